	.target	sm_103a

	.elftype	@"ET_EXEC"


//--------------------- .note.nv.tkinfo           --------------------------
	.section	.note.nv.tkinfo,"",@"SHT_NOTE"
	.sectionflags	@"SHF_NOTE_NV_TKINFO"
	.tkinfo
        /*0018*/ 	.word	0x00000002
        /*0030*/ 	.string	""
        /*0030*/ 	.string	"ptxas"
        /*0030*/ 	.string	"Cuda compilation tools, release 13.0, V13.0.88"
        /*0030*/ 	.string	"Build cuda_13.0.r13.0/compiler.36424714_0"
        /*0030*/ 	.string	"-arch sm_103a -m 64 "



//--------------------- .note.nv.cuinfo           --------------------------
	.section	.note.nv.cuinfo,"",@"SHT_NOTE"
	.sectionflags	@"SHF_NOTE_NV_CUINFO"
        /*0018*/ 	.short	0x0002
        /*001a*/ 	.short	0x0067
        /*001c*/ 	.short	0x0082
	.zero		2


//--------------------- .nv.info                  --------------------------
	.section	.nv.info,"",@"SHT_CUDA_INFO"
	.align	4


	//----- nvinfo : EIATTR_REGCOUNT
	.align		4
        /*0000*/ 	.byte	0x04, 0x2f
        /*0002*/ 	.short	(.L_12 - .L_11)
	.align		4
.L_11:
        /*0004*/ 	.word	index@(_ZN5flash24flash_fwd_splitkv_kernelI23Flash_fwd_kernel_traitsILi128ELi64ELi64ELi4ELb0ELb0EN7cutlass6half_tE19Flash_kernel_traitsILi128ELi64ELi64ELi4ES3_EELb1ELb0ELb1ELb0ELb0ELb1ELb1ELb1EEEvNS_16Flash_fwd_paramsE)
        /*0008*/ 	.word	0x000000bd


	//----- nvinfo : EIATTR_FRAME_SIZE
	.align		4
.L_12:
        /*000c*/ 	.byte	0x04, 0x11
        /*000e*/ 	.short	(.L_14 - .L_13)
	.align		4
.L_13:
        /*0010*/ 	.word	index@(_ZN5flash24flash_fwd_splitkv_kernelI23Flash_fwd_kernel_traitsILi128ELi64ELi64ELi4ELb0ELb0EN7cutlass6half_tE19Flash_kernel_traitsILi128ELi64ELi64ELi4ES3_EELb1ELb0ELb1ELb0ELb0ELb1ELb1ELb1EEEvNS_16Flash_fwd_paramsE)
        /*0014*/ 	.word	0x00000000


	//----- nvinfo : EIATTR_REGCOUNT
	.align		4
.L_14:
        /*0018*/ 	.byte	0x04, 0x2f
        /*001a*/ 	.short	(.L_16 - .L_15)
	.align		4
.L_15:
        /*001c*/ 	.word	index@(_ZN5flash24flash_fwd_splitkv_kernelI23Flash_fwd_kernel_traitsILi128ELi64ELi64ELi4ELb0ELb0EN7cutlass6half_tE19Flash_kernel_traitsILi128ELi64ELi64ELi4ES3_EELb1ELb0ELb1ELb0ELb0ELb0ELb1ELb1EEEvNS_16Flash_fwd_paramsE)
        /*0020*/ 	.word	0x000000b9


	//----- nvinfo : EIATTR_FRAME_SIZE
	.align		4
.L_16:
        /*0024*/ 	.byte	0x04, 0x11
        /*0026*/ 	.short	(.L_18 - .L_17)
	.align		4
.L_17:
        /*0028*/ 	.word	index@(_ZN5flash24flash_fwd_splitkv_kernelI23Flash_fwd_kernel_traitsILi128ELi64ELi64ELi4ELb0ELb0EN7cutlass6half_tE19Flash_kernel_traitsILi128ELi64ELi64ELi4ES3_EELb1ELb0ELb1ELb0ELb0ELb0ELb1ELb1EEEvNS_16Flash_fwd_paramsE)
        /*002c*/ 	.word	0x00000000


	//----- nvinfo : EIATTR_REGCOUNT
	.align		4
.L_18:
        /*0030*/ 	.byte	0x04, 0x2f
        /*0032*/ 	.short	(.L_20 - .L_19)
	.align		4
.L_19:
        /*0034*/ 	.word	index@(_ZN5flash24flash_fwd_splitkv_kernelI23Flash_fwd_kernel_traitsILi128ELi64ELi64ELi4ELb0ELb0EN7cutlass6half_tE19Flash_kernel_traitsILi128ELi64ELi64ELi4ES3_EELb1ELb0ELb0ELb0ELb1ELb1ELb1ELb1EEEvNS_16Flash_fwd_paramsE)
        /*0038*/ 	.word	0x000000c1


	//----- nvinfo : EIATTR_FRAME_SIZE
	.align		4
.L_20:
        /*003c*/ 	.byte	0x04, 0x11
        /*003e*/ 	.short	(.L_22 - .L_21)
	.align		4
.L_21:
        /*0040*/ 	.word	index@(_ZN5flash24flash_fwd_splitkv_kernelI23Flash_fwd_kernel_traitsILi128ELi64ELi64ELi4ELb0ELb0EN7cutlass6half_tE19Flash_kernel_traitsILi128ELi64ELi64ELi4ES3_EELb1ELb0ELb0ELb0ELb1ELb1ELb1ELb1EEEvNS_16Flash_fwd_paramsE)
        /*0044*/ 	.word	0x00000000


	//----- nvinfo : EIATTR_REGCOUNT
	.align		4
.L_22:
        /*0048*/ 	.byte	0x04, 0x2f
        /*004a*/ 	.short	(.L_24 - .L_23)
	.align		4
.L_23:
        /*004c*/ 	.word	index@(_ZN5flash24flash_fwd_splitkv_kernelI23Flash_fwd_kernel_traitsILi128ELi64ELi64ELi4ELb0ELb0EN7cutlass6half_tE19Flash_kernel_traitsILi128ELi64ELi64ELi4ES3_EELb1ELb0ELb0ELb0ELb1ELb0ELb1ELb1EEEvNS_16Flash_fwd_paramsE)
        /*0050*/ 	.word	0x000000ac


	//----- nvinfo : EIATTR_FRAME_SIZE
	.align		4
.L_24:
        /*0054*/ 	.byte	0x04, 0x11
        /*0056*/ 	.short	(.L_26 - .L_25)
	.align		4
.L_25:
        /*0058*/ 	.word	index@(_ZN5flash24flash_fwd_splitkv_kernelI23Flash_fwd_kernel_traitsILi128ELi64ELi64ELi4ELb0ELb0EN7cutlass6half_tE19Flash_kernel_traitsILi128ELi64ELi64ELi4ES3_EELb1ELb0ELb0ELb0ELb1ELb0ELb1ELb1EEEvNS_16Flash_fwd_paramsE)
        /*005c*/ 	.word	0x00000000


	//----- nvinfo : EIATTR_REGCOUNT
	.align		4
.L_26:
        /*0060*/ 	.byte	0x04, 0x2f
        /*0062*/ 	.short	(.L_28 - .L_27)
	.align		4
.L_27:
        /*0064*/ 	.word	index@(_ZN5flash24flash_fwd_splitkv_kernelI23Flash_fwd_kernel_traitsILi128ELi64ELi64ELi4ELb0ELb0EN7cutlass6half_tE19Flash_kernel_traitsILi128ELi64ELi64ELi4ES3_EELb1ELb0ELb1ELb0ELb0ELb1ELb1ELb0EEEvNS_16Flash_fwd_paramsE)
        /*0068*/ 	.word	0x000000c8


	//----- nvinfo : EIATTR_FRAME_SIZE
	.align		4
.L_28:
        /*006c*/ 	.byte	0x04, 0x11
        /*006e*/ 	.short	(.L_30 - .L_29)
	.align		4
.L_29:
        /*0070*/ 	.word	index@(_ZN5flash24flash_fwd_splitkv_kernelI23Flash_fwd_kernel_traitsILi128ELi64ELi64ELi4ELb0ELb0EN7cutlass6half_tE19Flash_kernel_traitsILi128ELi64ELi64ELi4ES3_EELb1ELb0ELb1ELb0ELb0ELb1ELb1ELb0EEEvNS_16Flash_fwd_paramsE)
        /*0074*/ 	.word	0x00000000


	//----- nvinfo : EIATTR_REGCOUNT
	.align		4
.L_30:
        /*0078*/ 	.byte	0x04, 0x2f
        /*007a*/ 	.short	(.L_32 - .L_31)
	.align		4
.L_31:
        /*007c*/ 	.word	index@(_ZN5flash24flash_fwd_splitkv_kernelI23Flash_fwd_kernel_traitsILi128ELi64ELi64ELi4ELb0ELb0EN7cutlass6half_tE19Flash_kernel_traitsILi128ELi64ELi64ELi4ES3_EELb1ELb0ELb1ELb0ELb0ELb0ELb1ELb0EEEvNS_16Flash_fwd_paramsE)
        /*0080*/ 	.word	0x000000b7


	//----- nvinfo : EIATTR_FRAME_SIZE
	.align		4
.L_32:
        /*0084*/ 	.byte	0x04, 0x11
        /*0086*/ 	.short	(.L_34 - .L_33)
	.align		4
.L_33:
        /*0088*/ 	.word	index@(_ZN5flash24flash_fwd_splitkv_kernelI23Flash_fwd_kernel_traitsILi128ELi64ELi64ELi4ELb0ELb0EN7cutlass6half_tE19Flash_kernel_traitsILi128ELi64ELi64ELi4ES3_EELb1ELb0ELb1ELb0ELb0ELb0ELb1ELb0EEEvNS_16Flash_fwd_paramsE)
        /*008c*/ 	.word	0x00000000


	//----- nvinfo : EIATTR_REGCOUNT
	.align		4
.L_34:
        /*0090*/ 	.byte	0x04, 0x2f
        /*0092*/ 	.short	(.L_36 - .L_35)
	.align		4
.L_35:
        /*0094*/ 	.word	index@(_ZN5flash24flash_fwd_splitkv_kernelI23Flash_fwd_kernel_traitsILi128ELi64ELi64ELi4ELb0ELb0EN7cutlass6half_tE19Flash_kernel_traitsILi128ELi64ELi64ELi4ES3_EELb1ELb0ELb0ELb0ELb1ELb1ELb1ELb0EEEvNS_16Flash_fwd_paramsE)
        /*0098*/ 	.word	0x000000ce


	//----- nvinfo : EIATTR_FRAME_SIZE
	.align		4
.L_36:
        /*009c*/ 	.byte	0x04, 0x11
        /*009e*/ 	.short	(.L_38 - .L_37)
	.align		4
.L_37:
        /*00a0*/ 	.word	index@(_ZN5flash24flash_fwd_splitkv_kernelI23Flash_fwd_kernel_traitsILi128ELi64ELi64ELi4ELb0ELb0EN7cutlass6half_tE19Flash_kernel_traitsILi128ELi64ELi64ELi4ES3_EELb1ELb0ELb0ELb0ELb1ELb1ELb1ELb0EEEvNS_16Flash_fwd_paramsE)
        /*00a4*/ 	.word	0x00000000


	//----- nvinfo : EIATTR_REGCOUNT
	.align		4
.L_38:
        /*00a8*/ 	.byte	0x04, 0x2f
        /*00aa*/ 	.short	(.L_40 - .L_39)
	.align		4
.L_39:
        /*00ac*/ 	.word	index@(_ZN5flash24flash_fwd_splitkv_kernelI23Flash_fwd_kernel_traitsILi128ELi64ELi64ELi4ELb0ELb0EN7cutlass6half_tE19Flash_kernel_traitsILi128ELi64ELi64ELi4ES3_EELb1ELb0ELb0ELb0ELb1ELb0ELb1ELb0EEEvNS_16Flash_fwd_paramsE)
        /*00b0*/ 	.word	0x000000b2


	//----- nvinfo : EIATTR_FRAME_SIZE
	.align		4
.L_40:
        /*00b4*/ 	.byte	0x04, 0x11
        /*00b6*/ 	.short	(.L_42 - .L_41)
	.align		4
.L_41:
        /*00b8*/ 	.word	index@(_ZN5flash24flash_fwd_splitkv_kernelI23Flash_fwd_kernel_traitsILi128ELi64ELi64ELi4ELb0ELb0EN7cutlass6half_tE19Flash_kernel_traitsILi128ELi64ELi64ELi4ES3_EELb1ELb0ELb0ELb0ELb1ELb0ELb1ELb0EEEvNS_16Flash_fwd_paramsE)
        /*00bc*/ 	.word	0x00000000


	//----- nvinfo : EIATTR_REGCOUNT
	.align		4
.L_42:
        /*00c0*/ 	.byte	0x04, 0x2f
        /*00c2*/ 	.short	(.L_44 - .L_43)
	.align		4
.L_43:
        /*00c4*/ 	.word	index@(_ZN5flash24flash_fwd_splitkv_kernelI23Flash_fwd_kernel_traitsILi128ELi64ELi64ELi4ELb0ELb0EN7cutlass6half_tE19Flash_kernel_traitsILi128ELi64ELi64ELi4ES3_EELb1ELb0ELb1ELb0ELb0ELb1ELb0ELb1EEEvNS_16Flash_fwd_paramsE)
        /*00c8*/ 	.word	0x000000bc


	//----- nvinfo : EIATTR_FRAME_SIZE
	.align		4
.L_44:
        /*00cc*/ 	.byte	0x04, 0x11
        /*00ce*/ 	.short	(.L_46 - .L_45)
	.align		4
.L_45:
        /*00d0*/ 	.word	index@(_ZN5flash24flash_fwd_splitkv_kernelI23Flash_fwd_kernel_traitsILi128ELi64ELi64ELi4ELb0ELb0EN7cutlass6half_tE19Flash_kernel_traitsILi128ELi64ELi64ELi4ES3_EELb1ELb0ELb1ELb0ELb0ELb1ELb0ELb1EEEvNS_16Flash_fwd_paramsE)
        /*00d4*/ 	.word	0x00000000


	//----- nvinfo : EIATTR_REGCOUNT
	.align		4
.L_46:
        /*00d8*/ 	.byte	0x04, 0x2f
        /*00da*/ 	.short	(.L_48 - .L_47)
	.align		4
.L_47:
        /*00dc*/ 	.word	index@(_ZN5flash24flash_fwd_splitkv_kernelI23Flash_fwd_kernel_traitsILi128ELi64ELi64ELi4ELb0ELb0EN7cutlass6half_tE19Flash_kernel_traitsILi128ELi64ELi64ELi4ES3_EELb1ELb0ELb1ELb0ELb0ELb0ELb0ELb1EEEvNS_16Flash_fwd_paramsE)
        /*00e0*/ 	.word	0x000000be


	//----- nvinfo : EIATTR_FRAME_SIZE
	.align		4
.L_48:
        /*00e4*/ 	.byte	0x04, 0x11
        /*00e6*/ 	.short	(.L_50 - .L_49)
	.align		4
.L_49:
        /*00e8*/ 	.word	index@(_ZN5flash24flash_fwd_splitkv_kernelI23Flash_fwd_kernel_traitsILi128ELi64ELi64ELi4ELb0ELb0EN7cutlass6half_tE19Flash_kernel_traitsILi128ELi64ELi64ELi4ES3_EELb1ELb0ELb1ELb0ELb0ELb0ELb0ELb1EEEvNS_16Flash_fwd_paramsE)
        /*00ec*/ 	.word	0x00000000


	//----- nvinfo : EIATTR_REGCOUNT
	.align		4
.L_50:
        /*00f0*/ 	.byte	0x04, 0x2f
        /*00f2*/ 	.short	(.L_52 - .L_51)
	.align		4
.L_51:
        /*00f4*/ 	.word	index@(_ZN5flash24flash_fwd_splitkv_kernelI23Flash_fwd_kernel_traitsILi128ELi64ELi64ELi4ELb0ELb0EN7cutlass6half_tE19Flash_kernel_traitsILi128ELi64ELi64ELi4ES3_EELb1ELb0ELb0ELb0ELb1ELb1ELb0ELb1EEEvNS_16Flash_fwd_paramsE)
        /*00f8*/ 	.word	0x000000bb


	//----- nvinfo : EIATTR_FRAME_SIZE
	.align		4
.L_52:
        /*00fc*/ 	.byte	0x04, 0x11
        /*00fe*/ 	.short	(.L_54 - .L_53)
	.align		4
.L_53:
        /*0100*/ 	.word	index@(_ZN5flash24flash_fwd_splitkv_kernelI23Flash_fwd_kernel_traitsILi128ELi64ELi64ELi4ELb0ELb0EN7cutlass6half_tE19Flash_kernel_traitsILi128ELi64ELi64ELi4ES3_EELb1ELb0ELb0ELb0ELb1ELb1ELb0ELb1EEEvNS_16Flash_fwd_paramsE)
        /*0104*/ 	.word	0x00000000


	//----- nvinfo : EIATTR_REGCOUNT
	.align		4
.L_54:
        /*0108*/ 	.byte	0x04, 0x2f
        /*010a*/ 	.short	(.L_56 - .L_55)
	.align		4
.L_55:
        /*010c*/ 	.word	index@(_ZN5flash24flash_fwd_splitkv_kernelI23Flash_fwd_kernel_traitsILi128ELi64ELi64ELi4ELb0ELb0EN7cutlass6half_tE19Flash_kernel_traitsILi128ELi64ELi64ELi4ES3_EELb1ELb0ELb0ELb0ELb1ELb0ELb0ELb1EEEvNS_16Flash_fwd_paramsE)
        /*0110*/ 	.word	0x000000b2


	//----- nvinfo : EIATTR_FRAME_SIZE
	.align		4
.L_56:
        /*0114*/ 	.byte	0x04, 0x11
        /*0116*/ 	.short	(.L_58 - .L_57)
	.align		4
.L_57:
        /*0118*/ 	.word	index@(_ZN5flash24flash_fwd_splitkv_kernelI23Flash_fwd_kernel_traitsILi128ELi64ELi64ELi4ELb0ELb0EN7cutlass6half_tE19Flash_kernel_traitsILi128ELi64ELi64ELi4ES3_EELb1ELb0ELb0ELb0ELb1ELb0ELb0ELb1EEEvNS_16Flash_fwd_paramsE)
        /*011c*/ 	.word	0x00000000


	//----- nvinfo : EIATTR_REGCOUNT
	.align		4
.L_58:
        /*0120*/ 	.byte	0x04, 0x2f
        /*0122*/ 	.short	(.L_60 - .L_59)
	.align		4
.L_59:
        /*0124*/ 	.word	index@(_ZN5flash24flash_fwd_splitkv_kernelI23Flash_fwd_kernel_traitsILi128ELi64ELi64ELi4ELb0ELb0EN7cutlass6half_tE19Flash_kernel_traitsILi128ELi64ELi64ELi4ES3_EELb1ELb0ELb1ELb0ELb0ELb1ELb0ELb0EEEvNS_16Flash_fwd_paramsE)
        /*0128*/ 	.word	0x000000ca


	//----- nvinfo : EIATTR_FRAME_SIZE
	.align		4
.L_60:
        /*012c*/ 	.byte	0x04, 0x11
        /*012e*/ 	.short	(.L_62 - .L_61)
	.align		4
.L_61:
        /*0130*/ 	.word	index@(_ZN5flash24flash_fwd_splitkv_kernelI23Flash_fwd_kernel_traitsILi128ELi64ELi64ELi4ELb0ELb0EN7cutlass6half_tE19Flash_kernel_traitsILi128ELi64ELi64ELi4ES3_EELb1ELb0ELb1ELb0ELb0ELb1ELb0ELb0EEEvNS_16Flash_fwd_paramsE)
        /*0134*/ 	.word	0x00000000


	//----- nvinfo : EIATTR_REGCOUNT
	.align		4
.L_62:
        /*0138*/ 	.byte	0x04, 0x2f
        /*013a*/ 	.short	(.L_64 - .L_63)
	.align		4
.L_63:
        /*013c*/ 	.word	index@(_ZN5flash24flash_fwd_splitkv_kernelI23Flash_fwd_kernel_traitsILi128ELi64ELi64ELi4ELb0ELb0EN7cutlass6half_tE19Flash_kernel_traitsILi128ELi64ELi64ELi4ES3_EELb1ELb0ELb1ELb0ELb0ELb0ELb0ELb0EEEvNS_16Flash_fwd_paramsE)
        /*0140*/ 	.word	0x000000b3


	//----- nvinfo : EIATTR_FRAME_SIZE
	.align		4
.L_64:
        /*0144*/ 	.byte	0x04, 0x11
        /*0146*/ 	.short	(.L_66 - .L_65)
	.align		4
.L_65:
        /*0148*/ 	.word	index@(_ZN5flash24flash_fwd_splitkv_kernelI23Flash_fwd_kernel_traitsILi128ELi64ELi64ELi4ELb0ELb0EN7cutlass6half_tE19Flash_kernel_traitsILi128ELi64ELi64ELi4ES3_EELb1ELb0ELb1ELb0ELb0ELb0ELb0ELb0EEEvNS_16Flash_fwd_paramsE)
        /*014c*/ 	.word	0x00000000


	//----- nvinfo : EIATTR_REGCOUNT
	.align		4
.L_66:
        /*0150*/ 	.byte	0x04, 0x2f
        /*0152*/ 	.short	(.L_68 - .L_67)
	.align		4
.L_67:
        /*0154*/ 	.word	index@(_ZN5flash24flash_fwd_splitkv_kernelI23Flash_fwd_kernel_traitsILi128ELi64ELi64ELi4ELb0ELb0EN7cutlass6half_tE19Flash_kernel_traitsILi128ELi64ELi64ELi4ES3_EELb1ELb0ELb0ELb0ELb1ELb1ELb0ELb0EEEvNS_16Flash_fwd_paramsE)
        /*0158*/ 	.word	0x000000cd


	//----- nvinfo : EIATTR_FRAME_SIZE
	.align		4
.L_68:
        /*015c*/ 	.byte	0x04, 0x11
        /*015e*/ 	.short	(.L_70 - .L_69)
	.align		4
.L_69:
        /*0160*/ 	.word	index@(_ZN5flash24flash_fwd_splitkv_kernelI23Flash_fwd_kernel_traitsILi128ELi64ELi64ELi4ELb0ELb0EN7cutlass6half_tE19Flash_kernel_traitsILi128ELi64ELi64ELi4ES3_EELb1ELb0ELb0ELb0ELb1ELb1ELb0ELb0EEEvNS_16Flash_fwd_paramsE)
        /*0164*/ 	.word	0x00000000


	//----- nvinfo : EIATTR_REGCOUNT
	.align		4
.L_70:
        /*0168*/ 	.byte	0x04, 0x2f
        /*016a*/ 	.short	(.L_72 - .L_71)
	.align		4
.L_71:
        /*016c*/ 	.word	index@(_ZN5flash24flash_fwd_splitkv_kernelI23Flash_fwd_kernel_traitsILi128ELi64ELi64ELi4ELb0ELb0EN7cutlass6half_tE19Flash_kernel_traitsILi128ELi64ELi64ELi4ES3_EELb1ELb0ELb0ELb0ELb1ELb0ELb0ELb0EEEvNS_16Flash_fwd_paramsE)
        /*0170*/ 	.word	0x000000b0


	//----- nvinfo : EIATTR_FRAME_SIZE
	.align		4
.L_72:
        /*0174*/ 	.byte	0x04, 0x11
        /*0176*/ 	.short	(.L_74 - .L_73)
	.align		4
.L_73:
        /*0178*/ 	.word	index@(_ZN5flash24flash_fwd_splitkv_kernelI23Flash_fwd_kernel_traitsILi128ELi64ELi64ELi4ELb0ELb0EN7cutlass6half_tE19Flash_kernel_traitsILi128ELi64ELi64ELi4ES3_EELb1ELb0ELb0ELb0ELb1ELb0ELb0ELb0EEEvNS_16Flash_fwd_paramsE)
        /*017c*/ 	.word	0x00000000


	//----- nvinfo : EIATTR_REGCOUNT
	.align		4
.L_74:
        /*0180*/ 	.byte	0x04, 0x2f
        /*0182*/ 	.short	(.L_76 - .L_75)
	.align		4
.L_75:
        /*0184*/ 	.word	index@(_ZN5flash24flash_fwd_splitkv_kernelI23Flash_fwd_kernel_traitsILi128ELi64ELi64ELi4ELb0ELb0EN7cutlass6half_tE19Flash_kernel_traitsILi128ELi64ELi64ELi4ES3_EELb1ELb0ELb0ELb1ELb1ELb1ELb1ELb0EEEvNS_16Flash_fwd_paramsE)
        /*0188*/ 	.word	0x000000ce


	//----- nvinfo : EIATTR_FRAME_SIZE
	.align		4
.L_76:
        /*018c*/ 	.byte	0x04, 0x11
        /*018e*/ 	.short	(.L_78 - .L_77)
	.align		4
.L_77:
        /*0190*/ 	.word	index@(_ZN5flash24flash_fwd_splitkv_kernelI23Flash_fwd_kernel_traitsILi128ELi64ELi64ELi4ELb0ELb0EN7cutlass6half_tE19Flash_kernel_traitsILi128ELi64ELi64ELi4ES3_EELb1ELb0ELb0ELb1ELb1ELb1ELb1ELb0EEEvNS_16Flash_fwd_paramsE)
        /*0194*/ 	.word	0x00000000


	//----- nvinfo : EIATTR_REGCOUNT
	.align		4
.L_78:
        /*0198*/ 	.byte	0x04, 0x2f
        /*019a*/ 	.short	(.L_80 - .L_79)
	.align		4
.L_79:
        /*019c*/ 	.word	index@(_ZN5flash24flash_fwd_splitkv_kernelI23Flash_fwd_kernel_traitsILi128ELi64ELi64ELi4ELb0ELb0EN7cutlass6half_tE19Flash_kernel_traitsILi128ELi64ELi64ELi4ES3_EELb1ELb0ELb0ELb1ELb1ELb0ELb1ELb0EEEvNS_16Flash_fwd_paramsE)
        /*01a0*/ 	.word	0x000000b0


	//----- nvinfo : EIATTR_FRAME_SIZE
	.align		4
.L_80:
        /*01a4*/ 	.byte	0x04, 0x11
        /*01a6*/ 	.short	(.L_82 - .L_81)
	.align		4
.L_81:
        /*01a8*/ 	.word	index@(_ZN5flash24flash_fwd_splitkv_kernelI23Flash_fwd_kernel_traitsILi128ELi64ELi64ELi4ELb0ELb0EN7cutlass6half_tE19Flash_kernel_traitsILi128ELi64ELi64ELi4ES3_EELb1ELb0ELb0ELb1ELb1ELb0ELb1ELb0EEEvNS_16Flash_fwd_paramsE)
        /*01ac*/ 	.word	0x00000000


	//----- nvinfo : EIATTR_REGCOUNT
	.align		4
.L_82:
        /*01b0*/ 	.byte	0x04, 0x2f
        /*01b2*/ 	.short	(.L_84 - .L_83)
	.align		4
.L_83:
        /*01b4*/ 	.word	index@(_ZN5flash24flash_fwd_splitkv_kernelI23Flash_fwd_kernel_traitsILi128ELi64ELi64ELi4ELb0ELb0EN7cutlass6half_tE19Flash_kernel_traitsILi128ELi64ELi64ELi4ES3_EELb1ELb0ELb0ELb1ELb1ELb1ELb0ELb0EEEvNS_16Flash_fwd_paramsE)
        /*01b8*/ 	.word	0x000000cb


	//----- nvinfo : EIATTR_FRAME_SIZE
	.align		4
.L_84:
        /*01bc*/ 	.byte	0x04, 0x11
        /*01be*/ 	.short	(.L_86 - .L_85)
	.align		4
.L_85:
        /*01c0*/ 	.word	index@(_ZN5flash24flash_fwd_splitkv_kernelI23Flash_fwd_kernel_traitsILi128ELi64ELi64ELi4ELb0ELb0EN7cutlass6half_tE19Flash_kernel_traitsILi128ELi64ELi64ELi4ES3_EELb1ELb0ELb0ELb1ELb1ELb1ELb0ELb0EEEvNS_16Flash_fwd_paramsE)
        /*01c4*/ 	.word	0x00000000


	//----- nvinfo : EIATTR_REGCOUNT
	.align		4
.L_86:
        /*01c8*/ 	.byte	0x04, 0x2f
        /*01ca*/ 	.short	(.L_88 - .L_87)
	.align		4
.L_87:
        /*01cc*/ 	.word	index@(_ZN5flash24flash_fwd_splitkv_kernelI23Flash_fwd_kernel_traitsILi128ELi64ELi64ELi4ELb0ELb0EN7cutlass6half_tE19Flash_kernel_traitsILi128ELi64ELi64ELi4ES3_EELb1ELb0ELb0ELb1ELb1ELb0ELb0ELb0EEEvNS_16Flash_fwd_paramsE)
        /*01d0*/ 	.word	0x000000a8


	//----- nvinfo : EIATTR_FRAME_SIZE
	.align		4
.L_88:
        /*01d4*/ 	.byte	0x04, 0x11
        /*01d6*/ 	.short	(.L_90 - .L_89)
	.align		4
.L_89:
        /*01d8*/ 	.word	index@(_ZN5flash24flash_fwd_splitkv_kernelI23Flash_fwd_kernel_traitsILi128ELi64ELi64ELi4ELb0ELb0EN7cutlass6half_tE19Flash_kernel_traitsILi128ELi64ELi64ELi4ES3_EELb1ELb0ELb0ELb1ELb1ELb0ELb0ELb0EEEvNS_16Flash_fwd_paramsE)
        /*01dc*/ 	.word	0x00000000


	//----- nvinfo : EIATTR_REGCOUNT
	.align		4
.L_90:
        /*01e0*/ 	.byte	0x04, 0x2f
        /*01e2*/ 	.short	(.L_92 - .L_91)
	.align		4
.L_91:
        /*01e4*/ 	.word	index@(_ZN5flash24flash_fwd_splitkv_kernelI23Flash_fwd_kernel_traitsILi128ELi64ELi64ELi4ELb0ELb0EN7cutlass6half_tE19Flash_kernel_traitsILi128ELi64ELi64ELi4ES3_EELb1ELb0ELb0ELb0ELb0ELb1ELb1ELb1EEEvNS_16Flash_fwd_paramsE)
        /*01e8*/ 	.word	0x000000cc


	//----- nvinfo : EIATTR_FRAME_SIZE
	.align		4
.L_92:
        /*01ec*/ 	.byte	0x04, 0x11
        /*01ee*/ 	.short	(.L_94 - .L_93)
	.align		4
.L_93:
        /*01f0*/ 	.word	index@(_ZN5flash24flash_fwd_splitkv_kernelI23Flash_fwd_kernel_traitsILi128ELi64ELi64ELi4ELb0ELb0EN7cutlass6half_tE19Flash_kernel_traitsILi128ELi64ELi64ELi4ES3_EELb1ELb0ELb0ELb0ELb0ELb1ELb1ELb1EEEvNS_16Flash_fwd_paramsE)
        /*01f4*/ 	.word	0x00000000


	//----- nvinfo : EIATTR_REGCOUNT
	.align		4
.L_94:
        /*01f8*/ 	.byte	0x04, 0x2f
        /*01fa*/ 	.short	(.L_96 - .L_95)
	.align		4
.L_95:
        /*01fc*/ 	.word	index@(_ZN5flash24flash_fwd_splitkv_kernelI23Flash_fwd_kernel_traitsILi128ELi64ELi64ELi4ELb0ELb0EN7cutlass6half_tE19Flash_kernel_traitsILi128ELi64ELi64ELi4ES3_EELb1ELb0ELb0ELb0ELb0ELb0ELb1ELb1EEEvNS_16Flash_fwd_paramsE)
        /*0200*/ 	.word	0x000000b5


	//----- nvinfo : EIATTR_FRAME_SIZE
	.align		4
.L_96:
        /*0204*/ 	.byte	0x04, 0x11
        /*0206*/ 	.short	(.L_98 - .L_97)
	.align		4
.L_97:
        /*0208*/ 	.word	index@(_ZN5flash24flash_fwd_splitkv_kernelI23Flash_fwd_kernel_traitsILi128ELi64ELi64ELi4ELb0ELb0EN7cutlass6half_tE19Flash_kernel_traitsILi128ELi64ELi64ELi4ES3_EELb1ELb0ELb0ELb0ELb0ELb0ELb1ELb1EEEvNS_16Flash_fwd_paramsE)
        /*020c*/ 	.word	0x00000000


	//----- nvinfo : EIATTR_REGCOUNT
	.align		4
.L_98:
        /*0210*/ 	.byte	0x04, 0x2f
        /*0212*/ 	.short	(.L_100 - .L_99)
	.align		4
.L_99:
        /*0214*/ 	.word	index@(_ZN5flash24flash_fwd_splitkv_kernelI23Flash_fwd_kernel_traitsILi128ELi64ELi64ELi4ELb0ELb0EN7cutlass6half_tE19Flash_kernel_traitsILi128ELi64ELi64ELi4ES3_EELb1ELb0ELb0ELb0ELb0ELb1ELb1ELb0EEEvNS_16Flash_fwd_paramsE)
        /*0218*/ 	.word	0x000000ca


	//----- nvinfo : EIATTR_FRAME_SIZE
	.align		4
.L_100:
        /*021c*/ 	.byte	0x04, 0x11
        /*021e*/ 	.short	(.L_102 - .L_101)
	.align		4
.L_101:
        /*0220*/ 	.word	index@(_ZN5flash24flash_fwd_splitkv_kernelI23Flash_fwd_kernel_traitsILi128ELi64ELi64ELi4ELb0ELb0EN7cutlass6half_tE19Flash_kernel_traitsILi128ELi64ELi64ELi4ES3_EELb1ELb0ELb0ELb0ELb0ELb1ELb1ELb0EEEvNS_16Flash_fwd_paramsE)
        /*0224*/ 	.word	0x00000000


	//----- nvinfo : EIATTR_REGCOUNT
	.align		4
.L_102:
        /*0228*/ 	.byte	0x04, 0x2f
        /*022a*/ 	.short	(.L_104 - .L_103)
	.align		4
.L_103:
        /*022c*/ 	.word	index@(_ZN5flash24flash_fwd_splitkv_kernelI23Flash_fwd_kernel_traitsILi128ELi64ELi64ELi4ELb0ELb0EN7cutlass6half_tE19Flash_kernel_traitsILi128ELi64ELi64ELi4ES3_EELb1ELb0ELb0ELb0ELb0ELb0ELb1ELb0EEEvNS_16Flash_fwd_paramsE)
        /*0230*/ 	.word	0x000000b4


	//----- nvinfo : EIATTR_FRAME_SIZE
	.align		4
.L_104:
        /*0234*/ 	.byte	0x04, 0x11
        /*0236*/ 	.short	(.L_106 - .L_105)
	.align		4
.L_105:
        /*0238*/ 	.word	index@(_ZN5flash24flash_fwd_splitkv_kernelI23Flash_fwd_kernel_traitsILi128ELi64ELi64ELi4ELb0ELb0EN7cutlass6half_tE19Flash_kernel_traitsILi128ELi64ELi64ELi4ES3_EELb1ELb0ELb0ELb0ELb0ELb0ELb1ELb0EEEvNS_16Flash_fwd_paramsE)
        /*023c*/ 	.word	0x00000000


	//----- nvinfo : EIATTR_REGCOUNT
	.align		4
.L_106:
        /*0240*/ 	.byte	0x04, 0x2f
        /*0242*/ 	.short	(.L_108 - .L_107)
	.align		4
.L_107:
        /*0244*/ 	.word	index@(_ZN5flash24flash_fwd_splitkv_kernelI23Flash_fwd_kernel_traitsILi128ELi64ELi64ELi4ELb0ELb0EN7cutlass6half_tE19Flash_kernel_traitsILi128ELi64ELi64ELi4ES3_EELb1ELb0ELb0ELb0ELb0ELb1ELb0ELb1EEEvNS_16Flash_fwd_paramsE)
        /*0248*/ 	.word	0x000000ce


	//----- nvinfo : EIATTR_FRAME_SIZE
	.align		4
.L_108:
        /*024c*/ 	.byte	0x04, 0x11
        /*024e*/ 	.short	(.L_110 - .L_109)
	.align		4
.L_109:
        /*0250*/ 	.word	index@(_ZN5flash24flash_fwd_splitkv_kernelI23Flash_fwd_kernel_traitsILi128ELi64ELi64ELi4ELb0ELb0EN7cutlass6half_tE19Flash_kernel_traitsILi128ELi64ELi64ELi4ES3_EELb1ELb0ELb0ELb0ELb0ELb1ELb0ELb1EEEvNS_16Flash_fwd_paramsE)
        /*0254*/ 	.word	0x00000000


	//----- nvinfo : EIATTR_REGCOUNT
	.align		4
.L_110:
        /*0258*/ 	.byte	0x04, 0x2f
        /*025a*/ 	.short	(.L_112 - .L_111)
	.align		4
.L_111:
        /*025c*/ 	.word	index@(_ZN5flash24flash_fwd_splitkv_kernelI23Flash_fwd_kernel_traitsILi128ELi64ELi64ELi4ELb0ELb0EN7cutlass6half_tE19Flash_kernel_traitsILi128ELi64ELi64ELi4ES3_EELb1ELb0ELb0ELb0ELb0ELb0ELb0ELb1EEEvNS_16Flash_fwd_paramsE)
        /*0260*/ 	.word	0x000000b4


	//----- nvinfo : EIATTR_FRAME_SIZE
	.align		4
.L_112:
        /*0264*/ 	.byte	0x04, 0x11
        /*0266*/ 	.short	(.L_114 - .L_113)
	.align		4
.L_113:
        /*0268*/ 	.word	index@(_ZN5flash24flash_fwd_splitkv_kernelI23Flash_fwd_kernel_traitsILi128ELi64ELi64ELi4ELb0ELb0EN7cutlass6half_tE19Flash_kernel_traitsILi128ELi64ELi64ELi4ES3_EELb1ELb0ELb0ELb0ELb0ELb0ELb0ELb1EEEvNS_16Flash_fwd_paramsE)
        /*026c*/ 	.word	0x00000000


	//----- nvinfo : EIATTR_REGCOUNT
	.align		4
.L_114:
        /*0270*/ 	.byte	0x04, 0x2f
        /*0272*/ 	.short	(.L_116 - .L_115)
	.align		4
.L_115:
        /*0274*/ 	.word	index@(_ZN5flash24flash_fwd_splitkv_kernelI23Flash_fwd_kernel_traitsILi128ELi64ELi64ELi4ELb0ELb0EN7cutlass6half_tE19Flash_kernel_traitsILi128ELi64ELi64ELi4ES3_EELb1ELb0ELb0ELb0ELb0ELb1ELb0ELb0EEEvNS_16Flash_fwd_paramsE)
        /*0278*/ 	.word	0x000000cb


	//----- nvinfo : EIATTR_FRAME_SIZE
	.align		4
.L_116:
        /*027c*/ 	.byte	0x04, 0x11
        /*027e*/ 	.short	(.L_118 - .L_117)
	.align		4
.L_117:
        /*0280*/ 	.word	index@(_ZN5flash24flash_fwd_splitkv_kernelI23Flash_fwd_kernel_traitsILi128ELi64ELi64ELi4ELb0ELb0EN7cutlass6half_tE19Flash_kernel_traitsILi128ELi64ELi64ELi4ES3_EELb1ELb0ELb0ELb0ELb0ELb1ELb0ELb0EEEvNS_16Flash_fwd_paramsE)
        /*0284*/ 	.word	0x00000000


	//----- nvinfo : EIATTR_REGCOUNT
	.align		4
.L_118:
        /*0288*/ 	.byte	0x04, 0x2f
        /*028a*/ 	.short	(.L_120 - .L_119)
	.align		4
.L_119:
        /*028c*/ 	.word	index@(_ZN5flash24flash_fwd_splitkv_kernelI23Flash_fwd_kernel_traitsILi128ELi64ELi64ELi4ELb0ELb0EN7cutlass6half_tE19Flash_kernel_traitsILi128ELi64ELi64ELi4ES3_EELb1ELb0ELb0ELb0ELb0ELb0ELb0ELb0EEEvNS_16Flash_fwd_paramsE)
        /*0290*/ 	.word	0x000000b4


	//----- nvinfo : EIATTR_FRAME_SIZE
	.align		4
.L_120:
        /*0294*/ 	.byte	0x04, 0x11
        /*0296*/ 	.short	(.L_122 - .L_121)
	.align		4
.L_121:
        /*0298*/ 	.word	index@(_ZN5flash24flash_fwd_splitkv_kernelI23Flash_fwd_kernel_traitsILi128ELi64ELi64ELi4ELb0ELb0EN7cutlass6half_tE19Flash_kernel_traitsILi128ELi64ELi64ELi4ES3_EELb1ELb0ELb0ELb0ELb0ELb0ELb0ELb0EEEvNS_16Flash_fwd_paramsE)
        /*029c*/ 	.word	0x00000000


	//----- nvinfo : EIATTR_REGCOUNT
	.align		4
.L_122:
        /*02a0*/ 	.byte	0x04, 0x2f
        /*02a2*/ 	.short	(.L_124 - .L_123)
	.align		4
.L_123:
        /*02a4*/ 	.word	index@(_ZN5flash32flash_fwd_splitkv_combine_kernelI23Flash_fwd_kernel_traitsILi128ELi64ELi64ELi4ELb0ELb0EN7cutlass6half_tE19Flash_kernel_traitsILi128ELi64ELi64ELi4ES3_EELi4ELi1ELb1EEEvNS_16Flash_fwd_paramsE)
        /*02a8*/ 	.word	0x00000026


	//----- nvinfo : EIATTR_FRAME_SIZE
	.align		4
.L_124:
        /*02ac*/ 	.byte	0x04, 0x11
        /*02ae*/ 	.short	(.L_126 - .L_125)
	.align		4
.L_125:
        /*02b0*/ 	.word	index@($__internal_27_$__cuda_sm20_div_s64)
        /*02b4*/ 	.word	0x00000000


	//----- nvinfo : EIATTR_FRAME_SIZE
	.align		4
.L_126:
        /*02b8*/ 	.byte	0x04, 0x11
        /*02ba*/ 	.short	(.L_128 - .L_127)
	.align		4
.L_127:
        /*02bc*/ 	.word	index@(_ZN5flash32flash_fwd_splitkv_combine_kernelI23Flash_fwd_kernel_traitsILi128ELi64ELi64ELi4ELb0ELb0EN7cutlass6half_tE19Flash_kernel_traitsILi128ELi64ELi64ELi4ES3_EELi4ELi1ELb1EEEvNS_16Flash_fwd_paramsE)
        /*02c0*/ 	.word	0x00000000


	//----- nvinfo : EIATTR_REGCOUNT
	.align		4
.L_128:
        /*02c4*/ 	.byte	0x04, 0x2f
        /*02c6*/ 	.short	(.L_130 - .L_129)
	.align		4
.L_129:
        /*02c8*/ 	.word	index@(_ZN5flash32flash_fwd_splitkv_combine_kernelI23Flash_fwd_kernel_traitsILi128ELi64ELi64ELi4ELb0ELb0EN7cutlass6half_tE19Flash_kernel_traitsILi128ELi64ELi64ELi4ES3_EELi4ELi2ELb1EEEvNS_16Flash_fwd_paramsE)
        /*02cc*/ 	.word	0x00000024


	//----- nvinfo : EIATTR_FRAME_SIZE
	.align		4
.L_130:
        /*02d0*/ 	.byte	0x04, 0x11
        /*02d2*/ 	.short	(.L_132 - .L_131)
	.align		4
.L_131:
        /*02d4*/ 	.word	index@($__internal_26_$__cuda_sm20_div_s64)
        /*02d8*/ 	.word	0x00000000


	//----- nvinfo : EIATTR_FRAME_SIZE
	.align		4
.L_132:
        /*02dc*/ 	.byte	0x04, 0x11
        /*02de*/ 	.short	(.L_134 - .L_133)
	.align		4
.L_133:
        /*02e0*/ 	.word	index@(_ZN5flash32flash_fwd_splitkv_combine_kernelI23Flash_fwd_kernel_traitsILi128ELi64ELi64ELi4ELb0ELb0EN7cutlass6half_tE19Flash_kernel_traitsILi128ELi64ELi64ELi4ES3_EELi4ELi2ELb1EEEvNS_16Flash_fwd_paramsE)
        /*02e4*/ 	.word	0x00000000


	//----- nvinfo : EIATTR_REGCOUNT
	.align		4
.L_134:
        /*02e8*/ 	.byte	0x04, 0x2f
        /*02ea*/ 	.short	(.L_136 - .L_135)
	.align		4
.L_135:
        /*02ec*/ 	.word	index@(_ZN5flash32flash_fwd_splitkv_combine_kernelI23Flash_fwd_kernel_traitsILi128ELi64ELi64ELi4ELb0ELb0EN7cutlass6half_tE19Flash_kernel_traitsILi128ELi64ELi64ELi4ES3_EELi4ELi3ELb1EEEvNS_16Flash_fwd_paramsE)
        /*02f0*/ 	.word	0x00000026


	//----- nvinfo : EIATTR_FRAME_SIZE
	.align		4
.L_136:
        /*02f4*/ 	.byte	0x04, 0x11
        /*02f6*/ 	.short	(.L_138 - .L_137)
	.align		4
.L_137:
        /*02f8*/ 	.word	index@($__internal_25_$__cuda_sm20_div_s64)
        /*02fc*/ 	.word	0x00000000


	//----- nvinfo : EIATTR_FRAME_SIZE
	.align		4
.L_138:
        /*0300*/ 	.byte	0x04, 0x11
        /*0302*/ 	.short	(.L_140 - .L_139)
	.align		4
.L_139:
        /*0304*/ 	.word	index@(_ZN5flash32flash_fwd_splitkv_combine_kernelI23Flash_fwd_kernel_traitsILi128ELi64ELi64ELi4ELb0ELb0EN7cutlass6half_tE19Flash_kernel_traitsILi128ELi64ELi64ELi4ES3_EELi4ELi3ELb1EEEvNS_16Flash_fwd_paramsE)
        /*0308*/ 	.word	0x00000000


	//----- nvinfo : EIATTR_REGCOUNT
	.align		4
.L_140:
        /*030c*/ 	.byte	0x04, 0x2f
        /*030e*/ 	.short	(.L_142 - .L_141)
	.align		4
.L_141:
        /*0310*/ 	.word	index@(_ZN5flash32flash_fwd_splitkv_combine_kernelI23Flash_fwd_kernel_traitsILi128ELi64ELi64ELi4ELb0ELb0EN7cutlass6half_tE19Flash_kernel_traitsILi128ELi64ELi64ELi4ES3_EELi4ELi4ELb1EEEvNS_16Flash_fwd_paramsE)
        /*0314*/ 	.word	0x00000026


	//----- nvinfo : EIATTR_FRAME_SIZE
	.align		4
.L_142:
        /*0318*/ 	.byte	0x04, 0x11
        /*031a*/ 	.short	(.L_144 - .L_143)
	.align		4
.L_143:
        /*031c*/ 	.word	index@($__internal_24_$__cuda_sm20_div_s64)
        /*0320*/ 	.word	0x00000000


	//----- nvinfo : EIATTR_FRAME_SIZE
	.align		4
.L_144:
        /*0324*/ 	.byte	0x04, 0x11
        /*0326*/ 	.short	(.L_146 - .L_145)
	.align		4
.L_145:
        /*0328*/ 	.word	index@(_ZN5flash32flash_fwd_splitkv_combine_kernelI23Flash_fwd_kernel_traitsILi128ELi64ELi64ELi4ELb0ELb0EN7cutlass6half_tE19Flash_kernel_traitsILi128ELi64ELi64ELi4ES3_EELi4ELi4ELb1EEEvNS_16Flash_fwd_paramsE)
        /*032c*/ 	.word	0x00000000


	//----- nvinfo : EIATTR_REGCOUNT
	.align		4
.L_146:
        /*0330*/ 	.byte	0x04, 0x2f
        /*0332*/ 	.short	(.L_148 - .L_147)
	.align		4
.L_147:
        /*0334*/ 	.word	index@(_ZN5flash32flash_fwd_splitkv_combine_kernelI23Flash_fwd_kernel_traitsILi128ELi64ELi64ELi4ELb0ELb0EN7cutlass6half_tE19Flash_kernel_traitsILi128ELi64ELi64ELi4ES3_EELi4ELi5ELb1EEEvNS_16Flash_fwd_paramsE)
        /*0338*/ 	.word	0x00000026


	//----- nvinfo : EIATTR_FRAME_SIZE
	.align		4
.L_148:
        /*033c*/ 	.byte	0x04, 0x11
        /*033e*/ 	.short	(.L_150 - .L_149)
	.align		4
.L_149:
        /*0340*/ 	.word	index@($__internal_23_$__cuda_sm20_div_s64)
        /*0344*/ 	.word	0x00000000


	//----- nvinfo : EIATTR_FRAME_SIZE
	.align		4
.L_150:
        /*0348*/ 	.byte	0x04, 0x11
        /*034a*/ 	.short	(.L_152 - .L_151)
	.align		4
.L_151:
        /*034c*/ 	.word	index@(_ZN5flash32flash_fwd_splitkv_combine_kernelI23Flash_fwd_kernel_traitsILi128ELi64ELi64ELi4ELb0ELb0EN7cutlass6half_tE19Flash_kernel_traitsILi128ELi64ELi64ELi4ES3_EELi4ELi5ELb1EEEvNS_16Flash_fwd_paramsE)
        /*0350*/ 	.word	0x00000000


	//----- nvinfo : EIATTR_REGCOUNT
	.align		4
.L_152:
        /*0354*/ 	.byte	0x04, 0x2f
        /*0356*/ 	.short	(.L_154 - .L_153)
	.align		4
.L_153:
        /*0358*/ 	.word	index@(_ZN5flash32flash_fwd_splitkv_combine_kernelI23Flash_fwd_kernel_traitsILi128ELi64ELi64ELi4ELb0ELb0EN7cutlass6half_tE19Flash_kernel_traitsILi128ELi64ELi64ELi4ES3_EELi4ELi6ELb1EEEvNS_16Flash_fwd_paramsE)
        /*035c*/ 	.word	0x00000026


	//----- nvinfo : EIATTR_FRAME_SIZE
	.align		4
.L_154:
        /*0360*/ 	.byte	0x04, 0x11
        /*0362*/ 	.short	(.L_156 - .L_155)
	.align		4
.L_155:
        /*0364*/ 	.word	index@($__internal_22_$__cuda_sm20_div_s64)
        /*0368*/ 	.word	0x00000000


	//----- nvinfo : EIATTR_FRAME_SIZE
	.align		4
.L_156:
        /*036c*/ 	.byte	0x04, 0x11
        /*036e*/ 	.short	(.L_158 - .L_157)
	.align		4
.L_157:
        /*0370*/ 	.word	index@(_ZN5flash32flash_fwd_splitkv_combine_kernelI23Flash_fwd_kernel_traitsILi128ELi64ELi64ELi4ELb0ELb0EN7cutlass6half_tE19Flash_kernel_traitsILi128ELi64ELi64ELi4ES3_EELi4ELi6ELb1EEEvNS_16Flash_fwd_paramsE)
        /*0374*/ 	.word	0x00000000


	//----- nvinfo : EIATTR_REGCOUNT
	.align		4
.L_158:
        /*0378*/ 	.byte	0x04, 0x2f
        /*037a*/ 	.short	(.L_160 - .L_159)
	.align		4
.L_159:
        /*037c*/ 	.word	index@(_ZN5flash32flash_fwd_splitkv_combine_kernelI23Flash_fwd_kernel_traitsILi128ELi64ELi64ELi4ELb0ELb0EN7cutlass6half_tE19Flash_kernel_traitsILi128ELi64ELi64ELi4ES3_EELi4ELi7ELb1EEEvNS_16Flash_fwd_paramsE)
        /*0380*/ 	.word	0x0000002c


	//----- nvinfo : EIATTR_FRAME_SIZE
	.align		4
.L_160:
        /*0384*/ 	.byte	0x04, 0x11
        /*0386*/ 	.short	(.L_162 - .L_161)
	.align		4
.L_161:
        /*0388*/ 	.word	index@($__internal_21_$__cuda_sm20_div_s64)
        /*038c*/ 	.word	0x00000000


	//----- nvinfo : EIATTR_FRAME_SIZE
	.align		4
.L_162:
        /*0390*/ 	.byte	0x04, 0x11
        /*0392*/ 	.short	(.L_164 - .L_163)
	.align		4
.L_163:
        /*0394*/ 	.word	index@(_ZN5flash32flash_fwd_splitkv_combine_kernelI23Flash_fwd_kernel_traitsILi128ELi64ELi64ELi4ELb0ELb0EN7cutlass6half_tE19Flash_kernel_traitsILi128ELi64ELi64ELi4ES3_EELi4ELi7ELb1EEEvNS_16Flash_fwd_paramsE)
        /*0398*/ 	.word	0x00000000


	//----- nvinfo : EIATTR_REGCOUNT
	.align		4
.L_164:
        /*039c*/ 	.byte	0x04, 0x2f
        /*039e*/ 	.short	(.L_166 - .L_165)
	.align		4
.L_165:
        /*03a0*/ 	.word	index@(_ZN5flash32flash_fwd_splitkv_combine_kernelI23Flash_fwd_kernel_traitsILi128ELi64ELi64ELi4ELb0ELb0EN7cutlass6half_tE19Flash_kernel_traitsILi128ELi64ELi64ELi4ES3_EELi4ELi1ELb0EEEvNS_16Flash_fwd_paramsE)
        /*03a4*/ 	.word	0x00000028


	//----- nvinfo : EIATTR_FRAME_SIZE
	.align		4
.L_166:
        /*03a8*/ 	.byte	0x04, 0x11
        /*03aa*/ 	.short	(.L_168 - .L_167)
	.align		4
.L_167:
        /*03ac*/ 	.word	index@($__internal_20_$__cuda_sm20_div_s64)
        /*03b0*/ 	.word	0x00000000


	//----- nvinfo : EIATTR_FRAME_SIZE
	.align		4
.L_168:
        /*03b4*/ 	.byte	0x04, 0x11
        /*03b6*/ 	.short	(.L_170 - .L_169)
	.align		4
.L_169:
        /*03b8*/ 	.word	index@(_ZN5flash32flash_fwd_splitkv_combine_kernelI23Flash_fwd_kernel_traitsILi128ELi64ELi64ELi4ELb0ELb0EN7cutlass6half_tE19Flash_kernel_traitsILi128ELi64ELi64ELi4ES3_EELi4ELi1ELb0EEEvNS_16Flash_fwd_paramsE)
        /*03bc*/ 	.word	0x00000000


	//----- nvinfo : EIATTR_REGCOUNT
	.align		4
.L_170:
        /*03c0*/ 	.byte	0x04, 0x2f
        /*03c2*/ 	.short	(.L_172 - .L_171)
	.align		4
.L_171:
        /*03c4*/ 	.word	index@(_ZN5flash32flash_fwd_splitkv_combine_kernelI23Flash_fwd_kernel_traitsILi128ELi64ELi64ELi4ELb0ELb0EN7cutlass6half_tE19Flash_kernel_traitsILi128ELi64ELi64ELi4ES3_EELi4ELi2ELb0EEEvNS_16Flash_fwd_paramsE)
        /*03c8*/ 	.word	0x00000026


	//----- nvinfo : EIATTR_FRAME_SIZE
	.align		4
.L_172:
        /*03cc*/ 	.byte	0x04, 0x11
        /*03ce*/ 	.short	(.L_174 - .L_173)
	.align		4
.L_173:
        /*03d0*/ 	.word	index@($__internal_19_$__cuda_sm20_div_s64)
        /*03d4*/ 	.word	0x00000000


	//----- nvinfo : EIATTR_FRAME_SIZE
	.align		4
.L_174:
        /*03d8*/ 	.byte	0x04, 0x11
        /*03da*/ 	.short	(.L_176 - .L_175)
	.align		4
.L_175:
        /*03dc*/ 	.word	index@(_ZN5flash32flash_fwd_splitkv_combine_kernelI23Flash_fwd_kernel_traitsILi128ELi64ELi64ELi4ELb0ELb0EN7cutlass6half_tE19Flash_kernel_traitsILi128ELi64ELi64ELi4ES3_EELi4ELi2ELb0EEEvNS_16Flash_fwd_paramsE)
        /*03e0*/ 	.word	0x00000000


	//----- nvinfo : EIATTR_REGCOUNT
	.align		4
.L_176:
        /*03e4*/ 	.byte	0x04, 0x2f
        /*03e6*/ 	.short	(.L_178 - .L_177)
	.align		4
.L_177:
        /*03e8*/ 	.word	index@(_ZN5flash32flash_fwd_splitkv_combine_kernelI23Flash_fwd_kernel_traitsILi128ELi64ELi64ELi4ELb0ELb0EN7cutlass6half_tE19Flash_kernel_traitsILi128ELi64ELi64ELi4ES3_EELi4ELi3ELb0EEEvNS_16Flash_fwd_paramsE)
        /*03ec*/ 	.word	0x00000028


	//----- nvinfo : EIATTR_FRAME_SIZE
	.align		4
.L_178:
        /*03f0*/ 	.byte	0x04, 0x11
        /*03f2*/ 	.short	(.L_180 - .L_179)
	.align		4
.L_179:
        /*03f4*/ 	.word	index@($__internal_18_$__cuda_sm20_div_s64)
        /*03f8*/ 	.word	0x00000000


	//----- nvinfo : EIATTR_FRAME_SIZE
	.align		4
.L_180:
        /*03fc*/ 	.byte	0x04, 0x11
        /*03fe*/ 	.short	(.L_182 - .L_181)
	.align		4
.L_181:
        /*0400*/ 	.word	index@(_ZN5flash32flash_fwd_splitkv_combine_kernelI23Flash_fwd_kernel_traitsILi128ELi64ELi64ELi4ELb0ELb0EN7cutlass6half_tE19Flash_kernel_traitsILi128ELi64ELi64ELi4ES3_EELi4ELi3ELb0EEEvNS_16Flash_fwd_paramsE)
        /*0404*/ 	.word	0x00000000


	//----- nvinfo : EIATTR_REGCOUNT
	.align		4
.L_182:
        /*0408*/ 	.byte	0x04, 0x2f
        /*040a*/ 	.short	(.L_184 - .L_183)
	.align		4
.L_183:
        /*040c*/ 	.word	index@(_ZN5flash32flash_fwd_splitkv_combine_kernelI23Flash_fwd_kernel_traitsILi128ELi64ELi64ELi4ELb0ELb0EN7cutlass6half_tE19Flash_kernel_traitsILi128ELi64ELi64ELi4ES3_EELi4ELi4ELb0EEEvNS_16Flash_fwd_paramsE)
        /*0410*/ 	.word	0x00000028


	//----- nvinfo : EIATTR_FRAME_SIZE
	.align		4
.L_184:
        /*0414*/ 	.byte	0x04, 0x11
        /*0416*/ 	.short	(.L_186 - .L_185)
	.align		4
.L_185:
        /*0418*/ 	.word	index@($__internal_17_$__cuda_sm20_div_s64)
        /*041c*/ 	.word	0x00000000


	//----- nvinfo : EIATTR_FRAME_SIZE
	.align		4
.L_186:
        /*0420*/ 	.byte	0x04, 0x11
        /*0422*/ 	.short	(.L_188 - .L_187)
	.align		4
.L_187:
        /*0424*/ 	.word	index@(_ZN5flash32flash_fwd_splitkv_combine_kernelI23Flash_fwd_kernel_traitsILi128ELi64ELi64ELi4ELb0ELb0EN7cutlass6half_tE19Flash_kernel_traitsILi128ELi64ELi64ELi4ES3_EELi4ELi4ELb0EEEvNS_16Flash_fwd_paramsE)
        /*0428*/ 	.word	0x00000000


	//----- nvinfo : EIATTR_REGCOUNT
	.align		4
.L_188:
        /*042c*/ 	.byte	0x04, 0x2f
        /*042e*/ 	.short	(.L_190 - .L_189)
	.align		4
.L_189:
        /*0430*/ 	.word	index@(_ZN5flash32flash_fwd_splitkv_combine_kernelI23Flash_fwd_kernel_traitsILi128ELi64ELi64ELi4ELb0ELb0EN7cutlass6half_tE19Flash_kernel_traitsILi128ELi64ELi64ELi4ES3_EELi4ELi5ELb0EEEvNS_16Flash_fwd_paramsE)
        /*0434*/ 	.word	0x00000028


	//----- nvinfo : EIATTR_FRAME_SIZE
	.align		4
.L_190:
        /*0438*/ 	.byte	0x04, 0x11
        /*043a*/ 	.short	(.L_192 - .L_191)
	.align		4
.L_191:
        /*043c*/ 	.word	index@($__internal_16_$__cuda_sm20_div_s64)
        /*0440*/ 	.word	0x00000000


	//----- nvinfo : EIATTR_FRAME_SIZE
	.align		4
.L_192:
        /*0444*/ 	.byte	0x04, 0x11
        /*0446*/ 	.short	(.L_194 - .L_193)
	.align		4
.L_193:
        /*0448*/ 	.word	index@(_ZN5flash32flash_fwd_splitkv_combine_kernelI23Flash_fwd_kernel_traitsILi128ELi64ELi64ELi4ELb0ELb0EN7cutlass6half_tE19Flash_kernel_traitsILi128ELi64ELi64ELi4ES3_EELi4ELi5ELb0EEEvNS_16Flash_fwd_paramsE)
        /*044c*/ 	.word	0x00000000


	//----- nvinfo : EIATTR_REGCOUNT
	.align		4
.L_194:
        /*0450*/ 	.byte	0x04, 0x2f
        /*0452*/ 	.short	(.L_196 - .L_195)
	.align		4
.L_195:
        /*0454*/ 	.word	index@(_ZN5flash32flash_fwd_splitkv_combine_kernelI23Flash_fwd_kernel_traitsILi128ELi64ELi64ELi4ELb0ELb0EN7cutlass6half_tE19Flash_kernel_traitsILi128ELi64ELi64ELi4ES3_EELi4ELi6ELb0EEEvNS_16Flash_fwd_paramsE)
        /*0458*/ 	.word	0x00000028


	//----- nvinfo : EIATTR_FRAME_SIZE
	.align		4
.L_196:
        /*045c*/ 	.byte	0x04, 0x11
        /*045e*/ 	.short	(.L_198 - .L_197)
	.align		4
.L_197:
        /*0460*/ 	.word	index@($__internal_15_$__cuda_sm20_div_s64)
        /*0464*/ 	.word	0x00000000


	//----- nvinfo : EIATTR_FRAME_SIZE
	.align		4
.L_198:
        /*0468*/ 	.byte	0x04, 0x11
        /*046a*/ 	.short	(.L_200 - .L_199)
	.align		4
.L_199:
        /*046c*/ 	.word	index@(_ZN5flash32flash_fwd_splitkv_combine_kernelI23Flash_fwd_kernel_traitsILi128ELi64ELi64ELi4ELb0ELb0EN7cutlass6half_tE19Flash_kernel_traitsILi128ELi64ELi64ELi4ES3_EELi4ELi6ELb0EEEvNS_16Flash_fwd_paramsE)
        /*0470*/ 	.word	0x00000000


	//----- nvinfo : EIATTR_REGCOUNT
	.align		4
.L_200:
        /*0474*/ 	.byte	0x04, 0x2f
        /*0476*/ 	.short	(.L_202 - .L_201)
	.align		4
.L_201:
        /*0478*/ 	.word	index@(_ZN5flash32flash_fwd_splitkv_combine_kernelI23Flash_fwd_kernel_traitsILi128ELi64ELi64ELi4ELb0ELb0EN7cutlass6half_tE19Flash_kernel_traitsILi128ELi64ELi64ELi4ES3_EELi4ELi7ELb0EEEvNS_16Flash_fwd_paramsE)
        /*047c*/ 	.word	0x0000002a


	//----- nvinfo : EIATTR_FRAME_SIZE
	.align		4
.L_202:
        /*0480*/ 	.byte	0x04, 0x11
        /*0482*/ 	.short	(.L_204 - .L_203)
	.align		4
.L_203:
        /*0484*/ 	.word	index@($__internal_14_$__cuda_sm20_div_s64)
        /*0488*/ 	.word	0x00000000


	//----- nvinfo : EIATTR_FRAME_SIZE
	.align		4
.L_204:
        /*048c*/ 	.byte	0x04, 0x11
        /*048e*/ 	.short	(.L_206 - .L_205)
	.align		4
.L_205:
        /*0490*/ 	.word	index@(_ZN5flash32flash_fwd_splitkv_combine_kernelI23Flash_fwd_kernel_traitsILi128ELi64ELi64ELi4ELb0ELb0EN7cutlass6half_tE19Flash_kernel_traitsILi128ELi64ELi64ELi4ES3_EELi4ELi7ELb0EEEvNS_16Flash_fwd_paramsE)
        /*0494*/ 	.word	0x00000000


	//----- nvinfo : EIATTR_REGCOUNT
	.align		4
.L_206:
        /*0498*/ 	.byte	0x04, 0x2f
        /*049a*/ 	.short	(.L_208 - .L_207)
	.align		4
.L_207:
        /*049c*/ 	.word	index@(_ZN5flash24flash_fwd_splitkv_kernelI23Flash_fwd_kernel_traitsILi128ELi64ELi128ELi4ELb0ELb0EN7cutlass6half_tE19Flash_kernel_traitsILi128ELi64ELi128ELi4ES3_EELb1ELb0ELb1ELb0ELb0ELb1ELb1ELb1EEEvNS_16Flash_fwd_paramsE)
        /*04a0*/ 	.word	0x000000ee


	//----- nvinfo : EIATTR_FRAME_SIZE
	.align		4
.L_208:
        /*04a4*/ 	.byte	0x04, 0x11
        /*04a6*/ 	.short	(.L_210 - .L_209)
	.align		4
.L_209:
        /*04a8*/ 	.word	index@(_ZN5flash24flash_fwd_splitkv_kernelI23Flash_fwd_kernel_traitsILi128ELi64ELi128ELi4ELb0ELb0EN7cutlass6half_tE19Flash_kernel_traitsILi128ELi64ELi128ELi4ES3_EELb1ELb0ELb1ELb0ELb0ELb1ELb1ELb1EEEvNS_16Flash_fwd_paramsE)
        /*04ac*/ 	.word	0x00000000


	//----- nvinfo : EIATTR_REGCOUNT
	.align		4
.L_210:
        /*04b0*/ 	.byte	0x04, 0x2f
        /*04b2*/ 	.short	(.L_212 - .L_211)
	.align		4
.L_211:
        /*04b4*/ 	.word	index@(_ZN5flash24flash_fwd_splitkv_kernelI23Flash_fwd_kernel_traitsILi128ELi64ELi128ELi4ELb0ELb0EN7cutlass6half_tE19Flash_kernel_traitsILi128ELi64ELi128ELi4ES3_EELb1ELb0ELb1ELb0ELb0ELb0ELb1ELb1EEEvNS_16Flash_fwd_paramsE)
        /*04b8*/ 	.word	0x000000ff


	//----- nvinfo : EIATTR_FRAME_SIZE
	.align		4
.L_212:
        /*04bc*/ 	.byte	0x04, 0x11
        /*04be*/ 	.short	(.L_214 - .L_213)
	.align		4
.L_213:
        /*04c0*/ 	.word	index@(_ZN5flash24flash_fwd_splitkv_kernelI23Flash_fwd_kernel_traitsILi128ELi64ELi128ELi4ELb0ELb0EN7cutlass6half_tE19Flash_kernel_traitsILi128ELi64ELi128ELi4ES3_EELb1ELb0ELb1ELb0ELb0ELb0ELb1ELb1EEEvNS_16Flash_fwd_paramsE)
        /*04c4*/ 	.word	0x00000000


	//----- nvinfo : EIATTR_REGCOUNT
	.align		4
.L_214:
        /*04c8*/ 	.byte	0x04, 0x2f
        /*04ca*/ 	.short	(.L_216 - .L_215)
	.align		4
.L_215:
        /*04cc*/ 	.word	index@(_ZN5flash24flash_fwd_splitkv_kernelI23Flash_fwd_kernel_traitsILi128ELi64ELi128ELi4ELb0ELb0EN7cutlass6half_tE19Flash_kernel_traitsILi128ELi64ELi128ELi4ES3_EELb1ELb0ELb0ELb0ELb1ELb1ELb1ELb1EEEvNS_16Flash_fwd_paramsE)
        /*04d0*/ 	.word	0x000000fe


	//----- nvinfo : EIATTR_FRAME_SIZE
	.align		4
.L_216:
        /*04d4*/ 	.byte	0x04, 0x11
        /*04d6*/ 	.short	(.L_218 - .L_217)
	.align		4
.L_217:
        /*04d8*/ 	.word	index@(_ZN5flash24flash_fwd_splitkv_kernelI23Flash_fwd_kernel_traitsILi128ELi64ELi128ELi4ELb0ELb0EN7cutlass6half_tE19Flash_kernel_traitsILi128ELi64ELi128ELi4ES3_EELb1ELb0ELb0ELb0ELb1ELb1ELb1ELb1EEEvNS_16Flash_fwd_paramsE)
        /*04dc*/ 	.word	0x00000000


	//----- nvinfo : EIATTR_REGCOUNT
	.align		4
.L_218:
        /*04e0*/ 	.byte	0x04, 0x2f
        /*04e2*/ 	.short	(.L_220 - .L_219)
	.align		4
.L_219:
        /*04e4*/ 	.word	index@(_ZN5flash24flash_fwd_splitkv_kernelI23Flash_fwd_kernel_traitsILi128ELi64ELi128ELi4ELb0ELb0EN7cutlass6half_tE19Flash_kernel_traitsILi128ELi64ELi128ELi4ES3_EELb1ELb0ELb0ELb0ELb1ELb0ELb1ELb1EEEvNS_16Flash_fwd_paramsE)
        /*04e8*/ 	.word	0x000000f4


	//----- nvinfo : EIATTR_FRAME_SIZE
	.align		4
.L_220:
        /*04ec*/ 	.byte	0x04, 0x11
        /*04ee*/ 	.short	(.L_222 - .L_221)
	.align		4
.L_221:
        /*04f0*/ 	.word	index@(_ZN5flash24flash_fwd_splitkv_kernelI23Flash_fwd_kernel_traitsILi128ELi64ELi128ELi4ELb0ELb0EN7cutlass6half_tE19Flash_kernel_traitsILi128ELi64ELi128ELi4ES3_EELb1ELb0ELb0ELb0ELb1ELb0ELb1ELb1EEEvNS_16Flash_fwd_paramsE)
        /*04f4*/ 	.word	0x00000000


	//----- nvinfo : EIATTR_REGCOUNT
	.align		4
.L_222:
        /*04f8*/ 	.byte	0x04, 0x2f
        /*04fa*/ 	.short	(.L_224 - .L_223)
	.align		4
.L_223:
        /*04fc*/ 	.word	index@(_ZN5flash24flash_fwd_splitkv_kernelI23Flash_fwd_kernel_traitsILi128ELi64ELi128ELi4ELb0ELb0EN7cutlass6half_tE19Flash_kernel_traitsILi128ELi64ELi128ELi4ES3_EELb1ELb0ELb1ELb0ELb0ELb1ELb1ELb0EEEvNS_16Flash_fwd_paramsE)
        /*0500*/ 	.word	0x000000fe


	//----- nvinfo : EIATTR_FRAME_SIZE
	.align		4
.L_224:
        /*0504*/ 	.byte	0x04, 0x11
        /*0506*/ 	.short	(.L_226 - .L_225)
	.align		4
.L_225:
        /*0508*/ 	.word	index@(_ZN5flash24flash_fwd_splitkv_kernelI23Flash_fwd_kernel_traitsILi128ELi64ELi128ELi4ELb0ELb0EN7cutlass6half_tE19Flash_kernel_traitsILi128ELi64ELi128ELi4ES3_EELb1ELb0ELb1ELb0ELb0ELb1ELb1ELb0EEEvNS_16Flash_fwd_paramsE)
        /*050c*/ 	.word	0x00000000


	//----- nvinfo : EIATTR_REGCOUNT
	.align		4
.L_226:
        /*0510*/ 	.byte	0x04, 0x2f
        /*0512*/ 	.short	(.L_228 - .L_227)
	.align		4
.L_227:
        /*0514*/ 	.word	index@(_ZN5flash24flash_fwd_splitkv_kernelI23Flash_fwd_kernel_traitsILi128ELi64ELi128ELi4ELb0ELb0EN7cutlass6half_tE19Flash_kernel_traitsILi128ELi64ELi128ELi4ES3_EELb1ELb0ELb1ELb0ELb0ELb0ELb1ELb0EEEvNS_16Flash_fwd_paramsE)
        /*0518*/ 	.word	0x000000ff


	//----- nvinfo : EIATTR_FRAME_SIZE
	.align		4
.L_228:
        /*051c*/ 	.byte	0x04, 0x11
        /*051e*/ 	.short	(.L_230 - .L_229)
	.align		4
.L_229:
        /*0520*/ 	.word	index@(_ZN5flash24flash_fwd_splitkv_kernelI23Flash_fwd_kernel_traitsILi128ELi64ELi128ELi4ELb0ELb0EN7cutlass6half_tE19Flash_kernel_traitsILi128ELi64ELi128ELi4ES3_EELb1ELb0ELb1ELb0ELb0ELb0ELb1ELb0EEEvNS_16Flash_fwd_paramsE)
        /*0524*/ 	.word	0x00000000


	//----- nvinfo : EIATTR_REGCOUNT
	.align		4
.L_230:
        /*0528*/ 	.byte	0x04, 0x2f
        /*052a*/ 	.short	(.L_232 - .L_231)
	.align		4
.L_231:
        /*052c*/ 	.word	index@(_ZN5flash24flash_fwd_splitkv_kernelI23Flash_fwd_kernel_traitsILi128ELi64ELi128ELi4ELb0ELb0EN7cutlass6half_tE19Flash_kernel_traitsILi128ELi64ELi128ELi4ES3_EELb1ELb0ELb0ELb0ELb1ELb1ELb1ELb0EEEvNS_16Flash_fwd_paramsE)
        /*0530*/ 	.word	0x000000ff


	//----- nvinfo : EIATTR_FRAME_SIZE
	.align		4
.L_232:
        /*0534*/ 	.byte	0x04, 0x11
        /*0536*/ 	.short	(.L_234 - .L_233)
	.align		4
.L_233:
        /*0538*/ 	.word	index@(_ZN5flash24flash_fwd_splitkv_kernelI23Flash_fwd_kernel_traitsILi128ELi64ELi128ELi4ELb0ELb0EN7cutlass6half_tE19Flash_kernel_traitsILi128ELi64ELi128ELi4ES3_EELb1ELb0ELb0ELb0ELb1ELb1ELb1ELb0EEEvNS_16Flash_fwd_paramsE)
        /*053c*/ 	.word	0x00000000


	//----- nvinfo : EIATTR_REGCOUNT
	.align		4
.L_234:
        /*0540*/ 	.byte	0x04, 0x2f
        /*0542*/ 	.short	(.L_236 - .L_235)
	.align		4
.L_235:
        /*0544*/ 	.word	index@(_ZN5flash24flash_fwd_splitkv_kernelI23Flash_fwd_kernel_traitsILi128ELi64ELi128ELi4ELb0ELb0EN7cutlass6half_tE19Flash_kernel_traitsILi128ELi64ELi128ELi4ES3_EELb1ELb0ELb0ELb0ELb1ELb0ELb1ELb0EEEvNS_16Flash_fwd_paramsE)
        /*0548*/ 	.word	0x000000ff


	//----- nvinfo : EIATTR_FRAME_SIZE
	.align		4
.L_236:
        /*054c*/ 	.byte	0x04, 0x11
        /*054e*/ 	.short	(.L_238 - .L_237)
	.align		4
.L_237:
        /*0550*/ 	.word	index@(_ZN5flash24flash_fwd_splitkv_kernelI23Flash_fwd_kernel_traitsILi128ELi64ELi128ELi4ELb0ELb0EN7cutlass6half_tE19Flash_kernel_traitsILi128ELi64ELi128ELi4ES3_EELb1ELb0ELb0ELb0ELb1ELb0ELb1ELb0EEEvNS_16Flash_fwd_paramsE)
        /*0554*/ 	.word	0x00000000


	//----- nvinfo : EIATTR_REGCOUNT
	.align		4
.L_238:
        /*0558*/ 	.byte	0x04, 0x2f
        /*055a*/ 	.short	(.L_240 - .L_239)
	.align		4
.L_239:
        /*055c*/ 	.word	index@(_ZN5flash24flash_fwd_splitkv_kernelI23Flash_fwd_kernel_traitsILi128ELi64ELi128ELi4ELb0ELb0EN7cutlass6half_tE19Flash_kernel_traitsILi128ELi64ELi128ELi4ES3_EELb1ELb0ELb1ELb0ELb0ELb1ELb0ELb1EEEvNS_16Flash_fwd_paramsE)
        /*0560*/ 	.word	0x000000f6


	//----- nvinfo : EIATTR_FRAME_SIZE
	.align		4
.L_240:
        /*0564*/ 	.byte	0x04, 0x11
        /*0566*/ 	.short	(.L_242 - .L_241)
	.align		4
.L_241:
        /*0568*/ 	.word	index@(_ZN5flash24flash_fwd_splitkv_kernelI23Flash_fwd_kernel_traitsILi128ELi64ELi128ELi4ELb0ELb0EN7cutlass6half_tE19Flash_kernel_traitsILi128ELi64ELi128ELi4ES3_EELb1ELb0ELb1ELb0ELb0ELb1ELb0ELb1EEEvNS_16Flash_fwd_paramsE)
        /*056c*/ 	.word	0x00000000


	//----- nvinfo : EIATTR_REGCOUNT
	.align		4
.L_242:
        /*0570*/ 	.byte	0x04, 0x2f
        /*0572*/ 	.short	(.L_244 - .L_243)
	.align		4
.L_243:
        /*0574*/ 	.word	index@(_ZN5flash24flash_fwd_splitkv_kernelI23Flash_fwd_kernel_traitsILi128ELi64ELi128ELi4ELb0ELb0EN7cutlass6half_tE19Flash_kernel_traitsILi128ELi64ELi128ELi4ES3_EELb1ELb0ELb1ELb0ELb0ELb0ELb0ELb1EEEvNS_16Flash_fwd_paramsE)
        /*0578*/ 	.word	0x000000f9


	//----- nvinfo : EIATTR_FRAME_SIZE
	.align		4
.L_244:
        /*057c*/ 	.byte	0x04, 0x11
        /*057e*/ 	.short	(.L_246 - .L_245)
	.align		4
.L_245:
        /*0580*/ 	.word	index@(_ZN5flash24flash_fwd_splitkv_kernelI23Flash_fwd_kernel_traitsILi128ELi64ELi128ELi4ELb0ELb0EN7cutlass6half_tE19Flash_kernel_traitsILi128ELi64ELi128ELi4ES3_EELb1ELb0ELb1ELb0ELb0ELb0ELb0ELb1EEEvNS_16Flash_fwd_paramsE)
        /*0584*/ 	.word	0x00000000


	//----- nvinfo : EIATTR_REGCOUNT
	.align		4
.L_246:
        /*0588*/ 	.byte	0x04, 0x2f
        /*058a*/ 	.short	(.L_248 - .L_247)
	.align		4
.L_247:
        /*058c*/ 	.word	index@(_ZN5flash24flash_fwd_splitkv_kernelI23Flash_fwd_kernel_traitsILi128ELi64ELi128ELi4ELb0ELb0EN7cutlass6half_tE19Flash_kernel_traitsILi128ELi64ELi128ELi4ES3_EELb1ELb0ELb0ELb0ELb1ELb1ELb0ELb1EEEvNS_16Flash_fwd_paramsE)
        /*0590*/ 	.word	0x000000fe


	//----- nvinfo : EIATTR_FRAME_SIZE
	.align		4
.L_248:
        /*0594*/ 	.byte	0x04, 0x11
        /*0596*/ 	.short	(.L_250 - .L_249)
	.align		4
.L_249:
        /*0598*/ 	.word	index@(_ZN5flash24flash_fwd_splitkv_kernelI23Flash_fwd_kernel_traitsILi128ELi64ELi128ELi4ELb0ELb0EN7cutlass6half_tE19Flash_kernel_traitsILi128ELi64ELi128ELi4ES3_EELb1ELb0ELb0ELb0ELb1ELb1ELb0ELb1EEEvNS_16Flash_fwd_paramsE)
        /*059c*/ 	.word	0x00000000


	//----- nvinfo : EIATTR_REGCOUNT
	.align		4
.L_250:
        /*05a0*/ 	.byte	0x04, 0x2f
        /*05a2*/ 	.short	(.L_252 - .L_251)
	.align		4
.L_251:
        /*05a4*/ 	.word	index@(_ZN5flash24flash_fwd_splitkv_kernelI23Flash_fwd_kernel_traitsILi128ELi64ELi128ELi4ELb0ELb0EN7cutlass6half_tE19Flash_kernel_traitsILi128ELi64ELi128ELi4ES3_EELb1ELb0ELb0ELb0ELb1ELb0ELb0ELb1EEEvNS_16Flash_fwd_paramsE)
        /*05a8*/ 	.word	0x000000ec


	//----- nvinfo : EIATTR_FRAME_SIZE
	.align		4
.L_252:
        /*05ac*/ 	.byte	0x04, 0x11
        /*05ae*/ 	.short	(.L_254 - .L_253)
	.align		4
.L_253:
        /*05b0*/ 	.word	index@(_ZN5flash24flash_fwd_splitkv_kernelI23Flash_fwd_kernel_traitsILi128ELi64ELi128ELi4ELb0ELb0EN7cutlass6half_tE19Flash_kernel_traitsILi128ELi64ELi128ELi4ES3_EELb1ELb0ELb0ELb0ELb1ELb0ELb0ELb1EEEvNS_16Flash_fwd_paramsE)
        /*05b4*/ 	.word	0x00000000


	//----- nvinfo : EIATTR_REGCOUNT
	.align		4
.L_254:
        /*05b8*/ 	.byte	0x04, 0x2f
        /*05ba*/ 	.short	(.L_256 - .L_255)
	.align		4
.L_255:
        /*05bc*/ 	.word	index@(_ZN5flash24flash_fwd_splitkv_kernelI23Flash_fwd_kernel_traitsILi128ELi64ELi128ELi4ELb0ELb0EN7cutlass6half_tE19Flash_kernel_traitsILi128ELi64ELi128ELi4ES3_EELb1ELb0ELb1ELb0ELb0ELb1ELb0ELb0EEEvNS_16Flash_fwd_paramsE)
        /*05c0*/ 	.word	0x000000fe


	//----- nvinfo : EIATTR_FRAME_SIZE
	.align		4
.L_256:
        /*05c4*/ 	.byte	0x04, 0x11
        /*05c6*/ 	.short	(.L_258 - .L_257)
	.align		4
.L_257:
        /*05c8*/ 	.word	index@(_ZN5flash24flash_fwd_splitkv_kernelI23Flash_fwd_kernel_traitsILi128ELi64ELi128ELi4ELb0ELb0EN7cutlass6half_tE19Flash_kernel_traitsILi128ELi64ELi128ELi4ES3_EELb1ELb0ELb1ELb0ELb0ELb1ELb0ELb0EEEvNS_16Flash_fwd_paramsE)
        /*05cc*/ 	.word	0x00000000


	//----- nvinfo : EIATTR_REGCOUNT
	.align		4
.L_258:
        /*05d0*/ 	.byte	0x04, 0x2f
        /*05d2*/ 	.short	(.L_260 - .L_259)
	.align		4
.L_259:
        /*05d4*/ 	.word	index@(_ZN5flash24flash_fwd_splitkv_kernelI23Flash_fwd_kernel_traitsILi128ELi64ELi128ELi4ELb0ELb0EN7cutlass6half_tE19Flash_kernel_traitsILi128ELi64ELi128ELi4ES3_EELb1ELb0ELb1ELb0ELb0ELb0ELb0ELb0EEEvNS_16Flash_fwd_paramsE)
        /*05d8*/ 	.word	0x000000ff


	//----- nvinfo : EIATTR_FRAME_SIZE
	.align		4
.L_260:
        /*05dc*/ 	.byte	0x04, 0x11
        /*05de*/ 	.short	(.L_262 - .L_261)
	.align		4
.L_261:
        /*05e0*/ 	.word	index@(_ZN5flash24flash_fwd_splitkv_kernelI23Flash_fwd_kernel_traitsILi128ELi64ELi128ELi4ELb0ELb0EN7cutlass6half_tE19Flash_kernel_traitsILi128ELi64ELi128ELi4ES3_EELb1ELb0ELb1ELb0ELb0ELb0ELb0ELb0EEEvNS_16Flash_fwd_paramsE)
        /*05e4*/ 	.word	0x00000000


	//----- nvinfo : EIATTR_REGCOUNT
	.align		4
.L_262:
        /*05e8*/ 	.byte	0x04, 0x2f
        /*05ea*/ 	.short	(.L_264 - .L_263)
	.align		4
.L_263:
        /*05ec*/ 	.word	index@(_ZN5flash24flash_fwd_splitkv_kernelI23Flash_fwd_kernel_traitsILi128ELi64ELi128ELi4ELb0ELb0EN7cutlass6half_tE19Flash_kernel_traitsILi128ELi64ELi128ELi4ES3_EELb1ELb0ELb0ELb0ELb1ELb1ELb0ELb0EEEvNS_16Flash_fwd_paramsE)
        /*05f0*/ 	.word	0x000000ff


	//----- nvinfo : EIATTR_FRAME_SIZE
	.align		4
.L_264:
        /*05f4*/ 	.byte	0x04, 0x11
        /*05f6*/ 	.short	(.L_266 - .L_265)
	.align		4
.L_265:
        /*05f8*/ 	.word	index@(_ZN5flash24flash_fwd_splitkv_kernelI23Flash_fwd_kernel_traitsILi128ELi64ELi128ELi4ELb0ELb0EN7cutlass6half_tE19Flash_kernel_traitsILi128ELi64ELi128ELi4ES3_EELb1ELb0ELb0ELb0ELb1ELb1ELb0ELb0EEEvNS_16Flash_fwd_paramsE)
        /*05fc*/ 	.word	0x00000000


	//----- nvinfo : EIATTR_REGCOUNT
	.align		4
.L_266:
        /*0600*/ 	.byte	0x04, 0x2f
        /*0602*/ 	.short	(.L_268 - .L_267)
	.align		4
.L_267:
        /*0604*/ 	.word	index@(_ZN5flash24flash_fwd_splitkv_kernelI23Flash_fwd_kernel_traitsILi128ELi64ELi128ELi4ELb0ELb0EN7cutlass6half_tE19Flash_kernel_traitsILi128ELi64ELi128ELi4ES3_EELb1ELb0ELb0ELb0ELb1ELb0ELb0ELb0EEEvNS_16Flash_fwd_paramsE)
        /*0608*/ 	.word	0x000000ff


	//----- nvinfo : EIATTR_FRAME_SIZE
	.align		4
.L_268:
        /*060c*/ 	.byte	0x04, 0x11
        /*060e*/ 	.short	(.L_270 - .L_269)
	.align		4
.L_269:
        /*0610*/ 	.word	index@(_ZN5flash24flash_fwd_splitkv_kernelI23Flash_fwd_kernel_traitsILi128ELi64ELi128ELi4ELb0ELb0EN7cutlass6half_tE19Flash_kernel_traitsILi128ELi64ELi128ELi4ES3_EELb1ELb0ELb0ELb0ELb1ELb0ELb0ELb0EEEvNS_16Flash_fwd_paramsE)
        /*0614*/ 	.word	0x00000000


	//----- nvinfo : EIATTR_REGCOUNT
	.align		4
.L_270:
        /*0618*/ 	.byte	0x04, 0x2f
        /*061a*/ 	.short	(.L_272 - .L_271)
	.align		4
.L_271:
        /*061c*/ 	.word	index@(_ZN5flash24flash_fwd_splitkv_kernelI23Flash_fwd_kernel_traitsILi128ELi64ELi128ELi4ELb0ELb0EN7cutlass6half_tE19Flash_kernel_traitsILi128ELi64ELi128ELi4ES3_EELb1ELb0ELb0ELb1ELb1ELb1ELb1ELb0EEEvNS_16Flash_fwd_paramsE)
        /*0620*/ 	.word	0x000000ff


	//----- nvinfo : EIATTR_FRAME_SIZE
	.align		4
.L_272:
        /*0624*/ 	.byte	0x04, 0x11
        /*0626*/ 	.short	(.L_274 - .L_273)
	.align		4
.L_273:
        /*0628*/ 	.word	index@(_ZN5flash24flash_fwd_splitkv_kernelI23Flash_fwd_kernel_traitsILi128ELi64ELi128ELi4ELb0ELb0EN7cutlass6half_tE19Flash_kernel_traitsILi128ELi64ELi128ELi4ES3_EELb1ELb0ELb0ELb1ELb1ELb1ELb1ELb0EEEvNS_16Flash_fwd_paramsE)
        /*062c*/ 	.word	0x00000000


	//----- nvinfo : EIATTR_REGCOUNT
	.align		4
.L_274:
        /*0630*/ 	.byte	0x04, 0x2f
        /*0632*/ 	.short	(.L_276 - .L_275)
	.align		4
.L_275:
        /*0634*/ 	.word	index@(_ZN5flash24flash_fwd_splitkv_kernelI23Flash_fwd_kernel_traitsILi128ELi64ELi128ELi4ELb0ELb0EN7cutlass6half_tE19Flash_kernel_traitsILi128ELi64ELi128ELi4ES3_EELb1ELb0ELb0ELb1ELb1ELb0ELb1ELb0EEEvNS_16Flash_fwd_paramsE)
        /*0638*/ 	.word	0x000000ff


	//----- nvinfo : EIATTR_FRAME_SIZE
	.align		4
.L_276:
        /*063c*/ 	.byte	0x04, 0x11
        /*063e*/ 	.short	(.L_278 - .L_277)
	.align		4
.L_277:
        /*0640*/ 	.word	index@(_ZN5flash24flash_fwd_splitkv_kernelI23Flash_fwd_kernel_traitsILi128ELi64ELi128ELi4ELb0ELb0EN7cutlass6half_tE19Flash_kernel_traitsILi128ELi64ELi128ELi4ES3_EELb1ELb0ELb0ELb1ELb1ELb0ELb1ELb0EEEvNS_16Flash_fwd_paramsE)
        /*0644*/ 	.word	0x00000000


	//----- nvinfo : EIATTR_REGCOUNT
	.align		4
.L_278:
        /*0648*/ 	.byte	0x04, 0x2f
        /*064a*/ 	.short	(.L_280 - .L_279)
	.align		4
.L_279:
        /*064c*/ 	.word	index@(_ZN5flash24flash_fwd_splitkv_kernelI23Flash_fwd_kernel_traitsILi128ELi64ELi128ELi4ELb0ELb0EN7cutlass6half_tE19Flash_kernel_traitsILi128ELi64ELi128ELi4ES3_EELb1ELb0ELb0ELb1ELb1ELb1ELb0ELb0EEEvNS_16Flash_fwd_paramsE)
        /*0650*/ 	.word	0x000000ff


	//----- nvinfo : EIATTR_FRAME_SIZE
	.align		4
.L_280:
        /*0654*/ 	.byte	0x04, 0x11
        /*0656*/ 	.short	(.L_282 - .L_281)
	.align		4
.L_281:
        /*0658*/ 	.word	index@(_ZN5flash24flash_fwd_splitkv_kernelI23Flash_fwd_kernel_traitsILi128ELi64ELi128ELi4ELb0ELb0EN7cutlass6half_tE19Flash_kernel_traitsILi128ELi64ELi128ELi4ES3_EELb1ELb0ELb0ELb1ELb1ELb1ELb0ELb0EEEvNS_16Flash_fwd_paramsE)
        /*065c*/ 	.word	0x00000000


	//----- nvinfo : EIATTR_REGCOUNT
	.align		4
.L_282:
        /*0660*/ 	.byte	0x04, 0x2f
        /*0662*/ 	.short	(.L_284 - .L_283)
	.align		4
.L_283:
        /*0664*/ 	.word	index@(_ZN5flash24flash_fwd_splitkv_kernelI23Flash_fwd_kernel_traitsILi128ELi64ELi128ELi4ELb0ELb0EN7cutlass6half_tE19Flash_kernel_traitsILi128ELi64ELi128ELi4ES3_EELb1ELb0ELb0ELb1ELb1ELb0ELb0ELb0EEEvNS_16Flash_fwd_paramsE)
        /*0668*/ 	.word	0x000000e0


	//----- nvinfo : EIATTR_FRAME_SIZE
	.align		4
.L_284:
        /*066c*/ 	.byte	0x04, 0x11
        /*066e*/ 	.short	(.L_286 - .L_285)
	.align		4
.L_285:
        /*0670*/ 	.word	index@(_ZN5flash24flash_fwd_splitkv_kernelI23Flash_fwd_kernel_traitsILi128ELi64ELi128ELi4ELb0ELb0EN7cutlass6half_tE19Flash_kernel_traitsILi128ELi64ELi128ELi4ES3_EELb1ELb0ELb0ELb1ELb1ELb0ELb0ELb0EEEvNS_16Flash_fwd_paramsE)
        /*0674*/ 	.word	0x00000000


	//----- nvinfo : EIATTR_REGCOUNT
	.align		4
.L_286:
        /*0678*/ 	.byte	0x04, 0x2f
        /*067a*/ 	.short	(.L_288 - .L_287)
	.align		4
.L_287:
        /*067c*/ 	.word	index@(_ZN5flash24flash_fwd_splitkv_kernelI23Flash_fwd_kernel_traitsILi128ELi64ELi128ELi4ELb0ELb0EN7cutlass6half_tE19Flash_kernel_traitsILi128ELi64ELi128ELi4ES3_EELb1ELb0ELb0ELb0ELb0ELb1ELb1ELb1EEEvNS_16Flash_fwd_paramsE)
        /*0680*/ 	.word	0x000000fe


	//----- nvinfo : EIATTR_FRAME_SIZE
	.align		4
.L_288:
        /*0684*/ 	.byte	0x04, 0x11
        /*0686*/ 	.short	(.L_290 - .L_289)
	.align		4
.L_289:
        /*0688*/ 	.word	index@(_ZN5flash24flash_fwd_splitkv_kernelI23Flash_fwd_kernel_traitsILi128ELi64ELi128ELi4ELb0ELb0EN7cutlass6half_tE19Flash_kernel_traitsILi128ELi64ELi128ELi4ES3_EELb1ELb0ELb0ELb0ELb0ELb1ELb1ELb1EEEvNS_16Flash_fwd_paramsE)
        /*068c*/ 	.word	0x00000000


	//----- nvinfo : EIATTR_REGCOUNT
	.align		4
.L_290:
        /*0690*/ 	.byte	0x04, 0x2f
        /*0692*/ 	.short	(.L_292 - .L_291)
	.align		4
.L_291:
        /*0694*/ 	.word	index@(_ZN5flash24flash_fwd_splitkv_kernelI23Flash_fwd_kernel_traitsILi128ELi64ELi128ELi4ELb0ELb0EN7cutlass6half_tE19Flash_kernel_traitsILi128ELi64ELi128ELi4ES3_EELb1ELb0ELb0ELb0ELb0ELb0ELb1ELb1EEEvNS_16Flash_fwd_paramsE)
        /*0698*/ 	.word	0x000000ff


	//----- nvinfo : EIATTR_FRAME_SIZE
	.align		4
.L_292:
        /*069c*/ 	.byte	0x04, 0x11
        /*069e*/ 	.short	(.L_294 - .L_293)
	.align		4
.L_293:
        /*06a0*/ 	.word	index@(_ZN5flash24flash_fwd_splitkv_kernelI23Flash_fwd_kernel_traitsILi128ELi64ELi128ELi4ELb0ELb0EN7cutlass6half_tE19Flash_kernel_traitsILi128ELi64ELi128ELi4ES3_EELb1ELb0ELb0ELb0ELb0ELb0ELb1ELb1EEEvNS_16Flash_fwd_paramsE)
        /*06a4*/ 	.word	0x00000000


	//----- nvinfo : EIATTR_REGCOUNT
	.align		4
.L_294:
        /*06a8*/ 	.byte	0x04, 0x2f
        /*06aa*/ 	.short	(.L_296 - .L_295)
	.align		4
.L_295:
        /*06ac*/ 	.word	index@(_ZN5flash24flash_fwd_splitkv_kernelI23Flash_fwd_kernel_traitsILi128ELi64ELi128ELi4ELb0ELb0EN7cutlass6half_tE19Flash_kernel_traitsILi128ELi64ELi128ELi4ES3_EELb1ELb0ELb0ELb0ELb0ELb1ELb1ELb0EEEvNS_16Flash_fwd_paramsE)
        /*06b0*/ 	.word	0x000000ff


	//----- nvinfo : EIATTR_FRAME_SIZE
	.align		4
.L_296:
        /*06b4*/ 	.byte	0x04, 0x11
        /*06b6*/ 	.short	(.L_298 - .L_297)
	.align		4
.L_297:
        /*06b8*/ 	.word	index@(_ZN5flash24flash_fwd_splitkv_kernelI23Flash_fwd_kernel_traitsILi128ELi64ELi128ELi4ELb0ELb0EN7cutlass6half_tE19Flash_kernel_traitsILi128ELi64ELi128ELi4ES3_EELb1ELb0ELb0ELb0ELb0ELb1ELb1ELb0EEEvNS_16Flash_fwd_paramsE)
        /*06bc*/ 	.word	0x00000000


	//----- nvinfo : EIATTR_REGCOUNT
	.align		4
.L_298:
        /*06c0*/ 	.byte	0x04, 0x2f
        /*06c2*/ 	.short	(.L_300 - .L_299)
	.align		4
.L_299:
        /*06c4*/ 	.word	index@(_ZN5flash24flash_fwd_splitkv_kernelI23Flash_fwd_kernel_traitsILi128ELi64ELi128ELi4ELb0ELb0EN7cutlass6half_tE19Flash_kernel_traitsILi128ELi64ELi128ELi4ES3_EELb1ELb0ELb0ELb0ELb0ELb0ELb1ELb0EEEvNS_16Flash_fwd_paramsE)
        /*06c8*/ 	.word	0x000000ff


	//----- nvinfo : EIATTR_FRAME_SIZE
	.align		4
.L_300:
        /*06cc*/ 	.byte	0x04, 0x11
        /*06ce*/ 	.short	(.L_302 - .L_301)
	.align		4
.L_301:
        /*06d0*/ 	.word	index@(_ZN5flash24flash_fwd_splitkv_kernelI23Flash_fwd_kernel_traitsILi128ELi64ELi128ELi4ELb0ELb0EN7cutlass6half_tE19Flash_kernel_traitsILi128ELi64ELi128ELi4ES3_EELb1ELb0ELb0ELb0ELb0ELb0ELb1ELb0EEEvNS_16Flash_fwd_paramsE)
        /*06d4*/ 	.word	0x00000000


	//----- nvinfo : EIATTR_REGCOUNT
	.align		4
.L_302:
        /*06d8*/ 	.byte	0x04, 0x2f
        /*06da*/ 	.short	(.L_304 - .L_303)
	.align		4
.L_303:
        /*06dc*/ 	.word	index@(_ZN5flash24flash_fwd_splitkv_kernelI23Flash_fwd_kernel_traitsILi128ELi64ELi128ELi4ELb0ELb0EN7cutlass6half_tE19Flash_kernel_traitsILi128ELi64ELi128ELi4ES3_EELb1ELb0ELb0ELb0ELb0ELb1ELb0ELb1EEEvNS_16Flash_fwd_paramsE)
        /*06e0*/ 	.word	0x000000ff


	//----- nvinfo : EIATTR_FRAME_SIZE
	.align		4
.L_304:
        /*06e4*/ 	.byte	0x04, 0x11
        /*06e6*/ 	.short	(.L_306 - .L_305)
	.align		4
.L_305:
        /*06e8*/ 	.word	index@(_ZN5flash24flash_fwd_splitkv_kernelI23Flash_fwd_kernel_traitsILi128ELi64ELi128ELi4ELb0ELb0EN7cutlass6half_tE19Flash_kernel_traitsILi128ELi64ELi128ELi4ES3_EELb1ELb0ELb0ELb0ELb0ELb1ELb0ELb1EEEvNS_16Flash_fwd_paramsE)
        /*06ec*/ 	.word	0x00000000


	//----- nvinfo : EIATTR_REGCOUNT
	.align		4
.L_306:
        /*06f0*/ 	.byte	0x04, 0x2f
        /*06f2*/ 	.short	(.L_308 - .L_307)
	.align		4
.L_307:
        /*06f4*/ 	.word	index@(_ZN5flash24flash_fwd_splitkv_kernelI23Flash_fwd_kernel_traitsILi128ELi64ELi128ELi4ELb0ELb0EN7cutlass6half_tE19Flash_kernel_traitsILi128ELi64ELi128ELi4ES3_EELb1ELb0ELb0ELb0ELb0ELb0ELb0ELb1EEEvNS_16Flash_fwd_paramsE)
        /*06f8*/ 	.word	0x000000ff


	//----- nvinfo : EIATTR_FRAME_SIZE
	.align		4
.L_308:
        /*06fc*/ 	.byte	0x04, 0x11
        /*06fe*/ 	.short	(.L_310 - .L_309)
	.align		4
.L_309:
        /*0700*/ 	.word	index@(_ZN5flash24flash_fwd_splitkv_kernelI23Flash_fwd_kernel_traitsILi128ELi64ELi128ELi4ELb0ELb0EN7cutlass6half_tE19Flash_kernel_traitsILi128ELi64ELi128ELi4ES3_EELb1ELb0ELb0ELb0ELb0ELb0ELb0ELb1EEEvNS_16Flash_fwd_paramsE)
        /*0704*/ 	.word	0x00000000


	//----- nvinfo : EIATTR_REGCOUNT
	.align		4
.L_310:
        /*0708*/ 	.byte	0x04, 0x2f
        /*070a*/ 	.short	(.L_312 - .L_311)
	.align		4
.L_311:
        /*070c*/ 	.word	index@(_ZN5flash24flash_fwd_splitkv_kernelI23Flash_fwd_kernel_traitsILi128ELi64ELi128ELi4ELb0ELb0EN7cutlass6half_tE19Flash_kernel_traitsILi128ELi64ELi128ELi4ES3_EELb1ELb0ELb0ELb0ELb0ELb1ELb0ELb0EEEvNS_16Flash_fwd_paramsE)
        /*0710*/ 	.word	0x000000ff


	//----- nvinfo : EIATTR_FRAME_SIZE
	.align		4
.L_312:
        /*0714*/ 	.byte	0x04, 0x11
        /*0716*/ 	.short	(.L_314 - .L_313)
	.align		4
.L_313:
        /*0718*/ 	.word	index@(_ZN5flash24flash_fwd_splitkv_kernelI23Flash_fwd_kernel_traitsILi128ELi64ELi128ELi4ELb0ELb0EN7cutlass6half_tE19Flash_kernel_traitsILi128ELi64ELi128ELi4ES3_EELb1ELb0ELb0ELb0ELb0ELb1ELb0ELb0EEEvNS_16Flash_fwd_paramsE)
        /*071c*/ 	.word	0x00000000


	//----- nvinfo : EIATTR_REGCOUNT
	.align		4
.L_314:
        /*0720*/ 	.byte	0x04, 0x2f
        /*0722*/ 	.short	(.L_316 - .L_315)
	.align		4
.L_315:
        /*0724*/ 	.word	index@(_ZN5flash24flash_fwd_splitkv_kernelI23Flash_fwd_kernel_traitsILi128ELi64ELi128ELi4ELb0ELb0EN7cutlass6half_tE19Flash_kernel_traitsILi128ELi64ELi128ELi4ES3_EELb1ELb0ELb0ELb0ELb0ELb0ELb0ELb0EEEvNS_16Flash_fwd_paramsE)
        /*0728*/ 	.word	0x000000ff


	//----- nvinfo : EIATTR_FRAME_SIZE
	.align		4
.L_316:
        /*072c*/ 	.byte	0x04, 0x11
        /*072e*/ 	.short	(.L_318 - .L_317)
	.align		4
.L_317:
        /*0730*/ 	.word	index@(_ZN5flash24flash_fwd_splitkv_kernelI23Flash_fwd_kernel_traitsILi128ELi64ELi128ELi4ELb0ELb0EN7cutlass6half_tE19Flash_kernel_traitsILi128ELi64ELi128ELi4ES3_EELb1ELb0ELb0ELb0ELb0ELb0ELb0ELb0EEEvNS_16Flash_fwd_paramsE)
        /*0734*/ 	.word	0x00000000


	//----- nvinfo : EIATTR_REGCOUNT
	.align		4
.L_318:
        /*0738*/ 	.byte	0x04, 0x2f
        /*073a*/ 	.short	(.L_320 - .L_319)
	.align		4
.L_319:
        /*073c*/ 	.word	index@(_ZN5flash32flash_fwd_splitkv_combine_kernelI23Flash_fwd_kernel_traitsILi128ELi64ELi128ELi4ELb0ELb0EN7cutlass6half_tE19Flash_kernel_traitsILi128ELi64ELi128ELi4ES3_EELi4ELi1ELb1EEEvNS_16Flash_fwd_paramsE)
        /*0740*/ 	.word	0x00000026


	//----- nvinfo : EIATTR_FRAME_SIZE
	.align		4
.L_320:
        /*0744*/ 	.byte	0x04, 0x11
        /*0746*/ 	.short	(.L_322 - .L_321)
	.align		4
.L_321:
        /*0748*/ 	.word	index@($__internal_13_$__cuda_sm20_div_s64)
        /*074c*/ 	.word	0x00000000


	//----- nvinfo : EIATTR_FRAME_SIZE
	.align		4
.L_322:
        /*0750*/ 	.byte	0x04, 0x11
        /*0752*/ 	.short	(.L_324 - .L_323)
	.align		4
.L_323:
        /*0754*/ 	.word	index@(_ZN5flash32flash_fwd_splitkv_combine_kernelI23Flash_fwd_kernel_traitsILi128ELi64ELi128ELi4ELb0ELb0EN7cutlass6half_tE19Flash_kernel_traitsILi128ELi64ELi128ELi4ES3_EELi4ELi1ELb1EEEvNS_16Flash_fwd_paramsE)
        /*0758*/ 	.word	0x00000000


	//----- nvinfo : EIATTR_REGCOUNT
	.align		4
.L_324:
        /*075c*/ 	.byte	0x04, 0x2f
        /*075e*/ 	.short	(.L_326 - .L_325)
	.align		4
.L_325:
        /*0760*/ 	.word	index@(_ZN5flash32flash_fwd_splitkv_combine_kernelI23Flash_fwd_kernel_traitsILi128ELi64ELi128ELi4ELb0ELb0EN7cutlass6half_tE19Flash_kernel_traitsILi128ELi64ELi128ELi4ES3_EELi4ELi2ELb1EEEvNS_16Flash_fwd_paramsE)
        /*0764*/ 	.word	0x00000024


	//----- nvinfo : EIATTR_FRAME_SIZE
	.align		4
.L_326:
        /*0768*/ 	.byte	0x04, 0x11
        /*076a*/ 	.short	(.L_328 - .L_327)
	.align		4
.L_327:
        /*076c*/ 	.word	index@($__internal_12_$__cuda_sm20_div_s64)
        /*0770*/ 	.word	0x00000000


	//----- nvinfo : EIATTR_FRAME_SIZE
	.align		4
.L_328:
        /*0774*/ 	.byte	0x04, 0x11
        /*0776*/ 	.short	(.L_330 - .L_329)
	.align		4
.L_329:
        /*0778*/ 	.word	index@(_ZN5flash32flash_fwd_splitkv_combine_kernelI23Flash_fwd_kernel_traitsILi128ELi64ELi128ELi4ELb0ELb0EN7cutlass6half_tE19Flash_kernel_traitsILi128ELi64ELi128ELi4ES3_EELi4ELi2ELb1EEEvNS_16Flash_fwd_paramsE)
        /*077c*/ 	.word	0x00000000


	//----- nvinfo : EIATTR_REGCOUNT
	.align		4
.L_330:
        /*0780*/ 	.byte	0x04, 0x2f
        /*0782*/ 	.short	(.L_332 - .L_331)
	.align		4
.L_331:
        /*0784*/ 	.word	index@(_ZN5flash32flash_fwd_splitkv_combine_kernelI23Flash_fwd_kernel_traitsILi128ELi64ELi128ELi4ELb0ELb0EN7cutlass6half_tE19Flash_kernel_traitsILi128ELi64ELi128ELi4ES3_EELi4ELi3ELb1EEEvNS_16Flash_fwd_paramsE)
        /*0788*/ 	.word	0x00000026


	//----- nvinfo : EIATTR_FRAME_SIZE
	.align		4
.L_332:
        /*078c*/ 	.byte	0x04, 0x11
        /*078e*/ 	.short	(.L_334 - .L_333)
	.align		4
.L_333:
        /*0790*/ 	.word	index@($__internal_11_$__cuda_sm20_div_s64)
        /*0794*/ 	.word	0x00000000


	//----- nvinfo : EIATTR_FRAME_SIZE
	.align		4
.L_334:
        /*0798*/ 	.byte	0x04, 0x11
        /*079a*/ 	.short	(.L_336 - .L_335)
	.align		4
.L_335:
        /*079c*/ 	.word	index@(_ZN5flash32flash_fwd_splitkv_combine_kernelI23Flash_fwd_kernel_traitsILi128ELi64ELi128ELi4ELb0ELb0EN7cutlass6half_tE19Flash_kernel_traitsILi128ELi64ELi128ELi4ES3_EELi4ELi3ELb1EEEvNS_16Flash_fwd_paramsE)
        /*07a0*/ 	.word	0x00000000


	//----- nvinfo : EIATTR_REGCOUNT
	.align		4
.L_336:
        /*07a4*/ 	.byte	0x04, 0x2f
        /*07a6*/ 	.short	(.L_338 - .L_337)
	.align		4
.L_337:
        /*07a8*/ 	.word	index@(_ZN5flash32flash_fwd_splitkv_combine_kernelI23Flash_fwd_kernel_traitsILi128ELi64ELi128ELi4ELb0ELb0EN7cutlass6half_tE19Flash_kernel_traitsILi128ELi64ELi128ELi4ES3_EELi4ELi4ELb1EEEvNS_16Flash_fwd_paramsE)
        /*07ac*/ 	.word	0x00000026


	//----- nvinfo : EIATTR_FRAME_SIZE
	.align		4
.L_338:
        /*07b0*/ 	.byte	0x04, 0x11
        /*07b2*/ 	.short	(.L_340 - .L_339)
	.align		4
.L_339:
        /*07b4*/ 	.word	index@($__internal_10_$__cuda_sm20_div_s64)
        /*07b8*/ 	.word	0x00000000


	//----- nvinfo : EIATTR_FRAME_SIZE
	.align		4
.L_340:
        /*07bc*/ 	.byte	0x04, 0x11
        /*07be*/ 	.short	(.L_342 - .L_341)
	.align		4
.L_341:
        /*07c0*/ 	.word	index@(_ZN5flash32flash_fwd_splitkv_combine_kernelI23Flash_fwd_kernel_traitsILi128ELi64ELi128ELi4ELb0ELb0EN7cutlass6half_tE19Flash_kernel_traitsILi128ELi64ELi128ELi4ES3_EELi4ELi4ELb1EEEvNS_16Flash_fwd_paramsE)
        /*07c4*/ 	.word	0x00000000


	//----- nvinfo : EIATTR_REGCOUNT
	.align		4
.L_342:
        /*07c8*/ 	.byte	0x04, 0x2f
        /*07ca*/ 	.short	(.L_344 - .L_343)
	.align		4
.L_343:
        /*07cc*/ 	.word	index@(_ZN5flash32flash_fwd_splitkv_combine_kernelI23Flash_fwd_kernel_traitsILi128ELi64ELi128ELi4ELb0ELb0EN7cutlass6half_tE19Flash_kernel_traitsILi128ELi64ELi128ELi4ES3_EELi4ELi5ELb1EEEvNS_16Flash_fwd_paramsE)
        /*07d0*/ 	.word	0x00000026


	//----- nvinfo : EIATTR_FRAME_SIZE
	.align		4
.L_344:
        /*07d4*/ 	.byte	0x04, 0x11
        /*07d6*/ 	.short	(.L_346 - .L_345)
	.align		4
.L_345:
        /*07d8*/ 	.word	index@($__internal_9_$__cuda_sm20_div_s64)
        /*07dc*/ 	.word	0x00000000


	//----- nvinfo : EIATTR_FRAME_SIZE
	.align		4
.L_346:
        /*07e0*/ 	.byte	0x04, 0x11
        /*07e2*/ 	.short	(.L_348 - .L_347)
	.align		4
.L_347:
        /*07e4*/ 	.word	index@(_ZN5flash32flash_fwd_splitkv_combine_kernelI23Flash_fwd_kernel_traitsILi128ELi64ELi128ELi4ELb0ELb0EN7cutlass6half_tE19Flash_kernel_traitsILi128ELi64ELi128ELi4ES3_EELi4ELi5ELb1EEEvNS_16Flash_fwd_paramsE)
        /*07e8*/ 	.word	0x00000000


	//----- nvinfo : EIATTR_REGCOUNT
	.align		4
.L_348:
        /*07ec*/ 	.byte	0x04, 0x2f
        /*07ee*/ 	.short	(.L_350 - .L_349)
	.align		4
.L_349:
        /*07f0*/ 	.word	index@(_ZN5flash32flash_fwd_splitkv_combine_kernelI23Flash_fwd_kernel_traitsILi128ELi64ELi128ELi4ELb0ELb0EN7cutlass6half_tE19Flash_kernel_traitsILi128ELi64ELi128ELi4ES3_EELi4ELi6ELb1EEEvNS_16Flash_fwd_paramsE)
        /*07f4*/ 	.word	0x00000026


	//----- nvinfo : EIATTR_FRAME_SIZE
	.align		4
.L_350:
        /*07f8*/ 	.byte	0x04, 0x11
        /*07fa*/ 	.short	(.L_352 - .L_351)
	.align		4
.L_351:
        /*07fc*/ 	.word	index@($__internal_8_$__cuda_sm20_div_s64)
        /*0800*/ 	.word	0x00000000


	//----- nvinfo : EIATTR_FRAME_SIZE
	.align		4
.L_352:
        /*0804*/ 	.byte	0x04, 0x11
        /*0806*/ 	.short	(.L_354 - .L_353)
	.align		4
.L_353:
        /*0808*/ 	.word	index@(_ZN5flash32flash_fwd_splitkv_combine_kernelI23Flash_fwd_kernel_traitsILi128ELi64ELi128ELi4ELb0ELb0EN7cutlass6half_tE19Flash_kernel_traitsILi128ELi64ELi128ELi4ES3_EELi4ELi6ELb1EEEvNS_16Flash_fwd_paramsE)
        /*080c*/ 	.word	0x00000000


	//----- nvinfo : EIATTR_REGCOUNT
	.align		4
.L_354:
        /*0810*/ 	.byte	0x04, 0x2f
        /*0812*/ 	.short	(.L_356 - .L_355)
	.align		4
.L_355:
        /*0814*/ 	.word	index@(_ZN5flash32flash_fwd_splitkv_combine_kernelI23Flash_fwd_kernel_traitsILi128ELi64ELi128ELi4ELb0ELb0EN7cutlass6half_tE19Flash_kernel_traitsILi128ELi64ELi128ELi4ES3_EELi4ELi7ELb1EEEvNS_16Flash_fwd_paramsE)
        /*0818*/ 	.word	0x0000002c


	//----- nvinfo : EIATTR_FRAME_SIZE
	.align		4
.L_356:
        /*081c*/ 	.byte	0x04, 0x11
        /*081e*/ 	.short	(.L_358 - .L_357)
	.align		4
.L_357:
        /*0820*/ 	.word	index@($__internal_7_$__cuda_sm20_div_s64)
        /*0824*/ 	.word	0x00000000


	//----- nvinfo : EIATTR_FRAME_SIZE
	.align		4
.L_358:
        /*0828*/ 	.byte	0x04, 0x11
        /*082a*/ 	.short	(.L_360 - .L_359)
	.align		4
.L_359:
        /*082c*/ 	.word	index@(_ZN5flash32flash_fwd_splitkv_combine_kernelI23Flash_fwd_kernel_traitsILi128ELi64ELi128ELi4ELb0ELb0EN7cutlass6half_tE19Flash_kernel_traitsILi128ELi64ELi128ELi4ES3_EELi4ELi7ELb1EEEvNS_16Flash_fwd_paramsE)
        /*0830*/ 	.word	0x00000000


	//----- nvinfo : EIATTR_REGCOUNT
	.align		4
.L_360:
        /*0834*/ 	.byte	0x04, 0x2f
        /*0836*/ 	.short	(.L_362 - .L_361)
	.align		4
.L_361:
        /*0838*/ 	.word	index@(_ZN5flash32flash_fwd_splitkv_combine_kernelI23Flash_fwd_kernel_traitsILi128ELi64ELi128ELi4ELb0ELb0EN7cutlass6half_tE19Flash_kernel_traitsILi128ELi64ELi128ELi4ES3_EELi4ELi1ELb0EEEvNS_16Flash_fwd_paramsE)
        /*083c*/ 	.word	0x00000028


	//----- nvinfo : EIATTR_FRAME_SIZE
	.align		4
.L_362:
        /*0840*/ 	.byte	0x04, 0x11
        /*0842*/ 	.short	(.L_364 - .L_363)
	.align		4
.L_363:
        /*0844*/ 	.word	index@($__internal_6_$__cuda_sm20_div_s64)
        /*0848*/ 	.word	0x00000000


	//----- nvinfo : EIATTR_FRAME_SIZE
	.align		4
.L_364:
        /*084c*/ 	.byte	0x04, 0x11
        /*084e*/ 	.short	(.L_366 - .L_365)
	.align		4
.L_365:
        /*0850*/ 	.word	index@(_ZN5flash32flash_fwd_splitkv_combine_kernelI23Flash_fwd_kernel_traitsILi128ELi64ELi128ELi4ELb0ELb0EN7cutlass6half_tE19Flash_kernel_traitsILi128ELi64ELi128ELi4ES3_EELi4ELi1ELb0EEEvNS_16Flash_fwd_paramsE)
        /*0854*/ 	.word	0x00000000


	//----- nvinfo : EIATTR_REGCOUNT
	.align		4
.L_366:
        /*0858*/ 	.byte	0x04, 0x2f
        /*085a*/ 	.short	(.L_368 - .L_367)
	.align		4
.L_367:
        /*085c*/ 	.word	index@(_ZN5flash32flash_fwd_splitkv_combine_kernelI23Flash_fwd_kernel_traitsILi128ELi64ELi128ELi4ELb0ELb0EN7cutlass6half_tE19Flash_kernel_traitsILi128ELi64ELi128ELi4ES3_EELi4ELi2ELb0EEEvNS_16Flash_fwd_paramsE)
        /*0860*/ 	.word	0x00000026


	//----- nvinfo : EIATTR_FRAME_SIZE
	.align		4
.L_368:
        /*0864*/ 	.byte	0x04, 0x11
        /*0866*/ 	.short	(.L_370 - .L_369)
	.align		4
.L_369:
        /*0868*/ 	.word	index@($__internal_5_$__cuda_sm20_div_s64)
        /*086c*/ 	.word	0x00000000


	//----- nvinfo : EIATTR_FRAME_SIZE
	.align		4
.L_370:
        /*0870*/ 	.byte	0x04, 0x11
        /*0872*/ 	.short	(.L_372 - .L_371)
	.align		4
.L_371:
        /*0874*/ 	.word	index@(_ZN5flash32flash_fwd_splitkv_combine_kernelI23Flash_fwd_kernel_traitsILi128ELi64ELi128ELi4ELb0ELb0EN7cutlass6half_tE19Flash_kernel_traitsILi128ELi64ELi128ELi4ES3_EELi4ELi2ELb0EEEvNS_16Flash_fwd_paramsE)
        /*0878*/ 	.word	0x00000000


	//----- nvinfo : EIATTR_REGCOUNT
	.align		4
.L_372:
        /*087c*/ 	.byte	0x04, 0x2f
        /*087e*/ 	.short	(.L_374 - .L_373)
	.align		4
.L_373:
        /*0880*/ 	.word	index@(_ZN5flash32flash_fwd_splitkv_combine_kernelI23Flash_fwd_kernel_traitsILi128ELi64ELi128ELi4ELb0ELb0EN7cutlass6half_tE19Flash_kernel_traitsILi128ELi64ELi128ELi4ES3_EELi4ELi3ELb0EEEvNS_16Flash_fwd_paramsE)
        /*0884*/ 	.word	0x00000028


	//----- nvinfo : EIATTR_FRAME_SIZE
	.align		4
.L_374:
        /*0888*/ 	.byte	0x04, 0x11
        /*088a*/ 	.short	(.L_376 - .L_375)
	.align		4
.L_375:
        /*088c*/ 	.word	index@($__internal_4_$__cuda_sm20_div_s64)
        /*0890*/ 	.word	0x00000000


	//----- nvinfo : EIATTR_FRAME_SIZE
	.align		4
.L_376:
        /*0894*/ 	.byte	0x04, 0x11
        /*0896*/ 	.short	(.L_378 - .L_377)
	.align		4
.L_377:
        /*0898*/ 	.word	index@(_ZN5flash32flash_fwd_splitkv_combine_kernelI23Flash_fwd_kernel_traitsILi128ELi64ELi128ELi4ELb0ELb0EN7cutlass6half_tE19Flash_kernel_traitsILi128ELi64ELi128ELi4ES3_EELi4ELi3ELb0EEEvNS_16Flash_fwd_paramsE)
        /*089c*/ 	.word	0x00000000


	//----- nvinfo : EIATTR_REGCOUNT
	.align		4
.L_378:
        /*08a0*/ 	.byte	0x04, 0x2f
        /*08a2*/ 	.short	(.L_380 - .L_379)
	.align		4
.L_379:
        /*08a4*/ 	.word	index@(_ZN5flash32flash_fwd_splitkv_combine_kernelI23Flash_fwd_kernel_traitsILi128ELi64ELi128ELi4ELb0ELb0EN7cutlass6half_tE19Flash_kernel_traitsILi128ELi64ELi128ELi4ES3_EELi4ELi4ELb0EEEvNS_16Flash_fwd_paramsE)
        /*08a8*/ 	.word	0x00000028


	//----- nvinfo : EIATTR_FRAME_SIZE
	.align		4
.L_380:
        /*08ac*/ 	.byte	0x04, 0x11
        /*08ae*/ 	.short	(.L_382 - .L_381)
	.align		4
.L_381:
        /*08b0*/ 	.word	index@($__internal_3_$__cuda_sm20_div_s64)
        /*08b4*/ 	.word	0x00000000


	//----- nvinfo : EIATTR_FRAME_SIZE
	.align		4
.L_382:
        /*08b8*/ 	.byte	0x04, 0x11
        /*08ba*/ 	.short	(.L_384 - .L_383)
	.align		4
.L_383:
        /*08bc*/ 	.word	index@(_ZN5flash32flash_fwd_splitkv_combine_kernelI23Flash_fwd_kernel_traitsILi128ELi64ELi128ELi4ELb0ELb0EN7cutlass6half_tE19Flash_kernel_traitsILi128ELi64ELi128ELi4ES3_EELi4ELi4ELb0EEEvNS_16Flash_fwd_paramsE)
        /*08c0*/ 	.word	0x00000000


	//----- nvinfo : EIATTR_REGCOUNT
	.align		4
.L_384:
        /*08c4*/ 	.byte	0x04, 0x2f
        /*08c6*/ 	.short	(.L_386 - .L_385)
	.align		4
.L_385:
        /*08c8*/ 	.word	index@(_ZN5flash32flash_fwd_splitkv_combine_kernelI23Flash_fwd_kernel_traitsILi128ELi64ELi128ELi4ELb0ELb0EN7cutlass6half_tE19Flash_kernel_traitsILi128ELi64ELi128ELi4ES3_EELi4ELi5ELb0EEEvNS_16Flash_fwd_paramsE)
        /*08cc*/ 	.word	0x00000028


	//----- nvinfo : EIATTR_FRAME_SIZE
	.align		4
.L_386:
        /*08d0*/ 	.byte	0x04, 0x11
        /*08d2*/ 	.short	(.L_388 - .L_387)
	.align		4
.L_387:
        /*08d4*/ 	.word	index@($__internal_2_$__cuda_sm20_div_s64)
        /*08d8*/ 	.word	0x00000000


	//----- nvinfo : EIATTR_FRAME_SIZE
	.align		4
.L_388:
        /*08dc*/ 	.byte	0x04, 0x11
        /*08de*/ 	.short	(.L_390 - .L_389)
	.align		4
.L_389:
        /*08e0*/ 	.word	index@(_ZN5flash32flash_fwd_splitkv_combine_kernelI23Flash_fwd_kernel_traitsILi128ELi64ELi128ELi4ELb0ELb0EN7cutlass6half_tE19Flash_kernel_traitsILi128ELi64ELi128ELi4ES3_EELi4ELi5ELb0EEEvNS_16Flash_fwd_paramsE)
        /*08e4*/ 	.word	0x00000000


	//----- nvinfo : EIATTR_REGCOUNT
	.align		4
.L_390:
        /*08e8*/ 	.byte	0x04, 0x2f
        /*08ea*/ 	.short	(.L_392 - .L_391)
	.align		4
.L_391:
        /*08ec*/ 	.word	index@(_ZN5flash32flash_fwd_splitkv_combine_kernelI23Flash_fwd_kernel_traitsILi128ELi64ELi128ELi4ELb0ELb0EN7cutlass6half_tE19Flash_kernel_traitsILi128ELi64ELi128ELi4ES3_EELi4ELi6ELb0EEEvNS_16Flash_fwd_paramsE)
        /*08f0*/ 	.word	0x00000028


	//----- nvinfo : EIATTR_FRAME_SIZE
	.align		4
.L_392:
        /*08f4*/ 	.byte	0x04, 0x11
        /*08f6*/ 	.short	(.L_394 - .L_393)
	.align		4
.L_393:
        /*08f8*/ 	.word	index@($__internal_1_$__cuda_sm20_div_s64)
        /*08fc*/ 	.word	0x00000000


	//----- nvinfo : EIATTR_FRAME_SIZE
	.align		4
.L_394:
        /*0900*/ 	.byte	0x04, 0x11
        /*0902*/ 	.short	(.L_396 - .L_395)
	.align		4
.L_395:
        /*0904*/ 	.word	index@(_ZN5flash32flash_fwd_splitkv_combine_kernelI23Flash_fwd_kernel_traitsILi128ELi64ELi128ELi4ELb0ELb0EN7cutlass6half_tE19Flash_kernel_traitsILi128ELi64ELi128ELi4ES3_EELi4ELi6ELb0EEEvNS_16Flash_fwd_paramsE)
        /*0908*/ 	.word	0x00000000


	//----- nvinfo : EIATTR_REGCOUNT
	.align		4
.L_396:
        /*090c*/ 	.byte	0x04, 0x2f
        /*090e*/ 	.short	(.L_398 - .L_397)
	.align		4
.L_397:
        /*0910*/ 	.word	index@(_ZN5flash32flash_fwd_splitkv_combine_kernelI23Flash_fwd_kernel_traitsILi128ELi64ELi128ELi4ELb0ELb0EN7cutlass6half_tE19Flash_kernel_traitsILi128ELi64ELi128ELi4ES3_EELi4ELi7ELb0EEEvNS_16Flash_fwd_paramsE)
        /*0914*/ 	.word	0x0000002a


	//----- nvinfo : EIATTR_FRAME_SIZE
	.align		4
.L_398:
        /*0918*/ 	.byte	0x04, 0x11
        /*091a*/ 	.short	(.L_400 - .L_399)
	.align		4
.L_399:
        /*091c*/ 	.word	index@($__internal_0_$__cuda_sm20_div_s64)
        /*0920*/ 	.word	0x00000000


	//----- nvinfo : EIATTR_FRAME_SIZE
	.align		4
.L_400:
        /*0924*/ 	.byte	0x04, 0x11
        /*0926*/ 	.short	(.L_402 - .L_401)
	.align		4
.L_401:
        /*0928*/ 	.word	index@(_ZN5flash32flash_fwd_splitkv_combine_kernelI23Flash_fwd_kernel_traitsILi128ELi64ELi128ELi4ELb0ELb0EN7cutlass6half_tE19Flash_kernel_traitsILi128ELi64ELi128ELi4ES3_EELi4ELi7ELb0EEEvNS_16Flash_fwd_paramsE)
        /*092c*/ 	.word	0x00000000


	//----- nvinfo : EIATTR_MIN_STACK_SIZE
	.align		4
.L_402:
        /*0930*/ 	.byte	0x04, 0x12
        /*0932*/ 	.short	(.L_404 - .L_403)
	.align		4
.L_403:
        /*0934*/ 	.word	index@(_ZN5flash32flash_fwd_splitkv_combine_kernelI23Flash_fwd_kernel_traitsILi128ELi64ELi128ELi4ELb0ELb0EN7cutlass6half_tE19Flash_kernel_traitsILi128ELi64ELi128ELi4ES3_EELi4ELi7ELb0EEEvNS_16Flash_fwd_paramsE)
        /*0938*/ 	.word	0x00000000


	//----- nvinfo : EIATTR_MIN_STACK_SIZE
	.align		4
.L_404:
        /*093c*/ 	.byte	0x04, 0x12
        /*093e*/ 	.short	(.L_406 - .L_405)
	.align		4
.L_405:
        /*0940*/ 	.word	index@(_ZN5flash32flash_fwd_splitkv_combine_kernelI23Flash_fwd_kernel_traitsILi128ELi64ELi128ELi4ELb0ELb0EN7cutlass6half_tE19Flash_kernel_traitsILi128ELi64ELi128ELi4ES3_EELi4ELi6ELb0EEEvNS_16Flash_fwd_paramsE)
        /*0944*/ 	.word	0x00000000


	//----- nvinfo : EIATTR_MIN_STACK_SIZE
	.align		4
.L_406:
        /*0948*/ 	.byte	0x04, 0x12
        /*094a*/ 	.short	(.L_408 - .L_407)
	.align		4
.L_407:
        /*094c*/ 	.word	index@(_ZN5flash32flash_fwd_splitkv_combine_kernelI23Flash_fwd_kernel_traitsILi128ELi64ELi128ELi4ELb0ELb0EN7cutlass6half_tE19Flash_kernel_traitsILi128ELi64ELi128ELi4ES3_EELi4ELi5ELb0EEEvNS_16Flash_fwd_paramsE)
        /*0950*/ 	.word	0x00000000


	//----- nvinfo : EIATTR_MIN_STACK_SIZE
	.align		4
.L_408:
        /*0954*/ 	.byte	0x04, 0x12
        /*0956*/ 	.short	(.L_410 - .L_409)
	.align		4
.L_409:
        /*0958*/ 	.word	index@(_ZN5flash32flash_fwd_splitkv_combine_kernelI23Flash_fwd_kernel_traitsILi128ELi64ELi128ELi4ELb0ELb0EN7cutlass6half_tE19Flash_kernel_traitsILi128ELi64ELi128ELi4ES3_EELi4ELi4ELb0EEEvNS_16Flash_fwd_paramsE)
        /*095c*/ 	.word	0x00000000


	//----- nvinfo : EIATTR_MIN_STACK_SIZE
	.align		4
.L_410:
        /*0960*/ 	.byte	0x04, 0x12
        /*0962*/ 	.short	(.L_412 - .L_411)
	.align		4
.L_411:
        /*0964*/ 	.word	index@(_ZN5flash32flash_fwd_splitkv_combine_kernelI23Flash_fwd_kernel_traitsILi128ELi64ELi128ELi4ELb0ELb0EN7cutlass6half_tE19Flash_kernel_traitsILi128ELi64ELi128ELi4ES3_EELi4ELi3ELb0EEEvNS_16Flash_fwd_paramsE)
        /*0968*/ 	.word	0x00000000


	//----- nvinfo : EIATTR_MIN_STACK_SIZE
	.align		4
.L_412:
        /*096c*/ 	.byte	0x04, 0x12
        /*096e*/ 	.short	(.L_414 - .L_413)
	.align		4
.L_413:
        /*0970*/ 	.word	index@(_ZN5flash32flash_fwd_splitkv_combine_kernelI23Flash_fwd_kernel_traitsILi128ELi64ELi128ELi4ELb0ELb0EN7cutlass6half_tE19Flash_kernel_traitsILi128ELi64ELi128ELi4ES3_EELi4ELi2ELb0EEEvNS_16Flash_fwd_paramsE)
        /*0974*/ 	.word	0x00000000


	//----- nvinfo : EIATTR_MIN_STACK_SIZE
	.align		4
.L_414:
        /*0978*/ 	.byte	0x04, 0x12
        /*097a*/ 	.short	(.L_416 - .L_415)
	.align		4
.L_415:
        /*097c*/ 	.word	index@(_ZN5flash32flash_fwd_splitkv_combine_kernelI23Flash_fwd_kernel_traitsILi128ELi64ELi128ELi4ELb0ELb0EN7cutlass6half_tE19Flash_kernel_traitsILi128ELi64ELi128ELi4ES3_EELi4ELi1ELb0EEEvNS_16Flash_fwd_paramsE)
        /*0980*/ 	.word	0x00000000


	//----- nvinfo : EIATTR_MIN_STACK_SIZE
	.align		4
.L_416:
        /*0984*/ 	.byte	0x04, 0x12
        /*0986*/ 	.short	(.L_418 - .L_417)
	.align		4
.L_417:
        /*0988*/ 	.word	index@(_ZN5flash32flash_fwd_splitkv_combine_kernelI23Flash_fwd_kernel_traitsILi128ELi64ELi128ELi4ELb0ELb0EN7cutlass6half_tE19Flash_kernel_traitsILi128ELi64ELi128ELi4ES3_EELi4ELi7ELb1EEEvNS_16Flash_fwd_paramsE)
        /*098c*/ 	.word	0x00000000


	//----- nvinfo : EIATTR_MIN_STACK_SIZE
	.align		4
.L_418:
        /*0990*/ 	.byte	0x04, 0x12
        /*0992*/ 	.short	(.L_420 - .L_419)
	.align		4
.L_419:
        /*0994*/ 	.word	index@(_ZN5flash32flash_fwd_splitkv_combine_kernelI23Flash_fwd_kernel_traitsILi128ELi64ELi128ELi4ELb0ELb0EN7cutlass6half_tE19Flash_kernel_traitsILi128ELi64ELi128ELi4ES3_EELi4ELi6ELb1EEEvNS_16Flash_fwd_paramsE)
        /*0998*/ 	.word	0x00000000


	//----- nvinfo : EIATTR_MIN_STACK_SIZE
	.align		4
.L_420:
        /*099c*/ 	.byte	0x04, 0x12
        /*099e*/ 	.short	(.L_422 - .L_421)
	.align		4
.L_421:
        /*09a0*/ 	.word	index@(_ZN5flash32flash_fwd_splitkv_combine_kernelI23Flash_fwd_kernel_traitsILi128ELi64ELi128ELi4ELb0ELb0EN7cutlass6half_tE19Flash_kernel_traitsILi128ELi64ELi128ELi4ES3_EELi4ELi5ELb1EEEvNS_16Flash_fwd_paramsE)
        /*09a4*/ 	.word	0x00000000


	//----- nvinfo : EIATTR_MIN_STACK_SIZE
	.align		4
.L_422:
        /*09a8*/ 	.byte	0x04, 0x12
        /*09aa*/ 	.short	(.L_424 - .L_423)
	.align		4
.L_423:
        /*09ac*/ 	.word	index@(_ZN5flash32flash_fwd_splitkv_combine_kernelI23Flash_fwd_kernel_traitsILi128ELi64ELi128ELi4ELb0ELb0EN7cutlass6half_tE19Flash_kernel_traitsILi128ELi64ELi128ELi4ES3_EELi4ELi4ELb1EEEvNS_16Flash_fwd_paramsE)
        /*09b0*/ 	.word	0x00000000


	//----- nvinfo : EIATTR_MIN_STACK_SIZE
	.align		4
.L_424:
        /*09b4*/ 	.byte	0x04, 0x12
        /*09b6*/ 	.short	(.L_426 - .L_425)
	.align		4
.L_425:
        /*09b8*/ 	.word	index@(_ZN5flash32flash_fwd_splitkv_combine_kernelI23Flash_fwd_kernel_traitsILi128ELi64ELi128ELi4ELb0ELb0EN7cutlass6half_tE19Flash_kernel_traitsILi128ELi64ELi128ELi4ES3_EELi4ELi3ELb1EEEvNS_16Flash_fwd_paramsE)
        /*09bc*/ 	.word	0x00000000


	//----- nvinfo : EIATTR_MIN_STACK_SIZE
	.align		4
.L_426:
        /*09c0*/ 	.byte	0x04, 0x12
        /*09c2*/ 	.short	(.L_428 - .L_427)
	.align		4
.L_427:
        /*09c4*/ 	.word	index@(_ZN5flash32flash_fwd_splitkv_combine_kernelI23Flash_fwd_kernel_traitsILi128ELi64ELi128ELi4ELb0ELb0EN7cutlass6half_tE19Flash_kernel_traitsILi128ELi64ELi128ELi4ES3_EELi4ELi2ELb1EEEvNS_16Flash_fwd_paramsE)
        /*09c8*/ 	.word	0x00000000


	//----- nvinfo : EIATTR_MIN_STACK_SIZE
	.align		4
.L_428:
        /*09cc*/ 	.byte	0x04, 0x12
        /*09ce*/ 	.short	(.L_430 - .L_429)
	.align		4
.L_429:
        /*09d0*/ 	.word	index@(_ZN5flash32flash_fwd_splitkv_combine_kernelI23Flash_fwd_kernel_traitsILi128ELi64ELi128ELi4ELb0ELb0EN7cutlass6half_tE19Flash_kernel_traitsILi128ELi64ELi128ELi4ES3_EELi4ELi1ELb1EEEvNS_16Flash_fwd_paramsE)
        /*09d4*/ 	.word	0x00000000


	//----- nvinfo : EIATTR_MIN_STACK_SIZE
	.align		4
.L_430:
        /*09d8*/ 	.byte	0x04, 0x12
        /*09da*/ 	.short	(.L_432 - .L_431)
	.align		4
.L_431:
        /*09dc*/ 	.word	index@(_ZN5flash24flash_fwd_splitkv_kernelI23Flash_fwd_kernel_traitsILi128ELi64ELi128ELi4ELb0ELb0EN7cutlass6half_tE19Flash_kernel_traitsILi128ELi64ELi128ELi4ES3_EELb1ELb0ELb0ELb0ELb0ELb0ELb0ELb0EEEvNS_16Flash_fwd_paramsE)
        /*09e0*/ 	.word	0x00000000


	//----- nvinfo : EIATTR_MIN_STACK_SIZE
	.align		4
.L_432:
        /*09e4*/ 	.byte	0x04, 0x12
        /*09e6*/ 	.short	(.L_434 - .L_433)
	.align		4
.L_433:
        /*09e8*/ 	.word	index@(_ZN5flash24flash_fwd_splitkv_kernelI23Flash_fwd_kernel_traitsILi128ELi64ELi128ELi4ELb0ELb0EN7cutlass6half_tE19Flash_kernel_traitsILi128ELi64ELi128ELi4ES3_EELb1ELb0ELb0ELb0ELb0ELb1ELb0ELb0EEEvNS_16Flash_fwd_paramsE)
        /*09ec*/ 	.word	0x00000000


	//----- nvinfo : EIATTR_MIN_STACK_SIZE
	.align		4
.L_434:
        /*09f0*/ 	.byte	0x04, 0x12
        /*09f2*/ 	.short	(.L_436 - .L_435)
	.align		4
.L_435:
        /*09f4*/ 	.word	index@(_ZN5flash24flash_fwd_splitkv_kernelI23Flash_fwd_kernel_traitsILi128ELi64ELi128ELi4ELb0ELb0EN7cutlass6half_tE19Flash_kernel_traitsILi128ELi64ELi128ELi4ES3_EELb1ELb0ELb0ELb0ELb0ELb0ELb0ELb1EEEvNS_16Flash_fwd_paramsE)
        /*09f8*/ 	.word	0x00000000


	//----- nvinfo : EIATTR_MIN_STACK_SIZE
	.align		4
.L_436:
        /*09fc*/ 	.byte	0x04, 0x12
        /*09fe*/ 	.short	(.L_438 - .L_437)
	.align		4
.L_437:
        /*0a00*/ 	.word	index@(_ZN5flash24flash_fwd_splitkv_kernelI23Flash_fwd_kernel_traitsILi128ELi64ELi128ELi4ELb0ELb0EN7cutlass6half_tE19Flash_kernel_traitsILi128ELi64ELi128ELi4ES3_EELb1ELb0ELb0ELb0ELb0ELb1ELb0ELb1EEEvNS_16Flash_fwd_paramsE)
        /*0a04*/ 	.word	0x00000000


	//----- nvinfo : EIATTR_MIN_STACK_SIZE
	.align		4
.L_438:
        /*0a08*/ 	.byte	0x04, 0x12
        /*0a0a*/ 	.short	(.L_440 - .L_439)
	.align		4
.L_439:
        /*0a0c*/ 	.word	index@(_ZN5flash24flash_fwd_splitkv_kernelI23Flash_fwd_kernel_traitsILi128ELi64ELi128ELi4ELb0ELb0EN7cutlass6half_tE19Flash_kernel_traitsILi128ELi64ELi128ELi4ES3_EELb1ELb0ELb0ELb0ELb0ELb0ELb1ELb0EEEvNS_16Flash_fwd_paramsE)
        /*0a10*/ 	.word	0x00000000


	//----- nvinfo : EIATTR_MIN_STACK_SIZE
	.align		4
.L_440:
        /*0a14*/ 	.byte	0x04, 0x12
        /*0a16*/ 	.short	(.L_442 - .L_441)
	.align		4
.L_441:
        /*0a18*/ 	.word	index@(_ZN5flash24flash_fwd_splitkv_kernelI23Flash_fwd_kernel_traitsILi128ELi64ELi128ELi4ELb0ELb0EN7cutlass6half_tE19Flash_kernel_traitsILi128ELi64ELi128ELi4ES3_EELb1ELb0ELb0ELb0ELb0ELb1ELb1ELb0EEEvNS_16Flash_fwd_paramsE)
        /*0a1c*/ 	.word	0x00000000


	//----- nvinfo : EIATTR_MIN_STACK_SIZE
	.align		4
.L_442:
        /*0a20*/ 	.byte	0x04, 0x12
        /*0a22*/ 	.short	(.L_444 - .L_443)
	.align		4
.L_443:
        /*0a24*/ 	.word	index@(_ZN5flash24flash_fwd_splitkv_kernelI23Flash_fwd_kernel_traitsILi128ELi64ELi128ELi4ELb0ELb0EN7cutlass6half_tE19Flash_kernel_traitsILi128ELi64ELi128ELi4ES3_EELb1ELb0ELb0ELb0ELb0ELb0ELb1ELb1EEEvNS_16Flash_fwd_paramsE)
        /*0a28*/ 	.word	0x00000000


	//----- nvinfo : EIATTR_MIN_STACK_SIZE
	.align		4
.L_444:
        /*0a2c*/ 	.byte	0x04, 0x12
        /*0a2e*/ 	.short	(.L_446 - .L_445)
	.align		4
.L_445:
        /*0a30*/ 	.word	index@(_ZN5flash24flash_fwd_splitkv_kernelI23Flash_fwd_kernel_traitsILi128ELi64ELi128ELi4ELb0ELb0EN7cutlass6half_tE19Flash_kernel_traitsILi128ELi64ELi128ELi4ES3_EELb1ELb0ELb0ELb0ELb0ELb1ELb1ELb1EEEvNS_16Flash_fwd_paramsE)
        /*0a34*/ 	.word	0x00000000


	//----- nvinfo : EIATTR_MIN_STACK_SIZE
	.align		4
.L_446:
        /*0a38*/ 	.byte	0x04, 0x12
        /*0a3a*/ 	.short	(.L_448 - .L_447)
	.align		4
.L_447:
        /*0a3c*/ 	.word	index@(_ZN5flash24flash_fwd_splitkv_kernelI23Flash_fwd_kernel_traitsILi128ELi64ELi128ELi4ELb0ELb0EN7cutlass6half_tE19Flash_kernel_traitsILi128ELi64ELi128ELi4ES3_EELb1ELb0ELb0ELb1ELb1ELb0ELb0ELb0EEEvNS_16Flash_fwd_paramsE)
        /*0a40*/ 	.word	0x00000000


	//----- nvinfo : EIATTR_MIN_STACK_SIZE
	.align		4
.L_448:
        /*0a44*/ 	.byte	0x04, 0x12
        /*0a46*/ 	.short	(.L_450 - .L_449)
	.align		4
.L_449:
        /*0a48*/ 	.word	index@(_ZN5flash24flash_fwd_splitkv_kernelI23Flash_fwd_kernel_traitsILi128ELi64ELi128ELi4ELb0ELb0EN7cutlass6half_tE19Flash_kernel_traitsILi128ELi64ELi128ELi4ES3_EELb1ELb0ELb0ELb1ELb1ELb1ELb0ELb0EEEvNS_16Flash_fwd_paramsE)
        /*0a4c*/ 	.word	0x00000000


	//----- nvinfo : EIATTR_MIN_STACK_SIZE
	.align		4
.L_450:
        /*0a50*/ 	.byte	0x04, 0x12
        /*0a52*/ 	.short	(.L_452 - .L_451)
	.align		4
.L_451:
        /*0a54*/ 	.word	index@(_ZN5flash24flash_fwd_splitkv_kernelI23Flash_fwd_kernel_traitsILi128ELi64ELi128ELi4ELb0ELb0EN7cutlass6half_tE19Flash_kernel_traitsILi128ELi64ELi128ELi4ES3_EELb1ELb0ELb0ELb1ELb1ELb0ELb1ELb0EEEvNS_16Flash_fwd_paramsE)
        /*0a58*/ 	.word	0x00000000


	//----- nvinfo : EIATTR_MIN_STACK_SIZE
	.align		4
.L_452:
        /*0a5c*/ 	.byte	0x04, 0x12
        /*0a5e*/ 	.short	(.L_454 - .L_453)
	.align		4
.L_453:
        /*0a60*/ 	.word	index@(_ZN5flash24flash_fwd_splitkv_kernelI23Flash_fwd_kernel_traitsILi128ELi64ELi128ELi4ELb0ELb0EN7cutlass6half_tE19Flash_kernel_traitsILi128ELi64ELi128ELi4ES3_EELb1ELb0ELb0ELb1ELb1ELb1ELb1ELb0EEEvNS_16Flash_fwd_paramsE)
        /*0a64*/ 	.word	0x00000000


	//----- nvinfo : EIATTR_MIN_STACK_SIZE
	.align		4
.L_454:
        /*0a68*/ 	.byte	0x04, 0x12
        /*0a6a*/ 	.short	(.L_456 - .L_455)
	.align		4
.L_455:
        /*0a6c*/ 	.word	index@(_ZN5flash24flash_fwd_splitkv_kernelI23Flash_fwd_kernel_traitsILi128ELi64ELi128ELi4ELb0ELb0EN7cutlass6half_tE19Flash_kernel_traitsILi128ELi64ELi128ELi4ES3_EELb1ELb0ELb0ELb0ELb1ELb0ELb0ELb0EEEvNS_16Flash_fwd_paramsE)
        /*0a70*/ 	.word	0x00000000


	//----- nvinfo : EIATTR_MIN_STACK_SIZE
	.align		4
.L_456:
        /*0a74*/ 	.byte	0x04, 0x12
        /*0a76*/ 	.short	(.L_458 - .L_457)
	.align		4
.L_457:
        /*0a78*/ 	.word	index@(_ZN5flash24flash_fwd_splitkv_kernelI23Flash_fwd_kernel_traitsILi128ELi64ELi128ELi4ELb0ELb0EN7cutlass6half_tE19Flash_kernel_traitsILi128ELi64ELi128ELi4ES3_EELb1ELb0ELb0ELb0ELb1ELb1ELb0ELb0EEEvNS_16Flash_fwd_paramsE)
        /*0a7c*/ 	.word	0x00000000


	//----- nvinfo : EIATTR_MIN_STACK_SIZE
	.align		4
.L_458:
        /*0a80*/ 	.byte	0x04, 0x12
        /*0a82*/ 	.short	(.L_460 - .L_459)
	.align		4
.L_459:
        /*0a84*/ 	.word	index@(_ZN5flash24flash_fwd_splitkv_kernelI23Flash_fwd_kernel_traitsILi128ELi64ELi128ELi4ELb0ELb0EN7cutlass6half_tE19Flash_kernel_traitsILi128ELi64ELi128ELi4ES3_EELb1ELb0ELb1ELb0ELb0ELb0ELb0ELb0EEEvNS_16Flash_fwd_paramsE)
        /*0a88*/ 	.word	0x00000000


	//----- nvinfo : EIATTR_MIN_STACK_SIZE
	.align		4
.L_460:
        /*0a8c*/ 	.byte	0x04, 0x12
        /*0a8e*/ 	.short	(.L_462 - .L_461)
	.align		4
.L_461:
        /*0a90*/ 	.word	index@(_ZN5flash24flash_fwd_splitkv_kernelI23Flash_fwd_kernel_traitsILi128ELi64ELi128ELi4ELb0ELb0EN7cutlass6half_tE19Flash_kernel_traitsILi128ELi64ELi128ELi4ES3_EELb1ELb0ELb1ELb0ELb0ELb1ELb0ELb0EEEvNS_16Flash_fwd_paramsE)
        /*0a94*/ 	.word	0x00000000


	//----- nvinfo : EIATTR_MIN_STACK_SIZE
	.align		4
.L_462:
        /*0a98*/ 	.byte	0x04, 0x12
        /*0a9a*/ 	.short	(.L_464 - .L_463)
	.align		4
.L_463:
        /*0a9c*/ 	.word	index@(_ZN5flash24flash_fwd_splitkv_kernelI23Flash_fwd_kernel_traitsILi128ELi64ELi128ELi4ELb0ELb0EN7cutlass6half_tE19Flash_kernel_traitsILi128ELi64ELi128ELi4ES3_EELb1ELb0ELb0ELb0ELb1ELb0ELb0ELb1EEEvNS_16Flash_fwd_paramsE)
        /*0aa0*/ 	.word	0x00000000


	//----- nvinfo : EIATTR_MIN_STACK_SIZE
	.align		4
.L_464:
        /*0aa4*/ 	.byte	0x04, 0x12
        /*0aa6*/ 	.short	(.L_466 - .L_465)
	.align		4
.L_465:
        /*0aa8*/ 	.word	index@(_ZN5flash24flash_fwd_splitkv_kernelI23Flash_fwd_kernel_traitsILi128ELi64ELi128ELi4ELb0ELb0EN7cutlass6half_tE19Flash_kernel_traitsILi128ELi64ELi128ELi4ES3_EELb1ELb0ELb0ELb0ELb1ELb1ELb0ELb1EEEvNS_16Flash_fwd_paramsE)
        /*0aac*/ 	.word	0x00000000


	//----- nvinfo : EIATTR_MIN_STACK_SIZE
	.align		4
.L_466:
        /*0ab0*/ 	.byte	0x04, 0x12
        /*0ab2*/ 	.short	(.L_468 - .L_467)
	.align		4
.L_467:
        /*0ab4*/ 	.word	index@(_ZN5flash24flash_fwd_splitkv_kernelI23Flash_fwd_kernel_traitsILi128ELi64ELi128ELi4ELb0ELb0EN7cutlass6half_tE19Flash_kernel_traitsILi128ELi64ELi128ELi4ES3_EELb1ELb0ELb1ELb0ELb0ELb0ELb0ELb1EEEvNS_16Flash_fwd_paramsE)
        /*0ab8*/ 	.word	0x00000000


	//----- nvinfo : EIATTR_MIN_STACK_SIZE
	.align		4
.L_468:
        /*0abc*/ 	.byte	0x04, 0x12
        /*0abe*/ 	.short	(.L_470 - .L_469)
	.align		4
.L_469:
        /*0ac0*/ 	.word	index@(_ZN5flash24flash_fwd_splitkv_kernelI23Flash_fwd_kernel_traitsILi128ELi64ELi128ELi4ELb0ELb0EN7cutlass6half_tE19Flash_kernel_traitsILi128ELi64ELi128ELi4ES3_EELb1ELb0ELb1ELb0ELb0ELb1ELb0ELb1EEEvNS_16Flash_fwd_paramsE)
        /*0ac4*/ 	.word	0x00000000


	//----- nvinfo : EIATTR_MIN_STACK_SIZE
	.align		4
.L_470:
        /*0ac8*/ 	.byte	0x04, 0x12
        /*0aca*/ 	.short	(.L_472 - .L_471)
	.align		4
.L_471:
        /*0acc*/ 	.word	index@(_ZN5flash24flash_fwd_splitkv_kernelI23Flash_fwd_kernel_traitsILi128ELi64ELi128ELi4ELb0ELb0EN7cutlass6half_tE19Flash_kernel_traitsILi128ELi64ELi128ELi4ES3_EELb1ELb0ELb0ELb0ELb1ELb0ELb1ELb0EEEvNS_16Flash_fwd_paramsE)
        /*0ad0*/ 	.word	0x00000000


	//----- nvinfo : EIATTR_MIN_STACK_SIZE
	.align		4
.L_472:
        /*0ad4*/ 	.byte	0x04, 0x12
        /*0ad6*/ 	.short	(.L_474 - .L_473)
	.align		4
.L_473:
        /*0ad8*/ 	.word	index@(_ZN5flash24flash_fwd_splitkv_kernelI23Flash_fwd_kernel_traitsILi128ELi64ELi128ELi4ELb0ELb0EN7cutlass6half_tE19Flash_kernel_traitsILi128ELi64ELi128ELi4ES3_EELb1ELb0ELb0ELb0ELb1ELb1ELb1ELb0EEEvNS_16Flash_fwd_paramsE)
        /*0adc*/ 	.word	0x00000000


	//----- nvinfo : EIATTR_MIN_STACK_SIZE
	.align		4
.L_474:
        /*0ae0*/ 	.byte	0x04, 0x12
        /*0ae2*/ 	.short	(.L_476 - .L_475)
	.align		4
.L_475:
        /*0ae4*/ 	.word	index@(_ZN5flash24flash_fwd_splitkv_kernelI23Flash_fwd_kernel_traitsILi128ELi64ELi128ELi4ELb0ELb0EN7cutlass6half_tE19Flash_kernel_traitsILi128ELi64ELi128ELi4ES3_EELb1ELb0ELb1ELb0ELb0ELb0ELb1ELb0EEEvNS_16Flash_fwd_paramsE)
        /*0ae8*/ 	.word	0x00000000


	//----- nvinfo : EIATTR_MIN_STACK_SIZE
	.align		4
.L_476:
        /*0aec*/ 	.byte	0x04, 0x12
        /*0aee*/ 	.short	(.L_478 - .L_477)
	.align		4
.L_477:
        /*0af0*/ 	.word	index@(_ZN5flash24flash_fwd_splitkv_kernelI23Flash_fwd_kernel_traitsILi128ELi64ELi128ELi4ELb0ELb0EN7cutlass6half_tE19Flash_kernel_traitsILi128ELi64ELi128ELi4ES3_EELb1ELb0ELb1ELb0ELb0ELb1ELb1ELb0EEEvNS_16Flash_fwd_paramsE)
        /*0af4*/ 	.word	0x00000000


	//----- nvinfo : EIATTR_MIN_STACK_SIZE
	.align		4
.L_478:
        /*0af8*/ 	.byte	0x04, 0x12
        /*0afa*/ 	.short	(.L_480 - .L_479)
	.align		4
.L_479:
        /*0afc*/ 	.word	index@(_ZN5flash24flash_fwd_splitkv_kernelI23Flash_fwd_kernel_traitsILi128ELi64ELi128ELi4ELb0ELb0EN7cutlass6half_tE19Flash_kernel_traitsILi128ELi64ELi128ELi4ES3_EELb1ELb0ELb0ELb0ELb1ELb0ELb1ELb1EEEvNS_16Flash_fwd_paramsE)
        /*0b00*/ 	.word	0x00000000


	//----- nvinfo : EIATTR_MIN_STACK_SIZE
	.align		4
.L_480:
        /*0b04*/ 	.byte	0x04, 0x12
        /*0b06*/ 	.short	(.L_482 - .L_481)
	.align		4
.L_481:
        /*0b08*/ 	.word	index@(_ZN5flash24flash_fwd_splitkv_kernelI23Flash_fwd_kernel_traitsILi128ELi64ELi128ELi4ELb0ELb0EN7cutlass6half_tE19Flash_kernel_traitsILi128ELi64ELi128ELi4ES3_EELb1ELb0ELb0ELb0ELb1ELb1ELb1ELb1EEEvNS_16Flash_fwd_paramsE)
        /*0b0c*/ 	.word	0x00000000


	//----- nvinfo : EIATTR_MIN_STACK_SIZE
	.align		4
.L_482:
        /*0b10*/ 	.byte	0x04, 0x12
        /*0b12*/ 	.short	(.L_484 - .L_483)
	.align		4
.L_483:
        /*0b14*/ 	.word	index@(_ZN5flash24flash_fwd_splitkv_kernelI23Flash_fwd_kernel_traitsILi128ELi64ELi128ELi4ELb0ELb0EN7cutlass6half_tE19Flash_kernel_traitsILi128ELi64ELi128ELi4ES3_EELb1ELb0ELb1ELb0ELb0ELb0ELb1ELb1EEEvNS_16Flash_fwd_paramsE)
        /*0b18*/ 	.word	0x00000000


	//----- nvinfo : EIATTR_MIN_STACK_SIZE
	.align		4
.L_484:
        /*0b1c*/ 	.byte	0x04, 0x12
        /*0b1e*/ 	.short	(.L_486 - .L_485)
	.align		4
.L_485:
        /*0b20*/ 	.word	index@(_ZN5flash24flash_fwd_splitkv_kernelI23Flash_fwd_kernel_traitsILi128ELi64ELi128ELi4ELb0ELb0EN7cutlass6half_tE19Flash_kernel_traitsILi128ELi64ELi128ELi4ES3_EELb1ELb0ELb1ELb0ELb0ELb1ELb1ELb1EEEvNS_16Flash_fwd_paramsE)
        /*0b24*/ 	.word	0x00000000


	//----- nvinfo : EIATTR_MIN_STACK_SIZE
	.align		4
.L_486:
        /*0b28*/ 	.byte	0x04, 0x12
        /*0b2a*/ 	.short	(.L_488 - .L_487)
	.align		4
.L_487:
        /*0b2c*/ 	.word	index@(_ZN5flash32flash_fwd_splitkv_combine_kernelI23Flash_fwd_kernel_traitsILi128ELi64ELi64ELi4ELb0ELb0EN7cutlass6half_tE19Flash_kernel_traitsILi128ELi64ELi64ELi4ES3_EELi4ELi7ELb0EEEvNS_16Flash_fwd_paramsE)
        /*0b30*/ 	.word	0x00000000


	//----- nvinfo : EIATTR_MIN_STACK_SIZE
	.align		4
.L_488:
        /*0b34*/ 	.byte	0x04, 0x12
        /*0b36*/ 	.short	(.L_490 - .L_489)
	.align		4
.L_489:
        /*0b38*/ 	.word	index@(_ZN5flash32flash_fwd_splitkv_combine_kernelI23Flash_fwd_kernel_traitsILi128ELi64ELi64ELi4ELb0ELb0EN7cutlass6half_tE19Flash_kernel_traitsILi128ELi64ELi64ELi4ES3_EELi4ELi6ELb0EEEvNS_16Flash_fwd_paramsE)
        /*0b3c*/ 	.word	0x00000000


	//----- nvinfo : EIATTR_MIN_STACK_SIZE
	.align		4
.L_490:
        /*0b40*/ 	.byte	0x04, 0x12
        /*0b42*/ 	.short	(.L_492 - .L_491)
	.align		4
.L_491:
        /*0b44*/ 	.word	index@(_ZN5flash32flash_fwd_splitkv_combine_kernelI23Flash_fwd_kernel_traitsILi128ELi64ELi64ELi4ELb0ELb0EN7cutlass6half_tE19Flash_kernel_traitsILi128ELi64ELi64ELi4ES3_EELi4ELi5ELb0EEEvNS_16Flash_fwd_paramsE)
        /*0b48*/ 	.word	0x00000000


	//----- nvinfo : EIATTR_MIN_STACK_SIZE
	.align		4
.L_492:
        /*0b4c*/ 	.byte	0x04, 0x12
        /*0b4e*/ 	.short	(.L_494 - .L_493)
	.align		4
.L_493:
        /*0b50*/ 	.word	index@(_ZN5flash32flash_fwd_splitkv_combine_kernelI23Flash_fwd_kernel_traitsILi128ELi64ELi64ELi4ELb0ELb0EN7cutlass6half_tE19Flash_kernel_traitsILi128ELi64ELi64ELi4ES3_EELi4ELi4ELb0EEEvNS_16Flash_fwd_paramsE)
        /*0b54*/ 	.word	0x00000000


	//----- nvinfo : EIATTR_MIN_STACK_SIZE
	.align		4
.L_494:
        /*0b58*/ 	.byte	0x04, 0x12
        /*0b5a*/ 	.short	(.L_496 - .L_495)
	.align		4
.L_495:
        /*0b5c*/ 	.word	index@(_ZN5flash32flash_fwd_splitkv_combine_kernelI23Flash_fwd_kernel_traitsILi128ELi64ELi64ELi4ELb0ELb0EN7cutlass6half_tE19Flash_kernel_traitsILi128ELi64ELi64ELi4ES3_EELi4ELi3ELb0EEEvNS_16Flash_fwd_paramsE)
        /*0b60*/ 	.word	0x00000000


	//----- nvinfo : EIATTR_MIN_STACK_SIZE
	.align		4
.L_496:
        /*0b64*/ 	.byte	0x04, 0x12
        /*0b66*/ 	.short	(.L_498 - .L_497)
	.align		4
.L_497:
        /*0b68*/ 	.word	index@(_ZN5flash32flash_fwd_splitkv_combine_kernelI23Flash_fwd_kernel_traitsILi128ELi64ELi64ELi4ELb0ELb0EN7cutlass6half_tE19Flash_kernel_traitsILi128ELi64ELi64ELi4ES3_EELi4ELi2ELb0EEEvNS_16Flash_fwd_paramsE)
        /*0b6c*/ 	.word	0x00000000


	//----- nvinfo : EIATTR_MIN_STACK_SIZE
	.align		4
.L_498:
        /*0b70*/ 	.byte	0x04, 0x12
        /*0b72*/ 	.short	(.L_500 - .L_499)
	.align		4
.L_499:
        /*0b74*/ 	.word	index@(_ZN5flash32flash_fwd_splitkv_combine_kernelI23Flash_fwd_kernel_traitsILi128ELi64ELi64ELi4ELb0ELb0EN7cutlass6half_tE19Flash_kernel_traitsILi128ELi64ELi64ELi4ES3_EELi4ELi1ELb0EEEvNS_16Flash_fwd_paramsE)
        /*0b78*/ 	.word	0x00000000


	//----- nvinfo : EIATTR_MIN_STACK_SIZE
	.align		4
.L_500:
        /*0b7c*/ 	.byte	0x04, 0x12
        /*0b7e*/ 	.short	(.L_502 - .L_501)
	.align		4
.L_501:
        /*0b80*/ 	.word	index@(_ZN5flash32flash_fwd_splitkv_combine_kernelI23Flash_fwd_kernel_traitsILi128ELi64ELi64ELi4ELb0ELb0EN7cutlass6half_tE19Flash_kernel_traitsILi128ELi64ELi64ELi4ES3_EELi4ELi7ELb1EEEvNS_16Flash_fwd_paramsE)
        /*0b84*/ 	.word	0x00000000


	//----- nvinfo : EIATTR_MIN_STACK_SIZE
	.align		4
.L_502:
        /*0b88*/ 	.byte	0x04, 0x12
        /*0b8a*/ 	.short	(.L_504 - .L_503)
	.align		4
.L_503:
        /*0b8c*/ 	.word	index@(_ZN5flash32flash_fwd_splitkv_combine_kernelI23Flash_fwd_kernel_traitsILi128ELi64ELi64ELi4ELb0ELb0EN7cutlass6half_tE19Flash_kernel_traitsILi128ELi64ELi64ELi4ES3_EELi4ELi6ELb1EEEvNS_16Flash_fwd_paramsE)
        /*0b90*/ 	.word	0x00000000


	//----- nvinfo : EIATTR_MIN_STACK_SIZE
	.align		4
.L_504:
        /*0b94*/ 	.byte	0x04, 0x12
        /*0b96*/ 	.short	(.L_506 - .L_505)
	.align		4
.L_505:
        /*0b98*/ 	.word	index@(_ZN5flash32flash_fwd_splitkv_combine_kernelI23Flash_fwd_kernel_traitsILi128ELi64ELi64ELi4ELb0ELb0EN7cutlass6half_tE19Flash_kernel_traitsILi128ELi64ELi64ELi4ES3_EELi4ELi5ELb1EEEvNS_16Flash_fwd_paramsE)
        /*0b9c*/ 	.word	0x00000000


	//----- nvinfo : EIATTR_MIN_STACK_SIZE
	.align		4
.L_506:
        /*0ba0*/ 	.byte	0x04, 0x12
        /*0ba2*/ 	.short	(.L_508 - .L_507)
	.align		4
.L_507:
        /*0ba4*/ 	.word	index@(_ZN5flash32flash_fwd_splitkv_combine_kernelI23Flash_fwd_kernel_traitsILi128ELi64ELi64ELi4ELb0ELb0EN7cutlass6half_tE19Flash_kernel_traitsILi128ELi64ELi64ELi4ES3_EELi4ELi4ELb1EEEvNS_16Flash_fwd_paramsE)
        /*0ba8*/ 	.word	0x00000000


	//----- nvinfo : EIATTR_MIN_STACK_SIZE
	.align		4
.L_508:
        /*0bac*/ 	.byte	0x04, 0x12
        /*0bae*/ 	.short	(.L_510 - .L_509)
	.align		4
.L_509:
        /*0bb0*/ 	.word	index@(_ZN5flash32flash_fwd_splitkv_combine_kernelI23Flash_fwd_kernel_traitsILi128ELi64ELi64ELi4ELb0ELb0EN7cutlass6half_tE19Flash_kernel_traitsILi128ELi64ELi64ELi4ES3_EELi4ELi3ELb1EEEvNS_16Flash_fwd_paramsE)
        /*0bb4*/ 	.word	0x00000000


	//----- nvinfo : EIATTR_MIN_STACK_SIZE
	.align		4
.L_510:
        /*0bb8*/ 	.byte	0x04, 0x12
        /*0bba*/ 	.short	(.L_512 - .L_511)
	.align		4
.L_511:
        /*0bbc*/ 	.word	index@(_ZN5flash32flash_fwd_splitkv_combine_kernelI23Flash_fwd_kernel_traitsILi128ELi64ELi64ELi4ELb0ELb0EN7cutlass6half_tE19Flash_kernel_traitsILi128ELi64ELi64ELi4ES3_EELi4ELi2ELb1EEEvNS_16Flash_fwd_paramsE)
        /*0bc0*/ 	.word	0x00000000


	//----- nvinfo : EIATTR_MIN_STACK_SIZE
	.align		4
.L_512:
        /*0bc4*/ 	.byte	0x04, 0x12
        /*0bc6*/ 	.short	(.L_514 - .L_513)
	.align		4
.L_513:
        /*0bc8*/ 	.word	index@(_ZN5flash32flash_fwd_splitkv_combine_kernelI23Flash_fwd_kernel_traitsILi128ELi64ELi64ELi4ELb0ELb0EN7cutlass6half_tE19Flash_kernel_traitsILi128ELi64ELi64ELi4ES3_EELi4ELi1ELb1EEEvNS_16Flash_fwd_paramsE)
        /*0bcc*/ 	.word	0x00000000


	//----- nvinfo : EIATTR_MIN_STACK_SIZE
	.align		4
.L_514:
        /*0bd0*/ 	.byte	0x04, 0x12
        /*0bd2*/ 	.short	(.L_516 - .L_515)
	.align		4
.L_515:
        /*0bd4*/ 	.word	index@(_ZN5flash24flash_fwd_splitkv_kernelI23Flash_fwd_kernel_traitsILi128ELi64ELi64ELi4ELb0ELb0EN7cutlass6half_tE19Flash_kernel_traitsILi128ELi64ELi64ELi4ES3_EELb1ELb0ELb0ELb0ELb0ELb0ELb0ELb0EEEvNS_16Flash_fwd_paramsE)
        /*0bd8*/ 	.word	0x00000000


	//----- nvinfo : EIATTR_MIN_STACK_SIZE
	.align		4
.L_516:
        /*0bdc*/ 	.byte	0x04, 0x12
        /*0bde*/ 	.short	(.L_518 - .L_517)
	.align		4
.L_517:
        /*0be0*/ 	.word	index@(_ZN5flash24flash_fwd_splitkv_kernelI23Flash_fwd_kernel_traitsILi128ELi64ELi64ELi4ELb0ELb0EN7cutlass6half_tE19Flash_kernel_traitsILi128ELi64ELi64ELi4ES3_EELb1ELb0ELb0ELb0ELb0ELb1ELb0ELb0EEEvNS_16Flash_fwd_paramsE)
        /*0be4*/ 	.word	0x00000000


	//----- nvinfo : EIATTR_MIN_STACK_SIZE
	.align		4
.L_518:
        /*0be8*/ 	.byte	0x04, 0x12
        /*0bea*/ 	.short	(.L_520 - .L_519)
	.align		4
.L_519:
        /*0bec*/ 	.word	index@(_ZN5flash24flash_fwd_splitkv_kernelI23Flash_fwd_kernel_traitsILi128ELi64ELi64ELi4ELb0ELb0EN7cutlass6half_tE19Flash_kernel_traitsILi128ELi64ELi64ELi4ES3_EELb1ELb0ELb0ELb0ELb0ELb0ELb0ELb1EEEvNS_16Flash_fwd_paramsE)
        /*0bf0*/ 	.word	0x00000000


	//----- nvinfo : EIATTR_MIN_STACK_SIZE
	.align		4
.L_520:
        /*0bf4*/ 	.byte	0x04, 0x12
        /*0bf6*/ 	.short	(.L_522 - .L_521)
	.align		4
.L_521:
        /*0bf8*/ 	.word	index@(_ZN5flash24flash_fwd_splitkv_kernelI23Flash_fwd_kernel_traitsILi128ELi64ELi64ELi4ELb0ELb0EN7cutlass6half_tE19Flash_kernel_traitsILi128ELi64ELi64ELi4ES3_EELb1ELb0ELb0ELb0ELb0ELb1ELb0ELb1EEEvNS_16Flash_fwd_paramsE)
        /*0bfc*/ 	.word	0x00000000


	//----- nvinfo : EIATTR_MIN_STACK_SIZE
	.align		4
.L_522:
        /*0c00*/ 	.byte	0x04, 0x12
        /*0c02*/ 	.short	(.L_524 - .L_523)
	.align		4
.L_523:
        /*0c04*/ 	.word	index@(_ZN5flash24flash_fwd_splitkv_kernelI23Flash_fwd_kernel_traitsILi128ELi64ELi64ELi4ELb0ELb0EN7cutlass6half_tE19Flash_kernel_traitsILi128ELi64ELi64ELi4ES3_EELb1ELb0ELb0ELb0ELb0ELb0ELb1ELb0EEEvNS_16Flash_fwd_paramsE)
        /*0c08*/ 	.word	0x00000000


	//----- nvinfo : EIATTR_MIN_STACK_SIZE
	.align		4
.L_524:
        /*0c0c*/ 	.byte	0x04, 0x12
        /*0c0e*/ 	.short	(.L_526 - .L_525)
	.align		4
.L_525:
        /*0c10*/ 	.word	index@(_ZN5flash24flash_fwd_splitkv_kernelI23Flash_fwd_kernel_traitsILi128ELi64ELi64ELi4ELb0ELb0EN7cutlass6half_tE19Flash_kernel_traitsILi128ELi64ELi64ELi4ES3_EELb1ELb0ELb0ELb0ELb0ELb1ELb1ELb0EEEvNS_16Flash_fwd_paramsE)
        /*0c14*/ 	.word	0x00000000


	//----- nvinfo : EIATTR_MIN_STACK_SIZE
	.align		4
.L_526:
        /*0c18*/ 	.byte	0x04, 0x12
        /*0c1a*/ 	.short	(.L_528 - .L_527)
	.align		4
.L_527:
        /*0c1c*/ 	.word	index@(_ZN5flash24flash_fwd_splitkv_kernelI23Flash_fwd_kernel_traitsILi128ELi64ELi64ELi4ELb0ELb0EN7cutlass6half_tE19Flash_kernel_traitsILi128ELi64ELi64ELi4ES3_EELb1ELb0ELb0ELb0ELb0ELb0ELb1ELb1EEEvNS_16Flash_fwd_paramsE)
        /*0c20*/ 	.word	0x00000000


	//----- nvinfo : EIATTR_MIN_STACK_SIZE
	.align		4
.L_528:
        /*0c24*/ 	.byte	0x04, 0x12
        /*0c26*/ 	.short	(.L_530 - .L_529)
	.align		4
.L_529:
        /*0c28*/ 	.word	index@(_ZN5flash24flash_fwd_splitkv_kernelI23Flash_fwd_kernel_traitsILi128ELi64ELi64ELi4ELb0ELb0EN7cutlass6half_tE19Flash_kernel_traitsILi128ELi64ELi64ELi4ES3_EELb1ELb0ELb0ELb0ELb0ELb1ELb1ELb1EEEvNS_16Flash_fwd_paramsE)
        /*0c2c*/ 	.word	0x00000000


	//----- nvinfo : EIATTR_MIN_STACK_SIZE
	.align		4
.L_530:
        /*0c30*/ 	.byte	0x04, 0x12
        /*0c32*/ 	.short	(.L_532 - .L_531)
	.align		4
.L_531:
        /*0c34*/ 	.word	index@(_ZN5flash24flash_fwd_splitkv_kernelI23Flash_fwd_kernel_traitsILi128ELi64ELi64ELi4ELb0ELb0EN7cutlass6half_tE19Flash_kernel_traitsILi128ELi64ELi64ELi4ES3_EELb1ELb0ELb0ELb1ELb1ELb0ELb0ELb0EEEvNS_16Flash_fwd_paramsE)
        /*0c38*/ 	.word	0x00000000


	//----- nvinfo : EIATTR_MIN_STACK_SIZE
	.align		4
.L_532:
        /*0c3c*/ 	.byte	0x04, 0x12
        /*0c3e*/ 	.short	(.L_534 - .L_533)
	.align		4
.L_533:
        /*0c40*/ 	.word	index@(_ZN5flash24flash_fwd_splitkv_kernelI23Flash_fwd_kernel_traitsILi128ELi64ELi64ELi4ELb0ELb0EN7cutlass6half_tE19Flash_kernel_traitsILi128ELi64ELi64ELi4ES3_EELb1ELb0ELb0ELb1ELb1ELb1ELb0ELb0EEEvNS_16Flash_fwd_paramsE)
        /*0c44*/ 	.word	0x00000000


	//----- nvinfo : EIATTR_MIN_STACK_SIZE
	.align		4
.L_534:
        /*0c48*/ 	.byte	0x04, 0x12
        /*0c4a*/ 	.short	(.L_536 - .L_535)
	.align		4
.L_535:
        /*0c4c*/ 	.word	index@(_ZN5flash24flash_fwd_splitkv_kernelI23Flash_fwd_kernel_traitsILi128ELi64ELi64ELi4ELb0ELb0EN7cutlass6half_tE19Flash_kernel_traitsILi128ELi64ELi64ELi4ES3_EELb1ELb0ELb0ELb1ELb1ELb0ELb1ELb0EEEvNS_16Flash_fwd_paramsE)
        /*0c50*/ 	.word	0x00000000


	//----- nvinfo : EIATTR_MIN_STACK_SIZE
	.align		4
.L_536:
        /*0c54*/ 	.byte	0x04, 0x12
        /*0c56*/ 	.short	(.L_538 - .L_537)
	.align		4
.L_537:
        /*0c58*/ 	.word	index@(_ZN5flash24flash_fwd_splitkv_kernelI23Flash_fwd_kernel_traitsILi128ELi64ELi64ELi4ELb0ELb0EN7cutlass6half_tE19Flash_kernel_traitsILi128ELi64ELi64ELi4ES3_EELb1ELb0ELb0ELb1ELb1ELb1ELb1ELb0EEEvNS_16Flash_fwd_paramsE)
        /*0c5c*/ 	.word	0x00000000


	//----- nvinfo : EIATTR_MIN_STACK_SIZE
	.align		4
.L_538:
        /*0c60*/ 	.byte	0x04, 0x12
        /*0c62*/ 	.short	(.L_540 - .L_539)
	.align		4
.L_539:
        /*0c64*/ 	.word	index@(_ZN5flash24flash_fwd_splitkv_kernelI23Flash_fwd_kernel_traitsILi128ELi64ELi64ELi4ELb0ELb0EN7cutlass6half_tE19Flash_kernel_traitsILi128ELi64ELi64ELi4ES3_EELb1ELb0ELb0ELb0ELb1ELb0ELb0ELb0EEEvNS_16Flash_fwd_paramsE)
        /*0c68*/ 	.word	0x00000000


	//----- nvinfo : EIATTR_MIN_STACK_SIZE
	.align		4
.L_540:
        /*0c6c*/ 	.byte	0x04, 0x12
        /*0c6e*/ 	.short	(.L_542 - .L_541)
	.align		4
.L_541:
        /*0c70*/ 	.word	index@(_ZN5flash24flash_fwd_splitkv_kernelI23Flash_fwd_kernel_traitsILi128ELi64ELi64ELi4ELb0ELb0EN7cutlass6half_tE19Flash_kernel_traitsILi128ELi64ELi64ELi4ES3_EELb1ELb0ELb0ELb0ELb1ELb1ELb0ELb0EEEvNS_16Flash_fwd_paramsE)
        /*0c74*/ 	.word	0x00000000


	//----- nvinfo : EIATTR_MIN_STACK_SIZE
	.align		4
.L_542:
        /*0c78*/ 	.byte	0x04, 0x12
        /*0c7a*/ 	.short	(.L_544 - .L_543)
	.align		4
.L_543:
        /*0c7c*/ 	.word	index@(_ZN5flash24flash_fwd_splitkv_kernelI23Flash_fwd_kernel_traitsILi128ELi64ELi64ELi4ELb0ELb0EN7cutlass6half_tE19Flash_kernel_traitsILi128ELi64ELi64ELi4ES3_EELb1ELb0ELb1ELb0ELb0ELb0ELb0ELb0EEEvNS_16Flash_fwd_paramsE)
        /*0c80*/ 	.word	0x00000000


	//----- nvinfo : EIATTR_MIN_STACK_SIZE
	.align		4
.L_544:
        /*0c84*/ 	.byte	0x04, 0x12
        /*0c86*/ 	.short	(.L_546 - .L_545)
	.align		4
.L_545:
        /*0c88*/ 	.word	index@(_ZN5flash24flash_fwd_splitkv_kernelI23Flash_fwd_kernel_traitsILi128ELi64ELi64ELi4ELb0ELb0EN7cutlass6half_tE19Flash_kernel_traitsILi128ELi64ELi64ELi4ES3_EELb1ELb0ELb1ELb0ELb0ELb1ELb0ELb0EEEvNS_16Flash_fwd_paramsE)
        /*0c8c*/ 	.word	0x00000000


	//----- nvinfo : EIATTR_MIN_STACK_SIZE
	.align		4
.L_546:
        /*0c90*/ 	.byte	0x04, 0x12
        /*0c92*/ 	.short	(.L_548 - .L_547)
	.align		4
.L_547:
        /*0c94*/ 	.word	index@(_ZN5flash24flash_fwd_splitkv_kernelI23Flash_fwd_kernel_traitsILi128ELi64ELi64ELi4ELb0ELb0EN7cutlass6half_tE19Flash_kernel_traitsILi128ELi64ELi64ELi4ES3_EELb1ELb0ELb0ELb0ELb1ELb0ELb0ELb1EEEvNS_16Flash_fwd_paramsE)
        /*0c98*/ 	.word	0x00000000


	//----- nvinfo : EIATTR_MIN_STACK_SIZE
	.align		4
.L_548:
        /*0c9c*/ 	.byte	0x04, 0x12
        /*0c9e*/ 	.short	(.L_550 - .L_549)
	.align		4
.L_549:
        /*0ca0*/ 	.word	index@(_ZN5flash24flash_fwd_splitkv_kernelI23Flash_fwd_kernel_traitsILi128ELi64ELi64ELi4ELb0ELb0EN7cutlass6half_tE19Flash_kernel_traitsILi128ELi64ELi64ELi4ES3_EELb1ELb0ELb0ELb0ELb1ELb1ELb0ELb1EEEvNS_16Flash_fwd_paramsE)
        /*0ca4*/ 	.word	0x00000000


	//----- nvinfo : EIATTR_MIN_STACK_SIZE
	.align		4
.L_550:
        /*0ca8*/ 	.byte	0x04, 0x12
        /*0caa*/ 	.short	(.L_552 - .L_551)
	.align		4
.L_551:
        /*0cac*/ 	.word	index@(_ZN5flash24flash_fwd_splitkv_kernelI23Flash_fwd_kernel_traitsILi128ELi64ELi64ELi4ELb0ELb0EN7cutlass6half_tE19Flash_kernel_traitsILi128ELi64ELi64ELi4ES3_EELb1ELb0ELb1ELb0ELb0ELb0ELb0ELb1EEEvNS_16Flash_fwd_paramsE)
        /*0cb0*/ 	.word	0x00000000


	//----- nvinfo : EIATTR_MIN_STACK_SIZE
	.align		4
.L_552:
        /*0cb4*/ 	.byte	0x04, 0x12
        /*0cb6*/ 	.short	(.L_554 - .L_553)
	.align		4
.L_553:
        /*0cb8*/ 	.word	index@(_ZN5flash24flash_fwd_splitkv_kernelI23Flash_fwd_kernel_traitsILi128ELi64ELi64ELi4ELb0ELb0EN7cutlass6half_tE19Flash_kernel_traitsILi128ELi64ELi64ELi4ES3_EELb1ELb0ELb1ELb0ELb0ELb1ELb0ELb1EEEvNS_16Flash_fwd_paramsE)
        /*0cbc*/ 	.word	0x00000000


	//----- nvinfo : EIATTR_MIN_STACK_SIZE
	.align		4
.L_554:
        /*0cc0*/ 	.byte	0x04, 0x12
        /*0cc2*/ 	.short	(.L_556 - .L_555)
	.align		4
.L_555:
        /*0cc4*/ 	.word	index@(_ZN5flash24flash_fwd_splitkv_kernelI23Flash_fwd_kernel_traitsILi128ELi64ELi64ELi4ELb0ELb0EN7cutlass6half_tE19Flash_kernel_traitsILi128ELi64ELi64ELi4ES3_EELb1ELb0ELb0ELb0ELb1ELb0ELb1ELb0EEEvNS_16Flash_fwd_paramsE)
        /*0cc8*/ 	.word	0x00000000


	//----- nvinfo : EIATTR_MIN_STACK_SIZE
	.align		4
.L_556:
        /*0ccc*/ 	.byte	0x04, 0x12
        /*0cce*/ 	.short	(.L_558 - .L_557)
	.align		4
.L_557:
        /*0cd0*/ 	.word	index@(_ZN5flash24flash_fwd_splitkv_kernelI23Flash_fwd_kernel_traitsILi128ELi64ELi64ELi4ELb0ELb0EN7cutlass6half_tE19Flash_kernel_traitsILi128ELi64ELi64ELi4ES3_EELb1ELb0ELb0ELb0ELb1ELb1ELb1ELb0EEEvNS_16Flash_fwd_paramsE)
        /*0cd4*/ 	.word	0x00000000


	//----- nvinfo : EIATTR_MIN_STACK_SIZE
	.align		4
.L_558:
        /*0cd8*/ 	.byte	0x04, 0x12
        /*0cda*/ 	.short	(.L_560 - .L_559)
	.align		4
.L_559:
        /*0cdc*/ 	.word	index@(_ZN5flash24flash_fwd_splitkv_kernelI23Flash_fwd_kernel_traitsILi128ELi64ELi64ELi4ELb0ELb0EN7cutlass6half_tE19Flash_kernel_traitsILi128ELi64ELi64ELi4ES3_EELb1ELb0ELb1ELb0ELb0ELb0ELb1ELb0EEEvNS_16Flash_fwd_paramsE)
        /*0ce0*/ 	.word	0x00000000


	//----- nvinfo : EIATTR_MIN_STACK_SIZE
	.align		4
.L_560:
        /*0ce4*/ 	.byte	0x04, 0x12
        /*0ce6*/ 	.short	(.L_562 - .L_561)
	.align		4
.L_561:
        /*0ce8*/ 	.word	index@(_ZN5flash24flash_fwd_splitkv_kernelI23Flash_fwd_kernel_traitsILi128ELi64ELi64ELi4ELb0ELb0EN7cutlass6half_tE19Flash_kernel_traitsILi128ELi64ELi64ELi4ES3_EELb1ELb0ELb1ELb0ELb0ELb1ELb1ELb0EEEvNS_16Flash_fwd_paramsE)
        /*0cec*/ 	.word	0x00000000


	//----- nvinfo : EIATTR_MIN_STACK_SIZE
	.align		4
.L_562:
        /*0cf0*/ 	.byte	0x04, 0x12
        /*0cf2*/ 	.short	(.L_564 - .L_563)
	.align		4
.L_563:
        /*0cf4*/ 	.word	index@(_ZN5flash24flash_fwd_splitkv_kernelI23Flash_fwd_kernel_traitsILi128ELi64ELi64ELi4ELb0ELb0EN7cutlass6half_tE19Flash_kernel_traitsILi128ELi64ELi64ELi4ES3_EELb1ELb0ELb0ELb0ELb1ELb0ELb1ELb1EEEvNS_16Flash_fwd_paramsE)
        /*0cf8*/ 	.word	0x00000000


	//----- nvinfo : EIATTR_MIN_STACK_SIZE
	.align		4
.L_564:
        /*0cfc*/ 	.byte	0x04, 0x12
        /*0cfe*/ 	.short	(.L_566 - .L_565)
	.align		4
.L_565:
        /*0d00*/ 	.word	index@(_ZN5flash24flash_fwd_splitkv_kernelI23Flash_fwd_kernel_traitsILi128ELi64ELi64ELi4ELb0ELb0EN7cutlass6half_tE19Flash_kernel_traitsILi128ELi64ELi64ELi4ES3_EELb1ELb0ELb0ELb0ELb1ELb1ELb1ELb1EEEvNS_16Flash_fwd_paramsE)
        /*0d04*/ 	.word	0x00000000


	//----- nvinfo : EIATTR_MIN_STACK_SIZE
	.align		4
.L_566:
        /*0d08*/ 	.byte	0x04, 0x12
        /*0d0a*/ 	.short	(.L_568 - .L_567)
	.align		4
.L_567:
        /*0d0c*/ 	.word	index@(_ZN5flash24flash_fwd_splitkv_kernelI23Flash_fwd_kernel_traitsILi128ELi64ELi64ELi4ELb0ELb0EN7cutlass6half_tE19Flash_kernel_traitsILi128ELi64ELi64ELi4ES3_EELb1ELb0ELb1ELb0ELb0ELb0ELb1ELb1EEEvNS_16Flash_fwd_paramsE)
        /*0d10*/ 	.word	0x00000000


	//----- nvinfo : EIATTR_MIN_STACK_SIZE
	.align		4
.L_568:
        /*0d14*/ 	.byte	0x04, 0x12
        /*0d16*/ 	.short	(.L_570 - .L_569)
	.align		4
.L_569:
        /*0d18*/ 	.word	index@(_ZN5flash24flash_fwd_splitkv_kernelI23Flash_fwd_kernel_traitsILi128ELi64ELi64ELi4ELb0ELb0EN7cutlass6half_tE19Flash_kernel_traitsILi128ELi64ELi64ELi4ES3_EELb1ELb0ELb1ELb0ELb0ELb1ELb1ELb1EEEvNS_16Flash_fwd_paramsE)
        /*0d1c*/ 	.word	0x00000000
.L_570:


//--------------------- .nv.compat                --------------------------
	.section	.nv.compat,"",@"SHT_CUDA_COMPAT_INFO"
	.align	4
        /*0000*/ 	.byte	0x02, 0x09, 0x01, 0x00, 0x02, 0x02, 0x01, 0x00, 0x02, 0x05, 0x05, 0x00, 0x03, 0x07, 0x01, 0x01
        /*0010*/ 	.byte	0x02, 0x03, 0x00, 0x00, 0x02, 0x06, 0x01, 0x00, 0x04, 0x0b, 0x08, 0x00, 0x00, 0x00, 0x00, 0x00
        /*0020*/ 	.byte	0x00, 0x00, 0x00, 0x00


//--------------------- .nv.info._ZN5flash32flash_fwd_splitkv_combine_kernelI23Flash_fwd_kernel_traitsILi128ELi64ELi128ELi4ELb0ELb0EN7cutlass6half_tE19Flash_kernel_traitsILi128ELi64ELi128ELi4ES3_EELi4ELi7ELb0EEEvNS_16Flash_fwd_paramsE --------------------------
	.section	.nv.info._ZN5flash32flash_fwd_splitkv_combine_kernelI23Flash_fwd_kernel_traitsILi128ELi64ELi128ELi4ELb0ELb0EN7cutlass6half_tE19Flash_kernel_traitsILi128ELi64ELi128ELi4ES3_EELi4ELi7ELb0EEEvNS_16Flash_fwd_paramsE,"",@"SHT_CUDA_INFO"
	.sectionflags	@""
	.align	4


	//----- nvinfo : EIATTR_CUDA_API_VERSION
	.align		4
        /*0000*/ 	.byte	0x04, 0x37
        /*0002*/ 	.short	(.L_572 - .L_571)
.L_571:
        /*0004*/ 	.word	0x00000082


	//----- nvinfo : EIATTR_KPARAM_INFO
	.align		4
.L_572:
        /*0008*/ 	.byte	0x04, 0x17
        /*000a*/ 	.short	(.L_574 - .L_573)
.L_573:
        /*000c*/ 	.word	0x00000000
        /*0010*/ 	.short	0x0000
        /*0012*/ 	.short	0x0000
        /*0014*/ 	.byte	0x00, 0xf0, 0x41, 0x07


	//----- nvinfo : EIATTR_SPARSE_MMA_MASK
	.align		4
.L_574:
        /*0018*/ 	.byte	0x03, 0x50
        /*001a*/ 	.short	0x0000


	//----- nvinfo : EIATTR_MAXREG_COUNT
	.align		4
        /*001c*/ 	.byte	0x03, 0x1b
        /*001e*/ 	.short	0x00ff


	//----- nvinfo : EIATTR_NUM_BARRIERS
	.align		4
        /*0020*/ 	.byte	0x02, 0x4c
        /*0022*/ 	.byte	0x01
	.zero		1


	//----- nvinfo : EIATTR_MERCURY_ISA_VERSION
	.align		4
        /*0024*/ 	.byte	0x03, 0x5f
        /*0026*/ 	.short	0x0101


	//----- nvinfo : EIATTR_COOP_GROUP_MASK_REGIDS
	.align		4
        /*0028*/ 	.byte	0x04, 0x29
        /*002a*/ 	.short	(.L_576 - .L_575)


	//   ....[0]....
.L_575:
        /*002c*/ 	.word	0xffffffff


	//   ....[1]....
        /*0030*/ 	.word	0xffffffff


	//   ....[2]....
        /*0034*/ 	.word	0xffffffff


	//   ....[3]....
        /*0038*/ 	.word	0xffffffff


	//   ....[4]....
        /*003c*/ 	.word	0xffffffff


	//   ....[5]....
        /*0040*/ 	.word	0xffffffff


	//   ....[6]....
        /*0044*/ 	.word	0xffffffff


	//   ....[7]....
        /*0048*/ 	.word	0xffffffff


	//   ....[8]....
        /*004c*/ 	.word	0xffffffff


	//   ....[9]....
        /*0050*/ 	.word	0xffffffff


	//----- nvinfo : EIATTR_COOP_GROUP_INSTR_OFFSETS
	.align		4
.L_576:
        /*0054*/ 	.byte	0x04, 0x28
        /*0056*/ 	.short	(.L_578 - .L_577)


	//   ....[0]....
.L_577:
        /*0058*/ 	.word	0x00001cb0


	//   ....[1]....
        /*005c*/ 	.word	0x00001d60


	//   ....[2]....
        /*0060*/ 	.word	0x00001da0


	//   ....[3]....
        /*0064*/ 	.word	0x00001dc0


	//   ....[4]....
        /*0068*/ 	.word	0x00001de0


	//   ....[5]....
        /*006c*/ 	.word	0x00001fa0


	//   ....[6]....
        /*0070*/ 	.word	0x00002050


	//   ....[7]....
        /*0074*/ 	.word	0x000020c0


	//   ....[8]....
        /*0078*/ 	.word	0x00002170


	//   ....[9]....
        /*007c*/ 	.word	0x00002220


	//----- nvinfo : EIATTR_VRC_CTA_INIT_COUNT
	.align		4
.L_578:
        /*0080*/ 	.byte	0x02, 0x4a
	.zero		1
	.zero		1


	//----- nvinfo : EIATTR_EXIT_INSTR_OFFSETS
	.align		4
        /*0084*/ 	.byte	0x04, 0x1c
        /*0086*/ 	.short	(.L_580 - .L_579)


	//   ....[0]....
.L_579:
        /*0088*/ 	.word	0x00004100


	//   ....[1]....
        /*008c*/ 	.word	0x000043e0


	//   ....[2]....
        /*0090*/ 	.word	0x00004600


	//----- nvinfo : EIATTR_CRS_STACK_SIZE
	.align		4
.L_580:
        /*0094*/ 	.byte	0x04, 0x1e
        /*0096*/ 	.short	(.L_582 - .L_581)
.L_581:
        /*0098*/ 	.word	0x00000000


	//----- nvinfo : EIATTR_CBANK_PARAM_SIZE
	.align		4
.L_582:
        /*009c*/ 	.byte	0x03, 0x19
        /*009e*/ 	.short	0x01d0


	//----- nvinfo : EIATTR_PARAM_CBANK
	.align		4
        /*00a0*/ 	.byte	0x04, 0x0a
        /*00a2*/ 	.short	(.L_584 - .L_583)
	.align		4
.L_583:
        /*00a4*/ 	.word	index@(.nv.constant0._ZN5flash32flash_fwd_splitkv_combine_kernelI23Flash_fwd_kernel_traitsILi128ELi64ELi128ELi4ELb0ELb0EN7cutlass6half_tE19Flash_kernel_traitsILi128ELi64ELi128ELi4ES3_EELi4ELi7ELb0EEEvNS_16Flash_fwd_paramsE)
        /*00a8*/ 	.short	0x0380
        /*00aa*/ 	.short	0x01d0


	//----- nvinfo : EIATTR_SW_WAR
	.align		4
.L_584:
        /*00ac*/ 	.byte	0x04, 0x36
        /*00ae*/ 	.short	(.L_586 - .L_585)
.L_585:
        /*00b0*/ 	.word	0x00000008
.L_586:


//--------------------- .nv.info._ZN5flash32flash_fwd_splitkv_combine_kernelI23Flash_fwd_kernel_traitsILi128ELi64ELi128ELi4ELb0ELb0EN7cutlass6half_tE19Flash_kernel_traitsILi128ELi64ELi128ELi4ES3_EELi4ELi6ELb0EEEvNS_16Flash_fwd_paramsE --------------------------
	.section	.nv.info._ZN5flash32flash_fwd_splitkv_combine_kernelI23Flash_fwd_kernel_traitsILi128ELi64ELi128ELi4ELb0ELb0EN7cutlass6half_tE19Flash_kernel_traitsILi128ELi64ELi128ELi4ES3_EELi4ELi6ELb0EEEvNS_16Flash_fwd_paramsE,"",@"SHT_CUDA_INFO"
	.sectionflags	@""
	.align	4


	//----- nvinfo : EIATTR_CUDA_API_VERSION
	.align		4
        /*0000*/ 	.byte	0x04, 0x37
        /*0002*/ 	.short	(.L_588 - .L_587)
.L_587:
        /*0004*/ 	.word	0x00000082


	//----- nvinfo : EIATTR_KPARAM_INFO
	.align		4
.L_588:
        /*0008*/ 	.byte	0x04, 0x17
        /*000a*/ 	.short	(.L_590 - .L_589)
.L_589:
        /*000c*/ 	.word	0x00000000
        /*0010*/ 	.short	0x0000
        /*0012*/ 	.short	0x0000
        /*0014*/ 	.byte	0x00, 0xf0, 0x41, 0x07


	//----- nvinfo : EIATTR_SPARSE_MMA_MASK
	.align		4
.L_590:
        /*0018*/ 	.byte	0x03, 0x50
        /*001a*/ 	.short	0x0000


	//----- nvinfo : EIATTR_MAXREG_COUNT
	.align		4
        /*001c*/ 	.byte	0x03, 0x1b
        /*001e*/ 	.short	0x00ff


	//----- nvinfo : EIATTR_NUM_BARRIERS
	.align		4
        /*0020*/ 	.byte	0x02, 0x4c
        /*0022*/ 	.byte	0x01
	.zero		1


	//----- nvinfo : EIATTR_MERCURY_ISA_VERSION
	.align		4
        /*0024*/ 	.byte	0x03, 0x5f
        /*0026*/ 	.short	0x0101


	//----- nvinfo : EIATTR_COOP_GROUP_MASK_REGIDS
	.align		4
        /*0028*/ 	.byte	0x04, 0x29
        /*002a*/ 	.short	(.L_592 - .L_591)


	//   ....[0]....
.L_591:
        /*002c*/ 	.word	0xffffffff


	//   ....[1]....
        /*0030*/ 	.word	0xffffffff


	//   ....[2]....
        /*0034*/ 	.word	0xffffffff


	//   ....[3]....
        /*0038*/ 	.word	0xffffffff


	//   ....[4]....
        /*003c*/ 	.word	0xffffffff


	//   ....[5]....
        /*0040*/ 	.word	0xffffffff


	//   ....[6]....
        /*0044*/ 	.word	0xffffffff


	//   ....[7]....
        /*0048*/ 	.word	0xffffffff


	//   ....[8]....
        /*004c*/ 	.word	0xffffffff


	//   ....[9]....
        /*0050*/ 	.word	0xffffffff


	//----- nvinfo : EIATTR_COOP_GROUP_INSTR_OFFSETS
	.align		4
.L_592:
        /*0054*/ 	.byte	0x04, 0x28
        /*0056*/ 	.short	(.L_594 - .L_593)


	//   ....[0]....
.L_593:
        /*0058*/ 	.word	0x00001990


	//   ....[1]....
        /*005c*/ 	.word	0x000019b0


	//   ....[2]....
        /*0060*/ 	.word	0x000019e0


	//   ....[3]....
        /*0064*/ 	.word	0x00001a20


	//   ....[4]....
        /*0068*/ 	.word	0x00001a60


	//   ....[5]....
        /*006c*/ 	.word	0x00001bd0


	//   ....[6]....
        /*0070*/ 	.word	0x00001cb0


	//   ....[7]....
        /*0074*/ 	.word	0x00001d20


	//   ....[8]....
        /*0078*/ 	.word	0x00001d90


	//   ....[9]....
        /*007c*/ 	.word	0x00001eb0


	//----- nvinfo : EIATTR_VRC_CTA_INIT_COUNT
	.align		4
.L_594:
        /*0080*/ 	.byte	0x02, 0x4a
	.zero		1
	.zero		1


	//----- nvinfo : EIATTR_EXIT_INSTR_OFFSETS
	.align		4
        /*0084*/ 	.byte	0x04, 0x1c
        /*0086*/ 	.short	(.L_596 - .L_595)


	//   ....[0]....
.L_595:
        /*0088*/ 	.word	0x00003cc0


	//   ....[1]....
        /*008c*/ 	.word	0x00003fa0


	//   ....[2]....
        /*0090*/ 	.word	0x000041c0


	//----- nvinfo : EIATTR_CRS_STACK_SIZE
	.align		4
.L_596:
        /*0094*/ 	.byte	0x04, 0x1e
        /*0096*/ 	.short	(.L_598 - .L_597)
.L_597:
        /*0098*/ 	.word	0x00000000


	//----- nvinfo : EIATTR_CBANK_PARAM_SIZE
	.align		4
.L_598:
        /*009c*/ 	.byte	0x03, 0x19
        /*009e*/ 	.short	0x01d0


	//----- nvinfo : EIATTR_PARAM_CBANK
	.align		4
        /*00a0*/ 	.byte	0x04, 0x0a
        /*00a2*/ 	.short	(.L_600 - .L_599)
	.align		4
.L_599:
        /*00a4*/ 	.word	index@(.nv.constant0._ZN5flash32flash_fwd_splitkv_combine_kernelI23Flash_fwd_kernel_traitsILi128ELi64ELi128ELi4ELb0ELb0EN7cutlass6half_tE19Flash_kernel_traitsILi128ELi64ELi128ELi4ES3_EELi4ELi6ELb0EEEvNS_16Flash_fwd_paramsE)
        /*00a8*/ 	.short	0x0380
        /*00aa*/ 	.short	0x01d0


	//----- nvinfo : EIATTR_SW_WAR
	.align		4
.L_600:
        /*00ac*/ 	.byte	0x04, 0x36
        /*00ae*/ 	.short	(.L_602 - .L_601)
.L_601:
        /*00b0*/ 	.word	0x00000008
.L_602:


//--------------------- .nv.info._ZN5flash32flash_fwd_splitkv_combine_kernelI23Flash_fwd_kernel_traitsILi128ELi64ELi128ELi4ELb0ELb0EN7cutlass6half_tE19Flash_kernel_traitsILi128ELi64ELi128ELi4ES3_EELi4ELi5ELb0EEEvNS_16Flash_fwd_paramsE --------------------------
	.section	.nv.info._ZN5flash32flash_fwd_splitkv_combine_kernelI23Flash_fwd_kernel_traitsILi128ELi64ELi128ELi4ELb0ELb0EN7cutlass6half_tE19Flash_kernel_traitsILi128ELi64ELi128ELi4ES3_EELi4ELi5ELb0EEEvNS_16Flash_fwd_paramsE,"",@"SHT_CUDA_INFO"
	.sectionflags	@""
	.align	4


	//----- nvinfo : EIATTR_CUDA_API_VERSION
	.align		4
        /*0000*/ 	.byte	0x04, 0x37
        /*0002*/ 	.short	(.L_604 - .L_603)
.L_603:
        /*0004*/ 	.word	0x00000082


	//----- nvinfo : EIATTR_KPARAM_INFO
	.align		4
.L_604:
        /*0008*/ 	.byte	0x04, 0x17
        /*000a*/ 	.short	(.L_606 - .L_605)
.L_605:
        /*000c*/ 	.word	0x00000000
        /*0010*/ 	.short	0x0000
        /*0012*/ 	.short	0x0000
        /*0014*/ 	.byte	0x00, 0xf0, 0x41, 0x07


	//----- nvinfo : EIATTR_SPARSE_MMA_MASK
	.align		4
.L_606:
        /*0018*/ 	.byte	0x03, 0x50
        /*001a*/ 	.short	0x0000


	//----- nvinfo : EIATTR_MAXREG_COUNT
	.align		4
        /*001c*/ 	.byte	0x03, 0x1b
        /*001e*/ 	.short	0x00ff


	//----- nvinfo : EIATTR_NUM_BARRIERS
	.align		4
        /*0020*/ 	.byte	0x02, 0x4c
        /*0022*/ 	.byte	0x01
	.zero		1


	//----- nvinfo : EIATTR_MERCURY_ISA_VERSION
	.align		4
        /*0024*/ 	.byte	0x03, 0x5f
        /*0026*/ 	.short	0x0101


	//----- nvinfo : EIATTR_COOP_GROUP_MASK_REGIDS
	.align		4
        /*0028*/ 	.byte	0x04, 0x29
        /*002a*/ 	.short	(.L_608 - .L_607)


	//   ....[0]....
.L_607:
        /*002c*/ 	.word	0xffffffff


	//   ....[1]....
        /*0030*/ 	.word	0xffffffff


	//   ....[2]....
        /*0034*/ 	.word	0xffffffff


	//   ....[3]....
        /*0038*/ 	.word	0xffffffff


	//   ....[4]....
        /*003c*/ 	.word	0xffffffff


	//   ....[5]....
        /*0040*/ 	.word	0xffffffff


	//   ....[6]....
        /*0044*/ 	.word	0xffffffff


	//   ....[7]....
        /*0048*/ 	.word	0xffffffff


	//   ....[8]....
        /*004c*/ 	.word	0xffffffff


	//   ....[9]....
        /*0050*/ 	.word	0xffffffff


	//----- nvinfo : EIATTR_COOP_GROUP_INSTR_OFFSETS
	.align		4
.L_608:
        /*0054*/ 	.byte	0x04, 0x28
        /*0056*/ 	.short	(.L_610 - .L_609)


	//   ....[0]....
.L_609:
        /*0058*/ 	.word	0x00001a70


	//   ....[1]....
        /*005c*/ 	.word	0x00001a90


	//   ....[2]....
        /*0060*/ 	.word	0x00001ab0


	//   ....[3]....
        /*0064*/ 	.word	0x00001ae0


	//   ....[4]....
        /*0068*/ 	.word	0x00001b20


	//   ....[5]....
        /*006c*/ 	.word	0x00001c80


	//   ....[6]....
        /*0070*/ 	.word	0x00001cc0


	//   ....[7]....
        /*0074*/ 	.word	0x00001cf0


	//   ....[8]....
        /*0078*/ 	.word	0x00001d30


	//   ....[9]....
        /*007c*/ 	.word	0x00001e30


	//----- nvinfo : EIATTR_VRC_CTA_INIT_COUNT
	.align		4
.L_610:
        /*0080*/ 	.byte	0x02, 0x4a
	.zero		1
	.zero		1


	//----- nvinfo : EIATTR_EXIT_INSTR_OFFSETS
	.align		4
        /*0084*/ 	.byte	0x04, 0x1c
        /*0086*/ 	.short	(.L_612 - .L_611)


	//   ....[0]....
.L_611:
        /*0088*/ 	.word	0x00003b80


	//   ....[1]....
        /*008c*/ 	.word	0x00003e60


	//   ....[2]....
        /*0090*/ 	.word	0x00004080


	//----- nvinfo : EIATTR_CRS_STACK_SIZE
	.align		4
.L_612:
        /*0094*/ 	.byte	0x04, 0x1e
        /*0096*/ 	.short	(.L_614 - .L_613)
.L_613:
        /*0098*/ 	.word	0x00000000


	//----- nvinfo : EIATTR_CBANK_PARAM_SIZE
	.align		4
.L_614:
        /*009c*/ 	.byte	0x03, 0x19
        /*009e*/ 	.short	0x01d0


	//----- nvinfo : EIATTR_PARAM_CBANK
	.align		4
        /*00a0*/ 	.byte	0x04, 0x0a
        /*00a2*/ 	.short	(.L_616 - .L_615)
	.align		4
.L_615:
        /*00a4*/ 	.word	index@(.nv.constant0._ZN5flash32flash_fwd_splitkv_combine_kernelI23Flash_fwd_kernel_traitsILi128ELi64ELi128ELi4ELb0ELb0EN7cutlass6half_tE19Flash_kernel_traitsILi128ELi64ELi128ELi4ES3_EELi4ELi5ELb0EEEvNS_16Flash_fwd_paramsE)
        /*00a8*/ 	.short	0x0380
        /*00aa*/ 	.short	0x01d0


	//----- nvinfo : EIATTR_SW_WAR
	.align		4
.L_616:
        /*00ac*/ 	.byte	0x04, 0x36
        /*00ae*/ 	.short	(.L_618 - .L_617)
.L_617:
        /*00b0*/ 	.word	0x00000008
.L_618:


//--------------------- .nv.info._ZN5flash32flash_fwd_splitkv_combine_kernelI23Flash_fwd_kernel_traitsILi128ELi64ELi128ELi4ELb0ELb0EN7cutlass6half_tE19Flash_kernel_traitsILi128ELi64ELi128ELi4ES3_EELi4ELi4ELb0EEEvNS_16Flash_fwd_paramsE --------------------------
	.section	.nv.info._ZN5flash32flash_fwd_splitkv_combine_kernelI23Flash_fwd_kernel_traitsILi128ELi64ELi128ELi4ELb0ELb0EN7cutlass6half_tE19Flash_kernel_traitsILi128ELi64ELi128ELi4ES3_EELi4ELi4ELb0EEEvNS_16Flash_fwd_paramsE,"",@"SHT_CUDA_INFO"
	.sectionflags	@""
	.align	4


	//----- nvinfo : EIATTR_CUDA_API_VERSION
	.align		4
        /*0000*/ 	.byte	0x04, 0x37
        /*0002*/ 	.short	(.L_620 - .L_619)
.L_619:
        /*0004*/ 	.word	0x00000082


	//----- nvinfo : EIATTR_KPARAM_INFO
	.align		4
.L_620:
        /*0008*/ 	.byte	0x04, 0x17
        /*000a*/ 	.short	(.L_622 - .L_621)
.L_621:
        /*000c*/ 	.word	0x00000000
        /*0010*/ 	.short	0x0000
        /*0012*/ 	.short	0x0000
        /*0014*/ 	.byte	0x00, 0xf0, 0x41, 0x07


	//----- nvinfo : EIATTR_SPARSE_MMA_MASK
	.align		4
.L_622:
        /*0018*/ 	.byte	0x03, 0x50
        /*001a*/ 	.short	0x0000


	//----- nvinfo : EIATTR_MAXREG_COUNT
	.align		4
        /*001c*/ 	.byte	0x03, 0x1b
        /*001e*/ 	.short	0x00ff


	//----- nvinfo : EIATTR_NUM_BARRIERS
	.align		4
        /*0020*/ 	.byte	0x02, 0x4c
        /*0022*/ 	.byte	0x01
	.zero		1


	//----- nvinfo : EIATTR_MERCURY_ISA_VERSION
	.align		4
        /*0024*/ 	.byte	0x03, 0x5f
        /*0026*/ 	.short	0x0101


	//----- nvinfo : EIATTR_COOP_GROUP_MASK_REGIDS
	.align		4
        /*0028*/ 	.byte	0x04, 0x29
        /*002a*/ 	.short	(.L_624 - .L_623)


	//   ....[0]....
.L_623:
        /*002c*/ 	.word	0xffffffff


	//   ....[1]....
        /*0030*/ 	.word	0xffffffff


	//   ....[2]....
        /*0034*/ 	.word	0xffffffff


	//   ....[3]....
        /*0038*/ 	.word	0xffffffff


	//   ....[4]....
        /*003c*/ 	.word	0xffffffff


	//   ....[5]....
        /*0040*/ 	.word	0xffffffff


	//   ....[6]....
        /*0044*/ 	.word	0xffffffff


	//   ....[7]....
        /*0048*/ 	.word	0xffffffff


	//----- nvinfo : EIATTR_COOP_GROUP_INSTR_OFFSETS
	.align		4
.L_624:
        /*004c*/ 	.byte	0x04, 0x28
        /*004e*/ 	.short	(.L_626 - .L_625)


	//   ....[0]....
.L_625:
        /*0050*/ 	.word	0x00001ad0


	//   ....[1]....
        /*0054*/ 	.word	0x00001b30


	//   ....[2]....
        /*0058*/ 	.word	0x00001ba0


	//   ....[3]....
        /*005c*/ 	.word	0x00001bc0


	//   ....[4]....
        /*0060*/ 	.word	0x00001c70


	//   ....[5]....
        /*0064*/ 	.word	0x00001ca0


	//   ....[6]....
        /*0068*/ 	.word	0x00001ce0


	//   ....[7]....
        /*006c*/ 	.word	0x00001df0


	//----- nvinfo : EIATTR_VRC_CTA_INIT_COUNT
	.align		4
.L_626:
        /*0070*/ 	.byte	0x02, 0x4a
	.zero		1
	.zero		1


	//----- nvinfo : EIATTR_EXIT_INSTR_OFFSETS
	.align		4
        /*0074*/ 	.byte	0x04, 0x1c
        /*0076*/ 	.short	(.L_628 - .L_627)


	//   ....[0]....
.L_627:
        /*0078*/ 	.word	0x00003b40


	//   ....[1]....
        /*007c*/ 	.word	0x00003e20


	//   ....[2]....
        /*0080*/ 	.word	0x00004040


	//----- nvinfo : EIATTR_CRS_STACK_SIZE
	.align		4
.L_628:
        /*0084*/ 	.byte	0x04, 0x1e
        /*0086*/ 	.short	(.L_630 - .L_629)
.L_629:
        /*0088*/ 	.word	0x00000000


	//----- nvinfo : EIATTR_CBANK_PARAM_SIZE
	.align		4
.L_630:
        /*008c*/ 	.byte	0x03, 0x19
        /*008e*/ 	.short	0x01d0


	//----- nvinfo : EIATTR_PARAM_CBANK
	.align		4
        /*0090*/ 	.byte	0x04, 0x0a
        /*0092*/ 	.short	(.L_632 - .L_631)
	.align		4
.L_631:
        /*0094*/ 	.word	index@(.nv.constant0._ZN5flash32flash_fwd_splitkv_combine_kernelI23Flash_fwd_kernel_traitsILi128ELi64ELi128ELi4ELb0ELb0EN7cutlass6half_tE19Flash_kernel_traitsILi128ELi64ELi128ELi4ES3_EELi4ELi4ELb0EEEvNS_16Flash_fwd_paramsE)
        /*0098*/ 	.short	0x0380
        /*009a*/ 	.short	0x01d0


	//----- nvinfo : EIATTR_SW_WAR
	.align		4
.L_632:
        /*009c*/ 	.byte	0x04, 0x36
        /*009e*/ 	.short	(.L_634 - .L_633)
.L_633:
        /*00a0*/ 	.word	0x00000008
.L_634:


//--------------------- .nv.info._ZN5flash32flash_fwd_splitkv_combine_kernelI23Flash_fwd_kernel_traitsILi128ELi64ELi128ELi4ELb0ELb0EN7cutlass6half_tE19Flash_kernel_traitsILi128ELi64ELi128ELi4ES3_EELi4ELi3ELb0EEEvNS_16Flash_fwd_paramsE --------------------------
	.section	.nv.info._ZN5flash32flash_fwd_splitkv_combine_kernelI23Flash_fwd_kernel_traitsILi128ELi64ELi128ELi4ELb0ELb0EN7cutlass6half_tE19Flash_kernel_traitsILi128ELi64ELi128ELi4ES3_EELi4ELi3ELb0EEEvNS_16Flash_fwd_paramsE,"",@"SHT_CUDA_INFO"
	.sectionflags	@""
	.align	4


	//----- nvinfo : EIATTR_CUDA_API_VERSION
	.align		4
        /*0000*/ 	.byte	0x04, 0x37
        /*0002*/ 	.short	(.L_636 - .L_635)
.L_635:
        /*0004*/ 	.word	0x00000082


	//----- nvinfo : EIATTR_KPARAM_INFO
	.align		4
.L_636:
        /*0008*/ 	.byte	0x04, 0x17
        /*000a*/ 	.short	(.L_638 - .L_637)
.L_637:
        /*000c*/ 	.word	0x00000000
        /*0010*/ 	.short	0x0000
        /*0012*/ 	.short	0x0000
        /*0014*/ 	.byte	0x00, 0xf0, 0x41, 0x07


	//----- nvinfo : EIATTR_SPARSE_MMA_MASK
	.align		4
.L_638:
        /*0018*/ 	.byte	0x03, 0x50
        /*001a*/ 	.short	0x0000


	//----- nvinfo : EIATTR_MAXREG_COUNT
	.align		4
        /*001c*/ 	.byte	0x03, 0x1b
        /*001e*/ 	.short	0x00ff


	//----- nvinfo : EIATTR_NUM_BARRIERS
	.align		4
        /*0020*/ 	.byte	0x02, 0x4c
        /*0022*/ 	.byte	0x01
	.zero		1


	//----- nvinfo : EIATTR_MERCURY_ISA_VERSION
	.align		4
        /*0024*/ 	.byte	0x03, 0x5f
        /*0026*/ 	.short	0x0101


	//----- nvinfo : EIATTR_COOP_GROUP_MASK_REGIDS
	.align		4
        /*0028*/ 	.byte	0x04, 0x29
        /*002a*/ 	.short	(.L_640 - .L_639)


	//   ....[0]....
.L_639:
        /*002c*/ 	.word	0xffffffff


	//   ....[1]....
        /*0030*/ 	.word	0xffffffff


	//   ....[2]....
        /*0034*/ 	.word	0xffffffff


	//   ....[3]....
        /*0038*/ 	.word	0xffffffff


	//   ....[4]....
        /*003c*/ 	.word	0xffffffff


	//   ....[5]....
        /*0040*/ 	.word	0xffffffff


	//----- nvinfo : EIATTR_COOP_GROUP_INSTR_OFFSETS
	.align		4
.L_640:
        /*0044*/ 	.byte	0x04, 0x28
        /*0046*/ 	.short	(.L_642 - .L_641)


	//   ....[0]....
.L_641:
        /*0048*/ 	.word	0x00001ac0


	//   ....[1]....
        /*004c*/ 	.word	0x00001af0


	//   ....[2]....
        /*0050*/ 	.word	0x00001b10


	//   ....[3]....
        /*0054*/ 	.word	0x00001bf0


	//   ....[4]....
        /*0058*/ 	.word	0x00001c90


	//   ....[5]....
        /*005c*/ 	.word	0x00001d80


	//----- nvinfo : EIATTR_VRC_CTA_INIT_COUNT
	.align		4
.L_642:
        /*0060*/ 	.byte	0x02, 0x4a
	.zero		1
	.zero		1


	//----- nvinfo : EIATTR_EXIT_INSTR_OFFSETS
	.align		4
        /*0064*/ 	.byte	0x04, 0x1c
        /*0066*/ 	.short	(.L_644 - .L_643)


	//   ....[0]....
.L_643:
        /*0068*/ 	.word	0x00003b00


	//   ....[1]....
        /*006c*/ 	.word	0x00003de0


	//   ....[2]....
        /*0070*/ 	.word	0x00004000


	//----- nvinfo : EIATTR_CRS_STACK_SIZE
	.align		4
.L_644:
        /*0074*/ 	.byte	0x04, 0x1e
        /*0076*/ 	.short	(.L_646 - .L_645)
.L_645:
        /*0078*/ 	.word	0x00000000


	//----- nvinfo : EIATTR_CBANK_PARAM_SIZE
	.align		4
.L_646:
        /*007c*/ 	.byte	0x03, 0x19
        /*007e*/ 	.short	0x01d0


	//----- nvinfo : EIATTR_PARAM_CBANK
	.align		4
        /*0080*/ 	.byte	0x04, 0x0a
        /*0082*/ 	.short	(.L_648 - .L_647)
	.align		4
.L_647:
        /*0084*/ 	.word	index@(.nv.constant0._ZN5flash32flash_fwd_splitkv_combine_kernelI23Flash_fwd_kernel_traitsILi128ELi64ELi128ELi4ELb0ELb0EN7cutlass6half_tE19Flash_kernel_traitsILi128ELi64ELi128ELi4ES3_EELi4ELi3ELb0EEEvNS_16Flash_fwd_paramsE)
        /*0088*/ 	.short	0x0380
        /*008a*/ 	.short	0x01d0


	//----- nvinfo : EIATTR_SW_WAR
	.align		4
.L_648:
        /*008c*/ 	.byte	0x04, 0x36
        /*008e*/ 	.short	(.L_650 - .L_649)
.L_649:
        /*0090*/ 	.word	0x00000008
.L_650:


//--------------------- .nv.info._ZN5flash32flash_fwd_splitkv_combine_kernelI23Flash_fwd_kernel_traitsILi128ELi64ELi128ELi4ELb0ELb0EN7cutlass6half_tE19Flash_kernel_traitsILi128ELi64ELi128ELi4ES3_EELi4ELi2ELb0EEEvNS_16Flash_fwd_paramsE --------------------------
	.section	.nv.info._ZN5flash32flash_fwd_splitkv_combine_kernelI23Flash_fwd_kernel_traitsILi128ELi64ELi128ELi4ELb0ELb0EN7cutlass6half_tE19Flash_kernel_traitsILi128ELi64ELi128ELi4ES3_EELi4ELi2ELb0EEEvNS_16Flash_fwd_paramsE,"",@"SHT_CUDA_INFO"
	.sectionflags	@""
	.align	4


	//----- nvinfo : EIATTR_CUDA_API_VERSION
	.align		4
        /*0000*/ 	.byte	0x04, 0x37
        /*0002*/ 	.short	(.L_652 - .L_651)
.L_651:
        /*0004*/ 	.word	0x00000082


	//----- nvinfo : EIATTR_KPARAM_INFO
	.align		4
.L_652:
        /*0008*/ 	.byte	0x04, 0x17
        /*000a*/ 	.short	(.L_654 - .L_653)
.L_653:
        /*000c*/ 	.word	0x00000000
        /*0010*/ 	.short	0x0000
        /*0012*/ 	.short	0x0000
        /*0014*/ 	.byte	0x00, 0xf0, 0x41, 0x07


	//----- nvinfo : EIATTR_SPARSE_MMA_MASK
	.align		4
.L_654:
        /*0018*/ 	.byte	0x03, 0x50
        /*001a*/ 	.short	0x0000


	//----- nvinfo : EIATTR_MAXREG_COUNT
	.align		4
        /*001c*/ 	.byte	0x03, 0x1b
        /*001e*/ 	.short	0x00ff


	//----- nvinfo : EIATTR_NUM_BARRIERS
	.align		4
        /*0020*/ 	.byte	0x02, 0x4c
        /*0022*/ 	.byte	0x01
	.zero		1


	//----- nvinfo : EIATTR_MERCURY_ISA_VERSION
	.align		4
        /*0024*/ 	.byte	0x03, 0x5f
        /*0026*/ 	.short	0x0101


	//----- nvinfo : EIATTR_COOP_GROUP_MASK_REGIDS
	.align		4
        /*0028*/ 	.byte	0x04, 0x29
        /*002a*/ 	.short	(.L_656 - .L_655)


	//   ....[0]....
.L_655:
        /*002c*/ 	.word	0xffffffff


	//   ....[1]....
        /*0030*/ 	.word	0xffffffff


	//   ....[2]....
        /*0034*/ 	.word	0xffffffff


	//   ....[3]....
        /*0038*/ 	.word	0xffffffff


	//----- nvinfo : EIATTR_COOP_GROUP_INSTR_OFFSETS
	.align		4
.L_656:
        /*003c*/ 	.byte	0x04, 0x28
        /*003e*/ 	.short	(.L_658 - .L_657)


	//   ....[0]....
.L_657:
        /*0040*/ 	.word	0x00001c20


	//   ....[1]....
        /*0044*/ 	.word	0x00001c40


	//   ....[2]....
        /*0048*/ 	.word	0x00001d30


	//   ....[3]....
        /*004c*/ 	.word	0x00001e20


	//----- nvinfo : EIATTR_VRC_CTA_INIT_COUNT
	.align		4
.L_658:
        /*0050*/ 	.byte	0x02, 0x4a
	.zero		1
	.zero		1


	//----- nvinfo : EIATTR_EXIT_INSTR_OFFSETS
	.align		4
        /*0054*/ 	.byte	0x04, 0x1c
        /*0056*/ 	.short	(.L_660 - .L_659)


	//   ....[0]....
.L_659:
        /*0058*/ 	.word	0x00003ac0


	//   ....[1]....
        /*005c*/ 	.word	0x00003da0


	//   ....[2]....
        /*0060*/ 	.word	0x00003fc0


	//----- nvinfo : EIATTR_CRS_STACK_SIZE
	.align		4
.L_660:
        /*0064*/ 	.byte	0x04, 0x1e
        /*0066*/ 	.short	(.L_662 - .L_661)
.L_661:
        /*0068*/ 	.word	0x00000000


	//----- nvinfo : EIATTR_CBANK_PARAM_SIZE
	.align		4
.L_662:
        /*006c*/ 	.byte	0x03, 0x19
        /*006e*/ 	.short	0x01d0


	//----- nvinfo : EIATTR_PARAM_CBANK
	.align		4
        /*0070*/ 	.byte	0x04, 0x0a
        /*0072*/ 	.short	(.L_664 - .L_663)
	.align		4
.L_663:
        /*0074*/ 	.word	index@(.nv.constant0._ZN5flash32flash_fwd_splitkv_combine_kernelI23Flash_fwd_kernel_traitsILi128ELi64ELi128ELi4ELb0ELb0EN7cutlass6half_tE19Flash_kernel_traitsILi128ELi64ELi128ELi4ES3_EELi4ELi2ELb0EEEvNS_16Flash_fwd_paramsE)
        /*0078*/ 	.short	0x0380
        /*007a*/ 	.short	0x01d0


	//----- nvinfo : EIATTR_SW_WAR
	.align		4
.L_664:
        /*007c*/ 	.byte	0x04, 0x36
        /*007e*/ 	.short	(.L_666 - .L_665)
.L_665:
        /*0080*/ 	.word	0x00000008
.L_666:


//--------------------- .nv.info._ZN5flash32flash_fwd_splitkv_combine_kernelI23Flash_fwd_kernel_traitsILi128ELi64ELi128ELi4ELb0ELb0EN7cutlass6half_tE19Flash_kernel_traitsILi128ELi64ELi128ELi4ES3_EELi4ELi1ELb0EEEvNS_16Flash_fwd_paramsE --------------------------
	.section	.nv.info._ZN5flash32flash_fwd_splitkv_combine_kernelI23Flash_fwd_kernel_traitsILi128ELi64ELi128ELi4ELb0ELb0EN7cutlass6half_tE19Flash_kernel_traitsILi128ELi64ELi128ELi4ES3_EELi4ELi1ELb0EEEvNS_16Flash_fwd_paramsE,"",@"SHT_CUDA_INFO"
	.sectionflags	@""
	.align	4


	//----- nvinfo : EIATTR_CUDA_API_VERSION
	.align		4
        /*0000*/ 	.byte	0x04, 0x37
        /*0002*/ 	.short	(.L_668 - .L_667)
.L_667:
        /*0004*/ 	.word	0x00000082


	//----- nvinfo : EIATTR_KPARAM_INFO
	.align		4
.L_668:
        /*0008*/ 	.byte	0x04, 0x17
        /*000a*/ 	.short	(.L_670 - .L_669)
.L_669:
        /*000c*/ 	.word	0x00000000
        /*0010*/ 	.short	0x0000
        /*0012*/ 	.short	0x0000
        /*0014*/ 	.byte	0x00, 0xf0, 0x41, 0x07


	//----- nvinfo : EIATTR_SPARSE_MMA_MASK
	.align		4
.L_670:
        /*0018*/ 	.byte	0x03, 0x50
        /*001a*/ 	.short	0x0000


	//----- nvinfo : EIATTR_MAXREG_COUNT
	.align		4
        /*001c*/ 	.byte	0x03, 0x1b
        /*001e*/ 	.short	0x00ff


	//----- nvinfo : EIATTR_NUM_BARRIERS
	.align		4
        /*0020*/ 	.byte	0x02, 0x4c
        /*0022*/ 	.byte	0x01
	.zero		1


	//----- nvinfo : EIATTR_MERCURY_ISA_VERSION
	.align		4
        /*0024*/ 	.byte	0x03, 0x5f
        /*0026*/ 	.short	0x0101


	//----- nvinfo : EIATTR_COOP_GROUP_MASK_REGIDS
	.align		4
        /*0028*/ 	.byte	0x04, 0x29
        /*002a*/ 	.short	(.L_672 - .L_671)


	//   ....[0]....
.L_671:
        /*002c*/ 	.word	0xffffffff


	//   ....[1]....
        /*0030*/ 	.word	0xffffffff


	//----- nvinfo : EIATTR_COOP_GROUP_INSTR_OFFSETS
	.align		4
.L_672:
        /*0034*/ 	.byte	0x04, 0x28
        /*0036*/ 	.short	(.L_674 - .L_673)


	//   ....[0]....
.L_673:
        /*0038*/ 	.word	0x00001b60


	//   ....[1]....
        /*003c*/ 	.word	0x00001d50


	//----- nvinfo : EIATTR_VRC_CTA_INIT_COUNT
	.align		4
.L_674:
        /*0040*/ 	.byte	0x02, 0x4a
	.zero		1
	.zero		1


	//----- nvinfo : EIATTR_EXIT_INSTR_OFFSETS
	.align		4
        /*0044*/ 	.byte	0x04, 0x1c
        /*0046*/ 	.short	(.L_676 - .L_675)


	//   ....[0]....
.L_675:
        /*0048*/ 	.word	0x00003a70


	//   ....[1]....
        /*004c*/ 	.word	0x00003d50


	//   ....[2]....
        /*0050*/ 	.word	0x00003f70


	//----- nvinfo : EIATTR_CRS_STACK_SIZE
	.align		4
.L_676:
        /*0054*/ 	.byte	0x04, 0x1e
        /*0056*/ 	.short	(.L_678 - .L_677)
.L_677:
        /*0058*/ 	.word	0x00000000


	//----- nvinfo : EIATTR_CBANK_PARAM_SIZE
	.align		4
.L_678:
        /*005c*/ 	.byte	0x03, 0x19
        /*005e*/ 	.short	0x01d0


	//----- nvinfo : EIATTR_PARAM_CBANK
	.align		4
        /*0060*/ 	.byte	0x04, 0x0a
        /*0062*/ 	.short	(.L_680 - .L_679)
	.align		4
.L_679:
        /*0064*/ 	.word	index@(.nv.constant0._ZN5flash32flash_fwd_splitkv_combine_kernelI23Flash_fwd_kernel_traitsILi128ELi64ELi128ELi4ELb0ELb0EN7cutlass6half_tE19Flash_kernel_traitsILi128ELi64ELi128ELi4ES3_EELi4ELi1ELb0EEEvNS_16Flash_fwd_paramsE)
        /*0068*/ 	.short	0x0380
        /*006a*/ 	.short	0x01d0


	//----- nvinfo : EIATTR_SW_WAR
	.align		4
.L_680:
        /*006c*/ 	.byte	0x04, 0x36
        /*006e*/ 	.short	(.L_682 - .L_681)
.L_681:
        /*0070*/ 	.word	0x00000008
.L_682:


//--------------------- .nv.info._ZN5flash32flash_fwd_splitkv_combine_kernelI23Flash_fwd_kernel_traitsILi128ELi64ELi128ELi4ELb0ELb0EN7cutlass6half_tE19Flash_kernel_traitsILi128ELi64ELi128ELi4ES3_EELi4ELi7ELb1EEEvNS_16Flash_fwd_paramsE --------------------------
	.section	.nv.info._ZN5flash32flash_fwd_splitkv_combine_kernelI23Flash_fwd_kernel_traitsILi128ELi64ELi128ELi4ELb0ELb0EN7cutlass6half_tE19Flash_kernel_traitsILi128ELi64ELi128ELi4ES3_EELi4ELi7ELb1EEEvNS_16Flash_fwd_paramsE,"",@"SHT_CUDA_INFO"
	.sectionflags	@""
	.align	4


	//----- nvinfo : EIATTR_CUDA_API_VERSION
	.align		4
        /*0000*/ 	.byte	0x04, 0x37
        /*0002*/ 	.short	(.L_684 - .L_683)
.L_683:
        /*0004*/ 	.word	0x00000082


	//----- nvinfo : EIATTR_KPARAM_INFO
	.align		4
.L_684:
        /*0008*/ 	.byte	0x04, 0x17
        /*000a*/ 	.short	(.L_686 - .L_685)
.L_685:
        /*000c*/ 	.word	0x00000000
        /*0010*/ 	.short	0x0000
        /*0012*/ 	.short	0x0000
        /*0014*/ 	.byte	0x00, 0xf0, 0x41, 0x07


	//----- nvinfo : EIATTR_SPARSE_MMA_MASK
	.align		4
.L_686:
        /*0018*/ 	.byte	0x03, 0x50
        /*001a*/ 	.short	0x0000


	//----- nvinfo : EIATTR_MAXREG_COUNT
	.align		4
        /*001c*/ 	.byte	0x03, 0x1b
        /*001e*/ 	.short	0x00ff


	//----- nvinfo : EIATTR_NUM_BARRIERS
	.align		4
        /*0020*/ 	.byte	0x02, 0x4c
        /*0022*/ 	.byte	0x01
	.zero		1


	//----- nvinfo : EIATTR_MERCURY_ISA_VERSION
	.align		4
        /*0024*/ 	.byte	0x03, 0x5f
        /*0026*/ 	.short	0x0101


	//----- nvinfo : EIATTR_COOP_GROUP_MASK_REGIDS
	.align		4
        /*0028*/ 	.byte	0x04, 0x29
        /*002a*/ 	.short	(.L_688 - .L_687)


	//   ....[0]....
.L_687:
        /*002c*/ 	.word	0xffffffff


	//   ....[1]....
        /*0030*/ 	.word	0xffffffff


	//   ....[2]....
        /*0034*/ 	.word	0xffffffff


	//   ....[3]....
        /*0038*/ 	.word	0xffffffff


	//   ....[4]....
        /*003c*/ 	.word	0xffffffff


	//   ....[5]....
        /*0040*/ 	.word	0xffffffff


	//   ....[6]....
        /*0044*/ 	.word	0xffffffff


	//   ....[7]....
        /*0048*/ 	.word	0xffffffff


	//   ....[8]....
        /*004c*/ 	.word	0xffffffff


	//   ....[9]....
        /*0050*/ 	.word	0xffffffff


	//----- nvinfo : EIATTR_COOP_GROUP_INSTR_OFFSETS
	.align		4
.L_688:
        /*0054*/ 	.byte	0x04, 0x28
        /*0056*/ 	.short	(.L_690 - .L_689)


	//   ....[0]....
.L_689:
        /*0058*/ 	.word	0x00001c00


	//   ....[1]....
        /*005c*/ 	.word	0x00001c50


	//   ....[2]....
        /*0060*/ 	.word	0x00001d00


	//   ....[3]....
        /*0064*/ 	.word	0x00001d20


	//   ....[4]....
        /*0068*/ 	.word	0x00001d40


	//   ....[5]....
        /*006c*/ 	.word	0x00001f00


	//   ....[6]....
        /*0070*/ 	.word	0x00001fc0


	//   ....[7]....
        /*0074*/ 	.word	0x00002020


	//   ....[8]....
        /*0078*/ 	.word	0x000020f0


	//   ....[9]....
        /*007c*/ 	.word	0x000021b0


	//----- nvinfo : EIATTR_VRC_CTA_INIT_COUNT
	.align		4
.L_690:
        /*0080*/ 	.byte	0x02, 0x4a
	.zero		1
	.zero		1


	//----- nvinfo : EIATTR_EXIT_INSTR_OFFSETS
	.align		4
        /*0084*/ 	.byte	0x04, 0x1c
        /*0086*/ 	.short	(.L_692 - .L_691)


	//   ....[0]....
.L_691:
        /*0088*/ 	.word	0x00004bd0


	//   ....[1]....
        /*008c*/ 	.word	0x000050b0


	//----- nvinfo : EIATTR_CRS_STACK_SIZE
	.align		4
.L_692:
        /*0090*/ 	.byte	0x04, 0x1e
        /*0092*/ 	.short	(.L_694 - .L_693)
.L_693:
        /*0094*/ 	.word	0x00000000


	//----- nvinfo : EIATTR_CBANK_PARAM_SIZE
	.align		4
.L_694:
        /*0098*/ 	.byte	0x03, 0x19
        /*009a*/ 	.short	0x01d0


	//----- nvinfo : EIATTR_PARAM_CBANK
	.align		4
        /*009c*/ 	.byte	0x04, 0x0a
        /*009e*/ 	.short	(.L_696 - .L_695)
	.align		4
.L_695:
        /*00a0*/ 	.word	index@(.nv.constant0._ZN5flash32flash_fwd_splitkv_combine_kernelI23Flash_fwd_kernel_traitsILi128ELi64ELi128ELi4ELb0ELb0EN7cutlass6half_tE19Flash_kernel_traitsILi128ELi64ELi128ELi4ES3_EELi4ELi7ELb1EEEvNS_16Flash_fwd_paramsE)
        /*00a4*/ 	.short	0x0380
        /*00a6*/ 	.short	0x01d0


	//----- nvinfo : EIATTR_SW_WAR
	.align		4
.L_696:
        /*00a8*/ 	.byte	0x04, 0x36
        /*00aa*/ 	.short	(.L_698 - .L_697)
.L_697:
        /*00ac*/ 	.word	0x00000008
.L_698:


//--------------------- .nv.info._ZN5flash32flash_fwd_splitkv_combine_kernelI23Flash_fwd_kernel_traitsILi128ELi64ELi128ELi4ELb0ELb0EN7cutlass6half_tE19Flash_kernel_traitsILi128ELi64ELi128ELi4ES3_EELi4ELi6ELb1EEEvNS_16Flash_fwd_paramsE --------------------------
	.section	.nv.info._ZN5flash32flash_fwd_splitkv_combine_kernelI23Flash_fwd_kernel_traitsILi128ELi64ELi128ELi4ELb0ELb0EN7cutlass6half_tE19Flash_kernel_traitsILi128ELi64ELi128ELi4ES3_EELi4ELi6ELb1EEEvNS_16Flash_fwd_paramsE,"",@"SHT_CUDA_INFO"
	.sectionflags	@""
	.align	4


	//----- nvinfo : EIATTR_CUDA_API_VERSION
	.align		4
        /*0000*/ 	.byte	0x04, 0x37
        /*0002*/ 	.short	(.L_700 - .L_699)
.L_699:
        /*0004*/ 	.word	0x00000082


	//----- nvinfo : EIATTR_KPARAM_INFO
	.align		4
.L_700:
        /*0008*/ 	.byte	0x04, 0x17
        /*000a*/ 	.short	(.L_702 - .L_701)
.L_701:
        /*000c*/ 	.word	0x00000000
        /*0010*/ 	.short	0x0000
        /*0012*/ 	.short	0x0000
        /*0014*/ 	.byte	0x00, 0xf0, 0x41, 0x07


	//----- nvinfo : EIATTR_SPARSE_MMA_MASK
	.align		4
.L_702:
        /*0018*/ 	.byte	0x03, 0x50
        /*001a*/ 	.short	0x0000


	//----- nvinfo : EIATTR_MAXREG_COUNT
	.align		4
        /*001c*/ 	.byte	0x03, 0x1b
        /*001e*/ 	.short	0x00ff


	//----- nvinfo : EIATTR_NUM_BARRIERS
	.align		4
        /*0020*/ 	.byte	0x02, 0x4c
        /*0022*/ 	.byte	0x01
	.zero		1


	//----- nvinfo : EIATTR_MERCURY_ISA_VERSION
	.align		4
        /*0024*/ 	.byte	0x03, 0x5f
        /*0026*/ 	.short	0x0101


	//----- nvinfo : EIATTR_COOP_GROUP_MASK_REGIDS
	.align		4
        /*0028*/ 	.byte	0x04, 0x29
        /*002a*/ 	.short	(.L_704 - .L_703)


	//   ....[0]....
.L_703:
        /*002c*/ 	.word	0xffffffff


	//   ....[1]....
        /*0030*/ 	.word	0xffffffff


	//   ....[2]....
        /*0034*/ 	.word	0xffffffff


	//   ....[3]....
        /*0038*/ 	.word	0xffffffff


	//   ....[4]....
        /*003c*/ 	.word	0xffffffff


	//   ....[5]....
        /*0040*/ 	.word	0xffffffff


	//   ....[6]....
        /*0044*/ 	.word	0xffffffff


	//   ....[7]....
        /*0048*/ 	.word	0xffffffff


	//   ....[8]....
        /*004c*/ 	.word	0xffffffff


	//   ....[9]....
        /*0050*/ 	.word	0xffffffff


	//----- nvinfo : EIATTR_COOP_GROUP_INSTR_OFFSETS
	.align		4
.L_704:
        /*0054*/ 	.byte	0x04, 0x28
        /*0056*/ 	.short	(.L_706 - .L_705)


	//   ....[0]....
.L_705:
        /*0058*/ 	.word	0x00001970


	//   ....[1]....
        /*005c*/ 	.word	0x00001990


	//   ....[2]....
        /*0060*/ 	.word	0x000019c0


	//   ....[3]....
        /*0064*/ 	.word	0x00001a00


	//   ....[4]....
        /*0068*/ 	.word	0x00001a50


	//   ....[5]....
        /*006c*/ 	.word	0x00001bb0


	//   ....[6]....
        /*0070*/ 	.word	0x00001c90


	//   ....[7]....
        /*0074*/ 	.word	0x00001d00


	//   ....[8]....
        /*0078*/ 	.word	0x00001d70


	//   ....[9]....
        /*007c*/ 	.word	0x00001e90


	//----- nvinfo : EIATTR_VRC_CTA_INIT_COUNT
	.align		4
.L_706:
        /*0080*/ 	.byte	0x02, 0x4a
	.zero		1
	.zero		1


	//----- nvinfo : EIATTR_EXIT_INSTR_OFFSETS
	.align		4
        /*0084*/ 	.byte	0x04, 0x1c
        /*0086*/ 	.short	(.L_708 - .L_707)


	//   ....[0]....
.L_707:
        /*0088*/ 	.word	0x00004830


	//   ....[1]....
        /*008c*/ 	.word	0x00004d10


	//----- nvinfo : EIATTR_CRS_STACK_SIZE
	.align		4
.L_708:
        /*0090*/ 	.byte	0x04, 0x1e
        /*0092*/ 	.short	(.L_710 - .L_709)
.L_709:
        /*0094*/ 	.word	0x00000000


	//----- nvinfo : EIATTR_CBANK_PARAM_SIZE
	.align		4
.L_710:
        /*0098*/ 	.byte	0x03, 0x19
        /*009a*/ 	.short	0x01d0


	//----- nvinfo : EIATTR_PARAM_CBANK
	.align		4
        /*009c*/ 	.byte	0x04, 0x0a
        /*009e*/ 	.short	(.L_712 - .L_711)
	.align		4
.L_711:
        /*00a0*/ 	.word	index@(.nv.constant0._ZN5flash32flash_fwd_splitkv_combine_kernelI23Flash_fwd_kernel_traitsILi128ELi64ELi128ELi4ELb0ELb0EN7cutlass6half_tE19Flash_kernel_traitsILi128ELi64ELi128ELi4ES3_EELi4ELi6ELb1EEEvNS_16Flash_fwd_paramsE)
        /*00a4*/ 	.short	0x0380
        /*00a6*/ 	.short	0x01d0


	//----- nvinfo : EIATTR_SW_WAR
	.align		4
.L_712:
        /*00a8*/ 	.byte	0x04, 0x36
        /*00aa*/ 	.short	(.L_714 - .L_713)
.L_713:
        /*00ac*/ 	.word	0x00000008
.L_714:


//--------------------- .nv.info._ZN5flash32flash_fwd_splitkv_combine_kernelI23Flash_fwd_kernel_traitsILi128ELi64ELi128ELi4ELb0ELb0EN7cutlass6half_tE19Flash_kernel_traitsILi128ELi64ELi128ELi4ES3_EELi4ELi5ELb1EEEvNS_16Flash_fwd_paramsE --------------------------
	.section	.nv.info._ZN5flash32flash_fwd_splitkv_combine_kernelI23Flash_fwd_kernel_traitsILi128ELi64ELi128ELi4ELb0ELb0EN7cutlass6half_tE19Flash_kernel_traitsILi128ELi64ELi128ELi4ES3_EELi4ELi5ELb1EEEvNS_16Flash_fwd_paramsE,"",@"SHT_CUDA_INFO"
	.sectionflags	@""
	.align	4


	//----- nvinfo : EIATTR_CUDA_API_VERSION
	.align		4
        /*0000*/ 	.byte	0x04, 0x37
        /*0002*/ 	.short	(.L_716 - .L_715)
.L_715:
        /*0004*/ 	.word	0x00000082


	//----- nvinfo : EIATTR_KPARAM_INFO
	.align		4
.L_716:
        /*0008*/ 	.byte	0x04, 0x17
        /*000a*/ 	.short	(.L_718 - .L_717)
.L_717:
        /*000c*/ 	.word	0x00000000
        /*0010*/ 	.short	0x0000
        /*0012*/ 	.short	0x0000
        /*0014*/ 	.byte	0x00, 0xf0, 0x41, 0x07


	//----- nvinfo : EIATTR_SPARSE_MMA_MASK
	.align		4
.L_718:
        /*0018*/ 	.byte	0x03, 0x50
        /*001a*/ 	.short	0x0000


	//----- nvinfo : EIATTR_MAXREG_COUNT
	.align		4
        /*001c*/ 	.byte	0x03, 0x1b
        /*001e*/ 	.short	0x00ff


	//----- nvinfo : EIATTR_NUM_BARRIERS
	.align		4
        /*0020*/ 	.byte	0x02, 0x4c
        /*0022*/ 	.byte	0x01
	.zero		1


	//----- nvinfo : EIATTR_MERCURY_ISA_VERSION
	.align		4
        /*0024*/ 	.byte	0x03, 0x5f
        /*0026*/ 	.short	0x0101


	//----- nvinfo : EIATTR_COOP_GROUP_MASK_REGIDS
	.align		4
        /*0028*/ 	.byte	0x04, 0x29
        /*002a*/ 	.short	(.L_720 - .L_719)


	//   ....[0]....
.L_719:
        /*002c*/ 	.word	0xffffffff


	//   ....[1]....
        /*0030*/ 	.word	0xffffffff


	//   ....[2]....
        /*0034*/ 	.word	0xffffffff


	//   ....[3]....
        /*0038*/ 	.word	0xffffffff


	//   ....[4]....
        /*003c*/ 	.word	0xffffffff


	//   ....[5]....
        /*0040*/ 	.word	0xffffffff


	//   ....[6]....
        /*0044*/ 	.word	0xffffffff


	//   ....[7]....
        /*0048*/ 	.word	0xffffffff


	//   ....[8]....
        /*004c*/ 	.word	0xffffffff


	//   ....[9]....
        /*0050*/ 	.word	0xffffffff


	//----- nvinfo : EIATTR_COOP_GROUP_INSTR_OFFSETS
	.align		4
.L_720:
        /*0054*/ 	.byte	0x04, 0x28
        /*0056*/ 	.short	(.L_722 - .L_721)


	//   ....[0]....
.L_721:
        /*0058*/ 	.word	0x00001a60


	//   ....[1]....
        /*005c*/ 	.word	0x00001a80


	//   ....[2]....
        /*0060*/ 	.word	0x00001ab0


	//   ....[3]....
        /*0064*/ 	.word	0x00001ae0


	//   ....[4]....
        /*0068*/ 	.word	0x00001b60


	//   ....[5]....
        /*006c*/ 	.word	0x00001c50


	//   ....[6]....
        /*0070*/ 	.word	0x00001c80


	//   ....[7]....
        /*0074*/ 	.word	0x00001cb0


	//   ....[8]....
        /*0078*/ 	.word	0x00001cf0


	//   ....[9]....
        /*007c*/ 	.word	0x00001db0


	//----- nvinfo : EIATTR_VRC_CTA_INIT_COUNT
	.align		4
.L_722:
        /*0080*/ 	.byte	0x02, 0x4a
	.zero		1
	.zero		1


	//----- nvinfo : EIATTR_EXIT_INSTR_OFFSETS
	.align		4
        /*0084*/ 	.byte	0x04, 0x1c
        /*0086*/ 	.short	(.L_724 - .L_723)


	//   ....[0]....
.L_723:
        /*0088*/ 	.word	0x000046d0


	//   ....[1]....
        /*008c*/ 	.word	0x00004bb0


	//----- nvinfo : EIATTR_CRS_STACK_SIZE
	.align		4
.L_724:
        /*0090*/ 	.byte	0x04, 0x1e
        /*0092*/ 	.short	(.L_726 - .L_725)
.L_725:
        /*0094*/ 	.word	0x00000000


	//----- nvinfo : EIATTR_CBANK_PARAM_SIZE
	.align		4
.L_726:
        /*0098*/ 	.byte	0x03, 0x19
        /*009a*/ 	.short	0x01d0


	//----- nvinfo : EIATTR_PARAM_CBANK
	.align		4
        /*009c*/ 	.byte	0x04, 0x0a
        /*009e*/ 	.short	(.L_728 - .L_727)
	.align		4
.L_727:
        /*00a0*/ 	.word	index@(.nv.constant0._ZN5flash32flash_fwd_splitkv_combine_kernelI23Flash_fwd_kernel_traitsILi128ELi64ELi128ELi4ELb0ELb0EN7cutlass6half_tE19Flash_kernel_traitsILi128ELi64ELi128ELi4ES3_EELi4ELi5ELb1EEEvNS_16Flash_fwd_paramsE)
        /*00a4*/ 	.short	0x0380
        /*00a6*/ 	.short	0x01d0


	//----- nvinfo : EIATTR_SW_WAR
	.align		4
.L_728:
        /*00a8*/ 	.byte	0x04, 0x36
        /*00aa*/ 	.short	(.L_730 - .L_729)
.L_729:
        /*00ac*/ 	.word	0x00000008
.L_730:


//--------------------- .nv.info._ZN5flash32flash_fwd_splitkv_combine_kernelI23Flash_fwd_kernel_traitsILi128ELi64ELi128ELi4ELb0ELb0EN7cutlass6half_tE19Flash_kernel_traitsILi128ELi64ELi128ELi4ES3_EELi4ELi4ELb1EEEvNS_16Flash_fwd_paramsE --------------------------
	.section	.nv.info._ZN5flash32flash_fwd_splitkv_combine_kernelI23Flash_fwd_kernel_traitsILi128ELi64ELi128ELi4ELb0ELb0EN7cutlass6half_tE19Flash_kernel_traitsILi128ELi64ELi128ELi4ES3_EELi4ELi4ELb1EEEvNS_16Flash_fwd_paramsE,"",@"SHT_CUDA_INFO"
	.sectionflags	@""
	.align	4


	//----- nvinfo : EIATTR_CUDA_API_VERSION
	.align		4
        /*0000*/ 	.byte	0x04, 0x37
        /*0002*/ 	.short	(.L_732 - .L_731)
.L_731:
        /*0004*/ 	.word	0x00000082


	//----- nvinfo : EIATTR_KPARAM_INFO
	.align		4
.L_732:
        /*0008*/ 	.byte	0x04, 0x17
        /*000a*/ 	.short	(.L_734 - .L_733)
.L_733:
        /*000c*/ 	.word	0x00000000
        /*0010*/ 	.short	0x0000
        /*0012*/ 	.short	0x0000
        /*0014*/ 	.byte	0x00, 0xf0, 0x41, 0x07


	//----- nvinfo : EIATTR_SPARSE_MMA_MASK
	.align		4
.L_734:
        /*0018*/ 	.byte	0x03, 0x50
        /*001a*/ 	.short	0x0000


	//----- nvinfo : EIATTR_MAXREG_COUNT
	.align		4
        /*001c*/ 	.byte	0x03, 0x1b
        /*001e*/ 	.short	0x00ff


	//----- nvinfo : EIATTR_NUM_BARRIERS
	.align		4
        /*0020*/ 	.byte	0x02, 0x4c
        /*0022*/ 	.byte	0x01
	.zero		1


	//----- nvinfo : EIATTR_MERCURY_ISA_VERSION
	.align		4
        /*0024*/ 	.byte	0x03, 0x5f
        /*0026*/ 	.short	0x0101


	//----- nvinfo : EIATTR_COOP_GROUP_MASK_REGIDS
	.align		4
        /*0028*/ 	.byte	0x04, 0x29
        /*002a*/ 	.short	(.L_736 - .L_735)


	//   ....[0]....
.L_735:
        /*002c*/ 	.word	0xffffffff


	//   ....[1]....
        /*0030*/ 	.word	0xffffffff


	//   ....[2]....
        /*0034*/ 	.word	0xffffffff


	//   ....[3]....
        /*0038*/ 	.word	0xffffffff


	//   ....[4]....
        /*003c*/ 	.word	0xffffffff


	//   ....[5]....
        /*0040*/ 	.word	0xffffffff


	//   ....[6]....
        /*0044*/ 	.word	0xffffffff


	//   ....[7]....
        /*0048*/ 	.word	0xffffffff


	//----- nvinfo : EIATTR_COOP_GROUP_INSTR_OFFSETS
	.align		4
.L_736:
        /*004c*/ 	.byte	0x04, 0x28
        /*004e*/ 	.short	(.L_738 - .L_737)


	//   ....[0]....
.L_737:
        /*0050*/ 	.word	0x00001ab0


	//   ....[1]....
        /*0054*/ 	.word	0x00001ae0


	//   ....[2]....
        /*0058*/ 	.word	0x00001b10


	//   ....[3]....
        /*005c*/ 	.word	0x00001b40


	//   ....[4]....
        /*0060*/ 	.word	0x00001c50


	//   ....[5]....
        /*0064*/ 	.word	0x00001c80


	//   ....[6]....
        /*0068*/ 	.word	0x00001cc0


	//   ....[7]....
        /*006c*/ 	.word	0x00001dc0


	//----- nvinfo : EIATTR_VRC_CTA_INIT_COUNT
	.align		4
.L_738:
        /*0070*/ 	.byte	0x02, 0x4a
	.zero		1
	.zero		1


	//----- nvinfo : EIATTR_EXIT_INSTR_OFFSETS
	.align		4
        /*0074*/ 	.byte	0x04, 0x1c
        /*0076*/ 	.short	(.L_740 - .L_739)


	//   ....[0]....
.L_739:
        /*0078*/ 	.word	0x000046d0


	//   ....[1]....
        /*007c*/ 	.word	0x00004bb0


	//----- nvinfo : EIATTR_CRS_STACK_SIZE
	.align		4
.L_740:
        /*0080*/ 	.byte	0x04, 0x1e
        /*0082*/ 	.short	(.L_742 - .L_741)
.L_741:
        /*0084*/ 	.word	0x00000000


	//----- nvinfo : EIATTR_CBANK_PARAM_SIZE
	.align		4
.L_742:
        /*0088*/ 	.byte	0x03, 0x19
        /*008a*/ 	.short	0x01d0


	//----- nvinfo : EIATTR_PARAM_CBANK
	.align		4
        /*008c*/ 	.byte	0x04, 0x0a
        /*008e*/ 	.short	(.L_744 - .L_743)
	.align		4
.L_743:
        /*0090*/ 	.word	index@(.nv.constant0._ZN5flash32flash_fwd_splitkv_combine_kernelI23Flash_fwd_kernel_traitsILi128ELi64ELi128ELi4ELb0ELb0EN7cutlass6half_tE19Flash_kernel_traitsILi128ELi64ELi128ELi4ES3_EELi4ELi4ELb1EEEvNS_16Flash_fwd_paramsE)
        /*0094*/ 	.short	0x0380
        /*0096*/ 	.short	0x01d0


	//----- nvinfo : EIATTR_SW_WAR
	.align		4
.L_744:
        /*0098*/ 	.byte	0x04, 0x36
        /*009a*/ 	.short	(.L_746 - .L_745)
.L_745:
        /*009c*/ 	.word	0x00000008
.L_746:


//--------------------- .nv.info._ZN5flash32flash_fwd_splitkv_combine_kernelI23Flash_fwd_kernel_traitsILi128ELi64ELi128ELi4ELb0ELb0EN7cutlass6half_tE19Flash_kernel_traitsILi128ELi64ELi128ELi4ES3_EELi4ELi3ELb1EEEvNS_16Flash_fwd_paramsE --------------------------
	.section	.nv.info._ZN5flash32flash_fwd_splitkv_combine_kernelI23Flash_fwd_kernel_traitsILi128ELi64ELi128ELi4ELb0ELb0EN7cutlass6half_tE19Flash_kernel_traitsILi128ELi64ELi128ELi4ES3_EELi4ELi3ELb1EEEvNS_16Flash_fwd_paramsE,"",@"SHT_CUDA_INFO"
	.sectionflags	@""
	.align	4


	//----- nvinfo : EIATTR_CUDA_API_VERSION
	.align		4
        /*0000*/ 	.byte	0x04, 0x37
        /*0002*/ 	.short	(.L_748 - .L_747)
.L_747:
        /*0004*/ 	.word	0x00000082


	//----- nvinfo : EIATTR_KPARAM_INFO
	.align		4
.L_748:
        /*0008*/ 	.byte	0x04, 0x17
        /*000a*/ 	.short	(.L_750 - .L_749)
.L_749:
        /*000c*/ 	.word	0x00000000
        /*0010*/ 	.short	0x0000
        /*0012*/ 	.short	0x0000
        /*0014*/ 	.byte	0x00, 0xf0, 0x41, 0x07


	//----- nvinfo : EIATTR_SPARSE_MMA_MASK
	.align		4
.L_750:
        /*0018*/ 	.byte	0x03, 0x50
        /*001a*/ 	.short	0x0000


	//----- nvinfo : EIATTR_MAXREG_COUNT
	.align		4
        /*001c*/ 	.byte	0x03, 0x1b
        /*001e*/ 	.short	0x00ff


	//----- nvinfo : EIATTR_NUM_BARRIERS
	.align		4
        /*0020*/ 	.byte	0x02, 0x4c
        /*0022*/ 	.byte	0x01
	.zero		1


	//----- nvinfo : EIATTR_MERCURY_ISA_VERSION
	.align		4
        /*0024*/ 	.byte	0x03, 0x5f
        /*0026*/ 	.short	0x0101


	//----- nvinfo : EIATTR_COOP_GROUP_MASK_REGIDS
	.align		4
        /*0028*/ 	.byte	0x04, 0x29
        /*002a*/ 	.short	(.L_752 - .L_751)


	//   ....[0]....
.L_751:
        /*002c*/ 	.word	0xffffffff


	//   ....[1]....
        /*0030*/ 	.word	0xffffffff


	//   ....[2]....
        /*0034*/ 	.word	0xffffffff


	//   ....[3]....
        /*0038*/ 	.word	0xffffffff


	//   ....[4]....
        /*003c*/ 	.word	0xffffffff


	//   ....[5]....
        /*0040*/ 	.word	0xffffffff


	//----- nvinfo : EIATTR_COOP_GROUP_INSTR_OFFSETS
	.align		4
.L_752:
        /*0044*/ 	.byte	0x04, 0x28
        /*0046*/ 	.short	(.L_754 - .L_753)


	//   ....[0]....
.L_753:
        /*0048*/ 	.word	0x00001a50


	//   ....[1]....
        /*004c*/ 	.word	0x00001a80


	//   ....[2]....
        /*0050*/ 	.word	0x00001ac0


	//   ....[3]....
        /*0054*/ 	.word	0x00001bd0


	//   ....[4]....
        /*0058*/ 	.word	0x00001c70


	//   ....[5]....
        /*005c*/ 	.word	0x00001d50


	//----- nvinfo : EIATTR_VRC_CTA_INIT_COUNT
	.align		4
.L_754:
        /*0060*/ 	.byte	0x02, 0x4a
	.zero		1
	.zero		1


	//----- nvinfo : EIATTR_EXIT_INSTR_OFFSETS
	.align		4
        /*0064*/ 	.byte	0x04, 0x1c
        /*0066*/ 	.short	(.L_756 - .L_755)


	//   ....[0]....
.L_755:
        /*0068*/ 	.word	0x00004690


	//   ....[1]....
        /*006c*/ 	.word	0x00004b70


	//----- nvinfo : EIATTR_CRS_STACK_SIZE
	.align		4
.L_756:
        /*0070*/ 	.byte	0x04, 0x1e
        /*0072*/ 	.short	(.L_758 - .L_757)
.L_757:
        /*0074*/ 	.word	0x00000000


	//----- nvinfo : EIATTR_CBANK_PARAM_SIZE
	.align		4
.L_758:
        /*0078*/ 	.byte	0x03, 0x19
        /*007a*/ 	.short	0x01d0


	//----- nvinfo : EIATTR_PARAM_CBANK
	.align		4
        /*007c*/ 	.byte	0x04, 0x0a
        /*007e*/ 	.short	(.L_760 - .L_759)
	.align		4
.L_759:
        /*0080*/ 	.word	index@(.nv.constant0._ZN5flash32flash_fwd_splitkv_combine_kernelI23Flash_fwd_kernel_traitsILi128ELi64ELi128ELi4ELb0ELb0EN7cutlass6half_tE19Flash_kernel_traitsILi128ELi64ELi128ELi4ES3_EELi4ELi3ELb1EEEvNS_16Flash_fwd_paramsE)
        /*0084*/ 	.short	0x0380
        /*0086*/ 	.short	0x01d0


	//----- nvinfo : EIATTR_SW_WAR
	.align		4
.L_760:
        /*0088*/ 	.byte	0x04, 0x36
        /*008a*/ 	.short	(.L_762 - .L_761)
.L_761:
        /*008c*/ 	.word	0x00000008
.L_762:


//--------------------- .nv.info._ZN5flash32flash_fwd_splitkv_combine_kernelI23Flash_fwd_kernel_traitsILi128ELi64ELi128ELi4ELb0ELb0EN7cutlass6half_tE19Flash_kernel_traitsILi128ELi64ELi128ELi4ES3_EELi4ELi2ELb1EEEvNS_16Flash_fwd_paramsE --------------------------
	.section	.nv.info._ZN5flash32flash_fwd_splitkv_combine_kernelI23Flash_fwd_kernel_traitsILi128ELi64ELi128ELi4ELb0ELb0EN7cutlass6half_tE19Flash_kernel_traitsILi128ELi64ELi128ELi4ES3_EELi4ELi2ELb1EEEvNS_16Flash_fwd_paramsE,"",@"SHT_CUDA_INFO"
	.sectionflags	@""
	.align	4


	//----- nvinfo : EIATTR_CUDA_API_VERSION
	.align		4
        /*0000*/ 	.byte	0x04, 0x37
        /*0002*/ 	.short	(.L_764 - .L_763)
.L_763:
        /*0004*/ 	.word	0x00000082


	//----- nvinfo : EIATTR_KPARAM_INFO
	.align		4
.L_764:
        /*0008*/ 	.byte	0x04, 0x17
        /*000a*/ 	.short	(.L_766 - .L_765)
.L_765:
        /*000c*/ 	.word	0x00000000
        /*0010*/ 	.short	0x0000
        /*0012*/ 	.short	0x0000
        /*0014*/ 	.byte	0x00, 0xf0, 0x41, 0x07


	//----- nvinfo : EIATTR_SPARSE_MMA_MASK
	.align		4
.L_766:
        /*0018*/ 	.byte	0x03, 0x50
        /*001a*/ 	.short	0x0000


	//----- nvinfo : EIATTR_MAXREG_COUNT
	.align		4
        /*001c*/ 	.byte	0x03, 0x1b
        /*001e*/ 	.short	0x00ff


	//----- nvinfo : EIATTR_NUM_BARRIERS
	.align		4
        /*0020*/ 	.byte	0x02, 0x4c
        /*0022*/ 	.byte	0x01
	.zero		1


	//----- nvinfo : EIATTR_MERCURY_ISA_VERSION
	.align		4
        /*0024*/ 	.byte	0x03, 0x5f
        /*0026*/ 	.short	0x0101


	//----- nvinfo : EIATTR_COOP_GROUP_MASK_REGIDS
	.align		4
        /*0028*/ 	.byte	0x04, 0x29
        /*002a*/ 	.short	(.L_768 - .L_767)


	//   ....[0]....
.L_767:
        /*002c*/ 	.word	0xffffffff


	//   ....[1]....
        /*0030*/ 	.word	0xffffffff


	//   ....[2]....
        /*0034*/ 	.word	0xffffffff


	//   ....[3]....
        /*0038*/ 	.word	0xffffffff


	//----- nvinfo : EIATTR_COOP_GROUP_INSTR_OFFSETS
	.align		4
.L_768:
        /*003c*/ 	.byte	0x04, 0x28
        /*003e*/ 	.short	(.L_770 - .L_769)


	//   ....[0]....
.L_769:
        /*0040*/ 	.word	0x00001c10


	//   ....[1]....
        /*0044*/ 	.word	0x00001c30


	//   ....[2]....
        /*0048*/ 	.word	0x00001d20


	//   ....[3]....
        /*004c*/ 	.word	0x00001e40


	//----- nvinfo : EIATTR_VRC_CTA_INIT_COUNT
	.align		4
.L_770:
        /*0050*/ 	.byte	0x02, 0x4a
	.zero		1
	.zero		1


	//----- nvinfo : EIATTR_EXIT_INSTR_OFFSETS
	.align		4
        /*0054*/ 	.byte	0x04, 0x1c
        /*0056*/ 	.short	(.L_772 - .L_771)


	//   ....[0]....
.L_771:
        /*0058*/ 	.word	0x00004630


	//   ....[1]....
        /*005c*/ 	.word	0x00004b10


	//----- nvinfo : EIATTR_CRS_STACK_SIZE
	.align		4
.L_772:
        /*0060*/ 	.byte	0x04, 0x1e
        /*0062*/ 	.short	(.L_774 - .L_773)
.L_773:
        /*0064*/ 	.word	0x00000000


	//----- nvinfo : EIATTR_CBANK_PARAM_SIZE
	.align		4
.L_774:
        /*0068*/ 	.byte	0x03, 0x19
        /*006a*/ 	.short	0x01d0


	//----- nvinfo : EIATTR_PARAM_CBANK
	.align		4
        /*006c*/ 	.byte	0x04, 0x0a
        /*006e*/ 	.short	(.L_776 - .L_775)
	.align		4
.L_775:
        /*0070*/ 	.word	index@(.nv.constant0._ZN5flash32flash_fwd_splitkv_combine_kernelI23Flash_fwd_kernel_traitsILi128ELi64ELi128ELi4ELb0ELb0EN7cutlass6half_tE19Flash_kernel_traitsILi128ELi64ELi128ELi4ES3_EELi4ELi2ELb1EEEvNS_16Flash_fwd_paramsE)
        /*0074*/ 	.short	0x0380
        /*0076*/ 	.short	0x01d0


	//----- nvinfo : EIATTR_SW_WAR
	.align		4
.L_776:
        /*0078*/ 	.byte	0x04, 0x36
        /*007a*/ 	.short	(.L_778 - .L_777)
.L_777:
        /*007c*/ 	.word	0x00000008
.L_778:


//--------------------- .nv.info._ZN5flash32flash_fwd_splitkv_combine_kernelI23Flash_fwd_kernel_traitsILi128ELi64ELi128ELi4ELb0ELb0EN7cutlass6half_tE19Flash_kernel_traitsILi128ELi64ELi128ELi4ES3_EELi4ELi1ELb1EEEvNS_16Flash_fwd_paramsE --------------------------
	.section	.nv.info._ZN5flash32flash_fwd_splitkv_combine_kernelI23Flash_fwd_kernel_traitsILi128ELi64ELi128ELi4ELb0ELb0EN7cutlass6half_tE19Flash_kernel_traitsILi128ELi64ELi128ELi4ES3_EELi4ELi1ELb1EEEvNS_16Flash_fwd_paramsE,"",@"SHT_CUDA_INFO"
	.sectionflags	@""
	.align	4


	//----- nvinfo : EIATTR_CUDA_API_VERSION
	.align		4
        /*0000*/ 	.byte	0x04, 0x37
        /*0002*/ 	.short	(.L_780 - .L_779)
.L_779:
        /*0004*/ 	.word	0x00000082


	//----- nvinfo : EIATTR_KPARAM_INFO
	.align		4
.L_780:
        /*0008*/ 	.byte	0x04, 0x17
        /*000a*/ 	.short	(.L_782 - .L_781)
.L_781:
        /*000c*/ 	.word	0x00000000
        /*0010*/ 	.short	0x0000
        /*0012*/ 	.short	0x0000
        /*0014*/ 	.byte	0x00, 0xf0, 0x41, 0x07


	//----- nvinfo : EIATTR_SPARSE_MMA_MASK
	.align		4
.L_782:
        /*0018*/ 	.byte	0x03, 0x50
        /*001a*/ 	.short	0x0000


	//----- nvinfo : EIATTR_MAXREG_COUNT
	.align		4
        /*001c*/ 	.byte	0x03, 0x1b
        /*001e*/ 	.short	0x00ff


	//----- nvinfo : EIATTR_NUM_BARRIERS
	.align		4
        /*0020*/ 	.byte	0x02, 0x4c
        /*0022*/ 	.byte	0x01
	.zero		1


	//----- nvinfo : EIATTR_MERCURY_ISA_VERSION
	.align		4
        /*0024*/ 	.byte	0x03, 0x5f
        /*0026*/ 	.short	0x0101


	//----- nvinfo : EIATTR_COOP_GROUP_MASK_REGIDS
	.align		4
        /*0028*/ 	.byte	0x04, 0x29
        /*002a*/ 	.short	(.L_784 - .L_783)


	//   ....[0]....
.L_783:
        /*002c*/ 	.word	0xffffffff


	//   ....[1]....
        /*0030*/ 	.word	0xffffffff


	//----- nvinfo : EIATTR_COOP_GROUP_INSTR_OFFSETS
	.align		4
.L_784:
        /*0034*/ 	.byte	0x04, 0x28
        /*0036*/ 	.short	(.L_786 - .L_785)


	//   ....[0]....
.L_785:
        /*0038*/ 	.word	0x00001b50


	//   ....[1]....
        /*003c*/ 	.word	0x00001d60


	//----- nvinfo : EIATTR_VRC_CTA_INIT_COUNT
	.align		4
.L_786:
        /*0040*/ 	.byte	0x02, 0x4a
	.zero		1
	.zero		1


	//----- nvinfo : EIATTR_EXIT_INSTR_OFFSETS
	.align		4
        /*0044*/ 	.byte	0x04, 0x1c
        /*0046*/ 	.short	(.L_788 - .L_787)


	//   ....[0]....
.L_787:
        /*0048*/ 	.word	0x000045f0


	//   ....[1]....
        /*004c*/ 	.word	0x00004ad0


	//----- nvinfo : EIATTR_CRS_STACK_SIZE
	.align		4
.L_788:
        /*0050*/ 	.byte	0x04, 0x1e
        /*0052*/ 	.short	(.L_790 - .L_789)
.L_789:
        /*0054*/ 	.word	0x00000000


	//----- nvinfo : EIATTR_CBANK_PARAM_SIZE
	.align		4
.L_790:
        /*0058*/ 	.byte	0x03, 0x19
        /*005a*/ 	.short	0x01d0


	//----- nvinfo : EIATTR_PARAM_CBANK
	.align		4
        /*005c*/ 	.byte	0x04, 0x0a
        /*005e*/ 	.short	(.L_792 - .L_791)
	.align		4
.L_791:
        /*0060*/ 	.word	index@(.nv.constant0._ZN5flash32flash_fwd_splitkv_combine_kernelI23Flash_fwd_kernel_traitsILi128ELi64ELi128ELi4ELb0ELb0EN7cutlass6half_tE19Flash_kernel_traitsILi128ELi64ELi128ELi4ES3_EELi4ELi1ELb1EEEvNS_16Flash_fwd_paramsE)
        /*0064*/ 	.short	0x0380
        /*0066*/ 	.short	0x01d0


	//----- nvinfo : EIATTR_SW_WAR
	.align		4
.L_792:
        /*0068*/ 	.byte	0x04, 0x36
        /*006a*/ 	.short	(.L_794 - .L_793)
.L_793:
        /*006c*/ 	.word	0x00000008
.L_794:


//--------------------- .nv.info._ZN5flash24flash_fwd_splitkv_kernelI23Flash_fwd_kernel_traitsILi128ELi64ELi128ELi4ELb0ELb0EN7cutlass6half_tE19Flash_kernel_traitsILi128ELi64ELi128ELi4ES3_EELb1ELb0ELb0ELb0ELb0ELb0ELb0ELb0EEEvNS_16Flash_fwd_paramsE --------------------------
	.section	.nv.info._ZN5flash24flash_fwd_splitkv_kernelI23Flash_fwd_kernel_traitsILi128ELi64ELi128ELi4ELb0ELb0EN7cutlass6half_tE19Flash_kernel_traitsILi128ELi64ELi128ELi4ES3_EELb1ELb0ELb0ELb0ELb0ELb0ELb0ELb0EEEvNS_16Flash_fwd_paramsE,"",@"SHT_CUDA_INFO"
	.sectionflags	@""
	.align	4


	//----- nvinfo : EIATTR_CUDA_API_VERSION
	.align		4
        /*0000*/ 	.byte	0x04, 0x37
        /*0002*/ 	.short	(.L_796 - .L_795)
.L_795:
        /*0004*/ 	.word	0x00000082


	//----- nvinfo : EIATTR_KPARAM_INFO
	.align		4
.L_796:
        /*0008*/ 	.byte	0x04, 0x17
        /*000a*/ 	.short	(.L_798 - .L_797)
.L_797:
        /*000c*/ 	.word	0x00000000
        /*0010*/ 	.short	0x0000
        /*0012*/ 	.short	0x0000
        /*0014*/ 	.byte	0x00, 0xf0, 0x41, 0x07


	//----- nvinfo : EIATTR_SPARSE_MMA_MASK
	.align		4
.L_798:
        /*0018*/ 	.byte	0x03, 0x50
        /*001a*/ 	.short	0x0000


	//----- nvinfo : EIATTR_MAXREG_COUNT
	.align		4
        /*001c*/ 	.byte	0x03, 0x1b
        /*001e*/ 	.short	0x00ff


	//----- nvinfo : EIATTR_NUM_BARRIERS
	.align		4
        /*0020*/ 	.byte	0x02, 0x4c
        /*0022*/ 	.byte	0x01
	.zero		1


	//----- nvinfo : EIATTR_MERCURY_ISA_VERSION
	.align		4
        /*0024*/ 	.byte	0x03, 0x5f
        /*0026*/ 	.short	0x0101


	//----- nvinfo : EIATTR_COOP_GROUP_MASK_REGIDS
	.align		4
        /*0028*/ 	.byte	0x04, 0x29
        /*002a*/ 	.short	(.L_800 - .L_799)


	//   ....[0]....
.L_799:
        /*002c*/ 	.word	0xffffffff


	//   ....[1]....
        /*0030*/ 	.word	0xffffffff


	//   ....[2]....
        /*0034*/ 	.word	0xffffffff


	//   ....[3]....
        /*0038*/ 	.word	0xffffffff


	//   ....[4]....
        /*003c*/ 	.word	0xffffffff


	//   ....[5]....
        /*0040*/ 	.word	0xffffffff


	//   ....[6]....
        /*0044*/ 	.word	0xffffffff


	//   ....[7]....
        /*0048*/ 	.word	0xffffffff


	//   ....[8]....
        /*004c*/ 	.word	0xffffffff


	//   ....[9]....
        /*0050*/ 	.word	0xffffffff


	//   ....[10]....
        /*0054*/ 	.word	0xffffffff


	//   ....[11]....
        /*0058*/ 	.word	0xffffffff


	//   ....[12]....
        /*005c*/ 	.word	0xffffffff


	//   ....[13]....
        /*0060*/ 	.word	0xffffffff


	//   ....[14]....
        /*0064*/ 	.word	0xffffffff


	//   ....[15]....
        /*0068*/ 	.word	0xffffffff


	//----- nvinfo : EIATTR_COOP_GROUP_INSTR_OFFSETS
	.align		4
.L_800:
        /*006c*/ 	.byte	0x04, 0x28
        /*006e*/ 	.short	(.L_802 - .L_801)


	//   ....[0]....
.L_801:
        /*0070*/ 	.word	0x00005ea0


	//   ....[1]....
        /*0074*/ 	.word	0x00005f70


	//   ....[2]....
        /*0078*/ 	.word	0x00005f80


	//   ....[3]....
        /*007c*/ 	.word	0x00005fb0


	//   ....[4]....
        /*0080*/ 	.word	0x0000a9f0


	//   ....[5]....
        /*0084*/ 	.word	0x0000aa20


	//   ....[6]....
        /*0088*/ 	.word	0x0000aab0


	//   ....[7]....
        /*008c*/ 	.word	0x0000aac0


	//   ....[8]....
        /*0090*/ 	.word	0x0000f240


	//   ....[9]....
        /*0094*/ 	.word	0x0000f260


	//   ....[10]....
        /*0098*/ 	.word	0x0000f290


	//   ....[11]....
        /*009c*/ 	.word	0x0000f2a0


	//   ....[12]....
        /*00a0*/ 	.word	0x000111e0


	//   ....[13]....
        /*00a4*/ 	.word	0x00011220


	//   ....[14]....
        /*00a8*/ 	.word	0x000112b0


	//   ....[15]....
        /*00ac*/ 	.word	0x000112c0


	//----- nvinfo : EIATTR_VRC_CTA_INIT_COUNT
	.align		4
.L_802:
        /*00b0*/ 	.byte	0x02, 0x4a
	.zero		1
	.zero		1


	//----- nvinfo : EIATTR_EXIT_INSTR_OFFSETS
	.align		4
        /*00b4*/ 	.byte	0x04, 0x1c
        /*00b6*/ 	.short	(.L_804 - .L_803)


	//   ....[0]....
.L_803:
        /*00b8*/ 	.word	0x00000340


	//   ....[1]....
        /*00bc*/ 	.word	0x00000c50


	//   ....[2]....
        /*00c0*/ 	.word	0x00000c80


	//   ....[3]....
        /*00c4*/ 	.word	0x000123f0


	//   ....[4]....
        /*00c8*/ 	.word	0x000124f0


	//   ....[5]....
        /*00cc*/ 	.word	0x00012510


	//----- nvinfo : EIATTR_CRS_STACK_SIZE
	.align		4
.L_804:
        /*00d0*/ 	.byte	0x04, 0x1e
        /*00d2*/ 	.short	(.L_806 - .L_805)
.L_805:
        /*00d4*/ 	.word	0x00000000


	//----- nvinfo : EIATTR_CBANK_PARAM_SIZE
	.align		4
.L_806:
        /*00d8*/ 	.byte	0x03, 0x19
        /*00da*/ 	.short	0x01d0


	//----- nvinfo : EIATTR_PARAM_CBANK
	.align		4
        /*00dc*/ 	.byte	0x04, 0x0a
        /*00de*/ 	.short	(.L_808 - .L_807)
	.align		4
.L_807:
        /*00e0*/ 	.word	index@(.nv.constant0._ZN5flash24flash_fwd_splitkv_kernelI23Flash_fwd_kernel_traitsILi128ELi64ELi128ELi4ELb0ELb0EN7cutlass6half_tE19Flash_kernel_traitsILi128ELi64ELi128ELi4ES3_EELb1ELb0ELb0ELb0ELb0ELb0ELb0ELb0EEEvNS_16Flash_fwd_paramsE)
        /*00e4*/ 	.short	0x0380
        /*00e6*/ 	.short	0x01d0


	//----- nvinfo : EIATTR_SW_WAR
	.align		4
.L_808:
        /*00e8*/ 	.byte	0x04, 0x36
        /*00ea*/ 	.short	(.L_810 - .L_809)
.L_809:
        /*00ec*/ 	.word	0x00000008
.L_810:


//--------------------- .nv.info._ZN5flash24flash_fwd_splitkv_kernelI23Flash_fwd_kernel_traitsILi128ELi64ELi128ELi4ELb0ELb0EN7cutlass6half_tE19Flash_kernel_traitsILi128ELi64ELi128ELi4ES3_EELb1ELb0ELb0ELb0ELb0ELb1ELb0ELb0EEEvNS_16Flash_fwd_paramsE --------------------------
	.section	.nv.info._ZN5flash24flash_fwd_splitkv_kernelI23Flash_fwd_kernel_traitsILi128ELi64ELi128ELi4ELb0ELb0EN7cutlass6half_tE19Flash_kernel_traitsILi128ELi64ELi128ELi4ES3_EELb1ELb0ELb0ELb0ELb0ELb1ELb0ELb0EEEvNS_16Flash_fwd_paramsE,"",@"SHT_CUDA_INFO"
	.sectionflags	@""
	.align	4


	//----- nvinfo : EIATTR_CUDA_API_VERSION
	.align		4
        /*0000*/ 	.byte	0x04, 0x37
        /*0002*/ 	.short	(.L_812 - .L_811)
.L_811:
        /*0004*/ 	.word	0x00000082


	//----- nvinfo : EIATTR_KPARAM_INFO
	.align		4
.L_812:
        /*0008*/ 	.byte	0x04, 0x17
        /*000a*/ 	.short	(.L_814 - .L_813)
.L_813:
        /*000c*/ 	.word	0x00000000
        /*0010*/ 	.short	0x0000
        /*0012*/ 	.short	0x0000
        /*0014*/ 	.byte	0x00, 0xf0, 0x41, 0x07


	//----- nvinfo : EIATTR_SPARSE_MMA_MASK
	.align		4
.L_814:
        /*0018*/ 	.byte	0x03, 0x50
        /*001a*/ 	.short	0x0000


	//----- nvinfo : EIATTR_MAXREG_COUNT
	.align		4
        /*001c*/ 	.byte	0x03, 0x1b
        /*001e*/ 	.short	0x00ff


	//----- nvinfo : EIATTR_NUM_BARRIERS
	.align		4
        /*0020*/ 	.byte	0x02, 0x4c
        /*0022*/ 	.byte	0x01
	.zero		1


	//----- nvinfo : EIATTR_MERCURY_ISA_VERSION
	.align		4
        /*0024*/ 	.byte	0x03, 0x5f
        /*0026*/ 	.short	0x0101


	//----- nvinfo : EIATTR_COOP_GROUP_MASK_REGIDS
	.align		4
        /*0028*/ 	.byte	0x04, 0x29
        /*002a*/ 	.short	(.L_816 - .L_815)


	//   ....[0]....
.L_815:
        /*002c*/ 	.word	0xffffffff


	//   ....[1]....
        /*0030*/ 	.word	0xffffffff


	//   ....[2]....
        /*0034*/ 	.word	0xffffffff


	//   ....[3]....
        /*0038*/ 	.word	0xffffffff


	//   ....[4]....
        /*003c*/ 	.word	0xffffffff


	//   ....[5]....
        /*0040*/ 	.word	0xffffffff


	//   ....[6]....
        /*0044*/ 	.word	0xffffffff


	//   ....[7]....
        /*0048*/ 	.word	0xffffffff


	//   ....[8]....
        /*004c*/ 	.word	0xffffffff


	//   ....[9]....
        /*0050*/ 	.word	0xffffffff


	//   ....[10]....
        /*0054*/ 	.word	0xffffffff


	//   ....[11]....
        /*0058*/ 	.word	0xffffffff


	//   ....[12]....
        /*005c*/ 	.word	0xffffffff


	//   ....[13]....
        /*0060*/ 	.word	0xffffffff


	//   ....[14]....
        /*0064*/ 	.word	0xffffffff


	//   ....[15]....
        /*0068*/ 	.word	0xffffffff


	//----- nvinfo : EIATTR_COOP_GROUP_INSTR_OFFSETS
	.align		4
.L_816:
        /*006c*/ 	.byte	0x04, 0x28
        /*006e*/ 	.short	(.L_818 - .L_817)


	//   ....[0]....
.L_817:
        /*0070*/ 	.word	0x000067f0


	//   ....[1]....
        /*0074*/ 	.word	0x00006810


	//   ....[2]....
        /*0078*/ 	.word	0x00006840


	//   ....[3]....
        /*007c*/ 	.word	0x00006860


	//   ....[4]....
        /*0080*/ 	.word	0x0000ba50


	//   ....[5]....
        /*0084*/ 	.word	0x0000bab0


	//   ....[6]....
        /*0088*/ 	.word	0x0000bb10


	//   ....[7]....
        /*008c*/ 	.word	0x0000bb30


	//   ....[8]....
        /*0090*/ 	.word	0x00010ab0


	//   ....[9]....
        /*0094*/ 	.word	0x00010ae0


	//   ....[10]....
        /*0098*/ 	.word	0x00010b60


	//   ....[11]....
        /*009c*/ 	.word	0x00010b70


	//   ....[12]....
        /*00a0*/ 	.word	0x00012a40


	//   ....[13]....
        /*00a4*/ 	.word	0x00012a80


	//   ....[14]....
        /*00a8*/ 	.word	0x00012b10


	//   ....[15]....
        /*00ac*/ 	.word	0x00012b20


	//----- nvinfo : EIATTR_VRC_CTA_INIT_COUNT
	.align		4
.L_818:
        /*00b0*/ 	.byte	0x02, 0x4a
	.zero		1
	.zero		1


	//----- nvinfo : EIATTR_EXIT_INSTR_OFFSETS
	.align		4
        /*00b4*/ 	.byte	0x04, 0x1c
        /*00b6*/ 	.short	(.L_820 - .L_819)


	//   ....[0]....
.L_819:
        /*00b8*/ 	.word	0x00000340


	//   ....[1]....
        /*00bc*/ 	.word	0x00000c50


	//   ....[2]....
        /*00c0*/ 	.word	0x00000c80


	//   ....[3]....
        /*00c4*/ 	.word	0x00013c50


	//   ....[4]....
        /*00c8*/ 	.word	0x00013d50


	//   ....[5]....
        /*00cc*/ 	.word	0x00013d70


	//----- nvinfo : EIATTR_CRS_STACK_SIZE
	.align		4
.L_820:
        /*00d0*/ 	.byte	0x04, 0x1e
        /*00d2*/ 	.short	(.L_822 - .L_821)
.L_821:
        /*00d4*/ 	.word	0x00000000


	//----- nvinfo : EIATTR_CBANK_PARAM_SIZE
	.align		4
.L_822:
        /*00d8*/ 	.byte	0x03, 0x19
        /*00da*/ 	.short	0x01d0


	//----- nvinfo : EIATTR_PARAM_CBANK
	.align		4
        /*00dc*/ 	.byte	0x04, 0x0a
        /*00de*/ 	.short	(.L_824 - .L_823)
	.align		4
.L_823:
        /*00e0*/ 	.word	index@(.nv.constant0._ZN5flash24flash_fwd_splitkv_kernelI23Flash_fwd_kernel_traitsILi128ELi64ELi128ELi4ELb0ELb0EN7cutlass6half_tE19Flash_kernel_traitsILi128ELi64ELi128ELi4ES3_EELb1ELb0ELb0ELb0ELb0ELb1ELb0ELb0EEEvNS_16Flash_fwd_paramsE)
        /*00e4*/ 	.short	0x0380
        /*00e6*/ 	.short	0x01d0


	//----- nvinfo : EIATTR_SW_WAR
	.align		4
.L_824:
        /*00e8*/ 	.byte	0x04, 0x36
        /*00ea*/ 	.short	(.L_826 - .L_825)
.L_825:
        /*00ec*/ 	.word	0x00000008
.L_826:


//--------------------- .nv.info._ZN5flash24flash_fwd_splitkv_kernelI23Flash_fwd_kernel_traitsILi128ELi64ELi128ELi4ELb0ELb0EN7cutlass6half_tE19Flash_kernel_traitsILi128ELi64ELi128ELi4ES3_EELb1ELb0ELb0ELb0ELb0ELb0ELb0ELb1EEEvNS_16Flash_fwd_paramsE --------------------------
	.section	.nv.info._ZN5flash24flash_fwd_splitkv_kernelI23Flash_fwd_kernel_traitsILi128ELi64ELi128ELi4ELb0ELb0EN7cutlass6half_tE19Flash_kernel_traitsILi128ELi64ELi128ELi4ES3_EELb1ELb0ELb0ELb0ELb0ELb0ELb0ELb1EEEvNS_16Flash_fwd_paramsE,"",@"SHT_CUDA_INFO"
	.sectionflags	@""
	.align	4


	//----- nvinfo : EIATTR_CUDA_API_VERSION
	.align		4
        /*0000*/ 	.byte	0x04, 0x37
        /*0002*/ 	.short	(.L_828 - .L_827)
.L_827:
        /*0004*/ 	.word	0x00000082


	//----- nvinfo : EIATTR_KPARAM_INFO
	.align		4
.L_828:
        /*0008*/ 	.byte	0x04, 0x17
        /*000a*/ 	.short	(.L_830 - .L_829)
.L_829:
        /*000c*/ 	.word	0x00000000
        /*0010*/ 	.short	0x0000
        /*0012*/ 	.short	0x0000
        /*0014*/ 	.byte	0x00, 0xf0, 0x41, 0x07


	//----- nvinfo : EIATTR_SPARSE_MMA_MASK
	.align		4
.L_830:
        /*0018*/ 	.byte	0x03, 0x50
        /*001a*/ 	.short	0x0000


	//----- nvinfo : EIATTR_MAXREG_COUNT
	.align		4
        /*001c*/ 	.byte	0x03, 0x1b
        /*001e*/ 	.short	0x00ff


	//----- nvinfo : EIATTR_NUM_BARRIERS
	.align		4
        /*0020*/ 	.byte	0x02, 0x4c
        /*0022*/ 	.byte	0x01
	.zero		1


	//----- nvinfo : EIATTR_MERCURY_ISA_VERSION
	.align		4
        /*0024*/ 	.byte	0x03, 0x5f
        /*0026*/ 	.short	0x0101


	//----- nvinfo : EIATTR_COOP_GROUP_MASK_REGIDS
	.align		4
        /*0028*/ 	.byte	0x04, 0x29
        /*002a*/ 	.short	(.L_832 - .L_831)


	//   ....[0]....
.L_831:
        /*002c*/ 	.word	0xffffffff


	//   ....[1]....
        /*0030*/ 	.word	0xffffffff


	//   ....[2]....
        /*0034*/ 	.word	0xffffffff


	//   ....[3]....
        /*0038*/ 	.word	0xffffffff


	//   ....[4]....
        /*003c*/ 	.word	0xffffffff


	//   ....[5]....
        /*0040*/ 	.word	0xffffffff


	//   ....[6]....
        /*0044*/ 	.word	0xffffffff


	//   ....[7]....
        /*0048*/ 	.word	0xffffffff


	//   ....[8]....
        /*004c*/ 	.word	0xffffffff


	//   ....[9]....
        /*0050*/ 	.word	0xffffffff


	//   ....[10]....
        /*0054*/ 	.word	0xffffffff


	//   ....[11]....
        /*0058*/ 	.word	0xffffffff


	//   ....[12]....
        /*005c*/ 	.word	0xffffffff


	//   ....[13]....
        /*0060*/ 	.word	0xffffffff


	//   ....[14]....
        /*0064*/ 	.word	0xffffffff


	//   ....[15]....
        /*0068*/ 	.word	0xffffffff


	//----- nvinfo : EIATTR_COOP_GROUP_INSTR_OFFSETS
	.align		4
.L_832:
        /*006c*/ 	.byte	0x04, 0x28
        /*006e*/ 	.short	(.L_834 - .L_833)


	//   ....[0]....
.L_833:
        /*0070*/ 	.word	0x00016fe0


	//   ....[1]....
        /*0074*/ 	.word	0x00017000


	//   ....[2]....
        /*0078*/ 	.word	0x00017020


	//   ....[3]....
        /*007c*/ 	.word	0x00017050


	//   ....[4]....
        /*0080*/ 	.word	0x0001ba60


	//   ....[5]....
        /*0084*/ 	.word	0x0001bac0


	//   ....[6]....
        /*0088*/ 	.word	0x0001bb10


	//   ....[7]....
        /*008c*/ 	.word	0x0001bb30


	//   ....[8]....
        /*0090*/ 	.word	0x000202b0


	//   ....[9]....
        /*0094*/ 	.word	0x000202d0


	//   ....[10]....
        /*0098*/ 	.word	0x00020300


	//   ....[11]....
        /*009c*/ 	.word	0x00020310


	//   ....[12]....
        /*00a0*/ 	.word	0x00022250


	//   ....[13]....
        /*00a4*/ 	.word	0x00022290


	//   ....[14]....
        /*00a8*/ 	.word	0x000222d0


	//   ....[15]....
        /*00ac*/ 	.word	0x000222f0


	//----- nvinfo : EIATTR_VRC_CTA_INIT_COUNT
	.align		4
.L_834:
        /*00b0*/ 	.byte	0x02, 0x4a
	.zero		1
	.zero		1


	//----- nvinfo : EIATTR_EXIT_INSTR_OFFSETS
	.align		4
        /*00b4*/ 	.byte	0x04, 0x1c
        /*00b6*/ 	.short	(.L_836 - .L_835)


	//   ....[0]....
.L_835:
        /*00b8*/ 	.word	0x00000340


	//   ....[1]....
        /*00bc*/ 	.word	0x00000c60


	//   ....[2]....
        /*00c0*/ 	.word	0x00000c90


	//   ....[3]....
        /*00c4*/ 	.word	0x00023490


	//   ....[4]....
        /*00c8*/ 	.word	0x00023590


	//   ....[5]....
        /*00cc*/ 	.word	0x000235b0


	//----- nvinfo : EIATTR_CRS_STACK_SIZE
	.align		4
.L_836:
        /*00d0*/ 	.byte	0x04, 0x1e
        /*00d2*/ 	.short	(.L_838 - .L_837)
.L_837:
        /*00d4*/ 	.word	0x00000000


	//----- nvinfo : EIATTR_CBANK_PARAM_SIZE
	.align		4
.L_838:
        /*00d8*/ 	.byte	0x03, 0x19
        /*00da*/ 	.short	0x01d0


	//----- nvinfo : EIATTR_PARAM_CBANK
	.align		4
        /*00dc*/ 	.byte	0x04, 0x0a
        /*00de*/ 	.short	(.L_840 - .L_839)
	.align		4
.L_839:
        /*00e0*/ 	.word	index@(.nv.constant0._ZN5flash24flash_fwd_splitkv_kernelI23Flash_fwd_kernel_traitsILi128ELi64ELi128ELi4ELb0ELb0EN7cutlass6half_tE19Flash_kernel_traitsILi128ELi64ELi128ELi4ES3_EELb1ELb0ELb0ELb0ELb0ELb0ELb0ELb1EEEvNS_16Flash_fwd_paramsE)
        /*00e4*/ 	.short	0x0380
        /*00e6*/ 	.short	0x01d0


	//----- nvinfo : EIATTR_SW_WAR
	.align		4
.L_840:
        /*00e8*/ 	.byte	0x04, 0x36
        /*00ea*/ 	.short	(.L_842 - .L_841)
.L_841:
        /*00ec*/ 	.word	0x00000008
.L_842:


//--------------------- .nv.info._ZN5flash24flash_fwd_splitkv_kernelI23Flash_fwd_kernel_traitsILi128ELi64ELi128ELi4ELb0ELb0EN7cutlass6half_tE19Flash_kernel_traitsILi128ELi64ELi128ELi4ES3_EELb1ELb0ELb0ELb0ELb0ELb1ELb0ELb1EEEvNS_16Flash_fwd_paramsE --------------------------
	.section	.nv.info._ZN5flash24flash_fwd_splitkv_kernelI23Flash_fwd_kernel_traitsILi128ELi64ELi128ELi4ELb0ELb0EN7cutlass6half_tE19Flash_kernel_traitsILi128ELi64ELi128ELi4ES3_EELb1ELb0ELb0ELb0ELb0ELb1ELb0ELb1EEEvNS_16Flash_fwd_paramsE,"",@"SHT_CUDA_INFO"
	.sectionflags	@""
	.align	4


	//----- nvinfo : EIATTR_CUDA_API_VERSION
	.align		4
        /*0000*/ 	.byte	0x04, 0x37
        /*0002*/ 	.short	(.L_844 - .L_843)
.L_843:
        /*0004*/ 	.word	0x00000082


	//----- nvinfo : EIATTR_KPARAM_INFO
	.align		4
.L_844:
        /*0008*/ 	.byte	0x04, 0x17
        /*000a*/ 	.short	(.L_846 - .L_845)
.L_845:
        /*000c*/ 	.word	0x00000000
        /*0010*/ 	.short	0x0000
        /*0012*/ 	.short	0x0000
        /*0014*/ 	.byte	0x00, 0xf0, 0x41, 0x07


	//----- nvinfo : EIATTR_SPARSE_MMA_MASK
	.align		4
.L_846:
        /*0018*/ 	.byte	0x03, 0x50
        /*001a*/ 	.short	0x0000


	//----- nvinfo : EIATTR_MAXREG_COUNT
	.align		4
        /*001c*/ 	.byte	0x03, 0x1b
        /*001e*/ 	.short	0x00ff


	//----- nvinfo : EIATTR_NUM_BARRIERS
	.align		4
        /*0020*/ 	.byte	0x02, 0x4c
        /*0022*/ 	.byte	0x01
	.zero		1


	//----- nvinfo : EIATTR_MERCURY_ISA_VERSION
	.align		4
        /*0024*/ 	.byte	0x03, 0x5f
        /*0026*/ 	.short	0x0101


	//----- nvinfo : EIATTR_COOP_GROUP_MASK_REGIDS
	.align		4
        /*0028*/ 	.byte	0x04, 0x29
        /*002a*/ 	.short	(.L_848 - .L_847)


	//   ....[0]....
.L_847:
        /*002c*/ 	.word	0xffffffff


	//   ....[1]....
        /*0030*/ 	.word	0xffffffff


	//   ....[2]....
        /*0034*/ 	.word	0xffffffff


	//   ....[3]....
        /*0038*/ 	.word	0xffffffff


	//   ....[4]....
        /*003c*/ 	.word	0xffffffff


	//   ....[5]....
        /*0040*/ 	.word	0xffffffff


	//   ....[6]....
        /*0044*/ 	.word	0xffffffff


	//   ....[7]....
        /*0048*/ 	.word	0xffffffff


	//   ....[8]....
        /*004c*/ 	.word	0xffffffff


	//   ....[9]....
        /*0050*/ 	.word	0xffffffff


	//   ....[10]....
        /*0054*/ 	.word	0xffffffff


	//   ....[11]....
        /*0058*/ 	.word	0xffffffff


	//   ....[12]....
        /*005c*/ 	.word	0xffffffff


	//   ....[13]....
        /*0060*/ 	.word	0xffffffff


	//   ....[14]....
        /*0064*/ 	.word	0xffffffff


	//   ....[15]....
        /*0068*/ 	.word	0xffffffff


	//----- nvinfo : EIATTR_COOP_GROUP_INSTR_OFFSETS
	.align		4
.L_848:
        /*006c*/ 	.byte	0x04, 0x28
        /*006e*/ 	.short	(.L_850 - .L_849)


	//   ....[0]....
.L_849:
        /*0070*/ 	.word	0x00017780


	//   ....[1]....
        /*0074*/ 	.word	0x00017810


	//   ....[2]....
        /*0078*/ 	.word	0x00017830


	//   ....[3]....
        /*007c*/ 	.word	0x00017860


	//   ....[4]....
        /*0080*/ 	.word	0x0001caa0


	//   ....[5]....
        /*0084*/ 	.word	0x0001cb00


	//   ....[6]....
        /*0088*/ 	.word	0x0001cb30


	//   ....[7]....
        /*008c*/ 	.word	0x0001cb50


	//   ....[8]....
        /*0090*/ 	.word	0x00021ae0


	//   ....[9]....
        /*0094*/ 	.word	0x00021b00


	//   ....[10]....
        /*0098*/ 	.word	0x00021b30


	//   ....[11]....
        /*009c*/ 	.word	0x00021b40


	//   ....[12]....
        /*00a0*/ 	.word	0x00023a70


	//   ....[13]....
        /*00a4*/ 	.word	0x00023ab0


	//   ....[14]....
        /*00a8*/ 	.word	0x00023af0


	//   ....[15]....
        /*00ac*/ 	.word	0x00023b10


	//----- nvinfo : EIATTR_VRC_CTA_INIT_COUNT
	.align		4
.L_850:
        /*00b0*/ 	.byte	0x02, 0x4a
	.zero		1
	.zero		1


	//----- nvinfo : EIATTR_EXIT_INSTR_OFFSETS
	.align		4
        /*00b4*/ 	.byte	0x04, 0x1c
        /*00b6*/ 	.short	(.L_852 - .L_851)


	//   ....[0]....
.L_851:
        /*00b8*/ 	.word	0x00000340


	//   ....[1]....
        /*00bc*/ 	.word	0x00000c60


	//   ....[2]....
        /*00c0*/ 	.word	0x00000c90


	//   ....[3]....
        /*00c4*/ 	.word	0x00024cb0


	//   ....[4]....
        /*00c8*/ 	.word	0x00024db0


	//   ....[5]....
        /*00cc*/ 	.word	0x00024dd0


	//----- nvinfo : EIATTR_CRS_STACK_SIZE
	.align		4
.L_852:
        /*00d0*/ 	.byte	0x04, 0x1e
        /*00d2*/ 	.short	(.L_854 - .L_853)
.L_853:
        /*00d4*/ 	.word	0x00000000


	//----- nvinfo : EIATTR_CBANK_PARAM_SIZE
	.align		4
.L_854:
        /*00d8*/ 	.byte	0x03, 0x19
        /*00da*/ 	.short	0x01d0


	//----- nvinfo : EIATTR_PARAM_CBANK
	.align		4
        /*00dc*/ 	.byte	0x04, 0x0a
        /*00de*/ 	.short	(.L_856 - .L_855)
	.align		4
.L_855:
        /*00e0*/ 	.word	index@(.nv.constant0._ZN5flash24flash_fwd_splitkv_kernelI23Flash_fwd_kernel_traitsILi128ELi64ELi128ELi4ELb0ELb0EN7cutlass6half_tE19Flash_kernel_traitsILi128ELi64ELi128ELi4ES3_EELb1ELb0ELb0ELb0ELb0ELb1ELb0ELb1EEEvNS_16Flash_fwd_paramsE)
        /*00e4*/ 	.short	0x0380
        /*00e6*/ 	.short	0x01d0


	//----- nvinfo : EIATTR_SW_WAR
	.align		4
.L_856:
        /*00e8*/ 	.byte	0x04, 0x36
        /*00ea*/ 	.short	(.L_858 - .L_857)
.L_857:
        /*00ec*/ 	.word	0x00000008
.L_858:


//--------------------- .nv.info._ZN5flash24flash_fwd_splitkv_kernelI23Flash_fwd_kernel_traitsILi128ELi64ELi128ELi4ELb0ELb0EN7cutlass6half_tE19Flash_kernel_traitsILi128ELi64ELi128ELi4ES3_EELb1ELb0ELb0ELb0ELb0ELb0ELb1ELb0EEEvNS_16Flash_fwd_paramsE --------------------------
	.section	.nv.info._ZN5flash24flash_fwd_splitkv_kernelI23Flash_fwd_kernel_traitsILi128ELi64ELi128ELi4ELb0ELb0EN7cutlass6half_tE19Flash_kernel_traitsILi128ELi64ELi128ELi4ES3_EELb1ELb0ELb0ELb0ELb0ELb0ELb1ELb0EEEvNS_16Flash_fwd_paramsE,"",@"SHT_CUDA_INFO"
	.sectionflags	@""
	.align	4


	//----- nvinfo : EIATTR_CUDA_API_VERSION
	.align		4
        /*0000*/ 	.byte	0x04, 0x37
        /*0002*/ 	.short	(.L_860 - .L_859)
.L_859:
        /*0004*/ 	.word	0x00000082


	//----- nvinfo : EIATTR_KPARAM_INFO
	.align		4
.L_860:
        /*0008*/ 	.byte	0x04, 0x17
        /*000a*/ 	.short	(.L_862 - .L_861)
.L_861:
        /*000c*/ 	.word	0x00000000
        /*0010*/ 	.short	0x0000
        /*0012*/ 	.short	0x0000
        /*0014*/ 	.byte	0x00, 0xf0, 0x41, 0x07


	//----- nvinfo : EIATTR_SPARSE_MMA_MASK
	.align		4
.L_862:
        /*0018*/ 	.byte	0x03, 0x50
        /*001a*/ 	.short	0x0000


	//----- nvinfo : EIATTR_MAXREG_COUNT
	.align		4
        /*001c*/ 	.byte	0x03, 0x1b
        /*001e*/ 	.short	0x00ff


	//----- nvinfo : EIATTR_NUM_BARRIERS
	.align		4
        /*0020*/ 	.byte	0x02, 0x4c
        /*0022*/ 	.byte	0x01
	.zero		1


	//----- nvinfo : EIATTR_MERCURY_ISA_VERSION
	.align		4
        /*0024*/ 	.byte	0x03, 0x5f
        /*0026*/ 	.short	0x0101


	//----- nvinfo : EIATTR_COOP_GROUP_MASK_REGIDS
	.align		4
        /*0028*/ 	.byte	0x04, 0x29
        /*002a*/ 	.short	(.L_864 - .L_863)


	//   ....[0]....
.L_863:
        /*002c*/ 	.word	0xffffffff


	//   ....[1]....
        /*0030*/ 	.word	0xffffffff


	//   ....[2]....
        /*0034*/ 	.word	0xffffffff


	//   ....[3]....
        /*0038*/ 	.word	0xffffffff


	//   ....[4]....
        /*003c*/ 	.word	0xffffffff


	//   ....[5]....
        /*0040*/ 	.word	0xffffffff


	//   ....[6]....
        /*0044*/ 	.word	0xffffffff


	//   ....[7]....
        /*0048*/ 	.word	0xffffffff


	//   ....[8]....
        /*004c*/ 	.word	0xffffffff


	//   ....[9]....
        /*0050*/ 	.word	0xffffffff


	//   ....[10]....
        /*0054*/ 	.word	0xffffffff


	//   ....[11]....
        /*0058*/ 	.word	0xffffffff


	//   ....[12]....
        /*005c*/ 	.word	0xffffffff


	//   ....[13]....
        /*0060*/ 	.word	0xffffffff


	//   ....[14]....
        /*0064*/ 	.word	0xffffffff


	//   ....[15]....
        /*0068*/ 	.word	0xffffffff


	//----- nvinfo : EIATTR_COOP_GROUP_INSTR_OFFSETS
	.align		4
.L_864:
        /*006c*/ 	.byte	0x04, 0x28
        /*006e*/ 	.short	(.L_866 - .L_865)


	//   ....[0]....
.L_865:
        /*0070*/ 	.word	0x000065b0


	//   ....[1]....
        /*0074*/ 	.word	0x00006690


	//   ....[2]....
        /*0078*/ 	.word	0x000066a0


	//   ....[3]....
        /*007c*/ 	.word	0x000066d0


	//   ....[4]....
        /*0080*/ 	.word	0x0000b140


	//   ....[5]....
        /*0084*/ 	.word	0x0000b160


	//   ....[6]....
        /*0088*/ 	.word	0x0000b200


	//   ....[7]....
        /*008c*/ 	.word	0x0000b210


	//   ....[8]....
        /*0090*/ 	.word	0x0000fa00


	//   ....[9]....
        /*0094*/ 	.word	0x0000fa10


	//   ....[10]....
        /*0098*/ 	.word	0x0000fa40


	//   ....[11]....
        /*009c*/ 	.word	0x0000fa50


	//   ....[12]....
        /*00a0*/ 	.word	0x00011990


	//   ....[13]....
        /*00a4*/ 	.word	0x000119d0


	//   ....[14]....
        /*00a8*/ 	.word	0x00011ae0


	//   ....[15]....
        /*00ac*/ 	.word	0x00011b20


	//----- nvinfo : EIATTR_VRC_CTA_INIT_COUNT
	.align		4
.L_866:
        /*00b0*/ 	.byte	0x02, 0x4a
	.zero		1
	.zero		1


	//----- nvinfo : EIATTR_EXIT_INSTR_OFFSETS
	.align		4
        /*00b4*/ 	.byte	0x04, 0x1c
        /*00b6*/ 	.short	(.L_868 - .L_867)


	//   ....[0]....
.L_867:
        /*00b8*/ 	.word	0x00000440


	//   ....[1]....
        /*00bc*/ 	.word	0x00001260


	//   ....[2]....
        /*00c0*/ 	.word	0x00001290


	//   ....[3]....
        /*00c4*/ 	.word	0x00012d10


	//   ....[4]....
        /*00c8*/ 	.word	0x00012d90


	//   ....[5]....
        /*00cc*/ 	.word	0x00012de0


	//----- nvinfo : EIATTR_CRS_STACK_SIZE
	.align		4
.L_868:
        /*00d0*/ 	.byte	0x04, 0x1e
        /*00d2*/ 	.short	(.L_870 - .L_869)
.L_869:
        /*00d4*/ 	.word	0x00000000


	//----- nvinfo : EIATTR_CBANK_PARAM_SIZE
	.align		4
.L_870:
        /*00d8*/ 	.byte	0x03, 0x19
        /*00da*/ 	.short	0x01d0


	//----- nvinfo : EIATTR_PARAM_CBANK
	.align		4
        /*00dc*/ 	.byte	0x04, 0x0a
        /*00de*/ 	.short	(.L_872 - .L_871)
	.align		4
.L_871:
        /*00e0*/ 	.word	index@(.nv.constant0._ZN5flash24flash_fwd_splitkv_kernelI23Flash_fwd_kernel_traitsILi128ELi64ELi128ELi4ELb0ELb0EN7cutlass6half_tE19Flash_kernel_traitsILi128ELi64ELi128ELi4ES3_EELb1ELb0ELb0ELb0ELb0ELb0ELb1ELb0EEEvNS_16Flash_fwd_paramsE)
        /*00e4*/ 	.short	0x0380
        /*00e6*/ 	.short	0x01d0


	//----- nvinfo : EIATTR_SW_WAR
	.align		4
.L_872:
        /*00e8*/ 	.byte	0x04, 0x36
        /*00ea*/ 	.short	(.L_874 - .L_873)
.L_873:
        /*00ec*/ 	.word	0x00000008
.L_874:


//--------------------- .nv.info._ZN5flash24flash_fwd_splitkv_kernelI23Flash_fwd_kernel_traitsILi128ELi64ELi128ELi4ELb0ELb0EN7cutlass6half_tE19Flash_kernel_traitsILi128ELi64ELi128ELi4ES3_EELb1ELb0ELb0ELb0ELb0ELb1ELb1ELb0EEEvNS_16Flash_fwd_paramsE --------------------------
	.section	.nv.info._ZN5flash24flash_fwd_splitkv_kernelI23Flash_fwd_kernel_traitsILi128ELi64ELi128ELi4ELb0ELb0EN7cutlass6half_tE19Flash_kernel_traitsILi128ELi64ELi128ELi4ES3_EELb1ELb0ELb0ELb0ELb0ELb1ELb1ELb0EEEvNS_16Flash_fwd_paramsE,"",@"SHT_CUDA_INFO"
	.sectionflags	@""
	.align	4


	//----- nvinfo : EIATTR_CUDA_API_VERSION
	.align		4
        /*0000*/ 	.byte	0x04, 0x37
        /*0002*/ 	.short	(.L_876 - .L_875)
.L_875:
        /*0004*/ 	.word	0x00000082


	//----- nvinfo : EIATTR_KPARAM_INFO
	.align		4
.L_876:
        /*0008*/ 	.byte	0x04, 0x17
        /*000a*/ 	.short	(.L_878 - .L_877)
.L_877:
        /*000c*/ 	.word	0x00000000
        /*0010*/ 	.short	0x0000
        /*0012*/ 	.short	0x0000
        /*0014*/ 	.byte	0x00, 0xf0, 0x41, 0x07


	//----- nvinfo : EIATTR_SPARSE_MMA_MASK
	.align		4
.L_878:
        /*0018*/ 	.byte	0x03, 0x50
        /*001a*/ 	.short	0x0000


	//----- nvinfo : EIATTR_MAXREG_COUNT
	.align		4
        /*001c*/ 	.byte	0x03, 0x1b
        /*001e*/ 	.short	0x00ff


	//----- nvinfo : EIATTR_NUM_BARRIERS
	.align		4
        /*0020*/ 	.byte	0x02, 0x4c
        /*0022*/ 	.byte	0x01
	.zero		1


	//----- nvinfo : EIATTR_MERCURY_ISA_VERSION
	.align		4
        /*0024*/ 	.byte	0x03, 0x5f
        /*0026*/ 	.short	0x0101


	//----- nvinfo : EIATTR_COOP_GROUP_MASK_REGIDS
	.align		4
        /*0028*/ 	.byte	0x04, 0x29
        /*002a*/ 	.short	(.L_880 - .L_879)


	//   ....[0]....
.L_879:
        /*002c*/ 	.word	0xffffffff


	//   ....[1]....
        /*0030*/ 	.word	0xffffffff


	//   ....[2]....
        /*0034*/ 	.word	0xffffffff


	//   ....[3]....
        /*0038*/ 	.word	0xffffffff


	//   ....[4]....
        /*003c*/ 	.word	0xffffffff


	//   ....[5]....
        /*0040*/ 	.word	0xffffffff


	//   ....[6]....
        /*0044*/ 	.word	0xffffffff


	//   ....[7]....
        /*0048*/ 	.word	0xffffffff


	//   ....[8]....
        /*004c*/ 	.word	0xffffffff


	//   ....[9]....
        /*0050*/ 	.word	0xffffffff


	//   ....[10]....
        /*0054*/ 	.word	0xffffffff


	//   ....[11]....
        /*0058*/ 	.word	0xffffffff


	//   ....[12]....
        /*005c*/ 	.word	0xffffffff


	//   ....[13]....
        /*0060*/ 	.word	0xffffffff


	//   ....[14]....
        /*0064*/ 	.word	0xffffffff


	//   ....[15]....
        /*0068*/ 	.word	0xffffffff


	//----- nvinfo : EIATTR_COOP_GROUP_INSTR_OFFSETS
	.align		4
.L_880:
        /*006c*/ 	.byte	0x04, 0x28
        /*006e*/ 	.short	(.L_882 - .L_881)


	//   ....[0]....
.L_881:
        /*0070*/ 	.word	0x00006d80


	//   ....[1]....
        /*0074*/ 	.word	0x00006e10


	//   ....[2]....
        /*0078*/ 	.word	0x00006e30


	//   ....[3]....
        /*007c*/ 	.word	0x00006e60


	//   ....[4]....
        /*0080*/ 	.word	0x0000c080


	//   ....[5]....
        /*0084*/ 	.word	0x0000c0a0


	//   ....[6]....
        /*0088*/ 	.word	0x0000c130


	//   ....[7]....
        /*008c*/ 	.word	0x0000c140


	//   ....[8]....
        /*0090*/ 	.word	0x00011120


	//   ....[9]....
        /*0094*/ 	.word	0x00011150


	//   ....[10]....
        /*0098*/ 	.word	0x000111c0


	//   ....[11]....
        /*009c*/ 	.word	0x000111d0


	//   ....[12]....
        /*00a0*/ 	.word	0x000130a0


	//   ....[13]....
        /*00a4*/ 	.word	0x000130e0


	//   ....[14]....
        /*00a8*/ 	.word	0x00013210


	//   ....[15]....
        /*00ac*/ 	.word	0x00013250


	//----- nvinfo : EIATTR_VRC_CTA_INIT_COUNT
	.align		4
.L_882:
        /*00b0*/ 	.byte	0x02, 0x4a
	.zero		1
	.zero		1


	//----- nvinfo : EIATTR_EXIT_INSTR_OFFSETS
	.align		4
        /*00b4*/ 	.byte	0x04, 0x1c
        /*00b6*/ 	.short	(.L_884 - .L_883)


	//   ....[0]....
.L_883:
        /*00b8*/ 	.word	0x00000440


	//   ....[1]....
        /*00bc*/ 	.word	0x00001260


	//   ....[2]....
        /*00c0*/ 	.word	0x00001290


	//   ....[3]....
        /*00c4*/ 	.word	0x00014420


	//   ....[4]....
        /*00c8*/ 	.word	0x000144a0


	//   ....[5]....
        /*00cc*/ 	.word	0x000144f0


	//----- nvinfo : EIATTR_CRS_STACK_SIZE
	.align		4
.L_884:
        /*00d0*/ 	.byte	0x04, 0x1e
        /*00d2*/ 	.short	(.L_886 - .L_885)
.L_885:
        /*00d4*/ 	.word	0x00000000


	//----- nvinfo : EIATTR_CBANK_PARAM_SIZE
	.align		4
.L_886:
        /*00d8*/ 	.byte	0x03, 0x19
        /*00da*/ 	.short	0x01d0


	//----- nvinfo : EIATTR_PARAM_CBANK
	.align		4
        /*00dc*/ 	.byte	0x04, 0x0a
        /*00de*/ 	.short	(.L_888 - .L_887)
	.align		4
.L_887:
        /*00e0*/ 	.word	index@(.nv.constant0._ZN5flash24flash_fwd_splitkv_kernelI23Flash_fwd_kernel_traitsILi128ELi64ELi128ELi4ELb0ELb0EN7cutlass6half_tE19Flash_kernel_traitsILi128ELi64ELi128ELi4ES3_EELb1ELb0ELb0ELb0ELb0ELb1ELb1ELb0EEEvNS_16Flash_fwd_paramsE)
        /*00e4*/ 	.short	0x0380
        /*00e6*/ 	.short	0x01d0


	//----- nvinfo : EIATTR_SW_WAR
	.align		4
.L_888:
        /*00e8*/ 	.byte	0x04, 0x36
        /*00ea*/ 	.short	(.L_890 - .L_889)
.L_889:
        /*00ec*/ 	.word	0x00000008
.L_890:


//--------------------- .nv.info._ZN5flash24flash_fwd_splitkv_kernelI23Flash_fwd_kernel_traitsILi128ELi64ELi128ELi4ELb0ELb0EN7cutlass6half_tE19Flash_kernel_traitsILi128ELi64ELi128ELi4ES3_EELb1ELb0ELb0ELb0ELb0ELb0ELb1ELb1EEEvNS_16Flash_fwd_paramsE --------------------------
	.section	.nv.info._ZN5flash24flash_fwd_splitkv_kernelI23Flash_fwd_kernel_traitsILi128ELi64ELi128ELi4ELb0ELb0EN7cutlass6half_tE19Flash_kernel_traitsILi128ELi64ELi128ELi4ES3_EELb1ELb0ELb0ELb0ELb0ELb0ELb1ELb1EEEvNS_16Flash_fwd_paramsE,"",@"SHT_CUDA_INFO"
	.sectionflags	@""
	.align	4


	//----- nvinfo : EIATTR_CUDA_API_VERSION
	.align		4
        /*0000*/ 	.byte	0x04, 0x37
        /*0002*/ 	.short	(.L_892 - .L_891)
.L_891:
        /*0004*/ 	.word	0x00000082


	//----- nvinfo : EIATTR_KPARAM_INFO
	.align		4
.L_892:
        /*0008*/ 	.byte	0x04, 0x17
        /*000a*/ 	.short	(.L_894 - .L_893)
.L_893:
        /*000c*/ 	.word	0x00000000
        /*0010*/ 	.short	0x0000
        /*0012*/ 	.short	0x0000
        /*0014*/ 	.byte	0x00, 0xf0, 0x41, 0x07


	//----- nvinfo : EIATTR_SPARSE_MMA_MASK
	.align		4
.L_894:
        /*0018*/ 	.byte	0x03, 0x50
        /*001a*/ 	.short	0x0000


	//----- nvinfo : EIATTR_MAXREG_COUNT
	.align		4
        /*001c*/ 	.byte	0x03, 0x1b
        /*001e*/ 	.short	0x00ff


	//----- nvinfo : EIATTR_NUM_BARRIERS
	.align		4
        /*0020*/ 	.byte	0x02, 0x4c
        /*0022*/ 	.byte	0x01
	.zero		1


	//----- nvinfo : EIATTR_MERCURY_ISA_VERSION
	.align		4
        /*0024*/ 	.byte	0x03, 0x5f
        /*0026*/ 	.short	0x0101


	//----- nvinfo : EIATTR_COOP_GROUP_MASK_REGIDS
	.align		4
        /*0028*/ 	.byte	0x04, 0x29
        /*002a*/ 	.short	(.L_896 - .L_895)


	//   ....[0]....
.L_895:
        /*002c*/ 	.word	0xffffffff


	//   ....[1]....
        /*0030*/ 	.word	0xffffffff


	//   ....[2]....
        /*0034*/ 	.word	0xffffffff


	//   ....[3]....
        /*0038*/ 	.word	0xffffffff


	//   ....[4]....
        /*003c*/ 	.word	0xffffffff


	//   ....[5]....
        /*0040*/ 	.word	0xffffffff


	//   ....[6]....
        /*0044*/ 	.word	0xffffffff


	//   ....[7]....
        /*0048*/ 	.word	0xffffffff


	//   ....[8]....
        /*004c*/ 	.word	0xffffffff


	//   ....[9]....
        /*0050*/ 	.word	0xffffffff


	//   ....[10]....
        /*0054*/ 	.word	0xffffffff


	//   ....[11]....
        /*0058*/ 	.word	0xffffffff


	//   ....[12]....
        /*005c*/ 	.word	0xffffffff


	//   ....[13]....
        /*0060*/ 	.word	0xffffffff


	//   ....[14]....
        /*0064*/ 	.word	0xffffffff


	//   ....[15]....
        /*0068*/ 	.word	0xffffffff


	//----- nvinfo : EIATTR_COOP_GROUP_INSTR_OFFSETS
	.align		4
.L_896:
        /*006c*/ 	.byte	0x04, 0x28
        /*006e*/ 	.short	(.L_898 - .L_897)


	//   ....[0]....
.L_897:
        /*0070*/ 	.word	0x00017670


	//   ....[1]....
        /*0074*/ 	.word	0x00017690


	//   ....[2]....
        /*0078*/ 	.word	0x000176b0


	//   ....[3]....
        /*007c*/ 	.word	0x000176d0


	//   ....[4]....
        /*0080*/ 	.word	0x0001c120


	//   ....[5]....
        /*0084*/ 	.word	0x0001c180


	//   ....[6]....
        /*0088*/ 	.word	0x0001c1c0


	//   ....[7]....
        /*008c*/ 	.word	0x0001c1e0


	//   ....[8]....
        /*0090*/ 	.word	0x000209c0


	//   ....[9]....
        /*0094*/ 	.word	0x000209d0


	//   ....[10]....
        /*0098*/ 	.word	0x00020a00


	//   ....[11]....
        /*009c*/ 	.word	0x00020a10


	//   ....[12]....
        /*00a0*/ 	.word	0x00022950


	//   ....[13]....
        /*00a4*/ 	.word	0x00022990


	//   ....[14]....
        /*00a8*/ 	.word	0x00022ab0


	//   ....[15]....
        /*00ac*/ 	.word	0x00022ae0


	//----- nvinfo : EIATTR_VRC_CTA_INIT_COUNT
	.align		4
.L_898:
        /*00b0*/ 	.byte	0x02, 0x4a
	.zero		1
	.zero		1


	//----- nvinfo : EIATTR_EXIT_INSTR_OFFSETS
	.align		4
        /*00b4*/ 	.byte	0x04, 0x1c
        /*00b6*/ 	.short	(.L_900 - .L_899)


	//   ....[0]....
.L_899:
        /*00b8*/ 	.word	0x00000440


	//   ....[1]....
        /*00bc*/ 	.word	0x00001270


	//   ....[2]....
        /*00c0*/ 	.word	0x000012a0


	//   ....[3]....
        /*00c4*/ 	.word	0x00023d00


	//   ....[4]....
        /*00c8*/ 	.word	0x00023d80


	//   ....[5]....
        /*00cc*/ 	.word	0x00023dd0


	//----- nvinfo : EIATTR_CRS_STACK_SIZE
	.align		4
.L_900:
        /*00d0*/ 	.byte	0x04, 0x1e
        /*00d2*/ 	.short	(.L_902 - .L_901)
.L_901:
        /*00d4*/ 	.word	0x00000000


	//----- nvinfo : EIATTR_CBANK_PARAM_SIZE
	.align		4
.L_902:
        /*00d8*/ 	.byte	0x03, 0x19
        /*00da*/ 	.short	0x01d0


	//----- nvinfo : EIATTR_PARAM_CBANK
	.align		4
        /*00dc*/ 	.byte	0x04, 0x0a
        /*00de*/ 	.short	(.L_904 - .L_903)
	.align		4
.L_903:
        /*00e0*/ 	.word	index@(.nv.constant0._ZN5flash24flash_fwd_splitkv_kernelI23Flash_fwd_kernel_traitsILi128ELi64ELi128ELi4ELb0ELb0EN7cutlass6half_tE19Flash_kernel_traitsILi128ELi64ELi128ELi4ES3_EELb1ELb0ELb0ELb0ELb0ELb0ELb1ELb1EEEvNS_16Flash_fwd_paramsE)
        /*00e4*/ 	.short	0x0380
        /*00e6*/ 	.short	0x01d0


	//----- nvinfo : EIATTR_SW_WAR
	.align		4
.L_904:
        /*00e8*/ 	.byte	0x04, 0x36
        /*00ea*/ 	.short	(.L_906 - .L_905)
.L_905:
        /*00ec*/ 	.word	0x00000008
.L_906:


//--------------------- .nv.info._ZN5flash24flash_fwd_splitkv_kernelI23Flash_fwd_kernel_traitsILi128ELi64ELi128ELi4ELb0ELb0EN7cutlass6half_tE19Flash_kernel_traitsILi128ELi64ELi128ELi4ES3_EELb1ELb0ELb0ELb0ELb0ELb1ELb1ELb1EEEvNS_16Flash_fwd_paramsE --------------------------
	.section	.nv.info._ZN5flash24flash_fwd_splitkv_kernelI23Flash_fwd_kernel_traitsILi128ELi64ELi128ELi4ELb0ELb0EN7cutlass6half_tE19Flash_kernel_traitsILi128ELi64ELi128ELi4ES3_EELb1ELb0ELb0ELb0ELb0ELb1ELb1ELb1EEEvNS_16Flash_fwd_paramsE,"",@"SHT_CUDA_INFO"
	.sectionflags	@""
	.align	4


	//----- nvinfo : EIATTR_CUDA_API_VERSION
	.align		4
        /*0000*/ 	.byte	0x04, 0x37
        /*0002*/ 	.short	(.L_908 - .L_907)
.L_907:
        /*0004*/ 	.word	0x00000082


	//----- nvinfo : EIATTR_KPARAM_INFO
	.align		4
.L_908:
        /*0008*/ 	.byte	0x04, 0x17
        /*000a*/ 	.short	(.L_910 - .L_909)
.L_909:
        /*000c*/ 	.word	0x00000000
        /*0010*/ 	.short	0x0000
        /*0012*/ 	.short	0x0000
        /*0014*/ 	.byte	0x00, 0xf0, 0x41, 0x07


	//----- nvinfo : EIATTR_SPARSE_MMA_MASK
	.align		4
.L_910:
        /*0018*/ 	.byte	0x03, 0x50
        /*001a*/ 	.short	0x0000


	//----- nvinfo : EIATTR_MAXREG_COUNT
	.align		4
        /*001c*/ 	.byte	0x03, 0x1b
        /*001e*/ 	.short	0x00ff


	//----- nvinfo : EIATTR_NUM_BARRIERS
	.align		4
        /*0020*/ 	.byte	0x02, 0x4c
        /*0022*/ 	.byte	0x01
	.zero		1


	//----- nvinfo : EIATTR_MERCURY_ISA_VERSION
	.align		4
        /*0024*/ 	.byte	0x03, 0x5f
        /*0026*/ 	.short	0x0101


	//----- nvinfo : EIATTR_COOP_GROUP_MASK_REGIDS
	.align		4
        /*0028*/ 	.byte	0x04, 0x29
        /*002a*/ 	.short	(.L_912 - .L_911)


	//   ....[0]....
.L_911:
        /*002c*/ 	.word	0xffffffff


	//   ....[1]....
        /*0030*/ 	.word	0xffffffff


	//   ....[2]....
        /*0034*/ 	.word	0xffffffff


	//   ....[3]....
        /*0038*/ 	.word	0xffffffff


	//   ....[4]....
        /*003c*/ 	.word	0xffffffff


	//   ....[5]....
        /*0040*/ 	.word	0xffffffff


	//   ....[6]....
        /*0044*/ 	.word	0xffffffff


	//   ....[7]....
        /*0048*/ 	.word	0xffffffff


	//   ....[8]....
        /*004c*/ 	.word	0xffffffff


	//   ....[9]....
        /*0050*/ 	.word	0xffffffff


	//   ....[10]....
        /*0054*/ 	.word	0xffffffff


	//   ....[11]....
        /*0058*/ 	.word	0xffffffff


	//   ....[12]....
        /*005c*/ 	.word	0xffffffff


	//   ....[13]....
        /*0060*/ 	.word	0xffffffff


	//   ....[14]....
        /*0064*/ 	.word	0xffffffff


	//   ....[15]....
        /*0068*/ 	.word	0xffffffff


	//----- nvinfo : EIATTR_COOP_GROUP_INSTR_OFFSETS
	.align		4
.L_912:
        /*006c*/ 	.byte	0x04, 0x28
        /*006e*/ 	.short	(.L_914 - .L_913)


	//   ....[0]....
.L_913:
        /*0070*/ 	.word	0x00017e60


	//   ....[1]....
        /*0074*/ 	.word	0x00017e80


	//   ....[2]....
        /*0078*/ 	.word	0x00017eb0


	//   ....[3]....
        /*007c*/ 	.word	0x00017ed0


	//   ....[4]....
        /*0080*/ 	.word	0x0001d110


	//   ....[5]....
        /*0084*/ 	.word	0x0001d140


	//   ....[6]....
        /*0088*/ 	.word	0x0001d1c0


	//   ....[7]....
        /*008c*/ 	.word	0x0001d1d0


	//   ....[8]....
        /*0090*/ 	.word	0x000221d0


	//   ....[9]....
        /*0094*/ 	.word	0x000221e0


	//   ....[10]....
        /*0098*/ 	.word	0x00022210


	//   ....[11]....
        /*009c*/ 	.word	0x00022220


	//   ....[12]....
        /*00a0*/ 	.word	0x00024150


	//   ....[13]....
        /*00a4*/ 	.word	0x00024190


	//   ....[14]....
        /*00a8*/ 	.word	0x000242b0


	//   ....[15]....
        /*00ac*/ 	.word	0x000242e0


	//----- nvinfo : EIATTR_VRC_CTA_INIT_COUNT
	.align		4
.L_914:
        /*00b0*/ 	.byte	0x02, 0x4a
	.zero		1
	.zero		1


	//----- nvinfo : EIATTR_EXIT_INSTR_OFFSETS
	.align		4
        /*00b4*/ 	.byte	0x04, 0x1c
        /*00b6*/ 	.short	(.L_916 - .L_915)


	//   ....[0]....
.L_915:
        /*00b8*/ 	.word	0x00000440


	//   ....[1]....
        /*00bc*/ 	.word	0x00001270


	//   ....[2]....
        /*00c0*/ 	.word	0x000012a0


	//   ....[3]....
        /*00c4*/ 	.word	0x00025500


	//   ....[4]....
        /*00c8*/ 	.word	0x00025580


	//   ....[5]....
        /*00cc*/ 	.word	0x000255d0


	//----- nvinfo : EIATTR_CRS_STACK_SIZE
	.align		4
.L_916:
        /*00d0*/ 	.byte	0x04, 0x1e
        /*00d2*/ 	.short	(.L_918 - .L_917)
.L_917:
        /*00d4*/ 	.word	0x00000000


	//----- nvinfo : EIATTR_CBANK_PARAM_SIZE
	.align		4
.L_918:
        /*00d8*/ 	.byte	0x03, 0x19
        /*00da*/ 	.short	0x01d0


	//----- nvinfo : EIATTR_PARAM_CBANK
	.align		4
        /*00dc*/ 	.byte	0x04, 0x0a
        /*00de*/ 	.short	(.L_920 - .L_919)
	.align		4
.L_919:
        /*00e0*/ 	.word	index@(.nv.constant0._ZN5flash24flash_fwd_splitkv_kernelI23Flash_fwd_kernel_traitsILi128ELi64ELi128ELi4ELb0ELb0EN7cutlass6half_tE19Flash_kernel_traitsILi128ELi64ELi128ELi4ES3_EELb1ELb0ELb0ELb0ELb0ELb1ELb1ELb1EEEvNS_16Flash_fwd_paramsE)
        /*00e4*/ 	.short	0x0380
        /*00e6*/ 	.short	0x01d0


	//----- nvinfo : EIATTR_SW_WAR
	.align		4
.L_920:
        /*00e8*/ 	.byte	0x04, 0x36
        /*00ea*/ 	.short	(.L_922 - .L_921)
.L_921:
        /*00ec*/ 	.word	0x00000008
.L_922:


//--------------------- .nv.info._ZN5flash24flash_fwd_splitkv_kernelI23Flash_fwd_kernel_traitsILi128ELi64ELi128ELi4ELb0ELb0EN7cutlass6half_tE19Flash_kernel_traitsILi128ELi64ELi128ELi4ES3_EELb1ELb0ELb0ELb1ELb1ELb0ELb0ELb0EEEvNS_16Flash_fwd_paramsE --------------------------
	.section	.nv.info._ZN5flash24flash_fwd_splitkv_kernelI23Flash_fwd_kernel_traitsILi128ELi64ELi128ELi4ELb0ELb0EN7cutlass6half_tE19Flash_kernel_traitsILi128ELi64ELi128ELi4ES3_EELb1ELb0ELb0ELb1ELb1ELb0ELb0ELb0EEEvNS_16Flash_fwd_paramsE,"",@"SHT_CUDA_INFO"
	.sectionflags	@""
	.align	4


	//----- nvinfo : EIATTR_CUDA_API_VERSION
	.align		4
        /*0000*/ 	.byte	0x04, 0x37
        /*0002*/ 	.short	(.L_924 - .L_923)
.L_923:
        /*0004*/ 	.word	0x00000082


	//----- nvinfo : EIATTR_KPARAM_INFO
	.align		4
.L_924:
        /*0008*/ 	.byte	0x04, 0x17
        /*000a*/ 	.short	(.L_926 - .L_925)
.L_925:
        /*000c*/ 	.word	0x00000000
        /*0010*/ 	.short	0x0000
        /*0012*/ 	.short	0x0000
        /*0014*/ 	.byte	0x00, 0xf0, 0x41, 0x07


	//----- nvinfo : EIATTR_SPARSE_MMA_MASK
	.align		4
.L_926:
        /*0018*/ 	.byte	0x03, 0x50
        /*001a*/ 	.short	0x0000


	//----- nvinfo : EIATTR_MAXREG_COUNT
	.align		4
        /*001c*/ 	.byte	0x03, 0x1b
        /*001e*/ 	.short	0x00ff


	//----- nvinfo : EIATTR_NUM_BARRIERS
	.align		4
        /*0020*/ 	.byte	0x02, 0x4c
        /*0022*/ 	.byte	0x01
	.zero		1


	//----- nvinfo : EIATTR_MERCURY_ISA_VERSION
	.align		4
        /*0024*/ 	.byte	0x03, 0x5f
        /*0026*/ 	.short	0x0101


	//----- nvinfo : EIATTR_COOP_GROUP_MASK_REGIDS
	.align		4
        /*0028*/ 	.byte	0x04, 0x29
        /*002a*/ 	.short	(.L_928 - .L_927)


	//   ....[0]....
.L_927:
        /*002c*/ 	.word	0xffffffff


	//   ....[1]....
        /*0030*/ 	.word	0xffffffff


	//   ....[2]....
        /*0034*/ 	.word	0xffffffff


	//   ....[3]....
        /*0038*/ 	.word	0xffffffff


	//   ....[4]....
        /*003c*/ 	.word	0xffffffff


	//   ....[5]....
        /*0040*/ 	.word	0xffffffff


	//   ....[6]....
        /*0044*/ 	.word	0xffffffff


	//   ....[7]....
        /*0048*/ 	.word	0xffffffff


	//   ....[8]....
        /*004c*/ 	.word	0xffffffff


	//   ....[9]....
        /*0050*/ 	.word	0xffffffff


	//   ....[10]....
        /*0054*/ 	.word	0xffffffff


	//   ....[11]....
        /*0058*/ 	.word	0xffffffff


	//----- nvinfo : EIATTR_COOP_GROUP_INSTR_OFFSETS
	.align		4
.L_928:
        /*005c*/ 	.byte	0x04, 0x28
        /*005e*/ 	.short	(.L_930 - .L_929)


	//   ....[0]....
.L_929:
        /*0060*/ 	.word	0x00003cf0


	//   ....[1]....
        /*0064*/ 	.word	0x00003d10


	//   ....[2]....
        /*0068*/ 	.word	0x00003dc0


	//   ....[3]....
        /*006c*/ 	.word	0x00003dd0


	//   ....[4]....
        /*0070*/ 	.word	0x00007840


	//   ....[5]....
        /*0074*/ 	.word	0x00007860


	//   ....[6]....
        /*0078*/ 	.word	0x00007890


	//   ....[7]....
        /*007c*/ 	.word	0x000078a0


	//   ....[8]....
        /*0080*/ 	.word	0x000097e0


	//   ....[9]....
        /*0084*/ 	.word	0x00009820


	//   ....[10]....
        /*0088*/ 	.word	0x000098d0


	//   ....[11]....
        /*008c*/ 	.word	0x00009900


	//----- nvinfo : EIATTR_VRC_CTA_INIT_COUNT
	.align		4
.L_930:
        /*0090*/ 	.byte	0x02, 0x4a
	.zero		1
	.zero		1


	//----- nvinfo : EIATTR_EXIT_INSTR_OFFSETS
	.align		4
        /*0094*/ 	.byte	0x04, 0x1c
        /*0096*/ 	.short	(.L_932 - .L_931)


	//   ....[0]....
.L_931:
        /*0098*/ 	.word	0x00000170


	//   ....[1]....
        /*009c*/ 	.word	0x000006f0


	//   ....[2]....
        /*00a0*/ 	.word	0x00000720


	//   ....[3]....
        /*00a4*/ 	.word	0x0000a760


	//----- nvinfo : EIATTR_CRS_STACK_SIZE
	.align		4
.L_932:
        /*00a8*/ 	.byte	0x04, 0x1e
        /*00aa*/ 	.short	(.L_934 - .L_933)
.L_933:
        /*00ac*/ 	.word	0x00000000


	//----- nvinfo : EIATTR_CBANK_PARAM_SIZE
	.align		4
.L_934:
        /*00b0*/ 	.byte	0x03, 0x19
        /*00b2*/ 	.short	0x01d0


	//----- nvinfo : EIATTR_PARAM_CBANK
	.align		4
        /*00b4*/ 	.byte	0x04, 0x0a
        /*00b6*/ 	.short	(.L_936 - .L_935)
	.align		4
.L_935:
        /*00b8*/ 	.word	index@(.nv.constant0._ZN5flash24flash_fwd_splitkv_kernelI23Flash_fwd_kernel_traitsILi128ELi64ELi128ELi4ELb0ELb0EN7cutlass6half_tE19Flash_kernel_traitsILi128ELi64ELi128ELi4ES3_EELb1ELb0ELb0ELb1ELb1ELb0ELb0ELb0EEEvNS_16Flash_fwd_paramsE)
        /*00bc*/ 	.short	0x0380
        /*00be*/ 	.short	0x01d0


	//----- nvinfo : EIATTR_SW_WAR
	.align		4
.L_936:
        /*00c0*/ 	.byte	0x04, 0x36
        /*00c2*/ 	.short	(.L_938 - .L_937)
.L_937:
        /*00c4*/ 	.word	0x00000008
.L_938:


//--------------------- .nv.info._ZN5flash24flash_fwd_splitkv_kernelI23Flash_fwd_kernel_traitsILi128ELi64ELi128ELi4ELb0ELb0EN7cutlass6half_tE19Flash_kernel_traitsILi128ELi64ELi128ELi4ES3_EELb1ELb0ELb0ELb1ELb1ELb1ELb0ELb0EEEvNS_16Flash_fwd_paramsE --------------------------
	.section	.nv.info._ZN5flash24flash_fwd_splitkv_kernelI23Flash_fwd_kernel_traitsILi128ELi64ELi128ELi4ELb0ELb0EN7cutlass6half_tE19Flash_kernel_traitsILi128ELi64ELi128ELi4ES3_EELb1ELb0ELb0ELb1ELb1ELb1ELb0ELb0EEEvNS_16Flash_fwd_paramsE,"",@"SHT_CUDA_INFO"
	.sectionflags	@""
	.align	4


	//----- nvinfo : EIATTR_CUDA_API_VERSION
	.align		4
        /*0000*/ 	.byte	0x04, 0x37
        /*0002*/ 	.short	(.L_940 - .L_939)
.L_939:
        /*0004*/ 	.word	0x00000082


	//----- nvinfo : EIATTR_KPARAM_INFO
	.align		4
.L_940:
        /*0008*/ 	.byte	0x04, 0x17
        /*000a*/ 	.short	(.L_942 - .L_941)
.L_941:
        /*000c*/ 	.word	0x00000000
        /*0010*/ 	.short	0x0000
        /*0012*/ 	.short	0x0000
        /*0014*/ 	.byte	0x00, 0xf0, 0x41, 0x07


	//----- nvinfo : EIATTR_SPARSE_MMA_MASK
	.align		4
.L_942:
        /*0018*/ 	.byte	0x03, 0x50
        /*001a*/ 	.short	0x0000


	//----- nvinfo : EIATTR_MAXREG_COUNT
	.align		4
        /*001c*/ 	.byte	0x03, 0x1b
        /*001e*/ 	.short	0x00ff


	//----- nvinfo : EIATTR_NUM_BARRIERS
	.align		4
        /*0020*/ 	.byte	0x02, 0x4c
        /*0022*/ 	.byte	0x01
	.zero		1


	//----- nvinfo : EIATTR_MERCURY_ISA_VERSION
	.align		4
        /*0024*/ 	.byte	0x03, 0x5f
        /*0026*/ 	.short	0x0101


	//----- nvinfo : EIATTR_COOP_GROUP_MASK_REGIDS
	.align		4
        /*0028*/ 	.byte	0x04, 0x29
        /*002a*/ 	.short	(.L_944 - .L_943)


	//   ....[0]....
.L_943:
        /*002c*/ 	.word	0xffffffff


	//   ....[1]....
        /*0030*/ 	.word	0xffffffff


	//   ....[2]....
        /*0034*/ 	.word	0xffffffff


	//   ....[3]....
        /*0038*/ 	.word	0xffffffff


	//   ....[4]....
        /*003c*/ 	.word	0xffffffff


	//   ....[5]....
        /*0040*/ 	.word	0xffffffff


	//   ....[6]....
        /*0044*/ 	.word	0xffffffff


	//   ....[7]....
        /*0048*/ 	.word	0xffffffff


	//   ....[8]....
        /*004c*/ 	.word	0xffffffff


	//   ....[9]....
        /*0050*/ 	.word	0xffffffff


	//   ....[10]....
        /*0054*/ 	.word	0xffffffff


	//   ....[11]....
        /*0058*/ 	.word	0xffffffff


	//----- nvinfo : EIATTR_COOP_GROUP_INSTR_OFFSETS
	.align		4
.L_944:
        /*005c*/ 	.byte	0x04, 0x28
        /*005e*/ 	.short	(.L_946 - .L_945)


	//   ....[0]....
.L_945:
        /*0060*/ 	.word	0x00004500


	//   ....[1]....
        /*0064*/ 	.word	0x00004520


	//   ....[2]....
        /*0068*/ 	.word	0x000045d0


	//   ....[3]....
        /*006c*/ 	.word	0x000045e0


	//   ....[4]....
        /*0070*/ 	.word	0x00008860


	//   ....[5]....
        /*0074*/ 	.word	0x00008890


	//   ....[6]....
        /*0078*/ 	.word	0x00008910


	//   ....[7]....
        /*007c*/ 	.word	0x00008920


	//   ....[8]....
        /*0080*/ 	.word	0x0000a7f0


	//   ....[9]....
        /*0084*/ 	.word	0x0000a830


	//   ....[10]....
        /*0088*/ 	.word	0x0000a8e0


	//   ....[11]....
        /*008c*/ 	.word	0x0000a910


	//----- nvinfo : EIATTR_VRC_CTA_INIT_COUNT
	.align		4
.L_946:
        /*0090*/ 	.byte	0x02, 0x4a
	.zero		1
	.zero		1


	//----- nvinfo : EIATTR_EXIT_INSTR_OFFSETS
	.align		4
        /*0094*/ 	.byte	0x04, 0x1c
        /*0096*/ 	.short	(.L_948 - .L_947)


	//   ....[0]....
.L_947:
        /*0098*/ 	.word	0x00000170


	//   ....[1]....
        /*009c*/ 	.word	0x000006f0


	//   ....[2]....
        /*00a0*/ 	.word	0x00000720


	//   ....[3]....
        /*00a4*/ 	.word	0x0000b770


	//----- nvinfo : EIATTR_CRS_STACK_SIZE
	.align		4
.L_948:
        /*00a8*/ 	.byte	0x04, 0x1e
        /*00aa*/ 	.short	(.L_950 - .L_949)
.L_949:
        /*00ac*/ 	.word	0x00000000


	//----- nvinfo : EIATTR_CBANK_PARAM_SIZE
	.align		4
.L_950:
        /*00b0*/ 	.byte	0x03, 0x19
        /*00b2*/ 	.short	0x01d0


	//----- nvinfo : EIATTR_PARAM_CBANK
	.align		4
        /*00b4*/ 	.byte	0x04, 0x0a
        /*00b6*/ 	.short	(.L_952 - .L_951)
	.align		4
.L_951:
        /*00b8*/ 	.word	index@(.nv.constant0._ZN5flash24flash_fwd_splitkv_kernelI23Flash_fwd_kernel_traitsILi128ELi64ELi128ELi4ELb0ELb0EN7cutlass6half_tE19Flash_kernel_traitsILi128ELi64ELi128ELi4ES3_EELb1ELb0ELb0ELb1ELb1ELb1ELb0ELb0EEEvNS_16Flash_fwd_paramsE)
        /*00bc*/ 	.short	0x0380
        /*00be*/ 	.short	0x01d0


	//----- nvinfo : EIATTR_SW_WAR
	.align		4
.L_952:
        /*00c0*/ 	.byte	0x04, 0x36
        /*00c2*/ 	.short	(.L_954 - .L_953)
.L_953:
        /*00c4*/ 	.word	0x00000008
.L_954:


//--------------------- .nv.info._ZN5flash24flash_fwd_splitkv_kernelI23Flash_fwd_kernel_traitsILi128ELi64ELi128ELi4ELb0ELb0EN7cutlass6half_tE19Flash_kernel_traitsILi128ELi64ELi128ELi4ES3_EELb1ELb0ELb0ELb1ELb1ELb0ELb1ELb0EEEvNS_16Flash_fwd_paramsE --------------------------
	.section	.nv.info._ZN5flash24flash_fwd_splitkv_kernelI23Flash_fwd_kernel_traitsILi128ELi64ELi128ELi4ELb0ELb0EN7cutlass6half_tE19Flash_kernel_traitsILi128ELi64ELi128ELi4ES3_EELb1ELb0ELb0ELb1ELb1ELb0ELb1ELb0EEEvNS_16Flash_fwd_paramsE,"",@"SHT_CUDA_INFO"
	.sectionflags	@""
	.align	4


	//----- nvinfo : EIATTR_CUDA_API_VERSION
	.align		4
        /*0000*/ 	.byte	0x04, 0x37
        /*0002*/ 	.short	(.L_956 - .L_955)
.L_955:
        /*0004*/ 	.word	0x00000082


	//----- nvinfo : EIATTR_KPARAM_INFO
	.align		4
.L_956:
        /*0008*/ 	.byte	0x04, 0x17
        /*000a*/ 	.short	(.L_958 - .L_957)
.L_957:
        /*000c*/ 	.word	0x00000000
        /*0010*/ 	.short	0x0000
        /*0012*/ 	.short	0x0000
        /*0014*/ 	.byte	0x00, 0xf0, 0x41, 0x07


	//----- nvinfo : EIATTR_SPARSE_MMA_MASK
	.align		4
.L_958:
        /*0018*/ 	.byte	0x03, 0x50
        /*001a*/ 	.short	0x0000


	//----- nvinfo : EIATTR_MAXREG_COUNT
	.align		4
        /*001c*/ 	.byte	0x03, 0x1b
        /*001e*/ 	.short	0x00ff


	//----- nvinfo : EIATTR_NUM_BARRIERS
	.align		4
        /*0020*/ 	.byte	0x02, 0x4c
        /*0022*/ 	.byte	0x01
	.zero		1


	//----- nvinfo : EIATTR_MERCURY_ISA_VERSION
	.align		4
        /*0024*/ 	.byte	0x03, 0x5f
        /*0026*/ 	.short	0x0101


	//----- nvinfo : EIATTR_COOP_GROUP_MASK_REGIDS
	.align		4
        /*0028*/ 	.byte	0x04, 0x29
        /*002a*/ 	.short	(.L_960 - .L_959)


	//   ....[0]....
.L_959:
        /*002c*/ 	.word	0xffffffff


	//   ....[1]....
        /*0030*/ 	.word	0xffffffff


	//   ....[2]....
        /*0034*/ 	.word	0xffffffff


	//   ....[3]....
        /*0038*/ 	.word	0xffffffff


	//   ....[4]....
        /*003c*/ 	.word	0xffffffff


	//   ....[5]....
        /*0040*/ 	.word	0xffffffff


	//   ....[6]....
        /*0044*/ 	.word	0xffffffff


	//   ....[7]....
        /*0048*/ 	.word	0xffffffff


	//   ....[8]....
        /*004c*/ 	.word	0xffffffff


	//   ....[9]....
        /*0050*/ 	.word	0xffffffff


	//   ....[10]....
        /*0054*/ 	.word	0xffffffff


	//   ....[11]....
        /*0058*/ 	.word	0xffffffff


	//----- nvinfo : EIATTR_COOP_GROUP_INSTR_OFFSETS
	.align		4
.L_960:
        /*005c*/ 	.byte	0x04, 0x28
        /*005e*/ 	.short	(.L_962 - .L_961)


	//   ....[0]....
.L_961:
        /*0060*/ 	.word	0x00004150


	//   ....[1]....
        /*0064*/ 	.word	0x00004180


	//   ....[2]....
        /*0068*/ 	.word	0x00004220


	//   ....[3]....
        /*006c*/ 	.word	0x00004250


	//   ....[4]....
        /*0070*/ 	.word	0x00007ca0


	//   ....[5]....
        /*0074*/ 	.word	0x00007cb0


	//   ....[6]....
        /*0078*/ 	.word	0x00007ce0


	//   ....[7]....
        /*007c*/ 	.word	0x00007cf0


	//   ....[8]....
        /*0080*/ 	.word	0x00009c60


	//   ....[9]....
        /*0084*/ 	.word	0x00009ca0


	//   ....[10]....
        /*0088*/ 	.word	0x00009d80


	//   ....[11]....
        /*008c*/ 	.word	0x00009db0


	//----- nvinfo : EIATTR_VRC_CTA_INIT_COUNT
	.align		4
.L_962:
        /*0090*/ 	.byte	0x02, 0x4a
	.zero		1
	.zero		1


	//----- nvinfo : EIATTR_EXIT_INSTR_OFFSETS
	.align		4
        /*0094*/ 	.byte	0x04, 0x1c
        /*0096*/ 	.short	(.L_964 - .L_963)


	//   ....[0]....
.L_963:
        /*0098*/ 	.word	0x00000290


	//   ....[1]....
        /*009c*/ 	.word	0x00000ac0


	//   ....[2]....
        /*00a0*/ 	.word	0x00000af0


	//   ....[3]....
        /*00a4*/ 	.word	0x0000a9d0


	//----- nvinfo : EIATTR_CRS_STACK_SIZE
	.align		4
.L_964:
        /*00a8*/ 	.byte	0x04, 0x1e
        /*00aa*/ 	.short	(.L_966 - .L_965)
.L_965:
        /*00ac*/ 	.word	0x00000000


	//----- nvinfo : EIATTR_CBANK_PARAM_SIZE
	.align		4
.L_966:
        /*00b0*/ 	.byte	0x03, 0x19
        /*00b2*/ 	.short	0x01d0


	//----- nvinfo : EIATTR_PARAM_CBANK
	.align		4
        /*00b4*/ 	.byte	0x04, 0x0a
        /*00b6*/ 	.short	(.L_968 - .L_967)
	.align		4
.L_967:
        /*00b8*/ 	.word	index@(.nv.constant0._ZN5flash24flash_fwd_splitkv_kernelI23Flash_fwd_kernel_traitsILi128ELi64ELi128ELi4ELb0ELb0EN7cutlass6half_tE19Flash_kernel_traitsILi128ELi64ELi128ELi4ES3_EELb1ELb0ELb0ELb1ELb1ELb0ELb1ELb0EEEvNS_16Flash_fwd_paramsE)
        /*00bc*/ 	.short	0x0380
        /*00be*/ 	.short	0x01d0


	//----- nvinfo : EIATTR_SW_WAR
	.align		4
.L_968:
        /*00c0*/ 	.byte	0x04, 0x36
        /*00c2*/ 	.short	(.L_970 - .L_969)
.L_969:
        /*00c4*/ 	.word	0x00000008
.L_970:


//--------------------- .nv.info._ZN5flash24flash_fwd_splitkv_kernelI23Flash_fwd_kernel_traitsILi128ELi64ELi128ELi4ELb0ELb0EN7cutlass6half_tE19Flash_kernel_traitsILi128ELi64ELi128ELi4ES3_EELb1ELb0ELb0ELb1ELb1ELb1ELb1ELb0EEEvNS_16Flash_fwd_paramsE --------------------------
	.section	.nv.info._ZN5flash24flash_fwd_splitkv_kernelI23Flash_fwd_kernel_traitsILi128ELi64ELi128ELi4ELb0ELb0EN7cutlass6half_tE19Flash_kernel_traitsILi128ELi64ELi128ELi4ES3_EELb1ELb0ELb0ELb1ELb1ELb1ELb1ELb0EEEvNS_16Flash_fwd_paramsE,"",@"SHT_CUDA_INFO"
	.sectionflags	@""
	.align	4


	//----- nvinfo : EIATTR_CUDA_API_VERSION
	.align		4
        /*0000*/ 	.byte	0x04, 0x37
        /*0002*/ 	.short	(.L_972 - .L_971)
.L_971:
        /*0004*/ 	.word	0x00000082


	//----- nvinfo : EIATTR_KPARAM_INFO
	.align		4
.L_972:
        /*0008*/ 	.byte	0x04, 0x17
        /*000a*/ 	.short	(.L_974 - .L_973)
.L_973:
        /*000c*/ 	.word	0x00000000
        /*0010*/ 	.short	0x0000
        /*0012*/ 	.short	0x0000
        /*0014*/ 	.byte	0x00, 0xf0, 0x41, 0x07


	//----- nvinfo : EIATTR_SPARSE_MMA_MASK
	.align		4
.L_974:
        /*0018*/ 	.byte	0x03, 0x50
        /*001a*/ 	.short	0x0000


	//----- nvinfo : EIATTR_MAXREG_COUNT
	.align		4
        /*001c*/ 	.byte	0x03, 0x1b
        /*001e*/ 	.short	0x00ff


	//----- nvinfo : EIATTR_NUM_BARRIERS
	.align		4
        /*0020*/ 	.byte	0x02, 0x4c
        /*0022*/ 	.byte	0x01
	.zero		1


	//----- nvinfo : EIATTR_MERCURY_ISA_VERSION
	.align		4
        /*0024*/ 	.byte	0x03, 0x5f
        /*0026*/ 	.short	0x0101


	//----- nvinfo : EIATTR_COOP_GROUP_MASK_REGIDS
	.align		4
        /*0028*/ 	.byte	0x04, 0x29
        /*002a*/ 	.short	(.L_976 - .L_975)


	//   ....[0]....
.L_975:
        /*002c*/ 	.word	0xffffffff


	//   ....[1]....
        /*0030*/ 	.word	0xffffffff


	//   ....[2]....
        /*0034*/ 	.word	0xffffffff


	//   ....[3]....
        /*0038*/ 	.word	0xffffffff


	//   ....[4]....
        /*003c*/ 	.word	0xffffffff


	//   ....[5]....
        /*0040*/ 	.word	0xffffffff


	//   ....[6]....
        /*0044*/ 	.word	0xffffffff


	//   ....[7]....
        /*0048*/ 	.word	0xffffffff


	//   ....[8]....
        /*004c*/ 	.word	0xffffffff


	//   ....[9]....
        /*0050*/ 	.word	0xffffffff


	//   ....[10]....
        /*0054*/ 	.word	0xffffffff


	//   ....[11]....
        /*0058*/ 	.word	0xffffffff


	//----- nvinfo : EIATTR_COOP_GROUP_INSTR_OFFSETS
	.align		4
.L_976:
        /*005c*/ 	.byte	0x04, 0x28
        /*005e*/ 	.short	(.L_978 - .L_977)


	//   ....[0]....
.L_977:
        /*0060*/ 	.word	0x00004960


	//   ....[1]....
        /*0064*/ 	.word	0x00004990


	//   ....[2]....
        /*0068*/ 	.word	0x00004a20


	//   ....[3]....
        /*006c*/ 	.word	0x00004a50


	//   ....[4]....
        /*0070*/ 	.word	0x00008cc0


	//   ....[5]....
        /*0074*/ 	.word	0x00008cf0


	//   ....[6]....
        /*0078*/ 	.word	0x00008da0


	//   ....[7]....
        /*007c*/ 	.word	0x00008db0


	//   ....[8]....
        /*0080*/ 	.word	0x0000ac70


	//   ....[9]....
        /*0084*/ 	.word	0x0000acb0


	//   ....[10]....
        /*0088*/ 	.word	0x0000add0


	//   ....[11]....
        /*008c*/ 	.word	0x0000ae00


	//----- nvinfo : EIATTR_VRC_CTA_INIT_COUNT
	.align		4
.L_978:
        /*0090*/ 	.byte	0x02, 0x4a
	.zero		1
	.zero		1


	//----- nvinfo : EIATTR_EXIT_INSTR_OFFSETS
	.align		4
        /*0094*/ 	.byte	0x04, 0x1c
        /*0096*/ 	.short	(.L_980 - .L_979)


	//   ....[0]....
.L_979:
        /*0098*/ 	.word	0x00000290


	//   ....[1]....
        /*009c*/ 	.word	0x00000ac0


	//   ....[2]....
        /*00a0*/ 	.word	0x00000af0


	//   ....[3]....
        /*00a4*/ 	.word	0x0000b9e0


	//----- nvinfo : EIATTR_CRS_STACK_SIZE
	.align		4
.L_980:
        /*00a8*/ 	.byte	0x04, 0x1e
        /*00aa*/ 	.short	(.L_982 - .L_981)
.L_981:
        /*00ac*/ 	.word	0x00000000


	//----- nvinfo : EIATTR_CBANK_PARAM_SIZE
	.align		4
.L_982:
        /*00b0*/ 	.byte	0x03, 0x19
        /*00b2*/ 	.short	0x01d0


	//----- nvinfo : EIATTR_PARAM_CBANK
	.align		4
        /*00b4*/ 	.byte	0x04, 0x0a
        /*00b6*/ 	.short	(.L_984 - .L_983)
	.align		4
.L_983:
        /*00b8*/ 	.word	index@(.nv.constant0._ZN5flash24flash_fwd_splitkv_kernelI23Flash_fwd_kernel_traitsILi128ELi64ELi128ELi4ELb0ELb0EN7cutlass6half_tE19Flash_kernel_traitsILi128ELi64ELi128ELi4ES3_EELb1ELb0ELb0ELb1ELb1ELb1ELb1ELb0EEEvNS_16Flash_fwd_paramsE)
        /*00bc*/ 	.short	0x0380
        /*00be*/ 	.short	0x01d0


	//----- nvinfo : EIATTR_SW_WAR
	.align		4
.L_984:
        /*00c0*/ 	.byte	0x04, 0x36
        /*00c2*/ 	.short	(.L_986 - .L_985)
.L_985:
        /*00c4*/ 	.word	0x00000008
.L_986:


//--------------------- .nv.info._ZN5flash24flash_fwd_splitkv_kernelI23Flash_fwd_kernel_traitsILi128ELi64ELi128ELi4ELb0ELb0EN7cutlass6half_tE19Flash_kernel_traitsILi128ELi64ELi128ELi4ES3_EELb1ELb0ELb0ELb0ELb1ELb0ELb0ELb0EEEvNS_16Flash_fwd_paramsE --------------------------
	.section	.nv.info._ZN5flash24flash_fwd_splitkv_kernelI23Flash_fwd_kernel_traitsILi128ELi64ELi128ELi4ELb0ELb0EN7cutlass6half_tE19Flash_kernel_traitsILi128ELi64ELi128ELi4ES3_EELb1ELb0ELb0ELb0ELb1ELb0ELb0ELb0EEEvNS_16Flash_fwd_paramsE,"",@"SHT_CUDA_INFO"
	.sectionflags	@""
	.align	4


	//----- nvinfo : EIATTR_CUDA_API_VERSION
	.align		4
        /*0000*/ 	.byte	0x04, 0x37
        /*0002*/ 	.short	(.L_988 - .L_987)
.L_987:
        /*0004*/ 	.word	0x00000082


	//----- nvinfo : EIATTR_KPARAM_INFO
	.align		4
.L_988:
        /*0008*/ 	.byte	0x04, 0x17
        /*000a*/ 	.short	(.L_990 - .L_989)
.L_989:
        /*000c*/ 	.word	0x00000000
        /*0010*/ 	.short	0x0000
        /*0012*/ 	.short	0x0000
        /*0014*/ 	.byte	0x00, 0xf0, 0x41, 0x07


	//----- nvinfo : EIATTR_SPARSE_MMA_MASK
	.align		4
.L_990:
        /*0018*/ 	.byte	0x03, 0x50
        /*001a*/ 	.short	0x0000


	//----- nvinfo : EIATTR_MAXREG_COUNT
	.align		4
        /*001c*/ 	.byte	0x03, 0x1b
        /*001e*/ 	.short	0x00ff


	//----- nvinfo : EIATTR_NUM_BARRIERS
	.align		4
        /*0020*/ 	.byte	0x02, 0x4c
        /*0022*/ 	.byte	0x01
	.zero		1


	//----- nvinfo : EIATTR_MERCURY_ISA_VERSION
	.align		4
        /*0024*/ 	.byte	0x03, 0x5f
        /*0026*/ 	.short	0x0101


	//----- nvinfo : EIATTR_COOP_GROUP_MASK_REGIDS
	.align		4
        /*0028*/ 	.byte	0x04, 0x29
        /*002a*/ 	.short	(.L_992 - .L_991)


	//   ....[0]....
.L_991:
        /*002c*/ 	.word	0xffffffff


	//   ....[1]....
        /*0030*/ 	.word	0xffffffff


	//   ....[2]....
        /*0034*/ 	.word	0xffffffff


	//   ....[3]....
        /*0038*/ 	.word	0xffffffff


	//   ....[4]....
        /*003c*/ 	.word	0xffffffff


	//   ....[5]....
        /*0040*/ 	.word	0xffffffff


	//   ....[6]....
        /*0044*/ 	.word	0xffffffff


	//   ....[7]....
        /*0048*/ 	.word	0xffffffff


	//   ....[8]....
        /*004c*/ 	.word	0xffffffff


	//   ....[9]....
        /*0050*/ 	.word	0xffffffff


	//   ....[10]....
        /*0054*/ 	.word	0xffffffff


	//   ....[11]....
        /*0058*/ 	.word	0xffffffff


	//   ....[12]....
        /*005c*/ 	.word	0xffffffff


	//   ....[13]....
        /*0060*/ 	.word	0xffffffff


	//   ....[14]....
        /*0064*/ 	.word	0xffffffff


	//   ....[15]....
        /*0068*/ 	.word	0xffffffff


	//----- nvinfo : EIATTR_COOP_GROUP_INSTR_OFFSETS
	.align		4
.L_992:
        /*006c*/ 	.byte	0x04, 0x28
        /*006e*/ 	.short	(.L_994 - .L_993)


	//   ....[0]....
.L_993:
        /*0070*/ 	.word	0x000049b0


	//   ....[1]....
        /*0074*/ 	.word	0x000049e0


	//   ....[2]....
        /*0078*/ 	.word	0x00004a00


	//   ....[3]....
        /*007c*/ 	.word	0x00004a30


	//   ....[4]....
        /*0080*/ 	.word	0x00008b90


	//   ....[5]....
        /*0084*/ 	.word	0x00008bc0


	//   ....[6]....
        /*0088*/ 	.word	0x00008bf0


	//   ....[7]....
        /*008c*/ 	.word	0x00008c00


	//   ....[8]....
        /*0090*/ 	.word	0x0000caf0


	//   ....[9]....
        /*0094*/ 	.word	0x0000cb10


	//   ....[10]....
        /*0098*/ 	.word	0x0000cb40


	//   ....[11]....
        /*009c*/ 	.word	0x0000cb50


	//   ....[12]....
        /*00a0*/ 	.word	0x0000ea90


	//   ....[13]....
        /*00a4*/ 	.word	0x0000eac0


	//   ....[14]....
        /*00a8*/ 	.word	0x0000eb10


	//   ....[15]....
        /*00ac*/ 	.word	0x0000eb20


	//----- nvinfo : EIATTR_VRC_CTA_INIT_COUNT
	.align		4
.L_994:
        /*00b0*/ 	.byte	0x02, 0x4a
	.zero		1
	.zero		1


	//----- nvinfo : EIATTR_EXIT_INSTR_OFFSETS
	.align		4
        /*00b4*/ 	.byte	0x04, 0x1c
        /*00b6*/ 	.short	(.L_996 - .L_995)


	//   ....[0]....
.L_995:
        /*00b8*/ 	.word	0x00000340


	//   ....[1]....
        /*00bc*/ 	.word	0x00000b80


	//   ....[2]....
        /*00c0*/ 	.word	0x00000bb0


	//   ....[3]....
        /*00c4*/ 	.word	0x0000fc60


	//   ....[4]....
        /*00c8*/ 	.word	0x0000fd40


	//----- nvinfo : EIATTR_CRS_STACK_SIZE
	.align		4
.L_996:
        /*00cc*/ 	.byte	0x04, 0x1e
        /*00ce*/ 	.short	(.L_998 - .L_997)
.L_997:
        /*00d0*/ 	.word	0x00000000


	//----- nvinfo : EIATTR_CBANK_PARAM_SIZE
	.align		4
.L_998:
        /*00d4*/ 	.byte	0x03, 0x19
        /*00d6*/ 	.short	0x01d0


	//----- nvinfo : EIATTR_PARAM_CBANK
	.align		4
        /*00d8*/ 	.byte	0x04, 0x0a
        /*00da*/ 	.short	(.L_1000 - .L_999)
	.align		4
.L_999:
        /*00dc*/ 	.word	index@(.nv.constant0._ZN5flash24flash_fwd_splitkv_kernelI23Flash_fwd_kernel_traitsILi128ELi64ELi128ELi4ELb0ELb0EN7cutlass6half_tE19Flash_kernel_traitsILi128ELi64ELi128ELi4ES3_EELb1ELb0ELb0ELb0ELb1ELb0ELb0ELb0EEEvNS_16Flash_fwd_paramsE)
        /*00e0*/ 	.short	0x0380
        /*00e2*/ 	.short	0x01d0


	//----- nvinfo : EIATTR_SW_WAR
	.align		4
.L_1000:
        /*00e4*/ 	.byte	0x04, 0x36
        /*00e6*/ 	.short	(.L_1002 - .L_1001)
.L_1001:
        /*00e8*/ 	.word	0x00000008
.L_1002:


//--------------------- .nv.info._ZN5flash24flash_fwd_splitkv_kernelI23Flash_fwd_kernel_traitsILi128ELi64ELi128ELi4ELb0ELb0EN7cutlass6half_tE19Flash_kernel_traitsILi128ELi64ELi128ELi4ES3_EELb1ELb0ELb0ELb0ELb1ELb1ELb0ELb0EEEvNS_16Flash_fwd_paramsE --------------------------
	.section	.nv.info._ZN5flash24flash_fwd_splitkv_kernelI23Flash_fwd_kernel_traitsILi128ELi64ELi128ELi4ELb0ELb0EN7cutlass6half_tE19Flash_kernel_traitsILi128ELi64ELi128ELi4ES3_EELb1ELb0ELb0ELb0ELb1ELb1ELb0ELb0EEEvNS_16Flash_fwd_paramsE,"",@"SHT_CUDA_INFO"
	.sectionflags	@""
	.align	4


	//----- nvinfo : EIATTR_CUDA_API_VERSION
	.align		4
        /*0000*/ 	.byte	0x04, 0x37
        /*0002*/ 	.short	(.L_1004 - .L_1003)
.L_1003:
        /*0004*/ 	.word	0x00000082


	//----- nvinfo : EIATTR_KPARAM_INFO
	.align		4
.L_1004:
        /*0008*/ 	.byte	0x04, 0x17
        /*000a*/ 	.short	(.L_1006 - .L_1005)
.L_1005:
        /*000c*/ 	.word	0x00000000
        /*0010*/ 	.short	0x0000
        /*0012*/ 	.short	0x0000
        /*0014*/ 	.byte	0x00, 0xf0, 0x41, 0x07


	//----- nvinfo : EIATTR_SPARSE_MMA_MASK
	.align		4
.L_1006:
        /*0018*/ 	.byte	0x03, 0x50
        /*001a*/ 	.short	0x0000


	//----- nvinfo : EIATTR_MAXREG_COUNT
	.align		4
        /*001c*/ 	.byte	0x03, 0x1b
        /*001e*/ 	.short	0x00ff


	//----- nvinfo : EIATTR_NUM_BARRIERS
	.align		4
        /*0020*/ 	.byte	0x02, 0x4c
        /*0022*/ 	.byte	0x01
	.zero		1


	//----- nvinfo : EIATTR_MERCURY_ISA_VERSION
	.align		4
        /*0024*/ 	.byte	0x03, 0x5f
        /*0026*/ 	.short	0x0101


	//----- nvinfo : EIATTR_COOP_GROUP_MASK_REGIDS
	.align		4
        /*0028*/ 	.byte	0x04, 0x29
        /*002a*/ 	.short	(.L_1008 - .L_1007)


	//   ....[0]....
.L_1007:
        /*002c*/ 	.word	0xffffffff


	//   ....[1]....
        /*0030*/ 	.word	0xffffffff


	//   ....[2]....
        /*0034*/ 	.word	0xffffffff


	//   ....[3]....
        /*0038*/ 	.word	0xffffffff


	//   ....[4]....
        /*003c*/ 	.word	0xffffffff


	//   ....[5]....
        /*0040*/ 	.word	0xffffffff


	//   ....[6]....
        /*0044*/ 	.word	0xffffffff


	//   ....[7]....
        /*0048*/ 	.word	0xffffffff


	//   ....[8]....
        /*004c*/ 	.word	0xffffffff


	//   ....[9]....
        /*0050*/ 	.word	0xffffffff


	//   ....[10]....
        /*0054*/ 	.word	0xffffffff


	//   ....[11]....
        /*0058*/ 	.word	0xffffffff


	//   ....[12]....
        /*005c*/ 	.word	0xffffffff


	//   ....[13]....
        /*0060*/ 	.word	0xffffffff


	//   ....[14]....
        /*0064*/ 	.word	0xffffffff


	//   ....[15]....
        /*0068*/ 	.word	0xffffffff


	//----- nvinfo : EIATTR_COOP_GROUP_INSTR_OFFSETS
	.align		4
.L_1008:
        /*006c*/ 	.byte	0x04, 0x28
        /*006e*/ 	.short	(.L_1010 - .L_1009)


	//   ....[0]....
.L_1009:
        /*0070*/ 	.word	0x00005270


	//   ....[1]....
        /*0074*/ 	.word	0x00005290


	//   ....[2]....
        /*0078*/ 	.word	0x000052b0


	//   ....[3]....
        /*007c*/ 	.word	0x000052d0


	//   ....[4]....
        /*0080*/ 	.word	0x00009c30


	//   ....[5]....
        /*0084*/ 	.word	0x00009c60


	//   ....[6]....
        /*0088*/ 	.word	0x00009c90


	//   ....[7]....
        /*008c*/ 	.word	0x00009ca0


	//   ....[8]....
        /*0090*/ 	.word	0x0000e3c0


	//   ....[9]....
        /*0094*/ 	.word	0x0000e3f0


	//   ....[10]....
        /*0098*/ 	.word	0x0000e470


	//   ....[11]....
        /*009c*/ 	.word	0x0000e480


	//   ....[12]....
        /*00a0*/ 	.word	0x00010350


	//   ....[13]....
        /*00a4*/ 	.word	0x00010380


	//   ....[14]....
        /*00a8*/ 	.word	0x000103d0


	//   ....[15]....
        /*00ac*/ 	.word	0x000103e0


	//----- nvinfo : EIATTR_VRC_CTA_INIT_COUNT
	.align		4
.L_1010:
        /*00b0*/ 	.byte	0x02, 0x4a
	.zero		1
	.zero		1


	//----- nvinfo : EIATTR_EXIT_INSTR_OFFSETS
	.align		4
        /*00b4*/ 	.byte	0x04, 0x1c
        /*00b6*/ 	.short	(.L_1012 - .L_1011)


	//   ....[0]....
.L_1011:
        /*00b8*/ 	.word	0x00000340


	//   ....[1]....
        /*00bc*/ 	.word	0x00000b80


	//   ....[2]....
        /*00c0*/ 	.word	0x00000bb0


	//   ....[3]....
        /*00c4*/ 	.word	0x00011520


	//   ....[4]....
        /*00c8*/ 	.word	0x00011600


	//----- nvinfo : EIATTR_CRS_STACK_SIZE
	.align		4
.L_1012:
        /*00cc*/ 	.byte	0x04, 0x1e
        /*00ce*/ 	.short	(.L_1014 - .L_1013)
.L_1013:
        /*00d0*/ 	.word	0x00000000


	//----- nvinfo : EIATTR_CBANK_PARAM_SIZE
	.align		4
.L_1014:
        /*00d4*/ 	.byte	0x03, 0x19
        /*00d6*/ 	.short	0x01d0


	//----- nvinfo : EIATTR_PARAM_CBANK
	.align		4
        /*00d8*/ 	.byte	0x04, 0x0a
        /*00da*/ 	.short	(.L_1016 - .L_1015)
	.align		4
.L_1015:
        /*00dc*/ 	.word	index@(.nv.constant0._ZN5flash24flash_fwd_splitkv_kernelI23Flash_fwd_kernel_traitsILi128ELi64ELi128ELi4ELb0ELb0EN7cutlass6half_tE19Flash_kernel_traitsILi128ELi64ELi128ELi4ES3_EELb1ELb0ELb0ELb0ELb1ELb1ELb0ELb0EEEvNS_16Flash_fwd_paramsE)
        /*00e0*/ 	.short	0x0380
        /*00e2*/ 	.short	0x01d0


	//----- nvinfo : EIATTR_SW_WAR
	.align		4
.L_1016:
        /*00e4*/ 	.byte	0x04, 0x36
        /*00e6*/ 	.short	(.L_1018 - .L_1017)
.L_1017:
        /*00e8*/ 	.word	0x00000008
.L_1018:


//--------------------- .nv.info._ZN5flash24flash_fwd_splitkv_kernelI23Flash_fwd_kernel_traitsILi128ELi64ELi128ELi4ELb0ELb0EN7cutlass6half_tE19Flash_kernel_traitsILi128ELi64ELi128ELi4ES3_EELb1ELb0ELb1ELb0ELb0ELb0ELb0ELb0EEEvNS_16Flash_fwd_paramsE --------------------------
	.section	.nv.info._ZN5flash24flash_fwd_splitkv_kernelI23Flash_fwd_kernel_traitsILi128ELi64ELi128ELi4ELb0ELb0EN7cutlass6half_tE19Flash_kernel_traitsILi128ELi64ELi128ELi4ES3_EELb1ELb0ELb1ELb0ELb0ELb0ELb0ELb0EEEvNS_16Flash_fwd_paramsE,"",@"SHT_CUDA_INFO"
	.sectionflags	@""
	.align	4


	//----- nvinfo : EIATTR_CUDA_API_VERSION
	.align		4
        /*0000*/ 	.byte	0x04, 0x37
        /*0002*/ 	.short	(.L_1020 - .L_1019)
.L_1019:
        /*0004*/ 	.word	0x00000082


	//----- nvinfo : EIATTR_KPARAM_INFO
	.align		4
.L_1020:
        /*0008*/ 	.byte	0x04, 0x17
        /*000a*/ 	.short	(.L_1022 - .L_1021)
.L_1021:
        /*000c*/ 	.word	0x00000000
        /*0010*/ 	.short	0x0000
        /*0012*/ 	.short	0x0000
        /*0014*/ 	.byte	0x00, 0xf0, 0x41, 0x07


	//----- nvinfo : EIATTR_SPARSE_MMA_MASK
	.align		4
.L_1022:
        /*0018*/ 	.byte	0x03, 0x50
        /*001a*/ 	.short	0x0000


	//----- nvinfo : EIATTR_MAXREG_COUNT
	.align		4
        /*001c*/ 	.byte	0x03, 0x1b
        /*001e*/ 	.short	0x00ff


	//----- nvinfo : EIATTR_NUM_BARRIERS
	.align		4
        /*0020*/ 	.byte	0x02, 0x4c
        /*0022*/ 	.byte	0x01
	.zero		1


	//----- nvinfo : EIATTR_MERCURY_ISA_VERSION
	.align		4
        /*0024*/ 	.byte	0x03, 0x5f
        /*0026*/ 	.short	0x0101


	//----- nvinfo : EIATTR_COOP_GROUP_MASK_REGIDS
	.align		4
        /*0028*/ 	.byte	0x04, 0x29
        /*002a*/ 	.short	(.L_1024 - .L_1023)


	//   ....[0]....
.L_1023:
        /*002c*/ 	.word	0xffffffff


	//   ....[1]....
        /*0030*/ 	.word	0xffffffff


	//   ....[2]....
        /*0034*/ 	.word	0xffffffff


	//   ....[3]....
        /*0038*/ 	.word	0xffffffff


	//   ....[4]....
        /*003c*/ 	.word	0xffffffff


	//   ....[5]....
        /*0040*/ 	.word	0xffffffff


	//   ....[6]....
        /*0044*/ 	.word	0xffffffff


	//   ....[7]....
        /*0048*/ 	.word	0xffffffff


	//   ....[8]....
        /*004c*/ 	.word	0xffffffff


	//   ....[9]....
        /*0050*/ 	.word	0xffffffff


	//   ....[10]....
        /*0054*/ 	.word	0xffffffff


	//   ....[11]....
        /*0058*/ 	.word	0xffffffff


	//   ....[12]....
        /*005c*/ 	.word	0xffffffff


	//   ....[13]....
        /*0060*/ 	.word	0xffffffff


	//   ....[14]....
        /*0064*/ 	.word	0xffffffff


	//   ....[15]....
        /*0068*/ 	.word	0xffffffff


	//----- nvinfo : EIATTR_COOP_GROUP_INSTR_OFFSETS
	.align		4
.L_1024:
        /*006c*/ 	.byte	0x04, 0x28
        /*006e*/ 	.short	(.L_1026 - .L_1025)


	//   ....[0]....
.L_1025:
        /*0070*/ 	.word	0x000065c0


	//   ....[1]....
        /*0074*/ 	.word	0x000065f0


	//   ....[2]....
        /*0078*/ 	.word	0x000066a0


	//   ....[3]....
        /*007c*/ 	.word	0x000066b0


	//   ....[4]....
        /*0080*/ 	.word	0x0000b6f0


	//   ....[5]....
        /*0084*/ 	.word	0x0000b740


	//   ....[6]....
        /*0088*/ 	.word	0x0000b780


	//   ....[7]....
        /*008c*/ 	.word	0x0000b7a0


	//   ....[8]....
        /*0090*/ 	.word	0x00010750


	//   ....[9]....
        /*0094*/ 	.word	0x00010780


	//   ....[10]....
        /*0098*/ 	.word	0x000107b0


	//   ....[11]....
        /*009c*/ 	.word	0x000107c0


	//   ....[12]....
        /*00a0*/ 	.word	0x00012700


	//   ....[13]....
        /*00a4*/ 	.word	0x00012740


	//   ....[14]....
        /*00a8*/ 	.word	0x000127e0


	//   ....[15]....
        /*00ac*/ 	.word	0x000127f0


	//----- nvinfo : EIATTR_VRC_CTA_INIT_COUNT
	.align		4
.L_1026:
        /*00b0*/ 	.byte	0x02, 0x4a
	.zero		1
	.zero		1


	//----- nvinfo : EIATTR_EXIT_INSTR_OFFSETS
	.align		4
        /*00b4*/ 	.byte	0x04, 0x1c
        /*00b6*/ 	.short	(.L_1028 - .L_1027)


	//   ....[0]....
.L_1027:
        /*00b8*/ 	.word	0x00000340


	//   ....[1]....
        /*00bc*/ 	.word	0x00000c50


	//   ....[2]....
        /*00c0*/ 	.word	0x00000c80


	//   ....[3]....
        /*00c4*/ 	.word	0x00013910


	//   ....[4]....
        /*00c8*/ 	.word	0x00013a20


	//   ....[5]....
        /*00cc*/ 	.word	0x00013a40


	//----- nvinfo : EIATTR_CRS_STACK_SIZE
	.align		4
.L_1028:
        /*00d0*/ 	.byte	0x04, 0x1e
        /*00d2*/ 	.short	(.L_1030 - .L_1029)
.L_1029:
        /*00d4*/ 	.word	0x00000000


	//----- nvinfo : EIATTR_CBANK_PARAM_SIZE
	.align		4
.L_1030:
        /*00d8*/ 	.byte	0x03, 0x19
        /*00da*/ 	.short	0x01d0


	//----- nvinfo : EIATTR_PARAM_CBANK
	.align		4
        /*00dc*/ 	.byte	0x04, 0x0a
        /*00de*/ 	.short	(.L_1032 - .L_1031)
	.align		4
.L_1031:
        /*00e0*/ 	.word	index@(.nv.constant0._ZN5flash24flash_fwd_splitkv_kernelI23Flash_fwd_kernel_traitsILi128ELi64ELi128ELi4ELb0ELb0EN7cutlass6half_tE19Flash_kernel_traitsILi128ELi64ELi128ELi4ES3_EELb1ELb0ELb1ELb0ELb0ELb0ELb0ELb0EEEvNS_16Flash_fwd_paramsE)
        /*00e4*/ 	.short	0x0380
        /*00e6*/ 	.short	0x01d0


	//----- nvinfo : EIATTR_SW_WAR
	.align		4
.L_1032:
        /*00e8*/ 	.byte	0x04, 0x36
        /*00ea*/ 	.short	(.L_1034 - .L_1033)
.L_1033:
        /*00ec*/ 	.word	0x00000008
.L_1034:


//--------------------- .nv.info._ZN5flash24flash_fwd_splitkv_kernelI23Flash_fwd_kernel_traitsILi128ELi64ELi128ELi4ELb0ELb0EN7cutlass6half_tE19Flash_kernel_traitsILi128ELi64ELi128ELi4ES3_EELb1ELb0ELb1ELb0ELb0ELb1ELb0ELb0EEEvNS_16Flash_fwd_paramsE --------------------------
	.section	.nv.info._ZN5flash24flash_fwd_splitkv_kernelI23Flash_fwd_kernel_traitsILi128ELi64ELi128ELi4ELb0ELb0EN7cutlass6half_tE19Flash_kernel_traitsILi128ELi64ELi128ELi4ES3_EELb1ELb0ELb1ELb0ELb0ELb1ELb0ELb0EEEvNS_16Flash_fwd_paramsE,"",@"SHT_CUDA_INFO"
	.sectionflags	@""
	.align	4


	//----- nvinfo : EIATTR_CUDA_API_VERSION
	.align		4
        /*0000*/ 	.byte	0x04, 0x37
        /*0002*/ 	.short	(.L_1036 - .L_1035)
.L_1035:
        /*0004*/ 	.word	0x00000082


	//----- nvinfo : EIATTR_KPARAM_INFO
	.align		4
.L_1036:
        /*0008*/ 	.byte	0x04, 0x17
        /*000a*/ 	.short	(.L_1038 - .L_1037)
.L_1037:
        /*000c*/ 	.word	0x00000000
        /*0010*/ 	.short	0x0000
        /*0012*/ 	.short	0x0000
        /*0014*/ 	.byte	0x00, 0xf0, 0x41, 0x07


	//----- nvinfo : EIATTR_SPARSE_MMA_MASK
	.align		4
.L_1038:
        /*0018*/ 	.byte	0x03, 0x50
        /*001a*/ 	.short	0x0000


	//----- nvinfo : EIATTR_MAXREG_COUNT
	.align		4
        /*001c*/ 	.byte	0x03, 0x1b
        /*001e*/ 	.short	0x00ff


	//----- nvinfo : EIATTR_NUM_BARRIERS
	.align		4
        /*0020*/ 	.byte	0x02, 0x4c
        /*0022*/ 	.byte	0x01
	.zero		1


	//----- nvinfo : EIATTR_MERCURY_ISA_VERSION
	.align		4
        /*0024*/ 	.byte	0x03, 0x5f
        /*0026*/ 	.short	0x0101


	//----- nvinfo : EIATTR_COOP_GROUP_MASK_REGIDS
	.align		4
        /*0028*/ 	.byte	0x04, 0x29
        /*002a*/ 	.short	(.L_1040 - .L_1039)


	//   ....[0]....
.L_1039:
        /*002c*/ 	.word	0xffffffff


	//   ....[1]....
        /*0030*/ 	.word	0xffffffff


	//   ....[2]....
        /*0034*/ 	.word	0xffffffff


	//   ....[3]....
        /*0038*/ 	.word	0xffffffff


	//   ....[4]....
        /*003c*/ 	.word	0xffffffff


	//   ....[5]....
        /*0040*/ 	.word	0xffffffff


	//   ....[6]....
        /*0044*/ 	.word	0xffffffff


	//   ....[7]....
        /*0048*/ 	.word	0xffffffff


	//   ....[8]....
        /*004c*/ 	.word	0xffffffff


	//   ....[9]....
        /*0050*/ 	.word	0xffffffff


	//   ....[10]....
        /*0054*/ 	.word	0xffffffff


	//   ....[11]....
        /*0058*/ 	.word	0xffffffff


	//   ....[12]....
        /*005c*/ 	.word	0xffffffff


	//   ....[13]....
        /*0060*/ 	.word	0xffffffff


	//   ....[14]....
        /*0064*/ 	.word	0xffffffff


	//   ....[15]....
        /*0068*/ 	.word	0xffffffff


	//----- nvinfo : EIATTR_COOP_GROUP_INSTR_OFFSETS
	.align		4
.L_1040:
        /*006c*/ 	.byte	0x04, 0x28
        /*006e*/ 	.short	(.L_1042 - .L_1041)


	//   ....[0]....
.L_1041:
        /*0070*/ 	.word	0x00006de0


	//   ....[1]....
        /*0074*/ 	.word	0x00006e10


	//   ....[2]....
        /*0078*/ 	.word	0x00006ec0


	//   ....[3]....
        /*007c*/ 	.word	0x00006ed0


	//   ....[4]....
        /*0080*/ 	.word	0x0000c770


	//   ....[5]....
        /*0084*/ 	.word	0x0000c790


	//   ....[6]....
        /*0088*/ 	.word	0x0000c820


	//   ....[7]....
        /*008c*/ 	.word	0x0000c830


	//   ....[8]....
        /*0090*/ 	.word	0x00012030


	//   ....[9]....
        /*0094*/ 	.word	0x00012060


	//   ....[10]....
        /*0098*/ 	.word	0x000120f0


	//   ....[11]....
        /*009c*/ 	.word	0x00012100


	//   ....[12]....
        /*00a0*/ 	.word	0x00013fd0


	//   ....[13]....
        /*00a4*/ 	.word	0x00014010


	//   ....[14]....
        /*00a8*/ 	.word	0x000140a0


	//   ....[15]....
        /*00ac*/ 	.word	0x000140b0


	//----- nvinfo : EIATTR_VRC_CTA_INIT_COUNT
	.align		4
.L_1042:
        /*00b0*/ 	.byte	0x02, 0x4a
	.zero		1
	.zero		1


	//----- nvinfo : EIATTR_EXIT_INSTR_OFFSETS
	.align		4
        /*00b4*/ 	.byte	0x04, 0x1c
        /*00b6*/ 	.short	(.L_1044 - .L_1043)


	//   ....[0]....
.L_1043:
        /*00b8*/ 	.word	0x00000340


	//   ....[1]....
        /*00bc*/ 	.word	0x00000c50


	//   ....[2]....
        /*00c0*/ 	.word	0x00000c80


	//   ....[3]....
        /*00c4*/ 	.word	0x000151e0


	//   ....[4]....
        /*00c8*/ 	.word	0x000152f0


	//   ....[5]....
        /*00cc*/ 	.word	0x00015310


	//----- nvinfo : EIATTR_CRS_STACK_SIZE
	.align		4
.L_1044:
        /*00d0*/ 	.byte	0x04, 0x1e
        /*00d2*/ 	.short	(.L_1046 - .L_1045)
.L_1045:
        /*00d4*/ 	.word	0x00000000


	//----- nvinfo : EIATTR_CBANK_PARAM_SIZE
	.align		4
.L_1046:
        /*00d8*/ 	.byte	0x03, 0x19
        /*00da*/ 	.short	0x01d0


	//----- nvinfo : EIATTR_PARAM_CBANK
	.align		4
        /*00dc*/ 	.byte	0x04, 0x0a
        /*00de*/ 	.short	(.L_1048 - .L_1047)
	.align		4
.L_1047:
        /*00e0*/ 	.word	index@(.nv.constant0._ZN5flash24flash_fwd_splitkv_kernelI23Flash_fwd_kernel_traitsILi128ELi64ELi128ELi4ELb0ELb0EN7cutlass6half_tE19Flash_kernel_traitsILi128ELi64ELi128ELi4ES3_EELb1ELb0ELb1ELb0ELb0ELb1ELb0ELb0EEEvNS_16Flash_fwd_paramsE)
        /*00e4*/ 	.short	0x0380
        /*00e6*/ 	.short	0x01d0


	//----- nvinfo : EIATTR_SW_WAR
	.align		4
.L_1048:
        /*00e8*/ 	.byte	0x04, 0x36
        /*00ea*/ 	.short	(.L_1050 - .L_1049)
.L_1049:
        /*00ec*/ 	.word	0x00000008
.L_1050:


//--------------------- .nv.info._ZN5flash24flash_fwd_splitkv_kernelI23Flash_fwd_kernel_traitsILi128ELi64ELi128ELi4ELb0ELb0EN7cutlass6half_tE19Flash_kernel_traitsILi128ELi64ELi128ELi4ES3_EELb1ELb0ELb0ELb0ELb1ELb0ELb0ELb1EEEvNS_16Flash_fwd_paramsE --------------------------
	.section	.nv.info._ZN5flash24flash_fwd_splitkv_kernelI23Flash_fwd_kernel_traitsILi128ELi64ELi128ELi4ELb0ELb0EN7cutlass6half_tE19Flash_kernel_traitsILi128ELi64ELi128ELi4ES3_EELb1ELb0ELb0ELb0ELb1ELb0ELb0ELb1EEEvNS_16Flash_fwd_paramsE,"",@"SHT_CUDA_INFO"
	.sectionflags	@""
	.align	4


	//----- nvinfo : EIATTR_CUDA_API_VERSION
	.align		4
        /*0000*/ 	.byte	0x04, 0x37
        /*0002*/ 	.short	(.L_1052 - .L_1051)
.L_1051:
        /*0004*/ 	.word	0x00000082


	//----- nvinfo : EIATTR_KPARAM_INFO
	.align		4
.L_1052:
        /*0008*/ 	.byte	0x04, 0x17
        /*000a*/ 	.short	(.L_1054 - .L_1053)
.L_1053:
        /*000c*/ 	.word	0x00000000
        /*0010*/ 	.short	0x0000
        /*0012*/ 	.short	0x0000
        /*0014*/ 	.byte	0x00, 0xf0, 0x41, 0x07


	//----- nvinfo : EIATTR_SPARSE_MMA_MASK
	.align		4
.L_1054:
        /*0018*/ 	.byte	0x03, 0x50
        /*001a*/ 	.short	0x0000


	//----- nvinfo : EIATTR_MAXREG_COUNT
	.align		4
        /*001c*/ 	.byte	0x03, 0x1b
        /*001e*/ 	.short	0x00ff


	//----- nvinfo : EIATTR_NUM_BARRIERS
	.align		4
        /*0020*/ 	.byte	0x02, 0x4c
        /*0022*/ 	.byte	0x01
	.zero		1


	//----- nvinfo : EIATTR_MERCURY_ISA_VERSION
	.align		4
        /*0024*/ 	.byte	0x03, 0x5f
        /*0026*/ 	.short	0x0101


	//----- nvinfo : EIATTR_COOP_GROUP_MASK_REGIDS
	.align		4
        /*0028*/ 	.byte	0x04, 0x29
        /*002a*/ 	.short	(.L_1056 - .L_1055)


	//   ....[0]....
.L_1055:
        /*002c*/ 	.word	0xffffffff


	//   ....[1]....
        /*0030*/ 	.word	0xffffffff


	//   ....[2]....
        /*0034*/ 	.word	0xffffffff


	//   ....[3]....
        /*0038*/ 	.word	0xffffffff


	//   ....[4]....
        /*003c*/ 	.word	0xffffffff


	//   ....[5]....
        /*0040*/ 	.word	0xffffffff


	//   ....[6]....
        /*0044*/ 	.word	0xffffffff


	//   ....[7]....
        /*0048*/ 	.word	0xffffffff


	//   ....[8]....
        /*004c*/ 	.word	0xffffffff


	//   ....[9]....
        /*0050*/ 	.word	0xffffffff


	//   ....[10]....
        /*0054*/ 	.word	0xffffffff


	//   ....[11]....
        /*0058*/ 	.word	0xffffffff


	//   ....[12]....
        /*005c*/ 	.word	0xffffffff


	//   ....[13]....
        /*0060*/ 	.word	0xffffffff


	//   ....[14]....
        /*0064*/ 	.word	0xffffffff


	//   ....[15]....
        /*0068*/ 	.word	0xffffffff


	//----- nvinfo : EIATTR_COOP_GROUP_INSTR_OFFSETS
	.align		4
.L_1056:
        /*006c*/ 	.byte	0x04, 0x28
        /*006e*/ 	.short	(.L_1058 - .L_1057)


	//   ....[0]....
.L_1057:
        /*0070*/ 	.word	0x000147c0


	//   ....[1]....
        /*0074*/ 	.word	0x000147e0


	//   ....[2]....
        /*0078*/ 	.word	0x00014810


	//   ....[3]....
        /*007c*/ 	.word	0x00014860


	//   ....[4]....
        /*0080*/ 	.word	0x00018b00


	//   ....[5]....
        /*0084*/ 	.word	0x00018b30


	//   ....[6]....
        /*0088*/ 	.word	0x00018b70


	//   ....[7]....
        /*008c*/ 	.word	0x00018b80


	//   ....[8]....
        /*0090*/ 	.word	0x0001cb50


	//   ....[9]....
        /*0094*/ 	.word	0x0001cb70


	//   ....[10]....
        /*0098*/ 	.word	0x0001cba0


	//   ....[11]....
        /*009c*/ 	.word	0x0001cbb0


	//   ....[12]....
        /*00a0*/ 	.word	0x0001eaf0


	//   ....[13]....
        /*00a4*/ 	.word	0x0001eb30


	//   ....[14]....
        /*00a8*/ 	.word	0x0001eb70


	//   ....[15]....
        /*00ac*/ 	.word	0x0001eb80


	//----- nvinfo : EIATTR_VRC_CTA_INIT_COUNT
	.align		4
.L_1058:
        /*00b0*/ 	.byte	0x02, 0x4a
	.zero		1
	.zero		1


	//----- nvinfo : EIATTR_EXIT_INSTR_OFFSETS
	.align		4
        /*00b4*/ 	.byte	0x04, 0x1c
        /*00b6*/ 	.short	(.L_1060 - .L_1059)


	//   ....[0]....
.L_1059:
        /*00b8*/ 	.word	0x00000340


	//   ....[1]....
        /*00bc*/ 	.word	0x00000b80


	//   ....[2]....
        /*00c0*/ 	.word	0x00000bb0


	//   ....[3]....
        /*00c4*/ 	.word	0x0001fca0


	//   ....[4]....
        /*00c8*/ 	.word	0x0001fd80


	//----- nvinfo : EIATTR_CRS_STACK_SIZE
	.align		4
.L_1060:
        /*00cc*/ 	.byte	0x04, 0x1e
        /*00ce*/ 	.short	(.L_1062 - .L_1061)
.L_1061:
        /*00d0*/ 	.word	0x00000000


	//----- nvinfo : EIATTR_CBANK_PARAM_SIZE
	.align		4
.L_1062:
        /*00d4*/ 	.byte	0x03, 0x19
        /*00d6*/ 	.short	0x01d0


	//----- nvinfo : EIATTR_PARAM_CBANK
	.align		4
        /*00d8*/ 	.byte	0x04, 0x0a
        /*00da*/ 	.short	(.L_1064 - .L_1063)
	.align		4
.L_1063:
        /*00dc*/ 	.word	index@(.nv.constant0._ZN5flash24flash_fwd_splitkv_kernelI23Flash_fwd_kernel_traitsILi128ELi64ELi128ELi4ELb0ELb0EN7cutlass6half_tE19Flash_kernel_traitsILi128ELi64ELi128ELi4ES3_EELb1ELb0ELb0ELb0ELb1ELb0ELb0ELb1EEEvNS_16Flash_fwd_paramsE)
        /*00e0*/ 	.short	0x0380
        /*00e2*/ 	.short	0x01d0


	//----- nvinfo : EIATTR_SW_WAR
	.align		4
.L_1064:
        /*00e4*/ 	.byte	0x04, 0x36
        /*00e6*/ 	.short	(.L_1066 - .L_1065)
.L_1065:
        /*00e8*/ 	.word	0x00000008
.L_1066:


//--------------------- .nv.info._ZN5flash24flash_fwd_splitkv_kernelI23Flash_fwd_kernel_traitsILi128ELi64ELi128ELi4ELb0ELb0EN7cutlass6half_tE19Flash_kernel_traitsILi128ELi64ELi128ELi4ES3_EELb1ELb0ELb0ELb0ELb1ELb1ELb0ELb1EEEvNS_16Flash_fwd_paramsE --------------------------
	.section	.nv.info._ZN5flash24flash_fwd_splitkv_kernelI23Flash_fwd_kernel_traitsILi128ELi64ELi128ELi4ELb0ELb0EN7cutlass6half_tE19Flash_kernel_traitsILi128ELi64ELi128ELi4ES3_EELb1ELb0ELb0ELb0ELb1ELb1ELb0ELb1EEEvNS_16Flash_fwd_paramsE,"",@"SHT_CUDA_INFO"
	.sectionflags	@""
	.align	4


	//----- nvinfo : EIATTR_CUDA_API_VERSION
	.align		4
        /*0000*/ 	.byte	0x04, 0x37
        /*0002*/ 	.short	(.L_1068 - .L_1067)
.L_1067:
        /*0004*/ 	.word	0x00000082


	//----- nvinfo : EIATTR_KPARAM_INFO
	.align		4
.L_1068:
        /*0008*/ 	.byte	0x04, 0x17
        /*000a*/ 	.short	(.L_1070 - .L_1069)
.L_1069:
        /*000c*/ 	.word	0x00000000
        /*0010*/ 	.short	0x0000
        /*0012*/ 	.short	0x0000
        /*0014*/ 	.byte	0x00, 0xf0, 0x41, 0x07


	//----- nvinfo : EIATTR_SPARSE_MMA_MASK
	.align		4
.L_1070:
        /*0018*/ 	.byte	0x03, 0x50
        /*001a*/ 	.short	0x0000


	//----- nvinfo : EIATTR_MAXREG_COUNT
	.align		4
        /*001c*/ 	.byte	0x03, 0x1b
        /*001e*/ 	.short	0x00ff


	//----- nvinfo : EIATTR_NUM_BARRIERS
	.align		4
        /*0020*/ 	.byte	0x02, 0x4c
        /*0022*/ 	.byte	0x01
	.zero		1


	//----- nvinfo : EIATTR_MERCURY_ISA_VERSION
	.align		4
        /*0024*/ 	.byte	0x03, 0x5f
        /*0026*/ 	.short	0x0101


	//----- nvinfo : EIATTR_COOP_GROUP_MASK_REGIDS
	.align		4
        /*0028*/ 	.byte	0x04, 0x29
        /*002a*/ 	.short	(.L_1072 - .L_1071)


	//   ....[0]....
.L_1071:
        /*002c*/ 	.word	0xffffffff


	//   ....[1]....
        /*0030*/ 	.word	0xffffffff


	//   ....[2]....
        /*0034*/ 	.word	0xffffffff


	//   ....[3]....
        /*0038*/ 	.word	0xffffffff


	//   ....[4]....
        /*003c*/ 	.word	0xffffffff


	//   ....[5]....
        /*0040*/ 	.word	0xffffffff


	//   ....[6]....
        /*0044*/ 	.word	0xffffffff


	//   ....[7]....
        /*0048*/ 	.word	0xffffffff


	//   ....[8]....
        /*004c*/ 	.word	0xffffffff


	//   ....[9]....
        /*0050*/ 	.word	0xffffffff


	//   ....[10]....
        /*0054*/ 	.word	0xffffffff


	//   ....[11]....
        /*0058*/ 	.word	0xffffffff


	//   ....[12]....
        /*005c*/ 	.word	0xffffffff


	//   ....[13]....
        /*0060*/ 	.word	0xffffffff


	//   ....[14]....
        /*0064*/ 	.word	0xffffffff


	//   ....[15]....
        /*0068*/ 	.word	0xffffffff


	//----- nvinfo : EIATTR_COOP_GROUP_INSTR_OFFSETS
	.align		4
.L_1072:
        /*006c*/ 	.byte	0x04, 0x28
        /*006e*/ 	.short	(.L_1074 - .L_1073)


	//   ....[0]....
.L_1073:
        /*0070*/ 	.word	0x00014f30


	//   ....[1]....
        /*0074*/ 	.word	0x00014ff0


	//   ....[2]....
        /*0078*/ 	.word	0x00015020


	//   ....[3]....
        /*007c*/ 	.word	0x00015080


	//   ....[4]....
        /*0080*/ 	.word	0x00019b70


	//   ....[5]....
        /*0084*/ 	.word	0x00019ba0


	//   ....[6]....
        /*0088*/ 	.word	0x00019bf0


	//   ....[7]....
        /*008c*/ 	.word	0x00019c00


	//   ....[8]....
        /*0090*/ 	.word	0x0001e3e0


	//   ....[9]....
        /*0094*/ 	.word	0x0001e400


	//   ....[10]....
        /*0098*/ 	.word	0x0001e430


	//   ....[11]....
        /*009c*/ 	.word	0x0001e440


	//   ....[12]....
        /*00a0*/ 	.word	0x00020370


	//   ....[13]....
        /*00a4*/ 	.word	0x000203b0


	//   ....[14]....
        /*00a8*/ 	.word	0x000203f0


	//   ....[15]....
        /*00ac*/ 	.word	0x00020400


	//----- nvinfo : EIATTR_VRC_CTA_INIT_COUNT
	.align		4
.L_1074:
        /*00b0*/ 	.byte	0x02, 0x4a
	.zero		1
	.zero		1


	//----- nvinfo : EIATTR_EXIT_INSTR_OFFSETS
	.align		4
        /*00b4*/ 	.byte	0x04, 0x1c
        /*00b6*/ 	.short	(.L_1076 - .L_1075)


	//   ....[0]....
.L_1075:
        /*00b8*/ 	.word	0x00000340


	//   ....[1]....
        /*00bc*/ 	.word	0x00000b80


	//   ....[2]....
        /*00c0*/ 	.word	0x00000bb0


	//   ....[3]....
        /*00c4*/ 	.word	0x00021520


	//   ....[4]....
        /*00c8*/ 	.word	0x00021600


	//----- nvinfo : EIATTR_CRS_STACK_SIZE
	.align		4
.L_1076:
        /*00cc*/ 	.byte	0x04, 0x1e
        /*00ce*/ 	.short	(.L_1078 - .L_1077)
.L_1077:
        /*00d0*/ 	.word	0x00000000


	//----- nvinfo : EIATTR_CBANK_PARAM_SIZE
	.align		4
.L_1078:
        /*00d4*/ 	.byte	0x03, 0x19
        /*00d6*/ 	.short	0x01d0


	//----- nvinfo : EIATTR_PARAM_CBANK
	.align		4
        /*00d8*/ 	.byte	0x04, 0x0a
        /*00da*/ 	.short	(.L_1080 - .L_1079)
	.align		4
.L_1079:
        /*00dc*/ 	.word	index@(.nv.constant0._ZN5flash24flash_fwd_splitkv_kernelI23Flash_fwd_kernel_traitsILi128ELi64ELi128ELi4ELb0ELb0EN7cutlass6half_tE19Flash_kernel_traitsILi128ELi64ELi128ELi4ES3_EELb1ELb0ELb0ELb0ELb1ELb1ELb0ELb1EEEvNS_16Flash_fwd_paramsE)
        /*00e0*/ 	.short	0x0380
        /*00e2*/ 	.short	0x01d0


	//----- nvinfo : EIATTR_SW_WAR
	.align		4
.L_1080:
        /*00e4*/ 	.byte	0x04, 0x36
        /*00e6*/ 	.short	(.L_1082 - .L_1081)
.L_1081:
        /*00e8*/ 	.word	0x00000008
.L_1082:


//--------------------- .nv.info._ZN5flash24flash_fwd_splitkv_kernelI23Flash_fwd_kernel_traitsILi128ELi64ELi128ELi4ELb0ELb0EN7cutlass6half_tE19Flash_kernel_traitsILi128ELi64ELi128ELi4ES3_EELb1ELb0ELb1ELb0ELb0ELb0ELb0ELb1EEEvNS_16Flash_fwd_paramsE --------------------------
	.section	.nv.info._ZN5flash24flash_fwd_splitkv_kernelI23Flash_fwd_kernel_traitsILi128ELi64ELi128ELi4ELb0ELb0EN7cutlass6half_tE19Flash_kernel_traitsILi128ELi64ELi128ELi4ES3_EELb1ELb0ELb1ELb0ELb0ELb0ELb0ELb1EEEvNS_16Flash_fwd_paramsE,"",@"SHT_CUDA_INFO"
	.sectionflags	@""
	.align	4


	//----- nvinfo : EIATTR_CUDA_API_VERSION
	.align		4
        /*0000*/ 	.byte	0x04, 0x37
        /*0002*/ 	.short	(.L_1084 - .L_1083)
.L_1083:
        /*0004*/ 	.word	0x00000082


	//----- nvinfo : EIATTR_KPARAM_INFO
	.align		4
.L_1084:
        /*0008*/ 	.byte	0x04, 0x17
        /*000a*/ 	.short	(.L_1086 - .L_1085)
.L_1085:
        /*000c*/ 	.word	0x00000000
        /*0010*/ 	.short	0x0000
        /*0012*/ 	.short	0x0000
        /*0014*/ 	.byte	0x00, 0xf0, 0x41, 0x07


	//----- nvinfo : EIATTR_SPARSE_MMA_MASK
	.align		4
.L_1086:
        /*0018*/ 	.byte	0x03, 0x50
        /*001a*/ 	.short	0x0000


	//----- nvinfo : EIATTR_MAXREG_COUNT
	.align		4
        /*001c*/ 	.byte	0x03, 0x1b
        /*001e*/ 	.short	0x00ff


	//----- nvinfo : EIATTR_NUM_BARRIERS
	.align		4
        /*0020*/ 	.byte	0x02, 0x4c
        /*0022*/ 	.byte	0x01
	.zero		1


	//----- nvinfo : EIATTR_MERCURY_ISA_VERSION
	.align		4
        /*0024*/ 	.byte	0x03, 0x5f
        /*0026*/ 	.short	0x0101


	//----- nvinfo : EIATTR_COOP_GROUP_MASK_REGIDS
	.align		4
        /*0028*/ 	.byte	0x04, 0x29
        /*002a*/ 	.short	(.L_1088 - .L_1087)


	//   ....[0]....
.L_1087:
        /*002c*/ 	.word	0xffffffff


	//   ....[1]....
        /*0030*/ 	.word	0xffffffff


	//   ....[2]....
        /*0034*/ 	.word	0xffffffff


	//   ....[3]....
        /*0038*/ 	.word	0xffffffff


	//   ....[4]....
        /*003c*/ 	.word	0xffffffff


	//   ....[5]....
        /*0040*/ 	.word	0xffffffff


	//   ....[6]....
        /*0044*/ 	.word	0xffffffff


	//   ....[7]....
        /*0048*/ 	.word	0xffffffff


	//   ....[8]....
        /*004c*/ 	.word	0xffffffff


	//   ....[9]....
        /*0050*/ 	.word	0xffffffff


	//   ....[10]....
        /*0054*/ 	.word	0xffffffff


	//   ....[11]....
        /*0058*/ 	.word	0xffffffff


	//   ....[12]....
        /*005c*/ 	.word	0xffffffff


	//   ....[13]....
        /*0060*/ 	.word	0xffffffff


	//   ....[14]....
        /*0064*/ 	.word	0xffffffff


	//   ....[15]....
        /*0068*/ 	.word	0xffffffff


	//----- nvinfo : EIATTR_COOP_GROUP_INSTR_OFFSETS
	.align		4
.L_1088:
        /*006c*/ 	.byte	0x04, 0x28
        /*006e*/ 	.short	(.L_1090 - .L_1089)


	//   ....[0]....
.L_1089:
        /*0070*/ 	.word	0x00017530


	//   ....[1]....
        /*0074*/ 	.word	0x00017550


	//   ....[2]....
        /*0078*/ 	.word	0x00017600


	//   ....[3]....
        /*007c*/ 	.word	0x00017610


	//   ....[4]....
        /*0080*/ 	.word	0x0001c650


	//   ....[5]....
        /*0084*/ 	.word	0x0001c660


	//   ....[6]....
        /*0088*/ 	.word	0x0001c690


	//   ....[7]....
        /*008c*/ 	.word	0x0001c6a0


	//   ....[8]....
        /*0090*/ 	.word	0x000216f0


	//   ....[9]....
        /*0094*/ 	.word	0x00021720


	//   ....[10]....
        /*0098*/ 	.word	0x00021750


	//   ....[11]....
        /*009c*/ 	.word	0x00021760


	//   ....[12]....
        /*00a0*/ 	.word	0x000236a0


	//   ....[13]....
        /*00a4*/ 	.word	0x000236e0


	//   ....[14]....
        /*00a8*/ 	.word	0x00023750


	//   ....[15]....
        /*00ac*/ 	.word	0x00023780


	//----- nvinfo : EIATTR_VRC_CTA_INIT_COUNT
	.align		4
.L_1090:
        /*00b0*/ 	.byte	0x02, 0x4a
	.zero		1
	.zero		1


	//----- nvinfo : EIATTR_EXIT_INSTR_OFFSETS
	.align		4
        /*00b4*/ 	.byte	0x04, 0x1c
        /*00b6*/ 	.short	(.L_1092 - .L_1091)


	//   ....[0]....
.L_1091:
        /*00b8*/ 	.word	0x00000340


	//   ....[1]....
        /*00bc*/ 	.word	0x00000c60


	//   ....[2]....
        /*00c0*/ 	.word	0x00000c90


	//   ....[3]....
        /*00c4*/ 	.word	0x000248e0


	//   ....[4]....
        /*00c8*/ 	.word	0x000249f0


	//   ....[5]....
        /*00cc*/ 	.word	0x00024a10


	//----- nvinfo : EIATTR_CRS_STACK_SIZE
	.align		4
.L_1092:
        /*00d0*/ 	.byte	0x04, 0x1e
        /*00d2*/ 	.short	(.L_1094 - .L_1093)
.L_1093:
        /*00d4*/ 	.word	0x00000000


	//----- nvinfo : EIATTR_CBANK_PARAM_SIZE
	.align		4
.L_1094:
        /*00d8*/ 	.byte	0x03, 0x19
        /*00da*/ 	.short	0x01d0


	//----- nvinfo : EIATTR_PARAM_CBANK
	.align		4
        /*00dc*/ 	.byte	0x04, 0x0a
        /*00de*/ 	.short	(.L_1096 - .L_1095)
	.align		4
.L_1095:
        /*00e0*/ 	.word	index@(.nv.constant0._ZN5flash24flash_fwd_splitkv_kernelI23Flash_fwd_kernel_traitsILi128ELi64ELi128ELi4ELb0ELb0EN7cutlass6half_tE19Flash_kernel_traitsILi128ELi64ELi128ELi4ES3_EELb1ELb0ELb1ELb0ELb0ELb0ELb0ELb1EEEvNS_16Flash_fwd_paramsE)
        /*00e4*/ 	.short	0x0380
        /*00e6*/ 	.short	0x01d0


	//----- nvinfo : EIATTR_SW_WAR
	.align		4
.L_1096:
        /*00e8*/ 	.byte	0x04, 0x36
        /*00ea*/ 	.short	(.L_1098 - .L_1097)
.L_1097:
        /*00ec*/ 	.word	0x00000008
.L_1098:


//--------------------- .nv.info._ZN5flash24flash_fwd_splitkv_kernelI23Flash_fwd_kernel_traitsILi128ELi64ELi128ELi4ELb0ELb0EN7cutlass6half_tE19Flash_kernel_traitsILi128ELi64ELi128ELi4ES3_EELb1ELb0ELb1ELb0ELb0ELb1ELb0ELb1EEEvNS_16Flash_fwd_paramsE --------------------------
	.section	.nv.info._ZN5flash24flash_fwd_splitkv_kernelI23Flash_fwd_kernel_traitsILi128ELi64ELi128ELi4ELb0ELb0EN7cutlass6half_tE19Flash_kernel_traitsILi128ELi64ELi128ELi4ES3_EELb1ELb0ELb1ELb0ELb0ELb1ELb0ELb1EEEvNS_16Flash_fwd_paramsE,"",@"SHT_CUDA_INFO"
	.sectionflags	@""
	.align	4


	//----- nvinfo : EIATTR_CUDA_API_VERSION
	.align		4
        /*0000*/ 	.byte	0x04, 0x37
        /*0002*/ 	.short	(.L_1100 - .L_1099)
.L_1099:
        /*0004*/ 	.word	0x00000082


	//----- nvinfo : EIATTR_KPARAM_INFO
	.align		4
.L_1100:
        /*0008*/ 	.byte	0x04, 0x17
        /*000a*/ 	.short	(.L_1102 - .L_1101)
.L_1101:
        /*000c*/ 	.word	0x00000000
        /*0010*/ 	.short	0x0000
        /*0012*/ 	.short	0x0000
        /*0014*/ 	.byte	0x00, 0xf0, 0x41, 0x07


	//----- nvinfo : EIATTR_SPARSE_MMA_MASK
	.align		4
.L_1102:
        /*0018*/ 	.byte	0x03, 0x50
        /*001a*/ 	.short	0x0000


	//----- nvinfo : EIATTR_MAXREG_COUNT
	.align		4
        /*001c*/ 	.byte	0x03, 0x1b
        /*001e*/ 	.short	0x00ff


	//----- nvinfo : EIATTR_NUM_BARRIERS
	.align		4
        /*0020*/ 	.byte	0x02, 0x4c
        /*0022*/ 	.byte	0x01
	.zero		1


	//----- nvinfo : EIATTR_MERCURY_ISA_VERSION
	.align		4
        /*0024*/ 	.byte	0x03, 0x5f
        /*0026*/ 	.short	0x0101


	//----- nvinfo : EIATTR_COOP_GROUP_MASK_REGIDS
	.align		4
        /*0028*/ 	.byte	0x04, 0x29
        /*002a*/ 	.short	(.L_1104 - .L_1103)


	//   ....[0]....
.L_1103:
        /*002c*/ 	.word	0xffffffff


	//   ....[1]....
        /*0030*/ 	.word	0xffffffff


	//   ....[2]....
        /*0034*/ 	.word	0xffffffff


	//   ....[3]....
        /*0038*/ 	.word	0xffffffff


	//   ....[4]....
        /*003c*/ 	.word	0xffffffff


	//   ....[5]....
        /*0040*/ 	.word	0xffffffff


	//   ....[6]....
        /*0044*/ 	.word	0xffffffff


	//   ....[7]....
        /*0048*/ 	.word	0xffffffff


	//   ....[8]....
        /*004c*/ 	.word	0xffffffff


	//   ....[9]....
        /*0050*/ 	.word	0xffffffff


	//   ....[10]....
        /*0054*/ 	.word	0xffffffff


	//   ....[11]....
        /*0058*/ 	.word	0xffffffff


	//   ....[12]....
        /*005c*/ 	.word	0xffffffff


	//   ....[13]....
        /*0060*/ 	.word	0xffffffff


	//   ....[14]....
        /*0064*/ 	.word	0xffffffff


	//   ....[15]....
        /*0068*/ 	.word	0xffffffff


	//----- nvinfo : EIATTR_COOP_GROUP_INSTR_OFFSETS
	.align		4
.L_1104:
        /*006c*/ 	.byte	0x04, 0x28
        /*006e*/ 	.short	(.L_1106 - .L_1105)


	//   ....[0]....
.L_1105:
        /*0070*/ 	.word	0x00017d50


	//   ....[1]....
        /*0074*/ 	.word	0x00017d80


	//   ....[2]....
        /*0078*/ 	.word	0x00017e30


	//   ....[3]....
        /*007c*/ 	.word	0x00017e40


	//   ....[4]....
        /*0080*/ 	.word	0x0001d650


	//   ....[5]....
        /*0084*/ 	.word	0x0001d680


	//   ....[6]....
        /*0088*/ 	.word	0x0001d740


	//   ....[7]....
        /*008c*/ 	.word	0x0001d750


	//   ....[8]....
        /*0090*/ 	.word	0x00022f00


	//   ....[9]....
        /*0094*/ 	.word	0x00022f30


	//   ....[10]....
        /*0098*/ 	.word	0x00022fc0


	//   ....[11]....
        /*009c*/ 	.word	0x00022fd0


	//   ....[12]....
        /*00a0*/ 	.word	0x00024ea0


	//   ....[13]....
        /*00a4*/ 	.word	0x00024ee0


	//   ....[14]....
        /*00a8*/ 	.word	0x00024f50


	//   ....[15]....
        /*00ac*/ 	.word	0x00024f80


	//----- nvinfo : EIATTR_VRC_CTA_INIT_COUNT
	.align		4
.L_1106:
        /*00b0*/ 	.byte	0x02, 0x4a
	.zero		1
	.zero		1


	//----- nvinfo : EIATTR_EXIT_INSTR_OFFSETS
	.align		4
        /*00b4*/ 	.byte	0x04, 0x1c
        /*00b6*/ 	.short	(.L_1108 - .L_1107)


	//   ....[0]....
.L_1107:
        /*00b8*/ 	.word	0x00000340


	//   ....[1]....
        /*00bc*/ 	.word	0x00000c60


	//   ....[2]....
        /*00c0*/ 	.word	0x00000c90


	//   ....[3]....
        /*00c4*/ 	.word	0x000260e0


	//   ....[4]....
        /*00c8*/ 	.word	0x000261e0


	//   ....[5]....
        /*00cc*/ 	.word	0x00026200


	//----- nvinfo : EIATTR_CRS_STACK_SIZE
	.align		4
.L_1108:
        /*00d0*/ 	.byte	0x04, 0x1e
        /*00d2*/ 	.short	(.L_1110 - .L_1109)
.L_1109:
        /*00d4*/ 	.word	0x00000000


	//----- nvinfo : EIATTR_CBANK_PARAM_SIZE
	.align		4
.L_1110:
        /*00d8*/ 	.byte	0x03, 0x19
        /*00da*/ 	.short	0x01d0


	//----- nvinfo : EIATTR_PARAM_CBANK
	.align		4
        /*00dc*/ 	.byte	0x04, 0x0a
        /*00de*/ 	.short	(.L_1112 - .L_1111)
	.align		4
.L_1111:
        /*00e0*/ 	.word	index@(.nv.constant0._ZN5flash24flash_fwd_splitkv_kernelI23Flash_fwd_kernel_traitsILi128ELi64ELi128ELi4ELb0ELb0EN7cutlass6half_tE19Flash_kernel_traitsILi128ELi64ELi128ELi4ES3_EELb1ELb0ELb1ELb0ELb0ELb1ELb0ELb1EEEvNS_16Flash_fwd_paramsE)
        /*00e4*/ 	.short	0x0380
        /*00e6*/ 	.short	0x01d0


	//----- nvinfo : EIATTR_SW_WAR
	.align		4
.L_1112:
        /*00e8*/ 	.byte	0x04, 0x36
        /*00ea*/ 	.short	(.L_1114 - .L_1113)
.L_1113:
        /*00ec*/ 	.word	0x00000008
.L_1114:


//--------------------- .nv.info._ZN5flash24flash_fwd_splitkv_kernelI23Flash_fwd_kernel_traitsILi128ELi64ELi128ELi4ELb0ELb0EN7cutlass6half_tE19Flash_kernel_traitsILi128ELi64ELi128ELi4ES3_EELb1ELb0ELb0ELb0ELb1ELb0ELb1ELb0EEEvNS_16Flash_fwd_paramsE --------------------------
	.section	.nv.info._ZN5flash24flash_fwd_splitkv_kernelI23Flash_fwd_kernel_traitsILi128ELi64ELi128ELi4ELb0ELb0EN7cutlass6half_tE19Flash_kernel_traitsILi128ELi64ELi128ELi4ES3_EELb1ELb0ELb0ELb0ELb1ELb0ELb1ELb0EEEvNS_16Flash_fwd_paramsE,"",@"SHT_CUDA_INFO"
	.sectionflags	@""
	.align	4


	//----- nvinfo : EIATTR_CUDA_API_VERSION
	.align		4
        /*0000*/ 	.byte	0x04, 0x37
        /*0002*/ 	.short	(.L_1116 - .L_1115)
.L_1115:
        /*0004*/ 	.word	0x00000082


	//----- nvinfo : EIATTR_KPARAM_INFO
	.align		4
.L_1116:
        /*0008*/ 	.byte	0x04, 0x17
        /*000a*/ 	.short	(.L_1118 - .L_1117)
.L_1117:
        /*000c*/ 	.word	0x00000000
        /*0010*/ 	.short	0x0000
        /*0012*/ 	.short	0x0000
        /*0014*/ 	.byte	0x00, 0xf0, 0x41, 0x07


	//----- nvinfo : EIATTR_SPARSE_MMA_MASK
	.align		4
.L_1118:
        /*0018*/ 	.byte	0x03, 0x50
        /*001a*/ 	.short	0x0000


	//----- nvinfo : EIATTR_MAXREG_COUNT
	.align		4
        /*001c*/ 	.byte	0x03, 0x1b
        /*001e*/ 	.short	0x00ff


	//----- nvinfo : EIATTR_NUM_BARRIERS
	.align		4
        /*0020*/ 	.byte	0x02, 0x4c
        /*0022*/ 	.byte	0x01
	.zero		1


	//----- nvinfo : EIATTR_MERCURY_ISA_VERSION
	.align		4
        /*0024*/ 	.byte	0x03, 0x5f
        /*0026*/ 	.short	0x0101


	//----- nvinfo : EIATTR_COOP_GROUP_MASK_REGIDS
	.align		4
        /*0028*/ 	.byte	0x04, 0x29
        /*002a*/ 	.short	(.L_1120 - .L_1119)


	//   ....[0]....
.L_1119:
        /*002c*/ 	.word	0xffffffff


	//   ....[1]....
        /*0030*/ 	.word	0xffffffff


	//   ....[2]....
        /*0034*/ 	.word	0xffffffff


	//   ....[3]....
        /*0038*/ 	.word	0xffffffff


	//   ....[4]....
        /*003c*/ 	.word	0xffffffff


	//   ....[5]....
        /*0040*/ 	.word	0xffffffff


	//   ....[6]....
        /*0044*/ 	.word	0xffffffff


	//   ....[7]....
        /*0048*/ 	.word	0xffffffff


	//   ....[8]....
        /*004c*/ 	.word	0xffffffff


	//   ....[9]....
        /*0050*/ 	.word	0xffffffff


	//   ....[10]....
        /*0054*/ 	.word	0xffffffff


	//   ....[11]....
        /*0058*/ 	.word	0xffffffff


	//   ....[12]....
        /*005c*/ 	.word	0xffffffff


	//   ....[13]....
        /*0060*/ 	.word	0xffffffff


	//   ....[14]....
        /*0064*/ 	.word	0xffffffff


	//   ....[15]....
        /*0068*/ 	.word	0xffffffff


	//----- nvinfo : EIATTR_COOP_GROUP_INSTR_OFFSETS
	.align		4
.L_1120:
        /*006c*/ 	.byte	0x04, 0x28
        /*006e*/ 	.short	(.L_1122 - .L_1121)


	//   ....[0]....
.L_1121:
        /*0070*/ 	.word	0x00004b60


	//   ....[1]....
        /*0074*/ 	.word	0x00004b80


	//   ....[2]....
        /*0078*/ 	.word	0x00004ba0


	//   ....[3]....
        /*007c*/ 	.word	0x00004bc0


	//   ....[4]....
        /*0080*/ 	.word	0x00008de0


	//   ....[5]....
        /*0084*/ 	.word	0x00008e20


	//   ....[6]....
        /*0088*/ 	.word	0x00008e40


	//   ....[7]....
        /*008c*/ 	.word	0x00008e60


	//   ....[8]....
        /*0090*/ 	.word	0x0000cdf0


	//   ....[9]....
        /*0094*/ 	.word	0x0000ce00


	//   ....[10]....
        /*0098*/ 	.word	0x0000ce30


	//   ....[11]....
        /*009c*/ 	.word	0x0000ce40


	//   ....[12]....
        /*00a0*/ 	.word	0x0000ed80


	//   ....[13]....
        /*00a4*/ 	.word	0x0000edc0


	//   ....[14]....
        /*00a8*/ 	.word	0x0000ee90


	//   ....[15]....
        /*00ac*/ 	.word	0x0000eeb0


	//----- nvinfo : EIATTR_VRC_CTA_INIT_COUNT
	.align		4
.L_1122:
        /*00b0*/ 	.byte	0x02, 0x4a
	.zero		1
	.zero		1


	//----- nvinfo : EIATTR_EXIT_INSTR_OFFSETS
	.align		4
        /*00b4*/ 	.byte	0x04, 0x1c
        /*00b6*/ 	.short	(.L_1124 - .L_1123)


	//   ....[0]....
.L_1123:
        /*00b8*/ 	.word	0x00000440


	//   ....[1]....
        /*00bc*/ 	.word	0x00000cd0


	//   ....[2]....
        /*00c0*/ 	.word	0x00000d00


	//   ....[3]....
        /*00c4*/ 	.word	0x0000fbc0


	//   ....[4]....
        /*00c8*/ 	.word	0x0000fbf0


	//----- nvinfo : EIATTR_CRS_STACK_SIZE
	.align		4
.L_1124:
        /*00cc*/ 	.byte	0x04, 0x1e
        /*00ce*/ 	.short	(.L_1126 - .L_1125)
.L_1125:
        /*00d0*/ 	.word	0x00000000


	//----- nvinfo : EIATTR_CBANK_PARAM_SIZE
	.align		4
.L_1126:
        /*00d4*/ 	.byte	0x03, 0x19
        /*00d6*/ 	.short	0x01d0


	//----- nvinfo : EIATTR_PARAM_CBANK
	.align		4
        /*00d8*/ 	.byte	0x04, 0x0a
        /*00da*/ 	.short	(.L_1128 - .L_1127)
	.align		4
.L_1127:
        /*00dc*/ 	.word	index@(.nv.constant0._ZN5flash24flash_fwd_splitkv_kernelI23Flash_fwd_kernel_traitsILi128ELi64ELi128ELi4ELb0ELb0EN7cutlass6half_tE19Flash_kernel_traitsILi128ELi64ELi128ELi4ES3_EELb1ELb0ELb0ELb0ELb1ELb0ELb1ELb0EEEvNS_16Flash_fwd_paramsE)
        /*00e0*/ 	.short	0x0380
        /*00e2*/ 	.short	0x01d0


	//----- nvinfo : EIATTR_SW_WAR
	.align		4
.L_1128:
        /*00e4*/ 	.byte	0x04, 0x36
        /*00e6*/ 	.short	(.L_1130 - .L_1129)
.L_1129:
        /*00e8*/ 	.word	0x00000008
.L_1130:


//--------------------- .nv.info._ZN5flash24flash_fwd_splitkv_kernelI23Flash_fwd_kernel_traitsILi128ELi64ELi128ELi4ELb0ELb0EN7cutlass6half_tE19Flash_kernel_traitsILi128ELi64ELi128ELi4ES3_EELb1ELb0ELb0ELb0ELb1ELb1ELb1ELb0EEEvNS_16Flash_fwd_paramsE --------------------------
	.section	.nv.info._ZN5flash24flash_fwd_splitkv_kernelI23Flash_fwd_kernel_traitsILi128ELi64ELi128ELi4ELb0ELb0EN7cutlass6half_tE19Flash_kernel_traitsILi128ELi64ELi128ELi4ES3_EELb1ELb0ELb0ELb0ELb1ELb1ELb1ELb0EEEvNS_16Flash_fwd_paramsE,"",@"SHT_CUDA_INFO"
	.sectionflags	@""
	.align	4


	//----- nvinfo : EIATTR_CUDA_API_VERSION
	.align		4
        /*0000*/ 	.byte	0x04, 0x37
        /*0002*/ 	.short	(.L_1132 - .L_1131)
.L_1131:
        /*0004*/ 	.word	0x00000082


	//----- nvinfo : EIATTR_KPARAM_INFO
	.align		4
.L_1132:
        /*0008*/ 	.byte	0x04, 0x17
        /*000a*/ 	.short	(.L_1134 - .L_1133)
.L_1133:
        /*000c*/ 	.word	0x00000000
        /*0010*/ 	.short	0x0000
        /*0012*/ 	.short	0x0000
        /*0014*/ 	.byte	0x00, 0xf0, 0x41, 0x07


	//----- nvinfo : EIATTR_SPARSE_MMA_MASK
	.align		4
.L_1134:
        /*0018*/ 	.byte	0x03, 0x50
        /*001a*/ 	.short	0x0000


	//----- nvinfo : EIATTR_MAXREG_COUNT
	.align		4
        /*001c*/ 	.byte	0x03, 0x1b
        /*001e*/ 	.short	0x00ff


	//----- nvinfo : EIATTR_NUM_BARRIERS
	.align		4
        /*0020*/ 	.byte	0x02, 0x4c
        /*0022*/ 	.byte	0x01
	.zero		1


	//----- nvinfo : EIATTR_MERCURY_ISA_VERSION
	.align		4
        /*0024*/ 	.byte	0x03, 0x5f
        /*0026*/ 	.short	0x0101


	//----- nvinfo : EIATTR_COOP_GROUP_MASK_REGIDS
	.align		4
        /*0028*/ 	.byte	0x04, 0x29
        /*002a*/ 	.short	(.L_1136 - .L_1135)


	//   ....[0]....
.L_1135:
        /*002c*/ 	.word	0xffffffff


	//   ....[1]....
        /*0030*/ 	.word	0xffffffff


	//   ....[2]....
        /*0034*/ 	.word	0xffffffff


	//   ....[3]....
        /*0038*/ 	.word	0xffffffff


	//   ....[4]....
        /*003c*/ 	.word	0xffffffff


	//   ....[5]....
        /*0040*/ 	.word	0xffffffff


	//   ....[6]....
        /*0044*/ 	.word	0xffffffff


	//   ....[7]....
        /*0048*/ 	.word	0xffffffff


	//   ....[8]....
        /*004c*/ 	.word	0xffffffff


	//   ....[9]....
        /*0050*/ 	.word	0xffffffff


	//   ....[10]....
        /*0054*/ 	.word	0xffffffff


	//   ....[11]....
        /*0058*/ 	.word	0xffffffff


	//   ....[12]....
        /*005c*/ 	.word	0xffffffff


	//   ....[13]....
        /*0060*/ 	.word	0xffffffff


	//   ....[14]....
        /*0064*/ 	.word	0xffffffff


	//   ....[15]....
        /*0068*/ 	.word	0xffffffff


	//----- nvinfo : EIATTR_COOP_GROUP_INSTR_OFFSETS
	.align		4
.L_1136:
        /*006c*/ 	.byte	0x04, 0x28
        /*006e*/ 	.short	(.L_1138 - .L_1137)


	//   ....[0]....
.L_1137:
        /*0070*/ 	.word	0x00005390


	//   ....[1]....
        /*0074*/ 	.word	0x000053a0


	//   ....[2]....
        /*0078*/ 	.word	0x000053d0


	//   ....[3]....
        /*007c*/ 	.word	0x000053e0


	//   ....[4]....
        /*0080*/ 	.word	0x00009de0


	//   ....[5]....
        /*0084*/ 	.word	0x00009e10


	//   ....[6]....
        /*0088*/ 	.word	0x00009e60


	//   ....[7]....
        /*008c*/ 	.word	0x00009e70


	//   ....[8]....
        /*0090*/ 	.word	0x0000e620


	//   ....[9]....
        /*0094*/ 	.word	0x0000e650


	//   ....[10]....
        /*0098*/ 	.word	0x0000e6c0


	//   ....[11]....
        /*009c*/ 	.word	0x0000e6d0


	//   ....[12]....
        /*00a0*/ 	.word	0x000105a0


	//   ....[13]....
        /*00a4*/ 	.word	0x000105e0


	//   ....[14]....
        /*00a8*/ 	.word	0x000106b0


	//   ....[15]....
        /*00ac*/ 	.word	0x000106d0


	//----- nvinfo : EIATTR_VRC_CTA_INIT_COUNT
	.align		4
.L_1138:
        /*00b0*/ 	.byte	0x02, 0x4a
	.zero		1
	.zero		1


	//----- nvinfo : EIATTR_EXIT_INSTR_OFFSETS
	.align		4
        /*00b4*/ 	.byte	0x04, 0x1c
        /*00b6*/ 	.short	(.L_1140 - .L_1139)


	//   ....[0]....
.L_1139:
        /*00b8*/ 	.word	0x00000440


	//   ....[1]....
        /*00bc*/ 	.word	0x00000cd0


	//   ....[2]....
        /*00c0*/ 	.word	0x00000d00


	//   ....[3]....
        /*00c4*/ 	.word	0x000113e0


	//   ....[4]....
        /*00c8*/ 	.word	0x00011410


	//----- nvinfo : EIATTR_CRS_STACK_SIZE
	.align		4
.L_1140:
        /*00cc*/ 	.byte	0x04, 0x1e
        /*00ce*/ 	.short	(.L_1142 - .L_1141)
.L_1141:
        /*00d0*/ 	.word	0x00000000


	//----- nvinfo : EIATTR_CBANK_PARAM_SIZE
	.align		4
.L_1142:
        /*00d4*/ 	.byte	0x03, 0x19
        /*00d6*/ 	.short	0x01d0


	//----- nvinfo : EIATTR_PARAM_CBANK
	.align		4
        /*00d8*/ 	.byte	0x04, 0x0a
        /*00da*/ 	.short	(.L_1144 - .L_1143)
	.align		4
.L_1143:
        /*00dc*/ 	.word	index@(.nv.constant0._ZN5flash24flash_fwd_splitkv_kernelI23Flash_fwd_kernel_traitsILi128ELi64ELi128ELi4ELb0ELb0EN7cutlass6half_tE19Flash_kernel_traitsILi128ELi64ELi128ELi4ES3_EELb1ELb0ELb0ELb0ELb1ELb1ELb1ELb0EEEvNS_16Flash_fwd_paramsE)
        /*00e0*/ 	.short	0x0380
        /*00e2*/ 	.short	0x01d0


	//----- nvinfo : EIATTR_SW_WAR
	.align		4
.L_1144:
        /*00e4*/ 	.byte	0x04, 0x36
        /*00e6*/ 	.short	(.L_1146 - .L_1145)
.L_1145:
        /*00e8*/ 	.word	0x00000008
.L_1146:


//--------------------- .nv.info._ZN5flash24flash_fwd_splitkv_kernelI23Flash_fwd_kernel_traitsILi128ELi64ELi128ELi4ELb0ELb0EN7cutlass6half_tE19Flash_kernel_traitsILi128ELi64ELi128ELi4ES3_EELb1ELb0ELb1ELb0ELb0ELb0ELb1ELb0EEEvNS_16Flash_fwd_paramsE --------------------------
	.section	.nv.info._ZN5flash24flash_fwd_splitkv_kernelI23Flash_fwd_kernel_traitsILi128ELi64ELi128ELi4ELb0ELb0EN7cutlass6half_tE19Flash_kernel_traitsILi128ELi64ELi128ELi4ES3_EELb1ELb0ELb1ELb0ELb0ELb0ELb1ELb0EEEvNS_16Flash_fwd_paramsE,"",@"SHT_CUDA_INFO"
	.sectionflags	@""
	.align	4


	//----- nvinfo : EIATTR_CUDA_API_VERSION
	.align		4
        /*0000*/ 	.byte	0x04, 0x37
        /*0002*/ 	.short	(.L_1148 - .L_1147)
.L_1147:
        /*0004*/ 	.word	0x00000082


	//----- nvinfo : EIATTR_KPARAM_INFO
	.align		4
.L_1148:
        /*0008*/ 	.byte	0x04, 0x17
        /*000a*/ 	.short	(.L_1150 - .L_1149)
.L_1149:
        /*000c*/ 	.word	0x00000000
        /*0010*/ 	.short	0x0000
        /*0012*/ 	.short	0x0000
        /*0014*/ 	.byte	0x00, 0xf0, 0x41, 0x07


	//----- nvinfo : EIATTR_SPARSE_MMA_MASK
	.align		4
.L_1150:
        /*0018*/ 	.byte	0x03, 0x50
        /*001a*/ 	.short	0x0000


	//----- nvinfo : EIATTR_MAXREG_COUNT
	.align		4
        /*001c*/ 	.byte	0x03, 0x1b
        /*001e*/ 	.short	0x00ff


	//----- nvinfo : EIATTR_NUM_BARRIERS
	.align		4
        /*0020*/ 	.byte	0x02, 0x4c
        /*0022*/ 	.byte	0x01
	.zero		1


	//----- nvinfo : EIATTR_MERCURY_ISA_VERSION
	.align		4
        /*0024*/ 	.byte	0x03, 0x5f
        /*0026*/ 	.short	0x0101


	//----- nvinfo : EIATTR_COOP_GROUP_MASK_REGIDS
	.align		4
        /*0028*/ 	.byte	0x04, 0x29
        /*002a*/ 	.short	(.L_1152 - .L_1151)


	//   ....[0]....
.L_1151:
        /*002c*/ 	.word	0xffffffff


	//   ....[1]....
        /*0030*/ 	.word	0xffffffff


	//   ....[2]....
        /*0034*/ 	.word	0xffffffff


	//   ....[3]....
        /*0038*/ 	.word	0xffffffff


	//   ....[4]....
        /*003c*/ 	.word	0xffffffff


	//   ....[5]....
        /*0040*/ 	.word	0xffffffff


	//   ....[6]....
        /*0044*/ 	.word	0xffffffff


	//   ....[7]....
        /*0048*/ 	.word	0xffffffff


	//   ....[8]....
        /*004c*/ 	.word	0xffffffff


	//   ....[9]....
        /*0050*/ 	.word	0xffffffff


	//   ....[10]....
        /*0054*/ 	.word	0xffffffff


	//   ....[11]....
        /*0058*/ 	.word	0xffffffff


	//   ....[12]....
        /*005c*/ 	.word	0xffffffff


	//   ....[13]....
        /*0060*/ 	.word	0xffffffff


	//   ....[14]....
        /*0064*/ 	.word	0xffffffff


	//   ....[15]....
        /*0068*/ 	.word	0xffffffff


	//----- nvinfo : EIATTR_COOP_GROUP_INSTR_OFFSETS
	.align		4
.L_1152:
        /*006c*/ 	.byte	0x04, 0x28
        /*006e*/ 	.short	(.L_1154 - .L_1153)


	//   ....[0]....
.L_1153:
        /*0070*/ 	.word	0x00006c80


	//   ....[1]....
        /*0074*/ 	.word	0x00006ca0


	//   ....[2]....
        /*0078*/ 	.word	0x00006d20


	//   ....[3]....
        /*007c*/ 	.word	0x00006d30


	//   ....[4]....
        /*0080*/ 	.word	0x0000bd90


	//   ....[5]....
        /*0084*/ 	.word	0x0000bdf0


	//   ....[6]....
        /*0088*/ 	.word	0x0000be30


	//   ....[7]....
        /*008c*/ 	.word	0x0000be50


	//   ....[8]....
        /*0090*/ 	.word	0x00010e80


	//   ....[9]....
        /*0094*/ 	.word	0x00010ea0


	//   ....[10]....
        /*0098*/ 	.word	0x00010ed0


	//   ....[11]....
        /*009c*/ 	.word	0x00010ee0


	//   ....[12]....
        /*00a0*/ 	.word	0x00012e10


	//   ....[13]....
        /*00a4*/ 	.word	0x00012e50


	//   ....[14]....
        /*00a8*/ 	.word	0x00012f60


	//   ....[15]....
        /*00ac*/ 	.word	0x00012fa0


	//----- nvinfo : EIATTR_VRC_CTA_INIT_COUNT
	.align		4
.L_1154:
        /*00b0*/ 	.byte	0x02, 0x4a
	.zero		1
	.zero		1


	//----- nvinfo : EIATTR_EXIT_INSTR_OFFSETS
	.align		4
        /*00b4*/ 	.byte	0x04, 0x1c
        /*00b6*/ 	.short	(.L_1156 - .L_1155)


	//   ....[0]....
.L_1155:
        /*00b8*/ 	.word	0x00000440


	//   ....[1]....
        /*00bc*/ 	.word	0x00001260


	//   ....[2]....
        /*00c0*/ 	.word	0x00001290


	//   ....[3]....
        /*00c4*/ 	.word	0x00014190


	//   ....[4]....
        /*00c8*/ 	.word	0x00014210


	//   ....[5]....
        /*00cc*/ 	.word	0x00014260


	//----- nvinfo : EIATTR_CRS_STACK_SIZE
	.align		4
.L_1156:
        /*00d0*/ 	.byte	0x04, 0x1e
        /*00d2*/ 	.short	(.L_1158 - .L_1157)
.L_1157:
        /*00d4*/ 	.word	0x00000000


	//----- nvinfo : EIATTR_CBANK_PARAM_SIZE
	.align		4
.L_1158:
        /*00d8*/ 	.byte	0x03, 0x19
        /*00da*/ 	.short	0x01d0


	//----- nvinfo : EIATTR_PARAM_CBANK
	.align		4
        /*00dc*/ 	.byte	0x04, 0x0a
        /*00de*/ 	.short	(.L_1160 - .L_1159)
	.align		4
.L_1159:
        /*00e0*/ 	.word	index@(.nv.constant0._ZN5flash24flash_fwd_splitkv_kernelI23Flash_fwd_kernel_traitsILi128ELi64ELi128ELi4ELb0ELb0EN7cutlass6half_tE19Flash_kernel_traitsILi128ELi64ELi128ELi4ES3_EELb1ELb0ELb1ELb0ELb0ELb0ELb1ELb0EEEvNS_16Flash_fwd_paramsE)
        /*00e4*/ 	.short	0x0380
        /*00e6*/ 	.short	0x01d0


	//----- nvinfo : EIATTR_SW_WAR
	.align		4
.L_1160:
        /*00e8*/ 	.byte	0x04, 0x36
        /*00ea*/ 	.short	(.L_1162 - .L_1161)
.L_1161:
        /*00ec*/ 	.word	0x00000008
.L_1162:


//--------------------- .nv.info._ZN5flash24flash_fwd_splitkv_kernelI23Flash_fwd_kernel_traitsILi128ELi64ELi128ELi4ELb0ELb0EN7cutlass6half_tE19Flash_kernel_traitsILi128ELi64ELi128ELi4ES3_EELb1ELb0ELb1ELb0ELb0ELb1ELb1ELb0EEEvNS_16Flash_fwd_paramsE --------------------------
	.section	.nv.info._ZN5flash24flash_fwd_splitkv_kernelI23Flash_fwd_kernel_traitsILi128ELi64ELi128ELi4ELb0ELb0EN7cutlass6half_tE19Flash_kernel_traitsILi128ELi64ELi128ELi4ES3_EELb1ELb0ELb1ELb0ELb0ELb1ELb1ELb0EEEvNS_16Flash_fwd_paramsE,"",@"SHT_CUDA_INFO"
	.sectionflags	@""
	.align	4


	//----- nvinfo : EIATTR_CUDA_API_VERSION
	.align		4
        /*0000*/ 	.byte	0x04, 0x37
        /*0002*/ 	.short	(.L_1164 - .L_1163)
.L_1163:
        /*0004*/ 	.word	0x00000082


	//----- nvinfo : EIATTR_KPARAM_INFO
	.align		4
.L_1164:
        /*0008*/ 	.byte	0x04, 0x17
        /*000a*/ 	.short	(.L_1166 - .L_1165)
.L_1165:
        /*000c*/ 	.word	0x00000000
        /*0010*/ 	.short	0x0000
        /*0012*/ 	.short	0x0000
        /*0014*/ 	.byte	0x00, 0xf0, 0x41, 0x07


	//----- nvinfo : EIATTR_SPARSE_MMA_MASK
	.align		4
.L_1166:
        /*0018*/ 	.byte	0x03, 0x50
        /*001a*/ 	.short	0x0000


	//----- nvinfo : EIATTR_MAXREG_COUNT
	.align		4
        /*001c*/ 	.byte	0x03, 0x1b
        /*001e*/ 	.short	0x00ff


	//----- nvinfo : EIATTR_NUM_BARRIERS
	.align		4
        /*0020*/ 	.byte	0x02, 0x4c
        /*0022*/ 	.byte	0x01
	.zero		1


	//----- nvinfo : EIATTR_MERCURY_ISA_VERSION
	.align		4
        /*0024*/ 	.byte	0x03, 0x5f
        /*0026*/ 	.short	0x0101


	//----- nvinfo : EIATTR_COOP_GROUP_MASK_REGIDS
	.align		4
        /*0028*/ 	.byte	0x04, 0x29
        /*002a*/ 	.short	(.L_1168 - .L_1167)


	//   ....[0]....
.L_1167:
        /*002c*/ 	.word	0xffffffff


	//   ....[1]....
        /*0030*/ 	.word	0xffffffff


	//   ....[2]....
        /*0034*/ 	.word	0xffffffff


	//   ....[3]....
        /*0038*/ 	.word	0xffffffff


	//   ....[4]....
        /*003c*/ 	.word	0xffffffff


	//   ....[5]....
        /*0040*/ 	.word	0xffffffff


	//   ....[6]....
        /*0044*/ 	.word	0xffffffff


	//   ....[7]....
        /*0048*/ 	.word	0xffffffff


	//   ....[8]....
        /*004c*/ 	.word	0xffffffff


	//   ....[9]....
        /*0050*/ 	.word	0xffffffff


	//   ....[10]....
        /*0054*/ 	.word	0xffffffff


	//   ....[11]....
        /*0058*/ 	.word	0xffffffff


	//   ....[12]....
        /*005c*/ 	.word	0xffffffff


	//   ....[13]....
        /*0060*/ 	.word	0xffffffff


	//   ....[14]....
        /*0064*/ 	.word	0xffffffff


	//   ....[15]....
        /*0068*/ 	.word	0xffffffff


	//----- nvinfo : EIATTR_COOP_GROUP_INSTR_OFFSETS
	.align		4
.L_1168:
        /*006c*/ 	.byte	0x04, 0x28
        /*006e*/ 	.short	(.L_1170 - .L_1169)


	//   ....[0]....
.L_1169:
        /*0070*/ 	.word	0x00007480


	//   ....[1]....
        /*0074*/ 	.word	0x000074a0


	//   ....[2]....
        /*0078*/ 	.word	0x00007550


	//   ....[3]....
        /*007c*/ 	.word	0x00007560


	//   ....[4]....
        /*0080*/ 	.word	0x0000cde0


	//   ....[5]....
        /*0084*/ 	.word	0x0000ce00


	//   ....[6]....
        /*0088*/ 	.word	0x0000cea0


	//   ....[7]....
        /*008c*/ 	.word	0x0000ceb0


	//   ....[8]....
        /*0090*/ 	.word	0x000126e0


	//   ....[9]....
        /*0094*/ 	.word	0x00012710


	//   ....[10]....
        /*0098*/ 	.word	0x00012790


	//   ....[11]....
        /*009c*/ 	.word	0x000127a0


	//   ....[12]....
        /*00a0*/ 	.word	0x00014670


	//   ....[13]....
        /*00a4*/ 	.word	0x000146b0


	//   ....[14]....
        /*00a8*/ 	.word	0x000147f0


	//   ....[15]....
        /*00ac*/ 	.word	0x00014850


	//----- nvinfo : EIATTR_VRC_CTA_INIT_COUNT
	.align		4
.L_1170:
        /*00b0*/ 	.byte	0x02, 0x4a
	.zero		1
	.zero		1


	//----- nvinfo : EIATTR_EXIT_INSTR_OFFSETS
	.align		4
        /*00b4*/ 	.byte	0x04, 0x1c
        /*00b6*/ 	.short	(.L_1172 - .L_1171)


	//   ....[0]....
.L_1171:
        /*00b8*/ 	.word	0x00000440


	//   ....[1]....
        /*00bc*/ 	.word	0x00001260


	//   ....[2]....
        /*00c0*/ 	.word	0x00001290


	//   ....[3]....
        /*00c4*/ 	.word	0x000159f0


	//   ....[4]....
        /*00c8*/ 	.word	0x00015a70


	//   ....[5]....
        /*00cc*/ 	.word	0x00015ac0


	//----- nvinfo : EIATTR_CRS_STACK_SIZE
	.align		4
.L_1172:
        /*00d0*/ 	.byte	0x04, 0x1e
        /*00d2*/ 	.short	(.L_1174 - .L_1173)
.L_1173:
        /*00d4*/ 	.word	0x00000000


	//----- nvinfo : EIATTR_CBANK_PARAM_SIZE
	.align		4
.L_1174:
        /*00d8*/ 	.byte	0x03, 0x19
        /*00da*/ 	.short	0x01d0


	//----- nvinfo : EIATTR_PARAM_CBANK
	.align		4
        /*00dc*/ 	.byte	0x04, 0x0a
        /*00de*/ 	.short	(.L_1176 - .L_1175)
	.align		4
.L_1175:
        /*00e0*/ 	.word	index@(.nv.constant0._ZN5flash24flash_fwd_splitkv_kernelI23Flash_fwd_kernel_traitsILi128ELi64ELi128ELi4ELb0ELb0EN7cutlass6half_tE19Flash_kernel_traitsILi128ELi64ELi128ELi4ES3_EELb1ELb0ELb1ELb0ELb0ELb1ELb1ELb0EEEvNS_16Flash_fwd_paramsE)
        /*00e4*/ 	.short	0x0380
        /*00e6*/ 	.short	0x01d0


	//----- nvinfo : EIATTR_SW_WAR
	.align		4
.L_1176:
        /*00e8*/ 	.byte	0x04, 0x36
        /*00ea*/ 	.short	(.L_1178 - .L_1177)
.L_1177:
        /*00ec*/ 	.word	0x00000008
.L_1178:


//--------------------- .nv.info._ZN5flash24flash_fwd_splitkv_kernelI23Flash_fwd_kernel_traitsILi128ELi64ELi128ELi4ELb0ELb0EN7cutlass6half_tE19Flash_kernel_traitsILi128ELi64ELi128ELi4ES3_EELb1ELb0ELb0ELb0ELb1ELb0ELb1ELb1EEEvNS_16Flash_fwd_paramsE --------------------------
	.section	.nv.info._ZN5flash24flash_fwd_splitkv_kernelI23Flash_fwd_kernel_traitsILi128ELi64ELi128ELi4ELb0ELb0EN7cutlass6half_tE19Flash_kernel_traitsILi128ELi64ELi128ELi4ES3_EELb1ELb0ELb0ELb0ELb1ELb0ELb1ELb1EEEvNS_16Flash_fwd_paramsE,"",@"SHT_CUDA_INFO"
	.sectionflags	@""
	.align	4


	//----- nvinfo : EIATTR_CUDA_API_VERSION
	.align		4
        /*0000*/ 	.byte	0x04, 0x37
        /*0002*/ 	.short	(.L_1180 - .L_1179)
.L_1179:
        /*0004*/ 	.word	0x00000082


	//----- nvinfo : EIATTR_KPARAM_INFO
	.align		4
.L_1180:
        /*0008*/ 	.byte	0x04, 0x17
        /*000a*/ 	.short	(.L_1182 - .L_1181)
.L_1181:
        /*000c*/ 	.word	0x00000000
        /*0010*/ 	.short	0x0000
        /*0012*/ 	.short	0x0000
        /*0014*/ 	.byte	0x00, 0xf0, 0x41, 0x07


	//----- nvinfo : EIATTR_SPARSE_MMA_MASK
	.align		4
.L_1182:
        /*0018*/ 	.byte	0x03, 0x50
        /*001a*/ 	.short	0x0000


	//----- nvinfo : EIATTR_MAXREG_COUNT
	.align		4
        /*001c*/ 	.byte	0x03, 0x1b
        /*001e*/ 	.short	0x00ff


	//----- nvinfo : EIATTR_NUM_BARRIERS
	.align		4
        /*0020*/ 	.byte	0x02, 0x4c
        /*0022*/ 	.byte	0x01
	.zero		1


	//----- nvinfo : EIATTR_MERCURY_ISA_VERSION
	.align		4
        /*0024*/ 	.byte	0x03, 0x5f
        /*0026*/ 	.short	0x0101


	//----- nvinfo : EIATTR_COOP_GROUP_MASK_REGIDS
	.align		4
        /*0028*/ 	.byte	0x04, 0x29
        /*002a*/ 	.short	(.L_1184 - .L_1183)


	//   ....[0]....
.L_1183:
        /*002c*/ 	.word	0xffffffff


	//   ....[1]....
        /*0030*/ 	.word	0xffffffff


	//   ....[2]....
        /*0034*/ 	.word	0xffffffff


	//   ....[3]....
        /*0038*/ 	.word	0xffffffff


	//   ....[4]....
        /*003c*/ 	.word	0xffffffff


	//   ....[5]....
        /*0040*/ 	.word	0xffffffff


	//   ....[6]....
        /*0044*/ 	.word	0xffffffff


	//   ....[7]....
        /*0048*/ 	.word	0xffffffff


	//   ....[8]....
        /*004c*/ 	.word	0xffffffff


	//   ....[9]....
        /*0050*/ 	.word	0xffffffff


	//   ....[10]....
        /*0054*/ 	.word	0xffffffff


	//   ....[11]....
        /*0058*/ 	.word	0xffffffff


	//   ....[12]....
        /*005c*/ 	.word	0xffffffff


	//   ....[13]....
        /*0060*/ 	.word	0xffffffff


	//   ....[14]....
        /*0064*/ 	.word	0xffffffff


	//   ....[15]....
        /*0068*/ 	.word	0xffffffff


	//----- nvinfo : EIATTR_COOP_GROUP_INSTR_OFFSETS
	.align		4
.L_1184:
        /*006c*/ 	.byte	0x04, 0x28
        /*006e*/ 	.short	(.L_1186 - .L_1185)


	//   ....[0]....
.L_1185:
        /*0070*/ 	.word	0x00014a10


	//   ....[1]....
        /*0074*/ 	.word	0x00014a30


	//   ....[2]....
        /*0078*/ 	.word	0x00014a70


	//   ....[3]....
        /*007c*/ 	.word	0x00014a90


	//   ....[4]....
        /*0080*/ 	.word	0x00018da0


	//   ....[5]....
        /*0084*/ 	.word	0x00018dd0


	//   ....[6]....
        /*0088*/ 	.word	0x00018e40


	//   ....[7]....
        /*008c*/ 	.word	0x00018e50


	//   ....[8]....
        /*0090*/ 	.word	0x0001ce00


	//   ....[9]....
        /*0094*/ 	.word	0x0001ce10


	//   ....[10]....
        /*0098*/ 	.word	0x0001ce40


	//   ....[11]....
        /*009c*/ 	.word	0x0001ce50


	//   ....[12]....
        /*00a0*/ 	.word	0x0001ed90


	//   ....[13]....
        /*00a4*/ 	.word	0x0001edd0


	//   ....[14]....
        /*00a8*/ 	.word	0x0001ee90


	//   ....[15]....
        /*00ac*/ 	.word	0x0001eec0


	//----- nvinfo : EIATTR_VRC_CTA_INIT_COUNT
	.align		4
.L_1186:
        /*00b0*/ 	.byte	0x02, 0x4a
	.zero		1
	.zero		1


	//----- nvinfo : EIATTR_EXIT_INSTR_OFFSETS
	.align		4
        /*00b4*/ 	.byte	0x04, 0x1c
        /*00b6*/ 	.short	(.L_1188 - .L_1187)


	//   ....[0]....
.L_1187:
        /*00b8*/ 	.word	0x00000440


	//   ....[1]....
        /*00bc*/ 	.word	0x00000ce0


	//   ....[2]....
        /*00c0*/ 	.word	0x00000d10


	//   ....[3]....
        /*00c4*/ 	.word	0x0001fbf0


	//   ....[4]....
        /*00c8*/ 	.word	0x0001fc20


	//----- nvinfo : EIATTR_CRS_STACK_SIZE
	.align		4
.L_1188:
        /*00cc*/ 	.byte	0x04, 0x1e
        /*00ce*/ 	.short	(.L_1190 - .L_1189)
.L_1189:
        /*00d0*/ 	.word	0x00000000


	//----- nvinfo : EIATTR_CBANK_PARAM_SIZE
	.align		4
.L_1190:
        /*00d4*/ 	.byte	0x03, 0x19
        /*00d6*/ 	.short	0x01d0


	//----- nvinfo : EIATTR_PARAM_CBANK
	.align		4
        /*00d8*/ 	.byte	0x04, 0x0a
        /*00da*/ 	.short	(.L_1192 - .L_1191)
	.align		4
.L_1191:
        /*00dc*/ 	.word	index@(.nv.constant0._ZN5flash24flash_fwd_splitkv_kernelI23Flash_fwd_kernel_traitsILi128ELi64ELi128ELi4ELb0ELb0EN7cutlass6half_tE19Flash_kernel_traitsILi128ELi64ELi128ELi4ES3_EELb1ELb0ELb0ELb0ELb1ELb0ELb1ELb1EEEvNS_16Flash_fwd_paramsE)
        /*00e0*/ 	.short	0x0380
        /*00e2*/ 	.short	0x01d0


	//----- nvinfo : EIATTR_SW_WAR
	.align		4
.L_1192:
        /*00e4*/ 	.byte	0x04, 0x36
        /*00e6*/ 	.short	(.L_1194 - .L_1193)
.L_1193:
        /*00e8*/ 	.word	0x00000008
.L_1194:


//--------------------- .nv.info._ZN5flash24flash_fwd_splitkv_kernelI23Flash_fwd_kernel_traitsILi128ELi64ELi128ELi4ELb0ELb0EN7cutlass6half_tE19Flash_kernel_traitsILi128ELi64ELi128ELi4ES3_EELb1ELb0ELb0ELb0ELb1ELb1ELb1ELb1EEEvNS_16Flash_fwd_paramsE --------------------------
	.section	.nv.info._ZN5flash24flash_fwd_splitkv_kernelI23Flash_fwd_kernel_traitsILi128ELi64ELi128ELi4ELb0ELb0EN7cutlass6half_tE19Flash_kernel_traitsILi128ELi64ELi128ELi4ES3_EELb1ELb0ELb0ELb0ELb1ELb1ELb1ELb1EEEvNS_16Flash_fwd_paramsE,"",@"SHT_CUDA_INFO"
	.sectionflags	@""
	.align	4


	//----- nvinfo : EIATTR_CUDA_API_VERSION
	.align		4
        /*0000*/ 	.byte	0x04, 0x37
        /*0002*/ 	.short	(.L_1196 - .L_1195)
.L_1195:
        /*0004*/ 	.word	0x00000082


	//----- nvinfo : EIATTR_KPARAM_INFO
	.align		4
.L_1196:
        /*0008*/ 	.byte	0x04, 0x17
        /*000a*/ 	.short	(.L_1198 - .L_1197)
.L_1197:
        /*000c*/ 	.word	0x00000000
        /*0010*/ 	.short	0x0000
        /*0012*/ 	.short	0x0000
        /*0014*/ 	.byte	0x00, 0xf0, 0x41, 0x07


	//----- nvinfo : EIATTR_SPARSE_MMA_MASK
	.align		4
.L_1198:
        /*0018*/ 	.byte	0x03, 0x50
        /*001a*/ 	.short	0x0000


	//----- nvinfo : EIATTR_MAXREG_COUNT
	.align		4
        /*001c*/ 	.byte	0x03, 0x1b
        /*001e*/ 	.short	0x00ff


	//----- nvinfo : EIATTR_NUM_BARRIERS
	.align		4
        /*0020*/ 	.byte	0x02, 0x4c
        /*0022*/ 	.byte	0x01
	.zero		1


	//----- nvinfo : EIATTR_MERCURY_ISA_VERSION
	.align		4
        /*0024*/ 	.byte	0x03, 0x5f
        /*0026*/ 	.short	0x0101


	//----- nvinfo : EIATTR_COOP_GROUP_MASK_REGIDS
	.align		4
        /*0028*/ 	.byte	0x04, 0x29
        /*002a*/ 	.short	(.L_1200 - .L_1199)


	//   ....[0]....
.L_1199:
        /*002c*/ 	.word	0xffffffff


	//   ....[1]....
        /*0030*/ 	.word	0xffffffff


	//   ....[2]....
        /*0034*/ 	.word	0xffffffff


	//   ....[3]....
        /*0038*/ 	.word	0xffffffff


	//   ....[4]....
        /*003c*/ 	.word	0xffffffff


	//   ....[5]....
        /*0040*/ 	.word	0xffffffff


	//   ....[6]....
        /*0044*/ 	.word	0xffffffff


	//   ....[7]....
        /*0048*/ 	.word	0xffffffff


	//   ....[8]....
        /*004c*/ 	.word	0xffffffff


	//   ....[9]....
        /*0050*/ 	.word	0xffffffff


	//   ....[10]....
        /*0054*/ 	.word	0xffffffff


	//   ....[11]....
        /*0058*/ 	.word	0xffffffff


	//   ....[12]....
        /*005c*/ 	.word	0xffffffff


	//   ....[13]....
        /*0060*/ 	.word	0xffffffff


	//   ....[14]....
        /*0064*/ 	.word	0xffffffff


	//   ....[15]....
        /*0068*/ 	.word	0xffffffff


	//----- nvinfo : EIATTR_COOP_GROUP_INSTR_OFFSETS
	.align		4
.L_1200:
        /*006c*/ 	.byte	0x04, 0x28
        /*006e*/ 	.short	(.L_1202 - .L_1201)


	//   ....[0]....
.L_1201:
        /*0070*/ 	.word	0x000152d0


	//   ....[1]....
        /*0074*/ 	.word	0x000152e0


	//   ....[2]....
        /*0078*/ 	.word	0x00015320


	//   ....[3]....
        /*007c*/ 	.word	0x00015340


	//   ....[4]....
        /*0080*/ 	.word	0x00019e60


	//   ....[5]....
        /*0084*/ 	.word	0x00019e90


	//   ....[6]....
        /*0088*/ 	.word	0x00019f00


	//   ....[7]....
        /*008c*/ 	.word	0x00019f10


	//   ....[8]....
        /*0090*/ 	.word	0x0001e6d0


	//   ....[9]....
        /*0094*/ 	.word	0x0001e6e0


	//   ....[10]....
        /*0098*/ 	.word	0x0001e710


	//   ....[11]....
        /*009c*/ 	.word	0x0001e720


	//   ....[12]....
        /*00a0*/ 	.word	0x00020650


	//   ....[13]....
        /*00a4*/ 	.word	0x00020690


	//   ....[14]....
        /*00a8*/ 	.word	0x00020750


	//   ....[15]....
        /*00ac*/ 	.word	0x00020780


	//----- nvinfo : EIATTR_VRC_CTA_INIT_COUNT
	.align		4
.L_1202:
        /*00b0*/ 	.byte	0x02, 0x4a
	.zero		1
	.zero		1


	//----- nvinfo : EIATTR_EXIT_INSTR_OFFSETS
	.align		4
        /*00b4*/ 	.byte	0x04, 0x1c
        /*00b6*/ 	.short	(.L_1204 - .L_1203)


	//   ....[0]....
.L_1203:
        /*00b8*/ 	.word	0x00000440


	//   ....[1]....
        /*00bc*/ 	.word	0x00000ce0


	//   ....[2]....
        /*00c0*/ 	.word	0x00000d10


	//   ....[3]....
        /*00c4*/ 	.word	0x000214b0


	//   ....[4]....
        /*00c8*/ 	.word	0x000214e0


	//----- nvinfo : EIATTR_CRS_STACK_SIZE
	.align		4
.L_1204:
        /*00cc*/ 	.byte	0x04, 0x1e
        /*00ce*/ 	.short	(.L_1206 - .L_1205)
.L_1205:
        /*00d0*/ 	.word	0x00000000


	//----- nvinfo : EIATTR_CBANK_PARAM_SIZE
	.align		4
.L_1206:
        /*00d4*/ 	.byte	0x03, 0x19
        /*00d6*/ 	.short	0x01d0


	//----- nvinfo : EIATTR_PARAM_CBANK
	.align		4
        /*00d8*/ 	.byte	0x04, 0x0a
        /*00da*/ 	.short	(.L_1208 - .L_1207)
	.align		4
.L_1207:
        /*00dc*/ 	.word	index@(.nv.constant0._ZN5flash24flash_fwd_splitkv_kernelI23Flash_fwd_kernel_traitsILi128ELi64ELi128ELi4ELb0ELb0EN7cutlass6half_tE19Flash_kernel_traitsILi128ELi64ELi128ELi4ES3_EELb1ELb0ELb0ELb0ELb1ELb1ELb1ELb1EEEvNS_16Flash_fwd_paramsE)
        /*00e0*/ 	.short	0x0380
        /*00e2*/ 	.short	0x01d0


	//----- nvinfo : EIATTR_SW_WAR
	.align		4
.L_1208:
        /*00e4*/ 	.byte	0x04, 0x36
        /*00e6*/ 	.short	(.L_1210 - .L_1209)
.L_1209:
        /*00e8*/ 	.word	0x00000008
.L_1210:


//--------------------- .nv.info._ZN5flash24flash_fwd_splitkv_kernelI23Flash_fwd_kernel_traitsILi128ELi64ELi128ELi4ELb0ELb0EN7cutlass6half_tE19Flash_kernel_traitsILi128ELi64ELi128ELi4ES3_EELb1ELb0ELb1ELb0ELb0ELb0ELb1ELb1EEEvNS_16Flash_fwd_paramsE --------------------------
	.section	.nv.info._ZN5flash24flash_fwd_splitkv_kernelI23Flash_fwd_kernel_traitsILi128ELi64ELi128ELi4ELb0ELb0EN7cutlass6half_tE19Flash_kernel_traitsILi128ELi64ELi128ELi4ES3_EELb1ELb0ELb1ELb0ELb0ELb0ELb1ELb1EEEvNS_16Flash_fwd_paramsE,"",@"SHT_CUDA_INFO"
	.sectionflags	@""
	.align	4


	//----- nvinfo : EIATTR_CUDA_API_VERSION
	.align		4
        /*0000*/ 	.byte	0x04, 0x37
        /*0002*/ 	.short	(.L_1212 - .L_1211)
.L_1211:
        /*0004*/ 	.word	0x00000082


	//----- nvinfo : EIATTR_KPARAM_INFO
	.align		4
.L_1212:
        /*0008*/ 	.byte	0x04, 0x17
        /*000a*/ 	.short	(.L_1214 - .L_1213)
.L_1213:
        /*000c*/ 	.word	0x00000000
        /*0010*/ 	.short	0x0000
        /*0012*/ 	.short	0x0000
        /*0014*/ 	.byte	0x00, 0xf0, 0x41, 0x07


	//----- nvinfo : EIATTR_SPARSE_MMA_MASK
	.align		4
.L_1214:
        /*0018*/ 	.byte	0x03, 0x50
        /*001a*/ 	.short	0x0000


	//----- nvinfo : EIATTR_MAXREG_COUNT
	.align		4
        /*001c*/ 	.byte	0x03, 0x1b
        /*001e*/ 	.short	0x00ff


	//----- nvinfo : EIATTR_NUM_BARRIERS
	.align		4
        /*0020*/ 	.byte	0x02, 0x4c
        /*0022*/ 	.byte	0x01
	.zero		1


	//----- nvinfo : EIATTR_MERCURY_ISA_VERSION
	.align		4
        /*0024*/ 	.byte	0x03, 0x5f
        /*0026*/ 	.short	0x0101


	//----- nvinfo : EIATTR_COOP_GROUP_MASK_REGIDS
	.align		4
        /*0028*/ 	.byte	0x04, 0x29
        /*002a*/ 	.short	(.L_1216 - .L_1215)


	//   ....[0]....
.L_1215:
        /*002c*/ 	.word	0xffffffff


	//   ....[1]....
        /*0030*/ 	.word	0xffffffff


	//   ....[2]....
        /*0034*/ 	.word	0xffffffff


	//   ....[3]....
        /*0038*/ 	.word	0xffffffff


	//   ....[4]....
        /*003c*/ 	.word	0xffffffff


	//   ....[5]....
        /*0040*/ 	.word	0xffffffff


	//   ....[6]....
        /*0044*/ 	.word	0xffffffff


	//   ....[7]....
        /*0048*/ 	.word	0xffffffff


	//   ....[8]....
        /*004c*/ 	.word	0xffffffff


	//   ....[9]....
        /*0050*/ 	.word	0xffffffff


	//   ....[10]....
        /*0054*/ 	.word	0xffffffff


	//   ....[11]....
        /*0058*/ 	.word	0xffffffff


	//   ....[12]....
        /*005c*/ 	.word	0xffffffff


	//   ....[13]....
        /*0060*/ 	.word	0xffffffff


	//   ....[14]....
        /*0064*/ 	.word	0xffffffff


	//   ....[15]....
        /*0068*/ 	.word	0xffffffff


	//----- nvinfo : EIATTR_COOP_GROUP_INSTR_OFFSETS
	.align		4
.L_1216:
        /*006c*/ 	.byte	0x04, 0x28
        /*006e*/ 	.short	(.L_1218 - .L_1217)


	//   ....[0]....
.L_1217:
        /*0070*/ 	.word	0x00017c40


	//   ....[1]....
        /*0074*/ 	.word	0x00017c60


	//   ....[2]....
        /*0078*/ 	.word	0x00017d10


	//   ....[3]....
        /*007c*/ 	.word	0x00017d20


	//   ....[4]....
        /*0080*/ 	.word	0x0001cd70


	//   ....[5]....
        /*0084*/ 	.word	0x0001cd90


	//   ....[6]....
        /*0088*/ 	.word	0x0001cdf0


	//   ....[7]....
        /*008c*/ 	.word	0x0001ce00


	//   ....[8]....
        /*0090*/ 	.word	0x00021e60


	//   ....[9]....
        /*0094*/ 	.word	0x00021e80


	//   ....[10]....
        /*0098*/ 	.word	0x00021eb0


	//   ....[11]....
        /*009c*/ 	.word	0x00021ec0


	//   ....[12]....
        /*00a0*/ 	.word	0x00023df0


	//   ....[13]....
        /*00a4*/ 	.word	0x00023e30


	//   ....[14]....
        /*00a8*/ 	.word	0x00023f50


	//   ....[15]....
        /*00ac*/ 	.word	0x00023f80


	//----- nvinfo : EIATTR_VRC_CTA_INIT_COUNT
	.align		4
.L_1218:
        /*00b0*/ 	.byte	0x02, 0x4a
	.zero		1
	.zero		1


	//----- nvinfo : EIATTR_EXIT_INSTR_OFFSETS
	.align		4
        /*00b4*/ 	.byte	0x04, 0x1c
        /*00b6*/ 	.short	(.L_1220 - .L_1219)


	//   ....[0]....
.L_1219:
        /*00b8*/ 	.word	0x00000440


	//   ....[1]....
        /*00bc*/ 	.word	0x00001270


	//   ....[2]....
        /*00c0*/ 	.word	0x000012a0


	//   ....[3]....
        /*00c4*/ 	.word	0x000251a0


	//   ....[4]....
        /*00c8*/ 	.word	0x00025220


	//   ....[5]....
        /*00cc*/ 	.word	0x00025270


	//----- nvinfo : EIATTR_CRS_STACK_SIZE
	.align		4
.L_1220:
        /*00d0*/ 	.byte	0x04, 0x1e
        /*00d2*/ 	.short	(.L_1222 - .L_1221)
.L_1221:
        /*00d4*/ 	.word	0x00000000


	//----- nvinfo : EIATTR_CBANK_PARAM_SIZE
	.align		4
.L_1222:
        /*00d8*/ 	.byte	0x03, 0x19
        /*00da*/ 	.short	0x01d0


	//----- nvinfo : EIATTR_PARAM_CBANK
	.align		4
        /*00dc*/ 	.byte	0x04, 0x0a
        /*00de*/ 	.short	(.L_1224 - .L_1223)
	.align		4
.L_1223:
        /*00e0*/ 	.word	index@(.nv.constant0._ZN5flash24flash_fwd_splitkv_kernelI23Flash_fwd_kernel_traitsILi128ELi64ELi128ELi4ELb0ELb0EN7cutlass6half_tE19Flash_kernel_traitsILi128ELi64ELi128ELi4ES3_EELb1ELb0ELb1ELb0ELb0ELb0ELb1ELb1EEEvNS_16Flash_fwd_paramsE)
        /*00e4*/ 	.short	0x0380
        /*00e6*/ 	.short	0x01d0


	//----- nvinfo : EIATTR_SW_WAR
	.align		4
.L_1224:
        /*00e8*/ 	.byte	0x04, 0x36
        /*00ea*/ 	.short	(.L_1226 - .L_1225)
.L_1225:
        /*00ec*/ 	.word	0x00000008
.L_1226:


//--------------------- .nv.info._ZN5flash24flash_fwd_splitkv_kernelI23Flash_fwd_kernel_traitsILi128ELi64ELi128ELi4ELb0ELb0EN7cutlass6half_tE19Flash_kernel_traitsILi128ELi64ELi128ELi4ES3_EELb1ELb0ELb1ELb0ELb0ELb1ELb1ELb1EEEvNS_16Flash_fwd_paramsE --------------------------
	.section	.nv.info._ZN5flash24flash_fwd_splitkv_kernelI23Flash_fwd_kernel_traitsILi128ELi64ELi128ELi4ELb0ELb0EN7cutlass6half_tE19Flash_kernel_traitsILi128ELi64ELi128ELi4ES3_EELb1ELb0ELb1ELb0ELb0ELb1ELb1ELb1EEEvNS_16Flash_fwd_paramsE,"",@"SHT_CUDA_INFO"
	.sectionflags	@""
	.align	4


	//----- nvinfo : EIATTR_CUDA_API_VERSION
	.align		4
        /*0000*/ 	.byte	0x04, 0x37
        /*0002*/ 	.short	(.L_1228 - .L_1227)
.L_1227:
        /*0004*/ 	.word	0x00000082


	//----- nvinfo : EIATTR_KPARAM_INFO
	.align		4
.L_1228:
        /*0008*/ 	.byte	0x04, 0x17
        /*000a*/ 	.short	(.L_1230 - .L_1229)
.L_1229:
        /*000c*/ 	.word	0x00000000
        /*0010*/ 	.short	0x0000
        /*0012*/ 	.short	0x0000
        /*0014*/ 	.byte	0x00, 0xf0, 0x41, 0x07


	//----- nvinfo : EIATTR_SPARSE_MMA_MASK
	.align		4
.L_1230:
        /*0018*/ 	.byte	0x03, 0x50
        /*001a*/ 	.short	0x0000


	//----- nvinfo : EIATTR_MAXREG_COUNT
	.align		4
        /*001c*/ 	.byte	0x03, 0x1b
        /*001e*/ 	.short	0x00ff


	//----- nvinfo : EIATTR_NUM_BARRIERS
	.align		4
        /*0020*/ 	.byte	0x02, 0x4c
        /*0022*/ 	.byte	0x01
	.zero		1


	//----- nvinfo : EIATTR_MERCURY_ISA_VERSION
	.align		4
        /*0024*/ 	.byte	0x03, 0x5f
        /*0026*/ 	.short	0x0101


	//----- nvinfo : EIATTR_COOP_GROUP_MASK_REGIDS
	.align		4
        /*0028*/ 	.byte	0x04, 0x29
        /*002a*/ 	.short	(.L_1232 - .L_1231)


	//   ....[0]....
.L_1231:
        /*002c*/ 	.word	0xffffffff


	//   ....[1]....
        /*0030*/ 	.word	0xffffffff


	//   ....[2]....
        /*0034*/ 	.word	0xffffffff


	//   ....[3]....
        /*0038*/ 	.word	0xffffffff


	//   ....[4]....
        /*003c*/ 	.word	0xffffffff


	//   ....[5]....
        /*0040*/ 	.word	0xffffffff


	//   ....[6]....
        /*0044*/ 	.word	0xffffffff


	//   ....[7]....
        /*0048*/ 	.word	0xffffffff


	//   ....[8]....
        /*004c*/ 	.word	0xffffffff


	//   ....[9]....
        /*0050*/ 	.word	0xffffffff


	//   ....[10]....
        /*0054*/ 	.word	0xffffffff


	//   ....[11]....
        /*0058*/ 	.word	0xffffffff


	//   ....[12]....
        /*005c*/ 	.word	0xffffffff


	//   ....[13]....
        /*0060*/ 	.word	0xffffffff


	//   ....[14]....
        /*0064*/ 	.word	0xffffffff


	//   ....[15]....
        /*0068*/ 	.word	0xffffffff


	//----- nvinfo : EIATTR_COOP_GROUP_INSTR_OFFSETS
	.align		4
.L_1232:
        /*006c*/ 	.byte	0x04, 0x28
        /*006e*/ 	.short	(.L_1234 - .L_1233)


	//   ....[0]....
.L_1233:
        /*0070*/ 	.word	0x00018560


	//   ....[1]....
        /*0074*/ 	.word	0x00018580


	//   ....[2]....
        /*0078*/ 	.word	0x00018630


	//   ....[3]....
        /*007c*/ 	.word	0x00018640


	//   ....[4]....
        /*0080*/ 	.word	0x0001de70


	//   ....[5]....
        /*0084*/ 	.word	0x0001dea0


	//   ....[6]....
        /*0088*/ 	.word	0x0001df30


	//   ....[7]....
        /*008c*/ 	.word	0x0001df40


	//   ....[8]....
        /*0090*/ 	.word	0x00023780


	//   ....[9]....
        /*0094*/ 	.word	0x000237a0


	//   ....[10]....
        /*0098*/ 	.word	0x000237e0


	//   ....[11]....
        /*009c*/ 	.word	0x000237f0


	//   ....[12]....
        /*00a0*/ 	.word	0x00025720


	//   ....[13]....
        /*00a4*/ 	.word	0x00025760


	//   ....[14]....
        /*00a8*/ 	.word	0x00025880


	//   ....[15]....
        /*00ac*/ 	.word	0x000258b0


	//----- nvinfo : EIATTR_VRC_CTA_INIT_COUNT
	.align		4
.L_1234:
        /*00b0*/ 	.byte	0x02, 0x4a
	.zero		1
	.zero		1


	//----- nvinfo : EIATTR_EXIT_INSTR_OFFSETS
	.align		4
        /*00b4*/ 	.byte	0x04, 0x1c
        /*00b6*/ 	.short	(.L_1236 - .L_1235)


	//   ....[0]....
.L_1235:
        /*00b8*/ 	.word	0x00000440


	//   ....[1]....
        /*00bc*/ 	.word	0x00001270


	//   ....[2]....
        /*00c0*/ 	.word	0x000012a0


	//   ....[3]....
        /*00c4*/ 	.word	0x00026ad0


	//   ....[4]....
        /*00c8*/ 	.word	0x00026b50


	//   ....[5]....
        /*00cc*/ 	.word	0x00026ba0


	//----- nvinfo : EIATTR_CRS_STACK_SIZE
	.align		4
.L_1236:
        /*00d0*/ 	.byte	0x04, 0x1e
        /*00d2*/ 	.short	(.L_1238 - .L_1237)
.L_1237:
        /*00d4*/ 	.word	0x00000000


	//----- nvinfo : EIATTR_CBANK_PARAM_SIZE
	.align		4
.L_1238:
        /*00d8*/ 	.byte	0x03, 0x19
        /*00da*/ 	.short	0x01d0


	//----- nvinfo : EIATTR_PARAM_CBANK
	.align		4
        /*00dc*/ 	.byte	0x04, 0x0a
        /*00de*/ 	.short	(.L_1240 - .L_1239)
	.align		4
.L_1239:
        /*00e0*/ 	.word	index@(.nv.constant0._ZN5flash24flash_fwd_splitkv_kernelI23Flash_fwd_kernel_traitsILi128ELi64ELi128ELi4ELb0ELb0EN7cutlass6half_tE19Flash_kernel_traitsILi128ELi64ELi128ELi4ES3_EELb1ELb0ELb1ELb0ELb0ELb1ELb1ELb1EEEvNS_16Flash_fwd_paramsE)
        /*00e4*/ 	.short	0x0380
        /*00e6*/ 	.short	0x01d0


	//----- nvinfo : EIATTR_SW_WAR
	.align		4
.L_1240:
        /*00e8*/ 	.byte	0x04, 0x36
        /*00ea*/ 	.short	(.L_1242 - .L_1241)
.L_1241:
        /*00ec*/ 	.word	0x00000008
.L_1242:


//--------------------- .nv.info._ZN5flash32flash_fwd_splitkv_combine_kernelI23Flash_fwd_kernel_traitsILi128ELi64ELi64ELi4ELb0ELb0EN7cutlass6half_tE19Flash_kernel_traitsILi128ELi64ELi64ELi4ES3_EELi4ELi7ELb0EEEvNS_16Flash_fwd_paramsE --------------------------
	.section	.nv.info._ZN5flash32flash_fwd_splitkv_combine_kernelI23Flash_fwd_kernel_traitsILi128ELi64ELi64ELi4ELb0ELb0EN7cutlass6half_tE19Flash_kernel_traitsILi128ELi64ELi64ELi4ES3_EELi4ELi7ELb0EEEvNS_16Flash_fwd_paramsE,"",@"SHT_CUDA_INFO"
	.sectionflags	@""
	.align	4


	//----- nvinfo : EIATTR_CUDA_API_VERSION
	.align		4
        /*0000*/ 	.byte	0x04, 0x37
        /*0002*/ 	.short	(.L_1244 - .L_1243)
.L_1243:
        /*0004*/ 	.word	0x00000082


	//----- nvinfo : EIATTR_KPARAM_INFO
	.align		4
.L_1244:
        /*0008*/ 	.byte	0x04, 0x17
        /*000a*/ 	.short	(.L_1246 - .L_1245)
.L_1245:
        /*000c*/ 	.word	0x00000000
        /*0010*/ 	.short	0x0000
        /*0012*/ 	.short	0x0000
        /*0014*/ 	.byte	0x00, 0xf0, 0x41, 0x07


	//----- nvinfo : EIATTR_SPARSE_MMA_MASK
	.align		4
.L_1246:
        /*0018*/ 	.byte	0x03, 0x50
        /*001a*/ 	.short	0x0000


	//----- nvinfo : EIATTR_MAXREG_COUNT
	.align		4
        /*001c*/ 	.byte	0x03, 0x1b
        /*001e*/ 	.short	0x00ff


	//----- nvinfo : EIATTR_NUM_BARRIERS
	.align		4
        /*0020*/ 	.byte	0x02, 0x4c
        /*0022*/ 	.byte	0x01
	.zero		1


	//----- nvinfo : EIATTR_MERCURY_ISA_VERSION
	.align		4
        /*0024*/ 	.byte	0x03, 0x5f
        /*0026*/ 	.short	0x0101


	//----- nvinfo : EIATTR_COOP_GROUP_MASK_REGIDS
	.align		4
        /*0028*/ 	.byte	0x04, 0x29
        /*002a*/ 	.short	(.L_1248 - .L_1247)


	//   ....[0]....
.L_1247:
        /*002c*/ 	.word	0xffffffff


	//   ....[1]....
        /*0030*/ 	.word	0xffffffff


	//   ....[2]....
        /*0034*/ 	.word	0xffffffff


	//   ....[3]....
        /*0038*/ 	.word	0xffffffff


	//   ....[4]....
        /*003c*/ 	.word	0xffffffff


	//   ....[5]....
        /*0040*/ 	.word	0xffffffff


	//   ....[6]....
        /*0044*/ 	.word	0xffffffff


	//   ....[7]....
        /*0048*/ 	.word	0xffffffff


	//   ....[8]....
        /*004c*/ 	.word	0xffffffff


	//   ....[9]....
        /*0050*/ 	.word	0xffffffff


	//----- nvinfo : EIATTR_COOP_GROUP_INSTR_OFFSETS
	.align		4
.L_1248:
        /*0054*/ 	.byte	0x04, 0x28
        /*0056*/ 	.short	(.L_1250 - .L_1249)


	//   ....[0]....
.L_1249:
        /*0058*/ 	.word	0x00001cb0


	//   ....[1]....
        /*005c*/ 	.word	0x00001d60


	//   ....[2]....
        /*0060*/ 	.word	0x00001da0


	//   ....[3]....
        /*0064*/ 	.word	0x00001dc0


	//   ....[4]....
        /*0068*/ 	.word	0x00001de0


	//   ....[5]....
        /*006c*/ 	.word	0x00001fa0


	//   ....[6]....
        /*0070*/ 	.word	0x00002050


	//   ....[7]....
        /*0074*/ 	.word	0x000020c0


	//   ....[8]....
        /*0078*/ 	.word	0x00002170


	//   ....[9]....
        /*007c*/ 	.word	0x00002220


	//----- nvinfo : EIATTR_VRC_CTA_INIT_COUNT
	.align		4
.L_1250:
        /*0080*/ 	.byte	0x02, 0x4a
	.zero		1
	.zero		1


	//----- nvinfo : EIATTR_EXIT_INSTR_OFFSETS
	.align		4
        /*0084*/ 	.byte	0x04, 0x1c
        /*0086*/ 	.short	(.L_1252 - .L_1251)


	//   ....[0]....
.L_1251:
        /*0088*/ 	.word	0x00004100


	//   ....[1]....
        /*008c*/ 	.word	0x000043e0


	//   ....[2]....
        /*0090*/ 	.word	0x00004600


	//----- nvinfo : EIATTR_CRS_STACK_SIZE
	.align		4
.L_1252:
        /*0094*/ 	.byte	0x04, 0x1e
        /*0096*/ 	.short	(.L_1254 - .L_1253)
.L_1253:
        /*0098*/ 	.word	0x00000000


	//----- nvinfo : EIATTR_CBANK_PARAM_SIZE
	.align		4
.L_1254:
        /*009c*/ 	.byte	0x03, 0x19
        /*009e*/ 	.short	0x01d0


	//----- nvinfo : EIATTR_PARAM_CBANK
	.align		4
        /*00a0*/ 	.byte	0x04, 0x0a
        /*00a2*/ 	.short	(.L_1256 - .L_1255)
	.align		4
.L_1255:
        /*00a4*/ 	.word	index@(.nv.constant0._ZN5flash32flash_fwd_splitkv_combine_kernelI23Flash_fwd_kernel_traitsILi128ELi64ELi64ELi4ELb0ELb0EN7cutlass6half_tE19Flash_kernel_traitsILi128ELi64ELi64ELi4ES3_EELi4ELi7ELb0EEEvNS_16Flash_fwd_paramsE)
        /*00a8*/ 	.short	0x0380
        /*00aa*/ 	.short	0x01d0


	//----- nvinfo : EIATTR_SW_WAR
	.align		4
.L_1256:
        /*00ac*/ 	.byte	0x04, 0x36
        /*00ae*/ 	.short	(.L_1258 - .L_1257)
.L_1257:
        /*00b0*/ 	.word	0x00000008
.L_1258:


//--------------------- .nv.info._ZN5flash32flash_fwd_splitkv_combine_kernelI23Flash_fwd_kernel_traitsILi128ELi64ELi64ELi4ELb0ELb0EN7cutlass6half_tE19Flash_kernel_traitsILi128ELi64ELi64ELi4ES3_EELi4ELi6ELb0EEEvNS_16Flash_fwd_paramsE --------------------------
	.section	.nv.info._ZN5flash32flash_fwd_splitkv_combine_kernelI23Flash_fwd_kernel_traitsILi128ELi64ELi64ELi4ELb0ELb0EN7cutlass6half_tE19Flash_kernel_traitsILi128ELi64ELi64ELi4ES3_EELi4ELi6ELb0EEEvNS_16Flash_fwd_paramsE,"",@"SHT_CUDA_INFO"
	.sectionflags	@""
	.align	4


	//----- nvinfo : EIATTR_CUDA_API_VERSION
	.align		4
        /*0000*/ 	.byte	0x04, 0x37
        /*0002*/ 	.short	(.L_1260 - .L_1259)
.L_1259:
        /*0004*/ 	.word	0x00000082


	//----- nvinfo : EIATTR_KPARAM_INFO
	.align		4
.L_1260:
        /*0008*/ 	.byte	0x04, 0x17
        /*000a*/ 	.short	(.L_1262 - .L_1261)
.L_1261:
        /*000c*/ 	.word	0x00000000
        /*0010*/ 	.short	0x0000
        /*0012*/ 	.short	0x0000
        /*0014*/ 	.byte	0x00, 0xf0, 0x41, 0x07


	//----- nvinfo : EIATTR_SPARSE_MMA_MASK
	.align		4
.L_1262:
        /*0018*/ 	.byte	0x03, 0x50
        /*001a*/ 	.short	0x0000


	//----- nvinfo : EIATTR_MAXREG_COUNT
	.align		4
        /*001c*/ 	.byte	0x03, 0x1b
        /*001e*/ 	.short	0x00ff


	//----- nvinfo : EIATTR_NUM_BARRIERS
	.align		4
        /*0020*/ 	.byte	0x02, 0x4c
        /*0022*/ 	.byte	0x01
	.zero		1


	//----- nvinfo : EIATTR_MERCURY_ISA_VERSION
	.align		4
        /*0024*/ 	.byte	0x03, 0x5f
        /*0026*/ 	.short	0x0101


	//----- nvinfo : EIATTR_COOP_GROUP_MASK_REGIDS
	.align		4
        /*0028*/ 	.byte	0x04, 0x29
        /*002a*/ 	.short	(.L_1264 - .L_1263)


	//   ....[0]....
.L_1263:
        /*002c*/ 	.word	0xffffffff


	//   ....[1]....
        /*0030*/ 	.word	0xffffffff


	//   ....[2]....
        /*0034*/ 	.word	0xffffffff


	//   ....[3]....
        /*0038*/ 	.word	0xffffffff


	//   ....[4]....
        /*003c*/ 	.word	0xffffffff


	//   ....[5]....
        /*0040*/ 	.word	0xffffffff


	//   ....[6]....
        /*0044*/ 	.word	0xffffffff


	//   ....[7]....
        /*0048*/ 	.word	0xffffffff


	//   ....[8]....
        /*004c*/ 	.word	0xffffffff


	//   ....[9]....
        /*0050*/ 	.word	0xffffffff


	//----- nvinfo : EIATTR_COOP_GROUP_INSTR_OFFSETS
	.align		4
.L_1264:
        /*0054*/ 	.byte	0x04, 0x28
        /*0056*/ 	.short	(.L_1266 - .L_1265)


	//   ....[0]....
.L_1265:
        /*0058*/ 	.word	0x00001990


	//   ....[1]....
        /*005c*/ 	.word	0x000019b0


	//   ....[2]....
        /*0060*/ 	.word	0x000019e0


	//   ....[3]....
        /*0064*/ 	.word	0x00001a20


	//   ....[4]....
        /*0068*/ 	.word	0x00001a60


	//   ....[5]....
        /*006c*/ 	.word	0x00001bd0


	//   ....[6]....
        /*0070*/ 	.word	0x00001cb0


	//   ....[7]....
        /*0074*/ 	.word	0x00001d20


	//   ....[8]....
        /*0078*/ 	.word	0x00001d90


	//   ....[9]....
        /*007c*/ 	.word	0x00001eb0


	//----- nvinfo : EIATTR_VRC_CTA_INIT_COUNT
	.align		4
.L_1266:
        /*0080*/ 	.byte	0x02, 0x4a
	.zero		1
	.zero		1


	//----- nvinfo : EIATTR_EXIT_INSTR_OFFSETS
	.align		4
        /*0084*/ 	.byte	0x04, 0x1c
        /*0086*/ 	.short	(.L_1268 - .L_1267)


	//   ....[0]....
.L_1267:
        /*0088*/ 	.word	0x00003cc0


	//   ....[1]....
        /*008c*/ 	.word	0x00003fa0


	//   ....[2]....
        /*0090*/ 	.word	0x000041c0


	//----- nvinfo : EIATTR_CRS_STACK_SIZE
	.align		4
.L_1268:
        /*0094*/ 	.byte	0x04, 0x1e
        /*0096*/ 	.short	(.L_1270 - .L_1269)
.L_1269:
        /*0098*/ 	.word	0x00000000


	//----- nvinfo : EIATTR_CBANK_PARAM_SIZE
	.align		4
.L_1270:
        /*009c*/ 	.byte	0x03, 0x19
        /*009e*/ 	.short	0x01d0


	//----- nvinfo : EIATTR_PARAM_CBANK
	.align		4
        /*00a0*/ 	.byte	0x04, 0x0a
        /*00a2*/ 	.short	(.L_1272 - .L_1271)
	.align		4
.L_1271:
        /*00a4*/ 	.word	index@(.nv.constant0._ZN5flash32flash_fwd_splitkv_combine_kernelI23Flash_fwd_kernel_traitsILi128ELi64ELi64ELi4ELb0ELb0EN7cutlass6half_tE19Flash_kernel_traitsILi128ELi64ELi64ELi4ES3_EELi4ELi6ELb0EEEvNS_16Flash_fwd_paramsE)
        /*00a8*/ 	.short	0x0380
        /*00aa*/ 	.short	0x01d0


	//----- nvinfo : EIATTR_SW_WAR
	.align		4
.L_1272:
        /*00ac*/ 	.byte	0x04, 0x36
        /*00ae*/ 	.short	(.L_1274 - .L_1273)
.L_1273:
        /*00b0*/ 	.word	0x00000008
.L_1274:


//--------------------- .nv.info._ZN5flash32flash_fwd_splitkv_combine_kernelI23Flash_fwd_kernel_traitsILi128ELi64ELi64ELi4ELb0ELb0EN7cutlass6half_tE19Flash_kernel_traitsILi128ELi64ELi64ELi4ES3_EELi4ELi5ELb0EEEvNS_16Flash_fwd_paramsE --------------------------
	.section	.nv.info._ZN5flash32flash_fwd_splitkv_combine_kernelI23Flash_fwd_kernel_traitsILi128ELi64ELi64ELi4ELb0ELb0EN7cutlass6half_tE19Flash_kernel_traitsILi128ELi64ELi64ELi4ES3_EELi4ELi5ELb0EEEvNS_16Flash_fwd_paramsE,"",@"SHT_CUDA_INFO"
	.sectionflags	@""
	.align	4


	//----- nvinfo : EIATTR_CUDA_API_VERSION
	.align		4
        /*0000*/ 	.byte	0x04, 0x37
        /*0002*/ 	.short	(.L_1276 - .L_1275)
.L_1275:
        /*0004*/ 	.word	0x00000082


	//----- nvinfo : EIATTR_KPARAM_INFO
	.align		4
.L_1276:
        /*0008*/ 	.byte	0x04, 0x17
        /*000a*/ 	.short	(.L_1278 - .L_1277)
.L_1277:
        /*000c*/ 	.word	0x00000000
        /*0010*/ 	.short	0x0000
        /*0012*/ 	.short	0x0000
        /*0014*/ 	.byte	0x00, 0xf0, 0x41, 0x07


	//----- nvinfo : EIATTR_SPARSE_MMA_MASK
	.align		4
.L_1278:
        /*0018*/ 	.byte	0x03, 0x50
        /*001a*/ 	.short	0x0000


	//----- nvinfo : EIATTR_MAXREG_COUNT
	.align		4
        /*001c*/ 	.byte	0x03, 0x1b
        /*001e*/ 	.short	0x00ff


	//----- nvinfo : EIATTR_NUM_BARRIERS
	.align		4
        /*0020*/ 	.byte	0x02, 0x4c
        /*0022*/ 	.byte	0x01
	.zero		1


	//----- nvinfo : EIATTR_MERCURY_ISA_VERSION
	.align		4
        /*0024*/ 	.byte	0x03, 0x5f
        /*0026*/ 	.short	0x0101


	//----- nvinfo : EIATTR_COOP_GROUP_MASK_REGIDS
	.align		4
        /*0028*/ 	.byte	0x04, 0x29
        /*002a*/ 	.short	(.L_1280 - .L_1279)


	//   ....[0]....
.L_1279:
        /*002c*/ 	.word	0xffffffff


	//   ....[1]....
        /*0030*/ 	.word	0xffffffff


	//   ....[2]....
        /*0034*/ 	.word	0xffffffff


	//   ....[3]....
        /*0038*/ 	.word	0xffffffff


	//   ....[4]....
        /*003c*/ 	.word	0xffffffff


	//   ....[5]....
        /*0040*/ 	.word	0xffffffff


	//   ....[6]....
        /*0044*/ 	.word	0xffffffff


	//   ....[7]....
        /*0048*/ 	.word	0xffffffff


	//   ....[8]....
        /*004c*/ 	.word	0xffffffff


	//   ....[9]....
        /*0050*/ 	.word	0xffffffff


	//----- nvinfo : EIATTR_COOP_GROUP_INSTR_OFFSETS
	.align		4
.L_1280:
        /*0054*/ 	.byte	0x04, 0x28
        /*0056*/ 	.short	(.L_1282 - .L_1281)


	//   ....[0]....
.L_1281:
        /*0058*/ 	.word	0x00001a70


	//   ....[1]....
        /*005c*/ 	.word	0x00001a90


	//   ....[2]....
        /*0060*/ 	.word	0x00001ab0


	//   ....[3]....
        /*0064*/ 	.word	0x00001ae0


	//   ....[4]....
        /*0068*/ 	.word	0x00001b20


	//   ....[5]....
        /*006c*/ 	.word	0x00001c80


	//   ....[6]....
        /*0070*/ 	.word	0x00001cc0


	//   ....[7]....
        /*0074*/ 	.word	0x00001cf0


	//   ....[8]....
        /*0078*/ 	.word	0x00001d30


	//   ....[9]....
        /*007c*/ 	.word	0x00001e30


	//----- nvinfo : EIATTR_VRC_CTA_INIT_COUNT
	.align		4
.L_1282:
        /*0080*/ 	.byte	0x02, 0x4a
	.zero		1
	.zero		1


	//----- nvinfo : EIATTR_EXIT_INSTR_OFFSETS
	.align		4
        /*0084*/ 	.byte	0x04, 0x1c
        /*0086*/ 	.short	(.L_1284 - .L_1283)


	//   ....[0]....
.L_1283:
        /*0088*/ 	.word	0x00003b80


	//   ....[1]....
        /*008c*/ 	.word	0x00003e60


	//   ....[2]....
        /*0090*/ 	.word	0x00004080


	//----- nvinfo : EIATTR_CRS_STACK_SIZE
	.align		4
.L_1284:
        /*0094*/ 	.byte	0x04, 0x1e
        /*0096*/ 	.short	(.L_1286 - .L_1285)
.L_1285:
        /*0098*/ 	.word	0x00000000


	//----- nvinfo : EIATTR_CBANK_PARAM_SIZE
	.align		4
.L_1286:
        /*009c*/ 	.byte	0x03, 0x19
        /*009e*/ 	.short	0x01d0


	//----- nvinfo : EIATTR_PARAM_CBANK
	.align		4
        /*00a0*/ 	.byte	0x04, 0x0a
        /*00a2*/ 	.short	(.L_1288 - .L_1287)
	.align		4
.L_1287:
        /*00a4*/ 	.word	index@(.nv.constant0._ZN5flash32flash_fwd_splitkv_combine_kernelI23Flash_fwd_kernel_traitsILi128ELi64ELi64ELi4ELb0ELb0EN7cutlass6half_tE19Flash_kernel_traitsILi128ELi64ELi64ELi4ES3_EELi4ELi5ELb0EEEvNS_16Flash_fwd_paramsE)
        /*00a8*/ 	.short	0x0380
        /*00aa*/ 	.short	0x01d0


	//----- nvinfo : EIATTR_SW_WAR
	.align		4
.L_1288:
        /*00ac*/ 	.byte	0x04, 0x36
        /*00ae*/ 	.short	(.L_1290 - .L_1289)
.L_1289:
        /*00b0*/ 	.word	0x00000008
.L_1290:


//--------------------- .nv.info._ZN5flash32flash_fwd_splitkv_combine_kernelI23Flash_fwd_kernel_traitsILi128ELi64ELi64ELi4ELb0ELb0EN7cutlass6half_tE19Flash_kernel_traitsILi128ELi64ELi64ELi4ES3_EELi4ELi4ELb0EEEvNS_16Flash_fwd_paramsE --------------------------
	.section	.nv.info._ZN5flash32flash_fwd_splitkv_combine_kernelI23Flash_fwd_kernel_traitsILi128ELi64ELi64ELi4ELb0ELb0EN7cutlass6half_tE19Flash_kernel_traitsILi128ELi64ELi64ELi4ES3_EELi4ELi4ELb0EEEvNS_16Flash_fwd_paramsE,"",@"SHT_CUDA_INFO"
	.sectionflags	@""
	.align	4


	//----- nvinfo : EIATTR_CUDA_API_VERSION
	.align		4
        /*0000*/ 	.byte	0x04, 0x37
        /*0002*/ 	.short	(.L_1292 - .L_1291)
.L_1291:
        /*0004*/ 	.word	0x00000082


	//----- nvinfo : EIATTR_KPARAM_INFO
	.align		4
.L_1292:
        /*0008*/ 	.byte	0x04, 0x17
        /*000a*/ 	.short	(.L_1294 - .L_1293)
.L_1293:
        /*000c*/ 	.word	0x00000000
        /*0010*/ 	.short	0x0000
        /*0012*/ 	.short	0x0000
        /*0014*/ 	.byte	0x00, 0xf0, 0x41, 0x07


	//----- nvinfo : EIATTR_SPARSE_MMA_MASK
	.align		4
.L_1294:
        /*0018*/ 	.byte	0x03, 0x50
        /*001a*/ 	.short	0x0000


	//----- nvinfo : EIATTR_MAXREG_COUNT
	.align		4
        /*001c*/ 	.byte	0x03, 0x1b
        /*001e*/ 	.short	0x00ff


	//----- nvinfo : EIATTR_NUM_BARRIERS
	.align		4
        /*0020*/ 	.byte	0x02, 0x4c
        /*0022*/ 	.byte	0x01
	.zero		1


	//----- nvinfo : EIATTR_MERCURY_ISA_VERSION
	.align		4
        /*0024*/ 	.byte	0x03, 0x5f
        /*0026*/ 	.short	0x0101


	//----- nvinfo : EIATTR_COOP_GROUP_MASK_REGIDS
	.align		4
        /*0028*/ 	.byte	0x04, 0x29
        /*002a*/ 	.short	(.L_1296 - .L_1295)


	//   ....[0]....
.L_1295:
        /*002c*/ 	.word	0xffffffff


	//   ....[1]....
        /*0030*/ 	.word	0xffffffff


	//   ....[2]....
        /*0034*/ 	.word	0xffffffff


	//   ....[3]....
        /*0038*/ 	.word	0xffffffff


	//   ....[4]....
        /*003c*/ 	.word	0xffffffff


	//   ....[5]....
        /*0040*/ 	.word	0xffffffff


	//   ....[6]....
        /*0044*/ 	.word	0xffffffff


	//   ....[7]....
        /*0048*/ 	.word	0xffffffff


	//----- nvinfo : EIATTR_COOP_GROUP_INSTR_OFFSETS
	.align		4
.L_1296:
        /*004c*/ 	.byte	0x04, 0x28
        /*004e*/ 	.short	(.L_1298 - .L_1297)


	//   ....[0]....
.L_1297:
        /*0050*/ 	.word	0x00001ad0


	//   ....[1]....
        /*0054*/ 	.word	0x00001b30


	//   ....[2]....
        /*0058*/ 	.word	0x00001ba0


	//   ....[3]....
        /*005c*/ 	.word	0x00001bc0


	//   ....[4]....
        /*0060*/ 	.word	0x00001c70


	//   ....[5]....
        /*0064*/ 	.word	0x00001ca0


	//   ....[6]....
        /*0068*/ 	.word	0x00001ce0


	//   ....[7]....
        /*006c*/ 	.word	0x00001df0


	//----- nvinfo : EIATTR_VRC_CTA_INIT_COUNT
	.align		4
.L_1298:
        /*0070*/ 	.byte	0x02, 0x4a
	.zero		1
	.zero		1


	//----- nvinfo : EIATTR_EXIT_INSTR_OFFSETS
	.align		4
        /*0074*/ 	.byte	0x04, 0x1c
        /*0076*/ 	.short	(.L_1300 - .L_1299)


	//   ....[0]....
.L_1299:
        /*0078*/ 	.word	0x00003b40


	//   ....[1]....
        /*007c*/ 	.word	0x00003e20


	//   ....[2]....
        /*0080*/ 	.word	0x00004040


	//----- nvinfo : EIATTR_CRS_STACK_SIZE
	.align		4
.L_1300:
        /*0084*/ 	.byte	0x04, 0x1e
        /*0086*/ 	.short	(.L_1302 - .L_1301)
.L_1301:
        /*0088*/ 	.word	0x00000000


	//----- nvinfo : EIATTR_CBANK_PARAM_SIZE
	.align		4
.L_1302:
        /*008c*/ 	.byte	0x03, 0x19
        /*008e*/ 	.short	0x01d0


	//----- nvinfo : EIATTR_PARAM_CBANK
	.align		4
        /*0090*/ 	.byte	0x04, 0x0a
        /*0092*/ 	.short	(.L_1304 - .L_1303)
	.align		4
.L_1303:
        /*0094*/ 	.word	index@(.nv.constant0._ZN5flash32flash_fwd_splitkv_combine_kernelI23Flash_fwd_kernel_traitsILi128ELi64ELi64ELi4ELb0ELb0EN7cutlass6half_tE19Flash_kernel_traitsILi128ELi64ELi64ELi4ES3_EELi4ELi4ELb0EEEvNS_16Flash_fwd_paramsE)
        /*0098*/ 	.short	0x0380
        /*009a*/ 	.short	0x01d0


	//----- nvinfo : EIATTR_SW_WAR
	.align		4
.L_1304:
        /*009c*/ 	.byte	0x04, 0x36
        /*009e*/ 	.short	(.L_1306 - .L_1305)
.L_1305:
        /*00a0*/ 	.word	0x00000008
.L_1306:


//--------------------- .nv.info._ZN5flash32flash_fwd_splitkv_combine_kernelI23Flash_fwd_kernel_traitsILi128ELi64ELi64ELi4ELb0ELb0EN7cutlass6half_tE19Flash_kernel_traitsILi128ELi64ELi64ELi4ES3_EELi4ELi3ELb0EEEvNS_16Flash_fwd_paramsE --------------------------
	.section	.nv.info._ZN5flash32flash_fwd_splitkv_combine_kernelI23Flash_fwd_kernel_traitsILi128ELi64ELi64ELi4ELb0ELb0EN7cutlass6half_tE19Flash_kernel_traitsILi128ELi64ELi64ELi4ES3_EELi4ELi3ELb0EEEvNS_16Flash_fwd_paramsE,"",@"SHT_CUDA_INFO"
	.sectionflags	@""
	.align	4


	//----- nvinfo : EIATTR_CUDA_API_VERSION
	.align		4
        /*0000*/ 	.byte	0x04, 0x37
        /*0002*/ 	.short	(.L_1308 - .L_1307)
.L_1307:
        /*0004*/ 	.word	0x00000082


	//----- nvinfo : EIATTR_KPARAM_INFO
	.align		4
.L_1308:
        /*0008*/ 	.byte	0x04, 0x17
        /*000a*/ 	.short	(.L_1310 - .L_1309)
.L_1309:
        /*000c*/ 	.word	0x00000000
        /*0010*/ 	.short	0x0000
        /*0012*/ 	.short	0x0000
        /*0014*/ 	.byte	0x00, 0xf0, 0x41, 0x07


	//----- nvinfo : EIATTR_SPARSE_MMA_MASK
	.align		4
.L_1310:
        /*0018*/ 	.byte	0x03, 0x50
        /*001a*/ 	.short	0x0000


	//----- nvinfo : EIATTR_MAXREG_COUNT
	.align		4
        /*001c*/ 	.byte	0x03, 0x1b
        /*001e*/ 	.short	0x00ff


	//----- nvinfo : EIATTR_NUM_BARRIERS
	.align		4
        /*0020*/ 	.byte	0x02, 0x4c
        /*0022*/ 	.byte	0x01
	.zero		1


	//----- nvinfo : EIATTR_MERCURY_ISA_VERSION
	.align		4
        /*0024*/ 	.byte	0x03, 0x5f
        /*0026*/ 	.short	0x0101


	//----- nvinfo : EIATTR_COOP_GROUP_MASK_REGIDS
	.align		4
        /*0028*/ 	.byte	0x04, 0x29
        /*002a*/ 	.short	(.L_1312 - .L_1311)


	//   ....[0]....
.L_1311:
        /*002c*/ 	.word	0xffffffff


	//   ....[1]....
        /*0030*/ 	.word	0xffffffff


	//   ....[2]....
        /*0034*/ 	.word	0xffffffff


	//   ....[3]....
        /*0038*/ 	.word	0xffffffff


	//   ....[4]....
        /*003c*/ 	.word	0xffffffff


	//   ....[5]....
        /*0040*/ 	.word	0xffffffff


	//----- nvinfo : EIATTR_COOP_GROUP_INSTR_OFFSETS
	.align		4
.L_1312:
        /*0044*/ 	.byte	0x04, 0x28
        /*0046*/ 	.short	(.L_1314 - .L_1313)


	//   ....[0]....
.L_1313:
        /*0048*/ 	.word	0x00001ac0


	//   ....[1]....
        /*004c*/ 	.word	0x00001af0


	//   ....[2]....
        /*0050*/ 	.word	0x00001b10


	//   ....[3]....
        /*0054*/ 	.word	0x00001bf0


	//   ....[4]....
        /*0058*/ 	.word	0x00001c90


	//   ....[5]....
        /*005c*/ 	.word	0x00001d80


	//----- nvinfo : EIATTR_VRC_CTA_INIT_COUNT
	.align		4
.L_1314:
        /*0060*/ 	.byte	0x02, 0x4a
	.zero		1
	.zero		1


	//----- nvinfo : EIATTR_EXIT_INSTR_OFFSETS
	.align		4
        /*0064*/ 	.byte	0x04, 0x1c
        /*0066*/ 	.short	(.L_1316 - .L_1315)


	//   ....[0]....
.L_1315:
        /*0068*/ 	.word	0x00003b00


	//   ....[1]....
        /*006c*/ 	.word	0x00003de0


	//   ....[2]....
        /*0070*/ 	.word	0x00004000


	//----- nvinfo : EIATTR_CRS_STACK_SIZE
	.align		4
.L_1316:
        /*0074*/ 	.byte	0x04, 0x1e
        /*0076*/ 	.short	(.L_1318 - .L_1317)
.L_1317:
        /*0078*/ 	.word	0x00000000


	//----- nvinfo : EIATTR_CBANK_PARAM_SIZE
	.align		4
.L_1318:
        /*007c*/ 	.byte	0x03, 0x19
        /*007e*/ 	.short	0x01d0


	//----- nvinfo : EIATTR_PARAM_CBANK
	.align		4
        /*0080*/ 	.byte	0x04, 0x0a
        /*0082*/ 	.short	(.L_1320 - .L_1319)
	.align		4
.L_1319:
        /*0084*/ 	.word	index@(.nv.constant0._ZN5flash32flash_fwd_splitkv_combine_kernelI23Flash_fwd_kernel_traitsILi128ELi64ELi64ELi4ELb0ELb0EN7cutlass6half_tE19Flash_kernel_traitsILi128ELi64ELi64ELi4ES3_EELi4ELi3ELb0EEEvNS_16Flash_fwd_paramsE)
        /*0088*/ 	.short	0x0380
        /*008a*/ 	.short	0x01d0


	//----- nvinfo : EIATTR_SW_WAR
	.align		4
.L_1320:
        /*008c*/ 	.byte	0x04, 0x36
        /*008e*/ 	.short	(.L_1322 - .L_1321)
.L_1321:
        /*0090*/ 	.word	0x00000008
.L_1322:


//--------------------- .nv.info._ZN5flash32flash_fwd_splitkv_combine_kernelI23Flash_fwd_kernel_traitsILi128ELi64ELi64ELi4ELb0ELb0EN7cutlass6half_tE19Flash_kernel_traitsILi128ELi64ELi64ELi4ES3_EELi4ELi2ELb0EEEvNS_16Flash_fwd_paramsE --------------------------
	.section	.nv.info._ZN5flash32flash_fwd_splitkv_combine_kernelI23Flash_fwd_kernel_traitsILi128ELi64ELi64ELi4ELb0ELb0EN7cutlass6half_tE19Flash_kernel_traitsILi128ELi64ELi64ELi4ES3_EELi4ELi2ELb0EEEvNS_16Flash_fwd_paramsE,"",@"SHT_CUDA_INFO"
	.sectionflags	@""
	.align	4


	//----- nvinfo : EIATTR_CUDA_API_VERSION
	.align		4
        /*0000*/ 	.byte	0x04, 0x37
        /*0002*/ 	.short	(.L_1324 - .L_1323)
.L_1323:
        /*0004*/ 	.word	0x00000082


	//----- nvinfo : EIATTR_KPARAM_INFO
	.align		4
.L_1324:
        /*0008*/ 	.byte	0x04, 0x17
        /*000a*/ 	.short	(.L_1326 - .L_1325)
.L_1325:
        /*000c*/ 	.word	0x00000000
        /*0010*/ 	.short	0x0000
        /*0012*/ 	.short	0x0000
        /*0014*/ 	.byte	0x00, 0xf0, 0x41, 0x07


	//----- nvinfo : EIATTR_SPARSE_MMA_MASK
	.align		4
.L_1326:
        /*0018*/ 	.byte	0x03, 0x50
        /*001a*/ 	.short	0x0000


	//----- nvinfo : EIATTR_MAXREG_COUNT
	.align		4
        /*001c*/ 	.byte	0x03, 0x1b
        /*001e*/ 	.short	0x00ff


	//----- nvinfo : EIATTR_NUM_BARRIERS
	.align		4
        /*0020*/ 	.byte	0x02, 0x4c
        /*0022*/ 	.byte	0x01
	.zero		1


	//----- nvinfo : EIATTR_MERCURY_ISA_VERSION
	.align		4
        /*0024*/ 	.byte	0x03, 0x5f
        /*0026*/ 	.short	0x0101


	//----- nvinfo : EIATTR_COOP_GROUP_MASK_REGIDS
	.align		4
        /*0028*/ 	.byte	0x04, 0x29
        /*002a*/ 	.short	(.L_1328 - .L_1327)


	//   ....[0]....
.L_1327:
        /*002c*/ 	.word	0xffffffff


	//   ....[1]....
        /*0030*/ 	.word	0xffffffff


	//   ....[2]....
        /*0034*/ 	.word	0xffffffff


	//   ....[3]....
        /*0038*/ 	.word	0xffffffff


	//----- nvinfo : EIATTR_COOP_GROUP_INSTR_OFFSETS
	.align		4
.L_1328:
        /*003c*/ 	.byte	0x04, 0x28
        /*003e*/ 	.short	(.L_1330 - .L_1329)


	//   ....[0]....
.L_1329:
        /*0040*/ 	.word	0x00001c20


	//   ....[1]....
        /*0044*/ 	.word	0x00001c40


	//   ....[2]....
        /*0048*/ 	.word	0x00001d30


	//   ....[3]....
        /*004c*/ 	.word	0x00001e20


	//----- nvinfo : EIATTR_VRC_CTA_INIT_COUNT
	.align		4
.L_1330:
        /*0050*/ 	.byte	0x02, 0x4a
	.zero		1
	.zero		1


	//----- nvinfo : EIATTR_EXIT_INSTR_OFFSETS
	.align		4
        /*0054*/ 	.byte	0x04, 0x1c
        /*0056*/ 	.short	(.L_1332 - .L_1331)


	//   ....[0]....
.L_1331:
        /*0058*/ 	.word	0x00003ac0


	//   ....[1]....
        /*005c*/ 	.word	0x00003da0


	//   ....[2]....
        /*0060*/ 	.word	0x00003fc0


	//----- nvinfo : EIATTR_CRS_STACK_SIZE
	.align		4
.L_1332:
        /*0064*/ 	.byte	0x04, 0x1e
        /*0066*/ 	.short	(.L_1334 - .L_1333)
.L_1333:
        /*0068*/ 	.word	0x00000000


	//----- nvinfo : EIATTR_CBANK_PARAM_SIZE
	.align		4
.L_1334:
        /*006c*/ 	.byte	0x03, 0x19
        /*006e*/ 	.short	0x01d0


	//----- nvinfo : EIATTR_PARAM_CBANK
	.align		4
        /*0070*/ 	.byte	0x04, 0x0a
        /*0072*/ 	.short	(.L_1336 - .L_1335)
	.align		4
.L_1335:
        /*0074*/ 	.word	index@(.nv.constant0._ZN5flash32flash_fwd_splitkv_combine_kernelI23Flash_fwd_kernel_traitsILi128ELi64ELi64ELi4ELb0ELb0EN7cutlass6half_tE19Flash_kernel_traitsILi128ELi64ELi64ELi4ES3_EELi4ELi2ELb0EEEvNS_16Flash_fwd_paramsE)
        /*0078*/ 	.short	0x0380
        /*007a*/ 	.short	0x01d0


	//----- nvinfo : EIATTR_SW_WAR
	.align		4
.L_1336:
        /*007c*/ 	.byte	0x04, 0x36
        /*007e*/ 	.short	(.L_1338 - .L_1337)
.L_1337:
        /*0080*/ 	.word	0x00000008
.L_1338:


//--------------------- .nv.info._ZN5flash32flash_fwd_splitkv_combine_kernelI23Flash_fwd_kernel_traitsILi128ELi64ELi64ELi4ELb0ELb0EN7cutlass6half_tE19Flash_kernel_traitsILi128ELi64ELi64ELi4ES3_EELi4ELi1ELb0EEEvNS_16Flash_fwd_paramsE --------------------------
	.section	.nv.info._ZN5flash32flash_fwd_splitkv_combine_kernelI23Flash_fwd_kernel_traitsILi128ELi64ELi64ELi4ELb0ELb0EN7cutlass6half_tE19Flash_kernel_traitsILi128ELi64ELi64ELi4ES3_EELi4ELi1ELb0EEEvNS_16Flash_fwd_paramsE,"",@"SHT_CUDA_INFO"
	.sectionflags	@""
	.align	4


	//----- nvinfo : EIATTR_CUDA_API_VERSION
	.align		4
        /*0000*/ 	.byte	0x04, 0x37
        /*0002*/ 	.short	(.L_1340 - .L_1339)
.L_1339:
        /*0004*/ 	.word	0x00000082


	//----- nvinfo : EIATTR_KPARAM_INFO
	.align		4
.L_1340:
        /*0008*/ 	.byte	0x04, 0x17
        /*000a*/ 	.short	(.L_1342 - .L_1341)
.L_1341:
        /*000c*/ 	.word	0x00000000
        /*0010*/ 	.short	0x0000
        /*0012*/ 	.short	0x0000
        /*0014*/ 	.byte	0x00, 0xf0, 0x41, 0x07


	//----- nvinfo : EIATTR_SPARSE_MMA_MASK
	.align		4
.L_1342:
        /*0018*/ 	.byte	0x03, 0x50
        /*001a*/ 	.short	0x0000


	//----- nvinfo : EIATTR_MAXREG_COUNT
	.align		4
        /*001c*/ 	.byte	0x03, 0x1b
        /*001e*/ 	.short	0x00ff


	//----- nvinfo : EIATTR_NUM_BARRIERS
	.align		4
        /*0020*/ 	.byte	0x02, 0x4c
        /*0022*/ 	.byte	0x01
	.zero		1


	//----- nvinfo : EIATTR_MERCURY_ISA_VERSION
	.align		4
        /*0024*/ 	.byte	0x03, 0x5f
        /*0026*/ 	.short	0x0101


	//----- nvinfo : EIATTR_COOP_GROUP_MASK_REGIDS
	.align		4
        /*0028*/ 	.byte	0x04, 0x29
        /*002a*/ 	.short	(.L_1344 - .L_1343)


	//   ....[0]....
.L_1343:
        /*002c*/ 	.word	0xffffffff


	//   ....[1]....
        /*0030*/ 	.word	0xffffffff


	//----- nvinfo : EIATTR_COOP_GROUP_INSTR_OFFSETS
	.align		4
.L_1344:
        /*0034*/ 	.byte	0x04, 0x28
        /*0036*/ 	.short	(.L_1346 - .L_1345)


	//   ....[0]....
.L_1345:
        /*0038*/ 	.word	0x00001b60


	//   ....[1]....
        /*003c*/ 	.word	0x00001d50


	//----- nvinfo : EIATTR_VRC_CTA_INIT_COUNT
	.align		4
.L_1346:
        /*0040*/ 	.byte	0x02, 0x4a
	.zero		1
	.zero		1


	//----- nvinfo : EIATTR_EXIT_INSTR_OFFSETS
	.align		4
        /*0044*/ 	.byte	0x04, 0x1c
        /*0046*/ 	.short	(.L_1348 - .L_1347)


	//   ....[0]....
.L_1347:
        /*0048*/ 	.word	0x00003a70


	//   ....[1]....
        /*004c*/ 	.word	0x00003d50


	//   ....[2]....
        /*0050*/ 	.word	0x00003f70


	//----- nvinfo : EIATTR_CRS_STACK_SIZE
	.align		4
.L_1348:
        /*0054*/ 	.byte	0x04, 0x1e
        /*0056*/ 	.short	(.L_1350 - .L_1349)
.L_1349:
        /*0058*/ 	.word	0x00000000


	//----- nvinfo : EIATTR_CBANK_PARAM_SIZE
	.align		4
.L_1350:
        /*005c*/ 	.byte	0x03, 0x19
        /*005e*/ 	.short	0x01d0


	//----- nvinfo : EIATTR_PARAM_CBANK
	.align		4
        /*0060*/ 	.byte	0x04, 0x0a
        /*0062*/ 	.short	(.L_1352 - .L_1351)
	.align		4
.L_1351:
        /*0064*/ 	.word	index@(.nv.constant0._ZN5flash32flash_fwd_splitkv_combine_kernelI23Flash_fwd_kernel_traitsILi128ELi64ELi64ELi4ELb0ELb0EN7cutlass6half_tE19Flash_kernel_traitsILi128ELi64ELi64ELi4ES3_EELi4ELi1ELb0EEEvNS_16Flash_fwd_paramsE)
        /*0068*/ 	.short	0x0380
        /*006a*/ 	.short	0x01d0


	//----- nvinfo : EIATTR_SW_WAR
	.align		4
.L_1352:
        /*006c*/ 	.byte	0x04, 0x36
        /*006e*/ 	.short	(.L_1354 - .L_1353)
.L_1353:
        /*0070*/ 	.word	0x00000008
.L_1354:


//--------------------- .nv.info._ZN5flash32flash_fwd_splitkv_combine_kernelI23Flash_fwd_kernel_traitsILi128ELi64ELi64ELi4ELb0ELb0EN7cutlass6half_tE19Flash_kernel_traitsILi128ELi64ELi64ELi4ES3_EELi4ELi7ELb1EEEvNS_16Flash_fwd_paramsE --------------------------
	.section	.nv.info._ZN5flash32flash_fwd_splitkv_combine_kernelI23Flash_fwd_kernel_traitsILi128ELi64ELi64ELi4ELb0ELb0EN7cutlass6half_tE19Flash_kernel_traitsILi128ELi64ELi64ELi4ES3_EELi4ELi7ELb1EEEvNS_16Flash_fwd_paramsE,"",@"SHT_CUDA_INFO"
	.sectionflags	@""
	.align	4


	//----- nvinfo : EIATTR_CUDA_API_VERSION
	.align		4
        /*0000*/ 	.byte	0x04, 0x37
        /*0002*/ 	.short	(.L_1356 - .L_1355)
.L_1355:
        /*0004*/ 	.word	0x00000082


	//----- nvinfo : EIATTR_KPARAM_INFO
	.align		4
.L_1356:
        /*0008*/ 	.byte	0x04, 0x17
        /*000a*/ 	.short	(.L_1358 - .L_1357)
.L_1357:
        /*000c*/ 	.word	0x00000000
        /*0010*/ 	.short	0x0000
        /*0012*/ 	.short	0x0000
        /*0014*/ 	.byte	0x00, 0xf0, 0x41, 0x07


	//----- nvinfo : EIATTR_SPARSE_MMA_MASK
	.align		4
.L_1358:
        /*0018*/ 	.byte	0x03, 0x50
        /*001a*/ 	.short	0x0000


	//----- nvinfo : EIATTR_MAXREG_COUNT
	.align		4
        /*001c*/ 	.byte	0x03, 0x1b
        /*001e*/ 	.short	0x00ff


	//----- nvinfo : EIATTR_NUM_BARRIERS
	.align		4
        /*0020*/ 	.byte	0x02, 0x4c
        /*0022*/ 	.byte	0x01
	.zero		1


	//----- nvinfo : EIATTR_MERCURY_ISA_VERSION
	.align		4
        /*0024*/ 	.byte	0x03, 0x5f
        /*0026*/ 	.short	0x0101


	//----- nvinfo : EIATTR_COOP_GROUP_MASK_REGIDS
	.align		4
        /*0028*/ 	.byte	0x04, 0x29
        /*002a*/ 	.short	(.L_1360 - .L_1359)


	//   ....[0]....
.L_1359:
        /*002c*/ 	.word	0xffffffff


	//   ....[1]....
        /*0030*/ 	.word	0xffffffff


	//   ....[2]....
        /*0034*/ 	.word	0xffffffff


	//   ....[3]....
        /*0038*/ 	.word	0xffffffff


	//   ....[4]....
        /*003c*/ 	.word	0xffffffff


	//   ....[5]....
        /*0040*/ 	.word	0xffffffff


	//   ....[6]....
        /*0044*/ 	.word	0xffffffff


	//   ....[7]....
        /*0048*/ 	.word	0xffffffff


	//   ....[8]....
        /*004c*/ 	.word	0xffffffff


	//   ....[9]....
        /*0050*/ 	.word	0xffffffff


	//----- nvinfo : EIATTR_COOP_GROUP_INSTR_OFFSETS
	.align		4
.L_1360:
        /*0054*/ 	.byte	0x04, 0x28
        /*0056*/ 	.short	(.L_1362 - .L_1361)


	//   ....[0]....
.L_1361:
        /*0058*/ 	.word	0x00001c00


	//   ....[1]....
        /*005c*/ 	.word	0x00001c50


	//   ....[2]....
        /*0060*/ 	.word	0x00001d00


	//   ....[3]....
        /*0064*/ 	.word	0x00001d20


	//   ....[4]....
        /*0068*/ 	.word	0x00001d40


	//   ....[5]....
        /*006c*/ 	.word	0x00001f00


	//   ....[6]....
        /*0070*/ 	.word	0x00001fc0


	//   ....[7]....
        /*0074*/ 	.word	0x00002020


	//   ....[8]....
        /*0078*/ 	.word	0x000020f0


	//   ....[9]....
        /*007c*/ 	.word	0x000021b0


	//----- nvinfo : EIATTR_VRC_CTA_INIT_COUNT
	.align		4
.L_1362:
        /*0080*/ 	.byte	0x02, 0x4a
	.zero		1
	.zero		1


	//----- nvinfo : EIATTR_EXIT_INSTR_OFFSETS
	.align		4
        /*0084*/ 	.byte	0x04, 0x1c
        /*0086*/ 	.short	(.L_1364 - .L_1363)


	//   ....[0]....
.L_1363:
        /*0088*/ 	.word	0x00004bd0


	//   ....[1]....
        /*008c*/ 	.word	0x000050b0


	//----- nvinfo : EIATTR_CRS_STACK_SIZE
	.align		4
.L_1364:
        /*0090*/ 	.byte	0x04, 0x1e
        /*0092*/ 	.short	(.L_1366 - .L_1365)
.L_1365:
        /*0094*/ 	.word	0x00000000


	//----- nvinfo : EIATTR_CBANK_PARAM_SIZE
	.align		4
.L_1366:
        /*0098*/ 	.byte	0x03, 0x19
        /*009a*/ 	.short	0x01d0


	//----- nvinfo : EIATTR_PARAM_CBANK
	.align		4
        /*009c*/ 	.byte	0x04, 0x0a
        /*009e*/ 	.short	(.L_1368 - .L_1367)
	.align		4
.L_1367:
        /*00a0*/ 	.word	index@(.nv.constant0._ZN5flash32flash_fwd_splitkv_combine_kernelI23Flash_fwd_kernel_traitsILi128ELi64ELi64ELi4ELb0ELb0EN7cutlass6half_tE19Flash_kernel_traitsILi128ELi64ELi64ELi4ES3_EELi4ELi7ELb1EEEvNS_16Flash_fwd_paramsE)
        /*00a4*/ 	.short	0x0380
        /*00a6*/ 	.short	0x01d0


	//----- nvinfo : EIATTR_SW_WAR
	.align		4
.L_1368:
        /*00a8*/ 	.byte	0x04, 0x36
        /*00aa*/ 	.short	(.L_1370 - .L_1369)
.L_1369:
        /*00ac*/ 	.word	0x00000008
.L_1370:


//--------------------- .nv.info._ZN5flash32flash_fwd_splitkv_combine_kernelI23Flash_fwd_kernel_traitsILi128ELi64ELi64ELi4ELb0ELb0EN7cutlass6half_tE19Flash_kernel_traitsILi128ELi64ELi64ELi4ES3_EELi4ELi6ELb1EEEvNS_16Flash_fwd_paramsE --------------------------
	.section	.nv.info._ZN5flash32flash_fwd_splitkv_combine_kernelI23Flash_fwd_kernel_traitsILi128ELi64ELi64ELi4ELb0ELb0EN7cutlass6half_tE19Flash_kernel_traitsILi128ELi64ELi64ELi4ES3_EELi4ELi6ELb1EEEvNS_16Flash_fwd_paramsE,"",@"SHT_CUDA_INFO"
	.sectionflags	@""
	.align	4


	//----- nvinfo : EIATTR_CUDA_API_VERSION
	.align		4
        /*0000*/ 	.byte	0x04, 0x37
        /*0002*/ 	.short	(.L_1372 - .L_1371)
.L_1371:
        /*0004*/ 	.word	0x00000082


	//----- nvinfo : EIATTR_KPARAM_INFO
	.align		4
.L_1372:
        /*0008*/ 	.byte	0x04, 0x17
        /*000a*/ 	.short	(.L_1374 - .L_1373)
.L_1373:
        /*000c*/ 	.word	0x00000000
        /*0010*/ 	.short	0x0000
        /*0012*/ 	.short	0x0000
        /*0014*/ 	.byte	0x00, 0xf0, 0x41, 0x07


	//----- nvinfo : EIATTR_SPARSE_MMA_MASK
	.align		4
.L_1374:
        /*0018*/ 	.byte	0x03, 0x50
        /*001a*/ 	.short	0x0000


	//----- nvinfo : EIATTR_MAXREG_COUNT
	.align		4
        /*001c*/ 	.byte	0x03, 0x1b
        /*001e*/ 	.short	0x00ff


	//----- nvinfo : EIATTR_NUM_BARRIERS
	.align		4
        /*0020*/ 	.byte	0x02, 0x4c
        /*0022*/ 	.byte	0x01
	.zero		1


	//----- nvinfo : EIATTR_MERCURY_ISA_VERSION
	.align		4
        /*0024*/ 	.byte	0x03, 0x5f
        /*0026*/ 	.short	0x0101


	//----- nvinfo : EIATTR_COOP_GROUP_MASK_REGIDS
	.align		4
        /*0028*/ 	.byte	0x04, 0x29
        /*002a*/ 	.short	(.L_1376 - .L_1375)


	//   ....[0]....
.L_1375:
        /*002c*/ 	.word	0xffffffff


	//   ....[1]....
        /*0030*/ 	.word	0xffffffff


	//   ....[2]....
        /*0034*/ 	.word	0xffffffff


	//   ....[3]....
        /*0038*/ 	.word	0xffffffff


	//   ....[4]....
        /*003c*/ 	.word	0xffffffff


	//   ....[5]....
        /*0040*/ 	.word	0xffffffff


	//   ....[6]....
        /*0044*/ 	.word	0xffffffff


	//   ....[7]....
        /*0048*/ 	.word	0xffffffff


	//   ....[8]....
        /*004c*/ 	.word	0xffffffff


	//   ....[9]....
        /*0050*/ 	.word	0xffffffff


	//----- nvinfo : EIATTR_COOP_GROUP_INSTR_OFFSETS
	.align		4
.L_1376:
        /*0054*/ 	.byte	0x04, 0x28
        /*0056*/ 	.short	(.L_1378 - .L_1377)


	//   ....[0]....
.L_1377:
        /*0058*/ 	.word	0x00001970


	//   ....[1]....
        /*005c*/ 	.word	0x00001990


	//   ....[2]....
        /*0060*/ 	.word	0x000019c0


	//   ....[3]....
        /*0064*/ 	.word	0x00001a00


	//   ....[4]....
        /*0068*/ 	.word	0x00001a50


	//   ....[5]....
        /*006c*/ 	.word	0x00001bb0


	//   ....[6]....
        /*0070*/ 	.word	0x00001c90


	//   ....[7]....
        /*0074*/ 	.word	0x00001d00


	//   ....[8]....
        /*0078*/ 	.word	0x00001d70


	//   ....[9]....
        /*007c*/ 	.word	0x00001e90


	//----- nvinfo : EIATTR_VRC_CTA_INIT_COUNT
	.align		4
.L_1378:
        /*0080*/ 	.byte	0x02, 0x4a
	.zero		1
	.zero		1


	//----- nvinfo : EIATTR_EXIT_INSTR_OFFSETS
	.align		4
        /*0084*/ 	.byte	0x04, 0x1c
        /*0086*/ 	.short	(.L_1380 - .L_1379)


	//   ....[0]....
.L_1379:
        /*0088*/ 	.word	0x00004830


	//   ....[1]....
        /*008c*/ 	.word	0x00004d10


	//----- nvinfo : EIATTR_CRS_STACK_SIZE
	.align		4
.L_1380:
        /*0090*/ 	.byte	0x04, 0x1e
        /*0092*/ 	.short	(.L_1382 - .L_1381)
.L_1381:
        /*0094*/ 	.word	0x00000000


	//----- nvinfo : EIATTR_CBANK_PARAM_SIZE
	.align		4
.L_1382:
        /*0098*/ 	.byte	0x03, 0x19
        /*009a*/ 	.short	0x01d0


	//----- nvinfo : EIATTR_PARAM_CBANK
	.align		4
        /*009c*/ 	.byte	0x04, 0x0a
        /*009e*/ 	.short	(.L_1384 - .L_1383)
	.align		4
.L_1383:
        /*00a0*/ 	.word	index@(.nv.constant0._ZN5flash32flash_fwd_splitkv_combine_kernelI23Flash_fwd_kernel_traitsILi128ELi64ELi64ELi4ELb0ELb0EN7cutlass6half_tE19Flash_kernel_traitsILi128ELi64ELi64ELi4ES3_EELi4ELi6ELb1EEEvNS_16Flash_fwd_paramsE)
        /*00a4*/ 	.short	0x0380
        /*00a6*/ 	.short	0x01d0


	//----- nvinfo : EIATTR_SW_WAR
	.align		4
.L_1384:
        /*00a8*/ 	.byte	0x04, 0x36
        /*00aa*/ 	.short	(.L_1386 - .L_1385)
.L_1385:
        /*00ac*/ 	.word	0x00000008
.L_1386:


//--------------------- .nv.info._ZN5flash32flash_fwd_splitkv_combine_kernelI23Flash_fwd_kernel_traitsILi128ELi64ELi64ELi4ELb0ELb0EN7cutlass6half_tE19Flash_kernel_traitsILi128ELi64ELi64ELi4ES3_EELi4ELi5ELb1EEEvNS_16Flash_fwd_paramsE --------------------------
	.section	.nv.info._ZN5flash32flash_fwd_splitkv_combine_kernelI23Flash_fwd_kernel_traitsILi128ELi64ELi64ELi4ELb0ELb0EN7cutlass6half_tE19Flash_kernel_traitsILi128ELi64ELi64ELi4ES3_EELi4ELi5ELb1EEEvNS_16Flash_fwd_paramsE,"",@"SHT_CUDA_INFO"
	.sectionflags	@""
	.align	4


	//----- nvinfo : EIATTR_CUDA_API_VERSION
	.align		4
        /*0000*/ 	.byte	0x04, 0x37
        /*0002*/ 	.short	(.L_1388 - .L_1387)
.L_1387:
        /*0004*/ 	.word	0x00000082


	//----- nvinfo : EIATTR_KPARAM_INFO
	.align		4
.L_1388:
        /*0008*/ 	.byte	0x04, 0x17
        /*000a*/ 	.short	(.L_1390 - .L_1389)
.L_1389:
        /*000c*/ 	.word	0x00000000
        /*0010*/ 	.short	0x0000
        /*0012*/ 	.short	0x0000
        /*0014*/ 	.byte	0x00, 0xf0, 0x41, 0x07


	//----- nvinfo : EIATTR_SPARSE_MMA_MASK
	.align		4
.L_1390:
        /*0018*/ 	.byte	0x03, 0x50
        /*001a*/ 	.short	0x0000


	//----- nvinfo : EIATTR_MAXREG_COUNT
	.align		4
        /*001c*/ 	.byte	0x03, 0x1b
        /*001e*/ 	.short	0x00ff


	//----- nvinfo : EIATTR_NUM_BARRIERS
	.align		4
        /*0020*/ 	.byte	0x02, 0x4c
        /*0022*/ 	.byte	0x01
	.zero		1


	//----- nvinfo : EIATTR_MERCURY_ISA_VERSION
	.align		4
        /*0024*/ 	.byte	0x03, 0x5f
        /*0026*/ 	.short	0x0101


	//----- nvinfo : EIATTR_COOP_GROUP_MASK_REGIDS
	.align		4
        /*0028*/ 	.byte	0x04, 0x29
        /*002a*/ 	.short	(.L_1392 - .L_1391)


	//   ....[0]....
.L_1391:
        /*002c*/ 	.word	0xffffffff


	//   ....[1]....
        /*0030*/ 	.word	0xffffffff


	//   ....[2]....
        /*0034*/ 	.word	0xffffffff


	//   ....[3]....
        /*0038*/ 	.word	0xffffffff


	//   ....[4]....
        /*003c*/ 	.word	0xffffffff


	//   ....[5]....
        /*0040*/ 	.word	0xffffffff


	//   ....[6]....
        /*0044*/ 	.word	0xffffffff


	//   ....[7]....
        /*0048*/ 	.word	0xffffffff


	//   ....[8]....
        /*004c*/ 	.word	0xffffffff


	//   ....[9]....
        /*0050*/ 	.word	0xffffffff


	//----- nvinfo : EIATTR_COOP_GROUP_INSTR_OFFSETS
	.align		4
.L_1392:
        /*0054*/ 	.byte	0x04, 0x28
        /*0056*/ 	.short	(.L_1394 - .L_1393)


	//   ....[0]....
.L_1393:
        /*0058*/ 	.word	0x00001a60


	//   ....[1]....
        /*005c*/ 	.word	0x00001a80


	//   ....[2]....
        /*0060*/ 	.word	0x00001ab0


	//   ....[3]....
        /*0064*/ 	.word	0x00001ae0


	//   ....[4]....
        /*0068*/ 	.word	0x00001b60


	//   ....[5]....
        /*006c*/ 	.word	0x00001c50


	//   ....[6]....
        /*0070*/ 	.word	0x00001c80


	//   ....[7]....
        /*0074*/ 	.word	0x00001cb0


	//   ....[8]....
        /*0078*/ 	.word	0x00001cf0


	//   ....[9]....
        /*007c*/ 	.word	0x00001db0


	//----- nvinfo : EIATTR_VRC_CTA_INIT_COUNT
	.align		4
.L_1394:
        /*0080*/ 	.byte	0x02, 0x4a
	.zero		1
	.zero		1


	//----- nvinfo : EIATTR_EXIT_INSTR_OFFSETS
	.align		4
        /*0084*/ 	.byte	0x04, 0x1c
        /*0086*/ 	.short	(.L_1396 - .L_1395)


	//   ....[0]....
.L_1395:
        /*0088*/ 	.word	0x000046d0


	//   ....[1]....
        /*008c*/ 	.word	0x00004bb0


	//----- nvinfo : EIATTR_CRS_STACK_SIZE
	.align		4
.L_1396:
        /*0090*/ 	.byte	0x04, 0x1e
        /*0092*/ 	.short	(.L_1398 - .L_1397)
.L_1397:
        /*0094*/ 	.word	0x00000000


	//----- nvinfo : EIATTR_CBANK_PARAM_SIZE
	.align		4
.L_1398:
        /*0098*/ 	.byte	0x03, 0x19
        /*009a*/ 	.short	0x01d0


	//----- nvinfo : EIATTR_PARAM_CBANK
	.align		4
        /*009c*/ 	.byte	0x04, 0x0a
        /*009e*/ 	.short	(.L_1400 - .L_1399)
	.align		4
.L_1399:
        /*00a0*/ 	.word	index@(.nv.constant0._ZN5flash32flash_fwd_splitkv_combine_kernelI23Flash_fwd_kernel_traitsILi128ELi64ELi64ELi4ELb0ELb0EN7cutlass6half_tE19Flash_kernel_traitsILi128ELi64ELi64ELi4ES3_EELi4ELi5ELb1EEEvNS_16Flash_fwd_paramsE)
        /*00a4*/ 	.short	0x0380
        /*00a6*/ 	.short	0x01d0


	//----- nvinfo : EIATTR_SW_WAR
	.align		4
.L_1400:
        /*00a8*/ 	.byte	0x04, 0x36
        /*00aa*/ 	.short	(.L_1402 - .L_1401)
.L_1401:
        /*00ac*/ 	.word	0x00000008
.L_1402:


//--------------------- .nv.info._ZN5flash32flash_fwd_splitkv_combine_kernelI23Flash_fwd_kernel_traitsILi128ELi64ELi64ELi4ELb0ELb0EN7cutlass6half_tE19Flash_kernel_traitsILi128ELi64ELi64ELi4ES3_EELi4ELi4ELb1EEEvNS_16Flash_fwd_paramsE --------------------------
	.section	.nv.info._ZN5flash32flash_fwd_splitkv_combine_kernelI23Flash_fwd_kernel_traitsILi128ELi64ELi64ELi4ELb0ELb0EN7cutlass6half_tE19Flash_kernel_traitsILi128ELi64ELi64ELi4ES3_EELi4ELi4ELb1EEEvNS_16Flash_fwd_paramsE,"",@"SHT_CUDA_INFO"
	.sectionflags	@""
	.align	4


	//----- nvinfo : EIATTR_CUDA_API_VERSION
	.align		4
        /*0000*/ 	.byte	0x04, 0x37
        /*0002*/ 	.short	(.L_1404 - .L_1403)
.L_1403:
        /*0004*/ 	.word	0x00000082


	//----- nvinfo : EIATTR_KPARAM_INFO
	.align		4
.L_1404:
        /*0008*/ 	.byte	0x04, 0x17
        /*000a*/ 	.short	(.L_1406 - .L_1405)
.L_1405:
        /*000c*/ 	.word	0x00000000
        /*0010*/ 	.short	0x0000
        /*0012*/ 	.short	0x0000
        /*0014*/ 	.byte	0x00, 0xf0, 0x41, 0x07


	//----- nvinfo : EIATTR_SPARSE_MMA_MASK
	.align		4
.L_1406:
        /*0018*/ 	.byte	0x03, 0x50
        /*001a*/ 	.short	0x0000


	//----- nvinfo : EIATTR_MAXREG_COUNT
	.align		4
        /*001c*/ 	.byte	0x03, 0x1b
        /*001e*/ 	.short	0x00ff


	//----- nvinfo : EIATTR_NUM_BARRIERS
	.align		4
        /*0020*/ 	.byte	0x02, 0x4c
        /*0022*/ 	.byte	0x01
	.zero		1


	//----- nvinfo : EIATTR_MERCURY_ISA_VERSION
	.align		4
        /*0024*/ 	.byte	0x03, 0x5f
        /*0026*/ 	.short	0x0101


	//----- nvinfo : EIATTR_COOP_GROUP_MASK_REGIDS
	.align		4
        /*0028*/ 	.byte	0x04, 0x29
        /*002a*/ 	.short	(.L_1408 - .L_1407)


	//   ....[0]....
.L_1407:
        /*002c*/ 	.word	0xffffffff


	//   ....[1]....
        /*0030*/ 	.word	0xffffffff


	//   ....[2]....
        /*0034*/ 	.word	0xffffffff


	//   ....[3]....
        /*0038*/ 	.word	0xffffffff


	//   ....[4]....
        /*003c*/ 	.word	0xffffffff


	//   ....[5]....
        /*0040*/ 	.word	0xffffffff


	//   ....[6]....
        /*0044*/ 	.word	0xffffffff


	//   ....[7]....
        /*0048*/ 	.word	0xffffffff


	//----- nvinfo : EIATTR_COOP_GROUP_INSTR_OFFSETS
	.align		4
.L_1408:
        /*004c*/ 	.byte	0x04, 0x28
        /*004e*/ 	.short	(.L_1410 - .L_1409)


	//   ....[0]....
.L_1409:
        /*0050*/ 	.word	0x00001ab0


	//   ....[1]....
        /*0054*/ 	.word	0x00001ae0


	//   ....[2]....
        /*0058*/ 	.word	0x00001b10


	//   ....[3]....
        /*005c*/ 	.word	0x00001b40


	//   ....[4]....
        /*0060*/ 	.word	0x00001c50


	//   ....[5]....
        /*0064*/ 	.word	0x00001c80


	//   ....[6]....
        /*0068*/ 	.word	0x00001cc0


	//   ....[7]....
        /*006c*/ 	.word	0x00001dc0


	//----- nvinfo : EIATTR_VRC_CTA_INIT_COUNT
	.align		4
.L_1410:
        /*0070*/ 	.byte	0x02, 0x4a
	.zero		1
	.zero		1


	//----- nvinfo : EIATTR_EXIT_INSTR_OFFSETS
	.align		4
        /*0074*/ 	.byte	0x04, 0x1c
        /*0076*/ 	.short	(.L_1412 - .L_1411)


	//   ....[0]....
.L_1411:
        /*0078*/ 	.word	0x000046d0


	//   ....[1]....
        /*007c*/ 	.word	0x00004bb0


	//----- nvinfo : EIATTR_CRS_STACK_SIZE
	.align		4
.L_1412:
        /*0080*/ 	.byte	0x04, 0x1e
        /*0082*/ 	.short	(.L_1414 - .L_1413)
.L_1413:
        /*0084*/ 	.word	0x00000000


	//----- nvinfo : EIATTR_CBANK_PARAM_SIZE
	.align		4
.L_1414:
        /*0088*/ 	.byte	0x03, 0x19
        /*008a*/ 	.short	0x01d0


	//----- nvinfo : EIATTR_PARAM_CBANK
	.align		4
        /*008c*/ 	.byte	0x04, 0x0a
        /*008e*/ 	.short	(.L_1416 - .L_1415)
	.align		4
.L_1415:
        /*0090*/ 	.word	index@(.nv.constant0._ZN5flash32flash_fwd_splitkv_combine_kernelI23Flash_fwd_kernel_traitsILi128ELi64ELi64ELi4ELb0ELb0EN7cutlass6half_tE19Flash_kernel_traitsILi128ELi64ELi64ELi4ES3_EELi4ELi4ELb1EEEvNS_16Flash_fwd_paramsE)
        /*0094*/ 	.short	0x0380
        /*0096*/ 	.short	0x01d0


	//----- nvinfo : EIATTR_SW_WAR
	.align		4
.L_1416:
        /*0098*/ 	.byte	0x04, 0x36
        /*009a*/ 	.short	(.L_1418 - .L_1417)
.L_1417:
        /*009c*/ 	.word	0x00000008
.L_1418:


//--------------------- .nv.info._ZN5flash32flash_fwd_splitkv_combine_kernelI23Flash_fwd_kernel_traitsILi128ELi64ELi64ELi4ELb0ELb0EN7cutlass6half_tE19Flash_kernel_traitsILi128ELi64ELi64ELi4ES3_EELi4ELi3ELb1EEEvNS_16Flash_fwd_paramsE --------------------------
	.section	.nv.info._ZN5flash32flash_fwd_splitkv_combine_kernelI23Flash_fwd_kernel_traitsILi128ELi64ELi64ELi4ELb0ELb0EN7cutlass6half_tE19Flash_kernel_traitsILi128ELi64ELi64ELi4ES3_EELi4ELi3ELb1EEEvNS_16Flash_fwd_paramsE,"",@"SHT_CUDA_INFO"
	.sectionflags	@""
	.align	4


	//----- nvinfo : EIATTR_CUDA_API_VERSION
	.align		4
        /*0000*/ 	.byte	0x04, 0x37
        /*0002*/ 	.short	(.L_1420 - .L_1419)
.L_1419:
        /*0004*/ 	.word	0x00000082


	//----- nvinfo : EIATTR_KPARAM_INFO
	.align		4
.L_1420:
        /*0008*/ 	.byte	0x04, 0x17
        /*000a*/ 	.short	(.L_1422 - .L_1421)
.L_1421:
        /*000c*/ 	.word	0x00000000
        /*0010*/ 	.short	0x0000
        /*0012*/ 	.short	0x0000
        /*0014*/ 	.byte	0x00, 0xf0, 0x41, 0x07


	//----- nvinfo : EIATTR_SPARSE_MMA_MASK
	.align		4
.L_1422:
        /*0018*/ 	.byte	0x03, 0x50
        /*001a*/ 	.short	0x0000


	//----- nvinfo : EIATTR_MAXREG_COUNT
	.align		4
        /*001c*/ 	.byte	0x03, 0x1b
        /*001e*/ 	.short	0x00ff


	//----- nvinfo : EIATTR_NUM_BARRIERS
	.align		4
        /*0020*/ 	.byte	0x02, 0x4c
        /*0022*/ 	.byte	0x01
	.zero		1


	//----- nvinfo : EIATTR_MERCURY_ISA_VERSION
	.align		4
        /*0024*/ 	.byte	0x03, 0x5f
        /*0026*/ 	.short	0x0101


	//----- nvinfo : EIATTR_COOP_GROUP_MASK_REGIDS
	.align		4
        /*0028*/ 	.byte	0x04, 0x29
        /*002a*/ 	.short	(.L_1424 - .L_1423)


	//   ....[0]....
.L_1423:
        /*002c*/ 	.word	0xffffffff


	//   ....[1]....
        /*0030*/ 	.word	0xffffffff


	//   ....[2]....
        /*0034*/ 	.word	0xffffffff


	//   ....[3]....
        /*0038*/ 	.word	0xffffffff


	//   ....[4]....
        /*003c*/ 	.word	0xffffffff


	//   ....[5]....
        /*0040*/ 	.word	0xffffffff


	//----- nvinfo : EIATTR_COOP_GROUP_INSTR_OFFSETS
	.align		4
.L_1424:
        /*0044*/ 	.byte	0x04, 0x28
        /*0046*/ 	.short	(.L_1426 - .L_1425)


	//   ....[0]....
.L_1425:
        /*0048*/ 	.word	0x00001a50


	//   ....[1]....
        /*004c*/ 	.word	0x00001a80


	//   ....[2]....
        /*0050*/ 	.word	0x00001ac0


	//   ....[3]....
        /*0054*/ 	.word	0x00001bd0


	//   ....[4]....
        /*0058*/ 	.word	0x00001c70


	//   ....[5]....
        /*005c*/ 	.word	0x00001d50


	//----- nvinfo : EIATTR_VRC_CTA_INIT_COUNT
	.align		4
.L_1426:
        /*0060*/ 	.byte	0x02, 0x4a
	.zero		1
	.zero		1


	//----- nvinfo : EIATTR_EXIT_INSTR_OFFSETS
	.align		4
        /*0064*/ 	.byte	0x04, 0x1c
        /*0066*/ 	.short	(.L_1428 - .L_1427)


	//   ....[0]....
.L_1427:
        /*0068*/ 	.word	0x00004690


	//   ....[1]....
        /*006c*/ 	.word	0x00004b70


	//----- nvinfo : EIATTR_CRS_STACK_SIZE
	.align		4
.L_1428:
        /*0070*/ 	.byte	0x04, 0x1e
        /*0072*/ 	.short	(.L_1430 - .L_1429)
.L_1429:
        /*0074*/ 	.word	0x00000000


	//----- nvinfo : EIATTR_CBANK_PARAM_SIZE
	.align		4
.L_1430:
        /*0078*/ 	.byte	0x03, 0x19
        /*007a*/ 	.short	0x01d0


	//----- nvinfo : EIATTR_PARAM_CBANK
	.align		4
        /*007c*/ 	.byte	0x04, 0x0a
        /*007e*/ 	.short	(.L_1432 - .L_1431)
	.align		4
.L_1431:
        /*0080*/ 	.word	index@(.nv.constant0._ZN5flash32flash_fwd_splitkv_combine_kernelI23Flash_fwd_kernel_traitsILi128ELi64ELi64ELi4ELb0ELb0EN7cutlass6half_tE19Flash_kernel_traitsILi128ELi64ELi64ELi4ES3_EELi4ELi3ELb1EEEvNS_16Flash_fwd_paramsE)
        /*0084*/ 	.short	0x0380
        /*0086*/ 	.short	0x01d0


	//----- nvinfo : EIATTR_SW_WAR
	.align		4
.L_1432:
        /*0088*/ 	.byte	0x04, 0x36
        /*008a*/ 	.short	(.L_1434 - .L_1433)
.L_1433:
        /*008c*/ 	.word	0x00000008
.L_1434:


//--------------------- .nv.info._ZN5flash32flash_fwd_splitkv_combine_kernelI23Flash_fwd_kernel_traitsILi128ELi64ELi64ELi4ELb0ELb0EN7cutlass6half_tE19Flash_kernel_traitsILi128ELi64ELi64ELi4ES3_EELi4ELi2ELb1EEEvNS_16Flash_fwd_paramsE --------------------------
	.section	.nv.info._ZN5flash32flash_fwd_splitkv_combine_kernelI23Flash_fwd_kernel_traitsILi128ELi64ELi64ELi4ELb0ELb0EN7cutlass6half_tE19Flash_kernel_traitsILi128ELi64ELi64ELi4ES3_EELi4ELi2ELb1EEEvNS_16Flash_fwd_paramsE,"",@"SHT_CUDA_INFO"
	.sectionflags	@""
	.align	4


	//----- nvinfo : EIATTR_CUDA_API_VERSION
	.align		4
        /*0000*/ 	.byte	0x04, 0x37
        /*0002*/ 	.short	(.L_1436 - .L_1435)
.L_1435:
        /*0004*/ 	.word	0x00000082


	//----- nvinfo : EIATTR_KPARAM_INFO
	.align		4
.L_1436:
        /*0008*/ 	.byte	0x04, 0x17
        /*000a*/ 	.short	(.L_1438 - .L_1437)
.L_1437:
        /*000c*/ 	.word	0x00000000
        /*0010*/ 	.short	0x0000
        /*0012*/ 	.short	0x0000
        /*0014*/ 	.byte	0x00, 0xf0, 0x41, 0x07


	//----- nvinfo : EIATTR_SPARSE_MMA_MASK
	.align		4
.L_1438:
        /*0018*/ 	.byte	0x03, 0x50
        /*001a*/ 	.short	0x0000


	//----- nvinfo : EIATTR_MAXREG_COUNT
	.align		4
        /*001c*/ 	.byte	0x03, 0x1b
        /*001e*/ 	.short	0x00ff


	//----- nvinfo : EIATTR_NUM_BARRIERS
	.align		4
        /*0020*/ 	.byte	0x02, 0x4c
        /*0022*/ 	.byte	0x01
	.zero		1


	//----- nvinfo : EIATTR_MERCURY_ISA_VERSION
	.align		4
        /*0024*/ 	.byte	0x03, 0x5f
        /*0026*/ 	.short	0x0101


	//----- nvinfo : EIATTR_COOP_GROUP_MASK_REGIDS
	.align		4
        /*0028*/ 	.byte	0x04, 0x29
        /*002a*/ 	.short	(.L_1440 - .L_1439)


	//   ....[0]....
.L_1439:
        /*002c*/ 	.word	0xffffffff


	//   ....[1]....
        /*0030*/ 	.word	0xffffffff


	//   ....[2]....
        /*0034*/ 	.word	0xffffffff


	//   ....[3]....
        /*0038*/ 	.word	0xffffffff


	//----- nvinfo : EIATTR_COOP_GROUP_INSTR_OFFSETS
	.align		4
.L_1440:
        /*003c*/ 	.byte	0x04, 0x28
        /*003e*/ 	.short	(.L_1442 - .L_1441)


	//   ....[0]....
.L_1441:
        /*0040*/ 	.word	0x00001c10


	//   ....[1]....
        /*0044*/ 	.word	0x00001c30


	//   ....[2]....
        /*0048*/ 	.word	0x00001d20


	//   ....[3]....
        /*004c*/ 	.word	0x00001e40


	//----- nvinfo : EIATTR_VRC_CTA_INIT_COUNT
	.align		4
.L_1442:
        /*0050*/ 	.byte	0x02, 0x4a
	.zero		1
	.zero		1


	//----- nvinfo : EIATTR_EXIT_INSTR_OFFSETS
	.align		4
        /*0054*/ 	.byte	0x04, 0x1c
        /*0056*/ 	.short	(.L_1444 - .L_1443)


	//   ....[0]....
.L_1443:
        /*0058*/ 	.word	0x00004630


	//   ....[1]....
        /*005c*/ 	.word	0x00004b10


	//----- nvinfo : EIATTR_CRS_STACK_SIZE
	.align		4
.L_1444:
        /*0060*/ 	.byte	0x04, 0x1e
        /*0062*/ 	.short	(.L_1446 - .L_1445)
.L_1445:
        /*0064*/ 	.word	0x00000000


	//----- nvinfo : EIATTR_CBANK_PARAM_SIZE
	.align		4
.L_1446:
        /*0068*/ 	.byte	0x03, 0x19
        /*006a*/ 	.short	0x01d0


	//----- nvinfo : EIATTR_PARAM_CBANK
	.align		4
        /*006c*/ 	.byte	0x04, 0x0a
        /*006e*/ 	.short	(.L_1448 - .L_1447)
	.align		4
.L_1447:
        /*0070*/ 	.word	index@(.nv.constant0._ZN5flash32flash_fwd_splitkv_combine_kernelI23Flash_fwd_kernel_traitsILi128ELi64ELi64ELi4ELb0ELb0EN7cutlass6half_tE19Flash_kernel_traitsILi128ELi64ELi64ELi4ES3_EELi4ELi2ELb1EEEvNS_16Flash_fwd_paramsE)
        /*0074*/ 	.short	0x0380
        /*0076*/ 	.short	0x01d0


	//----- nvinfo : EIATTR_SW_WAR
	.align		4
.L_1448:
        /*0078*/ 	.byte	0x04, 0x36
        /*007a*/ 	.short	(.L_1450 - .L_1449)
.L_1449:
        /*007c*/ 	.word	0x00000008
.L_1450:


//--------------------- .nv.info._ZN5flash32flash_fwd_splitkv_combine_kernelI23Flash_fwd_kernel_traitsILi128ELi64ELi64ELi4ELb0ELb0EN7cutlass6half_tE19Flash_kernel_traitsILi128ELi64ELi64ELi4ES3_EELi4ELi1ELb1EEEvNS_16Flash_fwd_paramsE --------------------------
	.section	.nv.info._ZN5flash32flash_fwd_splitkv_combine_kernelI23Flash_fwd_kernel_traitsILi128ELi64ELi64ELi4ELb0ELb0EN7cutlass6half_tE19Flash_kernel_traitsILi128ELi64ELi64ELi4ES3_EELi4ELi1ELb1EEEvNS_16Flash_fwd_paramsE,"",@"SHT_CUDA_INFO"
	.sectionflags	@""
	.align	4


	//----- nvinfo : EIATTR_CUDA_API_VERSION
	.align		4
        /*0000*/ 	.byte	0x04, 0x37
        /*0002*/ 	.short	(.L_1452 - .L_1451)
.L_1451:
        /*0004*/ 	.word	0x00000082


	//----- nvinfo : EIATTR_KPARAM_INFO
	.align		4
.L_1452:
        /*0008*/ 	.byte	0x04, 0x17
        /*000a*/ 	.short	(.L_1454 - .L_1453)
.L_1453:
        /*000c*/ 	.word	0x00000000
        /*0010*/ 	.short	0x0000
        /*0012*/ 	.short	0x0000
        /*0014*/ 	.byte	0x00, 0xf0, 0x41, 0x07


	//----- nvinfo : EIATTR_SPARSE_MMA_MASK
	.align		4
.L_1454:
        /*0018*/ 	.byte	0x03, 0x50
        /*001a*/ 	.short	0x0000


	//----- nvinfo : EIATTR_MAXREG_COUNT
	.align		4
        /*001c*/ 	.byte	0x03, 0x1b
        /*001e*/ 	.short	0x00ff


	//----- nvinfo : EIATTR_NUM_BARRIERS
	.align		4
        /*0020*/ 	.byte	0x02, 0x4c
        /*0022*/ 	.byte	0x01
	.zero		1


	//----- nvinfo : EIATTR_MERCURY_ISA_VERSION
	.align		4
        /*0024*/ 	.byte	0x03, 0x5f
        /*0026*/ 	.short	0x0101


	//----- nvinfo : EIATTR_COOP_GROUP_MASK_REGIDS
	.align		4
        /*0028*/ 	.byte	0x04, 0x29
        /*002a*/ 	.short	(.L_1456 - .L_1455)


	//   ....[0]....
.L_1455:
        /*002c*/ 	.word	0xffffffff


	//   ....[1]....
        /*0030*/ 	.word	0xffffffff


	//----- nvinfo : EIATTR_COOP_GROUP_INSTR_OFFSETS
	.align		4
.L_1456:
        /*0034*/ 	.byte	0x04, 0x28
        /*0036*/ 	.short	(.L_1458 - .L_1457)


	//   ....[0]....
.L_1457:
        /*0038*/ 	.word	0x00001b50


	//   ....[1]....
        /*003c*/ 	.word	0x00001d60


	//----- nvinfo : EIATTR_VRC_CTA_INIT_COUNT
	.align		4
.L_1458:
        /*0040*/ 	.byte	0x02, 0x4a
	.zero		1
	.zero		1


	//----- nvinfo : EIATTR_EXIT_INSTR_OFFSETS
	.align		4
        /*0044*/ 	.byte	0x04, 0x1c
        /*0046*/ 	.short	(.L_1460 - .L_1459)


	//   ....[0]....
.L_1459:
        /*0048*/ 	.word	0x000045f0


	//   ....[1]....
        /*004c*/ 	.word	0x00004ad0


	//----- nvinfo : EIATTR_CRS_STACK_SIZE
	.align		4
.L_1460:
        /*0050*/ 	.byte	0x04, 0x1e
        /*0052*/ 	.short	(.L_1462 - .L_1461)
.L_1461:
        /*0054*/ 	.word	0x00000000


	//----- nvinfo : EIATTR_CBANK_PARAM_SIZE
	.align		4
.L_1462:
        /*0058*/ 	.byte	0x03, 0x19
        /*005a*/ 	.short	0x01d0


	//----- nvinfo : EIATTR_PARAM_CBANK
	.align		4
        /*005c*/ 	.byte	0x04, 0x0a
        /*005e*/ 	.short	(.L_1464 - .L_1463)
	.align		4
.L_1463:
        /*0060*/ 	.word	index@(.nv.constant0._ZN5flash32flash_fwd_splitkv_combine_kernelI23Flash_fwd_kernel_traitsILi128ELi64ELi64ELi4ELb0ELb0EN7cutlass6half_tE19Flash_kernel_traitsILi128ELi64ELi64ELi4ES3_EELi4ELi1ELb1EEEvNS_16Flash_fwd_paramsE)
        /*0064*/ 	.short	0x0380
        /*0066*/ 	.short	0x01d0


	//----- nvinfo : EIATTR_SW_WAR
	.align		4
.L_1464:
        /*0068*/ 	.byte	0x04, 0x36
        /*006a*/ 	.short	(.L_1466 - .L_1465)
.L_1465:
        /*006c*/ 	.word	0x00000008
.L_1466:


//--------------------- .nv.info._ZN5flash24flash_fwd_splitkv_kernelI23Flash_fwd_kernel_traitsILi128ELi64ELi64ELi4ELb0ELb0EN7cutlass6half_tE19Flash_kernel_traitsILi128ELi64ELi64ELi4ES3_EELb1ELb0ELb0ELb0ELb0ELb0ELb0ELb0EEEvNS_16Flash_fwd_paramsE --------------------------
	.section	.nv.info._ZN5flash24flash_fwd_splitkv_kernelI23Flash_fwd_kernel_traitsILi128ELi64ELi64ELi4ELb0ELb0EN7cutlass6half_tE19Flash_kernel_traitsILi128ELi64ELi64ELi4ES3_EELb1ELb0ELb0ELb0ELb0ELb0ELb0ELb0EEEvNS_16Flash_fwd_paramsE,"",@"SHT_CUDA_INFO"
	.sectionflags	@""
	.align	4


	//----- nvinfo : EIATTR_CUDA_API_VERSION
	.align		4
        /*0000*/ 	.byte	0x04, 0x37
        /*0002*/ 	.short	(.L_1468 - .L_1467)
.L_1467:
        /*0004*/ 	.word	0x00000082


	//----- nvinfo : EIATTR_KPARAM_INFO
	.align		4
.L_1468:
        /*0008*/ 	.byte	0x04, 0x17
        /*000a*/ 	.short	(.L_1470 - .L_1469)
.L_1469:
        /*000c*/ 	.word	0x00000000
        /*0010*/ 	.short	0x0000
        /*0012*/ 	.short	0x0000
        /*0014*/ 	.byte	0x00, 0xf0, 0x41, 0x07


	//----- nvinfo : EIATTR_SPARSE_MMA_MASK
	.align		4
.L_1470:
        /*0018*/ 	.byte	0x03, 0x50
        /*001a*/ 	.short	0x0000


	//----- nvinfo : EIATTR_MAXREG_COUNT
	.align		4
        /*001c*/ 	.byte	0x03, 0x1b
        /*001e*/ 	.short	0x00ff


	//----- nvinfo : EIATTR_NUM_BARRIERS
	.align		4
        /*0020*/ 	.byte	0x02, 0x4c
        /*0022*/ 	.byte	0x01
	.zero		1


	//----- nvinfo : EIATTR_MERCURY_ISA_VERSION
	.align		4
        /*0024*/ 	.byte	0x03, 0x5f
        /*0026*/ 	.short	0x0101


	//----- nvinfo : EIATTR_COOP_GROUP_MASK_REGIDS
	.align		4
        /*0028*/ 	.byte	0x04, 0x29
        /*002a*/ 	.short	(.L_1472 - .L_1471)


	//   ....[0]....
.L_1471:
        /*002c*/ 	.word	0xffffffff


	//   ....[1]....
        /*0030*/ 	.word	0xffffffff


	//   ....[2]....
        /*0034*/ 	.word	0xffffffff


	//   ....[3]....
        /*0038*/ 	.word	0xffffffff


	//   ....[4]....
        /*003c*/ 	.word	0xffffffff


	//   ....[5]....
        /*0040*/ 	.word	0xffffffff


	//   ....[6]....
        /*0044*/ 	.word	0xffffffff


	//   ....[7]....
        /*0048*/ 	.word	0xffffffff


	//   ....[8]....
        /*004c*/ 	.word	0xffffffff


	//   ....[9]....
        /*0050*/ 	.word	0xffffffff


	//   ....[10]....
        /*0054*/ 	.word	0xffffffff


	//   ....[11]....
        /*0058*/ 	.word	0xffffffff


	//   ....[12]....
        /*005c*/ 	.word	0xffffffff


	//   ....[13]....
        /*0060*/ 	.word	0xffffffff


	//   ....[14]....
        /*0064*/ 	.word	0xffffffff


	//   ....[15]....
        /*0068*/ 	.word	0xffffffff


	//----- nvinfo : EIATTR_COOP_GROUP_INSTR_OFFSETS
	.align		4
.L_1472:
        /*006c*/ 	.byte	0x04, 0x28
        /*006e*/ 	.short	(.L_1474 - .L_1473)


	//   ....[0]....
.L_1473:
        /*0070*/ 	.word	0x00004500


	//   ....[1]....
        /*0074*/ 	.word	0x00004520


	//   ....[2]....
        /*0078*/ 	.word	0x00004540


	//   ....[3]....
        /*007c*/ 	.word	0x00004570


	//   ....[4]....
        /*0080*/ 	.word	0x00006f20


	//   ....[5]....
        /*0084*/ 	.word	0x00006f30


	//   ....[6]....
        /*0088*/ 	.word	0x00006f60


	//   ....[7]....
        /*008c*/ 	.word	0x00006f70


	//   ....[8]....
        /*0090*/ 	.word	0x000099d0


	//   ....[9]....
        /*0094*/ 	.word	0x000099f0


	//   ....[10]....
        /*0098*/ 	.word	0x00009a20


	//   ....[11]....
        /*009c*/ 	.word	0x00009a30


	//   ....[12]....
        /*00a0*/ 	.word	0x0000ac40


	//   ....[13]....
        /*00a4*/ 	.word	0x0000ac80


	//   ....[14]....
        /*00a8*/ 	.word	0x0000ace0


	//   ....[15]....
        /*00ac*/ 	.word	0x0000acf0


	//----- nvinfo : EIATTR_VRC_CTA_INIT_COUNT
	.align		4
.L_1474:
        /*00b0*/ 	.byte	0x02, 0x4a
	.zero		1
	.zero		1


	//----- nvinfo : EIATTR_EXIT_INSTR_OFFSETS
	.align		4
        /*00b4*/ 	.byte	0x04, 0x1c
        /*00b6*/ 	.short	(.L_1476 - .L_1475)


	//   ....[0]....
.L_1475:
        /*00b8*/ 	.word	0x00000340


	//   ....[1]....
        /*00bc*/ 	.word	0x00000c40


	//   ....[2]....
        /*00c0*/ 	.word	0x00000c70


	//   ....[3]....
        /*00c4*/ 	.word	0x0000bec0


	//   ....[4]....
        /*00c8*/ 	.word	0x0000bfd0


	//   ....[5]....
        /*00cc*/ 	.word	0x0000bff0


	//----- nvinfo : EIATTR_CRS_STACK_SIZE
	.align		4
.L_1476:
        /*00d0*/ 	.byte	0x04, 0x1e
        /*00d2*/ 	.short	(.L_1478 - .L_1477)
.L_1477:
        /*00d4*/ 	.word	0x00000000


	//----- nvinfo : EIATTR_CBANK_PARAM_SIZE
	.align		4
.L_1478:
        /*00d8*/ 	.byte	0x03, 0x19
        /*00da*/ 	.short	0x01d0


	//----- nvinfo : EIATTR_PARAM_CBANK
	.align		4
        /*00dc*/ 	.byte	0x04, 0x0a
        /*00de*/ 	.short	(.L_1480 - .L_1479)
	.align		4
.L_1479:
        /*00e0*/ 	.word	index@(.nv.constant0._ZN5flash24flash_fwd_splitkv_kernelI23Flash_fwd_kernel_traitsILi128ELi64ELi64ELi4ELb0ELb0EN7cutlass6half_tE19Flash_kernel_traitsILi128ELi64ELi64ELi4ES3_EELb1ELb0ELb0ELb0ELb0ELb0ELb0ELb0EEEvNS_16Flash_fwd_paramsE)
        /*00e4*/ 	.short	0x0380
        /*00e6*/ 	.short	0x01d0


	//----- nvinfo : EIATTR_SW_WAR
	.align		4
.L_1480:
        /*00e8*/ 	.byte	0x04, 0x36
        /*00ea*/ 	.short	(.L_1482 - .L_1481)
.L_1481:
        /*00ec*/ 	.word	0x00000008
.L_1482:


//--------------------- .nv.info._ZN5flash24flash_fwd_splitkv_kernelI23Flash_fwd_kernel_traitsILi128ELi64ELi64ELi4ELb0ELb0EN7cutlass6half_tE19Flash_kernel_traitsILi128ELi64ELi64ELi4ES3_EELb1ELb0ELb0ELb0ELb0ELb1ELb0ELb0EEEvNS_16Flash_fwd_paramsE --------------------------
	.section	.nv.info._ZN5flash24flash_fwd_splitkv_kernelI23Flash_fwd_kernel_traitsILi128ELi64ELi64ELi4ELb0ELb0EN7cutlass6half_tE19Flash_kernel_traitsILi128ELi64ELi64ELi4ES3_EELb1ELb0ELb0ELb0ELb0ELb1ELb0ELb0EEEvNS_16Flash_fwd_paramsE,"",@"SHT_CUDA_INFO"
	.sectionflags	@""
	.align	4


	//----- nvinfo : EIATTR_CUDA_API_VERSION
	.align		4
        /*0000*/ 	.byte	0x04, 0x37
        /*0002*/ 	.short	(.L_1484 - .L_1483)
.L_1483:
        /*0004*/ 	.word	0x00000082


	//----- nvinfo : EIATTR_KPARAM_INFO
	.align		4
.L_1484:
        /*0008*/ 	.byte	0x04, 0x17
        /*000a*/ 	.short	(.L_1486 - .L_1485)
.L_1485:
        /*000c*/ 	.word	0x00000000
        /*0010*/ 	.short	0x0000
        /*0012*/ 	.short	0x0000
        /*0014*/ 	.byte	0x00, 0xf0, 0x41, 0x07


	//----- nvinfo : EIATTR_SPARSE_MMA_MASK
	.align		4
.L_1486:
        /*0018*/ 	.byte	0x03, 0x50
        /*001a*/ 	.short	0x0000


	//----- nvinfo : EIATTR_MAXREG_COUNT
	.align		4
        /*001c*/ 	.byte	0x03, 0x1b
        /*001e*/ 	.short	0x00ff


	//----- nvinfo : EIATTR_NUM_BARRIERS
	.align		4
        /*0020*/ 	.byte	0x02, 0x4c
        /*0022*/ 	.byte	0x01
	.zero		1


	//----- nvinfo : EIATTR_MERCURY_ISA_VERSION
	.align		4
        /*0024*/ 	.byte	0x03, 0x5f
        /*0026*/ 	.short	0x0101


	//----- nvinfo : EIATTR_COOP_GROUP_MASK_REGIDS
	.align		4
        /*0028*/ 	.byte	0x04, 0x29
        /*002a*/ 	.short	(.L_1488 - .L_1487)


	//   ....[0]....
.L_1487:
        /*002c*/ 	.word	0xffffffff


	//   ....[1]....
        /*0030*/ 	.word	0xffffffff


	//   ....[2]....
        /*0034*/ 	.word	0xffffffff


	//   ....[3]....
        /*0038*/ 	.word	0xffffffff


	//   ....[4]....
        /*003c*/ 	.word	0xffffffff


	//   ....[5]....
        /*0040*/ 	.word	0xffffffff


	//   ....[6]....
        /*0044*/ 	.word	0xffffffff


	//   ....[7]....
        /*0048*/ 	.word	0xffffffff


	//   ....[8]....
        /*004c*/ 	.word	0xffffffff


	//   ....[9]....
        /*0050*/ 	.word	0xffffffff


	//   ....[10]....
        /*0054*/ 	.word	0xffffffff


	//   ....[11]....
        /*0058*/ 	.word	0xffffffff


	//   ....[12]....
        /*005c*/ 	.word	0xffffffff


	//   ....[13]....
        /*0060*/ 	.word	0xffffffff


	//   ....[14]....
        /*0064*/ 	.word	0xffffffff


	//   ....[15]....
        /*0068*/ 	.word	0xffffffff


	//----- nvinfo : EIATTR_COOP_GROUP_INSTR_OFFSETS
	.align		4
.L_1488:
        /*006c*/ 	.byte	0x04, 0x28
        /*006e*/ 	.short	(.L_1490 - .L_1489)


	//   ....[0]....
.L_1489:
        /*0070*/ 	.word	0x000048f0


	//   ....[1]....
        /*0074*/ 	.word	0x00004910


	//   ....[2]....
        /*0078*/ 	.word	0x00004930


	//   ....[3]....
        /*007c*/ 	.word	0x00004950


	//   ....[4]....
        /*0080*/ 	.word	0x00007740


	//   ....[5]....
        /*0084*/ 	.word	0x00007750


	//   ....[6]....
        /*0088*/ 	.word	0x00007780


	//   ....[7]....
        /*008c*/ 	.word	0x00007790


	//   ....[8]....
        /*0090*/ 	.word	0x0000a610


	//   ....[9]....
        /*0094*/ 	.word	0x0000a630


	//   ....[10]....
        /*0098*/ 	.word	0x0000a690


	//   ....[11]....
        /*009c*/ 	.word	0x0000a6a0


	//   ....[12]....
        /*00a0*/ 	.word	0x0000b870


	//   ....[13]....
        /*00a4*/ 	.word	0x0000b8b0


	//   ....[14]....
        /*00a8*/ 	.word	0x0000b910


	//   ....[15]....
        /*00ac*/ 	.word	0x0000b920


	//----- nvinfo : EIATTR_VRC_CTA_INIT_COUNT
	.align		4
.L_1490:
        /*00b0*/ 	.byte	0x02, 0x4a
	.zero		1
	.zero		1


	//----- nvinfo : EIATTR_EXIT_INSTR_OFFSETS
	.align		4
        /*00b4*/ 	.byte	0x04, 0x1c
        /*00b6*/ 	.short	(.L_1492 - .L_1491)


	//   ....[0]....
.L_1491:
        /*00b8*/ 	.word	0x00000340


	//   ....[1]....
        /*00bc*/ 	.word	0x00000c40


	//   ....[2]....
        /*00c0*/ 	.word	0x00000c70


	//   ....[3]....
        /*00c4*/ 	.word	0x0000caf0


	//   ....[4]....
        /*00c8*/ 	.word	0x0000cc00


	//   ....[5]....
        /*00cc*/ 	.word	0x0000cc20


	//----- nvinfo : EIATTR_CRS_STACK_SIZE
	.align		4
.L_1492:
        /*00d0*/ 	.byte	0x04, 0x1e
        /*00d2*/ 	.short	(.L_1494 - .L_1493)
.L_1493:
        /*00d4*/ 	.word	0x00000000


	//----- nvinfo : EIATTR_CBANK_PARAM_SIZE
	.align		4
.L_1494:
        /*00d8*/ 	.byte	0x03, 0x19
        /*00da*/ 	.short	0x01d0


	//----- nvinfo : EIATTR_PARAM_CBANK
	.align		4
        /*00dc*/ 	.byte	0x04, 0x0a
        /*00de*/ 	.short	(.L_1496 - .L_1495)
	.align		4
.L_1495:
        /*00e0*/ 	.word	index@(.nv.constant0._ZN5flash24flash_fwd_splitkv_kernelI23Flash_fwd_kernel_traitsILi128ELi64ELi64ELi4ELb0ELb0EN7cutlass6half_tE19Flash_kernel_traitsILi128ELi64ELi64ELi4ES3_EELb1ELb0ELb0ELb0ELb0ELb1ELb0ELb0EEEvNS_16Flash_fwd_paramsE)
        /*00e4*/ 	.short	0x0380
        /*00e6*/ 	.short	0x01d0


	//----- nvinfo : EIATTR_SW_WAR
	.align		4
.L_1496:
        /*00e8*/ 	.byte	0x04, 0x36
        /*00ea*/ 	.short	(.L_1498 - .L_1497)
.L_1497:
        /*00ec*/ 	.word	0x00000008
.L_1498:


//--------------------- .nv.info._ZN5flash24flash_fwd_splitkv_kernelI23Flash_fwd_kernel_traitsILi128ELi64ELi64ELi4ELb0ELb0EN7cutlass6half_tE19Flash_kernel_traitsILi128ELi64ELi64ELi4ES3_EELb1ELb0ELb0ELb0ELb0ELb0ELb0ELb1EEEvNS_16Flash_fwd_paramsE --------------------------
	.section	.nv.info._ZN5flash24flash_fwd_splitkv_kernelI23Flash_fwd_kernel_traitsILi128ELi64ELi64ELi4ELb0ELb0EN7cutlass6half_tE19Flash_kernel_traitsILi128ELi64ELi64ELi4ES3_EELb1ELb0ELb0ELb0ELb0ELb0ELb0ELb1EEEvNS_16Flash_fwd_paramsE,"",@"SHT_CUDA_INFO"
	.sectionflags	@""
	.align	4


	//----- nvinfo : EIATTR_CUDA_API_VERSION
	.align		4
        /*0000*/ 	.byte	0x04, 0x37
        /*0002*/ 	.short	(.L_1500 - .L_1499)
.L_1499:
        /*0004*/ 	.word	0x00000082


	//----- nvinfo : EIATTR_KPARAM_INFO
	.align		4
.L_1500:
        /*0008*/ 	.byte	0x04, 0x17
        /*000a*/ 	.short	(.L_1502 - .L_1501)
.L_1501:
        /*000c*/ 	.word	0x00000000
        /*0010*/ 	.short	0x0000
        /*0012*/ 	.short	0x0000
        /*0014*/ 	.byte	0x00, 0xf0, 0x41, 0x07


	//----- nvinfo : EIATTR_SPARSE_MMA_MASK
	.align		4
.L_1502:
        /*0018*/ 	.byte	0x03, 0x50
        /*001a*/ 	.short	0x0000


	//----- nvinfo : EIATTR_MAXREG_COUNT
	.align		4
        /*001c*/ 	.byte	0x03, 0x1b
        /*001e*/ 	.short	0x00ff


	//----- nvinfo : EIATTR_NUM_BARRIERS
	.align		4
        /*0020*/ 	.byte	0x02, 0x4c
        /*0022*/ 	.byte	0x01
	.zero		1


	//----- nvinfo : EIATTR_MERCURY_ISA_VERSION
	.align		4
        /*0024*/ 	.byte	0x03, 0x5f
        /*0026*/ 	.short	0x0101


	//----- nvinfo : EIATTR_COOP_GROUP_MASK_REGIDS
	.align		4
        /*0028*/ 	.byte	0x04, 0x29
        /*002a*/ 	.short	(.L_1504 - .L_1503)


	//   ....[0]....
.L_1503:
        /*002c*/ 	.word	0xffffffff


	//   ....[1]....
        /*0030*/ 	.word	0xffffffff


	//   ....[2]....
        /*0034*/ 	.word	0xffffffff


	//   ....[3]....
        /*0038*/ 	.word	0xffffffff


	//   ....[4]....
        /*003c*/ 	.word	0xffffffff


	//   ....[5]....
        /*0040*/ 	.word	0xffffffff


	//   ....[6]....
        /*0044*/ 	.word	0xffffffff


	//   ....[7]....
        /*0048*/ 	.word	0xffffffff


	//   ....[8]....
        /*004c*/ 	.word	0xffffffff


	//   ....[9]....
        /*0050*/ 	.word	0xffffffff


	//   ....[10]....
        /*0054*/ 	.word	0xffffffff


	//   ....[11]....
        /*0058*/ 	.word	0xffffffff


	//   ....[12]....
        /*005c*/ 	.word	0xffffffff


	//   ....[13]....
        /*0060*/ 	.word	0xffffffff


	//   ....[14]....
        /*0064*/ 	.word	0xffffffff


	//   ....[15]....
        /*0068*/ 	.word	0xffffffff


	//----- nvinfo : EIATTR_COOP_GROUP_INSTR_OFFSETS
	.align		4
.L_1504:
        /*006c*/ 	.byte	0x04, 0x28
        /*006e*/ 	.short	(.L_1506 - .L_1505)


	//   ....[0]....
.L_1505:
        /*0070*/ 	.word	0x0000f930


	//   ....[1]....
        /*0074*/ 	.word	0x0000f950


	//   ....[2]....
        /*0078*/ 	.word	0x0000f980


	//   ....[3]....
        /*007c*/ 	.word	0x0000f9c0


	//   ....[4]....
        /*0080*/ 	.word	0x00012450


	//   ....[5]....
        /*0084*/ 	.word	0x00012470


	//   ....[6]....
        /*0088*/ 	.word	0x000124a0


	//   ....[7]....
        /*008c*/ 	.word	0x000124b0


	//   ....[8]....
        /*0090*/ 	.word	0x00014f20


	//   ....[9]....
        /*0094*/ 	.word	0x00014f40


	//   ....[10]....
        /*0098*/ 	.word	0x00014f70


	//   ....[11]....
        /*009c*/ 	.word	0x00014f80


	//   ....[12]....
        /*00a0*/ 	.word	0x000161a0


	//   ....[13]....
        /*00a4*/ 	.word	0x000161e0


	//   ....[14]....
        /*00a8*/ 	.word	0x00016280


	//   ....[15]....
        /*00ac*/ 	.word	0x000162a0


	//----- nvinfo : EIATTR_VRC_CTA_INIT_COUNT
	.align		4
.L_1506:
        /*00b0*/ 	.byte	0x02, 0x4a
	.zero		1
	.zero		1


	//----- nvinfo : EIATTR_EXIT_INSTR_OFFSETS
	.align		4
        /*00b4*/ 	.byte	0x04, 0x1c
        /*00b6*/ 	.short	(.L_1508 - .L_1507)


	//   ....[0]....
.L_1507:
        /*00b8*/ 	.word	0x00000340


	//   ....[1]....
        /*00bc*/ 	.word	0x00000c50


	//   ....[2]....
        /*00c0*/ 	.word	0x00000c80


	//   ....[3]....
        /*00c4*/ 	.word	0x000173f0


	//   ....[4]....
        /*00c8*/ 	.word	0x00017500


	//   ....[5]....
        /*00cc*/ 	.word	0x00017520


	//----- nvinfo : EIATTR_CRS_STACK_SIZE
	.align		4
.L_1508:
        /*00d0*/ 	.byte	0x04, 0x1e
        /*00d2*/ 	.short	(.L_1510 - .L_1509)
.L_1509:
        /*00d4*/ 	.word	0x00000000


	//----- nvinfo : EIATTR_CBANK_PARAM_SIZE
	.align		4
.L_1510:
        /*00d8*/ 	.byte	0x03, 0x19
        /*00da*/ 	.short	0x01d0


	//----- nvinfo : EIATTR_PARAM_CBANK
	.align		4
        /*00dc*/ 	.byte	0x04, 0x0a
        /*00de*/ 	.short	(.L_1512 - .L_1511)
	.align		4
.L_1511:
        /*00e0*/ 	.word	index@(.nv.constant0._ZN5flash24flash_fwd_splitkv_kernelI23Flash_fwd_kernel_traitsILi128ELi64ELi64ELi4ELb0ELb0EN7cutlass6half_tE19Flash_kernel_traitsILi128ELi64ELi64ELi4ES3_EELb1ELb0ELb0ELb0ELb0ELb0ELb0ELb1EEEvNS_16Flash_fwd_paramsE)
        /*00e4*/ 	.short	0x0380
        /*00e6*/ 	.short	0x01d0


	//----- nvinfo : EIATTR_SW_WAR
	.align		4
.L_1512:
        /*00e8*/ 	.byte	0x04, 0x36
        /*00ea*/ 	.short	(.L_1514 - .L_1513)
.L_1513:
        /*00ec*/ 	.word	0x00000008
.L_1514:


//--------------------- .nv.info._ZN5flash24flash_fwd_splitkv_kernelI23Flash_fwd_kernel_traitsILi128ELi64ELi64ELi4ELb0ELb0EN7cutlass6half_tE19Flash_kernel_traitsILi128ELi64ELi64ELi4ES3_EELb1ELb0ELb0ELb0ELb0ELb1ELb0ELb1EEEvNS_16Flash_fwd_paramsE --------------------------
	.section	.nv.info._ZN5flash24flash_fwd_splitkv_kernelI23Flash_fwd_kernel_traitsILi128ELi64ELi64ELi4ELb0ELb0EN7cutlass6half_tE19Flash_kernel_traitsILi128ELi64ELi64ELi4ES3_EELb1ELb0ELb0ELb0ELb0ELb1ELb0ELb1EEEvNS_16Flash_fwd_paramsE,"",@"SHT_CUDA_INFO"
	.sectionflags	@""
	.align	4


	//----- nvinfo : EIATTR_CUDA_API_VERSION
	.align		4
        /*0000*/ 	.byte	0x04, 0x37
        /*0002*/ 	.short	(.L_1516 - .L_1515)
.L_1515:
        /*0004*/ 	.word	0x00000082


	//----- nvinfo : EIATTR_KPARAM_INFO
	.align		4
.L_1516:
        /*0008*/ 	.byte	0x04, 0x17
        /*000a*/ 	.short	(.L_1518 - .L_1517)
.L_1517:
        /*000c*/ 	.word	0x00000000
        /*0010*/ 	.short	0x0000
        /*0012*/ 	.short	0x0000
        /*0014*/ 	.byte	0x00, 0xf0, 0x41, 0x07


	//----- nvinfo : EIATTR_SPARSE_MMA_MASK
	.align		4
.L_1518:
        /*0018*/ 	.byte	0x03, 0x50
        /*001a*/ 	.short	0x0000


	//----- nvinfo : EIATTR_MAXREG_COUNT
	.align		4
        /*001c*/ 	.byte	0x03, 0x1b
        /*001e*/ 	.short	0x00ff


	//----- nvinfo : EIATTR_NUM_BARRIERS
	.align		4
        /*0020*/ 	.byte	0x02, 0x4c
        /*0022*/ 	.byte	0x01
	.zero		1


	//----- nvinfo : EIATTR_MERCURY_ISA_VERSION
	.align		4
        /*0024*/ 	.byte	0x03, 0x5f
        /*0026*/ 	.short	0x0101


	//----- nvinfo : EIATTR_COOP_GROUP_MASK_REGIDS
	.align		4
        /*0028*/ 	.byte	0x04, 0x29
        /*002a*/ 	.short	(.L_1520 - .L_1519)


	//   ....[0]....
.L_1519:
        /*002c*/ 	.word	0xffffffff


	//   ....[1]....
        /*0030*/ 	.word	0xffffffff


	//   ....[2]....
        /*0034*/ 	.word	0xffffffff


	//   ....[3]....
        /*0038*/ 	.word	0xffffffff


	//   ....[4]....
        /*003c*/ 	.word	0xffffffff


	//   ....[5]....
        /*0040*/ 	.word	0xffffffff


	//   ....[6]....
        /*0044*/ 	.word	0xffffffff


	//   ....[7]....
        /*0048*/ 	.word	0xffffffff


	//   ....[8]....
        /*004c*/ 	.word	0xffffffff


	//   ....[9]....
        /*0050*/ 	.word	0xffffffff


	//   ....[10]....
        /*0054*/ 	.word	0xffffffff


	//   ....[11]....
        /*0058*/ 	.word	0xffffffff


	//   ....[12]....
        /*005c*/ 	.word	0xffffffff


	//   ....[13]....
        /*0060*/ 	.word	0xffffffff


	//   ....[14]....
        /*0064*/ 	.word	0xffffffff


	//   ....[15]....
        /*0068*/ 	.word	0xffffffff


	//----- nvinfo : EIATTR_COOP_GROUP_INSTR_OFFSETS
	.align		4
.L_1520:
        /*006c*/ 	.byte	0x04, 0x28
        /*006e*/ 	.short	(.L_1522 - .L_1521)


	//   ....[0]....
.L_1521:
        /*0070*/ 	.word	0x0000fd50


	//   ....[1]....
        /*0074*/ 	.word	0x0000fd70


	//   ....[2]....
        /*0078*/ 	.word	0x0000fda0


	//   ....[3]....
        /*007c*/ 	.word	0x0000fde0


	//   ....[4]....
        /*0080*/ 	.word	0x00012c30


	//   ....[5]....
        /*0084*/ 	.word	0x00012c50


	//   ....[6]....
        /*0088*/ 	.word	0x00012c80


	//   ....[7]....
        /*008c*/ 	.word	0x00012c90


	//   ....[8]....
        /*0090*/ 	.word	0x00015b10


	//   ....[9]....
        /*0094*/ 	.word	0x00015b30


	//   ....[10]....
        /*0098*/ 	.word	0x00015b70


	//   ....[11]....
        /*009c*/ 	.word	0x00015b80


	//   ....[12]....
        /*00a0*/ 	.word	0x00016d70


	//   ....[13]....
        /*00a4*/ 	.word	0x00016db0


	//   ....[14]....
        /*00a8*/ 	.word	0x00016e50


	//   ....[15]....
        /*00ac*/ 	.word	0x00016e70


	//----- nvinfo : EIATTR_VRC_CTA_INIT_COUNT
	.align		4
.L_1522:
        /*00b0*/ 	.byte	0x02, 0x4a
	.zero		1
	.zero		1


	//----- nvinfo : EIATTR_EXIT_INSTR_OFFSETS
	.align		4
        /*00b4*/ 	.byte	0x04, 0x1c
        /*00b6*/ 	.short	(.L_1524 - .L_1523)


	//   ....[0]....
.L_1523:
        /*00b8*/ 	.word	0x00000340


	//   ....[1]....
        /*00bc*/ 	.word	0x00000c50


	//   ....[2]....
        /*00c0*/ 	.word	0x00000c80


	//   ....[3]....
        /*00c4*/ 	.word	0x00017fc0


	//   ....[4]....
        /*00c8*/ 	.word	0x000180d0


	//   ....[5]....
        /*00cc*/ 	.word	0x000180f0


	//----- nvinfo : EIATTR_CRS_STACK_SIZE
	.align		4
.L_1524:
        /*00d0*/ 	.byte	0x04, 0x1e
        /*00d2*/ 	.short	(.L_1526 - .L_1525)
.L_1525:
        /*00d4*/ 	.word	0x00000000


	//----- nvinfo : EIATTR_CBANK_PARAM_SIZE
	.align		4
.L_1526:
        /*00d8*/ 	.byte	0x03, 0x19
        /*00da*/ 	.short	0x01d0


	//----- nvinfo : EIATTR_PARAM_CBANK
	.align		4
        /*00dc*/ 	.byte	0x04, 0x0a
        /*00de*/ 	.short	(.L_1528 - .L_1527)
	.align		4
.L_1527:
        /*00e0*/ 	.word	index@(.nv.constant0._ZN5flash24flash_fwd_splitkv_kernelI23Flash_fwd_kernel_traitsILi128ELi64ELi64ELi4ELb0ELb0EN7cutlass6half_tE19Flash_kernel_traitsILi128ELi64ELi64ELi4ES3_EELb1ELb0ELb0ELb0ELb0ELb1ELb0ELb1EEEvNS_16Flash_fwd_paramsE)
        /*00e4*/ 	.short	0x0380
        /*00e6*/ 	.short	0x01d0


	//----- nvinfo : EIATTR_SW_WAR
	.align		4
.L_1528:
        /*00e8*/ 	.byte	0x04, 0x36
        /*00ea*/ 	.short	(.L_1530 - .L_1529)
.L_1529:
        /*00ec*/ 	.word	0x00000008
.L_1530:


//--------------------- .nv.info._ZN5flash24flash_fwd_splitkv_kernelI23Flash_fwd_kernel_traitsILi128ELi64ELi64ELi4ELb0ELb0EN7cutlass6half_tE19Flash_kernel_traitsILi128ELi64ELi64ELi4ES3_EELb1ELb0ELb0ELb0ELb0ELb0ELb1ELb0EEEvNS_16Flash_fwd_paramsE --------------------------
	.section	.nv.info._ZN5flash24flash_fwd_splitkv_kernelI23Flash_fwd_kernel_traitsILi128ELi64ELi64ELi4ELb0ELb0EN7cutlass6half_tE19Flash_kernel_traitsILi128ELi64ELi64ELi4ES3_EELb1ELb0ELb0ELb0ELb0ELb0ELb1ELb0EEEvNS_16Flash_fwd_paramsE,"",@"SHT_CUDA_INFO"
	.sectionflags	@""
	.align	4


	//----- nvinfo : EIATTR_CUDA_API_VERSION
	.align		4
        /*0000*/ 	.byte	0x04, 0x37
        /*0002*/ 	.short	(.L_1532 - .L_1531)
.L_1531:
        /*0004*/ 	.word	0x00000082


	//----- nvinfo : EIATTR_KPARAM_INFO
	.align		4
.L_1532:
        /*0008*/ 	.byte	0x04, 0x17
        /*000a*/ 	.short	(.L_1534 - .L_1533)
.L_1533:
        /*000c*/ 	.word	0x00000000
        /*0010*/ 	.short	0x0000
        /*0012*/ 	.short	0x0000
        /*0014*/ 	.byte	0x00, 0xf0, 0x41, 0x07


	//----- nvinfo : EIATTR_SPARSE_MMA_MASK
	.align		4
.L_1534:
        /*0018*/ 	.byte	0x03, 0x50
        /*001a*/ 	.short	0x0000


	//----- nvinfo : EIATTR_MAXREG_COUNT
	.align		4
        /*001c*/ 	.byte	0x03, 0x1b
        /*001e*/ 	.short	0x00ff


	//----- nvinfo : EIATTR_NUM_BARRIERS
	.align		4
        /*0020*/ 	.byte	0x02, 0x4c
        /*0022*/ 	.byte	0x01
	.zero		1


	//----- nvinfo : EIATTR_MERCURY_ISA_VERSION
	.align		4
        /*0024*/ 	.byte	0x03, 0x5f
        /*0026*/ 	.short	0x0101


	//----- nvinfo : EIATTR_COOP_GROUP_MASK_REGIDS
	.align		4
        /*0028*/ 	.byte	0x04, 0x29
        /*002a*/ 	.short	(.L_1536 - .L_1535)


	//   ....[0]....
.L_1535:
        /*002c*/ 	.word	0xffffffff


	//   ....[1]....
        /*0030*/ 	.word	0xffffffff


	//   ....[2]....
        /*0034*/ 	.word	0xffffffff


	//   ....[3]....
        /*0038*/ 	.word	0xffffffff


	//   ....[4]....
        /*003c*/ 	.word	0xffffffff


	//   ....[5]....
        /*0040*/ 	.word	0xffffffff


	//   ....[6]....
        /*0044*/ 	.word	0xffffffff


	//   ....[7]....
        /*0048*/ 	.word	0xffffffff


	//   ....[8]....
        /*004c*/ 	.word	0xffffffff


	//   ....[9]....
        /*0050*/ 	.word	0xffffffff


	//   ....[10]....
        /*0054*/ 	.word	0xffffffff


	//   ....[11]....
        /*0058*/ 	.word	0xffffffff


	//   ....[12]....
        /*005c*/ 	.word	0xffffffff


	//   ....[13]....
        /*0060*/ 	.word	0xffffffff


	//   ....[14]....
        /*0064*/ 	.word	0xffffffff


	//   ....[15]....
        /*0068*/ 	.word	0xffffffff


	//----- nvinfo : EIATTR_COOP_GROUP_INSTR_OFFSETS
	.align		4
.L_1536:
        /*006c*/ 	.byte	0x04, 0x28
        /*006e*/ 	.short	(.L_1538 - .L_1537)


	//   ....[0]....
.L_1537:
        /*0070*/ 	.word	0x00004ba0


	//   ....[1]....
        /*0074*/ 	.word	0x00004bc0


	//   ....[2]....
        /*0078*/ 	.word	0x00004be0


	//   ....[3]....
        /*007c*/ 	.word	0x00004c10


	//   ....[4]....
        /*0080*/ 	.word	0x00007580


	//   ....[5]....
        /*0084*/ 	.word	0x00007590


	//   ....[6]....
        /*0088*/ 	.word	0x000075c0


	//   ....[7]....
        /*008c*/ 	.word	0x000075d0


	//   ....[8]....
        /*0090*/ 	.word	0x0000a090


	//   ....[9]....
        /*0094*/ 	.word	0x0000a0a0


	//   ....[10]....
        /*0098*/ 	.word	0x0000a0d0


	//   ....[11]....
        /*009c*/ 	.word	0x0000a0e0


	//   ....[12]....
        /*00a0*/ 	.word	0x0000b2f0


	//   ....[13]....
        /*00a4*/ 	.word	0x0000b330


	//   ....[14]....
        /*00a8*/ 	.word	0x0000b3d0


	//   ....[15]....
        /*00ac*/ 	.word	0x0000b3e0


	//----- nvinfo : EIATTR_VRC_CTA_INIT_COUNT
	.align		4
.L_1538:
        /*00b0*/ 	.byte	0x02, 0x4a
	.zero		1
	.zero		1


	//----- nvinfo : EIATTR_EXIT_INSTR_OFFSETS
	.align		4
        /*00b4*/ 	.byte	0x04, 0x1c
        /*00b6*/ 	.short	(.L_1540 - .L_1539)


	//   ....[0]....
.L_1539:
        /*00b8*/ 	.word	0x00000440


	//   ....[1]....
        /*00bc*/ 	.word	0x00001260


	//   ....[2]....
        /*00c0*/ 	.word	0x00001290


	//   ....[3]....
        /*00c4*/ 	.word	0x0000c700


	//   ....[4]....
        /*00c8*/ 	.word	0x0000c780


	//   ....[5]....
        /*00cc*/ 	.word	0x0000c7d0


	//----- nvinfo : EIATTR_CRS_STACK_SIZE
	.align		4
.L_1540:
        /*00d0*/ 	.byte	0x04, 0x1e
        /*00d2*/ 	.short	(.L_1542 - .L_1541)
.L_1541:
        /*00d4*/ 	.word	0x00000000


	//----- nvinfo : EIATTR_CBANK_PARAM_SIZE
	.align		4
.L_1542:
        /*00d8*/ 	.byte	0x03, 0x19
        /*00da*/ 	.short	0x01d0


	//----- nvinfo : EIATTR_PARAM_CBANK
	.align		4
        /*00dc*/ 	.byte	0x04, 0x0a
        /*00de*/ 	.short	(.L_1544 - .L_1543)
	.align		4
.L_1543:
        /*00e0*/ 	.word	index@(.nv.constant0._ZN5flash24flash_fwd_splitkv_kernelI23Flash_fwd_kernel_traitsILi128ELi64ELi64ELi4ELb0ELb0EN7cutlass6half_tE19Flash_kernel_traitsILi128ELi64ELi64ELi4ES3_EELb1ELb0ELb0ELb0ELb0ELb0ELb1ELb0EEEvNS_16Flash_fwd_paramsE)
        /*00e4*/ 	.short	0x0380
        /*00e6*/ 	.short	0x01d0


	//----- nvinfo : EIATTR_SW_WAR
	.align		4
.L_1544:
        /*00e8*/ 	.byte	0x04, 0x36
        /*00ea*/ 	.short	(.L_1546 - .L_1545)
.L_1545:
        /*00ec*/ 	.word	0x00000008
.L_1546:


//--------------------- .nv.info._ZN5flash24flash_fwd_splitkv_kernelI23Flash_fwd_kernel_traitsILi128ELi64ELi64ELi4ELb0ELb0EN7cutlass6half_tE19Flash_kernel_traitsILi128ELi64ELi64ELi4ES3_EELb1ELb0ELb0ELb0ELb0ELb1ELb1ELb0EEEvNS_16Flash_fwd_paramsE --------------------------
	.section	.nv.info._ZN5flash24flash_fwd_splitkv_kernelI23Flash_fwd_kernel_traitsILi128ELi64ELi64ELi4ELb0ELb0EN7cutlass6half_tE19Flash_kernel_traitsILi128ELi64ELi64ELi4ES3_EELb1ELb0ELb0ELb0ELb0ELb1ELb1ELb0EEEvNS_16Flash_fwd_paramsE,"",@"SHT_CUDA_INFO"
	.sectionflags	@""
	.align	4


	//----- nvinfo : EIATTR_CUDA_API_VERSION
	.align		4
        /*0000*/ 	.byte	0x04, 0x37
        /*0002*/ 	.short	(.L_1548 - .L_1547)
.L_1547:
        /*0004*/ 	.word	0x00000082


	//----- nvinfo : EIATTR_KPARAM_INFO
	.align		4
.L_1548:
        /*0008*/ 	.byte	0x04, 0x17
        /*000a*/ 	.short	(.L_1550 - .L_1549)
.L_1549:
        /*000c*/ 	.word	0x00000000
        /*0010*/ 	.short	0x0000
        /*0012*/ 	.short	0x0000
        /*0014*/ 	.byte	0x00, 0xf0, 0x41, 0x07


	//----- nvinfo : EIATTR_SPARSE_MMA_MASK
	.align		4
.L_1550:
        /*0018*/ 	.byte	0x03, 0x50
        /*001a*/ 	.short	0x0000


	//----- nvinfo : EIATTR_MAXREG_COUNT
	.align		4
        /*001c*/ 	.byte	0x03, 0x1b
        /*001e*/ 	.short	0x00ff


	//----- nvinfo : EIATTR_NUM_BARRIERS
	.align		4
        /*0020*/ 	.byte	0x02, 0x4c
        /*0022*/ 	.byte	0x01
	.zero		1


	//----- nvinfo : EIATTR_MERCURY_ISA_VERSION
	.align		4
        /*0024*/ 	.byte	0x03, 0x5f
        /*0026*/ 	.short	0x0101


	//----- nvinfo : EIATTR_COOP_GROUP_MASK_REGIDS
	.align		4
        /*0028*/ 	.byte	0x04, 0x29
        /*002a*/ 	.short	(.L_1552 - .L_1551)


	//   ....[0]....
.L_1551:
        /*002c*/ 	.word	0xffffffff


	//   ....[1]....
        /*0030*/ 	.word	0xffffffff


	//   ....[2]....
        /*0034*/ 	.word	0xffffffff


	//   ....[3]....
        /*0038*/ 	.word	0xffffffff


	//   ....[4]....
        /*003c*/ 	.word	0xffffffff


	//   ....[5]....
        /*0040*/ 	.word	0xffffffff


	//   ....[6]....
        /*0044*/ 	.word	0xffffffff


	//   ....[7]....
        /*0048*/ 	.word	0xffffffff


	//   ....[8]....
        /*004c*/ 	.word	0xffffffff


	//   ....[9]....
        /*0050*/ 	.word	0xffffffff


	//   ....[10]....
        /*0054*/ 	.word	0xffffffff


	//   ....[11]....
        /*0058*/ 	.word	0xffffffff


	//   ....[12]....
        /*005c*/ 	.word	0xffffffff


	//   ....[13]....
        /*0060*/ 	.word	0xffffffff


	//   ....[14]....
        /*0064*/ 	.word	0xffffffff


	//   ....[15]....
        /*0068*/ 	.word	0xffffffff


	//----- nvinfo : EIATTR_COOP_GROUP_INSTR_OFFSETS
	.align		4
.L_1552:
        /*006c*/ 	.byte	0x04, 0x28
        /*006e*/ 	.short	(.L_1554 - .L_1553)


	//   ....[0]....
.L_1553:
        /*0070*/ 	.word	0x00004fb0


	//   ....[1]....
        /*0074*/ 	.word	0x00004fd0


	//   ....[2]....
        /*0078*/ 	.word	0x00004ff0


	//   ....[3]....
        /*007c*/ 	.word	0x00005010


	//   ....[4]....
        /*0080*/ 	.word	0x00007da0


	//   ....[5]....
        /*0084*/ 	.word	0x00007db0


	//   ....[6]....
        /*0088*/ 	.word	0x00007de0


	//   ....[7]....
        /*008c*/ 	.word	0x00007df0


	//   ....[8]....
        /*0090*/ 	.word	0x0000ace0


	//   ....[9]....
        /*0094*/ 	.word	0x0000acf0


	//   ....[10]....
        /*0098*/ 	.word	0x0000ad50


	//   ....[11]....
        /*009c*/ 	.word	0x0000ad60


	//   ....[12]....
        /*00a0*/ 	.word	0x0000bf30


	//   ....[13]....
        /*00a4*/ 	.word	0x0000bf70


	//   ....[14]....
        /*00a8*/ 	.word	0x0000c010


	//   ....[15]....
        /*00ac*/ 	.word	0x0000c020


	//----- nvinfo : EIATTR_VRC_CTA_INIT_COUNT
	.align		4
.L_1554:
        /*00b0*/ 	.byte	0x02, 0x4a
	.zero		1
	.zero		1


	//----- nvinfo : EIATTR_EXIT_INSTR_OFFSETS
	.align		4
        /*00b4*/ 	.byte	0x04, 0x1c
        /*00b6*/ 	.short	(.L_1556 - .L_1555)


	//   ....[0]....
.L_1555:
        /*00b8*/ 	.word	0x00000440


	//   ....[1]....
        /*00bc*/ 	.word	0x00001260


	//   ....[2]....
        /*00c0*/ 	.word	0x00001290


	//   ....[3]....
        /*00c4*/ 	.word	0x0000d340


	//   ....[4]....
        /*00c8*/ 	.word	0x0000d3c0


	//   ....[5]....
        /*00cc*/ 	.word	0x0000d410


	//----- nvinfo : EIATTR_CRS_STACK_SIZE
	.align		4
.L_1556:
        /*00d0*/ 	.byte	0x04, 0x1e
        /*00d2*/ 	.short	(.L_1558 - .L_1557)
.L_1557:
        /*00d4*/ 	.word	0x00000000


	//----- nvinfo : EIATTR_CBANK_PARAM_SIZE
	.align		4
.L_1558:
        /*00d8*/ 	.byte	0x03, 0x19
        /*00da*/ 	.short	0x01d0


	//----- nvinfo : EIATTR_PARAM_CBANK
	.align		4
        /*00dc*/ 	.byte	0x04, 0x0a
        /*00de*/ 	.short	(.L_1560 - .L_1559)
	.align		4
.L_1559:
        /*00e0*/ 	.word	index@(.nv.constant0._ZN5flash24flash_fwd_splitkv_kernelI23Flash_fwd_kernel_traitsILi128ELi64ELi64ELi4ELb0ELb0EN7cutlass6half_tE19Flash_kernel_traitsILi128ELi64ELi64ELi4ES3_EELb1ELb0ELb0ELb0ELb0ELb1ELb1ELb0EEEvNS_16Flash_fwd_paramsE)
        /*00e4*/ 	.short	0x0380
        /*00e6*/ 	.short	0x01d0


	//----- nvinfo : EIATTR_SW_WAR
	.align		4
.L_1560:
        /*00e8*/ 	.byte	0x04, 0x36
        /*00ea*/ 	.short	(.L_1562 - .L_1561)
.L_1561:
        /*00ec*/ 	.word	0x00000008
.L_1562:


//--------------------- .nv.info._ZN5flash24flash_fwd_splitkv_kernelI23Flash_fwd_kernel_traitsILi128ELi64ELi64ELi4ELb0ELb0EN7cutlass6half_tE19Flash_kernel_traitsILi128ELi64ELi64ELi4ES3_EELb1ELb0ELb0ELb0ELb0ELb0ELb1ELb1EEEvNS_16Flash_fwd_paramsE --------------------------
	.section	.nv.info._ZN5flash24flash_fwd_splitkv_kernelI23Flash_fwd_kernel_traitsILi128ELi64ELi64ELi4ELb0ELb0EN7cutlass6half_tE19Flash_kernel_traitsILi128ELi64ELi64ELi4ES3_EELb1ELb0ELb0ELb0ELb0ELb0ELb1ELb1EEEvNS_16Flash_fwd_paramsE,"",@"SHT_CUDA_INFO"
	.sectionflags	@""
	.align	4


	//----- nvinfo : EIATTR_CUDA_API_VERSION
	.align		4
        /*0000*/ 	.byte	0x04, 0x37
        /*0002*/ 	.short	(.L_1564 - .L_1563)
.L_1563:
        /*0004*/ 	.word	0x00000082


	//----- nvinfo : EIATTR_KPARAM_INFO
	.align		4
.L_1564:
        /*0008*/ 	.byte	0x04, 0x17
        /*000a*/ 	.short	(.L_1566 - .L_1565)
.L_1565:
        /*000c*/ 	.word	0x00000000
        /*0010*/ 	.short	0x0000
        /*0012*/ 	.short	0x0000
        /*0014*/ 	.byte	0x00, 0xf0, 0x41, 0x07


	//----- nvinfo : EIATTR_SPARSE_MMA_MASK
	.align		4
.L_1566:
        /*0018*/ 	.byte	0x03, 0x50
        /*001a*/ 	.short	0x0000


	//----- nvinfo : EIATTR_MAXREG_COUNT
	.align		4
        /*001c*/ 	.byte	0x03, 0x1b
        /*001e*/ 	.short	0x00ff


	//----- nvinfo : EIATTR_NUM_BARRIERS
	.align		4
        /*0020*/ 	.byte	0x02, 0x4c
        /*0022*/ 	.byte	0x01
	.zero		1


	//----- nvinfo : EIATTR_MERCURY_ISA_VERSION
	.align		4
        /*0024*/ 	.byte	0x03, 0x5f
        /*0026*/ 	.short	0x0101


	//----- nvinfo : EIATTR_COOP_GROUP_MASK_REGIDS
	.align		4
        /*0028*/ 	.byte	0x04, 0x29
        /*002a*/ 	.short	(.L_1568 - .L_1567)


	//   ....[0]....
.L_1567:
        /*002c*/ 	.word	0xffffffff


	//   ....[1]....
        /*0030*/ 	.word	0xffffffff


	//   ....[2]....
        /*0034*/ 	.word	0xffffffff


	//   ....[3]....
        /*0038*/ 	.word	0xffffffff


	//   ....[4]....
        /*003c*/ 	.word	0xffffffff


	//   ....[5]....
        /*0040*/ 	.word	0xffffffff


	//   ....[6]....
        /*0044*/ 	.word	0xffffffff


	//   ....[7]....
        /*0048*/ 	.word	0xffffffff


	//   ....[8]....
        /*004c*/ 	.word	0xffffffff


	//   ....[9]....
        /*0050*/ 	.word	0xffffffff


	//   ....[10]....
        /*0054*/ 	.word	0xffffffff


	//   ....[11]....
        /*0058*/ 	.word	0xffffffff


	//   ....[12]....
        /*005c*/ 	.word	0xffffffff


	//   ....[13]....
        /*0060*/ 	.word	0xffffffff


	//   ....[14]....
        /*0064*/ 	.word	0xffffffff


	//   ....[15]....
        /*0068*/ 	.word	0xffffffff


	//----- nvinfo : EIATTR_COOP_GROUP_INSTR_OFFSETS
	.align		4
.L_1568:
        /*006c*/ 	.byte	0x04, 0x28
        /*006e*/ 	.short	(.L_1570 - .L_1569)


	//   ....[0]....
.L_1569:
        /*0070*/ 	.word	0x00010010


	//   ....[1]....
        /*0074*/ 	.word	0x00010030


	//   ....[2]....
        /*0078*/ 	.word	0x00010060


	//   ....[3]....
        /*007c*/ 	.word	0x000100a0


	//   ....[4]....
        /*0080*/ 	.word	0x00012b50


	//   ....[5]....
        /*0084*/ 	.word	0x00012b60


	//   ....[6]....
        /*0088*/ 	.word	0x00012b90


	//   ....[7]....
        /*008c*/ 	.word	0x00012ba0


	//   ....[8]....
        /*0090*/ 	.word	0x000156e0


	//   ....[9]....
        /*0094*/ 	.word	0x000156f0


	//   ....[10]....
        /*0098*/ 	.word	0x00015720


	//   ....[11]....
        /*009c*/ 	.word	0x00015730


	//   ....[12]....
        /*00a0*/ 	.word	0x00016940


	//   ....[13]....
        /*00a4*/ 	.word	0x00016980


	//   ....[14]....
        /*00a8*/ 	.word	0x00016ac0


	//   ....[15]....
        /*00ac*/ 	.word	0x00016af0


	//----- nvinfo : EIATTR_VRC_CTA_INIT_COUNT
	.align		4
.L_1570:
        /*00b0*/ 	.byte	0x02, 0x4a
	.zero		1
	.zero		1


	//----- nvinfo : EIATTR_EXIT_INSTR_OFFSETS
	.align		4
        /*00b4*/ 	.byte	0x04, 0x1c
        /*00b6*/ 	.short	(.L_1572 - .L_1571)


	//   ....[0]....
.L_1571:
        /*00b8*/ 	.word	0x00000440


	//   ....[1]....
        /*00bc*/ 	.word	0x00001270


	//   ....[2]....
        /*00c0*/ 	.word	0x000012a0


	//   ....[3]....
        /*00c4*/ 	.word	0x00017d00


	//   ....[4]....
        /*00c8*/ 	.word	0x00017d80


	//   ....[5]....
        /*00cc*/ 	.word	0x00017dd0


	//----- nvinfo : EIATTR_CRS_STACK_SIZE
	.align		4
.L_1572:
        /*00d0*/ 	.byte	0x04, 0x1e
        /*00d2*/ 	.short	(.L_1574 - .L_1573)
.L_1573:
        /*00d4*/ 	.word	0x00000000


	//----- nvinfo : EIATTR_CBANK_PARAM_SIZE
	.align		4
.L_1574:
        /*00d8*/ 	.byte	0x03, 0x19
        /*00da*/ 	.short	0x01d0


	//----- nvinfo : EIATTR_PARAM_CBANK
	.align		4
        /*00dc*/ 	.byte	0x04, 0x0a
        /*00de*/ 	.short	(.L_1576 - .L_1575)
	.align		4
.L_1575:
        /*00e0*/ 	.word	index@(.nv.constant0._ZN5flash24flash_fwd_splitkv_kernelI23Flash_fwd_kernel_traitsILi128ELi64ELi64ELi4ELb0ELb0EN7cutlass6half_tE19Flash_kernel_traitsILi128ELi64ELi64ELi4ES3_EELb1ELb0ELb0ELb0ELb0ELb0ELb1ELb1EEEvNS_16Flash_fwd_paramsE)
        /*00e4*/ 	.short	0x0380
        /*00e6*/ 	.short	0x01d0


	//----- nvinfo : EIATTR_SW_WAR
	.align		4
.L_1576:
        /*00e8*/ 	.byte	0x04, 0x36
        /*00ea*/ 	.short	(.L_1578 - .L_1577)
.L_1577:
        /*00ec*/ 	.word	0x00000008
.L_1578:


//--------------------- .nv.info._ZN5flash24flash_fwd_splitkv_kernelI23Flash_fwd_kernel_traitsILi128ELi64ELi64ELi4ELb0ELb0EN7cutlass6half_tE19Flash_kernel_traitsILi128ELi64ELi64ELi4ES3_EELb1ELb0ELb0ELb0ELb0ELb1ELb1ELb1EEEvNS_16Flash_fwd_paramsE --------------------------
	.section	.nv.info._ZN5flash24flash_fwd_splitkv_kernelI23Flash_fwd_kernel_traitsILi128ELi64ELi64ELi4ELb0ELb0EN7cutlass6half_tE19Flash_kernel_traitsILi128ELi64ELi64ELi4ES3_EELb1ELb0ELb0ELb0ELb0ELb1ELb1ELb1EEEvNS_16Flash_fwd_paramsE,"",@"SHT_CUDA_INFO"
	.sectionflags	@""
	.align	4


	//----- nvinfo : EIATTR_CUDA_API_VERSION
	.align		4
        /*0000*/ 	.byte	0x04, 0x37
        /*0002*/ 	.short	(.L_1580 - .L_1579)
.L_1579:
        /*0004*/ 	.word	0x00000082


	//----- nvinfo : EIATTR_KPARAM_INFO
	.align		4
.L_1580:
        /*0008*/ 	.byte	0x04, 0x17
        /*000a*/ 	.short	(.L_1582 - .L_1581)
.L_1581:
        /*000c*/ 	.word	0x00000000
        /*0010*/ 	.short	0x0000
        /*0012*/ 	.short	0x0000
        /*0014*/ 	.byte	0x00, 0xf0, 0x41, 0x07


	//----- nvinfo : EIATTR_SPARSE_MMA_MASK
	.align		4
.L_1582:
        /*0018*/ 	.byte	0x03, 0x50
        /*001a*/ 	.short	0x0000


	//----- nvinfo : EIATTR_MAXREG_COUNT
	.align		4
        /*001c*/ 	.byte	0x03, 0x1b
        /*001e*/ 	.short	0x00ff


	//----- nvinfo : EIATTR_NUM_BARRIERS
	.align		4
        /*0020*/ 	.byte	0x02, 0x4c
        /*0022*/ 	.byte	0x01
	.zero		1


	//----- nvinfo : EIATTR_MERCURY_ISA_VERSION
	.align		4
        /*0024*/ 	.byte	0x03, 0x5f
        /*0026*/ 	.short	0x0101


	//----- nvinfo : EIATTR_COOP_GROUP_MASK_REGIDS
	.align		4
        /*0028*/ 	.byte	0x04, 0x29
        /*002a*/ 	.short	(.L_1584 - .L_1583)


	//   ....[0]....
.L_1583:
        /*002c*/ 	.word	0xffffffff


	//   ....[1]....
        /*0030*/ 	.word	0xffffffff


	//   ....[2]....
        /*0034*/ 	.word	0xffffffff


	//   ....[3]....
        /*0038*/ 	.word	0xffffffff


	//   ....[4]....
        /*003c*/ 	.word	0xffffffff


	//   ....[5]....
        /*0040*/ 	.word	0xffffffff


	//   ....[6]....
        /*0044*/ 	.word	0xffffffff


	//   ....[7]....
        /*0048*/ 	.word	0xffffffff


	//   ....[8]....
        /*004c*/ 	.word	0xffffffff


	//   ....[9]....
        /*0050*/ 	.word	0xffffffff


	//   ....[10]....
        /*0054*/ 	.word	0xffffffff


	//   ....[11]....
        /*0058*/ 	.word	0xffffffff


	//   ....[12]....
        /*005c*/ 	.word	0xffffffff


	//   ....[13]....
        /*0060*/ 	.word	0xffffffff


	//   ....[14]....
        /*0064*/ 	.word	0xffffffff


	//   ....[15]....
        /*0068*/ 	.word	0xffffffff


	//----- nvinfo : EIATTR_COOP_GROUP_INSTR_OFFSETS
	.align		4
.L_1584:
        /*006c*/ 	.byte	0x04, 0x28
        /*006e*/ 	.short	(.L_1586 - .L_1585)


	//   ....[0]....
.L_1585:
        /*0070*/ 	.word	0x00010450


	//   ....[1]....
        /*0074*/ 	.word	0x00010490


	//   ....[2]....
        /*0078*/ 	.word	0x00010510


	//   ....[3]....
        /*007c*/ 	.word	0x00010550


	//   ....[4]....
        /*0080*/ 	.word	0x00013360


	//   ....[5]....
        /*0084*/ 	.word	0x00013370


	//   ....[6]....
        /*0088*/ 	.word	0x000133a0


	//   ....[7]....
        /*008c*/ 	.word	0x000133b0


	//   ....[8]....
        /*0090*/ 	.word	0x00016340


	//   ....[9]....
        /*0094*/ 	.word	0x00016350


	//   ....[10]....
        /*0098*/ 	.word	0x000163a0


	//   ....[11]....
        /*009c*/ 	.word	0x000163b0


	//   ....[12]....
        /*00a0*/ 	.word	0x00017590


	//   ....[13]....
        /*00a4*/ 	.word	0x000175d0


	//   ....[14]....
        /*00a8*/ 	.word	0x00017700


	//   ....[15]....
        /*00ac*/ 	.word	0x00017770


	//----- nvinfo : EIATTR_VRC_CTA_INIT_COUNT
	.align		4
.L_1586:
        /*00b0*/ 	.byte	0x02, 0x4a
	.zero		1
	.zero		1


	//----- nvinfo : EIATTR_EXIT_INSTR_OFFSETS
	.align		4
        /*00b4*/ 	.byte	0x04, 0x1c
        /*00b6*/ 	.short	(.L_1588 - .L_1587)


	//   ....[0]....
.L_1587:
        /*00b8*/ 	.word	0x00000440


	//   ....[1]....
        /*00bc*/ 	.word	0x00001270


	//   ....[2]....
        /*00c0*/ 	.word	0x000012a0


	//   ....[3]....
        /*00c4*/ 	.word	0x00018950


	//   ....[4]....
        /*00c8*/ 	.word	0x000189d0


	//   ....[5]....
        /*00cc*/ 	.word	0x00018a20


	//----- nvinfo : EIATTR_CRS_STACK_SIZE
	.align		4
.L_1588:
        /*00d0*/ 	.byte	0x04, 0x1e
        /*00d2*/ 	.short	(.L_1590 - .L_1589)
.L_1589:
        /*00d4*/ 	.word	0x00000000


	//----- nvinfo : EIATTR_CBANK_PARAM_SIZE
	.align		4
.L_1590:
        /*00d8*/ 	.byte	0x03, 0x19
        /*00da*/ 	.short	0x01d0


	//----- nvinfo : EIATTR_PARAM_CBANK
	.align		4
        /*00dc*/ 	.byte	0x04, 0x0a
        /*00de*/ 	.short	(.L_1592 - .L_1591)
	.align		4
.L_1591:
        /*00e0*/ 	.word	index@(.nv.constant0._ZN5flash24flash_fwd_splitkv_kernelI23Flash_fwd_kernel_traitsILi128ELi64ELi64ELi4ELb0ELb0EN7cutlass6half_tE19Flash_kernel_traitsILi128ELi64ELi64ELi4ES3_EELb1ELb0ELb0ELb0ELb0ELb1ELb1ELb1EEEvNS_16Flash_fwd_paramsE)
        /*00e4*/ 	.short	0x0380
        /*00e6*/ 	.short	0x01d0


	//----- nvinfo : EIATTR_SW_WAR
	.align		4
.L_1592:
        /*00e8*/ 	.byte	0x04, 0x36
        /*00ea*/ 	.short	(.L_1594 - .L_1593)
.L_1593:
        /*00ec*/ 	.word	0x00000008
.L_1594:


//--------------------- .nv.info._ZN5flash24flash_fwd_splitkv_kernelI23Flash_fwd_kernel_traitsILi128ELi64ELi64ELi4ELb0ELb0EN7cutlass6half_tE19Flash_kernel_traitsILi128ELi64ELi64ELi4ES3_EELb1ELb0ELb0ELb1ELb1ELb0ELb0ELb0EEEvNS_16Flash_fwd_paramsE --------------------------
	.section	.nv.info._ZN5flash24flash_fwd_splitkv_kernelI23Flash_fwd_kernel_traitsILi128ELi64ELi64ELi4ELb0ELb0EN7cutlass6half_tE19Flash_kernel_traitsILi128ELi64ELi64ELi4ES3_EELb1ELb0ELb0ELb1ELb1ELb0ELb0ELb0EEEvNS_16Flash_fwd_paramsE,"",@"SHT_CUDA_INFO"
	.sectionflags	@""
	.align	4


	//----- nvinfo : EIATTR_CUDA_API_VERSION
	.align		4
        /*0000*/ 	.byte	0x04, 0x37
        /*0002*/ 	.short	(.L_1596 - .L_1595)
.L_1595:
        /*0004*/ 	.word	0x00000082


	//----- nvinfo : EIATTR_KPARAM_INFO
	.align		4
.L_1596:
        /*0008*/ 	.byte	0x04, 0x17
        /*000a*/ 	.short	(.L_1598 - .L_1597)
.L_1597:
        /*000c*/ 	.word	0x00000000
        /*0010*/ 	.short	0x0000
        /*0012*/ 	.short	0x0000
        /*0014*/ 	.byte	0x00, 0xf0, 0x41, 0x07


	//----- nvinfo : EIATTR_SPARSE_MMA_MASK
	.align		4
.L_1598:
        /*0018*/ 	.byte	0x03, 0x50
        /*001a*/ 	.short	0x0000


	//----- nvinfo : EIATTR_MAXREG_COUNT
	.align		4
        /*001c*/ 	.byte	0x03, 0x1b
        /*001e*/ 	.short	0x00ff


	//----- nvinfo : EIATTR_NUM_BARRIERS
	.align		4
        /*0020*/ 	.byte	0x02, 0x4c
        /*0022*/ 	.byte	0x01
	.zero		1


	//----- nvinfo : EIATTR_MERCURY_ISA_VERSION
	.align		4
        /*0024*/ 	.byte	0x03, 0x5f
        /*0026*/ 	.short	0x0101


	//----- nvinfo : EIATTR_COOP_GROUP_MASK_REGIDS
	.align		4
        /*0028*/ 	.byte	0x04, 0x29
        /*002a*/ 	.short	(.L_1600 - .L_1599)


	//   ....[0]....
.L_1599:
        /*002c*/ 	.word	0xffffffff


	//   ....[1]....
        /*0030*/ 	.word	0xffffffff


	//   ....[2]....
        /*0034*/ 	.word	0xffffffff


	//   ....[3]....
        /*0038*/ 	.word	0xffffffff


	//   ....[4]....
        /*003c*/ 	.word	0xffffffff


	//   ....[5]....
        /*0040*/ 	.word	0xffffffff


	//   ....[6]....
        /*0044*/ 	.word	0xffffffff


	//   ....[7]....
        /*0048*/ 	.word	0xffffffff


	//   ....[8]....
        /*004c*/ 	.word	0xffffffff


	//   ....[9]....
        /*0050*/ 	.word	0xffffffff


	//   ....[10]....
        /*0054*/ 	.word	0xffffffff


	//   ....[11]....
        /*0058*/ 	.word	0xffffffff


	//----- nvinfo : EIATTR_COOP_GROUP_INSTR_OFFSETS
	.align		4
.L_1600:
        /*005c*/ 	.byte	0x04, 0x28
        /*005e*/ 	.short	(.L_1602 - .L_1601)


	//   ....[0]....
.L_1601:
        /*0060*/ 	.word	0x00002eb0


	//   ....[1]....
        /*0064*/ 	.word	0x00002ed0


	//   ....[2]....
        /*0068*/ 	.word	0x00002f80


	//   ....[3]....
        /*006c*/ 	.word	0x00002f90


	//   ....[4]....
        /*0070*/ 	.word	0x00005180


	//   ....[5]....
        /*0074*/ 	.word	0x000051a0


	//   ....[6]....
        /*0078*/ 	.word	0x000051e0


	//   ....[7]....
        /*007c*/ 	.word	0x000051f0


	//   ....[8]....
        /*0080*/ 	.word	0x000063e0


	//   ....[9]....
        /*0084*/ 	.word	0x00006420


	//   ....[10]....
        /*0088*/ 	.word	0x00006490


	//   ....[11]....
        /*008c*/ 	.word	0x000064a0


	//----- nvinfo : EIATTR_VRC_CTA_INIT_COUNT
	.align		4
.L_1602:
        /*0090*/ 	.byte	0x02, 0x4a
	.zero		1
	.zero		1


	//----- nvinfo : EIATTR_EXIT_INSTR_OFFSETS
	.align		4
        /*0094*/ 	.byte	0x04, 0x1c
        /*0096*/ 	.short	(.L_1604 - .L_1603)


	//   ....[0]....
.L_1603:
        /*0098*/ 	.word	0x00000160


	//   ....[1]....
        /*009c*/ 	.word	0x00000700


	//   ....[2]....
        /*00a0*/ 	.word	0x00000730


	//   ....[3]....
        /*00a4*/ 	.word	0x000073c0


	//----- nvinfo : EIATTR_CRS_STACK_SIZE
	.align		4
.L_1604:
        /*00a8*/ 	.byte	0x04, 0x1e
        /*00aa*/ 	.short	(.L_1606 - .L_1605)
.L_1605:
        /*00ac*/ 	.word	0x00000000


	//----- nvinfo : EIATTR_CBANK_PARAM_SIZE
	.align		4
.L_1606:
        /*00b0*/ 	.byte	0x03, 0x19
        /*00b2*/ 	.short	0x01d0


	//----- nvinfo : EIATTR_PARAM_CBANK
	.align		4
        /*00b4*/ 	.byte	0x04, 0x0a
        /*00b6*/ 	.short	(.L_1608 - .L_1607)
	.align		4
.L_1607:
        /*00b8*/ 	.word	index@(.nv.constant0._ZN5flash24flash_fwd_splitkv_kernelI23Flash_fwd_kernel_traitsILi128ELi64ELi64ELi4ELb0ELb0EN7cutlass6half_tE19Flash_kernel_traitsILi128ELi64ELi64ELi4ES3_EELb1ELb0ELb0ELb1ELb1ELb0ELb0ELb0EEEvNS_16Flash_fwd_paramsE)
        /*00bc*/ 	.short	0x0380
        /*00be*/ 	.short	0x01d0


	//----- nvinfo : EIATTR_SW_WAR
	.align		4
.L_1608:
        /*00c0*/ 	.byte	0x04, 0x36
        /*00c2*/ 	.short	(.L_1610 - .L_1609)
.L_1609:
        /*00c4*/ 	.word	0x00000008
.L_1610:


//--------------------- .nv.info._ZN5flash24flash_fwd_splitkv_kernelI23Flash_fwd_kernel_traitsILi128ELi64ELi64ELi4ELb0ELb0EN7cutlass6half_tE19Flash_kernel_traitsILi128ELi64ELi64ELi4ES3_EELb1ELb0ELb0ELb1ELb1ELb1ELb0ELb0EEEvNS_16Flash_fwd_paramsE --------------------------
	.section	.nv.info._ZN5flash24flash_fwd_splitkv_kernelI23Flash_fwd_kernel_traitsILi128ELi64ELi64ELi4ELb0ELb0EN7cutlass6half_tE19Flash_kernel_traitsILi128ELi64ELi64ELi4ES3_EELb1ELb0ELb0ELb1ELb1ELb1ELb0ELb0EEEvNS_16Flash_fwd_paramsE,"",@"SHT_CUDA_INFO"
	.sectionflags	@""
	.align	4


	//----- nvinfo : EIATTR_CUDA_API_VERSION
	.align		4
        /*0000*/ 	.byte	0x04, 0x37
        /*0002*/ 	.short	(.L_1612 - .L_1611)
.L_1611:
        /*0004*/ 	.word	0x00000082


	//----- nvinfo : EIATTR_KPARAM_INFO
	.align		4
.L_1612:
        /*0008*/ 	.byte	0x04, 0x17
        /*000a*/ 	.short	(.L_1614 - .L_1613)
.L_1613:
        /*000c*/ 	.word	0x00000000
        /*0010*/ 	.short	0x0000
        /*0012*/ 	.short	0x0000
        /*0014*/ 	.byte	0x00, 0xf0, 0x41, 0x07


	//----- nvinfo : EIATTR_SPARSE_MMA_MASK
	.align		4
.L_1614:
        /*0018*/ 	.byte	0x03, 0x50
        /*001a*/ 	.short	0x0000


	//----- nvinfo : EIATTR_MAXREG_COUNT
	.align		4
        /*001c*/ 	.byte	0x03, 0x1b
        /*001e*/ 	.short	0x00ff


	//----- nvinfo : EIATTR_NUM_BARRIERS
	.align		4
        /*0020*/ 	.byte	0x02, 0x4c
        /*0022*/ 	.byte	0x01
	.zero		1


	//----- nvinfo : EIATTR_MERCURY_ISA_VERSION
	.align		4
        /*0024*/ 	.byte	0x03, 0x5f
        /*0026*/ 	.short	0x0101


	//----- nvinfo : EIATTR_COOP_GROUP_MASK_REGIDS
	.align		4
        /*0028*/ 	.byte	0x04, 0x29
        /*002a*/ 	.short	(.L_1616 - .L_1615)


	//   ....[0]....
.L_1615:
        /*002c*/ 	.word	0xffffffff


	//   ....[1]....
        /*0030*/ 	.word	0xffffffff


	//   ....[2]....
        /*0034*/ 	.word	0xffffffff


	//   ....[3]....
        /*0038*/ 	.word	0xffffffff


	//   ....[4]....
        /*003c*/ 	.word	0xffffffff


	//   ....[5]....
        /*0040*/ 	.word	0xffffffff


	//   ....[6]....
        /*0044*/ 	.word	0xffffffff


	//   ....[7]....
        /*0048*/ 	.word	0xffffffff


	//   ....[8]....
        /*004c*/ 	.word	0xffffffff


	//   ....[9]....
        /*0050*/ 	.word	0xffffffff


	//   ....[10]....
        /*0054*/ 	.word	0xffffffff


	//   ....[11]....
        /*0058*/ 	.word	0xffffffff


	//----- nvinfo : EIATTR_COOP_GROUP_INSTR_OFFSETS
	.align		4
.L_1616:
        /*005c*/ 	.byte	0x04, 0x28
        /*005e*/ 	.short	(.L_1618 - .L_1617)


	//   ....[0]....
.L_1617:
        /*0060*/ 	.word	0x000031c0


	//   ....[1]....
        /*0064*/ 	.word	0x00003220


	//   ....[2]....
        /*0068*/ 	.word	0x00003280


	//   ....[3]....
        /*006c*/ 	.word	0x000032b0


	//   ....[4]....
        /*0070*/ 	.word	0x00005850


	//   ....[5]....
        /*0074*/ 	.word	0x00005870


	//   ....[6]....
        /*0078*/ 	.word	0x000058d0


	//   ....[7]....
        /*007c*/ 	.word	0x000058e0


	//   ....[8]....
        /*0080*/ 	.word	0x00006ab0


	//   ....[9]....
        /*0084*/ 	.word	0x00006af0


	//   ....[10]....
        /*0088*/ 	.word	0x00006b70


	//   ....[11]....
        /*008c*/ 	.word	0x00006b80


	//----- nvinfo : EIATTR_VRC_CTA_INIT_COUNT
	.align		4
.L_1618:
        /*0090*/ 	.byte	0x02, 0x4a
	.zero		1
	.zero		1


	//----- nvinfo : EIATTR_EXIT_INSTR_OFFSETS
	.align		4
        /*0094*/ 	.byte	0x04, 0x1c
        /*0096*/ 	.short	(.L_1620 - .L_1619)


	//   ....[0]....
.L_1619:
        /*0098*/ 	.word	0x00000160


	//   ....[1]....
        /*009c*/ 	.word	0x00000700


	//   ....[2]....
        /*00a0*/ 	.word	0x00000730


	//   ....[3]....
        /*00a4*/ 	.word	0x00007a80


	//----- nvinfo : EIATTR_CRS_STACK_SIZE
	.align		4
.L_1620:
        /*00a8*/ 	.byte	0x04, 0x1e
        /*00aa*/ 	.short	(.L_1622 - .L_1621)
.L_1621:
        /*00ac*/ 	.word	0x00000000


	//----- nvinfo : EIATTR_CBANK_PARAM_SIZE
	.align		4
.L_1622:
        /*00b0*/ 	.byte	0x03, 0x19
        /*00b2*/ 	.short	0x01d0


	//----- nvinfo : EIATTR_PARAM_CBANK
	.align		4
        /*00b4*/ 	.byte	0x04, 0x0a
        /*00b6*/ 	.short	(.L_1624 - .L_1623)
	.align		4
.L_1623:
        /*00b8*/ 	.word	index@(.nv.constant0._ZN5flash24flash_fwd_splitkv_kernelI23Flash_fwd_kernel_traitsILi128ELi64ELi64ELi4ELb0ELb0EN7cutlass6half_tE19Flash_kernel_traitsILi128ELi64ELi64ELi4ES3_EELb1ELb0ELb0ELb1ELb1ELb1ELb0ELb0EEEvNS_16Flash_fwd_paramsE)
        /*00bc*/ 	.short	0x0380
        /*00be*/ 	.short	0x01d0


	//----- nvinfo : EIATTR_SW_WAR
	.align		4
.L_1624:
        /*00c0*/ 	.byte	0x04, 0x36
        /*00c2*/ 	.short	(.L_1626 - .L_1625)
.L_1625:
        /*00c4*/ 	.word	0x00000008
.L_1626:


//--------------------- .nv.info._ZN5flash24flash_fwd_splitkv_kernelI23Flash_fwd_kernel_traitsILi128ELi64ELi64ELi4ELb0ELb0EN7cutlass6half_tE19Flash_kernel_traitsILi128ELi64ELi64ELi4ES3_EELb1ELb0ELb0ELb1ELb1ELb0ELb1ELb0EEEvNS_16Flash_fwd_paramsE --------------------------
	.section	.nv.info._ZN5flash24flash_fwd_splitkv_kernelI23Flash_fwd_kernel_traitsILi128ELi64ELi64ELi4ELb0ELb0EN7cutlass6half_tE19Flash_kernel_traitsILi128ELi64ELi64ELi4ES3_EELb1ELb0ELb0ELb1ELb1ELb0ELb1ELb0EEEvNS_16Flash_fwd_paramsE,"",@"SHT_CUDA_INFO"
	.sectionflags	@""
	.align	4


	//----- nvinfo : EIATTR_CUDA_API_VERSION
	.align		4
        /*0000*/ 	.byte	0x04, 0x37
        /*0002*/ 	.short	(.L_1628 - .L_1627)
.L_1627:
        /*0004*/ 	.word	0x00000082


	//----- nvinfo : EIATTR_KPARAM_INFO
	.align		4
.L_1628:
        /*0008*/ 	.byte	0x04, 0x17
        /*000a*/ 	.short	(.L_1630 - .L_1629)
.L_1629:
        /*000c*/ 	.word	0x00000000
        /*0010*/ 	.short	0x0000
        /*0012*/ 	.short	0x0000
        /*0014*/ 	.byte	0x00, 0xf0, 0x41, 0x07


	//----- nvinfo : EIATTR_SPARSE_MMA_MASK
	.align		4
.L_1630:
        /*0018*/ 	.byte	0x03, 0x50
        /*001a*/ 	.short	0x0000


	//----- nvinfo : EIATTR_MAXREG_COUNT
	.align		4
        /*001c*/ 	.byte	0x03, 0x1b
        /*001e*/ 	.short	0x00ff


	//----- nvinfo : EIATTR_NUM_BARRIERS
	.align		4
        /*0020*/ 	.byte	0x02, 0x4c
        /*0022*/ 	.byte	0x01
	.zero		1


	//----- nvinfo : EIATTR_MERCURY_ISA_VERSION
	.align		4
        /*0024*/ 	.byte	0x03, 0x5f
        /*0026*/ 	.short	0x0101


	//----- nvinfo : EIATTR_COOP_GROUP_MASK_REGIDS
	.align		4
        /*0028*/ 	.byte	0x04, 0x29
        /*002a*/ 	.short	(.L_1632 - .L_1631)


	//   ....[0]....
.L_1631:
        /*002c*/ 	.word	0xffffffff


	//   ....[1]....
        /*0030*/ 	.word	0xffffffff


	//   ....[2]....
        /*0034*/ 	.word	0xffffffff


	//   ....[3]....
        /*0038*/ 	.word	0xffffffff


	//   ....[4]....
        /*003c*/ 	.word	0xffffffff


	//   ....[5]....
        /*0040*/ 	.word	0xffffffff


	//   ....[6]....
        /*0044*/ 	.word	0xffffffff


	//   ....[7]....
        /*0048*/ 	.word	0xffffffff


	//   ....[8]....
        /*004c*/ 	.word	0xffffffff


	//   ....[9]....
        /*0050*/ 	.word	0xffffffff


	//   ....[10]....
        /*0054*/ 	.word	0xffffffff


	//   ....[11]....
        /*0058*/ 	.word	0xffffffff


	//----- nvinfo : EIATTR_COOP_GROUP_INSTR_OFFSETS
	.align		4
.L_1632:
        /*005c*/ 	.byte	0x04, 0x28
        /*005e*/ 	.short	(.L_1634 - .L_1633)


	//   ....[0]....
.L_1633:
        /*0060*/ 	.word	0x00003230


	//   ....[1]....
        /*0064*/ 	.word	0x00003260


	//   ....[2]....
        /*0068*/ 	.word	0x00003310


	//   ....[3]....
        /*006c*/ 	.word	0x00003320


	//   ....[4]....
        /*0070*/ 	.word	0x000054d0


	//   ....[5]....
        /*0074*/ 	.word	0x000054e0


	//   ....[6]....
        /*0078*/ 	.word	0x00005520


	//   ....[7]....
        /*007c*/ 	.word	0x00005530


	//   ....[8]....
        /*0080*/ 	.word	0x00006720


	//   ....[9]....
        /*0084*/ 	.word	0x00006760


	//   ....[10]....
        /*0088*/ 	.word	0x000067e0


	//   ....[11]....
        /*008c*/ 	.word	0x000067f0


	//----- nvinfo : EIATTR_VRC_CTA_INIT_COUNT
	.align		4
.L_1634:
        /*0090*/ 	.byte	0x02, 0x4a
	.zero		1
	.zero		1


	//----- nvinfo : EIATTR_EXIT_INSTR_OFFSETS
	.align		4
        /*0094*/ 	.byte	0x04, 0x1c
        /*0096*/ 	.short	(.L_1636 - .L_1635)


	//   ....[0]....
.L_1635:
        /*0098*/ 	.word	0x00000270


	//   ....[1]....
        /*009c*/ 	.word	0x00000ad0


	//   ....[2]....
        /*00a0*/ 	.word	0x00000b00


	//   ....[3]....
        /*00a4*/ 	.word	0x000074e0


	//----- nvinfo : EIATTR_CRS_STACK_SIZE
	.align		4
.L_1636:
        /*00a8*/ 	.byte	0x04, 0x1e
        /*00aa*/ 	.short	(.L_1638 - .L_1637)
.L_1637:
        /*00ac*/ 	.word	0x00000000


	//----- nvinfo : EIATTR_CBANK_PARAM_SIZE
	.align		4
.L_1638:
        /*00b0*/ 	.byte	0x03, 0x19
        /*00b2*/ 	.short	0x01d0


	//----- nvinfo : EIATTR_PARAM_CBANK
	.align		4
        /*00b4*/ 	.byte	0x04, 0x0a
        /*00b6*/ 	.short	(.L_1640 - .L_1639)
	.align		4
.L_1639:
        /*00b8*/ 	.word	index@(.nv.constant0._ZN5flash24flash_fwd_splitkv_kernelI23Flash_fwd_kernel_traitsILi128ELi64ELi64ELi4ELb0ELb0EN7cutlass6half_tE19Flash_kernel_traitsILi128ELi64ELi64ELi4ES3_EELb1ELb0ELb0ELb1ELb1ELb0ELb1ELb0EEEvNS_16Flash_fwd_paramsE)
        /*00bc*/ 	.short	0x0380
        /*00be*/ 	.short	0x01d0


	//----- nvinfo : EIATTR_SW_WAR
	.align		4
.L_1640:
        /*00c0*/ 	.byte	0x04, 0x36
        /*00c2*/ 	.short	(.L_1642 - .L_1641)
.L_1641:
        /*00c4*/ 	.word	0x00000008
.L_1642:


//--------------------- .nv.info._ZN5flash24flash_fwd_splitkv_kernelI23Flash_fwd_kernel_traitsILi128ELi64ELi64ELi4ELb0ELb0EN7cutlass6half_tE19Flash_kernel_traitsILi128ELi64ELi64ELi4ES3_EELb1ELb0ELb0ELb1ELb1ELb1ELb1ELb0EEEvNS_16Flash_fwd_paramsE --------------------------
	.section	.nv.info._ZN5flash24flash_fwd_splitkv_kernelI23Flash_fwd_kernel_traitsILi128ELi64ELi64ELi4ELb0ELb0EN7cutlass6half_tE19Flash_kernel_traitsILi128ELi64ELi64ELi4ES3_EELb1ELb0ELb0ELb1ELb1ELb1ELb1ELb0EEEvNS_16Flash_fwd_paramsE,"",@"SHT_CUDA_INFO"
	.sectionflags	@""
	.align	4


	//----- nvinfo : EIATTR_CUDA_API_VERSION
	.align		4
        /*0000*/ 	.byte	0x04, 0x37
        /*0002*/ 	.short	(.L_1644 - .L_1643)
.L_1643:
        /*0004*/ 	.word	0x00000082


	//----- nvinfo : EIATTR_KPARAM_INFO
	.align		4
.L_1644:
        /*0008*/ 	.byte	0x04, 0x17
        /*000a*/ 	.short	(.L_1646 - .L_1645)
.L_1645:
        /*000c*/ 	.word	0x00000000
        /*0010*/ 	.short	0x0000
        /*0012*/ 	.short	0x0000
        /*0014*/ 	.byte	0x00, 0xf0, 0x41, 0x07


	//----- nvinfo : EIATTR_SPARSE_MMA_MASK
	.align		4
.L_1646:
        /*0018*/ 	.byte	0x03, 0x50
        /*001a*/ 	.short	0x0000


	//----- nvinfo : EIATTR_MAXREG_COUNT
	.align		4
        /*001c*/ 	.byte	0x03, 0x1b
        /*001e*/ 	.short	0x00ff


	//----- nvinfo : EIATTR_NUM_BARRIERS
	.align		4
        /*0020*/ 	.byte	0x02, 0x4c
        /*0022*/ 	.byte	0x01
	.zero		1


	//----- nvinfo : EIATTR_MERCURY_ISA_VERSION
	.align		4
        /*0024*/ 	.byte	0x03, 0x5f
        /*0026*/ 	.short	0x0101


	//----- nvinfo : EIATTR_COOP_GROUP_MASK_REGIDS
	.align		4
        /*0028*/ 	.byte	0x04, 0x29
        /*002a*/ 	.short	(.L_1648 - .L_1647)


	//   ....[0]....
.L_1647:
        /*002c*/ 	.word	0xffffffff


	//   ....[1]....
        /*0030*/ 	.word	0xffffffff


	//   ....[2]....
        /*0034*/ 	.word	0xffffffff


	//   ....[3]....
        /*0038*/ 	.word	0xffffffff


	//   ....[4]....
        /*003c*/ 	.word	0xffffffff


	//   ....[5]....
        /*0040*/ 	.word	0xffffffff


	//   ....[6]....
        /*0044*/ 	.word	0xffffffff


	//   ....[7]....
        /*0048*/ 	.word	0xffffffff


	//   ....[8]....
        /*004c*/ 	.word	0xffffffff


	//   ....[9]....
        /*0050*/ 	.word	0xffffffff


	//   ....[10]....
        /*0054*/ 	.word	0xffffffff


	//   ....[11]....
        /*0058*/ 	.word	0xffffffff


	//----- nvinfo : EIATTR_COOP_GROUP_INSTR_OFFSETS
	.align		4
.L_1648:
        /*005c*/ 	.byte	0x04, 0x28
        /*005e*/ 	.short	(.L_1650 - .L_1649)


	//   ....[0]....
.L_1649:
        /*0060*/ 	.word	0x00003640


	//   ....[1]....
        /*0064*/ 	.word	0x00003670


	//   ....[2]....
        /*0068*/ 	.word	0x00003720


	//   ....[3]....
        /*006c*/ 	.word	0x00003730


	//   ....[4]....
        /*0070*/ 	.word	0x00005ce0


	//   ....[5]....
        /*0074*/ 	.word	0x00005cf0


	//   ....[6]....
        /*0078*/ 	.word	0x00005d50


	//   ....[7]....
        /*007c*/ 	.word	0x00005d60


	//   ....[8]....
        /*0080*/ 	.word	0x00006f30


	//   ....[9]....
        /*0084*/ 	.word	0x00006f70


	//   ....[10]....
        /*0088*/ 	.word	0x00006ff0


	//   ....[11]....
        /*008c*/ 	.word	0x00007000


	//----- nvinfo : EIATTR_VRC_CTA_INIT_COUNT
	.align		4
.L_1650:
        /*0090*/ 	.byte	0x02, 0x4a
	.zero		1
	.zero		1


	//----- nvinfo : EIATTR_EXIT_INSTR_OFFSETS
	.align		4
        /*0094*/ 	.byte	0x04, 0x1c
        /*0096*/ 	.short	(.L_1652 - .L_1651)


	//   ....[0]....
.L_1651:
        /*0098*/ 	.word	0x00000270


	//   ....[1]....
        /*009c*/ 	.word	0x00000ad0


	//   ....[2]....
        /*00a0*/ 	.word	0x00000b00


	//   ....[3]....
        /*00a4*/ 	.word	0x00007cf0


	//----- nvinfo : EIATTR_CRS_STACK_SIZE
	.align		4
.L_1652:
        /*00a8*/ 	.byte	0x04, 0x1e
        /*00aa*/ 	.short	(.L_1654 - .L_1653)
.L_1653:
        /*00ac*/ 	.word	0x00000000


	//----- nvinfo : EIATTR_CBANK_PARAM_SIZE
	.align		4
.L_1654:
        /*00b0*/ 	.byte	0x03, 0x19
        /*00b2*/ 	.short	0x01d0


	//----- nvinfo : EIATTR_PARAM_CBANK
	.align		4
        /*00b4*/ 	.byte	0x04, 0x0a
        /*00b6*/ 	.short	(.L_1656 - .L_1655)
	.align		4
.L_1655:
        /*00b8*/ 	.word	index@(.nv.constant0._ZN5flash24flash_fwd_splitkv_kernelI23Flash_fwd_kernel_traitsILi128ELi64ELi64ELi4ELb0ELb0EN7cutlass6half_tE19Flash_kernel_traitsILi128ELi64ELi64ELi4ES3_EELb1ELb0ELb0ELb1ELb1ELb1ELb1ELb0EEEvNS_16Flash_fwd_paramsE)
        /*00bc*/ 	.short	0x0380
        /*00be*/ 	.short	0x01d0


	//----- nvinfo : EIATTR_SW_WAR
	.align		4
.L_1656:
        /*00c0*/ 	.byte	0x04, 0x36
        /*00c2*/ 	.short	(.L_1658 - .L_1657)
.L_1657:
        /*00c4*/ 	.word	0x00000008
.L_1658:


//--------------------- .nv.info._ZN5flash24flash_fwd_splitkv_kernelI23Flash_fwd_kernel_traitsILi128ELi64ELi64ELi4ELb0ELb0EN7cutlass6half_tE19Flash_kernel_traitsILi128ELi64ELi64ELi4ES3_EELb1ELb0ELb0ELb0ELb1ELb0ELb0ELb0EEEvNS_16Flash_fwd_paramsE --------------------------
	.section	.nv.info._ZN5flash24flash_fwd_splitkv_kernelI23Flash_fwd_kernel_traitsILi128ELi64ELi64ELi4ELb0ELb0EN7cutlass6half_tE19Flash_kernel_traitsILi128ELi64ELi64ELi4ES3_EELb1ELb0ELb0ELb0ELb1ELb0ELb0ELb0EEEvNS_16Flash_fwd_paramsE,"",@"SHT_CUDA_INFO"
	.sectionflags	@""
	.align	4


	//----- nvinfo : EIATTR_CUDA_API_VERSION
	.align		4
        /*0000*/ 	.byte	0x04, 0x37
        /*0002*/ 	.short	(.L_1660 - .L_1659)
.L_1659:
        /*0004*/ 	.word	0x00000082


	//----- nvinfo : EIATTR_KPARAM_INFO
	.align		4
.L_1660:
        /*0008*/ 	.byte	0x04, 0x17
        /*000a*/ 	.short	(.L_1662 - .L_1661)
.L_1661:
        /*000c*/ 	.word	0x00000000
        /*0010*/ 	.short	0x0000
        /*0012*/ 	.short	0x0000
        /*0014*/ 	.byte	0x00, 0xf0, 0x41, 0x07


	//----- nvinfo : EIATTR_SPARSE_MMA_MASK
	.align		4
.L_1662:
        /*0018*/ 	.byte	0x03, 0x50
        /*001a*/ 	.short	0x0000


	//----- nvinfo : EIATTR_MAXREG_COUNT
	.align		4
        /*001c*/ 	.byte	0x03, 0x1b
        /*001e*/ 	.short	0x00ff


	//----- nvinfo : EIATTR_NUM_BARRIERS
	.align		4
        /*0020*/ 	.byte	0x02, 0x4c
        /*0022*/ 	.byte	0x01
	.zero		1


	//----- nvinfo : EIATTR_MERCURY_ISA_VERSION
	.align		4
        /*0024*/ 	.byte	0x03, 0x5f
        /*0026*/ 	.short	0x0101


	//----- nvinfo : EIATTR_COOP_GROUP_MASK_REGIDS
	.align		4
        /*0028*/ 	.byte	0x04, 0x29
        /*002a*/ 	.short	(.L_1664 - .L_1663)


	//   ....[0]....
.L_1663:
        /*002c*/ 	.word	0xffffffff


	//   ....[1]....
        /*0030*/ 	.word	0xffffffff


	//   ....[2]....
        /*0034*/ 	.word	0xffffffff


	//   ....[3]....
        /*0038*/ 	.word	0xffffffff


	//   ....[4]....
        /*003c*/ 	.word	0xffffffff


	//   ....[5]....
        /*0040*/ 	.word	0xffffffff


	//   ....[6]....
        /*0044*/ 	.word	0xffffffff


	//   ....[7]....
        /*0048*/ 	.word	0xffffffff


	//   ....[8]....
        /*004c*/ 	.word	0xffffffff


	//   ....[9]....
        /*0050*/ 	.word	0xffffffff


	//   ....[10]....
        /*0054*/ 	.word	0xffffffff


	//   ....[11]....
        /*0058*/ 	.word	0xffffffff


	//   ....[12]....
        /*005c*/ 	.word	0xffffffff


	//   ....[13]....
        /*0060*/ 	.word	0xffffffff


	//   ....[14]....
        /*0064*/ 	.word	0xffffffff


	//   ....[15]....
        /*0068*/ 	.word	0xffffffff


	//----- nvinfo : EIATTR_COOP_GROUP_INSTR_OFFSETS
	.align		4
.L_1664:
        /*006c*/ 	.byte	0x04, 0x28
        /*006e*/ 	.short	(.L_1666 - .L_1665)


	//   ....[0]....
.L_1665:
        /*0070*/ 	.word	0x000037f0


	//   ....[1]....
        /*0074*/ 	.word	0x00003810


	//   ....[2]....
        /*0078*/ 	.word	0x00003830


	//   ....[3]....
        /*007c*/ 	.word	0x00003850


	//   ....[4]....
        /*0080*/ 	.word	0x00005e40


	//   ....[5]....
        /*0084*/ 	.word	0x00005e50


	//   ....[6]....
        /*0088*/ 	.word	0x00005e80


	//   ....[7]....
        /*008c*/ 	.word	0x00005e90


	//   ....[8]....
        /*0090*/ 	.word	0x00008520


	//   ....[9]....
        /*0094*/ 	.word	0x00008540


	//   ....[10]....
        /*0098*/ 	.word	0x00008580


	//   ....[11]....
        /*009c*/ 	.word	0x00008590


	//   ....[12]....
        /*00a0*/ 	.word	0x00009780


	//   ....[13]....
        /*00a4*/ 	.word	0x000097c0


	//   ....[14]....
        /*00a8*/ 	.word	0x00009820


	//   ....[15]....
        /*00ac*/ 	.word	0x00009830


	//----- nvinfo : EIATTR_VRC_CTA_INIT_COUNT
	.align		4
.L_1666:
        /*00b0*/ 	.byte	0x02, 0x4a
	.zero		1
	.zero		1


	//----- nvinfo : EIATTR_EXIT_INSTR_OFFSETS
	.align		4
        /*00b4*/ 	.byte	0x04, 0x1c
        /*00b6*/ 	.short	(.L_1668 - .L_1667)


	//   ....[0]....
.L_1667:
        /*00b8*/ 	.word	0x00000340


	//   ....[1]....
        /*00bc*/ 	.word	0x00000b70


	//   ....[2]....
        /*00c0*/ 	.word	0x00000ba0


	//   ....[3]....
        /*00c4*/ 	.word	0x0000a9a0


	//   ....[4]....
        /*00c8*/ 	.word	0x0000aa80


	//----- nvinfo : EIATTR_CRS_STACK_SIZE
	.align		4
.L_1668:
        /*00cc*/ 	.byte	0x04, 0x1e
        /*00ce*/ 	.short	(.L_1670 - .L_1669)
.L_1669:
        /*00d0*/ 	.word	0x00000000


	//----- nvinfo : EIATTR_CBANK_PARAM_SIZE
	.align		4
.L_1670:
        /*00d4*/ 	.byte	0x03, 0x19
        /*00d6*/ 	.short	0x01d0


	//----- nvinfo : EIATTR_PARAM_CBANK
	.align		4
        /*00d8*/ 	.byte	0x04, 0x0a
        /*00da*/ 	.short	(.L_1672 - .L_1671)
	.align		4
.L_1671:
        /*00dc*/ 	.word	index@(.nv.constant0._ZN5flash24flash_fwd_splitkv_kernelI23Flash_fwd_kernel_traitsILi128ELi64ELi64ELi4ELb0ELb0EN7cutlass6half_tE19Flash_kernel_traitsILi128ELi64ELi64ELi4ES3_EELb1ELb0ELb0ELb0ELb1ELb0ELb0ELb0EEEvNS_16Flash_fwd_paramsE)
        /*00e0*/ 	.short	0x0380
        /*00e2*/ 	.short	0x01d0


	//----- nvinfo : EIATTR_SW_WAR
	.align		4
.L_1672:
        /*00e4*/ 	.byte	0x04, 0x36
        /*00e6*/ 	.short	(.L_1674 - .L_1673)
.L_1673:
        /*00e8*/ 	.word	0x00000008
.L_1674:


//--------------------- .nv.info._ZN5flash24flash_fwd_splitkv_kernelI23Flash_fwd_kernel_traitsILi128ELi64ELi64ELi4ELb0ELb0EN7cutlass6half_tE19Flash_kernel_traitsILi128ELi64ELi64ELi4ES3_EELb1ELb0ELb0ELb0ELb1ELb1ELb0ELb0EEEvNS_16Flash_fwd_paramsE --------------------------
	.section	.nv.info._ZN5flash24flash_fwd_splitkv_kernelI23Flash_fwd_kernel_traitsILi128ELi64ELi64ELi4ELb0ELb0EN7cutlass6half_tE19Flash_kernel_traitsILi128ELi64ELi64ELi4ES3_EELb1ELb0ELb0ELb0ELb1ELb1ELb0ELb0EEEvNS_16Flash_fwd_paramsE,"",@"SHT_CUDA_INFO"
	.sectionflags	@""
	.align	4


	//----- nvinfo : EIATTR_CUDA_API_VERSION
	.align		4
        /*0000*/ 	.byte	0x04, 0x37
        /*0002*/ 	.short	(.L_1676 - .L_1675)
.L_1675:
        /*0004*/ 	.word	0x00000082


	//----- nvinfo : EIATTR_KPARAM_INFO
	.align		4
.L_1676:
        /*0008*/ 	.byte	0x04, 0x17
        /*000a*/ 	.short	(.L_1678 - .L_1677)
.L_1677:
        /*000c*/ 	.word	0x00000000
        /*0010*/ 	.short	0x0000
        /*0012*/ 	.short	0x0000
        /*0014*/ 	.byte	0x00, 0xf0, 0x41, 0x07


	//----- nvinfo : EIATTR_SPARSE_MMA_MASK
	.align		4
.L_1678:
        /*0018*/ 	.byte	0x03, 0x50
        /*001a*/ 	.short	0x0000


	//----- nvinfo : EIATTR_MAXREG_COUNT
	.align		4
        /*001c*/ 	.byte	0x03, 0x1b
        /*001e*/ 	.short	0x00ff


	//----- nvinfo : EIATTR_NUM_BARRIERS
	.align		4
        /*0020*/ 	.byte	0x02, 0x4c
        /*0022*/ 	.byte	0x01
	.zero		1


	//----- nvinfo : EIATTR_MERCURY_ISA_VERSION
	.align		4
        /*0024*/ 	.byte	0x03, 0x5f
        /*0026*/ 	.short	0x0101


	//----- nvinfo : EIATTR_COOP_GROUP_MASK_REGIDS
	.align		4
        /*0028*/ 	.byte	0x04, 0x29
        /*002a*/ 	.short	(.L_1680 - .L_1679)


	//   ....[0]....
.L_1679:
        /*002c*/ 	.word	0xffffffff


	//   ....[1]....
        /*0030*/ 	.word	0xffffffff


	//   ....[2]....
        /*0034*/ 	.word	0xffffffff


	//   ....[3]....
        /*0038*/ 	.word	0xffffffff


	//   ....[4]....
        /*003c*/ 	.word	0xffffffff


	//   ....[5]....
        /*0040*/ 	.word	0xffffffff


	//   ....[6]....
        /*0044*/ 	.word	0xffffffff


	//   ....[7]....
        /*0048*/ 	.word	0xffffffff


	//   ....[8]....
        /*004c*/ 	.word	0xffffffff


	//   ....[9]....
        /*0050*/ 	.word	0xffffffff


	//   ....[10]....
        /*0054*/ 	.word	0xffffffff


	//   ....[11]....
        /*0058*/ 	.word	0xffffffff


	//   ....[12]....
        /*005c*/ 	.word	0xffffffff


	//   ....[13]....
        /*0060*/ 	.word	0xffffffff


	//   ....[14]....
        /*0064*/ 	.word	0xffffffff


	//   ....[15]....
        /*0068*/ 	.word	0xffffffff


	//----- nvinfo : EIATTR_COOP_GROUP_INSTR_OFFSETS
	.align		4
.L_1680:
        /*006c*/ 	.byte	0x04, 0x28
        /*006e*/ 	.short	(.L_1682 - .L_1681)


	//   ....[0]....
.L_1681:
        /*0070*/ 	.word	0x00003bf0


	//   ....[1]....
        /*0074*/ 	.word	0x00003c10


	//   ....[2]....
        /*0078*/ 	.word	0x00003c30


	//   ....[3]....
        /*007c*/ 	.word	0x00003c50


	//   ....[4]....
        /*0080*/ 	.word	0x00006630


	//   ....[5]....
        /*0084*/ 	.word	0x00006640


	//   ....[6]....
        /*0088*/ 	.word	0x00006670


	//   ....[7]....
        /*008c*/ 	.word	0x00006680


	//   ....[8]....
        /*0090*/ 	.word	0x00009130


	//   ....[9]....
        /*0094*/ 	.word	0x00009150


	//   ....[10]....
        /*0098*/ 	.word	0x000091b0


	//   ....[11]....
        /*009c*/ 	.word	0x000091c0


	//   ....[12]....
        /*00a0*/ 	.word	0x0000a390


	//   ....[13]....
        /*00a4*/ 	.word	0x0000a3d0


	//   ....[14]....
        /*00a8*/ 	.word	0x0000a430


	//   ....[15]....
        /*00ac*/ 	.word	0x0000a440


	//----- nvinfo : EIATTR_VRC_CTA_INIT_COUNT
	.align		4
.L_1682:
        /*00b0*/ 	.byte	0x02, 0x4a
	.zero		1
	.zero		1


	//----- nvinfo : EIATTR_EXIT_INSTR_OFFSETS
	.align		4
        /*00b4*/ 	.byte	0x04, 0x1c
        /*00b6*/ 	.short	(.L_1684 - .L_1683)


	//   ....[0]....
.L_1683:
        /*00b8*/ 	.word	0x00000340


	//   ....[1]....
        /*00bc*/ 	.word	0x00000b70


	//   ....[2]....
        /*00c0*/ 	.word	0x00000ba0


	//   ....[3]....
        /*00c4*/ 	.word	0x0000b5b0


	//   ....[4]....
        /*00c8*/ 	.word	0x0000b690


	//----- nvinfo : EIATTR_CRS_STACK_SIZE
	.align		4
.L_1684:
        /*00cc*/ 	.byte	0x04, 0x1e
        /*00ce*/ 	.short	(.L_1686 - .L_1685)
.L_1685:
        /*00d0*/ 	.word	0x00000000


	//----- nvinfo : EIATTR_CBANK_PARAM_SIZE
	.align		4
.L_1686:
        /*00d4*/ 	.byte	0x03, 0x19
        /*00d6*/ 	.short	0x01d0


	//----- nvinfo : EIATTR_PARAM_CBANK
	.align		4
        /*00d8*/ 	.byte	0x04, 0x0a
        /*00da*/ 	.short	(.L_1688 - .L_1687)
	.align		4
.L_1687:
        /*00dc*/ 	.word	index@(.nv.constant0._ZN5flash24flash_fwd_splitkv_kernelI23Flash_fwd_kernel_traitsILi128ELi64ELi64ELi4ELb0ELb0EN7cutlass6half_tE19Flash_kernel_traitsILi128ELi64ELi64ELi4ES3_EELb1ELb0ELb0ELb0ELb1ELb1ELb0ELb0EEEvNS_16Flash_fwd_paramsE)
        /*00e0*/ 	.short	0x0380
        /*00e2*/ 	.short	0x01d0


	//----- nvinfo : EIATTR_SW_WAR
	.align		4
.L_1688:
        /*00e4*/ 	.byte	0x04, 0x36
        /*00e6*/ 	.short	(.L_1690 - .L_1689)
.L_1689:
        /*00e8*/ 	.word	0x00000008
.L_1690:


//--------------------- .nv.info._ZN5flash24flash_fwd_splitkv_kernelI23Flash_fwd_kernel_traitsILi128ELi64ELi64ELi4ELb0ELb0EN7cutlass6half_tE19Flash_kernel_traitsILi128ELi64ELi64ELi4ES3_EELb1ELb0ELb1ELb0ELb0ELb0ELb0ELb0EEEvNS_16Flash_fwd_paramsE --------------------------
	.section	.nv.info._ZN5flash24flash_fwd_splitkv_kernelI23Flash_fwd_kernel_traitsILi128ELi64ELi64ELi4ELb0ELb0EN7cutlass6half_tE19Flash_kernel_traitsILi128ELi64ELi64ELi4ES3_EELb1ELb0ELb1ELb0ELb0ELb0ELb0ELb0EEEvNS_16Flash_fwd_paramsE,"",@"SHT_CUDA_INFO"
	.sectionflags	@""
	.align	4


	//----- nvinfo : EIATTR_CUDA_API_VERSION
	.align		4
        /*0000*/ 	.byte	0x04, 0x37
        /*0002*/ 	.short	(.L_1692 - .L_1691)
.L_1691:
        /*0004*/ 	.word	0x00000082


	//----- nvinfo : EIATTR_KPARAM_INFO
	.align		4
.L_1692:
        /*0008*/ 	.byte	0x04, 0x17
        /*000a*/ 	.short	(.L_1694 - .L_1693)
.L_1693:
        /*000c*/ 	.word	0x00000000
        /*0010*/ 	.short	0x0000
        /*0012*/ 	.short	0x0000
        /*0014*/ 	.byte	0x00, 0xf0, 0x41, 0x07


	//----- nvinfo : EIATTR_SPARSE_MMA_MASK
	.align		4
.L_1694:
        /*0018*/ 	.byte	0x03, 0x50
        /*001a*/ 	.short	0x0000


	//----- nvinfo : EIATTR_MAXREG_COUNT
	.align		4
        /*001c*/ 	.byte	0x03, 0x1b
        /*001e*/ 	.short	0x00ff


	//----- nvinfo : EIATTR_NUM_BARRIERS
	.align		4
        /*0020*/ 	.byte	0x02, 0x4c
        /*0022*/ 	.byte	0x01
	.zero		1


	//----- nvinfo : EIATTR_MERCURY_ISA_VERSION
	.align		4
        /*0024*/ 	.byte	0x03, 0x5f
        /*0026*/ 	.short	0x0101


	//----- nvinfo : EIATTR_COOP_GROUP_MASK_REGIDS
	.align		4
        /*0028*/ 	.byte	0x04, 0x29
        /*002a*/ 	.short	(.L_1696 - .L_1695)


	//   ....[0]....
.L_1695:
        /*002c*/ 	.word	0xffffffff


	//   ....[1]....
        /*0030*/ 	.word	0xffffffff


	//   ....[2]....
        /*0034*/ 	.word	0xffffffff


	//   ....[3]....
        /*0038*/ 	.word	0xffffffff


	//   ....[4]....
        /*003c*/ 	.word	0xffffffff


	//   ....[5]....
        /*0040*/ 	.word	0xffffffff


	//   ....[6]....
        /*0044*/ 	.word	0xffffffff


	//   ....[7]....
        /*0048*/ 	.word	0xffffffff


	//   ....[8]....
        /*004c*/ 	.word	0xffffffff


	//   ....[9]....
        /*0050*/ 	.word	0xffffffff


	//   ....[10]....
        /*0054*/ 	.word	0xffffffff


	//   ....[11]....
        /*0058*/ 	.word	0xffffffff


	//   ....[12]....
        /*005c*/ 	.word	0xffffffff


	//   ....[13]....
        /*0060*/ 	.word	0xffffffff


	//   ....[14]....
        /*0064*/ 	.word	0xffffffff


	//   ....[15]....
        /*0068*/ 	.word	0xffffffff


	//----- nvinfo : EIATTR_COOP_GROUP_INSTR_OFFSETS
	.align		4
.L_1696:
        /*006c*/ 	.byte	0x04, 0x28
        /*006e*/ 	.short	(.L_1698 - .L_1697)


	//   ....[0]....
.L_1697:
        /*0070*/ 	.word	0x00004820


	//   ....[1]....
        /*0074*/ 	.word	0x00004840


	//   ....[2]....
        /*0078*/ 	.word	0x000048f0


	//   ....[3]....
        /*007c*/ 	.word	0x00004900


	//   ....[4]....
        /*0080*/ 	.word	0x000075b0


	//   ....[5]....
        /*0084*/ 	.word	0x000075c0


	//   ....[6]....
        /*0088*/ 	.word	0x000075f0


	//   ....[7]....
        /*008c*/ 	.word	0x00007600


	//   ....[8]....
        /*0090*/ 	.word	0x0000a450


	//   ....[9]....
        /*0094*/ 	.word	0x0000a490


	//   ....[10]....
        /*0098*/ 	.word	0x0000a4c0


	//   ....[11]....
        /*009c*/ 	.word	0x0000a4d0


	//   ....[12]....
        /*00a0*/ 	.word	0x0000b6f0


	//   ....[13]....
        /*00a4*/ 	.word	0x0000b730


	//   ....[14]....
        /*00a8*/ 	.word	0x0000b790


	//   ....[15]....
        /*00ac*/ 	.word	0x0000b7a0


	//----- nvinfo : EIATTR_VRC_CTA_INIT_COUNT
	.align		4
.L_1698:
        /*00b0*/ 	.byte	0x02, 0x4a
	.zero		1
	.zero		1


	//----- nvinfo : EIATTR_EXIT_INSTR_OFFSETS
	.align		4
        /*00b4*/ 	.byte	0x04, 0x1c
        /*00b6*/ 	.short	(.L_1700 - .L_1699)


	//   ....[0]....
.L_1699:
        /*00b8*/ 	.word	0x00000340


	//   ....[1]....
        /*00bc*/ 	.word	0x00000c40


	//   ....[2]....
        /*00c0*/ 	.word	0x00000c70


	//   ....[3]....
        /*00c4*/ 	.word	0x0000c970


	//   ....[4]....
        /*00c8*/ 	.word	0x0000ca80


	//   ....[5]....
        /*00cc*/ 	.word	0x0000caa0


	//----- nvinfo : EIATTR_CRS_STACK_SIZE
	.align		4
.L_1700:
        /*00d0*/ 	.byte	0x04, 0x1e
        /*00d2*/ 	.short	(.L_1702 - .L_1701)
.L_1701:
        /*00d4*/ 	.word	0x00000000


	//----- nvinfo : EIATTR_CBANK_PARAM_SIZE
	.align		4
.L_1702:
        /*00d8*/ 	.byte	0x03, 0x19
        /*00da*/ 	.short	0x01d0


	//----- nvinfo : EIATTR_PARAM_CBANK
	.align		4
        /*00dc*/ 	.byte	0x04, 0x0a
        /*00de*/ 	.short	(.L_1704 - .L_1703)
	.align		4
.L_1703:
        /*00e0*/ 	.word	index@(.nv.constant0._ZN5flash24flash_fwd_splitkv_kernelI23Flash_fwd_kernel_traitsILi128ELi64ELi64ELi4ELb0ELb0EN7cutlass6half_tE19Flash_kernel_traitsILi128ELi64ELi64ELi4ES3_EELb1ELb0ELb1ELb0ELb0ELb0ELb0ELb0EEEvNS_16Flash_fwd_paramsE)
        /*00e4*/ 	.short	0x0380
        /*00e6*/ 	.short	0x01d0


	//----- nvinfo : EIATTR_SW_WAR
	.align		4
.L_1704:
        /*00e8*/ 	.byte	0x04, 0x36
        /*00ea*/ 	.short	(.L_1706 - .L_1705)
.L_1705:
        /*00ec*/ 	.word	0x00000008
.L_1706:


//--------------------- .nv.info._ZN5flash24flash_fwd_splitkv_kernelI23Flash_fwd_kernel_traitsILi128ELi64ELi64ELi4ELb0ELb0EN7cutlass6half_tE19Flash_kernel_traitsILi128ELi64ELi64ELi4ES3_EELb1ELb0ELb1ELb0ELb0ELb1ELb0ELb0EEEvNS_16Flash_fwd_paramsE --------------------------
	.section	.nv.info._ZN5flash24flash_fwd_splitkv_kernelI23Flash_fwd_kernel_traitsILi128ELi64ELi64ELi4ELb0ELb0EN7cutlass6half_tE19Flash_kernel_traitsILi128ELi64ELi64ELi4ES3_EELb1ELb0ELb1ELb0ELb0ELb1ELb0ELb0EEEvNS_16Flash_fwd_paramsE,"",@"SHT_CUDA_INFO"
	.sectionflags	@""
	.align	4


	//----- nvinfo : EIATTR_CUDA_API_VERSION
	.align		4
        /*0000*/ 	.byte	0x04, 0x37
        /*0002*/ 	.short	(.L_1708 - .L_1707)
.L_1707:
        /*0004*/ 	.word	0x00000082


	//----- nvinfo : EIATTR_KPARAM_INFO
	.align		4
.L_1708:
        /*0008*/ 	.byte	0x04, 0x17
        /*000a*/ 	.short	(.L_1710 - .L_1709)
.L_1709:
        /*000c*/ 	.word	0x00000000
        /*0010*/ 	.short	0x0000
        /*0012*/ 	.short	0x0000
        /*0014*/ 	.byte	0x00, 0xf0, 0x41, 0x07


	//----- nvinfo : EIATTR_SPARSE_MMA_MASK
	.align		4
.L_1710:
        /*0018*/ 	.byte	0x03, 0x50
        /*001a*/ 	.short	0x0000


	//----- nvinfo : EIATTR_MAXREG_COUNT
	.align		4
        /*001c*/ 	.byte	0x03, 0x1b
        /*001e*/ 	.short	0x00ff


	//----- nvinfo : EIATTR_NUM_BARRIERS
	.align		4
        /*0020*/ 	.byte	0x02, 0x4c
        /*0022*/ 	.byte	0x01
	.zero		1


	//----- nvinfo : EIATTR_MERCURY_ISA_VERSION
	.align		4
        /*0024*/ 	.byte	0x03, 0x5f
        /*0026*/ 	.short	0x0101


	//----- nvinfo : EIATTR_COOP_GROUP_MASK_REGIDS
	.align		4
        /*0028*/ 	.byte	0x04, 0x29
        /*002a*/ 	.short	(.L_1712 - .L_1711)


	//   ....[0]....
.L_1711:
        /*002c*/ 	.word	0xffffffff


	//   ....[1]....
        /*0030*/ 	.word	0xffffffff


	//   ....[2]....
        /*0034*/ 	.word	0xffffffff


	//   ....[3]....
        /*0038*/ 	.word	0xffffffff


	//   ....[4]....
        /*003c*/ 	.word	0xffffffff


	//   ....[5]....
        /*0040*/ 	.word	0xffffffff


	//   ....[6]....
        /*0044*/ 	.word	0xffffffff


	//   ....[7]....
        /*0048*/ 	.word	0xffffffff


	//   ....[8]....
        /*004c*/ 	.word	0xffffffff


	//   ....[9]....
        /*0050*/ 	.word	0xffffffff


	//   ....[10]....
        /*0054*/ 	.word	0xffffffff


	//   ....[11]....
        /*0058*/ 	.word	0xffffffff


	//   ....[12]....
        /*005c*/ 	.word	0xffffffff


	//   ....[13]....
        /*0060*/ 	.word	0xffffffff


	//   ....[14]....
        /*0064*/ 	.word	0xffffffff


	//   ....[15]....
        /*0068*/ 	.word	0xffffffff


	//----- nvinfo : EIATTR_COOP_GROUP_INSTR_OFFSETS
	.align		4
.L_1712:
        /*006c*/ 	.byte	0x04, 0x28
        /*006e*/ 	.short	(.L_1714 - .L_1713)


	//   ....[0]....
.L_1713:
        /*0070*/ 	.word	0x00004c30


	//   ....[1]....
        /*0074*/ 	.word	0x00004c60


	//   ....[2]....
        /*0078*/ 	.word	0x00004d10


	//   ....[3]....
        /*007c*/ 	.word	0x00004d20


	//   ....[4]....
        /*0080*/ 	.word	0x00007db0


	//   ....[5]....
        /*0084*/ 	.word	0x00007dc0


	//   ....[6]....
        /*0088*/ 	.word	0x00007df0


	//   ....[7]....
        /*008c*/ 	.word	0x00007e00


	//   ....[8]....
        /*0090*/ 	.word	0x0000b080


	//   ....[9]....
        /*0094*/ 	.word	0x0000b0c0


	//   ....[10]....
        /*0098*/ 	.word	0x0000b0f0


	//   ....[11]....
        /*009c*/ 	.word	0x0000b100


	//   ....[12]....
        /*00a0*/ 	.word	0x0000c310


	//   ....[13]....
        /*00a4*/ 	.word	0x0000c350


	//   ....[14]....
        /*00a8*/ 	.word	0x0000c3b0


	//   ....[15]....
        /*00ac*/ 	.word	0x0000c3c0


	//----- nvinfo : EIATTR_VRC_CTA_INIT_COUNT
	.align		4
.L_1714:
        /*00b0*/ 	.byte	0x02, 0x4a
	.zero		1
	.zero		1


	//----- nvinfo : EIATTR_EXIT_INSTR_OFFSETS
	.align		4
        /*00b4*/ 	.byte	0x04, 0x1c
        /*00b6*/ 	.short	(.L_1716 - .L_1715)


	//   ....[0]....
.L_1715:
        /*00b8*/ 	.word	0x00000340


	//   ....[1]....
        /*00bc*/ 	.word	0x00000c40


	//   ....[2]....
        /*00c0*/ 	.word	0x00000c70


	//   ....[3]....
        /*00c4*/ 	.word	0x0000d590


	//   ....[4]....
        /*00c8*/ 	.word	0x0000d6a0


	//   ....[5]....
        /*00cc*/ 	.word	0x0000d6c0


	//----- nvinfo : EIATTR_CRS_STACK_SIZE
	.align		4
.L_1716:
        /*00d0*/ 	.byte	0x04, 0x1e
        /*00d2*/ 	.short	(.L_1718 - .L_1717)
.L_1717:
        /*00d4*/ 	.word	0x00000000


	//----- nvinfo : EIATTR_CBANK_PARAM_SIZE
	.align		4
.L_1718:
        /*00d8*/ 	.byte	0x03, 0x19
        /*00da*/ 	.short	0x01d0


	//----- nvinfo : EIATTR_PARAM_CBANK
	.align		4
        /*00dc*/ 	.byte	0x04, 0x0a
        /*00de*/ 	.short	(.L_1720 - .L_1719)
	.align		4
.L_1719:
        /*00e0*/ 	.word	index@(.nv.constant0._ZN5flash24flash_fwd_splitkv_kernelI23Flash_fwd_kernel_traitsILi128ELi64ELi64ELi4ELb0ELb0EN7cutlass6half_tE19Flash_kernel_traitsILi128ELi64ELi64ELi4ES3_EELb1ELb0ELb1ELb0ELb0ELb1ELb0ELb0EEEvNS_16Flash_fwd_paramsE)
        /*00e4*/ 	.short	0x0380
        /*00e6*/ 	.short	0x01d0


	//----- nvinfo : EIATTR_SW_WAR
	.align		4
.L_1720:
        /*00e8*/ 	.byte	0x04, 0x36
        /*00ea*/ 	.short	(.L_1722 - .L_1721)
.L_1721:
        /*00ec*/ 	.word	0x00000008
.L_1722:


//--------------------- .nv.info._ZN5flash24flash_fwd_splitkv_kernelI23Flash_fwd_kernel_traitsILi128ELi64ELi64ELi4ELb0ELb0EN7cutlass6half_tE19Flash_kernel_traitsILi128ELi64ELi64ELi4ES3_EELb1ELb0ELb0ELb0ELb1ELb0ELb0ELb1EEEvNS_16Flash_fwd_paramsE --------------------------
	.section	.nv.info._ZN5flash24flash_fwd_splitkv_kernelI23Flash_fwd_kernel_traitsILi128ELi64ELi64ELi4ELb0ELb0EN7cutlass6half_tE19Flash_kernel_traitsILi128ELi64ELi64ELi4ES3_EELb1ELb0ELb0ELb0ELb1ELb0ELb0ELb1EEEvNS_16Flash_fwd_paramsE,"",@"SHT_CUDA_INFO"
	.sectionflags	@""
	.align	4


	//----- nvinfo : EIATTR_CUDA_API_VERSION
	.align		4
        /*0000*/ 	.byte	0x04, 0x37
        /*0002*/ 	.short	(.L_1724 - .L_1723)
.L_1723:
        /*0004*/ 	.word	0x00000082


	//----- nvinfo : EIATTR_KPARAM_INFO
	.align		4
.L_1724:
        /*0008*/ 	.byte	0x04, 0x17
        /*000a*/ 	.short	(.L_1726 - .L_1725)
.L_1725:
        /*000c*/ 	.word	0x00000000
        /*0010*/ 	.short	0x0000
        /*0012*/ 	.short	0x0000
        /*0014*/ 	.byte	0x00, 0xf0, 0x41, 0x07


	//----- nvinfo : EIATTR_SPARSE_MMA_MASK
	.align		4
.L_1726:
        /*0018*/ 	.byte	0x03, 0x50
        /*001a*/ 	.short	0x0000


	//----- nvinfo : EIATTR_MAXREG_COUNT
	.align		4
        /*001c*/ 	.byte	0x03, 0x1b
        /*001e*/ 	.short	0x00ff


	//----- nvinfo : EIATTR_NUM_BARRIERS
	.align		4
        /*0020*/ 	.byte	0x02, 0x4c
        /*0022*/ 	.byte	0x01
	.zero		1


	//----- nvinfo : EIATTR_MERCURY_ISA_VERSION
	.align		4
        /*0024*/ 	.byte	0x03, 0x5f
        /*0026*/ 	.short	0x0101


	//----- nvinfo : EIATTR_COOP_GROUP_MASK_REGIDS
	.align		4
        /*0028*/ 	.byte	0x04, 0x29
        /*002a*/ 	.short	(.L_1728 - .L_1727)


	//   ....[0]....
.L_1727:
        /*002c*/ 	.word	0xffffffff


	//   ....[1]....
        /*0030*/ 	.word	0xffffffff


	//   ....[2]....
        /*0034*/ 	.word	0xffffffff


	//   ....[3]....
        /*0038*/ 	.word	0xffffffff


	//   ....[4]....
        /*003c*/ 	.word	0xffffffff


	//   ....[5]....
        /*0040*/ 	.word	0xffffffff


	//   ....[6]....
        /*0044*/ 	.word	0xffffffff


	//   ....[7]....
        /*0048*/ 	.word	0xffffffff


	//   ....[8]....
        /*004c*/ 	.word	0xffffffff


	//   ....[9]....
        /*0050*/ 	.word	0xffffffff


	//   ....[10]....
        /*0054*/ 	.word	0xffffffff


	//   ....[11]....
        /*0058*/ 	.word	0xffffffff


	//   ....[12]....
        /*005c*/ 	.word	0xffffffff


	//   ....[13]....
        /*0060*/ 	.word	0xffffffff


	//   ....[14]....
        /*0064*/ 	.word	0xffffffff


	//   ....[15]....
        /*0068*/ 	.word	0xffffffff


	//----- nvinfo : EIATTR_COOP_GROUP_INSTR_OFFSETS
	.align		4
.L_1728:
        /*006c*/ 	.byte	0x04, 0x28
        /*006e*/ 	.short	(.L_1730 - .L_1729)


	//   ....[0]....
.L_1729:
        /*0070*/ 	.word	0x0000e220


	//   ....[1]....
        /*0074*/ 	.word	0x0000e250


	//   ....[2]....
        /*0078*/ 	.word	0x0000e270


	//   ....[3]....
        /*007c*/ 	.word	0x0000e290


	//   ....[4]....
        /*0080*/ 	.word	0x000108e0


	//   ....[5]....
        /*0084*/ 	.word	0x00010900


	//   ....[6]....
        /*0088*/ 	.word	0x00010930


	//   ....[7]....
        /*008c*/ 	.word	0x00010940


	//   ....[8]....
        /*0090*/ 	.word	0x00012fb0


	//   ....[9]....
        /*0094*/ 	.word	0x00012fd0


	//   ....[10]....
        /*0098*/ 	.word	0x00013000


	//   ....[11]....
        /*009c*/ 	.word	0x00013010


	//   ....[12]....
        /*00a0*/ 	.word	0x00014220


	//   ....[13]....
        /*00a4*/ 	.word	0x00014260


	//   ....[14]....
        /*00a8*/ 	.word	0x00014310


	//   ....[15]....
        /*00ac*/ 	.word	0x00014320


	//----- nvinfo : EIATTR_VRC_CTA_INIT_COUNT
	.align		4
.L_1730:
        /*00b0*/ 	.byte	0x02, 0x4a
	.zero		1
	.zero		1


	//----- nvinfo : EIATTR_EXIT_INSTR_OFFSETS
	.align		4
        /*00b4*/ 	.byte	0x04, 0x1c
        /*00b6*/ 	.short	(.L_1732 - .L_1731)


	//   ....[0]....
.L_1731:
        /*00b8*/ 	.word	0x00000340


	//   ....[1]....
        /*00bc*/ 	.word	0x00000b80


	//   ....[2]....
        /*00c0*/ 	.word	0x00000bb0


	//   ....[3]....
        /*00c4*/ 	.word	0x00015410


	//   ....[4]....
        /*00c8*/ 	.word	0x000154f0


	//----- nvinfo : EIATTR_CRS_STACK_SIZE
	.align		4
.L_1732:
        /*00cc*/ 	.byte	0x04, 0x1e
        /*00ce*/ 	.short	(.L_1734 - .L_1733)
.L_1733:
        /*00d0*/ 	.word	0x00000000


	//----- nvinfo : EIATTR_CBANK_PARAM_SIZE
	.align		4
.L_1734:
        /*00d4*/ 	.byte	0x03, 0x19
        /*00d6*/ 	.short	0x01d0


	//----- nvinfo : EIATTR_PARAM_CBANK
	.align		4
        /*00d8*/ 	.byte	0x04, 0x0a
        /*00da*/ 	.short	(.L_1736 - .L_1735)
	.align		4
.L_1735:
        /*00dc*/ 	.word	index@(.nv.constant0._ZN5flash24flash_fwd_splitkv_kernelI23Flash_fwd_kernel_traitsILi128ELi64ELi64ELi4ELb0ELb0EN7cutlass6half_tE19Flash_kernel_traitsILi128ELi64ELi64ELi4ES3_EELb1ELb0ELb0ELb0ELb1ELb0ELb0ELb1EEEvNS_16Flash_fwd_paramsE)
        /*00e0*/ 	.short	0x0380
        /*00e2*/ 	.short	0x01d0


	//----- nvinfo : EIATTR_SW_WAR
	.align		4
.L_1736:
        /*00e4*/ 	.byte	0x04, 0x36
        /*00e6*/ 	.short	(.L_1738 - .L_1737)
.L_1737:
        /*00e8*/ 	.word	0x00000008
.L_1738:


//--------------------- .nv.info._ZN5flash24flash_fwd_splitkv_kernelI23Flash_fwd_kernel_traitsILi128ELi64ELi64ELi4ELb0ELb0EN7cutlass6half_tE19Flash_kernel_traitsILi128ELi64ELi64ELi4ES3_EELb1ELb0ELb0ELb0ELb1ELb1ELb0ELb1EEEvNS_16Flash_fwd_paramsE --------------------------
	.section	.nv.info._ZN5flash24flash_fwd_splitkv_kernelI23Flash_fwd_kernel_traitsILi128ELi64ELi64ELi4ELb0ELb0EN7cutlass6half_tE19Flash_kernel_traitsILi128ELi64ELi64ELi4ES3_EELb1ELb0ELb0ELb0ELb1ELb1ELb0ELb1EEEvNS_16Flash_fwd_paramsE,"",@"SHT_CUDA_INFO"
	.sectionflags	@""
	.align	4


	//----- nvinfo : EIATTR_CUDA_API_VERSION
	.align		4
        /*0000*/ 	.byte	0x04, 0x37
        /*0002*/ 	.short	(.L_1740 - .L_1739)
.L_1739:
        /*0004*/ 	.word	0x00000082


	//----- nvinfo : EIATTR_KPARAM_INFO
	.align		4
.L_1740:
        /*0008*/ 	.byte	0x04, 0x17
        /*000a*/ 	.short	(.L_1742 - .L_1741)
.L_1741:
        /*000c*/ 	.word	0x00000000
        /*0010*/ 	.short	0x0000
        /*0012*/ 	.short	0x0000
        /*0014*/ 	.byte	0x00, 0xf0, 0x41, 0x07


	//----- nvinfo : EIATTR_SPARSE_MMA_MASK
	.align		4
.L_1742:
        /*0018*/ 	.byte	0x03, 0x50
        /*001a*/ 	.short	0x0000


	//----- nvinfo : EIATTR_MAXREG_COUNT
	.align		4
        /*001c*/ 	.byte	0x03, 0x1b
        /*001e*/ 	.short	0x00ff


	//----- nvinfo : EIATTR_NUM_BARRIERS
	.align		4
        /*0020*/ 	.byte	0x02, 0x4c
        /*0022*/ 	.byte	0x01
	.zero		1


	//----- nvinfo : EIATTR_MERCURY_ISA_VERSION
	.align		4
        /*0024*/ 	.byte	0x03, 0x5f
        /*0026*/ 	.short	0x0101


	//----- nvinfo : EIATTR_COOP_GROUP_MASK_REGIDS
	.align		4
        /*0028*/ 	.byte	0x04, 0x29
        /*002a*/ 	.short	(.L_1744 - .L_1743)


	//   ....[0]....
.L_1743:
        /*002c*/ 	.word	0xffffffff


	//   ....[1]....
        /*0030*/ 	.word	0xffffffff


	//   ....[2]....
        /*0034*/ 	.word	0xffffffff


	//   ....[3]....
        /*0038*/ 	.word	0xffffffff


	//   ....[4]....
        /*003c*/ 	.word	0xffffffff


	//   ....[5]....
        /*0040*/ 	.word	0xffffffff


	//   ....[6]....
        /*0044*/ 	.word	0xffffffff


	//   ....[7]....
        /*0048*/ 	.word	0xffffffff


	//   ....[8]....
        /*004c*/ 	.word	0xffffffff


	//   ....[9]....
        /*0050*/ 	.word	0xffffffff


	//   ....[10]....
        /*0054*/ 	.word	0xffffffff


	//   ....[11]....
        /*0058*/ 	.word	0xffffffff


	//   ....[12]....
        /*005c*/ 	.word	0xffffffff


	//   ....[13]....
        /*0060*/ 	.word	0xffffffff


	//   ....[14]....
        /*0064*/ 	.word	0xffffffff


	//   ....[15]....
        /*0068*/ 	.word	0xffffffff


	//----- nvinfo : EIATTR_COOP_GROUP_INSTR_OFFSETS
	.align		4
.L_1744:
        /*006c*/ 	.byte	0x04, 0x28
        /*006e*/ 	.short	(.L_1746 - .L_1745)


	//   ....[0]....
.L_1745:
        /*0070*/ 	.word	0x0000e640


	//   ....[1]....
        /*0074*/ 	.word	0x0000e660


	//   ....[2]....
        /*0078*/ 	.word	0x0000e680


	//   ....[3]....
        /*007c*/ 	.word	0x0000e6a0


	//   ....[4]....
        /*0080*/ 	.word	0x000110b0


	//   ....[5]....
        /*0084*/ 	.word	0x000110d0


	//   ....[6]....
        /*0088*/ 	.word	0x00011100


	//   ....[7]....
        /*008c*/ 	.word	0x00011110


	//   ....[8]....
        /*0090*/ 	.word	0x00013bd0


	//   ....[9]....
        /*0094*/ 	.word	0x00013bf0


	//   ....[10]....
        /*0098*/ 	.word	0x00013c20


	//   ....[11]....
        /*009c*/ 	.word	0x00013c30


	//   ....[12]....
        /*00a0*/ 	.word	0x00014e30


	//   ....[13]....
        /*00a4*/ 	.word	0x00014e70


	//   ....[14]....
        /*00a8*/ 	.word	0x00014f10


	//   ....[15]....
        /*00ac*/ 	.word	0x00014f30


	//----- nvinfo : EIATTR_VRC_CTA_INIT_COUNT
	.align		4
.L_1746:
        /*00b0*/ 	.byte	0x02, 0x4a
	.zero		1
	.zero		1


	//----- nvinfo : EIATTR_EXIT_INSTR_OFFSETS
	.align		4
        /*00b4*/ 	.byte	0x04, 0x1c
        /*00b6*/ 	.short	(.L_1748 - .L_1747)


	//   ....[0]....
.L_1747:
        /*00b8*/ 	.word	0x00000340


	//   ....[1]....
        /*00bc*/ 	.word	0x00000b80


	//   ....[2]....
        /*00c0*/ 	.word	0x00000bb0


	//   ....[3]....
        /*00c4*/ 	.word	0x00016020


	//   ....[4]....
        /*00c8*/ 	.word	0x00016100


	//----- nvinfo : EIATTR_CRS_STACK_SIZE
	.align		4
.L_1748:
        /*00cc*/ 	.byte	0x04, 0x1e
        /*00ce*/ 	.short	(.L_1750 - .L_1749)
.L_1749:
        /*00d0*/ 	.word	0x00000000


	//----- nvinfo : EIATTR_CBANK_PARAM_SIZE
	.align		4
.L_1750:
        /*00d4*/ 	.byte	0x03, 0x19
        /*00d6*/ 	.short	0x01d0


	//----- nvinfo : EIATTR_PARAM_CBANK
	.align		4
        /*00d8*/ 	.byte	0x04, 0x0a
        /*00da*/ 	.short	(.L_1752 - .L_1751)
	.align		4
.L_1751:
        /*00dc*/ 	.word	index@(.nv.constant0._ZN5flash24flash_fwd_splitkv_kernelI23Flash_fwd_kernel_traitsILi128ELi64ELi64ELi4ELb0ELb0EN7cutlass6half_tE19Flash_kernel_traitsILi128ELi64ELi64ELi4ES3_EELb1ELb0ELb0ELb0ELb1ELb1ELb0ELb1EEEvNS_16Flash_fwd_paramsE)
        /*00e0*/ 	.short	0x0380
        /*00e2*/ 	.short	0x01d0


	//----- nvinfo : EIATTR_SW_WAR
	.align		4
.L_1752:
        /*00e4*/ 	.byte	0x04, 0x36
        /*00e6*/ 	.short	(.L_1754 - .L_1753)
.L_1753:
        /*00e8*/ 	.word	0x00000008
.L_1754:


//--------------------- .nv.info._ZN5flash24flash_fwd_splitkv_kernelI23Flash_fwd_kernel_traitsILi128ELi64ELi64ELi4ELb0ELb0EN7cutlass6half_tE19Flash_kernel_traitsILi128ELi64ELi64ELi4ES3_EELb1ELb0ELb1ELb0ELb0ELb0ELb0ELb1EEEvNS_16Flash_fwd_paramsE --------------------------
	.section	.nv.info._ZN5flash24flash_fwd_splitkv_kernelI23Flash_fwd_kernel_traitsILi128ELi64ELi64ELi4ELb0ELb0EN7cutlass6half_tE19Flash_kernel_traitsILi128ELi64ELi64ELi4ES3_EELb1ELb0ELb1ELb0ELb0ELb0ELb0ELb1EEEvNS_16Flash_fwd_paramsE,"",@"SHT_CUDA_INFO"
	.sectionflags	@""
	.align	4


	//----- nvinfo : EIATTR_CUDA_API_VERSION
	.align		4
        /*0000*/ 	.byte	0x04, 0x37
        /*0002*/ 	.short	(.L_1756 - .L_1755)
.L_1755:
        /*0004*/ 	.word	0x00000082


	//----- nvinfo : EIATTR_KPARAM_INFO
	.align		4
.L_1756:
        /*0008*/ 	.byte	0x04, 0x17
        /*000a*/ 	.short	(.L_1758 - .L_1757)
.L_1757:
        /*000c*/ 	.word	0x00000000
        /*0010*/ 	.short	0x0000
        /*0012*/ 	.short	0x0000
        /*0014*/ 	.byte	0x00, 0xf0, 0x41, 0x07


	//----- nvinfo : EIATTR_SPARSE_MMA_MASK
	.align		4
.L_1758:
        /*0018*/ 	.byte	0x03, 0x50
        /*001a*/ 	.short	0x0000


	//----- nvinfo : EIATTR_MAXREG_COUNT
	.align		4
        /*001c*/ 	.byte	0x03, 0x1b
        /*001e*/ 	.short	0x00ff


	//----- nvinfo : EIATTR_NUM_BARRIERS
	.align		4
        /*0020*/ 	.byte	0x02, 0x4c
        /*0022*/ 	.byte	0x01
	.zero		1


	//----- nvinfo : EIATTR_MERCURY_ISA_VERSION
	.align		4
        /*0024*/ 	.byte	0x03, 0x5f
        /*0026*/ 	.short	0x0101


	//----- nvinfo : EIATTR_COOP_GROUP_MASK_REGIDS
	.align		4
        /*0028*/ 	.byte	0x04, 0x29
        /*002a*/ 	.short	(.L_1760 - .L_1759)


	//   ....[0]....
.L_1759:
        /*002c*/ 	.word	0xffffffff


	//   ....[1]....
        /*0030*/ 	.word	0xffffffff


	//   ....[2]....
        /*0034*/ 	.word	0xffffffff


	//   ....[3]....
        /*0038*/ 	.word	0xffffffff


	//   ....[4]....
        /*003c*/ 	.word	0xffffffff


	//   ....[5]....
        /*0040*/ 	.word	0xffffffff


	//   ....[6]....
        /*0044*/ 	.word	0xffffffff


	//   ....[7]....
        /*0048*/ 	.word	0xffffffff


	//   ....[8]....
        /*004c*/ 	.word	0xffffffff


	//   ....[9]....
        /*0050*/ 	.word	0xffffffff


	//   ....[10]....
        /*0054*/ 	.word	0xffffffff


	//   ....[11]....
        /*0058*/ 	.word	0xffffffff


	//   ....[12]....
        /*005c*/ 	.word	0xffffffff


	//   ....[13]....
        /*0060*/ 	.word	0xffffffff


	//   ....[14]....
        /*0064*/ 	.word	0xffffffff


	//   ....[15]....
        /*0068*/ 	.word	0xffffffff


	//----- nvinfo : EIATTR_COOP_GROUP_INSTR_OFFSETS
	.align		4
.L_1760:
        /*006c*/ 	.byte	0x04, 0x28
        /*006e*/ 	.short	(.L_1762 - .L_1761)


	//   ....[0]....
.L_1761:
        /*0070*/ 	.word	0x0000fd00


	//   ....[1]....
        /*0074*/ 	.word	0x0000fd30


	//   ....[2]....
        /*0078*/ 	.word	0x0000fe10


	//   ....[3]....
        /*007c*/ 	.word	0x0000fe20


	//   ....[4]....
        /*0080*/ 	.word	0x00012b50


	//   ....[5]....
        /*0084*/ 	.word	0x00012b60


	//   ....[6]....
        /*0088*/ 	.word	0x00012b90


	//   ....[7]....
        /*008c*/ 	.word	0x00012ba0


	//   ....[8]....
        /*0090*/ 	.word	0x00015a10


	//   ....[9]....
        /*0094*/ 	.word	0x00015a50


	//   ....[10]....
        /*0098*/ 	.word	0x00015a80


	//   ....[11]....
        /*009c*/ 	.word	0x00015a90


	//   ....[12]....
        /*00a0*/ 	.word	0x00016cb0


	//   ....[13]....
        /*00a4*/ 	.word	0x00016cf0


	//   ....[14]....
        /*00a8*/ 	.word	0x00016dd0


	//   ....[15]....
        /*00ac*/ 	.word	0x00016e00


	//----- nvinfo : EIATTR_VRC_CTA_INIT_COUNT
	.align		4
.L_1762:
        /*00b0*/ 	.byte	0x02, 0x4a
	.zero		1
	.zero		1


	//----- nvinfo : EIATTR_EXIT_INSTR_OFFSETS
	.align		4
        /*00b4*/ 	.byte	0x04, 0x1c
        /*00b6*/ 	.short	(.L_1764 - .L_1763)


	//   ....[0]....
.L_1763:
        /*00b8*/ 	.word	0x00000340


	//   ....[1]....
        /*00bc*/ 	.word	0x00000c50


	//   ....[2]....
        /*00c0*/ 	.word	0x00000c80


	//   ....[3]....
        /*00c4*/ 	.word	0x00017f00


	//   ....[4]....
        /*00c8*/ 	.word	0x00018010


	//   ....[5]....
        /*00cc*/ 	.word	0x00018030


	//----- nvinfo : EIATTR_CRS_STACK_SIZE
	.align		4
.L_1764:
        /*00d0*/ 	.byte	0x04, 0x1e
        /*00d2*/ 	.short	(.L_1766 - .L_1765)
.L_1765:
        /*00d4*/ 	.word	0x00000000


	//----- nvinfo : EIATTR_CBANK_PARAM_SIZE
	.align		4
.L_1766:
        /*00d8*/ 	.byte	0x03, 0x19
        /*00da*/ 	.short	0x01d0


	//----- nvinfo : EIATTR_PARAM_CBANK
	.align		4
        /*00dc*/ 	.byte	0x04, 0x0a
        /*00de*/ 	.short	(.L_1768 - .L_1767)
	.align		4
.L_1767:
        /*00e0*/ 	.word	index@(.nv.constant0._ZN5flash24flash_fwd_splitkv_kernelI23Flash_fwd_kernel_traitsILi128ELi64ELi64ELi4ELb0ELb0EN7cutlass6half_tE19Flash_kernel_traitsILi128ELi64ELi64ELi4ES3_EELb1ELb0ELb1ELb0ELb0ELb0ELb0ELb1EEEvNS_16Flash_fwd_paramsE)
        /*00e4*/ 	.short	0x0380
        /*00e6*/ 	.short	0x01d0


	//----- nvinfo : EIATTR_SW_WAR
	.align		4
.L_1768:
        /*00e8*/ 	.byte	0x04, 0x36
        /*00ea*/ 	.short	(.L_1770 - .L_1769)
.L_1769:
        /*00ec*/ 	.word	0x00000008
.L_1770:


//--------------------- .nv.info._ZN5flash24flash_fwd_splitkv_kernelI23Flash_fwd_kernel_traitsILi128ELi64ELi64ELi4ELb0ELb0EN7cutlass6half_tE19Flash_kernel_traitsILi128ELi64ELi64ELi4ES3_EELb1ELb0ELb1ELb0ELb0ELb1ELb0ELb1EEEvNS_16Flash_fwd_paramsE --------------------------
	.section	.nv.info._ZN5flash24flash_fwd_splitkv_kernelI23Flash_fwd_kernel_traitsILi128ELi64ELi64ELi4ELb0ELb0EN7cutlass6half_tE19Flash_kernel_traitsILi128ELi64ELi64ELi4ES3_EELb1ELb0ELb1ELb0ELb0ELb1ELb0ELb1EEEvNS_16Flash_fwd_paramsE,"",@"SHT_CUDA_INFO"
	.sectionflags	@""
	.align	4


	//----- nvinfo : EIATTR_CUDA_API_VERSION
	.align		4
        /*0000*/ 	.byte	0x04, 0x37
        /*0002*/ 	.short	(.L_1772 - .L_1771)
.L_1771:
        /*0004*/ 	.word	0x00000082


	//----- nvinfo : EIATTR_KPARAM_INFO
	.align		4
.L_1772:
        /*0008*/ 	.byte	0x04, 0x17
        /*000a*/ 	.short	(.L_1774 - .L_1773)
.L_1773:
        /*000c*/ 	.word	0x00000000
        /*0010*/ 	.short	0x0000
        /*0012*/ 	.short	0x0000
        /*0014*/ 	.byte	0x00, 0xf0, 0x41, 0x07


	//----- nvinfo : EIATTR_SPARSE_MMA_MASK
	.align		4
.L_1774:
        /*0018*/ 	.byte	0x03, 0x50
        /*001a*/ 	.short	0x0000


	//----- nvinfo : EIATTR_MAXREG_COUNT
	.align		4
        /*001c*/ 	.byte	0x03, 0x1b
        /*001e*/ 	.short	0x00ff


	//----- nvinfo : EIATTR_NUM_BARRIERS
	.align		4
        /*0020*/ 	.byte	0x02, 0x4c
        /*0022*/ 	.byte	0x01
	.zero		1


	//----- nvinfo : EIATTR_MERCURY_ISA_VERSION
	.align		4
        /*0024*/ 	.byte	0x03, 0x5f
        /*0026*/ 	.short	0x0101


	//----- nvinfo : EIATTR_COOP_GROUP_MASK_REGIDS
	.align		4
        /*0028*/ 	.byte	0x04, 0x29
        /*002a*/ 	.short	(.L_1776 - .L_1775)


	//   ....[0]....
.L_1775:
        /*002c*/ 	.word	0xffffffff


	//   ....[1]....
        /*0030*/ 	.word	0xffffffff


	//   ....[2]....
        /*0034*/ 	.word	0xffffffff


	//   ....[3]....
        /*0038*/ 	.word	0xffffffff


	//   ....[4]....
        /*003c*/ 	.word	0xffffffff


	//   ....[5]....
        /*0040*/ 	.word	0xffffffff


	//   ....[6]....
        /*0044*/ 	.word	0xffffffff


	//   ....[7]....
        /*0048*/ 	.word	0xffffffff


	//   ....[8]....
        /*004c*/ 	.word	0xffffffff


	//   ....[9]....
        /*0050*/ 	.word	0xffffffff


	//   ....[10]....
        /*0054*/ 	.word	0xffffffff


	//   ....[11]....
        /*0058*/ 	.word	0xffffffff


	//   ....[12]....
        /*005c*/ 	.word	0xffffffff


	//   ....[13]....
        /*0060*/ 	.word	0xffffffff


	//   ....[14]....
        /*0064*/ 	.word	0xffffffff


	//   ....[15]....
        /*0068*/ 	.word	0xffffffff


	//----- nvinfo : EIATTR_COOP_GROUP_INSTR_OFFSETS
	.align		4
.L_1776:
        /*006c*/ 	.byte	0x04, 0x28
        /*006e*/ 	.short	(.L_1778 - .L_1777)


	//   ....[0]....
.L_1777:
        /*0070*/ 	.word	0x00010110


	//   ....[1]....
        /*0074*/ 	.word	0x00010140


	//   ....[2]....
        /*0078*/ 	.word	0x00010220


	//   ....[3]....
        /*007c*/ 	.word	0x00010230


	//   ....[4]....
        /*0080*/ 	.word	0x00013370


	//   ....[5]....
        /*0084*/ 	.word	0x00013380


	//   ....[6]....
        /*0088*/ 	.word	0x000133b0


	//   ....[7]....
        /*008c*/ 	.word	0x000133c0


	//   ....[8]....
        /*0090*/ 	.word	0x00016650


	//   ....[9]....
        /*0094*/ 	.word	0x00016690


	//   ....[10]....
        /*0098*/ 	.word	0x000166c0


	//   ....[11]....
        /*009c*/ 	.word	0x000166d0


	//   ....[12]....
        /*00a0*/ 	.word	0x000178e0


	//   ....[13]....
        /*00a4*/ 	.word	0x00017920


	//   ....[14]....
        /*00a8*/ 	.word	0x00017a00


	//   ....[15]....
        /*00ac*/ 	.word	0x00017a30


	//----- nvinfo : EIATTR_VRC_CTA_INIT_COUNT
	.align		4
.L_1778:
        /*00b0*/ 	.byte	0x02, 0x4a
	.zero		1
	.zero		1


	//----- nvinfo : EIATTR_EXIT_INSTR_OFFSETS
	.align		4
        /*00b4*/ 	.byte	0x04, 0x1c
        /*00b6*/ 	.short	(.L_1780 - .L_1779)


	//   ....[0]....
.L_1779:
        /*00b8*/ 	.word	0x00000340


	//   ....[1]....
        /*00bc*/ 	.word	0x00000c50


	//   ....[2]....
        /*00c0*/ 	.word	0x00000c80


	//   ....[3]....
        /*00c4*/ 	.word	0x00018b30


	//   ....[4]....
        /*00c8*/ 	.word	0x00018c40


	//   ....[5]....
        /*00cc*/ 	.word	0x00018c60


	//----- nvinfo : EIATTR_CRS_STACK_SIZE
	.align		4
.L_1780:
        /*00d0*/ 	.byte	0x04, 0x1e
        /*00d2*/ 	.short	(.L_1782 - .L_1781)
.L_1781:
        /*00d4*/ 	.word	0x00000000


	//----- nvinfo : EIATTR_CBANK_PARAM_SIZE
	.align		4
.L_1782:
        /*00d8*/ 	.byte	0x03, 0x19
        /*00da*/ 	.short	0x01d0


	//----- nvinfo : EIATTR_PARAM_CBANK
	.align		4
        /*00dc*/ 	.byte	0x04, 0x0a
        /*00de*/ 	.short	(.L_1784 - .L_1783)
	.align		4
.L_1783:
        /*00e0*/ 	.word	index@(.nv.constant0._ZN5flash24flash_fwd_splitkv_kernelI23Flash_fwd_kernel_traitsILi128ELi64ELi64ELi4ELb0ELb0EN7cutlass6half_tE19Flash_kernel_traitsILi128ELi64ELi64ELi4ES3_EELb1ELb0ELb1ELb0ELb0ELb1ELb0ELb1EEEvNS_16Flash_fwd_paramsE)
        /*00e4*/ 	.short	0x0380
        /*00e6*/ 	.short	0x01d0


	//----- nvinfo : EIATTR_SW_WAR
	.align		4
.L_1784:
        /*00e8*/ 	.byte	0x04, 0x36
        /*00ea*/ 	.short	(.L_1786 - .L_1785)
.L_1785:
        /*00ec*/ 	.word	0x00000008
.L_1786:


//--------------------- .nv.info._ZN5flash24flash_fwd_splitkv_kernelI23Flash_fwd_kernel_traitsILi128ELi64ELi64ELi4ELb0ELb0EN7cutlass6half_tE19Flash_kernel_traitsILi128ELi64ELi64ELi4ES3_EELb1ELb0ELb0ELb0ELb1ELb0ELb1ELb0EEEvNS_16Flash_fwd_paramsE --------------------------
	.section	.nv.info._ZN5flash24flash_fwd_splitkv_kernelI23Flash_fwd_kernel_traitsILi128ELi64ELi64ELi4ELb0ELb0EN7cutlass6half_tE19Flash_kernel_traitsILi128ELi64ELi64ELi4ES3_EELb1ELb0ELb0ELb0ELb1ELb0ELb1ELb0EEEvNS_16Flash_fwd_paramsE,"",@"SHT_CUDA_INFO"
	.sectionflags	@""
	.align	4


	//----- nvinfo : EIATTR_CUDA_API_VERSION
	.align		4
        /*0000*/ 	.byte	0x04, 0x37
        /*0002*/ 	.short	(.L_1788 - .L_1787)
.L_1787:
        /*0004*/ 	.word	0x00000082


	//----- nvinfo : EIATTR_KPARAM_INFO
	.align		4
.L_1788:
        /*0008*/ 	.byte	0x04, 0x17
        /*000a*/ 	.short	(.L_1790 - .L_1789)
.L_1789:
        /*000c*/ 	.word	0x00000000
        /*0010*/ 	.short	0x0000
        /*0012*/ 	.short	0x0000
        /*0014*/ 	.byte	0x00, 0xf0, 0x41, 0x07


	//----- nvinfo : EIATTR_SPARSE_MMA_MASK
	.align		4
.L_1790:
        /*0018*/ 	.byte	0x03, 0x50
        /*001a*/ 	.short	0x0000


	//----- nvinfo : EIATTR_MAXREG_COUNT
	.align		4
        /*001c*/ 	.byte	0x03, 0x1b
        /*001e*/ 	.short	0x00ff


	//----- nvinfo : EIATTR_NUM_BARRIERS
	.align		4
        /*0020*/ 	.byte	0x02, 0x4c
        /*0022*/ 	.byte	0x01
	.zero		1


	//----- nvinfo : EIATTR_MERCURY_ISA_VERSION
	.align		4
        /*0024*/ 	.byte	0x03, 0x5f
        /*0026*/ 	.short	0x0101


	//----- nvinfo : EIATTR_COOP_GROUP_MASK_REGIDS
	.align		4
        /*0028*/ 	.byte	0x04, 0x29
        /*002a*/ 	.short	(.L_1792 - .L_1791)


	//   ....[0]....
.L_1791:
        /*002c*/ 	.word	0xffffffff


	//   ....[1]....
        /*0030*/ 	.word	0xffffffff


	//   ....[2]....
        /*0034*/ 	.word	0xffffffff


	//   ....[3]....
        /*0038*/ 	.word	0xffffffff


	//   ....[4]....
        /*003c*/ 	.word	0xffffffff


	//   ....[5]....
        /*0040*/ 	.word	0xffffffff


	//   ....[6]....
        /*0044*/ 	.word	0xffffffff


	//   ....[7]....
        /*0048*/ 	.word	0xffffffff


	//   ....[8]....
        /*004c*/ 	.word	0xffffffff


	//   ....[9]....
        /*0050*/ 	.word	0xffffffff


	//   ....[10]....
        /*0054*/ 	.word	0xffffffff


	//   ....[11]....
        /*0058*/ 	.word	0xffffffff


	//   ....[12]....
        /*005c*/ 	.word	0xffffffff


	//   ....[13]....
        /*0060*/ 	.word	0xffffffff


	//   ....[14]....
        /*0064*/ 	.word	0xffffffff


	//   ....[15]....
        /*0068*/ 	.word	0xffffffff


	//----- nvinfo : EIATTR_COOP_GROUP_INSTR_OFFSETS
	.align		4
.L_1792:
        /*006c*/ 	.byte	0x04, 0x28
        /*006e*/ 	.short	(.L_1794 - .L_1793)


	//   ....[0]....
.L_1793:
        /*0070*/ 	.word	0x00003980


	//   ....[1]....
        /*0074*/ 	.word	0x000039a0


	//   ....[2]....
        /*0078*/ 	.word	0x000039c0


	//   ....[3]....
        /*007c*/ 	.word	0x000039e0


	//   ....[4]....
        /*0080*/ 	.word	0x00005fa0


	//   ....[5]....
        /*0084*/ 	.word	0x00005fb0


	//   ....[6]....
        /*0088*/ 	.word	0x00005fe0


	//   ....[7]....
        /*008c*/ 	.word	0x00005ff0


	//   ....[8]....
        /*0090*/ 	.word	0x00008780


	//   ....[9]....
        /*0094*/ 	.word	0x00008790


	//   ....[10]....
        /*0098*/ 	.word	0x000087c0


	//   ....[11]....
        /*009c*/ 	.word	0x000087d0


	//   ....[12]....
        /*00a0*/ 	.word	0x000099e0


	//   ....[13]....
        /*00a4*/ 	.word	0x00009a20


	//   ....[14]....
        /*00a8*/ 	.word	0x00009af0


	//   ....[15]....
        /*00ac*/ 	.word	0x00009b10


	//----- nvinfo : EIATTR_VRC_CTA_INIT_COUNT
	.align		4
.L_1794:
        /*00b0*/ 	.byte	0x02, 0x4a
	.zero		1
	.zero		1


	//----- nvinfo : EIATTR_EXIT_INSTR_OFFSETS
	.align		4
        /*00b4*/ 	.byte	0x04, 0x1c
        /*00b6*/ 	.short	(.L_1796 - .L_1795)


	//   ....[0]....
.L_1795:
        /*00b8*/ 	.word	0x00000440


	//   ....[1]....
        /*00bc*/ 	.word	0x00000cd0


	//   ....[2]....
        /*00c0*/ 	.word	0x00000d00


	//   ....[3]....
        /*00c4*/ 	.word	0x0000a840


	//   ....[4]....
        /*00c8*/ 	.word	0x0000a870


	//----- nvinfo : EIATTR_CRS_STACK_SIZE
	.align		4
.L_1796:
        /*00cc*/ 	.byte	0x04, 0x1e
        /*00ce*/ 	.short	(.L_1798 - .L_1797)
.L_1797:
        /*00d0*/ 	.word	0x00000000


	//----- nvinfo : EIATTR_CBANK_PARAM_SIZE
	.align		4
.L_1798:
        /*00d4*/ 	.byte	0x03, 0x19
        /*00d6*/ 	.short	0x01d0


	//----- nvinfo : EIATTR_PARAM_CBANK
	.align		4
        /*00d8*/ 	.byte	0x04, 0x0a
        /*00da*/ 	.short	(.L_1800 - .L_1799)
	.align		4
.L_1799:
        /*00dc*/ 	.word	index@(.nv.constant0._ZN5flash24flash_fwd_splitkv_kernelI23Flash_fwd_kernel_traitsILi128ELi64ELi64ELi4ELb0ELb0EN7cutlass6half_tE19Flash_kernel_traitsILi128ELi64ELi64ELi4ES3_EELb1ELb0ELb0ELb0ELb1ELb0ELb1ELb0EEEvNS_16Flash_fwd_paramsE)
        /*00e0*/ 	.short	0x0380
        /*00e2*/ 	.short	0x01d0


	//----- nvinfo : EIATTR_SW_WAR
	.align		4
.L_1800:
        /*00e4*/ 	.byte	0x04, 0x36
        /*00e6*/ 	.short	(.L_1802 - .L_1801)
.L_1801:
        /*00e8*/ 	.word	0x00000008
.L_1802:


//--------------------- .nv.info._ZN5flash24flash_fwd_splitkv_kernelI23Flash_fwd_kernel_traitsILi128ELi64ELi64ELi4ELb0ELb0EN7cutlass6half_tE19Flash_kernel_traitsILi128ELi64ELi64ELi4ES3_EELb1ELb0ELb0ELb0ELb1ELb1ELb1ELb0EEEvNS_16Flash_fwd_paramsE --------------------------
	.section	.nv.info._ZN5flash24flash_fwd_splitkv_kernelI23Flash_fwd_kernel_traitsILi128ELi64ELi64ELi4ELb0ELb0EN7cutlass6half_tE19Flash_kernel_traitsILi128ELi64ELi64ELi4ES3_EELb1ELb0ELb0ELb0ELb1ELb1ELb1ELb0EEEvNS_16Flash_fwd_paramsE,"",@"SHT_CUDA_INFO"
	.sectionflags	@""
	.align	4


	//----- nvinfo : EIATTR_CUDA_API_VERSION
	.align		4
        /*0000*/ 	.byte	0x04, 0x37
        /*0002*/ 	.short	(.L_1804 - .L_1803)
.L_1803:
        /*0004*/ 	.word	0x00000082


	//----- nvinfo : EIATTR_KPARAM_INFO
	.align		4
.L_1804:
        /*0008*/ 	.byte	0x04, 0x17
        /*000a*/ 	.short	(.L_1806 - .L_1805)
.L_1805:
        /*000c*/ 	.word	0x00000000
        /*0010*/ 	.short	0x0000
        /*0012*/ 	.short	0x0000
        /*0014*/ 	.byte	0x00, 0xf0, 0x41, 0x07


	//----- nvinfo : EIATTR_SPARSE_MMA_MASK
	.align		4
.L_1806:
        /*0018*/ 	.byte	0x03, 0x50
        /*001a*/ 	.short	0x0000


	//----- nvinfo : EIATTR_MAXREG_COUNT
	.align		4
        /*001c*/ 	.byte	0x03, 0x1b
        /*001e*/ 	.short	0x00ff


	//----- nvinfo : EIATTR_NUM_BARRIERS
	.align		4
        /*0020*/ 	.byte	0x02, 0x4c
        /*0022*/ 	.byte	0x01
	.zero		1


	//----- nvinfo : EIATTR_MERCURY_ISA_VERSION
	.align		4
        /*0024*/ 	.byte	0x03, 0x5f
        /*0026*/ 	.short	0x0101


	//----- nvinfo : EIATTR_COOP_GROUP_MASK_REGIDS
	.align		4
        /*0028*/ 	.byte	0x04, 0x29
        /*002a*/ 	.short	(.L_1808 - .L_1807)


	//   ....[0]....
.L_1807:
        /*002c*/ 	.word	0xffffffff


	//   ....[1]....
        /*0030*/ 	.word	0xffffffff


	//   ....[2]....
        /*0034*/ 	.word	0xffffffff


	//   ....[3]....
        /*0038*/ 	.word	0xffffffff


	//   ....[4]....
        /*003c*/ 	.word	0xffffffff


	//   ....[5]....
        /*0040*/ 	.word	0xffffffff


	//   ....[6]....
        /*0044*/ 	.word	0xffffffff


	//   ....[7]....
        /*0048*/ 	.word	0xffffffff


	//   ....[8]....
        /*004c*/ 	.word	0xffffffff


	//   ....[9]....
        /*0050*/ 	.word	0xffffffff


	//   ....[10]....
        /*0054*/ 	.word	0xffffffff


	//   ....[11]....
        /*0058*/ 	.word	0xffffffff


	//   ....[12]....
        /*005c*/ 	.word	0xffffffff


	//   ....[13]....
        /*0060*/ 	.word	0xffffffff


	//   ....[14]....
        /*0064*/ 	.word	0xffffffff


	//   ....[15]....
        /*0068*/ 	.word	0xffffffff


	//----- nvinfo : EIATTR_COOP_GROUP_INSTR_OFFSETS
	.align		4
.L_1808:
        /*006c*/ 	.byte	0x04, 0x28
        /*006e*/ 	.short	(.L_1810 - .L_1809)


	//   ....[0]....
.L_1809:
        /*0070*/ 	.word	0x00003d80


	//   ....[1]....
        /*0074*/ 	.word	0x00003da0


	//   ....[2]....
        /*0078*/ 	.word	0x00003dc0


	//   ....[3]....
        /*007c*/ 	.word	0x00003de0


	//   ....[4]....
        /*0080*/ 	.word	0x000067a0


	//   ....[5]....
        /*0084*/ 	.word	0x000067b0


	//   ....[6]....
        /*0088*/ 	.word	0x000067e0


	//   ....[7]....
        /*008c*/ 	.word	0x000067f0


	//   ....[8]....
        /*0090*/ 	.word	0x000093a0


	//   ....[9]....
        /*0094*/ 	.word	0x000093b0


	//   ....[10]....
        /*0098*/ 	.word	0x00009410


	//   ....[11]....
        /*009c*/ 	.word	0x00009420


	//   ....[12]....
        /*00a0*/ 	.word	0x0000a5f0


	//   ....[13]....
        /*00a4*/ 	.word	0x0000a630


	//   ....[14]....
        /*00a8*/ 	.word	0x0000a710


	//   ....[15]....
        /*00ac*/ 	.word	0x0000a730


	//----- nvinfo : EIATTR_VRC_CTA_INIT_COUNT
	.align		4
.L_1810:
        /*00b0*/ 	.byte	0x02, 0x4a
	.zero		1
	.zero		1


	//----- nvinfo : EIATTR_EXIT_INSTR_OFFSETS
	.align		4
        /*00b4*/ 	.byte	0x04, 0x1c
        /*00b6*/ 	.short	(.L_1812 - .L_1811)


	//   ....[0]....
.L_1811:
        /*00b8*/ 	.word	0x00000440


	//   ....[1]....
        /*00bc*/ 	.word	0x00000cd0


	//   ....[2]....
        /*00c0*/ 	.word	0x00000d00


	//   ....[3]....
        /*00c4*/ 	.word	0x0000b450


	//   ....[4]....
        /*00c8*/ 	.word	0x0000b480


	//----- nvinfo : EIATTR_CRS_STACK_SIZE
	.align		4
.L_1812:
        /*00cc*/ 	.byte	0x04, 0x1e
        /*00ce*/ 	.short	(.L_1814 - .L_1813)
.L_1813:
        /*00d0*/ 	.word	0x00000000


	//----- nvinfo : EIATTR_CBANK_PARAM_SIZE
	.align		4
.L_1814:
        /*00d4*/ 	.byte	0x03, 0x19
        /*00d6*/ 	.short	0x01d0


	//----- nvinfo : EIATTR_PARAM_CBANK
	.align		4
        /*00d8*/ 	.byte	0x04, 0x0a
        /*00da*/ 	.short	(.L_1816 - .L_1815)
	.align		4
.L_1815:
        /*00dc*/ 	.word	index@(.nv.constant0._ZN5flash24flash_fwd_splitkv_kernelI23Flash_fwd_kernel_traitsILi128ELi64ELi64ELi4ELb0ELb0EN7cutlass6half_tE19Flash_kernel_traitsILi128ELi64ELi64ELi4ES3_EELb1ELb0ELb0ELb0ELb1ELb1ELb1ELb0EEEvNS_16Flash_fwd_paramsE)
        /*00e0*/ 	.short	0x0380
        /*00e2*/ 	.short	0x01d0


	//----- nvinfo : EIATTR_SW_WAR
	.align		4
.L_1816:
        /*00e4*/ 	.byte	0x04, 0x36
        /*00e6*/ 	.short	(.L_1818 - .L_1817)
.L_1817:
        /*00e8*/ 	.word	0x00000008
.L_1818:


//--------------------- .nv.info._ZN5flash24flash_fwd_splitkv_kernelI23Flash_fwd_kernel_traitsILi128ELi64ELi64ELi4ELb0ELb0EN7cutlass6half_tE19Flash_kernel_traitsILi128ELi64ELi64ELi4ES3_EELb1ELb0ELb1ELb0ELb0ELb0ELb1ELb0EEEvNS_16Flash_fwd_paramsE --------------------------
	.section	.nv.info._ZN5flash24flash_fwd_splitkv_kernelI23Flash_fwd_kernel_traitsILi128ELi64ELi64ELi4ELb0ELb0EN7cutlass6half_tE19Flash_kernel_traitsILi128ELi64ELi64ELi4ES3_EELb1ELb0ELb1ELb0ELb0ELb0ELb1ELb0EEEvNS_16Flash_fwd_paramsE,"",@"SHT_CUDA_INFO"
	.sectionflags	@""
	.align	4


	//----- nvinfo : EIATTR_CUDA_API_VERSION
	.align		4
        /*0000*/ 	.byte	0x04, 0x37
        /*0002*/ 	.short	(.L_1820 - .L_1819)
.L_1819:
        /*0004*/ 	.word	0x00000082


	//----- nvinfo : EIATTR_KPARAM_INFO
	.align		4
.L_1820:
        /*0008*/ 	.byte	0x04, 0x17
        /*000a*/ 	.short	(.L_1822 - .L_1821)
.L_1821:
        /*000c*/ 	.word	0x00000000
        /*0010*/ 	.short	0x0000
        /*0012*/ 	.short	0x0000
        /*0014*/ 	.byte	0x00, 0xf0, 0x41, 0x07


	//----- nvinfo : EIATTR_SPARSE_MMA_MASK
	.align		4
.L_1822:
        /*0018*/ 	.byte	0x03, 0x50
        /*001a*/ 	.short	0x0000


	//----- nvinfo : EIATTR_MAXREG_COUNT
	.align		4
        /*001c*/ 	.byte	0x03, 0x1b
        /*001e*/ 	.short	0x00ff


	//----- nvinfo : EIATTR_NUM_BARRIERS
	.align		4
        /*0020*/ 	.byte	0x02, 0x4c
        /*0022*/ 	.byte	0x01
	.zero		1


	//----- nvinfo : EIATTR_MERCURY_ISA_VERSION
	.align		4
        /*0024*/ 	.byte	0x03, 0x5f
        /*0026*/ 	.short	0x0101


	//----- nvinfo : EIATTR_COOP_GROUP_MASK_REGIDS
	.align		4
        /*0028*/ 	.byte	0x04, 0x29
        /*002a*/ 	.short	(.L_1824 - .L_1823)


	//   ....[0]....
.L_1823:
        /*002c*/ 	.word	0xffffffff


	//   ....[1]....
        /*0030*/ 	.word	0xffffffff


	//   ....[2]....
        /*0034*/ 	.word	0xffffffff


	//   ....[3]....
        /*0038*/ 	.word	0xffffffff


	//   ....[4]....
        /*003c*/ 	.word	0xffffffff


	//   ....[5]....
        /*0040*/ 	.word	0xffffffff


	//   ....[6]....
        /*0044*/ 	.word	0xffffffff


	//   ....[7]....
        /*0048*/ 	.word	0xffffffff


	//   ....[8]....
        /*004c*/ 	.word	0xffffffff


	//   ....[9]....
        /*0050*/ 	.word	0xffffffff


	//   ....[10]....
        /*0054*/ 	.word	0xffffffff


	//   ....[11]....
        /*0058*/ 	.word	0xffffffff


	//   ....[12]....
        /*005c*/ 	.word	0xffffffff


	//   ....[13]....
        /*0060*/ 	.word	0xffffffff


	//   ....[14]....
        /*0064*/ 	.word	0xffffffff


	//   ....[15]....
        /*0068*/ 	.word	0xffffffff


	//----- nvinfo : EIATTR_COOP_GROUP_INSTR_OFFSETS
	.align		4
.L_1824:
        /*006c*/ 	.byte	0x04, 0x28
        /*006e*/ 	.short	(.L_1826 - .L_1825)


	//   ....[0]....
.L_1825:
        /*0070*/ 	.word	0x00004ed0


	//   ....[1]....
        /*0074*/ 	.word	0x00004ef0


	//   ....[2]....
        /*0078*/ 	.word	0x00004fa0


	//   ....[3]....
        /*007c*/ 	.word	0x00004fb0


	//   ....[4]....
        /*0080*/ 	.word	0x00007c30


	//   ....[5]....
        /*0084*/ 	.word	0x00007c40


	//   ....[6]....
        /*0088*/ 	.word	0x00007c70


	//   ....[7]....
        /*008c*/ 	.word	0x00007c80


	//   ....[8]....
        /*0090*/ 	.word	0x0000ab80


	//   ....[9]....
        /*0094*/ 	.word	0x0000abb0


	//   ....[10]....
        /*0098*/ 	.word	0x0000abe0


	//   ....[11]....
        /*009c*/ 	.word	0x0000abf0


	//   ....[12]....
        /*00a0*/ 	.word	0x0000be10


	//   ....[13]....
        /*00a4*/ 	.word	0x0000be50


	//   ....[14]....
        /*00a8*/ 	.word	0x0000bef0


	//   ....[15]....
        /*00ac*/ 	.word	0x0000bf00


	//----- nvinfo : EIATTR_VRC_CTA_INIT_COUNT
	.align		4
.L_1826:
        /*00b0*/ 	.byte	0x02, 0x4a
	.zero		1
	.zero		1


	//----- nvinfo : EIATTR_EXIT_INSTR_OFFSETS
	.align		4
        /*00b4*/ 	.byte	0x04, 0x1c
        /*00b6*/ 	.short	(.L_1828 - .L_1827)


	//   ....[0]....
.L_1827:
        /*00b8*/ 	.word	0x00000440


	//   ....[1]....
        /*00bc*/ 	.word	0x00001260


	//   ....[2]....
        /*00c0*/ 	.word	0x00001290


	//   ....[3]....
        /*00c4*/ 	.word	0x0000d220


	//   ....[4]....
        /*00c8*/ 	.word	0x0000d2a0


	//   ....[5]....
        /*00cc*/ 	.word	0x0000d2f0


	//----- nvinfo : EIATTR_CRS_STACK_SIZE
	.align		4
.L_1828:
        /*00d0*/ 	.byte	0x04, 0x1e
        /*00d2*/ 	.short	(.L_1830 - .L_1829)
.L_1829:
        /*00d4*/ 	.word	0x00000000


	//----- nvinfo : EIATTR_CBANK_PARAM_SIZE
	.align		4
.L_1830:
        /*00d8*/ 	.byte	0x03, 0x19
        /*00da*/ 	.short	0x01d0


	//----- nvinfo : EIATTR_PARAM_CBANK
	.align		4
        /*00dc*/ 	.byte	0x04, 0x0a
        /*00de*/ 	.short	(.L_1832 - .L_1831)
	.align		4
.L_1831:
        /*00e0*/ 	.word	index@(.nv.constant0._ZN5flash24flash_fwd_splitkv_kernelI23Flash_fwd_kernel_traitsILi128ELi64ELi64ELi4ELb0ELb0EN7cutlass6half_tE19Flash_kernel_traitsILi128ELi64ELi64ELi4ES3_EELb1ELb0ELb1ELb0ELb0ELb0ELb1ELb0EEEvNS_16Flash_fwd_paramsE)
        /*00e4*/ 	.short	0x0380
        /*00e6*/ 	.short	0x01d0


	//----- nvinfo : EIATTR_SW_WAR
	.align		4
.L_1832:
        /*00e8*/ 	.byte	0x04, 0x36
        /*00ea*/ 	.short	(.L_1834 - .L_1833)
.L_1833:
        /*00ec*/ 	.word	0x00000008
.L_1834:


//--------------------- .nv.info._ZN5flash24flash_fwd_splitkv_kernelI23Flash_fwd_kernel_traitsILi128ELi64ELi64ELi4ELb0ELb0EN7cutlass6half_tE19Flash_kernel_traitsILi128ELi64ELi64ELi4ES3_EELb1ELb0ELb1ELb0ELb0ELb1ELb1ELb0EEEvNS_16Flash_fwd_paramsE --------------------------
	.section	.nv.info._ZN5flash24flash_fwd_splitkv_kernelI23Flash_fwd_kernel_traitsILi128ELi64ELi64ELi4ELb0ELb0EN7cutlass6half_tE19Flash_kernel_traitsILi128ELi64ELi64ELi4ES3_EELb1ELb0ELb1ELb0ELb0ELb1ELb1ELb0EEEvNS_16Flash_fwd_paramsE,"",@"SHT_CUDA_INFO"
	.sectionflags	@""
	.align	4


	//----- nvinfo : EIATTR_CUDA_API_VERSION
	.align		4
        /*0000*/ 	.byte	0x04, 0x37
        /*0002*/ 	.short	(.L_1836 - .L_1835)
.L_1835:
        /*0004*/ 	.word	0x00000082


	//----- nvinfo : EIATTR_KPARAM_INFO
	.align		4
.L_1836:
        /*0008*/ 	.byte	0x04, 0x17
        /*000a*/ 	.short	(.L_1838 - .L_1837)
.L_1837:
        /*000c*/ 	.word	0x00000000
        /*0010*/ 	.short	0x0000
        /*0012*/ 	.short	0x0000
        /*0014*/ 	.byte	0x00, 0xf0, 0x41, 0x07


	//----- nvinfo : EIATTR_SPARSE_MMA_MASK
	.align		4
.L_1838:
        /*0018*/ 	.byte	0x03, 0x50
        /*001a*/ 	.short	0x0000


	//----- nvinfo : EIATTR_MAXREG_COUNT
	.align		4
        /*001c*/ 	.byte	0x03, 0x1b
        /*001e*/ 	.short	0x00ff


	//----- nvinfo : EIATTR_NUM_BARRIERS
	.align		4
        /*0020*/ 	.byte	0x02, 0x4c
        /*0022*/ 	.byte	0x01
	.zero		1


	//----- nvinfo : EIATTR_MERCURY_ISA_VERSION
	.align		4
        /*0024*/ 	.byte	0x03, 0x5f
        /*0026*/ 	.short	0x0101


	//----- nvinfo : EIATTR_COOP_GROUP_MASK_REGIDS
	.align		4
        /*0028*/ 	.byte	0x04, 0x29
        /*002a*/ 	.short	(.L_1840 - .L_1839)


	//   ....[0]....
.L_1839:
        /*002c*/ 	.word	0xffffffff


	//   ....[1]....
        /*0030*/ 	.word	0xffffffff


	//   ....[2]....
        /*0034*/ 	.word	0xffffffff


	//   ....[3]....
        /*0038*/ 	.word	0xffffffff


	//   ....[4]....
        /*003c*/ 	.word	0xffffffff


	//   ....[5]....
        /*0040*/ 	.word	0xffffffff


	//   ....[6]....
        /*0044*/ 	.word	0xffffffff


	//   ....[7]....
        /*0048*/ 	.word	0xffffffff


	//   ....[8]....
        /*004c*/ 	.word	0xffffffff


	//   ....[9]....
        /*0050*/ 	.word	0xffffffff


	//   ....[10]....
        /*0054*/ 	.word	0xffffffff


	//   ....[11]....
        /*0058*/ 	.word	0xffffffff


	//   ....[12]....
        /*005c*/ 	.word	0xffffffff


	//   ....[13]....
        /*0060*/ 	.word	0xffffffff


	//   ....[14]....
        /*0064*/ 	.word	0xffffffff


	//   ....[15]....
        /*0068*/ 	.word	0xffffffff


	//----- nvinfo : EIATTR_COOP_GROUP_INSTR_OFFSETS
	.align		4
.L_1840:
        /*006c*/ 	.byte	0x04, 0x28
        /*006e*/ 	.short	(.L_1842 - .L_1841)


	//   ....[0]....
.L_1841:
        /*0070*/ 	.word	0x00005300


	//   ....[1]....
        /*0074*/ 	.word	0x00005320


	//   ....[2]....
        /*0078*/ 	.word	0x000053d0


	//   ....[3]....
        /*007c*/ 	.word	0x000053e0


	//   ....[4]....
        /*0080*/ 	.word	0x00008490


	//   ....[5]....
        /*0084*/ 	.word	0x000084a0


	//   ....[6]....
        /*0088*/ 	.word	0x000084d0


	//   ....[7]....
        /*008c*/ 	.word	0x000084e0


	//   ....[8]....
        /*0090*/ 	.word	0x0000b800


	//   ....[9]....
        /*0094*/ 	.word	0x0000b830


	//   ....[10]....
        /*0098*/ 	.word	0x0000b860


	//   ....[11]....
        /*009c*/ 	.word	0x0000b870


	//   ....[12]....
        /*00a0*/ 	.word	0x0000ca80


	//   ....[13]....
        /*00a4*/ 	.word	0x0000cac0


	//   ....[14]....
        /*00a8*/ 	.word	0x0000cb60


	//   ....[15]....
        /*00ac*/ 	.word	0x0000cb70


	//----- nvinfo : EIATTR_VRC_CTA_INIT_COUNT
	.align		4
.L_1842:
        /*00b0*/ 	.byte	0x02, 0x4a
	.zero		1
	.zero		1


	//----- nvinfo : EIATTR_EXIT_INSTR_OFFSETS
	.align		4
        /*00b4*/ 	.byte	0x04, 0x1c
        /*00b6*/ 	.short	(.L_1844 - .L_1843)


	//   ....[0]....
.L_1843:
        /*00b8*/ 	.word	0x00000440


	//   ....[1]....
        /*00bc*/ 	.word	0x00001260


	//   ....[2]....
        /*00c0*/ 	.word	0x00001290


	//   ....[3]....
        /*00c4*/ 	.word	0x0000de90


	//   ....[4]....
        /*00c8*/ 	.word	0x0000df10


	//   ....[5]....
        /*00cc*/ 	.word	0x0000df60


	//----- nvinfo : EIATTR_CRS_STACK_SIZE
	.align		4
.L_1844:
        /*00d0*/ 	.byte	0x04, 0x1e
        /*00d2*/ 	.short	(.L_1846 - .L_1845)
.L_1845:
        /*00d4*/ 	.word	0x00000000


	//----- nvinfo : EIATTR_CBANK_PARAM_SIZE
	.align		4
.L_1846:
        /*00d8*/ 	.byte	0x03, 0x19
        /*00da*/ 	.short	0x01d0


	//----- nvinfo : EIATTR_PARAM_CBANK
	.align		4
        /*00dc*/ 	.byte	0x04, 0x0a
        /*00de*/ 	.short	(.L_1848 - .L_1847)
	.align		4
.L_1847:
        /*00e0*/ 	.word	index@(.nv.constant0._ZN5flash24flash_fwd_splitkv_kernelI23Flash_fwd_kernel_traitsILi128ELi64ELi64ELi4ELb0ELb0EN7cutlass6half_tE19Flash_kernel_traitsILi128ELi64ELi64ELi4ES3_EELb1ELb0ELb1ELb0ELb0ELb1ELb1ELb0EEEvNS_16Flash_fwd_paramsE)
        /*00e4*/ 	.short	0x0380
        /*00e6*/ 	.short	0x01d0


	//----- nvinfo : EIATTR_SW_WAR
	.align		4
.L_1848:
        /*00e8*/ 	.byte	0x04, 0x36
        /*00ea*/ 	.short	(.L_1850 - .L_1849)
.L_1849:
        /*00ec*/ 	.word	0x00000008
.L_1850:


//--------------------- .nv.info._ZN5flash24flash_fwd_splitkv_kernelI23Flash_fwd_kernel_traitsILi128ELi64ELi64ELi4ELb0ELb0EN7cutlass6half_tE19Flash_kernel_traitsILi128ELi64ELi64ELi4ES3_EELb1ELb0ELb0ELb0ELb1ELb0ELb1ELb1EEEvNS_16Flash_fwd_paramsE --------------------------
	.section	.nv.info._ZN5flash24flash_fwd_splitkv_kernelI23Flash_fwd_kernel_traitsILi128ELi64ELi64ELi4ELb0ELb0EN7cutlass6half_tE19Flash_kernel_traitsILi128ELi64ELi64ELi4ES3_EELb1ELb0ELb0ELb0ELb1ELb0ELb1ELb1EEEvNS_16Flash_fwd_paramsE,"",@"SHT_CUDA_INFO"
	.sectionflags	@""
	.align	4


	//----- nvinfo : EIATTR_CUDA_API_VERSION
	.align		4
        /*0000*/ 	.byte	0x04, 0x37
        /*0002*/ 	.short	(.L_1852 - .L_1851)
.L_1851:
        /*0004*/ 	.word	0x00000082


	//----- nvinfo : EIATTR_KPARAM_INFO
	.align		4
.L_1852:
        /*0008*/ 	.byte	0x04, 0x17
        /*000a*/ 	.short	(.L_1854 - .L_1853)
.L_1853:
        /*000c*/ 	.word	0x00000000
        /*0010*/ 	.short	0x0000
        /*0012*/ 	.short	0x0000
        /*0014*/ 	.byte	0x00, 0xf0, 0x41, 0x07


	//----- nvinfo : EIATTR_SPARSE_MMA_MASK
	.align		4
.L_1854:
        /*0018*/ 	.byte	0x03, 0x50
        /*001a*/ 	.short	0x0000


	//----- nvinfo : EIATTR_MAXREG_COUNT
	.align		4
        /*001c*/ 	.byte	0x03, 0x1b
        /*001e*/ 	.short	0x00ff


	//----- nvinfo : EIATTR_NUM_BARRIERS
	.align		4
        /*0020*/ 	.byte	0x02, 0x4c
        /*0022*/ 	.byte	0x01
	.zero		1


	//----- nvinfo : EIATTR_MERCURY_ISA_VERSION
	.align		4
        /*0024*/ 	.byte	0x03, 0x5f
        /*0026*/ 	.short	0x0101


	//----- nvinfo : EIATTR_COOP_GROUP_MASK_REGIDS
	.align		4
        /*0028*/ 	.byte	0x04, 0x29
        /*002a*/ 	.short	(.L_1856 - .L_1855)


	//   ....[0]....
.L_1855:
        /*002c*/ 	.word	0xffffffff


	//   ....[1]....
        /*0030*/ 	.word	0xffffffff


	//   ....[2]....
        /*0034*/ 	.word	0xffffffff


	//   ....[3]....
        /*0038*/ 	.word	0xffffffff


	//   ....[4]....
        /*003c*/ 	.word	0xffffffff


	//   ....[5]....
        /*0040*/ 	.word	0xffffffff


	//   ....[6]....
        /*0044*/ 	.word	0xffffffff


	//   ....[7]....
        /*0048*/ 	.word	0xffffffff


	//   ....[8]....
        /*004c*/ 	.word	0xffffffff


	//   ....[9]....
        /*0050*/ 	.word	0xffffffff


	//   ....[10]....
        /*0054*/ 	.word	0xffffffff


	//   ....[11]....
        /*0058*/ 	.word	0xffffffff


	//   ....[12]....
        /*005c*/ 	.word	0xffffffff


	//   ....[13]....
        /*0060*/ 	.word	0xffffffff


	//   ....[14]....
        /*0064*/ 	.word	0xffffffff


	//   ....[15]....
        /*0068*/ 	.word	0xffffffff


	//----- nvinfo : EIATTR_COOP_GROUP_INSTR_OFFSETS
	.align		4
.L_1856:
        /*006c*/ 	.byte	0x04, 0x28
        /*006e*/ 	.short	(.L_1858 - .L_1857)


	//   ....[0]....
.L_1857:
        /*0070*/ 	.word	0x0000e380


	//   ....[1]....
        /*0074*/ 	.word	0x0000e3b0


	//   ....[2]....
        /*0078*/ 	.word	0x0000e3d0


	//   ....[3]....
        /*007c*/ 	.word	0x0000e400


	//   ....[4]....
        /*0080*/ 	.word	0x00010aa0


	//   ....[5]....
        /*0084*/ 	.word	0x00010ab0


	//   ....[6]....
        /*0088*/ 	.word	0x00010ae0


	//   ....[7]....
        /*008c*/ 	.word	0x00010af0


	//   ....[8]....
        /*0090*/ 	.word	0x00013250


	//   ....[9]....
        /*0094*/ 	.word	0x00013260


	//   ....[10]....
        /*0098*/ 	.word	0x000132a0


	//   ....[11]....
        /*009c*/ 	.word	0x000132b0


	//   ....[12]....
        /*00a0*/ 	.word	0x000144a0


	//   ....[13]....
        /*00a4*/ 	.word	0x000144e0


	//   ....[14]....
        /*00a8*/ 	.word	0x00014590


	//   ....[15]....
        /*00ac*/ 	.word	0x000145b0


	//----- nvinfo : EIATTR_VRC_CTA_INIT_COUNT
	.align		4
.L_1858:
        /*00b0*/ 	.byte	0x02, 0x4a
	.zero		1
	.zero		1


	//----- nvinfo : EIATTR_EXIT_INSTR_OFFSETS
	.align		4
        /*00b4*/ 	.byte	0x04, 0x1c
        /*00b6*/ 	.short	(.L_1860 - .L_1859)


	//   ....[0]....
.L_1859:
        /*00b8*/ 	.word	0x00000440


	//   ....[1]....
        /*00bc*/ 	.word	0x00000ce0


	//   ....[2]....
        /*00c0*/ 	.word	0x00000d10


	//   ....[3]....
        /*00c4*/ 	.word	0x00015350


	//   ....[4]....
        /*00c8*/ 	.word	0x00015380


	//----- nvinfo : EIATTR_CRS_STACK_SIZE
	.align		4
.L_1860:
        /*00cc*/ 	.byte	0x04, 0x1e
        /*00ce*/ 	.short	(.L_1862 - .L_1861)
.L_1861:
        /*00d0*/ 	.word	0x00000000


	//----- nvinfo : EIATTR_CBANK_PARAM_SIZE
	.align		4
.L_1862:
        /*00d4*/ 	.byte	0x03, 0x19
        /*00d6*/ 	.short	0x01d0


	//----- nvinfo : EIATTR_PARAM_CBANK
	.align		4
        /*00d8*/ 	.byte	0x04, 0x0a
        /*00da*/ 	.short	(.L_1864 - .L_1863)
	.align		4
.L_1863:
        /*00dc*/ 	.word	index@(.nv.constant0._ZN5flash24flash_fwd_splitkv_kernelI23Flash_fwd_kernel_traitsILi128ELi64ELi64ELi4ELb0ELb0EN7cutlass6half_tE19Flash_kernel_traitsILi128ELi64ELi64ELi4ES3_EELb1ELb0ELb0ELb0ELb1ELb0ELb1ELb1EEEvNS_16Flash_fwd_paramsE)
        /*00e0*/ 	.short	0x0380
        /*00e2*/ 	.short	0x01d0


	//----- nvinfo : EIATTR_SW_WAR
	.align		4
.L_1864:
        /*00e4*/ 	.byte	0x04, 0x36
        /*00e6*/ 	.short	(.L_1866 - .L_1865)
.L_1865:
        /*00e8*/ 	.word	0x00000008
.L_1866:


//--------------------- .nv.info._ZN5flash24flash_fwd_splitkv_kernelI23Flash_fwd_kernel_traitsILi128ELi64ELi64ELi4ELb0ELb0EN7cutlass6half_tE19Flash_kernel_traitsILi128ELi64ELi64ELi4ES3_EELb1ELb0ELb0ELb0ELb1ELb1ELb1ELb1EEEvNS_16Flash_fwd_paramsE --------------------------
	.section	.nv.info._ZN5flash24flash_fwd_splitkv_kernelI23Flash_fwd_kernel_traitsILi128ELi64ELi64ELi4ELb0ELb0EN7cutlass6half_tE19Flash_kernel_traitsILi128ELi64ELi64ELi4ES3_EELb1ELb0ELb0ELb0ELb1ELb1ELb1ELb1EEEvNS_16Flash_fwd_paramsE,"",@"SHT_CUDA_INFO"
	.sectionflags	@""
	.align	4


	//----- nvinfo : EIATTR_CUDA_API_VERSION
	.align		4
        /*0000*/ 	.byte	0x04, 0x37
        /*0002*/ 	.short	(.L_1868 - .L_1867)
.L_1867:
        /*0004*/ 	.word	0x00000082


	//----- nvinfo : EIATTR_KPARAM_INFO
	.align		4
.L_1868:
        /*0008*/ 	.byte	0x04, 0x17
        /*000a*/ 	.short	(.L_1870 - .L_1869)
.L_1869:
        /*000c*/ 	.word	0x00000000
        /*0010*/ 	.short	0x0000
        /*0012*/ 	.short	0x0000
        /*0014*/ 	.byte	0x00, 0xf0, 0x41, 0x07


	//----- nvinfo : EIATTR_SPARSE_MMA_MASK
	.align		4
.L_1870:
        /*0018*/ 	.byte	0x03, 0x50
        /*001a*/ 	.short	0x0000


	//----- nvinfo : EIATTR_MAXREG_COUNT
	.align		4
        /*001c*/ 	.byte	0x03, 0x1b
        /*001e*/ 	.short	0x00ff


	//----- nvinfo : EIATTR_NUM_BARRIERS
	.align		4
        /*0020*/ 	.byte	0x02, 0x4c
        /*0022*/ 	.byte	0x01
	.zero		1


	//----- nvinfo : EIATTR_MERCURY_ISA_VERSION
	.align		4
        /*0024*/ 	.byte	0x03, 0x5f
        /*0026*/ 	.short	0x0101


	//----- nvinfo : EIATTR_COOP_GROUP_MASK_REGIDS
	.align		4
        /*0028*/ 	.byte	0x04, 0x29
        /*002a*/ 	.short	(.L_1872 - .L_1871)


	//   ....[0]....
.L_1871:
        /*002c*/ 	.word	0xffffffff


	//   ....[1]....
        /*0030*/ 	.word	0xffffffff


	//   ....[2]....
        /*0034*/ 	.word	0xffffffff


	//   ....[3]....
        /*0038*/ 	.word	0xffffffff


	//   ....[4]....
        /*003c*/ 	.word	0xffffffff


	//   ....[5]....
        /*0040*/ 	.word	0xffffffff


	//   ....[6]....
        /*0044*/ 	.word	0xffffffff


	//   ....[7]....
        /*0048*/ 	.word	0xffffffff


	//   ....[8]....
        /*004c*/ 	.word	0xffffffff


	//   ....[9]....
        /*0050*/ 	.word	0xffffffff


	//   ....[10]....
        /*0054*/ 	.word	0xffffffff


	//   ....[11]....
        /*0058*/ 	.word	0xffffffff


	//   ....[12]....
        /*005c*/ 	.word	0xffffffff


	//   ....[13]....
        /*0060*/ 	.word	0xffffffff


	//   ....[14]....
        /*0064*/ 	.word	0xffffffff


	//   ....[15]....
        /*0068*/ 	.word	0xffffffff


	//----- nvinfo : EIATTR_COOP_GROUP_INSTR_OFFSETS
	.align		4
.L_1872:
        /*006c*/ 	.byte	0x04, 0x28
        /*006e*/ 	.short	(.L_1874 - .L_1873)


	//   ....[0]....
.L_1873:
        /*0070*/ 	.word	0x0000e7b0


	//   ....[1]....
        /*0074*/ 	.word	0x0000e7d0


	//   ....[2]....
        /*0078*/ 	.word	0x0000e7f0


	//   ....[3]....
        /*007c*/ 	.word	0x0000e810


	//   ....[4]....
        /*0080*/ 	.word	0x00011270


	//   ....[5]....
        /*0084*/ 	.word	0x00011280


	//   ....[6]....
        /*0088*/ 	.word	0x000112b0


	//   ....[7]....
        /*008c*/ 	.word	0x000112c0


	//   ....[8]....
        /*0090*/ 	.word	0x00013e60


	//   ....[9]....
        /*0094*/ 	.word	0x00013e70


	//   ....[10]....
        /*0098*/ 	.word	0x00013ea0


	//   ....[11]....
        /*009c*/ 	.word	0x00013eb0


	//   ....[12]....
        /*00a0*/ 	.word	0x000150b0


	//   ....[13]....
        /*00a4*/ 	.word	0x000150f0


	//   ....[14]....
        /*00a8*/ 	.word	0x000151f0


	//   ....[15]....
        /*00ac*/ 	.word	0x00015210


	//----- nvinfo : EIATTR_VRC_CTA_INIT_COUNT
	.align		4
.L_1874:
        /*00b0*/ 	.byte	0x02, 0x4a
	.zero		1
	.zero		1


	//----- nvinfo : EIATTR_EXIT_INSTR_OFFSETS
	.align		4
        /*00b4*/ 	.byte	0x04, 0x1c
        /*00b6*/ 	.short	(.L_1876 - .L_1875)


	//   ....[0]....
.L_1875:
        /*00b8*/ 	.word	0x00000440


	//   ....[1]....
        /*00bc*/ 	.word	0x00000ce0


	//   ....[2]....
        /*00c0*/ 	.word	0x00000d10


	//   ....[3]....
        /*00c4*/ 	.word	0x00015f60


	//   ....[4]....
        /*00c8*/ 	.word	0x00015f90


	//----- nvinfo : EIATTR_CRS_STACK_SIZE
	.align		4
.L_1876:
        /*00cc*/ 	.byte	0x04, 0x1e
        /*00ce*/ 	.short	(.L_1878 - .L_1877)
.L_1877:
        /*00d0*/ 	.word	0x00000000


	//----- nvinfo : EIATTR_CBANK_PARAM_SIZE
	.align		4
.L_1878:
        /*00d4*/ 	.byte	0x03, 0x19
        /*00d6*/ 	.short	0x01d0


	//----- nvinfo : EIATTR_PARAM_CBANK
	.align		4
        /*00d8*/ 	.byte	0x04, 0x0a
        /*00da*/ 	.short	(.L_1880 - .L_1879)
	.align		4
.L_1879:
        /*00dc*/ 	.word	index@(.nv.constant0._ZN5flash24flash_fwd_splitkv_kernelI23Flash_fwd_kernel_traitsILi128ELi64ELi64ELi4ELb0ELb0EN7cutlass6half_tE19Flash_kernel_traitsILi128ELi64ELi64ELi4ES3_EELb1ELb0ELb0ELb0ELb1ELb1ELb1ELb1EEEvNS_16Flash_fwd_paramsE)
        /*00e0*/ 	.short	0x0380
        /*00e2*/ 	.short	0x01d0


	//----- nvinfo : EIATTR_SW_WAR
	.align		4
.L_1880:
        /*00e4*/ 	.byte	0x04, 0x36
        /*00e6*/ 	.short	(.L_1882 - .L_1881)
.L_1881:
        /*00e8*/ 	.word	0x00000008
.L_1882:


//--------------------- .nv.info._ZN5flash24flash_fwd_splitkv_kernelI23Flash_fwd_kernel_traitsILi128ELi64ELi64ELi4ELb0ELb0EN7cutlass6half_tE19Flash_kernel_traitsILi128ELi64ELi64ELi4ES3_EELb1ELb0ELb1ELb0ELb0ELb0ELb1ELb1EEEvNS_16Flash_fwd_paramsE --------------------------
	.section	.nv.info._ZN5flash24flash_fwd_splitkv_kernelI23Flash_fwd_kernel_traitsILi128ELi64ELi64ELi4ELb0ELb0EN7cutlass6half_tE19Flash_kernel_traitsILi128ELi64ELi64ELi4ES3_EELb1ELb0ELb1ELb0ELb0ELb0ELb1ELb1EEEvNS_16Flash_fwd_paramsE,"",@"SHT_CUDA_INFO"
	.sectionflags	@""
	.align	4


	//----- nvinfo : EIATTR_CUDA_API_VERSION
	.align		4
        /*0000*/ 	.byte	0x04, 0x37
        /*0002*/ 	.short	(.L_1884 - .L_1883)
.L_1883:
        /*0004*/ 	.word	0x00000082


	//----- nvinfo : EIATTR_KPARAM_INFO
	.align		4
.L_1884:
        /*0008*/ 	.byte	0x04, 0x17
        /*000a*/ 	.short	(.L_1886 - .L_1885)
.L_1885:
        /*000c*/ 	.word	0x00000000
        /*0010*/ 	.short	0x0000
        /*0012*/ 	.short	0x0000
        /*0014*/ 	.byte	0x00, 0xf0, 0x41, 0x07


	//----- nvinfo : EIATTR_SPARSE_MMA_MASK
	.align		4
.L_1886:
        /*0018*/ 	.byte	0x03, 0x50
        /*001a*/ 	.short	0x0000


	//----- nvinfo : EIATTR_MAXREG_COUNT
	.align		4
        /*001c*/ 	.byte	0x03, 0x1b
        /*001e*/ 	.short	0x00ff


	//----- nvinfo : EIATTR_NUM_BARRIERS
	.align		4
        /*0020*/ 	.byte	0x02, 0x4c
        /*0022*/ 	.byte	0x01
	.zero		1


	//----- nvinfo : EIATTR_MERCURY_ISA_VERSION
	.align		4
        /*0024*/ 	.byte	0x03, 0x5f
        /*0026*/ 	.short	0x0101


	//----- nvinfo : EIATTR_COOP_GROUP_MASK_REGIDS
	.align		4
        /*0028*/ 	.byte	0x04, 0x29
        /*002a*/ 	.short	(.L_1888 - .L_1887)


	//   ....[0]....
.L_1887:
        /*002c*/ 	.word	0xffffffff


	//   ....[1]....
        /*0030*/ 	.word	0xffffffff


	//   ....[2]....
        /*0034*/ 	.word	0xffffffff


	//   ....[3]....
        /*0038*/ 	.word	0xffffffff


	//   ....[4]....
        /*003c*/ 	.word	0xffffffff


	//   ....[5]....
        /*0040*/ 	.word	0xffffffff


	//   ....[6]....
        /*0044*/ 	.word	0xffffffff


	//   ....[7]....
        /*0048*/ 	.word	0xffffffff


	//   ....[8]....
        /*004c*/ 	.word	0xffffffff


	//   ....[9]....
        /*0050*/ 	.word	0xffffffff


	//   ....[10]....
        /*0054*/ 	.word	0xffffffff


	//   ....[11]....
        /*0058*/ 	.word	0xffffffff


	//   ....[12]....
        /*005c*/ 	.word	0xffffffff


	//   ....[13]....
        /*0060*/ 	.word	0xffffffff


	//   ....[14]....
        /*0064*/ 	.word	0xffffffff


	//   ....[15]....
        /*0068*/ 	.word	0xffffffff


	//----- nvinfo : EIATTR_COOP_GROUP_INSTR_OFFSETS
	.align		4
.L_1888:
        /*006c*/ 	.byte	0x04, 0x28
        /*006e*/ 	.short	(.L_1890 - .L_1889)


	//   ....[0]....
.L_1889:
        /*0070*/ 	.word	0x00010400


	//   ....[1]....
        /*0074*/ 	.word	0x00010430


	//   ....[2]....
        /*0078*/ 	.word	0x000104f0


	//   ....[3]....
        /*007c*/ 	.word	0x00010510


	//   ....[4]....
        /*0080*/ 	.word	0x00013250


	//   ....[5]....
        /*0084*/ 	.word	0x00013260


	//   ....[6]....
        /*0088*/ 	.word	0x00013290


	//   ....[7]....
        /*008c*/ 	.word	0x000132a0


	//   ....[8]....
        /*0090*/ 	.word	0x00016220


	//   ....[9]....
        /*0094*/ 	.word	0x00016250


	//   ....[10]....
        /*0098*/ 	.word	0x00016280


	//   ....[11]....
        /*009c*/ 	.word	0x00016290


	//   ....[12]....
        /*00a0*/ 	.word	0x000174b0


	//   ....[13]....
        /*00a4*/ 	.word	0x000174f0


	//   ....[14]....
        /*00a8*/ 	.word	0x00017630


	//   ....[15]....
        /*00ac*/ 	.word	0x00017660


	//----- nvinfo : EIATTR_VRC_CTA_INIT_COUNT
	.align		4
.L_1890:
        /*00b0*/ 	.byte	0x02, 0x4a
	.zero		1
	.zero		1


	//----- nvinfo : EIATTR_EXIT_INSTR_OFFSETS
	.align		4
        /*00b4*/ 	.byte	0x04, 0x1c
        /*00b6*/ 	.short	(.L_1892 - .L_1891)


	//   ....[0]....
.L_1891:
        /*00b8*/ 	.word	0x00000440


	//   ....[1]....
        /*00bc*/ 	.word	0x00001270


	//   ....[2]....
        /*00c0*/ 	.word	0x000012a0


	//   ....[3]....
        /*00c4*/ 	.word	0x00018870


	//   ....[4]....
        /*00c8*/ 	.word	0x000188f0


	//   ....[5]....
        /*00cc*/ 	.word	0x00018940


	//----- nvinfo : EIATTR_CRS_STACK_SIZE
	.align		4
.L_1892:
        /*00d0*/ 	.byte	0x04, 0x1e
        /*00d2*/ 	.short	(.L_1894 - .L_1893)
.L_1893:
        /*00d4*/ 	.word	0x00000000


	//----- nvinfo : EIATTR_CBANK_PARAM_SIZE
	.align		4
.L_1894:
        /*00d8*/ 	.byte	0x03, 0x19
        /*00da*/ 	.short	0x01d0


	//----- nvinfo : EIATTR_PARAM_CBANK
	.align		4
        /*00dc*/ 	.byte	0x04, 0x0a
        /*00de*/ 	.short	(.L_1896 - .L_1895)
	.align		4
.L_1895:
        /*00e0*/ 	.word	index@(.nv.constant0._ZN5flash24flash_fwd_splitkv_kernelI23Flash_fwd_kernel_traitsILi128ELi64ELi64ELi4ELb0ELb0EN7cutlass6half_tE19Flash_kernel_traitsILi128ELi64ELi64ELi4ES3_EELb1ELb0ELb1ELb0ELb0ELb0ELb1ELb1EEEvNS_16Flash_fwd_paramsE)
        /*00e4*/ 	.short	0x0380
        /*00e6*/ 	.short	0x01d0


	//----- nvinfo : EIATTR_SW_WAR
	.align		4
.L_1896:
        /*00e8*/ 	.byte	0x04, 0x36
        /*00ea*/ 	.short	(.L_1898 - .L_1897)
.L_1897:
        /*00ec*/ 	.word	0x00000008
.L_1898:


//--------------------- .nv.info._ZN5flash24flash_fwd_splitkv_kernelI23Flash_fwd_kernel_traitsILi128ELi64ELi64ELi4ELb0ELb0EN7cutlass6half_tE19Flash_kernel_traitsILi128ELi64ELi64ELi4ES3_EELb1ELb0ELb1ELb0ELb0ELb1ELb1ELb1EEEvNS_16Flash_fwd_paramsE --------------------------
	.section	.nv.info._ZN5flash24flash_fwd_splitkv_kernelI23Flash_fwd_kernel_traitsILi128ELi64ELi64ELi4ELb0ELb0EN7cutlass6half_tE19Flash_kernel_traitsILi128ELi64ELi64ELi4ES3_EELb1ELb0ELb1ELb0ELb0ELb1ELb1ELb1EEEvNS_16Flash_fwd_paramsE,"",@"SHT_CUDA_INFO"
	.sectionflags	@""
	.align	4


	//----- nvinfo : EIATTR_CUDA_API_VERSION
	.align		4
        /*0000*/ 	.byte	0x04, 0x37
        /*0002*/ 	.short	(.L_1900 - .L_1899)
.L_1899:
        /*0004*/ 	.word	0x00000082


	//----- nvinfo : EIATTR_KPARAM_INFO
	.align		4
.L_1900:
        /*0008*/ 	.byte	0x04, 0x17
        /*000a*/ 	.short	(.L_1902 - .L_1901)
.L_1901:
        /*000c*/ 	.word	0x00000000
        /*0010*/ 	.short	0x0000
        /*0012*/ 	.short	0x0000
        /*0014*/ 	.byte	0x00, 0xf0, 0x41, 0x07


	//----- nvinfo : EIATTR_SPARSE_MMA_MASK
	.align		4
.L_1902:
        /*0018*/ 	.byte	0x03, 0x50
        /*001a*/ 	.short	0x0000


	//----- nvinfo : EIATTR_MAXREG_COUNT
	.align		4
        /*001c*/ 	.byte	0x03, 0x1b
        /*001e*/ 	.short	0x00ff


	//----- nvinfo : EIATTR_NUM_BARRIERS
	.align		4
        /*0020*/ 	.byte	0x02, 0x4c
        /*0022*/ 	.byte	0x01
	.zero		1


	//----- nvinfo : EIATTR_MERCURY_ISA_VERSION
	.align		4
        /*0024*/ 	.byte	0x03, 0x5f
        /*0026*/ 	.short	0x0101


	//----- nvinfo : EIATTR_COOP_GROUP_MASK_REGIDS
	.align		4
        /*0028*/ 	.byte	0x04, 0x29
        /*002a*/ 	.short	(.L_1904 - .L_1903)


	//   ....[0]....
.L_1903:
        /*002c*/ 	.word	0xffffffff


	//   ....[1]....
        /*0030*/ 	.word	0xffffffff


	//   ....[2]....
        /*0034*/ 	.word	0xffffffff


	//   ....[3]....
        /*0038*/ 	.word	0xffffffff


	//   ....[4]....
        /*003c*/ 	.word	0xffffffff


	//   ....[5]....
        /*0040*/ 	.word	0xffffffff


	//   ....[6]....
        /*0044*/ 	.word	0xffffffff


	//   ....[7]....
        /*0048*/ 	.word	0xffffffff


	//   ....[8]....
        /*004c*/ 	.word	0xffffffff


	//   ....[9]....
        /*0050*/ 	.word	0xffffffff


	//   ....[10]....
        /*0054*/ 	.word	0xffffffff


	//   ....[11]....
        /*0058*/ 	.word	0xffffffff


	//   ....[12]....
        /*005c*/ 	.word	0xffffffff


	//   ....[13]....
        /*0060*/ 	.word	0xffffffff


	//   ....[14]....
        /*0064*/ 	.word	0xffffffff


	//   ....[15]....
        /*0068*/ 	.word	0xffffffff


	//----- nvinfo : EIATTR_COOP_GROUP_INSTR_OFFSETS
	.align		4
.L_1904:
        /*006c*/ 	.byte	0x04, 0x28
        /*006e*/ 	.short	(.L_1906 - .L_1905)


	//   ....[0]....
.L_1905:
        /*0070*/ 	.word	0x00010810


	//   ....[1]....
        /*0074*/ 	.word	0x00010840


	//   ....[2]....
        /*0078*/ 	.word	0x00010900


	//   ....[3]....
        /*007c*/ 	.word	0x00010920


	//   ....[4]....
        /*0080*/ 	.word	0x00013a70


	//   ....[5]....
        /*0084*/ 	.word	0x00013a80


	//   ....[6]....
        /*0088*/ 	.word	0x00013ab0


	//   ....[7]....
        /*008c*/ 	.word	0x00013ac0


	//   ....[8]....
        /*0090*/ 	.word	0x00016e80


	//   ....[9]....
        /*0094*/ 	.word	0x00016eb0


	//   ....[10]....
        /*0098*/ 	.word	0x00016ee0


	//   ....[11]....
        /*009c*/ 	.word	0x00016ef0


	//   ....[12]....
        /*00a0*/ 	.word	0x00018100


	//   ....[13]....
        /*00a4*/ 	.word	0x00018140


	//   ....[14]....
        /*00a8*/ 	.word	0x00018270


	//   ....[15]....
        /*00ac*/ 	.word	0x000182a0


	//----- nvinfo : EIATTR_VRC_CTA_INIT_COUNT
	.align		4
.L_1906:
        /*00b0*/ 	.byte	0x02, 0x4a
	.zero		1
	.zero		1


	//----- nvinfo : EIATTR_EXIT_INSTR_OFFSETS
	.align		4
        /*00b4*/ 	.byte	0x04, 0x1c
        /*00b6*/ 	.short	(.L_1908 - .L_1907)


	//   ....[0]....
.L_1907:
        /*00b8*/ 	.word	0x00000440


	//   ....[1]....
        /*00bc*/ 	.word	0x00001270


	//   ....[2]....
        /*00c0*/ 	.word	0x000012a0


	//   ....[3]....
        /*00c4*/ 	.word	0x000194c0


	//   ....[4]....
        /*00c8*/ 	.word	0x00019540


	//   ....[5]....
        /*00cc*/ 	.word	0x00019590


	//----- nvinfo : EIATTR_CRS_STACK_SIZE
	.align		4
.L_1908:
        /*00d0*/ 	.byte	0x04, 0x1e
        /*00d2*/ 	.short	(.L_1910 - .L_1909)
.L_1909:
        /*00d4*/ 	.word	0x00000000


	//----- nvinfo : EIATTR_CBANK_PARAM_SIZE
	.align		4
.L_1910:
        /*00d8*/ 	.byte	0x03, 0x19
        /*00da*/ 	.short	0x01d0


	//----- nvinfo : EIATTR_PARAM_CBANK
	.align		4
        /*00dc*/ 	.byte	0x04, 0x0a
        /*00de*/ 	.short	(.L_1912 - .L_1911)
	.align		4
.L_1911:
        /*00e0*/ 	.word	index@(.nv.constant0._ZN5flash24flash_fwd_splitkv_kernelI23Flash_fwd_kernel_traitsILi128ELi64ELi64ELi4ELb0ELb0EN7cutlass6half_tE19Flash_kernel_traitsILi128ELi64ELi64ELi4ES3_EELb1ELb0ELb1ELb0ELb0ELb1ELb1ELb1EEEvNS_16Flash_fwd_paramsE)
        /*00e4*/ 	.short	0x0380
        /*00e6*/ 	.short	0x01d0


	//----- nvinfo : EIATTR_SW_WAR
	.align		4
.L_1912:
        /*00e8*/ 	.byte	0x04, 0x36
        /*00ea*/ 	.short	(.L_1914 - .L_1913)
.L_1913:
        /*00ec*/ 	.word	0x00000008
.L_1914:


//--------------------- .nv.callgraph             --------------------------
	.section	.nv.callgraph,"",@"SHT_CUDA_CALLGRAPH"
	.align	4
	.sectionentsize	8
	.align		4
        /*0000*/ 	.word	0x00000000
	.align		4
        /*0004*/ 	.word	0xffffffff
	.align		4
        /*0008*/ 	.word	0x00000000
	.align		4
        /*000c*/ 	.word	0xfffffffe
	.align		4
        /*0010*/ 	.word	0x00000000
	.align		4
        /*0014*/ 	.word	0xfffffffd
	.align		4
        /*0018*/ 	.word	0x00000000
	.align		4
        /*001c*/ 	.word	0xfffffffc


//--------------------- .nv.constant4             --------------------------
	.section	.nv.constant4,"a",@progbits
	.align	8
	.align		8
.nv.constant4:
        /*0000*/ 	.dword	_ZN79_INTERNAL_ba76c388_43_flash_fwd_split_hdim128_fp16_causal_sm80_cu_6987f922_32964cuda3std3__45__cpo5beginE
	.align		8
        /*0008*/ 	.dword	_ZN79_INTERNAL_ba76c388_43_flash_fwd_split_hdim128_fp16_causal_sm80_cu_6987f922_32964cuda3std3__45__cpo3endE
	.align		8
        /*0010*/ 	.dword	_ZN79_INTERNAL_ba76c388_43_flash_fwd_split_hdim128_fp16_causal_sm80_cu_6987f922_32964cuda3std3__45__cpo6cbeginE
	.align		8
        /*0018*/ 	.dword	_ZN79_INTERNAL_ba76c388_43_flash_fwd_split_hdim128_fp16_causal_sm80_cu_6987f922_32964cuda3std3__45__cpo4cendE
	.align		8
        /*0020*/ 	.dword	_ZN79_INTERNAL_ba76c388_43_flash_fwd_split_hdim128_fp16_causal_sm80_cu_6987f922_32964cuda3std3__481_GLOBAL__N__ba76c388_43_flash_fwd_split_hdim128_fp16_causal_sm80_cu_6987f922_32966ignoreE
	.align		8
        /*0028*/ 	.dword	_ZN79_INTERNAL_ba76c388_43_flash_fwd_split_hdim128_fp16_causal_sm80_cu_6987f922_32964cuda3std3__419piecewise_constructE
	.align		8
        /*0030*/ 	.dword	_ZN79_INTERNAL_ba76c388_43_flash_fwd_split_hdim128_fp16_causal_sm80_cu_6987f922_32964cuda3std3__48in_placeE
	.align		8
        /*0038*/ 	.dword	_ZN79_INTERNAL_ba76c388_43_flash_fwd_split_hdim128_fp16_causal_sm80_cu_6987f922_32964cuda3std6ranges3__45__cpo4swapE
	.align		8
        /*0040*/ 	.dword	_ZN79_INTERNAL_ba76c388_43_flash_fwd_split_hdim128_fp16_causal_sm80_cu_6987f922_32964cuda3std6ranges3__45__cpo9iter_moveE
	.align		8
        /*0048*/ 	.dword	_ZN79_INTERNAL_ba76c388_43_flash_fwd_split_hdim128_fp16_causal_sm80_cu_6987f922_32964cute7productE
	.align		8
        /*0050*/ 	.dword	_ZN79_INTERNAL_ba76c388_43_flash_fwd_split_hdim128_fp16_causal_sm80_cu_6987f922_32964cute1_E


//--------------------- .text._ZN5flash32flash_fwd_splitkv_combine_kernelI23Flash_fwd_kernel_traitsILi128ELi64ELi128ELi4ELb0ELb0EN7cutlass6half_tE19Flash_kernel_traitsILi128ELi64ELi128ELi4ES3_EELi4ELi7ELb0EEEvNS_16Flash_fwd_paramsE --------------------------
	.section	.text._ZN5flash32flash_fwd_splitkv_combine_kernelI23Flash_fwd_kernel_traitsILi128ELi64ELi128ELi4ELb0ELb0EN7cutlass6half_tE19Flash_kernel_traitsILi128ELi64ELi128ELi4ES3_EELi4ELi7ELb0EEEvNS_16Flash_fwd_paramsE,"ax",@progbits
	.align	128
        .global         _ZN5flash32flash_fwd_splitkv_combine_kernelI23Flash_fwd_kernel_traitsILi128ELi64ELi128ELi4ELb0ELb0EN7cutlass6half_tE19Flash_kernel_traitsILi128ELi64ELi128ELi4ES3_EELi4ELi7ELb0EEEvNS_16Flash_fwd_paramsE
        .type           _ZN5flash32flash_fwd_splitkv_combine_kernelI23Flash_fwd_kernel_traitsILi128ELi64ELi128ELi4ELb0ELb0EN7cutlass6half_tE19Flash_kernel_traitsILi128ELi64ELi128ELi4ES3_EELi4ELi7ELb0EEEvNS_16Flash_fwd_paramsE,@function
        .size           _ZN5flash32flash_fwd_splitkv_combine_kernelI23Flash_fwd_kernel_traitsILi128ELi64ELi128ELi4ELb0ELb0EN7cutlass6half_tE19Flash_kernel_traitsILi128ELi64ELi128ELi4ES3_EELi4ELi7ELb0EEEvNS_16Flash_fwd_paramsE,(.L_x_7168 - _ZN5flash32flash_fwd_splitkv_combine_kernelI23Flash_fwd_kernel_traitsILi128ELi64ELi128ELi4ELb0ELb0EN7cutlass6half_tE19Flash_kernel_traitsILi128ELi64ELi128ELi4ES3_EELi4ELi7ELb0EEEvNS_16Flash_fwd_paramsE)
        .other          _ZN5flash32flash_fwd_splitkv_combine_kernelI23Flash_fwd_kernel_traitsILi128ELi64ELi128ELi4ELb0ELb0EN7cutlass6half_tE19Flash_kernel_traitsILi128ELi64ELi128ELi4ES3_EELi4ELi7ELb0EEEvNS_16Flash_fwd_paramsE,@"STO_CUDA_ENTRY STV_DEFAULT"
_ZN5flash32flash_fwd_splitkv_combine_kernelI23Flash_fwd_kernel_traitsILi128ELi64ELi128ELi4ELb0ELb0EN7cutlass6half_tE19Flash_kernel_traitsILi128ELi64ELi128ELi4ES3_EELi4ELi7ELb0EEEvNS_16Flash_fwd_paramsE:
.text._ZN5flash32flash_fwd_splitkv_combine_kernelI23Flash_fwd_kernel_traitsILi128ELi64ELi128ELi4ELb0ELb0EN7cutlass6half_tE19Flash_kernel_traitsILi128ELi64ELi128ELi4ES3_EELi4ELi7ELb0EEEvNS_16Flash_fwd_paramsE:
[----:B------:R-:W-:Y:S01]  /*0000*/  LDC R1, c[0x0][0x37c] ;  /* 0x0000df00ff017b82 */ /* 0x000fe20000000800 */
[----:B------:R-:W0:Y:S07]  /*0010*/  LDCU UR21, c[0x0][0x3e0] ;  /* 0x00007c00ff1577ac */ /* 0x000e2e0008000800 */
[----:B------:R-:W1:Y:S01]  /*0020*/  S2UR UR19, SR_CTAID.X ;  /* 0x00000000001379c3 */ /* 0x000e620000002500 */
[----:B------:R-:W0:Y:S02]  /*0030*/  LDCU.64 UR4, c[0x0][0x430] ;  /* 0x00008600ff0477ac */ /* 0x000e240008000a00 */
[----:B0-----:R-:W-:-:S02]  /*0040*/  UIMAD UR21, UR21, UR5, URZ ;  /* 0x00000005151572a4 */ /* 0x001fc4000f8e02ff */
[----:B-1----:R-:W-:Y:S02]  /*0050*/  USHF.L.U32 UR19, UR19, 0x2, URZ ;  /* 0x0000000213137899 */ /* 0x002fe400080006ff */
[----:B------:R-:W-:-:S04]  /*0060*/  UIMAD UR20, UR21, UR4, URZ ;  /* 0x00000004151472a4 */ /* 0x000fc8000f8e02ff */
[----:B------:R-:W-:Y:S02]  /*0070*/  UISETP.LT.AND UP0, UPT, UR20, UR5, UPT ;  /* 0x000000051400728c */ /* 0x000fe4000bf01270 */
[----:B------:R-:W-:Y:S02]  /*0080*/  USHF.R.S32.HI UR14, URZ, 0x1f, UR20 ;  /* 0x0000001fff0e7899 */ /* 0x000fe40008011414 */
[----:B------:R-:W-:-:S04]  /*0090*/  USEL UR18, UR20, UR5, UP0 ;  /* 0x0000000514127287 */ /* 0x000fc80008000000 */
[----:B------:R-:W-:-:S04]  /*00a0*/  USHF.R.S32.HI UR5, URZ, 0x1f, UR18 ;  /* 0x0000001fff057899 */ /* 0x000fc80008011412 */
[----:B------:R-:W-:-:S04]  /*00b0*/  ULOP3.LUT UR4, UR14, UR5, URZ, 0xfc, !UPT ;  /* 0x000000050e047292 */ /* 0x000fc8000f8efcff */
[----:B------:R-:W-:-:S09]  /*00c0*/  UISETP.NE.U32.AND UP0, UPT, UR4, URZ, UPT ;  /* 0x000000ff0400728c */ /* 0x000fd2000bf05070 */
[----:B------:R-:W-:Y:S05]  /*00d0*/  BRA.U UP0, `(.L_x_0) ;  /* 0x0000000100607547 */ /* 0x000fea000b800000 */
[----:B------:R-:W0:Y:S01]  /*00e0*/  I2F.U32.RP R2, UR18 ;  /* 0x0000001200027d06 */ /* 0x000e220008209000 */
[----:B------:R-:W-:Y:S02]  /*00f0*/  UIADD3 UR4, UPT, UPT, URZ, -UR18, URZ ;  /* 0x80000012ff047290 */ /* 0x000fe4000fffe0ff */
[----:B------:R-:W-:-:S05]  /*0100*/  UISETP.NE.U32.AND UP0, UPT, UR18, URZ, UPT ;  /* 0x000000ff1200728c */ /* 0x000fca000bf05070 */
[----:B0-----:R-:W0:Y:S02]  /*0110*/  MUFU.RCP R0, R2 ;  /* 0x0000000200007308 */ /* 0x001e240000001000 */
[----:B0-----:R-:W-:-:S06]  /*0120*/  VIADD R0, R0, 0xffffffe ;  /* 0x0ffffffe00007836 */ /* 0x001fcc0000000000 */
[----:B------:R-:W0:Y:S02]  /*0130*/  F2I.FTZ.U32.TRUNC.NTZ R0, R0 ;  /* 0x0000000000007305 */ /* 0x000e24000021f000 */
[----:B0-----:R-:W-:-:S13]  /*0140*/  R2UR UR5, R0 ;  /* 0x00000000000572ca */ /* 0x001fda00000e0000 */
[----:B------:R-:W-:-:S03]  /*0150*/  UIMAD UR6, UR4, UR5, URZ ;  /* 0x00000005040672a4 */ /* 0x000fc6000f8e02ff */
[----:B------:R-:W-:Y:S02]  /*0160*/  UMOV UR4, URZ ;  /* 0x000000ff00047c82 */ /* 0x000fe40008000000 */
[----:B------:R-:W-:-:S04]  /*0170*/  UIMAD.WIDE.U32 UR6, UR5, UR6, UR4 ;  /* 0x00000006050672a5 */ /* 0x000fc8000f8e0004 */
[----:B------:R-:W-:-:S04]  /*0180*/  UIMAD.WIDE.U32 UR4, UR7, UR20, URZ ;  /* 0x00000014070472a5 */ /* 0x000fc8000f8e00ff */
[----:B------:R-:W-:-:S04]  /*0190*/  UIADD3 UR4, UPT, UPT, -UR5, URZ, URZ ;  /* 0x000000ff05047290 */ /* 0x000fc8000fffe1ff */
[----:B------:R-:W-:-:S04]  /*01a0*/  UIMAD UR4, UR18, UR4, UR20 ;  /* 0x00000004120472a4 */ /* 0x000fc8000f8e0214 */
[----:B------:R-:W-:-:S11]  /*01b0*/  UISETP.GE.U32.AND UP2, UPT, UR4, UR18, UPT ;  /* 0x000000120400728c */ /* 0x000fd6000bf46070 */
[----:B------:R-:W-:Y:S02]  /*01c0*/  @UP2 UIADD3 UR4, UPT, UPT, -UR18, UR4, URZ ;  /* 0x0000000412042290 */ /* 0x000fe4000fffe1ff */
[----:B------:R-:W-:Y:S02]  /*01d0*/  @UP2 UIADD3 UR5, UPT, UPT, UR5, 0x1, URZ ;  /* 0x0000000105052890 */ /* 0x000fe4000fffe0ff */
[----:B------:R-:W-:-:S11]  /*01e0*/  UISETP.GE.U32.AND UP1, UPT, UR4, UR18, UPT ;  /* 0x000000120400728c */ /* 0x000fd6000bf26070 */
[----:B------:R-:W-:Y:S02]  /*01f0*/  @UP1 UIADD3 UR5, UPT, UPT, UR5, 0x1, URZ ;  /* 0x0000000105051890 */ /* 0x000fe4000fffe0ff */
[----:B------:R-:W-:-:S07]  /*0200*/  @!UP0 ULOP3.LUT UR5, URZ, UR18, URZ, 0x33, !UPT ;  /* 0x00000012ff058292 */ /* 0x000fce000f8e33ff */
[----:B------:R-:W-:Y:S01]  /*0210*/  UMOV UR4, UR5 ;  /* 0x0000000500047c82 */ /* 0x000fe20008000000 */
[----:B------:R-:W-:Y:S01]  /*0220*/  UMOV UR5, URZ ;  /* 0x000000ff00057c82 */ /* 0x000fe20008000000 */
[----:B------:R-:W-:Y:S01]  /*0230*/  MOV R16, UR4 ;  /* 0x0000000400107c02 */ /* 0x000fe20008000f00 */
[----:B------:R-:W-:Y:S01]  /*0240*/  IMAD.U32 R17, RZ, RZ, UR5 ;  /* 0x00000005ff117e24 */ /* 0x000fe2000f8e00ff */
[----:B------:R-:W-:Y:S06]  /*0250*/  BRA `(.L_x_1) ;  /* 0x00000000001c7947 */ /* 0x000fec0003800000 */
.L_x_0:
[----:B------:R-:W-:Y:S01]  /*0260*/  IMAD.U32 R20, RZ, RZ, UR20 ;  /* 0x00000014ff147e24 */ /* 0x000fe2000f8e00ff */
[----:B------:R-:W-:Y:S01]  /*0270*/  MOV R18, UR18 ;  /* 0x0000001200127c02 */ /* 0x000fe20008000f00 */
[----:B------:R-:W-:Y:S01]  /*0280*/  IMAD.U32 R17, RZ, RZ, UR14 ;  /* 0x0000000eff117e24 */ /* 0x000fe2000f8e00ff */
[----:B------:R-:W-:Y:S02]  /*0290*/  MOV R15, UR5 ;  /* 0x00000005000f7c02 */ /* 0x000fe40008000f00 */
[----:B------:R-:W-:Y:S02]  /*02a0*/  MOV R16, 0x2c0 ;  /* 0x000002c000107802 */ /* 0x000fe40000000f00 */
[----:B------:R-:W-:Y:S05]  /*02b0*/  CALL.REL.NOINC `($__internal_0_$__cuda_sm20_div_s64) ;  /* 0x0000004000d47944 */ /* 0x000fea0003c00000 */
[----:B------:R-:W-:-:S07]  /*02c0*/  MOV R16, R0 ;  /* 0x0000000000107202 */ /* 0x000fce0000000f00 */
.L_x_1:
[----:B------:R-:W0:Y:S01]  /*02d0*/  LDCU UR4, c[0x0][0x3e0] ;  /* 0x00007c00ff0477ac */ /* 0x000e220008000800 */
[----:B------:R-:W-:Y:S01]  /*02e0*/  BSSY.RECONVERGENT B0, `(.L_x_2) ;  /* 0x0000022000007945 */ /* 0x000fe20003800200 */
[----:B0-----:R-:W-:Y:S01]  /*02f0*/  USHF.R.S32.HI UR5, URZ, 0x1f, UR4 ;  /* 0x0000001fff057899 */ /* 0x001fe20008011404 */
[----:B------:R-:W-:-:S05]  /*0300*/  ISETP.LT.U32.AND P0, PT, R16, UR4, PT ;  /* 0x0000000410007c0c */ /* 0x000fca000bf01070 */
[----:B------:R-:W-:-:S04]  /*0310*/  ISETP.LT.AND.EX P0, PT, R17, UR5, PT, P0 ;  /* 0x0000000511007c0c */ /* 0x000fc8000bf01300 */
[C---:B------:R-:W-:Y:S02]  /*0320*/  SEL R15, R17.reuse, UR5, P0 ;  /* 0x00000005110f7c07 */ /* 0x040fe40008000000 */
[----:B------:R-:W-:Y:S02]  /*0330*/  SEL R18, R16, UR4, P0 ;  /* 0x0000000410127c07 */ /* 0x000fe40008000000 */
[----:B------:R-:W-:-:S04]  /*0340*/  LOP3.LUT R0, R17, R15, RZ, 0xfc, !PT ;  /* 0x0000000f11007212 */ /* 0x000fc800078efcff */
[----:B------:R-:W-:-:S13]  /*0350*/  ISETP.NE.U32.AND P1, PT, R0, RZ, PT ;  /* 0x000000ff0000720c */ /* 0x000fda0003f25070 */
[----:B------:R-:W-:Y:S05]  /*0360*/  @P1 BRA `(.L_x_3) ;  /* 0x0000000000501947 */ /* 0x000fea0003800000 */
[----:B------:R-:W0:Y:S01]  /*0370*/  I2F.U32.RP R4, R18 ;  /* 0x0000001200047306 */ /* 0x000e220000209000 */
[----:B------:R-:W-:Y:S02]  /*0380*/  ISETP.NE.U32.AND P0, PT, R18, RZ, PT ;  /* 0x000000ff1200720c */ /* 0x000fe40003f05070 */
[----:B------:R-:W-:-:S05]  /*0390*/  MOV R7, RZ ;  /* 0x000000ff00077202 */ /* 0x000fca0000000f00 */
[----:B0-----:R-:W0:Y:S02]  /*03a0*/  MUFU.RCP R2, R4 ;  /* 0x0000000400027308 */ /* 0x001e240000001000 */
[----:B0-----:R-:W-:-:S06]  /*03b0*/  VIADD R2, R2, 0xffffffe ;  /* 0x0ffffffe02027836 */ /* 0x001fcc0000000000 */
[----:B------:R-:W0:Y:S02]  /*03c0*/  F2I.FTZ.U32.TRUNC.NTZ R3, R2 ;  /* 0x0000000200037305 */ /* 0x000e24000021f000 */
[----:B0-----:R-:W-:Y:S02]  /*03d0*/  IMAD.MOV R0, RZ, RZ, -R3 ;  /* 0x000000ffff007224 */ /* 0x001fe400078e0a03 */
[----:B------:R-:W-:Y:S02]  /*03e0*/  HFMA2 R2, -RZ, RZ, 0, 0 ;  /* 0x00000000ff027431 */ /* 0x000fe400000001ff */
[----:B------:R-:W-:-:S04]  /*03f0*/  IMAD R5, R0, R18, RZ ;  /* 0x0000001200057224 */ /* 0x000fc800078e02ff */
[----:B------:R-:W-:-:S06]  /*0400*/  IMAD.HI.U32 R5, R3, R5, R2 ;  /* 0x0000000503057227 */ /* 0x000fcc00078e0002 */
[----:B------:R-:W-:-:S04]  /*0410*/  IMAD.HI.U32 R6, R5, R16, RZ ;  /* 0x0000001005067227 */ /* 0x000fc800078e00ff */
[----:B------:R-:W-:-:S04]  /*0420*/  IMAD.MOV R3, RZ, RZ, -R6 ;  /* 0x000000ffff037224 */ /* 0x000fc800078e0a06 */
[----:B------:R-:W-:-:S05]  /*0430*/  IMAD R3, R18, R3, R16 ;  /* 0x0000000312037224 */ /* 0x000fca00078e0210 */
[----:B------:R-:W-:-:S13]  /*0440*/  ISETP.GE.U32.AND P2, PT, R3, R18, PT ;  /* 0x000000120300720c */ /* 0x000fda0003f46070 */
[----:B------:R-:W-:Y:S01]  /*0450*/  @P2 IADD3 R3, PT, PT, R3, -R18, RZ ;  /* 0x8000001203032210 */ /* 0x000fe20007ffe0ff */
[----:B------:R-:W-:-:S03]  /*0460*/  @P2 VIADD R6, R6, 0x1 ;  /* 0x0000000106062836 */ /* 0x000fc60000000000 */
[----:B------:R-:W-:-:S13]  /*0470*/  ISETP.GE.U32.AND P1, PT, R3, R18, PT ;  /* 0x000000120300720c */ /* 0x000fda0003f26070 */
[----:B------:R-:W-:Y:S02]  /*0480*/  @P1 IADD3 R6, PT, PT, R6, 0x1, RZ ;  /* 0x0000000106061810 */ /* 0x000fe40007ffe0ff */
[----:B------:R-:W-:Y:S01]  /*0490*/  @!P0 LOP3.LUT R6, RZ, R18, RZ, 0x33, !PT ;  /* 0x00000012ff068212 */ /* 0x000fe200078e33ff */
[----:B------:R-:W-:Y:S05]  /*04a0*/  BRA `(.L_x_4) ;  /* 0x0000000000147947 */ /* 0x000fea0003800000 */
.L_x_3:
[----:B------:R-:W-:Y:S02]  /*04b0*/  MOV R20, R16 ;  /* 0x0000001000147202 */ /* 0x000fe40000000f00 */
[----:B------:R-:W-:Y:S02]  /*04c0*/  MOV R16, 0x4e0 ;  /* 0x000004e000107802 */ /* 0x000fe40000000f00 */
[----:B------:R-:W-:Y:S05]  /*04d0*/  CALL.REL.NOINC `($__internal_0_$__cuda_sm20_div_s64) ;  /* 0x00000040004c7944 */ /* 0x000fea0003c00000 */
[----:B------:R-:W-:Y:S02]  /*04e0*/  MOV R6, R0 ;  /* 0x0000000000067202 */ /* 0x000fe40000000f00 */
[----:B------:R-:W-:Y:S02]  /*04f0*/  MOV R7, R17 ;  /* 0x0000001100077202 */ /* 0x000fe40000000f00 */
.L_x_4:
[----:B------:R-:W-:Y:S05]  /*0500*/  BSYNC.RECONVERGENT B0 ;  /* 0x0000000000007941 */ /* 0x000fea0003800200 */
.L_x_2:
[----:B------:R-:W0:Y:S01]  /*0510*/  LDCU UR4, c[0x0][0x434] ;  /* 0x00008680ff0477ac */ /* 0x000e220008000800 */
[----:B------:R-:W-:Y:S01]  /*0520*/  BSSY.RECONVERGENT B0, `(.L_x_5) ;  /* 0x0000040000007945 */ /* 0x000fe20003800200 */
[----:B0-----:R-:W-:-:S05]  /*0530*/  IMAD.U32 R0, RZ, RZ, UR4 ;  /* 0x00000004ff007e24 */ /* 0x001fca000f8e00ff */
[----:B------:R-:W-:-:S04]  /*0540*/  IABS R0, R0 ;  /* 0x0000000000007213 */ /* 0x000fc80000000000 */
[----:B------:R-:W-:-:S13]  /*0550*/  R2UR UR5, R0 ;  /* 0x00000000000572ca */ /* 0x000fda00000e0000 */
[----:B------:R-:W0:Y:S01]  /*0560*/  I2F.RP R8, UR5 ;  /* 0x0000000500087d06 */ /* 0x000e220008209400 */
[----:B------:R-:W-:-:S04]  /*0570*/  UIADD3 UR8, UPT, UPT, UR4, -0x1, UR5 ;  /* 0xffffffff04087890 */ /* 0x000fc8000fffe005 */
[----:B------:R-:W-:-:S06]  /*0580*/  ULOP3.LUT UR6, UR8, UR5, URZ, 0x3c, !UPT ;  /* 0x0000000508067292 */ /* 0x000fcc000f8e3cff */
[----:B------:R-:W-:Y:S01]  /*0590*/  ISETP.LE.AND P0, PT, RZ, UR6, PT ;  /* 0x00000006ff007c0c */ /* 0x000fe2000bf03270 */
[----:B0-----:R-:W0:Y:S02]  /*05a0*/  MUFU.RCP R4, R8 ;  /* 0x0000000800047308 */ /* 0x001e240000001000 */
[----:B0-----:R-:W-:-:S06]  /*05b0*/  VIADD R4, R4, 0xffffffe ;  /* 0x0ffffffe04047836 */ /* 0x001fcc0000000000 */
[----:B------:R-:W0:Y:S02]  /*05c0*/  F2I.FTZ.U32.TRUNC.NTZ R5, R4 ;  /* 0x0000000400057305 */ /* 0x000e24000021f000 */
[----:B0-----:R-:W-:Y:S02]  /*05d0*/  IMAD.MOV R0, RZ, RZ, -R5 ;  /* 0x000000ffff007224 */ /* 0x001fe400078e0a05 */
[----:B------:R-:W-:Y:S02]  /*05e0*/  IMAD.MOV.U32 R4, RZ, RZ, RZ ;  /* 0x000000ffff047224 */ /* 0x000fe400078e00ff */
[----:B------:R-:W-:Y:S01]  /*05f0*/  IMAD R2, R0, UR5, RZ ;  /* 0x0000000500027c24 */ /* 0x000fe2000f8e02ff */
[----:B------:R-:W-:-:S03]  /*0600*/  IABS R0, UR8 ;  /* 0x0000000800007c13 */ /* 0x000fc60008000000 */
[----:B------:R-:W-:-:S04]  /*0610*/  IMAD.HI.U32 R2, R5, R2, R4 ;  /* 0x0000000205027227 */ /* 0x000fc800078e0004 */
[----:B------:R-:W-:-:S04]  /*0620*/  IMAD.MOV.U32 R3, RZ, RZ, R0 ;  /* 0x000000ffff037224 */ /* 0x000fc800078e0000 */
[----:B------:R-:W-:-:S04]  /*0630*/  IMAD.HI.U32 R2, R2, R3, RZ ;  /* 0x0000000302027227 */ /* 0x000fc800078e00ff */
[----:B------:R-:W-:-:S04]  /*0640*/  IMAD.MOV R0, RZ, RZ, -R2 ;  /* 0x000000ffff007224 */ /* 0x000fc800078e0a02 */
[----:B------:R-:W-:-:S05]  /*0650*/  IMAD R0, R0, UR5, R3 ;  /* 0x0000000500007c24 */ /* 0x000fca000f8e0203 */
[----:B------:R-:W-:-:S13]  /*0660*/  ISETP.LT.U32.AND P1, PT, R0, UR5, PT ;  /* 0x0000000500007c0c */ /* 0x000fda000bf21070 */
[----:B------:R-:W-:Y:S02]  /*0670*/  @!P1 VIADD R0, R0, -UR5 ;  /* 0x8000000500009c36 */ /* 0x000fe40008000000 */
[----:B------:R-:W-:Y:S01]  /*0680*/  @!P1 VIADD R2, R2, 0x1 ;  /* 0x0000000102029836 */ /* 0x000fe20000000000 */
[----:B------:R-:W-:Y:S02]  /*0690*/  ISETP.NE.AND P1, PT, RZ, UR4, PT ;  /* 0x00000004ff007c0c */ /* 0x000fe4000bf25270 */
[----:B------:R-:W-:-:S13]  /*06a0*/  ISETP.GE.U32.AND P2, PT, R0, UR5, PT ;  /* 0x0000000500007c0c */ /* 0x000fda000bf46070 */
[----:B------:R-:W-:-:S04]  /*06b0*/  @P2 VIADD R2, R2, 0x1 ;  /* 0x0000000102022836 */ /* 0x000fc80000000000 */
[----:B------:R-:W-:-:S04]  /*06c0*/  IMAD.MOV.U32 R3, RZ, RZ, R2 ;  /* 0x000000ffff037224 */ /* 0x000fc800078e0002 */
[----:B------:R-:W-:Y:S01]  /*06d0*/  @!P0 IMAD.MOV R3, RZ, RZ, -R3 ;  /* 0x000000ffff038224 */ /* 0x000fe200078e0a03 */
[----:B------:R-:W-:-:S04]  /*06e0*/  @!P1 LOP3.LUT R3, RZ, UR5, RZ, 0x33, !PT ;  /* 0x00000005ff039c12 */ /* 0x000fc8000f8e33ff */
[----:B------:R-:W-:Y:S02]  /*06f0*/  ISETP.LT.U32.AND P0, PT, R18, R3, PT ;  /* 0x000000031200720c */ /* 0x000fe40003f01070 */
[----:B------:R-:W-:-:S04]  /*0700*/  SHF.R.S32.HI R30, RZ, 0x1f, R3 ;  /* 0x0000001fff1e7819 */ /* 0x000fc80000011403 */
[----:B------:R-:W-:-:S04]  /*0710*/  ISETP.LT.AND.EX P0, PT, R15, R30, PT, P0 ;  /* 0x0000001e0f00720c */ /* 0x000fc80003f01300 */
[C---:B------:R-:W-:Y:S02]  /*0720*/  SEL R30, R15.reuse, R30, P0 ;  /* 0x0000001e0f1e7207 */ /* 0x040fe40000000000 */
[----:B------:R-:W-:Y:S02]  /*0730*/  SEL R12, R18, R3, P0 ;  /* 0x00000003120c7207 */ /* 0x000fe40000000000 */
        /* <DEDUP_REMOVED lines=23> */
.L_x_6:
[----:B------:R-:W-:Y:S01]  /*08b0*/  IMAD.MOV.U32 R20, RZ, RZ, R18 ;  /* 0x000000ffff147224 */ /* 0x000fe200078e0012 */
[----:B------:R-:W-:Y:S01]  /*08c0*/  MOV R18, R12 ;  /* 0x0000000c00127202 */ /* 0x000fe20000000f00 */
[----:B------:R-:W-:Y:S01]  /*08d0*/  IMAD.MOV.U32 R17, RZ, RZ, R15 ;  /* 0x000000ffff117224 */ /* 0x000fe200078e000f */
[----:B------:R-:W-:Y:S02]  /*08e0*/  MOV R15, R30 ;  /* 0x0000001e000f7202 */ /* 0x000fe40000000f00 */
[----:B------:R-:W-:Y:S02]  /*08f0*/  MOV R16, 0x910 ;  /* 0x0000091000107802 */ /* 0x000fe40000000f00 */
[----:B------:R-:W-:Y:S05]  /*0900*/  CALL.REL.NOINC `($__internal_0_$__cuda_sm20_div_s64) ;  /* 0x0000003c00407944 */ /* 0x000fea0003c00000 */
[----:B------:R-:W-:Y:S02]  /*0910*/  MOV R16, R0 ;  /* 0x0000000000107202 */ /* 0x000fe40000000f00 */
.L_x_7:
[----:B------:R-:W-:Y:S05]  /*0920*/  BSYNC.RECONVERGENT B0 ;  /* 0x0000000000007941 */ /* 0x000fea0003800200 */
.L_x_5:
[----:B------:R-:W0:Y:S01]  /*0930*/  LDCU UR5, c[0x0][0x434] ;  /* 0x00008680ff0577ac */ /* 0x000e220008000800 */
[----:B------:R-:W-:Y:S01]  /*0940*/  BSSY.RECONVERGENT B0, `(.L_x_8) ;  /* 0x0000083000007945 */ /* 0x000fe20003800200 */
[----:B------:R-:W-:Y:S01]  /*0950*/  UMOV UR10, URZ ;  /* 0x000000ff000a7c82 */ /* 0x000fe20008000000 */
[----:B------:R-:W-:Y:S01]  /*0960*/  UMOV UR22, URZ ;  /* 0x000000ff00167c82 */ /* 0x000fe20008000000 */
[----:B0-----:R-:W-:-:S05]  /*0970*/  IMAD.U32 R0, RZ, RZ, UR5 ;  /* 0x00000005ff007e24 */ /* 0x001fca000f8e00ff */
[----:B------:R-:W-:-:S04]  /*0980*/  IABS R0, R0 ;  /* 0x0000000000007213 */ /* 0x000fc80000000000 */
[----:B------:R-:W-:-:S13]  /*0990*/  R2UR UR7, R0 ;  /* 0x00000000000772ca */ /* 0x000fda00000e0000 */
[----:B------:R-:W0:Y:S08]  /*09a0*/  I2F.RP R3, UR7 ;  /* 0x0000000700037d06 */ /* 0x000e300008209400 */
[----:B0-----:R-:W0:Y:S02]  /*09b0*/  MUFU.RCP R2, R3 ;  /* 0x0000000300027308 */ /* 0x001e240000001000 */
[----:B0-----:R-:W-:-:S06]  /*09c0*/  VIADD R2, R2, 0xffffffe ;  /* 0x0ffffffe02027836 */ /* 0x001fcc0000000000 */
[----:B------:R-:W0:Y:S02]  /*09d0*/  F2I.FTZ.U32.TRUNC.NTZ R0, R2 ;  /* 0x0000000200007305 */ /* 0x000e24000021f000 */
[----:B0-----:R-:W-:Y:S02]  /*09e0*/  R2UR UR11, R0 ;  /* 0x00000000000b72ca */ /* 0x001fe400000e0000 */
[----:B------:R-:W-:Y:S01]  /*09f0*/  IABS R0, UR8 ;  /* 0x0000000800007c13 */ /* 0x000fe20008000000 */
[----:B------:R-:W-:-:S03]  /*0a00*/  ULOP3.LUT UR8, UR8, UR5, URZ, 0x3c, !UPT ;  /* 0x0000000508087292 */ /* 0x000fc6000f8e3cff */
[----:B------:R-:W-:-:S07]  /*0a10*/  R2UR UR6, R0 ;  /* 0x00000000000672ca */ /* 0x000fce00000e0000 */
[----:B------:R-:W-:-:S04]  /*0a20*/  UIADD3 UR4, UPT, UPT, URZ, -UR11, URZ ;  /* 0x8000000bff047290 */ /* 0x000fc8000fffe0ff */
[----:B------:R-:W-:-:S04]  /*0a30*/  UIMAD UR4, UR4, UR7, URZ ;  /* 0x00000007040472a4 */ /* 0x000fc8000f8e02ff */
[----:B------:R-:W-:-:S04]  /*0a40*/  UIMAD.WIDE.U32 UR10, UR11, UR4, UR10 ;  /* 0x000000040b0a72a5 */ /* 0x000fc8000f8e000a */
[----:B------:R-:W-:-:S07]  /*0a50*/  UIMAD.WIDE.U32 UR10, UR11, UR6, URZ ;  /* 0x000000060b0a72a5 */ /* 0x000fce000f8e00ff */
[----:B------:R-:W-:Y:S02]  /*0a60*/  UMOV UR9, UR11 ;  /* 0x0000000b00097c82 */ /* 0x000fe40008000000 */
[----:B------:R-:W-:-:S04]  /*0a70*/  UIADD3 UR4, UPT, UPT, -UR9, URZ, URZ ;  /* 0x000000ff09047290 */ /* 0x000fc8000fffe1ff */
[----:B------:R-:W-:Y:S02]  /*0a80*/  UIMAD UR4, UR7, UR4, UR6 ;  /* 0x00000004070472a4 */ /* 0x000fe4000f8e0206 */
[----:B------:R-:W-:Y:S02]  /*0a90*/  USHF.R.S32.HI UR6, URZ, 0x1f, UR5 ;  /* 0x0000001fff067899 */ /* 0x000fe40008011405 */
[----:B------:R-:W-:Y:S02]  /*0aa0*/  UISETP.GT.U32.AND UP1, UPT, UR7, UR4, UPT ;  /* 0x000000040700728c */ /* 0x000fe4000bf24070 */
[----:B------:R-:W-:-:S09]  /*0ab0*/  ULOP3.LUT UR6, UR6, 0x1, URZ, 0xfc, !UPT ;  /* 0x0000000106067892 */ /* 0x000fd2000f8efcff */
[----:B------:R-:W-:Y:S02]  /*0ac0*/  @!UP1 UIADD3 UR4, UPT, UPT, UR4, -UR7, URZ ;  /* 0x8000000704049290 */ /* 0x000fe4000fffe0ff */
[----:B------:R-:W-:Y:S02]  /*0ad0*/  @!UP1 UIADD3 UR9, UPT, UPT, UR9, 0x1, URZ ;  /* 0x0000000109099890 */ /* 0x000fe4000fffe0ff */
[----:B------:R-:W-:Y:S02]  /*0ae0*/  UISETP.GE.U32.AND UP0, UPT, UR4, UR7, UPT ;  /* 0x000000070400728c */ /* 0x000fe4000bf06070 */
[----:B------:R-:W-:-:S05]  /*0af0*/  UISETP.GE.AND UP1, UPT, UR8, URZ, UPT ;  /* 0x000000ff0800728c */ /* 0x000fca000bf26270 */
[----:B------:R-:W0:Y:S04]  /*0b00*/  LDCU UR4, c[0x0][0x3e0] ;  /* 0x00007c00ff0477ac */ /* 0x000e280008000800 */
[----:B------:R-:W-:Y:S02]  /*0b10*/  @UP0 UIADD3 UR9, UPT, UPT, UR9, 0x1, URZ ;  /* 0x0000000109090890 */ /* 0x000fe4000fffe0ff */
[----:B------:R-:W-:-:S05]  /*0b20*/  UISETP.NE.AND UP0, UPT, UR5, URZ, UPT ;  /* 0x000000ff0500728c */ /* 0x000fca000bf05270 */
[----:B------:R-:W-:Y:S02]  /*0b30*/  UMOV UR8, UR9 ;  /* 0x0000000900087c82 */ /* 0x000fe40008000000 */
[----:B------:R-:W-:-:S04]  /*0b40*/  @!UP1 UIADD3 UR8, UPT, UPT, -UR8, URZ, URZ ;  /* 0x000000ff08089290 */ /* 0x000fc8000fffe1ff */
[----:B------:R-:W-:Y:S01]  /*0b50*/  @!UP0 ULOP3.LUT UR8, URZ, UR5, URZ, 0x33, !UPT ;  /* 0x00000005ff088292 */ /* 0x000fe2000f8e33ff */
[----:B0-----:R-:W-:Y:S01]  /*0b60*/  IMAD.U32 R0, RZ, RZ, UR4 ;  /* 0x00000004ff007e24 */ /* 0x001fe2000f8e00ff */
[----:B------:R-:W-:Y:S02]  /*0b70*/  UIADD3 UR17, UPT, UPT, UR4, -0x1, URZ ;  /* 0xffffffff04117890 */ /* 0x000fe4000fffe0ff */
[----:B------:R-:W-:Y:S02]  /*0b80*/  UIMAD UR7, UR8, UR6, URZ ;  /* 0x00000006080772a4 */ /* 0x000fe4000f8e02ff */
[----:B------:R-:W-:Y:S01]  /*0b90*/  IABS R0, R0 ;  /* 0x0000000000007213 */ /* 0x000fe20000000000 */
[----:B------:R-:W-:-:S03]  /*0ba0*/  UISETP.NE.AND UP2, UPT, UR4, URZ, UPT ;  /* 0x000000ff0400728c */ /* 0x000fc6000bf45270 */
[----:B------:R-:W-:Y:S02]  /*0bb0*/  IABS R2, UR7 ;  /* 0x0000000700027c13 */ /* 0x000fe40008000000 */
[----:B------:R-:W-:Y:S02]  /*0bc0*/  R2UR UR11, R0 ;  /* 0x00000000000b72ca */ /* 0x000fe400000e0000 */
[----:B------:R-:W-:-:S11]  /*0bd0*/  R2UR UR13, R2 ;  /* 0x00000000020d72ca */ /* 0x000fd600000e0000 */
[----:B------:R-:W0:Y:S02]  /*0be0*/  I2F.RP R8, UR11 ;  /* 0x0000000b00087d06 */ /* 0x000e240008209400 */
[----:B------:R-:W-:-:S04]  /*0bf0*/  UIADD3 UR6, UPT, UPT, UR17, UR13, URZ ;  /* 0x0000000d11067290 */ /* 0x000fc8000fffe0ff */
[----:B------:R-:W-:Y:S02]  /*0c00*/  ULOP3.LUT UR16, UR6, UR13, URZ, 0x3c, !UPT ;  /* 0x0000000d06107292 */ /* 0x000fe4000f8e3cff */
[----:B------:R-:W1:Y:S01]  /*0c10*/  I2F.RP R9, UR13 ;  /* 0x0000000d00097d06 */ /* 0x000e620008209400 */
[----:B------:R-:W-:Y:S01]  /*0c20*/  IMAD.U32 R2, RZ, RZ, UR6 ;  /* 0x00000006ff027e24 */ /* 0x000fe2000f8e00ff */
[----:B------:R-:W-:Y:S02]  /*0c30*/  ULOP3.LUT UR6, UR6, UR4, URZ, 0x3c, !UPT ;  /* 0x0000000406067292 */ /* 0x000fe4000f8e3cff */
[----:B------:R-:W-:Y:S02]  /*0c40*/  ISETP.LE.AND P0, PT, RZ, UR16, PT ;  /* 0x00000010ff007c0c */ /* 0x000fe4000bf03270 */
[----:B------:R-:W-:Y:S02]  /*0c50*/  IABS R2, R2 ;  /* 0x0000000200027213 */ /* 0x000fe40000000000 */
[----:B0-----:R-:W0:Y:S02]  /*0c60*/  MUFU.RCP R4, R8 ;  /* 0x0000000800047308 */ /* 0x001e240000001000 */
[----:B------:R-:W-:-:S06]  /*0c70*/  R2UR UR12, R2 ;  /* 0x00000000020c72ca */ /* 0x000fcc00000e0000 */
[----:B-1----:R-:W1:Y:S01]  /*0c80*/  MUFU.RCP R0, R9 ;  /* 0x0000000900007308 */ /* 0x002e620000001000 */
[----:B0-----:R-:W-:Y:S02]  /*0c90*/  VIADD R4, R4, 0xffffffe ;  /* 0x0ffffffe04047836 */ /* 0x001fe40000000000 */
[----:B-1----:R-:W-:-:S05]  /*0ca0*/  VIADD R5, R0, 0xffffffe ;  /* 0x0ffffffe00057836 */ /* 0x002fca0000000000 */
[----:B------:R0:W1:Y:S08]  /*0cb0*/  F2I.FTZ.U32.TRUNC.NTZ R0, R4 ;  /* 0x0000000400007305 */ /* 0x000070000021f000 */
[----:B------:R-:W2:Y:S01]  /*0cc0*/  F2I.FTZ.U32.TRUNC.NTZ R5, R5 ;  /* 0x0000000500057305 */ /* 0x000ea2000021f000 */
[----:B0-----:R-:W-:Y:S01]  /*0cd0*/  IMAD.MOV.U32 R4, RZ, RZ, RZ ;  /* 0x000000ffff047224 */ /* 0x001fe200078e00ff */
[----:B-1----:R-:W-:-:S02]  /*0ce0*/  R2UR UR23, R0 ;  /* 0x00000000001772ca */ /* 0x002fc400000e0000 */
[----:B------:R-:W-:Y:S01]  /*0cf0*/  IABS R0, UR7 ;  /* 0x0000000700007c13 */ /* 0x000fe20008000000 */
[----:B--2---:R-:W-:-:S04]  /*0d00*/  IMAD.MOV R3, RZ, RZ, -R5 ;  /* 0x000000ffff037224 */ /* 0x004fc800078e0a05 */
[----:B------:R-:W-:Y:S02]  /*0d10*/  IMAD.MOV R0, RZ, RZ, -R0 ;  /* 0x000000ffff007224 */ /* 0x000fe400078e0a00 */
[----:B------:R-:W-:-:S04]  /*0d20*/  IMAD R3, R3, UR13, RZ ;  /* 0x0000000d03037c24 */ /* 0x000fc8000f8e02ff */
[----:B------:R-:W-:Y:S01]  /*0d30*/  UIADD3 UR9, UPT, UPT, URZ, -UR23, URZ ;  /* 0x80000017ff097290 */ /* 0x000fe2000fffe0ff */
[----:B------:R-:W-:-:S03]  /*0d40*/  IMAD.HI.U32 R3, R5, R3, R4 ;  /* 0x0000000305037227 */ /* 0x000fc600078e0004 */
[----:B------:R-:W-:-:S03]  /*0d50*/  UIMAD UR9, UR9, UR11, URZ ;  /* 0x0000000b090972a4 */ /* 0x000fc6000f8e02ff */
[----:B------:R-:W-:Y:S01]  /*0d60*/  IMAD.HI.U32 R11, R3, UR12, RZ ;  /* 0x0000000c030b7c27 */ /* 0x000fe2000f8e00ff */
[----:B------:R-:W-:-:S03]  /*0d70*/  UIMAD.WIDE.U32 UR22, UR23, UR9, UR22 ;  /* 0x00000009171672a5 */ /* 0x000fc6000f8e0016 */
[----:B------:R-:W-:Y:S01]  /*0d80*/  IMAD R0, R11, R0, UR12 ;  /* 0x0000000c0b007e24 */ /* 0x000fe2000f8e0200 */
[----:B------:R-:W-:-:S03]  /*0d90*/  UIMAD.WIDE.U32 UR22, UR23, UR12, URZ ;  /* 0x0000000c171672a5 */ /* 0x000fc6000f8e00ff */
[----:B------:R-:W0:Y:S01]  /*0da0*/  LDCU.U8 UR9, c[0x0][0x549] ;  /* 0x0000a920ff0977ac */ /* 0x000e220008000000 */
[----:B------:R-:W-:-:S03]  /*0db0*/  ISETP.LT.U32.AND P1, PT, R0, UR13, PT ;  /* 0x0000000d00007c0c */ /* 0x000fc6000bf21070 */
[----:B------:R-:W-:Y:S02]  /*0dc0*/  UMOV UR15, UR23 ;  /* 0x00000017000f7c82 */ /* 0x000fe40008000000 */
[----:B------:R-:W-:-:S04]  /*0dd0*/  UIADD3 UR10, UPT, UPT, -UR15, URZ, URZ ;  /* 0x000000ff0f0a7290 */ /* 0x000fc8000fffe1ff */
[----:B------:R-:W-:-:S04]  /*0de0*/  UIMAD UR10, UR11, UR10, UR12 ;  /* 0x0000000a0b0a72a4 */ /* 0x000fc8000f8e020c */
[----:B------:R-:W-:Y:S01]  /*0df0*/  @!P1 VIADD R0, R0, -UR13 ;  /* 0x8000000d00009c36 */ /* 0x000fe20008000000 */
[----:B------:R-:W-:Y:S01]  /*0e00*/  UISETP.GT.U32.AND UP1, UPT, UR11, UR10, UPT ;  /* 0x0000000a0b00728c */ /* 0x000fe2000bf24070 */
[----:B------:R-:W-:Y:S01]  /*0e10*/  @!P1 VIADD R11, R11, 0x1 ;  /* 0x000000010b0b9836 */ /* 0x000fe20000000000 */
[----:B------:R-:W-:Y:S01]  /*0e20*/  ISETP.NE.AND P1, PT, RZ, UR7, PT ;  /* 0x00000007ff007c0c */ /* 0x000fe2000bf25270 */
[----:B0-----:R-:W-:Y:S01]  /*0e30*/  UISETP.NE.AND UP0, UPT, UR9, URZ, UPT ;  /* 0x000000ff0900728c */ /* 0x001fe2000bf05270 */
[----:B------:R-:W-:-:S03]  /*0e40*/  ISETP.GE.U32.AND P2, PT, R0, UR13, PT ;  /* 0x0000000d00007c0c */ /* 0x000fc6000bf46070 */
[----:B------:R-:W-:Y:S02]  /*0e50*/  USEL UR5, UR5, 0x1, !UP0 ;  /* 0x0000000105057887 */ /* 0x000fe4000c000000 */
[----:B------:R-:W-:Y:S02]  /*0e60*/  UISETP.GE.AND UP0, UPT, UR6, URZ, UPT ;  /* 0x000000ff0600728c */ /* 0x000fe4000bf06270 */
[----:B------:R-:W-:Y:S02]  /*0e70*/  @!UP1 UIADD3 UR10, UPT, UPT, UR10, -UR11, URZ ;  /* 0x8000000b0a0a9290 */ /* 0x000fe4000fffe0ff */
[----:B------:R-:W-:Y:S02]  /*0e80*/  @!UP1 UIADD3 UR15, UPT, UPT, UR15, 0x1, URZ ;  /* 0x000000010f0f9890 */ /* 0x000fe4000fffe0ff */
[----:B------:R-:W-:Y:S02]  /*0e90*/  UISETP.GE.U32.AND UP3, UPT, UR10, UR11, UPT ;  /* 0x0000000b0a00728c */ /* 0x000fe4000bf66070 */
[----:B------:R-:W-:Y:S01]  /*0ea0*/  @P2 VIADD R11, R11, 0x1 ;  /* 0x000000010b0b2836 */ /* 0x000fe20000000000 */
[----:B------:R-:W-:-:S02]  /*0eb0*/  UISETP.NE.AND UP1, UPT, UR8, URZ, UPT ;  /* 0x000000ff0800728c */ /* 0x000fc4000bf25270 */
[----:B------:R-:W-:Y:S01]  /*0ec0*/  USHF.R.S32.HI UR8, URZ, 0x1f, UR7 ;  /* 0x0000001fff087899 */ /* 0x000fe20008011407 */
[----:B------:R-:W-:Y:S01]  /*0ed0*/  @!P0 IMAD.MOV R11, RZ, RZ, -R11 ;  /* 0x000000ffff0b8224 */ /* 0x000fe200078e0a0b */
[----:B------:R-:W-:Y:S01]  /*0ee0*/  @!P1 LOP3.LUT R11, RZ, UR13, RZ, 0x33, !PT ;  /* 0x0000000dff0b9c12 */ /* 0x000fe2000f8e33ff */
[----:B------:R-:W-:-:S03]  /*0ef0*/  USEL UR6, URZ, 0x1, !UP1 ;  /* 0x00000001ff067887 */ /* 0x000fc6000c800000 */
[----:B------:R-:W-:Y:S01]  /*0f00*/  ISETP.LT.U32.AND P0, PT, R16, R11, PT ;  /* 0x0000000b1000720c */ /* 0x000fe20003f01070 */
[----:B------:R-:W-:Y:S01]  /*0f10*/  @UP3 UIADD3 UR15, UPT, UPT, UR15, 0x1, URZ ;  /* 0x000000010f0f3890 */ /* 0x000fe2000fffe0ff */
[----:B------:R-:W-:Y:S01]  /*0f20*/  SHF.R.S32.HI R3, RZ, 0x1f, R11 ;  /* 0x0000001fff037819 */ /* 0x000fe2000001140b */
[----:B------:R-:W-:Y:S02]  /*0f30*/  ULOP3.LUT UR6, UR8, UR6, URZ, 0xfc, !UPT ;  /* 0x0000000608067292 */ /* 0x000fe4000f8efcff */
[----:B------:R-:W-:Y:S01]  /*0f40*/  @!UP0 UIADD3 UR15, UPT, UPT, -UR15, URZ, URZ ;  /* 0x000000ff0f0f8290 */ /* 0x000fe2000fffe1ff */
[----:B------:R-:W-:Y:S01]  /*0f50*/  ISETP.LT.AND.EX P0, PT, R17, R3, PT, P0 ;  /* 0x000000031100720c */ /* 0x000fe20003f01300 */
[----:B------:R-:W-:-:S03]  /*0f60*/  @!UP2 ULOP3.LUT UR15, URZ, UR4, URZ, 0x33, !UPT ;  /* 0x00000004ff0fa292 */ /* 0x000fc6000f8e33ff */
        /* <DEDUP_REMOVED lines=25> */
.L_x_9:
[----:B------:R-:W-:Y:S01]  /*1100*/  IMAD.MOV.U32 R20, RZ, RZ, R16 ;  /* 0x000000ffff147224 */ /* 0x000fe200078e0010 */
[----:B------:R-:W-:Y:S01]  /*1110*/  MOV R18, R11 ;  /* 0x0000000b00127202 */ /* 0x000fe20000000f00 */
[----:B------:R-:W-:Y:S01]  /*1120*/  IMAD.MOV.U32 R15, RZ, RZ, R3 ;  /* 0x000000ffff0f7224 */ /* 0x000fe200078e0003 */
[----:B------:R-:W-:Y:S02]  /*1130*/  MOV R16, 0x1150 ;  /* 0x0000115000107802 */ /* 0x000fe40000000f00 */
[----:B------:R-:W-:Y:S05]  /*1140*/  CALL.REL.NOINC `($__internal_0_$__cuda_sm20_div_s64) ;  /* 0x0000003400307944 */ /* 0x000fea0003c00000 */
[----:B------:R-:W-:Y:S02]  /*1150*/  MOV R34, R0 ;  /* 0x0000000000227202 */ /* 0x000fe40000000f00 */
[----:B------:R-:W-:Y:S02]  /*1160*/  MOV R35, R17 ;  /* 0x0000001100237202 */ /* 0x000fe40000000f00 */
.L_x_10:
[----:B------:R-:W-:Y:S05]  /*1170*/  BSYNC.RECONVERGENT B0 ;  /* 0x0000000000007941 */ /* 0x000fea0003800200 */
.L_x_8:
[----:B------:R-:W-:Y:S01]  /*1180*/  IABS R8, UR21 ;  /* 0x0000001500087c13 */ /* 0x000fe20008000000 */
[----:B------:R-:W0:Y:S01]  /*1190*/  LDC R5, c[0x0][0x434] ;  /* 0x00010d00ff057b82 */ /* 0x000e220000000800 */
[----:B------:R-:W-:Y:S01]  /*11a0*/  IABS R0, UR21 ;  /* 0x0000001500007c13 */ /* 0x000fe20008000000 */
[----:B------:R-:W-:Y:S01]  /*11b0*/  UIMAD UR5, UR15, UR5, URZ ;  /* 0x000000050f0572a4 */ /* 0x000fe2000f8e02ff */
[----:B------:R-:W1:Y:S01]  /*11c0*/  I2F.RP R10, R8 ;  /* 0x00000008000a7306 */ /* 0x000e620000209400 */
[----:B------:R-:W-:Y:S02]  /*11d0*/  BSSY.RECONVERGENT B0, `(.L_x_11) ;  /* 0x000003b000007945 */ /* 0x000fe40003800200 */
[----:B------:R-:W-:Y:S01]  /*11e0*/  IMAD.MOV R0, RZ, RZ, -R0 ;  /* 0x000000ffff007224 */ /* 0x000fe200078e0a00 */
[----:B------:R-:W-:-:S04]  /*11f0*/  UIMAD UR6, UR6, UR5, URZ ;  /* 0x00000005060672a4 */ /* 0x000fc8000f8e02ff */
[----:B-1----:R-:W1:Y:S01]  /*1200*/  MUFU.RCP R14, R10 ;  /* 0x0000000a000e7308 */ /* 0x002e620000001000 */
[----:B0-----:R-:W-:-:S04]  /*1210*/  IADD3 R5, PT, PT, R5, -0x1, R8 ;  /* 0xffffffff05057810 */ /* 0x001fc80007ffe008 */
[----:B------:R-:W-:Y:S01]  /*1220*/  IABS R2, R5 ;  /* 0x0000000500027213 */ /* 0x000fe20000000000 */
[----:B-1----:R-:W-:-:S04]  /*1230*/  VIADD R14, R14, 0xffffffe ;  /* 0x0ffffffe0e0e7836 */ /* 0x002fc80000000000 */
[----:B------:R-:W0:Y:S02]  /*1240*/  F2I.FTZ.U32.TRUNC.NTZ R15, R14 ;  /* 0x0000000e000f7305 */ /* 0x000e24000021f000 */
[----:B0-----:R-:W-:Y:S02]  /*1250*/  IMAD.MOV R9, RZ, RZ, -R15 ;  /* 0x000000ffff097224 */ /* 0x001fe400078e0a0f */
[----:B------:R-:W-:Y:S02]  /*1260*/  IMAD.MOV.U32 R14, RZ, RZ, RZ ;  /* 0x000000ffff0e7224 */ /* 0x000fe400078e00ff */
[----:B------:R-:W-:-:S04]  /*1270*/  IMAD R4, R9, R8, RZ ;  /* 0x0000000809047224 */ /* 0x000fc800078e02ff */
[----:B------:R-:W-:-:S06]  /*1280*/  IMAD.HI.U32 R4, R15, R4, R14 ;  /* 0x000000040f047227 */ /* 0x000fcc00078e000e */
[----:B------:R-:W-:-:S04]  /*1290*/  IMAD.HI.U32 R9, R4, R2, RZ ;  /* 0x0000000204097227 */ /* 0x000fc800078e00ff */
[----:B------:R-:W-:Y:S01]  /*12a0*/  IMAD R13, R9, R0, R2 ;  /* 0x00000000090d7224 */ /* 0x000fe200078e0202 */
[----:B------:R-:W-:-:S04]  /*12b0*/  LOP3.LUT R0, R5, R8, RZ, 0x3c, !PT ;  /* 0x0000000805007212 */ /* 0x000fc800078e3cff */
[----:B------:R-:W-:Y:S02]  /*12c0*/  ISETP.GT.U32.AND P1, PT, R8, R13, PT ;  /* 0x0000000d0800720c */ /* 0x000fe40003f24070 */
[----:B------:R-:W-:-:S11]  /*12d0*/  ISETP.GE.AND P0, PT, R0, RZ, PT ;  /* 0x000000ff0000720c */ /* 0x000fd60003f06270 */
[----:B------:R-:W-:Y:S02]  /*12e0*/  @!P1 IMAD.IADD R13, R13, 0x1, -R8 ;  /* 0x000000010d0d9824 */ /* 0x000fe400078e0a08 */
[----:B------:R-:W-:Y:S01]  /*12f0*/  @!P1 VIADD R9, R9, 0x1 ;  /* 0x0000000109099836 */ /* 0x000fe20000000000 */
[----:B------:R-:W-:Y:S02]  /*1300*/  ISETP.NE.AND P1, PT, RZ, UR21, PT ;  /* 0x00000015ff007c0c */ /* 0x000fe4000bf25270 */
[----:B------:R-:W-:-:S13]  /*1310*/  ISETP.GE.U32.AND P2, PT, R13, R8, PT ;  /* 0x000000080d00720c */ /* 0x000fda0003f46070 */
[----:B------:R-:W-:-:S04]  /*1320*/  @P2 VIADD R9, R9, 0x1 ;  /* 0x0000000109092836 */ /* 0x000fc80000000000 */
[----:B------:R-:W-:Y:S01]  /*1330*/  @!P0 IMAD.MOV R9, RZ, RZ, -R9 ;  /* 0x000000ffff098224 */ /* 0x000fe200078e0a09 */
[----:B------:R-:W-:-:S04]  /*1340*/  @!P1 LOP3.LUT R9, RZ, R8, RZ, 0x33, !PT ;  /* 0x00000008ff099212 */ /* 0x000fc800078e33ff */
        /* <DEDUP_REMOVED lines=28> */
.L_x_12:
[----:B------:R-:W-:Y:S01]  /*1510*/  IMAD.MOV.U32 R20, RZ, RZ, R6 ;  /* 0x000000ffff147224 */ /* 0x000fe200078e0006 */
[----:B------:R-:W-:Y:S01]  /*1520*/  MOV R17, R7 ;  /* 0x0000000700117202 */ /* 0x000fe20000000f00 */
[----:B------:R-:W-:Y:S01]  /*1530*/  IMAD.MOV.U32 R18, RZ, RZ, R10 ;  /* 0x000000ffff127224 */ /* 0x000fe200078e000a */
[----:B------:R-:W-:Y:S02]  /*1540*/  MOV R16, 0x1560 ;  /* 0x0000156000107802 */ /* 0x000fe40000000f00 */
[----:B------:R-:W-:Y:S05]  /*1550*/  CALL.REL.NOINC `($__internal_0_$__cuda_sm20_div_s64) ;  /* 0x00000030002c7944 */ /* 0x000fea0003c00000 */
[----:B------:R-:W-:Y:S02]  /*1560*/  MOV R18, R0 ;  /* 0x0000000000127202 */ /* 0x000fe40000000f00 */
[----:B------:R-:W-:Y:S02]  /*1570*/  MOV R19, R17 ;  /* 0x0000001100137202 */ /* 0x000fe40000000f00 */
.L_x_13:
[----:B------:R-:W-:Y:S05]  /*1580*/  BSYNC.RECONVERGENT B0 ;  /* 0x0000000000007941 */ /* 0x000fea0003800200 */
.L_x_11:
[----:B------:R-:W0:Y:S01]  /*1590*/  S2R R4, SR_TID.X ;  /* 0x0000000000047919 */ /* 0x000e220000002100 */
[----:B------:R-:W-:Y:S01]  /*15a0*/  UIADD3 UR8, UP0, UPT, UR20, -UR19, URZ ;  /* 0x8000001314087290 */ /* 0x000fe2000ff1e0ff */
[----:B------:R-:W1:Y:S03]  /*15b0*/  LDCU UR4, c[0x0][0x534] ;  /* 0x0000a680ff0477ac */ /* 0x000e660008000800 */
[----:B------:R-:W-:-:S06]  /*15c0*/  UIADD3.X UR5, UPT, UPT, UR14, -0x1, URZ, UP0, !UPT ;  /* 0xffffffff0e057890 */ /* 0x000fcc00087fe4ff */
[----:B------:R-:W-:Y:S01]  /*15d0*/  IMAD.U32 R0, RZ, RZ, UR5 ;  /* 0x00000005ff007e24 */ /* 0x000fe2000f8e00ff */
[----:B0-----:R-:W-:Y:S02]  /*15e0*/  LOP3.LUT R21, R4, 0x3, RZ, 0xc0, !PT ;  /* 0x0000000304157812 */ /* 0x001fe400078ec0ff */
[----:B------:R-:W-:Y:S02]  /*15f0*/  SHF.R.U32.HI R20, RZ, 0x2, R4 ;  /* 0x00000002ff147819 */ /* 0x000fe40000011604 */
[----:B------:R-:W-:Y:S01]  /*1600*/  ISETP.LT.U32.AND P3, PT, R21, UR8, PT ;  /* 0x0000000815007c0c */ /* 0x000fe2000bf61070 */
[----:B------:R-:W0:Y:S02]  /*1610*/  LDCU.64 UR8, c[0x0][0x358] ;  /* 0x00006b00ff0877ac */ /* 0x000e240008000a00 */
[----:B------:R-:W-:Y:S01]  /*1620*/  VIADD R2, R20, 0x40 ;  /* 0x0000004014027836 */ /* 0x000fe20000000000 */
[----:B------:R-:W-:Y:S01]  /*1630*/  ISETP.GT.AND.EX P3, PT, R0, RZ, PT, P3 ;  /* 0x000000ff0000720c */ /* 0x000fe20003f64330 */
[----:B------:R-:W-:-:S02]  /*1640*/  VIADD R13, R20, 0x20 ;  /* 0x00000020140d7836 */ /* 0x000fc40000000000 */
[C---:B------:R-:W-:Y:S01]  /*1650*/  VIADD R0, R20.reuse, 0x60 ;  /* 0x0000006014007836 */ /* 0x040fe20000000000 */
[----:B-1----:R-:W-:Y:S02]  /*1660*/  ISETP.GE.OR P6, PT, R20, UR4, !P3 ;  /* 0x0000000414007c0c */ /* 0x002fe4000dfc6670 */
[----:B------:R-:W-:Y:S02]  /*1670*/  ISETP.GE.OR P4, PT, R2, UR4, !P3 ;  /* 0x0000000402007c0c */ /* 0x000fe4000df86670 */
[----:B------:R-:W-:Y:S02]  /*1680*/  ISETP.GE.OR P5, PT, R13, UR4, !P3 ;  /* 0x000000040d007c0c */ /* 0x000fe4000dfa6670 */
[----:B------:R-:W-:-:S07]  /*1690*/  ISETP.GE.OR P3, PT, R0, UR4, !P3 ;  /* 0x0000000400007c0c */ /* 0x000fce000df66670 */
[----:B------:R-:W1:Y:S01]  /*16a0*/  @!P6 LDC.64 R16, c[0x0][0x428] ;  /* 0x00010a00ff10eb82 */ /* 0x000e620000000a00 */
[C---:B------:R-:W-:Y:S02]  /*16b0*/  @!P6 IADD3 R24, P0, PT, R21.reuse, UR19, RZ ;  /* 0x000000131518ec10 */ /* 0x040fe4000ff1e0ff */
[C---:B------:R-:W-:Y:S02]  /*16c0*/  @!P4 IADD3 R26, P1, PT, R21.reuse, UR19, RZ ;  /* 0x00000013151acc10 */ /* 0x040fe4000ff3e0ff */
[----:B------:R-:W-:Y:S01]  /*16d0*/  @!P5 IADD3 R28, P2, PT, R21, UR19, RZ ;  /* 0x00000013151cdc10 */ /* 0x000fe2000ff5e0ff */
[----:B------:R-:W-:Y:S02]  /*16e0*/  @!P6 IMAD.X R25, RZ, RZ, RZ, P0 ;  /* 0x000000ffff19e224 */ /* 0x000fe400000e06ff */
[----:B------:R-:W2:Y:S01]  /*16f0*/  @!P4 LDC.64 R8, c[0x0][0x428] ;  /* 0x00010a00ff08cb82 */ /* 0x000ea20000000a00 */
[----:B------:R-:W-:Y:S02]  /*1700*/  @!P4 IMAD.X R27, RZ, RZ, RZ, P1 ;  /* 0x000000ffff1bc224 */ /* 0x000fe400008e06ff */
[----:B------:R-:W-:-:S04]  /*1710*/  @!P6 IMAD.WIDE.U32 R24, R20, UR20, R24 ;  /* 0x000000141418ec25 */ /* 0x000fc8000f8e0018 */
[----:B------:R-:W-:Y:S01]  /*1720*/  @!P6 IMAD R22, R20, UR14, R25 ;  /* 0x0000000e1416ec24 */ /* 0x000fe2000f8e0219 */
[----:B------:R-:W3:Y:S01]  /*1730*/  @!P5 LDC.64 R14, c[0x0][0x428] ;  /* 0x00010a00ff0edb82 */ /* 0x000ee20000000a00 */
[----:B------:R-:W-:-:S07]  /*1740*/  @!P5 IMAD.X R29, RZ, RZ, RZ, P2 ;  /* 0x000000ffff1dd224 */ /* 0x000fce00010e06ff */
[----:B------:R-:W4:Y:S01]  /*1750*/  @!P3 LDC.64 R6, c[0x0][0x428] ;  /* 0x00010a00ff06bb82 */ /* 0x000f220000000a00 */
[----:B-1----:R-:W-:Y:S01]  /*1760*/  @!P6 LEA R32, P0, R24, R16, 0x2 ;  /* 0x000000101820e211 */ /* 0x002fe200078010ff */
[----:B------:R-:W-:Y:S01]  /*1770*/  @!P4 IMAD.WIDE.U32 R26, R2, UR20, R26 ;  /* 0x00000014021acc25 */ /* 0x000fe2000f8e001a */
[----:B------:R-:W-:Y:S02]  /*1780*/  MOV R16, 0xff800000 ;  /* 0xff80000000107802 */ /* 0x000fe40000000f00 */
[----:B------:R-:W-:Y:S02]  /*1790*/  @!P6 LEA.HI.X R33, R24, R17, R22, 0x2, P0 ;  /* 0x000000111821e211 */ /* 0x000fe400000f1416 */
[----:B------:R-:W-:Y:S01]  /*17a0*/  @!P3 IADD3 R24, P0, PT, R21, UR19, RZ ;  /* 0x000000131518bc10 */ /* 0x000fe2000ff1e0ff */
[----:B------:R-:W-:Y:S01]  /*17b0*/  @!P5 IMAD.WIDE.U32 R28, R13, UR20, R28 ;  /* 0x000000140d1cdc25 */ /* 0x000fe2000f8e001c */
[----:B--2---:R-:W-:Y:S01]  /*17c0*/  @!P4 LEA R8, P1, R26, R8, 0x2 ;  /* 0x000000081a08c211 */ /* 0x004fe200078210ff */
[----:B0-----:R-:W2:Y:S02]  /*17d0*/  @!P6 LDG.E R16, desc[UR8][R32.64] ;  /* 0x000000082010e981 */ /* 0x001ea4000c1e1900 */
[----:B------:R-:W-:-:S02]  /*17e0*/  @!P3 IMAD.X R25, RZ, RZ, RZ, P0 ;  /* 0x000000ffff19b224 */ /* 0x000fc400000e06ff */
[----:B------:R-:W-:Y:S02]  /*17f0*/  @!P4 IMAD R2, R2, UR14, R27 ;  /* 0x0000000e0202cc24 */ /* 0x000fe4000f8e021b */
[----:B------:R-:W-:Y:S01]  /*1800*/  @!P3 IMAD.WIDE.U32 R24, R0, UR20, R24 ;  /* 0x000000140018bc25 */ /* 0x000fe2000f8e0018 */
[----:B---3--:R-:W-:Y:S02]  /*1810*/  @!P5 LEA R14, P2, R28, R14, 0x2 ;  /* 0x0000000e1c0ed211 */ /* 0x008fe400078410ff */
[----:B------:R-:W-:Y:S01]  /*1820*/  @!P4 LEA.HI.X R9, R26, R9, R2, 0x2, P1 ;  /* 0x000000091a09c211 */ /* 0x000fe200008f1402 */
[----:B------:R-:W-:Y:S02]  /*1830*/  @!P5 IMAD R22, R13, UR14, R29 ;  /* 0x0000000e0d16dc24 */ /* 0x000fe4000f8e021d */
[----:B------:R-:W-:Y:S01]  /*1840*/  @!P3 IMAD R0, R0, UR14, R25 ;  /* 0x0000000e0000bc24 */ /* 0x000fe2000f8e0219 */
[----:B----4-:R-:W-:Y:S01]  /*1850*/  @!P3 LEA R6, P0, R24, R6, 0x2 ;  /* 0x000000061806b211 */ /* 0x010fe200078010ff */
[----:B------:R-:W-:Y:S01]  /*1860*/  IMAD.MOV.U32 R2, RZ, RZ, -0x800000 ;  /* 0xff800000ff027424 */ /* 0x000fe200078e00ff */
[----:B------:R-:W-:Y:S01]  /*1870*/  @!P5 LEA.HI.X R15, R28, R15, R22, 0x2, P2 ;  /* 0x0000000f1c0fd211 */ /* 0x000fe200010f1416 */
[----:B------:R-:W-:Y:S01]  /*1880*/  IMAD.MOV.U32 R17, RZ, RZ, -0x800000 ;  /* 0xff800000ff117424 */ /* 0x000fe200078e00ff */
[----:B------:R-:W-:-:S02]  /*1890*/  @!P3 LEA.HI.X R7, R24, R7, R0, 0x2, P0 ;  /* 0x000000071807b211 */ /* 0x000fc400000f1400 */
[----:B------:R-:W-:Y:S01]  /*18a0*/  MOV R0, 0xff800000 ;  /* 0xff80000000007802 */ /* 0x000fe20000000f00 */
[----:B------:R0:W3:Y:S04]  /*18b0*/  @!P5 LDG.E R2, desc[UR8][R14.64] ;  /* 0x000000080e02d981 */ /* 0x0000e8000c1e1900 */
[----:B------:R1:W4:Y:S04]  /*18c0*/  @!P4 LDG.E R17, desc[UR8][R8.64] ;  /* 0x000000080811c981 */ /* 0x000328000c1e1900 */
[----:B------:R5:W4:Y:S01]  /*18d0*/  @!P3 LDG.E R0, desc[UR8][R6.64] ;  /* 0x000000080600b981 */ /* 0x000b22000c1e1900 */
[C---:B------:R-:W-:Y:S01]  /*18e0*/  ISETP.GT.U32.AND P2, PT, R4.reuse, 0x17f, PT ;  /* 0x0000017f0400780c */ /* 0x040fe20003f44070 */
[----:B------:R-:W5:Y:S01]  /*18f0*/  S2UR UR4, SR_CgaCtaId ;  /* 0x00000000000479c3 */ /* 0x000f620000008800 */
[C---:B------:R-:W-:Y:S01]  /*1900*/  ISETP.GT.U32.AND P1, PT, R4.reuse, 0xff, PT ;  /* 0x000000ff0400780c */ /* 0x040fe20003f24070 */
[----:B------:R-:W-:Y:S01]  /*1910*/  UMOV UR5, 0x400 ;  /* 0x0000040000057882 */ /* 0x000fe20000000000 */
[C---:B------:R-:W-:Y:S01]  /*1920*/  ISETP.GT.U32.AND P0, PT, R4.reuse, 0x7f, PT ;  /* 0x0000007f0400780c */ /* 0x040fe20003f04070 */
[----:B------:R-:W-:Y:S01]  /*1930*/  IMAD.MOV.U32 R27, RZ, RZ, -0x800000 ;  /* 0xff800000ff1b7424 */ /* 0x000fe200078e00ff */
[C---:B------:R-:W-:Y:S01]  /*1940*/  ISETP.GT.U32.AND P3, PT, R4.reuse, 0x1ff, PT ;  /* 0x000001ff0400780c */ /* 0x040fe20003f64070 */
[----:B------:R-:W-:Y:S01]  /*1950*/  IMAD.MOV.U32 R24, RZ, RZ, -0x800000 ;  /* 0xff800000ff187424 */ /* 0x000fe200078e00ff */
[C---:B------:R-:W-:Y:S01]  /*1960*/  LOP3.LUT P4, RZ, R4.reuse, 0x380, RZ, 0xc0, !PT ;  /* 0x0000038004ff7812 */ /* 0x040fe2000788c0ff */
[----:B------:R-:W-:Y:S01]  /*1970*/  IMAD.MOV.U32 R23, RZ, RZ, -0x800000 ;  /* 0xff800000ff177424 */ /* 0x000fe200078e00ff */
[----:B------:R-:W-:Y:S01]  /*1980*/  MOV R25, 0xff800000 ;  /* 0xff80000000197802 */ /* 0x000fe20000000f00 */
[----:B------:R-:W-:Y:S02]  /*1990*/  BSSY.RECONVERGENT B1, `(.L_x_14) ;  /* 0x00001d4000017945 */ /* 0x000fe40003800200 */
[----:B------:R-:W5:Y:S01]  /*19a0*/  @!P2 S2R R13, SR_CgaCtaId ;  /* 0x00000000000da919 */ /* 0x000f620000008800 */
[----:B0-----:R-:W-:Y:S01]  /*19b0*/  @!P2 MOV R14, 0x400 ;  /* 0x00000400000ea802 */ /* 0x001fe20000000f00 */
[----:B------:R-:W0:Y:S04]  /*19c0*/  @!P1 S2R R22, SR_CgaCtaId ;  /* 0x0000000000169919 */ /* 0x000e280000008800 */
[C---:B------:R-:W-:Y:S01]  /*19d0*/  @!P3 IMAD.SHL.U32 R15, R4.reuse, 0x4, RZ ;  /* 0x00000004040fb824 */ /* 0x040fe200078e00ff */
[----:B-1----:R-:W-:Y:S01]  /*19e0*/  @!P1 MOV R9, 0x400 ;  /* 0x0000040000099802 */ /* 0x002fe20000000f00 */
[----:B------:R-:W1:Y:S01]  /*19f0*/  @!P0 S2R R21, SR_CgaCtaId ;  /* 0x0000000000158919 */ /* 0x000e620000008800 */
[----:B-----5:R-:W-:Y:S01]  /*1a00*/  @!P0 IMAD.SHL.U32 R7, R4, 0x4, RZ ;  /* 0x0000000404078824 */ /* 0x020fe200078e00ff */
[----:B------:R-:W-:Y:S01]  /*1a10*/  @!P0 MOV R6, 0x400 ;  /* 0x0000040000068802 */ /* 0x000fe20000000f00 */
[----:B------:R-:W-:Y:S01]  /*1a20*/  ULEA UR4, UR4, UR5, 0x18 ;  /* 0x0000000504047291 */ /* 0x000fe2000f8ec0ff */
[----:B------:R-:W-:-:S02]  /*1a30*/  @!P3 LOP3.LUT R15, R15, 0xc, RZ, 0xc0, !PT ;  /* 0x0000000c0f0fb812 */ /* 0x000fc400078ec0ff */
[----:B------:R-:W-:-:S03]  /*1a40*/  @!P0 LOP3.LUT R7, R7, 0xc, RZ, 0xc0, !PT ;  /* 0x0000000c07078812 */ /* 0x000fc600078ec0ff */
[----:B------:R-:W-:Y:S01]  /*1a50*/  @!P3 VIADD R15, R15, UR4 ;  /* 0x000000040f0fbc36 */ /* 0x000fe20008000000 */
[----:B------:R-:W-:Y:S01]  /*1a60*/  @!P2 LEA R13, R13, R14, 0x18 ;  /* 0x0000000e0d0da211 */ /* 0x000fe200078ec0ff */
[----:B------:R-:W-:Y:S01]  /*1a70*/  @!P2 IMAD.SHL.U32 R14, R4, 0x4, RZ ;  /* 0x00000004040ea824 */ /* 0x000fe200078e00ff */
[----:B0-----:R-:W-:Y:S01]  /*1a80*/  @!P1 LEA R8, R22, R9, 0x18 ;  /* 0x0000000916089211 */ /* 0x001fe200078ec0ff */
[----:B------:R-:W-:-:S03]  /*1a90*/  @!P1 IMAD.SHL.U32 R9, R4, 0x4, RZ ;  /* 0x0000000404099824 */ /* 0x000fc600078e00ff */
[----:B------:R-:W-:Y:S02]  /*1aa0*/  @!P2 LOP3.LUT R14, R14, 0xc, RZ, 0xc0, !PT ;  /* 0x0000000c0e0ea812 */ /* 0x000fe400078ec0ff */
[----:B-1----:R-:W-:Y:S01]  /*1ab0*/  @!P0 LEA R6, R21, R6, 0x18 ;  /* 0x0000000615068211 */ /* 0x002fe200078ec0ff */
[----:B------:R-:W-:Y:S01]  /*1ac0*/  @!P3 IMAD R21, R20, 0x14, R15 ;  /* 0x000000141415b824 */ /* 0x000fe200078e020f */
[----:B------:R-:W-:Y:S02]  /*1ad0*/  @!P1 LOP3.LUT R9, R9, 0xc, RZ, 0xc0, !PT ;  /* 0x0000000c09099812 */ /* 0x000fe400078ec0ff */
[----:B------:R-:W-:Y:S01]  /*1ae0*/  @!P2 IADD3 R13, PT, PT, R14, R13, RZ ;  /* 0x0000000d0e0da210 */ /* 0x000fe20007ffe0ff */
[----:B------:R-:W-:Y:S02]  /*1af0*/  @!P0 IMAD.IADD R7, R7, 0x1, R6 ;  /* 0x0000000107078824 */ /* 0x000fe400078e0206 */
[----:B------:R-:W-:Y:S02]  /*1b00*/  @!P1 IMAD.IADD R9, R9, 0x1, R8 ;  /* 0x0000000109099824 */ /* 0x000fe400078e0208 */
[C---:B------:R-:W-:Y:S01]  /*1b10*/  @!P2 IMAD R15, R20.reuse, 0x14, R13 ;  /* 0x00000014140fa824 */ /* 0x040fe200078e020d */
[----:B------:R-:W-:Y:S01]  /*1b20*/  SHF.R.U32.HI R13, RZ, 0x5, R4 ;  /* 0x00000005ff0d7819 */ /* 0x000fe20000011604 */
[----:B------:R-:W-:-:S02]  /*1b30*/  @!P1 IMAD R6, R20, 0x14, R9 ;  /* 0x0000001414069824 */ /* 0x000fc400078e0209 */
[----:B------:R-:W-:Y:S01]  /*1b40*/  @!P0 IMAD R9, R20, 0x14, R7 ;  /* 0x0000001414098824 */ /* 0x000fe200078e0207 */
[----:B------:R-:W-:Y:S02]  /*1b50*/  LOP3.LUT R7, R4, 0x1f, RZ, 0xc0, !PT ;  /* 0x0000001f04077812 */ /* 0x000fe400078ec0ff */
[----:B------:R-:W-:Y:S01]  /*1b60*/  LEA R26, R13, UR4, 0x2 ;  /* 0x000000040d1a7c11 */ /* 0x000fe2000f8e10ff */
[----:B------:R-:W-:-:S04]  /*1b70*/  USHF.R.S32.HI UR4, URZ, 0x1f, UR21 ;  /* 0x0000001fff047899 */ /* 0x000fc80008011415 */
[----:B------:R-:W-:Y:S01]  /*1b80*/  IMAD R26, R7, 0x14, R26 ;  /* 0x00000014071a7824 */ /* 0x000fe200078e021a */
[----:B------:R-:W-:Y:S01]  /*1b90*/  ULOP3.LUT UR4, UR4, 0x1, URZ, 0xfc, !UPT ;  /* 0x0000000104047892 */ /* 0x000fe2000f8efcff */
[----:B--2---:R-:W-:Y:S04]  /*1ba0*/  @!P3 STS [R21], R16 ;  /* 0x000000101500b388 */ /* 0x004fe80000000800 */
[----:B---3--:R0:W-:Y:S04]  /*1bb0*/  @!P2 STS [R15+0x280], R2 ;  /* 0x000280020f00a388 */ /* 0x0081e80000000800 */
[----:B----4-:R-:W-:Y:S04]  /*1bc0*/  @!P1 STS [R6+0x500], R17 ;  /* 0x0005001106009388 */ /* 0x010fe80000000800 */
[----:B------:R-:W-:Y:S01]  /*1bd0*/  @!P0 STS [R9+0x780], R0 ;  /* 0x0007800009008388 */ /* 0x000fe20000000800 */
[----:B------:R-:W-:Y:S08]  /*1be0*/  BAR.SYNC.DEFER_BLOCKING 0x0 ;  /* 0x0000000000007b1d */ /* 0x000ff00000010000 */
[----:B0-----:R-:W0:Y:S01]  /*1bf0*/  LDC R2, c[0x0][0x434] ;  /* 0x00010d00ff027b82 */ /* 0x001e220000000800 */
[----:B------:R-:W-:Y:S04]  /*1c00*/  @!P4 LDS R27, [R26] ;  /* 0x000000001a1bc984 */ /* 0x000fe80000000800 */
[----:B------:R-:W-:Y:S04]  /*1c10*/  @!P4 LDS R24, [R26+0x280] ;  /* 0x000280001a18c984 */ /* 0x000fe80000000800 */
[----:B------:R-:W1:Y:S04]  /*1c20*/  @!P4 LDS R25, [R26+0x500] ;  /* 0x000500001a19c984 */ /* 0x000e680000000800 */
[----:B------:R-:W2:Y:S01]  /*1c30*/  @!P4 LDS R23, [R26+0x780] ;  /* 0x000780001a17c984 */ /* 0x000ea20000000800 */
[----:B0-----:R-:W-:-:S04]  /*1c40*/  IABS R8, R2 ;  /* 0x0000000200087213 */ /* 0x001fc80000000000 */
[----:B------:R-:W0:Y:S08]  /*1c50*/  I2F.RP R21, R8 ;  /* 0x0000000800157306 */ /* 0x000e300000209400 */
[----:B0-----:R-:W0:Y:S01]  /*1c60*/  MUFU.RCP R16, R21 ;  /* 0x0000001500107308 */ /* 0x001e220000001000 */
[----:B-1----:R-:W-:Y:S01]  /*1c70*/  FMNMX3.FTZ R0, R27, R24, R25, !PT ;  /* 0x000000181b007276 */ /* 0x002fe20007810019 */
[----:B0-----:R-:W-:-:S03]  /*1c80*/  VIADD R16, R16, 0xffffffe ;  /* 0x0ffffffe10107836 */ /* 0x001fc60000000000 */
[----:B--2---:R-:W-:-:S03]  /*1c90*/  FMNMX.FTZ R9, R0, R23, !PT ;  /* 0x0000001700097209 */ /* 0x004fc60007810000 */
[----:B------:R-:W0:Y:S02]  /*1ca0*/  F2I.FTZ.U32.TRUNC.NTZ R17, R16 ;  /* 0x0000001000117305 */ /* 0x000e24000021f000 */
[----:B------:R-:W1:Y:S01]  /*1cb0*/  SHFL.BFLY PT, R0, R9, 0x10, 0x1f ;  /* 0x0e001f0009007f89 */ /* 0x000e6200000e0000 */
[--C-:B0-----:R-:W-:Y:S02]  /*1cc0*/  IMAD.MOV R6, RZ, RZ, -R17.reuse ;  /* 0x000000ffff067224 */ /* 0x101fe400078e0a11 */
[----:B------:R-:W-:Y:S02]  /*1cd0*/  IMAD.MOV.U32 R16, RZ, RZ, RZ ;  /* 0x000000ffff107224 */ /* 0x000fe400078e00ff */
[----:B------:R-:W-:Y:S01]  /*1ce0*/  IMAD R14, R6, R8, RZ ;  /* 0x00000008060e7224 */ /* 0x000fe200078e02ff */
[----:B------:R-:W-:Y:S02]  /*1cf0*/  IABS R6, R5 ;  /* 0x0000000500067213 */ /* 0x000fe40000000000 */
[----:B------:R-:W-:Y:S01]  /*1d00*/  LOP3.LUT R5, R5, R2, RZ, 0x3c, !PT ;  /* 0x0000000205057212 */ /* 0x000fe200078e3cff */
[----:B------:R-:W-:Y:S01]  /*1d10*/  IMAD.HI.U32 R14, R17, R14, R16 ;  /* 0x0000000e110e7227 */ /* 0x000fe200078e0010 */
[----:B------:R-:W-:-:S02]  /*1d20*/  MOV R17, R6 ;  /* 0x0000000600117202 */ /* 0x000fc40000000f00 */
[----:B------:R-:W-:Y:S02]  /*1d30*/  ISETP.GE.AND P1, PT, R5, RZ, PT ;  /* 0x000000ff0500720c */ /* 0x000fe40003f26270 */
[----:B-1----:R-:W-:Y:S01]  /*1d40*/  FMNMX.FTZ R0, R9, R0, !PT ;  /* 0x0000000009007209 */ /* 0x002fe20007810000 */
[----:B------:R-:W-:-:S04]  /*1d50*/  IMAD.HI.U32 R6, R14, R17, RZ ;  /* 0x000000110e067227 */ /* 0x000fc800078e00ff */
[----:B------:R-:W0:Y:S01]  /*1d60*/  SHFL.BFLY PT, R15, R0, 0x8, 0x1f ;  /* 0x0d001f00000f7f89 */ /* 0x000e2200000e0000 */
[----:B------:R-:W-:-:S04]  /*1d70*/  IMAD.MOV R14, RZ, RZ, -R6 ;  /* 0x000000ffff0e7224 */ /* 0x000fc800078e0a06 */
[----:B------:R-:W-:Y:S01]  /*1d80*/  IMAD R17, R8, R14, R17 ;  /* 0x0000000e08117224 */ /* 0x000fe200078e0211 */
[----:B0-----:R-:W-:-:S05]  /*1d90*/  FMNMX.FTZ R15, R0, R15, !PT ;  /* 0x0000000f000f7209 */ /* 0x001fca0007810000 */
[----:B------:R-:W0:Y:S02]  /*1da0*/  SHFL.BFLY PT, R20, R15, 0x4, 0x1f ;  /* 0x0c801f000f147f89 */ /* 0x000e2400000e0000 */
[----:B0-----:R-:W-:-:S05]  /*1db0*/  FMNMX.FTZ R20, R15, R20, !PT ;  /* 0x000000140f147209 */ /* 0x001fca0007810000 */
[----:B------:R-:W0:Y:S02]  /*1dc0*/  SHFL.BFLY PT, R9, R20, 0x2, 0x1f ;  /* 0x0c401f0014097f89 */ /* 0x000e2400000e0000 */
[----:B0-----:R-:W-:-:S05]  /*1dd0*/  FMNMX.FTZ R9, R20, R9, !PT ;  /* 0x0000000914097209 */ /* 0x001fca0007810000 */
[----:B------:R-:W0:Y:S02]  /*1de0*/  SHFL.BFLY PT, R0, R9, 0x1, 0x1f ;  /* 0x0c201f0009007f89 */ /* 0x000e2400000e0000 */
[----:B0-----:R-:W-:-:S04]  /*1df0*/  FMNMX.FTZ R0, R9, R0, !PT ;  /* 0x0000000009007209 */ /* 0x001fc80007810000 */
[----:B------:R-:W-:-:S04]  /*1e00*/  FSETP.NEU.FTZ.AND P0, PT, R0, -INF , PT ;  /* 0xff8000000000780b */ /* 0x000fc80003f1d000 */
[----:B------:R-:W-:Y:S02]  /*1e10*/  FSEL R0, R0, RZ, P0 ;  /* 0x000000ff00007208 */ /* 0x000fe40000000000 */
[----:B------:R-:W-:-:S03]  /*1e20*/  ISETP.GT.U32.AND P0, PT, R8, R17, PT ;  /* 0x000000110800720c */ /* 0x000fc60003f04070 */
[C---:B------:R-:W-:Y:S01]  /*1e30*/  FADD.FTZ R16, -R0.reuse, R27 ;  /* 0x0000001b00107221 */ /* 0x040fe20000010100 */
[C---:B------:R-:W-:Y:S01]  /*1e40*/  FADD.FTZ R15, -R0.reuse, R24 ;  /* 0x00000018000f7221 */ /* 0x040fe20000010100 */
[C---:B------:R-:W-:Y:S01]  /*1e50*/  FADD.FTZ R14, -R0.reuse, R25 ;  /* 0x00000019000e7221 */ /* 0x040fe20000010100 */
[----:B------:R-:W-:Y:S01]  /*1e60*/  FADD.FTZ R9, -R0, R23 ;  /* 0x0000001700097221 */ /* 0x000fe20000010100 */
[----:B------:R-:W-:Y:S01]  /*1e70*/  FMUL.FTZ R16, R16, 1.4426950216293334961 ;  /* 0x3fb8aa3b10107820 */ /* 0x000fe20000410000 */
[----:B------:R-:W-:Y:S01]  /*1e80*/  FMUL.FTZ R15, R15, 1.4426950216293334961 ;  /* 0x3fb8aa3b0f0f7820 */ /* 0x000fe20000410000 */
[----:B------:R-:W-:Y:S01]  /*1e90*/  FMUL.FTZ R14, R14, 1.4426950216293334961 ;  /* 0x3fb8aa3b0e0e7820 */ /* 0x000fe20000410000 */
[----:B------:R-:W-:-:S03]  /*1ea0*/  FMUL.FTZ R9, R9, 1.4426950216293334961 ;  /* 0x3fb8aa3b09097820 */ /* 0x000fc60000410000 */
[----:B------:R-:W-:Y:S01]  /*1eb0*/  MUFU.EX2 R16, R16 ;  /* 0x0000001000107308 */ /* 0x000fe20000000800 */
[----:B------:R-:W-:Y:S02]  /*1ec0*/  @!P0 IMAD.IADD R17, R17, 0x1, -R8 ;  /* 0x0000000111118824 */ /* 0x000fe400078e0a08 */
[----:B------:R-:W-:Y:S01]  /*1ed0*/  @!P0 VIADD R6, R6, 0x1 ;  /* 0x0000000106068836 */ /* 0x000fe20000000000 */
[----:B------:R-:W0:Y:S01]  /*1ee0*/  MUFU.EX2 R15, R15 ;  /* 0x0000000f000f7308 */ /* 0x000e220000000800 */
[----:B------:R-:W-:Y:S02]  /*1ef0*/  ISETP.NE.AND P0, PT, R2, RZ, PT ;  /* 0x000000ff0200720c */ /* 0x000fe40003f05270 */
[----:B------:R-:W-:Y:S01]  /*1f00*/  ISETP.GE.U32.AND P2, PT, R17, R8, PT ;  /* 0x000000081100720c */ /* 0x000fe20003f46070 */
[----:B------:R-:W1:Y:S04]  /*1f10*/  MUFU.EX2 R14, R14 ;  /* 0x0000000e000e7308 */ /* 0x000e680000000800 */
[----:B------:R-:W2:Y:S01]  /*1f20*/  MUFU.EX2 R9, R9 ;  /* 0x0000000900097308 */ /* 0x000ea20000000800 */
[----:B0-----:R-:W-:-:S07]  /*1f30*/  FADD.FTZ R17, R16, R15 ;  /* 0x0000000f10117221 */ /* 0x001fce0000010000 */
[----:B------:R-:W-:Y:S02]  /*1f40*/  @P2 VIADD R6, R6, 0x1 ;  /* 0x0000000106062836 */ /* 0x000fe40000000000 */
[----:B-1----:R-:W-:Y:S02]  /*1f50*/  FADD.FTZ R8, R17, R14 ;  /* 0x0000000e11087221 */ /* 0x002fe40000010000 */
[----:B------:R-:W0:Y:S01]  /*1f60*/  LDC R14, c[0x0][0x3e0] ;  /* 0x0000f800ff0e7b82 */ /* 0x000e220000000800 */
[----:B------:R-:W-:Y:S01]  /*1f70*/  @!P1 IADD3 R6, PT, PT, -R6, RZ, RZ ;  /* 0x000000ff06069210 */ /* 0x000fe20007ffe1ff */
[----:B--2---:R-:W-:Y:S01]  /*1f80*/  FADD.FTZ R15, R8, R9 ;  /* 0x00000009080f7221 */ /* 0x004fe20000010000 */
[----:B------:R-:W-:-:S04]  /*1f90*/  @!P0 LOP3.LUT R6, RZ, R2, RZ, 0x33, !PT ;  /* 0x00000002ff068212 */ /* 0x000fc800078e33ff */
[----:B------:R-:W1:Y:S01]  /*1fa0*/  SHFL.BFLY PT, R16, R15, 0x10, 0x1f ;  /* 0x0e001f000f107f89 */ /* 0x000e6200000e0000 */
[----:B------:R-:W-:Y:S01]  /*1fb0*/  IMAD R8, R6, UR4, RZ ;  /* 0x0000000406087c24 */ /* 0x000fe2000f8e02ff */
[----:B------:R-:W2:Y:S04]  /*1fc0*/  LDCU UR4, c[0x0][0x430] ;  /* 0x00008600ff0477ac */ /* 0x000ea80008000800 */
[-C--:B------:R-:W-:Y:S02]  /*1fd0*/  IABS R20, R8.reuse ;  /* 0x0000000800147213 */ /* 0x080fe40000000000 */
[----:B------:R-:W-:Y:S02]  /*1fe0*/  IABS R29, R8 ;  /* 0x00000008001d7213 */ /* 0x000fe40000000000 */
[----:B------:R-:W3:Y:S01]  /*1ff0*/  I2F.RP R21, R20 ;  /* 0x0000001400157306 */ /* 0x000ee20000209400 */
[----:B------:R-:W-:-:S02]  /*2000*/  ISETP.NE.AND P5, PT, R8, RZ, PT ;  /* 0x000000ff0800720c */ /* 0x000fc40003fa5270 */
[----:B------:R-:W-:Y:S01]  /*2010*/  IMAD.MOV R29, RZ, RZ, -R29 ;  /* 0x000000ffff1d7224 */ /* 0x000fe200078e0a1d */
[----:B0-----:R-:W-:-:S04]  /*2020*/  IABS R5, R14 ;  /* 0x0000000e00057213 */ /* 0x001fc80000000000 */
[----:B------:R-:W0:Y:S01]  /*2030*/  I2F.RP R17, R5 ;  /* 0x0000000500117306 */ /* 0x000e220000209400 */
[----:B-1----:R-:W-:-:S05]  /*2040*/  FADD.FTZ R16, R15, R16 ;  /* 0x000000100f107221 */ /* 0x002fca0000010000 */
[----:B------:R-:W1:Y:S02]  /*2050*/  SHFL.BFLY PT, R9, R16, 0x8, 0x1f ;  /* 0x0d001f0010097f89 */ /* 0x000e6400000e0000 */
[----:B---3--:R-:W3:Y:S08]  /*2060*/  MUFU.RCP R36, R21 ;  /* 0x0000001500247308 */ /* 0x008ef00000001000 */
[----:B0-----:R-:W0:Y:S01]  /*2070*/  MUFU.RCP R32, R17 ;  /* 0x0000001100207308 */ /* 0x001e220000001000 */
[----:B---3--:R-:W-:-:S07]  /*2080*/  VIADD R36, R36, 0xffffffe ;  /* 0x0ffffffe24247836 */ /* 0x008fce0000000000 */
[----:B------:R-:W3:Y:S01]  /*2090*/  F2I.FTZ.U32.TRUNC.NTZ R37, R36 ;  /* 0x0000002400257305 */ /* 0x000ee2000021f000 */
[----:B-1----:R-:W-:Y:S01]  /*20a0*/  FADD.FTZ R9, R16, R9 ;  /* 0x0000000910097221 */ /* 0x002fe20000010000 */
[----:B0-----:R-:W-:-:S04]  /*20b0*/  VIADD R32, R32, 0xffffffe ;  /* 0x0ffffffe20207836 */ /* 0x001fc80000000000 */
[----:B------:R-:W0:Y:S02]  /*20c0*/  SHFL.BFLY PT, R22, R9, 0x4, 0x1f ;  /* 0x0c801f0009167f89 */ /* 0x000e2400000e0000 */
[----:B------:R-:W1:Y:S01]  /*20d0*/  F2I.FTZ.U32.TRUNC.NTZ R33, R32 ;  /* 0x0000002000217305 */ /* 0x000e62000021f000 */
[----:B---3--:R-:W-:Y:S02]  /*20e0*/  IMAD.MOV R15, RZ, RZ, -R37 ;  /* 0x000000ffff0f7224 */ /* 0x008fe400078e0a25 */
[----:B------:R-:W-:Y:S02]  /*20f0*/  HFMA2 R36, -RZ, RZ, 0, 0 ;  /* 0x00000000ff247431 */ /* 0x000fe400000001ff */
[----:B------:R-:W-:Y:S02]  /*2100*/  IMAD R28, R15, R20, RZ ;  /* 0x000000140f1c7224 */ /* 0x000fe400078e02ff */
[----:B-1----:R-:W-:Y:S02]  /*2110*/  IMAD.MOV R16, RZ, RZ, -R33 ;  /* 0x000000ffff107224 */ /* 0x002fe400078e0a21 */
[----:B------:R-:W-:-:S02]  /*2120*/  IMAD.MOV.U32 R32, RZ, RZ, RZ ;  /* 0x000000ffff207224 */ /* 0x000fc400078e00ff */
[----:B------:R-:W-:Y:S02]  /*2130*/  IMAD R15, R16, R5, RZ ;  /* 0x00000005100f7224 */ /* 0x000fe400078e02ff */
[----:B------:R-:W-:-:S04]  /*2140*/  IMAD.HI.U32 R28, R37, R28, R36 ;  /* 0x0000001c251c7227 */ /* 0x000fc800078e0024 */
[----:B0-----:R-:W-:Y:S01]  /*2150*/  FADD.FTZ R22, R9, R22 ;  /* 0x0000001609167221 */ /* 0x001fe20000010000 */
[----:B------:R-:W-:-:S04]  /*2160*/  VIADD R9, R20, UR17 ;  /* 0x0000001114097c36 */ /* 0x000fc80008000000 */
[----:B------:R-:W0:Y:S01]  /*2170*/  SHFL.BFLY PT, R17, R22, 0x2, 0x1f ;  /* 0x0c401f0016117f89 */ /* 0x000e2200000e0000 */
[----:B------:R-:W-:Y:S01]  /*2180*/  IMAD.HI.U32 R16, R33, R15, R32 ;  /* 0x0000000f21107227 */ /* 0x000fe200078e0020 */
[----:B------:R-:W-:-:S05]  /*2190*/  IABS R15, R9 ;  /* 0x00000009000f7213 */ /* 0x000fca0000000000 */
[----:B------:R-:W-:-:S04]  /*21a0*/  IMAD.HI.U32 R28, R28, R15, RZ ;  /* 0x0000000f1c1c7227 */ /* 0x000fc800078e00ff */
[----:B------:R-:W-:-:S04]  /*21b0*/  IMAD.HI.U32 R21, R16, R15, RZ ;  /* 0x0000000f10157227 */ /* 0x000fc800078e00ff */
[----:B------:R-:W-:Y:S02]  /*21c0*/  IMAD R29, R28, R29, R15 ;  /* 0x0000001d1c1d7224 */ /* 0x000fe400078e020f */
[----:B------:R-:W-:-:S03]  /*21d0*/  IMAD.MOV R16, RZ, RZ, -R21 ;  /* 0x000000ffff107224 */ /* 0x000fc600078e0a15 */
[----:B------:R-:W-:Y:S01]  /*21e0*/  ISETP.GT.U32.AND P3, PT, R20, R29, PT ;  /* 0x0000001d1400720c */ /* 0x000fe20003f64070 */
[----:B0-----:R-:W-:Y:S01]  /*21f0*/  FADD.FTZ R17, R22, R17 ;  /* 0x0000001116117221 */ /* 0x001fe20000010000 */
[C---:B------:R-:W-:Y:S02]  /*2200*/  IMAD R22, R5.reuse, R16, R15 ;  /* 0x0000001005167224 */ /* 0x040fe400078e020f */
[----:B------:R-:W0:Y:S02]  /*2210*/  LDC.U8 R15, c[0x0][0x549] ;  /* 0x00015240ff0f7b82 */ /* 0x000e240000000000 */
[----:B------:R-:W1:Y:S01]  /*2220*/  SHFL.BFLY PT, R16, R17, 0x1, 0x1f ;  /* 0x0c201f0011107f89 */ /* 0x000e6200000e0000 */
[----:B------:R-:W-:-:S06]  /*2230*/  ISETP.GT.U32.AND P1, PT, R5, R22, PT ;  /* 0x000000160500720c */ /* 0x000fcc0003f24070 */
[----:B------:R-:W-:Y:S01]  /*2240*/  @!P3 IADD3 R29, PT, PT, R29, -R20, RZ ;  /* 0x800000141d1db210 */ /* 0x000fe20007ffe0ff */
[----:B------:R-:W-:-:S03]  /*2250*/  @!P3 VIADD R28, R28, 0x1 ;  /* 0x000000011c1cb836 */ /* 0x000fc60000000000 */
[-C--:B------:R-:W-:Y:S02]  /*2260*/  ISETP.GE.U32.AND P2, PT, R29, R20.reuse, PT ;  /* 0x000000141d00720c */ /* 0x080fe40003f46070 */
[C---:B------:R-:W-:Y:S02]  /*2270*/  LOP3.LUT R29, R9.reuse, R20, RZ, 0x3c, !PT ;  /* 0x00000014091d7212 */ /* 0x040fe400078e3cff */
[----:B------:R-:W-:Y:S01]  /*2280*/  LOP3.LUT R9, R9, R14, RZ, 0x3c, !PT ;  /* 0x0000000e09097212 */ /* 0x000fe200078e3cff */
[----:B------:R-:W-:Y:S01]  /*2290*/  @!P1 IMAD.IADD R22, R22, 0x1, -R5 ;  /* 0x0000000116169824 */ /* 0x000fe200078e0a05 */
[----:B------:R-:W-:Y:S01]  /*22a0*/  ISETP.GE.AND P0, PT, R29, RZ, PT ;  /* 0x000000ff1d00720c */ /* 0x000fe20003f06270 */
[----:B------:R-:W-:Y:S01]  /*22b0*/  @!P1 VIADD R21, R21, 0x1 ;  /* 0x0000000115159836 */ /* 0x000fe20000000000 */
[----:B------:R-:W-:Y:S02]  /*22c0*/  ISETP.GE.AND P3, PT, R9, RZ, PT ;  /* 0x000000ff0900720c */ /* 0x000fe40003f66270 */
[----:B------:R-:W-:Y:S01]  /*22d0*/  ISETP.GE.U32.AND P4, PT, R22, R5, PT ;  /* 0x000000051600720c */ /* 0x000fe20003f86070 */
[----:B------:R-:W-:Y:S01]  /*22e0*/  IMAD.MOV.U32 R22, RZ, RZ, 0x7f800000 ;  /* 0x7f800000ff167424 */ /* 0x000fe200078e00ff */
[----:B------:R-:W-:Y:S01]  /*22f0*/  ISETP.NE.AND P1, PT, R14, RZ, PT ;  /* 0x000000ff0e00720c */ /* 0x000fe20003f25270 */
[----:B------:R-:W-:-:S02]  /*2300*/  @P2 VIADD R28, R28, 0x1 ;  /* 0x000000011c1c2836 */ /* 0x000fc40000000000 */
[----:B-1----:R-:W-:-:S04]  /*2310*/  FADD.FTZ R16, R17, R16 ;  /* 0x0000001011107221 */ /* 0x002fc80000010000 */
[----:B------:R-:W-:Y:S01]  /*2320*/  @!P0 IMAD.MOV R28, RZ, RZ, -R28 ;  /* 0x000000ffff1c8224 */ /* 0x000fe200078e0a1c */
[----:B------:R-:W-:Y:S02]  /*2330*/  FSETP.NE.FTZ.AND P2, PT, R16, RZ, PT ;  /* 0x000000ff1000720b */ /* 0x000fe40003f55000 */
[----:B0-----:R-:W-:Y:S02]  /*2340*/  ISETP.NE.AND P0, PT, R15, RZ, PT ;  /* 0x000000ff0f00720c */ /* 0x001fe40003f05270 */
[----:B------:R-:W-:Y:S02]  /*2350*/  @P4 IADD3 R21, PT, PT, R21, 0x1, RZ ;  /* 0x0000000115154810 */ /* 0x000fe40007ffe0ff */
[----:B------:R-:W-:Y:S02]  /*2360*/  @!P5 LOP3.LUT R28, RZ, R20, RZ, 0x33, !PT ;  /* 0x00000014ff1cd212 */ /* 0x000fe400078e33ff */
[----:B------:R-:W-:Y:S01]  /*2370*/  ISETP.NE.AND P4, PT, R6, RZ, PT ;  /* 0x000000ff0600720c */ /* 0x000fe20003f85270 */
[----:B------:R-:W-:Y:S01]  /*2380*/  @!P3 IMAD.MOV R21, RZ, RZ, -R21 ;  /* 0x000000ffff15b224 */ /* 0x000fe200078e0a15 */
[----:B------:R-:W-:-:S02]  /*2390*/  @!P1 LOP3.LUT R21, RZ, R14, RZ, 0x33, !PT ;  /* 0x0000000eff159212 */ /* 0x000fc400078e33ff */
[----:B------:R-:W-:Y:S01]  /*23a0*/  LOP3.LUT P1, RZ, R4, 0x39f, RZ, 0xc0, !PT ;  /* 0x0000039f04ff7812 */ /* 0x000fe2000782c0ff */
[----:B------:R-:W0:Y:S01]  /*23b0*/  @P2 MUFU.LG2 R5, R16 ;  /* 0x0000001000052308 */ /* 0x000e220000000c00 */
[----:B------:R-:W-:Y:S02]  /*23c0*/  SEL R6, R2, 0x1, !P0 ;  /* 0x0000000102067807 */ /* 0x000fe40004000000 */
[----:B------:R-:W-:Y:S02]  /*23d0*/  ISETP.LT.U32.AND P0, PT, R18, R28, PT ;  /* 0x0000001c1200720c */ /* 0x000fe40003f01070 */
[----:B------:R-:W-:Y:S01]  /*23e0*/  SHF.R.S32.HI R9, RZ, 0x1f, R28 ;  /* 0x0000001fff097819 */ /* 0x000fe2000001141c */
[----:B------:R-:W-:Y:S01]  /*23f0*/  IMAD R6, R21, R6, RZ ;  /* 0x0000000615067224 */ /* 0x000fe200078e02ff */
[----:B------:R-:W-:Y:S02]  /*2400*/  SEL R15, RZ, 0x1, !P4 ;  /* 0x00000001ff0f7807 */ /* 0x000fe40006000000 */
[----:B------:R-:W-:-:S02]  /*2410*/  SHF.R.S32.HI R20, RZ, 0x1f, R8 ;  /* 0x0000001fff147819 */ /* 0x000fc40000011408 */
[----:B------:R-:W-:Y:S01]  /*2420*/  ISETP.LT.AND.EX P0, PT, R19, R9, PT, P0 ;  /* 0x000000091300720c */ /* 0x000fe20003f01300 */
[----:B--2---:R-:W-:Y:S01]  /*2430*/  IMAD R9, R2, UR4, RZ ;  /* 0x0000000402097c24 */ /* 0x004fe2000f8e02ff */
[----:B------:R-:W-:-:S03]  /*2440*/  LOP3.LUT R15, R20, R15, RZ, 0xfc, !PT ;  /* 0x0000000f140f7212 */ /* 0x000fc600078efcff */
[----:B------:R-:W-:Y:S01]  /*2450*/  IMAD R8, R8, R9, RZ ;  /* 0x0000000908087224 */ /* 0x000fe200078e02ff */
[----:B------:R-:W-:Y:S01]  /*2460*/  SEL R9, R18, R28, P0 ;  /* 0x0000001c12097207 */ /* 0x000fe20000000000 */
[----:B------:R-:W-:Y:S02]  /*2470*/  IMAD R6, R15, R6, RZ ;  /* 0x000000060f067224 */ /* 0x000fe400078e02ff */
[----:B0-----:R-:W-:Y:S01]  /*2480*/  @P2 FFMA.FTZ R22, R5, 0.69314718246459960938, R0 ;  /* 0x3f31721805162823 */ /* 0x001fe20000010000 */
[----:B------:R-:W-:Y:S06]  /*2490*/  @P1 BRA `(.L_x_15) ;  /* 0x00000010008c1947 */ /* 0x000fec0003800000 */
[----:B------:R-:W0:Y:S02]  /*24a0*/  LDCU.U8 UR4, c[0x0][0x548] ;  /* 0x0000a900ff0477ac */ /* 0x000e240008000000 */
[----:B0-----:R-:W-:-:S09]  /*24b0*/  UISETP.NE.AND UP0, UPT, UR4, URZ, UPT ;  /* 0x000000ff0400728c */ /* 0x001fd2000bf05270 */
[----:B------:R-:W-:Y:S05]  /*24c0*/  BRA.U !UP0, `(.L_x_16) ;  /* 0x0000001108707547 */ /* 0x000fea000b800000 */
[----:B------:R-:W-:Y:S01]  /*24d0*/  VIADD R20, R13, UR19 ;  /* 0x000000130d147c36 */ /* 0x000fe20008000000 */
[----:B------:R-:W-:Y:S02]  /*24e0*/  ISETP.LT.U32.AND P0, PT, R14, 0x1, PT ;  /* 0x000000010e00780c */ /* 0x000fe40003f01070 */
[----:B------:R-:W-:Y:S02]  /*24f0*/  SHF.R.S32.HI R5, RZ, 0x1f, R14 ;  /* 0x0000001fff057819 */ /* 0x000fe4000001140e */
[----:B------:R-:W-:Y:S02]  /*2500*/  ISETP.GE.AND P1, PT, R20, UR20, PT ;  /* 0x0000001414007c0c */ /* 0x000fe4000bf26270 */
[----:B------:R-:W-:-:S04]  /*2510*/  ISETP.LT.AND.EX P0, PT, R5, RZ, PT, P0 ;  /* 0x000000ff0500720c */ /* 0x000fc80003f01300 */
[----:B------:R-:W-:Y:S02]  /*2520*/  SEL R14, R14, 0x1, P0 ;  /* 0x000000010e0e7807 */ /* 0x000fe40000000000 */
[----:B------:R-:W-:-:S05]  /*2530*/  SEL R5, R5, RZ, P0 ;  /* 0x000000ff05057207 */ /* 0x000fca0000000000 */
[----:B------:R-:W-:Y:S05]  /*2540*/  @P1 BRA `(.L_x_15) ;  /* 0x0000001000601947 */ /* 0x000fea0003800000 */
[----:B------:R-:W-:Y:S01]  /*2550*/  IADD3 R0, P1, PT, R14, 0x1, RZ ;  /* 0x000000010e007810 */ /* 0x000fe20007f3e0ff */
[----:B------:R-:W-:Y:S01]  /*2560*/  USHF.R.S32.HI UR4, URZ, 0x1f, UR18 ;  /* 0x0000001fff047899 */ /* 0x000fe20008011412 */
[----:B------:R-:W-:Y:S02]  /*2570*/  IMAD R15, R5, UR18, RZ ;  /* 0x00000012050f7c24 */ /* 0x000fe4000f8e02ff */
[----:B------:R-:W-:Y:S01]  /*2580*/  ISETP.GE.U32.AND P0, PT, R0, 0x3, PT ;  /* 0x000000030000780c */ /* 0x000fe20003f06070 */
[----:B------:R-:W-:Y:S01]  /*2590*/  IMAD.WIDE.U32 R16, R14, UR18, RZ ;  /* 0x000000120e107c25 */ /* 0x000fe2000f8e00ff */
[----:B------:R-:W-:-:S03]  /*25a0*/  IADD3.X R0, PT, PT, RZ, R5, RZ, P1, !PT ;  /* 0x00000005ff007210 */ /* 0x000fc60000ffe4ff */
[----:B------:R-:W-:Y:S01]  /*25b0*/  IMAD R15, R14, UR4, R15 ;  /* 0x000000040e0f7c24 */ /* 0x000fe2000f8e020f */
[----:B------:R-:W-:-:S04]  /*25c0*/  ISETP.GE.U32.AND.EX P0, PT, R0, RZ, PT, P0 ;  /* 0x000000ff0000720c */ /* 0x000fc80003f06100 */
[----:B------:R-:W-:Y:S02]  /*25d0*/  IADD3 R15, PT, PT, R17, R15, RZ ;  /* 0x0000000f110f7210 */ /* 0x000fe40007ffe0ff */
[----:B------:R-:W-:Y:S02]  /*25e0*/  SEL R32, R14, RZ, !P0 ;  /* 0x000000ff0e207207 */ /* 0x000fe40004000000 */
[----:B------:R-:W-:-:S03]  /*25f0*/  SEL R5, R5, RZ, !P0 ;  /* 0x000000ff05057207 */ /* 0x000fc60004000000 */
[-C--:B------:R-:W-:Y:S02]  /*2600*/  IMAD R0, R15, R32.reuse, RZ ;  /* 0x000000200f007224 */ /* 0x080fe400078e02ff */
[----:B------:R-:W-:-:S04]  /*2610*/  IMAD.WIDE.U32 R32, R16, R32, RZ ;  /* 0x0000002010207225 */ /* 0x000fc800078e00ff */
[----:B------:R-:W-:-:S05]  /*2620*/  IMAD R5, R5, R16, R0 ;  /* 0x0000001005057224 */ /* 0x000fca00078e0200 */
[----:B------:R-:W-:-:S04]  /*2630*/  IADD3 R15, PT, PT, R33, R5, RZ ;  /* 0x00000005210f7210 */ /* 0x000fc80007ffe0ff */
[----:B------:R-:W-:-:S13]  /*2640*/  ISETP.NE.U32.AND P0, PT, R15, RZ, PT ;  /* 0x000000ff0f00720c */ /* 0x000fda0003f05070 */
[----:B------:R-:W-:Y:S05]  /*2650*/  @P0 BRA `(.L_x_17) ;  /* 0x00000000005c0947 */ /* 0x000fea0003800000 */
[----:B------:R-:W0:Y:S01]  /*2660*/  I2F.U32.RP R2, R32 ;  /* 0x0000002000027306 */ /* 0x000e220000209000 */
[----:B------:R-:W-:Y:S01]  /*2670*/  ISETP.NE.U32.AND P0, PT, R32, RZ, PT ;  /* 0x000000ff2000720c */ /* 0x000fe20003f05070 */
[----:B------:R-:W-:-:S06]  /*2680*/  HFMA2 R33, -RZ, RZ, 0, 0 ;  /* 0x00000000ff217431 */ /* 0x000fcc00000001ff */
[----:B0-----:R-:W0:Y:S02]  /*2690*/  MUFU.RCP R16, R2 ;  /* 0x0000000200107308 */ /* 0x001e240000001000 */
[----:B0-----:R-:W-:-:S06]  /*26a0*/  IADD3 R16, PT, PT, R16, 0xffffffe, RZ ;  /* 0x0ffffffe10107810 */ /* 0x001fcc0007ffe0ff */
        /* <DEDUP_REMOVED lines=13> */
[----:B------:R-:W-:-:S05]  /*2780*/  @!P0 LOP3.LUT R0, RZ, R32, RZ, 0x33, !PT ;  /* 0x00000020ff008212 */ /* 0x000fca00078e33ff */
[----:B------:R-:W-:-:S04]  /*2790*/  IMAD.MOV R5, RZ, RZ, -R0 ;  /* 0x000000ffff057224 */ /* 0x000fc800078e0a00 */
[----:B------:R-:W-:Y:S01]  /*27a0*/  IMAD R20, R32, R5, R20 ;  /* 0x0000000520147224 */ /* 0x000fe200078e0214 */
[----:B------:R-:W-:Y:S01]  /*27b0*/  MOV R32, R0 ;  /* 0x0000000000207202 */ /* 0x000fe20000000f00 */
[----:B------:R-:W-:Y:S06]  /*27c0*/  BRA `(.L_x_18) ;  /* 0x0000000000207947 */ /* 0x000fec0003800000 */
.L_x_17:
[----:B------:R-:W-:Y:S01]  /*27d0*/  IMAD.MOV.U32 R17, RZ, RZ, RZ ;  /* 0x000000ffff117224 */ /* 0x000fe200078e00ff */
[----:B------:R-:W-:Y:S02]  /*27e0*/  MOV R18, R32 ;  /* 0x0000002000127202 */ /* 0x000fe40000000f00 */
[----:B------:R-:W-:Y:S02]  /*27f0*/  MOV R16, 0x2810 ;  /* 0x0000281000107802 */ /* 0x000fe40000000f00 */
[----:B------:R-:W-:Y:S05]  /*2800*/  CALL.REL.NOINC `($__internal_0_$__cuda_sm20_div_s64) ;  /* 0x0000001c00807944 */ /* 0x000fea0003c00000 */
[----:B------:R-:W-:Y:S02]  /*2810*/  IADD3 R5, PT, PT, -R0, RZ, RZ ;  /* 0x000000ff00057210 */ /* 0x000fe40007ffe1ff */
[----:B------:R-:W-:-:S03]  /*2820*/  MOV R33, R17 ;  /* 0x0000001100217202 */ /* 0x000fc60000000f00 */
[----:B------:R-:W-:Y:S01]  /*2830*/  IMAD R20, R32, R5, R20 ;  /* 0x0000000520147224 */ /* 0x000fe200078e0214 */
[----:B------:R-:W-:-:S07]  /*2840*/  MOV R32, R0 ;  /* 0x0000000000207202 */ /* 0x000fce0000000f00 */
.L_x_18:
[----:B------:R-:W-:Y:S01]  /*2850*/  IABS R15, UR18 ;  /* 0x00000012000f7c13 */ /* 0x000fe20008000000 */
[----:B------:R-:W-:Y:S01]  /*2860*/  IMAD R3, R3, R12, RZ ;  /* 0x0000000c03037224 */ /* 0x000fe200078e02ff */
[----:B------:R-:W-:Y:S01]  /*2870*/  IABS R2, R20 ;  /* 0x0000001400027213 */ /* 0x000fe20000000000 */
[----:B------:R-:W-:Y:S01]  /*2880*/  BSSY.RECONVERGENT B0, `(.L_x_19) ;  /* 0x000003f000007945 */ /* 0x000fe20003800200 */
[----:B------:R-:W0:Y:S01]  /*2890*/  I2F.RP R18, R15 ;  /* 0x0000000f00127306 */ /* 0x000e220000209400 */
[----:B------:R-:W-:-:S07]  /*28a0*/  IMAD R3, R11, R30, R3 ;  /* 0x0000001e0b037224 */ /* 0x000fce00078e0203 */
[----:B0-----:R-:W0:Y:S02]  /*28b0*/  MUFU.RCP R16, R18 ;  /* 0x0000001200107308 */ /* 0x001e240000001000 */
[----:B0-----:R-:W-:-:S06]  /*28c0*/  IADD3 R16, PT, PT, R16, 0xffffffe, RZ ;  /* 0x0ffffffe10107810 */ /* 0x001fcc0007ffe0ff */
[----:B------:R-:W0:Y:S02]  /*28d0*/  F2I.FTZ.U32.TRUNC.NTZ R17, R16 ;  /* 0x0000001000117305 */ /* 0x000e24000021f000 */
[----:B0-----:R-:W-:Y:S01]  /*28e0*/  IADD3 R0, PT, PT, RZ, -R17, RZ ;  /* 0x80000011ff007210 */ /* 0x001fe20007ffe0ff */
[----:B------:R-:W-:-:S04]  /*28f0*/  IMAD.MOV.U32 R16, RZ, RZ, RZ ;  /* 0x000000ffff107224 */ /* 0x000fc800078e00ff */
[----:B------:R-:W-:Y:S01]  /*2900*/  IMAD R5, R0, R15, RZ ;  /* 0x0000000f00057224 */ /* 0x000fe200078e02ff */
[----:B------:R-:W-:-:S03]  /*2910*/  IABS R0, UR18 ;  /* 0x0000001200007c13 */ /* 0x000fc60008000000 */
[----:B------:R-:W-:Y:S01]  /*2920*/  IMAD.HI.U32 R5, R17, R5, R16 ;  /* 0x0000000511057227 */ /* 0x000fe200078e0010 */
[----:B------:R-:W-:-:S03]  /*2930*/  IADD3 R0, PT, PT, RZ, -R0, RZ ;  /* 0x80000000ff007210 */ /* 0x000fc60007ffe0ff */
[----:B------:R-:W-:-:S04]  /*2940*/  IMAD.WIDE.U32 R16, R11, R12, RZ ;  /* 0x0000000c0b107225 */ /* 0x000fc800078e00ff */
[----:B------:R-:W-:Y:S01]  /*2950*/  IMAD.HI.U32 R5, R5, R2, RZ ;  /* 0x0000000205057227 */ /* 0x000fe200078e00ff */
[----:B------:R-:W-:-:S03]  /*2960*/  IADD3 R3, PT, PT, R17, R3, RZ ;  /* 0x0000000311037210 */ /* 0x000fc60007ffe0ff */
[----:B------:R-:W-:Y:S02]  /*2970*/  IMAD R0, R5, R0, R2 ;  /* 0x0000000005007224 */ /* 0x000fe400078e0202 */
[-C--:B------:R-:W-:Y:S02]  /*2980*/  IMAD R3, R3, R34.reuse, RZ ;  /* 0x0000002203037224 */ /* 0x080fe400078e02ff */
[----:B------:R-:W-:Y:S01]  /*2990*/  IMAD.WIDE.U32 R30, R16, R34, RZ ;  /* 0x00000022101e7225 */ /* 0x000fe200078e00ff */
[----:B------:R-:W-:-:S03]  /*29a0*/  ISETP.GT.U32.AND P1, PT, R15, R0, PT ;  /* 0x000000000f00720c */ /* 0x000fc60003f24070 */
[----:B------:R-:W-:-:S10]  /*29b0*/  IMAD R3, R35, R16, R3 ;  /* 0x0000001023037224 */ /* 0x000fd400078e0203 */
[----:B------:R-:W-:Y:S02]  /*29c0*/  @!P1 IMAD.IADD R0, R0, 0x1, -R15 ;  /* 0x0000000100009824 */ /* 0x000fe400078e0a0f */
[----:B------:R-:W-:Y:S01]  /*29d0*/  @!P1 VIADD R5, R5, 0x1 ;  /* 0x0000000105059836 */ /* 0x000fe20000000000 */
[----:B------:R-:W-:Y:S02]  /*29e0*/  ISETP.NE.AND P1, PT, RZ, UR18, PT ;  /* 0x00000012ff007c0c */ /* 0x000fe4000bf25270 */
[----:B------:R-:W-:Y:S01]  /*29f0*/  ISETP.GE.U32.AND P2, PT, R0, R15, PT ;  /* 0x0000000f0000720c */ /* 0x000fe20003f46070 */
[----:B------:R-:W-:Y:S01]  /*2a00*/  IMAD.IADD R15, R31, 0x1, R3 ;  /* 0x000000011f0f7824 */ /* 0x000fe200078e0203 */
[----:B------:R-:W-:-:S04]  /*2a10*/  LOP3.LUT R0, R20, UR18, RZ, 0x3c, !PT ;  /* 0x0000001214007c12 */ /* 0x000fc8000f8e3cff */
[----:B------:R-:W-:Y:S02]  /*2a20*/  ISETP.GE.AND P0, PT, R0, RZ, PT ;  /* 0x000000ff0000720c */ /* 0x000fe40003f06270 */
[----:B------:R-:W-:-:S05]  /*2a30*/  LOP3.LUT R0, R33, R15, RZ, 0xfc, !PT ;  /* 0x0000000f21007212 */ /* 0x000fca00078efcff */
[----:B------:R-:W-:-:S06]  /*2a40*/  @P2 IADD3 R5, PT, PT, R5, 0x1, RZ ;  /* 0x0000000105052810 */ /* 0x000fcc0007ffe0ff */
[----:B------:R-:W-:Y:S02]  /*2a50*/  @!P0 IADD3 R5, PT, PT, -R5, RZ, RZ ;  /* 0x000000ff05058210 */ /* 0x000fe40007ffe1ff */
[----:B------:R-:W-:Y:S02]  /*2a60*/  ISETP.NE.U32.AND P0, PT, R0, RZ, PT ;  /* 0x000000ff0000720c */ /* 0x000fe40003f05070 */
[----:B------:R-:W-:-:S05]  /*2a70*/  @!P1 LOP3.LUT R5, RZ, UR18, RZ, 0x33, !PT ;  /* 0x00000012ff059c12 */ /* 0x000fca000f8e33ff */
[----:B------:R-:W-:-:S04]  /*2a80*/  IMAD.MOV R3, RZ, RZ, -R5 ;  /* 0x000000ffff037224 */ /* 0x000fc800078e0a05 */
[----:B------:R-:W-:Y:S02]  /*2a90*/  IMAD R3, R3, UR18, R20 ;  /* 0x0000001203037c24 */ /* 0x000fe4000f8e0214 */
[----:B------:R-:W-:Y:S05]  /*2aa0*/  @P0 BRA `(.L_x_20) ;  /* 0x0000000000540947 */ /* 0x000fea0003800000 */
[----:B------:R-:W0:Y:S01]  /*2ab0*/  I2F.U32.RP R2, R30 ;  /* 0x0000001e00027306 */ /* 0x000e220000209000 */
[----:B------:R-:W-:-:S07]  /*2ac0*/  ISETP.NE.U32.AND P0, PT, R30, RZ, PT ;  /* 0x000000ff1e00720c */ /* 0x000fce0003f05070 */
        /* <DEDUP_REMOVED lines=15> */
[----:B------:R-:W-:-:S04]  /*2bc0*/  @!P0 LOP3.LUT R0, RZ, R30, RZ, 0x33, !PT ;  /* 0x0000001eff008212 */ /* 0x000fc800078e33ff */
[----:B------:R-:W-:-:S05]  /*2bd0*/  IADD3 R31, PT, PT, -R0, RZ, RZ ;  /* 0x000000ff001f7210 */ /* 0x000fca0007ffe1ff */
[----:B------:R-:W-:Y:S01]  /*2be0*/  IMAD R31, R30, R31, R32 ;  /* 0x0000001f1e1f7224 */ /* 0x000fe200078e0220 */
[----:B------:R-:W-:Y:S05]  /*2bf0*/  BRA `(.L_x_21) ;  /* 0x00000000001c7947 */ /* 0x000fea0003800000 */
.L_x_20:
[----:B------:R-:W-:Y:S01]  /*2c00*/  IMAD.MOV.U32 R20, RZ, RZ, R32 ;  /* 0x000000ffff147224 */ /* 0x000fe200078e0020 */
[----:B------:R-:W-:Y:S01]  /*2c10*/  MOV R17, R33 ;  /* 0x0000002100117202 */ /* 0x000fe20000000f00 */
[----:B------:R-:W-:Y:S01]  /*2c20*/  IMAD.MOV.U32 R18, RZ, RZ, R30 ;  /* 0x000000ffff127224 */ /* 0x000fe200078e001e */
[----:B------:R-:W-:Y:S02]  /*2c30*/  MOV R16, 0x2c50 ;  /* 0x00002c5000107802 */ /* 0x000fe40000000f00 */
[----:B------:R-:W-:Y:S05]  /*2c40*/  CALL.REL.NOINC `($__internal_0_$__cuda_sm20_div_s64) ;  /* 0x0000001800707944 */ /* 0x000fea0003c00000 */
[----:B------:R-:W-:-:S05]  /*2c50*/  IADD3 R31, PT, PT, -R0, RZ, RZ ;  /* 0x000000ff001f7210 */ /* 0x000fca0007ffe1ff */
[----:B------:R-:W-:Y:S02]  /*2c60*/  IMAD R31, R31, R30, R32 ;  /* 0x0000001e1f1f7224 */ /* 0x000fe400078e0220 */
.L_x_21:
[----:B------:R-:W-:Y:S05]  /*2c70*/  BSYNC.RECONVERGENT B0 ;  /* 0x0000000000007941 */ /* 0x000fea0003800200 */
.L_x_19:
[----:B------:R-:W-:Y:S01]  /*2c80*/  IABS R19, R12 ;  /* 0x0000000c00137213 */ /* 0x000fe20000000000 */
[----:B------:R-:W0:Y:S01]  /*2c90*/  LDCU.U8 UR10, c[0x0][0x549] ;  /* 0x0000a920ff0a77ac */ /* 0x000e220008000000 */
[----:B------:R-:W-:Y:S02]  /*2ca0*/  IABS R18, R11 ;  /* 0x0000000b00127213 */ /* 0x000fe40000000000 */
[----:B------:R-:W1:Y:S01]  /*2cb0*/  I2F.U32.RP R15, R19 ;  /* 0x00000013000f7306 */ /* 0x000e620000209000 */
[----:B------:R-:W-:Y:S01]  /*2cc0*/  IABS R17, R10 ;  /* 0x0000000a00117213 */ /* 0x000fe20000000000 */
[----:B------:R-:W2:Y:S01]  /*2cd0*/  LDCU.64 UR4, c[0x0][0x430] ;  /* 0x00008600ff0477ac */ /* 0x000ea20008000a00 */
[----:B------:R-:W-:Y:S02]  /*2ce0*/  IABS R16, R9 ;  /* 0x0000000900107213 */ /* 0x000fe40000000000 */
[----:B------:R-:W-:-:S03]  /*2cf0*/  ISETP.NE.AND P5, PT, R11, RZ, PT ;  /* 0x000000ff0b00720c */ /* 0x000fc60003fa5270 */
[----:B------:R-:W3:Y:S01]  /*2d00*/  I2F.U32.RP R33, R18 ;  /* 0x0000001200217306 */ /* 0x000ee20000209000 */
[----:B0-----:R-:W-:-:S07]  /*2d10*/  UISETP.NE.AND UP0, UPT, UR10, URZ, UPT ;  /* 0x000000ff0a00728c */ /* 0x001fce000bf05270 */
[----:B-1----:R-:W0:Y:S01]  /*2d20*/  MUFU.RCP R15, R15 ;  /* 0x0000000f000f7308 */ /* 0x002e220000001000 */
[----:B--2---:R-:W-:Y:S02]  /*2d30*/  USEL UR10, UR5, 0x1, !UP0 ;  /* 0x00000001050a7887 */ /* 0x004fe4000c000000 */
[----:B------:R-:W-:-:S05]  /*2d40*/  USEL UR11, UR4, 0x1, UP0 ;  /* 0x00000001040b7887 */ /* 0x000fca0008000000 */
[----:B---3--:R-:W1:Y:S01]  /*2d50*/  MUFU.RCP R21, R33 ;  /* 0x0000002100157308 */ /* 0x008e620000001000 */
[----:B------:R-:W-:Y:S02]  /*2d60*/  UIMAD UR4, UR5, UR4, URZ ;  /* 0x00000004050472a4 */ /* 0x000fe4000f8e02ff */
[----:B------:R-:W-:-:S05]  /*2d70*/  UIMAD UR5, UR11, UR5, URZ ;  /* 0x000000050b0572a4 */ /* 0x000fca000f8e02ff */
[----:B------:R-:W2:Y:S01]  /*2d80*/  I2F.U32.RP R30, R17 ;  /* 0x00000011001e7306 */ /* 0x000ea20000209000 */
[----:B0-----:R-:W-:-:S07]  /*2d90*/  VIADD R28, R15, 0xffffffe ;  /* 0x0ffffffe0f1c7836 */ /* 0x001fce0000000000 */
[----:B------:R-:W-:Y:S01]  /*2da0*/  I2F.U32.RP R2, R16 ;  /* 0x0000001000027306 */ /* 0x000fe20000209000 */
[----:B-1----:R-:W-:-:S07]  /*2db0*/  VIADD R21, R21, 0xffffffe ;  /* 0x0ffffffe15157836 */ /* 0x002fce0000000000 */
[----:B------:R-:W0:Y:S08]  /*2dc0*/  F2I.FTZ.U32.TRUNC.NTZ R29, R28 ;  /* 0x0000001c001d7305 */ /* 0x000e30000021f000 */
[----:B--2---:R-:W1:Y:S01]  /*2dd0*/  MUFU.RCP R32, R30 ;  /* 0x0000001e00207308 */ /* 0x004e620000001000 */
[----:B0-----:R-:W-:-:S07]  /*2de0*/  IMAD.MOV R20, RZ, RZ, -R29 ;  /* 0x000000ffff147224 */ /* 0x001fce00078e0a1d */
[----:B------:R-:W0:Y:S01]  /*2df0*/  F2I.FTZ.U32.TRUNC.NTZ R21, R21 ;  /* 0x0000001500157305 */ /* 0x000e22000021f000 */
[----:B------:R-:W-:Y:S02]  /*2e00*/  IMAD.MOV.U32 R28, RZ, RZ, RZ ;  /* 0x000000ffff1c7224 */ /* 0x000fe400078e00ff */
[----:B------:R-:W-:-:S04]  /*2e10*/  IMAD R20, R20, R19, RZ ;  /* 0x0000001314147224 */ /* 0x000fc800078e02ff */
[----:B------:R-:W-:Y:S01]  /*2e20*/  IMAD.HI.U32 R35, R29, R20, R28 ;  /* 0x000000141d237227 */ /* 0x000fe200078e001c */
[----:B------:R-:W2:Y:S01]  /*2e30*/  MUFU.RCP R2, R2 ;  /* 0x0000000200027308 */ /* 0x000ea20000001000 */
[----:B------:R-:W-:Y:S02]  /*2e40*/  IABS R28, R10 ;  /* 0x0000000a001c7213 */ /* 0x000fe40000000000 */
[----:B-1----:R-:W-:Y:S01]  /*2e50*/  IADD3 R32, PT, PT, R32, 0xffffffe, RZ ;  /* 0x0ffffffe20207810 */ /* 0x002fe20007ffe0ff */
[----:B------:R-:W-:Y:S01]  /*2e60*/  IMAD.MOV.U32 R20, RZ, RZ, RZ ;  /* 0x000000ffff147224 */ /* 0x000fe200078e00ff */
[----:B------:R-:W-:Y:S01]  /*2e70*/  IABS R30, R31 ;  /* 0x0000001f001e7213 */ /* 0x000fe20000000000 */
[----:B------:R-:W-:Y:S02]  /*2e80*/  IMAD.MOV R28, RZ, RZ, -R28 ;  /* 0x000000ffff1c7224 */ /* 0x000fe400078e0a1c */
[----:B0-----:R-:W-:Y:S01]  /*2e90*/  IMAD.MOV R15, RZ, RZ, -R21 ;  /* 0x000000ffff0f7224 */ /* 0x001fe200078e0a15 */
[----:B------:R-:W0:Y:S03]  /*2ea0*/  F2I.FTZ.U32.TRUNC.NTZ R33, R32 ;  /* 0x0000002000217305 */ /* 0x000e26000021f000 */
[----:B------:R-:W-:-:S04]  /*2eb0*/  IMAD R15, R15, R18, RZ ;  /* 0x000000120f0f7224 */ /* 0x000fc800078e02ff */
[----:B------:R-:W-:Y:S01]  /*2ec0*/  IMAD.HI.U32 R29, R21, R15, R20 ;  /* 0x0000000f151d7227 */ /* 0x000fe200078e0014 */
[----:B------:R-:W-:Y:S02]  /*2ed0*/  IABS R15, R14 ;  /* 0x0000000e000f7213 */ /* 0x000fe40000000000 */
[----:B--2---:R-:W-:Y:S02]  /*2ee0*/  IADD3 R36, PT, PT, R2, 0xffffffe, RZ ;  /* 0x0ffffffe02247810 */ /* 0x004fe40007ffe0ff */
[----:B------:R-:W1:Y:S01]  /*2ef0*/  I2F.U32.RP R2, R15 ;  /* 0x0000000f00027306 */ /* 0x000e620000209000 */
[----:B0-----:R-:W-:Y:S02]  /*2f00*/  IMAD.MOV R20, RZ, RZ, -R33 ;  /* 0x000000ffff147224 */ /* 0x001fe400078e0a21 */
[----:B------:R-:W-:Y:S02]  /*2f10*/  HFMA2 R32, -RZ, RZ, 0, 0 ;  /* 0x00000000ff207431 */ /* 0x000fe400000001ff */
[----:B------:R-:W-:-:S03]  /*2f20*/  IMAD R20, R20, R17, RZ ;  /* 0x0000001114147224 */ /* 0x000fc600078e02ff */
[----:B------:R-:W0:Y:S01]  /*2f30*/  F2I.FTZ.U32.TRUNC.NTZ R37, R36 ;  /* 0x0000002400257305 */ /* 0x000e22000021f000 */
[----:B------:R-:W-:-:S04]  /*2f40*/  IMAD.HI.U32 R21, R33, R20, R32 ;  /* 0x0000001421157227 */ /* 0x000fc800078e0020 */
[----:B------:R-:W-:-:S03]  /*2f50*/  IMAD.HI.U32 R32, R35, R30, RZ ;  /* 0x0000001e23207227 */ /* 0x000fc600078e00ff */
[----:B-1----:R1:W2:Y:S01]  /*2f60*/  MUFU.RCP R34, R2 ;  /* 0x0000000200227308 */ /* 0x0022a20000001000 */
[----:B0-----:R-:W-:Y:S02]  /*2f70*/  IMAD.MOV R33, RZ, RZ, -R37 ;  /* 0x000000ffff217224 */ /* 0x001fe400078e0a25 */
[----:B------:R-:W-:Y:S02]  /*2f80*/  IMAD.MOV.U32 R36, RZ, RZ, RZ ;  /* 0x000000ffff247224 */ /* 0x000fe400078e00ff */
[----:B------:R-:W-:-:S04]  /*2f90*/  IMAD R33, R33, R16, RZ ;  /* 0x0000001021217224 */ /* 0x000fc800078e02ff */
[----:B------:R-:W-:Y:S01]  /*2fa0*/  IMAD.HI.U32 R20, R37, R33, R36 ;  /* 0x0000002125147227 */ /* 0x000fe200078e0024 */
[----:B------:R-:W-:Y:S02]  /*2fb0*/  IABS R33, R12 ;  /* 0x0000000c00217213 */ /* 0x000fe40000000000 */
[----:B-1----:R-:W-:Y:S01]  /*2fc0*/  IABS R2, R0 ;  /* 0x0000000000027213 */ /* 0x002fe20000000000 */
[----:B--2---:R-:W-:Y:S01]  /*2fd0*/  VIADD R34, R34, 0xffffffe ;  /* 0x0ffffffe22227836 */ /* 0x004fe20000000000 */
[----:B------:R-:W-:-:S03]  /*2fe0*/  IADD3 R33, PT, PT, RZ, -R33, RZ ;  /* 0x80000021ff217210 */ /* 0x000fc60007ffe0ff */
[----:B------:R-:W0:Y:S01]  /*2ff0*/  F2I.FTZ.U32.TRUNC.NTZ R35, R34 ;  /* 0x0000002200237305 */ /* 0x000e22000021f000 */
[----:B------:R-:W-:-:S04]  /*3000*/  IMAD.HI.U32 R21, R21, R2, RZ ;  /* 0x0000000215157227 */ /* 0x000fc800078e00ff */
[----:B------:R-:W-:Y:S02]  /*3010*/  IMAD R30, R32, R33, R30 ;  /* 0x00000021201e7224 */ /* 0x000fe400078e021e */
[----:B------:R-:W-:-:S03]  /*3020*/  IMAD R28, R21, R28, R2 ;  /* 0x0000001c151c7224 */ /* 0x000fc600078e0202 */
[----:B------:R-:W-:Y:S02]  /*3030*/  ISETP.GT.U32.AND P3, PT, R19, R30, PT ;  /* 0x0000001e1300720c */ /* 0x000fe40003f64070 */
[----:B------:R-:W-:Y:S02]  /*3040*/  ISETP.GT.U32.AND P0, PT, R17, R28, PT ;  /* 0x0000001c1100720c */ /* 0x000fe40003f04070 */
[----:B0-----:R-:W-:Y:S01]  /*3050*/  IADD3 R2, PT, PT, RZ, -R35, RZ ;  /* 0x80000023ff027210 */ /* 0x001fe20007ffe0ff */
[----:B------:R-:W-:-:S08]  /*3060*/  IMAD.MOV.U32 R34, RZ, RZ, RZ ;  /* 0x000000ffff227224 */ /* 0x000fd000078e00ff */
[----:B------:R-:W-:Y:S02]  /*3070*/  @!P3 IMAD.IADD R30, R30, 0x1, -R19 ;  /* 0x000000011e1eb824 */ /* 0x000fe400078e0a13 */
[----:B------:R-:W-:Y:S01]  /*3080*/  @!P3 VIADD R32, R32, 0x1 ;  /* 0x000000012020b836 */ /* 0x000fe20000000000 */
[----:B------:R-:W-:Y:S01]  /*3090*/  ISETP.NE.AND P3, PT, R12, RZ, PT ;  /* 0x000000ff0c00720c */ /* 0x000fe20003f65270 */
[----:B------:R-:W-:Y:S01]  /*30a0*/  @!P0 VIADD R21, R21, 0x1 ;  /* 0x0000000115158836 */ /* 0x000fe20000000000 */
[----:B------:R-:W-:Y:S01]  /*30b0*/  ISETP.GE.U32.AND P4, PT, R30, R19, PT ;  /* 0x000000131e00720c */ /* 0x000fe20003f86070 */
[----:B------:R-:W-:Y:S01]  /*30c0*/  IMAD R19, R2, R15, RZ ;  /* 0x0000000f02137224 */ /* 0x000fe200078e02ff */
[----:B------:R-:W-:Y:S02]  /*30d0*/  LOP3.LUT R2, R31, R12, RZ, 0x3c, !PT ;  /* 0x0000000c1f027212 */ /* 0x000fe400078e3cff */
[----:B------:R-:W-:Y:S01]  /*30e0*/  @!P0 IADD3 R28, PT, PT, R28, -R17, RZ ;  /* 0x800000111c1c8210 */ /* 0x000fe20007ffe0ff */
[----:B------:R-:W-:Y:S01]  /*30f0*/  IMAD.HI.U32 R34, R35, R19, R34 ;  /* 0x0000001323227227 */ /* 0x000fe200078e0022 */
[----:B------:R-:W-:-:S02]  /*3100*/  ISETP.GE.AND P1, PT, R2, RZ, PT ;  /* 0x000000ff0200720c */ /* 0x000fc40003f26270 */
[----:B------:R-:W-:Y:S02]  /*3110*/  ISETP.GE.U32.AND P2, PT, R28, R17, PT ;  /* 0x000000111c00720c */ /* 0x000fe40003f46070 */
[----:B------:R-:W-:Y:S02]  /*3120*/  LOP3.LUT R19, R0, R10, RZ, 0x3c, !PT ;  /* 0x0000000a00137212 */ /* 0x000fe400078e3cff */
[----:B------:R-:W-:Y:S01]  /*3130*/  IABS R17, R5 ;  /* 0x0000000500117213 */ /* 0x000fe20000000000 */
[----:B------:R-:W-:Y:S01]  /*3140*/  @P4 VIADD R32, R32, 0x1 ;  /* 0x0000000120204836 */ /* 0x000fe20000000000 */
[----:B------:R-:W-:-:S03]  /*3150*/  IABS R2, R14 ;  /* 0x0000000e00027213 */ /* 0x000fc60000000000 */
[----:B------:R-:W-:Y:S01]  /*3160*/  IMAD.HI.U32 R34, R34, R17, RZ ;  /* 0x0000001122227227 */ /* 0x000fe200078e00ff */
[----:B------:R-:W-:-:S03]  /*3170*/  IADD3 R2, PT, PT, RZ, -R2, RZ ;  /* 0x80000002ff027210 */ /* 0x000fc60007ffe0ff */
[----:B------:R-:W-:Y:S01]  /*3180*/  @!P1 IMAD.MOV R32, RZ, RZ, -R32 ;  /* 0x000000ffff209224 */ /* 0x000fe200078e0a20 */
[----:B------:R-:W-:Y:S01]  /*3190*/  ISETP.GE.AND P1, PT, R19, RZ, PT ;  /* 0x000000ff1300720c */ /* 0x000fe20003f26270 */
[----:B------:R-:W-:Y:S01]  /*31a0*/  IMAD R2, R34, R2, R17 ;  /* 0x0000000222027224 */ /* 0x000fe200078e0211 */
[----:B------:R-:W-:Y:S02]  /*31b0*/  @!P3 LOP3.LUT R32, RZ, R12, RZ, 0x33, !PT ;  /* 0x0000000cff20b212 */ /* 0x000fe400078e33ff */
[----:B------:R-:W-:Y:S02]  /*31c0*/  ISETP.NE.AND P3, PT, R10, RZ, PT ;  /* 0x000000ff0a00720c */ /* 0x000fe40003f65270 */
[----:B------:R-:W-:Y:S02]  /*31d0*/  IABS R17, R11 ;  /* 0x0000000b00117213 */ /* 0x000fe40000000000 */
[----:B------:R-:W-:Y:S02]  /*31e0*/  @P2 IADD3 R21, PT, PT, R21, 0x1, RZ ;  /* 0x0000000115152810 */ /* 0x000fe40007ffe0ff */
[----:B------:R-:W-:Y:S01]  /*31f0*/  IABS R19, R32 ;  /* 0x0000002000137213 */ /* 0x000fe20000000000 */
[----:B------:R-:W-:Y:S01]  /*3200*/  IMAD.MOV R17, RZ, RZ, -R17 ;  /* 0x000000ffff117224 */ /* 0x000fe200078e0a11 */
[----:B------:R-:W-:Y:S01]  /*3210*/  ISETP.GT.U32.AND P0, PT, R15, R2, PT ;  /* 0x000000020f00720c */ /* 0x000fe20003f04070 */
[----:B------:R-:W-:-:S02]  /*3220*/  @!P1 IMAD.MOV R21, RZ, RZ, -R21 ;  /* 0x000000ffff159224 */ /* 0x000fc400078e0a15 */
[----:B------:R-:W-:Y:S02]  /*3230*/  IMAD.HI.U32 R28, R29, R19, RZ ;  /* 0x000000131d1c7227 */ /* 0x000fe400078e00ff */
[----:B------:R-:W-:Y:S02]  /*3240*/  @!P3 LOP3.LUT R21, RZ, R10, RZ, 0x33, !PT ;  /* 0x0000000aff15b212 */ /* 0x000fe400078e33ff */
[----:B------:R-:W-:Y:S01]  /*3250*/  IMAD R29, R28, R17, R19 ;  /* 0x000000111c1d7224 */ /* 0x000fe200078e0213 */
[----:B------:R-:W-:Y:S02]  /*3260*/  IABS R17, R9 ;  /* 0x0000000900117213 */ /* 0x000fe40000000000 */
[----:B------:R-:W-:Y:S02]  /*3270*/  IABS R19, R21 ;  /* 0x0000001500137213 */ /* 0x000fe40000000000 */
[----:B------:R-:W-:Y:S01]  /*3280*/  IADD3 R17, PT, PT, RZ, -R17, RZ ;  /* 0x80000011ff117210 */ /* 0x000fe20007ffe0ff */
[----:B------:R-:W-:Y:S01]  /*3290*/  @!P0 IMAD.IADD R2, R2, 0x1, -R15 ;  /* 0x0000000102028824 */ /* 0x000fe200078e0a0f */
[----:B------:R-:W-:Y:S01]  /*32a0*/  ISETP.GT.U32.AND P3, PT, R18, R29, PT ;  /* 0x0000001d1200720c */ /* 0x000fe20003f64070 */
[----:B------:R-:W-:-:S03]  /*32b0*/  IMAD.HI.U32 R20, R20, R19, RZ ;  /* 0x0000001314147227 */ /* 0x000fc600078e00ff */
[----:B------:R-:W-:Y:S01]  /*32c0*/  ISETP.GE.U32.AND P4, PT, R2, R15, PT ;  /* 0x0000000f0200720c */ /* 0x000fe20003f86070 */
[----:B------:R-:W-:Y:S01]  /*32d0*/  IMAD R17, R20, R17, R19 ;  /* 0x0000001114117224 */ /* 0x000fe200078e0213 */
[----:B------:R-:W-:Y:S01]  /*32e0*/  LOP3.LUT R2, R5, R14, RZ, 0x3c, !PT ;  /* 0x0000000e05027212 */ /* 0x000fe200078e3cff */
[----:B------:R-:W-:Y:S01]  /*32f0*/  @!P0 VIADD R34, R34, 0x1 ;  /* 0x0000000122228836 */ /* 0x000fe20000000000 */
[----:B------:R-:W-:Y:S02]  /*3300*/  ISETP.NE.AND P0, PT, R14, RZ, PT ;  /* 0x000000ff0e00720c */ /* 0x000fe40003f05270 */
[----:B------:R-:W-:Y:S02]  /*3310*/  ISETP.GT.U32.AND P1, PT, R16, R17, PT ;  /* 0x000000111000720c */ /* 0x000fe40003f24070 */
[----:B------:R-:W-:Y:S01]  /*3320*/  ISETP.GE.AND P2, PT, R2, RZ, PT ;  /* 0x000000ff0200720c */ /* 0x000fe20003f46270 */
[----:B------:R-:W-:Y:S01]  /*3330*/  @!P3 IMAD.IADD R29, R29, 0x1, -R18 ;  /* 0x000000011d1db824 */ /* 0x000fe200078e0a12 */
[----:B------:R-:W-:Y:S01]  /*3340*/  LOP3.LUT R15, R32, R11, RZ, 0x3c, !PT ;  /* 0x0000000b200f7212 */ /* 0x000fe200078e3cff */
[----:B------:R-:W-:Y:S01]  /*3350*/  IMAD.MOV R2, RZ, RZ, -R32 ;  /* 0x000000ffff027224 */ /* 0x000fe200078e0a20 */
[----:B------:R-:W-:-:S02]  /*3360*/  @!P3 IADD3 R28, PT, PT, R28, 0x1, RZ ;  /* 0x000000011c1cb810 */ /* 0x000fc40007ffe0ff */
[----:B------:R-:W-:Y:S01]  /*3370*/  @P4 IADD3 R34, PT, PT, R34, 0x1, RZ ;  /* 0x0000000122224810 */ /* 0x000fe20007ffe0ff */
[----:B------:R-:W-:Y:S01]  /*3380*/  IMAD R2, R12, R2, R31 ;  /* 0x000000020c027224 */ /* 0x000fe200078e021f */
[----:B------:R-:W-:Y:S02]  /*3390*/  ISETP.GE.U32.AND P6, PT, R29, R18, PT ;  /* 0x000000121d00720c */ /* 0x000fe40003fc6070 */
[----:B------:R-:W-:Y:S01]  /*33a0*/  LOP3.LUT R12, R21, R9, RZ, 0x3c, !PT ;  /* 0x00000009150c7212 */ /* 0x000fe200078e3cff */
[----:B------:R-:W-:Y:S02]  /*33b0*/  @!P1 IMAD.IADD R17, R17, 0x1, -R16 ;  /* 0x0000000111119824 */ /* 0x000fe400078e0a10 */
[----:B------:R-:W-:Y:S01]  /*33c0*/  @!P2 IADD3 R34, PT, PT, -R34, RZ, RZ ;  /* 0x000000ff2222a210 */ /* 0x000fe20007ffe1ff */
[----:B------:R-:W-:Y:S01]  /*33d0*/  @!P1 VIADD R20, R20, 0x1 ;  /* 0x0000000114149836 */ /* 0x000fe20000000000 */
[----:B------:R-:W-:Y:S02]  /*33e0*/  @!P0 LOP3.LUT R34, RZ, R14, RZ, 0x33, !PT ;  /* 0x0000000eff228212 */ /* 0x000fe400078e33ff */
[----:B------:R-:W-:-:S02]  /*33f0*/  ISETP.GE.U32.AND P4, PT, R17, R16, PT ;  /* 0x000000101100720c */ /* 0x000fc40003f86070 */
[----:B------:R-:W-:Y:S01]  /*3400*/  ISETP.GE.AND P2, PT, R15, RZ, PT ;  /* 0x000000ff0f00720c */ /* 0x000fe20003f46270 */
[----:B------:R-:W-:Y:S01]  /*3410*/  IMAD.WIDE R16, R34, UR10, RZ ;  /* 0x0000000a22107c25 */ /* 0x000fe2000f8e02ff */
[----:B------:R-:W-:Y:S01]  /*3420*/  ISETP.GE.AND P0, PT, R12, RZ, PT ;  /* 0x000000ff0c00720c */ /* 0x000fe20003f06270 */
[----:B------:R-:W-:Y:S01]  /*3430*/  USHF.R.S32.HI UR10, URZ, 0x1f, UR11 ;  /* 0x0000001fff0a7899 */ /* 0x000fe2000801140b */
[----:B------:R-:W-:Y:S01]  /*3440*/  ISETP.NE.AND P1, PT, R9, RZ, PT ;  /* 0x000000ff0900720c */ /* 0x000fe20003f25270 */
[----:B------:R-:W-:Y:S02]  /*3450*/  @P6 VIADD R28, R28, 0x1 ;  /* 0x000000011c1c6836 */ /* 0x000fe40000000000 */
[----:B------:R-:W-:Y:S02]  /*3460*/  IMAD.MOV R34, RZ, RZ, -R34 ;  /* 0x000000ffff227224 */ /* 0x000fe400078e0a22 */
[----:B------:R-:W-:Y:S01]  /*3470*/  IMAD.WIDE.U32 R16, R3, UR11, R16 ;  /* 0x0000000b03107c25 */ /* 0x000fe2000f8e0010 */
[----:B------:R-:W-:Y:S01]  /*3480*/  UIMAD UR11, UR21, UR11, URZ ;  /* 0x0000000b150b72a4 */ /* 0x000fe2000f8e02ff */
[----:B------:R-:W-:-:S02]  /*3490*/  @P4 IADD3 R20, PT, PT, R20, 0x1, RZ ;  /* 0x0000000114144810 */ /* 0x000fc40007ffe0ff */
[----:B------:R-:W-:Y:S01]  /*34a0*/  @!P2 IMAD.MOV R28, RZ, RZ, -R28 ;  /* 0x000000ffff1ca224 */ /* 0x000fe200078e0a1c */
[----:B------:R-:W-:Y:S01]  /*34b0*/  @!P5 LOP3.LUT R28, RZ, R11, RZ, 0x33, !PT ;  /* 0x0000000bff1cd212 */ /* 0x000fe200078e33ff */
[----:B------:R-:W-:Y:S01]  /*34c0*/  IMAD R17, R3, UR10, R17 ;  /* 0x0000000a03117c24 */ /* 0x000fe2000f8e0211 */
[----:B------:R-:W-:Y:S01]  /*34d0*/  IADD3 R3, PT, PT, -R21, RZ, RZ ;  /* 0x000000ff15037210 */ /* 0x000fe20007ffe1ff */
[----:B------:R-:W-:Y:S01]  /*34e0*/  IMAD R5, R14, R34, R5 ;  /* 0x000000220e057224 */ /* 0x000fe200078e0205 */
[----:B------:R-:W-:Y:S01]  /*34f0*/  UIMAD UR10, UR7, UR4, URZ ;  /* 0x00000004070a72a4 */ /* 0x000fe2000f8e02ff */
[----:B------:R-:W-:Y:S01]  /*3500*/  @!P0 IMAD.MOV R20, RZ, RZ, -R20 ;  /* 0x000000ffff148224 */ /* 0x000fe200078e0a14 */
[----:B------:R-:W-:Y:S01]  /*3510*/  @!P1 LOP3.LUT R20, RZ, R9, RZ, 0x33, !PT ;  /* 0x00000009ff149212 */ /* 0x000fe200078e33ff */
[----:B------:R-:W-:-:S03]  /*3520*/  IMAD.WIDE R16, R5, UR4, R16 ;  /* 0x0000000405107c25 */ /* 0x000fc6000f8e0210 */
[----:B------:R-:W-:Y:S01]  /*3530*/  IADD3 R12, PT, PT, -R20, RZ, RZ ;  /* 0x000000ff140c7210 */ /* 0x000fe20007ffe1ff */
[----:B------:R-:W-:Y:S02]  /*3540*/  IMAD.MOV R5, RZ, RZ, -R28 ;  /* 0x000000ffff057224 */ /* 0x000fe400078e0a1c */
[----:B------:R-:W-:Y:S01]  /*3550*/  IMAD.WIDE R14, R2, UR5, RZ ;  /* 0x00000005020e7c25 */ /* 0x000fe2000f8e02ff */
[----:B------:R-:W0:Y:S03]  /*3560*/  LDCU.64 UR4, c[0x0][0x420] ;  /* 0x00008400ff0477ac */ /* 0x000e260008000a00 */
[----:B------:R-:W-:-:S04]  /*3570*/  IMAD.WIDE R28, R28, UR6, RZ ;  /* 0x000000061c1c7c25 */ /* 0x000fc8000f8e02ff */
[----:B------:R-:W-:Y:S01]  /*3580*/  IMAD R3, R10, R3, R0 ;  /* 0x000000030a037224 */ /* 0x000fe200078e0200 */
[----:B------:R-:W-:Y:S01]  /*3590*/  IADD3 R0, P1, P0, R28, R16, R14 ;  /* 0x000000101c007210 */ /* 0x000fe2000783e00e */
[----:B------:R-:W-:Y:S02]  /*35a0*/  IMAD R5, R11, R5, R32 ;  /* 0x000000050b057224 */ /* 0x000fe400078e0220 */
[----:B------:R-:W-:Y:S01]  /*35b0*/  IMAD.WIDE R2, R3, UR11, RZ ;  /* 0x0000000b03027c25 */ /* 0x000fe2000f8e02ff */
[----:B------:R-:W-:-:S03]  /*35c0*/  IADD3.X R15, PT, PT, R29, R17, R15, P1, P0 ;  /* 0x000000111d0f7210 */ /* 0x000fc60000fe040f */
[----:B------:R-:W-:-:S04]  /*35d0*/  IMAD.WIDE R10, R5, UR10, RZ ;  /* 0x0000000a050a7c25 */ /* 0x000fc8000f8e02ff */
[----:B------:R-:W-:Y:S01]  /*35e0*/  IMAD R9, R9, R12, R21 ;  /* 0x0000000c09097224 */ /* 0x000fe200078e0215 */
[----:B------:R-:W-:Y:S01]  /*35f0*/  IADD3 R5, P1, P0, R2, R0, R10 ;  /* 0x0000000002057210 */ /* 0x000fe2000783e00a */
[----:B------:R-:W-:-:S03]  /*3600*/  IMAD.WIDE R20, R20, R6, RZ ;  /* 0x0000000614147225 */ /* 0x000fc600078e02ff */
[----:B------:R-:W-:Y:S01]  /*3610*/  IADD3.X R15, PT, PT, R3, R15, R11, P1, P0 ;  /* 0x0000000f030f7210 */ /* 0x000fe20000fe040b */
[----:B------:R-:W-:-:S03]  /*3620*/  IMAD.WIDE R8, R9, R8, RZ ;  /* 0x0000000809087225 */ /* 0x000fc600078e02ff */
[----:B------:R-:W-:-:S04]  /*3630*/  IADD3 R5, P1, P0, R8, R5, R20 ;  /* 0x0000000508057210 */ /* 0x000fc8000783e014 */
[----:B------:R-:W-:Y:S02]  /*3640*/  IADD3.X R8, PT, PT, R9, R15, R21, P1, P0 ;  /* 0x0000000f09087210 */ /* 0x000fe40000fe0415 */
[----:B0-----:R-:W-:-:S04]  /*3650*/  LEA R2, P0, R5, UR4, 0x2 ;  /* 0x0000000405027c11 */ /* 0x001fc8000f8010ff */
[----:B------:R-:W-:-:S05]  /*3660*/  LEA.HI.X R3, R5, UR5, R8, 0x2, P0 ;  /* 0x0000000505037c11 */ /* 0x000fca00080f1408 */
[----:B------:R0:W-:Y:S01]  /*3670*/  STG.E desc[UR8][R2.64], R22 ;  /* 0x0000001602007986 */ /* 0x0001e2000c101908 */
[----:B------:R-:W-:Y:S05]  /*3680*/  BRA `(.L_x_15) ;  /* 0x0000000000107947 */ /* 0x000fea0003800000 */
.L_x_16:
[----:B------:R-:W0:Y:S01]  /*3690*/  LDC.64 R2, c[0x0][0x420] ;  /* 0x00010800ff027b82 */ /* 0x000e220000000a00 */
[----:B------:R-:W-:-:S05]  /*36a0*/  IADD3 R0, PT, PT, R13, UR19, RZ ;  /* 0x000000130d007c10 */ /* 0x000fca000fffe0ff */
[----:B0-----:R-:W-:-:S05]  /*36b0*/  IMAD.WIDE.U32 R2, R0, 0x4, R2 ;  /* 0x0000000400027825 */ /* 0x001fca00078e0002 */
[----:B------:R1:W-:Y:S02]  /*36c0*/  STG.E desc[UR8][R2.64], R22 ;  /* 0x0000001602007986 */ /* 0x0003e4000c101908 */
.L_x_15:
[----:B------:R-:W-:Y:S05]  /*36d0*/  BSYNC.RECONVERGENT B1 ;  /* 0x0000000000017941 */ /* 0x000fea0003800200 */
.L_x_14:
[----:B------:R-:W2:Y:S01]  /*36e0*/  LDCU UR7, c[0x0][0x534] ;  /* 0x0000a680ff0777ac */ /* 0x000ea20008000800 */
[C---:B------:R-:W-:Y:S01]  /*36f0*/  LOP3.LUT R0, R7.reuse, 0x20, RZ, 0xfc, !PT ;  /* 0x0000002007007812 */ /* 0x040fe200078efcff */
[----:B------:R-:W-:Y:S01]  /*3700*/  IMAD.SHL.U32 R14, R4, 0x4, RZ ;  /* 0x00000004040e7824 */ /* 0x000fe200078e00ff */
[----:B01----:R-:W-:Y:S01]  /*3710*/  LOP3.LUT R2, R7, 0x40, RZ, 0xfc, !PT ;  /* 0x0000004007027812 */ /* 0x003fe200078efcff */
[----:B------:R-:W-:-:S03]  /*3720*/  IMAD.MOV.U32 R5, RZ, RZ, RZ ;  /* 0x000000ffff057224 */ /* 0x000fc600078e00ff */
[----:B------:R-:W-:Y:S02]  /*3730*/  LOP3.LUT R14, R14, 0x7c, RZ, 0xc0, !PT ;  /* 0x0000007c0e0e7812 */ /* 0x000fe400078ec0ff */
[----:B--2---:R-:W-:Y:S01]  /*3740*/  ISETP.GE.AND P2, PT, R0, UR7, PT ;  /* 0x0000000700007c0c */ /* 0x004fe2000bf46270 */
[----:B------:R-:W-:Y:S01]  /*3750*/  UISETP.GE.AND UP0, UPT, UR7, 0x1, UPT ;  /* 0x000000010700788c */ /* 0x000fe2000bf06270 */
[C---:B------:R-:W-:Y:S02]  /*3760*/  LOP3.LUT R0, R7.reuse, 0x60, RZ, 0xfc, !PT ;  /* 0x0000006007007812 */ /* 0x040fe400078efcff */
[----:B------:R-:W-:Y:S02]  /*3770*/  ISETP.GE.AND P3, PT, R7, UR7, PT ;  /* 0x0000000707007c0c */ /* 0x000fe4000bf66270 */
[----:B------:R-:W-:Y:S02]  /*3780*/  ISETP.GE.AND P1, PT, R2, UR7, PT ;  /* 0x0000000702007c0c */ /* 0x000fe4000bf26270 */
[----:B------:R-:W-:-:S02]  /*3790*/  CS2R R2, SRZ ;  /* 0x0000000000027805 */ /* 0x000fc4000001ff00 */
[----:B------:R-:W-:Y:S01]  /*37a0*/  ISETP.GE.AND P0, PT, R0, UR7, PT ;  /* 0x0000000700007c0c */ /* 0x000fe2000bf06270 */
[----:B------:R-:W-:Y:S01]  /*37b0*/  IMAD.MOV.U32 R0, RZ, RZ, RZ ;  /* 0x000000ffff007224 */ /* 0x000fe200078e00ff */
[C---:B------:R-:W-:Y:S02]  /*37c0*/  ISETP.GT.U32.OR P3, PT, R4.reuse, 0x7f, P3 ;  /* 0x0000007f0400780c */ /* 0x040fe40001f64470 */
[C---:B------:R-:W-:Y:S02]  /*37d0*/  ISETP.GT.U32.OR P1, PT, R4.reuse, 0x7f, P1 ;  /* 0x0000007f0400780c */ /* 0x040fe40000f24470 */
[C---:B------:R-:W-:Y:S02]  /*37e0*/  ISETP.GT.U32.OR P2, PT, R4.reuse, 0x7f, P2 ;  /* 0x0000007f0400780c */ /* 0x040fe40001744470 */
[----:B------:R-:W-:-:S07]  /*37f0*/  ISETP.GT.U32.OR P0, PT, R4, 0x7f, P0 ;  /* 0x0000007f0400780c */ /* 0x000fce0000704470 */
[C---:B------:R-:W-:Y:S02]  /*3800*/  @!P3 FADD.FTZ R27, -R22.reuse, R27 ;  /* 0x0000001b161bb221 */ /* 0x040fe40000010100 */
[C---:B------:R-:W-:Y:S02]  /*3810*/  @!P1 FADD.FTZ R25, -R22.reuse, R25 ;  /* 0x0000001916199221 */ /* 0x040fe40000010100 */
[C---:B------:R-:W-:Y:S01]  /*3820*/  @!P2 FADD.FTZ R24, -R22.reuse, R24 ;  /* 0x000000181618a221 */ /* 0x040fe20000010100 */
[----:B------:R-:W-:Y:S01]  /*3830*/  @!P3 FMUL.FTZ R27, R27, 1.4426950216293334961 ;  /* 0x3fb8aa3b1b1bb820 */ /* 0x000fe20000410000 */
[----:B------:R-:W-:Y:S01]  /*3840*/  @!P0 FADD.FTZ R22, -R22, R23 ;  /* 0x0000001716168221 */ /* 0x000fe20000010100 */
[----:B------:R-:W-:Y:S01]  /*3850*/  @!P1 FMUL.FTZ R25, R25, 1.4426950216293334961 ;  /* 0x3fb8aa3b19199820 */ /* 0x000fe20000410000 */
[----:B------:R-:W-:Y:S02]  /*3860*/  @!P2 FMUL.FTZ R24, R24, 1.4426950216293334961 ;  /* 0x3fb8aa3b1818a820 */ /* 0x000fe40000410000 */
[----:B------:R-:W-:Y:S01]  /*3870*/  @!P0 FMUL.FTZ R22, R22, 1.4426950216293334961 ;  /* 0x3fb8aa3b16168820 */ /* 0x000fe20000410000 */
[----:B------:R-:W0:Y:S04]  /*3880*/  @!P3 MUFU.EX2 R27, R27 ;  /* 0x0000001b001bb308 */ /* 0x000e280000000800 */
[----:B------:R-:W1:Y:S04]  /*3890*/  @!P2 MUFU.EX2 R9, R24 ;  /* 0x000000180009a308 */ /* 0x000e680000000800 */
[----:B------:R-:W2:Y:S04]  /*38a0*/  @!P1 MUFU.EX2 R25, R25 ;  /* 0x0000001900199308 */ /* 0x000ea80000000800 */
[----:B------:R-:W3:Y:S01]  /*38b0*/  @!P0 MUFU.EX2 R11, R22 ;  /* 0x00000016000b8308 */ /* 0x000ee20000000800 */
[----:B0-----:R0:W-:Y:S04]  /*38c0*/  @!P3 STS [R26], R27 ;  /* 0x0000001b1a00b388 */ /* 0x0011e80000000800 */
[----:B-1----:R0:W-:Y:S04]  /*38d0*/  @!P2 STS [R26+0x280], R9 ;  /* 0x000280091a00a388 */ /* 0x0021e80000000800 */
[----:B--2---:R0:W-:Y:S04]  /*38e0*/  @!P1 STS [R26+0x500], R25 ;  /* 0x000500191a009388 */ /* 0x0041e80000000800 */
[----:B---3--:R0:W-:Y:S01]  /*38f0*/  @!P0 STS [R26+0x780], R11 ;  /* 0x0007800b1a008388 */ /* 0x0081e20000000800 */
[----:B------:R-:W-:Y:S06]  /*3900*/  BAR.SYNC.DEFER_BLOCKING 0x0 ;  /* 0x0000000000007b1d */ /* 0x000fec0000010000 */
[----:B------:R-:W-:Y:S05]  /*3910*/  BRA.U !UP0, `(.L_x_22) ;  /* 0x0000000508f07547 */ /* 0x000fea000b800000 */
[----:B------:R-:W1:Y:S01]  /*3920*/  LDCU UR11, c[0x0][0x44c] ;  /* 0x00008980ff0b77ac */ /* 0x000e620008000800 */
[----:B------:R-:W-:Y:S01]  /*3930*/  LOP3.LUT R0, R7, 0x3e0, R4, 0xf8, !PT ;  /* 0x000003e007007812 */ /* 0x000fe200078ef804 */
[----:B------:R-:W-:Y:S01]  /*3940*/  IMAD.MOV.U32 R18, RZ, RZ, RZ ;  /* 0x000000ffff127224 */ /* 0x000fe200078e00ff */
[----:B0-----:R-:W-:Y:S01]  /*3950*/  CS2R R10, SRZ ;  /* 0x00000000000a7805 */ /* 0x001fe2000001ff00 */
[----:B------:R-:W0:Y:S01]  /*3960*/  LDCU.64 UR4, c[0x0][0x3f8] ;  /* 0x00007f00ff0477ac */ /* 0x000e220008000a00 */
[----:B------:R-:W-:Y:S01]  /*3970*/  CS2R R8, SRZ ;  /* 0x0000000000087805 */ /* 0x000fe2000001ff00 */
[----:B------:R-:W-:Y:S02]  /*3980*/  UISETP.GE.U32.AND UP0, UPT, UR7, 0x4, UPT ;  /* 0x000000040700788c */ /* 0x000fe4000bf06070 */
[----:B------:R-:W-:Y:S02]  /*3990*/  UIADD3 UR12, UPT, UPT, UR20, -UR19, URZ ;  /* 0x80000013140c7290 */ /* 0x000fe4000fffe0ff */
[----:B------:R-:W-:-:S02]  /*39a0*/  ULOP3.LUT UR10, UR7, 0x3, URZ, 0xc0, !UPT ;  /* 0x00000003070a7892 */ /* 0x000fc4000f8ec0ff */
[----:B-1----:R-:W-:Y:S02]  /*39b0*/  UIMAD UR6, UR19, UR11, URZ ;  /* 0x0000000b130672a4 */ /* 0x002fe4000f8e02ff */
[----:B------:R-:W-:-:S04]  /*39c0*/  UIMAD UR11, UR20, UR11, URZ ;  /* 0x0000000b140b72a4 */ /* 0x000fc8000f8e02ff */
[----:B------:R-:W-:Y:S01]  /*39d0*/  IMAD.U32 R17, RZ, RZ, UR6 ;  /* 0x00000006ff117e24 */ /* 0x000fe2000f8e00ff */
[----:B------:R-:W-:-:S04]  /*39e0*/  LEA R0, P0, R0, UR6, 0x2 ;  /* 0x0000000600007c11 */ /* 0x000fc8000f8010ff */
[----:B------:R-:W-:Y:S02]  /*39f0*/  LEA.HI.X.SX32 R17, R17, RZ, 0x1, P0 ;  /* 0x000000ff11117211 */ /* 0x000fe400000f0eff */
[----:B0-----:R-:W-:-:S04]  /*3a00*/  LEA R16, P0, R0, UR4, 0x2 ;  /* 0x0000000400107c11 */ /* 0x001fc8000f8010ff */
[----:B------:R-:W-:Y:S01]  /*3a10*/  LEA.HI.X R17, R0, UR5, R17, 0x2, P0 ;  /* 0x0000000500117c11 */ /* 0x000fe200080f1411 */
[----:B------:R-:W-:Y:S01]  /*3a20*/  IMAD.MOV.U32 R0, RZ, RZ, RZ ;  /* 0x000000ffff007224 */ /* 0x000fe200078e00ff */
[----:B------:R-:W-:Y:S07]  /*3a30*/  BRA.U !UP0, `(.L_x_23) ;  /* 0x0000000508347547 */ /* 0x000fee000b800000 */
[----:B------:R-:W0:Y:S01]  /*3a40*/  S2UR UR4, SR_CgaCtaId ;  /* 0x00000000000479c3 */ /* 0x000e220000008800 */
[----:B------:R-:W-:Y:S01]  /*3a50*/  UMOV UR5, 0x400 ;  /* 0x0000040000057882 */ /* 0x000fe20000000000 */
[----:B------:R-:W-:Y:S01]  /*3a60*/  ULOP3.LUT UR7, UR7, 0x7ffffffc, URZ, 0xc0, !UPT ;  /* 0x7ffffffc07077892 */ /* 0x000fe2000f8ec0ff */
[----:B------:R-:W-:Y:S01]  /*3a70*/  ISETP.GE.AND P2, PT, R13, UR12, PT ;  /* 0x0000000c0d007c0c */ /* 0x000fe2000bf46270 */
[----:B------:R-:W-:Y:S01]  /*3a80*/  IMAD.MOV.U32 R0, RZ, RZ, RZ ;  /* 0x000000ffff007224 */ /* 0x000fe200078e00ff */
[----:B------:R-:W-:Y:S01]  /*3a90*/  CS2R R2, SRZ ;  /* 0x0000000000027805 */ /* 0x000fe2000001ff00 */
[----:B------:R-:W-:Y:S01]  /*3aa0*/  IMAD.MOV.U32 R5, RZ, RZ, RZ ;  /* 0x000000ffff057224 */ /* 0x000fe200078e00ff */
[----:B------:R-:W-:Y:S01]  /*3ab0*/  UIMAD.WIDE UR22, UR11, 0x10, URZ ;  /* 0x000000100b1678a5 */ /* 0x000fe2000f8e02ff */
[----:B------:R-:W-:Y:S01]  /*3ac0*/  MOV R18, UR7 ;  /* 0x0000000700127c02 */ /* 0x000fe20008000f00 */
[----:B------:R-:W-:Y:S02]  /*3ad0*/  UIMAD.WIDE UR16, UR11, 0xc, URZ ;  /* 0x0000000c0b1078a5 */ /* 0x000fe4000f8e02ff */
[----:B------:R-:W-:Y:S01]  /*3ae0*/  UIMAD.WIDE UR14, UR11, 0x8, URZ ;  /* 0x000000080b0e78a5 */ /* 0x000fe2000f8e02ff */
[----:B------:R-:W1:Y:S01]  /*3af0*/  LDCU UR6, c[0x0][0x440] ;  /* 0x00008800ff0677ac */ /* 0x000e620008000800 */
[----:B------:R-:W-:-:S02]  /*3b00*/  UIMAD.WIDE UR24, UR11, 0x4, URZ ;  /* 0x000000040b1878a5 */ /* 0x000fc4000f8e02ff */
[----:B0-----:R-:W-:Y:S02]  /*3b10*/  ULEA UR4, UR4, UR5, 0x18 ;  /* 0x0000000504047291 */ /* 0x001fe4000f8ec0ff */
[----:B------:R-:W-:-:S04]  /*3b20*/  UIADD3 UR5, UPT, UPT, -UR7, URZ, URZ ;  /* 0x000000ff07057290 */ /* 0x000fc8000fffe1ff */
[----:B------:R-:W-:-:S05]  /*3b30*/  LEA R7, R13, UR4, 0x2 ;  /* 0x000000040d077c11 */ /* 0x000fca000f8e10ff */
[----:B-1----:R-:W-:-:S07]  /*3b40*/  VIADD R7, R7, 0x28 ;  /* 0x0000002807077836 */ /* 0x002fce0000000000 */
.L_x_32:
[----:B-1----:R0:W1:Y:S01]  /*3b50*/  LDS R4, [R7+-0x28] ;  /* 0xffffd80007047984 */ /* 0x0020620000000800 */
[----:B------:R-:W-:Y:S03]  /*3b60*/  BSSY.RECONVERGENT B0, `(.L_x_24) ;  /* 0x0000008000007945 */ /* 0x000fe60003800200 */
[----:B--2---:R0:W2:Y:S04]  /*3b70*/  LDS R6, [R7+-0x14] ;  /* 0xffffec0007067984 */ /* 0x0040a80000000800 */
[----:B---3--:R0:W3:Y:S01]  /*3b80*/  LDS R12, [R7] ;  /* 0x00000000070c7984 */ /* 0x0080e20000000800 */
[----:B------:R-:W-:Y:S05]  /*3b90*/  @P2 BRA `(.L_x_25) ;  /* 0x0000000000102947 */ /* 0x000fea0003800000 */
[----:B------:R-:W-:Y:S02]  /*3ba0*/  ISETP.GE.AND P0, PT, R14, UR6, PT ;  /* 0x000000060e007c0c */ /* 0x000fe4000bf06270 */
[----:B------:R-:W-:Y:S02]  /*3bb0*/  CS2R R10, SRZ ;  /* 0x00000000000a7805 */ /* 0x000fe4000001ff00 */
[----:B------:R-:W-:Y:S09]  /*3bc0*/  CS2R R8, SRZ ;  /* 0x0000000000087805 */ /* 0x000ff2000001ff00 */
[----:B------:R4:W5:Y:S02]  /*3bd0*/  @!P0 LDG.E.128 R8, desc[UR8][R16.64] ;  /* 0x0000000810088981 */ /* 0x000964000c1e1d00 */
.L_x_25:
[----:B------:R-:W-:Y:S05]  /*3be0*/  BSYNC.RECONVERGENT B0 ;  /* 0x0000000000007941 */ /* 0x000fea0003800200 */
.L_x_24:
[C---:B-1---5:R-:W-:Y:S01]  /*3bf0*/  FFMA.FTZ R5, R4.reuse, R8, R5 ;  /* 0x0000000804057223 */ /* 0x062fe20000010005 */
[C---:B------:R-:W-:Y:S01]  /*3c00*/  FFMA.FTZ R2, R4.reuse, R9, R2 ;  /* 0x0000000904027223 */ /* 0x040fe20000010002 */
[----:B------:R-:W-:Y:S01]  /*3c10*/  BSSY.RECONVERGENT B0, `(.L_x_26) ;  /* 0x000000a000007945 */ /* 0x000fe20003800200 */
[C---:B------:R-:W-:Y:S01]  /*3c20*/  FFMA.FTZ R3, R4.reuse, R10, R3 ;  /* 0x0000000a04037223 */ /* 0x040fe20000010003 */
[----:B------:R-:W-:Y:S02]  /*3c30*/  FFMA.FTZ R0, R4, R11, R0 ;  /* 0x0000000b04007223 */ /* 0x000fe40000010000 */
[----:B------:R-:W-:Y:S05]  /*3c40*/  @P2 BRA `(.L_x_27) ;  /* 0x0000000000182947 */ /* 0x000fea0003800000 */
[----:B------:R-:W-:Y:S02]  /*3c50*/  ISETP.GE.AND P0, PT, R14, UR6, PT ;  /* 0x000000060e007c0c */ /* 0x000fe4000bf06270 */
[----:B------:R-:W-:Y:S02]  /*3c60*/  CS2R R10, SRZ ;  /* 0x00000000000a7805 */ /* 0x000fe4000001ff00 */
[----:B------:R-:W-:Y:S09]  /*3c70*/  CS2R R8, SRZ ;  /* 0x0000000000087805 */ /* 0x000ff2000001ff00 */
[----:B------:R-:W-:Y:S04]  /*3c80*/  @!P0 IADD3 R20, P1, PT, R16, UR24, RZ ;  /* 0x0000001810148c10 */ /* 0x000fe8000ff3e0ff */
[----:B------:R-:W-:Y:S05]  /*3c90*/  @!P0 IADD3.X R21, PT, PT, R17, UR25, RZ, P1, !PT ;  /* 0x0000001911158c10 */ /* 0x000fea0008ffe4ff */
[----:B------:R1:W5:Y:S04]  /*3ca0*/  @!P0 LDG.E.128 R8, desc[UR8][R20.64] ;  /* 0x0000000814088981 */ /* 0x000368000c1e1d00 */
.L_x_27:
[----:B------:R-:W-:Y:S05]  /*3cb0*/  BSYNC.RECONVERGENT B0 ;  /* 0x0000000000007941 */ /* 0x000fea0003800200 */
.L_x_26:
[C---:B--2--5:R-:W-:Y:S01]  /*3cc0*/  FFMA.FTZ R5, R6.reuse, R8, R5 ;  /* 0x0000000806057223 */ /* 0x064fe20000010005 */
        /* <DEDUP_REMOVED lines=8> */
[----:B-1----:R-:W-:Y:S04]  /*3d50*/  @!P0 IADD3 R20, P1, PT, R16, UR14, RZ ;  /* 0x0000000e10148c10 */ /* 0x002fe8000ff3e0ff */
[----:B------:R-:W-:Y:S05]  /*3d60*/  @!P0 IADD3.X R21, PT, PT, R17, UR15, RZ, P1, !PT ;  /* 0x0000000f11158c10 */ /* 0x000fea0008ffe4ff */
[----:B------:R2:W5:Y:S04]  /*3d70*/  @!P0 LDG.E.128 R8, desc[UR8][R20.64] ;  /* 0x0000000814088981 */ /* 0x000568000c1e1d00 */
.L_x_29:
[----:B------:R-:W-:Y:S05]  /*3d80*/  BSYNC.RECONVERGENT B0 ;  /* 0x0000000000007941 */ /* 0x000fea0003800200 */
.L_x_28:
[C---:B---3-5:R-:W-:Y:S01]  /*3d90*/  FFMA.FTZ R5, R12.reuse, R8, R5 ;  /* 0x000000080c057223 */ /* 0x068fe20000010005 */
        /* <DEDUP_REMOVED lines=8> */
[----:B-12---:R-:W-:Y:S04]  /*3e20*/  @!P0 IADD3 R20, P1, PT, R16, UR16, RZ ;  /* 0x0000001010148c10 */ /* 0x006fe8000ff3e0ff */
[----:B------:R-:W-:Y:S05]  /*3e30*/  @!P0 IADD3.X R21, PT, PT, R17, UR17, RZ, P1, !PT ;  /* 0x0000001111158c10 */ /* 0x000fea0008ffe4ff */
[----:B------:R3:W5:Y:S04]  /*3e40*/  @!P0 LDG.E.128 R8, desc[UR8][R20.64] ;  /* 0x0000000814088981 */ /* 0x000768000c1e1d00 */
.L_x_31:
[----:B------:R-:W-:Y:S05]  /*3e50*/  BSYNC.RECONVERGENT B0 ;  /* 0x0000000000007941 */ /* 0x000fea0003800200 */
.L_x_30:
[----:B----4-:R-:W-:Y:S01]  /*3e60*/  IADD3 R16, P0, PT, R16, UR22, RZ ;  /* 0x0000001610107c10 */ /* 0x010fe2000ff1e0ff */
[----:B------:R0:W4:Y:S01]  /*3e70*/  LDS R4, [R7+0x14] ;  /* 0x0000140007047984 */ /* 0x0001220000000800 */
[----:B------:R-:W-:Y:S02]  /*3e80*/  UIADD3 UR5, UPT, UPT, UR5, 0x4, URZ ;  /* 0x0000000405057890 */ /* 0x000fe4000fffe0ff */
[----:B------:R-:W-:Y:S02]  /*3e90*/  IADD3.X R17, PT, PT, R17, UR23, RZ, P0, !PT ;  /* 0x0000001711117c10 */ /* 0x000fe400087fe4ff */
[----:B------:R-:W-:Y:S01]  /*3ea0*/  UISETP.NE.AND UP0, UPT, UR5, URZ, UPT ;  /* 0x000000ff0500728c */ /* 0x000fe2000bf05270 */
[----:B0-----:R-:W-:Y:S01]  /*3eb0*/  IADD3 R7, PT, PT, R7, 0x50, RZ ;  /* 0x0000005007077810 */ /* 0x001fe20007ffe0ff */
[C---:B----45:R-:W-:Y:S01]  /*3ec0*/  FFMA.FTZ R5, R4.reuse, R8, R5 ;  /* 0x0000000804057223 */ /* 0x070fe20000010005 */
[C---:B------:R-:W-:Y:S01]  /*3ed0*/  FFMA.FTZ R2, R4.reuse, R9, R2 ;  /* 0x0000000904027223 */ /* 0x040fe20000010002 */
[C---:B------:R-:W-:Y:S01]  /*3ee0*/  FFMA.FTZ R3, R4.reuse, R10, R3 ;  /* 0x0000000a04037223 */ /* 0x040fe20000010003 */
[----:B------:R-:W-:Y:S04]  /*3ef0*/  FFMA.FTZ R0, R4, R11, R0 ;  /* 0x0000000b04007223 */ /* 0x000fe80000010000 */
[----:B------:R-:W-:Y:S05]  /*3f00*/  BRA.U UP0, `(.L_x_32) ;  /* 0xfffffffd00107547 */ /* 0x000fea000b83ffff */
.L_x_23:
[----:B------:R-:W-:-:S09]  /*3f10*/  UISETP.NE.AND UP0, UPT, UR10, URZ, UPT ;  /* 0x000000ff0a00728c */ /* 0x000fd2000bf05270 */
[----:B------:R-:W-:Y:S05]  /*3f20*/  BRA.U !UP0, `(.L_x_22) ;  /* 0x00000001086c7547 */ /* 0x000fea000b800000 */
[----:B------:R-:W0:Y:S01]  /*3f30*/  S2UR UR5, SR_CgaCtaId ;  /* 0x00000000000579c3 */ /* 0x000e220000008800 */
[----:B------:R-:W-:Y:S01]  /*3f40*/  UMOV UR6, 0x400 ;  /* 0x0000040000067882 */ /* 0x000fe20000000000 */
[----:B------:R-:W-:Y:S01]  /*3f50*/  IMAD R18, R18, 0x5, R13 ;  /* 0x0000000512127824 */ /* 0x000fe200078e020d */
[----:B------:R-:W-:Y:S01]  /*3f60*/  ISETP.GE.AND P1, PT, R13, UR12, PT ;  /* 0x0000000c0d007c0c */ /* 0x000fe2000bf26270 */
[----:B------:R-:W4:Y:S01]  /*3f70*/  LDCU UR4, c[0x0][0x440] ;  /* 0x00008800ff0477ac */ /* 0x000f220008000800 */
[----:B------:R-:W-:Y:S02]  /*3f80*/  UIMAD.WIDE UR14, UR11, 0x4, URZ ;  /* 0x000000040b0e78a5 */ /* 0x000fe4000f8e02ff */
[----:B0-----:R-:W-:Y:S02]  /*3f90*/  ULEA UR5, UR5, UR6, 0x18 ;  /* 0x0000000605057291 */ /* 0x001fe4000f8ec0ff */
[----:B------:R-:W-:-:S04]  /*3fa0*/  UIADD3 UR6, UPT, UPT, -UR10, URZ, URZ ;  /* 0x000000ff0a067290 */ /* 0x000fc8000fffe1ff */
[----:B----4-:R-:W-:-:S08]  /*3fb0*/  LEA R6, R18, UR5, 0x2 ;  /* 0x0000000512067c11 */ /* 0x010fd0000f8e10ff */
.L_x_35:
[----:B------:R0:W4:Y:S01]  /*3fc0*/  LDS R4, [R6] ;  /* 0x0000000006047984 */ /* 0x0001220000000800 */
[----:B------:R-:W-:Y:S01]  /*3fd0*/  UIADD3 UR6, UPT, UPT, UR6, 0x1, URZ ;  /* 0x0000000106067890 */ /* 0x000fe2000fffe0ff */
[----:B------:R-:W-:Y:S04]  /*3fe0*/  BSSY.RECONVERGENT B0, `(.L_x_33) ;  /* 0x0000006000007945 */ /* 0x000fe80003800200 */
[----:B------:R-:W-:Y:S05]  /*3ff0*/  @P1 BRA `(.L_x_34) ;  /* 0x0000000000101947 */ /* 0x000fea0003800000 */
[----:B------:R-:W-:Y:S02]  /*4000*/  ISETP.GE.AND P0, PT, R14, UR4, PT ;  /* 0x000000040e007c0c */ /* 0x000fe4000bf06270 */
[----:B------:R-:W-:Y:S02]  /*4010*/  CS2R R10, SRZ ;  /* 0x00000000000a7805 */ /* 0x000fe4000001ff00 */
[----:B------:R-:W-:Y:S09]  /*4020*/  CS2R R8, SRZ ;  /* 0x0000000000087805 */ /* 0x000ff2000001ff00 */
[----:B------:R0:W5:Y:S02]  /*4030*/  @!P0 LDG.E.128 R8, desc[UR8][R16.64] ;  /* 0x0000000810088981 */ /* 0x000164000c1e1d00 */
.L_x_34:
[----:B------:R-:W-:Y:S05]  /*4040*/  BSYNC.RECONVERGENT B0 ;  /* 0x0000000000007941 */ /* 0x000fea0003800200 */
.L_x_33:
[----:B0-----:R-:W-:Y:S01]  /*4050*/  IADD3 R16, P0, PT, R16, UR14, RZ ;  /* 0x0000000e10107c10 */ /* 0x001fe2000ff1e0ff */
[----:B------:R-:W-:Y:S01]  /*4060*/  UISETP.NE.AND UP0, UPT, UR6, URZ, UPT ;  /* 0x000000ff0600728c */ /* 0x000fe2000bf05270 */
[----:B----45:R-:W-:Y:S01]  /*4070*/  FFMA.FTZ R5, R4, R8, R5 ;  /* 0x0000000804057223 */ /* 0x030fe20000010005 */
[----:B------:R-:W-:Y:S01]  /*4080*/  IADD3 R6, PT, PT, R6, 0x14, RZ ;  /* 0x0000001406067810 */ /* 0x000fe20007ffe0ff */
[C---:B------:R-:W-:Y:S01]  /*4090*/  FFMA.FTZ R2, R4.reuse, R9, R2 ;  /* 0x0000000904027223 */ /* 0x040fe20000010002 */
[C---:B------:R-:W-:Y:S01]  /*40a0*/  FFMA.FTZ R3, R4.reuse, R10, R3 ;  /* 0x0000000a04037223 */ /* 0x040fe20000010003 */
[----:B------:R-:W-:Y:S01]  /*40b0*/  IADD3.X R17, PT, PT, R17, UR15, RZ, P0, !PT ;  /* 0x0000000f11117c10 */ /* 0x000fe200087fe4ff */
[----:B------:R-:W-:Y:S03]  /*40c0*/  FFMA.FTZ R0, R4, R11, R0 ;  /* 0x0000000b04007223 */ /* 0x000fe60000010000 */
[----:B------:R-:W-:Y:S05]  /*40d0*/  BRA.U UP0, `(.L_x_35) ;  /* 0xfffffffd00b87547 */ /* 0x000fea000b83ffff */
.L_x_22:
[----:B------:R-:W-:-:S04]  /*40e0*/  IADD3 R13, PT, PT, R13, UR19, RZ ;  /* 0x000000130d0d7c10 */ /* 0x000fc8000fffe0ff */
[----:B------:R-:W-:-:S13]  /*40f0*/  ISETP.GE.AND P0, PT, R13, UR20, PT ;  /* 0x000000140d007c0c */ /* 0x000fda000bf06270 */
[----:B------:R-:W-:Y:S05]  /*4100*/  @P0 EXIT ;  /* 0x000000000000094d */ /* 0x000fea0003800000 */
[----:B0-----:R-:W-:Y:S01]  /*4110*/  IABS R9, UR21 ;  /* 0x0000001500097c13 */ /* 0x001fe20008000000 */
[----:B------:R-:W0:Y:S01]  /*4120*/  LDC R8, c[0x0][0x434] ;  /* 0x00010d00ff087b82 */ /* 0x000e220000000800 */
[----:B------:R-:W-:Y:S01]  /*4130*/  IABS R10, R13 ;  /* 0x0000000d000a7213 */ /* 0x000fe20000000000 */
[----:B------:R-:W4:Y:S01]  /*4140*/  LDCU UR4, c[0x0][0x440] ;  /* 0x00008800ff0477ac */ /* 0x000f220008000800 */
[----:B------:R-:W5:Y:S01]  /*4150*/  I2F.RP R7, R9 ;  /* 0x0000000900077306 */ /* 0x000f620000209400 */
[----:B------:R-:W-:-:S05]  /*4160*/  IABS R6, UR21 ;  /* 0x0000001500067c13 */ /* 0x000fca0008000000 */
[----:B------:R-:W-:Y:S02]  /*4170*/  IMAD.MOV R6, RZ, RZ, -R6 ;  /* 0x000000ffff067224 */ /* 0x000fe400078e0a06 */
[----:B-----5:R-:W5:Y:S02]  /*4180*/  MUFU.RCP R16, R7 ;  /* 0x0000000700107308 */ /* 0x020f640000001000 */
[----:B-----5:R-:W-:Y:S01]  /*4190*/  VIADD R16, R16, 0xffffffe ;  /* 0x0ffffffe10107836 */ /* 0x020fe20000000000 */
[----:B0-----:R-:W-:-:S05]  /*41a0*/  IABS R7, R8 ;  /* 0x0000000800077213 */ /* 0x001fca0000000000 */
[----:B------:R-:W0:Y:S02]  /*41b0*/  F2I.FTZ.U32.TRUNC.NTZ R17, R16 ;  /* 0x0000001000117305 */ /* 0x000e24000021f000 */
[--C-:B0-----:R-:W-:Y:S02]  /*41c0*/  IMAD.MOV R4, RZ, RZ, -R17.reuse ;  /* 0x000000ffff047224 */ /* 0x101fe400078e0a11 */
[----:B------:R-:W-:Y:S02]  /*41d0*/  HFMA2 R16, -RZ, RZ, 0, 0 ;  /* 0x00000000ff107431 */ /* 0x000fe400000001ff */
[----:B------:R-:W-:Y:S02]  /*41e0*/  IMAD R11, R4, R9, RZ ;  /* 0x00000009040b7224 */ /* 0x000fe400078e02ff */
[----:B------:R-:W0:Y:S02]  /*41f0*/  I2F.RP R4, R7 ;  /* 0x0000000700047306 */ /* 0x000e240000209400 */
[----:B------:R-:W-:-:S06]  /*4200*/  IMAD.HI.U32 R11, R17, R11, R16 ;  /* 0x0000000b110b7227 */ /* 0x000fcc00078e0010 */
[----:B------:R-:W-:-:S04]  /*4210*/  IMAD.HI.U32 R11, R11, R10, RZ ;  /* 0x0000000a0b0b7227 */ /* 0x000fc800078e00ff */
[----:B------:R-:W-:Y:S01]  /*4220*/  IMAD R6, R11, R6, R10 ;  /* 0x000000060b067224 */ /* 0x000fe200078e020a */
[----:B0-----:R-:W0:Y:S04]  /*4230*/  MUFU.RCP R4, R4 ;  /* 0x0000000400047308 */ /* 0x001e280000001000 */
[----:B------:R-:W-:-:S13]  /*4240*/  ISETP.GT.U32.AND P1, PT, R9, R6, PT ;  /* 0x000000060900720c */ /* 0x000fda0003f24070 */
[----:B------:R-:W-:Y:S01]  /*4250*/  @!P1 IMAD.IADD R6, R6, 0x1, -R9 ;  /* 0x0000000106069824 */ /* 0x000fe200078e0a09 */
[----:B------:R-:W-:Y:S01]  /*4260*/  @!P1 IADD3 R11, PT, PT, R11, 0x1, RZ ;  /* 0x000000010b0b9810 */ /* 0x000fe20007ffe0ff */
[----:B0-----:R-:W-:Y:S01]  /*4270*/  VIADD R18, R4, 0xffffffe ;  /* 0x0ffffffe04127836 */ /* 0x001fe20000000000 */
[----:B------:R-:W-:Y:S02]  /*4280*/  ISETP.NE.AND P1, PT, RZ, UR21, PT ;  /* 0x00000015ff007c0c */ /* 0x000fe4000bf25270 */
[----:B------:R-:W-:Y:S01]  /*4290*/  ISETP.GE.U32.AND P2, PT, R6, R9, PT ;  /* 0x000000090600720c */ /* 0x000fe20003f46070 */
[----:B------:R-:W0:Y:S01]  /*42a0*/  F2I.FTZ.U32.TRUNC.NTZ R19, R18 ;  /* 0x0000001200137305 */ /* 0x000e22000021f000 */
[----:B------:R-:W-:-:S04]  /*42b0*/  LOP3.LUT R6, R13, UR21, RZ, 0x3c, !PT ;  /* 0x000000150d067c12 */ /* 0x000fc8000f8e3cff */
[----:B------:R-:W-:-:S07]  /*42c0*/  ISETP.GE.AND P0, PT, R6, RZ, PT ;  /* 0x000000ff0600720c */ /* 0x000fce0003f06270 */
[----:B------:R-:W-:Y:S02]  /*42d0*/  @P2 IADD3 R11, PT, PT, R11, 0x1, RZ ;  /* 0x000000010b0b2810 */ /* 0x000fe40007ffe0ff */
[----:B0-----:R-:W-:Y:S02]  /*42e0*/  IADD3 R6, PT, PT, RZ, -R19, RZ ;  /* 0x80000013ff067210 */ /* 0x001fe40007ffe0ff */
[----:B------:R-:W-:Y:S02]  /*42f0*/  MOV R18, RZ ;  /* 0x000000ff00127202 */ /* 0x000fe40000000f00 */
[----:B------:R-:W-:Y:S01]  /*4300*/  @!P0 IMAD.MOV R11, RZ, RZ, -R11 ;  /* 0x000000ffff0b8224 */ /* 0x000fe200078e0a0b */
[----:B------:R-:W-:Y:S01]  /*4310*/  @!P1 LOP3.LUT R11, RZ, UR21, RZ, 0x33, !PT ;  /* 0x00000015ff0b9c12 */ /* 0x000fe2000f8e33ff */
[----:B------:R-:W-:Y:S01]  /*4320*/  IMAD R6, R6, R7, RZ ;  /* 0x0000000706067224 */ /* 0x000fe200078e02ff */
[----:B----4-:R-:W-:-:S03]  /*4330*/  ISETP.GE.AND P1, PT, R14, UR4, PT ;  /* 0x000000040e007c0c */ /* 0x010fc6000bf26270 */
[----:B------:R-:W-:Y:S02]  /*4340*/  IMAD R9, R11, UR21, RZ ;  /* 0x000000150b097c24 */ /* 0x000fe4000f8e02ff */
[----:B------:R-:W-:-:S04]  /*4350*/  IMAD.HI.U32 R6, R19, R6, R18 ;  /* 0x0000000613067227 */ /* 0x000fc800078e0012 */
[----:B------:R-:W-:-:S05]  /*4360*/  IMAD.IADD R17, R13, 0x1, -R9 ;  /* 0x000000010d117824 */ /* 0x000fca00078e0a09 */
[----:B------:R-:W-:-:S05]  /*4370*/  IABS R4, R17 ;  /* 0x0000001100047213 */ /* 0x000fca0000000000 */
[----:B------:R-:W-:-:S04]  /*4380*/  IMAD.HI.U32 R10, R6, R4, RZ ;  /* 0x00000004060a7227 */ /* 0x000fc800078e00ff */
[----:B------:R-:W-:-:S04]  /*4390*/  IMAD.MOV R6, RZ, RZ, -R10 ;  /* 0x000000ffff067224 */ /* 0x000fc800078e0a0a */
[----:B------:R-:W-:-:S05]  /*43a0*/  IMAD R4, R7, R6, R4 ;  /* 0x0000000607047224 */ /* 0x000fca00078e0204 */
[----:B------:R-:W-:-:S13]  /*43b0*/  ISETP.GT.U32.AND P0, PT, R7, R4, PT ;  /* 0x000000040700720c */ /* 0x000fda0003f04070 */
[----:B------:R-:W-:-:S04]  /*43c0*/  @!P0 IADD3 R4, PT, PT, R4, -R7, RZ ;  /* 0x8000000704048210 */ /* 0x000fc80007ffe0ff */
[----:B------:R-:W-:Y:S01]  /*43d0*/  ISETP.GE.U32.AND P2, PT, R4, R7, PT ;  /* 0x000000070400720c */ /* 0x000fe20003f46070 */
[----:B------:R-:W-:-:S12]  /*43e0*/  @P1 EXIT ;  /* 0x000000000000194d */ /* 0x000fd80003800000 */
[----:B------:R-:W0:Y:S01]  /*43f0*/  LDCU.128 UR4, c[0x0][0x400] ;  /* 0x00008000ff0477ac */ /* 0x000e220008000c00 */
[----:B------:R-:W-:Y:S01]  /*4400*/  LOP3.LUT R17, R17, R8, RZ, 0x3c, !PT ;  /* 0x0000000811117212 */ /* 0x000fe200078e3cff */
[----:B------:R-:W-:Y:S01]  /*4410*/  @!P0 VIADD R10, R10, 0x1 ;  /* 0x000000010a0a8836 */ /* 0x000fe20000000000 */
[----:B------:R-:W-:Y:S01]  /*4420*/  ISETP.NE.AND P0, PT, R8, RZ, PT ;  /* 0x000000ff0800720c */ /* 0x000fe20003f05270 */
[----:B------:R-:W4:Y:S01]  /*4430*/  LDCU.64 UR10, c[0x0][0x410] ;  /* 0x00008200ff0a77ac */ /* 0x000f220008000a00 */
[----:B------:R-:W-:Y:S01]  /*4440*/  ISETP.GE.AND P1, PT, R17, RZ, PT ;  /* 0x000000ff1100720c */ /* 0x000fe20003f26270 */
[----:B------:R-:W-:Y:S01]  /*4450*/  @P2 VIADD R10, R10, 0x1 ;  /* 0x000000010a0a2836 */ /* 0x000fe20000000000 */
[----:B------:R-:W-:Y:S01]  /*4460*/  SHF.R.S32.HI R4, RZ, 0x1f, R11 ;  /* 0x0000001fff047819 */ /* 0x000fe2000001140b */
[----:B------:R-:W-:Y:S01]  /*4470*/  IMAD.MOV.U32 R15, RZ, RZ, RZ ;  /* 0x000000ffff0f7224 */ /* 0x000fe200078e00ff */
[----:B------:R-:W-:Y:S02]  /*4480*/  F2FP.F16.F32.PACK_AB R2, R2, R5 ;  /* 0x000000050202723e */ /* 0x000fe400000000ff */
[----:B------:R-:W-:Y:S01]  /*4490*/  F2FP.F16.F32.PACK_AB R3, R0, R3 ;  /* 0x000000030003723e */ /* 0x000fe200000000ff */
[----:B0-----:R-:W-:-:S06]  /*44a0*/  IMAD R4, R4, UR4, RZ ;  /* 0x0000000404047c24 */ /* 0x001fcc000f8e02ff */
[----:B------:R-:W-:Y:S01]  /*44b0*/  @!P1 IADD3 R10, PT, PT, -R10, RZ, RZ ;  /* 0x000000ff0a0a9210 */ /* 0x000fe20007ffe1ff */
[----:B------:R-:W-:Y:S01]  /*44c0*/  IMAD.WIDE.U32 R14, R11, UR4, R14 ;  /* 0x000000040b0e7c25 */ /* 0x000fe2000f8e000e */
[----:B------:R-:W-:-:S03]  /*44d0*/  @!P0 LOP3.LUT R10, RZ, R8, RZ, 0x33, !PT ;  /* 0x00000008ff0a8212 */ /* 0x000fc600078e33ff */
[----:B------:R-:W-:Y:S01]  /*44e0*/  IMAD R11, R11, UR5, R4 ;  /* 0x000000050b0b7c24 */ /* 0x000fe2000f8e0204 */
[----:B------:R-:W-:Y:S01]  /*44f0*/  SHF.R.S32.HI R4, RZ, 0x1f, R10 ;  /* 0x0000001fff047819 */ /* 0x000fe2000001140a */
[----:B------:R-:W-:Y:S01]  /*4500*/  IMAD R8, R10, R8, R9 ;  /* 0x000000080a087224 */ /* 0x000fe200078e0209 */
[----:B------:R-:W0:Y:S02]  /*4510*/  LDCU.64 UR4, c[0x0][0x3f0] ;  /* 0x00007e00ff0477ac */ /* 0x000e240008000a00 */
[----:B------:R-:W-:Y:S01]  /*4520*/  IADD3 R15, PT, PT, R15, R11, RZ ;  /* 0x0000000b0f0f7210 */ /* 0x000fe20007ffe0ff */
[----:B----4-:R-:W-:Y:S02]  /*4530*/  IMAD R7, R4, UR10, RZ ;  /* 0x0000000a04077c24 */ /* 0x010fe4000f8e02ff */
[----:B------:R-:W-:Y:S02]  /*4540*/  IMAD.IADD R8, R13, 0x1, -R8 ;  /* 0x000000010d087824 */ /* 0x000fe400078e0a08 */
[----:B------:R-:W-:-:S02]  /*4550*/  IMAD R9, R10, UR11, R7 ;  /* 0x0000000b0a097c24 */ /* 0x000fc4000f8e0207 */
[----:B------:R-:W-:Y:S01]  /*4560*/  IMAD.WIDE.U32 R14, R10, UR10, R14 ;  /* 0x0000000a0a0e7c25 */ /* 0x000fe2000f8e000e */
[----:B------:R-:W-:-:S04]  /*4570*/  SHF.R.S32.HI R7, RZ, 0x1f, R8 ;  /* 0x0000001fff077819 */ /* 0x000fc80000011408 */
[----:B------:R-:W-:Y:S01]  /*4580*/  IADD3 R15, PT, PT, R15, R9, RZ ;  /* 0x000000090f0f7210 */ /* 0x000fe20007ffe0ff */
[----:B------:R-:W-:-:S04]  /*4590*/  IMAD R7, R7, UR6, RZ ;  /* 0x0000000607077c24 */ /* 0x000fc8000f8e02ff */
[C---:B------:R-:W-:Y:S02]  /*45a0*/  IMAD R7, R8.reuse, UR7, R7 ;  /* 0x0000000708077c24 */ /* 0x040fe4000f8e0207 */
[----:B------:R-:W-:-:S05]  /*45b0*/  IMAD.WIDE.U32 R8, R8, UR6, R14 ;  /* 0x0000000608087c25 */ /* 0x000fca000f8e000e */
[----:B------:R-:W-:Y:S02]  /*45c0*/  IADD3 R7, PT, PT, R9, R7, RZ ;  /* 0x0000000709077210 */ /* 0x000fe40007ffe0ff */
[----:B0-----:R-:W-:-:S04]  /*45d0*/  LEA R4, P0, R8, UR4, 0x1 ;  /* 0x0000000408047c11 */ /* 0x001fc8000f8008ff */
[----:B------:R-:W-:-:S05]  /*45e0*/  LEA.HI.X R5, R8, UR5, R7, 0x1, P0 ;  /* 0x0000000508057c11 */ /* 0x000fca00080f0c07 */
[----:B------:R-:W-:Y:S01]  /*45f0*/  STG.E.64 desc[UR8][R4.64], R2 ;  /* 0x0000000204007986 */ /* 0x000fe2000c101b08 */
[----:B------:R-:W-:Y:S05]  /*4600*/  EXIT ;  /* 0x000000000000794d */ /* 0x000fea0003800000 */
        .weak           $__internal_0_$__cuda_sm20_div_s64
        .type           $__internal_0_$__cuda_sm20_div_s64,@function
        .size           $__internal_0_$__cuda_sm20_div_s64,(.L_x_7168 - $__internal_0_$__cuda_sm20_div_s64)
$__internal_0_$__cuda_sm20_div_s64:
[----:B------:R-:W-:Y:S02]  /*4610*/  IADD3 R29, P0, PT, RZ, -R18, RZ ;  /* 0x80000012ff1d7210 */ /* 0x000fe40007f1e0ff */
[----:B------:R-:W-:-:S03]  /*4620*/  ISETP.GE.AND P1, PT, R15, RZ, PT ;  /* 0x000000ff0f00720c */ /* 0x000fc60003f26270 */
[----:B------:R-:W-:Y:S01]  /*4630*/  IMAD.X R0, RZ, RZ, ~R15, P0 ;  /* 0x000000ffff007224 */ /* 0x000fe200000e0e0f */
[----:B------:R-:W-:-:S04]  /*4640*/  SEL R28, R29, R18, !P1 ;  /* 0x000000121d1c7207 */ /* 0x000fc80004800000 */
[----:B------:R-:W-:-:S04]  /*4650*/  SEL R29, R0, R15, !P1 ;  /* 0x0000000f001d7207 */ /* 0x000fc80004800000 */
[----:B------:R-:W0:Y:S02]  /*4660*/  I2F.U64.RP R0, R28 ;  /* 0x0000001c00007312 */ /* 0x000e240000309000 */
[----:B0-----:R-:W0:Y:S02]  /*4670*/  MUFU.RCP R38, R0 ;  /* 0x0000000000267308 */ /* 0x001e240000001000 */
[----:B0-----:R-:W-:-:S15]  /*4680*/  VIADD R38, R38, 0x1ffffffe ;  /* 0x1ffffffe26267836 */ /* 0x001fde0000000000 */
[----:B------:R-:W-:-:S15]  /*4690*/  NOP ;  /* 0x0000000000007918 */ /* 0x000fde0000000000 */
[----:B------:R-:W-:-:S15]  /*46a0*/  NOP ;  /* 0x0000000000007918 */ /* 0x000fde0000000000 */
[----:B------:R-:W-:-:S15]  /*46b0*/  NOP ;  /* 0x0000000000007918 */ /* 0x000fde0000000000 */
[----:B------:R-:W0:Y:S02]  /*46c0*/  F2I.U64.TRUNC R38, R38 ;  /* 0x0000002600267311 */ /* 0x000e24000020d800 */
[----:B0-----:R-:W-:-:S04]  /*46d0*/  IMAD.WIDE.U32 R36, R38, R28, RZ ;  /* 0x0000001c26247225 */ /* 0x001fc800078e00ff */
[C---:B------:R-:W-:Y:S01]  /*46e0*/  IMAD R21, R38.reuse, R29, R37 ;  /* 0x0000001d26157224 */ /* 0x040fe200078e0225 */
[----:B------:R-:W-:Y:S01]  /*46f0*/  IADD3 R19, P0, PT, RZ, -R36, RZ ;  /* 0x80000024ff137210 */ /* 0x000fe20007f1e0ff */
[----:B------:R-:W-:Y:S02]  /*4700*/  IMAD.MOV.U32 R37, RZ, RZ, R38 ;  /* 0x000000ffff257224 */ /* 0x000fe400078e0026 */
[----:B------:R-:W-:Y:S02]  /*4710*/  IMAD R2, R39, R28, R21 ;  /* 0x0000001c27027224 */ /* 0x000fe400078e0215 */
[----:B------:R-:W-:-:S04]  /*4720*/  IMAD.HI.U32 R36, R38, R19, RZ ;  /* 0x0000001326247227 */ /* 0x000fc800078e00ff */
[----:B------:R-:W-:-:S04]  /*4730*/  IMAD.X R2, RZ, RZ, ~R2, P0 ;  /* 0x000000ffff027224 */ /* 0x000fc800000e0e02 */
[----:B------:R-:W-:-:S04]  /*4740*/  IMAD.WIDE.U32 R36, P2, R38, R2, R36 ;  /* 0x0000000226247225 */ /* 0x000fc80007840024 */
[C---:B------:R-:W-:Y:S02]  /*4750*/  IMAD R0, R39.reuse, R2, RZ ;  /* 0x0000000227007224 */ /* 0x040fe400078e02ff */
[----:B------:R-:W-:-:S04]  /*4760*/  IMAD.HI.U32 R19, P1, R39, R19, R36 ;  /* 0x0000001327137227 */ /* 0x000fc80007820024 */
[----:B------:R-:W-:Y:S01]  /*4770*/  IMAD.HI.U32 R2, R39, R2, RZ ;  /* 0x0000000227027227 */ /* 0x000fe200078e00ff */
[----:B------:R-:W-:-:S03]  /*4780*/  IADD3 R37, P0, PT, R0, R19, RZ ;  /* 0x0000001300257210 */ /* 0x000fc60007f1e0ff */
[----:B------:R-:W-:Y:S02]  /*4790*/  IMAD.X R2, R2, 0x1, R39, P2 ;  /* 0x0000000102027824 */ /* 0x000fe400010e0627 */
[----:B------:R-:W-:-:S03]  /*47a0*/  IMAD.WIDE.U32 R38, R37, R28, RZ ;  /* 0x0000001c25267225 */ /* 0x000fc600078e00ff */
[----:B------:R-:W-:Y:S01]  /*47b0*/  IADD3.X R21, PT, PT, RZ, RZ, R2, P0, P1 ;  /* 0x000000ffff157210 */ /* 0x000fe200007e2402 */
[----:B------:R-:W-:Y:S01]  /*47c0*/  IMAD R0, R37, R29, R39 ;  /* 0x0000001d25007224 */ /* 0x000fe200078e0227 */
[----:B------:R-:W-:Y:S01]  /*47d0*/  IADD3 R2, P0, PT, RZ, -R38, RZ ;  /* 0x80000026ff027210 */ /* 0x000fe20007f1e0ff */
[----:B------:R-:W-:Y:S01]  /*47e0*/  IMAD.MOV.U32 R39, RZ, RZ, RZ ;  /* 0x000000ffff277224 */ /* 0x000fe200078e00ff */
[----:B------:R-:W-:Y:S01]  /*47f0*/  ISETP.GE.AND P1, PT, R17, RZ, PT ;  /* 0x000000ff1100720c */ /* 0x000fe20003f26270 */
[----:B------:R-:W-:Y:S02]  /*4800*/  IMAD R0, R21, R28, R0 ;  /* 0x0000001c15007224 */ /* 0x000fe400078e0200 */
[----:B------:R-:W-:-:S04]  /*4810*/  IMAD.HI.U32 R36, R37, R2, RZ ;  /* 0x0000000225247227 */ /* 0x000fc800078e00ff */
[----:B------:R-:W-:-:S04]  /*4820*/  IMAD.X R0, RZ, RZ, ~R0, P0 ;  /* 0x000000ffff007224 */ /* 0x000fc800000e0e00 */
[----:B------:R-:W-:-:S04]  /*4830*/  IMAD.WIDE.U32 R36, P0, R37, R0, R36 ;  /* 0x0000000025247225 */ /* 0x000fc80007800024 */
[----:B------:R-:W-:-:S04]  /*4840*/  IMAD.HI.U32 R19, P3, R21, R2, R36 ;  /* 0x0000000215137227 */ /* 0x000fc80007860024 */
[----:B------:R-:W-:-:S04]  /*4850*/  IMAD.HI.U32 R2, R21, R0, RZ ;  /* 0x0000000015027227 */ /* 0x000fc800078e00ff */
[----:B------:R-:W-:Y:S01]  /*4860*/  IMAD R0, R21, R0, RZ ;  /* 0x0000000015007224 */ /* 0x000fe200078e02ff */
[----:B------:R-:W-:-:S04]  /*4870*/  IADD3.X R2, PT, PT, R2, R21, RZ, P0, !PT ;  /* 0x0000001502027210 */ /* 0x000fc800007fe4ff */
[----:B------:R-:W-:Y:S02]  /*4880*/  IADD3 R21, P2, PT, R0, R19, RZ ;  /* 0x0000001300157210 */ /* 0x000fe40007f5e0ff */
[-C--:B------:R-:W-:Y:S02]  /*4890*/  IADD3 R19, P0, PT, RZ, -R20.reuse, RZ ;  /* 0x80000014ff137210 */ /* 0x080fe40007f1e0ff */
[----:B------:R-:W-:Y:S02]  /*48a0*/  IADD3.X R37, PT, PT, RZ, RZ, R2, P2, P3 ;  /* 0x000000ffff257210 */ /* 0x000fe400017e6402 */
[----:B------:R-:W-:Y:S01]  /*48b0*/  SEL R19, R19, R20, !P1 ;  /* 0x0000001413137207 */ /* 0x000fe20004800000 */
[----:B------:R-:W-:-:S04]  /*48c0*/  IMAD.X R0, RZ, RZ, ~R17, P0 ;  /* 0x000000ffff007224 */ /* 0x000fc800000e0e11 */
[----:B------:R-:W-:Y:S01]  /*48d0*/  IMAD.HI.U32 R38, R21, R19, RZ ;  /* 0x0000001315267227 */ /* 0x000fe200078e00ff */
[----:B------:R-:W-:-:S05]  /*48e0*/  SEL R0, R0, R17, !P1 ;  /* 0x0000001100007207 */ /* 0x000fca0004800000 */
[----:B------:R-:W-:-:S04]  /*48f0*/  IMAD.WIDE.U32 R38, R21, R0, R38 ;  /* 0x0000000015267225 */ /* 0x000fc800078e0026 */
[C---:B------:R-:W-:Y:S02]  /*4900*/  IMAD R21, R37.reuse, R0, RZ ;  /* 0x0000000025157224 */ /* 0x040fe400078e02ff */
[----:B------:R-:W-:-:S05]  /*4910*/  IMAD.HI.U32 R2, P0, R37, R19, R38 ;  /* 0x0000001325027227 */ /* 0x000fca0007800026 */
[----:B------:R-:W-:Y:S01]  /*4920*/  IADD3 R21, P1, PT, R21, R2, RZ ;  /* 0x0000000215157210 */ /* 0x000fe20007f3e0ff */
[----:B------:R-:W-:-:S04]  /*4930*/  IMAD.HI.U32 R2, R37, R0, RZ ;  /* 0x0000000025027227 */ /* 0x000fc800078e00ff */
[----:B------:R-:W-:Y:S02]  /*4940*/  IMAD.X R2, RZ, RZ, R2, P0 ;  /* 0x000000ffff027224 */ /* 0x000fe400000e0602 */
[----:B------:R-:W-:-:S04]  /*4950*/  IMAD.WIDE.U32 R36, R21, R28, RZ ;  /* 0x0000001c15247225 */ /* 0x000fc800078e00ff */
[----:B------:R-:W-:Y:S01]  /*4960*/  IMAD R37, R21, R29, R37 ;  /* 0x0000001d15257224 */ /* 0x000fe200078e0225 */
[----:B------:R-:W-:Y:S01]  /*4970*/  IADD3 R19, P0, PT, -R36, R19, RZ ;  /* 0x0000001324137210 */ /* 0x000fe20007f1e1ff */
[----:B------:R-:W-:-:S03]  /*4980*/  IMAD.X R2, RZ, RZ, R2, P1 ;  /* 0x000000ffff027224 */ /* 0x000fc600008e0602 */
[-C--:B------:R-:W-:Y:S01]  /*4990*/  ISETP.GE.U32.AND P3, PT, R19, R28.reuse, PT ;  /* 0x0000001c1300720c */ /* 0x080fe20003f66070 */
[----:B------:R-:W-:-:S05]  /*49a0*/  IMAD R37, R2, R28, R37 ;  /* 0x0000001c02257224 */ /* 0x000fca00078e0225 */
[----:B------:R-:W-:Y:S02]  /*49b0*/  IADD3.X R37, PT, PT, ~R37, R0, RZ, P0, !PT ;  /* 0x0000000025257210 */ /* 0x000fe400007fe5ff */
[----:B------:R-:W-:Y:S02]  /*49c0*/  IADD3 R0, P2, PT, R19, -R28, RZ ;  /* 0x8000001c13007210 */ /* 0x000fe40007f5e0ff */
[----:B------:R-:W-:-:S04]  /*49d0*/  ISETP.GE.U32.AND.EX P3, PT, R37, R29, PT, P3 ;  /* 0x0000001d2500720c */ /* 0x000fc80003f66130 */
[----:B------:R-:W-:Y:S01]  /*49e0*/  SEL R19, R0, R19, P3 ;  /* 0x0000001300137207 */ /* 0x000fe20001800000 */
[----:B------:R-:W-:-:S03]  /*49f0*/  IMAD.X R0, R37, 0x1, ~R29, P2 ;  /* 0x0000000125007824 */ /* 0x000fc600010e0e1d */
[----:B------:R-:W-:Y:S02]  /*4a00*/  ISETP.GE.U32.AND P0, PT, R19, R28, PT ;  /* 0x0000001c1300720c */ /* 0x000fe40003f06070 */
[----:B------:R-:W-:Y:S02]  /*4a10*/  IADD3 R28, P1, PT, R21, 0x1, RZ ;  /* 0x00000001151c7810 */ /* 0x000fe40007f3e0ff */
[----:B------:R-:W-:Y:S02]  /*4a20*/  SEL R37, R0, R37, P3 ;  /* 0x0000002500257207 */ /* 0x000fe40001800000 */
[----:B------:R-:W-:Y:S01]  /*4a30*/  SEL R28, R28, R21, P3 ;  /* 0x000000151c1c7207 */ /* 0x000fe20001800000 */
[----:B------:R-:W-:Y:S01]  /*4a40*/  IMAD.X R19, RZ, RZ, R2, P1 ;  /* 0x000000ffff137224 */ /* 0x000fe200008e0602 */
[----:B------:R-:W-:Y:S01]  /*4a50*/  ISETP.GE.U32.AND.EX P0, PT, R37, R29, PT, P0 ;  /* 0x0000001d2500720c */ /* 0x000fe20003f06100 */
[----:B------:R-:W-:Y:S01]  /*4a60*/  IMAD.MOV.U32 R29, RZ, RZ, 0x0 ;  /* 0x00000000ff1d7424 */ /* 0x000fe200078e00ff */
[----:B------:R-:W-:-:S02]  /*4a70*/  IADD3 R21, P1, PT, R28, 0x1, RZ ;  /* 0x000000011c157810 */ /* 0x000fc40007f3e0ff */
[----:B------:R-:W-:Y:S02]  /*4a80*/  SEL R19, R19, R2, P3 ;  /* 0x0000000213137207 */ /* 0x000fe40001800000 */
[----:B------:R-:W-:Y:S01]  /*4a90*/  SEL R21, R21, R28, P0 ;  /* 0x0000001c15157207 */ /* 0x000fe20000000000 */
[----:B------:R-:W-:Y:S01]  /*4aa0*/  IMAD.MOV.U32 R28, RZ, RZ, R16 ;  /* 0x000000ffff1c7224 */ /* 0x000fe200078e0010 */
[----:B------:R-:W-:Y:S01]  /*4ab0*/  LOP3.LUT R2, R15, R17, RZ, 0x3c, !PT ;  /* 0x000000110f027212 */ /* 0x000fe200078e3cff */
[----:B------:R-:W-:-:S03]  /*4ac0*/  IMAD.X R0, RZ, RZ, R19, P1 ;  /* 0x000000ffff007224 */ /* 0x000fc600008e0613 */
[----:B------:R-:W-:Y:S02]  /*4ad0*/  ISETP.GE.AND P2, PT, R2, RZ, PT ;  /* 0x000000ff0200720c */ /* 0x000fe40003f46270 */
[----:B------:R-:W-:Y:S02]  /*4ae0*/  SEL R19, R0, R19, P0 ;  /* 0x0000001300137207 */ /* 0x000fe40000000000 */
[----:B------:R-:W-:Y:S02]  /*4af0*/  IADD3 R0, P1, PT, RZ, -R21, RZ ;  /* 0x80000015ff007210 */ /* 0x000fe40007f3e0ff */
[----:B------:R-:W-:Y:S02]  /*4b00*/  ISETP.NE.U32.AND P0, PT, R18, RZ, PT ;  /* 0x000000ff1200720c */ /* 0x000fe40003f05070 */
[----:B------:R-:W-:Y:S02]  /*4b10*/  IADD3.X R2, PT, PT, RZ, ~R19, RZ, P1, !PT ;  /* 0x80000013ff027210 */ /* 0x000fe40000ffe4ff */
[----:B------:R-:W-:-:S02]  /*4b20*/  ISETP.NE.AND.EX P0, PT, R15, RZ, PT, P0 ;  /* 0x000000ff0f00720c */ /* 0x000fc40003f05300 */
[----:B------:R-:W-:Y:S02]  /*4b30*/  SEL R0, R0, R21, !P2 ;  /* 0x0000001500007207 */ /* 0x000fe40005000000 */
[----:B------:R-:W-:Y:S02]  /*4b40*/  SEL R2, R2, R19, !P2 ;  /* 0x0000001302027207 */ /* 0x000fe40005000000 */
[----:B------:R-:W-:Y:S02]  /*4b50*/  SEL R0, R0, 0xffffffff, P0 ;  /* 0xffffffff00007807 */ /* 0x000fe40000000000 */
[----:B------:R-:W-:Y:S01]  /*4b60*/  SEL R17, R2, 0xffffffff, P0 ;  /* 0xffffffff02117807 */ /* 0x000fe20000000000 */
[----:B------:R-:W-:Y:S06]  /*4b70*/  RET.REL.NODEC R28 `(_ZN5flash32flash_fwd_splitkv_combine_kernelI23Flash_fwd_kernel_traitsILi128ELi64ELi128ELi4ELb0ELb0EN7cutlass6half_tE19Flash_kernel_traitsILi128ELi64ELi128ELi4ES3_EELi4ELi7ELb0EEEvNS_16Flash_fwd_paramsE) ;  /* 0xffffffb41c207950 */ /* 0x000fec0003c3ffff */
.L_x_36:
[----:B------:R-:W-:-:S00]  /*4b80*/  BRA `(.L_x_36) ;  /* 0xfffffffc00fc7947 */ /* 0x000fc0000383ffff */
[----:B------:R-:W-:-:S00]  /*4b90*/  NOP ;  /* 0x0000000000007918 */ /* 0x000fc00000000000 */
        /* <DEDUP_REMOVED lines=14> */
.L_x_7168:


//--------------------- .text._ZN5flash32flash_fwd_splitkv_combine_kernelI23Flash_fwd_kernel_traitsILi128ELi64ELi128ELi4ELb0ELb0EN7cutlass6half_tE19Flash_kernel_traitsILi128ELi64ELi128ELi4ES3_EELi4ELi6ELb0EEEvNS_16Flash_fwd_paramsE --------------------------
	.section	.text._ZN5flash32flash_fwd_splitkv_combine_kernelI23Flash_fwd_kernel_traitsILi128ELi64ELi128ELi4ELb0ELb0EN7cutlass6half_tE19Flash_kernel_traitsILi128ELi64ELi128ELi4ES3_EELi4ELi6ELb0EEEvNS_16Flash_fwd_paramsE,"ax",@progbits
	.align	128
        .global         _ZN5flash32flash_fwd_splitkv_combine_kernelI23Flash_fwd_kernel_traitsILi128ELi64ELi128ELi4ELb0ELb0EN7cutlass6half_tE19Flash_kernel_traitsILi128ELi64ELi128ELi4ES3_EELi4ELi6ELb0EEEvNS_16Flash_fwd_paramsE
        .type           _ZN5flash32flash_fwd_splitkv_combine_kernelI23Flash_fwd_kernel_traitsILi128ELi64ELi128ELi4ELb0ELb0EN7cutlass6half_tE19Flash_kernel_traitsILi128ELi64ELi128ELi4ES3_EELi4ELi6ELb0EEEvNS_16Flash_fwd_paramsE,@function
        .size           _ZN5flash32flash_fwd_splitkv_combine_kernelI23Flash_fwd_kernel_traitsILi128ELi64ELi128ELi4ELb0ELb0EN7cutlass6half_tE19Flash_kernel_traitsILi128ELi64ELi128ELi4ES3_EELi4ELi6ELb0EEEvNS_16Flash_fwd_paramsE,(.L_x_7169 - _ZN5flash32flash_fwd_splitkv_combine_kernelI23Flash_fwd_kernel_traitsILi128ELi64ELi128ELi4ELb0ELb0EN7cutlass6half_tE19Flash_kernel_traitsILi128ELi64ELi128ELi4ES3_EELi4ELi6ELb0EEEvNS_16Flash_fwd_paramsE)
        .other          _ZN5flash32flash_fwd_splitkv_combine_kernelI23Flash_fwd_kernel_traitsILi128ELi64ELi128ELi4ELb0ELb0EN7cutlass6half_tE19Flash_kernel_traitsILi128ELi64ELi128ELi4ES3_EELi4ELi6ELb0EEEvNS_16Flash_fwd_paramsE,@"STO_CUDA_ENTRY STV_DEFAULT"
_ZN5flash32flash_fwd_splitkv_combine_kernelI23Flash_fwd_kernel_traitsILi128ELi64ELi128ELi4ELb0ELb0EN7cutlass6half_tE19Flash_kernel_traitsILi128ELi64ELi128ELi4ES3_EELi4ELi6ELb0EEEvNS_16Flash_fwd_paramsE:
.text._ZN5flash32flash_fwd_splitkv_combine_kernelI23Flash_fwd_kernel_traitsILi128ELi64ELi128ELi4ELb0ELb0EN7cutlass6half_tE19Flash_kernel_traitsILi128ELi64ELi128ELi4ES3_EELi4ELi6ELb0EEEvNS_16Flash_fwd_paramsE:
        /* <DEDUP_REMOVED lines=38> */
.L_x_37:
[----:B------:R-:W-:Y:S01]  /*0260*/  IMAD.U32 R14, RZ, RZ, UR21 ;  /* 0x00000015ff0e7e24 */ /* 0x000fe2000f8e00ff */
[----:B------:R-:W-:Y:S01]  /*0270*/  MOV R20, UR19 ;  /* 0x0000001300147c02 */ /* 0x000fe20008000f00 */
[----:B------:R-:W-:Y:S01]  /*0280*/  IMAD.U32 R19, RZ, RZ, UR15 ;  /* 0x0000000fff137e24 */ /* 0x000fe2000f8e00ff */
[----:B------:R-:W-:Y:S02]  /*0290*/  MOV R18, UR14 ;  /* 0x0000000e00127c02 */ /* 0x000fe40008000f00 */
[----:B------:R-:W-:Y:S02]  /*02a0*/  MOV R16, 0x2c0 ;  /* 0x000002c000107802 */ /* 0x000fe40000000f00 */
[----:B------:R-:W-:Y:S05]  /*02b0*/  CALL.REL.NOINC `($__internal_1_$__cuda_sm20_div_s64) ;  /* 0x0000003c00c47944 */ /* 0x000fea0003c00000 */
[----:B------:R-:W-:-:S07]  /*02c0*/  MOV R13, R11 ;  /* 0x0000000b000d7202 */ /* 0x000fce0000000f00 */
.L_x_38:
        /* <DEDUP_REMOVED lines=11> */
[----:B------:R-:W-:-:S07]  /*0380*/  ISETP.NE.U32.AND P0, PT, R20, RZ, PT ;  /* 0x000000ff1400720c */ /* 0x000fce0003f05070 */
[----:B0-----:R-:W0:Y:S02]  /*0390*/  MUFU.RCP R2, R6 ;  /* 0x0000000600027308 */ /* 0x001e240000001000 */
[----:B0-----:R-:W-:-:S06]  /*03a0*/  VIADD R2, R2, 0xffffffe ;  /* 0x0ffffffe02027836 */ /* 0x001fcc0000000000 */
[----:B------:R-:W0:Y:S02]  /*03b0*/  F2I.FTZ.U32.TRUNC.NTZ R3, R2 ;  /* 0x0000000200037305 */ /* 0x000e24000021f000 */
[----:B0-----:R-:W-:Y:S02]  /*03c0*/  IMAD.MOV R0, RZ, RZ, -R3 ;  /* 0x000000ffff007224 */ /* 0x001fe400078e0a03 */
[----:B------:R-:W-:Y:S02]  /*03d0*/  HFMA2 R2, -RZ, RZ, 0, 0 ;  /* 0x00000000ff027431 */ /* 0x000fe400000001ff */
[----:B------:R-:W-:-:S04]  /*03e0*/  IMAD R5, R0, R20, RZ ;  /* 0x0000001400057224 */ /* 0x000fc800078e02ff */
[----:B------:R-:W-:-:S06]  /*03f0*/  IMAD.HI.U32 R5, R3, R5, R2 ;  /* 0x0000000503057227 */ /* 0x000fcc00078e0002 */
[----:B------:R-:W-:Y:S01]  /*0400*/  IMAD.HI.U32 R4, R5, R12, RZ ;  /* 0x0000000c05047227 */ /* 0x000fe200078e00ff */
[----:B------:R-:W-:-:S03]  /*0410*/  MOV R5, RZ ;  /* 0x000000ff00057202 */ /* 0x000fc60000000f00 */
        /* <DEDUP_REMOVED lines=9> */
.L_x_40:
[----:B------:R-:W-:Y:S01]  /*04b0*/  IMAD.MOV.U32 R14, RZ, RZ, R12 ;  /* 0x000000ffff0e7224 */ /* 0x000fe200078e000c */
[----:B------:R-:W-:Y:S02]  /*04c0*/  MOV R19, R13 ;  /* 0x0000000d00137202 */ /* 0x000fe40000000f00 */
[----:B------:R-:W-:Y:S02]  /*04d0*/  MOV R16, 0x4f0 ;  /* 0x000004f000107802 */ /* 0x000fe40000000f00 */
[----:B------:R-:W-:Y:S05]  /*04e0*/  CALL.REL.NOINC `($__internal_1_$__cuda_sm20_div_s64) ;  /* 0x0000003c00387944 */ /* 0x000fea0003c00000 */
[----:B------:R-:W-:Y:S02]  /*04f0*/  MOV R4, R12 ;  /* 0x0000000c00047202 */ /* 0x000fe40000000f00 */
[----:B------:R-:W-:Y:S02]  /*0500*/  MOV R5, R11 ;  /* 0x0000000b00057202 */ /* 0x000fe40000000f00 */
.L_x_41:
[----:B------:R-:W-:Y:S05]  /*0510*/  BSYNC.RECONVERGENT B0 ;  /* 0x0000000000007941 */ /* 0x000fea0003800200 */
.L_x_39:
        /* <DEDUP_REMOVED lines=27> */
[----:B------:R-:W-:Y:S01]  /*06d0*/  @!P0 IMAD.MOV R9, RZ, RZ, -R9 ;  /* 0x000000ffff098224 */ /* 0x000fe200078e0a09 */
[----:B------:R-:W-:-:S04]  /*06e0*/  @!P1 LOP3.LUT R9, RZ, UR5, RZ, 0x33, !PT ;  /* 0x00000005ff099c12 */ /* 0x000fc8000f8e33ff */
[----:B------:R-:W-:Y:S02]  /*06f0*/  ISETP.LT.U32.AND P0, PT, R20, R9, PT ;  /* 0x000000091400720c */ /* 0x000fe40003f01070 */
[----:B------:R-:W-:-:S04]  /*0700*/  SHF.R.S32.HI R29, RZ, 0x1f, R9 ;  /* 0x0000001fff1d7819 */ /* 0x000fc80000011409 */
[----:B------:R-:W-:-:S04]  /*0710*/  ISETP.LT.AND.EX P0, PT, R18, R29, PT, P0 ;  /* 0x0000001d1200720c */ /* 0x000fc80003f01300 */
[----:B------:R-:W-:Y:S02]  /*0720*/  SEL R29, R18, R29, P0 ;  /* 0x0000001d121d7207 */ /* 0x000fe40000000000 */
        /* <DEDUP_REMOVED lines=24> */
.L_x_43:
[----:B------:R-:W-:Y:S01]  /*08b0*/  IMAD.MOV.U32 R14, RZ, RZ, R20 ;  /* 0x000000ffff0e7224 */ /* 0x000fe200078e0014 */
[----:B------:R-:W-:Y:S01]  /*08c0*/  MOV R20, R9 ;  /* 0x0000000900147202 */ /* 0x000fe20000000f00 */
[----:B------:R-:W-:Y:S01]  /*08d0*/  IMAD.MOV.U32 R19, RZ, RZ, R18 ;  /* 0x000000ffff137224 */ /* 0x000fe200078e0012 */
[----:B------:R-:W-:Y:S02]  /*08e0*/  MOV R18, R29 ;  /* 0x0000001d00127202 */ /* 0x000fe40000000f00 */
[----:B------:R-:W-:Y:S02]  /*08f0*/  MOV R16, 0x910 ;  /* 0x0000091000107802 */ /* 0x000fe40000000f00 */
[----:B------:R-:W-:Y:S05]  /*0900*/  CALL.REL.NOINC `($__internal_1_$__cuda_sm20_div_s64) ;  /* 0x0000003800307944 */ /* 0x000fea0003c00000 */
[----:B------:R-:W-:Y:S02]  /*0910*/  MOV R10, R12 ;  /* 0x0000000c000a7202 */ /* 0x000fe40000000f00 */
.L_x_44:
[----:B------:R-:W-:Y:S05]  /*0920*/  BSYNC.RECONVERGENT B0 ;  /* 0x0000000000007941 */ /* 0x000fea0003800200 */
.L_x_42:
        /* <DEDUP_REMOVED lines=44> */
[----:B------:R-:W-:-:S06]  /*0bf0*/  UIADD3 UR6, UPT, UPT, UR18, UR13, URZ ;  /* 0x0000000d12067290 */ /* 0x000fcc000fffe0ff */
[----:B------:R-:W1:Y:S01]  /*0c00*/  I2F.RP R12, UR13 ;  /* 0x0000000d000c7d06 */ /* 0x000e620008209400 */
[----:B------:R-:W-:-:S05]  /*0c10*/  IMAD.U32 R2, RZ, RZ, UR6 ;  /* 0x00000006ff027e24 */ /* 0x000fca000f8e00ff */
        /* <DEDUP_REMOVED lines=20> */
[----:B------:R-:W-:Y:S02]  /*0d60*/  UIMAD.WIDE.U32 UR16, UR17, UR12, URZ ;  /* 0x0000000c111072a5 */ /* 0x000fe4000f8e00ff */
[----:B------:R-:W-:Y:S02]  /*0d70*/  ULOP3.LUT UR16, UR6, UR13, URZ, 0x3c, !UPT ;  /* 0x0000000d06107292 */ /* 0x000fe4000f8e3cff */
[----:B------:R-:W-:Y:S01]  /*0d80*/  ISETP.LT.U32.AND P1, PT, R0, UR13, PT ;  /* 0x0000000d00007c0c */ /* 0x000fe2000bf21070 */
[----:B------:R-:W-:Y:S01]  /*0d90*/  UIADD3 UR10, UPT, UPT, -UR17, URZ, URZ ;  /* 0x000000ff110a7290 */ /* 0x000fe2000fffe1ff */
[----:B------:R-:W0:Y:S02]  /*0da0*/  LDCU.U8 UR9, c[0x0][0x549] ;  /* 0x0000a920ff0977ac */ /* 0x000e240008000000 */
[----:B------:R-:W-:Y:S01]  /*0db0*/  ISETP.LE.AND P0, PT, RZ, UR16, PT ;  /* 0x00000010ff007c0c */ /* 0x000fe2000bf03270 */
[----:B------:R-:W-:-:S02]  /*0dc0*/  UIMAD UR10, UR11, UR10, UR12 ;  /* 0x0000000a0b0a72a4 */ /* 0x000fc4000f8e020c */
[----:B------:R-:W-:Y:S02]  /*0dd0*/  ULOP3.LUT UR6, UR6, UR4, URZ, 0x3c, !UPT ;  /* 0x0000000406067292 */ /* 0x000fe4000f8e3cff */
[----:B------:R-:W-:-:S04]  /*0de0*/  UISETP.GT.U32.AND UP1, UPT, UR11, UR10, UPT ;  /* 0x0000000a0b00728c */ /* 0x000fc8000bf24070 */
[----:B------:R-:W-:Y:S02]  /*0df0*/  @!P1 VIADD R0, R0, -UR13 ;  /* 0x8000000d00009c36 */ /* 0x000fe40008000000 */
[----:B------:R-:W-:Y:S01]  /*0e00*/  @!P1 VIADD R3, R3, 0x1 ;  /* 0x0000000103039836 */ /* 0x000fe20000000000 */
[----:B------:R-:W-:Y:S02]  /*0e10*/  ISETP.NE.AND P1, PT, RZ, UR7, PT ;  /* 0x00000007ff007c0c */ /* 0x000fe4000bf25270 */
[----:B------:R-:W-:Y:S01]  /*0e20*/  ISETP.GE.U32.AND P2, PT, R0, UR13, PT ;  /* 0x0000000d00007c0c */ /* 0x000fe2000bf46070 */
[----:B0-----:R-:W-:Y:S02]  /*0e30*/  UISETP.NE.AND UP0, UPT, UR9, URZ, UPT ;  /* 0x000000ff0900728c */ /* 0x001fe4000bf05270 */
[----:B------:R-:W-:Y:S02]  /*0e40*/  @!UP1 UIADD3 UR10, UPT, UPT, UR10, -UR11, URZ ;  /* 0x8000000b0a0a9290 */ /* 0x000fe4000fffe0ff */
[----:B------:R-:W-:-:S02]  /*0e50*/  USEL UR9, UR5, 0x1, !UP0 ;  /* 0x0000000105097887 */ /* 0x000fc4000c000000 */
[----:B------:R-:W-:Y:S02]  /*0e60*/  UISETP.GE.U32.AND UP3, UPT, UR10, UR11, UPT ;  /* 0x0000000b0a00728c */ /* 0x000fe4000bf66070 */
[----:B------:R-:W-:-:S04]  /*0e70*/  UISETP.GE.AND UP0, UPT, UR6, URZ, UPT ;  /* 0x000000ff0600728c */ /* 0x000fc8000bf06270 */
[----:B------:R-:W-:Y:S01]  /*0e80*/  @P2 VIADD R3, R3, 0x1 ;  /* 0x0000000103032836 */ /* 0x000fe20000000000 */
[----:B------:R-:W-:Y:S02]  /*0e90*/  @!UP1 UIADD3 UR17, UPT, UPT, UR17, 0x1, URZ ;  /* 0x0000000111119890 */ /* 0x000fe4000fffe0ff */
[----:B------:R-:W-:Y:S01]  /*0ea0*/  UISETP.NE.AND UP1, UPT, UR8, URZ, UPT ;  /* 0x000000ff0800728c */ /* 0x000fe2000bf25270 */
[----:B------:R-:W-:Y:S01]  /*0eb0*/  @!P0 IMAD.MOV R3, RZ, RZ, -R3 ;  /* 0x000000ffff038224 */ /* 0x000fe200078e0a03 */
[----:B------:R-:W-:Y:S01]  /*0ec0*/  @!P1 LOP3.LUT R3, RZ, UR13, RZ, 0x33, !PT ;  /* 0x0000000dff039c12 */ /* 0x000fe2000f8e33ff */
[----:B------:R-:W-:Y:S02]  /*0ed0*/  USHF.R.S32.HI UR6, URZ, 0x1f, UR7 ;  /* 0x0000001fff067899 */ /* 0x000fe40008011407 */
[----:B------:R-:W-:Y:S01]  /*0ee0*/  @UP3 UIADD3 UR17, UPT, UPT, UR17, 0x1, URZ ;  /* 0x0000000111113890 */ /* 0x000fe2000fffe0ff */
[----:B------:R-:W-:Y:S01]  /*0ef0*/  ISETP.LT.U32.AND P0, PT, R10, R3, PT ;  /* 0x000000030a00720c */ /* 0x000fe20003f01070 */
[----:B------:R-:W-:Y:S01]  /*0f00*/  USEL UR5, URZ, 0x1, !UP1 ;  /* 0x00000001ff057887 */ /* 0x000fe2000c800000 */
[----:B------:R-:W-:Y:S01]  /*0f10*/  SHF.R.S32.HI R7, RZ, 0x1f, R3 ;  /* 0x0000001fff077819 */ /* 0x000fe20000011403 */
[----:B------:R-:W-:-:S02]  /*0f20*/  @!UP0 UIADD3 UR17, UPT, UPT, -UR17, URZ, URZ ;  /* 0x000000ff11118290 */ /* 0x000fc4000fffe1ff */
[----:B------:R-:W-:Y:S01]  /*0f30*/  ULOP3.LUT UR6, UR6, UR5, URZ, 0xfc, !UPT ;  /* 0x0000000506067292 */ /* 0x000fe2000f8efcff */
        /* <DEDUP_REMOVED lines=27> */
.L_x_46:
[----:B------:R-:W-:Y:S01]  /*10f0*/  IMAD.MOV.U32 R14, RZ, RZ, R10 ;  /* 0x000000ffff0e7224 */ /* 0x000fe200078e000a */
[----:B------:R-:W-:Y:S01]  /*1100*/  MOV R20, R8 ;  /* 0x0000000800147202 */ /* 0x000fe20000000f00 */
[----:B------:R-:W-:Y:S01]  /*1110*/  IMAD.MOV.U32 R19, RZ, RZ, R11 ;  /* 0x000000ffff137224 */ /* 0x000fe200078e000b */
[----:B------:R-:W-:Y:S02]  /*1120*/  MOV R18, R0 ;  /* 0x0000000000127202 */ /* 0x000fe40000000f00 */
[----:B------:R-:W-:Y:S02]  /*1130*/  MOV R16, 0x1150 ;  /* 0x0000115000107802 */ /* 0x000fe40000000f00 */
[----:B------:R-:W-:Y:S05]  /*1140*/  CALL.REL.NOINC `($__internal_1_$__cuda_sm20_div_s64) ;  /* 0x0000003000207944 */ /* 0x000fea0003c00000 */
[----:B------:R-:W-:Y:S02]  /*1150*/  MOV R32, R12 ;  /* 0x0000000c00207202 */ /* 0x000fe40000000f00 */
[----:B------:R-:W-:Y:S02]  /*1160*/  MOV R33, R11 ;  /* 0x0000000b00217202 */ /* 0x000fe40000000f00 */
.L_x_47:
[----:B------:R-:W-:Y:S05]  /*1170*/  BSYNC.RECONVERGENT B0 ;  /* 0x0000000000007941 */ /* 0x000fea0003800200 */
.L_x_45:
        /* <DEDUP_REMOVED lines=9> */
[----:B0-----:R-:W-:Y:S01]  /*1210*/  IADD3 R2, PT, PT, R2, -0x1, R11 ;  /* 0xffffffff02027810 */ /* 0x001fe20007ffe00b */
[----:B-1----:R-:W-:-:S06]  /*1220*/  VIADD R12, R12, 0xffffffe ;  /* 0x0ffffffe0c0c7836 */ /* 0x002fcc0000000000 */
[----:B------:R-:W0:Y:S02]  /*1230*/  F2I.FTZ.U32.TRUNC.NTZ R13, R12 ;  /* 0x0000000c000d7305 */ /* 0x000e24000021f000 */
[----:B0-----:R-:W-:Y:S02]  /*1240*/  IMAD.MOV R6, RZ, RZ, -R13 ;  /* 0x000000ffff067224 */ /* 0x001fe400078e0a0d */
[----:B------:R-:W-:Y:S02]  /*1250*/  IMAD.MOV.U32 R12, RZ, RZ, RZ ;  /* 0x000000ffff0c7224 */ /* 0x000fe400078e00ff */
[----:B------:R-:W-:Y:S01]  /*1260*/  IMAD R7, R6, R11, RZ ;  /* 0x0000000b06077224 */ /* 0x000fe200078e02ff */
[----:B------:R-:W-:-:S03]  /*1270*/  IABS R6, R2 ;  /* 0x0000000200067213 */ /* 0x000fc60000000000 */
        /* <DEDUP_REMOVED lines=41> */
.L_x_49:
[----:B------:R-:W-:Y:S01]  /*1510*/  IMAD.MOV.U32 R14, RZ, RZ, R4 ;  /* 0x000000ffff0e7224 */ /* 0x000fe200078e0004 */
[----:B------:R-:W-:Y:S01]  /*1520*/  MOV R19, R5 ;  /* 0x0000000500137202 */ /* 0x000fe20000000f00 */
[----:B------:R-:W-:Y:S01]  /*1530*/  IMAD.MOV.U32 R20, RZ, RZ, R7 ;  /* 0x000000ffff147224 */ /* 0x000fe200078e0007 */
[----:B------:R-:W-:Y:S02]  /*1540*/  MOV R16, 0x1560 ;  /* 0x0000156000107802 */ /* 0x000fe40000000f00 */
[----:B------:R-:W-:Y:S05]  /*1550*/  CALL.REL.NOINC `($__internal_1_$__cuda_sm20_div_s64) ;  /* 0x0000002c001c7944 */ /* 0x000fea0003c00000 */
[----:B------:R-:W-:Y:S02]  /*1560*/  MOV R14, R12 ;  /* 0x0000000c000e7202 */ /* 0x000fe40000000f00 */
[----:B------:R-:W-:Y:S02]  /*1570*/  MOV R15, R11 ;  /* 0x0000000b000f7202 */ /* 0x000fe40000000f00 */
.L_x_50:
[----:B------:R-:W-:Y:S05]  /*1580*/  BSYNC.RECONVERGENT B0 ;  /* 0x0000000000007941 */ /* 0x000fea0003800200 */
.L_x_48:
[----:B------:R-:W0:Y:S01]  /*1590*/  S2R R4, SR_TID.X ;  /* 0x0000000000047919 */ /* 0x000e220000002100 */
[----:B------:R-:W-:Y:S01]  /*15a0*/  UIADD3 UR8, UP0, UPT, UR21, -UR20, URZ ;  /* 0x8000001415087290 */ /* 0x000fe2000ff1e0ff */
[----:B------:R-:W1:Y:S03]  /*15b0*/  LDCU UR4, c[0x0][0x534] ;  /* 0x0000a680ff0477ac */ /* 0x000e660008000800 */
[----:B------:R-:W-:Y:S01]  /*15c0*/  UIADD3.X UR5, UPT, UPT, UR15, -0x1, URZ, UP0, !UPT ;  /* 0xffffffff0f057890 */ /* 0x000fe200087fe4ff */
[----:B------:R-:W2:Y:S05]  /*15d0*/  LDCU.64 UR10, c[0x0][0x358] ;  /* 0x00006b00ff0a77ac */ /* 0x000eaa0008000a00 */
[----:B------:R-:W-:Y:S01]  /*15e0*/  IMAD.U32 R5, RZ, RZ, UR5 ;  /* 0x00000005ff057e24 */ /* 0x000fe2000f8e00ff */
[----:B0-----:R-:W-:-:S02]  /*15f0*/  LOP3.LUT R6, R4, 0x3, RZ, 0xc0, !PT ;  /* 0x0000000304067812 */ /* 0x001fc400078ec0ff */
[----:B------:R-:W-:Y:S02]  /*1600*/  SHF.R.U32.HI R3, RZ, 0x2, R4 ;  /* 0x00000002ff037819 */ /* 0x000fe40000011604 */
[----:B------:R-:W-:-:S04]  /*1610*/  ISETP.LT.U32.AND P2, PT, R6, UR8, PT ;  /* 0x0000000806007c0c */ /* 0x000fc8000bf41070 */
[----:B------:R-:W-:Y:S01]  /*1620*/  ISETP.GT.AND.EX P2, PT, R5, RZ, PT, P2 ;  /* 0x000000ff0500720c */ /* 0x000fe20003f44320 */
[----:B------:R-:W-:-:S03]  /*1630*/  VIADD R5, R3, 0x20 ;  /* 0x0000002003057836 */ /* 0x000fc60000000000 */
[----:B-1----:R-:W-:Y:S02]  /*1640*/  ISETP.GE.OR P3, PT, R3, UR4, !P2 ;  /* 0x0000000403007c0c */ /* 0x002fe4000d766670 */
[----:B------:R-:W-:-:S11]  /*1650*/  ISETP.GE.OR P2, PT, R5, UR4, !P2 ;  /* 0x0000000405007c0c */ /* 0x000fd6000d746670 */
[----:B------:R-:W0:Y:S01]  /*1660*/  @!P3 LDC.64 R12, c[0x0][0x428] ;  /* 0x00010a00ff0cbb82 */ /* 0x000e220000000a00 */
[C---:B------:R-:W-:Y:S02]  /*1670*/  @!P3 IADD3 R22, P1, PT, R6.reuse, UR20, RZ ;  /* 0x000000140616bc10 */ /* 0x040fe4000ff3e0ff */
[----:B------:R-:W-:-:S03]  /*1680*/  @!P2 IADD3 R18, P0, PT, R6, UR20, RZ ;  /* 0x000000140612ac10 */ /* 0x000fc6000ff1e0ff */
[----:B------:R-:W-:Y:S02]  /*1690*/  @!P3 IMAD.X R23, RZ, RZ, RZ, P1 ;  /* 0x000000ffff17b224 */ /* 0x000fe400008e06ff */
[----:B------:R-:W1:Y:S01]  /*16a0*/  @!P2 LDC.64 R10, c[0x0][0x428] ;  /* 0x00010a00ff0aab82 */ /* 0x000e620000000a00 */
[----:B------:R-:W-:Y:S02]  /*16b0*/  @!P2 IMAD.X R19, RZ, RZ, RZ, P0 ;  /* 0x000000ffff13a224 */ /* 0x000fe400000e06ff */
[----:B------:R-:W-:-:S04]  /*16c0*/  @!P3 IMAD.WIDE.U32 R22, R3, UR21, R22 ;  /* 0x000000150316bc25 */ /* 0x000fc8000f8e0016 */
[----:B------:R-:W-:-:S04]  /*16d0*/  @!P2 IMAD.WIDE.U32 R18, R5, UR21, R18 ;  /* 0x000000150512ac25 */ /* 0x000fc8000f8e0012 */
[----:B------:R-:W-:Y:S02]  /*16e0*/  @!P3 IMAD R6, R3, UR15, R23 ;  /* 0x0000000f0306bc24 */ /* 0x000fe4000f8e0217 */
[----:B------:R-:W-:Y:S02]  /*16f0*/  @!P2 IMAD R16, R5, UR15, R19 ;  /* 0x0000000f0510ac24 */ /* 0x000fe4000f8e0213 */
[----:B------:R-:W-:Y:S01]  /*1700*/  IMAD.MOV.U32 R5, RZ, RZ, -0x800000 ;  /* 0xff800000ff057424 */ /* 0x000fe200078e00ff */
[----:B0-----:R-:W-:-:S04]  /*1710*/  @!P3 LEA R20, P1, R22, R12, 0x2 ;  /* 0x0000000c1614b211 */ /* 0x001fc800078210ff */
[----:B------:R-:W-:Y:S01]  /*1720*/  @!P3 LEA.HI.X R21, R22, R13, R6, 0x2, P1 ;  /* 0x0000000d1615b211 */ /* 0x000fe200008f1406 */
[----:B------:R-:W-:Y:S01]  /*1730*/  IMAD.MOV.U32 R6, RZ, RZ, -0x800000 ;  /* 0xff800000ff067424 */ /* 0x000fe200078e00ff */
[----:B-1----:R-:W-:-:S05]  /*1740*/  @!P2 LEA R24, P0, R18, R10, 0x2 ;  /* 0x0000000a1218a211 */ /* 0x002fca00078010ff */
[----:B--2---:R-:W2:Y:S01]  /*1750*/  @!P3 LDG.E R6, desc[UR10][R20.64] ;  /* 0x0000000a1406b981 */ /* 0x004ea2000c1e1900 */
[----:B------:R-:W-:-:S05]  /*1760*/  @!P2 LEA.HI.X R25, R18, R11, R16, 0x2, P0 ;  /* 0x0000000b1219a211 */ /* 0x000fca00000f1410 */
[----:B------:R0:W3:Y:S01]  /*1770*/  @!P2 LDG.E R5, desc[UR10][R24.64] ;  /* 0x0000000a1805a981 */ /* 0x0000e2000c1e1900 */
[C---:B------:R-:W-:Y:S02]  /*1780*/  ISETP.GT.U32.AND P1, PT, R4.reuse, 0xff, PT ;  /* 0x000000ff0400780c */ /* 0x040fe40003f24070 */
[----:B------:R-:W-:-:S11]  /*1790*/  ISETP.GT.U32.AND P0, PT, R4, 0x7f, PT ;  /* 0x0000007f0400780c */ /* 0x000fd60003f04070 */
[----:B------:R-:W1:Y:S02]  /*17a0*/  @!P1 S2R R11, SR_CgaCtaId ;  /* 0x00000000000b9919 */ /* 0x000e640000008800 */
[----:B------:R-:W4:Y:S01]  /*17b0*/  @!P0 S2R R10, SR_CgaCtaId ;  /* 0x00000000000a8919 */ /* 0x000f220000008800 */
[----:B------:R-:W-:Y:S01]  /*17c0*/  @!P1 MOV R16, 0x400 ;  /* 0x0000040000109802 */ /* 0x000fe20000000f00 */
[----:B------:R-:W5:Y:S01]  /*17d0*/  @!P0 S2R R12, SR_CgaCtaId ;  /* 0x00000000000c8919 */ /* 0x000f620000008800 */
[C---:B------:R-:W-:Y:S02]  /*17e0*/  @!P1 SHF.L.U32 R17, R4.reuse, 0x2, RZ ;  /* 0x0000000204119819 */ /* 0x040fe400000006ff */
[----:B------:R-:W-:Y:S02]  /*17f0*/  @!P0 MOV R19, 0x400 ;  /* 0x0000040000138802 */ /* 0x000fe40000000f00 */
[----:B------:R-:W-:Y:S02]  /*1800*/  @!P1 LOP3.LUT R18, R17, 0xc, RZ, 0xc0, !PT ;  /* 0x0000000c11129812 */ /* 0x000fe400078ec0ff */
[----:B-1----:R-:W-:Y:S01]  /*1810*/  @!P1 LEA R11, R11, R16, 0x18 ;  /* 0x000000100b0b9211 */ /* 0x002fe200078ec0ff */
[----:B------:R-:W-:Y:S01]  /*1820*/  @!P0 IMAD.SHL.U32 R16, R4, 0x4, RZ ;  /* 0x0000000404108824 */ /* 0x000fe200078e00ff */
[----:B----4-:R-:W-:-:S04]  /*1830*/  @!P0 LEA R10, R10, R19, 0x18 ;  /* 0x000000130a0a8211 */ /* 0x010fc800078ec0ff */
[----:B------:R-:W-:Y:S01]  /*1840*/  @!P0 LOP3.LUT R17, R16, 0xc, RZ, 0xc0, !PT ;  /* 0x0000000c10118812 */ /* 0x000fe200078ec0ff */
[----:B------:R-:W-:-:S04]  /*1850*/  @!P1 IMAD.IADD R18, R18, 0x1, R11 ;  /* 0x0000000112129824 */ /* 0x000fc800078e020b */
[----:B------:R-:W-:Y:S02]  /*1860*/  @!P0 IMAD.IADD R10, R17, 0x1, R10 ;  /* 0x00000001110a8824 */ /* 0x000fe400078e020a */
[C---:B------:R-:W-:Y:S02]  /*1870*/  @!P1 IMAD R17, R3.reuse, 0x14, R18 ;  /* 0x0000001403119824 */ /* 0x040fe400078e0212 */
[----:B------:R-:W-:Y:S01]  /*1880*/  @!P0 IMAD R10, R3, 0x14, R10 ;  /* 0x00000014030a8824 */ /* 0x000fe200078e020a */
[----:B------:R-:W-:Y:S01]  /*1890*/  @!P0 MOV R13, 0x400 ;  /* 0x00000400000d8802 */ /* 0x000fe20000000f00 */
[----:B0-----:R-:W-:Y:S01]  /*18a0*/  IMAD.MOV.U32 R24, RZ, RZ, -0x800000 ;  /* 0xff800000ff187424 */ /* 0x001fe200078e00ff */
[----:B------:R-:W-:Y:S01]  /*18b0*/  @!P0 LOP3.LUT R11, R4, 0x1f, RZ, 0xc0, !PT ;  /* 0x0000001f040b8812 */ /* 0x000fe200078ec0ff */
[----:B------:R-:W0:Y:S01]  /*18c0*/  LDC R3, c[0x0][0x434] ;  /* 0x00010d00ff037b82 */ /* 0x000e220000000800 */
[----:B-----5:R-:W-:Y:S02]  /*18d0*/  @!P0 LEA R12, R12, R13, 0x18 ;  /* 0x0000000d0c0c8211 */ /* 0x020fe400078ec0ff */
[----:B------:R-:W-:-:S02]  /*18e0*/  SHF.R.U32.HI R13, RZ, 0x5, R4 ;  /* 0x00000005ff0d7819 */ /* 0x000fc40000011604 */
[----:B------:R-:W-:-:S03]  /*18f0*/  MOV R25, 0xff800000 ;  /* 0xff80000000197802 */ /* 0x000fc60000000f00 */
[----:B------:R-:W-:-:S04]  /*1900*/  @!P0 IMAD R12, R13, 0x4, R12 ;  /* 0x000000040d0c8824 */ /* 0x000fc800078e020c */
[----:B------:R-:W-:Y:S01]  /*1910*/  @!P0 IMAD R12, R11, 0x14, R12 ;  /* 0x000000140b0c8824 */ /* 0x000fe200078e020c */
[----:B0-----:R-:W-:Y:S01]  /*1920*/  IABS R16, R3 ;  /* 0x0000000300107213 */ /* 0x001fe20000000000 */
[----:B--2---:R-:W-:Y:S04]  /*1930*/  @!P1 STS [R17], R6 ;  /* 0x0000000611009388 */ /* 0x004fe80000000800 */
[----:B---3--:R-:W-:Y:S01]  /*1940*/  @!P0 STS [R10+0x280], R5 ;  /* 0x000280050a008388 */ /* 0x008fe20000000800 */
[----:B------:R-:W-:Y:S06]  /*1950*/  BAR.SYNC.DEFER_BLOCKING 0x0 ;  /* 0x0000000000007b1d */ /* 0x000fec0000010000 */
[----:B------:R-:W-:Y:S04]  /*1960*/  @!P0 LDS R24, [R12] ;  /* 0x000000000c188984 */ /* 0x000fe80000000800 */
[----:B------:R-:W0:Y:S02]  /*1970*/  @!P0 LDS R25, [R12+0x280] ;  /* 0x000280000c198984 */ /* 0x000e240000000800 */
[----:B0-----:R-:W-:-:S05]  /*1980*/  FMNMX.FTZ R19, R25, R24, !PT ;  /* 0x0000001819137209 */ /* 0x001fca0007810000 */
[----:B------:R-:W0:Y:S02]  /*1990*/  SHFL.BFLY PT, R22, R19, 0x10, 0x1f ;  /* 0x0e001f0013167f89 */ /* 0x000e2400000e0000 */
[----:B0-----:R-:W-:-:S05]  /*19a0*/  FMNMX.FTZ R22, R19, R22, !PT ;  /* 0x0000001613167209 */ /* 0x001fca0007810000 */
[----:B------:R-:W0:Y:S01]  /*19b0*/  SHFL.BFLY PT, R11, R22, 0x8, 0x1f ;  /* 0x0d001f00160b7f89 */ /* 0x000e2200000e0000 */
[----:B------:R-:W-:Y:S01]  /*19c0*/  IMAD.MOV.U32 R6, RZ, RZ, R16 ;  /* 0x000000ffff067224 */ /* 0x000fe200078e0010 */
[----:B0-----:R-:W-:-:S05]  /*19d0*/  FMNMX.FTZ R11, R22, R11, !PT ;  /* 0x0000000b160b7209 */ /* 0x001fca0007810000 */
[----:B------:R-:W0:Y:S01]  /*19e0*/  SHFL.BFLY PT, R16, R11, 0x4, 0x1f ;  /* 0x0c801f000b107f89 */ /* 0x000e2200000e0000 */
[----:B------:R-:W1:Y:S08]  /*19f0*/  I2F.RP R20, R6 ;  /* 0x0000000600147306 */ /* 0x000e700000209400 */
[----:B-1----:R-:W1:Y:S01]  /*1a00*/  MUFU.RCP R18, R20 ;  /* 0x0000001400127308 */ /* 0x002e620000001000 */
[----:B0-----:R-:W-:-:S05]  /*1a10*/  FMNMX.FTZ R16, R11, R16, !PT ;  /* 0x000000100b107209 */ /* 0x001fca0007810000 */
[----:B------:R-:W0:Y:S01]  /*1a20*/  SHFL.BFLY PT, R17, R16, 0x2, 0x1f ;  /* 0x0c401f0010117f89 */ /* 0x000e2200000e0000 */
[----:B-1----:R-:W-:-:S04]  /*1a30*/  VIADD R18, R18, 0xffffffe ;  /* 0x0ffffffe12127836 */ /* 0x002fc80000000000 */
[----:B------:R-:W1:Y:S01]  /*1a40*/  F2I.FTZ.U32.TRUNC.NTZ R19, R18 ;  /* 0x0000001200137305 */ /* 0x000e62000021f000 */
[----:B0-----:R-:W-:-:S05]  /*1a50*/  FMNMX.FTZ R17, R16, R17, !PT ;  /* 0x0000001110117209 */ /* 0x001fca0007810000 */
[----:B------:R-:W0:Y:S01]  /*1a60*/  SHFL.BFLY PT, R12, R17, 0x1, 0x1f ;  /* 0x0c201f00110c7f89 */ /* 0x000e2200000e0000 */
[----:B-1----:R-:W-:Y:S02]  /*1a70*/  IMAD.MOV R5, RZ, RZ, -R19 ;  /* 0x000000ffff057224 */ /* 0x002fe400078e0a13 */
[----:B------:R-:W-:Y:S02]  /*1a80*/  IMAD.MOV.U32 R18, RZ, RZ, RZ ;  /* 0x000000ffff127224 */ /* 0x000fe400078e00ff */
[----:B------:R-:W-:Y:S01]  /*1a90*/  IMAD R10, R5, R6, RZ ;  /* 0x00000006050a7224 */ /* 0x000fe200078e02ff */
[----:B------:R-:W-:-:S03]  /*1aa0*/  IABS R5, R2 ;  /* 0x0000000200057213 */ /* 0x000fc60000000000 */
[----:B------:R-:W-:-:S06]  /*1ab0*/  IMAD.HI.U32 R10, R19, R10, R18 ;  /* 0x0000000a130a7227 */ /* 0x000fcc00078e0012 */
[----:B------:R-:W-:-:S04]  /*1ac0*/  IMAD.HI.U32 R11, R10, R5, RZ ;  /* 0x000000050a0b7227 */ /* 0x000fc800078e00ff */
[----:B------:R-:W-:Y:S01]  /*1ad0*/  IMAD.MOV R10, RZ, RZ, -R11 ;  /* 0x000000ffff0a7224 */ /* 0x000fe200078e0a0b */
[----:B0-----:R-:W-:-:S03]  /*1ae0*/  FMNMX.FTZ R12, R17, R12, !PT ;  /* 0x0000000c110c7209 */ /* 0x001fc60007810000 */
[----:B------:R-:W-:Y:S01]  /*1af0*/  IMAD R5, R6, R10, R5 ;  /* 0x0000000a06057224 */ /* 0x000fe200078e0205 */
[----:B------:R-:W-:Y:S01]  /*1b00*/  LOP3.LUT R2, R2, R3, RZ, 0x3c, !PT ;  /* 0x0000000302027212 */ /* 0x000fe200078e3cff */
[----:B------:R-:W0:Y:S01]  /*1b10*/  LDC R17, c[0x0][0x3e0] ;  /* 0x0000f800ff117b82 */ /* 0x000e220000000800 */
[----:B------:R-:W-:-:S04]  /*1b20*/  FSETP.NEU.FTZ.AND P1, PT, R12, -INF , PT ;  /* 0xff8000000c00780b */ /* 0x000fc80003f3d000 */
[----:B------:R-:W-:-:S05]  /*1b30*/  FSEL R10, R12, RZ, P1 ;  /* 0x000000ff0c0a7208 */ /* 0x000fca0000800000 */
[C---:B------:R-:W-:Y:S01]  /*1b40*/  FADD.FTZ R12, -R10.reuse, R24 ;  /* 0x000000180a0c7221 */ /* 0x040fe20000010100 */
[----:B------:R-:W-:-:S03]  /*1b50*/  FADD.FTZ R16, -R10, R25 ;  /* 0x000000190a107221 */ /* 0x000fc60000010100 */
[----:B------:R-:W-:Y:S01]  /*1b60*/  FMUL.FTZ R12, R12, 1.4426950216293334961 ;  /* 0x3fb8aa3b0c0c7820 */ /* 0x000fe20000410000 */
[----:B------:R-:W-:-:S04]  /*1b70*/  FMUL.FTZ R16, R16, 1.4426950216293334961 ;  /* 0x3fb8aa3b10107820 */ /* 0x000fc80000410000 */
[----:B------:R-:W-:Y:S04]  /*1b80*/  MUFU.EX2 R19, R16 ;  /* 0x0000001000137308 */ /* 0x000fe80000000800 */
[----:B------:R-:W1:Y:S01]  /*1b90*/  MUFU.EX2 R12, R12 ;  /* 0x0000000c000c7308 */ /* 0x000e620000000800 */
[----:B------:R-:W-:Y:S01]  /*1ba0*/  ISETP.GT.U32.AND P0, PT, R6, R5, PT ;  /* 0x000000050600720c */ /* 0x000fe20003f04070 */
[----:B-1----:R-:W-:-:S12]  /*1bb0*/  FADD.FTZ R19, R12, R19 ;  /* 0x000000130c137221 */ /* 0x002fd80000010000 */
[-C--:B------:R-:W-:Y:S01]  /*1bc0*/  @!P0 IADD3 R5, PT, PT, R5, -R6.reuse, RZ ;  /* 0x8000000605058210 */ /* 0x080fe20007ffe0ff */
[----:B------:R-:W1:Y:S03]  /*1bd0*/  SHFL.BFLY PT, R12, R19, 0x10, 0x1f ;  /* 0x0e001f00130c7f89 */ /* 0x000e6600000e0000 */
[----:B------:R-:W-:Y:S01]  /*1be0*/  ISETP.GE.U32.AND P2, PT, R5, R6, PT ;  /* 0x000000060500720c */ /* 0x000fe20003f46070 */
[----:B------:R-:W-:Y:S01]  /*1bf0*/  @!P0 VIADD R11, R11, 0x1 ;  /* 0x000000010b0b8836 */ /* 0x000fe20000000000 */
[----:B------:R-:W-:Y:S02]  /*1c00*/  ISETP.GE.AND P1, PT, R2, RZ, PT ;  /* 0x000000ff0200720c */ /* 0x000fe40003f26270 */
[----:B------:R-:W-:Y:S01]  /*1c10*/  ISETP.NE.AND P0, PT, R3, RZ, PT ;  /* 0x000000ff0300720c */ /* 0x000fe20003f05270 */
[----:B------:R-:W-:-:S04]  /*1c20*/  USHF.R.S32.HI UR4, URZ, 0x1f, UR22 ;  /* 0x0000001fff047899 */ /* 0x000fc80008011416 */
[----:B------:R-:W-:-:S04]  /*1c30*/  ULOP3.LUT UR4, UR4, 0x1, URZ, 0xfc, !UPT ;  /* 0x0000000104047892 */ /* 0x000fc8000f8efcff */
[----:B------:R-:W-:-:S04]  /*1c40*/  @P2 VIADD R11, R11, 0x1 ;  /* 0x000000010b0b2836 */ /* 0x000fc80000000000 */
[----:B------:R-:W-:Y:S01]  /*1c50*/  @!P1 IMAD.MOV R11, RZ, RZ, -R11 ;  /* 0x000000ffff0b9224 */ /* 0x000fe200078e0a0b */
[----:B------:R-:W-:Y:S01]  /*1c60*/  @!P0 LOP3.LUT R11, RZ, R3, RZ, 0x33, !PT ;  /* 0x00000003ff0b8212 */ /* 0x000fe200078e33ff */
[----:B-1----:R-:W-:-:S04]  /*1c70*/  FADD.FTZ R12, R19, R12 ;  /* 0x0000000c130c7221 */ /* 0x002fc80000010000 */
[----:B------:R-:W-:Y:S01]  /*1c80*/  IMAD R5, R11, UR4, RZ ;  /* 0x000000040b057c24 */ /* 0x000fe2000f8e02ff */
[----:B0-----:R-:W-:Y:S01]  /*1c90*/  IABS R2, R17 ;  /* 0x0000001100027213 */ /* 0x001fe20000000000 */
[----:B------:R-:W0:Y:S01]  /*1ca0*/  LDCU UR4, c[0x0][0x430] ;  /* 0x00008600ff0477ac */ /* 0x000e220008000800 */
[----:B------:R-:W1:Y:S02]  /*1cb0*/  SHFL.BFLY PT, R27, R12, 0x8, 0x1f ;  /* 0x0d001f000c1b7f89 */ /* 0x000e6400000e0000 */
[----:B------:R-:W-:-:S04]  /*1cc0*/  IABS R21, R5 ;  /* 0x0000000500157213 */ /* 0x000fc80000000000 */
[----:B------:R-:W2:Y:S08]  /*1cd0*/  I2F.RP R20, R21 ;  /* 0x0000001500147306 */ /* 0x000eb00000209400 */
[----:B------:R-:W3:Y:S08]  /*1ce0*/  I2F.RP R18, R2 ;  /* 0x0000000200127306 */ /* 0x000ef00000209400 */
[----:B--2---:R-:W2:Y:S01]  /*1cf0*/  MUFU.RCP R6, R20 ;  /* 0x0000001400067308 */ /* 0x004ea20000001000 */
[----:B-1----:R-:W-:-:S07]  /*1d00*/  FADD.FTZ R27, R12, R27 ;  /* 0x0000001b0c1b7221 */ /* 0x002fce0000010000 */
[----:B---3--:R-:W1:Y:S01]  /*1d10*/  MUFU.RCP R30, R18 ;  /* 0x00000012001e7308 */ /* 0x008e620000001000 */
[----:B------:R-:W3:Y:S01]  /*1d20*/  SHFL.BFLY PT, R16, R27, 0x4, 0x1f ;  /* 0x0c801f001b107f89 */ /* 0x000ee200000e0000 */
[----:B--2---:R-:W-:-:S06]  /*1d30*/  VIADD R34, R6, 0xffffffe ;  /* 0x0ffffffe06227836 */ /* 0x004fcc0000000000 */
[----:B------:R-:W2:Y:S01]  /*1d40*/  F2I.FTZ.U32.TRUNC.NTZ R35, R34 ;  /* 0x0000002200237305 */ /* 0x000ea2000021f000 */
[----:B-1----:R-:W-:-:S07]  /*1d50*/  VIADD R30, R30, 0xffffffe ;  /* 0x0ffffffe1e1e7836 */ /* 0x002fce0000000000 */
[----:B------:R-:W1:Y:S01]  /*1d60*/  F2I.FTZ.U32.TRUNC.NTZ R31, R30 ;  /* 0x0000001e001f7305 */ /* 0x000e62000021f000 */
[----:B---3--:R-:W-:Y:S01]  /*1d70*/  FADD.FTZ R16, R27, R16 ;  /* 0x000000101b107221 */ /* 0x008fe20000010000 */
[----:B--2---:R-:W-:-:S04]  /*1d80*/  IADD3 R6, PT, PT, RZ, -R35, RZ ;  /* 0x80000023ff067210 */ /* 0x004fc80007ffe0ff */
[----:B------:R-:W2:Y:S01]  /*1d90*/  SHFL.BFLY PT, R23, R16, 0x2, 0x1f ;  /* 0x0c401f0010177f89 */ /* 0x000ea200000e0000 */
[----:B------:R-:W-:Y:S02]  /*1da0*/  IMAD.MOV.U32 R34, RZ, RZ, RZ ;  /* 0x000000ffff227224 */ /* 0x000fe400078e00ff */
[----:B------:R-:W-:Y:S02]  /*1db0*/  IMAD R27, R6, R21, RZ ;  /* 0x00000015061b7224 */ /* 0x000fe400078e02ff */
[----:B------:R-:W-:Y:S02]  /*1dc0*/  VIADD R6, R21, UR18 ;  /* 0x0000001215067c36 */ /* 0x000fe40008000000 */
[----:B-1----:R-:W-:Y:S01]  /*1dd0*/  IMAD.MOV R19, RZ, RZ, -R31 ;  /* 0x000000ffff137224 */ /* 0x002fe200078e0a1f */
[----:B------:R-:W-:Y:S01]  /*1de0*/  IABS R20, R5 ;  /* 0x0000000500147213 */ /* 0x000fe20000000000 */
[----:B------:R-:W-:Y:S01]  /*1df0*/  IMAD.HI.U32 R27, R35, R27, R34 ;  /* 0x0000001b231b7227 */ /* 0x000fe200078e0022 */
[----:B------:R-:W-:-:S03]  /*1e00*/  IABS R12, R6 ;  /* 0x00000006000c7213 */ /* 0x000fc60000000000 */
[----:B------:R-:W-:Y:S02]  /*1e10*/  IMAD R19, R19, R2, RZ ;  /* 0x0000000213137224 */ /* 0x000fe400078e02ff */
[----:B------:R-:W-:Y:S02]  /*1e20*/  IMAD.MOV.U32 R30, RZ, RZ, RZ ;  /* 0x000000ffff1e7224 */ /* 0x000fe400078e00ff */
[----:B------:R-:W-:Y:S02]  /*1e30*/  IMAD.MOV R20, RZ, RZ, -R20 ;  /* 0x000000ffff147224 */ /* 0x000fe400078e0a14 */
[----:B------:R-:W-:-:S04]  /*1e40*/  IMAD.HI.U32 R19, R31, R19, R30 ;  /* 0x000000131f137227 */ /* 0x000fc800078e001e */
[----:B------:R-:W-:-:S04]  /*1e50*/  IMAD.HI.U32 R27, R27, R12, RZ ;  /* 0x0000000c1b1b7227 */ /* 0x000fc800078e00ff */
[----:B--2---:R-:W-:Y:S01]  /*1e60*/  FADD.FTZ R23, R16, R23 ;  /* 0x0000001710177221 */ /* 0x004fe20000010000 */
[----:B------:R-:W-:Y:S02]  /*1e70*/  IMAD R20, R27, R20, R12 ;  /* 0x000000141b147224 */ /* 0x000fe400078e020c */
[----:B------:R-:W-:-:S03]  /*1e80*/  IMAD.HI.U32 R18, R19, R12, RZ ;  /* 0x0000000c13127227 */ /* 0x000fc600078e00ff */
[----:B------:R-:W-:Y:S02]  /*1e90*/  ISETP.GT.U32.AND P2, PT, R21, R20, PT ;  /* 0x000000141500720c */ /* 0x000fe40003f44070 */
[----:B------:R-:W-:Y:S01]  /*1ea0*/  IADD3 R19, PT, PT, -R18, RZ, RZ ;  /* 0x000000ff12137210 */ /* 0x000fe20007ffe1ff */
[----:B------:R-:W1:Y:S04]  /*1eb0*/  SHFL.BFLY PT, R16, R23, 0x1, 0x1f ;  /* 0x0c201f0017107f89 */ /* 0x000e6800000e0000 */
[----:B------:R-:W-:-:S05]  /*1ec0*/  IMAD R19, R2, R19, R12 ;  /* 0x0000001302137224 */ /* 0x000fca00078e020c */
[----:B------:R-:W-:Y:S01]  /*1ed0*/  ISETP.GT.U32.AND P0, PT, R2, R19, PT ;  /* 0x000000130200720c */ /* 0x000fe20003f04070 */
[----:B------:R-:W-:-:S05]  /*1ee0*/  @!P2 IMAD.IADD R20, R20, 0x1, -R21 ;  /* 0x000000011414a824 */ /* 0x000fca00078e0a15 */
[-C--:B------:R-:W-:Y:S01]  /*1ef0*/  ISETP.GE.U32.AND P1, PT, R20, R21.reuse, PT ;  /* 0x000000151400720c */ /* 0x080fe20003f26070 */
[----:B------:R-:W-:Y:S01]  /*1f00*/  @!P2 VIADD R27, R27, 0x1 ;  /* 0x000000011b1ba836 */ /* 0x000fe20000000000 */
[----:B------:R-:W-:-:S05]  /*1f10*/  LOP3.LUT R12, R6, R21, RZ, 0x3c, !PT ;  /* 0x00000015060c7212 */ /* 0x000fca00078e3cff */
[----:B------:R-:W-:Y:S02]  /*1f20*/  @!P0 IMAD.IADD R19, R19, 0x1, -R2 ;  /* 0x0000000113138824 */ /* 0x000fe400078e0a02 */
[----:B-1----:R-:W-:Y:S01]  /*1f30*/  FADD.FTZ R16, R23, R16 ;  /* 0x0000001017107221 */ /* 0x002fe20000010000 */
[----:B------:R-:W-:Y:S02]  /*1f40*/  LOP3.LUT R6, R6, R17, RZ, 0x3c, !PT ;  /* 0x0000001106067212 */ /* 0x000fe400078e3cff */
[----:B------:R-:W-:Y:S01]  /*1f50*/  ISETP.GE.U32.AND P4, PT, R19, R2, PT ;  /* 0x000000021300720c */ /* 0x000fe20003f86070 */
[----:B------:R-:W-:Y:S01]  /*1f60*/  @P1 VIADD R27, R27, 0x1 ;  /* 0x000000011b1b1836 */ /* 0x000fe20000000000 */
[----:B------:R-:W-:Y:S01]  /*1f70*/  ISETP.GE.AND P3, PT, R12, RZ, PT ;  /* 0x000000ff0c00720c */ /* 0x000fe20003f66270 */
[----:B------:R-:W-:Y:S01]  /*1f80*/  @!P0 VIADD R18, R18, 0x1 ;  /* 0x0000000112128836 */ /* 0x000fe20000000000 */
[----:B------:R-:W-:Y:S02]  /*1f90*/  FSETP.NE.FTZ.AND P1, PT, R16, RZ, PT ;  /* 0x000000ff1000720b */ /* 0x000fe40003f35000 */
[----:B------:R-:W-:-:S02]  /*1fa0*/  ISETP.GE.AND P2, PT, R6, RZ, PT ;  /* 0x000000ff0600720c */ /* 0x000fc40003f46270 */
[----:B------:R-:W-:Y:S02]  /*1fb0*/  ISETP.NE.AND P0, PT, R17, RZ, PT ;  /* 0x000000ff1100720c */ /* 0x000fe40003f05270 */
[----:B------:R-:W-:-:S03]  /*1fc0*/  ISETP.NE.AND P5, PT, R5, RZ, PT ;  /* 0x000000ff0500720c */ /* 0x000fc60003fa5270 */
[----:B------:R-:W-:Y:S02]  /*1fd0*/  @P4 VIADD R18, R18, 0x1 ;  /* 0x0000000112124836 */ /* 0x000fe40000000000 */
[----:B------:R-:W-:Y:S02]  /*1fe0*/  @!P3 IADD3 R27, PT, PT, -R27, RZ, RZ ;  /* 0x000000ff1b1bb210 */ /* 0x000fe40007ffe1ff */
[----:B------:R-:W-:Y:S02]  /*1ff0*/  ISETP.NE.AND P3, PT, R11, RZ, PT ;  /* 0x000000ff0b00720c */ /* 0x000fe40003f65270 */
[----:B------:R-:W1:Y:S01]  /*2000*/  @P1 MUFU.LG2 R11, R16 ;  /* 0x00000010000b1308 */ /* 0x000e620000000c00 */
[----:B------:R-:W-:Y:S01]  /*2010*/  @!P2 IMAD.MOV R18, RZ, RZ, -R18 ;  /* 0x000000ffff12a224 */ /* 0x000fe200078e0a12 */
[----:B------:R-:W-:Y:S02]  /*2020*/  @!P0 LOP3.LUT R18, RZ, R17, RZ, 0x33, !PT ;  /* 0x00000011ff128212 */ /* 0x000fe400078e33ff */
[----:B------:R-:W-:-:S02]  /*2030*/  LOP3.LUT P0, RZ, R4, 0x39f, RZ, 0xc0, !PT ;  /* 0x0000039f04ff7812 */ /* 0x000fc4000780c0ff */
[----:B------:R-:W-:Y:S02]  /*2040*/  @!P5 LOP3.LUT R27, RZ, R21, RZ, 0x33, !PT ;  /* 0x00000015ff1bd212 */ /* 0x000fe400078e33ff */
[----:B------:R-:W-:Y:S02]  /*2050*/  SEL R2, RZ, 0x1, !P3 ;  /* 0x00000001ff027807 */ /* 0x000fe40005800000 */
[----:B------:R-:W-:Y:S02]  /*2060*/  SHF.R.S32.HI R21, RZ, 0x1f, R5 ;  /* 0x0000001fff157819 */ /* 0x000fe40000011405 */
[----:B------:R-:W-:Y:S02]  /*2070*/  ISETP.LT.U32.AND P2, PT, R14, R27, PT ;  /* 0x0000001b0e00720c */ /* 0x000fe40003f41070 */
[----:B------:R-:W-:Y:S01]  /*2080*/  SHF.R.S32.HI R19, RZ, 0x1f, R27 ;  /* 0x0000001fff137819 */ /* 0x000fe2000001141b */
[----:B0-----:R-:W-:Y:S01]  /*2090*/  IMAD R6, R3, UR4, RZ ;  /* 0x0000000403067c24 */ /* 0x001fe2000f8e02ff */
[----:B------:R-:W-:Y:S01]  /*20a0*/  LOP3.LUT R2, R21, R2, RZ, 0xfc, !PT ;  /* 0x0000000215027212 */ /* 0x000fe200078efcff */
[----:B------:R-:W-:Y:S01]  /*20b0*/  IMAD R3, R18, UR9, RZ ;  /* 0x0000000912037c24 */ /* 0x000fe2000f8e02ff */
[----:B------:R-:W-:Y:S01]  /*20c0*/  ISETP.LT.AND.EX P2, PT, R15, R19, PT, P2 ;  /* 0x000000130f00720c */ /* 0x000fe20003f41320 */
[----:B------:R-:W-:Y:S01]  /*20d0*/  BSSY.RECONVERGENT B1, `(.L_x_51) ;  /* 0x0000129000017945 */ /* 0x000fe20003800200 */
[----:B------:R-:W-:-:S02]  /*20e0*/  IMAD.MOV.U32 R22, RZ, RZ, 0x7f800000 ;  /* 0x7f800000ff167424 */ /* 0x000fc400078e00ff */
[----:B-1----:R-:W-:Y:S01]  /*20f0*/  @P1 FFMA.FTZ R22, R11, 0.69314718246459960938, R10 ;  /* 0x3f3172180b161823 */ /* 0x002fe2000001000a */
[----:B------:R-:W-:Y:S01]  /*2100*/  IMAD R5, R5, R6, RZ ;  /* 0x0000000605057224 */ /* 0x000fe200078e02ff */
[----:B------:R-:W-:Y:S01]  /*2110*/  SEL R6, R14, R27, P2 ;  /* 0x0000001b0e067207 */ /* 0x000fe20001000000 */
[----:B------:R-:W-:Y:S01]  /*2120*/  IMAD R3, R2, R3, RZ ;  /* 0x0000000302037224 */ /* 0x000fe200078e02ff */
        /* <DEDUP_REMOVED lines=13> */
[----:B------:R-:W-:Y:S02]  /*2200*/  IMAD R12, R11, UR19, RZ ;  /* 0x000000130b0c7c24 */ /* 0x000fe4000f8e02ff */
[C---:B------:R-:W-:Y:S01]  /*2210*/  IMAD.WIDE.U32 R14, R17.reuse, UR19, RZ ;  /* 0x00000013110e7c25 */ /* 0x040fe2000f8e00ff */
[----:B------:R-:W-:Y:S02]  /*2220*/  ISETP.GE.U32.AND P0, PT, R10, 0x3, PT ;  /* 0x000000030a00780c */ /* 0x000fe40003f06070 */
[----:B------:R-:W-:Y:S01]  /*2230*/  IADD3.X R10, PT, PT, RZ, R11, RZ, P1, !PT ;  /* 0x0000000bff0a7210 */ /* 0x000fe20000ffe4ff */
[----:B------:R-:W-:-:S03]  /*2240*/  IMAD R19, R17, UR14, R12 ;  /* 0x0000000e11137c24 */ /* 0x000fc6000f8e020c */
[----:B------:R-:W-:Y:S02]  /*2250*/  ISETP.GE.U32.AND.EX P0, PT, R10, RZ, PT, P0 ;  /* 0x000000ff0a00720c */ /* 0x000fe40003f06100 */
        /* <DEDUP_REMOVED lines=32> */
.L_x_54:
[----:B------:R-:W-:Y:S01]  /*2460*/  IMAD.MOV.U32 R14, RZ, RZ, R2 ;  /* 0x000000ffff0e7224 */ /* 0x000fe200078e0002 */
[----:B------:R-:W-:Y:S01]  /*2470*/  MOV R19, RZ ;  /* 0x000000ff00137202 */ /* 0x000fe20000000f00 */
[----:B------:R-:W-:Y:S01]  /*2480*/  IMAD.MOV.U32 R20, RZ, RZ, R30 ;  /* 0x000000ffff147224 */ /* 0x000fe200078e001e */
[----:B------:R-:W-:Y:S02]  /*2490*/  MOV R16, 0x24b0 ;  /* 0x000024b000107802 */ /* 0x000fe40000000f00 */
[----:B------:R-:W-:Y:S05]  /*24a0*/  CALL.REL.NOINC `($__internal_1_$__cuda_sm20_div_s64) ;  /* 0x0000001c00487944 */ /* 0x000fea0003c00000 */
[----:B------:R-:W-:Y:S02]  /*24b0*/  IADD3 R15, PT, PT, -R12, RZ, RZ ;  /* 0x000000ff0c0f7210 */ /* 0x000fe40007ffe1ff */
[----:B------:R-:W-:-:S03]  /*24c0*/  MOV R31, R11 ;  /* 0x0000000b001f7202 */ /* 0x000fc60000000f00 */
[----:B------:R-:W-:Y:S01]  /*24d0*/  IMAD R10, R30, R15, R2 ;  /* 0x0000000f1e0a7224 */ /* 0x000fe200078e0202 */
[----:B------:R-:W-:-:S07]  /*24e0*/  MOV R30, R12 ;  /* 0x0000000c001e7202 */ /* 0x000fce0000000f00 */
.L_x_55:
[----:B------:R-:W-:Y:S01]  /*24f0*/  IABS R14, UR19 ;  /* 0x00000013000e7c13 */ /* 0x000fe20008000000 */
[----:B------:R-:W-:Y:S01]  /*2500*/  IMAD.MOV.U32 R18, RZ, RZ, RZ ;  /* 0x000000ffff127224 */ /* 0x000fe200078e00ff */
[----:B------:R-:W-:Y:S01]  /*2510*/  IABS R11, R10 ;  /* 0x0000000a000b7213 */ /* 0x000fe20000000000 */
[----:B------:R-:W-:Y:S01]  /*2520*/  IMAD R0, R0, R9, RZ ;  /* 0x0000000900007224 */ /* 0x000fe200078e02ff */
[----:B------:R-:W0:Y:S01]  /*2530*/  I2F.U32.RP R16, R14 ;  /* 0x0000000e00107306 */ /* 0x000e220000209000 */
[----:B------:R-:W-:Y:S01]  /*2540*/  IABS R2, UR19 ;  /* 0x0000001300027c13 */ /* 0x000fe20008000000 */
[----:B------:R-:W-:Y:S01]  /*2550*/  BSSY.RECONVERGENT B0, `(.L_x_56) ;  /* 0x000003c000007945 */ /* 0x000fe20003800200 */
[----:B------:R-:W-:Y:S01]  /*2560*/  IMAD R29, R8, R29, R0 ;  /* 0x0000001d081d7224 */ /* 0x000fe200078e0200 */
[----:B------:R-:W-:-:S04]  /*2570*/  LOP3.LUT R0, R10, UR19, RZ, 0x3c, !PT ;  /* 0x000000130a007c12 */ /* 0x000fc8000f8e3cff */
[----:B------:R-:W-:Y:S01]  /*2580*/  ISETP.GE.AND P0, PT, R0, RZ, PT ;  /* 0x000000ff0000720c */ /* 0x000fe20003f06270 */
[----:B0-----:R-:W0:Y:S02]  /*2590*/  MUFU.RCP R19, R16 ;  /* 0x0000001000137308 */ /* 0x001e240000001000 */
[----:B0-----:R-:W-:-:S06]  /*25a0*/  IADD3 R19, PT, PT, R19, 0xffffffe, RZ ;  /* 0x0ffffffe13137810 */ /* 0x001fcc0007ffe0ff */
[----:B------:R-:W0:Y:S02]  /*25b0*/  F2I.FTZ.U32.TRUNC.NTZ R19, R19 ;  /* 0x0000001300137305 */ /* 0x000e24000021f000 */
[----:B0-----:R-:W-:-:S05]  /*25c0*/  IADD3 R15, PT, PT, RZ, -R19, RZ ;  /* 0x80000013ff0f7210 */ /* 0x001fca0007ffe0ff */
[----:B------:R-:W-:-:S04]  /*25d0*/  IMAD R12, R15, R14, RZ ;  /* 0x0000000e0f0c7224 */ /* 0x000fc800078e02ff */
[----:B------:R-:W-:Y:S01]  /*25e0*/  IMAD.HI.U32 R18, R19, R12, R18 ;  /* 0x0000000c13127227 */ /* 0x000fe200078e0012 */
[----:B------:R-:W-:-:S05]  /*25f0*/  IADD3 R12, PT, PT, RZ, -R2, RZ ;  /* 0x80000002ff0c7210 */ /* 0x000fca0007ffe0ff */
[----:B------:R-:W-:-:S04]  /*2600*/  IMAD.HI.U32 R2, R18, R11, RZ ;  /* 0x0000000b12027227 */ /* 0x000fc800078e00ff */
[----:B------:R-:W-:Y:S02]  /*2610*/  IMAD R11, R2, R12, R11 ;  /* 0x0000000c020b7224 */ /* 0x000fe400078e020b */
[----:B------:R-:W-:-:S03]  /*2620*/  IMAD.WIDE.U32 R18, R8, R9, RZ ;  /* 0x0000000908127225 */ /* 0x000fc600078e00ff */
[----:B------:R-:W-:-:S13]  /*2630*/  ISETP.GT.U32.AND P1, PT, R14, R11, PT ;  /* 0x0000000b0e00720c */ /* 0x000fda0003f24070 */
[----:B------:R-:W-:Y:S02]  /*2640*/  @!P1 IMAD.IADD R11, R11, 0x1, -R14 ;  /* 0x000000010b0b9824 */ /* 0x000fe400078e0a0e */
[----:B------:R-:W-:Y:S01]  /*2650*/  @!P1 VIADD R2, R2, 0x1 ;  /* 0x0000000102029836 */ /* 0x000fe20000000000 */
[----:B------:R-:W-:Y:S02]  /*2660*/  ISETP.NE.AND P1, PT, RZ, UR19, PT ;  /* 0x00000013ff007c0c */ /* 0x000fe4000bf25270 */
[----:B------:R-:W-:Y:S02]  /*2670*/  ISETP.GE.U32.AND P2, PT, R11, R14, PT ;  /* 0x0000000e0b00720c */ /* 0x000fe40003f46070 */
[----:B------:R-:W-:Y:S01]  /*2680*/  IADD3 R11, PT, PT, R19, R29, RZ ;  /* 0x0000001d130b7210 */ /* 0x000fe20007ffe0ff */
[----:B------:R-:W-:-:S04]  /*2690*/  IMAD.WIDE.U32 R28, R18, R32, RZ ;  /* 0x00000020121c7225 */ /* 0x000fc800078e00ff */
[----:B------:R-:W-:-:S04]  /*26a0*/  IMAD R11, R11, R32, RZ ;  /* 0x000000200b0b7224 */ /* 0x000fc800078e02ff */
[----:B------:R-:W-:Y:S02]  /*26b0*/  IMAD R11, R33, R18, R11 ;  /* 0x00000012210b7224 */ /* 0x000fe400078e020b */
[----:B------:R-:W-:Y:S02]  /*26c0*/  @P2 IADD3 R2, PT, PT, R2, 0x1, RZ ;  /* 0x0000000102022810 */ /* 0x000fe40007ffe0ff */
[----:B------:R-:W-:Y:S02]  /*26d0*/  IMAD.IADD R18, R29, 0x1, R11 ;  /* 0x000000011d127824 */ /* 0x000fe400078e020b */
[----:B------:R-:W-:Y:S02]  /*26e0*/  @!P0 IADD3 R2, PT, PT, -R2, RZ, RZ ;  /* 0x000000ff02028210 */ /* 0x000fe40007ffe1ff */
[----:B------:R-:W-:Y:S02]  /*26f0*/  @!P1 LOP3.LUT R2, RZ, UR19, RZ, 0x33, !PT ;  /* 0x00000013ff029c12 */ /* 0x000fe4000f8e33ff */
[----:B------:R-:W-:-:S03]  /*2700*/  LOP3.LUT R0, R31, R18, RZ, 0xfc, !PT ;  /* 0x000000121f007212 */ /* 0x000fc600078efcff */
[----:B------:R-:W-:Y:S01]  /*2710*/  IMAD.MOV R11, RZ, RZ, -R2 ;  /* 0x000000ffff0b7224 */ /* 0x000fe200078e0a02 */
[----:B------:R-:W-:-:S03]  /*2720*/  ISETP.NE.U32.AND P0, PT, R0, RZ, PT ;  /* 0x000000ff0000720c */ /* 0x000fc60003f05070 */
[----:B------:R-:W-:-:S10]  /*2730*/  IMAD R0, R11, UR19, R10 ;  /* 0x000000130b007c24 */ /* 0x000fd4000f8e020a */
        /* <DEDUP_REMOVED lines=22> */
.L_x_57:
[----:B------:R-:W-:Y:S01]  /*28a0*/  IMAD.MOV.U32 R14, RZ, RZ, R30 ;  /* 0x000000ffff0e7224 */ /* 0x000fe200078e001e */
[----:B------:R-:W-:Y:S01]  /*28b0*/  MOV R19, R31 ;  /* 0x0000001f00137202 */ /* 0x000fe20000000f00 */
[----:B------:R-:W-:Y:S01]  /*28c0*/  IMAD.MOV.U32 R20, RZ, RZ, R28 ;  /* 0x000000ffff147224 */ /* 0x000fe200078e001c */
[----:B------:R-:W-:Y:S02]  /*28d0*/  MOV R16, 0x28f0 ;  /* 0x000028f000107802 */ /* 0x000fe40000000f00 */
[----:B------:R-:W-:Y:S05]  /*28e0*/  CALL.REL.NOINC `($__internal_1_$__cuda_sm20_div_s64) ;  /* 0x0000001800387944 */ /* 0x000fea0003c00000 */
[----:B------:R-:W-:-:S05]  /*28f0*/  IADD3 R11, PT, PT, -R12, RZ, RZ ;  /* 0x000000ff0c0b7210 */ /* 0x000fca0007ffe1ff */
[----:B------:R-:W-:Y:S02]  /*2900*/  IMAD R28, R11, R28, R30 ;  /* 0x0000001c0b1c7224 */ /* 0x000fe400078e021e */
.L_x_58:
[----:B------:R-:W-:Y:S05]  /*2910*/  BSYNC.RECONVERGENT B0 ;  /* 0x0000000000007941 */ /* 0x000fea0003800200 */
.L_x_56:
[----:B------:R-:W-:Y:S01]  /*2920*/  IABS R19, R9 ;  /* 0x0000000900137213 */ /* 0x000fe20000000000 */
[----:B------:R-:W0:Y:S01]  /*2930*/  LDCU.U8 UR8, c[0x0][0x549] ;  /* 0x0000a920ff0877ac */ /* 0x000e220008000000 */
[----:B------:R-:W-:Y:S02]  /*2940*/  IABS R16, R7 ;  /* 0x0000000700107213 */ /* 0x000fe40000000000 */
[----:B------:R-:W1:Y:S01]  /*2950*/  I2F.U32.RP R10, R19 ;  /* 0x00000013000a7306 */ /* 0x000e620000209000 */
[----:B------:R-:W-:Y:S01]  /*2960*/  IABS R14, R17 ;  /* 0x00000011000e7213 */ /* 0x000fe20000000000 */
[----:B------:R-:W2:Y:S01]  /*2970*/  LDCU.64 UR4, c[0x0][0x430] ;  /* 0x00008600ff0477ac */ /* 0x000ea20008000a00 */
[----:B------:R-:W-:Y:S02]  /*2980*/  IABS R15, R6 ;  /* 0x00000006000f7213 */ /* 0x000fe40000000000 */
[----:B------:R-:W-:Y:S02]  /*2990*/  IABS R18, R8 ;  /* 0x0000000800127213 */ /* 0x000fe40000000000 */
[----:B------:R-:W-:Y:S01]  /*29a0*/  IABS R30, R9 ;  /* 0x00000009001e7213 */ /* 0x000fe20000000000 */
[----:B------:R-:W3:Y:S01]  /*29b0*/  I2F.U32.RP R23, R16 ;  /* 0x0000001000177306 */ /* 0x000ee20000209000 */
[----:B------:R-:W-:-:S03]  /*29c0*/  ISETP.NE.AND P5, PT, R9, RZ, PT ;  /* 0x000000ff0900720c */ /* 0x000fc60003fa5270 */
[----:B------:R-:W-:Y:S01]  /*29d0*/  IMAD.MOV R30, RZ, RZ, -R30 ;  /* 0x000000ffff1e7224 */ /* 0x000fe200078e0a1e */
[----:B0-----:R-:W-:-:S03]  /*29e0*/  UISETP.NE.AND UP0, UPT, UR8, URZ, UPT ;  /* 0x000000ff0800728c */ /* 0x001fc6000bf05270 */
[----:B-1----:R-:W0:Y:S01]  /*29f0*/  MUFU.RCP R10, R10 ;  /* 0x0000000a000a7308 */ /* 0x002e220000001000 */
[----:B--2---:R-:W-:Y:S02]  /*2a00*/  USEL UR8, UR4, 0x1, UP0 ;  /* 0x0000000104087887 */ /* 0x004fe40008000000 */
[----:B------:R-:W-:-:S05]  /*2a10*/  UIMAD UR4, UR5, UR4, URZ ;  /* 0x00000004050472a4 */ /* 0x000fca000f8e02ff */
[----:B---3--:R-:W1:Y:S01]  /*2a20*/  MUFU.RCP R20, R23 ;  /* 0x0000001700147308 */ /* 0x008e620000001000 */
[----:B------:R-:W-:Y:S02]  /*2a30*/  USHF.R.S32.HI UR12, URZ, 0x1f, UR8 ;  /* 0x0000001fff0c7899 */ /* 0x000fe40008011408 */
[----:B------:R-:W-:-:S05]  /*2a40*/  UIMAD UR5, UR8, UR5, URZ ;  /* 0x00000005080572a4 */ /* 0x000fca000f8e02ff */
[----:B------:R-:W2:Y:S01]  /*2a50*/  I2F.U32.RP R11, R14 ;  /* 0x0000000e000b7306 */ /* 0x000ea20000209000 */
[----:B0-----:R-:W-:-:S07]  /*2a60*/  VIADD R26, R10, 0xffffffe ;  /* 0x0ffffffe0a1a7836 */ /* 0x001fce0000000000 */
[----:B------:R-:W0:Y:S01]  /*2a70*/  F2I.FTZ.U32.TRUNC.NTZ R27, R26 ;  /* 0x0000001a001b7305 */ /* 0x000e22000021f000 */
[----:B-1----:R-:W-:Y:S01]  /*2a80*/  VIADD R20, R20, 0xffffffe ;  /* 0x0ffffffe14147836 */ /* 0x002fe20000000000 */
[----:B------:R-:W-:-:S06]  /*2a90*/  IABS R23, R28 ;  /* 0x0000001c00177213 */ /* 0x000fcc0000000000 */
[----:B--2---:R-:W1:Y:S01]  /*2aa0*/  MUFU.RCP R35, R11 ;  /* 0x0000000b00237308 */ /* 0x004e620000001000 */
[----:B0-----:R-:W-:-:S07]  /*2ab0*/  IMAD.MOV R34, RZ, RZ, -R27 ;  /* 0x000000ffff227224 */ /* 0x001fce00078e0a1b */
[----:B------:R0:W2:Y:S01]  /*2ac0*/  F2I.FTZ.U32.TRUNC.NTZ R21, R20 ;  /* 0x0000001400157305 */ /* 0x0000a2000021f000 */
[----:B------:R-:W-:Y:S02]  /*2ad0*/  IMAD.MOV.U32 R26, RZ, RZ, RZ ;  /* 0x000000ffff1a7224 */ /* 0x000fe400078e00ff */
[----:B------:R-:W-:-:S04]  /*2ae0*/  IMAD R34, R34, R19, RZ ;  /* 0x0000001322227224 */ /* 0x000fc800078e02ff */
[----:B------:R-:W-:Y:S01]  /*2af0*/  IMAD.HI.U32 R34, R27, R34, R26 ;  /* 0x000000221b227227 */ /* 0x000fe200078e001a */
[----:B------:R-:W3:Y:S01]  /*2b00*/  I2F.U32.RP R10, R15 ;  /* 0x0000000f000a7306 */ /* 0x000ee20000209000 */
[----:B-1----:R-:W-:-:S04]  /*2b10*/  IADD3 R35, PT, PT, R35, 0xffffffe, RZ ;  /* 0x0ffffffe23237810 */ /* 0x002fc80007ffe0ff */
[----:B------:R-:W-:-:S04]  /*2b20*/  IMAD.HI.U32 R27, R34, R23, RZ ;  /* 0x00000017221b7227 */ /* 0x000fc800078e00ff */
[----:B0-----:R-:W-:Y:S01]  /*2b30*/  HFMA2 R20, -RZ, RZ, 0, 0 ;  /* 0x00000000ff147431 */ /* 0x001fe200000001ff */
[----:B------:R-:W0:Y:S01]  /*2b40*/  I2F.U32.RP R32, R18 ;  /* 0x0000001200207306 */ /* 0x000e220000209000 */
[----:B--2---:R-:W-:Y:S02]  /*2b50*/  IMAD.MOV R11, RZ, RZ, -R21 ;  /* 0x000000ffff0b7224 */ /* 0x004fe400078e0a15 */
[----:B------:R-:W-:Y:S02]  /*2b60*/  IMAD R30, R27, R30, R23 ;  /* 0x0000001e1b1e7224 */ /* 0x000fe400078e0217 */
[----:B------:R-:W-:Y:S02]  /*2b70*/  IMAD R26, R11, R16, RZ ;  /* 0x000000100b1a7224 */ /* 0x000fe400078e02ff */
[----:B------:R-:W-:Y:S01]  /*2b80*/  IMAD.MOV.U32 R34, RZ, RZ, RZ ;  /* 0x000000ffff227224 */ /* 0x000fe200078e00ff */
[----:B------:R-:W1:Y:S01]  /*2b90*/  F2I.FTZ.U32.TRUNC.NTZ R35, R35 ;  /* 0x0000002300237305 */ /* 0x000e62000021f000 */
[----:B------:R-:W-:Y:S01]  /*2ba0*/  IMAD.HI.U32 R26, R21, R26, R20 ;  /* 0x0000001a151a7227 */ /* 0x000fe200078e0014 */
[----:B------:R-:W-:-:S02]  /*2bb0*/  IABS R21, R12 ;  /* 0x0000000c00157213 */ /* 0x000fc40000000000 */
[----:B------:R-:W-:Y:S02]  /*2bc0*/  IABS R20, R7 ;  /* 0x0000000700147213 */ /* 0x000fe40000000000 */
[----:B------:R-:W-:Y:S01]  /*2bd0*/  ISETP.GT.U32.AND P3, PT, R19, R30, PT ;  /* 0x0000001e1300720c */ /* 0x000fe20003f64070 */
[----:B------:R-:W-:Y:S01]  /*2be0*/  IMAD.HI.U32 R23, R26, R21, RZ ;  /* 0x000000151a177227 */ /* 0x000fe200078e00ff */
[----:B---3--:R-:W2:Y:S01]  /*2bf0*/  MUFU.RCP R10, R10 ;  /* 0x0000000a000a7308 */ /* 0x008ea20000001000 */
[----:B------:R-:W-:Y:S02]  /*2c00*/  LOP3.LUT R26, R28, R9, RZ, 0x3c, !PT ;  /* 0x000000091c1a7212 */ /* 0x000fe400078e3cff */
[----:B------:R-:W-:Y:S02]  /*2c10*/  IMAD.MOV R20, RZ, RZ, -R20 ;  /* 0x000000ffff147224 */ /* 0x000fe400078e0a14 */
[----:B------:R-:W-:Y:S02]  /*2c20*/  ISETP.GE.AND P2, PT, R26, RZ, PT ;  /* 0x000000ff1a00720c */ /* 0x000fe40003f46270 */
[----:B------:R-:W-:Y:S01]  /*2c30*/  IMAD R21, R23, R20, R21 ;  /* 0x0000001417157224 */ /* 0x000fe200078e0215 */
[----:B0-----:R-:W0:Y:S01]  /*2c40*/  MUFU.RCP R32, R32 ;  /* 0x0000002000207308 */ /* 0x001e220000001000 */
[----:B-1----:R-:W-:-:S02]  /*2c50*/  IADD3 R11, PT, PT, RZ, -R35, RZ ;  /* 0x80000023ff0b7210 */ /* 0x002fc40007ffe0ff */
[----:B------:R-:W-:Y:S01]  /*2c60*/  @!P3 IMAD.IADD R30, R30, 0x1, -R19 ;  /* 0x000000011e1eb824 */ /* 0x000fe200078e0a13 */
[----:B------:R-:W-:Y:S02]  /*2c70*/  ISETP.GT.U32.AND P1, PT, R16, R21, PT ;  /* 0x000000151000720c */ /* 0x000fe40003f24070 */
[----:B------:R-:W-:Y:S01]  /*2c80*/  IMAD R20, R11, R14, RZ ;  /* 0x0000000e0b147224 */ /* 0x000fe200078e02ff */
[----:B------:R-:W-:Y:S02]  /*2c90*/  IABS R11, R2 ;  /* 0x00000002000b7213 */ /* 0x000fe40000000000 */
[----:B------:R-:W-:Y:S01]  /*2ca0*/  ISETP.GE.U32.AND P6, PT, R30, R19, PT ;  /* 0x000000131e00720c */ /* 0x000fe20003fc6070 */
[----:B------:R-:W-:Y:S01]  /*2cb0*/  IMAD.HI.U32 R20, R35, R20, R34 ;  /* 0x0000001423147227 */ /* 0x000fe200078e0022 */
[----:B--2---:R-:W-:-:S03]  /*2cc0*/  IADD3 R31, PT, PT, R10, 0xffffffe, RZ ;  /* 0x0ffffffe0a1f7810 */ /* 0x004fc60007ffe0ff */
[----:B------:R-:W-:Y:S01]  /*2cd0*/  HFMA2 R30, -RZ, RZ, 0, 0 ;  /* 0x00000000ff1e7431 */ /* 0x000fe200000001ff */
[----:B------:R-:W-:Y:S02]  /*2ce0*/  IABS R10, R17 ;  /* 0x00000011000a7213 */ /* 0x000fe40000000000 */
[----:B------:R-:W-:Y:S01]  /*2cf0*/  LOP3.LUT R19, R12, R7, RZ, 0x3c, !PT ;  /* 0x000000070c137212 */ /* 0x000fe200078e3cff */
[----:B------:R-:W-:Y:S01]  /*2d00*/  IMAD.HI.U32 R20, R20, R11, RZ ;  /* 0x0000000b14147227 */ /* 0x000fe200078e00ff */
[-C--:B------:R-:W-:Y:S01]  /*2d10*/  @!P1 IADD3 R21, PT, PT, R21, -R16.reuse, RZ ;  /* 0x8000001015159210 */ /* 0x080fe20007ffe0ff */
[----:B------:R-:W1:Y:S01]  /*2d20*/  F2I.FTZ.U32.TRUNC.NTZ R31, R31 ;  /* 0x0000001f001f7305 */ /* 0x000e62000021f000 */
[----:B------:R-:W-:Y:S01]  /*2d30*/  ISETP.GE.AND P0, PT, R19, RZ, PT ;  /* 0x000000ff1300720c */ /* 0x000fe20003f06270 */
[----:B0-----:R-:W-:Y:S01]  /*2d40*/  VIADD R32, R32, 0xffffffe ;  /* 0x0ffffffe20207836 */ /* 0x001fe20000000000 */
[----:B------:R-:W-:Y:S01]  /*2d50*/  ISETP.GE.U32.AND P4, PT, R21, R16, PT ;  /* 0x000000101500720c */ /* 0x000fe20003f86070 */
[----:B------:R-:W-:Y:S01]  /*2d60*/  IMAD.MOV R10, RZ, RZ, -R10 ;  /* 0x000000ffff0a7224 */ /* 0x000fe200078e0a0a */
[----:B------:R-:W-:Y:S01]  /*2d70*/  @!P3 IADD3 R27, PT, PT, R27, 0x1, RZ ;  /* 0x000000011b1bb810 */ /* 0x000fe20007ffe0ff */
[----:B------:R-:W-:Y:S01]  /*2d80*/  @!P1 VIADD R23, R23, 0x1 ;  /* 0x0000000117179836 */ /* 0x000fe20000000000 */
[----:B------:R-:W-:Y:S01]  /*2d90*/  ISETP.NE.AND P3, PT, R7, RZ, PT ;  /* 0x000000ff0700720c */ /* 0x000fe20003f65270 */
[----:B------:R-:W0:Y:S01]  /*2da0*/  F2I.FTZ.U32.TRUNC.NTZ R33, R32 ;  /* 0x0000002000217305 */ /* 0x000e22000021f000 */
[----:B------:R-:W-:-:S02]  /*2db0*/  IMAD R11, R20, R10, R11 ;  /* 0x0000000a140b7224 */ /* 0x000fc400078e020b */
[----:B------:R-:W-:-:S03]  /*2dc0*/  @P6 VIADD R27, R27, 0x1 ;  /* 0x000000011b1b6836 */ /* 0x000fc60000000000 */
[----:B------:R-:W-:Y:S01]  /*2dd0*/  ISETP.GT.U32.AND P1, PT, R14, R11, PT ;  /* 0x0000000b0e00720c */ /* 0x000fe20003f24070 */
[----:B-1----:R-:W-:Y:S02]  /*2de0*/  IMAD.MOV R10, RZ, RZ, -R31 ;  /* 0x000000ffff0a7224 */ /* 0x002fe400078e0a1f */
[----:B------:R-:W-:Y:S02]  /*2df0*/  @P4 VIADD R23, R23, 0x1 ;  /* 0x0000000117174836 */ /* 0x000fe40000000000 */
[----:B------:R-:W-:Y:S01]  /*2e00*/  IMAD R21, R10, R15, RZ ;  /* 0x0000000f0a157224 */ /* 0x000fe200078e02ff */
[----:B------:R-:W-:Y:S01]  /*2e10*/  IABS R10, R6 ;  /* 0x00000006000a7213 */ /* 0x000fe20000000000 */
[----:B------:R-:W-:Y:S01]  /*2e20*/  @!P0 IMAD.MOV R23, RZ, RZ, -R23 ;  /* 0x000000ffff178224 */ /* 0x000fe200078e0a17 */
[----:B------:R-:W-:Y:S01]  /*2e30*/  @!P3 LOP3.LUT R23, RZ, R7, RZ, 0x33, !PT ;  /* 0x00000007ff17b212 */ /* 0x000fe200078e33ff */
[----:B0-----:R-:W-:Y:S01]  /*2e40*/  IMAD.MOV R16, RZ, RZ, -R33 ;  /* 0x000000ffff107224 */ /* 0x001fe200078e0a21 */
[----:B------:R-:W-:Y:S01]  /*2e50*/  MOV R32, RZ ;  /* 0x000000ff00207202 */ /* 0x000fe20000000f00 */
[----:B------:R-:W-:Y:S01]  /*2e60*/  @!P2 IMAD.MOV R27, RZ, RZ, -R27 ;  /* 0x000000ffff1ba224 */ /* 0x000fe200078e0a1b */
[----:B------:R-:W-:Y:S01]  /*2e70*/  @!P5 LOP3.LUT R27, RZ, R9, RZ, 0x33, !PT ;  /* 0x00000009ff1bd212 */ /* 0x000fe200078e33ff */
[----:B------:R-:W-:Y:S01]  /*2e80*/  IMAD R19, R16, R18, RZ ;  /* 0x0000001210137224 */ /* 0x000fe200078e02ff */
[----:B------:R-:W-:Y:S01]  /*2e90*/  IABS R16, R23 ;  /* 0x0000001700107213 */ /* 0x000fe20000000000 */
[----:B------:R-:W-:Y:S01]  /*2ea0*/  IMAD.HI.U32 R30, R31, R21, R30 ;  /* 0x000000151f1e7227 */ /* 0x000fe200078e001e */
[----:B------:R-:W-:-:S02]  /*2eb0*/  IABS R21, R8 ;  /* 0x0000000800157213 */ /* 0x000fc40000000000 */
[----:B------:R-:W-:Y:S01]  /*2ec0*/  IABS R26, R27 ;  /* 0x0000001b001a7213 */ /* 0x000fe20000000000 */
[----:B------:R-:W-:Y:S01]  /*2ed0*/  @!P1 IMAD.IADD R11, R11, 0x1, -R14 ;  /* 0x000000010b0b9824 */ /* 0x000fe200078e0a0e */
[----:B------:R-:W-:Y:S01]  /*2ee0*/  IADD3 R10, PT, PT, RZ, -R10, RZ ;  /* 0x8000000aff0a7210 */ /* 0x000fe20007ffe0ff */
[----:B------:R-:W-:Y:S01]  /*2ef0*/  IMAD.HI.U32 R19, R33, R19, R32 ;  /* 0x0000001321137227 */ /* 0x000fe200078e0020 */
[----:B------:R-:W-:Y:S02]  /*2f00*/  ISETP.NE.AND P2, PT, R17, RZ, PT ;  /* 0x000000ff1100720c */ /* 0x000fe40003f45270 */
[----:B------:R-:W-:Y:S01]  /*2f10*/  ISETP.GE.U32.AND P4, PT, R11, R14, PT ;  /* 0x0000000e0b00720c */ /* 0x000fe20003f86070 */
[----:B------:R-:W-:Y:S01]  /*2f20*/  IMAD.HI.U32 R11, R30, R16, RZ ;  /* 0x000000101e0b7227 */ /* 0x000fe200078e00ff */
[----:B------:R-:W-:Y:S02]  /*2f30*/  LOP3.LUT R14, R2, R17, RZ, 0x3c, !PT ;  /* 0x00000011020e7212 */ /* 0x000fe400078e3cff */
[----:B------:R-:W-:Y:S01]  /*2f40*/  ISETP.NE.AND P5, PT, R8, RZ, PT ;  /* 0x000000ff0800720c */ /* 0x000fe20003fa5270 */
[----:B------:R-:W-:Y:S01]  /*2f50*/  IMAD.MOV R21, RZ, RZ, -R21 ;  /* 0x000000ffff157224 */ /* 0x000fe200078e0a15 */
[----:B------:R-:W-:Y:S01]  /*2f60*/  ISETP.GE.AND P0, PT, R14, RZ, PT ;  /* 0x000000ff0e00720c */ /* 0x000fe20003f06270 */
[----:B------:R-:W-:-:S04]  /*2f70*/  IMAD.HI.U32 R19, R19, R26, RZ ;  /* 0x0000001a13137227 */ /* 0x000fc800078e00ff */
[----:B------:R-:W-:Y:S02]  /*2f80*/  IMAD R10, R11, R10, R16 ;  /* 0x0000000a0b0a7224 */ /* 0x000fe400078e0210 */
[----:B------:R-:W-:Y:S02]  /*2f90*/  IMAD R21, R19, R21, R26 ;  /* 0x0000001513157224 */ /* 0x000fe400078e021a */
[----:B------:R-:W-:Y:S01]  /*2fa0*/  @!P1 VIADD R20, R20, 0x1 ;  /* 0x0000000114149836 */ /* 0x000fe20000000000 */
[----:B------:R-:W-:Y:S01]  /*2fb0*/  ISETP.GT.U32.AND P1, PT, R15, R10, PT ;  /* 0x0000000a0f00720c */ /* 0x000fe20003f24070 */
[----:B------:R-:W-:Y:S01]  /*2fc0*/  IMAD.MOV R14, RZ, RZ, -R27 ;  /* 0x000000ffff0e7224 */ /* 0x000fe200078e0a1b */
[----:B------:R-:W-:Y:S02]  /*2fd0*/  ISETP.GT.U32.AND P3, PT, R18, R21, PT ;  /* 0x000000151200720c */ /* 0x000fe40003f64070 */
[----:B------:R-:W-:Y:S01]  /*2fe0*/  @P4 IADD3 R20, PT, PT, R20, 0x1, RZ ;  /* 0x0000000114144810 */ /* 0x000fe20007ffe0ff */
[----:B------:R-:W-:Y:S01]  /*2ff0*/  IMAD R14, R9, R14, R28 ;  /* 0x0000000e090e7224 */ /* 0x000fe200078e021c */
[----:B------:R-:W-:-:S02]  /*3000*/  LOP3.LUT R9, R23, R6, RZ, 0x3c, !PT ;  /* 0x0000000617097212 */ /* 0x000fc400078e3cff */
[----:B------:R-:W-:Y:S02]  /*3010*/  @!P0 IADD3 R20, PT, PT, -R20, RZ, RZ ;  /* 0x000000ff14148210 */ /* 0x000fe40007ffe1ff */
[----:B------:R-:W-:Y:S02]  /*3020*/  @!P2 LOP3.LUT R20, RZ, R17, RZ, 0x33, !PT ;  /* 0x00000011ff14a212 */ /* 0x000fe400078e33ff */
[----:B------:R-:W-:Y:S01]  /*3030*/  ISETP.GE.AND P0, PT, R9, RZ, PT ;  /* 0x000000ff0900720c */ /* 0x000fe20003f06270 */
[----:B------:R-:W-:Y:S02]  /*3040*/  @!P1 IMAD.IADD R10, R10, 0x1, -R15 ;  /* 0x000000010a0a9824 */ /* 0x000fe400078e0a0f */
[----:B------:R-:W-:Y:S01]  /*3050*/  @!P3 IMAD.IADD R21, R21, 0x1, -R18 ;  /* 0x000000011515b824 */ /* 0x000fe200078e0a12 */
[----:B------:R-:W-:Y:S01]  /*3060*/  @!P3 IADD3 R19, PT, PT, R19, 0x1, RZ ;  /* 0x000000011313b810 */ /* 0x000fe20007ffe0ff */
[----:B------:R-:W-:Y:S01]  /*3070*/  @!P1 VIADD R11, R11, 0x1 ;  /* 0x000000010b0b9836 */ /* 0x000fe20000000000 */
[----:B------:R-:W-:Y:S01]  /*3080*/  ISETP.GE.U32.AND P4, PT, R10, R15, PT ;  /* 0x0000000f0a00720c */ /* 0x000fe20003f86070 */
[----:B------:R-:W-:Y:S01]  /*3090*/  IMAD.WIDE R28, R20, UR9, RZ ;  /* 0x00000009141c7c25 */ /* 0x000fe2000f8e02ff */
[----:B------:R-:W-:-:S02]  /*30a0*/  ISETP.GE.U32.AND P6, PT, R21, R18, PT ;  /* 0x000000121500720c */ /* 0x000fc40003fc6070 */
[----:B------:R-:W-:Y:S01]  /*30b0*/  LOP3.LUT R10, R27, R8, RZ, 0x3c, !PT ;  /* 0x000000081b0a7212 */ /* 0x000fe200078e3cff */
[----:B------:R-:W-:Y:S01]  /*30c0*/  IMAD.MOV R20, RZ, RZ, -R20 ;  /* 0x000000ffff147224 */ /* 0x000fe200078e0a14 */
[----:B------:R-:W-:Y:S01]  /*30d0*/  ISETP.NE.AND P1, PT, R6, RZ, PT ;  /* 0x000000ff0600720c */ /* 0x000fe20003f25270 */
[----:B------:R-:W-:Y:S01]  /*30e0*/  IMAD.WIDE.U32 R28, R0, UR8, R28 ;  /* 0x00000008001c7c25 */ /* 0x000fe2000f8e001c */
[----:B------:R-:W-:Y:S01]  /*30f0*/  ISETP.GE.AND P2, PT, R10, RZ, PT ;  /* 0x000000ff0a00720c */ /* 0x000fe20003f46270 */
[----:B------:R-:W-:Y:S02]  /*3100*/  UIMAD UR8, UR22, UR8, URZ ;  /* 0x00000008160872a4 */ /* 0x000fe4000f8e02ff */
[----:B------:R-:W-:Y:S01]  /*3110*/  IMAD R29, R0, UR12, R29 ;  /* 0x0000000c001d7c24 */ /* 0x000fe2000f8e021d */
[----:B------:R-:W-:Y:S01]  /*3120*/  UIMAD UR12, UR7, UR4, URZ ;  /* 0x00000004070c72a4 */ /* 0x000fe2000f8e02ff */
[----:B------:R-:W-:Y:S01]  /*3130*/  @P4 IADD3 R11, PT, PT, R11, 0x1, RZ ;  /* 0x000000010b0b4810 */ /* 0x000fe20007ffe0ff */
[----:B------:R-:W-:Y:S01]  /*3140*/  IMAD R17, R17, R20, R2 ;  /* 0x0000001411117224 */ /* 0x000fe200078e0202 */
[----:B------:R-:W-:Y:S01]  /*3150*/  IADD3 R2, PT, PT, -R23, RZ, RZ ;  /* 0x000000ff17027210 */ /* 0x000fe20007ffe1ff */
[----:B------:R-:W-:-:S02]  /*3160*/  @P6 VIADD R19, R19, 0x1 ;  /* 0x0000000113136836 */ /* 0x000fc40000000000 */
[----:B------:R-:W-:Y:S01]  /*3170*/  @!P0 IMAD.MOV R11, RZ, RZ, -R11 ;  /* 0x000000ffff0b8224 */ /* 0x000fe200078e0a0b */
[----:B------:R-:W-:Y:S01]  /*3180*/  @!P1 LOP3.LUT R11, RZ, R6, RZ, 0x33, !PT ;  /* 0x00000006ff0b9212 */ /* 0x000fe200078e33ff */
[----:B------:R-:W-:-:S03]  /*3190*/  IMAD.WIDE R28, R17, UR4, R28 ;  /* 0x00000004111c7c25 */ /* 0x000fc6000f8e021c */
[----:B------:R-:W-:Y:S01]  /*31a0*/  IADD3 R0, PT, PT, -R11, RZ, RZ ;  /* 0x000000ff0b007210 */ /* 0x000fe20007ffe1ff */
[----:B------:R-:W-:Y:S01]  /*31b0*/  @!P2 IMAD.MOV R19, RZ, RZ, -R19 ;  /* 0x000000ffff13a224 */ /* 0x000fe200078e0a13 */
[----:B------:R-:W-:Y:S01]  /*31c0*/  @!P5 LOP3.LUT R19, RZ, R8, RZ, 0x33, !PT ;  /* 0x00000008ff13d212 */ /* 0x000fe200078e33ff */
[----:B------:R-:W-:Y:S01]  /*31d0*/  IMAD.WIDE R14, R14, UR5, RZ ;  /* 0x000000050e0e7c25 */ /* 0x000fe2000f8e02ff */
[----:B------:R-:W0:Y:S03]  /*31e0*/  LDCU.64 UR4, c[0x0][0x420] ;  /* 0x00008400ff0477ac */ /* 0x000e260008000a00 */
[----:B------:R-:W-:Y:S02]  /*31f0*/  IMAD.MOV R9, RZ, RZ, -R19 ;  /* 0x000000ffff097224 */ /* 0x000fe400078e0a13 */
[----:B------:R-:W-:-:S04]  /*3200*/  IMAD.WIDE R16, R19, UR6, RZ ;  /* 0x0000000613107c25 */ /* 0x000fc8000f8e02ff */
[----:B------:R-:W-:Y:S02]  /*3210*/  IMAD R2, R7, R2, R12 ;  /* 0x0000000207027224 */ /* 0x000fe400078e020c */
[----:B------:R-:W-:Y:S02]  /*3220*/  IMAD R9, R8, R9, R27 ;  /* 0x0000000908097224 */ /* 0x000fe400078e021b */
[----:B------:R-:W-:Y:S01]  /*3230*/  IMAD R6, R6, R0, R23 ;  /* 0x0000000006067224 */ /* 0x000fe200078e0217 */
[----:B------:R-:W-:Y:S01]  /*3240*/  IADD3 R0, P1, P0, R16, R28, R14 ;  /* 0x0000001c10007210 */ /* 0x000fe2000783e00e */
[----:B------:R-:W-:-:S03]  /*3250*/  IMAD.WIDE R18, R2, UR8, RZ ;  /* 0x0000000802127c25 */ /* 0x000fc6000f8e02ff */
[----:B------:R-:W-:Y:S01]  /*3260*/  IADD3.X R15, PT, PT, R17, R29, R15, P1, P0 ;  /* 0x0000001d110f7210 */ /* 0x000fe20000fe040f */
[----:B------:R-:W-:-:S04]  /*3270*/  IMAD.WIDE R8, R9, UR12, RZ ;  /* 0x0000000c09087c25 */ /* 0x000fc8000f8e02ff */
[----:B------:R-:W-:Y:S01]  /*3280*/  IMAD.WIDE R6, R6, R5, RZ ;  /* 0x0000000506067225 */ /* 0x000fe200078e02ff */
[----:B------:R-:W-:-:S03]  /*3290*/  IADD3 R5, P1, P0, R18, R0, R8 ;  /* 0x0000000012057210 */ /* 0x000fc6000783e008 */
[----:B------:R-:W-:Y:S01]  /*32a0*/  IMAD.WIDE R2, R11, R3, RZ ;  /* 0x000000030b027225 */ /* 0x000fe200078e02ff */
[----:B------:R-:W-:Y:S02]  /*32b0*/  IADD3.X R15, PT, PT, R19, R15, R9, P1, P0 ;  /* 0x0000000f130f7210 */ /* 0x000fe40000fe0409 */
[----:B------:R-:W-:-:S04]  /*32c0*/  IADD3 R5, P1, P0, R6, R5, R2 ;  /* 0x0000000506057210 */ /* 0x000fc8000783e002 */
[----:B------:R-:W-:Y:S02]  /*32d0*/  IADD3.X R2, PT, PT, R7, R15, R3, P1, P0 ;  /* 0x0000000f07027210 */ /* 0x000fe40000fe0403 */
[----:B0-----:R-:W-:-:S04]  /*32e0*/  LEA R6, P0, R5, UR4, 0x2 ;  /* 0x0000000405067c11 */ /* 0x001fc8000f8010ff */
[----:B------:R-:W-:-:S05]  /*32f0*/  LEA.HI.X R7, R5, UR5, R2, 0x2, P0 ;  /* 0x0000000505077c11 */ /* 0x000fca00080f1402 */
[----:B------:R0:W-:Y:S01]  /*3300*/  STG.E desc[UR10][R6.64], R22 ;  /* 0x0000001606007986 */ /* 0x0001e2000c10190a */
[----:B------:R-:W-:Y:S05]  /*3310*/  BRA `(.L_x_52) ;  /* 0x0000000000107947 */ /* 0x000fea0003800000 */
.L_x_53:
[----:B------:R-:W0:Y:S01]  /*3320*/  LDC.64 R2, c[0x0][0x420] ;  /* 0x00010800ff027b82 */ /* 0x000e220000000a00 */
[----:B------:R-:W-:-:S05]  /*3330*/  IADD3 R0, PT, PT, R13, UR20, RZ ;  /* 0x000000140d007c10 */ /* 0x000fca000fffe0ff */
[----:B0-----:R-:W-:-:S05]  /*3340*/  IMAD.WIDE.U32 R2, R0, 0x4, R2 ;  /* 0x0000000400027825 */ /* 0x001fca00078e0002 */
[----:B------:R1:W-:Y:S02]  /*3350*/  STG.E desc[UR10][R2.64], R22 ;  /* 0x0000001602007986 */ /* 0x0003e4000c10190a */
.L_x_52:
[----:B------:R-:W-:Y:S05]  /*3360*/  BSYNC.RECONVERGENT B1 ;  /* 0x0000000000017941 */ /* 0x000fea0003800200 */
.L_x_51:
[----:B------:R-:W2:Y:S01]  /*3370*/  LDCU UR9, c[0x0][0x534] ;  /* 0x0000a680ff0977ac */ /* 0x000ea20008000800 */
[----:B0-----:R-:W-:Y:S01]  /*3380*/  LOP3.LUT R6, R4, 0x1f, RZ, 0xc0, !PT ;  /* 0x0000001f04067812 */ /* 0x001fe200078ec0ff */
[----:B------:R-:W0:Y:S01]  /*3390*/  S2UR UR6, SR_CgaCtaId ;  /* 0x00000000000679c3 */ /* 0x000e220000008800 */
[----:B------:R-:W-:Y:S01]  /*33a0*/  IMAD.SHL.U32 R15, R13, 0x4, RZ ;  /* 0x000000040d0f7824 */ /* 0x000fe200078e00ff */
[----:B------:R-:W-:Y:S01]  /*33b0*/  UMOV UR4, 0x400 ;  /* 0x0000040000047882 */ /* 0x000fe20000000000 */
[----:B------:R-:W-:Y:S01]  /*33c0*/  LOP3.LUT R0, R6, 0x20, RZ, 0xfc, !PT ;  /* 0x0000002006007812 */ /* 0x000fe200078efcff */
[----:B------:R-:W-:Y:S01]  /*33d0*/  IMAD.SHL.U32 R14, R4, 0x4, RZ ;  /* 0x00000004040e7824 */ /* 0x000fe200078e00ff */
[----:B-1----:R-:W-:Y:S01]  /*33e0*/  CS2R R2, SRZ ;  /* 0x0000000000027805 */ /* 0x002fe2000001ff00 */
[----:B------:R-:W-:-:S03]  /*33f0*/  IMAD.MOV.U32 R5, RZ, RZ, RZ ;  /* 0x000000ffff057224 */ /* 0x000fc600078e00ff */
[----:B------:R-:W-:Y:S02]  /*3400*/  LOP3.LUT R14, R14, 0x7c, RZ, 0xc0, !PT ;  /* 0x0000007c0e0e7812 */ /* 0x000fe400078ec0ff */
[----:B--2---:R-:W-:Y:S01]  /*3410*/  ISETP.GE.AND P1, PT, R6, UR9, PT ;  /* 0x0000000906007c0c */ /* 0x004fe2000bf26270 */
[----:B------:R-:W-:Y:S01]  /*3420*/  UISETP.GE.AND UP0, UPT, UR9, 0x1, UPT ;  /* 0x000000010900788c */ /* 0x000fe2000bf06270 */
[----:B------:R-:W-:Y:S01]  /*3430*/  ISETP.GE.AND P0, PT, R0, UR9, PT ;  /* 0x0000000900007c0c */ /* 0x000fe2000bf06270 */
[----:B------:R-:W-:Y:S01]  /*3440*/  HFMA2 R0, -RZ, RZ, 0, 0 ;  /* 0x00000000ff007431 */ /* 0x000fe200000001ff */
[C---:B------:R-:W-:Y:S02]  /*3450*/  ISETP.GT.U32.OR P1, PT, R4.reuse, 0x7f, P1 ;  /* 0x0000007f0400780c */ /* 0x040fe40000f24470 */
[----:B------:R-:W-:Y:S01]  /*3460*/  ISETP.GT.U32.OR P0, PT, R4, 0x7f, P0 ;  /* 0x0000007f0400780c */ /* 0x000fe20000704470 */
[----:B0-----:R-:W-:-:S06]  /*3470*/  ULEA UR6, UR6, UR4, 0x18 ;  /* 0x0000000406067291 */ /* 0x001fcc000f8ec0ff */
[----:B------:R-:W-:-:S04]  /*3480*/  IADD3 R7, PT, PT, R15, UR6, RZ ;  /* 0x000000060f077c10 */ /* 0x000fc8000fffe0ff */
[C---:B------:R-:W-:Y:S02]  /*3490*/  @!P1 FADD.FTZ R11, -R22.reuse, R24 ;  /* 0x00000018160b9221 */ /* 0x040fe40000010100 */
[----:B------:R-:W-:Y:S01]  /*34a0*/  @!P0 FADD.FTZ R9, -R22, R25 ;  /* 0x0000001916098221 */ /* 0x000fe20000010100 */
[C-C-:B------:R-:W-:Y:S02]  /*34b0*/  @!P1 IMAD R10, R6.reuse, 0x14, R7.reuse ;  /* 0x00000014060a9824 */ /* 0x140fe400078e0207 */
[----:B------:R-:W-:Y:S01]  /*34c0*/  @!P1 FMUL.FTZ R11, R11, 1.4426950216293334961 ;  /* 0x3fb8aa3b0b0b9820 */ /* 0x000fe20000410000 */
[----:B------:R-:W-:Y:S02]  /*34d0*/  @!P0 IMAD R8, R6, 0x14, R7 ;  /* 0x0000001406088824 */ /* 0x000fe400078e0207 */
[----:B------:R-:W-:-:S03]  /*34e0*/  @!P0 FMUL.FTZ R9, R9, 1.4426950216293334961 ;  /* 0x3fb8aa3b09098820 */ /* 0x000fc60000410000 */
[----:B------:R-:W0:Y:S04]  /*34f0*/  @!P1 MUFU.EX2 R11, R11 ;  /* 0x0000000b000b9308 */ /* 0x000e280000000800 */
[----:B------:R-:W1:Y:S01]  /*3500*/  @!P0 MUFU.EX2 R9, R9 ;  /* 0x0000000900098308 */ /* 0x000e620000000800 */
[----:B0-----:R0:W-:Y:S04]  /*3510*/  @!P1 STS [R10], R11 ;  /* 0x0000000b0a009388 */ /* 0x0011e80000000800 */
[----:B-1----:R0:W-:Y:S01]  /*3520*/  @!P0 STS [R8+0x280], R9 ;  /* 0x0002800908008388 */ /* 0x0021e20000000800 */
        /* <DEDUP_REMOVED lines=9> */
[----:B-1----:R-:W-:Y:S02]  /*35c0*/  UIMAD UR7, UR20, UR12, URZ ;  /* 0x0000000c140772a4 */ /* 0x002fe4000f8e02ff */
[----:B------:R-:W-:-:S04]  /*35d0*/  UIMAD UR12, UR21, UR12, URZ ;  /* 0x0000000c150c72a4 */ /* 0x000fc8000f8e02ff */
[----:B------:R-:W-:Y:S01]  /*35e0*/  IMAD.U32 R17, RZ, RZ, UR7 ;  /* 0x00000007ff117e24 */ /* 0x000fe2000f8e00ff */
[----:B------:R-:W-:Y:S01]  /*35f0*/  LEA R0, P0, R0, UR7, 0x2 ;  /* 0x0000000700007c11 */ /* 0x000fe2000f8010ff */
[----:B------:R-:W-:-:S03]  /*3600*/  UIADD3 UR7, UPT, UPT, UR21, -UR20, URZ ;  /* 0x8000001415077290 */ /* 0x000fc6000fffe0ff */
[----:B------:R-:W-:Y:S02]  /*3610*/  LEA.HI.X.SX32 R17, R17, RZ, 0x1, P0 ;  /* 0x000000ff11117211 */ /* 0x000fe400000f0eff */
[----:B0-----:R-:W-:Y:S01]  /*3620*/  LEA R16, P0, R0, UR4, 0x2 ;  /* 0x0000000400107c11 */ /* 0x001fe2000f8010ff */
[----:B------:R-:W-:-:S03]  /*3630*/  ULOP3.LUT UR4, UR9, 0x3, URZ, 0xc0, !UPT ;  /* 0x0000000309047892 */ /* 0x000fc6000f8ec0ff */
[----:B------:R-:W-:Y:S01]  /*3640*/  LEA.HI.X R17, R0, UR5, R17, 0x2, P0 ;  /* 0x0000000500117c11 */ /* 0x000fe200080f1411 */
[----:B------:R-:W-:Y:S01]  /*3650*/  IMAD.MOV.U32 R0, RZ, RZ, RZ ;  /* 0x000000ffff007224 */ /* 0x000fe200078e00ff */
[----:B------:R-:W-:Y:S07]  /*3660*/  BRA.U !UP0, `(.L_x_60) ;  /* 0x0000000508247547 */ /* 0x000fee000b800000 */
[----:B------:R-:W-:Y:S01]  /*3670*/  ULOP3.LUT UR9, UR9, 0x7ffffffc, URZ, 0xc0, !UPT ;  /* 0x7ffffffc09097892 */ /* 0x000fe2000f8ec0ff */
[----:B------:R-:W-:Y:S01]  /*3680*/  VIADD R7, R7, 0x28 ;  /* 0x0000002807077836 */ /* 0x000fe20000000000 */
[----:B------:R-:W-:Y:S01]  /*3690*/  ISETP.GE.AND P2, PT, R13, UR7, PT ;  /* 0x000000070d007c0c */ /* 0x000fe2000bf46270 */
[----:B------:R-:W-:Y:S01]  /*36a0*/  IMAD.MOV.U32 R0, RZ, RZ, RZ ;  /* 0x000000ffff007224 */ /* 0x000fe200078e00ff */
[----:B------:R-:W-:Y:S02]  /*36b0*/  CS2R R2, SRZ ;  /* 0x0000000000027805 */ /* 0x000fe4000001ff00 */
[----:B------:R-:W-:Y:S01]  /*36c0*/  MOV R5, RZ ;  /* 0x000000ff00057202 */ /* 0x000fe20000000f00 */
[----:B------:R-:W-:Y:S01]  /*36d0*/  IMAD.U32 R18, RZ, RZ, UR9 ;  /* 0x00000009ff127e24 */ /* 0x000fe2000f8e00ff */
[----:B------:R-:W-:Y:S02]  /*36e0*/  UIMAD.WIDE UR24, UR12, 0x10, URZ ;  /* 0x000000100c1878a5 */ /* 0x000fe4000f8e02ff */
[----:B------:R-:W-:Y:S01]  /*36f0*/  UIMAD.WIDE UR18, UR12, 0xc, URZ ;  /* 0x0000000c0c1278a5 */ /* 0x000fe2000f8e02ff */
[----:B------:R-:W0:Y:S01]  /*3700*/  LDCU UR5, c[0x0][0x440] ;  /* 0x00008800ff0577ac */ /* 0x000e220008000800 */
[----:B------:R-:W-:-:S02]  /*3710*/  UIMAD.WIDE UR16, UR12, 0x8, URZ ;  /* 0x000000080c1078a5 */ /* 0x000fc4000f8e02ff */
[----:B------:R-:W-:Y:S02]  /*3720*/  UIMAD.WIDE UR14, UR12, 0x4, URZ ;  /* 0x000000040c0e78a5 */ /* 0x000fe4000f8e02ff */
[----:B------:R-:W-:-:S12]  /*3730*/  UIADD3 UR8, UPT, UPT, -UR9, URZ, URZ ;  /* 0x000000ff09087290 */ /* 0x000fd8000fffe1ff */
.L_x_69:
[----:B--2---:R1:W2:Y:S01]  /*3740*/  LDS R4, [R7+-0x28] ;  /* 0xffffd80007047984 */ /* 0x0042a20000000800 */
[----:B------:R-:W-:Y:S03]  /*3750*/  BSSY.RECONVERGENT B0, `(.L_x_61) ;  /* 0x0000008000007945 */ /* 0x000fe60003800200 */
[----:B---3--:R1:W3:Y:S04]  /*3760*/  LDS R6, [R7+-0x14] ;  /* 0xffffec0007067984 */ /* 0x0082e80000000800 */
[----:B------:R1:W4:Y:S01]  /*3770*/  LDS R12, [R7] ;  /* 0x00000000070c7984 */ /* 0x0003220000000800 */
[----:B0-----:R-:W-:Y:S05]  /*3780*/  @P2 BRA `(.L_x_62) ;  /* 0x0000000000102947 */ /* 0x001fea0003800000 */
[----:B0-----:R-:W-:Y:S02]  /*3790*/  ISETP.GE.AND P0, PT, R14, UR5, PT ;  /* 0x000000050e007c0c */ /* 0x001fe4000bf06270 */
[----:B------:R-:W-:Y:S02]  /*37a0*/  CS2R R10, SRZ ;  /* 0x00000000000a7805 */ /* 0x000fe4000001ff00 */
[----:B------:R-:W-:Y:S09]  /*37b0*/  CS2R R8, SRZ ;  /* 0x0000000000087805 */ /* 0x000ff2000001ff00 */
[----:B------:R0:W5:Y:S02]  /*37c0*/  @!P0 LDG.E.128 R8, desc[UR10][R16.64] ;  /* 0x0000000a10088981 */ /* 0x000164000c1e1d00 */
.L_x_62:
[----:B0-----:R-:W-:Y:S05]  /*37d0*/  BSYNC.RECONVERGENT B0 ;  /* 0x0000000000007941 */ /* 0x001fea0003800200 */
.L_x_61:
        /* <DEDUP_REMOVED lines=12> */
.L_x_64:
[----:B------:R-:W-:Y:S05]  /*38a0*/  BSYNC.RECONVERGENT B0 ;  /* 0x0000000000007941 */ /* 0x000fea0003800200 */
.L_x_63:
        /* <DEDUP_REMOVED lines=9> */
[----:B0-----:R-:W-:Y:S04]  /*3940*/  @!P0 IADD3 R20, P1, PT, R16, UR16, RZ ;  /* 0x0000001010148c10 */ /* 0x001fe8000ff3e0ff */
[----:B------:R-:W-:Y:S05]  /*3950*/  @!P0 IADD3.X R21, PT, PT, R17, UR17, RZ, P1, !PT ;  /* 0x0000001111158c10 */ /* 0x000fea0008ffe4ff */
[----:B------:R2:W5:Y:S04]  /*3960*/  @!P0 LDG.E.128 R8, desc[UR10][R20.64] ;  /* 0x0000000a14088981 */ /* 0x000568000c1e1d00 */
.L_x_66:
[----:B------:R-:W-:Y:S05]  /*3970*/  BSYNC.RECONVERGENT B0 ;  /* 0x0000000000007941 */ /* 0x000fea0003800200 */
.L_x_65:
[C---:B----45:R-:W-:Y:S01]  /*3980*/  FFMA.FTZ R5, R12.reuse, R8, R5 ;  /* 0x000000080c057223 */ /* 0x070fe20000010005 */
        /* <DEDUP_REMOVED lines=8> */
[----:B0-2---:R-:W-:Y:S04]  /*3a10*/  @!P0 IADD3 R20, P1, PT, R16, UR18, RZ ;  /* 0x0000001210148c10 */ /* 0x005fe8000ff3e0ff */
[----:B------:R-:W-:Y:S05]  /*3a20*/  @!P0 IADD3.X R21, PT, PT, R17, UR19, RZ, P1, !PT ;  /* 0x0000001311158c10 */ /* 0x000fea0008ffe4ff */
[----:B------:R3:W5:Y:S04]  /*3a30*/  @!P0 LDG.E.128 R8, desc[UR10][R20.64] ;  /* 0x0000000a14088981 */ /* 0x000768000c1e1d00 */
.L_x_68:
[----:B------:R-:W-:Y:S05]  /*3a40*/  BSYNC.RECONVERGENT B0 ;  /* 0x0000000000007941 */ /* 0x000fea0003800200 */
.L_x_67:
[----:B------:R-:W-:Y:S01]  /*3a50*/  IADD3 R16, P0, PT, R16, UR24, RZ ;  /* 0x0000001810107c10 */ /* 0x000fe2000ff1e0ff */
[----:B------:R1:W4:Y:S01]  /*3a60*/  LDS R4, [R7+0x14] ;  /* 0x0000140007047984 */ /* 0x0003220000000800 */
[----:B------:R-:W-:Y:S02]  /*3a70*/  UIADD3 UR8, UPT, UPT, UR8, 0x4, URZ ;  /* 0x0000000408087890 */ /* 0x000fe4000fffe0ff */
[----:B------:R-:W-:Y:S02]  /*3a80*/  IADD3.X R17, PT, PT, R17, UR25, RZ, P0, !PT ;  /* 0x0000001911117c10 */ /* 0x000fe400087fe4ff */
[----:B------:R-:W-:Y:S01]  /*3a90*/  UISETP.NE.AND UP0, UPT, UR8, URZ, UPT ;  /* 0x000000ff0800728c */ /* 0x000fe2000bf05270 */
[----:B-1----:R-:W-:Y:S01]  /*3aa0*/  IADD3 R7, PT, PT, R7, 0x50, RZ ;  /* 0x0000005007077810 */ /* 0x002fe20007ffe0ff */
[C---:B----45:R-:W-:Y:S01]  /*3ab0*/  FFMA.FTZ R5, R4.reuse, R8, R5 ;  /* 0x0000000804057223 */ /* 0x070fe20000010005 */
[C---:B------:R-:W-:Y:S01]  /*3ac0*/  FFMA.FTZ R2, R4.reuse, R9, R2 ;  /* 0x0000000904027223 */ /* 0x040fe20000010002 */
[C---:B------:R-:W-:Y:S01]  /*3ad0*/  FFMA.FTZ R3, R4.reuse, R10, R3 ;  /* 0x0000000a04037223 */ /* 0x040fe20000010003 */
[----:B------:R-:W-:Y:S04]  /*3ae0*/  FFMA.FTZ R0, R4, R11, R0 ;  /* 0x0000000b04007223 */ /* 0x000fe80000010000 */
[----:B------:R-:W-:Y:S05]  /*3af0*/  BRA.U UP0, `(.L_x_69) ;  /* 0xfffffffd00107547 */ /* 0x000fea000b83ffff */
.L_x_60:
[----:B------:R-:W-:-:S09]  /*3b00*/  UISETP.NE.AND UP0, UPT, UR4, URZ, UPT ;  /* 0x000000ff0400728c */ /* 0x000fd2000bf05270 */
[----:B------:R-:W-:Y:S05]  /*3b10*/  BRA.U !UP0, `(.L_x_59) ;  /* 0x0000000108607547 */ /* 0x000fea000b800000 */
[----:B------:R-:W-:Y:S01]  /*3b20*/  IMAD R18, R18, 0x14, R15 ;  /* 0x0000001412127824 */ /* 0x000fe200078e020f */
[----:B------:R-:W-:Y:S01]  /*3b30*/  ISETP.GE.AND P1, PT, R13, UR7, PT ;  /* 0x000000070d007c0c */ /* 0x000fe2000bf26270 */
[----:B------:R-:W1:Y:S03]  /*3b40*/  LDCU UR5, c[0x0][0x440] ;  /* 0x00008800ff0577ac */ /* 0x000e660008000800 */
[----:B------:R-:W-:Y:S01]  /*3b50*/  IADD3 R6, PT, PT, R18, UR6, RZ ;  /* 0x0000000612067c10 */ /* 0x000fe2000fffe0ff */
[----:B------:R-:W-:Y:S02]  /*3b60*/  UIMAD.WIDE UR14, UR12, 0x4, URZ ;  /* 0x000000040c0e78a5 */ /* 0x000fe4000f8e02ff */
[----:B------:R-:W-:-:S12]  /*3b70*/  UIADD3 UR8, UPT, UPT, -UR4, URZ, URZ ;  /* 0x000000ff04087290 */ /* 0x000fd8000fffe1ff */
.L_x_72:
[----:B------:R4:W0:Y:S01]  /*3b80*/  LDS R4, [R6] ;  /* 0x0000000006047984 */ /* 0x0008220000000800 */
[----:B------:R-:W-:Y:S01]  /*3b90*/  UIADD3 UR8, UPT, UPT, UR8, 0x1, URZ ;  /* 0x0000000108087890 */ /* 0x000fe2000fffe0ff */
[----:B------:R-:W-:Y:S04]  /*3ba0*/  BSSY.RECONVERGENT B0, `(.L_x_70) ;  /* 0x0000006000007945 */ /* 0x000fe80003800200 */
[----:B------:R-:W-:Y:S05]  /*3bb0*/  @P1 BRA `(.L_x_71) ;  /* 0x0000000000101947 */ /* 0x000fea0003800000 */
[----:B-1----:R-:W-:Y:S02]  /*3bc0*/  ISETP.GE.AND P0, PT, R14, UR5, PT ;  /* 0x000000050e007c0c */ /* 0x002fe4000bf06270 */
[----:B------:R-:W-:Y:S02]  /*3bd0*/  CS2R R10, SRZ ;  /* 0x00000000000a7805 */ /* 0x000fe4000001ff00 */
[----:B------:R-:W-:Y:S09]  /*3be0*/  CS2R R8, SRZ ;  /* 0x0000000000087805 */ /* 0x000ff2000001ff00 */
[----:B------:R1:W5:Y:S02]  /*3bf0*/  @!P0 LDG.E.128 R8, desc[UR10][R16.64] ;  /* 0x0000000a10088981 */ /* 0x000364000c1e1d00 */
.L_x_71:
[----:B-1----:R-:W-:Y:S05]  /*3c00*/  BSYNC.RECONVERGENT B0 ;  /* 0x0000000000007941 */ /* 0x002fea0003800200 */
.L_x_70:
[----:B------:R-:W-:Y:S01]  /*3c10*/  IADD3 R16, P0, PT, R16, UR14, RZ ;  /* 0x0000000e10107c10 */ /* 0x000fe2000ff1e0ff */
[----:B------:R-:W-:Y:S01]  /*3c20*/  UISETP.NE.AND UP0, UPT, UR8, URZ, UPT ;  /* 0x000000ff0800728c */ /* 0x000fe2000bf05270 */
[----:B0----5:R-:W-:Y:S01]  /*3c30*/  FFMA.FTZ R5, R4, R8, R5 ;  /* 0x0000000804057223 */ /* 0x021fe20000010005 */
[----:B----4-:R-:W-:Y:S01]  /*3c40*/  IADD3 R6, PT, PT, R6, 0x14, RZ ;  /* 0x0000001406067810 */ /* 0x010fe20007ffe0ff */
[C---:B------:R-:W-:Y:S01]  /*3c50*/  FFMA.FTZ R2, R4.reuse, R9, R2 ;  /* 0x0000000904027223 */ /* 0x040fe20000010002 */
[C---:B------:R-:W-:Y:S01]  /*3c60*/  FFMA.FTZ R3, R4.reuse, R10, R3 ;  /* 0x0000000a04037223 */ /* 0x040fe20000010003 */
[----:B------:R-:W-:Y:S01]  /*3c70*/  IADD3.X R17, PT, PT, R17, UR15, RZ, P0, !PT ;  /* 0x0000000f11117c10 */ /* 0x000fe200087fe4ff */
[----:B------:R-:W-:Y:S03]  /*3c80*/  FFMA.FTZ R0, R4, R11, R0 ;  /* 0x0000000b04007223 */ /* 0x000fe60000010000 */
[----:B------:R-:W-:Y:S05]  /*3c90*/  BRA.U UP0, `(.L_x_72) ;  /* 0xfffffffd00b87547 */ /* 0x000fea000b83ffff */
.L_x_59:
[----:B------:R-:W-:-:S04]  /*3ca0*/  IADD3 R13, PT, PT, R13, UR20, RZ ;  /* 0x000000140d0d7c10 */ /* 0x000fc8000fffe0ff */
[----:B------:R-:W-:-:S13]  /*3cb0*/  ISETP.GE.AND P0, PT, R13, UR21, PT ;  /* 0x000000150d007c0c */ /* 0x000fda000bf06270 */
[----:B------:R-:W-:Y:S05]  /*3cc0*/  @P0 EXIT ;  /* 0x000000000000094d */ /* 0x000fea0003800000 */
[----:B0-----:R-:W-:Y:S01]  /*3cd0*/  IABS R9, UR22 ;  /* 0x0000001600097c13 */ /* 0x001fe20008000000 */
[----:B------:R-:W0:Y:S01]  /*3ce0*/  LDC R8, c[0x0][0x434] ;  /* 0x00010d00ff087b82 */ /* 0x000e220000000800 */
[----:B------:R-:W-:Y:S01]  /*3cf0*/  IABS R10, R13 ;  /* 0x0000000d000a7213 */ /* 0x000fe20000000000 */
[----:B------:R-:W1:Y:S01]  /*3d00*/  LDCU UR4, c[0x0][0x440] ;  /* 0x00008800ff0477ac */ /* 0x000e620008000800 */
[----:B------:R-:W4:Y:S01]  /*3d10*/  I2F.RP R7, R9 ;  /* 0x0000000900077306 */ /* 0x000f220000209400 */
[----:B------:R-:W-:-:S05]  /*3d20*/  IABS R6, UR22 ;  /* 0x0000001600067c13 */ /* 0x000fca0008000000 */
[----:B------:R-:W-:Y:S02]  /*3d30*/  IMAD.MOV R6, RZ, RZ, -R6 ;  /* 0x000000ffff067224 */ /* 0x000fe400078e0a06 */
[----:B----4-:R-:W4:Y:S02]  /*3d40*/  MUFU.RCP R16, R7 ;  /* 0x0000000700107308 */ /* 0x010f240000001000 */
[----:B----4-:R-:W-:Y:S01]  /*3d50*/  VIADD R16, R16, 0xffffffe ;  /* 0x0ffffffe10107836 */ /* 0x010fe20000000000 */
        /* <DEDUP_REMOVED lines=25> */
[----:B-1----:R-:W-:-:S03]  /*3ef0*/  ISETP.GE.AND P1, PT, R14, UR4, PT ;  /* 0x000000040e007c0c */ /* 0x002fc6000bf26270 */
        /* <DEDUP_REMOVED lines=15> */
[----:B------:R-:W1:Y:S01]  /*3ff0*/  LDCU.64 UR8, c[0x0][0x410] ;  /* 0x00008200ff0877ac */ /* 0x000e620008000a00 */
        /* <DEDUP_REMOVED lines=15> */
[----:B-1----:R-:W-:Y:S02]  /*40f0*/  IMAD R7, R4, UR8, RZ ;  /* 0x0000000804077c24 */ /* 0x002fe4000f8e02ff */
        /* <DEDUP_REMOVED lines=13> */
        .weak           $__internal_1_$__cuda_sm20_div_s64
        .type           $__internal_1_$__cuda_sm20_div_s64,@function
        .size           $__internal_1_$__cuda_sm20_div_s64,(.L_x_7169 - $__internal_1_$__cuda_sm20_div_s64)
$__internal_1_$__cuda_sm20_div_s64:
        /* <DEDUP_REMOVED lines=28> */
[----:B------:R-:W-:Y:S02]  /*4390*/  IADD3 R12, P0, PT, RZ, -R36, RZ ;  /* 0x80000024ff0c7210 */ /* 0x000fe40007f1e0ff */
[----:B------:R-:W-:Y:S01]  /*43a0*/  ISETP.GE.AND P1, PT, R19, RZ, PT ;  /* 0x000000ff1300720c */ /* 0x000fe20003f26270 */
[----:B------:R-:W-:Y:S02]  /*43b0*/  IMAD R10, R15, R26, R10 ;  /* 0x0000001a0f0a7224 */ /* 0x000fe400078e020a */
[----:B------:R-:W-:-:S04]  /*43c0*/  IMAD.HI.U32 R34, R35, R12, RZ ;  /* 0x0000000c23227227 */ /* 0x000fc800078e00ff */
[----:B------:R-:W-:Y:S01]  /*43d0*/  IMAD.X R10, RZ, RZ, ~R10, P0 ;  /* 0x000000ffff0a7224 */ /* 0x000fe200000e0e0a */
[----:B------:R-:W-:-:S03]  /*43e0*/  IADD3 R11, P0, PT, RZ, -R14, RZ ;  /* 0x8000000eff0b7210 */ /* 0x000fc60007f1e0ff */
[----:B------:R-:W-:Y:S01]  /*43f0*/  IMAD.WIDE.U32 R34, P4, R35, R10, R34 ;  /* 0x0000000a23227225 */ /* 0x000fe20007880022 */
[----:B------:R-:W-:Y:S02]  /*4400*/  SEL R11, R11, R14, !P1 ;  /* 0x0000000e0b0b7207 */ /* 0x000fe40004800000 */
[----:B------:R-:W-:Y:S01]  /*4410*/  IADD3.X R14, PT, PT, RZ, ~R19, RZ, P0, !PT ;  /* 0x80000013ff0e7210 */ /* 0x000fe200007fe4ff */
[----:B------:R-:W-:-:S04]  /*4420*/  IMAD.HI.U32 R21, P3, R15, R12, R34 ;  /* 0x0000000c0f157227 */ /* 0x000fc80007860022 */
[CC--:B------:R-:W-:Y:S02]  /*4430*/  IMAD R12, R15.reuse, R10.reuse, RZ ;  /* 0x0000000a0f0c7224 */ /* 0x0c0fe400078e02ff */
[----:B------:R-:W-:-:S03]  /*4440*/  IMAD.HI.U32 R10, R15, R10, RZ ;  /* 0x0000000a0f0a7227 */ /* 0x000fc600078e00ff */
[----:B------:R-:W-:Y:S01]  /*4450*/  IADD3 R12, P2, PT, R12, R21, RZ ;  /* 0x000000150c0c7210 */ /* 0x000fe20007f5e0ff */
[----:B------:R-:W-:Y:S01]  /*4460*/  IMAD.X R15, R10, 0x1, R15, P4 ;  /* 0x000000010a0f7824 */ /* 0x000fe200020e060f */
[----:B------:R-:W-:Y:S01]  /*4470*/  SEL R10, R14, R19, !P1 ;  /* 0x000000130e0a7207 */ /* 0x000fe20004800000 */
[----:B------:R-:W-:Y:S02]  /*4480*/  IMAD.MOV.U32 R35, RZ, RZ, RZ ;  /* 0x000000ffff237224 */ /* 0x000fe400078e00ff */
[----:B------:R-:W-:Y:S01]  /*4490*/  IMAD.HI.U32 R34, R12, R11, RZ ;  /* 0x0000000b0c227227 */ /* 0x000fe200078e00ff */
[----:B------:R-:W-:-:S03]  /*44a0*/  IADD3.X R15, PT, PT, RZ, RZ, R15, P2, P3 ;  /* 0x000000ffff0f7210 */ /* 0x000fc600017e640f */
[----:B------:R-:W-:-:S04]  /*44b0*/  IMAD.WIDE.U32 R34, R12, R10, R34 ;  /* 0x0000000a0c227225 */ /* 0x000fc800078e0022 */
[C---:B------:R-:W-:Y:S02]  /*44c0*/  IMAD R23, R15.reuse, R10, RZ ;  /* 0x0000000a0f177224 */ /* 0x040fe400078e02ff */
[----:B------:R-:W-:-:S04]  /*44d0*/  IMAD.HI.U32 R14, P1, R15, R11, R34 ;  /* 0x0000000b0f0e7227 */ /* 0x000fc80007820022 */
[----:B------:R-:W-:Y:S01]  /*44e0*/  IMAD.HI.U32 R12, R15, R10, RZ ;  /* 0x0000000a0f0c7227 */ /* 0x000fe200078e00ff */
[----:B------:R-:W-:-:S03]  /*44f0*/  IADD3 R23, P0, PT, R23, R14, RZ ;  /* 0x0000000e17177210 */ /* 0x000fc60007f1e0ff */
[----:B------:R-:W-:Y:S02]  /*4500*/  IMAD.X R12, RZ, RZ, R12, P1 ;  /* 0x000000ffff0c7224 */ /* 0x000fe400008e060c */
[----:B------:R-:W-:-:S04]  /*4510*/  IMAD.WIDE.U32 R14, R23, R26, RZ ;  /* 0x0000001a170e7225 */ /* 0x000fc800078e00ff */
[----:B------:R-:W-:Y:S01]  /*4520*/  IMAD.X R21, RZ, RZ, R12, P0 ;  /* 0x000000ffff157224 */ /* 0x000fe200000e060c */
[----:B------:R-:W-:Y:S01]  /*4530*/  IADD3 R11, P0, PT, -R14, R11, RZ ;  /* 0x0000000b0e0b7210 */ /* 0x000fe20007f1e1ff */
[----:B------:R-:W-:-:S03]  /*4540*/  IMAD R12, R23, R27, R15 ;  /* 0x0000001b170c7224 */ /* 0x000fc600078e020f */
[-C--:B------:R-:W-:Y:S01]  /*4550*/  ISETP.GE.U32.AND P2, PT, R11, R26.reuse, PT ;  /* 0x0000001a0b00720c */ /* 0x080fe20003f46070 */
[-C--:B------:R-:W-:Y:S01]  /*4560*/  IMAD R15, R21, R26.reuse, R12 ;  /* 0x0000001a150f7224 */ /* 0x080fe200078e020c */
[----:B------:R-:W-:-:S04]  /*4570*/  IADD3 R12, P1, PT, R11, -R26, RZ ;  /* 0x8000001a0b0c7210 */ /* 0x000fc80007f3e0ff */
[----:B------:R-:W-:Y:S02]  /*4580*/  IADD3.X R10, PT, PT, ~R15, R10, RZ, P0, !PT ;  /* 0x0000000a0f0a7210 */ /* 0x000fe400007fe5ff */
[----:B------:R-:W-:Y:S02]  /*4590*/  IADD3 R14, P0, PT, R23, 0x1, RZ ;  /* 0x00000001170e7810 */ /* 0x000fe40007f1e0ff */
[C---:B------:R-:W-:Y:S01]  /*45a0*/  ISETP.GE.U32.AND.EX P2, PT, R10.reuse, R27, PT, P2 ;  /* 0x0000001b0a00720c */ /* 0x040fe20003f46120 */
[----:B------:R-:W-:-:S03]  /*45b0*/  IMAD.X R15, R10, 0x1, ~R27, P1 ;  /* 0x000000010a0f7824 */ /* 0x000fc600008e0e1b */
[----:B------:R-:W-:Y:S01]  /*45c0*/  SEL R11, R12, R11, P2 ;  /* 0x0000000b0c0b7207 */ /* 0x000fe20001000000 */
[----:B------:R-:W-:Y:S01]  /*45d0*/  IMAD.X R12, RZ, RZ, R21, P0 ;  /* 0x000000ffff0c7224 */ /* 0x000fe200000e0615 */
[----:B------:R-:W-:Y:S02]  /*45e0*/  SEL R14, R14, R23, P2 ;  /* 0x000000170e0e7207 */ /* 0x000fe40001000000 */
[----:B------:R-:W-:Y:S02]  /*45f0*/  SEL R15, R15, R10, P2 ;  /* 0x0000000a0f0f7207 */ /* 0x000fe40001000000 */
[----:B------:R-:W-:Y:S02]  /*4600*/  ISETP.GE.U32.AND P0, PT, R11, R26, PT ;  /* 0x0000001a0b00720c */ /* 0x000fe40003f06070 */
[----:B------:R-:W-:Y:S02]  /*4610*/  SEL R12, R12, R21, P2 ;  /* 0x000000150c0c7207 */ /* 0x000fe40001000000 */
[----:B------:R-:W-:-:S02]  /*4620*/  IADD3 R11, P1, PT, R14, 0x1, RZ ;  /* 0x000000010e0b7810 */ /* 0x000fc40007f3e0ff */
[----:B------:R-:W-:Y:S02]  /*4630*/  ISETP.GE.U32.AND.EX P0, PT, R15, R27, PT, P0 ;  /* 0x0000001b0f00720c */ /* 0x000fe40003f06100 */
[----:B------:R-:W-:Y:S01]  /*4640*/  LOP3.LUT R10, R18, R19, RZ, 0x3c, !PT ;  /* 0x00000013120a7212 */ /* 0x000fe200078e3cff */
[----:B------:R-:W-:Y:S01]  /*4650*/  IMAD.X R15, RZ, RZ, R12, P1 ;  /* 0x000000ffff0f7224 */ /* 0x000fe200008e060c */
[----:B------:R-:W-:Y:S01]  /*4660*/  SEL R11, R11, R14, P0 ;  /* 0x0000000e0b0b7207 */ /* 0x000fe20000000000 */
[----:B------:R-:W-:Y:S01]  /*4670*/  IMAD.MOV.U32 R14, RZ, RZ, R16 ;  /* 0x000000ffff0e7224 */ /* 0x000fe200078e0010 */
[----:B------:R-:W-:Y:S02]  /*4680*/  ISETP.GE.AND P2, PT, R10, RZ, PT ;  /* 0x000000ff0a00720c */ /* 0x000fe40003f46270 */
[----:B------:R-:W-:Y:S02]  /*4690*/  SEL R15, R15, R12, P0 ;  /* 0x0000000c0f0f7207 */ /* 0x000fe40000000000 */
[----:B------:R-:W-:-:S02]  /*46a0*/  IADD3 R12, P1, PT, RZ, -R11, RZ ;  /* 0x8000000bff0c7210 */ /* 0x000fc40007f3e0ff */
[----:B------:R-:W-:Y:S02]  /*46b0*/  ISETP.NE.U32.AND P0, PT, R20, RZ, PT ;  /* 0x000000ff1400720c */ /* 0x000fe40003f05070 */
[-C--:B------:R-:W-:Y:S02]  /*46c0*/  IADD3.X R10, PT, PT, RZ, ~R15.reuse, RZ, P1, !PT ;  /* 0x8000000fff0a7210 */ /* 0x080fe40000ffe4ff */
[----:B------:R-:W-:Y:S02]  /*46d0*/  ISETP.NE.AND.EX P0, PT, R18, RZ, PT, P0 ;  /* 0x000000ff1200720c */ /* 0x000fe40003f05300 */
[----:B------:R-:W-:Y:S01]  /*46e0*/  SEL R10, R10, R15, !P2 ;  /* 0x0000000f0a0a7207 */ /* 0x000fe20005000000 */
[----:B------:R-:W-:Y:S01]  /*46f0*/  IMAD.MOV.U32 R15, RZ, RZ, 0x0 ;  /* 0x00000000ff0f7424 */ /* 0x000fe200078e00ff */
[----:B------:R-:W-:Y:S02]  /*4700*/  SEL R12, R12, R11, !P2 ;  /* 0x0000000b0c0c7207 */ /* 0x000fe40005000000 */
[----:B------:R-:W-:-:S02]  /*4710*/  SEL R11, R10, 0xffffffff, P0 ;  /* 0xffffffff0a0b7807 */ /* 0x000fc40000000000 */
[----:B------:R-:W-:Y:S01]  /*4720*/  SEL R12, R12, 0xffffffff, P0 ;  /* 0xffffffff0c0c7807 */ /* 0x000fe20000000000 */
[----:B------:R-:W-:Y:S06]  /*4730*/  RET.REL.NODEC R14 `(_ZN5flash32flash_fwd_splitkv_combine_kernelI23Flash_fwd_kernel_traitsILi128ELi64ELi128ELi4ELb0ELb0EN7cutlass6half_tE19Flash_kernel_traitsILi128ELi64ELi128ELi4ES3_EELi4ELi6ELb0EEEvNS_16Flash_fwd_paramsE) ;  /* 0xffffffb80e307950 */ /* 0x000fec0003c3ffff */
.L_x_73:
        /* <DEDUP_REMOVED lines=12> */
.L_x_7169:


//--------------------- .text._ZN5flash32flash_fwd_splitkv_combine_kernelI23Flash_fwd_kernel_traitsILi128ELi64ELi128ELi4ELb0ELb0EN7cutlass6half_tE19Flash_kernel_traitsILi128ELi64ELi128ELi4ES3_EELi4ELi5ELb0EEEvNS_16Flash_fwd_paramsE --------------------------
	.section	.text._ZN5flash32flash_fwd_splitkv_combine_kernelI23Flash_fwd_kernel_traitsILi128ELi64ELi128ELi4ELb0ELb0EN7cutlass6half_tE19Flash_kernel_traitsILi128ELi64ELi128ELi4ES3_EELi4ELi5ELb0EEEvNS_16Flash_fwd_paramsE,"ax",@progbits
	.align	128
        .global         _ZN5flash32flash_fwd_splitkv_combine_kernelI23Flash_fwd_kernel_traitsILi128ELi64ELi128ELi4ELb0ELb0EN7cutlass6half_tE19Flash_kernel_traitsILi128ELi64ELi128ELi4ES3_EELi4ELi5ELb0EEEvNS_16Flash_fwd_paramsE
        .type           _ZN5flash32flash_fwd_splitkv_combine_kernelI23Flash_fwd_kernel_traitsILi128ELi64ELi128ELi4ELb0ELb0EN7cutlass6half_tE19Flash_kernel_traitsILi128ELi64ELi128ELi4ES3_EELi4ELi5ELb0EEEvNS_16Flash_fwd_paramsE,@function
        .size           _ZN5flash32flash_fwd_splitkv_combine_kernelI23Flash_fwd_kernel_traitsILi128ELi64ELi128ELi4ELb0ELb0EN7cutlass6half_tE19Flash_kernel_traitsILi128ELi64ELi128ELi4ES3_EELi4ELi5ELb0EEEvNS_16Flash_fwd_paramsE,(.L_x_7170 - _ZN5flash32flash_fwd_splitkv_combine_kernelI23Flash_fwd_kernel_traitsILi128ELi64ELi128ELi4ELb0ELb0EN7cutlass6half_tE19Flash_kernel_traitsILi128ELi64ELi128ELi4ES3_EELi4ELi5ELb0EEEvNS_16Flash_fwd_paramsE)
        .other          _ZN5flash32flash_fwd_splitkv_combine_kernelI23Flash_fwd_kernel_traitsILi128ELi64ELi128ELi4ELb0ELb0EN7cutlass6half_tE19Flash_kernel_traitsILi128ELi64ELi128ELi4ES3_EELi4ELi5ELb0EEEvNS_16Flash_fwd_paramsE,@"STO_CUDA_ENTRY STV_DEFAULT"
_ZN5flash32flash_fwd_splitkv_combine_kernelI23Flash_fwd_kernel_traitsILi128ELi64ELi128ELi4ELb0ELb0EN7cutlass6half_tE19Flash_kernel_traitsILi128ELi64ELi128ELi4ES3_EELi4ELi5ELb0EEEvNS_16Flash_fwd_paramsE:
.text._ZN5flash32flash_fwd_splitkv_combine_kernelI23Flash_fwd_kernel_traitsILi128ELi64ELi128ELi4ELb0ELb0EN7cutlass6half_tE19Flash_kernel_traitsILi128ELi64ELi128ELi4ES3_EELi4ELi5ELb0EEEvNS_16Flash_fwd_paramsE:
        /* <DEDUP_REMOVED lines=38> */
.L_x_74:
[----:B------:R-:W-:Y:S01]  /*0260*/  IMAD.U32 R22, RZ, RZ, UR13 ;  /* 0x0000000dff167e24 */ /* 0x000fe2000f8e00ff */
[----:B------:R-:W-:Y:S01]  /*0270*/  MOV R20, UR11 ;  /* 0x0000000b00147c02 */ /* 0x000fe20008000f00 */
[----:B------:R-:W-:Y:S01]  /*0280*/  IMAD.U32 R21, RZ, RZ, UR15 ;  /* 0x0000000fff157e24 */ /* 0x000fe2000f8e00ff */
[----:B------:R-:W-:Y:S02]  /*0290*/  MOV R19, UR7 ;  /* 0x0000000700137c02 */ /* 0x000fe40008000f00 */
[----:B------:R-:W-:Y:S02]  /*02a0*/  MOV R18, 0x2c0 ;  /* 0x000002c000127802 */ /* 0x000fe40000000f00 */
[----:B------:R-:W-:Y:S05]  /*02b0*/  CALL.REL.NOINC `($__internal_2_$__cuda_sm20_div_s64) ;  /* 0x0000003c00747944 */ /* 0x000fea0003c00000 */
[----:B------:R-:W-:-:S07]  /*02c0*/  MOV R13, R11 ;  /* 0x0000000b000d7202 */ /* 0x000fce0000000f00 */
.L_x_75:
        /* <DEDUP_REMOVED lines=30> */
.L_x_77:
[----:B------:R-:W-:Y:S01]  /*04b0*/  IMAD.MOV.U32 R22, RZ, RZ, R12 ;  /* 0x000000ffff167224 */ /* 0x000fe200078e000c */
[----:B------:R-:W-:Y:S02]  /*04c0*/  MOV R21, R13 ;  /* 0x0000000d00157202 */ /* 0x000fe40000000f00 */
[----:B------:R-:W-:Y:S02]  /*04d0*/  MOV R18, 0x4f0 ;  /* 0x000004f000127802 */ /* 0x000fe40000000f00 */
[----:B------:R-:W-:Y:S05]  /*04e0*/  CALL.REL.NOINC `($__internal_2_$__cuda_sm20_div_s64) ;  /* 0x0000003800e87944 */ /* 0x000fea0003c00000 */
[----:B------:R-:W-:Y:S02]  /*04f0*/  MOV R4, R12 ;  /* 0x0000000c00047202 */ /* 0x000fe40000000f00 */
[----:B------:R-:W-:Y:S02]  /*0500*/  MOV R5, R11 ;  /* 0x0000000b00057202 */ /* 0x000fe40000000f00 */
.L_x_78:
[----:B------:R-:W-:Y:S05]  /*0510*/  BSYNC.RECONVERGENT B0 ;  /* 0x0000000000007941 */ /* 0x000fea0003800200 */
.L_x_76:
        /* <DEDUP_REMOVED lines=44> */
[----:B0-----:R-:W-:-:S04]  /*07e0*/  IMAD.MOV R2, RZ, RZ, -R3 ;  /* 0x000000ffff027224 */ /* 0x001fc800078e0a03 */
[----:B------:R-:W-:Y:S02]  /*07f0*/  IMAD R7, R2, R10, RZ ;  /* 0x0000000a02077224 */ /* 0x000fe400078e02ff */
[----:B------:R-:W-:-:S05]  /*0800*/  HFMA2 R2, -RZ, RZ, 0, 0 ;  /* 0x00000000ff027431 */ /* 0x000fca00000001ff */
        /* <DEDUP_REMOVED lines=11> */
.L_x_80:
[----:B------:R-:W-:Y:S01]  /*08c0*/  IMAD.MOV.U32 R22, RZ, RZ, R20 ;  /* 0x000000ffff167224 */ /* 0x000fe200078e0014 */
[----:B------:R-:W-:Y:S01]  /*08d0*/  MOV R20, R10 ;  /* 0x0000000a00147202 */ /* 0x000fe20000000f00 */
[----:B------:R-:W-:Y:S01]  /*08e0*/  IMAD.MOV.U32 R21, RZ, RZ, R19 ;  /* 0x000000ffff157224 */ /* 0x000fe200078e0013 */
[----:B------:R-:W-:Y:S02]  /*08f0*/  MOV R19, R0 ;  /* 0x0000000000137202 */ /* 0x000fe40000000f00 */
[----:B------:R-:W-:Y:S02]  /*0900*/  MOV R18, 0x920 ;  /* 0x0000092000127802 */ /* 0x000fe40000000f00 */
[----:B------:R-:W-:Y:S05]  /*0910*/  CALL.REL.NOINC `($__internal_2_$__cuda_sm20_div_s64) ;  /* 0x0000003400dc7944 */ /* 0x000fea0003c00000 */
[----:B------:R-:W-:Y:S02]  /*0920*/  MOV R13, R11 ;  /* 0x0000000b000d7202 */ /* 0x000fe40000000f00 */
.L_x_81:
[----:B------:R-:W-:Y:S05]  /*0930*/  BSYNC.RECONVERGENT B0 ;  /* 0x0000000000007941 */ /* 0x000fea0003800200 */
.L_x_79:
        /* <DEDUP_REMOVED lines=21> */
[----:B------:R-:W-:Y:S01]  /*0a90*/  UIMAD UR4, UR6, UR4, UR5 ;  /* 0x00000004060472a4 */ /* 0x000fe2000f8e0205 */
[----:B------:R-:W0:Y:S03]  /*0aa0*/  LDCU UR5, c[0x0][0x3e0] ;  /* 0x00007c00ff0577ac */ /* 0x000e260008000800 */
[----:B------:R-:W-:-:S11]  /*0ab0*/  UISETP.GT.U32.AND UP1, UPT, UR6, UR4, UPT ;  /* 0x000000040600728c */ /* 0x000fd6000bf24070 */
[----:B------:R-:W-:Y:S02]  /*0ac0*/  @!UP1 UIADD3 UR4, UPT, UPT, UR4, -UR6, URZ ;  /* 0x8000000604049290 */ /* 0x000fe4000fffe0ff */
[----:B------:R-:W-:Y:S01]  /*0ad0*/  @!UP1 UIADD3 UR9, UPT, UPT, UR9, 0x1, URZ ;  /* 0x0000000109099890 */ /* 0x000fe2000fffe0ff */
[----:B0-----:R-:W-:Y:S01]  /*0ae0*/  IMAD.U32 R2, RZ, RZ, UR5 ;  /* 0x00000005ff027e24 */ /* 0x001fe2000f8e00ff */
[----:B------:R-:W-:Y:S02]  /*0af0*/  UISETP.GE.U32.AND UP0, UPT, UR4, UR6, UPT ;  /* 0x000000060400728c */ /* 0x000fe4000bf06070 */
[----:B------:R-:W-:Y:S02]  /*0b00*/  UISETP.GE.AND UP1, UPT, UR8, URZ, UPT ;  /* 0x000000ff0800728c */ /* 0x000fe4000bf26270 */
[----:B------:R-:W-:Y:S01]  /*0b10*/  USHF.R.S32.HI UR4, URZ, 0x1f, UR10 ;  /* 0x0000001fff047899 */ /* 0x000fe2000801140a */
[----:B------:R-:W-:Y:S01]  /*0b20*/  IABS R2, R2 ;  /* 0x0000000200027213 */ /* 0x000fe20000000000 */
[----:B------:R-:W-:-:S02]  /*0b30*/  UISETP.NE.AND UP2, UPT, UR5, URZ, UPT ;  /* 0x000000ff0500728c */ /* 0x000fc4000bf45270 */
[----:B------:R-:W-:Y:S01]  /*0b40*/  ULOP3.LUT UR4, UR4, 0x1, URZ, 0xfc, !UPT ;  /* 0x0000000104047892 */ /* 0x000fe2000f8efcff */
[----:B------:R-:W-:Y:S02]  /*0b50*/  R2UR UR20, R2 ;  /* 0x00000000021472ca */ /* 0x000fe400000e0000 */
[----:B------:R-:W-:Y:S02]  /*0b60*/  @UP0 UIADD3 UR9, UPT, UPT, UR9, 0x1, URZ ;  /* 0x0000000109090890 */ /* 0x000fe4000fffe0ff */
[----:B------:R-:W-:Y:S02]  /*0b70*/  UISETP.NE.AND UP0, UPT, UR10, URZ, UPT ;  /* 0x000000ff0a00728c */ /* 0x000fe4000bf05270 */
[----:B------:R-:W-:-:S07]  /*0b80*/  @!UP1 UIADD3 UR9, UPT, UPT, -UR9, URZ, URZ ;  /* 0x000000ff09099290 */ /* 0x000fce000fffe1ff */
[----:B------:R-:W0:Y:S02]  /*0b90*/  I2F.RP R9, UR20 ;  /* 0x0000001400097d06 */ /* 0x000e240008209400 */
[----:B------:R-:W-:-:S04]  /*0ba0*/  @!UP0 ULOP3.LUT UR9, URZ, UR10, URZ, 0x33, !UPT ;  /* 0x0000000aff098292 */ /* 0x000fc8000f8e33ff */
[----:B------:R-:W-:Y:S02]  /*0bb0*/  UIMAD UR6, UR9, UR4, URZ ;  /* 0x00000004090672a4 */ /* 0x000fe4000f8e02ff */
[----:B------:R-:W-:-:S04]  /*0bc0*/  UIADD3 UR4, UPT, UPT, UR5, -0x1, URZ ;  /* 0xffffffff05047890 */ /* 0x000fc8000fffe0ff */
[----:B------:R-:W-:Y:S01]  /*0bd0*/  IABS R3, UR6 ;  /* 0x0000000600037c13 */ /* 0x000fe20008000000 */
[----:B0-----:R-:W0:Y:S03]  /*0be0*/  MUFU.RCP R8, R9 ;  /* 0x0000000900087308 */ /* 0x001e260000001000 */
[----:B------:R-:W-:-:S13]  /*0bf0*/  R2UR UR16, R3 ;  /* 0x00000000031072ca */ /* 0x000fda00000e0000 */
[----:B------:R-:W1:Y:S01]  /*0c00*/  I2F.RP R11, UR16 ;  /* 0x00000010000b7d06 */ /* 0x000e620008209400 */
[----:B------:R-:W-:Y:S01]  /*0c10*/  UIADD3 UR8, UPT, UPT, UR4, UR16, URZ ;  /* 0x0000001004087290 */ /* 0x000fe2000fffe0ff */
[----:B0-----:R-:W-:-:S05]  /*0c20*/  VIADD R8, R8, 0xffffffe ;  /* 0x0ffffffe08087836 */ /* 0x001fca0000000000 */
[----:B------:R-:W-:-:S05]  /*0c30*/  IMAD.U32 R3, RZ, RZ, UR8 ;  /* 0x00000008ff037e24 */ /* 0x000fca000f8e00ff */
[----:B------:R-:W-:Y:S01]  /*0c40*/  IABS R3, R3 ;  /* 0x0000000300037213 */ /* 0x000fe20000000000 */
[----:B-1----:R-:W0:Y:S03]  /*0c50*/  MUFU.RCP R2, R11 ;  /* 0x0000000b00027308 */ /* 0x002e260000001000 */
[----:B------:R-:W-:Y:S01]  /*0c60*/  R2UR UR21, R3 ;  /* 0x00000000031572ca */ /* 0x000fe200000e0000 */
[----:B0-----:R-:W-:-:S04]  /*0c70*/  VIADD R7, R2, 0xffffffe ;  /* 0x0ffffffe02077836 */ /* 0x001fc80000000000 */
[----:B------:R-:W0:Y:S08]  /*0c80*/  F2I.FTZ.U32.TRUNC.NTZ R2, R8 ;  /* 0x0000000800027305 */ /* 0x000e30000021f000 */
[----:B------:R-:W1:Y:S01]  /*0c90*/  F2I.FTZ.U32.TRUNC.NTZ R7, R7 ;  /* 0x0000000700077305 */ /* 0x000e62000021f000 */
[----:B0-----:R-:W-:Y:S02]  /*0ca0*/  R2UR UR19, R2 ;  /* 0x00000000021372ca */ /* 0x001fe400000e0000 */
[----:B------:R-:W-:-:S05]  /*0cb0*/  IABS R2, UR6 ;  /* 0x0000000600027c13 */ /* 0x000fca0008000000 */
[----:B------:R-:W-:Y:S02]  /*0cc0*/  IMAD.MOV R2, RZ, RZ, -R2 ;  /* 0x000000ffff027224 */ /* 0x000fe400078e0a02 */
[----:B-1----:R-:W-:-:S04]  /*0cd0*/  IMAD.MOV R6, RZ, RZ, -R7 ;  /* 0x000000ffff067224 */ /* 0x002fc800078e0a07 */
[----:B------:R-:W-:Y:S01]  /*0ce0*/  IMAD R3, R6, UR16, RZ ;  /* 0x0000001006037c24 */ /* 0x000fe2000f8e02ff */
[----:B------:R-:W-:Y:S01]  /*0cf0*/  UIADD3 UR17, UPT, UPT, URZ, -UR19, URZ ;  /* 0x80000013ff117290 */ /* 0x000fe2000fffe0ff */
[----:B------:R-:W-:-:S03]  /*0d00*/  IMAD.MOV.U32 R6, RZ, RZ, RZ ;  /* 0x000000ffff067224 */ /* 0x000fc600078e00ff */
[----:B------:R-:W-:Y:S01]  /*0d10*/  UIMAD UR17, UR17, UR20, URZ ;  /* 0x00000014111172a4 */ /* 0x000fe2000f8e02ff */
[----:B------:R-:W-:-:S03]  /*0d20*/  IMAD.HI.U32 R3, R7, R3, R6 ;  /* 0x0000000307037227 */ /* 0x000fc600078e0006 */
[----:B------:R-:W-:-:S03]  /*0d30*/  UIMAD.WIDE.U32 UR18, UR19, UR17, UR18 ;  /* 0x00000011131272a5 */ /* 0x000fc6000f8e0012 */
[----:B------:R-:W-:Y:S01]  /*0d40*/  IMAD.HI.U32 R9, R3, UR21, RZ ;  /* 0x0000001503097c27 */ /* 0x000fe2000f8e00ff */
[----:B------:R-:W-:Y:S02]  /*0d50*/  UIMAD.WIDE.U32 UR22, UR19, UR21, URZ ;  /* 0x00000015131672a5 */ /* 0x000fe4000f8e00ff */
[----:B------:R-:W-:Y:S01]  /*0d60*/  ULOP3.LUT UR22, UR8, UR16, URZ, 0x3c, !UPT ;  /* 0x0000001008167292 */ /* 0x000fe2000f8e3cff */
[----:B------:R-:W-:Y:S01]  /*0d70*/  IMAD R2, R9, R2, UR21 ;  /* 0x0000001509027e24 */ /* 0x000fe2000f8e0202 */
[----:B------:R-:W-:-:S03]  /*0d80*/  ULOP3.LUT UR8, UR8, UR5, URZ, 0x3c, !UPT ;  /* 0x0000000508087292 */ /* 0x000fc6000f8e3cff */
[----:B------:R-:W-:Y:S01]  /*0d90*/  UMOV UR17, UR23 ;  /* 0x0000001700117c82 */ /* 0x000fe20008000000 */
[----:B------:R-:W-:Y:S01]  /*0da0*/  ISETP.LT.U32.AND P1, PT, R2, UR16, PT ;  /* 0x0000001002007c0c */ /* 0x000fe2000bf21070 */
[----:B------:R-:W-:Y:S01]  /*0db0*/  UIADD3 UR19, UPT, UPT, -UR17, URZ, URZ ;  /* 0x000000ff11137290 */ /* 0x000fe2000fffe1ff */
[----:B------:R-:W-:Y:S01]  /*0dc0*/  ISETP.LE.AND P0, PT, RZ, UR22, PT ;  /* 0x00000016ff007c0c */ /* 0x000fe2000bf03270 */
[----:B------:R-:W0:Y:S02]  /*0dd0*/  LDCU.U8 UR18, c[0x0][0x549] ;  /* 0x0000a920ff1277ac */ /* 0x000e240008000000 */
[----:B------:R-:W-:-:S04]  /*0de0*/  UIMAD UR19, UR20, UR19, UR21 ;  /* 0x00000013141372a4 */ /* 0x000fc8000f8e0215 */
        /* <DEDUP_REMOVED lines=49> */
.L_x_83:
[----:B------:R-:W-:Y:S01]  /*1100*/  IMAD.MOV.U32 R22, RZ, RZ, R12 ;  /* 0x000000ffff167224 */ /* 0x000fe200078e000c */
[----:B------:R-:W-:Y:S01]  /*1110*/  MOV R20, R9 ;  /* 0x0000000900147202 */ /* 0x000fe20000000f00 */
[----:B------:R-:W-:Y:S01]  /*1120*/  IMAD.MOV.U32 R21, RZ, RZ, R13 ;  /* 0x000000ffff157224 */ /* 0x000fe200078e000d */
[----:B------:R-:W-:Y:S02]  /*1130*/  MOV R19, R29 ;  /* 0x0000001d00137202 */ /* 0x000fe40000000f00 */
[----:B------:R-:W-:Y:S02]  /*1140*/  MOV R18, 0x1160 ;  /* 0x0000116000127802 */ /* 0x000fe40000000f00 */
[----:B------:R-:W-:Y:S05]  /*1150*/  CALL.REL.NOINC `($__internal_2_$__cuda_sm20_div_s64) ;  /* 0x0000002c00cc7944 */ /* 0x000fea0003c00000 */
[----:B------:R-:W-:Y:S02]  /*1160*/  MOV R34, R12 ;  /* 0x0000000c00227202 */ /* 0x000fe40000000f00 */
[----:B------:R-:W-:Y:S02]  /*1170*/  MOV R35, R11 ;  /* 0x0000000b00237202 */ /* 0x000fe40000000f00 */
.L_x_84:
[----:B------:R-:W-:Y:S05]  /*1180*/  BSYNC.RECONVERGENT B0 ;  /* 0x0000000000007941 */ /* 0x000fea0003800200 */
.L_x_82:
        /* <DEDUP_REMOVED lines=57> */
.L_x_86:
[----:B------:R-:W-:Y:S01]  /*1520*/  IMAD.MOV.U32 R22, RZ, RZ, R4 ;  /* 0x000000ffff167224 */ /* 0x000fe200078e0004 */
[----:B------:R-:W-:Y:S01]  /*1530*/  MOV R21, R5 ;  /* 0x0000000500157202 */ /* 0x000fe20000000f00 */
[----:B------:R-:W-:Y:S01]  /*1540*/  IMAD.MOV.U32 R20, RZ, RZ, R8 ;  /* 0x000000ffff147224 */ /* 0x000fe200078e0008 */
[----:B------:R-:W-:Y:S02]  /*1550*/  MOV R18, 0x1570 ;  /* 0x0000157000127802 */ /* 0x000fe40000000f00 */
[----:B------:R-:W-:Y:S05]  /*1560*/  CALL.REL.NOINC `($__internal_2_$__cuda_sm20_div_s64) ;  /* 0x0000002800c87944 */ /* 0x000fea0003c00000 */
[----:B------:R-:W-:Y:S02]  /*1570*/  MOV R14, R12 ;  /* 0x0000000c000e7202 */ /* 0x000fe40000000f00 */
[----:B------:R-:W-:Y:S02]  /*1580*/  MOV R15, R11 ;  /* 0x0000000b000f7202 */ /* 0x000fe40000000f00 */
.L_x_87:
[----:B------:R-:W-:Y:S05]  /*1590*/  BSYNC.RECONVERGENT B0 ;  /* 0x0000000000007941 */ /* 0x000fea0003800200 */
.L_x_85:
[----:B------:R-:W0:Y:S01]  /*15a0*/  LDC R3, c[0x0][0x434] ;  /* 0x00010d00ff037b82 */ /* 0x000e220000000800 */
[----:B------:R-:W1:Y:S01]  /*15b0*/  S2R R4, SR_TID.X ;  /* 0x0000000000047919 */ /* 0x000e620000002100 */
[----:B------:R-:W2:Y:S01]  /*15c0*/  LDCU UR17, c[0x0][0x534] ;  /* 0x0000a680ff1177ac */ /* 0x000ea20008000800 */
[----:B------:R-:W-:Y:S01]  /*15d0*/  BSSY.RECONVERGENT B0, `(.L_x_88) ;  /* 0x0000044000007945 */ /* 0x000fe20003800200 */
[----:B------:R-:W-:Y:S01]  /*15e0*/  IMAD.MOV.U32 R16, RZ, RZ, -0x800000 ;  /* 0xff800000ff107424 */ /* 0x000fe200078e00ff */
[----:B------:R-:W3:Y:S01]  /*15f0*/  LDCU UR5, c[0x0][0x430] ;  /* 0x00008600ff0577ac */ /* 0x000ee20008000800 */
[----:B------:R-:W-:Y:S01]  /*1600*/  IMAD.MOV.U32 R25, RZ, RZ, -0x800000 ;  /* 0xff800000ff197424 */ /* 0x000fe200078e00ff */
[----:B------:R-:W-:-:S04]  /*1610*/  USHF.R.S32.HI UR8, URZ, 0x1f, UR14 ;  /* 0x0000001fff087899 */ /* 0x000fc8000801140e */
[----:B------:R-:W-:Y:S01]  /*1620*/  ULOP3.LUT UR8, UR8, 0x1, URZ, 0xfc, !UPT ;  /* 0x0000000108087892 */ /* 0x000fe2000f8efcff */
[----:B0-----:R-:W-:-:S04]  /*1630*/  IABS R7, R3 ;  /* 0x0000000300077213 */ /* 0x001fc80000000000 */
[----:B------:R-:W0:Y:S01]  /*1640*/  I2F.RP R11, R7 ;  /* 0x00000007000b7306 */ /* 0x000e220000209400 */
[----:B-1----:R-:W-:Y:S02]  /*1650*/  ISETP.GT.U32.AND P1, PT, R4, 0x7f, PT ;  /* 0x0000007f0400780c */ /* 0x002fe40003f24070 */
[----:B------:R-:W-:-:S05]  /*1660*/  SHF.R.U32.HI R17, RZ, 0x2, R4 ;  /* 0x00000002ff117819 */ /* 0x000fca0000011604 */
[----:B0-----:R-:W0:Y:S02]  /*1670*/  MUFU.RCP R12, R11 ;  /* 0x0000000b000c7308 */ /* 0x001e240000001000 */
[----:B0-----:R-:W-:-:S04]  /*1680*/  VIADD R12, R12, 0xffffffe ;  /* 0x0ffffffe0c0c7836 */ /* 0x001fc80000000000 */
[----:B------:R-:W-:Y:S02]  /*1690*/  @!P1 SHF.L.U32 R11, R4, 0x2, RZ ;  /* 0x00000002040b9819 */ /* 0x000fe400000006ff */
[----:B------:R-:W0:Y:S02]  /*16a0*/  F2I.FTZ.U32.TRUNC.NTZ R13, R12 ;  /* 0x0000000c000d7305 */ /* 0x000e24000021f000 */
[----:B------:R-:W-:Y:S01]  /*16b0*/  @!P1 LOP3.LUT R11, R11, 0xc, RZ, 0xc0, !PT ;  /* 0x0000000c0b0b9812 */ /* 0x000fe200078ec0ff */
[----:B0-----:R-:W-:Y:S02]  /*16c0*/  IMAD.MOV R5, RZ, RZ, -R13 ;  /* 0x000000ffff057224 */ /* 0x001fe400078e0a0d */
[----:B------:R-:W-:Y:S02]  /*16d0*/  IMAD.MOV.U32 R12, RZ, RZ, RZ ;  /* 0x000000ffff0c7224 */ /* 0x000fe400078e00ff */
[----:B------:R-:W-:Y:S01]  /*16e0*/  IMAD R6, R5, R7, RZ ;  /* 0x0000000705067224 */ /* 0x000fe200078e02ff */
[----:B------:R-:W-:-:S02]  /*16f0*/  IABS R5, R2 ;  /* 0x0000000200057213 */ /* 0x000fc40000000000 */
[----:B------:R-:W-:Y:S01]  /*1700*/  LOP3.LUT R2, R2, R3, RZ, 0x3c, !PT ;  /* 0x0000000302027212 */ /* 0x000fe200078e3cff */
[----:B------:R-:W-:Y:S01]  /*1710*/  IMAD.HI.U32 R6, R13, R6, R12 ;  /* 0x000000060d067227 */ /* 0x000fe200078e000c */
[----:B------:R-:W-:Y:S02]  /*1720*/  SHF.R.U32.HI R13, RZ, 0x5, R4 ;  /* 0x00000005ff0d7819 */ /* 0x000fe40000011604 */
[----:B------:R-:W-:Y:S02]  /*1730*/  ISETP.GE.AND P2, PT, R2, RZ, PT ;  /* 0x000000ff0200720c */ /* 0x000fe40003f46270 */
[----:B------:R-:W-:Y:S01]  /*1740*/  @!P1 MOV R2, 0x400 ;  /* 0x0000040000029802 */ /* 0x000fe20000000f00 */
[----:B------:R-:W-:Y:S02]  /*1750*/  IMAD.HI.U32 R19, R6, R5, RZ ;  /* 0x0000000506137227 */ /* 0x000fe400078e00ff */
[----:B------:R-:W0:Y:S02]  /*1760*/  @!P1 S2R R6, SR_CgaCtaId ;  /* 0x0000000000069919 */ /* 0x000e240000008800 */
[----:B------:R-:W-:-:S04]  /*1770*/  IMAD.MOV R12, RZ, RZ, -R19 ;  /* 0x000000ffff0c7224 */ /* 0x000fc800078e0a13 */
[C---:B------:R-:W-:Y:S02]  /*1780*/  IMAD R12, R7.reuse, R12, R5 ;  /* 0x0000000c070c7224 */ /* 0x040fe400078e0205 */
[----:B------:R-:W1:Y:S03]  /*1790*/  @!P1 S2R R5, SR_CgaCtaId ;  /* 0x0000000000059919 */ /* 0x000e660000008800 */
[----:B------:R-:W-:-:S13]  /*17a0*/  ISETP.GT.U32.AND P0, PT, R7, R12, PT ;  /* 0x0000000c0700720c */ /* 0x000fda0003f04070 */
[-C--:B------:R-:W-:Y:S01]  /*17b0*/  @!P0 IADD3 R12, PT, PT, R12, -R7.reuse, RZ ;  /* 0x800000070c0c8210 */ /* 0x080fe20007ffe0ff */
[----:B------:R-:W-:Y:S01]  /*17c0*/  @!P0 VIADD R19, R19, 0x1 ;  /* 0x0000000113138836 */ /* 0x000fe20000000000 */
[----:B------:R-:W-:Y:S02]  /*17d0*/  ISETP.NE.AND P0, PT, R3, RZ, PT ;  /* 0x000000ff0300720c */ /* 0x000fe40003f05270 */
[----:B------:R-:W-:Y:S02]  /*17e0*/  ISETP.GE.U32.AND P3, PT, R12, R7, PT ;  /* 0x000000070c00720c */ /* 0x000fe40003f66070 */
[----:B------:R-:W-:-:S04]  /*17f0*/  @!P1 MOV R7, 0x400 ;  /* 0x0000040000079802 */ /* 0x000fc80000000f00 */
[----:B0-----:R-:W-:Y:S02]  /*1800*/  @!P1 LEA R6, R6, R7, 0x18 ;  /* 0x0000000706069211 */ /* 0x001fe400078ec0ff */
[----:B------:R-:W-:-:S03]  /*1810*/  LOP3.LUT R7, R4, 0x1f, RZ, 0xc0, !PT ;  /* 0x0000001f04077812 */ /* 0x000fc600078ec0ff */
[----:B------:R-:W-:Y:S01]  /*1820*/  @!P1 IMAD R6, R17, 0x14, R6 ;  /* 0x0000001411069824 */ /* 0x000fe200078e0206 */
[----:B-1----:R-:W-:Y:S01]  /*1830*/  @!P1 LEA R2, R5, R2, 0x18 ;  /* 0x0000000205029211 */ /* 0x002fe200078ec0ff */
[----:B------:R-:W-:Y:S02]  /*1840*/  @P3 VIADD R19, R19, 0x1 ;  /* 0x0000000113133836 */ /* 0x000fe40000000000 */
[----:B------:R-:W-:Y:S02]  /*1850*/  @!P1 IMAD.IADD R11, R6, 0x1, R11 ;  /* 0x00000001060b9824 */ /* 0x000fe400078e020b */
[----:B------:R-:W-:Y:S01]  /*1860*/  @!P2 IMAD.MOV R19, RZ, RZ, -R19 ;  /* 0x000000ffff13a224 */ /* 0x000fe200078e0a13 */
[----:B------:R-:W-:Y:S01]  /*1870*/  @!P0 LOP3.LUT R19, RZ, R3, RZ, 0x33, !PT ;  /* 0x00000003ff138212 */ /* 0x000fe200078e33ff */
[----:B------:R-:W-:Y:S01]  /*1880*/  @!P1 IMAD R2, R7, 0x14, R2 ;  /* 0x0000001407029824 */ /* 0x000fe200078e0202 */
[----:B--2---:R-:W-:Y:S01]  /*1890*/  ISETP.GE.AND P0, PT, R17, UR17, PT ;  /* 0x0000001111007c0c */ /* 0x004fe2000bf06270 */
[----:B---3--:R-:W-:-:S02]  /*18a0*/  IMAD R6, R3, UR5, RZ ;  /* 0x0000000503067c24 */ /* 0x008fc4000f8e02ff */
[----:B------:R-:W-:Y:S01]  /*18b0*/  IMAD R5, R19, UR8, RZ ;  /* 0x0000000813057c24 */ /* 0x000fe2000f8e02ff */
[----:B------:R-:W0:Y:S01]  /*18c0*/  LDCU.64 UR8, c[0x0][0x358] ;  /* 0x00006b00ff0877ac */ /* 0x000e220008000a00 */
[----:B------:R-:W-:-:S03]  /*18d0*/  @!P1 LEA R3, R13, R2, 0x2 ;  /* 0x000000020d039211 */ /* 0x000fc600078e10ff */
[----:B------:R-:W-:-:S05]  /*18e0*/  IABS R21, R5 ;  /* 0x0000000500157213 */ /* 0x000fca0000000000 */
[----:B------:R-:W-:Y:S01]  /*18f0*/  VIADD R18, R21, UR4 ;  /* 0x0000000415127c36 */ /* 0x000fe20008000000 */
[----:B------:R-:W-:Y:S06]  /*1900*/  @P0 BRA `(.L_x_89) ;  /* 0x0000000000400947 */ /* 0x000fec0003800000 */
[----:B------:R-:W-:Y:S01]  /*1910*/  UIADD3 UR5, UP0, UPT, UR13, -UR12, URZ ;  /* 0x8000000c0d057290 */ /* 0x000fe2000ff1e0ff */
[----:B------:R-:W-:-:S03]  /*1920*/  LOP3.LUT R12, R4, 0x3, RZ, 0xc0, !PT ;  /* 0x00000003040c7812 */ /* 0x000fc600078ec0ff */
[----:B------:R-:W-:Y:S02]  /*1930*/  UIADD3.X UR4, UPT, UPT, UR15, -0x1, URZ, UP0, !UPT ;  /* 0xffffffff0f047890 */ /* 0x000fe400087fe4ff */
[----:B------:R-:W-:-:S04]  /*1940*/  ISETP.LT.U32.AND P0, PT, R12, UR5, PT ;  /* 0x000000050c007c0c */ /* 0x000fc8000bf01070 */
[----:B------:R-:W-:-:S05]  /*1950*/  IMAD.U32 R2, RZ, RZ, UR4 ;  /* 0x00000004ff027e24 */ /* 0x000fca000f8e00ff */
[----:B------:R-:W-:-:S13]  /*1960*/  ISETP.GT.AND.EX P0, PT, R2, RZ, PT, P0 ;  /* 0x000000ff0200720c */ /* 0x000fda0003f04300 */
[----:B------:R-:W-:Y:S05]  /*1970*/  @!P0 BRA `(.L_x_89) ;  /* 0x0000000000248947 */ /* 0x000fea0003800000 */
[----:B------:R-:W1:Y:S01]  /*1980*/  LDCU.64 UR4, c[0x0][0x428] ;  /* 0x00008500ff0477ac */ /* 0x000e620008000a00 */
[----:B------:R-:W-:Y:S01]  /*1990*/  IADD3 R22, P0, PT, R12, UR12, RZ ;  /* 0x0000000c0c167c10 */ /* 0x000fe2000ff1e0ff */
[----:B------:R-:W-:-:S04]  /*19a0*/  IMAD R2, R17, UR15, RZ ;  /* 0x0000000f11027c24 */ /* 0x000fc8000f8e02ff */
[----:B------:R-:W-:Y:S02]  /*19b0*/  IMAD.X R23, RZ, RZ, RZ, P0 ;  /* 0x000000ffff177224 */ /* 0x000fe400000e06ff */
[----:B------:R-:W-:-:S05]  /*19c0*/  IMAD.WIDE.U32 R16, R17, UR13, R22 ;  /* 0x0000000d11107c25 */ /* 0x000fca000f8e0016 */
[----:B------:R-:W-:Y:S02]  /*19d0*/  IADD3 R2, PT, PT, R17, R2, RZ ;  /* 0x0000000211027210 */ /* 0x000fe40007ffe0ff */
[----:B-1----:R-:W-:-:S04]  /*19e0*/  LEA R22, P0, R16, UR4, 0x2 ;  /* 0x0000000410167c11 */ /* 0x002fc8000f8010ff */
[----:B------:R-:W-:-:S05]  /*19f0*/  LEA.HI.X R23, R16, UR5, R2, 0x2, P0 ;  /* 0x0000000510177c11 */ /* 0x000fca00080f1402 */
[----:B0-----:R1:W5:Y:S04]  /*1a00*/  LDG.E R16, desc[UR8][R22.64] ;  /* 0x0000000816107981 */ /* 0x001368000c1e1900 */
.L_x_89:
[----:B0-----:R-:W-:Y:S05]  /*1a10*/  BSYNC.RECONVERGENT B0 ;  /* 0x0000000000007941 */ /* 0x001fea0003800200 */
.L_x_88:
[----:B-----5:R-:W-:Y:S01]  /*1a20*/  @!P1 STS [R11], R16 ;  /* 0x000000100b009388 */ /* 0x020fe20000000800 */
[----:B------:R-:W-:Y:S01]  /*1a30*/  BAR.SYNC.DEFER_BLOCKING 0x0 ;  /* 0x0000000000007b1d */ /* 0x000fe20000010000 */
[----:B------:R-:W-:-:S05]  /*1a40*/  ISETP.NE.AND P5, PT, R5, RZ, PT ;  /* 0x000000ff0500720c */ /* 0x000fca0003fa5270 */
[----:B------:R-:W-:Y:S01]  /*1a50*/  BSSY.RECONVERGENT B1, `(.L_x_90) ;  /* 0x000017d000017945 */ /* 0x000fe20003800200 */
[----:B------:R-:W0:Y:S04]  /*1a60*/  @!P1 LDS R25, [R3] ;  /* 0x0000000003199984 */ /* 0x000e280000000800 */
[----:B0-----:R-:W0:Y:S02]  /*1a70*/  SHFL.BFLY PT, R20, R25, 0x10, 0x1f ;  /* 0x0e001f0019147f89 */ /* 0x001e2400000e0000 */
[----:B0-----:R-:W-:-:S05]  /*1a80*/  FMNMX.FTZ R20, R20, R25, !PT ;  /* 0x0000001914147209 */ /* 0x001fca0007810000 */
[----:B------:R-:W0:Y:S02]  /*1a90*/  SHFL.BFLY PT, R17, R20, 0x8, 0x1f ;  /* 0x0d001f0014117f89 */ /* 0x000e2400000e0000 */
[----:B0-----:R-:W-:-:S05]  /*1aa0*/  FMNMX.FTZ R17, R20, R17, !PT ;  /* 0x0000001114117209 */ /* 0x001fca0007810000 */
[----:B------:R-:W0:Y:S02]  /*1ab0*/  SHFL.BFLY PT, R12, R17, 0x4, 0x1f ;  /* 0x0c801f00110c7f89 */ /* 0x000e2400000e0000 */
[----:B0-----:R-:W-:Y:S02]  /*1ac0*/  FMNMX.FTZ R12, R17, R12, !PT ;  /* 0x0000000c110c7209 */ /* 0x001fe40007810000 */
[----:B------:R-:W0:Y:S03]  /*1ad0*/  LDC R17, c[0x0][0x3e0] ;  /* 0x0000f800ff117b82 */ /* 0x000e260000000800 */
[----:B-1----:R-:W1:Y:S01]  /*1ae0*/  SHFL.BFLY PT, R23, R12, 0x2, 0x1f ;  /* 0x0c401f000c177f89 */ /* 0x002e6200000e0000 */
[----:B0-----:R-:W-:Y:S02]  /*1af0*/  IABS R16, R17 ;  /* 0x0000001100107213 */ /* 0x001fe40000000000 */
[----:B-1----:R-:W-:-:S02]  /*1b00*/  FMNMX.FTZ R23, R12, R23, !PT ;  /* 0x000000170c177209 */ /* 0x002fc40007810000 */
[----:B------:R-:W0:Y:S03]  /*1b10*/  I2F.RP R20, R16 ;  /* 0x0000001000147306 */ /* 0x000e260000209400 */
[----:B------:R-:W1:Y:S05]  /*1b20*/  SHFL.BFLY PT, R2, R23, 0x1, 0x1f ;  /* 0x0c201f0017027f89 */ /* 0x000e6a00000e0000 */
[----:B------:R-:W2:Y:S08]  /*1b30*/  I2F.RP R12, R21 ;  /* 0x00000015000c7306 */ /* 0x000eb00000209400 */
[----:B0-----:R-:W0:Y:S08]  /*1b40*/  MUFU.RCP R30, R20 ;  /* 0x00000014001e7308 */ /* 0x001e300000001000 */
[----:B--2---:R-:W2:Y:S01]  /*1b50*/  MUFU.RCP R26, R12 ;  /* 0x0000000c001a7308 */ /* 0x004ea20000001000 */
[----:B-1----:R-:W-:-:S04]  /*1b60*/  FMNMX.FTZ R2, R23, R2, !PT ;  /* 0x0000000217027209 */ /* 0x002fc80007810000 */
[----:B------:R-:W-:Y:S01]  /*1b70*/  FSETP.NEU.FTZ.AND P0, PT, R2, -INF , PT ;  /* 0xff8000000200780b */ /* 0x000fe20003f1d000 */
[----:B0-----:R-:W-:-:S03]  /*1b80*/  VIADD R30, R30, 0xffffffe ;  /* 0x0ffffffe1e1e7836 */ /* 0x001fc60000000000 */
[----:B------:R-:W-:Y:S01]  /*1b90*/  FSEL R2, R2, RZ, P0 ;  /* 0x000000ff02027208 */ /* 0x000fe20000000000 */
[----:B------:R-:W0:Y:S04]  /*1ba0*/  F2I.FTZ.U32.TRUNC.NTZ R31, R30 ;  /* 0x0000001e001f7305 */ /* 0x000e28000021f000 */
[----:B------:R-:W-:Y:S01]  /*1bb0*/  FADD.FTZ R22, -R2, R25 ;  /* 0x0000001902167221 */ /* 0x000fe20000010100 */
[----:B--2---:R-:W-:-:S03]  /*1bc0*/  VIADD R26, R26, 0xffffffe ;  /* 0x0ffffffe1a1a7836 */ /* 0x004fc60000000000 */
[----:B------:R-:W-:Y:S01]  /*1bd0*/  FMUL.FTZ R22, R22, 1.4426950216293334961 ;  /* 0x3fb8aa3b16167820 */ /* 0x000fe20000410000 */
[----:B------:R-:W1:Y:S01]  /*1be0*/  F2I.FTZ.U32.TRUNC.NTZ R27, R26 ;  /* 0x0000001a001b7305 */ /* 0x000e62000021f000 */
[----:B0-----:R-:W-:-:S07]  /*1bf0*/  IMAD.MOV R3, RZ, RZ, -R31 ;  /* 0x000000ffff037224 */ /* 0x001fce00078e0a1f */
[----:B------:R-:W0:Y:S01]  /*1c00*/  MUFU.EX2 R22, R22 ;  /* 0x0000001600167308 */ /* 0x000e220000000800 */
[----:B------:R-:W-:Y:S02]  /*1c10*/  HFMA2 R30, -RZ, RZ, 0, 0 ;  /* 0x00000000ff1e7431 */ /* 0x000fe400000001ff */
[----:B------:R-:W-:Y:S01]  /*1c20*/  IMAD R12, R3, R16, RZ ;  /* 0x00000010030c7224 */ /* 0x000fe200078e02ff */
[----:B------:R-:W-:Y:S01]  /*1c30*/  IABS R3, R5 ;  /* 0x0000000500037213 */ /* 0x000fe20000000000 */
[----:B-1----:R-:W-:Y:S02]  /*1c40*/  IMAD.MOV R20, RZ, RZ, -R27 ;  /* 0x000000ffff147224 */ /* 0x002fe400078e0a1b */
[----:B------:R-:W-:Y:S02]  /*1c50*/  IMAD.MOV.U32 R26, RZ, RZ, RZ ;  /* 0x000000ffff1a7224 */ /* 0x000fe400078e00ff */
[----:B------:R-:W-:Y:S02]  /*1c60*/  IMAD R20, R20, R21, RZ ;  /* 0x0000001514147224 */ /* 0x000fe400078e02ff */
[----:B------:R-:W-:Y:S01]  /*1c70*/  IMAD.HI.U32 R12, R31, R12, R30 ;  /* 0x0000000c1f0c7227 */ /* 0x000fe200078e001e */
[----:B0-----:R-:W0:Y:S03]  /*1c80*/  SHFL.BFLY PT, R11, R22, 0x10, 0x1f ;  /* 0x0e001f00160b7f89 */ /* 0x001e2600000e0000 */
[----:B------:R-:W-:-:S04]  /*1c90*/  IMAD.HI.U32 R20, R27, R20, R26 ;  /* 0x000000141b147227 */ /* 0x000fc800078e001a */
[----:B------:R-:W-:Y:S02]  /*1ca0*/  IMAD.MOV R3, RZ, RZ, -R3 ;  /* 0x000000ffff037224 */ /* 0x000fe400078e0a03 */
[----:B0-----:R-:W-:-:S05]  /*1cb0*/  FADD.FTZ R11, R22, R11 ;  /* 0x0000000b160b7221 */ /* 0x001fca0000010000 */
[----:B------:R-:W0:Y:S02]  /*1cc0*/  SHFL.BFLY PT, R24, R11, 0x8, 0x1f ;  /* 0x0d001f000b187f89 */ /* 0x000e2400000e0000 */
[----:B0-----:R-:W-:Y:S01]  /*1cd0*/  FADD.FTZ R24, R11, R24 ;  /* 0x000000180b187221 */ /* 0x001fe20000010000 */
[----:B------:R-:W-:-:S04]  /*1ce0*/  IABS R11, R18 ;  /* 0x00000012000b7213 */ /* 0x000fc80000000000 */
[----:B------:R-:W0:Y:S01]  /*1cf0*/  SHFL.BFLY PT, R23, R24, 0x4, 0x1f ;  /* 0x0c801f0018177f89 */ /* 0x000e2200000e0000 */
[----:B------:R-:W-:-:S04]  /*1d00*/  IMAD.HI.U32 R12, R12, R11, RZ ;  /* 0x0000000b0c0c7227 */ /* 0x000fc800078e00ff */
[----:B0-----:R-:W-:Y:S01]  /*1d10*/  FADD.FTZ R23, R24, R23 ;  /* 0x0000001718177221 */ /* 0x001fe20000010000 */
[----:B------:R-:W-:-:S04]  /*1d20*/  IMAD.HI.U32 R24, R20, R11, RZ ;  /* 0x0000000b14187227 */ /* 0x000fc800078e00ff */
[----:B------:R-:W0:Y:S01]  /*1d30*/  SHFL.BFLY PT, R22, R23, 0x2, 0x1f ;  /* 0x0c401f0017167f89 */ /* 0x000e2200000e0000 */
[----:B------:R-:W-:Y:S02]  /*1d40*/  IMAD.MOV R20, RZ, RZ, -R12 ;  /* 0x000000ffff147224 */ /* 0x000fe400078e0a0c */
[--C-:B------:R-:W-:Y:S02]  /*1d50*/  IMAD R26, R24, R3, R11.reuse ;  /* 0x00000003181a7224 */ /* 0x100fe400078e020b */
[----:B------:R-:W-:Y:S01]  /*1d60*/  IMAD R11, R16, R20, R11 ;  /* 0x00000014100b7224 */ /* 0x000fe200078e020b */
[----:B------:R-:W-:Y:S02]  /*1d70*/  LOP3.LUT R20, R18, R21, RZ, 0x3c, !PT ;  /* 0x0000001512147212 */ /* 0x000fe400078e3cff */
[----:B------:R-:W-:Y:S02]  /*1d80*/  ISETP.GT.U32.AND P1, PT, R21, R26, PT ;  /* 0x0000001a1500720c */ /* 0x000fe40003f24070 */
[----:B------:R-:W-:-:S02]  /*1d90*/  ISETP.GT.U32.AND P0, PT, R16, R11, PT ;  /* 0x0000000b1000720c */ /* 0x000fc40003f04070 */
[----:B------:R-:W-:Y:S02]  /*1da0*/  LOP3.LUT R18, R18, R17, RZ, 0x3c, !PT ;  /* 0x0000001112127212 */ /* 0x000fe400078e3cff */
[----:B------:R-:W-:-:S07]  /*1db0*/  ISETP.GE.AND P3, PT, R20, RZ, PT ;  /* 0x000000ff1400720c */ /* 0x000fce0003f66270 */
[-C--:B------:R-:W-:Y:S01]  /*1dc0*/  @!P1 IADD3 R26, PT, PT, R26, -R21.reuse, RZ ;  /* 0x800000151a1a9210 */ /* 0x080fe20007ffe0ff */
[----:B------:R-:W-:Y:S01]  /*1dd0*/  @!P1 VIADD R24, R24, 0x1 ;  /* 0x0000000118189836 */ /* 0x000fe20000000000 */
[----:B------:R-:W-:Y:S01]  /*1de0*/  @!P0 IADD3 R12, PT, PT, R12, 0x1, RZ ;  /* 0x000000010c0c8810 */ /* 0x000fe20007ffe0ff */
[----:B0-----:R-:W-:Y:S01]  /*1df0*/  FADD.FTZ R22, R23, R22 ;  /* 0x0000001617167221 */ /* 0x001fe20000010000 */
[----:B------:R-:W-:Y:S01]  /*1e00*/  @!P0 IMAD.IADD R11, R11, 0x1, -R16 ;  /* 0x000000010b0b8824 */ /* 0x000fe200078e0a10 */
[----:B------:R-:W-:Y:S02]  /*1e10*/  ISETP.GE.U32.AND P2, PT, R26, R21, PT ;  /* 0x000000151a00720c */ /* 0x000fe40003f46070 */
[----:B------:R-:W-:Y:S01]  /*1e20*/  ISETP.NE.AND P0, PT, R17, RZ, PT ;  /* 0x000000ff1100720c */ /* 0x000fe20003f05270 */
[----:B------:R-:W0:Y:S01]  /*1e30*/  SHFL.BFLY PT, R3, R22, 0x1, 0x1f ;  /* 0x0c201f0016037f89 */ /* 0x000e2200000e0000 */
[----:B------:R-:W-:Y:S02]  /*1e40*/  ISETP.GE.U32.AND P4, PT, R11, R16, PT ;  /* 0x000000100b00720c */ /* 0x000fe40003f86070 */
[----:B------:R-:W-:Y:S01]  /*1e50*/  SHF.R.S32.HI R23, RZ, 0x1f, R5 ;  /* 0x0000001fff177819 */ /* 0x000fe20000011405 */
[----:B------:R-:W-:-:S06]  /*1e60*/  IMAD R5, R5, R6, RZ ;  /* 0x0000000605057224 */ /* 0x000fcc00078e02ff */
[----:B------:R-:W-:Y:S01]  /*1e70*/  @P2 VIADD R24, R24, 0x1 ;  /* 0x0000000118182836 */ /* 0x000fe20000000000 */
[----:B------:R-:W-:-:S03]  /*1e80*/  ISETP.GE.AND P2, PT, R18, RZ, PT ;  /* 0x000000ff1200720c */ /* 0x000fc60003f46270 */
[----:B------:R-:W-:Y:S02]  /*1e90*/  @P4 VIADD R12, R12, 0x1 ;  /* 0x000000010c0c4836 */ /* 0x000fe40000000000 */
[----:B------:R-:W-:Y:S02]  /*1ea0*/  IMAD.MOV.U32 R11, RZ, RZ, R24 ;  /* 0x000000ffff0b7224 */ /* 0x000fe400078e0018 */
[----:B------:R-:W-:Y:S01]  /*1eb0*/  IMAD.MOV.U32 R24, RZ, RZ, 0x7f800000 ;  /* 0x7f800000ff187424 */ /* 0x000fe200078e00ff */
[----:B------:R-:W-:Y:S01]  /*1ec0*/  MOV R16, R12 ;  /* 0x0000000c00107202 */ /* 0x000fe20000000f00 */
[----:B------:R-:W-:Y:S01]  /*1ed0*/  @!P3 IMAD.MOV R11, RZ, RZ, -R11 ;  /* 0x000000ffff0bb224 */ /* 0x000fe200078e0a0b */
[----:B------:R-:W-:Y:S02]  /*1ee0*/  ISETP.NE.AND P3, PT, R19, RZ, PT ;  /* 0x000000ff1300720c */ /* 0x000fe40003f65270 */
[----:B------:R-:W-:Y:S01]  /*1ef0*/  @!P5 LOP3.LUT R11, RZ, R21, RZ, 0x33, !PT ;  /* 0x00000015ff0bd212 */ /* 0x000fe200078e33ff */
[----:B0-----:R-:W-:Y:S01]  /*1f00*/  FADD.FTZ R3, R22, R3 ;  /* 0x0000000316037221 */ /* 0x001fe20000010000 */
[----:B------:R-:W-:Y:S01]  /*1f10*/  @!P2 IMAD.MOV R16, RZ, RZ, -R16 ;  /* 0x000000ffff10a224 */ /* 0x000fe200078e0a10 */
[----:B------:R-:W-:-:S02]  /*1f20*/  @!P0 LOP3.LUT R16, RZ, R17, RZ, 0x33, !PT ;  /* 0x00000011ff108212 */ /* 0x000fc400078e33ff */
[----:B------:R-:W-:Y:S02]  /*1f30*/  LOP3.LUT P0, RZ, R4, 0x39f, RZ, 0xc0, !PT ;  /* 0x0000039f04ff7812 */ /* 0x000fe4000780c0ff */
[----:B------:R-:W-:Y:S02]  /*1f40*/  FSETP.NE.FTZ.AND P1, PT, R3, RZ, PT ;  /* 0x000000ff0300720b */ /* 0x000fe40003f35000 */
[----:B------:R-:W-:Y:S02]  /*1f50*/  SEL R12, RZ, 0x1, !P3 ;  /* 0x00000001ff0c7807 */ /* 0x000fe40005800000 */
[----:B------:R-:W-:Y:S02]  /*1f60*/  ISETP.LT.U32.AND P2, PT, R14, R11, PT ;  /* 0x0000000b0e00720c */ /* 0x000fe40003f41070 */
[----:B------:R-:W-:Y:S02]  /*1f70*/  SHF.R.S32.HI R21, RZ, 0x1f, R11 ;  /* 0x0000001fff157819 */ /* 0x000fe4000001140b */
[----:B------:R-:W-:-:S02]  /*1f80*/  LOP3.LUT R12, R23, R12, RZ, 0xfc, !PT ;  /* 0x0000000c170c7212 */ /* 0x000fc400078efcff */
[----:B------:R-:W-:-:S03]  /*1f90*/  ISETP.LT.AND.EX P2, PT, R15, R21, PT, P2 ;  /* 0x000000150f00720c */ /* 0x000fc60003f41320 */
[----:B------:R0:W1:Y:S01]  /*1fa0*/  @P1 MUFU.LG2 R19, R3 ;  /* 0x0000000300131308 */ /* 0x0000620000000c00 */
[----:B------:R-:W-:Y:S01]  /*1fb0*/  SEL R6, R14, R11, P2 ;  /* 0x0000000b0e067207 */ /* 0x000fe20001000000 */
[----:B0-----:R-:W-:Y:S02]  /*1fc0*/  IMAD R3, R16, UR10, RZ ;  /* 0x0000000a10037c24 */ /* 0x001fe4000f8e02ff */
[----:B-1----:R-:W-:Y:S02]  /*1fd0*/  @P1 FFMA.FTZ R24, R19, 0.69314718246459960938, R2 ;  /* 0x3f31721813181823 */ /* 0x002fe40000010002 */
[----:B------:R-:W-:Y:S01]  /*1fe0*/  IMAD R3, R12, R3, RZ ;  /* 0x000000030c037224 */ /* 0x000fe200078e02ff */
[----:B------:R-:W-:Y:S05]  /*1ff0*/  @P0 BRA `(.L_x_91) ;  /* 0x0000001000880947 */ /* 0x000fea0003800000 */
        /* <DEDUP_REMOVED lines=11> */
[C---:B------:R-:W-:Y:S01]  /*20b0*/  IADD3 R11, P1, PT, R17.reuse, 0x1, RZ ;  /* 0x00000001110b7810 */ /* 0x040fe20007f3e0ff */
[----:B------:R-:W-:Y:S02]  /*20c0*/  IMAD R18, R12, UR11, RZ ;  /* 0x0000000b0c127c24 */ /* 0x000fe4000f8e02ff */
[----:B------:R-:W-:Y:S01]  /*20d0*/  IMAD.WIDE.U32 R14, R17, UR11, RZ ;  /* 0x0000000b110e7c25 */ /* 0x000fe2000f8e00ff */
        /* <DEDUP_REMOVED lines=36> */
.L_x_93:
[----:B------:R-:W-:Y:S01]  /*2320*/  IMAD.MOV.U32 R22, RZ, RZ, R2 ;  /* 0x000000ffff167224 */ /* 0x000fe200078e0002 */
[----:B------:R-:W-:Y:S01]  /*2330*/  MOV R21, RZ ;  /* 0x000000ff00157202 */ /* 0x000fe20000000f00 */
[----:B------:R-:W-:Y:S01]  /*2340*/  IMAD.MOV.U32 R20, RZ, RZ, R32 ;  /* 0x000000ffff147224 */ /* 0x000fe200078e0020 */
[----:B------:R-:W-:Y:S02]  /*2350*/  MOV R18, 0x2370 ;  /* 0x0000237000127802 */ /* 0x000fe40000000f00 */
[----:B------:R-:W-:Y:S05]  /*2360*/  CALL.REL.NOINC `($__internal_2_$__cuda_sm20_div_s64) ;  /* 0x0000001c00487944 */ /* 0x000fea0003c00000 */
[----:B------:R-:W-:Y:S02]  /*2370*/  IADD3 R15, PT, PT, -R12, RZ, RZ ;  /* 0x000000ff0c0f7210 */ /* 0x000fe40007ffe1ff */
[----:B------:R-:W-:-:S03]  /*2380*/  MOV R33, R11 ;  /* 0x0000000b00217202 */ /* 0x000fc60000000f00 */
[----:B------:R-:W-:Y:S01]  /*2390*/  IMAD R14, R32, R15, R2 ;  /* 0x0000000f200e7224 */ /* 0x000fe200078e0202 */
[----:B------:R-:W-:-:S07]  /*23a0*/  MOV R32, R12 ;  /* 0x0000000c00207202 */ /* 0x000fce0000000f00 */
.L_x_94:
        /* <DEDUP_REMOVED lines=20> */
[----:B------:R-:W-:Y:S02]  /*24f0*/  ISETP.GT.U32.AND P1, PT, R15, R12, PT ;  /* 0x0000000c0f00720c */ /* 0x000fe40003f24070 */
[----:B------:R-:W-:Y:S01]  /*2500*/  IADD3 R11, PT, PT, R19, R29, RZ ;  /* 0x0000001d130b7210 */ /* 0x000fe20007ffe0ff */
[----:B------:R-:W-:-:S04]  /*2510*/  IMAD.WIDE.U32 R28, R18, R34, RZ ;  /* 0x00000022121c7225 */ /* 0x000fc800078e00ff */
[----:B------:R-:W-:-:S04]  /*2520*/  IMAD R11, R11, R34, RZ ;  /* 0x000000220b0b7224 */ /* 0x000fc800078e02ff */
[----:B------:R-:W-:Y:S02]  /*2530*/  IMAD R19, R35, R18, R11 ;  /* 0x0000001223137224 */ /* 0x000fe400078e020b */
[----:B------:R-:W-:Y:S02]  /*2540*/  @!P1 IMAD.IADD R12, R12, 0x1, -R15 ;  /* 0x000000010c0c9824 */ /* 0x000fe400078e0a0f */
[----:B------:R-:W-:Y:S01]  /*2550*/  @!P1 VIADD R2, R2, 0x1 ;  /* 0x0000000102029836 */ /* 0x000fe20000000000 */
[----:B------:R-:W-:Y:S01]  /*2560*/  ISETP.NE.AND P1, PT, RZ, UR11, PT ;  /* 0x0000000bff007c0c */ /* 0x000fe2000bf25270 */
[----:B------:R-:W-:Y:S01]  /*2570*/  IMAD.IADD R19, R29, 0x1, R19 ;  /* 0x000000011d137824 */ /* 0x000fe200078e0213 */
[----:B------:R-:W-:-:S04]  /*2580*/  ISETP.GE.U32.AND P2, PT, R12, R15, PT ;  /* 0x0000000f0c00720c */ /* 0x000fc80003f46070 */
[----:B------:R-:W-:-:S09]  /*2590*/  LOP3.LUT R0, R33, R19, RZ, 0xfc, !PT ;  /* 0x0000001321007212 */ /* 0x000fd200078efcff */
[----:B------:R-:W-:-:S04]  /*25a0*/  @P2 IADD3 R2, PT, PT, R2, 0x1, RZ ;  /* 0x0000000102022810 */ /* 0x000fc80007ffe0ff */
        /* <DEDUP_REMOVED lines=27> */
.L_x_96:
[----:B------:R-:W-:Y:S01]  /*2760*/  IMAD.MOV.U32 R22, RZ, RZ, R32 ;  /* 0x000000ffff167224 */ /* 0x000fe200078e0020 */
[----:B------:R-:W-:Y:S01]  /*2770*/  MOV R21, R33 ;  /* 0x0000002100157202 */ /* 0x000fe20000000f00 */
[----:B------:R-:W-:Y:S01]  /*2780*/  IMAD.MOV.U32 R20, RZ, RZ, R28 ;  /* 0x000000ffff147224 */ /* 0x000fe200078e001c */
[----:B------:R-:W-:Y:S02]  /*2790*/  MOV R18, 0x27b0 ;  /* 0x000027b000127802 */ /* 0x000fe40000000f00 */
[----:B------:R-:W-:Y:S05]  /*27a0*/  CALL.REL.NOINC `($__internal_2_$__cuda_sm20_div_s64) ;  /* 0x0000001800387944 */ /* 0x000fea0003c00000 */
[----:B------:R-:W-:-:S05]  /*27b0*/  IADD3 R29, PT, PT, -R12, RZ, RZ ;  /* 0x000000ff0c1d7210 */ /* 0x000fca0007ffe1ff */
[----:B------:R-:W-:Y:S02]  /*27c0*/  IMAD R29, R29, R28, R32 ;  /* 0x0000001c1d1d7224 */ /* 0x000fe400078e0220 */
.L_x_97:
[----:B------:R-:W-:Y:S05]  /*27d0*/  BSYNC.RECONVERGENT B0 ;  /* 0x0000000000007941 */ /* 0x000fea0003800200 */
.L_x_95:
        /* <DEDUP_REMOVED lines=10> */
[----:B------:R-:W-:-:S02]  /*2880*/  IABS R27, R10 ;  /* 0x0000000a001b7213 */ /* 0x000fc40000000000 */
[----:B------:R-:W-:-:S03]  /*2890*/  ISETP.NE.AND P5, PT, R10, RZ, PT ;  /* 0x000000ff0a00720c */ /* 0x000fc60003fa5270 */
[----:B------:R-:W-:Y:S01]  /*28a0*/  IMAD.MOV R27, RZ, RZ, -R27 ;  /* 0x000000ffff1b7224 */ /* 0x000fe200078e0a1b */
[----:B0-----:R-:W-:Y:S01]  /*28b0*/  UISETP.NE.AND UP0, UPT, UR15, URZ, UPT ;  /* 0x000000ff0f00728c */ /* 0x001fe2000bf05270 */
[----:B-1----:R-:W0:Y:S03]  /*28c0*/  MUFU.RCP R11, R11 ;  /* 0x0000000b000b7308 */ /* 0x002e260000001000 */
[----:B--2---:R-:W-:Y:S02]  /*28d0*/  USEL UR15, UR4, 0x1, UP0 ;  /* 0x00000001040f7887 */ /* 0x004fe40008000000 */
[----:B------:R-:W-:-:S03]  /*28e0*/  UIMAD UR4, UR5, UR4, URZ ;  /* 0x00000004050472a4 */ /* 0x000fc6000f8e02ff */
[----:B---3--:R-:W1:Y:S01]  /*28f0*/  MUFU.RCP R34, R21 ;  /* 0x0000001500227308 */ /* 0x008e620000001000 */
[----:B------:R-:W-:Y:S02]  /*2900*/  USHF.R.S32.HI UR17, URZ, 0x1f, UR15 ;  /* 0x0000001fff117899 */ /* 0x000fe4000801140f */
[----:B------:R-:W-:-:S05]  /*2910*/  UIMAD UR5, UR15, UR5, URZ ;  /* 0x000000050f0572a4 */ /* 0x000fca000f8e02ff */
[----:B------:R-:W-:Y:S01]  /*2920*/  I2F.U32.RP R14, R15 ;  /* 0x0000000f000e7306 */ /* 0x000fe20000209000 */
[----:B0-----:R-:W-:-:S07]  /*2930*/  VIADD R22, R11, 0xffffffe ;  /* 0x0ffffffe0b167836 */ /* 0x001fce0000000000 */
[----:B------:R-:W0:Y:S01]  /*2940*/  F2I.FTZ.U32.TRUNC.NTZ R23, R22 ;  /* 0x0000001600177305 */ /* 0x000e22000021f000 */
[----:B-1----:R-:W-:-:S07]  /*2950*/  VIADD R34, R34, 0xffffffe ;  /* 0x0ffffffe22227836 */ /* 0x002fce0000000000 */
[----:B------:R-:W1:Y:S01]  /*2960*/  F2I.FTZ.U32.TRUNC.NTZ R35, R34 ;  /* 0x0000002200237305 */ /* 0x000e62000021f000 */
[----:B0-----:R-:W-:-:S07]  /*2970*/  IMAD.MOV R33, RZ, RZ, -R23 ;  /* 0x000000ffff217224 */ /* 0x001fce00078e0a17 */
[----:B------:R-:W0:Y:S01]  /*2980*/  MUFU.RCP R30, R14 ;  /* 0x0000000e001e7308 */ /* 0x000e220000001000 */
[----:B------:R-:W-:Y:S02]  /*2990*/  IMAD.MOV.U32 R22, RZ, RZ, RZ ;  /* 0x000000ffff167224 */ /* 0x000fe400078e00ff */
[----:B------:R-:W-:Y:S02]  /*29a0*/  IMAD R33, R33, R20, RZ ;  /* 0x0000001421217224 */ /* 0x000fe400078e02ff */
[----:B-1----:R-:W-:-:S03]  /*29b0*/  IMAD.MOV R21, RZ, RZ, -R35 ;  /* 0x000000ffff157224 */ /* 0x002fc600078e0a23 */
[----:B------:R-:W1:Y:S01]  /*29c0*/  I2F.U32.RP R11, R16 ;  /* 0x00000010000b7306 */ /* 0x000e620000209000 */
[----:B------:R-:W-:-:S04]  /*29d0*/  IMAD.HI.U32 R33, R23, R33, R22 ;  /* 0x0000002117217227 */ /* 0x000fc800078e0016 */
[----:B------:R-:W-:Y:S01]  /*29e0*/  HFMA2 R34, -RZ, RZ, 0, 0 ;  /* 0x00000000ff227431 */ /* 0x000fe200000001ff */
[----:B------:R-:W-:Y:S01]  /*29f0*/  IABS R23, R8 ;  /* 0x0000000800177213 */ /* 0x000fe20000000000 */
[----:B------:R-:W-:Y:S01]  /*2a00*/  IMAD R22, R21, R18, RZ ;  /* 0x0000001215167224 */ /* 0x000fe200078e02ff */
[----:B------:R-:W-:Y:S01]  /*2a10*/  IABS R21, R12 ;  /* 0x0000000c00157213 */ /* 0x000fe20000000000 */
[----:B------:R-:W-:Y:S01]  /*2a20*/  IMAD.HI.U32 R28, R33, R26, RZ ;  /* 0x0000001a211c7227 */ /* 0x000fe200078e00ff */
[----:B------:R-:W2:Y:S01]  /*2a30*/  I2F.U32.RP R32, R19 ;  /* 0x0000001300207306 */ /* 0x000ea20000209000 */
[----:B0-----:R-:W-:Y:S02]  /*2a40*/  IADD3 R30, PT, PT, R30, 0xffffffe, RZ ;  /* 0x0ffffffe1e1e7810 */ /* 0x001fe40007ffe0ff */
[----:B------:R-:W-:-:S04]  /*2a50*/  IMAD.HI.U32 R22, R35, R22, R34 ;  /* 0x0000001623167227 */ /* 0x000fc800078e0022 */
[----:B------:R-:W-:Y:S01]  /*2a60*/  IMAD.MOV R23, RZ, RZ, -R23 ;  /* 0x000000ffff177224 */ /* 0x000fe200078e0a17 */
[----:B------:R0:W3:Y:S01]  /*2a70*/  F2I.FTZ.U32.TRUNC.NTZ R31, R30 ;  /* 0x0000001e001f7305 */ /* 0x0000e2000021f000 */
[----:B------:R-:W-:-:S04]  /*2a80*/  IMAD.HI.U32 R22, R22, R21, RZ ;  /* 0x0000001516167227 */ /* 0x000fc800078e00ff */
[----:B------:R-:W-:Y:S01]  /*2a90*/  IMAD R27, R28, R27, R26 ;  /* 0x0000001b1c1b7224 */ /* 0x000fe200078e021a */
[----:B------:R-:W-:Y:S01]  /*2aa0*/  LOP3.LUT R26, R29, R10, RZ, 0x3c, !PT ;  /* 0x0000000a1d1a7212 */ /* 0x000fe200078e3cff */
[----:B------:R-:W-:Y:S01]  /*2ab0*/  IMAD R23, R22, R23, R21 ;  /* 0x0000001716177224 */ /* 0x000fe200078e0215 */
[----:B-1----:R-:W1:Y:S02]  /*2ac0*/  MUFU.RCP R11, R11 ;  /* 0x0000000b000b7308 */ /* 0x002e640000001000 */
[----:B------:R-:W-:Y:S02]  /*2ad0*/  ISETP.GT.U32.AND P3, PT, R20, R27, PT ;  /* 0x0000001b1400720c */ /* 0x000fe40003f64070 */
[----:B------:R-:W-:Y:S02]  /*2ae0*/  ISETP.GT.U32.AND P1, PT, R18, R23, PT ;  /* 0x000000171200720c */ /* 0x000fe40003f24070 */
[----:B------:R-:W-:Y:S01]  /*2af0*/  ISETP.GE.AND P2, PT, R26, RZ, PT ;  /* 0x000000ff1a00720c */ /* 0x000fe20003f46270 */
[----:B0-----:R-:W-:Y:S01]  /*2b00*/  IMAD.MOV.U32 R30, RZ, RZ, RZ ;  /* 0x000000ffff1e7224 */ /* 0x001fe200078e00ff */
[----:B--2---:R-:W0:Y:S01]  /*2b10*/  MUFU.RCP R32, R32 ;  /* 0x0000002000207308 */ /* 0x004e220000001000 */
[----:B---3--:R-:W-:-:S05]  /*2b20*/  IADD3 R14, PT, PT, RZ, -R31, RZ ;  /* 0x8000001fff0e7210 */ /* 0x008fca0007ffe0ff */
[----:B------:R-:W-:Y:S01]  /*2b30*/  IMAD R21, R14, R15, RZ ;  /* 0x0000000f0e157224 */ /* 0x000fe200078e02ff */
[----:B------:R-:W-:Y:S01]  /*2b40*/  IABS R14, R2 ;  /* 0x00000002000e7213 */ /* 0x000fe20000000000 */
[----:B------:R-:W-:Y:S01]  /*2b50*/  @!P3 IMAD.IADD R27, R27, 0x1, -R20 ;  /* 0x000000011b1bb824 */ /* 0x000fe200078e0a14 */
[----:B------:R-:W-:Y:S01]  /*2b60*/  @!P1 IADD3 R23, PT, PT, R23, -R18, RZ ;  /* 0x8000001217179210 */ /* 0x000fe20007ffe0ff */
[----:B------:R-:W-:Y:S01]  /*2b70*/  IMAD.HI.U32 R21, R31, R21, R30 ;  /* 0x000000151f157227 */ /* 0x000fe200078e001e */
[----:B-1----:R-:W-:Y:S02]  /*2b80*/  IADD3 R30, PT, PT, R11, 0xffffffe, RZ ;  /* 0x0ffffffe0b1e7810 */ /* 0x002fe40007ffe0ff */
[----:B------:R-:W-:Y:S01]  /*2b90*/  ISETP.GE.U32.AND P6, PT, R27, R20, PT ;  /* 0x000000141b00720c */ /* 0x000fe20003fc6070 */
[----:B------:R-:W-:Y:S01]  /*2ba0*/  @!P1 VIADD R22, R22, 0x1 ;  /* 0x0000000116169836 */ /* 0x000fe20000000000 */
[----:B------:R1:W2:Y:S01]  /*2bb0*/  F2I.FTZ.U32.TRUNC.NTZ R31, R30 ;  /* 0x0000001e001f7305 */ /* 0x0002a2000021f000 */
[----:B------:R-:W-:Y:S01]  /*2bc0*/  LOP3.LUT R20, R12, R8, RZ, 0x3c, !PT ;  /* 0x000000080c147212 */ /* 0x000fe200078e3cff */
[----:B------:R-:W-:Y:S01]  /*2bd0*/  IMAD.HI.U32 R21, R21, R14, RZ ;  /* 0x0000000e15157227 */ /* 0x000fe200078e00ff */
[----:B------:R-:W-:-:S02]  /*2be0*/  ISETP.GE.U32.AND P4, PT, R23, R18, PT ;  /* 0x000000121700720c */ /* 0x000fc40003f86070 */
[----:B------:R-:W-:Y:S01]  /*2bf0*/  IABS R11, R17 ;  /* 0x00000011000b7213 */ /* 0x000fe20000000000 */
[----:B0-----:R-:W-:Y:S01]  /*2c00*/  VIADD R32, R32, 0xffffffe ;  /* 0x0ffffffe20207836 */ /* 0x001fe20000000000 */
[----:B------:R-:W-:Y:S02]  /*2c10*/  ISETP.GE.AND P0, PT, R20, RZ, PT ;  /* 0x000000ff1400720c */ /* 0x000fe40003f06270 */
[----:B------:R-:W-:Y:S01]  /*2c20*/  @!P3 IADD3 R28, PT, PT, R28, 0x1, RZ ;  /* 0x000000011c1cb810 */ /* 0x000fe20007ffe0ff */
[----:B------:R0:W3:Y:S01]  /*2c30*/  F2I.FTZ.U32.TRUNC.NTZ R33, R32 ;  /* 0x0000002000217305 */ /* 0x0000e2000021f000 */
[----:B------:R-:W-:Y:S01]  /*2c40*/  ISETP.NE.AND P3, PT, R8, RZ, PT ;  /* 0x000000ff0800720c */ /* 0x000fe20003f65270 */
[----:B------:R-:W-:Y:S01]  /*2c50*/  IMAD.MOV R11, RZ, RZ, -R11 ;  /* 0x000000ffff0b7224 */ /* 0x000fe200078e0a0b */
[----:B------:R-:W-:Y:S01]  /*2c60*/  IABS R20, R9 ;  /* 0x0000000900147213 */ /* 0x000fe20000000000 */
[----:B------:R-:W-:Y:S02]  /*2c70*/  @P6 VIADD R28, R28, 0x1 ;  /* 0x000000011c1c6836 */ /* 0x000fe40000000000 */
[----:B-1----:R-:W-:-:S02]  /*2c80*/  HFMA2 R30, -RZ, RZ, 0, 0 ;  /* 0x00000000ff1e7431 */ /* 0x002fc400000001ff */
[----:B------:R-:W-:Y:S02]  /*2c90*/  IMAD R14, R21, R11, R14 ;  /* 0x0000000b150e7224 */ /* 0x000fe400078e020e */
[----:B--2---:R-:W-:Y:S02]  /*2ca0*/  IMAD.MOV R11, RZ, RZ, -R31 ;  /* 0x000000ffff0b7224 */ /* 0x004fe400078e0a1f */
[----:B------:R-:W-:Y:S01]  /*2cb0*/  @P4 VIADD R22, R22, 0x1 ;  /* 0x0000000116164836 */ /* 0x000fe20000000000 */
[----:B------:R-:W-:Y:S01]  /*2cc0*/  ISETP.GT.U32.AND P1, PT, R15, R14, PT ;  /* 0x0000000e0f00720c */ /* 0x000fe20003f24070 */
[----:B------:R-:W-:Y:S02]  /*2cd0*/  IMAD R11, R11, R16, RZ ;  /* 0x000000100b0b7224 */ /* 0x000fe400078e02ff */
[----:B------:R-:W-:Y:S01]  /*2ce0*/  @!P0 IMAD.MOV R22, RZ, RZ, -R22 ;  /* 0x000000ffff168224 */ /* 0x000fe200078e0a16 */
[----:B0-----:R-:W-:Y:S01]  /*2cf0*/  MOV R32, RZ ;  /* 0x000000ff00207202 */ /* 0x001fe20000000f00 */
[----:B---3--:R-:W-:Y:S01]  /*2d00*/  IMAD.MOV R18, RZ, RZ, -R33 ;  /* 0x000000ffff127224 */ /* 0x008fe200078e0a21 */
[----:B------:R-:W-:Y:S01]  /*2d10*/  @!P3 LOP3.LUT R22, RZ, R8, RZ, 0x33, !PT ;  /* 0x00000008ff16b212 */ /* 0x000fe200078e33ff */
[----:B------:R-:W-:Y:S01]  /*2d20*/  @!P2 IMAD.MOV R28, RZ, RZ, -R28 ;  /* 0x000000ffff1ca224 */ /* 0x000fe200078e0a1c */
[----:B------:R-:W-:Y:S01]  /*2d30*/  @!P5 LOP3.LUT R28, RZ, R10, RZ, 0x33, !PT ;  /* 0x0000000aff1cd212 */ /* 0x000fe200078e33ff */
[----:B------:R-:W-:Y:S01]  /*2d40*/  IMAD R23, R18, R19, RZ ;  /* 0x0000001312177224 */ /* 0x000fe200078e02ff */
[----:B------:R-:W-:Y:S01]  /*2d50*/  IABS R18, R22 ;  /* 0x0000001600127213 */ /* 0x000fe20000000000 */
[----:B------:R-:W-:Y:S01]  /*2d60*/  IMAD.HI.U32 R30, R31, R11, R30 ;  /* 0x0000000b1f1e7227 */ /* 0x000fe200078e001e */
[----:B------:R-:W-:-:S02]  /*2d70*/  IABS R11, R6 ;  /* 0x00000006000b7213 */ /* 0x000fc40000000000 */
[----:B------:R-:W-:Y:S01]  /*2d80*/  IABS R26, R28 ;  /* 0x0000001c001a7213 */ /* 0x000fe20000000000 */
[----:B------:R-:W-:Y:S01]  /*2d90*/  IMAD.HI.U32 R23, R33, R23, R32 ;  /* 0x0000001721177227 */ /* 0x000fe200078e0020 */
[----:B------:R-:W-:Y:S02]  /*2da0*/  IADD3 R11, PT, PT, RZ, -R11, RZ ;  /* 0x8000000bff0b7210 */ /* 0x000fe40007ffe0ff */
[----:B------:R-:W-:Y:S01]  /*2db0*/  ISETP.NE.AND P2, PT, R17, RZ, PT ;  /* 0x000000ff1100720c */ /* 0x000fe20003f45270 */
[----:B------:R-:W-:Y:S01]  /*2dc0*/  IMAD.HI.U32 R30, R30, R18, RZ ;  /* 0x000000121e1e7227 */ /* 0x000fe200078e00ff */
[----:B------:R-:W-:-:S03]  /*2dd0*/  ISETP.NE.AND P5, PT, R9, RZ, PT ;  /* 0x000000ff0900720c */ /* 0x000fc60003fa5270 */
[----:B------:R-:W-:Y:S02]  /*2de0*/  IMAD.MOV R20, RZ, RZ, -R20 ;  /* 0x000000ffff147224 */ /* 0x000fe400078e0a14 */
[----:B------:R-:W-:-:S04]  /*2df0*/  IMAD.HI.U32 R23, R23, R26, RZ ;  /* 0x0000001a17177227 */ /* 0x000fc800078e00ff */
[----:B------:R-:W-:Y:S02]  /*2e00*/  IMAD R11, R30, R11, R18 ;  /* 0x0000000b1e0b7224 */ /* 0x000fe400078e0212 */
[----:B------:R-:W-:Y:S02]  /*2e10*/  IMAD R20, R23, R20, R26 ;  /* 0x0000001417147224 */ /* 0x000fe400078e021a */
[----:B------:R-:W-:Y:S02]  /*2e20*/  @!P1 IMAD.IADD R14, R14, 0x1, -R15 ;  /* 0x000000010e0e9824 */ /* 0x000fe400078e0a0f */
[----:B------:R-:W-:Y:S01]  /*2e30*/  @!P1 VIADD R21, R21, 0x1 ;  /* 0x0000000115159836 */ /* 0x000fe20000000000 */
[----:B------:R-:W-:Y:S02]  /*2e40*/  ISETP.GT.U32.AND P1, PT, R16, R11, PT ;  /* 0x0000000b1000720c */ /* 0x000fe40003f24070 */
[----:B------:R-:W-:Y:S02]  /*2e50*/  ISETP.GT.U32.AND P3, PT, R19, R20, PT ;  /* 0x000000141300720c */ /* 0x000fe40003f64070 */
[----:B------:R-:W-:-:S02]  /*2e60*/  ISETP.GE.U32.AND P4, PT, R14, R15, PT ;  /* 0x0000000f0e00720c */ /* 0x000fc40003f86070 */
[----:B------:R-:W-:Y:S02]  /*2e70*/  LOP3.LUT R14, R2, R17, RZ, 0x3c, !PT ;  /* 0x00000011020e7212 */ /* 0x000fe400078e3cff */
[----:B------:R-:W-:Y:S02]  /*2e80*/  IADD3 R15, PT, PT, -R22, RZ, RZ ;  /* 0x000000ff160f7210 */ /* 0x000fe40007ffe1ff */
[----:B------:R-:W-:Y:S01]  /*2e90*/  ISETP.GE.AND P0, PT, R14, RZ, PT ;  /* 0x000000ff0e00720c */ /* 0x000fe20003f06270 */
[----:B------:R-:W-:Y:S02]  /*2ea0*/  IMAD.MOV R14, RZ, RZ, -R28 ;  /* 0x000000ffff0e7224 */ /* 0x000fe400078e0a1c */
[----:B------:R-:W-:Y:S02]  /*2eb0*/  @!P1 IMAD.IADD R11, R11, 0x1, -R16 ;  /* 0x000000010b0b9824 */ /* 0x000fe400078e0a10 */
[----:B------:R-:W-:Y:S01]  /*2ec0*/  @!P3 IMAD.IADD R20, R20, 0x1, -R19 ;  /* 0x000000011414b824 */ /* 0x000fe200078e0a13 */
[----:B------:R-:W-:Y:S01]  /*2ed0*/  @!P3 IADD3 R23, PT, PT, R23, 0x1, RZ ;  /* 0x000000011717b810 */ /* 0x000fe20007ffe0ff */
[----:B------:R-:W-:Y:S01]  /*2ee0*/  IMAD R14, R10, R14, R29 ;  /* 0x0000000e0a0e7224 */ /* 0x000fe200078e021d */
[----:B------:R-:W-:Y:S01]  /*2ef0*/  @P4 IADD3 R21, PT, PT, R21, 0x1, RZ ;  /* 0x0000000115154810 */ /* 0x000fe20007ffe0ff */
[----:B------:R-:W-:Y:S01]  /*2f00*/  @!P1 VIADD R30, R30, 0x1 ;  /* 0x000000011e1e9836 */ /* 0x000fe20000000000 */
[----:B------:R-:W-:Y:S01]  /*2f10*/  ISETP.GE.U32.AND P4, PT, R11, R16, PT ;  /* 0x000000100b00720c */ /* 0x000fe20003f86070 */
[----:B------:R-:W-:Y:S01]  /*2f20*/  IMAD R15, R8, R15, R12 ;  /* 0x0000000f080f7224 */ /* 0x000fe200078e020c */
[----:B------:R-:W-:-:S02]  /*2f30*/  ISETP.GE.U32.AND P6, PT, R20, R19, PT ;  /* 0x000000131400720c */ /* 0x000fc40003fc6070 */
[----:B------:R-:W-:Y:S02]  /*2f40*/  LOP3.LUT R11, R28, R9, RZ, 0x3c, !PT ;  /* 0x000000091c0b7212 */ /* 0x000fe400078e3cff */
[----:B------:R-:W-:Y:S02]  /*2f50*/  @!P0 IADD3 R21, PT, PT, -R21, RZ, RZ ;  /* 0x000000ff15158210 */ /* 0x000fe40007ffe1ff */
[----:B------:R-:W-:Y:S02]  /*2f60*/  @!P2 LOP3.LUT R21, RZ, R17, RZ, 0x33, !PT ;  /* 0x00000011ff15a212 */ /* 0x000fe400078e33ff */
[----:B------:R-:W-:Y:S02]  /*2f70*/  LOP3.LUT R10, R22, R6, RZ, 0x3c, !PT ;  /* 0x00000006160a7212 */ /* 0x000fe400078e3cff */
[----:B------:R-:W-:Y:S01]  /*2f80*/  ISETP.GE.AND P2, PT, R11, RZ, PT ;  /* 0x000000ff0b00720c */ /* 0x000fe20003f46270 */
[----:B------:R-:W-:Y:S01]  /*2f90*/  IMAD.WIDE R18, R21, UR10, RZ ;  /* 0x0000000a15127c25 */ /* 0x000fe2000f8e02ff */
[----:B------:R-:W-:-:S02]  /*2fa0*/  ISETP.GE.AND P0, PT, R10, RZ, PT ;  /* 0x000000ff0a00720c */ /* 0x000fc40003f06270 */
[----:B------:R-:W-:Y:S01]  /*2fb0*/  ISETP.NE.AND P1, PT, R6, RZ, PT ;  /* 0x000000ff0600720c */ /* 0x000fe20003f25270 */
[----:B------:R-:W-:Y:S01]  /*2fc0*/  @P6 VIADD R23, R23, 0x1 ;  /* 0x0000000117176836 */ /* 0x000fe20000000000 */
[----:B------:R-:W-:Y:S01]  /*2fd0*/  @P4 IADD3 R30, PT, PT, R30, 0x1, RZ ;  /* 0x000000011e1e4810 */ /* 0x000fe20007ffe0ff */
[----:B------:R-:W-:Y:S02]  /*2fe0*/  IMAD.MOV R21, RZ, RZ, -R21 ;  /* 0x000000ffff157224 */ /* 0x000fe400078e0a15 */
[----:B------:R-:W-:Y:S01]  /*2ff0*/  IMAD.WIDE.U32 R18, R0, UR15, R18 ;  /* 0x0000000f00127c25 */ /* 0x000fe2000f8e0012 */
[----:B------:R-:W-:-:S03]  /*3000*/  UIMAD UR15, UR14, UR15, URZ ;  /* 0x0000000f0e0f72a4 */ /* 0x000fc6000f8e02ff */
[----:B------:R-:W-:Y:S01]  /*3010*/  @!P2 IMAD.MOV R23, RZ, RZ, -R23 ;  /* 0x000000ffff17a224 */ /* 0x000fe200078e0a17 */
[----:B------:R-:W-:Y:S01]  /*3020*/  @!P5 LOP3.LUT R23, RZ, R9, RZ, 0x33, !PT ;  /* 0x00000009ff17d212 */ /* 0x000fe200078e33ff */
[----:B------:R-:W-:Y:S02]  /*3030*/  @!P0 IMAD.MOV R30, RZ, RZ, -R30 ;  /* 0x000000ffff1e8224 */ /* 0x000fe400078e0a1e */
[----:B------:R-:W-:Y:S01]  /*3040*/  IMAD R19, R0, UR17, R19 ;  /* 0x0000001100137c24 */ /* 0x000fe2000f8e0213 */
[----:B------:R-:W-:Y:S01]  /*3050*/  @!P1 LOP3.LUT R30, RZ, R6, RZ, 0x33, !PT ;  /* 0x00000006ff1e9212 */ /* 0x000fe200078e33ff */
[----:B------:R-:W-:Y:S01]  /*3060*/  IMAD R21, R17, R21, R2 ;  /* 0x0000001511157224 */ /* 0x000fe200078e0202 */
[----:B------:R-:W-:Y:S01]  /*3070*/  UIMAD UR17, UR6, UR4, URZ ;  /* 0x00000004061172a4 */ /* 0x000fe2000f8e02ff */
[----:B------:R-:W-:Y:S01]  /*3080*/  IMAD.MOV R0, RZ, RZ, -R23 ;  /* 0x000000ffff007224 */ /* 0x000fe200078e0a17 */
[----:B------:R-:W-:Y:S01]  /*3090*/  IADD3 R11, PT, PT, -R30, RZ, RZ ;  /* 0x000000ff1e0b7210 */ /* 0x000fe20007ffe1ff */
[----:B------:R-:W-:-:S04]  /*30a0*/  IMAD.WIDE R18, R21, UR4, R18 ;  /* 0x0000000415127c25 */ /* 0x000fc8000f8e0212 */
        /* <DEDUP_REMOVED lines=19> */
.L_x_92:
[----:B------:R-:W0:Y:S01]  /*31e0*/  LDC.64 R2, c[0x0][0x420] ;  /* 0x00010800ff027b82 */ /* 0x000e220000000a00 */
[----:B------:R-:W-:-:S05]  /*31f0*/  IADD3 R0, PT, PT, R13, UR12, RZ ;  /* 0x0000000c0d007c10 */ /* 0x000fca000fffe0ff */
[----:B0-----:R-:W-:-:S05]  /*3200*/  IMAD.WIDE.U32 R2, R0, 0x4, R2 ;  /* 0x0000000400027825 */ /* 0x001fca00078e0002 */
[----:B------:R1:W-:Y:S02]  /*3210*/  STG.E desc[UR8][R2.64], R24 ;  /* 0x0000001802007986 */ /* 0x0003e4000c101908 */
.L_x_91:
[----:B------:R-:W-:Y:S05]  /*3220*/  BSYNC.RECONVERGENT B1 ;  /* 0x0000000000017941 */ /* 0x000fea0003800200 */
.L_x_90:
[----:B------:R-:W2:Y:S01]  /*3230*/  LDCU UR6, c[0x0][0x534] ;  /* 0x0000a680ff0677ac */ /* 0x000ea20008000800 */
[----:B------:R-:W-:Y:S01]  /*3240*/  BSSY.RECONVERGENT B0, `(.L_x_98) ;  /* 0x000000d000007945 */ /* 0x000fe20003800200 */
[----:B--2---:R-:W-:-:S04]  /*3250*/  ISETP.GE.AND P0, PT, R7, UR6, PT ;  /* 0x0000000607007c0c */ /* 0x004fc8000bf06270 */
[----:B------:R-:W-:-:S13]  /*3260*/  ISETP.GT.U32.OR P0, PT, R4, 0x7f, P0 ;  /* 0x0000007f0400780c */ /* 0x000fda0000704470 */
[----:B------:R-:W-:Y:S05]  /*3270*/  @P0 BRA `(.L_x_99) ;  /* 0x0000000000240947 */ /* 0x000fea0003800000 */
[----:B------:R-:W2:Y:S01]  /*3280*/  S2R R0, SR_CgaCtaId ;  /* 0x0000000000007919 */ /* 0x000ea20000008800 */
[----:B01----:R-:W-:Y:S01]  /*3290*/  FADD.FTZ R2, -R24, R25 ;  /* 0x0000001918027221 */ /* 0x003fe20000010100 */
[----:B------:R-:W-:-:S03]  /*32a0*/  MOV R3, 0x400 ;  /* 0x0000040000037802 */ /* 0x000fc60000000f00 */
[----:B------:R-:W-:-:S06]  /*32b0*/  FMUL.FTZ R2, R2, 1.4426950216293334961 ;  /* 0x3fb8aa3b02027820 */ /* 0x000fcc0000410000 */
[----:B------:R-:W0:Y:S01]  /*32c0*/  MUFU.EX2 R2, R2 ;  /* 0x0000000200027308 */ /* 0x000e220000000800 */
[----:B--2---:R-:W-:-:S05]  /*32d0*/  LEA R0, R0, R3, 0x18 ;  /* 0x0000000300007211 */ /* 0x004fca00078ec0ff */
[----:B------:R-:W-:-:S05]  /*32e0*/  IMAD R0, R7, 0x14, R0 ;  /* 0x0000001407007824 */ /* 0x000fca00078e0200 */
[----:B------:R-:W-:-:S05]  /*32f0*/  LEA R3, R13, R0, 0x2 ;  /* 0x000000000d037211 */ /* 0x000fca00078e10ff */
[----:B0-----:R2:W-:Y:S02]  /*3300*/  STS [R3], R2 ;  /* 0x0000000203007388 */ /* 0x0015e40000000800 */
.L_x_99:
[----:B------:R-:W-:Y:S05]  /*3310*/  BSYNC.RECONVERGENT B0 ;  /* 0x0000000000007941 */ /* 0x000fea0003800200 */
.L_x_98:
[----:B------:R-:W-:Y:S01]  /*3320*/  BAR.SYNC.DEFER_BLOCKING 0x0 ;  /* 0x0000000000007b1d */ /* 0x000fe20000010000 */
[----:B------:R-:W-:Y:S01]  /*3330*/  UISETP.GE.AND UP0, UPT, UR6, 0x1, UPT ;  /* 0x000000010600788c */ /* 0x000fe2000bf06270 */
[----:B------:R-:W-:Y:S02]  /*3340*/  IMAD.SHL.U32 R14, R4, 0x4, RZ ;  /* 0x00000004040e7824 */ /* 0x000fe400078e00ff */
[----:B------:R-:W-:Y:S01]  /*3350*/  HFMA2 R0, -RZ, RZ, 0, 0 ;  /* 0x00000000ff007431 */ /* 0x000fe200000001ff */
[----:B012---:R-:W-:Y:S01]  /*3360*/  CS2R R2, SRZ ;  /* 0x0000000000027805 */ /* 0x007fe2000001ff00 */
[----:B------:R-:W-:Y:S01]  /*3370*/  IMAD.MOV.U32 R5, RZ, RZ, RZ ;  /* 0x000000ffff057224 */ /* 0x000fe200078e00ff */
[----:B------:R-:W-:-:S03]  /*3380*/  LOP3.LUT R14, R14, 0x7c, RZ, 0xc0, !PT ;  /* 0x0000007c0e0e7812 */ /* 0x000fc600078ec0ff */
[----:B------:R-:W-:Y:S05]  /*3390*/  BRA.U !UP0, `(.L_x_100) ;  /* 0x0000000508f07547 */ /* 0x000fea000b800000 */
[----:B------:R-:W0:Y:S01]  /*33a0*/  LDCU UR16, c[0x0][0x44c] ;  /* 0x00008980ff1077ac */ /* 0x000e220008000800 */
[----:B------:R-:W-:Y:S01]  /*33b0*/  LOP3.LUT R0, R7, 0x3e0, R4, 0xf8, !PT ;  /* 0x000003e007007812 */ /* 0x000fe200078ef804 */
[----:B------:R-:W-:Y:S01]  /*33c0*/  IMAD.MOV.U32 R18, RZ, RZ, RZ ;  /* 0x000000ffff127224 */ /* 0x000fe200078e00ff */
[----:B------:R-:W-:Y:S01]  /*33d0*/  CS2R R10, SRZ ;  /* 0x00000000000a7805 */ /* 0x000fe2000001ff00 */
[----:B------:R-:W1:Y:S01]  /*33e0*/  LDCU.64 UR4, c[0x0][0x3f8] ;  /* 0x00007f00ff0477ac */ /* 0x000e620008000a00 */
[----:B------:R-:W-:Y:S01]  /*33f0*/  CS2R R8, SRZ ;  /* 0x0000000000087805 */ /* 0x000fe2000001ff00 */
[----:B------:R-:W-:Y:S02]  /*3400*/  UISETP.GE.U32.AND UP0, UPT, UR6, 0x4, UPT ;  /* 0x000000040600788c */ /* 0x000fe4000bf06070 */
[----:B0-----:R-:W-:Y:S02]  /*3410*/  UIMAD UR7, UR12, UR16, URZ ;  /* 0x000000100c0772a4 */ /* 0x001fe4000f8e02ff */
[----:B------:R-:W-:-:S04]  /*3420*/  UIMAD UR16, UR13, UR16, URZ ;  /* 0x000000100d1072a4 */ /* 0x000fc8000f8e02ff */
[----:B------:R-:W-:Y:S01]  /*3430*/  IMAD.U32 R17, RZ, RZ, UR7 ;  /* 0x00000007ff117e24 */ /* 0x000fe2000f8e00ff */
[----:B------:R-:W-:Y:S01]  /*3440*/  LEA R0, P0, R0, UR7, 0x2 ;  /* 0x0000000700007c11 */ /* 0x000fe2000f8010ff */
[----:B------:R-:W-:-:S03]  /*3450*/  UIADD3 UR7, UPT, UPT, UR13, -UR12, URZ ;  /* 0x8000000c0d077290 */ /* 0x000fc6000fffe0ff */
[----:B------:R-:W-:Y:S02]  /*3460*/  LEA.HI.X.SX32 R17, R17, RZ, 0x1, P0 ;  /* 0x000000ff11117211 */ /* 0x000fe400000f0eff */
[----:B-1----:R-:W-:Y:S01]  /*3470*/  LEA R16, P0, R0, UR4, 0x2 ;  /* 0x0000000400107c11 */ /* 0x002fe2000f8010ff */
[----:B------:R-:W-:-:S03]  /*3480*/  ULOP3.LUT UR4, UR6, 0x3, URZ, 0xc0, !UPT ;  /* 0x0000000306047892 */ /* 0x000fc6000f8ec0ff */
        /* <DEDUP_REMOVED lines=20> */
.L_x_110:
        /* <DEDUP_REMOVED lines=9> */
.L_x_103:
[----:B------:R-:W-:Y:S05]  /*3660*/  BSYNC.RECONVERGENT B0 ;  /* 0x0000000000007941 */ /* 0x000fea0003800200 */
.L_x_102:
        /* <DEDUP_REMOVED lines=12> */
.L_x_105:
[----:B------:R-:W-:Y:S05]  /*3730*/  BSYNC.RECONVERGENT B0 ;  /* 0x0000000000007941 */ /* 0x000fea0003800200 */
.L_x_104:
        /* <DEDUP_REMOVED lines=12> */
.L_x_107:
[----:B------:R-:W-:Y:S05]  /*3800*/  BSYNC.RECONVERGENT B0 ;  /* 0x0000000000007941 */ /* 0x000fea0003800200 */
.L_x_106:
        /* <DEDUP_REMOVED lines=12> */
.L_x_109:
[----:B------:R-:W-:Y:S05]  /*38d0*/  BSYNC.RECONVERGENT B0 ;  /* 0x0000000000007941 */ /* 0x000fea0003800200 */
.L_x_108:
        /* <DEDUP_REMOVED lines=11> */
.L_x_101:
        /* <DEDUP_REMOVED lines=11> */
.L_x_113:
        /* <DEDUP_REMOVED lines=8> */
.L_x_112:
[----:B------:R-:W-:Y:S05]  /*3ac0*/  BSYNC.RECONVERGENT B0 ;  /* 0x0000000000007941 */ /* 0x000fea0003800200 */
.L_x_111:
        /* <DEDUP_REMOVED lines=9> */
.L_x_100:
[----:B------:R-:W-:-:S04]  /*3b60*/  IADD3 R13, PT, PT, R13, UR12, RZ ;  /* 0x0000000c0d0d7c10 */ /* 0x000fc8000fffe0ff */
[----:B------:R-:W-:-:S13]  /*3b70*/  ISETP.GE.AND P0, PT, R13, UR13, PT ;  /* 0x0000000d0d007c0c */ /* 0x000fda000bf06270 */
[----:B------:R-:W-:Y:S05]  /*3b80*/  @P0 EXIT ;  /* 0x000000000000094d */ /* 0x000fea0003800000 */
[----:B------:R-:W-:Y:S01]  /*3b90*/  IABS R9, UR14 ;  /* 0x0000000e00097c13 */ /* 0x000fe20008000000 */
        /* <DEDUP_REMOVED lines=10> */
[----:B0-----:R-:W-:Y:S01]  /*3c40*/  IMAD.MOV R4, RZ, RZ, -R17 ;  /* 0x000000ffff047224 */ /* 0x001fe200078e0a11 */
[----:B------:R-:W-:-:S03]  /*3c50*/  MOV R16, RZ ;  /* 0x000000ff00107202 */ /* 0x000fc60000000f00 */
        /* <DEDUP_REMOVED lines=16> */
[----:B0-----:R-:W-:Y:S01]  /*3d60*/  IADD3 R6, PT, PT, RZ, -R19, RZ ;  /* 0x80000013ff067210 */ /* 0x001fe20007ffe0ff */
[----:B------:R-:W-:-:S03]  /*3d70*/  HFMA2 R18, -RZ, RZ, 0, 0 ;  /* 0x00000000ff127431 */ /* 0x000fc600000001ff */
        /* <DEDUP_REMOVED lines=49> */
        .weak           $__internal_2_$__cuda_sm20_div_s64
        .type           $__internal_2_$__cuda_sm20_div_s64,@function
        .size           $__internal_2_$__cuda_sm20_div_s64,(.L_x_7170 - $__internal_2_$__cuda_sm20_div_s64)
$__internal_2_$__cuda_sm20_div_s64:
[----:B------:R-:W-:Y:S01]  /*4090*/  IADD3 R27, P0, PT, RZ, -R20, RZ ;  /* 0x80000014ff1b7210 */ /* 0x000fe20007f1e0ff */
[----:B------:R-:W-:Y:S01]  /*40a0*/  IMAD.MOV.U32 R23, RZ, RZ, RZ ;  /* 0x000000ffff177224 */ /* 0x000fe200078e00ff */
        /* <DEDUP_REMOVED lines=34> */
[----:B------:R-:W-:-:S03]  /*42d0*/  SEL R12, R12, R22, !P1 ;  /* 0x000000160c0c7207 */ /* 0x000fc60004800000 */
[----:B------:R-:W-:-:S04]  /*42e0*/  IMAD.HI.U32 R16, P3, R14, R15, R30 ;  /* 0x0000000f0e107227 */ /* 0x000fc8000786001e */
[CC--:B------:R-:W-:Y:S02]  /*42f0*/  IMAD R15, R14.reuse, R11.reuse, RZ ;  /* 0x0000000b0e0f7224 */ /* 0x0c0fe400078e02ff */
[----:B------:R-:W-:-:S03]  /*4300*/  IMAD.HI.U32 R11, R14, R11, RZ ;  /* 0x0000000b0e0b7227 */ /* 0x000fc600078e00ff */
[----:B------:R-:W-:Y:S01]  /*4310*/  IADD3 R15, P2, PT, R15, R16, RZ ;  /* 0x000000100f0f7210 */ /* 0x000fe20007f5e0ff */
[----:B------:R-:W-:Y:S01]  /*4320*/  IMAD.X R14, R11, 0x1, R14, P4 ;  /* 0x000000010b0e7824 */ /* 0x000fe200020e060e */
[----:B------:R-:W-:-:S03]  /*4330*/  IADD3.X R16, PT, PT, RZ, ~R21, RZ, P0, !PT ;  /* 0x80000015ff107210 */ /* 0x000fc600007fe4ff */
[----:B------:R-:W-:Y:S01]  /*4340*/  IMAD.HI.U32 R22, R15, R12, RZ ;  /* 0x0000000c0f167227 */ /* 0x000fe200078e00ff */
[----:B------:R-:W-:Y:S02]  /*4350*/  SEL R11, R16, R21, !P1 ;  /* 0x00000015100b7207 */ /* 0x000fe40004800000 */
        /* <DEDUP_REMOVED lines=17> */
[----:B------:R-:W-:Y:S02]  /*4470*/  IMAD.X R14, R11, 0x1, ~R27, P1 ;  /* 0x000000010b0e7824 */ /* 0x000fe400008e0e1b */
[----:B------:R-:W-:Y:S01]  /*4480*/  IMAD.X R31, RZ, RZ, R22, P0 ;  /* 0x000000ffff1f7224 */ /* 0x000fe200000e0616 */
[----:B------:R-:W-:Y:S02]  /*4490*/  SEL R15, R15, R12, P2 ;  /* 0x0000000c0f0f7207 */ /* 0x000fe40001000000 */
[----:B------:R-:W-:-:S02]  /*44a0*/  SEL R16, R16, R23, P2 ;  /* 0x0000001710107207 */ /* 0x000fc40001000000 */
[----:B------:R-:W-:Y:S02]  /*44b0*/  SEL R11, R14, R11, P2 ;  /* 0x0000000b0e0b7207 */ /* 0x000fe40001000000 */
[----:B------:R-:W-:Y:S02]  /*44c0*/  ISETP.GE.U32.AND P0, PT, R15, R26, PT ;  /* 0x0000001a0f00720c */ /* 0x000fe40003f06070 */
[----:B------:R-:W-:Y:S02]  /*44d0*/  SEL R31, R31, R22, P2 ;  /* 0x000000161f1f7207 */ /* 0x000fe40001000000 */
[----:B------:R-:W-:Y:S02]  /*44e0*/  IADD3 R15, P1, PT, R16, 0x1, RZ ;  /* 0x00000001100f7810 */ /* 0x000fe40007f3e0ff */
[----:B------:R-:W-:Y:S02]  /*44f0*/  ISETP.GE.U32.AND.EX P0, PT, R11, R27, PT, P0 ;  /* 0x0000001b0b00720c */ /* 0x000fe40003f06100 */
[----:B------:R-:W-:Y:S01]  /*4500*/  LOP3.LUT R11, R19, R21, RZ, 0x3c, !PT ;  /* 0x00000015130b7212 */ /* 0x000fe200078e3cff */
[----:B------:R-:W-:Y:S01]  /*4510*/  IMAD.X R12, RZ, RZ, R31, P1 ;  /* 0x000000ffff0c7224 */ /* 0x000fe200008e061f */
[----:B------:R-:W-:-:S02]  /*4520*/  SEL R15, R15, R16, P0 ;  /* 0x000000100f0f7207 */ /* 0x000fc40000000000 */
[----:B------:R-:W-:Y:S02]  /*4530*/  ISETP.GE.AND P2, PT, R11, RZ, PT ;  /* 0x000000ff0b00720c */ /* 0x000fe40003f46270 */
[----:B------:R-:W-:Y:S02]  /*4540*/  SEL R31, R12, R31, P0 ;  /* 0x0000001f0c1f7207 */ /* 0x000fe40000000000 */
[----:B------:R-:W-:Y:S02]  /*4550*/  IADD3 R12, P1, PT, RZ, -R15, RZ ;  /* 0x8000000fff0c7210 */ /* 0x000fe40007f3e0ff */
[----:B------:R-:W-:Y:S02]  /*4560*/  ISETP.NE.U32.AND P0, PT, R20, RZ, PT ;  /* 0x000000ff1400720c */ /* 0x000fe40003f05070 */
[----:B------:R-:W-:Y:S02]  /*4570*/  IADD3.X R14, PT, PT, RZ, ~R31, RZ, P1, !PT ;  /* 0x8000001fff0e7210 */ /* 0x000fe40000ffe4ff */
[----:B------:R-:W-:-:S02]  /*4580*/  ISETP.NE.AND.EX P0, PT, R19, RZ, PT, P0 ;  /* 0x000000ff1300720c */ /* 0x000fc40003f05300 */
[----:B------:R-:W-:Y:S02]  /*4590*/  SEL R14, R14, R31, !P2 ;  /* 0x0000001f0e0e7207 */ /* 0x000fe40005000000 */
[----:B------:R-:W-:Y:S01]  /*45a0*/  SEL R12, R12, R15, !P2 ;  /* 0x0000000f0c0c7207 */ /* 0x000fe20005000000 */
[----:B------:R-:W-:Y:S01]  /*45b0*/  IMAD.MOV.U32 R15, RZ, RZ, 0x0 ;  /* 0x00000000ff0f7424 */ /* 0x000fe200078e00ff */
[----:B------:R-:W-:Y:S01]  /*45c0*/  SEL R11, R14, 0xffffffff, P0 ;  /* 0xffffffff0e0b7807 */ /* 0x000fe20000000000 */
[----:B------:R-:W-:Y:S01]  /*45d0*/  IMAD.MOV.U32 R14, RZ, RZ, R18 ;  /* 0x000000ffff0e7224 */ /* 0x000fe200078e0012 */
[----:B------:R-:W-:-:S03]  /*45e0*/  SEL R12, R12, 0xffffffff, P0 ;  /* 0xffffffff0c0c7807 */ /* 0x000fc60000000000 */
[----:B------:R-:W-:Y:S05]  /*45f0*/  RET.REL.NODEC R14 `(_ZN5flash32flash_fwd_splitkv_combine_kernelI23Flash_fwd_kernel_traitsILi128ELi64ELi128ELi4ELb0ELb0EN7cutlass6half_tE19Flash_kernel_traitsILi128ELi64ELi128ELi4ES3_EELi4ELi5ELb0EEEvNS_16Flash_fwd_paramsE) ;  /* 0xffffffb80e807950 */ /* 0x000fea0003c3ffff */
.L_x_114:
        /* <DEDUP_REMOVED lines=16> */
.L_x_7170:


//--------------------- .text._ZN5flash32flash_fwd_splitkv_combine_kernelI23Flash_fwd_kernel_traitsILi128ELi64ELi128ELi4ELb0ELb0EN7cutlass6half_tE19Flash_kernel_traitsILi128ELi64ELi128ELi4ES3_EELi4ELi4ELb0EEEvNS_16Flash_fwd_paramsE --------------------------
	.section	.text._ZN5flash32flash_fwd_splitkv_combine_kernelI23Flash_fwd_kernel_traitsILi128ELi64ELi128ELi4ELb0ELb0EN7cutlass6half_tE19Flash_kernel_traitsILi128ELi64ELi128ELi4ES3_EELi4ELi4ELb0EEEvNS_16Flash_fwd_paramsE,"ax",@progbits
	.align	128
        .global         _ZN5flash32flash_fwd_splitkv_combine_kernelI23Flash_fwd_kernel_traitsILi128ELi64ELi128ELi4ELb0ELb0EN7cutlass6half_tE19Flash_kernel_traitsILi128ELi64ELi128ELi4ES3_EELi4ELi4ELb0EEEvNS_16Flash_fwd_paramsE
        .type           _ZN5flash32flash_fwd_splitkv_combine_kernelI23Flash_fwd_kernel_traitsILi128ELi64ELi128ELi4ELb0ELb0EN7cutlass6half_tE19Flash_kernel_traitsILi128ELi64ELi128ELi4ES3_EELi4ELi4ELb0EEEvNS_16Flash_fwd_paramsE,@function
        .size           _ZN5flash32flash_fwd_splitkv_combine_kernelI23Flash_fwd_kernel_traitsILi128ELi64ELi128ELi4ELb0ELb0EN7cutlass6half_tE19Flash_kernel_traitsILi128ELi64ELi128ELi4ES3_EELi4ELi4ELb0EEEvNS_16Flash_fwd_paramsE,(.L_x_7171 - _ZN5flash32flash_fwd_splitkv_combine_kernelI23Flash_fwd_kernel_traitsILi128ELi64ELi128ELi4ELb0ELb0EN7cutlass6half_tE19Flash_kernel_traitsILi128ELi64ELi128ELi4ES3_EELi4ELi4ELb0EEEvNS_16Flash_fwd_paramsE)
        .other          _ZN5flash32flash_fwd_splitkv_combine_kernelI23Flash_fwd_kernel_traitsILi128ELi64ELi128ELi4ELb0ELb0EN7cutlass6half_tE19Flash_kernel_traitsILi128ELi64ELi128ELi4ES3_EELi4ELi4ELb0EEEvNS_16Flash_fwd_paramsE,@"STO_CUDA_ENTRY STV_DEFAULT"
_ZN5flash32flash_fwd_splitkv_combine_kernelI23Flash_fwd_kernel_traitsILi128ELi64ELi128ELi4ELb0ELb0EN7cutlass6half_tE19Flash_kernel_traitsILi128ELi64ELi128ELi4ES3_EELi4ELi4ELb0EEEvNS_16Flash_fwd_paramsE:
.text._ZN5flash32flash_fwd_splitkv_combine_kernelI23Flash_fwd_kernel_traitsILi128ELi64ELi128ELi4ELb0ELb0EN7cutlass6half_tE19Flash_kernel_traitsILi128ELi64ELi128ELi4ES3_EELi4ELi4ELb0EEEvNS_16Flash_fwd_paramsE:
        /* <DEDUP_REMOVED lines=38> */
.L_x_115:
[----:B------:R-:W-:Y:S01]  /*0260*/  IMAD.U32 R22, RZ, RZ, UR15 ;  /* 0x0000000fff167e24 */ /* 0x000fe2000f8e00ff */
[----:B------:R-:W-:Y:S01]  /*0270*/  MOV R18, UR13 ;  /* 0x0000000d00127c02 */ /* 0x000fe20008000f00 */
[----:B------:R-:W-:Y:S01]  /*0280*/  IMAD.U32 R17, RZ, RZ, UR17 ;  /* 0x00000011ff117e24 */ /* 0x000fe2000f8e00ff */
[----:B------:R-:W-:Y:S02]  /*0290*/  MOV R16, UR10 ;  /* 0x0000000a00107c02 */ /* 0x000fe40008000f00 */
[----:B------:R-:W-:Y:S02]  /*02a0*/  MOV R14, 0x2c0 ;  /* 0x000002c0000e7802 */ /* 0x000fe40000000f00 */
[----:B------:R-:W-:Y:S05]  /*02b0*/  CALL.REL.NOINC `($__internal_3_$__cuda_sm20_div_s64) ;  /* 0x0000003c00647944 */ /* 0x000fea0003c00000 */
.L_x_116:
        /* <DEDUP_REMOVED lines=30> */
.L_x_118:
[----:B------:R-:W-:Y:S01]  /*04a0*/  IMAD.MOV.U32 R22, RZ, RZ, R10 ;  /* 0x000000ffff167224 */ /* 0x000fe200078e000a */
[----:B------:R-:W-:Y:S02]  /*04b0*/  MOV R17, R11 ;  /* 0x0000000b00117202 */ /* 0x000fe40000000f00 */
[----:B------:R-:W-:Y:S02]  /*04c0*/  MOV R14, 0x4e0 ;  /* 0x000004e0000e7802 */ /* 0x000fe40000000f00 */
[----:B------:R-:W-:Y:S05]  /*04d0*/  CALL.REL.NOINC `($__internal_3_$__cuda_sm20_div_s64) ;  /* 0x0000003800dc7944 */ /* 0x000fea0003c00000 */
[----:B------:R-:W-:Y:S02]  /*04e0*/  MOV R4, R10 ;  /* 0x0000000a00047202 */ /* 0x000fe40000000f00 */
[----:B------:R-:W-:Y:S02]  /*04f0*/  MOV R5, R11 ;  /* 0x0000000b00057202 */ /* 0x000fe40000000f00 */
.L_x_119:
[----:B------:R-:W-:Y:S05]  /*0500*/  BSYNC.RECONVERGENT B0 ;  /* 0x0000000000007941 */ /* 0x000fea0003800200 */
.L_x_117:
        /* <DEDUP_REMOVED lines=58> */
.L_x_121:
[----:B------:R-:W-:Y:S01]  /*08b0*/  IMAD.MOV.U32 R22, RZ, RZ, R18 ;  /* 0x000000ffff167224 */ /* 0x000fe200078e0012 */
[----:B------:R-:W-:Y:S01]  /*08c0*/  MOV R18, R8 ;  /* 0x0000000800127202 */ /* 0x000fe20000000f00 */
[----:B------:R-:W-:Y:S01]  /*08d0*/  IMAD.MOV.U32 R17, RZ, RZ, R16 ;  /* 0x000000ffff117224 */ /* 0x000fe200078e0010 */
[----:B------:R-:W-:Y:S02]  /*08e0*/  MOV R16, R0 ;  /* 0x0000000000107202 */ /* 0x000fe40000000f00 */
[----:B------:R-:W-:Y:S02]  /*08f0*/  MOV R14, 0x910 ;  /* 0x00000910000e7802 */ /* 0x000fe40000000f00 */
[----:B------:R-:W-:Y:S05]  /*0900*/  CALL.REL.NOINC `($__internal_3_$__cuda_sm20_div_s64) ;  /* 0x0000003400d07944 */ /* 0x000fea0003c00000 */
.L_x_122:
[----:B------:R-:W-:Y:S05]  /*0910*/  BSYNC.RECONVERGENT B0 ;  /* 0x0000000000007941 */ /* 0x000fea0003800200 */
.L_x_120:
        /* <DEDUP_REMOVED lines=124> */
.L_x_124:
[----:B------:R-:W-:Y:S01]  /*10e0*/  IMAD.MOV.U32 R22, RZ, RZ, R10 ;  /* 0x000000ffff167224 */ /* 0x000fe200078e000a */
[----:B------:R-:W-:Y:S01]  /*10f0*/  MOV R18, R7 ;  /* 0x0000000700127202 */ /* 0x000fe20000000f00 */
[----:B------:R-:W-:Y:S01]  /*1100*/  IMAD.MOV.U32 R17, RZ, RZ, R11 ;  /* 0x000000ffff117224 */ /* 0x000fe200078e000b */
[----:B------:R-:W-:Y:S02]  /*1110*/  MOV R16, R25 ;  /* 0x0000001900107202 */ /* 0x000fe40000000f00 */
[----:B------:R-:W-:Y:S02]  /*1120*/  MOV R14, 0x1140 ;  /* 0x00001140000e7802 */ /* 0x000fe40000000f00 */
[----:B------:R-:W-:Y:S05]  /*1130*/  CALL.REL.NOINC `($__internal_3_$__cuda_sm20_div_s64) ;  /* 0x0000002c00c47944 */ /* 0x000fea0003c00000 */
[----:B------:R-:W-:Y:S02]  /*1140*/  MOV R32, R10 ;  /* 0x0000000a00207202 */ /* 0x000fe40000000f00 */
[----:B------:R-:W-:Y:S02]  /*1150*/  MOV R33, R11 ;  /* 0x0000000b00217202 */ /* 0x000fe40000000f00 */
.L_x_125:
[----:B------:R-:W-:Y:S05]  /*1160*/  BSYNC.RECONVERGENT B0 ;  /* 0x0000000000007941 */ /* 0x000fea0003800200 */
.L_x_123:
        /* <DEDUP_REMOVED lines=57> */
.L_x_127:
[----:B------:R-:W-:Y:S01]  /*1500*/  IMAD.MOV.U32 R22, RZ, RZ, R4 ;  /* 0x000000ffff167224 */ /* 0x000fe200078e0004 */
[----:B------:R-:W-:Y:S01]  /*1510*/  MOV R17, R5 ;  /* 0x0000000500117202 */ /* 0x000fe20000000f00 */
[----:B------:R-:W-:Y:S01]  /*1520*/  IMAD.MOV.U32 R18, RZ, RZ, R6 ;  /* 0x000000ffff127224 */ /* 0x000fe200078e0006 */
[----:B------:R-:W-:Y:S02]  /*1530*/  MOV R14, 0x1550 ;  /* 0x00001550000e7802 */ /* 0x000fe40000000f00 */
[----:B------:R-:W-:Y:S05]  /*1540*/  CALL.REL.NOINC `($__internal_3_$__cuda_sm20_div_s64) ;  /* 0x0000002800c07944 */ /* 0x000fea0003c00000 */
[----:B------:R-:W-:Y:S02]  /*1550*/  MOV R26, R10 ;  /* 0x0000000a001a7202 */ /* 0x000fe40000000f00 */
[----:B------:R-:W-:Y:S02]  /*1560*/  MOV R27, R11 ;  /* 0x0000000b001b7202 */ /* 0x000fe40000000f00 */
.L_x_128:
[----:B------:R-:W-:Y:S05]  /*1570*/  BSYNC.RECONVERGENT B0 ;  /* 0x0000000000007941 */ /* 0x000fea0003800200 */
.L_x_126:
[----:B------:R-:W0:Y:S01]  /*1580*/  LDCU UR5, c[0x0][0x434] ;  /* 0x00008680ff0577ac */ /* 0x000e220008000800 */
[----:B------:R-:W1:Y:S01]  /*1590*/  S2R R19, SR_TID.X ;  /* 0x0000000000137919 */ /* 0x000e620000002100 */
[----:B------:R-:W-:Y:S01]  /*15a0*/  IMAD.MOV.U32 R10, RZ, RZ, RZ ;  /* 0x000000ffff0a7224 */ /* 0x000fe200078e00ff */
[----:B------:R-:W-:Y:S01]  /*15b0*/  BSSY.RECONVERGENT B0, `(.L_x_129) ;  /* 0x0000045000007945 */ /* 0x000fe20003800200 */
[----:B------:R-:W2:Y:S01]  /*15c0*/  LDCU UR18, c[0x0][0x534] ;  /* 0x0000a680ff1277ac */ /* 0x000ea20008000800 */
[----:B------:R-:W-:Y:S02]  /*15d0*/  IMAD.MOV.U32 R14, RZ, RZ, -0x800000 ;  /* 0xff800000ff0e7424 */ /* 0x000fe400078e00ff */
[----:B------:R-:W-:Y:S01]  /*15e0*/  IMAD.MOV.U32 R24, RZ, RZ, -0x800000 ;  /* 0xff800000ff187424 */ /* 0x000fe200078e00ff */
[----:B------:R-:W3:Y:S01]  /*15f0*/  LDCU UR11, c[0x0][0x430] ;  /* 0x00008600ff0b77ac */ /* 0x000ee20008000800 */
[----:B------:R-:W-:-:S04]  /*1600*/  USHF.R.S32.HI UR8, URZ, 0x1f, UR16 ;  /* 0x0000001fff087899 */ /* 0x000fc80008011410 */
[----:B------:R-:W-:Y:S01]  /*1610*/  ULOP3.LUT UR8, UR8, 0x1, URZ, 0xfc, !UPT ;  /* 0x0000000108087892 */ /* 0x000fe2000f8efcff */
[----:B0-----:R-:W-:-:S05]  /*1620*/  IMAD.U32 R4, RZ, RZ, UR5 ;  /* 0x00000005ff047e24 */ /* 0x001fca000f8e00ff */
[----:B------:R-:W-:Y:S01]  /*1630*/  IABS R4, R4 ;  /* 0x0000000400047213 */ /* 0x000fe20000000000 */
[----:B---3--:R-:W-:-:S03]  /*1640*/  UIMAD UR11, UR5, UR11, URZ ;  /* 0x0000000b050b72a4 */ /* 0x008fc6000f8e02ff */
[----:B------:R-:W0:Y:S01]  /*1650*/  I2F.RP R9, R4 ;  /* 0x0000000400097306 */ /* 0x000e220000209400 */
[C---:B-1----:R-:W-:Y:S02]  /*1660*/  ISETP.GT.U32.AND P1, PT, R19.reuse, 0x3f, PT ;  /* 0x0000003f1300780c */ /* 0x042fe40003f24070 */
[----:B------:R-:W-:-:S05]  /*1670*/  LOP3.LUT R23, R19, 0xf, RZ, 0xc0, !PT ;  /* 0x0000000f13177812 */ /* 0x000fca00078ec0ff */
[----:B0-----:R-:W0:Y:S02]  /*1680*/  MUFU.RCP R11, R9 ;  /* 0x00000009000b7308 */ /* 0x001e240000001000 */
[----:B0-----:R-:W-:-:S04]  /*1690*/  VIADD R11, R11, 0xffffffe ;  /* 0x0ffffffe0b0b7836 */ /* 0x001fc80000000000 */
[----:B------:R-:W-:-:S04]  /*16a0*/  @!P1 SHF.L.U32 R9, R19, 0x2, RZ ;  /* 0x0000000213099819 */ /* 0x000fc800000006ff */
[----:B------:R-:W-:Y:S01]  /*16b0*/  @!P1 LOP3.LUT R9, R9, 0xc, RZ, 0xc0, !PT ;  /* 0x0000000c09099812 */ /* 0x000fe200078ec0ff */
[----:B------:R-:W0:Y:S02]  /*16c0*/  F2I.FTZ.U32.TRUNC.NTZ R11, R11 ;  /* 0x0000000b000b7305 */ /* 0x000e24000021f000 */
[----:B0-----:R-:W-:-:S04]  /*16d0*/  IMAD.MOV R3, RZ, RZ, -R11 ;  /* 0x000000ffff037224 */ /* 0x001fc800078e0a0b */
[----:B------:R-:W-:Y:S01]  /*16e0*/  IMAD R5, R3, R4, RZ ;  /* 0x0000000403057224 */ /* 0x000fe200078e02ff */
[----:B------:R-:W-:Y:S02]  /*16f0*/  IABS R3, R2 ;  /* 0x0000000200037213 */ /* 0x000fe40000000000 */
[----:B------:R-:W-:Y:S01]  /*1700*/  LOP3.LUT R2, R2, UR5, RZ, 0x3c, !PT ;  /* 0x0000000502027c12 */ /* 0x000fe2000f8e3cff */
[----:B------:R-:W-:Y:S01]  /*1710*/  IMAD.HI.U32 R10, R11, R5, R10 ;  /* 0x000000050b0a7227 */ /* 0x000fe200078e000a */
[----:B------:R-:W-:Y:S02]  /*1720*/  SHF.R.U32.HI R11, RZ, 0x2, R19 ;  /* 0x00000002ff0b7819 */ /* 0x000fe40000011613 */
[----:B------:R-:W-:Y:S02]  /*1730*/  ISETP.GE.AND P2, PT, R2, RZ, PT ;  /* 0x000000ff0200720c */ /* 0x000fe40003f46270 */
[----:B------:R-:W-:Y:S01]  /*1740*/  @!P1 MOV R2, 0x400 ;  /* 0x0000040000029802 */ /* 0x000fe20000000f00 */
[----:B------:R-:W-:-:S02]  /*1750*/  IMAD.HI.U32 R13, R10, R3, RZ ;  /* 0x000000030a0d7227 */ /* 0x000fc400078e00ff */
[----:B------:R-:W0:Y:S02]  /*1760*/  @!P1 S2R R10, SR_CgaCtaId ;  /* 0x00000000000a9919 */ /* 0x000e240000008800 */
[----:B------:R-:W-:-:S04]  /*1770*/  IMAD.MOV R5, RZ, RZ, -R13 ;  /* 0x000000ffff057224 */ /* 0x000fc800078e0a0d */
[C---:B------:R-:W-:Y:S02]  /*1780*/  IMAD R5, R4.reuse, R5, R3 ;  /* 0x0000000504057224 */ /* 0x040fe400078e0203 */
[----:B------:R-:W1:Y:S03]  /*1790*/  @!P1 S2R R3, SR_CgaCtaId ;  /* 0x0000000000039919 */ /* 0x000e660000008800 */
[----:B------:R-:W-:-:S13]  /*17a0*/  ISETP.GT.U32.AND P0, PT, R4, R5, PT ;  /* 0x000000050400720c */ /* 0x000fda0003f04070 */
[-C--:B------:R-:W-:Y:S01]  /*17b0*/  @!P0 IADD3 R5, PT, PT, R5, -R4.reuse, RZ ;  /* 0x8000000405058210 */ /* 0x080fe20007ffe0ff */
[----:B------:R-:W-:Y:S01]  /*17c0*/  @!P0 VIADD R13, R13, 0x1 ;  /* 0x000000010d0d8836 */ /* 0x000fe20000000000 */
[----:B------:R-:W-:Y:S02]  /*17d0*/  ISETP.NE.AND P0, PT, RZ, UR5, PT ;  /* 0x00000005ff007c0c */ /* 0x000fe4000bf05270 */
[----:B------:R-:W-:Y:S02]  /*17e0*/  ISETP.GE.U32.AND P3, PT, R5, R4, PT ;  /* 0x000000040500720c */ /* 0x000fe40003f66070 */
[----:B------:R-:W-:-:S04]  /*17f0*/  @!P1 MOV R5, 0x400 ;  /* 0x0000040000059802 */ /* 0x000fc80000000f00 */
[----:B0-----:R-:W-:-:S05]  /*1800*/  @!P1 LEA R10, R10, R5, 0x18 ;  /* 0x000000050a0a9211 */ /* 0x001fca00078ec0ff */
[----:B------:R-:W-:Y:S01]  /*1810*/  @!P1 IMAD R10, R11, 0x14, R10 ;  /* 0x000000140b0a9824 */ /* 0x000fe200078e020a */
[----:B-1----:R-:W-:Y:S01]  /*1820*/  @!P1 LEA R2, R3, R2, 0x18 ;  /* 0x0000000203029211 */ /* 0x002fe200078ec0ff */
[----:B------:R-:W-:Y:S02]  /*1830*/  @P3 VIADD R13, R13, 0x1 ;  /* 0x000000010d0d3836 */ /* 0x000fe40000000000 */
[----:B------:R-:W-:Y:S02]  /*1840*/  @!P1 IMAD.IADD R9, R10, 0x1, R9 ;  /* 0x000000010a099824 */ /* 0x000fe400078e0209 */
[----:B------:R-:W-:Y:S01]  /*1850*/  @!P2 IMAD.MOV R13, RZ, RZ, -R13 ;  /* 0x000000ffff0da224 */ /* 0x000fe200078e0a0d */
[----:B------:R-:W-:Y:S01]  /*1860*/  @!P0 LOP3.LUT R13, RZ, UR5, RZ, 0x33, !PT ;  /* 0x00000005ff0d8c12 */ /* 0x000fe2000f8e33ff */
[----:B------:R-:W-:Y:S01]  /*1870*/  @!P1 IMAD R5, R23, 0x14, R2 ;  /* 0x0000001417059824 */ /* 0x000fe200078e0202 */
[----:B--2---:R-:W-:Y:S02]  /*1880*/  ISETP.GE.AND P0, PT, R11, UR18, PT ;  /* 0x000000120b007c0c */ /* 0x004fe4000bf06270 */
[----:B------:R-:W-:Y:S01]  /*1890*/  SHF.R.U32.HI R2, RZ, 0x4, R19 ;  /* 0x00000004ff027819 */ /* 0x000fe20000011613 */
[----:B------:R-:W-:Y:S01]  /*18a0*/  IMAD R4, R13, UR8, RZ ;  /* 0x000000080d047c24 */ /* 0x000fe2000f8e02ff */
[----:B------:R-:W0:Y:S02]  /*18b0*/  LDCU.64 UR8, c[0x0][0x358] ;  /* 0x00006b00ff0877ac */ /* 0x000e240008000a00 */
[----:B------:R-:W-:-:S02]  /*18c0*/  @!P1 LEA R5, R2, R5, 0x2 ;  /* 0x0000000502059211 */ /* 0x000fc400078e10ff */
        /* <DEDUP_REMOVED lines=19> */
.L_x_130:
[----:B0-----:R-:W-:Y:S05]  /*1a00*/  BSYNC.RECONVERGENT B0 ;  /* 0x0000000000007941 */ /* 0x001fea0003800200 */
.L_x_129:
[----:B-----5:R0:W-:Y:S01]  /*1a10*/  @!P1 STS [R9], R14 ;  /* 0x0000000e09009388 */ /* 0x0201e20000000800 */
[----:B-1----:R-:W1:Y:S08]  /*1a20*/  LDC R15, c[0x0][0x3e0] ;  /* 0x0000f800ff0f7b82 */ /* 0x002e700000000800 */
[----:B------:R-:W-:Y:S01]  /*1a30*/  BAR.SYNC.DEFER_BLOCKING 0x0 ;  /* 0x0000000000007b1d */ /* 0x000fe20000010000 */
[----:B------:R-:W-:-:S05]  /*1a40*/  ISETP.NE.AND P5, PT, R4, RZ, PT ;  /* 0x000000ff0400720c */ /* 0x000fca0003fa5270 */
[----:B------:R-:W-:Y:S01]  /*1a50*/  BSSY.RECONVERGENT B1, `(.L_x_131) ;  /* 0x0000176000017945 */ /* 0x000fe20003800200 */
[----:B-1----:R-:W-:Y:S01]  /*1a60*/  IABS R11, R15 ;  /* 0x0000000f000b7213 */ /* 0x002fe20000000000 */
[----:B------:R1:W2:Y:S03]  /*1a70*/  @!P1 LDS R24, [R5] ;  /* 0x0000000005189984 */ /* 0x0002a60000000800 */
[----:B0-----:R-:W0:Y:S08]  /*1a80*/  I2F.RP R14, R11 ;  /* 0x0000000b000e7306 */ /* 0x001e300000209400 */
[----:B0-----:R-:W0:Y:S08]  /*1a90*/  MUFU.RCP R30, R14 ;  /* 0x0000000e001e7308 */ /* 0x001e300000001000 */
[----:B-1----:R-:W1:Y:S01]  /*1aa0*/  I2F.RP R5, R17 ;  /* 0x0000001100057306 */ /* 0x002e620000209400 */
[----:B0-----:R-:W-:-:S07]  /*1ab0*/  VIADD R30, R30, 0xffffffe ;  /* 0x0ffffffe1e1e7836 */ /* 0x001fce0000000000 */
[----:B------:R0:W-:Y:S01]  /*1ac0*/  F2I.FTZ.U32.TRUNC.NTZ R31, R30 ;  /* 0x0000001e001f7305 */ /* 0x0001e2000021f000 */
[----:B--2---:R-:W2:Y:S07]  /*1ad0*/  SHFL.BFLY PT, R3, R24, 0x8, 0x1f ;  /* 0x0d001f0018037f89 */ /* 0x004eae00000e0000 */
[----:B-1----:R-:W1:Y:S01]  /*1ae0*/  MUFU.RCP R28, R5 ;  /* 0x00000005001c7308 */ /* 0x002e620000001000 */
[----:B0-----:R-:W-:Y:S01]  /*1af0*/  HFMA2 R30, -RZ, RZ, 0, 0 ;  /* 0x00000000ff1e7431 */ /* 0x001fe200000001ff */
[----:B--2---:R-:W-:Y:S01]  /*1b00*/  FMNMX.FTZ R16, R3, R24, !PT ;  /* 0x0000001803107209 */ /* 0x004fe20007810000 */
[----:B-1----:R-:W-:Y:S01]  /*1b10*/  VIADD R28, R28, 0xffffffe ;  /* 0x0ffffffe1c1c7836 */ /* 0x002fe20000000000 */
[----:B------:R-:W-:-:S03]  /*1b20*/  IABS R5, R12 ;  /* 0x0000000c00057213 */ /* 0x000fc60000000000 */
[----:B------:R-:W0:Y:S01]  /*1b30*/  SHFL.BFLY PT, R21, R16, 0x4, 0x1f ;  /* 0x0c801f0010157f89 */ /* 0x000e2200000e0000 */
[----:B------:R-:W1:Y:S02]  /*1b40*/  F2I.FTZ.U32.TRUNC.NTZ R29, R28 ;  /* 0x0000001c001d7305 */ /* 0x000e64000021f000 */
[----:B-1----:R-:W-:Y:S02]  /*1b50*/  IMAD.MOV R14, RZ, RZ, -R29 ;  /* 0x000000ffff0e7224 */ /* 0x002fe400078e0a1d */
[----:B------:R-:W-:Y:S02]  /*1b60*/  IMAD.MOV.U32 R28, RZ, RZ, RZ ;  /* 0x000000ffff1c7224 */ /* 0x000fe400078e00ff */
[----:B------:R-:W-:Y:S01]  /*1b70*/  IMAD R14, R14, R17, RZ ;  /* 0x000000110e0e7224 */ /* 0x000fe200078e02ff */
[----:B0-----:R-:W-:-:S03]  /*1b80*/  FMNMX.FTZ R21, R16, R21, !PT ;  /* 0x0000001510157209 */ /* 0x001fc60007810000 */
[----:B------:R-:W-:Y:S02]  /*1b90*/  IMAD.HI.U32 R14, R29, R14, R28 ;  /* 0x0000000e1d0e7227 */ /* 0x000fe400078e001c */
[----:B------:R-:W0:Y:S02]  /*1ba0*/  SHFL.BFLY PT, R10, R21, 0x2, 0x1f ;  /* 0x0c401f00150a7f89 */ /* 0x000e2400000e0000 */
[----:B0-----:R-:W-:-:S05]  /*1bb0*/  FMNMX.FTZ R10, R21, R10, !PT ;  /* 0x0000000a150a7209 */ /* 0x001fca0007810000 */
[----:B------:R-:W0:Y:S02]  /*1bc0*/  SHFL.BFLY PT, R3, R10, 0x1, 0x1f ;  /* 0x0c201f000a037f89 */ /* 0x000e2400000e0000 */
[----:B0-----:R-:W-:Y:S01]  /*1bd0*/  FMNMX.FTZ R3, R10, R3, !PT ;  /* 0x000000030a037209 */ /* 0x001fe20007810000 */
[----:B------:R-:W-:-:S03]  /*1be0*/  IMAD.MOV R10, RZ, RZ, -R31 ;  /* 0x000000ffff0a7224 */ /* 0x000fc600078e0a1f */
[----:B------:R-:W-:Y:S01]  /*1bf0*/  FSETP.NEU.FTZ.AND P0, PT, R3, -INF , PT ;  /* 0xff8000000300780b */ /* 0x000fe20003f1d000 */
[----:B------:R-:W-:-:S03]  /*1c00*/  IMAD R10, R10, R11, RZ ;  /* 0x0000000b0a0a7224 */ /* 0x000fc600078e02ff */
[----:B------:R-:W-:Y:S01]  /*1c10*/  FSEL R9, R3, RZ, P0 ;  /* 0x000000ff03097208 */ /* 0x000fe20000000000 */
[----:B------:R-:W-:-:S04]  /*1c20*/  IMAD.HI.U32 R10, R31, R10, R30 ;  /* 0x0000000a1f0a7227 */ /* 0x000fc800078e001e */
[----:B------:R-:W-:Y:S02]  /*1c30*/  FADD.FTZ R3, -R9, R24 ;  /* 0x0000001809037221 */ /* 0x000fe40000010100 */
[----:B------:R-:W-:-:S04]  /*1c40*/  IMAD.HI.U32 R10, R10, R5, RZ ;  /* 0x000000050a0a7227 */ /* 0x000fc800078e00ff */
[----:B------:R-:W-:-:S06]  /*1c50*/  FMUL.FTZ R3, R3, 1.4426950216293334961 ;  /* 0x3fb8aa3b03037820 */ /* 0x000fcc0000410000 */
[----:B------:R-:W0:Y:S02]  /*1c60*/  MUFU.EX2 R3, R3 ;  /* 0x0000000300037308 */ /* 0x000e240000000800 */
[----:B0-----:R-:W0:Y:S02]  /*1c70*/  SHFL.BFLY PT, R18, R3, 0x8, 0x1f ;  /* 0x0d001f0003127f89 */ /* 0x001e2400000e0000 */
[----:B0-----:R-:W-:Y:S01]  /*1c80*/  FADD.FTZ R18, R3, R18 ;  /* 0x0000001203127221 */ /* 0x001fe20000010000 */
[----:B------:R-:W-:-:S04]  /*1c90*/  IABS R3, R4 ;  /* 0x0000000400037213 */ /* 0x000fc80000000000 */
[----:B------:R-:W0:Y:S01]  /*1ca0*/  SHFL.BFLY PT, R21, R18, 0x4, 0x1f ;  /* 0x0c801f0012157f89 */ /* 0x000e2200000e0000 */
[----:B------:R-:W-:Y:S02]  /*1cb0*/  IMAD.MOV R3, RZ, RZ, -R3 ;  /* 0x000000ffff037224 */ /* 0x000fe400078e0a03 */
        /* <DEDUP_REMOVED lines=15> */
[----:B------:R-:W-:Y:S01]  /*1db0*/  ISETP.GE.U32.AND P2, PT, R20, R17, PT ;  /* 0x000000111400720c */ /* 0x000fe20003f46070 */
[----:B------:R-:W-:Y:S01]  /*1dc0*/  @!P0 IMAD.IADD R14, R14, 0x1, -R11 ;  /* 0x000000010e0e8824 */ /* 0x000fe200078e0a0b */
[----:B------:R-:W-:Y:S01]  /*1dd0*/  ISETP.NE.AND P0, PT, R15, RZ, PT ;  /* 0x000000ff0f00720c */ /* 0x000fe20003f05270 */
[----:B------:R-:W-:Y:S01]  /*1de0*/  IMAD.MOV.U32 R21, RZ, RZ, 0x7f800000 ;  /* 0x7f800000ff157424 */ /* 0x000fe200078e00ff */
[----:B------:R-:W0:Y:S02]  /*1df0*/  SHFL.BFLY PT, R3, R16, 0x1, 0x1f ;  /* 0x0c201f0010037f89 */ /* 0x000e2400000e0000 */
[----:B------:R-:W-:-:S07]  /*1e00*/  ISETP.GE.U32.AND P4, PT, R14, R11, PT ;  /* 0x0000000b0e00720c */ /* 0x000fce0003f86070 */
[----:B------:R-:W-:Y:S01]  /*1e10*/  @P2 VIADD R18, R18, 0x1 ;  /* 0x0000000112122836 */ /* 0x000fe20000000000 */
[----:B------:R-:W-:Y:S02]  /*1e20*/  ISETP.GE.AND P2, PT, R12, RZ, PT ;  /* 0x000000ff0c00720c */ /* 0x000fe40003f46270 */
[----:B------:R-:W-:Y:S01]  /*1e30*/  SHF.R.S32.HI R12, RZ, 0x1f, R4 ;  /* 0x0000001fff0c7819 */ /* 0x000fe20000011404 */
[----:B------:R-:W-:Y:S01]  /*1e40*/  @!P3 IMAD.MOV R18, RZ, RZ, -R18 ;  /* 0x000000ffff12b224 */ /* 0x000fe200078e0a12 */
[----:B------:R-:W-:Y:S01]  /*1e50*/  ISETP.NE.AND P3, PT, R13, RZ, PT ;  /* 0x000000ff0d00720c */ /* 0x000fe20003f65270 */
[----:B------:R-:W-:Y:S01]  /*1e60*/  @P4 VIADD R10, R10, 0x1 ;  /* 0x000000010a0a4836 */ /* 0x000fe20000000000 */
[----:B------:R-:W-:Y:S01]  /*1e70*/  @!P5 LOP3.LUT R18, RZ, R17, RZ, 0x33, !PT ;  /* 0x00000011ff12d212 */ /* 0x000fe200078e33ff */
[----:B------:R-:W-:Y:S01]  /*1e80*/  IMAD R4, R4, UR11, RZ ;  /* 0x0000000b04047c24 */ /* 0x000fe2000f8e02ff */
[----:B------:R-:W-:Y:S01]  /*1e90*/  SEL R11, RZ, 0x1, !P3 ;  /* 0x00000001ff0b7807 */ /* 0x000fe20005800000 */
[----:B------:R-:W-:Y:S01]  /*1ea0*/  IMAD.MOV.U32 R5, RZ, RZ, R10 ;  /* 0x000000ffff057224 */ /* 0x000fe200078e000a */
[----:B------:R-:W-:-:S02]  /*1eb0*/  SHF.R.S32.HI R13, RZ, 0x1f, R18 ;  /* 0x0000001fff0d7819 */ /* 0x000fc40000011412 */
[----:B------:R-:W-:Y:S01]  /*1ec0*/  LOP3.LUT R11, R12, R11, RZ, 0xfc, !PT ;  /* 0x0000000b0c0b7212 */ /* 0x000fe200078efcff */
[----:B0-----:R-:W-:Y:S01]  /*1ed0*/  FADD.FTZ R3, R16, R3 ;  /* 0x0000000310037221 */ /* 0x001fe20000010000 */
[----:B------:R-:W-:Y:S02]  /*1ee0*/  @!P2 IADD3 R5, PT, PT, -R5, RZ, RZ ;  /* 0x000000ff0505a210 */ /* 0x000fe40007ffe1ff */
[----:B------:R-:W-:Y:S02]  /*1ef0*/  @!P0 LOP3.LUT R5, RZ, R15, RZ, 0x33, !PT ;  /* 0x0000000fff058212 */ /* 0x000fe400078e33ff */
[----:B------:R-:W-:Y:S02]  /*1f00*/  FSETP.NE.FTZ.AND P1, PT, R3, RZ, PT ;  /* 0x000000ff0300720b */ /* 0x000fe40003f35000 */
[----:B------:R-:W-:Y:S01]  /*1f10*/  LOP3.LUT P0, RZ, R19, 0x3cf, RZ, 0xc0, !PT ;  /* 0x000003cf13ff7812 */ /* 0x000fe2000780c0ff */
[----:B------:R-:W-:Y:S01]  /*1f20*/  IMAD R12, R5, UR12, RZ ;  /* 0x0000000c050c7c24 */ /* 0x000fe2000f8e02ff */
[----:B------:R-:W-:-:S04]  /*1f30*/  ISETP.LT.U32.AND P2, PT, R26, R18, PT ;  /* 0x000000121a00720c */ /* 0x000fc80003f41070 */
[----:B------:R-:W-:-:S04]  /*1f40*/  ISETP.LT.AND.EX P2, PT, R27, R13, PT, P2 ;  /* 0x0000000d1b00720c */ /* 0x000fc80003f41320 */
[----:B------:R-:W-:Y:S01]  /*1f50*/  SEL R5, R26, R18, P2 ;  /* 0x000000121a057207 */ /* 0x000fe20001000000 */
[----:B------:R0:W1:Y:S02]  /*1f60*/  @P1 MUFU.LG2 R10, R3 ;  /* 0x00000003000a1308 */ /* 0x0000640000000c00 */
[----:B0-----:R-:W-:Y:S02]  /*1f70*/  IMAD R3, R11, R12, RZ ;  /* 0x0000000c0b037224 */ /* 0x001fe400078e02ff */
[----:B-1----:R-:W-:Y:S01]  /*1f80*/  @P1 FFMA.FTZ R21, R10, 0.69314718246459960938, R9 ;  /* 0x3f3172180a151823 */ /* 0x002fe20000010009 */
        /* <DEDUP_REMOVED lines=32> */
[----:B0-----:R-:W-:-:S06]  /*2190*/  VIADD R10, R10, 0xffffffe ;  /* 0x0ffffffe0a0a7836 */ /* 0x001fcc0000000000 */
[----:B------:R-:W0:Y:S02]  /*21a0*/  F2I.FTZ.U32.TRUNC.NTZ R11, R10 ;  /* 0x0000000a000b7305 */ /* 0x000e24000021f000 */
[----:B0-----:R-:W-:Y:S01]  /*21b0*/  IMAD.MOV R2, RZ, RZ, -R11 ;  /* 0x000000ffff027224 */ /* 0x001fe200078e0a0b */
[----:B------:R-:W-:-:S03]  /*21c0*/  MOV R10, RZ ;  /* 0x000000ff000a7202 */ /* 0x000fc60000000f00 */
[----:B------:R-:W-:-:S04]  /*21d0*/  IMAD R2, R2, R30, RZ ;  /* 0x0000001e02027224 */ /* 0x000fc800078e02ff */
[----:B------:R-:W-:Y:S01]  /*21e0*/  IMAD.HI.U32 R2, R11, R2, R10 ;  /* 0x000000020b027227 */ /* 0x000fe200078e000a */
[----:B------:R-:W-:-:S05]  /*21f0*/  LEA.HI R11, R19, UR14, RZ, 0x1c ;  /* 0x0000000e130b7c11 */ /* 0x000fca000f8fe0ff */
        /* <DEDUP_REMOVED lines=13> */
.L_x_134:
[----:B------:R-:W-:Y:S01]  /*22d0*/  LEA.HI R2, R19, UR14, RZ, 0x1c ;  /* 0x0000000e13027c11 */ /* 0x000fe2000f8fe0ff */
[----:B------:R-:W-:Y:S01]  /*22e0*/  IMAD.MOV.U32 R17, RZ, RZ, RZ ;  /* 0x000000ffff117224 */ /* 0x000fe200078e00ff */
[----:B------:R-:W-:Y:S02]  /*22f0*/  MOV R18, R30 ;  /* 0x0000001e00127202 */ /* 0x000fe40000000f00 */
[----:B------:R-:W-:Y:S01]  /*2300*/  MOV R14, 0x2330 ;  /* 0x00002330000e7802 */ /* 0x000fe20000000f00 */
[----:B------:R-:W-:Y:S02]  /*2310*/  IMAD.MOV.U32 R22, RZ, RZ, R2 ;  /* 0x000000ffff167224 */ /* 0x000fe400078e0002 */
[----:B------:R-:W-:Y:S05]  /*2320*/  CALL.REL.NOINC `($__internal_3_$__cuda_sm20_div_s64) ;  /* 0x0000001c00487944 */ /* 0x000fea0003c00000 */
[----:B------:R-:W-:Y:S02]  /*2330*/  IADD3 R9, PT, PT, -R10, RZ, RZ ;  /* 0x000000ff0a097210 */ /* 0x000fe40007ffe1ff */
[----:B------:R-:W-:-:S03]  /*2340*/  MOV R31, R11 ;  /* 0x0000000b001f7202 */ /* 0x000fc60000000f00 */
[----:B------:R-:W-:Y:S01]  /*2350*/  IMAD R9, R30, R9, R2 ;  /* 0x000000091e097224 */ /* 0x000fe200078e0202 */
[----:B------:R-:W-:-:S07]  /*2360*/  MOV R30, R10 ;  /* 0x0000000a001e7202 */ /* 0x000fce0000000f00 */
.L_x_135:
[----:B------:R-:W-:Y:S01]  /*2370*/  IABS R12, UR13 ;  /* 0x0000000d000c7c13 */ /* 0x000fe20008000000 */
[----:B------:R-:W-:Y:S01]  /*2380*/  IMAD R25, R25, R8, RZ ;  /* 0x0000000819197224 */ /* 0x000fe200078e02ff */
[----:B------:R-:W-:Y:S01]  /*2390*/  IABS R10, R9 ;  /* 0x00000009000a7213 */ /* 0x000fe20000000000 */
[----:B------:R-:W-:Y:S01]  /*23a0*/  BSSY.RECONVERGENT B0, `(.L_x_136) ;  /* 0x000003f000007945 */ /* 0x000fe20003800200 */
[----:B------:R-:W0:Y:S01]  /*23b0*/  I2F.U32.RP R13, R12 ;  /* 0x0000000c000d7306 */ /* 0x000e220000209000 */
[----:B------:R-:W-:Y:S01]  /*23c0*/  IABS R2, UR13 ;  /* 0x0000000d00027c13 */ /* 0x000fe20008000000 */
[----:B------:R-:W-:Y:S01]  /*23d0*/  IMAD R25, R7, R0, R25 ;  /* 0x0000000007197224 */ /* 0x000fe200078e0219 */
[----:B------:R-:W-:-:S04]  /*23e0*/  LOP3.LUT R0, R9, UR13, RZ, 0x3c, !PT ;  /* 0x0000000d09007c12 */ /* 0x000fc8000f8e3cff */
[----:B------:R-:W-:Y:S01]  /*23f0*/  ISETP.GE.AND P0, PT, R0, RZ, PT ;  /* 0x000000ff0000720c */ /* 0x000fe20003f06270 */
[----:B0-----:R-:W0:Y:S02]  /*2400*/  MUFU.RCP R16, R13 ;  /* 0x0000000d00107308 */ /* 0x001e240000001000 */
[----:B0-----:R-:W-:-:S06]  /*2410*/  IADD3 R16, PT, PT, R16, 0xffffffe, RZ ;  /* 0x0ffffffe10107810 */ /* 0x001fcc0007ffe0ff */
[----:B------:R-:W0:Y:S02]  /*2420*/  F2I.FTZ.U32.TRUNC.NTZ R17, R16 ;  /* 0x0000001000117305 */ /* 0x000e24000021f000 */
[----:B0-----:R-:W-:Y:S01]  /*2430*/  IADD3 R11, PT, PT, RZ, -R17, RZ ;  /* 0x80000011ff0b7210 */ /* 0x001fe20007ffe0ff */
[----:B------:R-:W-:-:S04]  /*2440*/  IMAD.MOV.U32 R16, RZ, RZ, RZ ;  /* 0x000000ffff107224 */ /* 0x000fc800078e00ff */
[----:B------:R-:W-:-:S04]  /*2450*/  IMAD R11, R11, R12, RZ ;  /* 0x0000000c0b0b7224 */ /* 0x000fc800078e02ff */
[----:B------:R-:W-:Y:S01]  /*2460*/  IMAD.HI.U32 R17, R17, R11, R16 ;  /* 0x0000000b11117227 */ /* 0x000fe200078e0010 */
[----:B------:R-:W-:-:S05]  /*2470*/  IADD3 R11, PT, PT, RZ, -R2, RZ ;  /* 0x80000002ff0b7210 */ /* 0x000fca0007ffe0ff */
[----:B------:R-:W-:-:S04]  /*2480*/  IMAD.HI.U32 R2, R17, R10, RZ ;  /* 0x0000000a11027227 */ /* 0x000fc800078e00ff */
[----:B------:R-:W-:Y:S02]  /*2490*/  IMAD R11, R2, R11, R10 ;  /* 0x0000000b020b7224 */ /* 0x000fe400078e020a */
[----:B------:R-:W-:-:S03]  /*24a0*/  IMAD.WIDE.U32 R16, R7, R8, RZ ;  /* 0x0000000807107225 */ /* 0x000fc600078e00ff */
[----:B------:R-:W-:Y:S01]  /*24b0*/  ISETP.GT.U32.AND P1, PT, R12, R11, PT ;  /* 0x0000000b0c00720c */ /* 0x000fe20003f24070 */
[----:B------:R-:W-:-:S12]  /*24c0*/  IMAD.WIDE.U32 R34, R16, R32, RZ ;  /* 0x0000002010227225 */ /* 0x000fd800078e00ff */
[----:B------:R-:W-:Y:S02]  /*24d0*/  @!P1 IMAD.IADD R11, R11, 0x1, -R12 ;  /* 0x000000010b0b9824 */ /* 0x000fe400078e0a0c */
[----:B------:R-:W-:Y:S01]  /*24e0*/  @!P1 VIADD R2, R2, 0x1 ;  /* 0x0000000102029836 */ /* 0x000fe20000000000 */
[----:B------:R-:W-:Y:S02]  /*24f0*/  ISETP.NE.AND P1, PT, RZ, UR13, PT ;  /* 0x0000000dff007c0c */ /* 0x000fe4000bf25270 */
[----:B------:R-:W-:Y:S02]  /*2500*/  ISETP.GE.U32.AND P2, PT, R11, R12, PT ;  /* 0x0000000c0b00720c */ /* 0x000fe40003f46070 */
[----:B------:R-:W-:-:S05]  /*2510*/  IADD3 R11, PT, PT, R17, R25, RZ ;  /* 0x00000019110b7210 */ /* 0x000fca0007ffe0ff */
[----:B------:R-:W-:-:S04]  /*2520*/  IMAD R11, R11, R32, RZ ;  /* 0x000000200b0b7224 */ /* 0x000fc800078e02ff */
[----:B------:R-:W-:Y:S02]  /*2530*/  IMAD R11, R33, R16, R11 ;  /* 0x00000010210b7224 */ /* 0x000fe400078e020b */
[----:B------:R-:W-:Y:S02]  /*2540*/  @P2 IADD3 R2, PT, PT, R2, 0x1, RZ ;  /* 0x0000000102022810 */ /* 0x000fe40007ffe0ff */
[----:B------:R-:W-:Y:S02]  /*2550*/  IMAD.IADD R16, R35, 0x1, R11 ;  /* 0x0000000123107824 */ /* 0x000fe400078e020b */
[----:B------:R-:W-:Y:S02]  /*2560*/  @!P0 IADD3 R2, PT, PT, -R2, RZ, RZ ;  /* 0x000000ff02028210 */ /* 0x000fe40007ffe1ff */
[----:B------:R-:W-:Y:S02]  /*2570*/  @!P1 LOP3.LUT R2, RZ, UR13, RZ, 0x33, !PT ;  /* 0x0000000dff029c12 */ /* 0x000fe4000f8e33ff */
[----:B------:R-:W-:-:S04]  /*2580*/  LOP3.LUT R0, R31, R16, RZ, 0xfc, !PT ;  /* 0x000000101f007212 */ /* 0x000fc800078efcff */
[----:B------:R-:W-:Y:S01]  /*2590*/  ISETP.NE.U32.AND P0, PT, R0, RZ, PT ;  /* 0x000000ff0000720c */ /* 0x000fe20003f05070 */
[----:B------:R-:W-:-:S04]  /*25a0*/  IMAD.MOV R0, RZ, RZ, -R2 ;  /* 0x000000ffff007224 */ /* 0x000fc800078e0a02 */
[----:B------:R-:W-:-:S08]  /*25b0*/  IMAD R0, R0, UR13, R9 ;  /* 0x0000000d00007c24 */ /* 0x000fd0000f8e0209 */
[----:B------:R-:W-:Y:S05]  /*25c0*/  @P0 BRA `(.L_x_137) ;  /* 0x0000000000540947 */ /* 0x000fea0003800000 */
[----:B------:R-:W0:Y:S01]  /*25d0*/  I2F.U32.RP R12, R34 ;  /* 0x00000022000c7306 */ /* 0x000e220000209000 */
[----:B------:R-:W-:Y:S01]  /*25e0*/  HFMA2 R10, -RZ, RZ, 0, 0 ;  /* 0x00000000ff0a7431 */ /* 0x000fe200000001ff */
[----:B------:R-:W-:-:S06]  /*25f0*/  ISETP.NE.U32.AND P0, PT, R34, RZ, PT ;  /* 0x000000ff2200720c */ /* 0x000fcc0003f05070 */
[----:B0-----:R-:W0:Y:S02]  /*2600*/  MUFU.RCP R11, R12 ;  /* 0x0000000c000b7308 */ /* 0x001e240000001000 */
[----:B0-----:R-:W-:-:S06]  /*2610*/  IADD3 R11, PT, PT, R11, 0xffffffe, RZ ;  /* 0x0ffffffe0b0b7810 */ /* 0x001fcc0007ffe0ff */
[----:B------:R-:W0:Y:S02]  /*2620*/  F2I.FTZ.U32.TRUNC.NTZ R11, R11 ;  /* 0x0000000b000b7305 */ /* 0x000e24000021f000 */
[----:B0-----:R-:W-:-:S04]  /*2630*/  IMAD.MOV R9, RZ, RZ, -R11 ;  /* 0x000000ffff097224 */ /* 0x001fc800078e0a0b */
        /* <DEDUP_REMOVED lines=14> */
.L_x_137:
[----:B------:R-:W-:Y:S01]  /*2720*/  IMAD.MOV.U32 R22, RZ, RZ, R30 ;  /* 0x000000ffff167224 */ /* 0x000fe200078e001e */
[----:B------:R-:W-:Y:S01]  /*2730*/  MOV R17, R31 ;  /* 0x0000001f00117202 */ /* 0x000fe20000000f00 */
[----:B------:R-:W-:Y:S01]  /*2740*/  IMAD.MOV.U32 R18, RZ, RZ, R34 ;  /* 0x000000ffff127224 */ /* 0x000fe200078e0022 */
[----:B------:R-:W-:Y:S02]  /*2750*/  MOV R14, 0x2770 ;  /* 0x00002770000e7802 */ /* 0x000fe40000000f00 */
[----:B------:R-:W-:Y:S05]  /*2760*/  CALL.REL.NOINC `($__internal_3_$__cuda_sm20_div_s64) ;  /* 0x0000001800387944 */ /* 0x000fea0003c00000 */
[----:B------:R-:W-:-:S05]  /*2770*/  IADD3 R31, PT, PT, -R10, RZ, RZ ;  /* 0x000000ff0a1f7210 */ /* 0x000fca0007ffe1ff */
[----:B------:R-:W-:Y:S02]  /*2780*/  IMAD R31, R31, R34, R30 ;  /* 0x000000221f1f7224 */ /* 0x000fe400078e021e */
.L_x_138:
[----:B------:R-:W-:Y:S05]  /*2790*/  BSYNC.RECONVERGENT B0 ;  /* 0x0000000000007941 */ /* 0x000fea0003800200 */
.L_x_136:
[----:B------:R-:W-:Y:S01]  /*27a0*/  IABS R20, R8 ;  /* 0x0000000800147213 */ /* 0x000fe20000000000 */
[----:B------:R-:W-:Y:S01]  /*27b0*/  IMAD.MOV.U32 R34, RZ, RZ, RZ ;  /* 0x000000ffff227224 */ /* 0x000fe200078e00ff */
[----:B------:R-:W-:Y:S01]  /*27c0*/  IABS R14, R6 ;  /* 0x00000006000e7213 */ /* 0x000fe20000000000 */
[----:B------:R-:W0:Y:S01]  /*27d0*/  LDCU.U8 UR17, c[0x0][0x549] ;  /* 0x0000a920ff1177ac */ /* 0x000e220008000000 */
[----:B------:R-:W1:Y:S01]  /*27e0*/  I2F.U32.RP R17, R20 ;  /* 0x0000001400117306 */ /* 0x000e620000209000 */
[----:B------:R-:W-:Y:S02]  /*27f0*/  IABS R12, R15 ;  /* 0x0000000f000c7213 */ /* 0x000fe40000000000 */
[----:B------:R-:W-:Y:S01]  /*2800*/  IABS R16, R7 ;  /* 0x0000000700107213 */ /* 0x000fe20000000000 */
[----:B------:R-:W2:Y:S01]  /*2810*/  LDCU.64 UR4, c[0x0][0x430] ;  /* 0x00008600ff0477ac */ /* 0x000ea20008000a00 */
[----:B------:R-:W-:Y:S02]  /*2820*/  IABS R13, R5 ;  /* 0x00000005000d7213 */ /* 0x000fe40000000000 */
[----:B------:R-:W-:Y:S01]  /*2830*/  IABS R18, R31 ;  /* 0x0000001f00127213 */ /* 0x000fe20000000000 */
[----:B------:R-:W3:Y:S01]  /*2840*/  I2F.U32.RP R11, R14 ;  /* 0x0000000e000b7306 */ /* 0x000ee20000209000 */
[----:B------:R-:W-:Y:S01]  /*2850*/  ISETP.NE.AND P5, PT, R8, RZ, PT ;  /* 0x000000ff0800720c */ /* 0x000fe20003fa5270 */
[----:B------:R-:W-:-:S06]  /*2860*/  UIMAD UR18, UR7, UR11, URZ ;  /* 0x0000000b071272a4 */ /* 0x000fcc000f8e02ff */
[----:B-1----:R-:W1:Y:S01]  /*2870*/  MUFU.RCP R9, R17 ;  /* 0x0000001100097308 */ /* 0x002e620000001000 */
[----:B0-----:R-:W-:-:S04]  /*2880*/  UISETP.NE.AND UP0, UPT, UR17, URZ, UPT ;  /* 0x000000ff1100728c */ /* 0x001fc8000bf05270 */
[----:B--2---:R-:W-:-:S03]  /*2890*/  USEL UR4, UR4, 0x1, UP0 ;  /* 0x0000000104047887 */ /* 0x004fc60008000000 */
[----:B---3--:R0:W2:Y:S01]  /*28a0*/  MUFU.RCP R32, R11 ;  /* 0x0000000b00207308 */ /* 0x0080a20000001000 */
[----:B------:R-:W-:Y:S02]  /*28b0*/  USHF.R.S32.HI UR17, URZ, 0x1f, UR4 ;  /* 0x0000001fff117899 */ /* 0x000fe40008011404 */
[----:B------:R-:W-:-:S05]  /*28c0*/  UIMAD UR5, UR4, UR5, URZ ;  /* 0x00000005040572a4 */ /* 0x000fca000f8e02ff */
[----:B------:R-:W-:Y:S01]  /*28d0*/  I2F.U32.RP R28, R12 ;  /* 0x0000000c001c7306 */ /* 0x000fe20000209000 */
[----:B-1----:R-:W-:Y:S01]  /*28e0*/  VIADD R9, R9, 0xffffffe ;  /* 0x0ffffffe09097836 */ /* 0x002fe20000000000 */
[----:B------:R-:W-:-:S06]  /*28f0*/  IABS R17, R8 ;  /* 0x0000000800117213 */ /* 0x000fcc0000000000 */
[----:B------:R-:W1:Y:S01]  /*2900*/  F2I.FTZ.U32.TRUNC.NTZ R35, R9 ;  /* 0x0000000900237305 */ /* 0x000e62000021f000 */
[----:B------:R-:W-:Y:S01]  /*2910*/  IMAD.MOV R17, RZ, RZ, -R17 ;  /* 0x000000ffff117224 */ /* 0x000fe200078e0a11 */
[----:B0-----:R-:W-:Y:S01]  /*2920*/  IABS R11, R10 ;  /* 0x0000000a000b7213 */ /* 0x001fe20000000000 */
[----:B--2---:R-:W-:-:S05]  /*2930*/  VIADD R32, R32, 0xffffffe ;  /* 0x0ffffffe20207836 */ /* 0x004fca0000000000 */
[----:B------:R-:W0:Y:S01]  /*2940*/  F2I.FTZ.U32.TRUNC.NTZ R33, R32 ;  /* 0x0000002000217305 */ /* 0x000e22000021f000 */
[----:B-1----:R-:W-:-:S07]  /*2950*/  IMAD.MOV R27, RZ, RZ, -R35 ;  /* 0x000000ffff1b7224 */ /* 0x002fce00078e0a23 */
[----:B------:R-:W1:Y:S01]  /*2960*/  MUFU.RCP R28, R28 ;  /* 0x0000001c001c7308 */ /* 0x000e620000001000 */
[----:B------:R-:W-:Y:S01]  /*2970*/  IABS R9, R6 ;  /* 0x0000000600097213 */ /* 0x000fe20000000000 */
[----:B------:R-:W-:-:S04]  /*2980*/  IMAD R27, R27, R20, RZ ;  /* 0x000000141b1b7224 */ /* 0x000fc800078e02ff */
[----:B------:R-:W-:Y:S01]  /*2990*/  IMAD.MOV R9, RZ, RZ, -R9 ;  /* 0x000000ffff097224 */ /* 0x000fe200078e0a09 */
[----:B0-----:R-:W-:Y:S01]  /*29a0*/  IADD3 R25, PT, PT, RZ, -R33, RZ ;  /* 0x80000021ff197210 */ /* 0x001fe20007ffe0ff */
[----:B------:R-:W0:Y:S01]  /*29b0*/  I2F.U32.RP R26, R16 ;  /* 0x00000010001a7306 */ /* 0x000e220000209000 */
[----:B------:R-:W-:Y:S02]  /*29c0*/  HFMA2 R32, -RZ, RZ, 0, 0 ;  /* 0x00000000ff207431 */ /* 0x000fe400000001ff */
[----:B------:R-:W-:-:S04]  /*29d0*/  IMAD.HI.U32 R27, R35, R27, R34 ;  /* 0x0000001b231b7227 */ /* 0x000fc800078e0022 */
[----:B------:R-:W-:Y:S01]  /*29e0*/  IMAD R25, R25, R14, RZ ;  /* 0x0000000e19197224 */ /* 0x000fe200078e02ff */
[----:B------:R-:W2:Y:S01]  /*29f0*/  I2F.U32.RP R22, R13 ;  /* 0x0000000d00167306 */ /* 0x000ea20000209000 */
[----:B------:R-:W-:-:S04]  /*2a00*/  IMAD.HI.U32 R27, R27, R18, RZ ;  /* 0x000000121b1b7227 */ /* 0x000fc800078e00ff */
[----:B-1----:R-:W-:Y:S02]  /*2a10*/  VIADD R28, R28, 0xffffffe ;  /* 0x0ffffffe1c1c7836 */ /* 0x002fe40000000000 */
[----:B------:R-:W-:Y:S01]  /*2a20*/  IMAD.HI.U32 R25, R33, R25, R32 ;  /* 0x0000001921197227 */ /* 0x000fe200078e0020 */
[----:B0-----:R-:W0:Y:S03]  /*2a30*/  MUFU.RCP R26, R26 ;  /* 0x0000001a001a7308 */ /* 0x001e260000001000 */
[----:B------:R-:W-:Y:S02]  /*2a40*/  IMAD R17, R27, R17, R18 ;  /* 0x000000111b117224 */ /* 0x000fe400078e0212 */
[----:B------:R-:W-:-:S03]  /*2a50*/  IMAD.HI.U32 R30, R25, R11, RZ ;  /* 0x0000000b191e7227 */ /* 0x000fc600078e00ff */
[----:B------:R-:W1:Y:S01]  /*2a60*/  F2I.FTZ.U32.TRUNC.NTZ R29, R28 ;  /* 0x0000001c001d7305 */ /* 0x000e62000021f000 */
[----:B------:R-:W-:Y:S01]  /*2a70*/  IMAD R9, R30, R9, R11 ;  /* 0x000000091e097224 */ /* 0x000fe200078e020b */
[----:B------:R-:W-:Y:S02]  /*2a80*/  ISETP.GT.U32.AND P3, PT, R20, R17, PT ;  /* 0x000000111400720c */ /* 0x000fe40003f64070 */
[----:B------:R-:W-:Y:S02]  /*2a90*/  LOP3.LUT R11, R31, R8, RZ, 0x3c, !PT ;  /* 0x000000081f0b7212 */ /* 0x000fe400078e3cff */
[----:B------:R-:W-:Y:S02]  /*2aa0*/  ISETP.GT.U32.AND P1, PT, R14, R9, PT ;  /* 0x000000090e00720c */ /* 0x000fe40003f24070 */
[----:B--2---:R-:W2:Y:S01]  /*2ab0*/  MUFU.RCP R22, R22 ;  /* 0x0000001600167308 */ /* 0x004ea20000001000 */
[----:B------:R-:W-:Y:S01]  /*2ac0*/  ISETP.GE.AND P2, PT, R11, RZ, PT ;  /* 0x000000ff0b00720c */ /* 0x000fe20003f46270 */
[----:B0-----:R-:W-:Y:S01]  /*2ad0*/  VIADD R26, R26, 0xffffffe ;  /* 0x0ffffffe1a1a7836 */ /* 0x001fe20000000000 */
[----:B------:R-:W-:-:S02]  /*2ae0*/  IABS R11, R2 ;  /* 0x00000002000b7213 */ /* 0x000fc40000000000 */
[----:B-1----:R-:W-:Y:S01]  /*2af0*/  IADD3 R18, PT, PT, RZ, -R29, RZ ;  /* 0x8000001dff127210 */ /* 0x002fe20007ffe0ff */
[----:B------:R-:W-:Y:S02]  /*2b00*/  IMAD.MOV.U32 R28, RZ, RZ, RZ ;  /* 0x000000ffff1c7224 */ /* 0x000fe400078e00ff */
[----:B------:R-:W0:Y:S01]  /*2b10*/  F2I.FTZ.U32.TRUNC.NTZ R33, R26 ;  /* 0x0000001a00217305 */ /* 0x000e22000021f000 */
[----:B------:R-:W-:Y:S02]  /*2b20*/  @!P3 IMAD.IADD R17, R17, 0x1, -R20 ;  /* 0x000000011111b824 */ /* 0x000fe400078e0a14 */
[----:B------:R-:W-:Y:S01]  /*2b30*/  @!P1 IADD3 R9, PT, PT, R9, -R14, RZ ;  /* 0x8000000e09099210 */ /* 0x000fe20007ffe0ff */
[----:B------:R-:W-:Y:S01]  /*2b40*/  IMAD R25, R18, R12, RZ ;  /* 0x0000000c12197224 */ /* 0x000fe200078e02ff */
[----:B------:R-:W-:Y:S01]  /*2b50*/  IABS R18, R15 ;  /* 0x0000000f00127213 */ /* 0x000fe20000000000 */
[----:B------:R-:W-:Y:S01]  /*2b60*/  @!P3 VIADD R27, R27, 0x1 ;  /* 0x000000011b1bb836 */ /* 0x000fe20000000000 */
[----:B------:R-:W-:Y:S01]  /*2b70*/  ISETP.GE.U32.AND P6, PT, R17, R20, PT ;  /* 0x000000141100720c */ /* 0x000fe20003fc6070 */
[----:B------:R-:W-:Y:S01]  /*2b80*/  IMAD.HI.U32 R25, R29, R25, R28 ;  /* 0x000000191d197227 */ /* 0x000fe200078e001c */
[----:B------:R-:W-:-:S02]  /*2b90*/  ISETP.GE.U32.AND P4, PT, R9, R14, PT ;  /* 0x0000000e0900720c */ /* 0x000fc40003f86070 */
[----:B--2---:R-:W-:Y:S01]  /*2ba0*/  IADD3 R22, PT, PT, R22, 0xffffffe, RZ ;  /* 0x0ffffffe16167810 */ /* 0x004fe20007ffe0ff */
[----:B------:R-:W-:Y:S01]  /*2bb0*/  IMAD.MOV R18, RZ, RZ, -R18 ;  /* 0x000000ffff127224 */ /* 0x000fe200078e0a12 */
[----:B------:R-:W-:Y:S01]  /*2bc0*/  LOP3.LUT R17, R10, R6, RZ, 0x3c, !PT ;  /* 0x000000060a117212 */ /* 0x000fe200078e3cff */
[----:B------:R-:W-:Y:S01]  /*2bd0*/  IMAD.HI.U32 R25, R25, R11, RZ ;  /* 0x0000000b19197227 */ /* 0x000fe200078e00ff */
[----:B------:R-:W1:Y:S01]  /*2be0*/  F2I.FTZ.U32.TRUNC.NTZ R29, R22 ;  /* 0x00000016001d7305 */ /* 0x000e62000021f000 */
[----:B------:R-:W-:Y:S02]  /*2bf0*/  ISETP.NE.AND P3, PT, R6, RZ, PT ;  /* 0x000000ff0600720c */ /* 0x000fe40003f65270 */
[----:B------:R-:W-:Y:S01]  /*2c00*/  ISETP.GE.AND P0, PT, R17, RZ, PT ;  /* 0x000000ff1100720c */ /* 0x000fe20003f06270 */
[----:B0-----:R-:W-:Y:S01]  /*2c10*/  IMAD.MOV R9, RZ, RZ, -R33 ;  /* 0x000000ffff097224 */ /* 0x001fe200078e0a21 */
[----:B------:R-:W-:Y:S01]  /*2c20*/  IABS R17, R7 ;  /* 0x0000000700117213 */ /* 0x000fe20000000000 */
[----:B------:R-:W-:-:S02]  /*2c30*/  @!P1 VIADD R30, R30, 0x1 ;  /* 0x000000011e1e9836 */ /* 0x000fc40000000000 */
[----:B------:R-:W-:Y:S01]  /*2c40*/  IMAD R9, R9, R16, RZ ;  /* 0x0000001009097224 */ /* 0x000fe200078e02ff */
[----:B------:R-:W-:Y:S01]  /*2c50*/  IADD3 R17, PT, PT, RZ, -R17, RZ ;  /* 0x80000011ff117210 */ /* 0x000fe20007ffe0ff */
[----:B------:R-:W-:Y:S01]  /*2c60*/  IMAD R11, R25, R18, R11 ;  /* 0x00000012190b7224 */ /* 0x000fe200078e020b */
[----:B------:R-:W-:Y:S01]  /*2c70*/  @P4 IADD3 R30, PT, PT, R30, 0x1, RZ ;  /* 0x000000011e1e4810 */ /* 0x000fe20007ffe0ff */
[----:B------:R-:W-:Y:S01]  /*2c80*/  @P6 VIADD R27, R27, 0x1 ;  /* 0x000000011b1b6836 */ /* 0x000fe20000000000 */
[----:B------:R-:W-:Y:S01]  /*2c90*/  ISETP.NE.AND P4, PT, R15, RZ, PT ;  /* 0x000000ff0f00720c */ /* 0x000fe20003f85270 */
[----:B------:R-:W-:Y:S01]  /*2ca0*/  IMAD.HI.U32 R32, R33, R9, R32 ;  /* 0x0000000921207227 */ /* 0x000fe200078e0020 */
[----:B-1----:R-:W-:Y:S02]  /*2cb0*/  IADD3 R14, PT, PT, RZ, -R29, RZ ;  /* 0x8000001dff0e7210 */ /* 0x002fe40007ffe0ff */
[----:B------:R-:W-:Y:S01]  /*2cc0*/  ISETP.GT.U32.AND P1, PT, R12, R11, PT ;  /* 0x0000000b0c00720c */ /* 0x000fe20003f24070 */
[----:B------:R-:W-:Y:S01]  /*2cd0*/  @!P2 IMAD.MOV R27, RZ, RZ, -R27 ;  /* 0x000000ffff1ba224 */ /* 0x000fe200078e0a1b */
[----:B------:R-:W-:Y:S01]  /*2ce0*/  @!P5 LOP3.LUT R27, RZ, R8, RZ, 0x33, !PT ;  /* 0x00000008ff1bd212 */ /* 0x000fe200078e33ff */
[----:B------:R-:W-:Y:S01]  /*2cf0*/  IMAD R9, R14, R13, RZ ;  /* 0x0000000d0e097224 */ /* 0x000fe200078e02ff */
[----:B------:R-:W-:Y:S01]  /*2d00*/  ISETP.NE.AND P5, PT, R7, RZ, PT ;  /* 0x000000ff0700720c */ /* 0x000fe20003fa5270 */
[----:B------:R-:W-:Y:S01]  /*2d10*/  @!P0 IMAD.MOV R30, RZ, RZ, -R30 ;  /* 0x000000ffff1e8224 */ /* 0x000fe200078e0a1e */
[----:B------:R-:W-:Y:S01]  /*2d20*/  @!P3 LOP3.LUT R30, RZ, R6, RZ, 0x33, !PT ;  /* 0x00000006ff1eb212 */ /* 0x000fe200078e33ff */
[----:B------:R-:W-:Y:S01]  /*2d30*/  IMAD.HI.U32 R28, R29, R9, R28 ;  /* 0x000000091d1c7227 */ /* 0x000fe200078e001c */
[----:B------:R-:W-:-:S02]  /*2d40*/  IABS R29, R27 ;  /* 0x0000001b001d7213 */ /* 0x000fc40000000000 */
[----:B------:R-:W-:Y:S02]  /*2d50*/  IABS R9, R5 ;  /* 0x0000000500097213 */ /* 0x000fe40000000000 */
[----:B------:R-:W-:Y:S01]  /*2d60*/  IABS R14, R30 ;  /* 0x0000001e000e7213 */ /* 0x000fe20000000000 */
[----:B------:R-:W-:Y:S01]  /*2d70*/  IMAD.HI.U32 R32, R32, R29, RZ ;  /* 0x0000001d20207227 */ /* 0x000fe200078e00ff */
[----:B------:R-:W-:-:S03]  /*2d80*/  @!P1 IADD3 R25, PT, PT, R25, 0x1, RZ ;  /* 0x0000000119199810 */ /* 0x000fc60007ffe0ff */
[----:B------:R-:W-:Y:S02]  /*2d90*/  IMAD.MOV R9, RZ, RZ, -R9 ;  /* 0x000000ffff097224 */ /* 0x000fe400078e0a09 */
[----:B------:R-:W-:-:S04]  /*2da0*/  IMAD.HI.U32 R28, R28, R14, RZ ;  /* 0x0000000e1c1c7227 */ /* 0x000fc800078e00ff */
[----:B------:R-:W-:Y:S02]  /*2db0*/  @!P1 IMAD.IADD R11, R11, 0x1, -R12 ;  /* 0x000000010b0b9824 */ /* 0x000fe400078e0a0c */
[----:B------:R-:W-:Y:S02]  /*2dc0*/  IMAD R17, R32, R17, R29 ;  /* 0x0000001120117224 */ /* 0x000fe400078e021d */
[----:B------:R-:W-:Y:S01]  /*2dd0*/  IMAD R14, R28, R9, R14 ;  /* 0x000000091c0e7224 */ /* 0x000fe200078e020e */
[----:B------:R-:W-:Y:S02]  /*2de0*/  ISETP.GE.U32.AND P2, PT, R11, R12, PT ;  /* 0x0000000c0b00720c */ /* 0x000fe40003f46070 */
[----:B------:R-:W-:Y:S02]  /*2df0*/  ISETP.GT.U32.AND P3, PT, R16, R17, PT ;  /* 0x000000111000720c */ /* 0x000fe40003f64070 */
[----:B------:R-:W-:Y:S02]  /*2e00*/  LOP3.LUT R11, R2, R15, RZ, 0x3c, !PT ;  /* 0x0000000f020b7212 */ /* 0x000fe400078e3cff */
[----:B------:R-:W-:-:S02]  /*2e10*/  ISETP.GT.U32.AND P1, PT, R13, R14, PT ;  /* 0x0000000e0d00720c */ /* 0x000fc40003f24070 */
[----:B------:R-:W-:Y:S01]  /*2e20*/  ISETP.GE.AND P0, PT, R11, RZ, PT ;  /* 0x000000ff0b00720c */ /* 0x000fe20003f06270 */
[----:B------:R-:W-:Y:S01]  /*2e30*/  IMAD.MOV R11, RZ, RZ, -R30 ;  /* 0x000000ffff0b7224 */ /* 0x000fe200078e0a1e */
[----:B------:R-:W-:-:S03]  /*2e40*/  LOP3.LUT R9, R27, R7, RZ, 0x3c, !PT ;  /* 0x000000071b097212 */ /* 0x000fc600078e3cff */
[----:B------:R-:W-:Y:S01]  /*2e50*/  @P2 VIADD R25, R25, 0x1 ;  /* 0x0000000119192836 */ /* 0x000fe20000000000 */
[----:B------:R-:W-:Y:S01]  /*2e60*/  ISETP.GE.AND P2, PT, R9, RZ, PT ;  /* 0x000000ff0900720c */ /* 0x000fe20003f46270 */
[----:B------:R-:W-:Y:S01]  /*2e70*/  @!P3 VIADD R32, R32, 0x1 ;  /* 0x000000012020b836 */ /* 0x000fe20000000000 */
[-C--:B------:R-:W-:Y:S01]  /*2e80*/  @!P3 IADD3 R17, PT, PT, R17, -R16.reuse, RZ ;  /* 0x800000101111b210 */ /* 0x080fe20007ffe0ff */
[----:B------:R-:W-:Y:S01]  /*2e90*/  IMAD R11, R6, R11, R10 ;  /* 0x0000000b060b7224 */ /* 0x000fe200078e020a */
[----:B------:R-:W-:Y:S01]  /*2ea0*/  LOP3.LUT R9, R30, R5, RZ, 0x3c, !PT ;  /* 0x000000051e097212 */ /* 0x000fe200078e3cff */
[----:B------:R-:W-:Y:S01]  /*2eb0*/  @!P1 IMAD.IADD R14, R14, 0x1, -R13 ;  /* 0x000000010e0e9824 */ /* 0x000fe200078e0a0d */
[----:B------:R-:W-:Y:S01]  /*2ec0*/  ISETP.GE.U32.AND P6, PT, R17, R16, PT ;  /* 0x000000101100720c */ /* 0x000fe20003fc6070 */
[----:B------:R-:W-:Y:S01]  /*2ed0*/  @!P0 IMAD.MOV R25, RZ, RZ, -R25 ;  /* 0x000000ffff198224 */ /* 0x000fe200078e0a19 */
[----:B------:R-:W-:Y:S01]  /*2ee0*/  @!P4 LOP3.LUT R25, RZ, R15, RZ, 0x33, !PT ;  /* 0x0000000fff19c212 */ /* 0x000fe200078e33ff */
[----:B------:R-:W-:Y:S01]  /*2ef0*/  @!P1 VIADD R28, R28, 0x1 ;  /* 0x000000011c1c9836 */ /* 0x000fe20000000000 */
[----:B------:R-:W-:-:S02]  /*2f00*/  ISETP.GE.U32.AND P4, PT, R14, R13, PT ;  /* 0x0000000d0e00720c */ /* 0x000fc40003f86070 */
[----:B------:R-:W-:Y:S01]  /*2f10*/  ISETP.GE.AND P0, PT, R9, RZ, PT ;  /* 0x000000ff0900720c */ /* 0x000fe20003f06270 */
[----:B------:R-:W-:Y:S01]  /*2f20*/  IMAD.WIDE R12, R25, UR12, RZ ;  /* 0x0000000c190c7c25 */ /* 0x000fe2000f8e02ff */
[----:B------:R-:W-:Y:S02]  /*2f30*/  ISETP.NE.AND P3, PT, R5, RZ, PT ;  /* 0x000000ff0500720c */ /* 0x000fe40003f65270 */
[----:B------:R-:W-:Y:S01]  /*2f40*/  IADD3 R9, PT, PT, -R27, RZ, RZ ;  /* 0x000000ff1b097210 */ /* 0x000fe20007ffe1ff */
[----:B------:R-:W-:Y:S02]  /*2f50*/  IMAD.MOV R25, RZ, RZ, -R25 ;  /* 0x000000ffff197224 */ /* 0x000fe400078e0a19 */
[----:B------:R-:W-:Y:S01]  /*2f60*/  @P6 IADD3 R32, PT, PT, R32, 0x1, RZ ;  /* 0x0000000120206810 */ /* 0x000fe20007ffe0ff */
[----:B------:R-:W-:-:S04]  /*2f70*/  IMAD.WIDE.U32 R12, R0, UR4, R12 ;  /* 0x00000004000c7c25 */ /* 0x000fc8000f8e000c */
[----:B------:R-:W-:Y:S02]  /*2f80*/  @P4 VIADD R28, R28, 0x1 ;  /* 0x000000011c1c4836 */ /* 0x000fe40000000000 */
[----:B------:R-:W-:Y:S01]  /*2f90*/  @!P2 IMAD.MOV R32, RZ, RZ, -R32 ;  /* 0x000000ffff20a224 */ /* 0x000fe200078e0a20 */
[----:B------:R-:W-:Y:S01]  /*2fa0*/  @!P5 LOP3.LUT R32, RZ, R7, RZ, 0x33, !PT ;  /* 0x00000007ff20d212 */ /* 0x000fe200078e33ff */
[----:B------:R-:W-:Y:S01]  /*2fb0*/  IMAD R13, R0, UR17, R13 ;  /* 0x00000011000d7c24 */ /* 0x000fe2000f8e020d */
[----:B------:R-:W-:Y:S01]  /*2fc0*/  @!P0 IADD3 R28, PT, PT, -R28, RZ, RZ ;  /* 0x000000ff1c1c8210 */ /* 0x000fe20007ffe1ff */
[----:B------:R-:W-:Y:S01]  /*2fd0*/  IMAD R9, R8, R9, R31 ;  /* 0x0000000908097224 */ /* 0x000fe200078e021f */
        /* <DEDUP_REMOVED lines=25> */
.L_x_133:
[----:B------:R-:W0:Y:S01]  /*3170*/  LDC.64 R4, c[0x0][0x420] ;  /* 0x00010800ff047b82 */ /* 0x000e220000000a00 */
[----:B------:R-:W-:-:S05]  /*3180*/  IADD3 R2, PT, PT, R2, UR14, RZ ;  /* 0x0000000e02027c10 */ /* 0x000fca000fffe0ff */
[----:B0-----:R-:W-:-:S05]  /*3190*/  IMAD.WIDE.U32 R2, R2, 0x4, R4 ;  /* 0x0000000402027825 */ /* 0x001fca00078e0004 */
[----:B------:R1:W-:Y:S02]  /*31a0*/  STG.E desc[UR8][R2.64], R21 ;  /* 0x0000001502007986 */ /* 0x0003e4000c101908 */
.L_x_132:
[----:B------:R-:W-:Y:S05]  /*31b0*/  BSYNC.RECONVERGENT B1 ;  /* 0x0000000000017941 */ /* 0x000fea0003800200 */
.L_x_131:
[----:B------:R-:W2:Y:S01]  /*31c0*/  LDCU UR6, c[0x0][0x534] ;  /* 0x0000a680ff0677ac */ /* 0x000ea20008000800 */
[----:B------:R-:W-:Y:S01]  /*31d0*/  BSSY.RECONVERGENT B0, `(.L_x_139) ;  /* 0x0000010000007945 */ /* 0x000fe20003800200 */
[----:B--2---:R-:W-:-:S04]  /*31e0*/  ISETP.GE.AND P0, PT, R23, UR6, PT ;  /* 0x0000000617007c0c */ /* 0x004fc8000bf06270 */
[----:B------:R-:W-:-:S13]  /*31f0*/  ISETP.GT.U32.OR P0, PT, R19, 0x3f, P0 ;  /* 0x0000003f1300780c */ /* 0x000fda0000704470 */
[----:B------:R-:W-:Y:S05]  /*3200*/  @P0 BRA `(.L_x_140) ;  /* 0x0000000000300947 */ /* 0x000fea0003800000 */
[----:B------:R-:W2:Y:S01]  /*3210*/  S2R R0, SR_CgaCtaId ;  /* 0x0000000000007919 */ /* 0x000ea20000008800 */
[----:B------:R-:W-:Y:S01]  /*3220*/  FADD.FTZ R4, -R21, R24 ;  /* 0x0000001815047221 */ /* 0x000fe20000010100 */
[----:B01----:R-:W-:Y:S02]  /*3230*/  MOV R3, 0x400 ;  /* 0x0000040000037802 */ /* 0x003fe40000000f00 */
[----:B------:R-:W-:Y:S01]  /*3240*/  LOP3.LUT R2, R19, 0xf, RZ, 0xc0, !PT ;  /* 0x0000000f13027812 */ /* 0x000fe200078ec0ff */
[----:B------:R-:W-:-:S06]  /*3250*/  FMUL.FTZ R4, R4, 1.4426950216293334961 ;  /* 0x3fb8aa3b04047820 */ /* 0x000fcc0000410000 */
[----:B------:R-:W0:Y:S01]  /*3260*/  MUFU.EX2 R4, R4 ;  /* 0x0000000400047308 */ /* 0x000e220000000800 */
[----:B--2---:R-:W-:Y:S02]  /*3270*/  LEA R3, R0, R3, 0x18 ;  /* 0x0000000300037211 */ /* 0x004fe400078ec0ff */
[----:B------:R-:W-:-:S03]  /*3280*/  SHF.R.U32.HI R0, RZ, 0x2, R19 ;  /* 0x00000002ff007819 */ /* 0x000fc60000011613 */
[----:B------:R-:W-:Y:S01]  /*3290*/  IMAD R2, R2, 0x14, R3 ;  /* 0x0000001402027824 */ /* 0x000fe200078e0203 */
[----:B------:R-:W-:-:S05]  /*32a0*/  LOP3.LUT R3, R0, 0xfc, RZ, 0xc0, !PT ;  /* 0x000000fc00037812 */ /* 0x000fca00078ec0ff */
[----:B------:R-:W-:-:S05]  /*32b0*/  IMAD.IADD R3, R2, 0x1, R3 ;  /* 0x0000000102037824 */ /* 0x000fca00078e0203 */
[----:B0-----:R2:W-:Y:S02]  /*32c0*/  STS [R3], R4 ;  /* 0x0000000403007388 */ /* 0x0015e40000000800 */
.L_x_140:
[----:B------:R-:W-:Y:S05]  /*32d0*/  BSYNC.RECONVERGENT B0 ;  /* 0x0000000000007941 */ /* 0x000fea0003800200 */
.L_x_139:
[----:B------:R-:W-:Y:S01]  /*32e0*/  BAR.SYNC.DEFER_BLOCKING 0x0 ;  /* 0x0000000000007b1d */ /* 0x000fe20000010000 */
[----:B------:R-:W-:Y:S01]  /*32f0*/  UISETP.GE.AND UP0, UPT, UR6, 0x1, UPT ;  /* 0x000000010600788c */ /* 0x000fe2000bf06270 */
[----:B------:R-:W-:Y:S01]  /*3300*/  SHF.R.U32.HI R13, RZ, 0x5, R19 ;  /* 0x00000005ff0d7819 */ /* 0x000fe20000011613 */
[----:B------:R-:W-:Y:S01]  /*3310*/  IMAD.SHL.U32 R19, R19, 0x4, RZ ;  /* 0x0000000413137824 */ /* 0x000fe200078e00ff */
[----:B012---:R-:W-:Y:S01]  /*3320*/  CS2R R2, SRZ ;  /* 0x0000000000027805 */ /* 0x007fe2000001ff00 */
[----:B------:R-:W-:Y:S02]  /*3330*/  IMAD.MOV.U32 R0, RZ, RZ, RZ ;  /* 0x000000ffff007224 */ /* 0x000fe400078e00ff */
[----:B------:R-:W-:Y:S01]  /*3340*/  IMAD.MOV.U32 R5, RZ, RZ, RZ ;  /* 0x000000ffff057224 */ /* 0x000fe200078e00ff */
[----:B------:R-:W-:Y:S02]  /*3350*/  LOP3.LUT R16, R19, 0x7c, RZ, 0xc0, !PT ;  /* 0x0000007c13107812 */ /* 0x000fe400078ec0ff */
[----:B------:R-:W-:Y:S05]  /*3360*/  BRA.U !UP0, `(.L_x_141) ;  /* 0x0000000508ec7547 */ /* 0x000fea000b800000 */
[----:B------:R-:W0:Y:S01]  /*3370*/  LDCU UR13, c[0x0][0x44c] ;  /* 0x00008980ff0d77ac */ /* 0x000e220008000800 */
[----:B------:R-:W-:Y:S01]  /*3380*/  IMAD.MOV.U32 R18, RZ, RZ, RZ ;  /* 0x000000ffff127224 */ /* 0x000fe200078e00ff */
[----:B------:R-:W-:Y:S02]  /*3390*/  CS2R R10, SRZ ;  /* 0x00000000000a7805 */ /* 0x000fe4000001ff00 */
[----:B------:R-:W-:Y:S01]  /*33a0*/  CS2R R8, SRZ ;  /* 0x0000000000087805 */ /* 0x000fe2000001ff00 */
[----:B------:R-:W1:Y:S01]  /*33b0*/  LDCU.64 UR4, c[0x0][0x3f8] ;  /* 0x00007f00ff0477ac */ /* 0x000e620008000a00 */
[----:B------:R-:W-:Y:S02]  /*33c0*/  UISETP.GE.U32.AND UP0, UPT, UR6, 0x4, UPT ;  /* 0x000000040600788c */ /* 0x000fe4000bf06070 */
[----:B0-----:R-:W-:Y:S02]  /*33d0*/  UIMAD UR7, UR14, UR13, URZ ;  /* 0x0000000d0e0772a4 */ /* 0x001fe4000f8e02ff */
[----:B------:R-:W-:-:S04]  /*33e0*/  UIMAD UR13, UR15, UR13, URZ ;  /* 0x0000000d0f0d72a4 */ /* 0x000fc8000f8e02ff */
[----:B------:R-:W-:Y:S01]  /*33f0*/  IMAD.U32 R15, RZ, RZ, UR7 ;  /* 0x00000007ff0f7e24 */ /* 0x000fe2000f8e00ff */
[----:B------:R-:W-:Y:S01]  /*3400*/  IADD3 R0, P0, PT, R19, UR7, RZ ;  /* 0x0000000713007c10 */ /* 0x000fe2000ff1e0ff */
        /* <DEDUP_REMOVED lines=24> */
.L_x_151:
        /* <DEDUP_REMOVED lines=9> */
.L_x_144:
[----:B------:R-:W-:Y:S05]  /*3620*/  BSYNC.RECONVERGENT B0 ;  /* 0x0000000000007941 */ /* 0x000fea0003800200 */
.L_x_143:
        /* <DEDUP_REMOVED lines=12> */
.L_x_146:
[----:B------:R-:W-:Y:S05]  /*36f0*/  BSYNC.RECONVERGENT B0 ;  /* 0x0000000000007941 */ /* 0x000fea0003800200 */
.L_x_145:
        /* <DEDUP_REMOVED lines=12> */
.L_x_148:
[----:B------:R-:W-:Y:S05]  /*37c0*/  BSYNC.RECONVERGENT B0 ;  /* 0x0000000000007941 */ /* 0x000fea0003800200 */
.L_x_147:
        /* <DEDUP_REMOVED lines=12> */
.L_x_150:
[----:B------:R-:W-:Y:S05]  /*3890*/  BSYNC.RECONVERGENT B0 ;  /* 0x0000000000007941 */ /* 0x000fea0003800200 */
.L_x_149:
        /* <DEDUP_REMOVED lines=11> */
.L_x_142:
        /* <DEDUP_REMOVED lines=11> */
.L_x_154:
        /* <DEDUP_REMOVED lines=8> */
.L_x_153:
[----:B------:R-:W-:Y:S05]  /*3a80*/  BSYNC.RECONVERGENT B0 ;  /* 0x0000000000007941 */ /* 0x000fea0003800200 */
.L_x_152:
        /* <DEDUP_REMOVED lines=9> */
.L_x_141:
        /* <DEDUP_REMOVED lines=71> */
[----:B------:R-:W-:-:S03]  /*3f90*/  IMAD.WIDE.U32 R16, R12, UR10, R16 ;  /* 0x0000000a0c107c25 */ /* 0x000fc6000f8e0010 */
[----:B------:R-:W-:Y:S01]  /*3fa0*/  SHF.R.S32.HI R4, RZ, 0x1f, R9 ;  /* 0x0000001fff047819 */ /* 0x000fe20000011409 */
[----:B------:R-:W-:-:S04]  /*3fb0*/  IMAD R7, R12, UR11, R7 ;  /* 0x0000000b0c077c24 */ /* 0x000fc8000f8e0207 */
[----:B------:R-:W-:Y:S01]  /*3fc0*/  IMAD R4, R4, UR6, RZ ;  /* 0x0000000604047c24 */ /* 0x000fe2000f8e02ff */
[----:B------:R-:W-:-:S03]  /*3fd0*/  IADD3 R17, PT, PT, R17, R7, RZ ;  /* 0x0000000711117210 */ /* 0x000fc60007ffe0ff */
[C---:B------:R-:W-:Y:S02]  /*3fe0*/  IMAD R4, R9.reuse, UR7, R4 ;  /* 0x0000000709047c24 */ /* 0x040fe4000f8e0204 */
[----:B------:R-:W-:-:S05]  /*3ff0*/  IMAD.WIDE.U32 R16, R9, UR6, R16 ;  /* 0x0000000609107c25 */ /* 0x000fca000f8e0010 */
[----:B------:R-:W-:Y:S02]  /*4000*/  IADD3 R6, PT, PT, R17, R4, RZ ;  /* 0x0000000411067210 */ /* 0x000fe40007ffe0ff */
[----:B0-----:R-:W-:-:S04]  /*4010*/  LEA R4, P0, R16, UR4, 0x1 ;  /* 0x0000000410047c11 */ /* 0x001fc8000f8008ff */
[----:B------:R-:W-:-:S05]  /*4020*/  LEA.HI.X R5, R16, UR5, R6, 0x1, P0 ;  /* 0x0000000510057c11 */ /* 0x000fca00080f0c06 */
[----:B------:R-:W-:Y:S01]  /*4030*/  STG.E.64 desc[UR8][R4.64], R2 ;  /* 0x0000000204007986 */ /* 0x000fe2000c101b08 */
[----:B------:R-:W-:Y:S05]  /*4040*/  EXIT ;  /* 0x000000000000794d */ /* 0x000fea0003800000 */
        .weak           $__internal_3_$__cuda_sm20_div_s64
        .type           $__internal_3_$__cuda_sm20_div_s64,@function
        .size           $__internal_3_$__cuda_sm20_div_s64,(.L_x_7171 - $__internal_3_$__cuda_sm20_div_s64)
$__internal_3_$__cuda_sm20_div_s64:
        /* <DEDUP_REMOVED lines=41> */
[-C--:B------:R-:W-:Y:S01]  /*42e0*/  IADD3.X R20, PT, PT, RZ, ~R17.reuse, RZ, P0, !PT ;  /* 0x80000011ff147210 */ /* 0x080fe200007fe4ff */
[----:B------:R-:W-:Y:S02]  /*42f0*/  IMAD.MOV.U32 R29, RZ, RZ, RZ ;  /* 0x000000ffff1d7224 */ /* 0x000fe400078e00ff */
        /* <DEDUP_REMOVED lines=30> */
[----:B------:R-:W-:Y:S01]  /*44e0*/  SEL R10, R10, R13, P0 ;  /* 0x0000000d0a0a7207 */ /* 0x000fe20000000000 */
[----:B------:R-:W-:Y:S01]  /*44f0*/  IMAD.MOV.U32 R13, RZ, RZ, 0x0 ;  /* 0x00000000ff0d7424 */ /* 0x000fe200078e00ff */
[----:B------:R-:W-:-:S02]  /*4500*/  ISETP.GE.AND P2, PT, R9, RZ, PT ;  /* 0x000000ff0900720c */ /* 0x000fc40003f46270 */
[----:B------:R-:W-:Y:S02]  /*4510*/  SEL R12, R12, R29, P0 ;  /* 0x0000001d0c0c7207 */ /* 0x000fe40000000000 */
[----:B------:R-:W-:Y:S02]  /*4520*/  IADD3 R11, P1, PT, RZ, -R10, RZ ;  /* 0x8000000aff0b7210 */ /* 0x000fe40007f3e0ff */
[----:B------:R-:W-:Y:S02]  /*4530*/  ISETP.NE.U32.AND P0, PT, R18, RZ, PT ;  /* 0x000000ff1200720c */ /* 0x000fe40003f05070 */
[-C--:B------:R-:W-:Y:S02]  /*4540*/  IADD3.X R9, PT, PT, RZ, ~R12.reuse, RZ, P1, !PT ;  /* 0x8000000cff097210 */ /* 0x080fe40000ffe4ff */
[----:B------:R-:W-:Y:S02]  /*4550*/  ISETP.NE.AND.EX P0, PT, R16, RZ, PT, P0 ;  /* 0x000000ff1000720c */ /* 0x000fe40003f05300 */
[----:B------:R-:W-:Y:S01]  /*4560*/  SEL R9, R9, R12, !P2 ;  /* 0x0000000c09097207 */ /* 0x000fe20005000000 */
[----:B------:R-:W-:Y:S01]  /*4570*/  IMAD.MOV.U32 R12, RZ, RZ, R14 ;  /* 0x000000ffff0c7224 */ /* 0x000fe200078e000e */
[----:B------:R-:W-:-:S04]  /*4580*/  SEL R11, R11, R10, !P2 ;  /* 0x0000000a0b0b7207 */ /* 0x000fc80005000000 */
[----:B------:R-:W-:Y:S02]  /*4590*/  SEL R10, R11, 0xffffffff, P0 ;  /* 0xffffffff0b0a7807 */ /* 0x000fe40000000000 */
[----:B------:R-:W-:Y:S01]  /*45a0*/  SEL R11, R9, 0xffffffff, P0 ;  /* 0xffffffff090b7807 */ /* 0x000fe20000000000 */
[----:B------:R-:W-:Y:S06]  /*45b0*/  RET.REL.NODEC R12 `(_ZN5flash32flash_fwd_splitkv_combine_kernelI23Flash_fwd_kernel_traitsILi128ELi64ELi128ELi4ELb0ELb0EN7cutlass6half_tE19Flash_kernel_traitsILi128ELi64ELi128ELi4ES3_EELi4ELi4ELb0EEEvNS_16Flash_fwd_paramsE) ;  /* 0xffffffb80c907950 */ /* 0x000fec0003c3ffff */
.L_x_155:
        /* <DEDUP_REMOVED lines=12> */
.L_x_7171:


//--------------------- .text._ZN5flash32flash_fwd_splitkv_combine_kernelI23Flash_fwd_kernel_traitsILi128ELi64ELi128ELi4ELb0ELb0EN7cutlass6half_tE19Flash_kernel_traitsILi128ELi64ELi128ELi4ES3_EELi4ELi3ELb0EEEvNS_16Flash_fwd_paramsE --------------------------
	.section	.text._ZN5flash32flash_fwd_splitkv_combine_kernelI23Flash_fwd_kernel_traitsILi128ELi64ELi128ELi4ELb0ELb0EN7cutlass6half_tE19Flash_kernel_traitsILi128ELi64ELi128ELi4ES3_EELi4ELi3ELb0EEEvNS_16Flash_fwd_paramsE,"ax",@progbits
	.align	128
        .global         _ZN5flash32flash_fwd_splitkv_combine_kernelI23Flash_fwd_kernel_traitsILi128ELi64ELi128ELi4ELb0ELb0EN7cutlass6half_tE19Flash_kernel_traitsILi128ELi64ELi128ELi4ES3_EELi4ELi3ELb0EEEvNS_16Flash_fwd_paramsE
        .type           _ZN5flash32flash_fwd_splitkv_combine_kernelI23Flash_fwd_kernel_traitsILi128ELi64ELi128ELi4ELb0ELb0EN7cutlass6half_tE19Flash_kernel_traitsILi128ELi64ELi128ELi4ES3_EELi4ELi3ELb0EEEvNS_16Flash_fwd_paramsE,@function
        .size           _ZN5flash32flash_fwd_splitkv_combine_kernelI23Flash_fwd_kernel_traitsILi128ELi64ELi128ELi4ELb0ELb0EN7cutlass6half_tE19Flash_kernel_traitsILi128ELi64ELi128ELi4ES3_EELi4ELi3ELb0EEEvNS_16Flash_fwd_paramsE,(.L_x_7172 - _ZN5flash32flash_fwd_splitkv_combine_kernelI23Flash_fwd_kernel_traitsILi128ELi64ELi128ELi4ELb0ELb0EN7cutlass6half_tE19Flash_kernel_traitsILi128ELi64ELi128ELi4ES3_EELi4ELi3ELb0EEEvNS_16Flash_fwd_paramsE)
        .other          _ZN5flash32flash_fwd_splitkv_combine_kernelI23Flash_fwd_kernel_traitsILi128ELi64ELi128ELi4ELb0ELb0EN7cutlass6half_tE19Flash_kernel_traitsILi128ELi64ELi128ELi4ES3_EELi4ELi3ELb0EEEvNS_16Flash_fwd_paramsE,@"STO_CUDA_ENTRY STV_DEFAULT"
_ZN5flash32flash_fwd_splitkv_combine_kernelI23Flash_fwd_kernel_traitsILi128ELi64ELi128ELi4ELb0ELb0EN7cutlass6half_tE19Flash_kernel_traitsILi128ELi64ELi128ELi4ES3_EELi4ELi3ELb0EEEvNS_16Flash_fwd_paramsE:
.text._ZN5flash32flash_fwd_splitkv_combine_kernelI23Flash_fwd_kernel_traitsILi128ELi64ELi128ELi4ELb0ELb0EN7cutlass6half_tE19Flash_kernel_traitsILi128ELi64ELi128ELi4ES3_EELi4ELi3ELb0EEEvNS_16Flash_fwd_paramsE:
        /* <DEDUP_REMOVED lines=38> */
.L_x_156:
[----:B------:R-:W-:Y:S01]  /*0260*/  IMAD.U32 R22, RZ, RZ, UR15 ;  /* 0x0000000fff167e24 */ /* 0x000fe2000f8e00ff */
[----:B------:R-:W-:Y:S01]  /*0270*/  MOV R18, UR13 ;  /* 0x0000000d00127c02 */ /* 0x000fe20008000f00 */
[----:B------:R-:W-:Y:S01]  /*0280*/  IMAD.U32 R17, RZ, RZ, UR17 ;  /* 0x00000011ff117e24 */ /* 0x000fe2000f8e00ff */
[----:B------:R-:W-:Y:S02]  /*0290*/  MOV R16, UR10 ;  /* 0x0000000a00107c02 */ /* 0x000fe40008000f00 */
[----:B------:R-:W-:Y:S02]  /*02a0*/  MOV R14, 0x2c0 ;  /* 0x000002c0000e7802 */ /* 0x000fe40000000f00 */
[----:B------:R-:W-:Y:S05]  /*02b0*/  CALL.REL.NOINC `($__internal_4_$__cuda_sm20_div_s64) ;  /* 0x0000003c00547944 */ /* 0x000fea0003c00000 */
.L_x_157:
        /* <DEDUP_REMOVED lines=30> */
.L_x_159:
[----:B------:R-:W-:Y:S01]  /*04a0*/  IMAD.MOV.U32 R22, RZ, RZ, R10 ;  /* 0x000000ffff167224 */ /* 0x000fe200078e000a */
[----:B------:R-:W-:Y:S02]  /*04b0*/  MOV R17, R11 ;  /* 0x0000000b00117202 */ /* 0x000fe40000000f00 */
[----:B------:R-:W-:Y:S02]  /*04c0*/  MOV R14, 0x4e0 ;  /* 0x000004e0000e7802 */ /* 0x000fe40000000f00 */
[----:B------:R-:W-:Y:S05]  /*04d0*/  CALL.REL.NOINC `($__internal_4_$__cuda_sm20_div_s64) ;  /* 0x0000003800cc7944 */ /* 0x000fea0003c00000 */
[----:B------:R-:W-:Y:S02]  /*04e0*/  MOV R4, R10 ;  /* 0x0000000a00047202 */ /* 0x000fe40000000f00 */
[----:B------:R-:W-:Y:S02]  /*04f0*/  MOV R5, R11 ;  /* 0x0000000b00057202 */ /* 0x000fe40000000f00 */
.L_x_160:
[----:B------:R-:W-:Y:S05]  /*0500*/  BSYNC.RECONVERGENT B0 ;  /* 0x0000000000007941 */ /* 0x000fea0003800200 */
.L_x_158:
        /* <DEDUP_REMOVED lines=58> */
.L_x_162:
[----:B------:R-:W-:Y:S01]  /*08b0*/  IMAD.MOV.U32 R22, RZ, RZ, R18 ;  /* 0x000000ffff167224 */ /* 0x000fe200078e0012 */
[----:B------:R-:W-:Y:S01]  /*08c0*/  MOV R18, R8 ;  /* 0x0000000800127202 */ /* 0x000fe20000000f00 */
[----:B------:R-:W-:Y:S01]  /*08d0*/  IMAD.MOV.U32 R17, RZ, RZ, R16 ;  /* 0x000000ffff117224 */ /* 0x000fe200078e0010 */
[----:B------:R-:W-:Y:S02]  /*08e0*/  MOV R16, R0 ;  /* 0x0000000000107202 */ /* 0x000fe40000000f00 */
[----:B------:R-:W-:Y:S02]  /*08f0*/  MOV R14, 0x910 ;  /* 0x00000910000e7802 */ /* 0x000fe40000000f00 */
[----:B------:R-:W-:Y:S05]  /*0900*/  CALL.REL.NOINC `($__internal_4_$__cuda_sm20_div_s64) ;  /* 0x0000003400c07944 */ /* 0x000fea0003c00000 */
.L_x_163:
[----:B------:R-:W-:Y:S05]  /*0910*/  BSYNC.RECONVERGENT B0 ;  /* 0x0000000000007941 */ /* 0x000fea0003800200 */
.L_x_161:
        /* <DEDUP_REMOVED lines=124> */
.L_x_165:
[----:B------:R-:W-:Y:S01]  /*10e0*/  IMAD.MOV.U32 R22, RZ, RZ, R10 ;  /* 0x000000ffff167224 */ /* 0x000fe200078e000a */
[----:B------:R-:W-:Y:S01]  /*10f0*/  MOV R18, R7 ;  /* 0x0000000700127202 */ /* 0x000fe20000000f00 */
[----:B------:R-:W-:Y:S01]  /*1100*/  IMAD.MOV.U32 R17, RZ, RZ, R11 ;  /* 0x000000ffff117224 */ /* 0x000fe200078e000b */
[----:B------:R-:W-:Y:S02]  /*1110*/  MOV R16, R25 ;  /* 0x0000001900107202 */ /* 0x000fe40000000f00 */
[----:B------:R-:W-:Y:S02]  /*1120*/  MOV R14, 0x1140 ;  /* 0x00001140000e7802 */ /* 0x000fe40000000f00 */
[----:B------:R-:W-:Y:S05]  /*1130*/  CALL.REL.NOINC `($__internal_4_$__cuda_sm20_div_s64) ;  /* 0x0000002c00b47944 */ /* 0x000fea0003c00000 */
[----:B------:R-:W-:Y:S02]  /*1140*/  MOV R32, R10 ;  /* 0x0000000a00207202 */ /* 0x000fe40000000f00 */
[----:B------:R-:W-:Y:S02]  /*1150*/  MOV R33, R11 ;  /* 0x0000000b00217202 */ /* 0x000fe40000000f00 */
.L_x_166:
[----:B------:R-:W-:Y:S05]  /*1160*/  BSYNC.RECONVERGENT B0 ;  /* 0x0000000000007941 */ /* 0x000fea0003800200 */
.L_x_164:
        /* <DEDUP_REMOVED lines=57> */
.L_x_168:
[----:B------:R-:W-:Y:S01]  /*1500*/  IMAD.MOV.U32 R22, RZ, RZ, R4 ;  /* 0x000000ffff167224 */ /* 0x000fe200078e0004 */
[----:B------:R-:W-:Y:S01]  /*1510*/  MOV R17, R5 ;  /* 0x0000000500117202 */ /* 0x000fe20000000f00 */
[----:B------:R-:W-:Y:S01]  /*1520*/  IMAD.MOV.U32 R18, RZ, RZ, R6 ;  /* 0x000000ffff127224 */ /* 0x000fe200078e0006 */
[----:B------:R-:W-:Y:S02]  /*1530*/  MOV R14, 0x1550 ;  /* 0x00001550000e7802 */ /* 0x000fe40000000f00 */
[----:B------:R-:W-:Y:S05]  /*1540*/  CALL.REL.NOINC `($__internal_4_$__cuda_sm20_div_s64) ;  /* 0x0000002800b07944 */ /* 0x000fea0003c00000 */
[----:B------:R-:W-:Y:S02]  /*1550*/  MOV R26, R10 ;  /* 0x0000000a001a7202 */ /* 0x000fe40000000f00 */
[----:B------:R-:W-:Y:S02]  /*1560*/  MOV R27, R11 ;  /* 0x0000000b001b7202 */ /* 0x000fe40000000f00 */
.L_x_169:
[----:B------:R-:W-:Y:S05]  /*1570*/  BSYNC.RECONVERGENT B0 ;  /* 0x0000000000007941 */ /* 0x000fea0003800200 */
.L_x_167:
        /* <DEDUP_REMOVED lines=72> */
.L_x_171:
[----:B0-----:R-:W-:Y:S05]  /*1a00*/  BSYNC.RECONVERGENT B0 ;  /* 0x0000000000007941 */ /* 0x001fea0003800200 */
.L_x_170:
[----:B-----5:R0:W-:Y:S01]  /*1a10*/  @!P1 STS [R9], R14 ;  /* 0x0000000e09009388 */ /* 0x0201e20000000800 */
[----:B-1----:R-:W1:Y:S08]  /*1a20*/  LDC R15, c[0x0][0x3e0] ;  /* 0x0000f800ff0f7b82 */ /* 0x002e700000000800 */
[----:B------:R-:W-:Y:S01]  /*1a30*/  BAR.SYNC.DEFER_BLOCKING 0x0 ;  /* 0x0000000000007b1d */ /* 0x000fe20000010000 */
[----:B------:R-:W-:-:S05]  /*1a40*/  ISETP.NE.AND P5, PT, R4, RZ, PT ;  /* 0x000000ff0400720c */ /* 0x000fca0003fa5270 */
[----:B------:R-:W-:Y:S01]  /*1a50*/  BSSY.RECONVERGENT B1, `(.L_x_172) ;  /* 0x0000172000017945 */ /* 0x000fe20003800200 */
[----:B-1----:R-:W-:Y:S01]  /*1a60*/  IABS R11, R15 ;  /* 0x0000000f000b7213 */ /* 0x002fe20000000000 */
[----:B------:R-:W1:Y:S03]  /*1a70*/  @!P1 LDS R24, [R5] ;  /* 0x0000000005189984 */ /* 0x000e660000000800 */
[----:B0-----:R-:W0:Y:S08]  /*1a80*/  I2F.RP R14, R11 ;  /* 0x0000000b000e7306 */ /* 0x001e300000209400 */
[----:B0-----:R-:W0:Y:S02]  /*1a90*/  MUFU.RCP R30, R14 ;  /* 0x0000000e001e7308 */ /* 0x001e240000001000 */
[----:B0-----:R-:W-:-:S06]  /*1aa0*/  VIADD R30, R30, 0xffffffe ;  /* 0x0ffffffe1e1e7836 */ /* 0x001fcc0000000000 */
[----:B------:R0:W2:Y:S01]  /*1ab0*/  F2I.FTZ.U32.TRUNC.NTZ R31, R30 ;  /* 0x0000001e001f7305 */ /* 0x0000a2000021f000 */
[----:B-1----:R-:W1:Y:S01]  /*1ac0*/  SHFL.BFLY PT, R21, R24, 0x4, 0x1f ;  /* 0x0c801f0018157f89 */ /* 0x002e6200000e0000 */
[----:B0-----:R-:W-:Y:S01]  /*1ad0*/  HFMA2 R30, -RZ, RZ, 0, 0 ;  /* 0x00000000ff1e7431 */ /* 0x001fe200000001ff */
[----:B-1----:R-:W-:-:S05]  /*1ae0*/  FMNMX.FTZ R21, R21, R24, !PT ;  /* 0x0000001815157209 */ /* 0x002fca0007810000 */
[----:B------:R-:W0:Y:S02]  /*1af0*/  SHFL.BFLY PT, R10, R21, 0x2, 0x1f ;  /* 0x0c401f00150a7f89 */ /* 0x000e2400000e0000 */
[----:B0-----:R-:W-:-:S05]  /*1b00*/  FMNMX.FTZ R10, R21, R10, !PT ;  /* 0x0000000a150a7209 */ /* 0x001fca0007810000 */
[----:B------:R-:W0:Y:S02]  /*1b10*/  SHFL.BFLY PT, R3, R10, 0x1, 0x1f ;  /* 0x0c201f000a037f89 */ /* 0x000e2400000e0000 */
[----:B0-----:R-:W-:Y:S01]  /*1b20*/  FMNMX.FTZ R9, R10, R3, !PT ;  /* 0x000000030a097209 */ /* 0x001fe20007810000 */
[----:B--2---:R-:W-:Y:S01]  /*1b30*/  IMAD.MOV R10, RZ, RZ, -R31 ;  /* 0x000000ffff0a7224 */ /* 0x004fe200078e0a1f */
[----:B------:R-:W0:Y:S02]  /*1b40*/  I2F.RP R3, R17 ;  /* 0x0000001100037306 */ /* 0x000e240000209400 */
[----:B------:R-:W-:Y:S01]  /*1b50*/  FSETP.NEU.FTZ.AND P0, PT, R9, -INF , PT ;  /* 0xff8000000900780b */ /* 0x000fe20003f1d000 */
[----:B------:R-:W-:-:S03]  /*1b60*/  IMAD R10, R10, R11, RZ ;  /* 0x0000000b0a0a7224 */ /* 0x000fc600078e02ff */
[----:B------:R-:W-:Y:S01]  /*1b70*/  FSEL R9, R9, RZ, P0 ;  /* 0x000000ff09097208 */ /* 0x000fe20000000000 */
[----:B------:R-:W-:-:S04]  /*1b80*/  IMAD.HI.U32 R10, R31, R10, R30 ;  /* 0x0000000a1f0a7227 */ /* 0x000fc800078e001e */
[----:B------:R-:W-:-:S04]  /*1b90*/  FADD.FTZ R5, -R9, R24 ;  /* 0x0000001809057221 */ /* 0x000fc80000010100 */
[----:B------:R-:W-:Y:S01]  /*1ba0*/  FMUL.FTZ R5, R5, 1.4426950216293334961 ;  /* 0x3fb8aa3b05057820 */ /* 0x000fe20000410000 */
[----:B0-----:R-:W0:Y:S08]  /*1bb0*/  MUFU.RCP R28, R3 ;  /* 0x00000003001c7308 */ /* 0x001e300000001000 */
[----:B------:R-:W1:Y:S01]  /*1bc0*/  MUFU.EX2 R18, R5 ;  /* 0x0000000500127308 */ /* 0x000e620000000800 */
[----:B0-----:R-:W-:Y:S01]  /*1bd0*/  VIADD R28, R28, 0xffffffe ;  /* 0x0ffffffe1c1c7836 */ /* 0x001fe20000000000 */
[----:B------:R-:W-:Y:S01]  /*1be0*/  IABS R3, R4 ;  /* 0x0000000400037213 */ /* 0x000fe20000000000 */
[----:B-1----:R-:W0:Y:S02]  /*1bf0*/  SHFL.BFLY PT, R21, R18, 0x4, 0x1f ;  /* 0x0c801f0012157f89 */ /* 0x002e2400000e0000 */
[----:B------:R-:W1:Y:S01]  /*1c00*/  F2I.FTZ.U32.TRUNC.NTZ R29, R28 ;  /* 0x0000001c001d7305 */ /* 0x000e62000021f000 */
[----:B------:R-:W-:Y:S01]  /*1c10*/  IABS R5, R12 ;  /* 0x0000000c00057213 */ /* 0x000fe20000000000 */
[----:B------:R-:W-:-:S04]  /*1c20*/  IMAD.MOV R3, RZ, RZ, -R3 ;  /* 0x000000ffff037224 */ /* 0x000fc800078e0a03 */
[----:B------:R-:W-:-:S04]  /*1c30*/  IMAD.HI.U32 R10, R10, R5, RZ ;  /* 0x000000050a0a7227 */ /* 0x000fc800078e00ff */
[----:B-1----:R-:W-:Y:S02]  /*1c40*/  IMAD.MOV R14, RZ, RZ, -R29 ;  /* 0x000000ffff0e7224 */ /* 0x002fe400078e0a1d */
[----:B------:R-:W-:Y:S02]  /*1c50*/  IMAD.MOV.U32 R28, RZ, RZ, RZ ;  /* 0x000000ffff1c7224 */ /* 0x000fe400078e00ff */
[----:B------:R-:W-:Y:S02]  /*1c60*/  IMAD R14, R14, R17, RZ ;  /* 0x000000110e0e7224 */ /* 0x000fe400078e02ff */
[----:B0-----:R-:W-:Y:S02]  /*1c70*/  FADD.FTZ R21, R18, R21 ;  /* 0x0000001512157221 */ /* 0x001fe40000010000 */
[----:B------:R-:W-:-:S03]  /*1c80*/  IMAD.HI.U32 R14, R29, R14, R28 ;  /* 0x0000000e1d0e7227 */ /* 0x000fc600078e001c */
[----:B------:R-:W0:Y:S03]  /*1c90*/  SHFL.BFLY PT, R16, R21, 0x2, 0x1f ;  /* 0x0c401f0015107f89 */ /* 0x000e2600000e0000 */
[----:B------:R-:W-:-:S04]  /*1ca0*/  IMAD.HI.U32 R18, R14, R5, RZ ;  /* 0x000000050e127227 */ /* 0x000fc800078e00ff */
[----:B------:R-:W-:Y:S02]  /*1cb0*/  IMAD.MOV R14, RZ, RZ, -R10 ;  /* 0x000000ffff0e7224 */ /* 0x000fe400078e0a0a */
[--C-:B------:R-:W-:Y:S02]  /*1cc0*/  IMAD R20, R18, R3, R5.reuse ;  /* 0x0000000312147224 */ /* 0x100fe400078e0205 */
[----:B------:R-:W-:Y:S01]  /*1cd0*/  IMAD R14, R11, R14, R5 ;  /* 0x0000000e0b0e7224 */ /* 0x000fe200078e0205 */
[C---:B------:R-:W-:Y:S02]  /*1ce0*/  LOP3.LUT R5, R12.reuse, R17, RZ, 0x3c, !PT ;  /* 0x000000110c057212 */ /* 0x040fe400078e3cff */
[----:B------:R-:W-:Y:S02]  /*1cf0*/  ISETP.GT.U32.AND P1, PT, R17, R20, PT ;  /* 0x000000141100720c */ /* 0x000fe40003f24070 */
[----:B------:R-:W-:Y:S02]  /*1d00*/  ISETP.GT.U32.AND P0, PT, R11, R14, PT ;  /* 0x0000000e0b00720c */ /* 0x000fe40003f04070 */
[----:B------:R-:W-:-:S02]  /*1d10*/  LOP3.LUT R12, R12, R15, RZ, 0x3c, !PT ;  /* 0x0000000f0c0c7212 */ /* 0x000fc400078e3cff */
[----:B------:R-:W-:Y:S01]  /*1d20*/  ISETP.GE.AND P3, PT, R5, RZ, PT ;  /* 0x000000ff0500720c */ /* 0x000fe20003f66270 */
[----:B0-----:R-:W-:Y:S01]  /*1d30*/  FADD.FTZ R16, R21, R16 ;  /* 0x0000001015107221 */ /* 0x001fe20000010000 */
[----:B------:R-:W-:-:S05]  /*1d40*/  IMAD.MOV.U32 R21, RZ, RZ, 0x7f800000 ;  /* 0x7f800000ff157424 */ /* 0x000fca00078e00ff */
[-C--:B------:R-:W-:Y:S01]  /*1d50*/  @!P1 IADD3 R20, PT, PT, R20, -R17.reuse, RZ ;  /* 0x8000001114149210 */ /* 0x080fe20007ffe0ff */
[----:B------:R-:W-:Y:S01]  /*1d60*/  @!P1 VIADD R18, R18, 0x1 ;  /* 0x0000000112129836 */ /* 0x000fe20000000000 */
[----:B------:R-:W-:Y:S01]  /*1d70*/  @!P0 IADD3 R10, PT, PT, R10, 0x1, RZ ;  /* 0x000000010a0a8810 */ /* 0x000fe20007ffe0ff */
[----:B------:R-:W0:Y:S01]  /*1d80*/  SHFL.BFLY PT, R3, R16, 0x1, 0x1f ;  /* 0x0c201f0010037f89 */ /* 0x000e2200000e0000 */
[----:B------:R-:W-:Y:S01]  /*1d90*/  ISETP.GE.U32.AND P2, PT, R20, R17, PT ;  /* 0x000000111400720c */ /* 0x000fe20003f46070 */
[----:B------:R-:W-:Y:S01]  /*1da0*/  @!P0 IMAD.IADD R14, R14, 0x1, -R11 ;  /* 0x000000010e0e8824 */ /* 0x000fe200078e0a0b */
[----:B------:R-:W-:-:S04]  /*1db0*/  ISETP.NE.AND P0, PT, R15, RZ, PT ;  /* 0x000000ff0f00720c */ /* 0x000fc80003f05270 */
        /* <DEDUP_REMOVED lines=10> */
[----:B0-----:R-:W-:Y:S01]  /*1e60*/  FADD.FTZ R3, R16, R3 ;  /* 0x0000000310037221 */ /* 0x001fe20000010000 */
[----:B------:R-:W-:Y:S01]  /*1e70*/  IMAD.MOV.U32 R5, RZ, RZ, R10 ;  /* 0x000000ffff057224 */ /* 0x000fe200078e000a */
[----:B------:R-:W-:-:S02]  /*1e80*/  SHF.R.S32.HI R13, RZ, 0x1f, R18 ;  /* 0x0000001fff0d7819 */ /* 0x000fc40000011412 */
[----:B------:R-:W-:Y:S02]  /*1e90*/  LOP3.LUT R11, R12, R11, RZ, 0xfc, !PT ;  /* 0x0000000b0c0b7212 */ /* 0x000fe400078efcff */
[----:B------:R-:W-:Y:S02]  /*1ea0*/  FSETP.NE.FTZ.AND P1, PT, R3, RZ, PT ;  /* 0x000000ff0300720b */ /* 0x000fe40003f35000 */
[----:B------:R-:W-:Y:S02]  /*1eb0*/  @!P2 IADD3 R5, PT, PT, -R5, RZ, RZ ;  /* 0x000000ff0505a210 */ /* 0x000fe40007ffe1ff */
[----:B------:R-:W-:Y:S02]  /*1ec0*/  @!P0 LOP3.LUT R5, RZ, R15, RZ, 0x33, !PT ;  /* 0x0000000fff058212 */ /* 0x000fe400078e33ff */
[----:B------:R-:W-:Y:S02]  /*1ed0*/  LOP3.LUT P0, RZ, R19, 0x3e7, RZ, 0xc0, !PT ;  /* 0x000003e713ff7812 */ /* 0x000fe4000780c0ff */
[----:B------:R-:W-:Y:S01]  /*1ee0*/  ISETP.LT.U32.AND P2, PT, R26, R18, PT ;  /* 0x000000121a00720c */ /* 0x000fe20003f41070 */
[----:B------:R-:W-:-:S03]  /*1ef0*/  IMAD R12, R5, UR12, RZ ;  /* 0x0000000c050c7c24 */ /* 0x000fc6000f8e02ff */
[----:B------:R-:W-:Y:S01]  /*1f00*/  ISETP.LT.AND.EX P2, PT, R27, R13, PT, P2 ;  /* 0x0000000d1b00720c */ /* 0x000fe20003f41320 */
[----:B------:R0:W1:Y:S03]  /*1f10*/  @P1 MUFU.LG2 R10, R3 ;  /* 0x00000003000a1308 */ /* 0x0000660000000c00 */
[----:B------:R-:W-:Y:S01]  /*1f20*/  SEL R5, R26, R18, P2 ;  /* 0x000000121a057207 */ /* 0x000fe20001000000 */
        /* <DEDUP_REMOVED lines=54> */
.L_x_175:
[----:B------:R-:W-:Y:S01]  /*2290*/  LEA.HI R2, R19, UR14, RZ, 0x1d ;  /* 0x0000000e13027c11 */ /* 0x000fe2000f8fe8ff */
[----:B------:R-:W-:Y:S01]  /*22a0*/  IMAD.MOV.U32 R17, RZ, RZ, RZ ;  /* 0x000000ffff117224 */ /* 0x000fe200078e00ff */
[----:B------:R-:W-:Y:S02]  /*22b0*/  MOV R18, R30 ;  /* 0x0000001e00127202 */ /* 0x000fe40000000f00 */
[----:B------:R-:W-:Y:S01]  /*22c0*/  MOV R14, 0x22f0 ;  /* 0x000022f0000e7802 */ /* 0x000fe20000000f00 */
[----:B------:R-:W-:Y:S02]  /*22d0*/  IMAD.MOV.U32 R22, RZ, RZ, R2 ;  /* 0x000000ffff167224 */ /* 0x000fe400078e0002 */
[----:B------:R-:W-:Y:S05]  /*22e0*/  CALL.REL.NOINC `($__internal_4_$__cuda_sm20_div_s64) ;  /* 0x0000001c00487944 */ /* 0x000fea0003c00000 */
[----:B------:R-:W-:Y:S02]  /*22f0*/  IADD3 R9, PT, PT, -R10, RZ, RZ ;  /* 0x000000ff0a097210 */ /* 0x000fe40007ffe1ff */
[----:B------:R-:W-:-:S03]  /*2300*/  MOV R31, R11 ;  /* 0x0000000b001f7202 */ /* 0x000fc60000000f00 */
[----:B------:R-:W-:Y:S01]  /*2310*/  IMAD R9, R30, R9, R2 ;  /* 0x000000091e097224 */ /* 0x000fe200078e0202 */
[----:B------:R-:W-:-:S07]  /*2320*/  MOV R30, R10 ;  /* 0x0000000a001e7202 */ /* 0x000fce0000000f00 */
.L_x_176:
        /* <DEDUP_REMOVED lines=59> */
.L_x_178:
[----:B------:R-:W-:Y:S01]  /*26e0*/  IMAD.MOV.U32 R22, RZ, RZ, R30 ;  /* 0x000000ffff167224 */ /* 0x000fe200078e001e */
[----:B------:R-:W-:Y:S01]  /*26f0*/  MOV R17, R31 ;  /* 0x0000001f00117202 */ /* 0x000fe20000000f00 */
[----:B------:R-:W-:Y:S01]  /*2700*/  IMAD.MOV.U32 R18, RZ, RZ, R34 ;  /* 0x000000ffff127224 */ /* 0x000fe200078e0022 */
[----:B------:R-:W-:Y:S02]  /*2710*/  MOV R14, 0x2730 ;  /* 0x00002730000e7802 */ /* 0x000fe40000000f00 */
[----:B------:R-:W-:Y:S05]  /*2720*/  CALL.REL.NOINC `($__internal_4_$__cuda_sm20_div_s64) ;  /* 0x0000001800387944 */ /* 0x000fea0003c00000 */
[----:B------:R-:W-:-:S05]  /*2730*/  IADD3 R31, PT, PT, -R10, RZ, RZ ;  /* 0x000000ff0a1f7210 */ /* 0x000fca0007ffe1ff */
[----:B------:R-:W-:Y:S02]  /*2740*/  IMAD R31, R31, R34, R30 ;  /* 0x000000221f1f7224 */ /* 0x000fe400078e021e */
.L_x_179:
[----:B------:R-:W-:Y:S05]  /*2750*/  BSYNC.RECONVERGENT B0 ;  /* 0x0000000000007941 */ /* 0x000fea0003800200 */
.L_x_177:
        /* <DEDUP_REMOVED lines=157> */
.L_x_174:
[----:B------:R-:W0:Y:S01]  /*3130*/  LDC.64 R4, c[0x0][0x420] ;  /* 0x00010800ff047b82 */ /* 0x000e220000000a00 */
[----:B------:R-:W-:-:S05]  /*3140*/  IADD3 R2, PT, PT, R2, UR14, RZ ;  /* 0x0000000e02027c10 */ /* 0x000fca000fffe0ff */
[----:B0-----:R-:W-:-:S05]  /*3150*/  IMAD.WIDE.U32 R2, R2, 0x4, R4 ;  /* 0x0000000402027825 */ /* 0x001fca00078e0004 */
[----:B------:R1:W-:Y:S02]  /*3160*/  STG.E desc[UR8][R2.64], R21 ;  /* 0x0000001502007986 */ /* 0x0003e4000c101908 */
.L_x_173:
[----:B------:R-:W-:Y:S05]  /*3170*/  BSYNC.RECONVERGENT B1 ;  /* 0x0000000000017941 */ /* 0x000fea0003800200 */
.L_x_172:
        /* <DEDUP_REMOVED lines=17> */
.L_x_181:
[----:B------:R-:W-:Y:S05]  /*3290*/  BSYNC.RECONVERGENT B0 ;  /* 0x0000000000007941 */ /* 0x000fea0003800200 */
.L_x_180:
        /* <DEDUP_REMOVED lines=43> */
.L_x_192:
        /* <DEDUP_REMOVED lines=9> */
.L_x_185:
[----:B------:R-:W-:Y:S05]  /*35e0*/  BSYNC.RECONVERGENT B0 ;  /* 0x0000000000007941 */ /* 0x000fea0003800200 */
.L_x_184:
        /* <DEDUP_REMOVED lines=12> */
.L_x_187:
[----:B------:R-:W-:Y:S05]  /*36b0*/  BSYNC.RECONVERGENT B0 ;  /* 0x0000000000007941 */ /* 0x000fea0003800200 */
.L_x_186:
        /* <DEDUP_REMOVED lines=12> */
.L_x_189:
[----:B------:R-:W-:Y:S05]  /*3780*/  BSYNC.RECONVERGENT B0 ;  /* 0x0000000000007941 */ /* 0x000fea0003800200 */
.L_x_188:
        /* <DEDUP_REMOVED lines=12> */
.L_x_191:
[----:B------:R-:W-:Y:S05]  /*3850*/  BSYNC.RECONVERGENT B0 ;  /* 0x0000000000007941 */ /* 0x000fea0003800200 */
.L_x_190:
        /* <DEDUP_REMOVED lines=11> */
.L_x_183:
        /* <DEDUP_REMOVED lines=11> */
.L_x_195:
        /* <DEDUP_REMOVED lines=8> */
.L_x_194:
[----:B------:R-:W-:Y:S05]  /*3a40*/  BSYNC.RECONVERGENT B0 ;  /* 0x0000000000007941 */ /* 0x000fea0003800200 */
.L_x_193:
        /* <DEDUP_REMOVED lines=9> */
.L_x_182:
        /* <DEDUP_REMOVED lines=83> */
        .weak           $__internal_4_$__cuda_sm20_div_s64
        .type           $__internal_4_$__cuda_sm20_div_s64,@function
        .size           $__internal_4_$__cuda_sm20_div_s64,(.L_x_7172 - $__internal_4_$__cuda_sm20_div_s64)
$__internal_4_$__cuda_sm20_div_s64:
        /* <DEDUP_REMOVED lines=86> */
[----:B------:R-:W-:Y:S06]  /*4570*/  RET.REL.NODEC R12 `(_ZN5flash32flash_fwd_splitkv_combine_kernelI23Flash_fwd_kernel_traitsILi128ELi64ELi128ELi4ELb0ELb0EN7cutlass6half_tE19Flash_kernel_traitsILi128ELi64ELi128ELi4ES3_EELi4ELi3ELb0EEEvNS_16Flash_fwd_paramsE) ;  /* 0xffffffb80ca07950 */ /* 0x000fec0003c3ffff */
.L_x_196:
        /* <DEDUP_REMOVED lines=16> */
.L_x_7172:


//--------------------- .text._ZN5flash32flash_fwd_splitkv_combine_kernelI23Flash_fwd_kernel_traitsILi128ELi64ELi128ELi4ELb0ELb0EN7cutlass6half_tE19Flash_kernel_traitsILi128ELi64ELi128ELi4ES3_EELi4ELi2ELb0EEEvNS_16Flash_fwd_paramsE --------------------------
	.section	.text._ZN5flash32flash_fwd_splitkv_combine_kernelI23Flash_fwd_kernel_traitsILi128ELi64ELi128ELi4ELb0ELb0EN7cutlass6half_tE19Flash_kernel_traitsILi128ELi64ELi128ELi4ES3_EELi4ELi2ELb0EEEvNS_16Flash_fwd_paramsE,"ax",@progbits
	.align	128
        .global         _ZN5flash32flash_fwd_splitkv_combine_kernelI23Flash_fwd_kernel_traitsILi128ELi64ELi128ELi4ELb0ELb0EN7cutlass6half_tE19Flash_kernel_traitsILi128ELi64ELi128ELi4ES3_EELi4ELi2ELb0EEEvNS_16Flash_fwd_paramsE
        .type           _ZN5flash32flash_fwd_splitkv_combine_kernelI23Flash_fwd_kernel_traitsILi128ELi64ELi128ELi4ELb0ELb0EN7cutlass6half_tE19Flash_kernel_traitsILi128ELi64ELi128ELi4ES3_EELi4ELi2ELb0EEEvNS_16Flash_fwd_paramsE,@function
        .size           _ZN5flash32flash_fwd_splitkv_combine_kernelI23Flash_fwd_kernel_traitsILi128ELi64ELi128ELi4ELb0ELb0EN7cutlass6half_tE19Flash_kernel_traitsILi128ELi64ELi128ELi4ES3_EELi4ELi2ELb0EEEvNS_16Flash_fwd_paramsE,(.L_x_7173 - _ZN5flash32flash_fwd_splitkv_combine_kernelI23Flash_fwd_kernel_traitsILi128ELi64ELi128ELi4ELb0ELb0EN7cutlass6half_tE19Flash_kernel_traitsILi128ELi64ELi128ELi4ES3_EELi4ELi2ELb0EEEvNS_16Flash_fwd_paramsE)
        .other          _ZN5flash32flash_fwd_splitkv_combine_kernelI23Flash_fwd_kernel_traitsILi128ELi64ELi128ELi4ELb0ELb0EN7cutlass6half_tE19Flash_kernel_traitsILi128ELi64ELi128ELi4ES3_EELi4ELi2ELb0EEEvNS_16Flash_fwd_paramsE,@"STO_CUDA_ENTRY STV_DEFAULT"
_ZN5flash32flash_fwd_splitkv_combine_kernelI23Flash_fwd_kernel_traitsILi128ELi64ELi128ELi4ELb0ELb0EN7cutlass6half_tE19Flash_kernel_traitsILi128ELi64ELi128ELi4ES3_EELi4ELi2ELb0EEEvNS_16Flash_fwd_paramsE:
.text._ZN5flash32flash_fwd_splitkv_combine_kernelI23Flash_fwd_kernel_traitsILi128ELi64ELi128ELi4ELb0ELb0EN7cutlass6half_tE19Flash_kernel_traitsILi128ELi64ELi128ELi4ES3_EELi4ELi2ELb0EEEvNS_16Flash_fwd_paramsE:
        /* <DEDUP_REMOVED lines=38> */
.L_x_197:
[----:B------:R-:W-:Y:S01]  /*0260*/  IMAD.U32 R24, RZ, RZ, UR21 ;  /* 0x00000015ff187e24 */ /* 0x000fe2000f8e00ff */
[----:B------:R-:W-:Y:S01]  /*0270*/  MOV R16, UR19 ;  /* 0x0000001300107c02 */ /* 0x000fe20008000f00 */
[----:B------:R-:W-:Y:S01]  /*0280*/  IMAD.U32 R15, RZ, RZ, UR15 ;  /* 0x0000000fff0f7e24 */ /* 0x000fe2000f8e00ff */
[----:B------:R-:W-:Y:S02]  /*0290*/  MOV R13, UR14 ;  /* 0x0000000e000d7c02 */ /* 0x000fe40008000f00 */
[----:B------:R-:W-:Y:S02]  /*02a0*/  MOV R14, 0x2c0 ;  /* 0x000002c0000e7802 */ /* 0x000fe40000000f00 */
[----:B------:R-:W-:Y:S05]  /*02b0*/  CALL.REL.NOINC `($__internal_5_$__cuda_sm20_div_s64) ;  /* 0x0000003c00447944 */ /* 0x000fea0003c00000 */
[----:B------:R-:W-:-:S07]  /*02c0*/  MOV R10, R0 ;  /* 0x00000000000a7202 */ /* 0x000fce0000000f00 */
.L_x_198:
        /* <DEDUP_REMOVED lines=30> */
.L_x_200:
[----:B------:R-:W-:Y:S01]  /*04b0*/  IMAD.MOV.U32 R24, RZ, RZ, R10 ;  /* 0x000000ffff187224 */ /* 0x000fe200078e000a */
[----:B------:R-:W-:Y:S02]  /*04c0*/  MOV R15, R11 ;  /* 0x0000000b000f7202 */ /* 0x000fe40000000f00 */
[----:B------:R-:W-:Y:S02]  /*04d0*/  MOV R14, 0x4f0 ;  /* 0x000004f0000e7802 */ /* 0x000fe40000000f00 */
[----:B------:R-:W-:Y:S05]  /*04e0*/  CALL.REL.NOINC `($__internal_5_$__cuda_sm20_div_s64) ;  /* 0x0000003800b87944 */ /* 0x000fea0003c00000 */
[----:B------:R-:W-:Y:S02]  /*04f0*/  MOV R6, R0 ;  /* 0x0000000000067202 */ /* 0x000fe40000000f00 */
[----:B------:R-:W-:Y:S02]  /*0500*/  MOV R7, R11 ;  /* 0x0000000b00077202 */ /* 0x000fe40000000f00 */
.L_x_201:
[----:B------:R-:W-:Y:S05]  /*0510*/  BSYNC.RECONVERGENT B0 ;  /* 0x0000000000007941 */ /* 0x000fea0003800200 */
.L_x_199:
        /* <DEDUP_REMOVED lines=58> */
.L_x_203:
[----:B------:R-:W-:Y:S01]  /*08c0*/  IMAD.MOV.U32 R24, RZ, RZ, R16 ;  /* 0x000000ffff187224 */ /* 0x000fe200078e0010 */
[----:B------:R-:W-:Y:S01]  /*08d0*/  MOV R16, R10 ;  /* 0x0000000a00107202 */ /* 0x000fe20000000f00 */
[----:B------:R-:W-:Y:S01]  /*08e0*/  IMAD.MOV.U32 R15, RZ, RZ, R13 ;  /* 0x000000ffff0f7224 */ /* 0x000fe200078e000d */
[----:B------:R-:W-:Y:S02]  /*08f0*/  MOV R13, R4 ;  /* 0x00000004000d7202 */ /* 0x000fe40000000f00 */
[----:B------:R-:W-:Y:S02]  /*0900*/  MOV R14, 0x920 ;  /* 0x00000920000e7802 */ /* 0x000fe40000000f00 */
[----:B------:R-:W-:Y:S05]  /*0910*/  CALL.REL.NOINC `($__internal_5_$__cuda_sm20_div_s64) ;  /* 0x0000003400ac7944 */ /* 0x000fea0003c00000 */
[----:B------:R-:W-:Y:S02]  /*0920*/  MOV R14, R0 ;  /* 0x00000000000e7202 */ /* 0x000fe40000000f00 */
[----:B------:R-:W-:Y:S02]  /*0930*/  MOV R15, R11 ;  /* 0x0000000b000f7202 */ /* 0x000fe40000000f00 */
.L_x_204:
[----:B------:R-:W-:Y:S05]  /*0940*/  BSYNC.RECONVERGENT B0 ;  /* 0x0000000000007941 */ /* 0x000fea0003800200 */
.L_x_202:
        /* <DEDUP_REMOVED lines=53> */
[----:B------:R-:W0:Y:S08]  /*0ca0*/  F2I.FTZ.U32.TRUNC.NTZ R0, R5 ;  /* 0x0000000500007305 */ /* 0x000e30000021f000 */
[----:B------:R-:W1:Y:S01]  /*0cb0*/  F2I.FTZ.U32.TRUNC.NTZ R9, R8 ;  /* 0x0000000800097305 */ /* 0x000e62000021f000 */
[----:B0-----:R-:W-:Y:S02]  /*0cc0*/  R2UR UR17, R0 ;  /* 0x00000000001172ca */ /* 0x001fe400000e0000 */
[----:B------:R-:W-:-:S05]  /*0cd0*/  IABS R0, UR7 ;  /* 0x0000000700007c13 */ /* 0x000fca0008000000 */
[----:B------:R-:W-:Y:S02]  /*0ce0*/  IMAD.MOV R0, RZ, RZ, -R0 ;  /* 0x000000ffff007224 */ /* 0x000fe400078e0a00 */
[----:B-1----:R-:W-:Y:S02]  /*0cf0*/  IMAD.MOV R3, RZ, RZ, -R9 ;  /* 0x000000ffff037224 */ /* 0x002fe400078e0a09 */
[----:B------:R-:W-:Y:S02]  /*0d00*/  IMAD.MOV.U32 R8, RZ, RZ, RZ ;  /* 0x000000ffff087224 */ /* 0x000fe400078e00ff */
[----:B------:R-:W-:Y:S01]  /*0d10*/  IMAD R3, R3, UR13, RZ ;  /* 0x0000000d03037c24 */ /* 0x000fe2000f8e02ff */
[----:B------:R-:W-:-:S03]  /*0d20*/  UIADD3 UR9, UPT, UPT, URZ, -UR17, URZ ;  /* 0x80000011ff097290 */ /* 0x000fc6000fffe0ff */
[----:B------:R-:W-:Y:S01]  /*0d30*/  IMAD.HI.U32 R3, R9, R3, R8 ;  /* 0x0000000309037227 */ /* 0x000fe200078e0008 */
[----:B------:R-:W-:-:S04]  /*0d40*/  UIMAD UR9, UR9, UR11, URZ ;  /* 0x0000000b090972a4 */ /* 0x000fc8000f8e02ff */
[----:B------:R-:W-:Y:S01]  /*0d50*/  UIMAD.WIDE.U32 UR16, UR17, UR9, UR16 ;  /* 0x00000009111072a5 */ /* 0x000fe2000f8e0010 */
[----:B------:R-:W-:-:S03]  /*0d60*/  IMAD.HI.U32 R9, R3, UR12, RZ ;  /* 0x0000000c03097c27 */ /* 0x000fc6000f8e00ff */
[----:B------:R-:W-:Y:S01]  /*0d70*/  UIMAD.WIDE.U32 UR16, UR17, UR12, URZ ;  /* 0x0000000c111072a5 */ /* 0x000fe2000f8e00ff */
[----:B------:R-:W-:Y:S01]  /*0d80*/  IMAD R0, R9, R0, UR12 ;  /* 0x0000000c09007e24 */ /* 0x000fe2000f8e0200 */
[----:B------:R-:W-:Y:S02]  /*0d90*/  ULOP3.LUT UR16, UR6, UR13, URZ, 0x3c, !UPT ;  /* 0x0000000d06107292 */ /* 0x000fe4000f8e3cff */
[----:B------:R-:W-:Y:S02]  /*0da0*/  UIADD3 UR10, UPT, UPT, -UR17, URZ, URZ ;  /* 0x000000ff110a7290 */ /* 0x000fe4000fffe1ff */
[----:B------:R-:W-:Y:S01]  /*0db0*/  ISETP.LT.U32.AND P1, PT, R0, UR13, PT ;  /* 0x0000000d00007c0c */ /* 0x000fe2000bf21070 */
[----:B------:R-:W0:Y:S01]  /*0dc0*/  LDCU.U8 UR9, c[0x0][0x549] ;  /* 0x0000a920ff0977ac */ /* 0x000e220008000000 */
[----:B------:R-:W-:Y:S01]  /*0dd0*/  ISETP.LE.AND P0, PT, RZ, UR16, PT ;  /* 0x00000010ff007c0c */ /* 0x000fe2000bf03270 */
[----:B------:R-:W-:Y:S02]  /*0de0*/  UIMAD UR10, UR11, UR10, UR12 ;  /* 0x0000000a0b0a72a4 */ /* 0x000fe4000f8e020c */
[----:B------:R-:W-:-:S02]  /*0df0*/  ULOP3.LUT UR6, UR6, UR4, URZ, 0x3c, !UPT ;  /* 0x0000000406067292 */ /* 0x000fc4000f8e3cff */
[----:B------:R-:W-:-:S06]  /*0e00*/  UISETP.GT.U32.AND UP1, UPT, UR11, UR10, UPT ;  /* 0x0000000a0b00728c */ /* 0x000fcc000bf24070 */
[----:B------:R-:W-:Y:S02]  /*0e10*/  @!P1 VIADD R0, R0, -UR13 ;  /* 0x8000000d00009c36 */ /* 0x000fe40008000000 */
[----:B------:R-:W-:Y:S01]  /*0e20*/  @!P1 VIADD R9, R9, 0x1 ;  /* 0x0000000109099836 */ /* 0x000fe20000000000 */
[----:B------:R-:W-:Y:S02]  /*0e30*/  ISETP.NE.AND P1, PT, RZ, UR7, PT ;  /* 0x00000007ff007c0c */ /* 0x000fe4000bf25270 */
[----:B------:R-:W-:Y:S01]  /*0e40*/  ISETP.GE.U32.AND P2, PT, R0, UR13, PT ;  /* 0x0000000d00007c0c */ /* 0x000fe2000bf46070 */
[----:B0-----:R-:W-:Y:S02]  /*0e50*/  UISETP.NE.AND UP0, UPT, UR9, URZ, UPT ;  /* 0x000000ff0900728c */ /* 0x001fe4000bf05270 */
[----:B------:R-:W-:Y:S02]  /*0e60*/  @!UP1 UIADD3 UR10, UPT, UPT, UR10, -UR11, URZ ;  /* 0x8000000b0a0a9290 */ /* 0x000fe4000fffe0ff */
[----:B------:R-:W-:-:S02]  /*0e70*/  @!UP1 UIADD3 UR17, UPT, UPT, UR17, 0x1, URZ ;  /* 0x0000000111119890 */ /* 0x000fc4000fffe0ff */
[----:B------:R-:W-:Y:S02]  /*0e80*/  UISETP.GE.U32.AND UP3, UPT, UR10, UR11, UPT ;  /* 0x0000000b0a00728c */ /* 0x000fe4000bf66070 */
[----:B------:R-:W-:Y:S02]  /*0e90*/  UISETP.GE.AND UP1, UPT, UR6, URZ, UPT ;  /* 0x000000ff0600728c */ /* 0x000fe4000bf26270 */
[----:B------:R-:W-:Y:S02]  /*0ea0*/  USEL UR9, UR5, 0x1, !UP0 ;  /* 0x0000000105097887 */ /* 0x000fe4000c000000 */
[----:B------:R-:W-:Y:S01]  /*0eb0*/  @P2 VIADD R9, R9, 0x1 ;  /* 0x0000000109092836 */ /* 0x000fe20000000000 */
[----:B------:R-:W-:-:S03]  /*0ec0*/  USHF.R.S32.HI UR6, URZ, 0x1f, UR7 ;  /* 0x0000001fff067899 */ /* 0x000fc60008011407 */
[----:B------:R-:W-:Y:S01]  /*0ed0*/  @!P0 IMAD.MOV R9, RZ, RZ, -R9 ;  /* 0x000000ffff098224 */ /* 0x000fe200078e0a09 */
[----:B------:R-:W-:Y:S01]  /*0ee0*/  @!P1 LOP3.LUT R9, RZ, UR13, RZ, 0x33, !PT ;  /* 0x0000000dff099c12 */ /* 0x000fe2000f8e33ff */
[----:B------:R-:W-:Y:S02]  /*0ef0*/  @UP3 UIADD3 UR17, UPT, UPT, UR17, 0x1, URZ ;  /* 0x0000000111113890 */ /* 0x000fe4000fffe0ff */
[----:B------:R-:W-:Y:S01]  /*0f00*/  UISETP.NE.AND UP3, UPT, UR8, URZ, UPT ;  /* 0x000000ff0800728c */ /* 0x000fe2000bf65270 */
[----:B------:R-:W-:Y:S01]  /*0f10*/  ISETP.LT.U32.AND P0, PT, R14, R9, PT ;  /* 0x000000090e00720c */ /* 0x000fe20003f01070 */
[----:B------:R-:W-:Y:S01]  /*0f20*/  @!UP1 UIADD3 UR17, UPT, UPT, -UR17, URZ, URZ ;  /* 0x000000ff11119290 */ /* 0x000fe2000fffe1ff */
[----:B------:R-:W-:Y:S01]  /*0f30*/  SHF.R.S32.HI R3, RZ, 0x1f, R9 ;  /* 0x0000001fff037819 */ /* 0x000fe20000011409 */
[----:B------:R-:W-:Y:S02]  /*0f40*/  USEL UR5, URZ, 0x1, !UP3 ;  /* 0x00000001ff057887 */ /* 0x000fe4000d800000 */
[----:B------:R-:W-:Y:S01]  /*0f50*/  @!UP2 ULOP3.LUT UR17, URZ, UR4, URZ, 0x33, !UPT ;  /* 0x00000004ff11a292 */ /* 0x000fe2000f8e33ff */
[----:B------:R-:W-:Y:S01]  /*0f60*/  ISETP.LT.AND.EX P0, PT, R15, R3, PT, P0 ;  /* 0x000000030f00720c */ /* 0x000fe20003f01300 */
[----:B------:R-:W-:-:S03]  /*0f70*/  ULOP3.LUT UR6, UR6, UR5, URZ, 0xfc, !UPT ;  /* 0x0000000506067292 */ /* 0x000fc6000f8efcff */
        /* <DEDUP_REMOVED lines=25> */
.L_x_206:
[----:B------:R-:W-:Y:S01]  /*1110*/  IMAD.MOV.U32 R24, RZ, RZ, R14 ;  /* 0x000000ffff187224 */ /* 0x000fe200078e000e */
[----:B------:R-:W-:Y:S01]  /*1120*/  MOV R16, R9 ;  /* 0x0000000900107202 */ /* 0x000fe20000000f00 */
[----:B------:R-:W-:Y:S01]  /*1130*/  IMAD.MOV.U32 R13, RZ, RZ, R3 ;  /* 0x000000ffff0d7224 */ /* 0x000fe200078e0003 */
[----:B------:R-:W-:Y:S02]  /*1140*/  MOV R14, 0x1160 ;  /* 0x00001160000e7802 */ /* 0x000fe40000000f00 */
[----:B------:R-:W-:Y:S05]  /*1150*/  CALL.REL.NOINC `($__internal_5_$__cuda_sm20_div_s64) ;  /* 0x0000002c009c7944 */ /* 0x000fea0003c00000 */
[----:B------:R-:W-:Y:S02]  /*1160*/  MOV R30, R0 ;  /* 0x00000000001e7202 */ /* 0x000fe40000000f00 */
[----:B------:R-:W-:Y:S02]  /*1170*/  MOV R31, R11 ;  /* 0x0000000b001f7202 */ /* 0x000fe40000000f00 */
.L_x_207:
[----:B------:R-:W-:Y:S05]  /*1180*/  BSYNC.RECONVERGENT B0 ;  /* 0x0000000000007941 */ /* 0x000fea0003800200 */
.L_x_205:
        /* <DEDUP_REMOVED lines=18> */
[----:B------:R-:W-:-:S05]  /*12b0*/  IMAD R0, R8, R0, R5 ;  /* 0x0000000008007224 */ /* 0x000fca00078e0205 */
[----:B------:R-:W-:-:S13]  /*12c0*/  ISETP.GT.U32.AND P1, PT, R11, R0, PT ;  /* 0x000000000b00720c */ /* 0x000fda0003f24070 */
[----:B------:R-:W-:Y:S02]  /*12d0*/  @!P1 IMAD.IADD R0, R0, 0x1, -R11 ;  /* 0x0000000100009824 */ /* 0x000fe400078e0a0b */
[----:B------:R-:W-:Y:S01]  /*12e0*/  @!P1 VIADD R8, R8, 0x1 ;  /* 0x0000000108089836 */ /* 0x000fe20000000000 */
[----:B------:R-:W-:Y:S02]  /*12f0*/  ISETP.NE.AND P1, PT, RZ, UR22, PT ;  /* 0x00000016ff007c0c */ /* 0x000fe4000bf25270 */
[-C--:B------:R-:W-:Y:S02]  /*1300*/  ISETP.GE.U32.AND P2, PT, R0, R11.reuse, PT ;  /* 0x0000000b0000720c */ /* 0x080fe40003f46070 */
[----:B------:R-:W-:-:S04]  /*1310*/  LOP3.LUT R0, R2, R11, RZ, 0x3c, !PT ;  /* 0x0000000b02007212 */ /* 0x000fc800078e3cff */
[----:B------:R-:W-:-:S07]  /*1320*/  ISETP.GE.AND P0, PT, R0, RZ, PT ;  /* 0x000000ff0000720c */ /* 0x000fce0003f06270 */
[----:B------:R-:W-:-:S06]  /*1330*/  @P2 VIADD R8, R8, 0x1 ;  /* 0x0000000108082836 */ /* 0x000fcc0000000000 */
        /* <DEDUP_REMOVED lines=30> */
.L_x_209:
[----:B------:R-:W-:Y:S01]  /*1520*/  IMAD.MOV.U32 R24, RZ, RZ, R6 ;  /* 0x000000ffff187224 */ /* 0x000fe200078e0006 */
[----:B------:R-:W-:Y:S01]  /*1530*/  MOV R15, R7 ;  /* 0x00000007000f7202 */ /* 0x000fe20000000f00 */
[----:B------:R-:W-:Y:S01]  /*1540*/  IMAD.MOV.U32 R16, RZ, RZ, R8 ;  /* 0x000000ffff107224 */ /* 0x000fe200078e0008 */
[----:B------:R-:W-:Y:S02]  /*1550*/  MOV R14, 0x1570 ;  /* 0x00001570000e7802 */ /* 0x000fe40000000f00 */
[----:B------:R-:W-:Y:S05]  /*1560*/  CALL.REL.NOINC `($__internal_5_$__cuda_sm20_div_s64) ;  /* 0x0000002800987944 */ /* 0x000fea0003c00000 */
[----:B------:R-:W-:Y:S02]  /*1570*/  MOV R18, R0 ;  /* 0x0000000000127202 */ /* 0x000fe40000000f00 */
[----:B------:R-:W-:Y:S02]  /*1580*/  MOV R19, R11 ;  /* 0x0000000b00137202 */ /* 0x000fe40000000f00 */
.L_x_210:
[----:B------:R-:W-:Y:S05]  /*1590*/  BSYNC.RECONVERGENT B0 ;  /* 0x0000000000007941 */ /* 0x000fea0003800200 */
.L_x_208:
[----:B------:R-:W0:Y:S01]  /*15a0*/  LDCU UR8, c[0x0][0x434] ;  /* 0x00008680ff0877ac */ /* 0x000e220008000800 */
[----:B------:R-:W-:Y:S01]  /*15b0*/  HFMA2 R12, -RZ, RZ, 0, 0 ;  /* 0x00000000ff0c7431 */ /* 0x000fe200000001ff */
[----:B------:R-:W1:Y:S01]  /*15c0*/  S2R R17, SR_TID.X ;  /* 0x0000000000117919 */ /* 0x000e620000002100 */
[----:B------:R-:W-:Y:S01]  /*15d0*/  BSSY.RECONVERGENT B0, `(.L_x_211) ;  /* 0x000004e000007945 */ /* 0x000fe20003800200 */
[----:B------:R-:W-:Y:S01]  /*15e0*/  USHF.R.S32.HI UR4, URZ, 0x1f, UR22 ;  /* 0x0000001fff047899 */ /* 0x000fe20008011416 */
[----:B------:R-:W2:Y:S03]  /*15f0*/  LDCU UR5, c[0x0][0x534] ;  /* 0x0000a680ff0577ac */ /* 0x000ea60008000800 */
[----:B------:R-:W-:Y:S01]  /*1600*/  ULOP3.LUT UR4, UR4, 0x1, URZ, 0xfc, !UPT ;  /* 0x0000000104047892 */ /* 0x000fe2000f8efcff */
[----:B------:R-:W3:Y:S01]  /*1610*/  LDCU.64 UR10, c[0x0][0x358] ;  /* 0x00006b00ff0a77ac */ /* 0x000ee20008000a00 */
[----:B0-----:R-:W-:-:S04]  /*1620*/  IABS R6, UR8 ;  /* 0x0000000800067c13 */ /* 0x001fc80008000000 */
[----:B------:R-:W0:Y:S01]  /*1630*/  I2F.RP R7, R6 ;  /* 0x0000000600077306 */ /* 0x000e220000209400 */
[----:B-1----:R-:W-:-:S07]  /*1640*/  SHF.R.U32.HI R11, RZ, 0x2, R17 ;  /* 0x00000002ff0b7819 */ /* 0x002fce0000011611 */
[----:B0-----:R-:W0:Y:S02]  /*1650*/  MUFU.RCP R13, R7 ;  /* 0x00000007000d7308 */ /* 0x001e240000001000 */
[----:B0-----:R-:W-:-:S06]  /*1660*/  VIADD R13, R13, 0xffffffe ;  /* 0x0ffffffe0d0d7836 */ /* 0x001fcc0000000000 */
[----:B------:R-:W0:Y:S02]  /*1670*/  F2I.FTZ.U32.TRUNC.NTZ R13, R13 ;  /* 0x0000000d000d7305 */ /* 0x000e24000021f000 */
[----:B0-----:R-:W-:-:S04]  /*1680*/  IMAD.MOV R0, RZ, RZ, -R13 ;  /* 0x000000ffff007224 */ /* 0x001fc800078e0a0d */
[----:B------:R-:W-:Y:S01]  /*1690*/  IMAD R5, R0, R6, RZ ;  /* 0x0000000600057224 */ /* 0x000fe200078e02ff */
[----:B------:R-:W-:Y:S02]  /*16a0*/  IABS R0, R2 ;  /* 0x0000000200007213 */ /* 0x000fe40000000000 */
[----:B------:R-:W-:Y:S01]  /*16b0*/  LOP3.LUT R2, R2, UR8, RZ, 0x3c, !PT ;  /* 0x0000000802027c12 */ /* 0x000fe2000f8e3cff */
[----:B------:R-:W-:-:S03]  /*16c0*/  IMAD.HI.U32 R5, R13, R5, R12 ;  /* 0x000000050d057227 */ /* 0x000fc600078e000c */
[----:B------:R-:W-:-:S03]  /*16d0*/  ISETP.GE.AND P1, PT, R2, RZ, PT ;  /* 0x000000ff0200720c */ /* 0x000fc60003f26270 */
[----:B------:R-:W-:-:S04]  /*16e0*/  IMAD.HI.U32 R12, R5, R0, RZ ;  /* 0x00000000050c7227 */ /* 0x000fc800078e00ff */
[----:B------:R-:W-:-:S04]  /*16f0*/  IMAD.MOV R5, RZ, RZ, -R12 ;  /* 0x000000ffff057224 */ /* 0x000fc800078e0a0c */
[C---:B------:R-:W-:Y:S02]  /*1700*/  IMAD R5, R6.reuse, R5, R0 ;  /* 0x0000000506057224 */ /* 0x040fe400078e0200 */
[----:B------:R-:W0:Y:S03]  /*1710*/  LDC R0, c[0x0][0x3e0] ;  /* 0x0000f800ff007b82 */ /* 0x000e260000000800 */
[----:B------:R-:W-:-:S13]  /*1720*/  ISETP.GT.U32.AND P0, PT, R6, R5, PT ;  /* 0x000000050600720c */ /* 0x000fda0003f04070 */
[----:B------:R-:W-:Y:S01]  /*1730*/  @!P0 IMAD.IADD R5, R5, 0x1, -R6 ;  /* 0x0000000105058824 */ /* 0x000fe200078e0a06 */
[----:B------:R-:W-:Y:S02]  /*1740*/  @!P0 IADD3 R12, PT, PT, R12, 0x1, RZ ;  /* 0x000000010c0c8810 */ /* 0x000fe40007ffe0ff */
[----:B------:R-:W-:Y:S02]  /*1750*/  ISETP.NE.AND P0, PT, RZ, UR8, PT ;  /* 0x00000008ff007c0c */ /* 0x000fe4000bf05270 */
[----:B------:R-:W-:Y:S02]  /*1760*/  ISETP.GE.U32.AND P2, PT, R5, R6, PT ;  /* 0x000000060500720c */ /* 0x000fe40003f46070 */
[----:B0-----:R-:W-:-:S04]  /*1770*/  IABS R7, R0 ;  /* 0x0000000000077213 */ /* 0x001fc80000000000 */
[----:B------:R-:W0:Y:S07]  /*1780*/  I2F.RP R20, R7 ;  /* 0x0000000700147306 */ /* 0x000e2e0000209400 */
[----:B------:R-:W-:-:S05]  /*1790*/  @P2 VIADD R12, R12, 0x1 ;  /* 0x000000010c0c2836 */ /* 0x000fca0000000000 */
[----:B------:R-:W-:Y:S02]  /*17a0*/  @!P1 IADD3 R12, PT, PT, -R12, RZ, RZ ;  /* 0x000000ff0c0c9210 */ /* 0x000fe40007ffe1ff */
[----:B------:R-:W-:Y:S01]  /*17b0*/  @!P0 LOP3.LUT R12, RZ, UR8, RZ, 0x33, !PT ;  /* 0x00000008ff0c8c12 */ /* 0x000fe2000f8e33ff */
[----:B0-----:R-:W0:Y:S01]  /*17c0*/  MUFU.RCP R20, R20 ;  /* 0x0000001400147308 */ /* 0x001e220000001000 */
[----:B--2---:R-:W-:-:S03]  /*17d0*/  ISETP.GE.AND P0, PT, R11, UR5, PT ;  /* 0x000000050b007c0c */ /* 0x004fc6000bf06270 */
[----:B------:R-:W-:Y:S01]  /*17e0*/  IMAD R6, R12, UR4, RZ ;  /* 0x000000040c067c24 */ /* 0x000fe2000f8e02ff */
[----:B------:R-:W1:Y:S04]  /*17f0*/  LDCU UR4, c[0x0][0x430] ;  /* 0x00008600ff0477ac */ /* 0x000e680008000800 */
[-C--:B------:R-:W-:Y:S02]  /*1800*/  IABS R16, R6.reuse ;  /* 0x0000000600107213 */ /* 0x080fe40000000000 */
[----:B------:R-:W-:Y:S02]  /*1810*/  IABS R5, R6 ;  /* 0x0000000600057213 */ /* 0x000fe40000000000 */
[----:B------:R-:W2:Y:S01]  /*1820*/  I2F.RP R2, R16 ;  /* 0x0000001000027306 */ /* 0x000ea20000209400 */
[----:B------:R-:W-:-:S02]  /*1830*/  VIADD R13, R16, UR18 ;  /* 0x00000012100d7c36 */ /* 0x000fc40008000000 */
[----:B------:R-:W-:-:S03]  /*1840*/  IMAD.MOV R5, RZ, RZ, -R5 ;  /* 0x000000ffff057224 */ /* 0x000fc600078e0a05 */
[----:B------:R-:W-:Y:S02]  /*1850*/  IABS R14, R13 ;  /* 0x0000000d000e7213 */ /* 0x000fe40000000000 */
[----:B0-----:R-:W-:Y:S01]  /*1860*/  IADD3 R20, PT, PT, R20, 0xffffffe, RZ ;  /* 0x0ffffffe14147810 */ /* 0x001fe20007ffe0ff */
[----:B-1----:R-:W-:-:S03]  /*1870*/  UIMAD UR8, UR8, UR4, URZ ;  /* 0x00000004080872a4 */ /* 0x002fc6000f8e02ff */
[----:B------:R0:W-:Y:S08]  /*1880*/  F2I.FTZ.U32.TRUNC.NTZ R21, R20 ;  /* 0x0000001400157305 */ /* 0x0001f0000021f000 */
[----:B--2---:R-:W1:Y:S01]  /*1890*/  MUFU.RCP R22, R2 ;  /* 0x0000000200167308 */ /* 0x004e620000001000 */
[----:B0-----:R-:W-:Y:S02]  /*18a0*/  IMAD.MOV.U32 R20, RZ, RZ, RZ ;  /* 0x000000ffff147224 */ /* 0x001fe400078e00ff */
[----:B-1----:R-:W-:-:S02]  /*18b0*/  VIADD R22, R22, 0xffffffe ;  /* 0x0ffffffe16167836 */ /* 0x002fc40000000000 */
[----:B------:R-:W-:-:S03]  /*18c0*/  IMAD.MOV R2, RZ, RZ, -R21 ;  /* 0x000000ffff027224 */ /* 0x000fc600078e0a15 */
[----:B------:R-:W0:Y:S02]  /*18d0*/  F2I.FTZ.U32.TRUNC.NTZ R23, R22 ;  /* 0x0000001600177305 */ /* 0x000e24000021f000 */
[----:B0-----:R-:W-:Y:S02]  /*18e0*/  IADD3 R15, PT, PT, RZ, -R23, RZ ;  /* 0x80000017ff0f7210 */ /* 0x001fe40007ffe0ff */
[----:B------:R-:W-:-:S03]  /*18f0*/  MOV R22, RZ ;  /* 0x000000ff00167202 */ /* 0x000fc60000000f00 */
[----:B------:R-:W-:-:S04]  /*1900*/  IMAD R15, R15, R16, RZ ;  /* 0x000000100f0f7224 */ /* 0x000fc800078e02ff */
[----:B------:R-:W-:-:S06]  /*1910*/  IMAD.HI.U32 R15, R23, R15, R22 ;  /* 0x0000000f170f7227 */ /* 0x000fcc00078e0016 */
[----:B------:R-:W-:-:S04]  /*1920*/  IMAD.HI.U32 R15, R15, R14, RZ ;  /* 0x0000000e0f0f7227 */ /* 0x000fc800078e00ff */
[----:B------:R-:W-:-:S05]  /*1930*/  IMAD R5, R15, R5, R14 ;  /* 0x000000050f057224 */ /* 0x000fca00078e020e */
[----:B------:R-:W-:-:S13]  /*1940*/  ISETP.GT.U32.AND P1, PT, R16, R5, PT ;  /* 0x000000051000720c */ /* 0x000fda0003f24070 */
[----:B------:R-:W-:-:S04]  /*1950*/  @!P1 IADD3 R5, PT, PT, R5, -R16, RZ ;  /* 0x8000001005059210 */ /* 0x000fc80007ffe0ff */
[----:B------:R-:W-:Y:S01]  /*1960*/  ISETP.GE.U32.AND P2, PT, R5, R16, PT ;  /* 0x000000100500720c */ /* 0x000fe20003f46070 */
[----:B------:R-:W-:-:S04]  /*1970*/  IMAD R5, R2, R7, RZ ;  /* 0x0000000702057224 */ /* 0x000fc800078e02ff */
[----:B------:R-:W-:Y:S01]  /*1980*/  IMAD.HI.U32 R5, R21, R5, R20 ;  /* 0x0000000515057227 */ /* 0x000fe200078e0014 */
[----:B------:R-:W-:Y:S01]  /*1990*/  MOV R20, 0xff800000 ;  /* 0xff80000000147802 */ /* 0x000fe20000000f00 */
[----:B---3--:R-:W-:Y:S06]  /*19a0*/  @P0 BRA `(.L_x_212) ;  /* 0x0000000000400947 */ /* 0x008fec0003800000 */
[----:B------:R-:W-:Y:S01]  /*19b0*/  UIADD3 UR5, UP1, UPT, UR21, -UR20, URZ ;  /* 0x8000001415057290 */ /* 0x000fe2000ff3e0ff */
[----:B------:R-:W-:-:S03]  /*19c0*/  LOP3.LUT R21, R17, 0x3, RZ, 0xc0, !PT ;  /* 0x0000000311157812 */ /* 0x000fc600078ec0ff */
[----:B------:R-:W-:Y:S02]  /*19d0*/  UIADD3.X UR4, UPT, UPT, UR15, -0x1, URZ, UP1, !UPT ;  /* 0xffffffff0f047890 */ /* 0x000fe40008ffe4ff */
[----:B------:R-:W-:-:S04]  /*19e0*/  ISETP.LT.U32.AND P0, PT, R21, UR5, PT ;  /* 0x0000000515007c0c */ /* 0x000fc8000bf01070 */
[----:B------:R-:W-:-:S05]  /*19f0*/  IMAD.U32 R2, RZ, RZ, UR4 ;  /* 0x00000004ff027e24 */ /* 0x000fca000f8e00ff */
[----:B------:R-:W-:-:S13]  /*1a00*/  ISETP.GT.AND.EX P0, PT, R2, RZ, PT, P0 ;  /* 0x000000ff0200720c */ /* 0x000fda0003f04300 */
[----:B------:R-:W-:Y:S05]  /*1a10*/  @!P0 BRA `(.L_x_212) ;  /* 0x0000000000248947 */ /* 0x000fea0003800000 */
[----:B------:R-:W0:Y:S01]  /*1a20*/  LDCU.64 UR4, c[0x0][0x428] ;  /* 0x00008500ff0477ac */ /* 0x000e220008000a00 */
[----:B------:R-:W-:Y:S01]  /*1a30*/  IADD3 R20, P0, PT, R21, UR20, RZ ;  /* 0x0000001415147c10 */ /* 0x000fe2000ff1e0ff */
[----:B------:R-:W-:-:S04]  /*1a40*/  IMAD R2, R11, UR15, RZ ;  /* 0x0000000f0b027c24 */ /* 0x000fc8000f8e02ff */
[----:B------:R-:W-:Y:S02]  /*1a50*/  IMAD.X R21, RZ, RZ, RZ, P0 ;  /* 0x000000ffff157224 */ /* 0x000fe400000e06ff */
[----:B------:R-:W-:-:S05]  /*1a60*/  IMAD.WIDE.U32 R20, R11, UR21, R20 ;  /* 0x000000150b147c25 */ /* 0x000fca000f8e0014 */
[----:B------:R-:W-:Y:S02]  /*1a70*/  IADD3 R2, PT, PT, R21, R2, RZ ;  /* 0x0000000215027210 */ /* 0x000fe40007ffe0ff */
[----:B0-----:R-:W-:-:S04]  /*1a80*/  LEA R22, P0, R20, UR4, 0x2 ;  /* 0x0000000414167c11 */ /* 0x001fc8000f8010ff */
[----:B------:R-:W-:-:S05]  /*1a90*/  LEA.HI.X R23, R20, UR5, R2, 0x2, P0 ;  /* 0x0000000514177c11 */ /* 0x000fca00080f1402 */
[----:B------:R0:W5:Y:S04]  /*1aa0*/  LDG.E R20, desc[UR10][R22.64] ;  /* 0x0000000a16147981 */ /* 0x000168000c1e1900 */
.L_x_212:
[----:B------:R-:W-:Y:S05]  /*1ab0*/  BSYNC.RECONVERGENT B0 ;  /* 0x0000000000007941 */ /* 0x000fea0003800200 */
.L_x_211:
[----:B0-----:R-:W0:Y:S01]  /*1ac0*/  S2R R23, SR_CgaCtaId ;  /* 0x0000000000177919 */ /* 0x001e220000008800 */
[----:B------:R-:W-:Y:S01]  /*1ad0*/  ISETP.GT.U32.AND P0, PT, R17, 0xf, PT ;  /* 0x0000000f1100780c */ /* 0x000fe20003f04070 */
[----:B------:R-:W-:Y:S01]  /*1ae0*/  @!P1 VIADD R15, R15, 0x1 ;  /* 0x000000010f0f9836 */ /* 0x000fe20000000000 */
[----:B------:R-:W-:Y:S01]  /*1af0*/  MOV R2, 0x400 ;  /* 0x0000040000027802 */ /* 0x000fe20000000f00 */
[----:B------:R-:W-:Y:S01]  /*1b00*/  BSSY.RECONVERGENT B1, `(.L_x_213) ;  /* 0x0000164000017945 */ /* 0x000fe20003800200 */
[----:B------:R-:W-:Y:S01]  /*1b10*/  ISETP.NE.AND P5, PT, R6, RZ, PT ;  /* 0x000000ff0600720c */ /* 0x000fe20003fa5270 */
[----:B------:R-:W-:-:S08]  /*1b20*/  @P2 VIADD R15, R15, 0x1 ;  /* 0x000000010f0f2836 */ /* 0x000fd00000000000 */
[----:B------:R-:W-:-:S05]  /*1b30*/  @!P0 IMAD.SHL.U32 R21, R17, 0x4, RZ ;  /* 0x0000000411158824 */ /* 0x000fca00078e00ff */
[----:B------:R-:W-:Y:S02]  /*1b40*/  @!P0 LOP3.LUT R21, R21, 0xc, RZ, 0xc0, !PT ;  /* 0x0000000c15158812 */ /* 0x000fe400078ec0ff */
[----:B0-----:R-:W-:Y:S02]  /*1b50*/  LEA R23, R23, R2, 0x18 ;  /* 0x0000000217177211 */ /* 0x001fe400078ec0ff */
[----:B------:R-:W-:-:S03]  /*1b60*/  LOP3.LUT R2, R17, 0x3, RZ, 0xc0, !PT ;  /* 0x0000000311027812 */ /* 0x000fc600078ec0ff */
[C-C-:B------:R-:W-:Y:S02]  /*1b70*/  @!P0 IMAD R22, R11.reuse, 0x14, R23.reuse ;  /* 0x000000140b168824 */ /* 0x140fe400078e0217 */
[----:B------:R-:W-:Y:S02]  /*1b80*/  IMAD R2, R2, 0x14, R23 ;  /* 0x0000001402027824 */ /* 0x000fe400078e0217 */
[----:B------:R-:W-:Y:S02]  /*1b90*/  @!P0 IMAD.IADD R23, R22, 0x1, R21 ;  /* 0x0000000116178824 */ /* 0x000fe400078e0215 */
[----:B------:R-:W-:Y:S02]  /*1ba0*/  IMAD.MOV.U32 R21, RZ, RZ, -0x800000 ;  /* 0xff800000ff157424 */ /* 0x000fe400078e00ff */
[----:B------:R-:W-:Y:S01]  /*1bb0*/  IMAD R22, R11, 0x4, R2 ;  /* 0x000000040b167824 */ /* 0x000fe200078e0202 */
[----:B-----5:R-:W-:Y:S01]  /*1bc0*/  @!P0 STS [R23], R20 ;  /* 0x0000001417008388 */ /* 0x020fe20000000800 */
[----:B------:R-:W-:Y:S06]  /*1bd0*/  BAR.SYNC.DEFER_BLOCKING 0x0 ;  /* 0x0000000000007b1d */ /* 0x000fec0000010000 */
[----:B------:R0:W1:Y:S02]  /*1be0*/  @!P0 LDS R21, [R22] ;  /* 0x0000000016158984 */ /* 0x0000640000000800 */
[----:B0-----:R-:W-:-:S04]  /*1bf0*/  IMAD.HI.U32 R22, R5, R14, RZ ;  /* 0x0000000e05167227 */ /* 0x001fc800078e00ff */
[----:B------:R-:W-:-:S04]  /*1c00*/  IMAD.MOV R5, RZ, RZ, -R22 ;  /* 0x000000ffff057224 */ /* 0x000fc800078e0a16 */
[----:B------:R-:W-:Y:S01]  /*1c10*/  IMAD R14, R7, R5, R14 ;  /* 0x00000005070e7224 */ /* 0x000fe200078e020e */
[----:B-1----:R-:W0:Y:S02]  /*1c20*/  SHFL.BFLY PT, R2, R21, 0x2, 0x1f ;  /* 0x0c401f0015027f89 */ /* 0x002e2400000e0000 */
[----:B0-----:R-:W-:-:S05]  /*1c30*/  FMNMX.FTZ R25, R2, R21, !PT ;  /* 0x0000001502197209 */ /* 0x001fca0007810000 */
[----:B------:R-:W0:Y:S02]  /*1c40*/  SHFL.BFLY PT, R2, R25, 0x1, 0x1f ;  /* 0x0c201f0019027f89 */ /* 0x000e2400000e0000 */
[----:B0-----:R-:W-:-:S04]  /*1c50*/  FMNMX.FTZ R2, R25, R2, !PT ;  /* 0x0000000219027209 */ /* 0x001fc80007810000 */
[----:B------:R-:W-:-:S04]  /*1c60*/  FSETP.NEU.FTZ.AND P0, PT, R2, -INF , PT ;  /* 0xff8000000200780b */ /* 0x000fc80003f1d000 */
[----:B------:R-:W-:Y:S02]  /*1c70*/  FSEL R2, R2, RZ, P0 ;  /* 0x000000ff02027208 */ /* 0x000fe40000000000 */
[----:B------:R-:W-:-:S03]  /*1c80*/  ISETP.GT.U32.AND P0, PT, R7, R14, PT ;  /* 0x0000000e0700720c */ /* 0x000fc60003f04070 */
[----:B------:R-:W-:-:S04]  /*1c90*/  FADD.FTZ R24, -R2, R21 ;  /* 0x0000001502187221 */ /* 0x000fc80000010100 */
[----:B------:R-:W-:-:S04]  /*1ca0*/  FMUL.FTZ R24, R24, 1.4426950216293334961 ;  /* 0x3fb8aa3b18187820 */ /* 0x000fc80000410000 */
[----:B------:R-:W0:Y:S02]  /*1cb0*/  MUFU.EX2 R23, R24 ;  /* 0x0000001800177308 */ /* 0x000e240000000800 */
[----:B------:R-:W-:Y:S02]  /*1cc0*/  @!P0 IMAD.IADD R14, R14, 0x1, -R7 ;  /* 0x000000010e0e8824 */ /* 0x000fe400078e0a07 */
[----:B------:R-:W-:Y:S01]  /*1cd0*/  @!P0 VIADD R22, R22, 0x1 ;  /* 0x0000000116168836 */ /* 0x000fe20000000000 */
[----:B------:R-:W-:Y:S02]  /*1ce0*/  ISETP.NE.AND P0, PT, R0, RZ, PT ;  /* 0x000000ff0000720c */ /* 0x000fe40003f05270 */
[----:B------:R-:W-:Y:S02]  /*1cf0*/  ISETP.GE.U32.AND P4, PT, R14, R7, PT ;  /* 0x000000070e00720c */ /* 0x000fe40003f86070 */
[C---:B------:R-:W-:Y:S02]  /*1d00*/  LOP3.LUT R7, R13.reuse, R16, RZ, 0x3c, !PT ;  /* 0x000000100d077212 */ /* 0x040fe400078e3cff */
[----:B------:R-:W-:-:S02]  /*1d10*/  LOP3.LUT R13, R13, R0, RZ, 0x3c, !PT ;  /* 0x000000000d0d7212 */ /* 0x000fc400078e3cff */
[----:B------:R-:W-:Y:S01]  /*1d20*/  ISETP.GE.AND P3, PT, R7, RZ, PT ;  /* 0x000000ff0700720c */ /* 0x000fe20003f66270 */
[----:B0-----:R-:W0:Y:S01]  /*1d30*/  SHFL.BFLY PT, R20, R23, 0x2, 0x1f ;  /* 0x0c401f0017147f89 */ /* 0x001e2200000e0000 */
[----:B------:R-:W-:-:S05]  /*1d40*/  ISETP.GE.AND P2, PT, R13, RZ, PT ;  /* 0x000000ff0d00720c */ /* 0x000fca0003f46270 */
[----:B------:R-:W-:-:S06]  /*1d50*/  @P4 VIADD R22, R22, 0x1 ;  /* 0x0000000116164836 */ /* 0x000fcc0000000000 */
[----:B------:R-:W-:Y:S01]  /*1d60*/  @!P3 IMAD.MOV R15, RZ, RZ, -R15 ;  /* 0x000000ffff0fb224 */ /* 0x000fe200078e0a0f */
[----:B------:R-:W-:Y:S01]  /*1d70*/  ISETP.NE.AND P3, PT, R12, RZ, PT ;  /* 0x000000ff0c00720c */ /* 0x000fe20003f65270 */
[----:B------:R-:W-:Y:S01]  /*1d80*/  @!P2 IMAD.MOV R22, RZ, RZ, -R22 ;  /* 0x000000ffff16a224 */ /* 0x000fe200078e0a16 */
[----:B------:R-:W-:Y:S02]  /*1d90*/  @!P0 LOP3.LUT R22, RZ, R0, RZ, 0x33, !PT ;  /* 0x00000000ff168212 */ /* 0x000fe400078e33ff */
[----:B------:R-:W-:Y:S02]  /*1da0*/  LOP3.LUT P0, RZ, R17, 0x3f3, RZ, 0xc0, !PT ;  /* 0x000003f311ff7812 */ /* 0x000fe4000780c0ff */
[----:B------:R-:W-:Y:S02]  /*1db0*/  @!P5 LOP3.LUT R15, RZ, R16, RZ, 0x33, !PT ;  /* 0x00000010ff0fd212 */ /* 0x000fe400078e33ff */
[----:B------:R-:W-:Y:S02]  /*1dc0*/  SEL R12, RZ, 0x1, !P3 ;  /* 0x00000001ff0c7807 */ /* 0x000fe40005800000 */
[----:B------:R-:W-:Y:S01]  /*1dd0*/  ISETP.LT.U32.AND P2, PT, R18, R15, PT ;  /* 0x0000000f1200720c */ /* 0x000fe20003f41070 */
[----:B0-----:R-:W-:Y:S01]  /*1de0*/  FADD.FTZ R20, R23, R20 ;  /* 0x0000001417147221 */ /* 0x001fe20000010000 */
[----:B------:R-:W-:Y:S01]  /*1df0*/  SHF.R.S32.HI R23, RZ, 0x1f, R6 ;  /* 0x0000001fff177819 */ /* 0x000fe20000011406 */
[----:B------:R-:W-:Y:S01]  /*1e00*/  IMAD R6, R6, UR8, RZ ;  /* 0x0000000806067c24 */ /* 0x000fe2000f8e02ff */
[----:B------:R-:W-:-:S02]  /*1e10*/  SHF.R.S32.HI R7, RZ, 0x1f, R15 ;  /* 0x0000001fff077819 */ /* 0x000fc4000001140f */
[----:B------:R-:W0:Y:S01]  /*1e20*/  SHFL.BFLY PT, R5, R20, 0x1, 0x1f ;  /* 0x0c201f0014057f89 */ /* 0x000e2200000e0000 */
[----:B------:R-:W-:Y:S02]  /*1e30*/  LOP3.LUT R12, R23, R12, RZ, 0xfc, !PT ;  /* 0x0000000c170c7212 */ /* 0x000fe400078efcff */
[----:B------:R-:W-:-:S04]  /*1e40*/  ISETP.LT.AND.EX P2, PT, R19, R7, PT, P2 ;  /* 0x000000071300720c */ /* 0x000fc80003f41320 */
[----:B------:R-:W-:Y:S01]  /*1e50*/  SEL R7, R18, R15, P2 ;  /* 0x0000000f12077207 */ /* 0x000fe20001000000 */
[----:B0-----:R-:W-:Y:S01]  /*1e60*/  FADD.FTZ R5, R20, R5 ;  /* 0x0000000514057221 */ /* 0x001fe20000010000 */
[----:B------:R-:W-:-:S04]  /*1e70*/  IMAD.MOV.U32 R20, RZ, RZ, 0x7f800000 ;  /* 0x7f800000ff147424 */ /* 0x000fc800078e00ff */
[----:B------:R-:W-:-:S13]  /*1e80*/  FSETP.NE.FTZ.AND P1, PT, R5, RZ, PT ;  /* 0x000000ff0500720b */ /* 0x000fda0003f35000 */
[----:B------:R0:W1:Y:S02]  /*1e90*/  @P1 MUFU.LG2 R13, R5 ;  /* 0x00000005000d1308 */ /* 0x0000640000000c00 */
        /* <DEDUP_REMOVED lines=16> */
[----:B------:R-:W-:-:S03]  /*1fa0*/  IMAD R15, R11, UR19, RZ ;  /* 0x000000130b0f7c24 */ /* 0x000fc6000f8e02ff */
        /* <DEDUP_REMOVED lines=20> */
[----:B0-----:R-:W-:Y:S02]  /*20f0*/  IMAD.MOV R0, RZ, RZ, -R13 ;  /* 0x000000ffff007224 */ /* 0x001fe400078e0a0d */
[----:B------:R-:W-:Y:S02]  /*2100*/  HFMA2 R12, -RZ, RZ, 0, 0 ;  /* 0x00000000ff0c7431 */ /* 0x000fe400000001ff */
        /* <DEDUP_REMOVED lines=16> */
.L_x_216:
[----:B------:R-:W-:Y:S01]  /*2210*/  LEA.HI R24, R17, UR20, RZ, 0x1e ;  /* 0x0000001411187c11 */ /* 0x000fe2000f8ff0ff */
[----:B------:R-:W-:Y:S01]  /*2220*/  IMAD.MOV.U32 R15, RZ, RZ, RZ ;  /* 0x000000ffff0f7224 */ /* 0x000fe200078e00ff */
[----:B------:R-:W-:Y:S01]  /*2230*/  MOV R14, 0x2260 ;  /* 0x00002260000e7802 */ /* 0x000fe20000000f00 */
[----:B------:R-:W-:Y:S02]  /*2240*/  IMAD.MOV.U32 R16, RZ, RZ, R26 ;  /* 0x000000ffff107224 */ /* 0x000fe400078e001a */
[----:B------:R-:W-:Y:S05]  /*2250*/  CALL.REL.NOINC `($__internal_5_$__cuda_sm20_div_s64) ;  /* 0x0000001c005c7944 */ /* 0x000fea0003c00000 */
[----:B------:R-:W-:Y:S02]  /*2260*/  IADD3 R13, PT, PT, -R0, RZ, RZ ;  /* 0x000000ff000d7210 */ /* 0x000fe40007ffe1ff */
[----:B------:R-:W-:-:S03]  /*2270*/  MOV R27, R11 ;  /* 0x0000000b001b7202 */ /* 0x000fc60000000f00 */
[----:B------:R-:W-:Y:S01]  /*2280*/  IMAD R24, R26, R13, R24 ;  /* 0x0000000d1a187224 */ /* 0x000fe200078e0218 */
[----:B------:R-:W-:-:S07]  /*2290*/  MOV R26, R0 ;  /* 0x00000000001a7202 */ /* 0x000fce0000000f00 */
.L_x_217:
[----:B------:R-:W-:Y:S01]  /*22a0*/  IABS R13, UR19 ;  /* 0x00000013000d7c13 */ /* 0x000fe20008000000 */
[----:B------:R-:W-:Y:S01]  /*22b0*/  IMAD R3, R3, R10, RZ ;  /* 0x0000000a03037224 */ /* 0x000fe200078e02ff */
[----:B------:R-:W-:Y:S01]  /*22c0*/  MOV R14, RZ ;  /* 0x000000ff000e7202 */ /* 0x000fe20000000f00 */
[----:B------:R-:W-:Y:S01]  /*22d0*/  BSSY.RECONVERGENT B0, `(.L_x_218) ;  /* 0x0000040000007945 */ /* 0x000fe20003800200 */
[----:B------:R-:W0:Y:S01]  /*22e0*/  I2F.U32.RP R16, R13 ;  /* 0x0000000d00107306 */ /* 0x000e220000209000 */
[----:B------:R-:W-:Y:S01]  /*22f0*/  IABS R0, UR19 ;  /* 0x0000001300007c13 */ /* 0x000fe20008000000 */
[----:B------:R-:W-:Y:S01]  /*2300*/  IMAD R3, R9, R4, R3 ;  /* 0x0000000409037224 */ /* 0x000fe200078e0203 */
[----:B------:R-:W-:Y:S02]  /*2310*/  IABS R11, R24 ;  /* 0x00000018000b7213 */ /* 0x000fe40000000000 */
[----:B------:R-:W-:-:S04]  /*2320*/  LOP3.LUT R4, R24, UR19, RZ, 0x3c, !PT ;  /* 0x0000001318047c12 */ /* 0x000fc8000f8e3cff */
[----:B------:R-:W-:Y:S01]  /*2330*/  ISETP.GE.AND P0, PT, R4, RZ, PT ;  /* 0x000000ff0400720c */ /* 0x000fe20003f06270 */
[----:B0-----:R-:W0:Y:S02]  /*2340*/  MUFU.RCP R15, R16 ;  /* 0x00000010000f7308 */ /* 0x001e240000001000 */
[----:B0-----:R-:W-:-:S06]  /*2350*/  VIADD R15, R15, 0xffffffe ;  /* 0x0ffffffe0f0f7836 */ /* 0x001fcc0000000000 */
[----:B------:R-:W0:Y:S02]  /*2360*/  F2I.FTZ.U32.TRUNC.NTZ R15, R15 ;  /* 0x0000000f000f7305 */ /* 0x000e24000021f000 */
[----:B0-----:R-:W-:-:S04]  /*2370*/  IMAD.MOV R12, RZ, RZ, -R15 ;  /* 0x000000ffff0c7224 */ /* 0x001fc800078e0a0f */
[----:B------:R-:W-:-:S04]  /*2380*/  IMAD R12, R12, R13, RZ ;  /* 0x0000000d0c0c7224 */ /* 0x000fc800078e02ff */
[----:B------:R-:W-:-:S04]  /*2390*/  IMAD.HI.U32 R14, R15, R12, R14 ;  /* 0x0000000c0f0e7227 */ /* 0x000fc800078e000e */
[----:B------:R-:W-:Y:S02]  /*23a0*/  IMAD.MOV R12, RZ, RZ, -R0 ;  /* 0x000000ffff0c7224 */ /* 0x000fe400078e0a00 */
[----:B------:R-:W-:-:S04]  /*23b0*/  IMAD.HI.U32 R0, R14, R11, RZ ;  /* 0x0000000b0e007227 */ /* 0x000fc800078e00ff */
[----:B------:R-:W-:Y:S02]  /*23c0*/  IMAD R12, R0, R12, R11 ;  /* 0x0000000c000c7224 */ /* 0x000fe400078e020b */
[----:B------:R-:W-:-:S03]  /*23d0*/  IMAD.WIDE.U32 R14, R9, R10, RZ ;  /* 0x0000000a090e7225 */ /* 0x000fc600078e00ff */
[----:B------:R-:W-:Y:S01]  /*23e0*/  ISETP.GT.U32.AND P1, PT, R13, R12, PT ;  /* 0x0000000c0d00720c */ /* 0x000fe20003f24070 */
[----:B------:R-:W-:Y:S02]  /*23f0*/  IMAD.IADD R3, R15, 0x1, R3 ;  /* 0x000000010f037824 */ /* 0x000fe400078e0203 */
[----:B------:R-:W-:-:S04]  /*2400*/  IMAD.WIDE.U32 R32, R14, R30, RZ ;  /* 0x0000001e0e207225 */ /* 0x000fc800078e00ff */
[----:B------:R-:W-:-:S04]  /*2410*/  IMAD R3, R3, R30, RZ ;  /* 0x0000001e03037224 */ /* 0x000fc800078e02ff */
[----:B------:R-:W-:Y:S02]  /*2420*/  IMAD R3, R31, R14, R3 ;  /* 0x0000000e1f037224 */ /* 0x000fe400078e0203 */
[-C--:B------:R-:W-:Y:S02]  /*2430*/  @!P1 IADD3 R12, PT, PT, R12, -R13.reuse, RZ ;  /* 0x8000000d0c0c9210 */ /* 0x080fe40007ffe0ff */
[----:B------:R-:W-:Y:S02]  /*2440*/  @!P1 IADD3 R0, PT, PT, R0, 0x1, RZ ;  /* 0x0000000100009810 */ /* 0x000fe40007ffe0ff */
[----:B------:R-:W-:Y:S01]  /*2450*/  ISETP.GE.U32.AND P2, PT, R12, R13, PT ;  /* 0x0000000d0c00720c */ /* 0x000fe20003f46070 */
[----:B------:R-:W-:Y:S01]  /*2460*/  IMAD.IADD R13, R33, 0x1, R3 ;  /* 0x00000001210d7824 */ /* 0x000fe200078e0203 */
[----:B------:R-:W-:-:S11]  /*2470*/  ISETP.NE.AND P1, PT, RZ, UR19, PT ;  /* 0x00000013ff007c0c */ /* 0x000fd6000bf25270 */
[----:B------:R-:W-:-:S05]  /*2480*/  @P2 VIADD R0, R0, 0x1 ;  /* 0x0000000100002836 */ /* 0x000fca0000000000 */
[----:B------:R-:W-:Y:S02]  /*2490*/  MOV R4, R0 ;  /* 0x0000000000047202 */ /* 0x000fe40000000f00 */
[----:B------:R-:W-:Y:S02]  /*24a0*/  LOP3.LUT R0, R27, R13, RZ, 0xfc, !PT ;  /* 0x0000000d1b007212 */ /* 0x000fe400078efcff */
[----:B------:R-:W-:Y:S02]  /*24b0*/  @!P0 IADD3 R4, PT, PT, -R4, RZ, RZ ;  /* 0x000000ff04048210 */ /* 0x000fe40007ffe1ff */
[----:B------:R-:W-:Y:S02]  /*24c0*/  ISETP.NE.U32.AND P0, PT, R0, RZ, PT ;  /* 0x000000ff0000720c */ /* 0x000fe40003f05070 */
[----:B------:R-:W-:-:S04]  /*24d0*/  @!P1 LOP3.LUT R4, RZ, UR19, RZ, 0x33, !PT ;  /* 0x00000013ff049c12 */ /* 0x000fc8000f8e33ff */
[----:B------:R-:W-:-:S05]  /*24e0*/  IADD3 R3, PT, PT, -R4, RZ, RZ ;  /* 0x000000ff04037210 */ /* 0x000fca0007ffe1ff */
        /* <DEDUP_REMOVED lines=23> */
.L_x_219:
[----:B------:R-:W-:Y:S01]  /*2660*/  IMAD.MOV.U32 R24, RZ, RZ, R26 ;  /* 0x000000ffff187224 */ /* 0x000fe200078e001a */
[----:B------:R-:W-:Y:S01]  /*2670*/  MOV R15, R27 ;  /* 0x0000001b000f7202 */ /* 0x000fe20000000f00 */
[----:B------:R-:W-:Y:S01]  /*2680*/  IMAD.MOV.U32 R16, RZ, RZ, R32 ;  /* 0x000000ffff107224 */ /* 0x000fe200078e0020 */
[----:B------:R-:W-:Y:S02]  /*2690*/  MOV R14, 0x26b0 ;  /* 0x000026b0000e7802 */ /* 0x000fe40000000f00 */
[----:B------:R-:W-:Y:S05]  /*26a0*/  CALL.REL.NOINC `($__internal_5_$__cuda_sm20_div_s64) ;  /* 0x0000001800487944 */ /* 0x000fea0003c00000 */
[----:B------:R-:W-:-:S05]  /*26b0*/  IADD3 R27, PT, PT, -R0, RZ, RZ ;  /* 0x000000ff001b7210 */ /* 0x000fca0007ffe1ff */
[----:B------:R-:W-:Y:S02]  /*26c0*/  IMAD R27, R27, R32, R26 ;  /* 0x000000201b1b7224 */ /* 0x000fe400078e021a */
.L_x_220:
[----:B------:R-:W-:Y:S05]  /*26d0*/  BSYNC.RECONVERGENT B0 ;  /* 0x0000000000007941 */ /* 0x000fea0003800200 */
.L_x_218:
[----:B------:R-:W-:Y:S01]  /*26e0*/  IABS R24, R10 ;  /* 0x0000000a00187213 */ /* 0x000fe20000000000 */
[----:B------:R-:W0:Y:S01]  /*26f0*/  LDCU UR12, c[0x0][0x430] ;  /* 0x00008600ff0c77ac */ /* 0x000e220008000800 */
[----:B------:R-:W-:Y:S02]  /*2700*/  IABS R12, R9 ;  /* 0x00000009000c7213 */ /* 0x000fe40000000000 */
[----:B------:R-:W1:Y:S01]  /*2710*/  I2F.U32.RP R14, R24 ;  /* 0x00000018000e7306 */ /* 0x000e620000209000 */
[----:B------:R-:W-:Y:S01]  /*2720*/  IABS R19, R8 ;  /* 0x0000000800137213 */ /* 0x000fe20000000000 */
[----:B------:R-:W2:Y:S01]  /*2730*/  LDCU UR4, c[0x0][0x434] ;  /* 0x00008680ff0477ac */ /* 0x000ea20008000800 */
[----:B------:R-:W-:Y:S02]  /*2740*/  IABS R11, R7 ;  /* 0x00000007000b7213 */ /* 0x000fe40000000000 */
[----:B------:R-:W-:Y:S01]  /*2750*/  IABS R25, R10 ;  /* 0x0000000a00197213 */ /* 0x000fe20000000000 */
[----:B------:R-:W-:Y:S01]  /*2760*/  UIMAD UR13, UR7, UR8, URZ ;  /* 0x00000008070d72a4 */ /* 0x000fe2000f8e02ff */
[----:B------:R-:W-:Y:S01]  /*2770*/  ISETP.NE.AND P5, PT, R9, RZ, PT ;  /* 0x000000ff0900720c */ /* 0x000fe20003fa5270 */
[----:B------:R-:W3:Y:S01]  /*2780*/  I2F.U32.RP R18, R12 ;  /* 0x0000000c00127306 */ /* 0x000ee20000209000 */
[----:B------:R-:W-:Y:S01]  /*2790*/  IADD3 R25, PT, PT, RZ, -R25, RZ ;  /* 0x80000019ff197210 */ /* 0x000fe20007ffe0ff */
[----:B0-----:R-:W-:-:S06]  /*27a0*/  USEL UR12, UR12, 0x1, UP0 ;  /* 0x000000010c0c7887 */ /* 0x001fcc0008000000 */
[----:B-1----:R-:W0:Y:S01]  /*27b0*/  MUFU.RCP R14, R14 ;  /* 0x0000000e000e7308 */ /* 0x002e220000001000 */
[----:B------:R-:W-:Y:S02]  /*27c0*/  USHF.R.S32.HI UR5, URZ, 0x1f, UR12 ;  /* 0x0000001fff057899 */ /* 0x000fe4000801140c */
[----:B--2---:R-:W-:-:S05]  /*27d0*/  UIMAD UR4, UR12, UR4, URZ ;  /* 0x000000040c0472a4 */ /* 0x004fca000f8e02ff */
[----:B---3--:R-:W1:Y:S08]  /*27e0*/  MUFU.RCP R13, R18 ;  /* 0x00000012000d7308 */ /* 0x008e700000001000 */
[----:B------:R-:W-:Y:S01]  /*27f0*/  I2F.U32.RP R16, R19 ;  /* 0x0000001300107306 */ /* 0x000fe20000209000 */
[----:B0-----:R-:W-:-:S07]  /*2800*/  VIADD R30, R14, 0xffffffe ;  /* 0x0ffffffe0e1e7836 */ /* 0x001fce0000000000 */
[----:B------:R-:W0:Y:S01]  /*2810*/  F2I.FTZ.U32.TRUNC.NTZ R31, R30 ;  /* 0x0000001e001f7305 */ /* 0x000e22000021f000 */
[----:B-1----:R-:W-:-:S07]  /*2820*/  VIADD R14, R13, 0xffffffe ;  /* 0x0ffffffe0d0e7836 */ /* 0x002fce0000000000 */
[----:B------:R1:W-:Y:S01]  /*2830*/  F2I.FTZ.U32.TRUNC.NTZ R15, R14 ;  /* 0x0000000e000f7305 */ /* 0x0003e2000021f000 */
[----:B0-----:R-:W-:Y:S01]  /*2840*/  IADD3 R13, PT, PT, RZ, -R31, RZ ;  /* 0x8000001fff0d7210 */ /* 0x001fe20007ffe0ff */
[----:B------:R-:W-:-:S06]  /*2850*/  IMAD.MOV.U32 R30, RZ, RZ, RZ ;  /* 0x000000ffff1e7224 */ /* 0x000fcc00078e00ff */
[----:B------:R-:W0:Y:S01]  /*2860*/  I2F.U32.RP R28, R11 ;  /* 0x0000000b001c7306 */ /* 0x000e220000209000 */
[----:B------:R-:W-:Y:S02]  /*2870*/  IMAD R13, R13, R24, RZ ;  /* 0x000000180d0d7224 */ /* 0x000fe400078e02ff */
[----:B-1----:R-:W-:-:S05]  /*2880*/  IMAD.MOV.U32 R14, RZ, RZ, RZ ;  /* 0x000000ffff0e7224 */ /* 0x002fca00078e00ff */
[----:B------:R1:W2:Y:S08]  /*2890*/  MUFU.RCP R22, R16 ;  /* 0x0000001000167308 */ /* 0x0002b00000001000 */
[----:B0-----:R-:W0:Y:S01]  /*28a0*/  MUFU.RCP R28, R28 ;  /* 0x0000001c001c7308 */ /* 0x001e220000001000 */
[----:B-1----:R-:W-:-:S04]  /*28b0*/  IMAD.HI.U32 R16, R31, R13, R30 ;  /* 0x0000000d1f107227 */ /* 0x002fc800078e001e */
[--C-:B------:R-:W-:Y:S02]  /*28c0*/  IMAD.MOV R13, RZ, RZ, -R15.reuse ;  /* 0x000000ffff0d7224 */ /* 0x100fe400078e0a0f */
[----:B--2---:R-:W-:Y:S02]  /*28d0*/  VIADD R22, R22, 0xffffffe ;  /* 0x0ffffffe16167836 */ /* 0x004fe40000000000 */
[----:B------:R-:W-:Y:S02]  /*28e0*/  IMAD R13, R13, R12, RZ ;  /* 0x0000000c0d0d7224 */ /* 0x000fe400078e02ff */
[----:B------:R-:W1:Y:S01]  /*28f0*/  F2I.FTZ.U32.TRUNC.NTZ R23, R22 ;  /* 0x0000001600177305 */ /* 0x000e62000021f000 */
[----:B0-----:R-:W-:Y:S02]  /*2900*/  VIADD R28, R28, 0xffffffe ;  /* 0x0ffffffe1c1c7836 */ /* 0x001fe40000000000 */
[----:B------:R-:W-:Y:S01]  /*2910*/  IMAD.HI.U32 R14, R15, R13, R14 ;  /* 0x0000000d0f0e7227 */ /* 0x000fe200078e000e */
[----:B------:R-:W-:-:S04]  /*2920*/  IABS R15, R27 ;  /* 0x0000001b000f7213 */ /* 0x000fc80000000000 */
[----:B------:R-:W0:Y:S01]  /*2930*/  F2I.FTZ.U32.TRUNC.NTZ R29, R28 ;  /* 0x0000001c001d7305 */ /* 0x000e22000021f000 */
[----:B------:R-:W-:-:S04]  /*2940*/  IMAD.HI.U32 R16, R16, R15, RZ ;  /* 0x0000000f10107227 */ /* 0x000fc800078e00ff */
[----:B------:R-:W-:Y:S02]  /*2950*/  IMAD R25, R16, R25, R15 ;  /* 0x0000001910197224 */ /* 0x000fe400078e020f */
[----:B------:R-:W2:Y:S01]  /*2960*/  LDC R15, c[0x0][0x3e0] ;  /* 0x0000f800ff0f7b82 */ /* 0x000ea20000000800 */
[----:B-1----:R-:W-:Y:S01]  /*2970*/  IADD3 R18, PT, PT, RZ, -R23, RZ ;  /* 0x80000017ff127210 */ /* 0x002fe20007ffe0ff */
[----:B------:R-:W-:Y:S01]  /*2980*/  IMAD.MOV.U32 R22, RZ, RZ, RZ ;  /* 0x000000ffff167224 */ /* 0x000fe200078e00ff */
[----:B------:R-:W-:-:S03]  /*2990*/  ISETP.GT.U32.AND P1, PT, R24, R25, PT ;  /* 0x000000191800720c */ /* 0x000fc60003f24070 */
[----:B------:R-:W-:Y:S02]  /*29a0*/  IMAD R13, R18, R19, RZ ;  /* 0x00000013120d7224 */ /* 0x000fe400078e02ff */
[----:B0-----:R-:W-:Y:S02]  /*29b0*/  IMAD.MOV R18, RZ, RZ, -R29 ;  /* 0x000000ffff127224 */ /* 0x001fe400078e0a1d */
[----:B------:R-:W-:-:S04]  /*29c0*/  IMAD.HI.U32 R23, R23, R13, R22 ;  /* 0x0000000d17177227 */ /* 0x000fc800078e0016 */
[----:B------:R-:W-:Y:S02]  /*29d0*/  IMAD R13, R18, R11, RZ ;  /* 0x0000000b120d7224 */ /* 0x000fe400078e02ff */
[----:B------:R-:W-:Y:S01]  /*29e0*/  @!P1 IMAD.IADD R25, R25, 0x1, -R24 ;  /* 0x0000000119199824 */ /* 0x000fe200078e0a18 */
[----:B------:R-:W-:Y:S01]  /*29f0*/  @!P1 IADD3 R16, PT, PT, R16, 0x1, RZ ;  /* 0x0000000110109810 */ /* 0x000fe20007ffe0ff */
[----:B------:R-:W-:Y:S01]  /*2a00*/  IMAD.MOV.U32 R28, RZ, RZ, RZ ;  /* 0x000000ffff1c7224 */ /* 0x000fe200078e00ff */
[----:B------:R-:W-:Y:S02]  /*2a10*/  ISETP.NE.AND P1, PT, R10, RZ, PT ;  /* 0x000000ff0a00720c */ /* 0x000fe40003f25270 */
[----:B------:R-:W-:Y:S01]  /*2a20*/  ISETP.GE.U32.AND P3, PT, R25, R24, PT ;  /* 0x000000181900720c */ /* 0x000fe20003f66070 */
[----:B------:R-:W-:Y:S01]  /*2a30*/  IMAD.HI.U32 R13, R29, R13, R28 ;  /* 0x0000000d1d0d7227 */ /* 0x000fe200078e001c */
[----:B------:R-:W-:Y:S02]  /*2a40*/  IABS R24, R0 ;  /* 0x0000000000187213 */ /* 0x000fe40000000000 */
[----:B--2---:R-:W-:-:S03]  /*2a50*/  ISETP.LT.U32.AND P0, PT, R15, 0x1, PT ;  /* 0x000000010f00780c */ /* 0x004fc60003f01070 */
[----:B------:R-:W-:Y:S01]  /*2a60*/  IMAD.HI.U32 R23, R23, R24, RZ ;  /* 0x0000001817177227 */ /* 0x000fe200078e00ff */
[----:B------:R-:W-:Y:S02]  /*2a70*/  ISETP.LT.AND.EX P0, PT, R2, RZ, PT, P0 ;  /* 0x000000ff0200720c */ /* 0x000fe40003f01300 */
[----:B------:R-:W-:Y:S02]  /*2a80*/  IABS R2, R8 ;  /* 0x0000000800027213 */ /* 0x000fe40000000000 */
[----:B------:R-:W-:Y:S01]  /*2a90*/  SEL R15, R15, 0x1, P0 ;  /* 0x000000010f0f7807 */ /* 0x000fe20000000000 */
[----:B------:R-:W-:Y:S02]  /*2aa0*/  @P3 VIADD R16, R16, 0x1 ;  /* 0x0000000110103836 */ /* 0x000fe40000000000 */
[----:B------:R-:W-:Y:S01]  /*2ab0*/  IMAD.MOV R2, RZ, RZ, -R2 ;  /* 0x000000ffff027224 */ /* 0x000fe200078e0a02 */
[----:B------:R-:W-:-:S03]  /*2ac0*/  IABS R18, R15 ;  /* 0x0000000f00127213 */ /* 0x000fc60000000000 */
[----:B------:R-:W-:Y:S01]  /*2ad0*/  IMAD R2, R23, R2, R24 ;  /* 0x0000000217027224 */ /* 0x000fe200078e0218 */
[----:B------:R-:W0:Y:S01]  /*2ae0*/  I2F.U32.RP R22, R18 ;  /* 0x0000001200167306 */ /* 0x000e220000209000 */
[----:B------:R-:W-:-:S03]  /*2af0*/  LOP3.LUT R24, R27, R10, RZ, 0x3c, !PT ;  /* 0x0000000a1b187212 */ /* 0x000fc600078e3cff */
[----:B------:R-:W-:Y:S02]  /*2b00*/  ISETP.GT.U32.AND P2, PT, R19, R2, PT ;  /* 0x000000021300720c */ /* 0x000fe40003f44070 */
[----:B------:R-:W-:Y:S02]  /*2b10*/  ISETP.GE.AND P0, PT, R24, RZ, PT ;  /* 0x000000ff1800720c */ /* 0x000fe40003f06270 */
[----:B0-----:R-:W0:Y:S09]  /*2b20*/  MUFU.RCP R22, R22 ;  /* 0x0000001600167308 */ /* 0x001e320000001000 */
[----:B------:R-:W-:Y:S01]  /*2b30*/  @!P2 IADD3 R2, PT, PT, R2, -R19, RZ ;  /* 0x800000130202a210 */ /* 0x000fe20007ffe0ff */
[----:B------:R-:W-:Y:S01]  /*2b40*/  @!P2 VIADD R23, R23, 0x1 ;  /* 0x000000011717a836 */ /* 0x000fe20000000000 */
[----:B------:R-:W-:Y:S01]  /*2b50*/  ISETP.NE.AND P2, PT, R8, RZ, PT ;  /* 0x000000ff0800720c */ /* 0x000fe20003f45270 */
[----:B------:R-:W-:Y:S01]  /*2b60*/  @!P0 IMAD.MOV R16, RZ, RZ, -R16 ;  /* 0x000000ffff108224 */ /* 0x000fe200078e0a10 */
[----:B------:R-:W-:-:S02]  /*2b70*/  @!P1 LOP3.LUT R16, RZ, R10, RZ, 0x33, !PT ;  /* 0x0000000aff109212 */ /* 0x000fc400078e33ff */
[----:B------:R-:W-:Y:S02]  /*2b80*/  ISETP.GE.U32.AND P0, PT, R2, R19, PT ;  /* 0x000000130200720c */ /* 0x000fe40003f06070 */
[----:B------:R-:W-:-:S05]  /*2b90*/  IABS R19, R9 ;  /* 0x0000000900137213 */ /* 0x000fca0000000000 */
[----:B------:R-:W-:Y:S02]  /*2ba0*/  IMAD.MOV R19, RZ, RZ, -R19 ;  /* 0x000000ffff137224 */ /* 0x000fe400078e0a13 */
[----:B0-----:R-:W-:Y:S01]  /*2bb0*/  VIADD R24, R22, 0xffffffe ;  /* 0x0ffffffe16187836 */ /* 0x001fe20000000000 */
[----:B------:R-:W-:-:S03]  /*2bc0*/  IABS R22, R16 ;  /* 0x0000001000167213 */ /* 0x000fc60000000000 */
[----:B------:R-:W-:Y:S01]  /*2bd0*/  @P0 IADD3 R23, PT, PT, R23, 0x1, RZ ;  /* 0x0000000117170810 */ /* 0x000fe20007ffe0ff */
[----:B------:R-:W0:Y:S01]  /*2be0*/  F2I.FTZ.U32.TRUNC.NTZ R25, R24 ;  /* 0x0000001800197305 */ /* 0x000e22000021f000 */
[----:B------:R-:W-:-:S04]  /*2bf0*/  IMAD.HI.U32 R14, R14, R22, RZ ;  /* 0x000000160e0e7227 */ /* 0x000fc800078e00ff */
[----:B------:R-:W-:Y:S01]  /*2c00*/  IMAD R29, R14, R19, R22 ;  /* 0x000000130e1d7224 */ /* 0x000fe200078e0216 */
[----:B------:R-:W-:-:S04]  /*2c10*/  LOP3.LUT R19, R0, R8, RZ, 0x3c, !PT ;  /* 0x0000000800137212 */ /* 0x000fc800078e3cff */
[----:B------:R-:W-:Y:S02]  /*2c20*/  ISETP.GE.AND P1, PT, R19, RZ, PT ;  /* 0x000000ff1300720c */ /* 0x000fe40003f26270 */
[----:B------:R-:W-:Y:S01]  /*2c30*/  IABS R19, R4 ;  /* 0x0000000400137213 */ /* 0x000fe20000000000 */
[----:B0-----:R-:W-:Y:S02]  /*2c40*/  IMAD.MOV R2, RZ, RZ, -R25 ;  /* 0x000000ffff027224 */ /* 0x001fe400078e0a19 */
[----:B------:R-:W-:Y:S01]  /*2c50*/  HFMA2 R24, -RZ, RZ, 0, 0 ;  /* 0x00000000ff187431 */ /* 0x000fe200000001ff */
[----:B------:R-:W-:Y:S01]  /*2c60*/  ISETP.GT.U32.AND P3, PT, R12, R29, PT ;  /* 0x0000001d0c00720c */ /* 0x000fe20003f64070 */
[----:B------:R-:W-:Y:S01]  /*2c70*/  IMAD R31, R2, R18, RZ ;  /* 0x00000012021f7224 */ /* 0x000fe200078e02ff */
[----:B------:R-:W-:-:S03]  /*2c80*/  IABS R2, R15 ;  /* 0x0000000f00027213 */ /* 0x000fc60000000000 */
[----:B------:R-:W-:-:S04]  /*2c90*/  IMAD.HI.U32 R24, R25, R31, R24 ;  /* 0x0000001f19187227 */ /* 0x000fc800078e0018 */
[----:B------:R-:W-:Y:S02]  /*2ca0*/  IMAD.MOV R2, RZ, RZ, -R2 ;  /* 0x000000ffff027224 */ /* 0x000fe400078e0a02 */
[----:B------:R-:W-:Y:S02]  /*2cb0*/  IMAD.HI.U32 R24, R24, R19, RZ ;  /* 0x0000001318187227 */ /* 0x000fe400078e00ff */
[----:B------:R-:W-:Y:S02]  /*2cc0*/  @!P3 IADD3 R14, PT, PT, R14, 0x1, RZ ;  /* 0x000000010e0eb810 */ /* 0x000fe40007ffe0ff */
[----:B------:R-:W-:Y:S01]  /*2cd0*/  IMAD R19, R24, R2, R19 ;  /* 0x0000000218137224 */ /* 0x000fe200078e0213 */
[----:B------:R-:W-:Y:S01]  /*2ce0*/  IABS R2, R7 ;  /* 0x0000000700027213 */ /* 0x000fe20000000000 */
[----:B------:R-:W-:Y:S01]  /*2cf0*/  @!P3 IMAD.IADD R29, R29, 0x1, -R12 ;  /* 0x000000011d1db824 */ /* 0x000fe200078e0a0c */
[----:B------:R-:W-:Y:S01]  /*2d00*/  ISETP.NE.AND P3, PT, R7, RZ, PT ;  /* 0x000000ff0700720c */ /* 0x000fe20003f65270 */
[----:B------:R-:W-:Y:S01]  /*2d10*/  @!P1 IMAD.MOV R23, RZ, RZ, -R23 ;  /* 0x000000ffff179224 */ /* 0x000fe200078e0a17 */
[----:B------:R-:W-:Y:S01]  /*2d20*/  ISETP.GT.U32.AND P0, PT, R18, R19, PT ;  /* 0x000000131200720c */ /* 0x000fe20003f04070 */
[----:B------:R-:W-:Y:S01]  /*2d30*/  IMAD.MOV R2, RZ, RZ, -R2 ;  /* 0x000000ffff027224 */ /* 0x000fe200078e0a02 */
[----:B------:R-:W-:-:S02]  /*2d40*/  @!P2 LOP3.LUT R23, RZ, R8, RZ, 0x33, !PT ;  /* 0x00000008ff17a212 */ /* 0x000fc400078e33ff */
[----:B------:R-:W-:Y:S02]  /*2d50*/  ISETP.GE.U32.AND P6, PT, R29, R12, PT ;  /* 0x0000000c1d00720c */ /* 0x000fe40003fc6070 */
[----:B------:R-:W-:-:S07]  /*2d60*/  IABS R12, R23 ;  /* 0x00000017000c7213 */ /* 0x000fce0000000000 */
[-C--:B------:R-:W-:Y:S01]  /*2d70*/  @!P0 IADD3 R19, PT, PT, R19, -R18.reuse, RZ ;  /* 0x8000001213138210 */ /* 0x080fe20007ffe0ff */
[----:B------:R-:W-:Y:S01]  /*2d80*/  @!P0 VIADD R24, R24, 0x1 ;  /* 0x0000000118188836 */ /* 0x000fe20000000000 */
[----:B------:R-:W-:Y:S02]  /*2d90*/  ISETP.NE.AND P0, PT, R15, RZ, PT ;  /* 0x000000ff0f00720c */ /* 0x000fe40003f05270 */
[----:B------:R-:W-:Y:S01]  /*2da0*/  ISETP.GE.U32.AND P1, PT, R19, R18, PT ;  /* 0x000000121300720c */ /* 0x000fe20003f26070 */
[----:B------:R-:W-:Y:S01]  /*2db0*/  IMAD.HI.U32 R19, R13, R12, RZ ;  /* 0x0000000c0d137227 */ /* 0x000fe200078e00ff */
[----:B------:R-:W-:-:S03]  /*2dc0*/  LOP3.LUT R13, R4, R15, RZ, 0x3c, !PT ;  /* 0x0000000f040d7212 */ /* 0x000fc600078e3cff */
[----:B------:R-:W-:Y:S01]  /*2dd0*/  IMAD R2, R19, R2, R12 ;  /* 0x0000000213027224 */ /* 0x000fe200078e020c */
[----:B------:R-:W-:Y:S01]  /*2de0*/  ISETP.GE.AND P2, PT, R13, RZ, PT ;  /* 0x000000ff0d00720c */ /* 0x000fe20003f46270 */
[----:B------:R-:W-:Y:S01]  /*2df0*/  @P6 VIADD R14, R14, 0x1 ;  /* 0x000000010e0e6836 */ /* 0x000fe20000000000 */
[----:B------:R-:W-:-:S05]  /*2e00*/  LOP3.LUT R12, R16, R9, RZ, 0x3c, !PT ;  /* 0x00000009100c7212 */ /* 0x000fca00078e3cff */
[----:B------:R-:W-:Y:S02]  /*2e10*/  @P1 IADD3 R24, PT, PT, R24, 0x1, RZ ;  /* 0x0000000118181810 */ /* 0x000fe40007ffe0ff */
[----:B------:R-:W-:-:S04]  /*2e20*/  ISETP.GT.U32.AND P1, PT, R11, R2, PT ;  /* 0x000000020b00720c */ /* 0x000fc80003f24070 */
[----:B------:R-:W-:Y:S01]  /*2e30*/  @!P2 IMAD.MOV R24, RZ, RZ, -R24 ;  /* 0x000000ffff18a224 */ /* 0x000fe200078e0a18 */
[----:B------:R-:W-:Y:S02]  /*2e40*/  ISETP.GE.AND P2, PT, R12, RZ, PT ;  /* 0x000000ff0c00720c */ /* 0x000fe40003f46270 */
[----:B------:R-:W-:Y:S02]  /*2e50*/  LOP3.LUT R12, R23, R7, RZ, 0x3c, !PT ;  /* 0x00000007170c7212 */ /* 0x000fe400078e3cff */
[----:B------:R-:W-:Y:S02]  /*2e60*/  @!P0 LOP3.LUT R24, RZ, R15, RZ, 0x33, !PT ;  /* 0x0000000fff188212 */ /* 0x000fe400078e33ff */
[----:B------:R-:W-:Y:S02]  /*2e70*/  ISETP.GE.AND P0, PT, R12, RZ, PT ;  /* 0x000000ff0c00720c */ /* 0x000fe40003f06270 */
[----:B------:R-:W-:Y:S02]  /*2e80*/  @!P1 IMAD.IADD R2, R2, 0x1, -R11 ;  /* 0x0000000102029824 */ /* 0x000fe400078e0a0b */
[C---:B------:R-:W-:Y:S01]  /*2e90*/  IMAD.WIDE R12, R24.reuse, UR9, RZ ;  /* 0x00000009180c7c25 */ /* 0x040fe2000f8e02ff */
[----:B------:R-:W-:-:S02]  /*2ea0*/  IADD3 R24, PT, PT, -R24, RZ, RZ ;  /* 0x000000ff18187210 */ /* 0x000fc40007ffe1ff */
[----:B------:R-:W-:Y:S01]  /*2eb0*/  ISETP.GE.U32.AND P4, PT, R2, R11, PT ;  /* 0x0000000b0200720c */ /* 0x000fe20003f86070 */
[----:B------:R-:W-:Y:S01]  /*2ec0*/  @!P1 VIADD R19, R19, 0x1 ;  /* 0x0000000113139836 */ /* 0x000fe20000000000 */
[----:B------:R-:W-:Y:S01]  /*2ed0*/  @!P2 IADD3 R14, PT, PT, -R14, RZ, RZ ;  /* 0x000000ff0e0ea210 */ /* 0x000fe20007ffe1ff */
[C---:B------:R-:W-:Y:S01]  /*2ee0*/  IMAD.WIDE.U32 R12, R3.reuse, UR12, R12 ;  /* 0x0000000c030c7c25 */ /* 0x040fe2000f8e000c */
[----:B------:R-:W-:Y:S01]  /*2ef0*/  @!P5 LOP3.LUT R14, RZ, R9, RZ, 0x33, !PT ;  /* 0x00000009ff0ed212 */ /* 0x000fe200078e33ff */
[----:B------:R-:W-:Y:S02]  /*2f00*/  UIMAD UR12, UR22, UR12, URZ ;  /* 0x0000000c160c72a4 */ /* 0x000fe4000f8e02ff */
[----:B------:R-:W-:Y:S02]  /*2f10*/  IMAD.MOV R2, RZ, RZ, -R16 ;  /* 0x000000ffff027224 */ /* 0x000fe400078e0a10 */
[----:B------:R-:W-:Y:S02]  /*2f20*/  IMAD R13, R3, UR5, R13 ;  /* 0x00000005030d7c24 */ /* 0x000fe4000f8e020d */
[----:B------:R-:W-:Y:S01]  /*2f30*/  IMAD R2, R10, R2, R27 ;  /* 0x000000020a027224 */ /* 0x000fe200078e021b */
[----:B------:R-:W-:Y:S01]  /*2f40*/  IADD3 R10, PT, PT, -R14, RZ, RZ ;  /* 0x000000ff0e0a7210 */ /* 0x000fe20007ffe1ff */
[----:B------:R-:W-:-:S02]  /*2f50*/  @P4 VIADD R19, R19, 0x1 ;  /* 0x0000000113134836 */ /* 0x000fc40000000000 */
[----:B------:R-:W-:Y:S02]  /*2f60*/  IMAD R15, R15, R24, R4 ;  /* 0x000000180f0f7224 */ /* 0x000fe400078e0204 */
[----:B------:R-:W-:Y:S01]  /*2f70*/  @!P0 IMAD.MOV R19, RZ, RZ, -R19 ;  /* 0x000000ffff138224 */ /* 0x000fe200078e0a13 */
[----:B------:R-:W-:Y:S01]  /*2f80*/  @!P3 LOP3.LUT R19, RZ, R7, RZ, 0x33, !PT ;  /* 0x00000007ff13b212 */ /* 0x000fe200078e33ff */
[----:B------:R-:W-:Y:S02]  /*2f90*/  IMAD.MOV R3, RZ, RZ, -R23 ;  /* 0x000000ffff037224 */ /* 0x000fe400078e0a17 */
[----:B------:R-:W-:-:S04]  /*2fa0*/  IMAD.WIDE R12, R15, UR8, R12 ;  /* 0x000000080f0c7c25 */ /* 0x000fc8000f8e020c */
[----:B------:R-:W-:Y:S01]  /*2fb0*/  IMAD.WIDE R24, R2, UR4, RZ ;  /* 0x0000000402187c25 */ /* 0x000fe2000f8e02ff */
[----:B------:R-:W0:Y:S03]  /*2fc0*/  LDCU.64 UR4, c[0x0][0x420] ;  /* 0x00008400ff0477ac */ /* 0x000e260008000a00 */
[----:B------:R-:W-:-:S04]  /*2fd0*/  IMAD.WIDE R14, R14, UR6, RZ ;  /* 0x000000060e0e7c25 */ /* 0x000fc8000f8e02ff */
[----:B------:R-:W-:Y:S02]  /*2fe0*/  IMAD.MOV R4, RZ, RZ, -R19 ;  /* 0x000000ffff047224 */ /* 0x000fe400078e0a13 */
[----:B------:R-:W-:Y:S01]  /*2ff0*/  IMAD R3, R8, R3, R0 ;  /* 0x0000000308037224 */ /* 0x000fe200078e0200 */
[----:B------:R-:W-:Y:S01]  /*3000*/  IADD3 R0, P1, P0, R14, R12, R24 ;  /* 0x0000000c0e007210 */ /* 0x000fe2000783e018 */
[----:B------:R-:W-:Y:S02]  /*3010*/  IMAD R10, R9, R10, R16 ;  /* 0x0000000a090a7224 */ /* 0x000fe400078e0210 */
[----:B------:R-:W-:Y:S01]  /*3020*/  IMAD R7, R7, R4, R23 ;  /* 0x0000000407077224 */ /* 0x000fe200078e0217 */
[----:B------:R-:W-:Y:S01]  /*3030*/  IADD3.X R13, PT, PT, R15, R13, R25, P1, P0 ;  /* 0x0000000d0f0d7210 */ /* 0x000fe20000fe0419 */
[----:B------:R-:W-:-:S04]  /*3040*/  IMAD.WIDE R2, R3, UR12, RZ ;  /* 0x0000000c03027c25 */ /* 0x000fc8000f8e02ff */
        /* <DEDUP_REMOVED lines=11> */
.L_x_215:
[----:B------:R-:W0:Y:S01]  /*3100*/  LDC.64 R2, c[0x0][0x420] ;  /* 0x00010800ff027b82 */ /* 0x000e220000000a00 */
[----:B------:R-:W-:-:S05]  /*3110*/  IADD3 R11, PT, PT, R11, UR20, RZ ;  /* 0x000000140b0b7c10 */ /* 0x000fca000fffe0ff */
[----:B0-----:R-:W-:-:S05]  /*3120*/  IMAD.WIDE.U32 R2, R11, 0x4, R2 ;  /* 0x000000040b027825 */ /* 0x001fca00078e0002 */
[----:B------:R1:W-:Y:S02]  /*3130*/  STG.E desc[UR10][R2.64], R20 ;  /* 0x0000001402007986 */ /* 0x0003e4000c10190a */
.L_x_214:
[----:B------:R-:W-:Y:S05]  /*3140*/  BSYNC.RECONVERGENT B1 ;  /* 0x0000000000017941 */ /* 0x000fea0003800200 */
.L_x_213:
[----:B------:R-:W2:Y:S01]  /*3150*/  LDCU UR6, c[0x0][0x534] ;  /* 0x0000a680ff0677ac */ /* 0x000ea20008000800 */
[----:B01----:R-:W-:Y:S01]  /*3160*/  LOP3.LUT R2, R17, 0x3, RZ, 0xc0, !PT ;  /* 0x0000000311027812 */ /* 0x003fe200078ec0ff */
[----:B------:R-:W-:Y:S03]  /*3170*/  BSSY.RECONVERGENT B0, `(.L_x_221) ;  /* 0x000000e000007945 */ /* 0x000fe60003800200 */
[----:B--2---:R-:W-:-:S04]  /*3180*/  ISETP.GE.AND P0, PT, R2, UR6, PT ;  /* 0x0000000602007c0c */ /* 0x004fc8000bf06270 */
[----:B------:R-:W-:-:S13]  /*3190*/  ISETP.GT.U32.OR P0, PT, R17, 0xf, P0 ;  /* 0x0000000f1100780c */ /* 0x000fda0000704470 */
[----:B------:R-:W-:Y:S05]  /*31a0*/  @P0 BRA `(.L_x_222) ;  /* 0x0000000000280947 */ /* 0x000fea0003800000 */
[----:B------:R-:W0:Y:S01]  /*31b0*/  S2R R0, SR_CgaCtaId ;  /* 0x0000000000007919 */ /* 0x000e220000008800 */
[----:B------:R-:W-:Y:S01]  /*31c0*/  FADD.FTZ R4, -R20, R21 ;  /* 0x0000001514047221 */ /* 0x000fe20000010100 */
[----:B------:R-:W-:-:S03]  /*31d0*/  MOV R3, 0x400 ;  /* 0x0000040000037802 */ /* 0x000fc60000000f00 */
[----:B------:R-:W-:-:S06]  /*31e0*/  FMUL.FTZ R4, R4, 1.4426950216293334961 ;  /* 0x3fb8aa3b04047820 */ /* 0x000fcc0000410000 */
[----:B------:R-:W1:Y:S01]  /*31f0*/  MUFU.EX2 R4, R4 ;  /* 0x0000000400047308 */ /* 0x000e620000000800 */
[----:B0-----:R-:W-:Y:S02]  /*3200*/  LEA R3, R0, R3, 0x18 ;  /* 0x0000000300037211 */ /* 0x001fe400078ec0ff */
[----:B------:R-:W-:-:S03]  /*3210*/  LOP3.LUT R0, R17, 0x3fc, RZ, 0xc0, !PT ;  /* 0x000003fc11007812 */ /* 0x000fc600078ec0ff */
[----:B------:R-:W-:-:S05]  /*3220*/  IMAD R3, R2, 0x14, R3 ;  /* 0x0000001402037824 */ /* 0x000fca00078e0203 */
[----:B------:R-:W-:-:S05]  /*3230*/  IADD3 R3, PT, PT, R3, R0, RZ ;  /* 0x0000000003037210 */ /* 0x000fca0007ffe0ff */
[----:B-1----:R0:W-:Y:S02]  /*3240*/  STS [R3], R4 ;  /* 0x0000000403007388 */ /* 0x0021e40000000800 */
.L_x_222:
[----:B------:R-:W-:Y:S05]  /*3250*/  BSYNC.RECONVERGENT B0 ;  /* 0x0000000000007941 */ /* 0x000fea0003800200 */
.L_x_221:
[----:B------:R-:W-:Y:S01]  /*3260*/  BAR.SYNC.DEFER_BLOCKING 0x0 ;  /* 0x0000000000007b1d */ /* 0x000fe20000010000 */
[----:B------:R-:W-:Y:S01]  /*3270*/  UISETP.GE.AND UP0, UPT, UR6, 0x1, UPT ;  /* 0x000000010600788c */ /* 0x000fe2000bf06270 */
[----:B------:R-:W-:Y:S01]  /*3280*/  SHF.R.U32.HI R13, RZ, 0x5, R17 ;  /* 0x00000005ff0d7819 */ /* 0x000fe20000011611 */
[----:B------:R-:W-:Y:S01]  /*3290*/  IMAD.SHL.U32 R17, R17, 0x4, RZ ;  /* 0x0000000411117824 */ /* 0x000fe200078e00ff */
[----:B0-----:R-:W-:Y:S01]  /*32a0*/  CS2R R2, SRZ ;  /* 0x0000000000027805 */ /* 0x001fe2000001ff00 */
        /* <DEDUP_REMOVED lines=38> */
.L_x_233:
        /* <DEDUP_REMOVED lines=9> */
.L_x_226:
[----:B------:R-:W-:Y:S05]  /*35a0*/  BSYNC.RECONVERGENT B0 ;  /* 0x0000000000007941 */ /* 0x000fea0003800200 */
.L_x_225:
        /* <DEDUP_REMOVED lines=12> */
.L_x_228:
[----:B------:R-:W-:Y:S05]  /*3670*/  BSYNC.RECONVERGENT B0 ;  /* 0x0000000000007941 */ /* 0x000fea0003800200 */
.L_x_227:
        /* <DEDUP_REMOVED lines=12> */
.L_x_230:
[----:B------:R-:W-:Y:S05]  /*3740*/  BSYNC.RECONVERGENT B0 ;  /* 0x0000000000007941 */ /* 0x000fea0003800200 */
.L_x_229:
        /* <DEDUP_REMOVED lines=12> */
.L_x_232:
[----:B------:R-:W-:Y:S05]  /*3810*/  BSYNC.RECONVERGENT B0 ;  /* 0x0000000000007941 */ /* 0x000fea0003800200 */
.L_x_231:
        /* <DEDUP_REMOVED lines=11> */
.L_x_224:
        /* <DEDUP_REMOVED lines=11> */
.L_x_236:
        /* <DEDUP_REMOVED lines=8> */
.L_x_235:
[----:B------:R-:W-:Y:S05]  /*3a00*/  BSYNC.RECONVERGENT B0 ;  /* 0x0000000000007941 */ /* 0x000fea0003800200 */
.L_x_234:
        /* <DEDUP_REMOVED lines=9> */
.L_x_223:
        /* <DEDUP_REMOVED lines=83> */
        .weak           $__internal_5_$__cuda_sm20_div_s64
        .type           $__internal_5_$__cuda_sm20_div_s64,@function
        .size           $__internal_5_$__cuda_sm20_div_s64,(.L_x_7173 - $__internal_5_$__cuda_sm20_div_s64)
$__internal_5_$__cuda_sm20_div_s64:
        /* <DEDUP_REMOVED lines=13> */
[----:B------:R-:W-:Y:S01]  /*40a0*/  IMAD R19, R28, R23, R19 ;  /* 0x000000171c137224 */ /* 0x000fe200078e0213 */
[----:B------:R-:W-:-:S03]  /*40b0*/  IADD3 R11, P0, PT, RZ, -R18, RZ ;  /* 0x80000012ff0b7210 */ /* 0x000fc60007f1e0ff */
[----:B------:R-:W-:Y:S02]  /*40c0*/  IMAD R0, R29, R22, R19 ;  /* 0x000000161d007224 */ /* 0x000fe400078e0213 */
[----:B------:R-:W-:-:S04]  /*40d0*/  IMAD.HI.U32 R18, R28, R11, RZ ;  /* 0x0000000b1c127227 */ /* 0x000fc800078e00ff */
[----:B------:R-:W-:Y:S02]  /*40e0*/  IMAD.X R0, RZ, RZ, ~R0, P0 ;  /* 0x000000ffff007224 */ /* 0x000fe400000e0e00 */
[----:B------:R-:W-:Y:S02]  /*40f0*/  IMAD.MOV.U32 R19, RZ, RZ, R28 ;  /* 0x000000ffff137224 */ /* 0x000fe400078e001c */
[----:B------:R-:W-:-:S04]  /*4100*/  IMAD.WIDE.U32 R18, P0, R28, R0, R18 ;  /* 0x000000001c127225 */ /* 0x000fc80007800012 */
[----:B------:R-:W-:-:S04]  /*4110*/  IMAD.HI.U32 R11, P1, R29, R11, R18 ;  /* 0x0000000b1d0b7227 */ /* 0x000fc80007820012 */
[----:B------:R-:W-:-:S04]  /*4120*/  IMAD.HI.U32 R18, R29, R0, RZ ;  /* 0x000000001d127227 */ /* 0x000fc800078e00ff */
[----:B------:R-:W-:Y:S02]  /*4130*/  IMAD R0, R29, R0, RZ ;  /* 0x000000001d007224 */ /* 0x000fe400078e02ff */
[----:B------:R-:W-:-:S03]  /*4140*/  IMAD.X R18, R18, 0x1, R29, P0 ;  /* 0x0000000112127824 */ /* 0x000fc600000e061d */
[----:B------:R-:W-:-:S04]  /*4150*/  IADD3 R29, P0, PT, R0, R11, RZ ;  /* 0x0000000b001d7210 */ /* 0x000fc80007f1e0ff */
[----:B------:R-:W-:Y:S01]  /*4160*/  IADD3.X R18, PT, PT, RZ, RZ, R18, P0, P1 ;  /* 0x000000ffff127210 */ /* 0x000fe200007e2412 */
[----:B------:R-:W-:Y:S01]  /*4170*/  IMAD.WIDE.U32 R34, R29, R22, RZ ;  /* 0x000000161d227225 */ /* 0x000fe200078e00ff */
[----:B------:R-:W-:-:S03]  /*4180*/  ISETP.GE.AND P1, PT, R15, RZ, PT ;  /* 0x000000ff0f00720c */ /* 0x000fc60003f26270 */
[----:B------:R-:W-:Y:S01]  /*4190*/  IMAD R11, R29, R23, R35 ;  /* 0x000000171d0b7224 */ /* 0x000fe200078e0223 */
[----:B------:R-:W-:-:S03]  /*41a0*/  IADD3 R19, P0, PT, RZ, -R34, RZ ;  /* 0x80000022ff137210 */ /* 0x000fc60007f1e0ff */
[----:B------:R-:W-:Y:S02]  /*41b0*/  IMAD R11, R18, R22, R11 ;  /* 0x00000016120b7224 */ /* 0x000fe400078e020b */
[----:B------:R-:W-:-:S03]  /*41c0*/  IMAD.HI.U32 R28, R29, R19, RZ ;  /* 0x000000131d1c7227 */ /* 0x000fc600078e00ff */
[----:B------:R-:W-:-:S05]  /*41d0*/  IADD3.X R11, PT, PT, RZ, ~R11, RZ, P0, !PT ;  /* 0x8000000bff0b7210 */ /* 0x000fca00007fe4ff */
[----:B------:R-:W-:-:S04]  /*41e0*/  IMAD.WIDE.U32 R28, P0, R29, R11, R28 ;  /* 0x0000000b1d1c7225 */ /* 0x000fc8000780001c */
[----:B------:R-:W-:-:S04]  /*41f0*/  IMAD.HI.U32 R12, P3, R18, R19, R28 ;  /* 0x00000013120c7227 */ /* 0x000fc8000786001c */
[----:B------:R-:W-:-:S04]  /*4200*/  IMAD.HI.U32 R19, R18, R11, RZ ;  /* 0x0000000b12137227 */ /* 0x000fc800078e00ff */
[----:B------:R-:W-:Y:S01]  /*4210*/  IMAD.X R0, R19, 0x1, R18, P0 ;  /* 0x0000000113007824 */ /* 0x000fe200000e0612 */
[-C--:B------:R-:W-:Y:S01]  /*4220*/  IADD3 R25, P0, PT, RZ, -R24.reuse, RZ ;  /* 0x80000018ff197210 */ /* 0x080fe20007f1e0ff */
[----:B------:R-:W-:Y:S02]  /*4230*/  IMAD R11, R18, R11, RZ ;  /* 0x0000000b120b7224 */ /* 0x000fe400078e02ff */
[----:B------:R-:W-:Y:S01]  /*4240*/  IMAD.MOV.U32 R19, RZ, RZ, RZ ;  /* 0x000000ffff137224 */ /* 0x000fe200078e00ff */
[----:B------:R-:W-:Y:S01]  /*4250*/  SEL R25, R25, R24, !P1 ;  /* 0x0000001819197207 */ /* 0x000fe20004800000 */
[----:B------:R-:W-:Y:S01]  /*4260*/  IMAD.X R18, RZ, RZ, ~R15, P0 ;  /* 0x000000ffff127224 */ /* 0x000fe200000e0e0f */
[----:B------:R-:W-:-:S04]  /*4270*/  IADD3 R12, P2, PT, R11, R12, RZ ;  /* 0x0000000c0b0c7210 */ /* 0x000fc80007f5e0ff */
[----:B------:R-:W-:Y:S01]  /*4280*/  SEL R11, R18, R15, !P1 ;  /* 0x0000000f120b7207 */ /* 0x000fe20004800000 */
[----:B------:R-:W-:Y:S01]  /*4290*/  IMAD.HI.U32 R18, R12, R25, RZ ;  /* 0x000000190c127227 */ /* 0x000fe200078e00ff */
[----:B------:R-:W-:-:S03]  /*42a0*/  IADD3.X R0, PT, PT, RZ, RZ, R0, P2, P3 ;  /* 0x000000ffff007210 */ /* 0x000fc600017e6400 */
[----:B------:R-:W-:-:S04]  /*42b0*/  IMAD.WIDE.U32 R18, R12, R11, R18 ;  /* 0x0000000b0c127225 */ /* 0x000fc800078e0012 */
[----:B------:R-:W-:-:S04]  /*42c0*/  IMAD.HI.U32 R12, P2, R0, R25, R18 ;  /* 0x00000019000c7227 */ /* 0x000fc80007840012 */
[CC--:B------:R-:W-:Y:S02]  /*42d0*/  IMAD R19, R0.reuse, R11.reuse, RZ ;  /* 0x0000000b00137224 */ /* 0x0c0fe400078e02ff */
[----:B------:R-:W-:-:S03]  /*42e0*/  IMAD.HI.U32 R0, R0, R11, RZ ;  /* 0x0000000b00007227 */ /* 0x000fc600078e00ff */
[----:B------:R-:W-:Y:S01]  /*42f0*/  IADD3 R19, P1, PT, R19, R12, RZ ;  /* 0x0000000c13137210 */ /* 0x000fe20007f3e0ff */
[----:B------:R-:W-:-:S04]  /*4300*/  IMAD.X R0, RZ, RZ, R0, P2 ;  /* 0x000000ffff007224 */ /* 0x000fc800010e0600 */
[----:B------:R-:W-:-:S04]  /*4310*/  IMAD.WIDE.U32 R28, R19, R22, RZ ;  /* 0x00000016131c7225 */ /* 0x000fc800078e00ff */
[----:B------:R-:W-:Y:S01]  /*4320*/  IMAD R18, R19, R23, R29 ;  /* 0x0000001713127224 */ /* 0x000fe200078e021d */
[----:B------:R-:W-:Y:S02]  /*4330*/  IADD3 R12, P0, PT, -R28, R25, RZ ;  /* 0x000000191c0c7210 */ /* 0x000fe40007f1e1ff */
[----:B------:R-:W-:Y:S02]  /*4340*/  IADD3.X R25, PT, PT, RZ, R0, RZ, P1, !PT ;  /* 0x00000000ff197210 */ /* 0x000fe40000ffe4ff */
[CC--:B------:R-:W-:Y:S02]  /*4350*/  ISETP.GE.U32.AND P2, PT, R12.reuse, R22.reuse, PT ;  /* 0x000000160c00720c */ /* 0x0c0fe40003f46070 */
[-C--:B------:R-:W-:Y:S01]  /*4360*/  IADD3 R29, P1, PT, R12, -R22.reuse, RZ ;  /* 0x800000160c1d7210 */ /* 0x080fe20007f3e0ff */
[----:B------:R-:W-:-:S04]  /*4370*/  IMAD R18, R25, R22, R18 ;  /* 0x0000001619127224 */ /* 0x000fc800078e0212 */
[----:B------:R-:W-:-:S04]  /*4380*/  IMAD.X R11, R11, 0x1, ~R18, P0 ;  /* 0x000000010b0b7824 */ /* 0x000fc800000e0e12 */
[C---:B------:R-:W-:Y:S01]  /*4390*/  IMAD.X R0, R11.reuse, 0x1, ~R23, P1 ;  /* 0x000000010b007824 */ /* 0x040fe200008e0e17 */
[----:B------:R-:W-:-:S04]  /*43a0*/  ISETP.GE.U32.AND.EX P2, PT, R11, R23, PT, P2 ;  /* 0x000000170b00720c */ /* 0x000fc80003f46120 */
[----:B------:R-:W-:Y:S02]  /*43b0*/  SEL R29, R29, R12, P2 ;  /* 0x0000000c1d1d7207 */ /* 0x000fe40001000000 */
[----:B------:R-:W-:Y:S02]  /*43c0*/  IADD3 R12, P1, PT, R19, 0x1, RZ ;  /* 0x00000001130c7810 */ /* 0x000fe40007f3e0ff */
[----:B------:R-:W-:Y:S02]  /*43d0*/  SEL R11, R0, R11, P2 ;  /* 0x0000000b000b7207 */ /* 0x000fe40001000000 */
[----:B------:R-:W-:Y:S01]  /*43e0*/  ISETP.GE.U32.AND P0, PT, R29, R22, PT ;  /* 0x000000161d00720c */ /* 0x000fe20003f06070 */
[----:B------:R-:W-:Y:S01]  /*43f0*/  IMAD.X R0, RZ, RZ, R25, P1 ;  /* 0x000000ffff007224 */ /* 0x000fe200008e0619 */
[----:B------:R-:W-:Y:S02]  /*4400*/  SEL R12, R12, R19, P2 ;  /* 0x000000130c0c7207 */ /* 0x000fe40001000000 */
[----:B------:R-:W-:-:S02]  /*4410*/  ISETP.GE.U32.AND.EX P1, PT, R11, R23, PT, P0 ;  /* 0x000000170b00720c */ /* 0x000fc40003f26100 */
[----:B------:R-:W-:Y:S02]  /*4420*/  SEL R0, R0, R25, P2 ;  /* 0x0000001900007207 */ /* 0x000fe40001000000 */
[----:B------:R-:W-:-:S04]  /*4430*/  IADD3 R19, P0, PT, R12, 0x1, RZ ;  /* 0x000000010c137810 */ /* 0x000fc80007f1e0ff */
[----:B------:R-:W-:Y:S02]  /*4440*/  IADD3.X R11, PT, PT, RZ, R0, RZ, P0, !PT ;  /* 0x00000000ff0b7210 */ /* 0x000fe400007fe4ff */
[----:B------:R-:W-:Y:S02]  /*4450*/  SEL R19, R19, R12, P1 ;  /* 0x0000000c13137207 */ /* 0x000fe40000800000 */
[----:B------:R-:W-:Y:S02]  /*4460*/  SEL R11, R11, R0, P1 ;  /* 0x000000000b0b7207 */ /* 0x000fe40000800000 */
[----:B------:R-:W-:Y:S01]  /*4470*/  LOP3.LUT R12, R13, R15, RZ, 0x3c, !PT ;  /* 0x0000000f0d0c7212 */ /* 0x000fe200078e3cff */
[----:B------:R-:W-:Y:S01]  /*4480*/  IMAD.MOV.U32 R15, RZ, RZ, 0x0 ;  /* 0x00000000ff0f7424 */ /* 0x000fe200078e00ff */
[----:B------:R-:W-:Y:S02]  /*4490*/  IADD3 R0, P1, PT, RZ, -R19, RZ ;  /* 0x80000013ff007210 */ /* 0x000fe40007f3e0ff */
[----:B------:R-:W-:-:S02]  /*44a0*/  ISETP.GE.AND P2, PT, R12, RZ, PT ;  /* 0x000000ff0c00720c */ /* 0x000fc40003f46270 */
[----:B------:R-:W-:Y:S01]  /*44b0*/  ISETP.NE.U32.AND P0, PT, R16, RZ, PT ;  /* 0x000000ff1000720c */ /* 0x000fe20003f05070 */
[----:B------:R-:W-:Y:S01]  /*44c0*/  IMAD.X R12, RZ, RZ, ~R11, P1 ;  /* 0x000000ffff0c7224 */ /* 0x000fe200008e0e0b */
[----:B------:R-:W-:Y:S02]  /*44d0*/  SEL R0, R0, R19, !P2 ;  /* 0x0000001300007207 */ /* 0x000fe40005000000 */
[----:B------:R-:W-:Y:S02]  /*44e0*/  ISETP.NE.AND.EX P0, PT, R13, RZ, PT, P0 ;  /* 0x000000ff0d00720c */ /* 0x000fe40003f05300 */
[----:B------:R-:W-:Y:S02]  /*44f0*/  SEL R12, R12, R11, !P2 ;  /* 0x0000000b0c0c7207 */ /* 0x000fe40005000000 */
[----:B------:R-:W-:Y:S02]  /*4500*/  SEL R0, R0, 0xffffffff, P0 ;  /* 0xffffffff00007807 */ /* 0x000fe40000000000 */
[----:B------:R-:W-:Y:S01]  /*4510*/  SEL R11, R12, 0xffffffff, P0 ;  /* 0xffffffff0c0b7807 */ /* 0x000fe20000000000 */
[----:B------:R-:W-:Y:S06]  /*4520*/  RET.REL.NODEC R14 `(_ZN5flash32flash_fwd_splitkv_combine_kernelI23Flash_fwd_kernel_traitsILi128ELi64ELi128ELi4ELb0ELb0EN7cutlass6half_tE19Flash_kernel_traitsILi128ELi64ELi128ELi4ES3_EELi4ELi2ELb0EEEvNS_16Flash_fwd_paramsE) ;  /* 0xffffffb80eb47950 */ /* 0x000fec0003c3ffff */
.L_x_237:
        /* <DEDUP_REMOVED lines=13> */
.L_x_7173:


//--------------------- .text._ZN5flash32flash_fwd_splitkv_combine_kernelI23Flash_fwd_kernel_traitsILi128ELi64ELi128ELi4ELb0ELb0EN7cutlass6half_tE19Flash_kernel_traitsILi128ELi64ELi128ELi4ES3_EELi4ELi1ELb0EEEvNS_16Flash_fwd_paramsE --------------------------
	.section	.text._ZN5flash32flash_fwd_splitkv_combine_kernelI23Flash_fwd_kernel_traitsILi128ELi64ELi128ELi4ELb0ELb0EN7cutlass6half_tE19Flash_kernel_traitsILi128ELi64ELi128ELi4ES3_EELi4ELi1ELb0EEEvNS_16Flash_fwd_paramsE,"ax",@progbits
	.align	128
        .global         _ZN5flash32flash_fwd_splitkv_combine_kernelI23Flash_fwd_kernel_traitsILi128ELi64ELi128ELi4ELb0ELb0EN7cutlass6half_tE19Flash_kernel_traitsILi128ELi64ELi128ELi4ES3_EELi4ELi1ELb0EEEvNS_16Flash_fwd_paramsE
        .type           _ZN5flash32flash_fwd_splitkv_combine_kernelI23Flash_fwd_kernel_traitsILi128ELi64ELi128ELi4ELb0ELb0EN7cutlass6half_tE19Flash_kernel_traitsILi128ELi64ELi128ELi4ES3_EELi4ELi1ELb0EEEvNS_16Flash_fwd_paramsE,@function
        .size           _ZN5flash32flash_fwd_splitkv_combine_kernelI23Flash_fwd_kernel_traitsILi128ELi64ELi128ELi4ELb0ELb0EN7cutlass6half_tE19Flash_kernel_traitsILi128ELi64ELi128ELi4ES3_EELi4ELi1ELb0EEEvNS_16Flash_fwd_paramsE,(.L_x_7174 - _ZN5flash32flash_fwd_splitkv_combine_kernelI23Flash_fwd_kernel_traitsILi128ELi64ELi128ELi4ELb0ELb0EN7cutlass6half_tE19Flash_kernel_traitsILi128ELi64ELi128ELi4ES3_EELi4ELi1ELb0EEEvNS_16Flash_fwd_paramsE)
        .other          _ZN5flash32flash_fwd_splitkv_combine_kernelI23Flash_fwd_kernel_traitsILi128ELi64ELi128ELi4ELb0ELb0EN7cutlass6half_tE19Flash_kernel_traitsILi128ELi64ELi128ELi4ES3_EELi4ELi1ELb0EEEvNS_16Flash_fwd_paramsE,@"STO_CUDA_ENTRY STV_DEFAULT"
_ZN5flash32flash_fwd_splitkv_combine_kernelI23Flash_fwd_kernel_traitsILi128ELi64ELi128ELi4ELb0ELb0EN7cutlass6half_tE19Flash_kernel_traitsILi128ELi64ELi128ELi4ES3_EELi4ELi1ELb0EEEvNS_16Flash_fwd_paramsE:
.text._ZN5flash32flash_fwd_splitkv_combine_kernelI23Flash_fwd_kernel_traitsILi128ELi64ELi128ELi4ELb0ELb0EN7cutlass6half_tE19Flash_kernel_traitsILi128ELi64ELi128ELi4ES3_EELi4ELi1ELb0EEEvNS_16Flash_fwd_paramsE:
        /* <DEDUP_REMOVED lines=38> */
.L_x_238:
[----:B------:R-:W-:Y:S01]  /*0260*/  IMAD.U32 R22, RZ, RZ, UR15 ;  /* 0x0000000fff167e24 */ /* 0x000fe2000f8e00ff */
[----:B------:R-:W-:Y:S01]  /*0270*/  MOV R18, UR13 ;  /* 0x0000000d00127c02 */ /* 0x000fe20008000f00 */
[----:B------:R-:W-:Y:S01]  /*0280*/  IMAD.U32 R17, RZ, RZ, UR17 ;  /* 0x00000011ff117e24 */ /* 0x000fe2000f8e00ff */
[----:B------:R-:W-:Y:S02]  /*0290*/  MOV R16, UR10 ;  /* 0x0000000a00107c02 */ /* 0x000fe40008000f00 */
[----:B------:R-:W-:Y:S02]  /*02a0*/  MOV R14, 0x2c0 ;  /* 0x000002c0000e7802 */ /* 0x000fe40000000f00 */
[----:B------:R-:W-:Y:S05]  /*02b0*/  CALL.REL.NOINC `($__internal_6_$__cuda_sm20_div_s64) ;  /* 0x0000003c00307944 */ /* 0x000fea0003c00000 */
.L_x_239:
        /* <DEDUP_REMOVED lines=30> */
.L_x_241:
[----:B------:R-:W-:Y:S01]  /*04a0*/  IMAD.MOV.U32 R22, RZ, RZ, R10 ;  /* 0x000000ffff167224 */ /* 0x000fe200078e000a */
[----:B------:R-:W-:Y:S02]  /*04b0*/  MOV R17, R11 ;  /* 0x0000000b00117202 */ /* 0x000fe40000000f00 */
[----:B------:R-:W-:Y:S02]  /*04c0*/  MOV R14, 0x4e0 ;  /* 0x000004e0000e7802 */ /* 0x000fe40000000f00 */
[----:B------:R-:W-:Y:S05]  /*04d0*/  CALL.REL.NOINC `($__internal_6_$__cuda_sm20_div_s64) ;  /* 0x0000003800a87944 */ /* 0x000fea0003c00000 */
[----:B------:R-:W-:Y:S02]  /*04e0*/  MOV R4, R10 ;  /* 0x0000000a00047202 */ /* 0x000fe40000000f00 */
[----:B------:R-:W-:Y:S02]  /*04f0*/  MOV R5, R11 ;  /* 0x0000000b00057202 */ /* 0x000fe40000000f00 */
.L_x_242:
[----:B------:R-:W-:Y:S05]  /*0500*/  BSYNC.RECONVERGENT B0 ;  /* 0x0000000000007941 */ /* 0x000fea0003800200 */
.L_x_240:
        /* <DEDUP_REMOVED lines=58> */
.L_x_244:
[----:B------:R-:W-:Y:S01]  /*08b0*/  IMAD.MOV.U32 R22, RZ, RZ, R18 ;  /* 0x000000ffff167224 */ /* 0x000fe200078e0012 */
[----:B------:R-:W-:Y:S01]  /*08c0*/  MOV R18, R8 ;  /* 0x0000000800127202 */ /* 0x000fe20000000f00 */
[----:B------:R-:W-:Y:S01]  /*08d0*/  IMAD.MOV.U32 R17, RZ, RZ, R16 ;  /* 0x000000ffff117224 */ /* 0x000fe200078e0010 */
[----:B------:R-:W-:Y:S02]  /*08e0*/  MOV R16, R0 ;  /* 0x0000000000107202 */ /* 0x000fe40000000f00 */
[----:B------:R-:W-:Y:S02]  /*08f0*/  MOV R14, 0x910 ;  /* 0x00000910000e7802 */ /* 0x000fe40000000f00 */
[----:B------:R-:W-:Y:S05]  /*0900*/  CALL.REL.NOINC `($__internal_6_$__cuda_sm20_div_s64) ;  /* 0x00000034009c7944 */ /* 0x000fea0003c00000 */
.L_x_245:
[----:B------:R-:W-:Y:S05]  /*0910*/  BSYNC.RECONVERGENT B0 ;  /* 0x0000000000007941 */ /* 0x000fea0003800200 */
.L_x_243:
        /* <DEDUP_REMOVED lines=124> */
.L_x_247:
[----:B------:R-:W-:Y:S01]  /*10e0*/  IMAD.MOV.U32 R22, RZ, RZ, R10 ;  /* 0x000000ffff167224 */ /* 0x000fe200078e000a */
[----:B------:R-:W-:Y:S01]  /*10f0*/  MOV R18, R7 ;  /* 0x0000000700127202 */ /* 0x000fe20000000f00 */
[----:B------:R-:W-:Y:S01]  /*1100*/  IMAD.MOV.U32 R17, RZ, RZ, R11 ;  /* 0x000000ffff117224 */ /* 0x000fe200078e000b */
[----:B------:R-:W-:Y:S02]  /*1110*/  MOV R16, R25 ;  /* 0x0000001900107202 */ /* 0x000fe40000000f00 */
[----:B------:R-:W-:Y:S02]  /*1120*/  MOV R14, 0x1140 ;  /* 0x00001140000e7802 */ /* 0x000fe40000000f00 */
[----:B------:R-:W-:Y:S05]  /*1130*/  CALL.REL.NOINC `($__internal_6_$__cuda_sm20_div_s64) ;  /* 0x0000002c00907944 */ /* 0x000fea0003c00000 */
[----:B------:R-:W-:Y:S02]  /*1140*/  MOV R32, R10 ;  /* 0x0000000a00207202 */ /* 0x000fe40000000f00 */
[----:B------:R-:W-:Y:S02]  /*1150*/  MOV R33, R11 ;  /* 0x0000000b00217202 */ /* 0x000fe40000000f00 */
.L_x_248:
[----:B------:R-:W-:Y:S05]  /*1160*/  BSYNC.RECONVERGENT B0 ;  /* 0x0000000000007941 */ /* 0x000fea0003800200 */
.L_x_246:
        /* <DEDUP_REMOVED lines=57> */
.L_x_250:
[----:B------:R-:W-:Y:S01]  /*1500*/  IMAD.MOV.U32 R22, RZ, RZ, R4 ;  /* 0x000000ffff167224 */ /* 0x000fe200078e0004 */
[----:B------:R-:W-:Y:S01]  /*1510*/  MOV R17, R5 ;  /* 0x0000000500117202 */ /* 0x000fe20000000f00 */
[----:B------:R-:W-:Y:S01]  /*1520*/  IMAD.MOV.U32 R18, RZ, RZ, R6 ;  /* 0x000000ffff127224 */ /* 0x000fe200078e0006 */
[----:B------:R-:W-:Y:S02]  /*1530*/  MOV R14, 0x1550 ;  /* 0x00001550000e7802 */ /* 0x000fe40000000f00 */
[----:B------:R-:W-:Y:S05]  /*1540*/  CALL.REL.NOINC `($__internal_6_$__cuda_sm20_div_s64) ;  /* 0x00000028008c7944 */ /* 0x000fea0003c00000 */
[----:B------:R-:W-:Y:S02]  /*1550*/  MOV R20, R10 ;  /* 0x0000000a00147202 */ /* 0x000fe40000000f00 */
[----:B------:R-:W-:Y:S02]  /*1560*/  MOV R21, R11 ;  /* 0x0000000b00157202 */ /* 0x000fe40000000f00 */
.L_x_251:
[----:B------:R-:W-:Y:S05]  /*1570*/  BSYNC.RECONVERGENT B0 ;  /* 0x0000000000007941 */ /* 0x000fea0003800200 */
.L_x_249:
[----:B------:R-:W0:Y:S01]  /*1580*/  LDCU UR5, c[0x0][0x434] ;  /* 0x00008680ff0577ac */ /* 0x000e220008000800 */
[----:B------:R-:W1:Y:S01]  /*1590*/  S2R R19, SR_TID.X ;  /* 0x0000000000137919 */ /* 0x000e620000002100 */
[----:B------:R-:W2:Y:S01]  /*15a0*/  LDC R15, c[0x0][0x3e0] ;  /* 0x0000f800ff0f7b82 */ /* 0x000ea20000000800 */
[----:B------:R-:W-:Y:S01]  /*15b0*/  BSSY.RECONVERGENT B0, `(.L_x_252) ;  /* 0x0000046000007945 */ /* 0x000fe20003800200 */
[----:B------:R-:W3:Y:S01]  /*15c0*/  LDCU UR18, c[0x0][0x534] ;  /* 0x0000a680ff1277ac */ /* 0x000ee20008000800 */
[----:B------:R-:W-:Y:S01]  /*15d0*/  IMAD.MOV.U32 R24, RZ, RZ, -0x800000 ;  /* 0xff800000ff187424 */ /* 0x000fe200078e00ff */
[----:B------:R-:W4:Y:S01]  /*15e0*/  LDCU UR11, c[0x0][0x430] ;  /* 0x00008600ff0b77ac */ /* 0x000f220008000800 */
[----:B------:R-:W-:-:S04]  /*15f0*/  USHF.R.S32.HI UR8, URZ, 0x1f, UR16 ;  /* 0x0000001fff087899 */ /* 0x000fc80008011410 */
[----:B------:R-:W-:Y:S01]  /*1600*/  ULOP3.LUT UR8, UR8, 0x1, URZ, 0xfc, !UPT ;  /* 0x0000000108087892 */ /* 0x000fe2000f8efcff */
[----:B0-----:R-:W-:-:S05]  /*1610*/  IMAD.U32 R3, RZ, RZ, UR5 ;  /* 0x00000005ff037e24 */ /* 0x001fca000f8e00ff */
[----:B------:R-:W-:Y:S01]  /*1620*/  IABS R3, R3 ;  /* 0x0000000300037213 */ /* 0x000fe20000000000 */
[----:B----4-:R-:W-:-:S03]  /*1630*/  UIMAD UR11, UR5, UR11, URZ ;  /* 0x0000000b050b72a4 */ /* 0x010fc6000f8e02ff */
[----:B------:R-:W0:Y:S01]  /*1640*/  I2F.RP R9, R3 ;  /* 0x0000000300097306 */ /* 0x000e220000209400 */
[C---:B-1----:R-:W-:Y:S02]  /*1650*/  ISETP.GT.U32.AND P1, PT, R19.reuse, 0x7, PT ;  /* 0x000000071300780c */ /* 0x042fe40003f24070 */
[----:B------:R-:W-:Y:S02]  /*1660*/  SHF.R.U32.HI R12, RZ, 0x2, R19 ;  /* 0x00000002ff0c7819 */ /* 0x000fe40000011613 */
[----:B------:R-:W-:-:S03]  /*1670*/  LOP3.LUT R23, R19, 0x1, RZ, 0xc0, !PT ;  /* 0x0000000113177812 */ /* 0x000fc600078ec0ff */
[----:B0-----:R-:W0:Y:S02]  /*1680*/  MUFU.RCP R10, R9 ;  /* 0x00000009000a7308 */ /* 0x001e240000001000 */
[----:B0-----:R-:W-:-:S06]  /*1690*/  VIADD R10, R10, 0xffffffe ;  /* 0x0ffffffe0a0a7836 */ /* 0x001fcc0000000000 */
[----:B------:R-:W0:Y:S02]  /*16a0*/  F2I.FTZ.U32.TRUNC.NTZ R11, R10 ;  /* 0x0000000a000b7305 */ /* 0x000e24000021f000 */
[--C-:B0-----:R-:W-:Y:S02]  /*16b0*/  IMAD.MOV R4, RZ, RZ, -R11.reuse ;  /* 0x000000ffff047224 */ /* 0x101fe400078e0a0b */
[----:B------:R-:W-:Y:S02]  /*16c0*/  IMAD.MOV.U32 R10, RZ, RZ, RZ ;  /* 0x000000ffff0a7224 */ /* 0x000fe400078e00ff */
[----:B------:R-:W-:Y:S01]  /*16d0*/  IMAD R5, R4, R3, RZ ;  /* 0x0000000304057224 */ /* 0x000fe200078e02ff */
[----:B------:R-:W-:Y:S02]  /*16e0*/  IABS R4, R2 ;  /* 0x0000000200047213 */ /* 0x000fe40000000000 */
[----:B------:R-:W-:Y:S01]  /*16f0*/  LOP3.LUT R2, R2, UR5, RZ, 0x3c, !PT ;  /* 0x0000000502027c12 */ /* 0x000fe2000f8e3cff */
[----:B------:R-:W-:-:S03]  /*1700*/  IMAD.HI.U32 R5, R11, R5, R10 ;  /* 0x000000050b057227 */ /* 0x000fc600078e000a */
[----:B------:R-:W-:Y:S01]  /*1710*/  ISETP.GE.AND P2, PT, R2, RZ, PT ;  /* 0x000000ff0200720c */ /* 0x000fe20003f46270 */
[----:B------:R-:W-:Y:S01]  /*1720*/  IMAD.MOV.U32 R11, RZ, RZ, -0x800000 ;  /* 0xff800000ff0b7424 */ /* 0x000fe200078e00ff */
        /* <DEDUP_REMOVED lines=11> */
[----:B------:R-:W-:Y:S02]  /*17e0*/  @!P1 SHF.L.U32 R10, R19, 0x2, RZ ;  /* 0x00000002130a9819 */ /* 0x000fe400000006ff */
[----:B0-----:R-:W-:Y:S02]  /*17f0*/  @!P1 LEA R3, R5, R2, 0x18 ;  /* 0x0000000205039211 */ /* 0x001fe400078ec0ff */
[----:B------:R-:W-:-:S02]  /*1800*/  @!P1 MOV R5, 0x400 ;  /* 0x0000040000059802 */ /* 0x000fc40000000f00 */
[----:B------:R-:W-:Y:S01]  /*1810*/  @!P1 LOP3.LUT R10, R10, 0xc, RZ, 0xc0, !PT ;  /* 0x0000000c0a0a9812 */ /* 0x000fe200078ec0ff */
[----:B------:R-:W-:Y:S01]  /*1820*/  @!P1 IMAD R3, R12, 0x14, R3 ;  /* 0x000000140c039824 */ /* 0x000fe200078e0203 */
[----:B-1----:R-:W-:-:S03]  /*1830*/  @!P1 LEA R2, R4, R5, 0x18 ;  /* 0x0000000504029211 */ /* 0x002fc600078ec0ff */
[----:B------:R-:W-:Y:S02]  /*1840*/  @P3 VIADD R13, R13, 0x1 ;  /* 0x000000010d0d3836 */ /* 0x000fe40000000000 */
[----:B------:R-:W-:Y:S02]  /*1850*/  @!P1 IMAD.IADD R10, R3, 0x1, R10 ;  /* 0x00000001030a9824 */ /* 0x000fe400078e020a */
[----:B------:R-:W-:Y:S01]  /*1860*/  @!P2 IMAD.MOV R13, RZ, RZ, -R13 ;  /* 0x000000ffff0da224 */ /* 0x000fe200078e0a0d */
[----:B------:R-:W-:Y:S01]  /*1870*/  @!P0 LOP3.LUT R13, RZ, UR5, RZ, 0x33, !PT ;  /* 0x00000005ff0d8c12 */ /* 0x000fe2000f8e33ff */
[----:B------:R-:W-:Y:S01]  /*1880*/  @!P1 IMAD R5, R23, 0x14, R2 ;  /* 0x0000001417059824 */ /* 0x000fe200078e0202 */
[----:B---3--:R-:W-:Y:S02]  /*1890*/  ISETP.GE.AND P0, PT, R12, UR18, PT ;  /* 0x000000120c007c0c */ /* 0x008fe4000bf06270 */
[----:B------:R-:W-:Y:S01]  /*18a0*/  SHF.R.U32.HI R2, RZ, 0x1, R19 ;  /* 0x00000001ff027819 */ /* 0x000fe20000011613 */
[----:B------:R-:W-:Y:S01]  /*18b0*/  IMAD R4, R13, UR8, RZ ;  /* 0x000000080d047c24 */ /* 0x000fe2000f8e02ff */
[----:B------:R-:W0:Y:S02]  /*18c0*/  LDCU.64 UR8, c[0x0][0x358] ;  /* 0x00006b00ff0877ac */ /* 0x000e240008000a00 */
[----:B------:R-:W-:-:S02]  /*18d0*/  @!P1 LEA R5, R2, R5, 0x2 ;  /* 0x0000000502059211 */ /* 0x000fc400078e10ff */
[----:B------:R-:W-:-:S05]  /*18e0*/  IABS R17, R4 ;  /* 0x0000000400117213 */ /* 0x000fca0000000000 */
[----:B------:R-:W-:Y:S01]  /*18f0*/  VIADD R14, R17, UR4 ;  /* 0x00000004110e7c36 */ /* 0x000fe20008000000 */
[----:B--2---:R-:W-:Y:S06]  /*1900*/  @P0 BRA `(.L_x_253) ;  /* 0x0000000000400947 */ /* 0x004fec0003800000 */
        /* <DEDUP_REMOVED lines=16> */
.L_x_253:
[----:B0-----:R-:W-:Y:S05]  /*1a10*/  BSYNC.RECONVERGENT B0 ;  /* 0x0000000000007941 */ /* 0x001fea0003800200 */
.L_x_252:
[----:B-----5:R-:W-:Y:S01]  /*1a20*/  @!P1 STS [R10], R11 ;  /* 0x0000000b0a009388 */ /* 0x020fe20000000800 */
[----:B------:R-:W-:Y:S01]  /*1a30*/  IABS R12, R15 ;  /* 0x0000000f000c7213 */ /* 0x000fe20000000000 */
[----:B------:R-:W0:Y:S01]  /*1a40*/  I2F.RP R16, R17 ;  /* 0x0000001100107306 */ /* 0x000e220000209400 */
[----:B------:R-:W-:Y:S01]  /*1a50*/  BAR.SYNC.DEFER_BLOCKING 0x0 ;  /* 0x0000000000007b1d */ /* 0x000fe20000010000 */
[----:B------:R-:W-:-:S06]  /*1a60*/  ISETP.NE.AND P5, PT, R4, RZ, PT ;  /* 0x000000ff0400720c */ /* 0x000fcc0003fa5270 */
[----:B------:R-:W1:Y:S01]  /*1a70*/  I2F.RP R18, R12 ;  /* 0x0000000c00127306 */ /* 0x000e620000209400 */
[----:B------:R-:W-:Y:S07]  /*1a80*/  BSSY.RECONVERGENT B1, `(.L_x_254) ;  /* 0x0000166000017945 */ /* 0x000fee0003800200 */
[----:B0-----:R-:W0:Y:S08]  /*1a90*/  MUFU.RCP R26, R16 ;  /* 0x00000010001a7308 */ /* 0x001e300000001000 */
[----:B-1----:R-:W1:Y:S01]  /*1aa0*/  MUFU.RCP R28, R18 ;  /* 0x00000012001c7308 */ /* 0x002e620000001000 */
[----:B------:R2:W3:Y:S01]  /*1ab0*/  @!P1 LDS R24, [R5] ;  /* 0x0000000005189984 */ /* 0x0004e20000000800 */
[----:B0-----:R-:W-:-:S06]  /*1ac0*/  VIADD R26, R26, 0xffffffe ;  /* 0x0ffffffe1a1a7836 */ /* 0x001fcc0000000000 */
[----:B------:R-:W0:Y:S01]  /*1ad0*/  F2I.FTZ.U32.TRUNC.NTZ R27, R26 ;  /* 0x0000001a001b7305 */ /* 0x000e22000021f000 */
[----:B-1----:R-:W-:-:S07]  /*1ae0*/  VIADD R28, R28, 0xffffffe ;  /* 0x0ffffffe1c1c7836 */ /* 0x002fce0000000000 */
[----:B------:R-:W1:Y:S01]  /*1af0*/  F2I.FTZ.U32.TRUNC.NTZ R29, R28 ;  /* 0x0000001c001d7305 */ /* 0x000e62000021f000 */
[----:B--2---:R-:W-:Y:S01]  /*1b00*/  IABS R5, R14 ;  /* 0x0000000e00057213 */ /* 0x004fe20000000000 */
[----:B0-----:R-:W-:Y:S02]  /*1b10*/  IMAD.MOV R10, RZ, RZ, -R27 ;  /* 0x000000ffff0a7224 */ /* 0x001fe400078e0a1b */
[----:B------:R-:W-:Y:S02]  /*1b20*/  HFMA2 R26, -RZ, RZ, 0, 0 ;  /* 0x00000000ff1a7431 */ /* 0x000fe400000001ff */
[----:B------:R-:W-:Y:S02]  /*1b30*/  IMAD R10, R10, R17, RZ ;  /* 0x000000110a0a7224 */ /* 0x000fe400078e02ff */
[----:B-1----:R-:W-:Y:S02]  /*1b40*/  IMAD.MOV R3, RZ, RZ, -R29 ;  /* 0x000000ffff037224 */ /* 0x002fe400078e0a1d */
[----:B------:R-:W-:Y:S01]  /*1b50*/  IMAD.HI.U32 R10, R27, R10, R26 ;  /* 0x0000000a1b0a7227 */ /* 0x000fe200078e001a */
[----:B---3--:R-:W0:Y:S03]  /*1b60*/  SHFL.BFLY PT, R9, R24, 0x1, 0x1f ;  /* 0x0c201f0018097f89 */ /* 0x008e2600000e0000 */
[----:B------:R-:W-:Y:S01]  /*1b70*/  IMAD R11, R3, R12, RZ ;  /* 0x0000000c030b7224 */ /* 0x000fe200078e02ff */
[----:B------:R-:W-:Y:S01]  /*1b80*/  IABS R3, R4 ;  /* 0x0000000400037213 */ /* 0x000fe20000000000 */
[----:B------:R-:W-:-:S02]  /*1b90*/  IMAD.MOV.U32 R28, RZ, RZ, RZ ;  /* 0x000000ffff1c7224 */ /* 0x000fc400078e00ff */
[----:B------:R-:W-:-:S04]  /*1ba0*/  IMAD.HI.U32 R18, R10, R5, RZ ;  /* 0x000000050a127227 */ /* 0x000fc800078e00ff */
[----:B------:R-:W-:-:S04]  /*1bb0*/  IMAD.HI.U32 R11, R29, R11, R28 ;  /* 0x0000000b1d0b7227 */ /* 0x000fc800078e001c */
[----:B------:R-:W-:Y:S02]  /*1bc0*/  IMAD.MOV R3, RZ, RZ, -R3 ;  /* 0x000000ffff037224 */ /* 0x000fe400078e0a03 */
[----:B------:R-:W-:-:S04]  /*1bd0*/  IMAD.HI.U32 R11, R11, R5, RZ ;  /* 0x000000050b0b7227 */ /* 0x000fc800078e00ff */
[----:B------:R-:W-:Y:S02]  /*1be0*/  IMAD R22, R18, R3, R5 ;  /* 0x0000000312167224 */ /* 0x000fe400078e0205 */
[----:B------:R-:W-:Y:S01]  /*1bf0*/  IMAD.MOV R10, RZ, RZ, -R11 ;  /* 0x000000ffff0a7224 */ /* 0x000fe200078e0a0b */
[----:B0-----:R-:W-:-:S03]  /*1c00*/  FMNMX.FTZ R9, R9, R24, !PT ;  /* 0x0000001809097209 */ /* 0x001fc60007810000 */
[----:B------:R-:W-:Y:S01]  /*1c10*/  IMAD R5, R12, R10, R5 ;  /* 0x0000000a0c057224 */ /* 0x000fe200078e0205 */
[----:B------:R-:W-:Y:S02]  /*1c20*/  ISETP.GT.U32.AND P1, PT, R17, R22, PT ;  /* 0x000000161100720c */ /* 0x000fe40003f24070 */
[C---:B------:R-:W-:Y:S02]  /*1c30*/  FSETP.NEU.FTZ.AND P0, PT, R9.reuse, -INF , PT ;  /* 0xff8000000900780b */ /* 0x040fe40003f1d000 */
[----:B------:R-:W-:Y:S02]  /*1c40*/  LOP3.LUT R10, R14, R17, RZ, 0x3c, !PT ;  /* 0x000000110e0a7212 */ /* 0x000fe400078e3cff */
[----:B------:R-:W-:Y:S02]  /*1c50*/  FSEL R9, R9, RZ, P0 ;  /* 0x000000ff09097208 */ /* 0x000fe40000000000 */
[----:B------:R-:W-:Y:S02]  /*1c60*/  ISETP.GT.U32.AND P0, PT, R12, R5, PT ;  /* 0x000000050c00720c */ /* 0x000fe40003f04070 */
[----:B------:R-:W-:Y:S01]  /*1c70*/  LOP3.LUT R14, R14, R15, RZ, 0x3c, !PT ;  /* 0x0000000f0e0e7212 */ /* 0x000fe200078e3cff */
[----:B------:R-:W-:Y:S01]  /*1c80*/  FADD.FTZ R16, -R9, R24 ;  /* 0x0000001809107221 */ /* 0x000fe20000010100 */
[----:B------:R-:W-:Y:S01]  /*1c90*/  ISETP.GE.AND P3, PT, R10, RZ, PT ;  /* 0x000000ff0a00720c */ /* 0x000fe20003f66270 */
[----:B------:R-:W-:Y:S01]  /*1ca0*/  @!P1 IMAD.IADD R22, R22, 0x1, -R17 ;  /* 0x0000000116169824 */ /* 0x000fe200078e0a11 */
[----:B------:R-:W-:Y:S01]  /*1cb0*/  @!P1 IADD3 R18, PT, PT, R18, 0x1, RZ ;  /* 0x0000000112129810 */ /* 0x000fe20007ffe0ff */
[----:B------:R-:W-:-:S03]  /*1cc0*/  FMUL.FTZ R16, R16, 1.4426950216293334961 ;  /* 0x3fb8aa3b10107820 */ /* 0x000fc60000410000 */
[----:B------:R-:W-:-:S03]  /*1cd0*/  ISETP.GE.U32.AND P2, PT, R22, R17, PT ;  /* 0x000000111600720c */ /* 0x000fc60003f46070 */
[----:B------:R-:W0:Y:S01]  /*1ce0*/  MUFU.EX2 R16, R16 ;  /* 0x0000001000107308 */ /* 0x000e220000000800 */
[----:B------:R-:W-:Y:S02]  /*1cf0*/  @!P0 IMAD.IADD R5, R5, 0x1, -R12 ;  /* 0x0000000105058824 */ /* 0x000fe400078e0a0c */
[----:B------:R-:W-:Y:S01]  /*1d00*/  @!P0 VIADD R11, R11, 0x1 ;  /* 0x000000010b0b8836 */ /* 0x000fe20000000000 */
[----:B------:R-:W-:Y:S02]  /*1d10*/  ISETP.NE.AND P0, PT, R15, RZ, PT ;  /* 0x000000ff0f00720c */ /* 0x000fe40003f05270 */
[----:B------:R-:W-:-:S04]  /*1d20*/  ISETP.GE.U32.AND P4, PT, R5, R12, PT ;  /* 0x0000000c0500720c */ /* 0x000fc80003f86070 */
[----:B------:R-:W-:Y:S01]  /*1d30*/  @P2 VIADD R18, R18, 0x1 ;  /* 0x0000000112122836 */ /* 0x000fe20000000000 */
[----:B------:R-:W-:Y:S01]  /*1d40*/  ISETP.GE.AND P2, PT, R14, RZ, PT ;  /* 0x000000ff0e00720c */ /* 0x000fe20003f46270 */
[----:B0-----:R-:W0:Y:S03]  /*1d50*/  SHFL.BFLY PT, R3, R16, 0x1, 0x1f ;  /* 0x0c201f0010037f89 */ /* 0x001e2600000e0000 */
[----:B------:R-:W-:Y:S02]  /*1d60*/  @!P3 IADD3 R18, PT, PT, -R18, RZ, RZ ;  /* 0x000000ff1212b210 */ /* 0x000fe40007ffe1ff */
[----:B------:R-:W-:Y:S02]  /*1d70*/  ISETP.NE.AND P3, PT, R13, RZ, PT ;  /* 0x000000ff0d00720c */ /* 0x000fe40003f65270 */
[----:B------:R-:W-:Y:S01]  /*1d80*/  @P4 VIADD R11, R11, 0x1 ;  /* 0x000000010b0b4836 */ /* 0x000fe20000000000 */
[----:B------:R-:W-:-:S02]  /*1d90*/  @!P5 LOP3.LUT R18, RZ, R17, RZ, 0x33, !PT ;  /* 0x00000011ff12d212 */ /* 0x000fc400078e33ff */
[----:B------:R-:W-:Y:S02]  /*1da0*/  SEL R12, RZ, 0x1, !P3 ;  /* 0x00000001ff0c7807 */ /* 0x000fe40005800000 */
[----:B------:R-:W-:Y:S01]  /*1db0*/  @!P2 IMAD.MOV R11, RZ, RZ, -R11 ;  /* 0x000000ffff0ba224 */ /* 0x000fe200078e0a0b */
[----:B------:R-:W-:Y:S02]  /*1dc0*/  @!P0 LOP3.LUT R11, RZ, R15, RZ, 0x33, !PT ;  /* 0x0000000fff0b8212 */ /* 0x000fe400078e33ff */
[----:B------:R-:W-:Y:S02]  /*1dd0*/  LOP3.LUT P0, RZ, R19, 0x3f9, RZ, 0xc0, !PT ;  /* 0x000003f913ff7812 */ /* 0x000fe4000780c0ff */
[----:B------:R-:W-:Y:S01]  /*1de0*/  SHF.R.S32.HI R13, RZ, 0x1f, R4 ;  /* 0x0000001fff0d7819 */ /* 0x000fe20000011404 */
[----:B------:R-:W-:Y:S01]  /*1df0*/  IMAD R4, R4, UR11, RZ ;  /* 0x0000000b04047c24 */ /* 0x000fe2000f8e02ff */
[----:B------:R-:W-:Y:S02]  /*1e00*/  ISETP.LT.U32.AND P2, PT, R20, R18, PT ;  /* 0x000000121400720c */ /* 0x000fe40003f41070 */
[----:B------:R-:W-:-:S02]  /*1e10*/  SHF.R.S32.HI R5, RZ, 0x1f, R18 ;  /* 0x0000001fff057819 */ /* 0x000fc40000011412 */
[----:B------:R-:W-:Y:S02]  /*1e20*/  LOP3.LUT R12, R13, R12, RZ, 0xfc, !PT ;  /* 0x0000000c0d0c7212 */ /* 0x000fe400078efcff */
[----:B------:R-:W-:Y:S01]  /*1e30*/  ISETP.LT.AND.EX P2, PT, R21, R5, PT, P2 ;  /* 0x000000051500720c */ /* 0x000fe20003f41320 */
[----:B0-----:R-:W-:Y:S01]  /*1e40*/  FADD.FTZ R3, R16, R3 ;  /* 0x0000000310037221 */ /* 0x001fe20000010000 */
[----:B------:R-:W-:Y:S02]  /*1e50*/  IMAD.MOV.U32 R21, RZ, RZ, 0x7f800000 ;  /* 0x7f800000ff157424 */ /* 0x000fe400078e00ff */
[----:B------:R-:W-:Y:S02]  /*1e60*/  SEL R5, R20, R18, P2 ;  /* 0x0000001214057207 */ /* 0x000fe40001000000 */
        /* <DEDUP_REMOVED lines=57> */
.L_x_257:
[----:B------:R-:W-:Y:S01]  /*2200*/  LEA.HI R2, R19, UR14, RZ, 0x1f ;  /* 0x0000000e13027c11 */ /* 0x000fe2000f8ff8ff */
[----:B------:R-:W-:Y:S01]  /*2210*/  IMAD.MOV.U32 R17, RZ, RZ, RZ ;  /* 0x000000ffff117224 */ /* 0x000fe200078e00ff */
[----:B------:R-:W-:Y:S02]  /*2220*/  MOV R18, R30 ;  /* 0x0000001e00127202 */ /* 0x000fe40000000f00 */
[----:B------:R-:W-:Y:S01]  /*2230*/  MOV R14, 0x2260 ;  /* 0x00002260000e7802 */ /* 0x000fe20000000f00 */
[----:B------:R-:W-:Y:S02]  /*2240*/  IMAD.MOV.U32 R22, RZ, RZ, R2 ;  /* 0x000000ffff167224 */ /* 0x000fe400078e0002 */
[----:B------:R-:W-:Y:S05]  /*2250*/  CALL.REL.NOINC `($__internal_6_$__cuda_sm20_div_s64) ;  /* 0x0000001c00487944 */ /* 0x000fea0003c00000 */
[----:B------:R-:W-:Y:S02]  /*2260*/  IADD3 R9, PT, PT, -R10, RZ, RZ ;  /* 0x000000ff0a097210 */ /* 0x000fe40007ffe1ff */
[----:B------:R-:W-:-:S03]  /*2270*/  MOV R31, R11 ;  /* 0x0000000b001f7202 */ /* 0x000fc60000000f00 */
[----:B------:R-:W-:Y:S01]  /*2280*/  IMAD R9, R30, R9, R2 ;  /* 0x000000091e097224 */ /* 0x000fe200078e0202 */
[----:B------:R-:W-:-:S07]  /*2290*/  MOV R30, R10 ;  /* 0x0000000a001e7202 */ /* 0x000fce0000000f00 */
.L_x_258:
        /* <DEDUP_REMOVED lines=59> */
.L_x_260:
[----:B------:R-:W-:Y:S01]  /*2650*/  IMAD.MOV.U32 R22, RZ, RZ, R30 ;  /* 0x000000ffff167224 */ /* 0x000fe200078e001e */
[----:B------:R-:W-:Y:S01]  /*2660*/  MOV R17, R31 ;  /* 0x0000001f00117202 */ /* 0x000fe20000000f00 */
[----:B------:R-:W-:Y:S01]  /*2670*/  IMAD.MOV.U32 R18, RZ, RZ, R34 ;  /* 0x000000ffff127224 */ /* 0x000fe200078e0022 */
[----:B------:R-:W-:Y:S02]  /*2680*/  MOV R14, 0x26a0 ;  /* 0x000026a0000e7802 */ /* 0x000fe40000000f00 */
[----:B------:R-:W-:Y:S05]  /*2690*/  CALL.REL.NOINC `($__internal_6_$__cuda_sm20_div_s64) ;  /* 0x0000001800387944 */ /* 0x000fea0003c00000 */
[----:B------:R-:W-:-:S05]  /*26a0*/  IADD3 R31, PT, PT, -R10, RZ, RZ ;  /* 0x000000ff0a1f7210 */ /* 0x000fca0007ffe1ff */
[----:B------:R-:W-:Y:S02]  /*26b0*/  IMAD R31, R31, R34, R30 ;  /* 0x000000221f1f7224 */ /* 0x000fe400078e021e */
.L_x_261:
[----:B------:R-:W-:Y:S05]  /*26c0*/  BSYNC.RECONVERGENT B0 ;  /* 0x0000000000007941 */ /* 0x000fea0003800200 */
.L_x_259:
        /* <DEDUP_REMOVED lines=157> */
.L_x_256:
[----:B------:R-:W0:Y:S01]  /*30a0*/  LDC.64 R4, c[0x0][0x420] ;  /* 0x00010800ff047b82 */ /* 0x000e220000000a00 */
[----:B------:R-:W-:-:S05]  /*30b0*/  IADD3 R2, PT, PT, R2, UR14, RZ ;  /* 0x0000000e02027c10 */ /* 0x000fca000fffe0ff */
[----:B0-----:R-:W-:-:S05]  /*30c0*/  IMAD.WIDE.U32 R2, R2, 0x4, R4 ;  /* 0x0000000402027825 */ /* 0x001fca00078e0004 */
[----:B------:R1:W-:Y:S02]  /*30d0*/  STG.E desc[UR8][R2.64], R21 ;  /* 0x0000001502007986 */ /* 0x0003e4000c101908 */
.L_x_255:
[----:B------:R-:W-:Y:S05]  /*30e0*/  BSYNC.RECONVERGENT B1 ;  /* 0x0000000000017941 */ /* 0x000fea0003800200 */
.L_x_254:
        /* <DEDUP_REMOVED lines=11> */
[----:B--2---:R-:W-:Y:S01]  /*31a0*/  LEA R3, R0, R3, 0x18 ;  /* 0x0000000300037211 */ /* 0x004fe200078ec0ff */
[----:B------:R-:W-:-:S04]  /*31b0*/  IMAD.SHL.U32 R0, R19, 0x2, RZ ;  /* 0x0000000213007824 */ /* 0x000fc800078e00ff */
[----:B------:R-:W-:Y:S01]  /*31c0*/  IMAD R2, R2, 0x14, R3 ;  /* 0x0000001402027824 */ /* 0x000fe200078e0203 */
[----:B------:R-:W-:-:S04]  /*31d0*/  LOP3.LUT R3, R0, 0x7fc, RZ, 0xc0, !PT ;  /* 0x000007fc00037812 */ /* 0x000fc800078ec0ff */
[----:B------:R-:W-:-:S05]  /*31e0*/  IADD3 R3, PT, PT, R2, R3, RZ ;  /* 0x0000000302037210 */ /* 0x000fca0007ffe0ff */
[----:B0-----:R2:W-:Y:S02]  /*31f0*/  STS [R3], R4 ;  /* 0x0000000403007388 */ /* 0x0015e40000000800 */
.L_x_263:
[----:B------:R-:W-:Y:S05]  /*3200*/  BSYNC.RECONVERGENT B0 ;  /* 0x0000000000007941 */ /* 0x000fea0003800200 */
.L_x_262:
        /* <DEDUP_REMOVED lines=43> */
.L_x_274:
        /* <DEDUP_REMOVED lines=9> */
.L_x_267:
[----:B------:R-:W-:Y:S05]  /*3550*/  BSYNC.RECONVERGENT B0 ;  /* 0x0000000000007941 */ /* 0x000fea0003800200 */
.L_x_266:
        /* <DEDUP_REMOVED lines=12> */
.L_x_269:
[----:B------:R-:W-:Y:S05]  /*3620*/  BSYNC.RECONVERGENT B0 ;  /* 0x0000000000007941 */ /* 0x000fea0003800200 */
.L_x_268:
        /* <DEDUP_REMOVED lines=12> */
.L_x_271:
[----:B------:R-:W-:Y:S05]  /*36f0*/  BSYNC.RECONVERGENT B0 ;  /* 0x0000000000007941 */ /* 0x000fea0003800200 */
.L_x_270:
        /* <DEDUP_REMOVED lines=12> */
.L_x_273:
[----:B------:R-:W-:Y:S05]  /*37c0*/  BSYNC.RECONVERGENT B0 ;  /* 0x0000000000007941 */ /* 0x000fea0003800200 */
.L_x_272:
        /* <DEDUP_REMOVED lines=11> */
.L_x_265:
        /* <DEDUP_REMOVED lines=11> */
.L_x_277:
        /* <DEDUP_REMOVED lines=8> */
.L_x_276:
[----:B------:R-:W-:Y:S05]  /*39b0*/  BSYNC.RECONVERGENT B0 ;  /* 0x0000000000007941 */ /* 0x000fea0003800200 */
.L_x_275:
        /* <DEDUP_REMOVED lines=9> */
.L_x_264:
        /* <DEDUP_REMOVED lines=83> */
        .weak           $__internal_6_$__cuda_sm20_div_s64
        .type           $__internal_6_$__cuda_sm20_div_s64,@function
        .size           $__internal_6_$__cuda_sm20_div_s64,(.L_x_7174 - $__internal_6_$__cuda_sm20_div_s64)
$__internal_6_$__cuda_sm20_div_s64:
        /* <DEDUP_REMOVED lines=86> */
[----:B------:R-:W-:Y:S06]  /*44e0*/  RET.REL.NODEC R12 `(_ZN5flash32flash_fwd_splitkv_combine_kernelI23Flash_fwd_kernel_traitsILi128ELi64ELi128ELi4ELb0ELb0EN7cutlass6half_tE19Flash_kernel_traitsILi128ELi64ELi128ELi4ES3_EELi4ELi1ELb0EEEvNS_16Flash_fwd_paramsE) ;  /* 0xffffffb80cc47950 */ /* 0x000fec0003c3ffff */
.L_x_278:
        /* <DEDUP_REMOVED lines=9> */
.L_x_7174:


//--------------------- .text._ZN5flash32flash_fwd_splitkv_combine_kernelI23Flash_fwd_kernel_traitsILi128ELi64ELi128ELi4ELb0ELb0EN7cutlass6half_tE19Flash_kernel_traitsILi128ELi64ELi128ELi4ES3_EELi4ELi7ELb1EEEvNS_16Flash_fwd_paramsE --------------------------
	.section	.text._ZN5flash32flash_fwd_splitkv_combine_kernelI23Flash_fwd_kernel_traitsILi128ELi64ELi128ELi4ELb0ELb0EN7cutlass6half_tE19Flash_kernel_traitsILi128ELi64ELi128ELi4ES3_EELi4ELi7ELb1EEEvNS_16Flash_fwd_paramsE,"ax",@progbits
	.align	128
        .global         _ZN5flash32flash_fwd_splitkv_combine_kernelI23Flash_fwd_kernel_traitsILi128ELi64ELi128ELi4ELb0ELb0EN7cutlass6half_tE19Flash_kernel_traitsILi128ELi64ELi128ELi4ES3_EELi4ELi7ELb1EEEvNS_16Flash_fwd_paramsE
        .type           _ZN5flash32flash_fwd_splitkv_combine_kernelI23Flash_fwd_kernel_traitsILi128ELi64ELi128ELi4ELb0ELb0EN7cutlass6half_tE19Flash_kernel_traitsILi128ELi64ELi128ELi4ES3_EELi4ELi7ELb1EEEvNS_16Flash_fwd_paramsE,@function
        .size           _ZN5flash32flash_fwd_splitkv_combine_kernelI23Flash_fwd_kernel_traitsILi128ELi64ELi128ELi4ELb0ELb0EN7cutlass6half_tE19Flash_kernel_traitsILi128ELi64ELi128ELi4ES3_EELi4ELi7ELb1EEEvNS_16Flash_fwd_paramsE,(.L_x_7175 - _ZN5flash32flash_fwd_splitkv_combine_kernelI23Flash_fwd_kernel_traitsILi128ELi64ELi128ELi4ELb0ELb0EN7cutlass6half_tE19Flash_kernel_traitsILi128ELi64ELi128ELi4ES3_EELi4ELi7ELb1EEEvNS_16Flash_fwd_paramsE)
        .other          _ZN5flash32flash_fwd_splitkv_combine_kernelI23Flash_fwd_kernel_traitsILi128ELi64ELi128ELi4ELb0ELb0EN7cutlass6half_tE19Flash_kernel_traitsILi128ELi64ELi128ELi4ES3_EELi4ELi7ELb1EEEvNS_16Flash_fwd_paramsE,@"STO_CUDA_ENTRY STV_DEFAULT"
_ZN5flash32flash_fwd_splitkv_combine_kernelI23Flash_fwd_kernel_traitsILi128ELi64ELi128ELi4ELb0ELb0EN7cutlass6half_tE19Flash_kernel_traitsILi128ELi64ELi128ELi4ES3_EELi4ELi7ELb1EEEvNS_16Flash_fwd_paramsE:
.text._ZN5flash32flash_fwd_splitkv_combine_kernelI23Flash_fwd_kernel_traitsILi128ELi64ELi128ELi4ELb0ELb0EN7cutlass6half_tE19Flash_kernel_traitsILi128ELi64ELi128ELi4ES3_EELi4ELi7ELb1EEEvNS_16Flash_fwd_paramsE:
        /* <DEDUP_REMOVED lines=38> */
.L_x_279:
[----:B------:R-:W-:Y:S01]  /*0260*/  IMAD.U32 R22, RZ, RZ, UR20 ;  /* 0x00000014ff167e24 */ /* 0x000fe2000f8e00ff */
[----:B------:R-:W-:Y:S01]  /*0270*/  MOV R20, UR18 ;  /* 0x0000001200147c02 */ /* 0x000fe20008000f00 */
[----:B------:R-:W-:Y:S01]  /*0280*/  IMAD.U32 R15, RZ, RZ, UR14 ;  /* 0x0000000eff0f7e24 */ /* 0x000fe2000f8e00ff */
[----:B------:R-:W-:Y:S02]  /*0290*/  MOV R13, UR5 ;  /* 0x00000005000d7c02 */ /* 0x000fe40008000f00 */
[----:B------:R-:W-:Y:S02]  /*02a0*/  MOV R18, 0x2c0 ;  /* 0x000002c000127802 */ /* 0x000fe40000000f00 */
[----:B------:R-:W-:Y:S05]  /*02b0*/  CALL.REL.NOINC `($__internal_7_$__cuda_sm20_div_s64) ;  /* 0x0000004c00807944 */ /* 0x000fea0003c00000 */
[----:B------:R-:W-:-:S07]  /*02c0*/  MOV R14, R0 ;  /* 0x00000000000e7202 */ /* 0x000fce0000000f00 */
.L_x_280:
        /* <DEDUP_REMOVED lines=30> */
.L_x_282:
[----:B------:R-:W-:Y:S02]  /*04b0*/  MOV R22, R14 ;  /* 0x0000000e00167202 */ /* 0x000fe40000000f00 */
[----:B------:R-:W-:Y:S02]  /*04c0*/  MOV R18, 0x4e0 ;  /* 0x000004e000127802 */ /* 0x000fe40000000f00 */
[----:B------:R-:W-:Y:S05]  /*04d0*/  CALL.REL.NOINC `($__internal_7_$__cuda_sm20_div_s64) ;  /* 0x0000004800f87944 */ /* 0x000fea0003c00000 */
[----:B------:R-:W-:Y:S02]  /*04e0*/  MOV R6, R0 ;  /* 0x0000000000067202 */ /* 0x000fe40000000f00 */
[----:B------:R-:W-:Y:S02]  /*04f0*/  MOV R7, R15 ;  /* 0x0000000f00077202 */ /* 0x000fe40000000f00 */
.L_x_283:
[----:B------:R-:W-:Y:S05]  /*0500*/  BSYNC.RECONVERGENT B0 ;  /* 0x0000000000007941 */ /* 0x000fea0003800200 */
.L_x_281:
        /* <DEDUP_REMOVED lines=58> */
.L_x_285:
[----:B------:R-:W-:Y:S01]  /*08b0*/  IMAD.MOV.U32 R22, RZ, RZ, R20 ;  /* 0x000000ffff167224 */ /* 0x000fe200078e0014 */
[----:B------:R-:W-:Y:S01]  /*08c0*/  MOV R20, R14 ;  /* 0x0000000e00147202 */ /* 0x000fe20000000f00 */
[----:B------:R-:W-:Y:S01]  /*08d0*/  IMAD.MOV.U32 R15, RZ, RZ, R13 ;  /* 0x000000ffff0f7224 */ /* 0x000fe200078e000d */
[----:B------:R-:W-:Y:S02]  /*08e0*/  MOV R13, R32 ;  /* 0x00000020000d7202 */ /* 0x000fe40000000f00 */
[----:B------:R-:W-:Y:S02]  /*08f0*/  MOV R18, 0x910 ;  /* 0x0000091000127802 */ /* 0x000fe40000000f00 */
[----:B------:R-:W-:Y:S05]  /*0900*/  CALL.REL.NOINC `($__internal_7_$__cuda_sm20_div_s64) ;  /* 0x0000004400ec7944 */ /* 0x000fea0003c00000 */
[----:B------:R-:W-:Y:S02]  /*0910*/  MOV R22, R0 ;  /* 0x0000000000167202 */ /* 0x000fe40000000f00 */
[----:B------:R-:W-:Y:S02]  /*0920*/  MOV R23, R15 ;  /* 0x0000000f00177202 */ /* 0x000fe40000000f00 */
.L_x_286:
[----:B------:R-:W-:Y:S05]  /*0930*/  BSYNC.RECONVERGENT B0 ;  /* 0x0000000000007941 */ /* 0x000fea0003800200 */
.L_x_284:
        /* <DEDUP_REMOVED lines=125> */
.L_x_288:
[----:B------:R-:W-:Y:S01]  /*1110*/  IMAD.MOV.U32 R15, RZ, RZ, R23 ;  /* 0x000000ffff0f7224 */ /* 0x000fe200078e0017 */
[----:B------:R-:W-:Y:S01]  /*1120*/  MOV R20, R11 ;  /* 0x0000000b00147202 */ /* 0x000fe20000000f00 */
[----:B------:R-:W-:Y:S01]  /*1130*/  IMAD.MOV.U32 R13, RZ, RZ, R3 ;  /* 0x000000ffff0d7224 */ /* 0x000fe200078e0003 */
[----:B------:R-:W-:Y:S02]  /*1140*/  MOV R18, 0x1160 ;  /* 0x0000116000127802 */ /* 0x000fe40000000f00 */
[----:B------:R-:W-:Y:S05]  /*1150*/  CALL.REL.NOINC `($__internal_7_$__cuda_sm20_div_s64) ;  /* 0x0000003c00d87944 */ /* 0x000fea0003c00000 */
[----:B------:R-:W-:Y:S02]  /*1160*/  MOV R36, R0 ;  /* 0x0000000000247202 */ /* 0x000fe40000000f00 */
[----:B------:R-:W-:Y:S02]  /*1170*/  MOV R37, R15 ;  /* 0x0000000f00257202 */ /* 0x000fe40000000f00 */
.L_x_289:
[----:B------:R-:W-:Y:S05]  /*1180*/  BSYNC.RECONVERGENT B0 ;  /* 0x0000000000007941 */ /* 0x000fea0003800200 */
.L_x_287:
        /* <DEDUP_REMOVED lines=57> */
.L_x_291:
[----:B------:R-:W-:Y:S01]  /*1520*/  IMAD.MOV.U32 R22, RZ, RZ, R6 ;  /* 0x000000ffff167224 */ /* 0x000fe200078e0006 */
[----:B------:R-:W-:Y:S01]  /*1530*/  MOV R15, R7 ;  /* 0x00000007000f7202 */ /* 0x000fe20000000f00 */
[----:B------:R-:W-:Y:S01]  /*1540*/  IMAD.MOV.U32 R20, RZ, RZ, R10 ;  /* 0x000000ffff147224 */ /* 0x000fe200078e000a */
[----:B------:R-:W-:Y:S02]  /*1550*/  MOV R18, 0x1570 ;  /* 0x0000157000127802 */ /* 0x000fe40000000f00 */
[----:B------:R-:W-:Y:S05]  /*1560*/  CALL.REL.NOINC `($__internal_7_$__cuda_sm20_div_s64) ;  /* 0x0000003800d47944 */ /* 0x000fea0003c00000 */
[----:B------:R-:W-:Y:S02]  /*1570*/  MOV R18, R0 ;  /* 0x0000000000127202 */ /* 0x000fe40000000f00 */
[----:B------:R-:W-:Y:S02]  /*1580*/  MOV R19, R15 ;  /* 0x0000000f00137202 */ /* 0x000fe40000000f00 */
.L_x_292:
[----:B------:R-:W-:Y:S05]  /*1590*/  BSYNC.RECONVERGENT B0 ;  /* 0x0000000000007941 */ /* 0x000fea0003800200 */
.L_x_290:
        /* <DEDUP_REMOVED lines=8> */
[----:B------:R-:W-:-:S03]  /*1620*/  ISETP.LT.U32.AND P3, PT, R20, UR8, PT ;  /* 0x0000000814007c0c */ /* 0x000fc6000bf61070 */
[C---:B------:R-:W-:Y:S01]  /*1630*/  VIADD R2, R21.reuse, 0x40 ;  /* 0x0000004015027836 */ /* 0x040fe20000000000 */
[----:B------:R-:W-:Y:S01]  /*1640*/  ISETP.GT.AND.EX P3, PT, R0, RZ, PT, P3 ;  /* 0x000000ff0000720c */ /* 0x000fe20003f64330 */
[C---:B------:R-:W-:Y:S02]  /*1650*/  VIADD R15, R21.reuse, 0x20 ;  /* 0x00000020150f7836 */ /* 0x040fe40000000000 */
[C---:B------:R-:W-:Y:S01]  /*1660*/  VIADD R0, R21.reuse, 0x60 ;  /* 0x0000006015007836 */ /* 0x040fe20000000000 */
[----:B-1----:R-:W-:Y:S02]  /*1670*/  ISETP.GE.OR P6, PT, R21, UR4, !P3 ;  /* 0x0000000415007c0c */ /* 0x002fe4000dfc6670 */
[----:B------:R-:W-:Y:S02]  /*1680*/  ISETP.GE.OR P4, PT, R2, UR4, !P3 ;  /* 0x0000000402007c0c */ /* 0x000fe4000df86670 */
[----:B------:R-:W-:Y:S02]  /*1690*/  ISETP.GE.OR P5, PT, R15, UR4, !P3 ;  /* 0x000000040f007c0c */ /* 0x000fe4000dfa6670 */
[----:B------:R-:W-:-:S07]  /*16a0*/  ISETP.GE.OR P3, PT, R0, UR4, !P3 ;  /* 0x0000000400007c0c */ /* 0x000fce000df66670 */
[----:B------:R-:W0:Y:S01]  /*16b0*/  @!P6 LDC.64 R16, c[0x0][0x428] ;  /* 0x00010a00ff10eb82 */ /* 0x000e220000000a00 */
[C---:B------:R-:W-:Y:S02]  /*16c0*/  @!P6 IADD3 R24, P0, PT, R20.reuse, UR19, RZ ;  /* 0x000000131418ec10 */ /* 0x040fe4000ff1e0ff */
[C---:B------:R-:W-:Y:S02]  /*16d0*/  @!P4 IADD3 R26, P1, PT, R20.reuse, UR19, RZ ;  /* 0x00000013141acc10 */ /* 0x040fe4000ff3e0ff */
[----:B------:R-:W-:Y:S02]  /*16e0*/  @!P6 IADD3.X R25, PT, PT, RZ, RZ, RZ, P0, !PT ;  /* 0x000000ffff19e210 */ /* 0x000fe400007fe4ff */
[----:B------:R-:W-:Y:S01]  /*16f0*/  @!P5 IADD3 R28, P2, PT, R20, UR19, RZ ;  /* 0x00000013141cdc10 */ /* 0x000fe2000ff5e0ff */
[----:B------:R-:W1:Y:S01]  /*1700*/  @!P4 LDC.64 R8, c[0x0][0x428] ;  /* 0x00010a00ff08cb82 */ /* 0x000e620000000a00 */
[----:B------:R-:W-:Y:S02]  /*1710*/  @!P4 IMAD.X R27, RZ, RZ, RZ, P1 ;  /* 0x000000ffff1bc224 */ /* 0x000fe400008e06ff */
[----:B------:R-:W-:-:S04]  /*1720*/  @!P6 IMAD.WIDE.U32 R24, R21, UR20, R24 ;  /* 0x000000141518ec25 */ /* 0x000fc8000f8e0018 */
[----:B------:R-:W-:Y:S01]  /*1730*/  @!P6 IMAD R22, R21, UR14, R25 ;  /* 0x0000000e1516ec24 */ /* 0x000fe2000f8e0219 */
[----:B------:R-:W3:Y:S01]  /*1740*/  @!P5 LDC.64 R12, c[0x0][0x428] ;  /* 0x00010a00ff0cdb82 */ /* 0x000ee20000000a00 */
[----:B------:R-:W-:-:S07]  /*1750*/  @!P5 IMAD.X R29, RZ, RZ, RZ, P2 ;  /* 0x000000ffff1dd224 */ /* 0x000fce00010e06ff */
[----:B------:R-:W4:Y:S01]  /*1760*/  @!P3 LDC.64 R6, c[0x0][0x428] ;  /* 0x00010a00ff06bb82 */ /* 0x000f220000000a00 */
[----:B0-----:R-:W-:Y:S01]  /*1770*/  @!P6 LEA R30, P0, R24, R16, 0x2 ;  /* 0x00000010181ee211 */ /* 0x001fe200078010ff */
[----:B------:R-:W-:-:S03]  /*1780*/  @!P4 IMAD.WIDE.U32 R26, R2, UR20, R26 ;  /* 0x00000014021acc25 */ /* 0x000fc6000f8e001a */
[----:B------:R-:W-:Y:S01]  /*1790*/  @!P6 LEA.HI.X R31, R24, R17, R22, 0x2, P0 ;  /* 0x00000011181fe211 */ /* 0x000fe200000f1416 */
[----:B------:R-:W-:Y:S01]  /*17a0*/  @!P5 IMAD.WIDE.U32 R28, R15, UR20, R28 ;  /* 0x000000140f1cdc25 */ /* 0x000fe2000f8e001c */
[----:B------:R-:W-:-:S03]  /*17b0*/  @!P3 IADD3 R24, P0, PT, R20, UR19, RZ ;  /* 0x000000131418bc10 */ /* 0x000fc6000ff1e0ff */
[----:B------:R-:W-:Y:S02]  /*17c0*/  IMAD.MOV.U32 R16, RZ, RZ, -0x800000 ;  /* 0xff800000ff107424 */ /* 0x000fe400078e00ff */
[----:B------:R-:W-:Y:S01]  /*17d0*/  @!P3 IMAD.X R25, RZ, RZ, RZ, P0 ;  /* 0x000000ffff19b224 */ /* 0x000fe200000e06ff */
[----:B-1----:R-:W-:Y:S01]  /*17e0*/  @!P4 LEA R8, P1, R26, R8, 0x2 ;  /* 0x000000081a08c211 */ /* 0x002fe200078210ff */
[----:B------:R-:W-:Y:S02]  /*17f0*/  @!P4 IMAD R2, R2, UR14, R27 ;  /* 0x0000000e0202cc24 */ /* 0x000fe4000f8e021b */
[----:B------:R-:W-:Y:S01]  /*1800*/  @!P3 IMAD.WIDE.U32 R24, R0, UR20, R24 ;  /* 0x000000140018bc25 */ /* 0x000fe2000f8e0018 */
[----:B---3--:R-:W-:Y:S01]  /*1810*/  @!P5 LEA R12, P2, R28, R12, 0x2 ;  /* 0x0000000c1c0cd211 */ /* 0x008fe200078410ff */
[----:B--2---:R-:W2:Y:S01]  /*1820*/  @!P6 LDG.E R16, desc[UR10][R30.64] ;  /* 0x0000000a1e10e981 */ /* 0x004ea2000c1e1900 */
[----:B------:R-:W-:Y:S01]  /*1830*/  @!P4 LEA.HI.X R9, R26, R9, R2, 0x2, P1 ;  /* 0x000000091a09c211 */ /* 0x000fe200008f1402 */
[----:B------:R-:W-:Y:S01]  /*1840*/  @!P5 IMAD R22, R15, UR14, R29 ;  /* 0x0000000e0f16dc24 */ /* 0x000fe2000f8e021d */
[----:B------:R-:W-:Y:S01]  /*1850*/  MOV R2, 0xff800000 ;  /* 0xff80000000027802 */ /* 0x000fe20000000f00 */
[----:B------:R-:W-:Y:S01]  /*1860*/  @!P3 IMAD R0, R0, UR14, R25 ;  /* 0x0000000e0000bc24 */ /* 0x000fe2000f8e0219 */
[----:B----4-:R-:W-:Y:S01]  /*1870*/  @!P3 LEA R6, P0, R24, R6, 0x2 ;  /* 0x000000061806b211 */ /* 0x010fe200078010ff */
[----:B------:R-:W-:Y:S01]  /*1880*/  IMAD.MOV.U32 R15, RZ, RZ, -0x800000 ;  /* 0xff800000ff0f7424 */ /* 0x000fe200078e00ff */
[----:B------:R-:W-:-:S02]  /*1890*/  @!P5 LEA.HI.X R13, R28, R13, R22, 0x2, P2 ;  /* 0x0000000d1c0dd211 */ /* 0x000fc400010f1416 */
[----:B------:R-:W-:Y:S01]  /*18a0*/  @!P3 LEA.HI.X R7, R24, R7, R0, 0x2, P0 ;  /* 0x000000071807b211 */ /* 0x000fe200000f1400 */
[----:B------:R-:W-:Y:S02]  /*18b0*/  IMAD.MOV.U32 R0, RZ, RZ, -0x800000 ;  /* 0xff800000ff007424 */ /* 0x000fe400078e00ff */
[----:B------:R0:W3:Y:S04]  /*18c0*/  @!P5 LDG.E R2, desc[UR10][R12.64] ;  /* 0x0000000a0c02d981 */ /* 0x0000e8000c1e1900 */
[----:B------:R1:W4:Y:S04]  /*18d0*/  @!P4 LDG.E R15, desc[UR10][R8.64] ;  /* 0x0000000a080fc981 */ /* 0x000328000c1e1900 */
[----:B------:R5:W4:Y:S01]  /*18e0*/  @!P3 LDG.E R0, desc[UR10][R6.64] ;  /* 0x0000000a0600b981 */ /* 0x000b22000c1e1900 */
[----:B------:R-:W5:Y:S01]  /*18f0*/  S2UR UR4, SR_CgaCtaId ;  /* 0x00000000000479c3 */ /* 0x000f620000008800 */
[C---:B------:R-:W-:Y:S01]  /*1900*/  ISETP.GT.U32.AND P2, PT, R4.reuse, 0x17f, PT ;  /* 0x0000017f0400780c */ /* 0x040fe20003f44070 */
[----:B------:R-:W-:Y:S01]  /*1910*/  UMOV UR5, 0x400 ;  /* 0x0000040000057882 */ /* 0x000fe20000000000 */
[C---:B------:R-:W-:Y:S01]  /*1920*/  ISETP.GT.U32.AND P1, PT, R4.reuse, 0xff, PT ;  /* 0x000000ff0400780c */ /* 0x040fe20003f24070 */
[----:B------:R-:W-:Y:S01]  /*1930*/  IMAD.MOV.U32 R23, RZ, RZ, -0x800000 ;  /* 0xff800000ff177424 */ /* 0x000fe200078e00ff */
[C---:B------:R-:W-:Y:S01]  /*1940*/  ISETP.GT.U32.AND P0, PT, R4.reuse, 0x7f, PT ;  /* 0x0000007f0400780c */ /* 0x040fe20003f04070 */
[----:B------:R-:W-:Y:S01]  /*1950*/  IMAD.MOV.U32 R26, RZ, RZ, -0x800000 ;  /* 0xff800000ff1a7424 */ /* 0x000fe200078e00ff */
[C---:B------:R-:W-:Y:S01]  /*1960*/  ISETP.GT.U32.AND P3, PT, R4.reuse, 0x1ff, PT ;  /* 0x000001ff0400780c */ /* 0x040fe20003f64070 */
[----:B------:R-:W-:Y:S01]  /*1970*/  IMAD.MOV.U32 R24, RZ, RZ, -0x800000 ;  /* 0xff800000ff187424 */ /* 0x000fe200078e00ff */
[----:B------:R-:W-:Y:S01]  /*1980*/  LOP3.LUT P4, RZ, R4, 0x380, RZ, 0xc0, !PT ;  /* 0x0000038004ff7812 */ /* 0x000fe2000788c0ff */
[----:B------:R-:W-:Y:S01]  /*1990*/  BSSY.RECONVERGENT B1, `(.L_x_293) ;  /* 0x00001c9000017945 */ /* 0x000fe20003800200 */
[----:B------:R-:W-:-:S03]  /*19a0*/  MOV R28, 0xff800000 ;  /* 0xff800000001c7802 */ /* 0x000fc60000000f00 */
[C---:B------:R-:W-:Y:S02]  /*19b0*/  @!P2 IMAD.SHL.U32 R22, R4.reuse, 0x4, RZ ;  /* 0x000000040416a824 */ /* 0x040fe400078e00ff */
[C---:B------:R-:W-:Y:S02]  /*19c0*/  @!P1 IMAD.SHL.U32 R17, R4.reuse, 0x4, RZ ;  /* 0x0000000404119824 */ /* 0x040fe400078e00ff */
[----:B0-----:R-:W-:Y:S02]  /*19d0*/  @!P0 SHF.L.U32 R13, R4, 0x2, RZ ;  /* 0x00000002040d8819 */ /* 0x001fe400000006ff */
[----:B------:R-:W-:Y:S02]  /*19e0*/  @!P2 LOP3.LUT R12, R22, 0xc, RZ, 0xc0, !PT ;  /* 0x0000000c160ca812 */ /* 0x000fe400078ec0ff */
[----:B-1----:R-:W-:Y:S01]  /*19f0*/  @!P0 LOP3.LUT R8, R13, 0xc, RZ, 0xc0, !PT ;  /* 0x0000000c0d088812 */ /* 0x002fe200078ec0ff */
[----:B-----5:R-:W-:Y:S01]  /*1a00*/  ULEA UR4, UR4, UR5, 0x18 ;  /* 0x0000000504047291 */ /* 0x020fe2000f8ec0ff */
[----:B------:R-:W-:-:S02]  /*1a10*/  @!P1 LOP3.LUT R6, R17, 0xc, RZ, 0xc0, !PT ;  /* 0x0000000c11069812 */ /* 0x000fc400078ec0ff */
[----:B------:R-:W-:-:S03]  /*1a20*/  LOP3.LUT R9, R4, 0x1f, RZ, 0xc0, !PT ;  /* 0x0000001f04097812 */ /* 0x000fc600078ec0ff */
[----:B------:R-:W-:Y:S01]  /*1a30*/  LEA R20, R20, UR4, 0x2 ;  /* 0x0000000414147c11 */ /* 0x000fe2000f8e10ff */
[----:B------:R-:W-:Y:S02]  /*1a40*/  @!P2 VIADD R12, R12, UR4 ;  /* 0x000000040c0cac36 */ /* 0x000fe40008000000 */
[----:B------:R-:W-:Y:S02]  /*1a50*/  @!P1 VIADD R6, R6, UR4 ;  /* 0x0000000406069c36 */ /* 0x000fe40008000000 */
[----:B------:R-:W-:Y:S02]  /*1a60*/  @!P0 VIADD R8, R8, UR4 ;  /* 0x0000000408088c36 */ /* 0x000fe40008000000 */
[C---:B------:R-:W-:Y:S02]  /*1a70*/  IMAD R13, R21.reuse, 0x14, R20 ;  /* 0x00000014150d7824 */ /* 0x040fe400078e0214 */
[C---:B------:R-:W-:Y:S01]  /*1a80*/  @!P2 IMAD R7, R21.reuse, 0x14, R12 ;  /* 0x000000141507a824 */ /* 0x040fe200078e020c */
[----:B------:R-:W-:Y:S01]  /*1a90*/  SHF.R.U32.HI R12, RZ, 0x5, R4 ;  /* 0x00000005ff0c7819 */ /* 0x000fe20000011604 */
[----:B------:R-:W-:-:S02]  /*1aa0*/  @!P1 IMAD R6, R21, 0x14, R6 ;  /* 0x0000001415069824 */ /* 0x000fc400078e0206 */
[----:B------:R-:W-:Y:S01]  /*1ab0*/  @!P0 IMAD R21, R21, 0x14, R8 ;  /* 0x0000001415158824 */ /* 0x000fe200078e0208 */
[----:B------:R-:W-:Y:S01]  /*1ac0*/  LEA R8, R12, UR4, 0x2 ;  /* 0x000000040c087c11 */ /* 0x000fe2000f8e10ff */
[----:B------:R-:W-:-:S04]  /*1ad0*/  USHF.R.S32.HI UR4, URZ, 0x1f, UR21 ;  /* 0x0000001fff047899 */ /* 0x000fc80008011415 */
[----:B------:R-:W-:Y:S01]  /*1ae0*/  IMAD R25, R9, 0x14, R8 ;  /* 0x0000001409197824 */ /* 0x000fe200078e0208 */
[----:B------:R-:W-:Y:S01]  /*1af0*/  ULOP3.LUT UR4, UR4, 0x1, URZ, 0xfc, !UPT ;  /* 0x0000000104047892 */ /* 0x000fe2000f8efcff */
[----:B--2---:R0:W-:Y:S04]  /*1b00*/  @!P3 STS [R13], R16 ;  /* 0x000000100d00b388 */ /* 0x0041e80000000800 */
[----:B---3--:R-:W-:Y:S04]  /*1b10*/  @!P2 STS [R7+0x280], R2 ;  /* 0x000280020700a388 */ /* 0x008fe80000000800 */
[----:B----4-:R-:W-:Y:S04]  /*1b20*/  @!P1 STS [R6+0x500], R15 ;  /* 0x0005000f06009388 */ /* 0x010fe80000000800 */
[----:B------:R1:W-:Y:S01]  /*1b30*/  @!P0 STS [R21+0x780], R0 ;  /* 0x0007800015008388 */ /* 0x0003e20000000800 */
[----:B------:R-:W-:Y:S01]  /*1b40*/  BAR.SYNC.DEFER_BLOCKING 0x0 ;  /* 0x0000000000007b1d */ /* 0x000fe20000010000 */
[----:B0-----:R-:W-:-:S07]  /*1b50*/  IMAD.MOV.U32 R16, RZ, RZ, RZ ;  /* 0x000000ffff107224 */ /* 0x001fce00078e00ff */
[----:B-1----:R-:W0:Y:S01]  /*1b60*/  LDC R0, c[0x0][0x434] ;  /* 0x00010d00ff007b82 */ /* 0x002e220000000800 */
[----:B------:R-:W-:Y:S04]  /*1b70*/  @!P4 LDS R28, [R25] ;  /* 0x00000000191cc984 */ /* 0x000fe80000000800 */
[----:B------:R-:W-:Y:S04]  /*1b80*/  @!P4 LDS R23, [R25+0x280] ;  /* 0x000280001917c984 */ /* 0x000fe80000000800 */
[----:B------:R-:W1:Y:S04]  /*1b90*/  @!P4 LDS R26, [R25+0x500] ;  /* 0x00050000191ac984 */ /* 0x000e680000000800 */
[----:B------:R-:W2:Y:S01]  /*1ba0*/  @!P4 LDS R24, [R25+0x780] ;  /* 0x000780001918c984 */ /* 0x000ea20000000800 */
[----:B0-----:R-:W-:-:S04]  /*1bb0*/  IABS R2, R0 ;  /* 0x0000000000027213 */ /* 0x001fc80000000000 */
[----:B------:R-:W0:Y:S08]  /*1bc0*/  I2F.RP R21, R2 ;  /* 0x0000000200157306 */ /* 0x000e300000209400 */
[----:B0-----:R-:W0:Y:S01]  /*1bd0*/  MUFU.RCP R20, R21 ;  /* 0x0000001500147308 */ /* 0x001e220000001000 */
[----:B-1----:R-:W-:-:S04]  /*1be0*/  FMNMX3.FTZ R7, R28, R23, R26, !PT ;  /* 0x000000171c077276 */ /* 0x002fc8000781001a */
[----:B--2---:R-:W-:-:S05]  /*1bf0*/  FMNMX.FTZ R6, R7, R24, !PT ;  /* 0x0000001807067209 */ /* 0x004fca0007810000 */
[----:B------:R-:W1:Y:S01]  /*1c00*/  SHFL.BFLY PT, R7, R6, 0x10, 0x1f ;  /* 0x0e001f0006077f89 */ /* 0x000e6200000e0000 */
[----:B0-----:R-:W-:-:S04]  /*1c10*/  IADD3 R20, PT, PT, R20, 0xffffffe, RZ ;  /* 0x0ffffffe14147810 */ /* 0x001fc80007ffe0ff */
[----:B------:R-:W0:Y:S01]  /*1c20*/  F2I.FTZ.U32.TRUNC.NTZ R17, R20 ;  /* 0x0000001400117305 */ /* 0x000e22000021f000 */
[----:B-1----:R-:W-:Y:S01]  /*1c30*/  FMNMX.FTZ R7, R6, R7, !PT ;  /* 0x0000000706077209 */ /* 0x002fe20007810000 */
[----:B0-----:R-:W-:-:S04]  /*1c40*/  IMAD.MOV R6, RZ, RZ, -R17 ;  /* 0x000000ffff067224 */ /* 0x001fc800078e0a11 */
[----:B------:R-:W0:Y:S01]  /*1c50*/  SHFL.BFLY PT, R22, R7, 0x8, 0x1f ;  /* 0x0d001f0007167f89 */ /* 0x000e2200000e0000 */
[----:B------:R-:W-:Y:S01]  /*1c60*/  IMAD R13, R6, R2, RZ ;  /* 0x00000002060d7224 */ /* 0x000fe200078e02ff */
[----:B------:R-:W-:Y:S02]  /*1c70*/  IABS R6, R5 ;  /* 0x0000000500067213 */ /* 0x000fe40000000000 */
[----:B------:R-:W-:Y:S01]  /*1c80*/  LOP3.LUT R5, R5, R0, RZ, 0x3c, !PT ;  /* 0x0000000005057212 */ /* 0x000fe200078e3cff */
[----:B------:R-:W-:-:S03]  /*1c90*/  IMAD.HI.U32 R16, R17, R13, R16 ;  /* 0x0000000d11107227 */ /* 0x000fc600078e0010 */
[----:B------:R-:W-:Y:S01]  /*1ca0*/  ISETP.GE.AND P1, PT, R5, RZ, PT ;  /* 0x000000ff0500720c */ /* 0x000fe20003f26270 */
[----:B------:R-:W-:-:S04]  /*1cb0*/  IMAD.MOV.U32 R17, RZ, RZ, R6 ;  /* 0x000000ffff117224 */ /* 0x000fc800078e0006 */
[----:B------:R-:W-:-:S05]  /*1cc0*/  IMAD.HI.U32 R6, R16, R17, RZ ;  /* 0x0000001110067227 */ /* 0x000fca00078e00ff */
[----:B------:R-:W-:-:S05]  /*1cd0*/  IADD3 R13, PT, PT, -R6, RZ, RZ ;  /* 0x000000ff060d7210 */ /* 0x000fca0007ffe1ff */
        /* <DEDUP_REMOVED lines=27> */
[----:B0-----:R-:W-:-:S02]  /*1e90*/  FADD.FTZ R17, R16, R15 ;  /* 0x0000000f10117221 */ /* 0x001fc40000010000 */
[----:B------:R-:W0:Y:S05]  /*1ea0*/  LDC R16, c[0x0][0x3e0] ;  /* 0x0000f800ff107b82 */ /* 0x000e2a0000000800 */
[----:B------:R-:W-:Y:S02]  /*1eb0*/  @P2 VIADD R6, R6, 0x1 ;  /* 0x0000000106062836 */ /* 0x000fe40000000000 */
[----:B-1----:R-:W-:-:S04]  /*1ec0*/  FADD.FTZ R2, R17, R8 ;  /* 0x0000000811027221 */ /* 0x002fc80000010000 */
[----:B--2---:R-:W-:Y:S01]  /*1ed0*/  FADD.FTZ R5, R2, R7 ;  /* 0x0000000702057221 */ /* 0x004fe20000010000 */
[----:B------:R-:W-:Y:S02]  /*1ee0*/  @!P1 IADD3 R6, PT, PT, -R6, RZ, RZ ;  /* 0x000000ff06069210 */ /* 0x000fe40007ffe1ff */
[----:B------:R-:W-:Y:S02]  /*1ef0*/  @!P0 LOP3.LUT R6, RZ, R0, RZ, 0x33, !PT ;  /* 0x00000000ff068212 */ /* 0x000fe400078e33ff */
[----:B------:R-:W1:Y:S03]  /*1f00*/  SHFL.BFLY PT, R8, R5, 0x10, 0x1f ;  /* 0x0e001f0005087f89 */ /* 0x000e6600000e0000 */
[----:B------:R-:W-:Y:S01]  /*1f10*/  IMAD R7, R6, UR4, RZ ;  /* 0x0000000406077c24 */ /* 0x000fe2000f8e02ff */
[----:B------:R-:W2:Y:S04]  /*1f20*/  LDCU UR4, c[0x0][0x430] ;  /* 0x00008600ff0477ac */ /* 0x000ea80008000800 */
[----:B------:R-:W-:-:S02]  /*1f30*/  IABS R20, R7 ;  /* 0x0000000700147213 */ /* 0x000fc40000000000 */
[----:B------:R-:W-:Y:S02]  /*1f40*/  IABS R27, R7 ;  /* 0x00000007001b7213 */ /* 0x000fe40000000000 */
[----:B------:R-:W3:Y:S01]  /*1f50*/  I2F.RP R21, R20 ;  /* 0x0000001400157306 */ /* 0x000ee20000209400 */
[----:B0-----:R-:W-:Y:S02]  /*1f60*/  IABS R2, R16 ;  /* 0x0000001000027213 */ /* 0x001fe40000000000 */
[----:B------:R-:W-:Y:S02]  /*1f70*/  IADD3 R27, PT, PT, RZ, -R27, RZ ;  /* 0x8000001bff1b7210 */ /* 0x000fe40007ffe0ff */
[----:B------:R-:W-:-:S03]  /*1f80*/  ISETP.NE.AND P5, PT, R7, RZ, PT ;  /* 0x000000ff0700720c */ /* 0x000fc60003fa5270 */
[----:B------:R-:W0:Y:S01]  /*1f90*/  I2F.RP R17, R2 ;  /* 0x0000000200117306 */ /* 0x000e220000209400 */
[----:B-1----:R-:W-:-:S07]  /*1fa0*/  FADD.FTZ R8, R5, R8 ;  /* 0x0000000805087221 */ /* 0x002fce0000010000 */
[----:B---3--:R-:W1:Y:S01]  /*1fb0*/  MUFU.RCP R34, R21 ;  /* 0x0000001500227308 */ /* 0x008e620000001000 */
[----:B------:R-:W3:Y:S07]  /*1fc0*/  SHFL.BFLY PT, R15, R8, 0x8, 0x1f ;  /* 0x0d001f00080f7f89 */ /* 0x000eee00000e0000 */
[----:B0-----:R-:W0:Y:S01]  /*1fd0*/  MUFU.RCP R30, R17 ;  /* 0x00000011001e7308 */ /* 0x001e220000001000 */
[----:B-1----:R-:W-:-:S07]  /*1fe0*/  VIADD R34, R34, 0xffffffe ;  /* 0x0ffffffe22227836 */ /* 0x002fce0000000000 */
[----:B------:R-:W1:Y:S01]  /*1ff0*/  F2I.FTZ.U32.TRUNC.NTZ R35, R34 ;  /* 0x0000002200237305 */ /* 0x000e62000021f000 */
[----:B---3--:R-:W-:Y:S01]  /*2000*/  FADD.FTZ R15, R8, R15 ;  /* 0x0000000f080f7221 */ /* 0x008fe20000010000 */
[----:B0-----:R-:W-:-:S04]  /*2010*/  VIADD R30, R30, 0xffffffe ;  /* 0x0ffffffe1e1e7836 */ /* 0x001fc80000000000 */
[----:B------:R-:W0:Y:S02]  /*2020*/  SHFL.BFLY PT, R22, R15, 0x4, 0x1f ;  /* 0x0c801f000f167f89 */ /* 0x000e2400000e0000 */
[----:B------:R-:W3:Y:S01]  /*2030*/  F2I.FTZ.U32.TRUNC.NTZ R31, R30 ;  /* 0x0000001e001f7305 */ /* 0x000ee2000021f000 */
[----:B-1----:R-:W-:Y:S02]  /*2040*/  IMAD.MOV R29, RZ, RZ, -R35 ;  /* 0x000000ffff1d7224 */ /* 0x002fe400078e0a23 */
[----:B------:R-:W-:Y:S02]  /*2050*/  IMAD.MOV.U32 R34, RZ, RZ, RZ ;  /* 0x000000ffff227224 */ /* 0x000fe400078e00ff */
[----:B------:R-:W-:-:S04]  /*2060*/  IMAD R29, R29, R20, RZ ;  /* 0x000000141d1d7224 */ /* 0x000fc800078e02ff */
[----:B------:R-:W-:Y:S01]  /*2070*/  IMAD.HI.U32 R29, R35, R29, R34 ;  /* 0x0000001d231d7227 */ /* 0x000fe200078e0022 */
[----:B---3--:R-:W-:-:S03]  /*2080*/  IADD3 R5, PT, PT, RZ, -R31, RZ ;  /* 0x8000001fff057210 */ /* 0x008fc60007ffe0ff */
[----:B------:R-:W-:Y:S02]  /*2090*/  IMAD.MOV.U32 R30, RZ, RZ, RZ ;  /* 0x000000ffff1e7224 */ /* 0x000fe400078e00ff */
[----:B------:R-:W-:Y:S02]  /*20a0*/  IMAD R21, R5, R2, RZ ;  /* 0x0000000205157224 */ /* 0x000fe400078e02ff */
[----:B------:R-:W-:Y:S02]  /*20b0*/  VIADD R5, R20, UR17 ;  /* 0x0000001114057c36 */ /* 0x000fe40008000000 */
[----:B0-----:R-:W-:Y:S01]  /*20c0*/  FADD.FTZ R22, R15, R22 ;  /* 0x000000160f167221 */ /* 0x001fe20000010000 */
[----:B------:R-:W-:Y:S02]  /*20d0*/  IMAD.HI.U32 R21, R31, R21, R30 ;  /* 0x000000151f157227 */ /* 0x000fe400078e001e */
[----:B------:R-:W-:Y:S02]  /*20e0*/  IABS R8, R5 ;  /* 0x0000000500087213 */ /* 0x000fe40000000000 */
[----:B------:R-:W0:Y:S03]  /*20f0*/  SHFL.BFLY PT, R17, R22, 0x2, 0x1f ;  /* 0x0c401f0016117f89 */ /* 0x000e2600000e0000 */
[----:B------:R-:W-:-:S04]  /*2100*/  IMAD.HI.U32 R29, R29, R8, RZ ;  /* 0x000000081d1d7227 */ /* 0x000fc800078e00ff */
[----:B------:R-:W-:Y:S02]  /*2110*/  IMAD R27, R29, R27, R8 ;  /* 0x0000001b1d1b7224 */ /* 0x000fe400078e0208 */
[----:B------:R-:W-:-:S03]  /*2120*/  IMAD.HI.U32 R21, R21, R8, RZ ;  /* 0x0000000815157227 */ /* 0x000fc600078e00ff */
[----:B------:R-:W-:Y:S01]  /*2130*/  ISETP.GT.U32.AND P3, PT, R20, R27, PT ;  /* 0x0000001b1400720c */ /* 0x000fe20003f64070 */
[----:B------:R-:W-:-:S04]  /*2140*/  IMAD.MOV R15, RZ, RZ, -R21 ;  /* 0x000000ffff0f7224 */ /* 0x000fc800078e0a15 */
[C---:B------:R-:W-:Y:S02]  /*2150*/  IMAD R15, R2.reuse, R15, R8 ;  /* 0x0000000f020f7224 */ /* 0x040fe400078e0208 */
[----:B------:R-:W1:Y:S03]  /*2160*/  LDC.U8 R8, c[0x0][0x549] ;  /* 0x00015240ff087b82 */ /* 0x000e660000000000 */
[----:B------:R-:W-:Y:S01]  /*2170*/  ISETP.GT.U32.AND P1, PT, R2, R15, PT ;  /* 0x0000000f0200720c */ /* 0x000fe20003f24070 */
[----:B0-----:R-:W-:Y:S02]  /*2180*/  FADD.FTZ R17, R22, R17 ;  /* 0x0000001116117221 */ /* 0x001fe40000010000 */
[----:B------:R-:W-:Y:S01]  /*2190*/  @!P3 IMAD.IADD R27, R27, 0x1, -R20 ;  /* 0x000000011b1bb824 */ /* 0x000fe200078e0a14 */
[----:B------:R-:W-:Y:S02]  /*21a0*/  @!P3 IADD3 R29, PT, PT, R29, 0x1, RZ ;  /* 0x000000011d1db810 */ /* 0x000fe40007ffe0ff */
[----:B------:R-:W0:Y:S02]  /*21b0*/  SHFL.BFLY PT, R22, R17, 0x1, 0x1f ;  /* 0x0c201f0011167f89 */ /* 0x000e2400000e0000 */
[----:B------:R-:W-:-:S02]  /*21c0*/  ISETP.GE.U32.AND P2, PT, R27, R20, PT ;  /* 0x000000141b00720c */ /* 0x000fc40003f46070 */
[C---:B------:R-:W-:Y:S02]  /*21d0*/  LOP3.LUT R27, R5.reuse, R20, RZ, 0x3c, !PT ;  /* 0x00000014051b7212 */ /* 0x040fe400078e3cff */
[----:B------:R-:W-:Y:S01]  /*21e0*/  LOP3.LUT R5, R5, R16, RZ, 0x3c, !PT ;  /* 0x0000001005057212 */ /* 0x000fe200078e3cff */
[----:B------:R-:W-:Y:S01]  /*21f0*/  @!P1 IMAD.IADD R15, R15, 0x1, -R2 ;  /* 0x000000010f0f9824 */ /* 0x000fe200078e0a02 */
[----:B------:R-:W-:Y:S01]  /*2200*/  ISETP.GE.AND P0, PT, R27, RZ, PT ;  /* 0x000000ff1b00720c */ /* 0x000fe20003f06270 */
[----:B------:R-:W-:Y:S01]  /*2210*/  @!P1 VIADD R21, R21, 0x1 ;  /* 0x0000000115159836 */ /* 0x000fe20000000000 */
[----:B------:R-:W-:Y:S02]  /*2220*/  ISETP.GE.AND P3, PT, R5, RZ, PT ;  /* 0x000000ff0500720c */ /* 0x000fe40003f66270 */
[----:B------:R-:W-:Y:S02]  /*2230*/  ISETP.GE.U32.AND P4, PT, R15, R2, PT ;  /* 0x000000020f00720c */ /* 0x000fe40003f86070 */
[----:B------:R-:W-:Y:S01]  /*2240*/  ISETP.NE.AND P1, PT, R16, RZ, PT ;  /* 0x000000ff1000720c */ /* 0x000fe20003f25270 */
[----:B------:R-:W-:Y:S01]  /*2250*/  @P2 VIADD R29, R29, 0x1 ;  /* 0x000000011d1d2836 */ /* 0x000fe20000000000 */
[----:B------:R-:W-:-:S05]  /*2260*/  SHF.R.S32.HI R2, RZ, 0x1f, R7 ;  /* 0x0000001fff027819 */ /* 0x000fca0000011407 */
[----:B------:R-:W-:Y:S02]  /*2270*/  @!P0 IADD3 R29, PT, PT, -R29, RZ, RZ ;  /* 0x000000ff1d1d8210 */ /* 0x000fe40007ffe1ff */
[----:B-1----:R-:W-:Y:S01]  /*2280*/  ISETP.NE.AND P0, PT, R8, RZ, PT ;  /* 0x000000ff0800720c */ /* 0x002fe20003f05270 */
[----:B0-----:R-:W-:Y:S01]  /*2290*/  FADD.FTZ R22, R17, R22 ;  /* 0x0000001611167221 */ /* 0x001fe20000010000 */
[----:B------:R-:W-:Y:S01]  /*22a0*/  @P4 VIADD R21, R21, 0x1 ;  /* 0x0000000115154836 */ /* 0x000fe20000000000 */
[----:B------:R-:W-:Y:S02]  /*22b0*/  ISETP.NE.AND P4, PT, R6, RZ, PT ;  /* 0x000000ff0600720c */ /* 0x000fe40003f85270 */
[----:B------:R-:W-:Y:S01]  /*22c0*/  @!P5 LOP3.LUT R29, RZ, R20, RZ, 0x33, !PT ;  /* 0x00000014ff1dd212 */ /* 0x000fe200078e33ff */
[----:B------:R-:W-:Y:S01]  /*22d0*/  @!P3 IMAD.MOV R21, RZ, RZ, -R21 ;  /* 0x000000ffff15b224 */ /* 0x000fe200078e0a15 */
[----:B------:R-:W-:Y:S02]  /*22e0*/  FSETP.NE.FTZ.AND P2, PT, R22, RZ, PT ;  /* 0x000000ff1600720b */ /* 0x000fe40003f55000 */
[----:B------:R-:W-:-:S02]  /*22f0*/  @!P1 LOP3.LUT R21, RZ, R16, RZ, 0x33, !PT ;  /* 0x00000010ff159212 */ /* 0x000fc400078e33ff */
[----:B------:R-:W-:Y:S02]  /*2300*/  LOP3.LUT P1, RZ, R4, 0x39f, RZ, 0xc0, !PT ;  /* 0x0000039f04ff7812 */ /* 0x000fe4000782c0ff */
[C---:B------:R-:W-:Y:S01]  /*2310*/  SEL R6, R0.reuse, 0x1, !P0 ;  /* 0x0000000100067807 */ /* 0x040fe20004000000 */
[----:B--2---:R-:W-:Y:S01]  /*2320*/  IMAD R0, R0, UR4, RZ ;  /* 0x0000000400007c24 */ /* 0x004fe2000f8e02ff */
[----:B------:R-:W-:Y:S02]  /*2330*/  SEL R5, RZ, 0x1, !P4 ;  /* 0x00000001ff057807 */ /* 0x000fe40006000000 */
[----:B------:R-:W-:Y:S01]  /*2340*/  ISETP.LT.U32.AND P0, PT, R18, R29, PT ;  /* 0x0000001d1200720c */ /* 0x000fe20003f01070 */
[----:B------:R-:W-:Y:S01]  /*2350*/  IMAD R6, R21, R6, RZ ;  /* 0x0000000615067224 */ /* 0x000fe200078e02ff */
[----:B------:R-:W-:Y:S01]  /*2360*/  SHF.R.S32.HI R15, RZ, 0x1f, R29 ;  /* 0x0000001fff0f7819 */ /* 0x000fe2000001141d */
[----:B------:R-:W0:Y:S01]  /*2370*/  @P2 MUFU.LG2 R22, R22 ;  /* 0x0000001600162308 */ /* 0x000e220000000c00 */
[----:B------:R-:W-:Y:S01]  /*2380*/  LOP3.LUT R5, R2, R5, RZ, 0xfc, !PT ;  /* 0x0000000502057212 */ /* 0x000fe200078efcff */
[----:B------:R-:W-:Y:S01]  /*2390*/  IMAD.MOV.U32 R21, RZ, RZ, 0x7f800000 ;  /* 0x7f800000ff157424 */ /* 0x000fe200078e00ff */
[----:B------:R-:W-:Y:S01]  /*23a0*/  ISETP.LT.AND.EX P0, PT, R19, R15, PT, P0 ;  /* 0x0000000f1300720c */ /* 0x000fe20003f01300 */
[----:B------:R-:W-:-:S02]  /*23b0*/  IMAD R7, R7, R0, RZ ;  /* 0x0000000007077224 */ /* 0x000fc400078e02ff */
[----:B------:R-:W-:Y:S01]  /*23c0*/  IMAD R6, R5, R6, RZ ;  /* 0x0000000605067224 */ /* 0x000fe200078e02ff */
[----:B------:R-:W-:Y:S01]  /*23d0*/  SEL R8, R18, R29, P0 ;  /* 0x0000001d12087207 */ /* 0x000fe20000000000 */
[----:B0-----:R-:W-:Y:S01]  /*23e0*/  @P2 FFMA.FTZ R21, R22, 0.69314718246459960938, R13 ;  /* 0x3f31721816152823 */ /* 0x001fe2000001000d */
[----:B------:R-:W-:Y:S07]  /*23f0*/  @P1 BRA `(.L_x_294) ;  /* 0x0000001000881947 */ /* 0x000fee0003800000 */
        /* <DEDUP_REMOVED lines=51> */
.L_x_296:
[----:B------:R-:W-:Y:S01]  /*2730*/  IMAD.MOV.U32 R15, RZ, RZ, RZ ;  /* 0x000000ffff0f7224 */ /* 0x000fe200078e00ff */
[----:B------:R-:W-:Y:S02]  /*2740*/  MOV R20, R34 ;  /* 0x0000002200147202 */ /* 0x000fe40000000f00 */
[----:B------:R-:W-:Y:S02]  /*2750*/  MOV R18, 0x2770 ;  /* 0x0000277000127802 */ /* 0x000fe40000000f00 */
[----:B------:R-:W-:Y:S05]  /*2760*/  CALL.REL.NOINC `($__internal_7_$__cuda_sm20_div_s64) ;  /* 0x0000002800547944 */ /* 0x000fea0003c00000 */
[----:B------:R-:W-:Y:S02]  /*2770*/  IADD3 R5, PT, PT, -R0, RZ, RZ ;  /* 0x000000ff00057210 */ /* 0x000fe40007ffe1ff */
[----:B------:R-:W-:-:S03]  /*2780*/  MOV R35, R15 ;  /* 0x0000000f00237202 */ /* 0x000fc60000000f00 */
[----:B------:R-:W-:Y:S01]  /*2790*/  IMAD R22, R34, R5, R22 ;  /* 0x0000000522167224 */ /* 0x000fe200078e0216 */
[----:B------:R-:W-:-:S07]  /*27a0*/  MOV R34, R0 ;  /* 0x0000000000227202 */ /* 0x000fce0000000f00 */
.L_x_297:
        /* <DEDUP_REMOVED lines=59> */
.L_x_299:
[----:B------:R-:W-:Y:S01]  /*2b60*/  IMAD.MOV.U32 R22, RZ, RZ, R34 ;  /* 0x000000ffff167224 */ /* 0x000fe200078e0022 */
[----:B------:R-:W-:Y:S01]  /*2b70*/  MOV R15, R35 ;  /* 0x00000023000f7202 */ /* 0x000fe20000000f00 */
[----:B------:R-:W-:Y:S01]  /*2b80*/  IMAD.MOV.U32 R20, RZ, RZ, R32 ;  /* 0x000000ffff147224 */ /* 0x000fe200078e0020 */
[----:B------:R-:W-:Y:S02]  /*2b90*/  MOV R18, 0x2bb0 ;  /* 0x00002bb000127802 */ /* 0x000fe40000000f00 */
[----:B------:R-:W-:Y:S05]  /*2ba0*/  CALL.REL.NOINC `($__internal_7_$__cuda_sm20_div_s64) ;  /* 0x0000002400447944 */ /* 0x000fea0003c00000 */
[----:B------:R-:W-:-:S05]  /*2bb0*/  IADD3 R33, PT, PT, -R0, RZ, RZ ;  /* 0x000000ff00217210 */ /* 0x000fca0007ffe1ff */
[----:B------:R-:W-:Y:S02]  /*2bc0*/  IMAD R33, R33, R32, R34 ;  /* 0x0000002021217224 */ /* 0x000fe400078e0222 */
.L_x_300:
[----:B------:R-:W-:Y:S05]  /*2bd0*/  BSYNC.RECONVERGENT B0 ;  /* 0x0000000000007941 */ /* 0x000fea0003800200 */
.L_x_298:
        /* <DEDUP_REMOVED lines=13> */
[----:B------:R-:W1:Y:S01]  /*2cb0*/  I2F.U32.RP R22, R17 ;  /* 0x0000001100167306 */ /* 0x000e620000209000 */
[----:B------:R-:W-:Y:S02]  /*2cc0*/  UIMAD UR4, UR5, UR4, URZ ;  /* 0x00000004050472a4 */ /* 0x000fe4000f8e02ff */
[----:B------:R-:W-:-:S05]  /*2cd0*/  UIMAD UR5, UR9, UR5, URZ ;  /* 0x00000005090572a4 */ /* 0x000fca000f8e02ff */
[----:B---3--:R-:W2:Y:S01]  /*2ce0*/  MUFU.RCP R13, R13 ;  /* 0x0000000d000d7308 */ /* 0x008ea20000001000 */
[----:B0-----:R-:W-:-:S07]  /*2cf0*/  VIADD R36, R36, 0xffffffe ;  /* 0x0ffffffe24247836 */ /* 0x001fce0000000000 */
[----:B------:R-:W-:Y:S08]  /*2d00*/  I2F.U32.RP R2, R15 ;  /* 0x0000000f00027306 */ /* 0x000ff00000209000 */
[----:B-1----:R-:W0:Y:S01]  /*2d10*/  MUFU.RCP R34, R22 ;  /* 0x0000001600227308 */ /* 0x002e220000001000 */
[----:B--2---:R-:W-:-:S07]  /*2d20*/  VIADD R30, R13, 0xffffffe ;  /* 0x0ffffffe0d1e7836 */ /* 0x004fce0000000000 */
[----:B------:R-:W1:Y:S08]  /*2d30*/  F2I.FTZ.U32.TRUNC.NTZ R37, R36 ;  /* 0x0000002400257305 */ /* 0x000e70000021f000 */
[----:B------:R-:W2:Y:S01]  /*2d40*/  F2I.FTZ.U32.TRUNC.NTZ R31, R30 ;  /* 0x0000001e001f7305 */ /* 0x000ea2000021f000 */
[----:B0-----:R-:W-:Y:S01]  /*2d50*/  IADD3 R34, PT, PT, R34, 0xffffffe, RZ ;  /* 0x0ffffffe22227810 */ /* 0x001fe20007ffe0ff */
[----:B-1----:R-:W-:-:S06]  /*2d60*/  IMAD.MOV R13, RZ, RZ, -R37 ;  /* 0x000000ffff0d7224 */ /* 0x002fcc00078e0a25 */
[----:B------:R-:W0:Y:S01]  /*2d70*/  MUFU.RCP R2, R2 ;  /* 0x0000000200027308 */ /* 0x000e220000001000 */
[----:B------:R-:W-:Y:S02]  /*2d80*/  IMAD.MOV.U32 R36, RZ, RZ, RZ ;  /* 0x000000ffff247224 */ /* 0x000fe400078e00ff */
[----:B------:R-:W-:Y:S02]  /*2d90*/  IMAD R13, R13, R18, RZ ;  /* 0x000000120d0d7224 */ /* 0x000fe400078e02ff */
[----:B--2---:R-:W-:-:S03]  /*2da0*/  IMAD.MOV R20, RZ, RZ, -R31 ;  /* 0x000000ffff147224 */ /* 0x004fc600078e0a1f */
[----:B------:R-:W1:Y:S01]  /*2db0*/  F2I.FTZ.U32.TRUNC.NTZ R35, R34 ;  /* 0x0000002200237305 */ /* 0x000e62000021f000 */
[----:B------:R-:W-:Y:S02]  /*2dc0*/  IMAD.MOV.U32 R30, RZ, RZ, RZ ;  /* 0x000000ffff1e7224 */ /* 0x000fe400078e00ff */
[----:B------:R-:W-:Y:S02]  /*2dd0*/  IMAD R20, R20, R19, RZ ;  /* 0x0000001314147224 */ /* 0x000fe400078e02ff */
[----:B------:R-:W-:Y:S01]  /*2de0*/  IMAD.HI.U32 R29, R37, R13, R36 ;  /* 0x0000000d251d7227 */ /* 0x000fe200078e0024 */
[----:B------:R-:W-:-:S03]  /*2df0*/  IABS R13, R16 ;  /* 0x00000010000d7213 */ /* 0x000fc60000000000 */
[----:B------:R-:W-:Y:S01]  /*2e00*/  IMAD.HI.U32 R31, R31, R20, R30 ;  /* 0x000000141f1f7227 */ /* 0x000fe200078e001e */
[----:B0-----:R-:W-:Y:S01]  /*2e10*/  IADD3 R20, PT, PT, R2, 0xffffffe, RZ ;  /* 0x0ffffffe02147810 */ /* 0x001fe20007ffe0ff */
[----:B------:R-:W0:Y:S01]  /*2e20*/  I2F.U32.RP R22, R13 ;  /* 0x0000000d00167306 */ /* 0x000e220000209000 */
[----:B------:R-:W-:Y:S01]  /*2e30*/  IABS R30, R14 ;  /* 0x0000000e001e7213 */ /* 0x000fe20000000000 */
[----:B-1----:R-:W-:Y:S02]  /*2e40*/  IMAD.MOV R2, RZ, RZ, -R35 ;  /* 0x000000ffff027224 */ /* 0x002fe400078e0a23 */
[----:B------:R-:W-:Y:S02]  /*2e50*/  HFMA2 R34, -RZ, RZ, 0, 0 ;  /* 0x00000000ff227431 */ /* 0x000fe400000001ff */
[----:B------:R-:W-:Y:S02]  /*2e60*/  IMAD.MOV R30, RZ, RZ, -R30 ;  /* 0x000000ffff1e7224 */ /* 0x000fe400078e0a1e */
[----:B------:R-:W1:Y:S01]  /*2e70*/  F2I.FTZ.U32.TRUNC.NTZ R37, R20 ;  /* 0x0000001400257305 */ /* 0x000e62000021f000 */
[----:B------:R-:W-:-:S04]  /*2e80*/  IMAD R2, R2, R17, RZ ;  /* 0x0000001102027224 */ /* 0x000fc800078e02ff */
[----:B------:R-:W-:-:S03]  /*2e90*/  IMAD.HI.U32 R27, R35, R2, R34 ;  /* 0x00000002231b7227 */ /* 0x000fc600078e0022 */
[----:B0-----:R-:W0:Y:S01]  /*2ea0*/  MUFU.RCP R34, R22 ;  /* 0x0000001600227308 */ /* 0x001e220000001000 */
[----:B-1----:R-:W-:-:S04]  /*2eb0*/  IMAD.MOV R2, RZ, RZ, -R37 ;  /* 0x000000ffff027224 */ /* 0x002fc800078e0a25 */
[----:B------:R-:W-:Y:S01]  /*2ec0*/  IMAD R35, R2, R15, RZ ;  /* 0x0000000f02237224 */ /* 0x000fe200078e02ff */
[----:B------:R-:W-:-:S03]  /*2ed0*/  IABS R2, R33 ;  /* 0x0000002100027213 */ /* 0x000fc60000000000 */
[----:B------:R-:W-:Y:S01]  /*2ee0*/  IMAD.HI.U32 R20, R37, R35, R36 ;  /* 0x0000002325147227 */ /* 0x000fe200078e0024 */
[----:B0-----:R-:W-:-:S03]  /*2ef0*/  IADD3 R34, PT, PT, R34, 0xffffffe, RZ ;  /* 0x0ffffffe22227810 */ /* 0x001fc60007ffe0ff */
[----:B------:R-:W-:Y:S01]  /*2f00*/  IMAD.HI.U32 R31, R31, R2, RZ ;  /* 0x000000021f1f7227 */ /* 0x000fe200078e00ff */
[----:B------:R-:W-:Y:S01]  /*2f10*/  IABS R22, R10 ;  /* 0x0000000a00167213 */ /* 0x000fe20000000000 */
[----:B------:R-:W0:Y:S02]  /*2f20*/  F2I.FTZ.U32.TRUNC.NTZ R35, R34 ;  /* 0x0000002200237305 */ /* 0x000e24000021f000 */
[----:B------:R-:W-:Y:S01]  /*2f30*/  IMAD R30, R31, R30, R2 ;  /* 0x0000001e1f1e7224 */ /* 0x000fe200078e0202 */
[----:B------:R-:W-:Y:S01]  /*2f40*/  IABS R2, R0 ;  /* 0x0000000000027213 */ /* 0x000fe20000000000 */
[----:B------:R-:W-:-:S03]  /*2f50*/  IMAD.MOV R22, RZ, RZ, -R22 ;  /* 0x000000ffff167224 */ /* 0x000fc600078e0a16 */
[----:B------:R-:W-:Y:S01]  /*2f60*/  ISETP.GT.U32.AND P3, PT, R19, R30, PT ;  /* 0x0000001e1300720c */ /* 0x000fe20003f64070 */
[----:B------:R-:W-:-:S04]  /*2f70*/  IMAD.HI.U32 R27, R27, R2, RZ ;  /* 0x000000021b1b7227 */ /* 0x000fc800078e00ff */
[----:B------:R-:W-:Y:S02]  /*2f80*/  IMAD R22, R27, R22, R2 ;  /* 0x000000161b167224 */ /* 0x000fe400078e0202 */
[----:B0-----:R-:W-:-:S03]  /*2f90*/  IMAD.MOV R2, RZ, RZ, -R35 ;  /* 0x000000ffff027224 */ /* 0x001fc600078e0a23 */
[----:B------:R-:W-:Y:S01]  /*2fa0*/  ISETP.GT.U32.AND P0, PT, R17, R22, PT ;  /* 0x000000161100720c */ /* 0x000fe20003f04070 */
[----:B------:R-:W-:Y:S02]  /*2fb0*/  IMAD.MOV.U32 R34, RZ, RZ, RZ ;  /* 0x000000ffff227224 */ /* 0x000fe400078e00ff */
[-C--:B------:R-:W-:Y:S02]  /*2fc0*/  @!P3 IADD3 R30, PT, PT, R30, -R19.reuse, RZ ;  /* 0x800000131e1eb210 */ /* 0x080fe40007ffe0ff */
[----:B------:R-:W-:Y:S02]  /*2fd0*/  @!P3 IADD3 R31, PT, PT, R31, 0x1, RZ ;  /* 0x000000011f1fb810 */ /* 0x000fe40007ffe0ff */
[----:B------:R-:W-:Y:S01]  /*2fe0*/  ISETP.GE.U32.AND P4, PT, R30, R19, PT ;  /* 0x000000131e00720c */ /* 0x000fe20003f86070 */
[----:B------:R-:W-:Y:S01]  /*2ff0*/  IMAD R19, R2, R13, RZ ;  /* 0x0000000d02137224 */ /* 0x000fe200078e02ff */
[----:B------:R-:W-:Y:S02]  /*3000*/  LOP3.LUT R2, R33, R14, RZ, 0x3c, !PT ;  /* 0x0000000e21027212 */ /* 0x000fe400078e3cff */
[----:B------:R-:W-:Y:S01]  /*3010*/  ISETP.NE.AND P3, PT, R14, RZ, PT ;  /* 0x000000ff0e00720c */ /* 0x000fe20003f65270 */
[----:B------:R-:W-:Y:S01]  /*3020*/  IMAD.HI.U32 R34, R35, R19, R34 ;  /* 0x0000001323227227 */ /* 0x000fe200078e0022 */
[----:B------:R-:W-:-:S02]  /*3030*/  ISETP.GE.AND P1, PT, R2, RZ, PT ;  /* 0x000000ff0200720c */ /* 0x000fc40003f26270 */
[----:B------:R-:W-:Y:S01]  /*3040*/  LOP3.LUT R19, R0, R10, RZ, 0x3c, !PT ;  /* 0x0000000a00137212 */ /* 0x000fe200078e3cff */
[----:B------:R-:W-:Y:S01]  /*3050*/  @!P0 IMAD.IADD R22, R22, 0x1, -R17 ;  /* 0x0000000116168824 */ /* 0x000fe200078e0a11 */
[----:B------:R-:W-:Y:S01]  /*3060*/  IABS R2, R16 ;  /* 0x0000001000027213 */ /* 0x000fe20000000000 */
[----:B------:R-:W-:Y:S02]  /*3070*/  @!P0 VIADD R27, R27, 0x1 ;  /* 0x000000011b1b8836 */ /* 0x000fe40000000000 */
[----:B------:R-:W-:Y:S01]  /*3080*/  @P4 VIADD R31, R31, 0x1 ;  /* 0x000000011f1f4836 */ /* 0x000fe20000000000 */
[----:B------:R-:W-:Y:S01]  /*3090*/  ISETP.GE.U32.AND P2, PT, R22, R17, PT ;  /* 0x000000111600720c */ /* 0x000fe20003f46070 */
[----:B------:R-:W-:Y:S01]  /*30a0*/  IMAD.MOV R2, RZ, RZ, -R2 ;  /* 0x000000ffff027224 */ /* 0x000fe200078e0a02 */
[----:B------:R-:W-:-:S03]  /*30b0*/  IABS R17, R5 ;  /* 0x0000000500117213 */ /* 0x000fc60000000000 */
[----:B------:R-:W-:Y:S02]  /*30c0*/  @!P1 IADD3 R31, PT, PT, -R31, RZ, RZ ;  /* 0x000000ff1f1f9210 */ /* 0x000fe40007ffe1ff */
[----:B------:R-:W-:Y:S01]  /*30d0*/  ISETP.GE.AND P1, PT, R19, RZ, PT ;  /* 0x000000ff1300720c */ /* 0x000fe20003f26270 */
[----:B------:R-:W-:Y:S01]  /*30e0*/  IMAD.HI.U32 R34, R34, R17, RZ ;  /* 0x0000001122227227 */ /* 0x000fe200078e00ff */
[----:B------:R-:W-:Y:S02]  /*30f0*/  @!P3 LOP3.LUT R31, RZ, R14, RZ, 0x33, !PT ;  /* 0x0000000eff1fb212 */ /* 0x000fe400078e33ff */
[----:B------:R-:W-:Y:S01]  /*3100*/  ISETP.NE.AND P3, PT, R10, RZ, PT ;  /* 0x000000ff0a00720c */ /* 0x000fe20003f65270 */
[----:B------:R-:W-:Y:S01]  /*3110*/  IMAD R2, R34, R2, R17 ;  /* 0x0000000222027224 */ /* 0x000fe200078e0211 */
[----:B------:R-:W-:Y:S01]  /*3120*/  IABS R17, R11 ;  /* 0x0000000b00117213 */ /* 0x000fe20000000000 */
[----:B------:R-:W-:Y:S01]  /*3130*/  @P2 VIADD R27, R27, 0x1 ;  /* 0x000000011b1b2836 */ /* 0x000fe20000000000 */
[----:B------:R-:W-:-:S02]  /*3140*/  IABS R19, R31 ;  /* 0x0000001f00137213 */ /* 0x000fc40000000000 */
[----:B------:R-:W-:Y:S02]  /*3150*/  IADD3 R17, PT, PT, RZ, -R17, RZ ;  /* 0x80000011ff117210 */ /* 0x000fe40007ffe0ff */
[----:B------:R-:W-:Y:S01]  /*3160*/  ISETP.GT.U32.AND P0, PT, R13, R2, PT ;  /* 0x000000020d00720c */ /* 0x000fe20003f04070 */
[----:B------:R-:W-:Y:S02]  /*3170*/  @!P1 IMAD.MOV R27, RZ, RZ, -R27 ;  /* 0x000000ffff1b9224 */ /* 0x000fe400078e0a1b */
[----:B------:R-:W-:Y:S02]  /*3180*/  IMAD.HI.U32 R22, R29, R19, RZ ;  /* 0x000000131d167227 */ /* 0x000fe400078e00ff */
[----:B------:R-:W-:Y:S02]  /*3190*/  @!P3 LOP3.LUT R27, RZ, R10, RZ, 0x33, !PT ;  /* 0x0000000aff1bb212 */ /* 0x000fe400078e33ff */
[----:B------:R-:W-:Y:S01]  /*31a0*/  IMAD R29, R22, R17, R19 ;  /* 0x00000011161d7224 */ /* 0x000fe200078e0213 */
[----:B------:R-:W-:-:S02]  /*31b0*/  IABS R17, R8 ;  /* 0x0000000800117213 */ /* 0x000fc40000000000 */
[----:B------:R-:W-:Y:S02]  /*31c0*/  IABS R19, R27 ;  /* 0x0000001b00137213 */ /* 0x000fe40000000000 */
[----:B------:R-:W-:Y:S01]  /*31d0*/  ISETP.GT.U32.AND P3, PT, R18, R29, PT ;  /* 0x0000001d1200720c */ /* 0x000fe20003f64070 */
[----:B------:R-:W-:Y:S01]  /*31e0*/  IMAD.MOV R17, RZ, RZ, -R17 ;  /* 0x000000ffff117224 */ /* 0x000fe200078e0a11 */
[----:B------:R-:W-:Y:S01]  /*31f0*/  @!P0 IADD3 R2, PT, PT, R2, -R13, RZ ;  /* 0x8000000d02028210 */ /* 0x000fe20007ffe0ff */
[----:B------:R-:W-:-:S03]  /*3200*/  IMAD.HI.U32 R20, R20, R19, RZ ;  /* 0x0000001314147227 */ /* 0x000fc600078e00ff */
[----:B------:R-:W-:Y:S01]  /*3210*/  ISETP.GE.U32.AND P4, PT, R2, R13, PT ;  /* 0x0000000d0200720c */ /* 0x000fe20003f86070 */
[----:B------:R-:W-:Y:S01]  /*3220*/  IMAD R30, R20, R17, R19 ;  /* 0x00000011141e7224 */ /* 0x000fe200078e0213 */
[----:B------:R-:W-:Y:S01]  /*3230*/  LOP3.LUT R2, R5, R16, RZ, 0x3c, !PT ;  /* 0x0000001005027212 */ /* 0x000fe200078e3cff */
[----:B------:R-:W-:Y:S01]  /*3240*/  @!P0 VIADD R34, R34, 0x1 ;  /* 0x0000000122228836 */ /* 0x000fe20000000000 */
[----:B------:R-:W-:Y:S02]  /*3250*/  ISETP.NE.AND P0, PT, R16, RZ, PT ;  /* 0x000000ff1000720c */ /* 0x000fe40003f05270 */
[----:B------:R-:W-:Y:S01]  /*3260*/  ISETP.GT.U32.AND P1, PT, R15, R30, PT ;  /* 0x0000001e0f00720c */ /* 0x000fe20003f24070 */
[----:B------:R-:W-:Y:S01]  /*3270*/  @!P3 IMAD.IADD R29, R29, 0x1, -R18 ;  /* 0x000000011d1db824 */ /* 0x000fe200078e0a12 */
[----:B------:R-:W-:Y:S01]  /*3280*/  ISETP.GE.AND P2, PT, R2, RZ, PT ;  /* 0x000000ff0200720c */ /* 0x000fe20003f46270 */
[----:B------:R-:W-:Y:S01]  /*3290*/  @!P3 VIADD R22, R22, 0x1 ;  /* 0x000000011616b836 */ /* 0x000fe20000000000 */
[----:B------:R-:W-:-:S02]  /*32a0*/  IADD3 R2, PT, PT, -R31, RZ, RZ ;  /* 0x000000ff1f027210 */ /* 0x000fc40007ffe1ff */
[----:B------:R-:W-:Y:S01]  /*32b0*/  ISETP.GE.U32.AND P6, PT, R29, R18, PT ;  /* 0x000000121d00720c */ /* 0x000fe20003fc6070 */
[----:B------:R-:W-:Y:S01]  /*32c0*/  @P4 VIADD R34, R34, 0x1 ;  /* 0x0000000122224836 */ /* 0x000fe20000000000 */
[----:B------:R-:W-:Y:S01]  /*32d0*/  LOP3.LUT R13, R27, R8, RZ, 0x3c, !PT ;  /* 0x000000081b0d7212 */ /* 0x000fe200078e3cff */
[----:B------:R-:W-:Y:S01]  /*32e0*/  IMAD R2, R14, R2, R33 ;  /* 0x000000020e027224 */ /* 0x000fe200078e0221 */
[----:B------:R-:W-:-:S03]  /*32f0*/  LOP3.LUT R14, R31, R11, RZ, 0x3c, !PT ;  /* 0x0000000b1f0e7212 */ /* 0x000fc600078e3cff */
[-C--:B------:R-:W-:Y:S02]  /*3300*/  @!P1 IADD3 R30, PT, PT, R30, -R15.reuse, RZ ;  /* 0x8000000f1e1e9210 */ /* 0x080fe40007ffe0ff */
[----:B------:R-:W-:Y:S01]  /*3310*/  @!P2 IMAD.MOV R34, RZ, RZ, -R34 ;  /* 0x000000ffff22a224 */ /* 0x000fe200078e0a22 */
[----:B------:R-:W-:Y:S02]  /*3320*/  @!P0 LOP3.LUT R34, RZ, R16, RZ, 0x33, !PT ;  /* 0x00000010ff228212 */ /* 0x000fe400078e33ff */
[----:B------:R-:W-:Y:S01]  /*3330*/  ISETP.GE.U32.AND P4, PT, R30, R15, PT ;  /* 0x0000000f1e00720c */ /* 0x000fe20003f86070 */
[----:B------:R-:W-:Y:S01]  /*3340*/  @P6 VIADD R22, R22, 0x1 ;  /* 0x0000000116166836 */ /* 0x000fe20000000000 */
[----:B------:R-:W-:Y:S01]  /*3350*/  ISETP.GE.AND P2, PT, R14, RZ, PT ;  /* 0x000000ff0e00720c */ /* 0x000fe20003f46270 */
[----:B------:R-:W-:Y:S01]  /*3360*/  IMAD.WIDE R18, R34, UR8, RZ ;  /* 0x0000000822127c25 */ /* 0x000fe2000f8e02ff */
[----:B------:R-:W-:Y:S01]  /*3370*/  ISETP.GE.AND P0, PT, R13, RZ, PT ;  /* 0x000000ff0d00720c */ /* 0x000fe20003f06270 */
[----:B------:R-:W-:Y:S01]  /*3380*/  USHF.R.S32.HI UR8, URZ, 0x1f, UR9 ;  /* 0x0000001fff087899 */ /* 0x000fe20008011409 */
[----:B------:R-:W-:Y:S01]  /*3390*/  @!P1 IADD3 R20, PT, PT, R20, 0x1, RZ ;  /* 0x0000000114149810 */ /* 0x000fe20007ffe0ff */
[----:B------:R-:W-:Y:S01]  /*33a0*/  IMAD.MOV R34, RZ, RZ, -R34 ;  /* 0x000000ffff227224 */ /* 0x000fe200078e0a22 */
[----:B------:R-:W-:Y:S01]  /*33b0*/  ISETP.NE.AND P1, PT, R8, RZ, PT ;  /* 0x000000ff0800720c */ /* 0x000fe20003f25270 */
[----:B------:R-:W-:Y:S01]  /*33c0*/  IMAD.WIDE.U32 R18, R3, UR9, R18 ;  /* 0x0000000903127c25 */ /* 0x000fe2000f8e0012 */
[----:B------:R-:W-:-:S03]  /*33d0*/  UIMAD UR9, UR21, UR9, URZ ;  /* 0x00000009150972a4 */ /* 0x000fc6000f8e02ff */
[----:B------:R-:W-:Y:S02]  /*33e0*/  @P4 VIADD R20, R20, 0x1 ;  /* 0x0000000114144836 */ /* 0x000fe40000000000 */
[----:B------:R-:W-:Y:S01]  /*33f0*/  @!P2 IADD3 R22, PT, PT, -R22, RZ, RZ ;  /* 0x000000ff1616a210 */ /* 0x000fe20007ffe1ff */
[----:B------:R-:W-:Y:S01]  /*3400*/  IMAD R19, R3, UR8, R19 ;  /* 0x0000000803137c24 */ /* 0x000fe2000f8e0213 */
[----:B------:R-:W-:Y:S01]  /*3410*/  @!P5 LOP3.LUT R22, RZ, R11, RZ, 0x33, !PT ;  /* 0x0000000bff16d212 */ /* 0x000fe200078e33ff */
[----:B------:R-:W-:Y:S01]  /*3420*/  IMAD R5, R16, R34, R5 ;  /* 0x0000002210057224 */ /* 0x000fe200078e0205 */
[----:B------:R-:W-:Y:S01]  /*3430*/  UIMAD UR8, UR7, UR4, URZ ;  /* 0x00000004070872a4 */ /* 0x000fe2000f8e02ff */
[----:B------:R-:W-:Y:S01]  /*3440*/  @!P0 IMAD.MOV R20, RZ, RZ, -R20 ;  /* 0x000000ffff148224 */ /* 0x000fe200078e0a14 */
[----:B------:R-:W-:Y:S01]  /*3450*/  @!P1 LOP3.LUT R20, RZ, R8, RZ, 0x33, !PT ;  /* 0x00000008ff149212 */ /* 0x000fe200078e33ff */
[----:B------:R-:W-:Y:S01]  /*3460*/  IMAD.WIDE R18, R5, UR4, R18 ;  /* 0x0000000405127c25 */ /* 0x000fe2000f8e0212 */
[----:B------:R-:W-:-:S03]  /*3470*/  IADD3 R14, PT, PT, -R22, RZ, RZ ;  /* 0x000000ff160e7210 */ /* 0x000fc60007ffe1ff */
[----:B------:R-:W-:Y:S02]  /*3480*/  IMAD.MOV R5, RZ, RZ, -R27 ;  /* 0x000000ffff057224 */ /* 0x000fe400078e0a1b */
[----:B------:R-:W-:Y:S02]  /*3490*/  IMAD.MOV R3, RZ, RZ, -R20 ;  /* 0x000000ffff037224 */ /* 0x000fe400078e0a14 */
[----:B------:R-:W-:Y:S01]  /*34a0*/  IMAD.WIDE R16, R2, UR5, RZ ;  /* 0x0000000502107c25 */ /* 0x000fe2000f8e02ff */
[----:B------:R-:W0:Y:S03]  /*34b0*/  LDCU.64 UR4, c[0x0][0x420] ;  /* 0x00008400ff0477ac */ /* 0x000e260008000a00 */
[----:B------:R-:W-:-:S04]  /*34c0*/  IMAD.WIDE R32, R22, UR6, RZ ;  /* 0x0000000616207c25 */ /* 0x000fc8000f8e02ff */
        /* <DEDUP_REMOVED lines=17> */
.L_x_295:
[----:B------:R-:W0:Y:S01]  /*35e0*/  LDC.64 R2, c[0x0][0x420] ;  /* 0x00010800ff027b82 */ /* 0x000e220000000a00 */
[----:B------:R-:W-:-:S05]  /*35f0*/  IADD3 R0, PT, PT, R12, UR19, RZ ;  /* 0x000000130c007c10 */ /* 0x000fca000fffe0ff */
[----:B0-----:R-:W-:-:S05]  /*3600*/  IMAD.WIDE.U32 R2, R0, 0x4, R2 ;  /* 0x0000000400027825 */ /* 0x001fca00078e0002 */
[----:B------:R1:W-:Y:S02]  /*3610*/  STG.E desc[UR10][R2.64], R21 ;  /* 0x0000001502007986 */ /* 0x0003e4000c10190a */
.L_x_294:
[----:B------:R-:W-:Y:S05]  /*3620*/  BSYNC.RECONVERGENT B1 ;  /* 0x0000000000017941 */ /* 0x000fea0003800200 */
.L_x_293:
[----:B------:R-:W2:Y:S01]  /*3630*/  LDCU UR6, c[0x0][0x534] ;  /* 0x0000a680ff0677ac */ /* 0x000ea20008000800 */
[C---:B------:R-:W-:Y:S01]  /*3640*/  LOP3.LUT R0, R9.reuse, 0x20, RZ, 0xfc, !PT ;  /* 0x0000002009007812 */ /* 0x040fe200078efcff */
[----:B------:R-:W-:Y:S01]  /*3650*/  IMAD.SHL.U32 R7, R4, 0x4, RZ ;  /* 0x0000000404077824 */ /* 0x000fe200078e00ff */
[C---:B01----:R-:W-:Y:S01]  /*3660*/  LOP3.LUT R2, R9.reuse, 0x40, RZ, 0xfc, !PT ;  /* 0x0000004009027812 */ /* 0x043fe200078efcff */
[----:B------:R-:W-:Y:S01]  /*3670*/  IMAD.MOV.U32 R5, RZ, RZ, RZ ;  /* 0x000000ffff057224 */ /* 0x000fe200078e00ff */
[----:B--2---:R-:W-:Y:S01]  /*3680*/  ISETP.GE.AND P2, PT, R0, UR6, PT ;  /* 0x0000000600007c0c */ /* 0x004fe2000bf46270 */
[----:B------:R-:W-:Y:S01]  /*3690*/  UISETP.GE.AND UP0, UPT, UR6, 0x1, UPT ;  /* 0x000000010600788c */ /* 0x000fe2000bf06270 */
[C---:B------:R-:W-:Y:S02]  /*36a0*/  LOP3.LUT R0, R9.reuse, 0x60, RZ, 0xfc, !PT ;  /* 0x0000006009007812 */ /* 0x040fe400078efcff */
[----:B------:R-:W-:Y:S02]  /*36b0*/  ISETP.GE.AND P3, PT, R9, UR6, PT ;  /* 0x0000000609007c0c */ /* 0x000fe4000bf66270 */
[----:B------:R-:W-:-:S02]  /*36c0*/  ISETP.GE.AND P1, PT, R2, UR6, PT ;  /* 0x0000000602007c0c */ /* 0x000fc4000bf26270 */
[----:B------:R-:W-:Y:S02]  /*36d0*/  CS2R R2, SRZ ;  /* 0x0000000000027805 */ /* 0x000fe4000001ff00 */
        /* <DEDUP_REMOVED lines=27> */
[----:B------:R-:W-:Y:S01]  /*3890*/  CS2R R10, SRZ ;  /* 0x00000000000a7805 */ /* 0x000fe2000001ff00 */
[----:B------:R-:W2:Y:S01]  /*38a0*/  LDCU.64 UR4, c[0x0][0x3f8] ;  /* 0x00007f00ff0477ac */ /* 0x000ea20008000a00 */
[----:B0-----:R-:W-:Y:S01]  /*38b0*/  CS2R R8, SRZ ;  /* 0x0000000000087805 */ /* 0x001fe2000001ff00 */
[----:B------:R-:W-:Y:S02]  /*38c0*/  UISETP.GE.U32.AND UP0, UPT, UR6, 0x4, UPT ;  /* 0x000000040600788c */ /* 0x000fe4000bf06070 */
[----:B------:R-:W-:Y:S02]  /*38d0*/  UIADD3 UR9, UPT, UPT, UR20, -UR19, URZ ;  /* 0x8000001314097290 */ /* 0x000fe4000fffe0ff */
[----:B-1----:R-:W-:-:S02]  /*38e0*/  UIMAD UR7, UR19, UR8, URZ ;  /* 0x00000008130772a4 */ /* 0x002fc4000f8e02ff */
[----:B------:R-:W-:-:S04]  /*38f0*/  UIMAD UR8, UR20, UR8, URZ ;  /* 0x00000008140872a4 */ /* 0x000fc8000f8e02ff */
[----:B------:R-:W-:Y:S01]  /*3900*/  IMAD.U32 R15, RZ, RZ, UR7 ;  /* 0x00000007ff0f7e24 */ /* 0x000fe2000f8e00ff */
[----:B------:R-:W-:Y:S01]  /*3910*/  LEA R0, P0, R0, UR7, 0x2 ;  /* 0x0000000700007c11 */ /* 0x000fe2000f8010ff */
[----:B------:R-:W-:-:S03]  /*3920*/  ULOP3.LUT UR7, UR6, 0x3, URZ, 0xc0, !UPT ;  /* 0x0000000306077892 */ /* 0x000fc6000f8ec0ff */
[----:B------:R-:W-:Y:S02]  /*3930*/  LEA.HI.X.SX32 R15, R15, RZ, 0x1, P0 ;  /* 0x000000ff0f0f7211 */ /* 0x000fe400000f0eff */
[----:B--2---:R-:W-:-:S04]  /*3940*/  LEA R14, P0, R0, UR4, 0x2 ;  /* 0x00000004000e7c11 */ /* 0x004fc8000f8010ff */
[----:B------:R-:W-:Y:S01]  /*3950*/  LEA.HI.X R15, R0, UR5, R15, 0x2, P0 ;  /* 0x00000005000f7c11 */ /* 0x000fe200080f140f */
[----:B------:R-:W-:Y:S01]  /*3960*/  IMAD.MOV.U32 R0, RZ, RZ, RZ ;  /* 0x000000ffff007224 */ /* 0x000fe200078e00ff */
[----:B------:R-:W-:Y:S07]  /*3970*/  BRA.U !UP0, `(.L_x_302) ;  /* 0x0000001108347547 */ /* 0x000fee000b800000 */
[----:B------:R-:W0:Y:S01]  /*3980*/  S2UR UR4, SR_CgaCtaId ;  /* 0x00000000000479c3 */ /* 0x000e220000008800 */
[----:B------:R-:W-:Y:S01]  /*3990*/  ULOP3.LUT UR6, UR6, 0x7ffffffc, URZ, 0xc0, !UPT ;  /* 0x7ffffffc06067892 */ /* 0x000fe2000f8ec0ff */
[----:B------:R-:W-:Y:S01]  /*39a0*/  IMAD.MOV.U32 R0, RZ, RZ, RZ ;  /* 0x000000ffff007224 */ /* 0x000fe200078e00ff */
[----:B------:R-:W-:Y:S01]  /*39b0*/  UMOV UR5, 0x400 ;  /* 0x0000040000057882 */ /* 0x000fe20000000000 */
[----:B------:R-:W-:Y:S01]  /*39c0*/  CS2R R2, SRZ ;  /* 0x0000000000027805 */ /* 0x000fe2000001ff00 */
[----:B------:R-:W-:Y:S01]  /*39d0*/  IMAD.MOV.U32 R5, RZ, RZ, RZ ;  /* 0x000000ffff057224 */ /* 0x000fe200078e00ff */
[----:B------:R-:W-:Y:S01]  /*39e0*/  UIMAD.WIDE UR16, UR8, 0x10, URZ ;  /* 0x00000010081078a5 */ /* 0x000fe2000f8e02ff */
[----:B------:R-:W-:Y:S01]  /*39f0*/  MOV R13, UR6 ;  /* 0x00000006000d7c02 */ /* 0x000fe20008000f00 */
[----:B------:R-:W-:Y:S02]  /*3a00*/  UIMAD.WIDE UR14, UR8, 0xc, URZ ;  /* 0x0000000c080e78a5 */ /* 0x000fe4000f8e02ff */
[----:B------:R-:W-:-:S02]  /*3a10*/  UIMAD.WIDE UR12, UR8, 0x8, URZ ;  /* 0x00000008080c78a5 */ /* 0x000fc4000f8e02ff */
[----:B------:R-:W-:Y:S02]  /*3a20*/  UIMAD.WIDE UR22, UR8, 0x4, URZ ;  /* 0x00000004081678a5 */ /* 0x000fe4000f8e02ff */
[----:B0-----:R-:W-:Y:S02]  /*3a30*/  ULEA UR4, UR4, UR5, 0x18 ;  /* 0x0000000504047291 */ /* 0x001fe4000f8ec0ff */
[----:B------:R-:W-:-:S04]  /*3a40*/  UIADD3 UR5, UPT, UPT, -UR6, URZ, URZ ;  /* 0x000000ff06057290 */ /* 0x000fc8000fffe1ff */
[----:B------:R-:W-:Y:S01]  /*3a50*/  UISETP.GE.AND UP0, UPT, UR5, URZ, UPT ;  /* 0x000000ff0500728c */ /* 0x000fe2000bf06270 */
[----:B------:R-:W-:-:S05]  /*3a60*/  LEA R6, R12, UR4, 0x2 ;  /* 0x000000040c067c11 */ /* 0x000fca000f8e10ff */
[----:B------:R-:W-:-:S03]  /*3a70*/  VIADD R6, R6, 0x28 ;  /* 0x0000002806067836 */ /* 0x000fc60000000000 */
[----:B------:R-:W-:Y:S05]  /*3a80*/  BRA.U UP0, `(.L_x_303) ;  /* 0x0000000d005c7547 */ /* 0x000fea000b800000 */
[----:B------:R-:W-:Y:S02]  /*3a90*/  UIADD3 UR4, UPT, UPT, -UR5, URZ, URZ ;  /* 0x000000ff05047290 */ /* 0x000fe4000fffe1ff */
[----:B------:R-:W-:Y:S02]  /*3aa0*/  UPLOP3.LUT UP1, UPT, UPT, UPT, UPT, 0x80, 0x8 ;  /* 0x000000000008789c */ /* 0x000fe40003f2f070 */
[----:B------:R-:W-:-:S09]  /*3ab0*/  UISETP.GT.AND UP0, UPT, UR4, 0xc, UPT ;  /* 0x0000000c0400788c */ /* 0x000fd2000bf04270 */
[----:B------:R-:W-:Y:S05]  /*3ac0*/  BRA.U !UP0, `(.L_x_304) ;  /* 0x0000000908207547 */ /* 0x000fea000b800000 */
[C---:B------:R-:W-:Y:S01]  /*3ad0*/  ISETP.GE.AND P2, PT, R12.reuse, UR9, PT ;  /* 0x000000090c007c0c */ /* 0x040fe2000bf46270 */
[----:B------:R-:W-:Y:S01]  /*3ae0*/  UPLOP3.LUT UP1, UPT, UPT, UPT, UPT, 0x40, 0x4 ;  /* 0x000000000004789c */ /* 0x000fe20003f2e870 */
[----:B------:R-:W-:-:S13]  /*3af0*/  ISETP.GE.AND P0, PT, R12, UR9, PT ;  /* 0x000000090c007c0c */ /* 0x000fda000bf06270 */
.L_x_305:
[----:B------:R-:W2:Y:S01]  /*3b00*/  @!P2 LDG.E.128 R8, desc[UR10][R14.64] ;  /* 0x0000000a0e08a981 */ /* 0x000ea2000c1e1d00 */
[C---:B------:R-:W-:Y:S01]  /*3b10*/  @!P2 IADD3 R16, P1, PT, R14.reuse, UR22, RZ ;  /* 0x000000160e10ac10 */ /* 0x040fe2000ff3e0ff */
[----:B------:R-:W-:Y:S02]  /*3b20*/  UIADD3 UR5, UPT, UPT, UR5, 0x10, URZ ;  /* 0x0000001005057890 */ /* 0x000fe4000fffe0ff */
[----:B------:R-:W2:Y:S01]  /*3b30*/  LDS R4, [R6+-0x28] ;  /* 0xffffd80006047984 */ /* 0x000ea20000000800 */
[C---:B------:R-:W-:Y:S01]  /*3b40*/  @!P2 IADD3.X R17, PT, PT, R15.reuse, UR23, RZ, P1, !PT ;  /* 0x000000170f11ac10 */ /* 0x040fe20008ffe4ff */
[----:B------:R-:W-:Y:S01]  /*3b50*/  UISETP.GE.AND UP0, UPT, UR5, -0xc, UPT ;  /* 0xfffffff40500788c */ /* 0x000fe2000bf06270 */
[----:B------:R-:W-:Y:S04]  /*3b60*/  @!P2 IADD3 R18, P1, PT, R14, UR12, RZ ;  /* 0x0000000c0e12ac10 */ /* 0x000fe8000ff3e0ff */
[C---:B------:R-:W-:Y:S01]  /*3b70*/  @!P2 IADD3.X R19, PT, PT, R15.reuse, UR13, RZ, P1, !PT ;  /* 0x0000000d0f13ac10 */ /* 0x040fe20008ffe4ff */
[C---:B--2---:R-:W-:Y:S01]  /*3b80*/  FFMA.FTZ R5, R4.reuse, R8, R5 ;  /* 0x0000000804057223 */ /* 0x044fe20000010005 */
[C---:B------:R-:W-:Y:S01]  /*3b90*/  FFMA.FTZ R2, R4.reuse, R9, R2 ;  /* 0x0000000904027223 */ /* 0x040fe20000010002 */
[C---:B------:R-:W-:Y:S01]  /*3ba0*/  FFMA.FTZ R3, R4.reuse, R10, R3 ;  /* 0x0000000a04037223 */ /* 0x040fe20000010003 */
[----:B------:R-:W-:Y:S02]  /*3bb0*/  FFMA.FTZ R0, R4, R11, R0 ;  /* 0x0000000b04007223 */ /* 0x000fe40000010000 */
[----:B------:R0:W2:Y:S04]  /*3bc0*/  @!P2 LDG.E.128 R8, desc[UR10][R16.64] ;  /* 0x0000000a1008a981 */ /* 0x0000a8000c1e1d00 */
[----:B------:R-:W2:Y:S01]  /*3bd0*/  LDS R4, [R6+-0x14] ;  /* 0xffffec0006047984 */ /* 0x000ea20000000800 */
[C---:B0-----:R-:W-:Y:S04]  /*3be0*/  @!P2 IADD3 R16, P1, PT, R14.reuse, UR14, RZ ;  /* 0x0000000e0e10ac10 */ /* 0x041fe8000ff3e0ff */
[C---:B------:R-:W-:Y:S02]  /*3bf0*/  @!P2 IADD3.X R17, PT, PT, R15.reuse, UR15, RZ, P1, !PT ;  /* 0x0000000f0f11ac10 */ /* 0x040fe40008ffe4ff */
[----:B------:R-:W-:Y:S04]  /*3c00*/  IADD3 R14, P1, PT, R14, UR16, RZ ;  /* 0x000000100e0e7c10 */ /* 0x000fe8000ff3e0ff */
[----:B------:R-:W-:Y:S01]  /*3c10*/  IADD3.X R15, PT, PT, R15, UR17, RZ, P1, !PT ;  /* 0x000000110f0f7c10 */ /* 0x000fe20008ffe4ff */
[C---:B--2---:R-:W-:Y:S01]  /*3c20*/  FFMA.FTZ R5, R4.reuse, R8, R5 ;  /* 0x0000000804057223 */ /* 0x044fe20000010005 */
[C---:B------:R-:W-:Y:S01]  /*3c30*/  FFMA.FTZ R2, R4.reuse, R9, R2 ;  /* 0x0000000904027223 */ /* 0x040fe20000010002 */
[C---:B------:R-:W-:Y:S01]  /*3c40*/  FFMA.FTZ R3, R4.reuse, R10, R3 ;  /* 0x0000000a04037223 */ /* 0x040fe20000010003 */
[----:B------:R-:W-:Y:S02]  /*3c50*/  FFMA.FTZ R0, R4, R11, R0 ;  /* 0x0000000b04007223 */ /* 0x000fe40000010000 */
[----:B------:R-:W2:Y:S04]  /*3c60*/  @!P2 LDG.E.128 R8, desc[UR10][R18.64] ;  /* 0x0000000a1208a981 */ /* 0x000ea8000c1e1d00 */
[----:B------:R-:W2:Y:S02]  /*3c70*/  LDS R4, [R6] ;  /* 0x0000000006047984 */ /* 0x000ea40000000800 */
[C---:B--2---:R-:W-:Y:S01]  /*3c80*/  FFMA.FTZ R5, R4.reuse, R8, R5 ;  /* 0x0000000804057223 */ /* 0x044fe20000010005 */
[C---:B------:R-:W-:Y:S01]  /*3c90*/  FFMA.FTZ R2, R4.reuse, R9, R2 ;  /* 0x0000000904027223 */ /* 0x040fe20000010002 */
[C---:B------:R-:W-:Y:S01]  /*3ca0*/  FFMA.FTZ R3, R4.reuse, R10, R3 ;  /* 0x0000000a04037223 */ /* 0x040fe20000010003 */
[----:B------:R-:W-:Y:S02]  /*3cb0*/  FFMA.FTZ R0, R4, R11, R0 ;  /* 0x0000000b04007223 */ /* 0x000fe40000010000 */
[----:B------:R0:W2:Y:S01]  /*3cc0*/  @!P2 LDG.E.128 R8, desc[UR10][R16.64] ;  /* 0x0000000a1008a981 */ /* 0x0000a2000c1e1d00 */
[----:B------:R-:W-:Y:S03]  /*3cd0*/  PLOP3.LUT P2, PT, P0, PT, PT, 0x80, 0x8 ;  /* 0x000000000008781c */ /* 0x000fe6000074f070 */
[----:B------:R-:W2:Y:S10]  /*3ce0*/  LDS R4, [R6+0x14] ;  /* 0x0000140006047984 */ /* 0x000eb40000000800 */
[C---:B0-----:R-:W-:Y:S04]  /*3cf0*/  @!P2 IADD3 R16, P1, PT, R14.reuse, UR22, RZ ;  /* 0x000000160e10ac10 */ /* 0x041fe8000ff3e0ff */
[C---:B------:R-:W-:Y:S02]  /*3d00*/  @!P2 IADD3.X R17, PT, PT, R15.reuse, UR23, RZ, P1, !PT ;  /* 0x000000170f11ac10 */ /* 0x040fe40008ffe4ff */
[----:B------:R-:W-:Y:S04]  /*3d10*/  @!P2 IADD3 R18, P1, PT, R14, UR12, RZ ;  /* 0x0000000c0e12ac10 */ /* 0x000fe8000ff3e0ff */
[C---:B------:R-:W-:Y:S01]  /*3d20*/  @!P2 IADD3.X R19, PT, PT, R15.reuse, UR13, RZ, P1, !PT ;  /* 0x0000000d0f13ac10 */ /* 0x040fe20008ffe4ff */
[C---:B--2---:R-:W-:Y:S01]  /*3d30*/  FFMA.FTZ R5, R4.reuse, R8, R5 ;  /* 0x0000000804057223 */ /* 0x044fe20000010005 */
[C---:B------:R-:W-:Y:S01]  /*3d40*/  FFMA.FTZ R2, R4.reuse, R9, R2 ;  /* 0x0000000904027223 */ /* 0x040fe20000010002 */
[C---:B------:R-:W-:Y:S01]  /*3d50*/  FFMA.FTZ R3, R4.reuse, R10, R3 ;  /* 0x0000000a04037223 */ /* 0x040fe20000010003 */
[----:B------:R-:W-:Y:S02]  /*3d60*/  FFMA.FTZ R0, R4, R11, R0 ;  /* 0x0000000b04007223 */ /* 0x000fe40000010000 */
[----:B------:R-:W2:Y:S04]  /*3d70*/  @!P2 LDG.E.128 R8, desc[UR10][R14.64] ;  /* 0x0000000a0e08a981 */ /* 0x000ea8000c1e1d00 */
[----:B------:R-:W2:Y:S02]  /*3d80*/  LDS R4, [R6+0x28] ;  /* 0x0000280006047984 */ /* 0x000ea40000000800 */
[C---:B--2---:R-:W-:Y:S01]  /*3d90*/  FFMA.FTZ R5, R4.reuse, R8, R5 ;  /* 0x0000000804057223 */ /* 0x044fe20000010005 */
[C---:B------:R-:W-:Y:S01]  /*3da0*/  FFMA.FTZ R2, R4.reuse, R9, R2 ;  /* 0x0000000904027223 */ /* 0x040fe20000010002 */
[C---:B------:R-:W-:Y:S01]  /*3db0*/  FFMA.FTZ R3, R4.reuse, R10, R3 ;  /* 0x0000000a04037223 */ /* 0x040fe20000010003 */
[----:B------:R-:W-:Y:S02]  /*3dc0*/  FFMA.FTZ R0, R4, R11, R0 ;  /* 0x0000000b04007223 */ /* 0x000fe40000010000 */
[----:B------:R0:W2:Y:S04]  /*3dd0*/  @!P2 LDG.E.128 R8, desc[UR10][R16.64] ;  /* 0x0000000a1008a981 */ /* 0x0000a8000c1e1d00 */
[----:B------:R-:W2:Y:S01]  /*3de0*/  LDS R4, [R6+0x3c] ;  /* 0x00003c0006047984 */ /* 0x000ea20000000800 */
        /* <DEDUP_REMOVED lines=8> */
[----:B------:R0:W2:Y:S04]  /*3e70*/  @!P2 LDG.E.128 R8, desc[UR10][R18.64] ;  /* 0x0000000a1208a981 */ /* 0x0000a8000c1e1d00 */
[----:B------:R-:W2:Y:S01]  /*3e80*/  LDS R4, [R6+0x50] ;  /* 0x0000500006047984 */ /* 0x000ea20000000800 */
[----:B0-----:R-:W-:Y:S04]  /*3e90*/  @!P2 IADD3 R18, P1, PT, R14, UR22, RZ ;  /* 0x000000160e12ac10 */ /* 0x001fe8000ff3e0ff */
[C---:B------:R-:W-:Y:S01]  /*3ea0*/  @!P2 IADD3.X R19, PT, PT, R15.reuse, UR23, RZ, P1, !PT ;  /* 0x000000170f13ac10 */ /* 0x040fe20008ffe4ff */
        /* <DEDUP_REMOVED lines=66> */
[----:B------:R-:W2:Y:S04]  /*42d0*/  @!P2 LDG.E.128 R8, desc[UR10][R16.64] ;  /* 0x0000000a1008a981 */ /* 0x000ea8000c1e1d00 */
[----:B------:R0:W2:Y:S02]  /*42e0*/  LDS R4, [R6+0x104] ;  /* 0x0001040006047984 */ /* 0x0000a40000000800 */
[----:B0-----:R-:W-:Y:S01]  /*42f0*/  IADD3 R6, PT, PT, R6, 0x140, RZ ;  /* 0x0000014006067810 */ /* 0x001fe20007ffe0ff */
[C---:B--2---:R-:W-:Y:S01]  /*4300*/  FFMA.FTZ R5, R4.reuse, R8, R5 ;  /* 0x0000000804057223 */ /* 0x044fe20000010005 */
[C---:B------:R-:W-:Y:S01]  /*4310*/  FFMA.FTZ R2, R4.reuse, R9, R2 ;  /* 0x0000000904027223 */ /* 0x040fe20000010002 */
[C---:B------:R-:W-:Y:S01]  /*4320*/  FFMA.FTZ R3, R4.reuse, R10, R3 ;  /* 0x0000000a04037223 */ /* 0x040fe20000010003 */
[----:B------:R-:W-:Y:S01]  /*4330*/  FFMA.FTZ R0, R4, R11, R0 ;  /* 0x0000000b04007223 */ /* 0x000fe20000010000 */
[----:B------:R-:W-:Y:S09]  /*4340*/  BRA.U !UP0, `(.L_x_305) ;  /* 0xfffffff508ec7547 */ /* 0x000ff2000b83ffff */
.L_x_304:
[----:B------:R-:W-:-:S04]  /*4350*/  UIADD3 UR4, UPT, UPT, -UR5, URZ, URZ ;  /* 0x000000ff05047290 */ /* 0x000fc8000fffe1ff */
[----:B------:R-:W-:-:S09]  /*4360*/  UISETP.GT.AND UP0, UPT, UR4, 0x4, UPT ;  /* 0x000000040400788c */ /* 0x000fd2000bf04270 */
[----:B------:R-:W-:Y:S05]  /*4370*/  BRA.U !UP0, `(.L_x_306) ;  /* 0x0000000508187547 */ /* 0x000fea000b800000 */
[----:B------:R-:W-:Y:S01]  /*4380*/  ISETP.GE.AND P0, PT, R12, UR9, PT ;  /* 0x000000090c007c0c */ /* 0x000fe2000bf06270 */
[----:B------:R-:W0:-:S12]  /*4390*/  LDS R4, [R6+-0x28] ;  /* 0xffffd80006047984 */ /* 0x000e180000000800 */
[----:B------:R-:W0:Y:S01]  /*43a0*/  @!P0 LDG.E.128 R8, desc[UR10][R14.64] ;  /* 0x0000000a0e088981 */ /* 0x000e22000c1e1d00 */
[----:B------:R-:W-:-:S04]  /*43b0*/  @!P0 IADD3 R16, P1, PT, R14, UR22, RZ ;  /* 0x000000160e108c10 */ /* 0x000fc8000ff3e0ff */
[----:B------:R-:W-:Y:S02]  /*43c0*/  @!P0 IADD3.X R17, PT, PT, R15, UR23, RZ, P1, !PT ;  /* 0x000000170f118c10 */ /* 0x000fe40008ffe4ff */
[----:B------:R-:W-:Y:S01]  /*43d0*/  @!P0 IADD3 R18, P1, PT, R14, UR12, RZ ;  /* 0x0000000c0e128c10 */ /* 0x000fe2000ff3e0ff */
[-C--:B0-----:R-:W-:Y:S01]  /*43e0*/  FFMA.FTZ R5, R8, R4.reuse, R5 ;  /* 0x0000000408057223 */ /* 0x081fe20000010005 */
[-C--:B------:R-:W-:Y:S01]  /*43f0*/  FFMA.FTZ R2, R9, R4.reuse, R2 ;  /* 0x0000000409027223 */ /* 0x080fe20000010002 */
[-C--:B------:R-:W-:Y:S01]  /*4400*/  FFMA.FTZ R3, R10, R4.reuse, R3 ;  /* 0x000000040a037223 */ /* 0x080fe20000010003 */
[----:B------:R-:W-:Y:S02]  /*4410*/  FFMA.FTZ R0, R11, R4, R0 ;  /* 0x000000040b007223 */ /* 0x000fe40000010000 */
[----:B------:R0:W2:Y:S01]  /*4420*/  @!P0 LDG.E.128 R8, desc[UR10][R16.64] ;  /* 0x0000000a10088981 */ /* 0x0000a2000c1e1d00 */
[----:B------:R-:W-:-:S03]  /*4430*/  @!P0 IADD3.X R19, PT, PT, R15, UR13, RZ, P1, !PT ;  /* 0x0000000d0f138c10 */ /* 0x000fc60008ffe4ff */
[----:B------:R-:W2:Y:S01]  /*4440*/  LDS R4, [R6+-0x14] ;  /* 0xffffec0006047984 */ /* 0x000ea20000000800 */
[----:B------:R-:W-:-:S03]  /*4450*/  @!P0 IADD3 R20, P1, PT, R14, UR14, RZ ;  /* 0x0000000e0e148c10 */ /* 0x000fc6000ff3e0ff */
[----:B0-----:R-:W-:Y:S01]  /*4460*/  LDS R17, [R6+0x3c] ;  /* 0x00003c0006117984 */ /* 0x001fe20000000800 */
[-C--:B--2---:R-:W-:Y:S01]  /*4470*/  FFMA.FTZ R5, R8, R4.reuse, R5 ;  /* 0x0000000408057223 */ /* 0x084fe20000010005 */
[-C--:B------:R-:W-:Y:S01]  /*4480*/  FFMA.FTZ R2, R9, R4.reuse, R2 ;  /* 0x0000000409027223 */ /* 0x080fe20000010002 */
[-C--:B------:R-:W-:Y:S01]  /*4490*/  FFMA.FTZ R3, R10, R4.reuse, R3 ;  /* 0x000000040a037223 */ /* 0x080fe20000010003 */
[----:B------:R-:W-:Y:S02]  /*44a0*/  FFMA.FTZ R0, R11, R4, R0 ;  /* 0x000000040b007223 */ /* 0x000fe40000010000 */
[----:B------:R-:W2:Y:S01]  /*44b0*/  @!P0 LDG.E.128 R8, desc[UR10][R18.64] ;  /* 0x0000000a12088981 */ /* 0x000ea2000c1e1d00 */
[----:B------:R-:W-:-:S03]  /*44c0*/  @!P0 IADD3.X R21, PT, PT, R15, UR15, RZ, P1, !PT ;  /* 0x0000000f0f158c10 */ /* 0x000fc60008ffe4ff */
[----:B------:R-:W2:Y:S01]  /*44d0*/  LDS R4, [R6] ;  /* 0x0000000006047984 */ /* 0x000ea20000000800 */
[----:B------:R-:W-:Y:S01]  /*44e0*/  IADD3 R14, P1, PT, R14, UR16, RZ ;  /* 0x000000100e0e7c10 */ /* 0x000fe2000ff3e0ff */
[-C--:B--2---:R-:W-:Y:S01]  /*44f0*/  FFMA.FTZ R5, R8, R4.reuse, R5 ;  /* 0x0000000408057223 */ /* 0x084fe20000010005 */
[-C--:B------:R-:W-:Y:S01]  /*4500*/  FFMA.FTZ R2, R9, R4.reuse, R2 ;  /* 0x0000000409027223 */ /* 0x080fe20000010002 */
[-C--:B------:R-:W-:Y:S01]  /*4510*/  FFMA.FTZ R3, R10, R4.reuse, R3 ;  /* 0x000000040a037223 */ /* 0x080fe20000010003 */
[----:B------:R-:W-:Y:S02]  /*4520*/  FFMA.FTZ R0, R11, R4, R0 ;  /* 0x000000040b007223 */ /* 0x000fe40000010000 */
[----:B------:R-:W2:Y:S01]  /*4530*/  @!P0 LDG.E.128 R8, desc[UR10][R20.64] ;  /* 0x0000000a14088981 */ /* 0x000ea2000c1e1d00 */
[----:B------:R-:W-:-:S03]  /*4540*/  IADD3.X R15, PT, PT, R15, UR17, RZ, P1, !PT ;  /* 0x000000110f0f7c10 */ /* 0x000fc60008ffe4ff */
[----:B------:R-:W2:Y:S01]  /*4550*/  LDS R4, [R6+0x14] ;  /* 0x0000140006047984 */ /* 0x000ea20000000800 */
[----:B------:R-:W-:Y:S01]  /*4560*/  @!P0 IADD3 R22, P1, PT, R14, UR22, RZ ;  /* 0x000000160e168c10 */ /* 0x000fe2000ff3e0ff */
[-C--:B--2---:R-:W-:Y:S01]  /*4570*/  FFMA.FTZ R5, R8, R4.reuse, R5 ;  /* 0x0000000408057223 */ /* 0x084fe20000010005 */
[-C--:B------:R-:W-:Y:S01]  /*4580*/  FFMA.FTZ R2, R9, R4.reuse, R2 ;  /* 0x0000000409027223 */ /* 0x080fe20000010002 */
[-C--:B------:R-:W-:Y:S01]  /*4590*/  FFMA.FTZ R3, R10, R4.reuse, R3 ;  /* 0x000000040a037223 */ /* 0x080fe20000010003 */
[----:B------:R-:W-:Y:S02]  /*45a0*/  FFMA.FTZ R0, R11, R4, R0 ;  /* 0x000000040b007223 */ /* 0x000fe40000010000 */
[----:B------:R-:W2:Y:S01]  /*45b0*/  @!P0 LDG.E.128 R8, desc[UR10][R14.64] ;  /* 0x0000000a0e088981 */ /* 0x000ea2000c1e1d00 */
[----:B------:R-:W-:-:S03]  /*45c0*/  @!P0 IADD3.X R23, PT, PT, R15, UR23, RZ, P1, !PT ;  /* 0x000000170f178c10 */ /* 0x000fc60008ffe4ff */
[----:B------:R-:W2:Y:S01]  /*45d0*/  LDS R4, [R6+0x28] ;  /* 0x0000280006047984 */ /* 0x000ea20000000800 */
[----:B------:R-:W-:Y:S01]  /*45e0*/  @!P0 IADD3 R20, P1, PT, R14, UR12, RZ ;  /* 0x0000000c0e148c10 */ /* 0x000fe2000ff3e0ff */
[-C--:B--2---:R-:W-:Y:S01]  /*45f0*/  FFMA.FTZ R5, R8, R4.reuse, R5 ;  /* 0x0000000408057223 */ /* 0x084fe20000010005 */
[-C--:B------:R-:W-:Y:S01]  /*4600*/  FFMA.FTZ R2, R9, R4.reuse, R2 ;  /* 0x0000000409027223 */ /* 0x080fe20000010002 */
[-C--:B------:R-:W-:Y:S01]  /*4610*/  FFMA.FTZ R3, R10, R4.reuse, R3 ;  /* 0x000000040a037223 */ /* 0x080fe20000010003 */
[----:B------:R-:W-:Y:S02]  /*4620*/  FFMA.FTZ R0, R11, R4, R0 ;  /* 0x000000040b007223 */ /* 0x000fe40000010000 */
[----:B------:R-:W2:Y:S01]  /*4630*/  @!P0 LDG.E.128 R8, desc[UR10][R22.64] ;  /* 0x0000000a16088981 */ /* 0x000ea2000c1e1d00 */
[----:B------:R-:W-:Y:S02]  /*4640*/  @!P0 IADD3.X R21, PT, PT, R15, UR13, RZ, P1, !PT ;  /* 0x0000000d0f158c10 */ /* 0x000fe40008ffe4ff */
[----:B------:R-:W-:Y:S01]  /*4650*/  @!P0 IADD3 R18, P1, PT, R14, UR14, RZ ;  /* 0x0000000e0e128c10 */ /* 0x000fe2000ff3e0ff */
[-C--:B--2---:R-:W-:Y:S01]  /*4660*/  FFMA.FTZ R5, R8, R17.reuse, R5 ;  /* 0x0000001108057223 */ /* 0x084fe20000010005 */
[-C--:B------:R-:W-:Y:S01]  /*4670*/  FFMA.FTZ R2, R9, R17.reuse, R2 ;  /* 0x0000001109027223 */ /* 0x080fe20000010002 */
[-C--:B------:R-:W-:Y:S01]  /*4680*/  FFMA.FTZ R3, R10, R17.reuse, R3 ;  /* 0x000000110a037223 */ /* 0x080fe20000010003 */
[----:B------:R-:W-:-:S02]  /*4690*/  FFMA.FTZ R0, R11, R17, R0 ;  /* 0x000000110b007223 */ /* 0x000fc40000010000 */
[----:B------:R-:W2:Y:S01]  /*46a0*/  @!P0 LDG.E.128 R8, desc[UR10][R20.64] ;  /* 0x0000000a14088981 */ /* 0x000ea2000c1e1d00 */
[----:B------:R-:W-:-:S03]  /*46b0*/  @!P0 IADD3.X R19, PT, PT, R15, UR15, RZ, P1, !PT ;  /* 0x0000000f0f138c10 */ /* 0x000fc60008ffe4ff */
[----:B------:R-:W2:Y:S02]  /*46c0*/  LDS R17, [R6+0x50] ;  /* 0x0000500006117984 */ /* 0x000ea40000000800 */
[-C--:B--2---:R-:W-:Y:S01]  /*46d0*/  FFMA.FTZ R5, R8, R17.reuse, R5 ;  /* 0x0000001108057223 */ /* 0x084fe20000010005 */
[-C--:B------:R-:W-:Y:S01]  /*46e0*/  FFMA.FTZ R2, R9, R17.reuse, R2 ;  /* 0x0000001109027223 */ /* 0x080fe20000010002 */
[-C--:B------:R-:W-:Y:S01]  /*46f0*/  FFMA.FTZ R3, R10, R17.reuse, R3 ;  /* 0x000000110a037223 */ /* 0x080fe20000010003 */
[----:B------:R-:W-:Y:S02]  /*4700*/  FFMA.FTZ R0, R11, R17, R0 ;  /* 0x000000110b007223 */ /* 0x000fe40000010000 */
[----:B------:R-:W2:Y:S01]  /*4710*/  @!P0 LDG.E.128 R8, desc[UR10][R18.64] ;  /* 0x0000000a12088981 */ /* 0x000ea2000c1e1d00 */
[----:B------:R-:W-:Y:S01]  /*4720*/  IADD3 R4, PT, PT, R6, 0x50, RZ ;  /* 0x0000005006047810 */ /* 0x000fe20007ffe0ff */
[----:B------:R-:W-:Y:S01]  /*4730*/  UIADD3 UR5, UPT, UPT, UR5, 0x4, URZ ;  /* 0x0000000405057890 */ /* 0x000fe2000fffe0ff */
[----:B------:R-:W-:Y:S01]  /*4740*/  IADD3 R14, P0, PT, R14, UR16, RZ ;  /* 0x000000100e0e7c10 */ /* 0x000fe2000ff1e0ff */
[----:B------:R0:W2:Y:S01]  /*4750*/  LDS R17, [R6+0x64] ;  /* 0x0000640006117984 */ /* 0x0000a20000000800 */
[----:B------:R-:W-:-:S02]  /*4760*/  UPLOP3.LUT UP1, UPT, UPT, UPT, UPT, 0x40, 0x4 ;  /* 0x000000000004789c */ /* 0x000fc40003f2e870 */
[----:B------:R-:W-:Y:S01]  /*4770*/  IADD3.X R15, PT, PT, R15, UR17, RZ, P0, !PT ;  /* 0x000000110f0f7c10 */ /* 0x000fe200087fe4ff */
[----:B------:R-:W-:Y:S01]  /*4780*/  UIADD3 UR5, UPT, UPT, UR5, 0x4, URZ ;  /* 0x0000000405057890 */ /* 0x000fe2000fffe0ff */
[----:B0-----:R-:W-:Y:S01]  /*4790*/  IADD3 R6, PT, PT, R4, 0x50, RZ ;  /* 0x0000005004067810 */ /* 0x001fe20007ffe0ff */
[-C--:B--2---:R-:W-:Y:S01]  /*47a0*/  FFMA.FTZ R5, R8, R17.reuse, R5 ;  /* 0x0000001108057223 */ /* 0x084fe20000010005 */
[-C--:B------:R-:W-:Y:S01]  /*47b0*/  FFMA.FTZ R2, R9, R17.reuse, R2 ;  /* 0x0000001109027223 */ /* 0x080fe20000010002 */
[-C--:B------:R-:W-:Y:S01]  /*47c0*/  FFMA.FTZ R3, R10, R17.reuse, R3 ;  /* 0x000000110a037223 */ /* 0x080fe20000010003 */
[----:B------:R-:W-:-:S07]  /*47d0*/  FFMA.FTZ R0, R11, R17, R0 ;  /* 0x000000110b007223 */ /* 0x000fce0000010000 */
.L_x_306:
[----:B------:R-:W-:-:S09]  /*47e0*/  UISETP.NE.OR UP1, UPT, UR5, URZ, UP1 ;  /* 0x000000ff0500728c */ /* 0x000fd20008f25670 */
[----:B------:R-:W-:Y:S05]  /*47f0*/  BRA.U !UP1, `(.L_x_302) ;  /* 0x0000000109947547 */ /* 0x000fea000b800000 */
.L_x_303:
[----:B------:R-:W-:-:S13]  /*4800*/  ISETP.GE.AND P0, PT, R12, UR9, PT ;  /* 0x000000090c007c0c */ /* 0x000fda000bf06270 */
.L_x_307:
[----:B------:R0:W2:Y:S01]  /*4810*/  @!P0 LDG.E.128 R8, desc[UR10][R14.64] ;  /* 0x0000000a0e088981 */ /* 0x0000a2000c1e1d00 */
[C---:B------:R-:W-:Y:S01]  /*4820*/  @!P0 IADD3 R20, P1, PT, R14.reuse, UR22, RZ ;  /* 0x000000160e148c10 */ /* 0x040fe2000ff3e0ff */
[----:B------:R-:W-:Y:S02]  /*4830*/  UIADD3 UR5, UPT, UPT, UR5, 0x4, URZ ;  /* 0x0000000405057890 */ /* 0x000fe4000fffe0ff */
[----:B------:R-:W2:Y:S01]  /*4840*/  LDS R4, [R6+-0x28] ;  /* 0xffffd80006047984 */ /* 0x000ea20000000800 */
[C---:B------:R-:W-:Y:S01]  /*4850*/  @!P0 IADD3.X R21, PT, PT, R15.reuse, UR23, RZ, P1, !PT ;  /* 0x000000170f158c10 */ /* 0x040fe20008ffe4ff */
[----:B------:R-:W-:Y:S01]  /*4860*/  UISETP.NE.AND UP0, UPT, UR5, URZ, UPT ;  /* 0x000000ff0500728c */ /* 0x000fe2000bf05270 */
[C---:B------:R-:W-:Y:S04]  /*4870*/  @!P0 IADD3 R18, P1, PT, R14.reuse, UR12, RZ ;  /* 0x0000000c0e128c10 */ /* 0x040fe8000ff3e0ff */
[C---:B------:R-:W-:Y:S02]  /*4880*/  @!P0 IADD3.X R19, PT, PT, R15.reuse, UR13, RZ, P1, !PT ;  /* 0x0000000d0f138c10 */ /* 0x040fe40008ffe4ff */
[C---:B------:R-:W-:Y:S04]  /*4890*/  @!P0 IADD3 R16, P1, PT, R14.reuse, UR14, RZ ;  /* 0x0000000e0e108c10 */ /* 0x040fe8000ff3e0ff */
[C---:B------:R-:W-:Y:S02]  /*48a0*/  @!P0 IADD3.X R17, PT, PT, R15.reuse, UR15, RZ, P1, !PT ;  /* 0x0000000f0f118c10 */ /* 0x040fe40008ffe4ff */
[----:B0-----:R-:W-:Y:S04]  /*48b0*/  IADD3 R14, P1, PT, R14, UR16, RZ ;  /* 0x000000100e0e7c10 */ /* 0x001fe8000ff3e0ff */
[----:B------:R-:W-:Y:S01]  /*48c0*/  IADD3.X R15, PT, PT, R15, UR17, RZ, P1, !PT ;  /* 0x000000110f0f7c10 */ /* 0x000fe20008ffe4ff */
[C---:B--2---:R-:W-:Y:S01]  /*48d0*/  FFMA.FTZ R5, R4.reuse, R8, R5 ;  /* 0x0000000804057223 */ /* 0x044fe20000010005 */
[C---:B------:R-:W-:Y:S01]  /*48e0*/  FFMA.FTZ R2, R4.reuse, R9, R2 ;  /* 0x0000000904027223 */ /* 0x040fe20000010002 */
[C---:B------:R-:W-:Y:S01]  /*48f0*/  FFMA.FTZ R3, R4.reuse, R10, R3 ;  /* 0x0000000a04037223 */ /* 0x040fe20000010003 */
[----:B------:R-:W-:Y:S02]  /*4900*/  FFMA.FTZ R0, R4, R11, R0 ;  /* 0x0000000b04007223 */ /* 0x000fe40000010000 */
[----:B------:R-:W2:Y:S04]  /*4910*/  @!P0 LDG.E.128 R8, desc[UR10][R20.64] ;  /* 0x0000000a14088981 */ /* 0x000ea8000c1e1d00 */
[----:B------:R-:W2:Y:S02]  /*4920*/  LDS R4, [R6+-0x14] ;  /* 0xffffec0006047984 */ /* 0x000ea40000000800 */
        /* <DEDUP_REMOVED lines=17> */
[----:B------:R-:W-:Y:S09]  /*4a40*/  BRA.U UP0, `(.L_x_307) ;  /* 0xfffffffd00707547 */ /* 0x000ff2000b83ffff */
.L_x_302:
[----:B------:R-:W-:-:S09]  /*4a50*/  UISETP.NE.AND UP0, UPT, UR7, URZ, UPT ;  /* 0x000000ff0700728c */ /* 0x000fd2000bf05270 */
[----:B------:R-:W-:Y:S05]  /*4a60*/  BRA.U !UP0, `(.L_x_301) ;  /* 0x0000000108507547 */ /* 0x000fea000b800000 */
[----:B------:R-:W0:Y:S01]  /*4a70*/  S2UR UR4, SR_CgaCtaId ;  /* 0x00000000000479c3 */ /* 0x000e220000008800 */
[----:B------:R-:W-:Y:S01]  /*4a80*/  UMOV UR5, 0x400 ;  /* 0x0000040000057882 */ /* 0x000fe20000000000 */
[----:B------:R-:W-:Y:S01]  /*4a90*/  IMAD R13, R13, 0x5, R12 ;  /* 0x000000050d0d7824 */ /* 0x000fe200078e020c */
[----:B------:R-:W-:Y:S01]  /*4aa0*/  ISETP.GE.AND P0, PT, R12, UR9, PT ;  /* 0x000000090c007c0c */ /* 0x000fe2000bf06270 */
[----:B------:R-:W-:Y:S02]  /*4ab0*/  UIMAD.WIDE UR12, UR8, 0x4, URZ ;  /* 0x00000004080c78a5 */ /* 0x000fe4000f8e02ff */
[----:B------:R-:W-:Y:S02]  /*4ac0*/  UIADD3 UR7, UPT, UPT, -UR7, URZ, URZ ;  /* 0x000000ff07077290 */ /* 0x000fe4000fffe1ff */
[----:B0-----:R-:W-:-:S06]  /*4ad0*/  ULEA UR4, UR4, UR5, 0x18 ;  /* 0x0000000504047291 */ /* 0x001fcc000f8ec0ff */
[----:B------:R-:W-:-:S07]  /*4ae0*/  LEA R6, R13, UR4, 0x2 ;  /* 0x000000040d067c11 */ /* 0x000fce000f8e10ff */
.L_x_308:
[----:B------:R0:W2:Y:S01]  /*4af0*/  @!P0 LDG.E.128 R8, desc[UR10][R14.64] ;  /* 0x0000000a0e088981 */ /* 0x0000a2000c1e1d00 */
[----:B------:R-:W-:Y:S03]  /*4b00*/  UIADD3 UR7, UPT, UPT, UR7, 0x1, URZ ;  /* 0x0000000107077890 */ /* 0x000fe6000fffe0ff */
[----:B------:R1:W2:Y:S01]  /*4b10*/  LDS R4, [R6] ;  /* 0x0000000006047984 */ /* 0x0002a20000000800 */
[----:B------:R-:W-:Y:S01]  /*4b20*/  UISETP.NE.AND UP0, UPT, UR7, URZ, UPT ;  /* 0x000000ff0700728c */ /* 0x000fe2000bf05270 */
[----:B0-----:R-:W-:Y:S02]  /*4b30*/  IADD3 R14, P1, PT, R14, UR12, RZ ;  /* 0x0000000c0e0e7c10 */ /* 0x001fe4000ff3e0ff */
[----:B-1----:R-:W-:Y:S02]  /*4b40*/  IADD3 R6, PT, PT, R6, 0x14, RZ ;  /* 0x0000001406067810 */ /* 0x002fe40007ffe0ff */
[----:B------:R-:W-:Y:S01]  /*4b50*/  IADD3.X R15, PT, PT, R15, UR13, RZ, P1, !PT ;  /* 0x0000000d0f0f7c10 */ /* 0x000fe20008ffe4ff */
[C---:B--2---:R-:W-:Y:S01]  /*4b60*/  FFMA.FTZ R5, R4.reuse, R8, R5 ;  /* 0x0000000804057223 */ /* 0x044fe20000010005 */
[C---:B------:R-:W-:Y:S01]  /*4b70*/  FFMA.FTZ R2, R4.reuse, R9, R2 ;  /* 0x0000000904027223 */ /* 0x040fe20000010002 */
[C---:B------:R-:W-:Y:S01]  /*4b80*/  FFMA.FTZ R3, R4.reuse, R10, R3 ;  /* 0x0000000a04037223 */ /* 0x040fe20000010003 */
[----:B------:R-:W-:Y:S01]  /*4b90*/  FFMA.FTZ R0, R4, R11, R0 ;  /* 0x0000000b04007223 */ /* 0x000fe20000010000 */
[----:B------:R-:W-:Y:S09]  /*4ba0*/  BRA.U UP0, `(.L_x_308) ;  /* 0xfffffffd00d07547 */ /* 0x000ff2000b83ffff */
.L_x_301:
[----:B------:R-:W-:-:S04]  /*4bb0*/  IADD3 R12, PT, PT, R12, UR19, RZ ;  /* 0x000000130c0c7c10 */ /* 0x000fc8000fffe0ff */
[----:B------:R-:W-:-:S13]  /*4bc0*/  ISETP.GE.AND P0, PT, R12, UR20, PT ;  /* 0x000000140c007c0c */ /* 0x000fda000bf06270 */
[----:B------:R-:W-:Y:S05]  /*4bd0*/  @P0 EXIT ;  /* 0x000000000000094d */ /* 0x000fea0003800000 */
[----:B------:R-:W-:Y:S01]  /*4be0*/  IABS R10, UR21 ;  /* 0x00000015000a7c13 */ /* 0x000fe20008000000 */
[----:B------:R-:W1:Y:S01]  /*4bf0*/  LDC R9, c[0x0][0x434] ;  /* 0x00010d00ff097b82 */ /* 0x000e620000000800 */
[----:B------:R-:W-:Y:S01]  /*4c00*/  IABS R13, R12 ;  /* 0x0000000c000d7213 */ /* 0x000fe20000000000 */
[----:B------:R-:W2:Y:S01]  /*4c10*/  LDCU.128 UR4, c[0x0][0x400] ;  /* 0x00008000ff0477ac */ /* 0x000ea20008000c00 */
[----:B0-----:R-:W0:Y:S01]  /*4c20*/  I2F.RP R8, R10 ;  /* 0x0000000a00087306 */ /* 0x001e220000209400 */
[----:B------:R-:W-:Y:S01]  /*4c30*/  IABS R6, UR21 ;  /* 0x0000001500067c13 */ /* 0x000fe20008000000 */
[----:B------:R-:W3:Y:S01]  /*4c40*/  LDCU.64 UR8, c[0x0][0x410] ;  /* 0x00008200ff0877ac */ /* 0x000ee20008000a00 */
[----:B------:R-:W-:-:S03]  /*4c50*/  F2FP.F16.F32.PACK_AB R2, R2, R5 ;  /* 0x000000050202723e */ /* 0x000fc600000000ff */
[----:B------:R-:W-:Y:S01]  /*4c60*/  IMAD.MOV R6, RZ, RZ, -R6 ;  /* 0x000000ffff067224 */ /* 0x000fe200078e0a06 */
[----:B------:R-:W-:Y:S01]  /*4c70*/  F2FP.F16.F32.PACK_AB R3, R0, R3 ;  /* 0x000000030003723e */ /* 0x000fe200000000ff */
[----:B0-----:R-:W0:Y:S02]  /*4c80*/  MUFU.RCP R14, R8 ;  /* 0x00000008000e7308 */ /* 0x001e240000001000 */
[----:B0-----:R-:W-:Y:S01]  /*4c90*/  VIADD R14, R14, 0xffffffe ;  /* 0x0ffffffe0e0e7836 */ /* 0x001fe20000000000 */
[----:B-1----:R-:W-:-:S05]  /*4ca0*/  IABS R8, R9 ;  /* 0x0000000900087213 */ /* 0x002fca0000000000 */
[----:B------:R-:W0:Y:S02]  /*4cb0*/  F2I.FTZ.U32.TRUNC.NTZ R15, R14 ;  /* 0x0000000e000f7305 */ /* 0x000e24000021f000 */
[----:B0-----:R-:W-:Y:S02]  /*4cc0*/  IMAD.MOV R4, RZ, RZ, -R15 ;  /* 0x000000ffff047224 */ /* 0x001fe400078e0a0f */
[----:B------:R-:W-:Y:S02]  /*4cd0*/  HFMA2 R14, -RZ, RZ, 0, 0 ;  /* 0x00000000ff0e7431 */ /* 0x000fe400000001ff */
[----:B------:R-:W-:-:S04]  /*4ce0*/  IMAD R4, R4, R10, RZ ;  /* 0x0000000a04047224 */ /* 0x000fc800078e02ff */
[----:B------:R-:W-:-:S04]  /*4cf0*/  IMAD.HI.U32 R4, R15, R4, R14 ;  /* 0x000000040f047227 */ /* 0x000fc800078e000e */
[----:B------:R-:W-:Y:S02]  /*4d00*/  HFMA2 R15, -RZ, RZ, 0, 0 ;  /* 0x00000000ff0f7431 */ /* 0x000fe400000001ff */
[----:B------:R-:W-:Y:S02]  /*4d10*/  IMAD.HI.U32 R11, R4, R13, RZ ;  /* 0x0000000d040b7227 */ /* 0x000fe400078e00ff */
[----:B------:R-:W0:Y:S02]  /*4d20*/  I2F.RP R4, R8 ;  /* 0x0000000800047306 */ /* 0x000e240000209400 */
[----:B------:R-:W-:Y:S01]  /*4d30*/  IMAD R13, R11, R6, R13 ;  /* 0x000000060b0d7224 */ /* 0x000fe200078e020d */
[----:B------:R-:W-:-:S04]  /*4d40*/  LOP3.LUT R6, R12, UR21, RZ, 0x3c, !PT ;  /* 0x000000150c067c12 */ /* 0x000fc8000f8e3cff */
[----:B------:R-:W-:Y:S02]  /*4d50*/  ISETP.GT.U32.AND P1, PT, R10, R13, PT ;  /* 0x0000000d0a00720c */ /* 0x000fe40003f24070 */
[----:B------:R-:W-:Y:S01]  /*4d60*/  ISETP.GE.AND P0, PT, R6, RZ, PT ;  /* 0x000000ff0600720c */ /* 0x000fe20003f06270 */
[----:B0-----:R-:W0:Y:S10]  /*4d70*/  MUFU.RCP R4, R4 ;  /* 0x0000000400047308 */ /* 0x001e340000001000 */
[----:B------:R-:W-:Y:S01]  /*4d80*/  @!P1 IMAD.IADD R13, R13, 0x1, -R10 ;  /* 0x000000010d0d9824 */ /* 0x000fe200078e0a0a */
[----:B------:R-:W-:-:S02]  /*4d90*/  @!P1 IADD3 R11, PT, PT, R11, 0x1, RZ ;  /* 0x000000010b0b9810 */ /* 0x000fc40007ffe0ff */
[----:B------:R-:W-:Y:S02]  /*4da0*/  ISETP.NE.AND P1, PT, RZ, UR21, PT ;  /* 0x00000015ff007c0c */ /* 0x000fe4000bf25270 */
[----:B------:R-:W-:Y:S01]  /*4db0*/  ISETP.GE.U32.AND P2, PT, R13, R10, PT ;  /* 0x0000000a0d00720c */ /* 0x000fe20003f46070 */
[----:B0-----:R-:W-:-:S04]  /*4dc0*/  VIADD R16, R4, 0xffffffe ;  /* 0x0ffffffe04107836 */ /* 0x001fc80000000000 */
[----:B------:R-:W0:Y:S08]  /*4dd0*/  F2I.FTZ.U32.TRUNC.NTZ R17, R16 ;  /* 0x0000001000117305 */ /* 0x000e30000021f000 */
[----:B------:R-:W-:-:S05]  /*4de0*/  @P2 VIADD R11, R11, 0x1 ;  /* 0x000000010b0b2836 */ /* 0x000fca0000000000 */
[----:B------:R-:W-:Y:S02]  /*4df0*/  @!P0 IADD3 R11, PT, PT, -R11, RZ, RZ ;  /* 0x000000ff0b0b8210 */ /* 0x000fe40007ffe1ff */
[----:B------:R-:W-:-:S05]  /*4e00*/  @!P1 LOP3.LUT R11, RZ, UR21, RZ, 0x33, !PT ;  /* 0x00000015ff0b9c12 */ /* 0x000fca000f8e33ff */
[----:B------:R-:W-:Y:S02]  /*4e10*/  IMAD R10, R11, UR21, RZ ;  /* 0x000000150b0a7c24 */ /* 0x000fe4000f8e02ff */
[----:B0-----:R-:W-:Y:S01]  /*4e20*/  IMAD.MOV R13, RZ, RZ, -R17 ;  /* 0x000000ffff0d7224 */ /* 0x001fe200078e0a11 */
[----:B------:R-:W-:Y:S01]  /*4e30*/  MOV R16, RZ ;  /* 0x000000ff00107202 */ /* 0x000fe20000000f00 */
[----:B------:R-:W-:Y:S02]  /*4e40*/  IMAD.IADD R14, R12, 0x1, -R10 ;  /* 0x000000010c0e7824 */ /* 0x000fe400078e0a0a */
[----:B------:R-:W-:-:S03]  /*4e50*/  IMAD R6, R13, R8, RZ ;  /* 0x000000080d067224 */ /* 0x000fc600078e02ff */
[----:B------:R-:W-:Y:S01]  /*4e60*/  IABS R4, R14 ;  /* 0x0000000e00047213 */ /* 0x000fe20000000000 */
[----:B------:R-:W-:Y:S01]  /*4e70*/  IMAD.HI.U32 R6, R17, R6, R16 ;  /* 0x0000000611067227 */ /* 0x000fe200078e0010 */
[----:B------:R-:W-:-:S04]  /*4e80*/  LOP3.LUT R14, R14, R9, RZ, 0x3c, !PT ;  /* 0x000000090e0e7212 */ /* 0x000fc800078e3cff */
[----:B------:R-:W-:Y:S01]  /*4e90*/  ISETP.GE.AND P1, PT, R14, RZ, PT ;  /* 0x000000ff0e00720c */ /* 0x000fe20003f26270 */
[----:B------:R-:W-:Y:S01]  /*4ea0*/  IMAD.HI.U32 R6, R6, R4, RZ ;  /* 0x0000000406067227 */ /* 0x000fe200078e00ff */
[----:B------:R-:W-:-:S03]  /*4eb0*/  LOP3.LUT R14, R7, 0x7c, RZ, 0xc0, !PT ;  /* 0x0000007c070e7812 */ /* 0x000fc600078ec0ff */
[----:B------:R-:W-:Y:S02]  /*4ec0*/  IMAD.MOV R13, RZ, RZ, -R6 ;  /* 0x000000ffff0d7224 */ /* 0x000fe400078e0a06 */
[----:B--2---:R-:W-:-:S04]  /*4ed0*/  IMAD.WIDE.U32 R14, R11, UR4, R14 ;  /* 0x000000040b0e7c25 */ /* 0x004fc8000f8e000e */
[----:B------:R-:W-:Y:S01]  /*4ee0*/  IMAD R13, R8, R13, R4 ;  /* 0x0000000d080d7224 */ /* 0x000fe200078e0204 */
[----:B------:R-:W-:-:S04]  /*4ef0*/  SHF.R.S32.HI R4, RZ, 0x1f, R11 ;  /* 0x0000001fff047819 */ /* 0x000fc8000001140b */
[----:B------:R-:W-:Y:S01]  /*4f00*/  ISETP.GT.U32.AND P0, PT, R8, R13, PT ;  /* 0x0000000d0800720c */ /* 0x000fe20003f04070 */
[----:B------:R-:W-:-:S04]  /*4f10*/  IMAD R4, R4, UR4, RZ ;  /* 0x0000000404047c24 */ /* 0x000fc8000f8e02ff */
[----:B------:R-:W-:Y:S01]  /*4f20*/  IMAD R11, R11, UR5, R4 ;  /* 0x000000050b0b7c24 */ /* 0x000fe2000f8e0204 */
[----:B------:R-:W0:Y:S03]  /*4f30*/  LDCU.64 UR4, c[0x0][0x3f0] ;  /* 0x00007e00ff0477ac */ /* 0x000e260008000a00 */
[----:B------:R-:W-:-:S04]  /*4f40*/  IMAD.IADD R15, R15, 0x1, R11 ;  /* 0x000000010f0f7824 */ /* 0x000fc800078e020b */
[-C--:B------:R-:W-:Y:S01]  /*4f50*/  @!P0 IADD3 R13, PT, PT, R13, -R8.reuse, RZ ;  /* 0x800000080d0d8210 */ /* 0x080fe20007ffe0ff */
[----:B------:R-:W-:Y:S01]  /*4f60*/  @!P0 VIADD R6, R6, 0x1 ;  /* 0x0000000106068836 */ /* 0x000fe20000000000 */
[----:B------:R-:W-:Y:S02]  /*4f70*/  ISETP.NE.AND P0, PT, R9, RZ, PT ;  /* 0x000000ff0900720c */ /* 0x000fe40003f05270 */
[----:B------:R-:W-:-:S13]  /*4f80*/  ISETP.GE.U32.AND P2, PT, R13, R8, PT ;  /* 0x000000080d00720c */ /* 0x000fda0003f46070 */
[----:B------:R-:W-:-:S05]  /*4f90*/  @P2 IADD3 R6, PT, PT, R6, 0x1, RZ ;  /* 0x0000000106062810 */ /* 0x000fca0007ffe0ff */
[----:B------:R-:W-:Y:S01]  /*4fa0*/  @!P1 IMAD.MOV R6, RZ, RZ, -R6 ;  /* 0x000000ffff069224 */ /* 0x000fe200078e0a06 */
[----:B------:R-:W-:-:S04]  /*4fb0*/  @!P0 LOP3.LUT R6, RZ, R9, RZ, 0x33, !PT ;  /* 0x00000009ff068212 */ /* 0x000fc800078e33ff */
[----:B------:R-:W-:Y:S01]  /*4fc0*/  SHF.R.S32.HI R4, RZ, 0x1f, R6 ;  /* 0x0000001fff047819 */ /* 0x000fe20000011406 */
[C---:B------:R-:W-:Y:S02]  /*4fd0*/  IMAD R9, R6.reuse, R9, R10 ;  /* 0x0000000906097224 */ /* 0x040fe400078e020a */
[----:B---3--:R-:W-:-:S03]  /*4fe0*/  IMAD.WIDE.U32 R14, R6, UR8, R14 ;  /* 0x00000008060e7c25 */ /* 0x008fc6000f8e000e */
[----:B------:R-:W-:Y:S01]  /*4ff0*/  IADD3 R9, PT, PT, R12, -R9, RZ ;  /* 0x800000090c097210 */ /* 0x000fe20007ffe0ff */
[----:B------:R-:W-:-:S03]  /*5000*/  IMAD R7, R4, UR8, RZ ;  /* 0x0000000804077c24 */ /* 0x000fc6000f8e02ff */
[----:B------:R-:W-:Y:S01]  /*5010*/  SHF.R.S32.HI R4, RZ, 0x1f, R9 ;  /* 0x0000001fff047819 */ /* 0x000fe20000011409 */
[----:B------:R-:W-:-:S04]  /*5020*/  IMAD R7, R6, UR9, R7 ;  /* 0x0000000906077c24 */ /* 0x000fc8000f8e0207 */
[----:B------:R-:W-:Y:S02]  /*5030*/  IMAD.IADD R15, R15, 0x1, R7 ;  /* 0x000000010f0f7824 */ /* 0x000fe400078e0207 */
[----:B------:R-:W-:Y:S02]  /*5040*/  IMAD R4, R4, UR6, RZ ;  /* 0x0000000604047c24 */ /* 0x000fe4000f8e02ff */
[----:B------:R-:W-:-:S04]  /*5050*/  IMAD.WIDE.U32 R14, R9, UR6, R14 ;  /* 0x00000006090e7c25 */ /* 0x000fc8000f8e000e */
[----:B------:R-:W-:-:S05]  /*5060*/  IMAD R4, R9, UR7, R4 ;  /* 0x0000000709047c24 */ /* 0x000fca000f8e0204 */
[----:B------:R-:W-:Y:S02]  /*5070*/  IADD3 R6, PT, PT, R15, R4, RZ ;  /* 0x000000040f067210 */ /* 0x000fe40007ffe0ff */
[----:B0-----:R-:W-:-:S04]  /*5080*/  LEA R4, P0, R14, UR4, 0x1 ;  /* 0x000000040e047c11 */ /* 0x001fc8000f8008ff */
[----:B------:R-:W-:-:S05]  /*5090*/  LEA.HI.X R5, R14, UR5, R6, 0x1, P0 ;  /* 0x000000050e057c11 */ /* 0x000fca00080f0c06 */
[----:B------:R-:W-:Y:S01]  /*50a0*/  STG.E.64 desc[UR10][R4.64], R2 ;  /* 0x0000000204007986 */ /* 0x000fe2000c101b0a */
[----:B------:R-:W-:Y:S05]  /*50b0*/  EXIT ;  /* 0x000000000000794d */ /* 0x000fea0003800000 */
        .weak           $__internal_7_$__cuda_sm20_div_s64
        .type           $__internal_7_$__cuda_sm20_div_s64,@function
        .size           $__internal_7_$__cuda_sm20_div_s64,(.L_x_7175 - $__internal_7_$__cuda_sm20_div_s64)
$__internal_7_$__cuda_sm20_div_s64:
        /* <DEDUP_REMOVED lines=31> */
[----:B------:R-:W-:-:S03]  /*52b0*/  IMAD.HI.U32 R38, R39, R2, RZ ;  /* 0x0000000227267227 */ /* 0x000fc600078e00ff */
[----:B------:R-:W-:-:S05]  /*52c0*/  IADD3.X R0, PT, PT, RZ, ~R0, RZ, P0, !PT ;  /* 0x80000000ff007210 */ /* 0x000fca00007fe4ff */
[----:B------:R-:W-:-:S04]  /*52d0*/  IMAD.WIDE.U32 R38, P0, R39, R0, R38 ;  /* 0x0000000027267225 */ /* 0x000fc80007800026 */
[----:B------:R-:W-:-:S04]  /*52e0*/  IMAD.HI.U32 R17, P3, R19, R2, R38 ;  /* 0x0000000213117227 */ /* 0x000fc80007860026 */
[----:B------:R-:W-:-:S04]  /*52f0*/  IMAD.HI.U32 R2, R19, R0, RZ ;  /* 0x0000000013027227 */ /* 0x000fc800078e00ff */
[----:B------:R-:W-:Y:S02]  /*5300*/  IMAD R0, R19, R0, RZ ;  /* 0x0000000013007224 */ /* 0x000fe400078e02ff */
[----:B------:R-:W-:Y:S02]  /*5310*/  IMAD.X R2, R2, 0x1, R19, P0 ;  /* 0x0000000102027824 */ /* 0x000fe400000e0613 */
[----:B------:R-:W-:Y:S01]  /*5320*/  IMAD.MOV.U32 R39, RZ, RZ, RZ ;  /* 0x000000ffff277224 */ /* 0x000fe200078e00ff */
        /* <DEDUP_REMOVED lines=13> */
[----:B------:R-:W-:-:S03]  /*5400*/  IMAD.WIDE.U32 R38, R19, R30, RZ ;  /* 0x0000001e13267225 */ /* 0x000fc600078e00ff */
[----:B------:R-:W-:Y:S01]  /*5410*/  IADD3.X R2, PT, PT, RZ, R2, RZ, P1, !PT ;  /* 0x00000002ff027210 */ /* 0x000fe20000ffe4ff */
[----:B------:R-:W-:Y:S01]  /*5420*/  IMAD R27, R19, R31, R39 ;  /* 0x0000001f131b7224 */ /* 0x000fe200078e0227 */
[----:B------:R-:W-:-:S03]  /*5430*/  IADD3 R17, P0, PT, -R38, R17, RZ ;  /* 0x0000001126117210 */ /* 0x000fc60007f1e1ff */
[-C--:B------:R-:W-:Y:S01]  /*5440*/  IMAD R27, R2, R30.reuse, R27 ;  /* 0x0000001e021b7224 */ /* 0x080fe200078e021b */
[----:B------:R-:W-:-:S03]  /*5450*/  ISETP.GE.U32.AND P3, PT, R17, R30, PT ;  /* 0x0000001e1100720c */ /* 0x000fc60003f66070 */
[----:B------:R-:W-:Y:S01]  /*5460*/  IMAD.X R27, R0, 0x1, ~R27, P0 ;  /* 0x00000001001b7824 */ /* 0x000fe200000e0e1b */
[----:B------:R-:W-:-:S04]  /*5470*/  IADD3 R0, P2, PT, R17, -R30, RZ ;  /* 0x8000001e11007210 */ /* 0x000fc80007f5e0ff */
        /* <DEDUP_REMOVED lines=8> */
[----:B------:R-:W-:Y:S02]  /*5500*/  ISETP.GE.U32.AND.EX P0, PT, R27, R31, PT, P0 ;  /* 0x0000001f1b00720c */ /* 0x000fe40003f06100 */
[----:B------:R-:W-:-:S02]  /*5510*/  IADD3 R19, P1, PT, R30, 0x1, RZ ;  /* 0x000000011e137810 */ /* 0x000fc40007f3e0ff */
[----:B------:R-:W-:Y:S02]  /*5520*/  SEL R17, R17, R2, P3 ;  /* 0x0000000211117207 */ /* 0x000fe40001800000 */
[----:B------:R-:W-:Y:S02]  /*5530*/  SEL R19, R19, R30, P0 ;  /* 0x0000001e13137207 */ /* 0x000fe40000000000 */
[----:B------:R-:W-:Y:S02]  /*5540*/  IADD3.X R0, PT, PT, RZ, R17, RZ, P1, !PT ;  /* 0x00000011ff007210 */ /* 0x000fe40000ffe4ff */
[----:B------:R-:W-:Y:S02]  /*5550*/  LOP3.LUT R2, R13, R15, RZ, 0x3c, !PT ;  /* 0x0000000f0d027212 */ /* 0x000fe400078e3cff */
[----:B------:R-:W-:Y:S02]  /*5560*/  SEL R17, R0, R17, P0 ;  /* 0x0000001100117207 */ /* 0x000fe40000000000 */
[----:B------:R-:W-:-:S02]  /*5570*/  IADD3 R0, P1, PT, RZ, -R19, RZ ;  /* 0x80000013ff007210 */ /* 0x000fc40007f3e0ff */
[----:B------:R-:W-:Y:S02]  /*5580*/  ISETP.GE.AND P2, PT, R2, RZ, PT ;  /* 0x000000ff0200720c */ /* 0x000fe40003f46270 */
[----:B------:R-:W-:Y:S01]  /*5590*/  ISETP.NE.U32.AND P0, PT, R20, RZ, PT ;  /* 0x000000ff1400720c */ /* 0x000fe20003f05070 */
[----:B------:R-:W-:Y:S01]  /*55a0*/  IMAD.X R2, RZ, RZ, ~R17, P1 ;  /* 0x000000ffff027224 */ /* 0x000fe200008e0e11 */
[----:B------:R-:W-:Y:S01]  /*55b0*/  SEL R0, R0, R19, !P2 ;  /* 0x0000001300007207 */ /* 0x000fe20005000000 */
[----:B------:R-:W-:Y:S01]  /*55c0*/  IMAD.MOV.U32 R19, RZ, RZ, 0x0 ;  /* 0x00000000ff137424 */ /* 0x000fe200078e00ff */
[----:B------:R-:W-:Y:S02]  /*55d0*/  ISETP.NE.AND.EX P0, PT, R13, RZ, PT, P0 ;  /* 0x000000ff0d00720c */ /* 0x000fe40003f05300 */
[----:B------:R-:W-:Y:S02]  /*55e0*/  SEL R2, R2, R17, !P2 ;  /* 0x0000001102027207 */ /* 0x000fe40005000000 */
[----:B------:R-:W-:-:S02]  /*55f0*/  SEL R0, R0, 0xffffffff, P0 ;  /* 0xffffffff00007807 */ /* 0x000fc40000000000 */
[----:B------:R-:W-:Y:S01]  /*5600*/  SEL R15, R2, 0xffffffff, P0 ;  /* 0xffffffff020f7807 */ /* 0x000fe20000000000 */
[----:B------:R-:W-:Y:S06]  /*5610*/  RET.REL.NODEC R18 `(_ZN5flash32flash_fwd_splitkv_combine_kernelI23Flash_fwd_kernel_traitsILi128ELi64ELi128ELi4ELb0ELb0EN7cutlass6half_tE19Flash_kernel_traitsILi128ELi64ELi128ELi4ES3_EELi4ELi7ELb1EEEvNS_16Flash_fwd_paramsE) ;  /* 0xffffffa812787950 */ /* 0x000fec0003c3ffff */
.L_x_309:
        /* <DEDUP_REMOVED lines=14> */
.L_x_7175:


//--------------------- .text._ZN5flash32flash_fwd_splitkv_combine_kernelI23Flash_fwd_kernel_traitsILi128ELi64ELi128ELi4ELb0ELb0EN7cutlass6half_tE19Flash_kernel_traitsILi128ELi64ELi128ELi4ES3_EELi4ELi6ELb1EEEvNS_16Flash_fwd_paramsE --------------------------
	.section	.text._ZN5flash32flash_fwd_splitkv_combine_kernelI23Flash_fwd_kernel_traitsILi128ELi64ELi128ELi4ELb0ELb0EN7cutlass6half_tE19Flash_kernel_traitsILi128ELi64ELi128ELi4ES3_EELi4ELi6ELb1EEEvNS_16Flash_fwd_paramsE,"ax",@progbits
	.align	128
        .global         _ZN5flash32flash_fwd_splitkv_combine_kernelI23Flash_fwd_kernel_traitsILi128ELi64ELi128ELi4ELb0ELb0EN7cutlass6half_tE19Flash_kernel_traitsILi128ELi64ELi128ELi4ES3_EELi4ELi6ELb1EEEvNS_16Flash_fwd_paramsE
        .type           _ZN5flash32flash_fwd_splitkv_combine_kernelI23Flash_fwd_kernel_traitsILi128ELi64ELi128ELi4ELb0ELb0EN7cutlass6half_tE19Flash_kernel_traitsILi128ELi64ELi128ELi4ES3_EELi4ELi6ELb1EEEvNS_16Flash_fwd_paramsE,@function
        .size           _ZN5flash32flash_fwd_splitkv_combine_kernelI23Flash_fwd_kernel_traitsILi128ELi64ELi128ELi4ELb0ELb0EN7cutlass6half_tE19Flash_kernel_traitsILi128ELi64ELi128ELi4ES3_EELi4ELi6ELb1EEEvNS_16Flash_fwd_paramsE,(.L_x_7176 - _ZN5flash32flash_fwd_splitkv_combine_kernelI23Flash_fwd_kernel_traitsILi128ELi64ELi128ELi4ELb0ELb0EN7cutlass6half_tE19Flash_kernel_traitsILi128ELi64ELi128ELi4ES3_EELi4ELi6ELb1EEEvNS_16Flash_fwd_paramsE)
        .other          _ZN5flash32flash_fwd_splitkv_combine_kernelI23Flash_fwd_kernel_traitsILi128ELi64ELi128ELi4ELb0ELb0EN7cutlass6half_tE19Flash_kernel_traitsILi128ELi64ELi128ELi4ES3_EELi4ELi6ELb1EEEvNS_16Flash_fwd_paramsE,@"STO_CUDA_ENTRY STV_DEFAULT"
_ZN5flash32flash_fwd_splitkv_combine_kernelI23Flash_fwd_kernel_traitsILi128ELi64ELi128ELi4ELb0ELb0EN7cutlass6half_tE19Flash_kernel_traitsILi128ELi64ELi128ELi4ES3_EELi4ELi6ELb1EEEvNS_16Flash_fwd_paramsE:
.text._ZN5flash32flash_fwd_splitkv_combine_kernelI23Flash_fwd_kernel_traitsILi128ELi64ELi128ELi4ELb0ELb0EN7cutlass6half_tE19Flash_kernel_traitsILi128ELi64ELi128ELi4ES3_EELi4ELi6ELb1EEEvNS_16Flash_fwd_paramsE:
        /* <DEDUP_REMOVED lines=38> */
.L_x_310:
[----:B------:R-:W-:Y:S01]  /*0260*/  IMAD.U32 R22, RZ, RZ, UR21 ;  /* 0x00000015ff167e24 */ /* 0x000fe2000f8e00ff */
[----:B------:R-:W-:Y:S01]  /*0270*/  MOV R20, UR19 ;  /* 0x0000001300147c02 */ /* 0x000fe20008000f00 */
[----:B------:R-:W-:Y:S01]  /*0280*/  IMAD.U32 R19, RZ, RZ, UR15 ;  /* 0x0000000fff137e24 */ /* 0x000fe2000f8e00ff */
[----:B------:R-:W-:Y:S02]  /*0290*/  MOV R18, UR14 ;  /* 0x0000000e00127c02 */ /* 0x000fe40008000f00 */
[----:B------:R-:W-:Y:S02]  /*02a0*/  MOV R16, 0x2c0 ;  /* 0x000002c000107802 */ /* 0x000fe40000000f00 */
[----:B------:R-:W-:Y:S05]  /*02b0*/  CALL.REL.NOINC `($__internal_8_$__cuda_sm20_div_s64) ;  /* 0x0000004800987944 */ /* 0x000fea0003c00000 */
.L_x_311:
        /* <DEDUP_REMOVED lines=30> */
.L_x_313:
[----:B------:R-:W-:Y:S01]  /*04a0*/  IMAD.MOV.U32 R22, RZ, RZ, R10 ;  /* 0x000000ffff167224 */ /* 0x000fe200078e000a */
[----:B------:R-:W-:Y:S02]  /*04b0*/  MOV R19, R11 ;  /* 0x0000000b00137202 */ /* 0x000fe40000000f00 */
[----:B------:R-:W-:Y:S02]  /*04c0*/  MOV R16, 0x4e0 ;  /* 0x000004e000107802 */ /* 0x000fe40000000f00 */
[----:B------:R-:W-:Y:S05]  /*04d0*/  CALL.REL.NOINC `($__internal_8_$__cuda_sm20_div_s64) ;  /* 0x0000004800107944 */ /* 0x000fea0003c00000 */
[----:B------:R-:W-:Y:S02]  /*04e0*/  MOV R4, R10 ;  /* 0x0000000a00047202 */ /* 0x000fe40000000f00 */
[----:B------:R-:W-:Y:S02]  /*04f0*/  MOV R5, R11 ;  /* 0x0000000b00057202 */ /* 0x000fe40000000f00 */
.L_x_314:
[----:B------:R-:W-:Y:S05]  /*0500*/  BSYNC.RECONVERGENT B0 ;  /* 0x0000000000007941 */ /* 0x000fea0003800200 */
.L_x_312:
        /* <DEDUP_REMOVED lines=57> */
.L_x_316:
[----:B------:R-:W-:Y:S01]  /*08a0*/  IMAD.MOV.U32 R22, RZ, RZ, R20 ;  /* 0x000000ffff167224 */ /* 0x000fe200078e0014 */
[----:B------:R-:W-:Y:S01]  /*08b0*/  MOV R20, R9 ;  /* 0x0000000900147202 */ /* 0x000fe20000000f00 */
[----:B------:R-:W-:Y:S01]  /*08c0*/  IMAD.MOV.U32 R19, RZ, RZ, R18 ;  /* 0x000000ffff137224 */ /* 0x000fe200078e0012 */
[----:B------:R-:W-:Y:S02]  /*08d0*/  MOV R18, R29 ;  /* 0x0000001d00127202 */ /* 0x000fe40000000f00 */
[----:B------:R-:W-:Y:S02]  /*08e0*/  MOV R16, 0x900 ;  /* 0x0000090000107802 */ /* 0x000fe40000000f00 */
[----:B------:R-:W-:Y:S05]  /*08f0*/  CALL.REL.NOINC `($__internal_8_$__cuda_sm20_div_s64) ;  /* 0x0000004400087944 */ /* 0x000fea0003c00000 */
.L_x_317:
[----:B------:R-:W-:Y:S05]  /*0900*/  BSYNC.RECONVERGENT B0 ;  /* 0x0000000000007941 */ /* 0x000fea0003800200 */
.L_x_315:
        /* <DEDUP_REMOVED lines=124> */
.L_x_319:
[----:B------:R-:W-:Y:S01]  /*10d0*/  IMAD.MOV.U32 R22, RZ, RZ, R10 ;  /* 0x000000ffff167224 */ /* 0x000fe200078e000a */
[----:B------:R-:W-:Y:S01]  /*10e0*/  MOV R20, R8 ;  /* 0x0000000800147202 */ /* 0x000fe20000000f00 */
[----:B------:R-:W-:Y:S01]  /*10f0*/  IMAD.MOV.U32 R19, RZ, RZ, R11 ;  /* 0x000000ffff137224 */ /* 0x000fe200078e000b */
[----:B------:R-:W-:Y:S02]  /*1100*/  MOV R18, R0 ;  /* 0x0000000000127202 */ /* 0x000fe40000000f00 */
[----:B------:R-:W-:Y:S02]  /*1110*/  MOV R16, 0x1130 ;  /* 0x0000113000107802 */ /* 0x000fe40000000f00 */
[----:B------:R-:W-:Y:S05]  /*1120*/  CALL.REL.NOINC `($__internal_8_$__cuda_sm20_div_s64) ;  /* 0x0000003800fc7944 */ /* 0x000fea0003c00000 */
[----:B------:R-:W-:Y:S02]  /*1130*/  MOV R32, R10 ;  /* 0x0000000a00207202 */ /* 0x000fe40000000f00 */
[----:B------:R-:W-:Y:S02]  /*1140*/  MOV R33, R11 ;  /* 0x0000000b00217202 */ /* 0x000fe40000000f00 */
.L_x_320:
[----:B------:R-:W-:Y:S05]  /*1150*/  BSYNC.RECONVERGENT B0 ;  /* 0x0000000000007941 */ /* 0x000fea0003800200 */
.L_x_318:
        /* <DEDUP_REMOVED lines=57> */
.L_x_322:
[----:B------:R-:W-:Y:S01]  /*14f0*/  IMAD.MOV.U32 R22, RZ, RZ, R4 ;  /* 0x000000ffff167224 */ /* 0x000fe200078e0004 */
[----:B------:R-:W-:Y:S01]  /*1500*/  MOV R19, R5 ;  /* 0x0000000500137202 */ /* 0x000fe20000000f00 */
[----:B------:R-:W-:Y:S01]  /*1510*/  IMAD.MOV.U32 R20, RZ, RZ, R7 ;  /* 0x000000ffff147224 */ /* 0x000fe200078e0007 */
[----:B------:R-:W-:Y:S02]  /*1520*/  MOV R16, 0x1540 ;  /* 0x0000154000107802 */ /* 0x000fe40000000f00 */
[----:B------:R-:W-:Y:S05]  /*1530*/  CALL.REL.NOINC `($__internal_8_$__cuda_sm20_div_s64) ;  /* 0x0000003400f87944 */ /* 0x000fea0003c00000 */
[----:B------:R-:W-:Y:S02]  /*1540*/  MOV R14, R10 ;  /* 0x0000000a000e7202 */ /* 0x000fe40000000f00 */
[----:B------:R-:W-:Y:S02]  /*1550*/  MOV R15, R11 ;  /* 0x0000000b000f7202 */ /* 0x000fe40000000f00 */
.L_x_323:
[----:B------:R-:W-:Y:S05]  /*1560*/  BSYNC.RECONVERGENT B0 ;  /* 0x0000000000007941 */ /* 0x000fea0003800200 */
.L_x_321:
        /* <DEDUP_REMOVED lines=35> */
[----:B------:R-:W5:Y:S01]  /*17a0*/  @!P0 S2R R12, SR_CgaCtaId ;  /* 0x00000000000c8919 */ /* 0x000f620000008800 */
[----:B------:R-:W-:Y:S02]  /*17b0*/  @!P1 MOV R16, 0x400 ;  /* 0x0000040000109802 */ /* 0x000fe40000000f00 */
[----:B------:R-:W-:Y:S02]  /*17c0*/  @!P1 SHF.L.U32 R17, R4, 0x2, RZ ;  /* 0x0000000204119819 */ /* 0x000fe400000006ff */
[----:B------:R-:W-:Y:S02]  /*17d0*/  @!P0 MOV R19, 0x400 ;  /* 0x0000040000138802 */ /* 0x000fe40000000f00 */
[----:B------:R-:W-:-:S02]  /*17e0*/  @!P0 MOV R13, 0x400 ;  /* 0x00000400000d8802 */ /* 0x000fc40000000f00 */
[----:B------:R-:W-:Y:S02]  /*17f0*/  @!P1 LOP3.LUT R18, R17, 0xc, RZ, 0xc0, !PT ;  /* 0x0000000c11129812 */ /* 0x000fe400078ec0ff */
[----:B-1----:R-:W-:Y:S01]  /*1800*/  @!P1 LEA R11, R11, R16, 0x18 ;  /* 0x000000100b0b9211 */ /* 0x002fe200078ec0ff */
[----:B------:R-:W-:Y:S01]  /*1810*/  @!P0 IMAD.SHL.U32 R16, R4, 0x4, RZ ;  /* 0x0000000404108824 */ /* 0x000fe200078e00ff */
[----:B----4-:R-:W-:-:S04]  /*1820*/  @!P0 LEA R10, R10, R19, 0x18 ;  /* 0x000000130a0a8211 */ /* 0x010fc800078ec0ff */
[----:B------:R-:W-:Y:S02]  /*1830*/  @!P0 LOP3.LUT R17, R16, 0xc, RZ, 0xc0, !PT ;  /* 0x0000000c10118812 */ /* 0x000fe400078ec0ff */
[----:B-----5:R-:W-:Y:S02]  /*1840*/  @!P0 LEA R13, R12, R13, 0x18 ;  /* 0x0000000d0c0d8211 */ /* 0x020fe400078ec0ff */
[----:B------:R-:W-:Y:S01]  /*1850*/  SHF.R.U32.HI R12, RZ, 0x5, R4 ;  /* 0x00000005ff0c7819 */ /* 0x000fe20000011604 */
[----:B------:R-:W-:Y:S02]  /*1860*/  @!P1 IMAD.IADD R18, R18, 0x1, R11 ;  /* 0x0000000112129824 */ /* 0x000fe400078e020b */
[----:B------:R-:W-:Y:S02]  /*1870*/  @!P0 IMAD.IADD R10, R17, 0x1, R10 ;  /* 0x00000001110a8824 */ /* 0x000fe400078e020a */
[----:B------:R-:W-:Y:S02]  /*1880*/  @!P0 IMAD R16, R12, 0x4, R13 ;  /* 0x000000040c108824 */ /* 0x000fe400078e020d */
[----:B------:R-:W-:-:S02]  /*1890*/  @!P1 IMAD R13, R3, 0x14, R18 ;  /* 0x00000014030d9824 */ /* 0x000fc400078e0212 */
[----:B------:R-:W-:Y:S01]  /*18a0*/  @!P0 IMAD R10, R3, 0x14, R10 ;  /* 0x00000014030a8824 */ /* 0x000fe200078e020a */
[----:B------:R-:W-:Y:S01]  /*18b0*/  @!P0 LOP3.LUT R11, R4, 0x1f, RZ, 0xc0, !PT ;  /* 0x0000001f040b8812 */ /* 0x000fe200078ec0ff */
[----:B0-----:R-:W-:Y:S01]  /*18c0*/  IMAD.MOV.U32 R25, RZ, RZ, -0x800000 ;  /* 0xff800000ff197424 */ /* 0x001fe200078e00ff */
[----:B------:R-:W-:Y:S01]  /*18d0*/  MOV R24, 0xff800000 ;  /* 0xff80000000187802 */ /* 0x000fe20000000f00 */
[----:B------:R-:W0:Y:S02]  /*18e0*/  LDC R3, c[0x0][0x434] ;  /* 0x00010d00ff037b82 */ /* 0x000e240000000800 */
        /* <DEDUP_REMOVED lines=18> */
[----:B-1----:R-:W-:Y:S01]  /*1a10*/  VIADD R18, R18, 0xffffffe ;  /* 0x0ffffffe12127836 */ /* 0x002fe20000000000 */
[----:B------:R-:W1:Y:S03]  /*1a20*/  LDC R17, c[0x0][0x3e0] ;  /* 0x0000f800ff117b82 */ /* 0x000e660000000800 */
[----:B------:R-:W2:Y:S01]  /*1a30*/  F2I.FTZ.U32.TRUNC.NTZ R19, R18 ;  /* 0x0000001200137305 */ /* 0x000ea2000021f000 */
[----:B0-----:R-:W-:-:S05]  /*1a40*/  FMNMX.FTZ R16, R11, R16, !PT ;  /* 0x000000100b107209 */ /* 0x001fca0007810000 */
[----:B------:R-:W0:Y:S01]  /*1a50*/  SHFL.BFLY PT, R13, R16, 0x1, 0x1f ;  /* 0x0c201f00100d7f89 */ /* 0x000e2200000e0000 */
[----:B--2---:R-:W-:Y:S02]  /*1a60*/  IMAD.MOV R5, RZ, RZ, -R19 ;  /* 0x000000ffff057224 */ /* 0x004fe400078e0a13 */
        /* <DEDUP_REMOVED lines=8> */
[----:B------:R-:W-:-:S04]  /*1af0*/  FSETP.NEU.FTZ.AND P1, PT, R13, -INF , PT ;  /* 0xff8000000d00780b */ /* 0x000fc80003f3d000 */
[----:B------:R-:W-:-:S05]  /*1b00*/  FSEL R10, R13, RZ, P1 ;  /* 0x000000ff0d0a7208 */ /* 0x000fca0000800000 */
[C---:B------:R-:W-:Y:S01]  /*1b10*/  FADD.FTZ R18, -R10.reuse, R24 ;  /* 0x000000180a127221 */ /* 0x040fe20000010100 */
[----:B------:R-:W-:-:S03]  /*1b20*/  FADD.FTZ R16, -R10, R25 ;  /* 0x000000190a107221 */ /* 0x000fc60000010100 */
[----:B------:R-:W-:Y:S01]  /*1b30*/  FMUL.FTZ R18, R18, 1.4426950216293334961 ;  /* 0x3fb8aa3b12127820 */ /* 0x000fe20000410000 */
[----:B------:R-:W-:-:S04]  /*1b40*/  FMUL.FTZ R16, R16, 1.4426950216293334961 ;  /* 0x3fb8aa3b10107820 */ /* 0x000fc80000410000 */
[----:B------:R-:W-:Y:S04]  /*1b50*/  MUFU.EX2 R13, R16 ;  /* 0x00000010000d7308 */ /* 0x000fe80000000800 */
[----:B------:R-:W0:Y:S01]  /*1b60*/  MUFU.EX2 R18, R18 ;  /* 0x0000001200127308 */ /* 0x000e220000000800 */
[----:B------:R-:W-:Y:S02]  /*1b70*/  ISETP.GT.U32.AND P0, PT, R6, R5, PT ;  /* 0x000000050600720c */ /* 0x000fe40003f04070 */
[----:B------:R-:W-:Y:S01]  /*1b80*/  LOP3.LUT R2, R2, R3, RZ, 0x3c, !PT ;  /* 0x0000000302027212 */ /* 0x000fe200078e3cff */
[----:B0-----:R-:W-:-:S10]  /*1b90*/  FADD.FTZ R13, R13, R18 ;  /* 0x000000120d0d7221 */ /* 0x001fd40000010000 */
[-C--:B------:R-:W-:Y:S01]  /*1ba0*/  @!P0 IADD3 R5, PT, PT, R5, -R6.reuse, RZ ;  /* 0x8000000605058210 */ /* 0x080fe20007ffe0ff */
[----:B------:R-:W0:Y:S03]  /*1bb0*/  SHFL.BFLY PT, R16, R13, 0x10, 0x1f ;  /* 0x0e001f000d107f89 */ /* 0x000e2600000e0000 */
        /* <DEDUP_REMOVED lines=9> */
[----:B0-----:R-:W-:-:S04]  /*1c50*/  FADD.FTZ R16, R13, R16 ;  /* 0x000000100d107221 */ /* 0x001fc80000010000 */
[----:B------:R-:W-:Y:S01]  /*1c60*/  IMAD R5, R11, UR4, RZ ;  /* 0x000000040b057c24 */ /* 0x000fe2000f8e02ff */
[----:B-1----:R-:W-:Y:S01]  /*1c70*/  IABS R2, R17 ;  /* 0x0000001100027213 */ /* 0x002fe20000000000 */
        /* <DEDUP_REMOVED lines=45> */
[----:B------:R-:W-:Y:S02]  /*1f50*/  ISETP.GE.AND P3, PT, R16, RZ, PT ;  /* 0x000000ff1000720c */ /* 0x000fe40003f66270 */
[----:B------:R-:W-:Y:S02]  /*1f60*/  FSETP.NE.FTZ.AND P1, PT, R18, RZ, PT ;  /* 0x000000ff1200720b */ /* 0x000fe40003f35000 */
[----:B------:R-:W-:-:S02]  /*1f70*/  ISETP.GE.AND P2, PT, R6, RZ, PT ;  /* 0x000000ff0600720c */ /* 0x000fc40003f46270 */
[----:B------:R-:W-:Y:S02]  /*1f80*/  @!P0 IADD3 R20, PT, PT, R20, 0x1, RZ ;  /* 0x0000000114148810 */ /* 0x000fe40007ffe0ff */
[----:B------:R-:W-:Y:S01]  /*1f90*/  ISETP.NE.AND P0, PT, R17, RZ, PT ;  /* 0x000000ff1100720c */ /* 0x000fe20003f05270 */
[----:B------:R-:W-:Y:S01]  /*1fa0*/  IMAD.MOV.U32 R13, RZ, RZ, R23 ;  /* 0x000000ffff0d7224 */ /* 0x000fe200078e0017 */
[----:B------:R-:W-:Y:S01]  /*1fb0*/  ISETP.NE.AND P5, PT, R5, RZ, PT ;  /* 0x000000ff0500720c */ /* 0x000fe20003fa5270 */
[----:B------:R-:W-:Y:S02]  /*1fc0*/  @P4 VIADD R20, R20, 0x1 ;  /* 0x0000000114144836 */ /* 0x000fe40000000000 */
[----:B------:R-:W-:Y:S01]  /*1fd0*/  @!P3 IMAD.MOV R13, RZ, RZ, -R13 ;  /* 0x000000ffff0db224 */ /* 0x000fe200078e0a0d */
[----:B------:R-:W-:Y:S02]  /*1fe0*/  ISETP.NE.AND P3, PT, R11, RZ, PT ;  /* 0x000000ff0b00720c */ /* 0x000fe40003f65270 */
[----:B------:R-:W1:Y:S01]  /*1ff0*/  @P1 MUFU.LG2 R11, R18 ;  /* 0x00000012000b1308 */ /* 0x000e620000000c00 */
[----:B------:R-:W-:-:S04]  /*2000*/  @!P2 IMAD.MOV R20, RZ, RZ, -R20 ;  /* 0x000000ffff14a224 */ /* 0x000fc800078e0a14 */
[----:B------:R-:W-:Y:S02]  /*2010*/  @!P0 LOP3.LUT R20, RZ, R17, RZ, 0x33, !PT ;  /* 0x00000011ff148212 */ /* 0x000fe400078e33ff */
[----:B------:R-:W-:Y:S02]  /*2020*/  LOP3.LUT P0, RZ, R4, 0x39f, RZ, 0xc0, !PT ;  /* 0x0000039f04ff7812 */ /* 0x000fe4000780c0ff */
[----:B------:R-:W-:Y:S02]  /*2030*/  @!P5 LOP3.LUT R13, RZ, R19, RZ, 0x33, !PT ;  /* 0x00000013ff0dd212 */ /* 0x000fe400078e33ff */
[----:B------:R-:W-:Y:S02]  /*2040*/  SEL R2, RZ, 0x1, !P3 ;  /* 0x00000001ff027807 */ /* 0x000fe40005800000 */
[----:B------:R-:W-:Y:S02]  /*2050*/  SHF.R.S32.HI R21, RZ, 0x1f, R5 ;  /* 0x0000001fff157819 */ /* 0x000fe40000011405 */
[----:B------:R-:W-:-:S02]  /*2060*/  ISETP.LT.U32.AND P2, PT, R14, R13, PT ;  /* 0x0000000d0e00720c */ /* 0x000fc40003f41070 */
[----:B------:R-:W-:Y:S01]  /*2070*/  SHF.R.S32.HI R19, RZ, 0x1f, R13 ;  /* 0x0000001fff137819 */ /* 0x000fe2000001140d */
[----:B0-----:R-:W-:Y:S01]  /*2080*/  IMAD R6, R3, UR4, RZ ;  /* 0x0000000403067c24 */ /* 0x001fe2000f8e02ff */
[----:B------:R-:W-:Y:S01]  /*2090*/  LOP3.LUT R2, R21, R2, RZ, 0xfc, !PT ;  /* 0x0000000215027212 */ /* 0x000fe200078efcff */
[----:B------:R-:W-:Y:S01]  /*20a0*/  IMAD R3, R20, UR9, RZ ;  /* 0x0000000914037c24 */ /* 0x000fe2000f8e02ff */
[----:B------:R-:W-:Y:S01]  /*20b0*/  ISETP.LT.AND.EX P2, PT, R15, R19, PT, P2 ;  /* 0x000000130f00720c */ /* 0x000fe20003f41320 */
[----:B------:R-:W-:Y:S01]  /*20c0*/  BSSY.RECONVERGENT B1, `(.L_x_324) ;  /* 0x0000129000017945 */ /* 0x000fe20003800200 */
[----:B------:R-:W-:Y:S02]  /*20d0*/  IMAD.MOV.U32 R23, RZ, RZ, 0x7f800000 ;  /* 0x7f800000ff177424 */ /* 0x000fe400078e00ff */
        /* <DEDUP_REMOVED lines=55> */
.L_x_327:
[----:B------:R-:W-:Y:S01]  /*2450*/  IMAD.MOV.U32 R22, RZ, RZ, R2 ;  /* 0x000000ffff167224 */ /* 0x000fe200078e0002 */
[----:B------:R-:W-:Y:S01]  /*2460*/  MOV R19, RZ ;  /* 0x000000ff00137202 */ /* 0x000fe20000000f00 */
[----:B------:R-:W-:Y:S01]  /*2470*/  IMAD.MOV.U32 R20, RZ, RZ, R30 ;  /* 0x000000ffff147224 */ /* 0x000fe200078e001e */
[----:B------:R-:W-:Y:S02]  /*2480*/  MOV R16, 0x24a0 ;  /* 0x000024a000107802 */ /* 0x000fe40000000f00 */
[----:B------:R-:W-:Y:S05]  /*2490*/  CALL.REL.NOINC `($__internal_8_$__cuda_sm20_div_s64) ;  /* 0x0000002800207944 */ /* 0x000fea0003c00000 */
[----:B------:R-:W-:Y:S02]  /*24a0*/  IADD3 R13, PT, PT, -R10, RZ, RZ ;  /* 0x000000ff0a0d7210 */ /* 0x000fe40007ffe1ff */
[----:B------:R-:W-:-:S03]  /*24b0*/  MOV R31, R11 ;  /* 0x0000000b001f7202 */ /* 0x000fc60000000f00 */
[----:B------:R-:W-:Y:S01]  /*24c0*/  IMAD R13, R30, R13, R2 ;  /* 0x0000000d1e0d7224 */ /* 0x000fe200078e0202 */
[----:B------:R-:W-:-:S07]  /*24d0*/  MOV R30, R10 ;  /* 0x0000000a001e7202 */ /* 0x000fce0000000f00 */
.L_x_328:
        /* <DEDUP_REMOVED lines=59> */
.L_x_330:
[----:B------:R-:W-:Y:S01]  /*2890*/  IMAD.MOV.U32 R22, RZ, RZ, R30 ;  /* 0x000000ffff167224 */ /* 0x000fe200078e001e */
[----:B------:R-:W-:Y:S01]  /*28a0*/  MOV R19, R31 ;  /* 0x0000001f00137202 */ /* 0x000fe20000000f00 */
[----:B------:R-:W-:Y:S01]  /*28b0*/  IMAD.MOV.U32 R20, RZ, RZ, R28 ;  /* 0x000000ffff147224 */ /* 0x000fe200078e001c */
[----:B------:R-:W-:Y:S02]  /*28c0*/  MOV R16, 0x28e0 ;  /* 0x000028e000107802 */ /* 0x000fe40000000f00 */
[----:B------:R-:W-:Y:S05]  /*28d0*/  CALL.REL.NOINC `($__internal_8_$__cuda_sm20_div_s64) ;  /* 0x0000002400107944 */ /* 0x000fea0003c00000 */
[----:B------:R-:W-:-:S05]  /*28e0*/  IADD3 R11, PT, PT, -R10, RZ, RZ ;  /* 0x000000ff0a0b7210 */ /* 0x000fca0007ffe1ff */
[----:B------:R-:W-:Y:S02]  /*28f0*/  IMAD R28, R11, R28, R30 ;  /* 0x0000001c0b1c7224 */ /* 0x000fe400078e021e */
.L_x_331:
[----:B------:R-:W-:Y:S05]  /*2900*/  BSYNC.RECONVERGENT B0 ;  /* 0x0000000000007941 */ /* 0x000fea0003800200 */
.L_x_329:
        /* <DEDUP_REMOVED lines=8> */
[----:B------:R-:W-:Y:S01]  /*2990*/  LOP3.LUT R26, R28, R9, RZ, 0x3c, !PT ;  /* 0x000000091c1a7212 */ /* 0x000fe200078e3cff */
[----:B------:R-:W3:Y:S01]  /*29a0*/  I2F.U32.RP R22, R16 ;  /* 0x0000001000167306 */ /* 0x000ee20000209000 */
[----:B------:R-:W-:-:S02]  /*29b0*/  ISETP.NE.AND P5, PT, R9, RZ, PT ;  /* 0x000000ff0900720c */ /* 0x000fc40003fa5270 */
[----:B------:R-:W-:Y:S01]  /*29c0*/  ISETP.GE.AND P2, PT, R26, RZ, PT ;  /* 0x000000ff1a00720c */ /* 0x000fe20003f46270 */
[----:B0-----:R-:W-:-:S04]  /*29d0*/  UISETP.NE.AND UP0, UPT, UR8, URZ, UPT ;  /* 0x000000ff0800728c */ /* 0x001fc8000bf05270 */
[----:B-1----:R-:W0:Y:S01]  /*29e0*/  MUFU.RCP R11, R11 ;  /* 0x0000000b000b7308 */ /* 0x002e220000001000 */
[----:B--2---:R-:W-:Y:S02]  /*29f0*/  USEL UR8, UR4, 0x1, UP0 ;  /* 0x0000000104087887 */ /* 0x004fe40008000000 */
[----:B------:R-:W-:-:S05]  /*2a00*/  UIMAD UR4, UR5, UR4, URZ ;  /* 0x00000004050472a4 */ /* 0x000fca000f8e02ff */
[----:B---3--:R-:W1:Y:S01]  /*2a10*/  MUFU.RCP R21, R22 ;  /* 0x0000001600157308 */ /* 0x008e620000001000 */
[----:B------:R-:W-:Y:S02]  /*2a20*/  USHF.R.S32.HI UR12, URZ, 0x1f, UR8 ;  /* 0x0000001fff0c7899 */ /* 0x000fe40008011408 */
[----:B------:R-:W-:-:S05]  /*2a30*/  UIMAD UR5, UR8, UR5, URZ ;  /* 0x00000005080572a4 */ /* 0x000fca000f8e02ff */
[----:B------:R-:W-:Y:S01]  /*2a40*/  I2F.U32.RP R13, R14 ;  /* 0x0000000e000d7306 */ /* 0x000fe20000209000 */
[----:B0-----:R-:W-:-:S07]  /*2a50*/  VIADD R30, R11, 0xffffffe ;  /* 0x0ffffffe0b1e7836 */ /* 0x001fce0000000000 */
[----:B------:R-:W0:Y:S01]  /*2a60*/  F2I.FTZ.U32.TRUNC.NTZ R31, R30 ;  /* 0x0000001e001f7305 */ /* 0x000e22000021f000 */
[----:B-1----:R-:W-:Y:S01]  /*2a70*/  VIADD R21, R21, 0xffffffe ;  /* 0x0ffffffe15157836 */ /* 0x002fe20000000000 */
[----:B------:R-:W-:-:S06]  /*2a80*/  IABS R22, R28 ;  /* 0x0000001c00167213 */ /* 0x000fcc0000000000 */
[----:B------:R-:W1:Y:S01]  /*2a90*/  F2I.FTZ.U32.TRUNC.NTZ R21, R21 ;  /* 0x0000001500157305 */ /* 0x000e62000021f000 */
[----:B0-----:R-:W-:-:S07]  /*2aa0*/  IMAD.MOV R20, RZ, RZ, -R31 ;  /* 0x000000ffff147224 */ /* 0x001fce00078e0a1f */
[----:B------:R-:W0:Y:S01]  /*2ab0*/  MUFU.RCP R34, R13 ;  /* 0x0000000d00227308 */ /* 0x000e220000001000 */
[----:B------:R-:W-:Y:S02]  /*2ac0*/  IMAD.MOV.U32 R30, RZ, RZ, RZ ;  /* 0x000000ffff1e7224 */ /* 0x000fe400078e00ff */
[----:B------:R-:W-:Y:S02]  /*2ad0*/  IMAD R27, R20, R19, RZ ;  /* 0x00000013141b7224 */ /* 0x000fe400078e02ff */
[----:B------:R-:W-:Y:S02]  /*2ae0*/  HFMA2 R20, -RZ, RZ, 0, 0 ;  /* 0x00000000ff147431 */ /* 0x000fe400000001ff */
[----:B-1----:R-:W-:Y:S01]  /*2af0*/  IMAD.MOV R29, RZ, RZ, -R21 ;  /* 0x000000ffff1d7224 */ /* 0x002fe200078e0a15 */
[----:B------:R-:W1:Y:S01]  /*2b00*/  I2F.U32.RP R32, R18 ;  /* 0x0000001200207306 */ /* 0x000e620000209000 */
[----:B------:R-:W-:Y:S01]  /*2b10*/  IMAD.HI.U32 R27, R31, R27, R30 ;  /* 0x0000001b1f1b7227 */ /* 0x000fe200078e001e */
[----:B------:R-:W-:-:S03]  /*2b20*/  IABS R30, R9 ;  /* 0x00000009001e7213 */ /* 0x000fc60000000000 */
[----:B------:R-:W-:Y:S02]  /*2b30*/  IMAD R29, R29, R16, RZ ;  /* 0x000000101d1d7224 */ /* 0x000fe400078e02ff */
[----:B------:R-:W-:Y:S01]  /*2b40*/  IMAD.MOV R30, RZ, RZ, -R30 ;  /* 0x000000ffff1e7224 */ /* 0x000fe200078e0a1e */
[----:B------:R-:W2:Y:S01]  /*2b50*/  I2F.U32.RP R11, R15 ;  /* 0x0000000f000b7306 */ /* 0x000ea20000209000 */
[----:B------:R-:W-:Y:S01]  /*2b60*/  IMAD.HI.U32 R29, R21, R29, R20 ;  /* 0x0000001d151d7227 */ /* 0x000fe200078e0014 */
[----:B------:R-:W-:Y:S02]  /*2b70*/  IABS R20, R10 ;  /* 0x0000000a00147213 */ /* 0x000fe40000000000 */
[----:B------:R-:W-:Y:S01]  /*2b80*/  IABS R21, R7 ;  /* 0x0000000700157213 */ /* 0x000fe20000000000 */
[----:B------:R-:W-:Y:S01]  /*2b90*/  IMAD.HI.U32 R27, R27, R22, RZ ;  /* 0x000000161b1b7227 */ /* 0x000fe200078e00ff */
[----:B0-----:R-:W-:Y:S02]  /*2ba0*/  IADD3 R34, PT, PT, R34, 0xffffffe, RZ ;  /* 0x0ffffffe22227810 */ /* 0x001fe40007ffe0ff */
[----:B-1----:R-:W0:Y:S01]  /*2bb0*/  MUFU.RCP R32, R32 ;  /* 0x0000002000207308 */ /* 0x002e220000001000 */
[----:B------:R-:W-:-:S02]  /*2bc0*/  IMAD R30, R27, R30, R22 ;  /* 0x0000001e1b1e7224 */ /* 0x000fc400078e0216 */
[----:B------:R-:W-:Y:S02]  /*2bd0*/  IMAD.MOV R21, RZ, RZ, -R21 ;  /* 0x000000ffff157224 */ /* 0x000fe400078e0a15 */
[----:B------:R-:W-:Y:S01]  /*2be0*/  IMAD.HI.U32 R22, R29, R20, RZ ;  /* 0x000000141d167227 */ /* 0x000fe200078e00ff */
[----:B------:R-:W-:Y:S02]  /*2bf0*/  ISETP.GT.U32.AND P3, PT, R19, R30, PT ;  /* 0x0000001e1300720c */ /* 0x000fe40003f64070 */
[----:B--2---:R-:W1:Y:S01]  /*2c00*/  MUFU.RCP R11, R11 ;  /* 0x0000000b000b7308 */ /* 0x004e620000001000 */
[----:B------:R-:W-:-:S05]  /*2c10*/  IMAD R21, R22, R21, R20 ;  /* 0x0000001516157224 */ /* 0x000fca00078e0214 */
[----:B------:R-:W-:Y:S02]  /*2c20*/  ISETP.GT.U32.AND P1, PT, R16, R21, PT ;  /* 0x000000151000720c */ /* 0x000fe40003f24070 */
[----:B------:R-:W2:Y:S01]  /*2c30*/  F2I.FTZ.U32.TRUNC.NTZ R35, R34 ;  /* 0x0000002200237305 */ /* 0x000ea2000021f000 */
[----:B0-----:R-:W-:Y:S02]  /*2c40*/  VIADD R32, R32, 0xffffffe ;  /* 0x0ffffffe20207836 */ /* 0x001fe40000000000 */
[----:B------:R-:W-:Y:S01]  /*2c50*/  @!P3 IADD3 R27, PT, PT, R27, 0x1, RZ ;  /* 0x000000011b1bb810 */ /* 0x000fe20007ffe0ff */
[----:B------:R-:W-:Y:S01]  /*2c60*/  @!P3 IMAD.IADD R30, R30, 0x1, -R19 ;  /* 0x000000011e1eb824 */ /* 0x000fe200078e0a13 */
[----:B------:R-:W-:-:S03]  /*2c70*/  ISETP.NE.AND P3, PT, R7, RZ, PT ;  /* 0x000000ff0700720c */ /* 0x000fc60003f65270 */
[----:B------:R-:W0:Y:S01]  /*2c80*/  F2I.FTZ.U32.TRUNC.NTZ R33, R32 ;  /* 0x0000002000217305 */ /* 0x000e22000021f000 */
[----:B------:R-:W-:Y:S01]  /*2c90*/  ISETP.GE.U32.AND P6, PT, R30, R19, PT ;  /* 0x000000131e00720c */ /* 0x000fe20003fc6070 */
[----:B------:R-:W-:Y:S01]  /*2ca0*/  HFMA2 R30, -RZ, RZ, 0, 0 ;  /* 0x00000000ff1e7431 */ /* 0x000fe200000001ff */
[----:B-1----:R-:W-:Y:S01]  /*2cb0*/  IADD3 R31, PT, PT, R11, 0xffffffe, RZ ;  /* 0x0ffffffe0b1f7810 */ /* 0x002fe20007ffe0ff */
[----:B------:R-:W-:Y:S01]  /*2cc0*/  @!P1 VIADD R22, R22, 0x1 ;  /* 0x0000000116169836 */ /* 0x000fe20000000000 */
[----:B------:R-:W-:Y:S02]  /*2cd0*/  @!P1 IADD3 R21, PT, PT, R21, -R16, RZ ;  /* 0x8000001015159210 */ /* 0x000fe40007ffe0ff */
[----:B--2---:R-:W-:Y:S01]  /*2ce0*/  IADD3 R13, PT, PT, RZ, -R35, RZ ;  /* 0x80000023ff0d7210 */ /* 0x004fe20007ffe0ff */
[----:B------:R-:W-:Y:S01]  /*2cf0*/  IMAD.MOV.U32 R34, RZ, RZ, RZ ;  /* 0x000000ffff227224 */ /* 0x000fe200078e00ff */
[----:B------:R-:W1:Y:S01]  /*2d00*/  F2I.FTZ.U32.TRUNC.NTZ R31, R31 ;  /* 0x0000001f001f7305 */ /* 0x000e62000021f000 */
[----:B------:R-:W-:-:S02]  /*2d10*/  LOP3.LUT R19, R10, R7, RZ, 0x3c, !PT ;  /* 0x000000070a137212 */ /* 0x000fc400078e3cff */
[----:B------:R-:W-:Y:S01]  /*2d20*/  IMAD R20, R13, R14, RZ ;  /* 0x0000000e0d147224 */ /* 0x000fe200078e02ff */
[----:B------:R-:W-:Y:S01]  /*2d30*/  ISETP.GE.U32.AND P4, PT, R21, R16, PT ;  /* 0x000000101500720c */ /* 0x000fe20003f86070 */
[----:B------:R-:W-:Y:S01]  /*2d40*/  @P6 VIADD R27, R27, 0x1 ;  /* 0x000000011b1b6836 */ /* 0x000fe20000000000 */
[----:B------:R-:W-:Y:S01]  /*2d50*/  IABS R13, R2 ;  /* 0x00000002000d7213 */ /* 0x000fe20000000000 */
[----:B------:R-:W-:Y:S01]  /*2d60*/  IMAD.HI.U32 R20, R35, R20, R34 ;  /* 0x0000001423147227 */ /* 0x000fe200078e0022 */
[----:B------:R-:W-:Y:S02]  /*2d70*/  IABS R11, R17 ;  /* 0x00000011000b7213 */ /* 0x000fe40000000000 */
[----:B------:R-:W-:Y:S01]  /*2d80*/  ISETP.GE.AND P0, PT, R19, RZ, PT ;  /* 0x000000ff1300720c */ /* 0x000fe20003f06270 */
[----:B0-----:R-:W-:Y:S01]  /*2d90*/  IMAD.MOV R16, RZ, RZ, -R33 ;  /* 0x000000ffff107224 */ /* 0x001fe200078e0a21 */
[----:B------:R-:W-:Y:S01]  /*2da0*/  MOV R32, RZ ;  /* 0x000000ff00207202 */ /* 0x000fe20000000f00 */
[----:B------:R-:W-:Y:S01]  /*2db0*/  IMAD.MOV R11, RZ, RZ, -R11 ;  /* 0x000000ffff0b7224 */ /* 0x000fe200078e0a0b */
[----:B------:R-:W-:Y:S01]  /*2dc0*/  IABS R21, R8 ;  /* 0x0000000800157213 */ /* 0x000fe20000000000 */
[----:B------:R-:W-:-:S04]  /*2dd0*/  IMAD.HI.U32 R20, R20, R13, RZ ;  /* 0x0000000d14147227 */ /* 0x000fc800078e00ff */
[----:B------:R-:W-:Y:S02]  /*2de0*/  IMAD R13, R20, R11, R13 ;  /* 0x0000000b140d7224 */ /* 0x000fe400078e020d */
[----:B-1----:R-:W-:Y:S02]  /*2df0*/  IMAD.MOV R11, RZ, RZ, -R31 ;  /* 0x000000ffff0b7224 */ /* 0x002fe400078e0a1f */
[----:B------:R-:W-:Y:S01]  /*2e00*/  @P4 VIADD R22, R22, 0x1 ;  /* 0x0000000116164836 */ /* 0x000fe20000000000 */
[----:B------:R-:W-:Y:S01]  /*2e10*/  ISETP.GT.U32.AND P1, PT, R14, R13, PT ;  /* 0x0000000d0e00720c */ /* 0x000fe20003f24070 */
[----:B------:R-:W-:Y:S02]  /*2e20*/  IMAD R19, R16, R18, RZ ;  /* 0x0000001210137224 */ /* 0x000fe400078e02ff */
        /* <DEDUP_REMOVED lines=8> */
[----:B------:R-:W-:Y:S01]  /*2eb0*/  IABS R16, R22 ;  /* 0x0000001600107213 */ /* 0x000fe20000000000 */
[----:B------:R-:W-:Y:S01]  /*2ec0*/  IMAD.HI.U32 R30, R31, R11, R30 ;  /* 0x0000000b1f1e7227 */ /* 0x000fe200078e001e */
[----:B------:R-:W-:Y:S02]  /*2ed0*/  IABS R11, R6 ;  /* 0x00000006000b7213 */ /* 0x000fe40000000000 */
[----:B------:R-:W-:Y:S01]  /*2ee0*/  ISETP.NE.AND P5, PT, R8, RZ, PT ;  /* 0x000000ff0800720c */ /* 0x000fe20003fa5270 */
[----:B------:R-:W-:Y:S01]  /*2ef0*/  IMAD.MOV R21, RZ, RZ, -R21 ;  /* 0x000000ffff157224 */ /* 0x000fe200078e0a15 */
[----:B------:R-:W-:Y:S01]  /*2f00*/  IADD3 R11, PT, PT, RZ, -R11, RZ ;  /* 0x8000000bff0b7210 */ /* 0x000fe20007ffe0ff */
[----:B------:R-:W-:-:S04]  /*2f10*/  IMAD.HI.U32 R19, R19, R26, RZ ;  /* 0x0000001a13137227 */ /* 0x000fc800078e00ff */
[----:B------:R-:W-:-:S04]  /*2f20*/  IMAD.HI.U32 R30, R30, R16, RZ ;  /* 0x000000101e1e7227 */ /* 0x000fc800078e00ff */
[----:B------:R-:W-:Y:S02]  /*2f30*/  IMAD R21, R19, R21, R26 ;  /* 0x0000001513157224 */ /* 0x000fe400078e021a */
[----:B------:R-:W-:Y:S02]  /*2f40*/  @!P1 IMAD.IADD R13, R13, 0x1, -R14 ;  /* 0x000000010d0d9824 */ /* 0x000fe400078e0a0e */
[----:B------:R-:W-:Y:S01]  /*2f50*/  IMAD R16, R30, R11, R16 ;  /* 0x0000000b1e107224 */ /* 0x000fe200078e0210 */
[----:B------:R-:W-:Y:S01]  /*2f60*/  ISETP.GT.U32.AND P3, PT, R18, R21, PT ;  /* 0x000000151200720c */ /* 0x000fe20003f64070 */
[----:B------:R-:W-:Y:S01]  /*2f70*/  @!P1 VIADD R20, R20, 0x1 ;  /* 0x0000000114149836 */ /* 0x000fe20000000000 */
[----:B------:R-:W-:Y:S01]  /*2f80*/  ISETP.GE.U32.AND P4, PT, R13, R14, PT ;  /* 0x0000000e0d00720c */ /* 0x000fe20003f86070 */
[----:B------:R-:W-:Y:S01]  /*2f90*/  IMAD.MOV R11, RZ, RZ, -R27 ;  /* 0x000000ffff0b7224 */ /* 0x000fe200078e0a1b */
[----:B------:R-:W-:Y:S02]  /*2fa0*/  ISETP.GT.U32.AND P1, PT, R15, R16, PT ;  /* 0x000000100f00720c */ /* 0x000fe40003f24070 */
[----:B------:R-:W-:Y:S01]  /*2fb0*/  LOP3.LUT R13, R2, R17, RZ, 0x3c, !PT ;  /* 0x00000011020d7212 */ /* 0x000fe200078e3cff */
[----:B------:R-:W-:Y:S01]  /*2fc0*/  IMAD R11, R9, R11, R28 ;  /* 0x0000000b090b7224 */ /* 0x000fe200078e021c */
[----:B------:R-:W-:-:S02]  /*2fd0*/  LOP3.LUT R9, R22, R6, RZ, 0x3c, !PT ;  /* 0x0000000616097212 */ /* 0x000fc400078e3cff */
[----:B------:R-:W-:Y:S02]  /*2fe0*/  ISETP.GE.AND P0, PT, R13, RZ, PT ;  /* 0x000000ff0d00720c */ /* 0x000fe40003f06270 */
[----:B------:R-:W-:Y:S01]  /*2ff0*/  LOP3.LUT R13, R27, R8, RZ, 0x3c, !PT ;  /* 0x000000081b0d7212 */ /* 0x000fe200078e3cff */
[----:B------:R-:W-:Y:S01]  /*3000*/  @!P3 IMAD.IADD R21, R21, 0x1, -R18 ;  /* 0x000000011515b824 */ /* 0x000fe200078e0a12 */
[----:B------:R-:W-:Y:S02]  /*3010*/  @!P3 IADD3 R19, PT, PT, R19, 0x1, RZ ;  /* 0x000000011313b810 */ /* 0x000fe40007ffe0ff */
[----:B------:R-:W-:Y:S01]  /*3020*/  @P4 IADD3 R20, PT, PT, R20, 0x1, RZ ;  /* 0x0000000114144810 */ /* 0x000fe20007ffe0ff */
[----:B------:R-:W-:Y:S01]  /*3030*/  @!P1 IMAD.IADD R16, R16, 0x1, -R15 ;  /* 0x0000000110109824 */ /* 0x000fe200078e0a0f */
[----:B------:R-:W-:Y:S01]  /*3040*/  ISETP.GE.U32.AND P6, PT, R21, R18, PT ;  /* 0x000000121500720c */ /* 0x000fe20003fc6070 */
[----:B------:R-:W-:Y:S01]  /*3050*/  @!P1 VIADD R30, R30, 0x1 ;  /* 0x000000011e1e9836 */ /* 0x000fe20000000000 */
[----:B------:R-:W-:-:S02]  /*3060*/  ISETP.NE.AND P1, PT, R6, RZ, PT ;  /* 0x000000ff0600720c */ /* 0x000fc40003f25270 */
[----:B------:R-:W-:Y:S02]  /*3070*/  ISETP.GE.U32.AND P4, PT, R16, R15, PT ;  /* 0x0000000f1000720c */ /* 0x000fe40003f86070 */
[----:B------:R-:W-:Y:S02]  /*3080*/  @!P0 IADD3 R20, PT, PT, -R20, RZ, RZ ;  /* 0x000000ff14148210 */ /* 0x000fe40007ffe1ff */
[----:B------:R-:W-:Y:S02]  /*3090*/  @!P2 LOP3.LUT R20, RZ, R17, RZ, 0x33, !PT ;  /* 0x00000011ff14a212 */ /* 0x000fe400078e33ff */
[----:B------:R-:W-:Y:S02]  /*30a0*/  ISETP.GE.AND P2, PT, R13, RZ, PT ;  /* 0x000000ff0d00720c */ /* 0x000fe40003f46270 */
[----:B------:R-:W-:Y:S01]  /*30b0*/  ISETP.GE.AND P0, PT, R9, RZ, PT ;  /* 0x000000ff0900720c */ /* 0x000fe20003f06270 */
[----:B------:R-:W-:-:S04]  /*30c0*/  IMAD.WIDE R14, R20, UR9, RZ ;  /* 0x00000009140e7c25 */ /* 0x000fc8000f8e02ff */
[----:B------:R-:W-:Y:S01]  /*30d0*/  @P6 VIADD R19, R19, 0x1 ;  /* 0x0000000113136836 */ /* 0x000fe20000000000 */
[----:B------:R-:W-:Y:S01]  /*30e0*/  @P4 IADD3 R30, PT, PT, R30, 0x1, RZ ;  /* 0x000000011e1e4810 */ /* 0x000fe20007ffe0ff */
[----:B------:R-:W-:Y:S02]  /*30f0*/  IMAD.MOV R20, RZ, RZ, -R20 ;  /* 0x000000ffff147224 */ /* 0x000fe400078e0a14 */
[----:B------:R-:W-:Y:S01]  /*3100*/  IMAD.WIDE.U32 R14, R0, UR8, R14 ;  /* 0x00000008000e7c25 */ /* 0x000fe2000f8e000e */
[----:B------:R-:W-:-:S03]  /*3110*/  UIMAD UR8, UR22, UR8, URZ ;  /* 0x00000008160872a4 */ /* 0x000fc6000f8e02ff */
[----:B------:R-:W-:Y:S01]  /*3120*/  @!P2 IMAD.MOV R19, RZ, RZ, -R19 ;  /* 0x000000ffff13a224 */ /* 0x000fe200078e0a13 */
[----:B------:R-:W-:Y:S01]  /*3130*/  @!P5 LOP3.LUT R19, RZ, R8, RZ, 0x33, !PT ;  /* 0x00000008ff13d212 */ /* 0x000fe200078e33ff */
[----:B------:R-:W-:Y:S01]  /*3140*/  @!P0 IMAD.MOV R30, RZ, RZ, -R30 ;  /* 0x000000ffff1e8224 */ /* 0x000fe200078e0a1e */
[----:B------:R-:W-:Y:S01]  /*3150*/  @!P1 LOP3.LUT R30, RZ, R6, RZ, 0x33, !PT ;  /* 0x00000006ff1e9212 */ /* 0x000fe200078e33ff */
[----:B------:R-:W-:Y:S01]  /*3160*/  IMAD R15, R0, UR12, R15 ;  /* 0x0000000c000f7c24 */ /* 0x000fe2000f8e020f */
[----:B------:R-:W-:Y:S01]  /*3170*/  IADD3 R0, PT, PT, -R22, RZ, RZ ;  /* 0x000000ff16007210 */ /* 0x000fe20007ffe1ff */
        /* <DEDUP_REMOVED lines=25> */
.L_x_326:
[----:B------:R-:W0:Y:S01]  /*3310*/  LDC.64 R2, c[0x0][0x420] ;  /* 0x00010800ff027b82 */ /* 0x000e220000000a00 */
[----:B------:R-:W-:-:S05]  /*3320*/  IADD3 R0, PT, PT, R12, UR20, RZ ;  /* 0x000000140c007c10 */ /* 0x000fca000fffe0ff */
[----:B0-----:R-:W-:-:S05]  /*3330*/  IMAD.WIDE.U32 R2, R0, 0x4, R2 ;  /* 0x0000000400027825 */ /* 0x001fca00078e0002 */
[----:B------:R0:W-:Y:S02]  /*3340*/  STG.E desc[UR10][R2.64], R23 ;  /* 0x0000001702007986 */ /* 0x0001e4000c10190a */
.L_x_325:
[----:B------:R-:W-:Y:S05]  /*3350*/  BSYNC.RECONVERGENT B1 ;  /* 0x0000000000017941 */ /* 0x000fea0003800200 */
.L_x_324:
[----:B------:R-:W2:Y:S01]  /*3360*/  LDCU UR8, c[0x0][0x534] ;  /* 0x0000a680ff0877ac */ /* 0x000ea20008000800 */
[----:B------:R-:W-:Y:S01]  /*3370*/  LOP3.LUT R9, R4, 0x1f, RZ, 0xc0, !PT ;  /* 0x0000001f04097812 */ /* 0x000fe200078ec0ff */
[----:B------:R-:W3:Y:S01]  /*3380*/  S2UR UR6, SR_CgaCtaId ;  /* 0x00000000000679c3 */ /* 0x000ee20000008800 */
[----:B------:R-:W-:Y:S01]  /*3390*/  IMAD.SHL.U32 R14, R12, 0x4, RZ ;  /* 0x000000040c0e7824 */ /* 0x000fe200078e00ff */
[----:B------:R-:W-:Y:S01]  /*33a0*/  UMOV UR4, 0x400 ;  /* 0x0000040000047882 */ /* 0x000fe20000000000 */
[C---:B------:R-:W-:Y:S01]  /*33b0*/  LOP3.LUT R0, R9.reuse, 0x20, RZ, 0xfc, !PT ;  /* 0x0000002009007812 */ /* 0x040fe200078efcff */
[----:B------:R-:W-:Y:S01]  /*33c0*/  IMAD.SHL.U32 R7, R4, 0x4, RZ ;  /* 0x0000000404077824 */ /* 0x000fe200078e00ff */
[----:B01----:R-:W-:Y:S01]  /*33d0*/  CS2R R2, SRZ ;  /* 0x0000000000027805 */ /* 0x003fe2000001ff00 */
[----:B------:R-:W-:Y:S01]  /*33e0*/  IMAD.MOV.U32 R5, RZ, RZ, RZ ;  /* 0x000000ffff057224 */ /* 0x000fe200078e00ff */
[----:B--2---:R-:W-:Y:S01]  /*33f0*/  ISETP.GE.AND P1, PT, R9, UR8, PT ;  /* 0x0000000809007c0c */ /* 0x004fe2000bf26270 */
[----:B------:R-:W-:Y:S01]  /*3400*/  UISETP.GE.AND UP0, UPT, UR8, 0x1, UPT ;  /* 0x000000010800788c */ /* 0x000fe2000bf06270 */
[----:B------:R-:W-:Y:S01]  /*3410*/  ISETP.GE.AND P0, PT, R0, UR8, PT ;  /* 0x0000000800007c0c */ /* 0x000fe2000bf06270 */
[----:B------:R-:W-:Y:S01]  /*3420*/  HFMA2 R0, -RZ, RZ, 0, 0 ;  /* 0x00000000ff007431 */ /* 0x000fe200000001ff */
[----:B------:R-:W-:-:S02]  /*3430*/  ISETP.GT.U32.OR P1, PT, R4, 0x7f, P1 ;  /* 0x0000007f0400780c */ /* 0x000fc40000f24470 */
[----:B------:R-:W-:Y:S01]  /*3440*/  ISETP.GT.U32.OR P0, PT, R4, 0x7f, P0 ;  /* 0x0000007f0400780c */ /* 0x000fe20000704470 */
[----:B---3--:R-:W-:-:S06]  /*3450*/  ULEA UR6, UR6, UR4, 0x18 ;  /* 0x0000000406067291 */ /* 0x008fcc000f8ec0ff */
[----:B------:R-:W-:-:S04]  /*3460*/  IADD3 R6, PT, PT, R14, UR6, RZ ;  /* 0x000000060e067c10 */ /* 0x000fc8000fffe0ff */
[C---:B------:R-:W-:Y:S02]  /*3470*/  @!P1 FADD.FTZ R13, -R23.reuse, R25 ;  /* 0x00000019170d9221 */ /* 0x040fe40000010100 */
[----:B------:R-:W-:Y:S01]  /*3480*/  @!P0 FADD.FTZ R11, -R23, R24 ;  /* 0x00000018170b8221 */ /* 0x000fe20000010100 */
[--C-:B------:R-:W-:Y:S02]  /*3490*/  @!P1 IMAD R10, R9, 0x14, R6.reuse ;  /* 0x00000014090a9824 */ /* 0x100fe400078e0206 */
        /* <DEDUP_REMOVED lines=11> */
[----:B0-----:R-:W-:Y:S01]  /*3550*/  IMAD.MOV.U32 R13, RZ, RZ, RZ ;  /* 0x000000ffff0d7224 */ /* 0x001fe200078e00ff */
[----:B------:R-:W-:Y:S01]  /*3560*/  CS2R R10, SRZ ;  /* 0x00000000000a7805 */ /* 0x000fe2000001ff00 */
        /* <DEDUP_REMOVED lines=16> */
[----:B------:R-:W-:Y:S01]  /*3670*/  CS2R R2, SRZ ;  /* 0x0000000000027805 */ /* 0x000fe2000001ff00 */
[----:B------:R-:W-:Y:S01]  /*3680*/  IMAD.MOV.U32 R0, RZ, RZ, RZ ;  /* 0x000000ffff007224 */ /* 0x000fe200078e00ff */
[----:B------:R-:W-:Y:S01]  /*3690*/  UIADD3 UR8, UPT, UPT, -UR5, URZ, URZ ;  /* 0x000000ff05087290 */ /* 0x000fe2000fffe1ff */
[----:B------:R-:W-:Y:S01]  /*36a0*/  MOV R5, RZ ;  /* 0x000000ff00057202 */ /* 0x000fe20000000f00 */
[----:B------:R-:W-:Y:S01]  /*36b0*/  UIMAD.WIDE UR18, UR9, 0x10, URZ ;  /* 0x00000010091278a5 */ /* 0x000fe2000f8e02ff */
[----:B------:R-:W-:Y:S01]  /*36c0*/  MOV R13, UR5 ;  /* 0x00000005000d7c02 */ /* 0x000fe20008000f00 */
[----:B------:R-:W-:Y:S02]  /*36d0*/  UISETP.GE.AND UP0, UPT, UR8, URZ, UPT ;  /* 0x000000ff0800728c */ /* 0x000fe4000bf06270 */
[----:B------:R-:W-:-:S02]  /*36e0*/  UIMAD.WIDE UR16, UR9, 0xc, URZ ;  /* 0x0000000c091078a5 */ /* 0x000fc4000f8e02ff */
[----:B------:R-:W-:Y:S02]  /*36f0*/  UIMAD.WIDE UR14, UR9, 0x8, URZ ;  /* 0x00000008090e78a5 */ /* 0x000fe4000f8e02ff */
[----:B------:R-:W-:-:S03]  /*3700*/  UIMAD.WIDE UR12, UR9, 0x4, URZ ;  /* 0x00000004090c78a5 */ /* 0x000fc6000f8e02ff */
[----:B------:R-:W-:Y:S09]  /*3710*/  BRA.U UP0, `(.L_x_334) ;  /* 0x0000000d005c7547 */ /* 0x000ff2000b800000 */
[----:B------:R-:W-:Y:S02]  /*3720*/  UIADD3 UR5, UPT, UPT, -UR8, URZ, URZ ;  /* 0x000000ff08057290 */ /* 0x000fe4000fffe1ff */
[----:B------:R-:W-:Y:S02]  /*3730*/  UPLOP3.LUT UP1, UPT, UPT, UPT, UPT, 0x80, 0x8 ;  /* 0x000000000008789c */ /* 0x000fe40003f2f070 */
[----:B------:R-:W-:-:S09]  /*3740*/  UISETP.GT.AND UP0, UPT, UR5, 0xc, UPT ;  /* 0x0000000c0500788c */ /* 0x000fd2000bf04270 */
[----:B------:R-:W-:Y:S05]  /*3750*/  BRA.U !UP0, `(.L_x_335) ;  /* 0x0000000908207547 */ /* 0x000fea000b800000 */
[C---:B------:R-:W-:Y:S01]  /*3760*/  ISETP.GE.AND P2, PT, R12.reuse, UR7, PT ;  /* 0x000000070c007c0c */ /* 0x040fe2000bf46270 */
[----:B------:R-:W-:Y:S01]  /*3770*/  UPLOP3.LUT UP1, UPT, UPT, UPT, UPT, 0x40, 0x4 ;  /* 0x000000000004789c */ /* 0x000fe20003f2e870 */
[----:B------:R-:W-:-:S13]  /*3780*/  ISETP.GE.AND P0, PT, R12, UR7, PT ;  /* 0x000000070c007c0c */ /* 0x000fda000bf06270 */
.L_x_336:
        /* <DEDUP_REMOVED lines=133> */
.L_x_335:
[----:B------:R-:W-:-:S04]  /*3fe0*/  UIADD3 UR5, UPT, UPT, -UR8, URZ, URZ ;  /* 0x000000ff08057290 */ /* 0x000fc8000fffe1ff */
[----:B------:R-:W-:-:S09]  /*3ff0*/  UISETP.GT.AND UP0, UPT, UR5, 0x4, UPT ;  /* 0x000000040500788c */ /* 0x000fd2000bf04270 */
[----:B------:R-:W-:Y:S05]  /*4000*/  BRA.U !UP0, `(.L_x_337) ;  /* 0x0000000508187547 */ /* 0x000fea000b800000 */
[----:B------:R-:W-:Y:S01]  /*4010*/  ISETP.GE.AND P0, PT, R12, UR7, PT ;  /* 0x000000070c007c0c */ /* 0x000fe2000bf06270 */
[----:B------:R-:W0:Y:S04]  /*4020*/  LDS R4, [R6+-0x28] ;  /* 0xffffd80006047984 */ /* 0x000e280000000800 */
[----:B------:R-:W-:Y:S08]  /*4030*/  LDS R15, [R6+0x3c] ;  /* 0x00003c00060f7984 */ /* 0x000ff00000000800 */
        /* <DEDUP_REMOVED lines=8> */
[----:B------:R-:W2:Y:S01]  /*40c0*/  @!P0 LDG.E.128 R8, desc[UR10][R18.64] ;  /* 0x0000000a12088981 */ /* 0x000ea2000c1e1d00 */
[----:B------:R-:W-:-:S03]  /*40d0*/  @!P0 IADD3.X R21, PT, PT, R17, UR15, RZ, P1, !PT ;  /* 0x0000000f11158c10 */ /* 0x000fc60008ffe4ff */
[----:B------:R-:W2:Y:S01]  /*40e0*/  LDS R4, [R6+-0x14] ;  /* 0xffffec0006047984 */ /* 0x000ea20000000800 */
[----:B------:R-:W-:Y:S01]  /*40f0*/  @!P0 IADD3 R22, P1, PT, R16, UR16, RZ ;  /* 0x0000001010168c10 */ /* 0x000fe2000ff3e0ff */
        /* <DEDUP_REMOVED lines=55> */
.L_x_337:
[----:B------:R-:W-:-:S09]  /*4470*/  UISETP.NE.OR UP1, UPT, UR8, URZ, UP1 ;  /* 0x000000ff0800728c */ /* 0x000fd20008f25670 */
[----:B------:R-:W-:Y:S05]  /*4480*/  BRA.U !UP1, `(.L_x_333) ;  /* 0x0000000109947547 */ /* 0x000fea000b800000 */
.L_x_334:
[----:B------:R-:W-:-:S13]  /*4490*/  ISETP.GE.AND P0, PT, R12, UR7, PT ;  /* 0x000000070c007c0c */ /* 0x000fda000bf06270 */
.L_x_338:
        /* <DEDUP_REMOVED lines=36> */
.L_x_333:
[----:B------:R-:W-:-:S09]  /*46e0*/  UISETP.NE.AND UP0, UPT, UR4, URZ, UPT ;  /* 0x000000ff0400728c */ /* 0x000fd2000bf05270 */
[----:B------:R-:W-:Y:S05]  /*46f0*/  BRA.U !UP0, `(.L_x_332) ;  /* 0x0000000108447547 */ /* 0x000fea000b800000 */
[----:B------:R-:W-:Y:S01]  /*4700*/  IMAD R13, R13, 0x14, R14 ;  /* 0x000000140d0d7824 */ /* 0x000fe200078e020e */
[----:B------:R-:W-:Y:S01]  /*4710*/  ISETP.GE.AND P0, PT, R12, UR7, PT ;  /* 0x000000070c007c0c */ /* 0x000fe2000bf06270 */
[----:B------:R-:W-:Y:S02]  /*4720*/  UIMAD.WIDE UR8, UR9, 0x4, URZ ;  /* 0x00000004090878a5 */ /* 0x000fe4000f8e02ff */
[----:B------:R-:W-:Y:S01]  /*4730*/  UIADD3 UR4, UPT, UPT, -UR4, URZ, URZ ;  /* 0x000000ff04047290 */ /* 0x000fe2000fffe1ff */
[----:B------:R-:W-:-:S11]  /*4740*/  IADD3 R6, PT, PT, R13, UR6, RZ ;  /* 0x000000060d067c10 */ /* 0x000fd6000fffe0ff */
.L_x_339:
        /* <DEDUP_REMOVED lines=12> */
.L_x_332:
[----:B------:R-:W-:-:S04]  /*4810*/  IADD3 R12, PT, PT, R12, UR20, RZ ;  /* 0x000000140c0c7c10 */ /* 0x000fc8000fffe0ff */
[----:B------:R-:W-:-:S13]  /*4820*/  ISETP.GE.AND P0, PT, R12, UR21, PT ;  /* 0x000000150c007c0c */ /* 0x000fda000bf06270 */
[----:B------:R-:W-:Y:S05]  /*4830*/  @P0 EXIT ;  /* 0x000000000000094d */ /* 0x000fea0003800000 */
[----:B0-----:R-:W-:Y:S01]  /*4840*/  IABS R10, UR22 ;  /* 0x00000016000a7c13 */ /* 0x001fe20008000000 */
[----:B------:R-:W0:Y:S01]  /*4850*/  LDC R9, c[0x0][0x434] ;  /* 0x00010d00ff097b82 */ /* 0x000e220000000800 */
[----:B------:R-:W-:Y:S01]  /*4860*/  IABS R13, R12 ;  /* 0x0000000c000d7213 */ /* 0x000fe20000000000 */
[----:B------:R-:W1:Y:S01]  /*4870*/  LDCU.128 UR4, c[0x0][0x400] ;  /* 0x00008000ff0477ac */ /* 0x000e620008000c00 */
[----:B------:R-:W2:Y:S01]  /*4880*/  I2F.RP R8, R10 ;  /* 0x0000000a00087306 */ /* 0x000ea20000209400 */
[----:B------:R-:W-:Y:S01]  /*4890*/  IABS R6, UR22 ;  /* 0x0000001600067c13 */ /* 0x000fe20008000000 */
[----:B------:R-:W3:Y:S01]  /*48a0*/  LDCU.64 UR8, c[0x0][0x410] ;  /* 0x00008200ff0877ac */ /* 0x000ee20008000a00 */
[----:B------:R-:W-:-:S03]  /*48b0*/  F2FP.F16.F32.PACK_AB R2, R2, R5 ;  /* 0x000000050202723e */ /* 0x000fc600000000ff */
[----:B------:R-:W-:Y:S01]  /*48c0*/  IMAD.MOV R6, RZ, RZ, -R6 ;  /* 0x000000ffff067224 */ /* 0x000fe200078e0a06 */
[----:B------:R-:W-:Y:S01]  /*48d0*/  F2FP.F16.F32.PACK_AB R3, R0, R3 ;  /* 0x000000030003723e */ /* 0x000fe200000000ff */
[----:B--2---:R-:W2:Y:S02]  /*48e0*/  MUFU.RCP R14, R8 ;  /* 0x00000008000e7308 */ /* 0x004ea40000001000 */
[----:B--2---:R-:W-:Y:S01]  /*48f0*/  VIADD R14, R14, 0xffffffe ;  /* 0x0ffffffe0e0e7836 */ /* 0x004fe20000000000 */
[----:B0-----:R-:W-:-:S05]  /*4900*/  IABS R8, R9 ;  /* 0x0000000900087213 */ /* 0x001fca0000000000 */
        /* <DEDUP_REMOVED lines=34> */
[----:B-1----:R-:W-:-:S04]  /*4b30*/  IMAD.WIDE.U32 R14, R11, UR4, R14 ;  /* 0x000000040b0e7c25 */ /* 0x002fc8000f8e000e */
        /* <DEDUP_REMOVED lines=30> */
        .weak           $__internal_8_$__cuda_sm20_div_s64
        .type           $__internal_8_$__cuda_sm20_div_s64,@function
        .size           $__internal_8_$__cuda_sm20_div_s64,(.L_x_7176 - $__internal_8_$__cuda_sm20_div_s64)
$__internal_8_$__cuda_sm20_div_s64:
        /* <DEDUP_REMOVED lines=74> */
[----:B------:R-:W-:Y:S01]  /*51c0*/  IMAD.MOV.U32 R15, RZ, RZ, 0x0 ;  /* 0x00000000ff0f7424 */ /* 0x000fe200078e00ff */
[----:B------:R-:W-:Y:S02]  /*51d0*/  ISETP.GE.AND P2, PT, R13, RZ, PT ;  /* 0x000000ff0d00720c */ /* 0x000fe40003f46270 */
[----:B------:R-:W-:Y:S02]  /*51e0*/  SEL R14, R11, R14, P0 ;  /* 0x0000000e0b0e7207 */ /* 0x000fe40000000000 */
[----:B------:R-:W-:-:S02]  /*51f0*/  IADD3 R11, P1, PT, RZ, -R10, RZ ;  /* 0x8000000aff0b7210 */ /* 0x000fc40007f3e0ff */
        /* <DEDUP_REMOVED lines=8> */
[----:B------:R-:W-:Y:S06]  /*5280*/  RET.REL.NODEC R14 `(_ZN5flash32flash_fwd_splitkv_combine_kernelI23Flash_fwd_kernel_traitsILi128ELi64ELi128ELi4ELb0ELb0EN7cutlass6half_tE19Flash_kernel_traitsILi128ELi64ELi128ELi4ES3_EELi4ELi6ELb1EEEvNS_16Flash_fwd_paramsE) ;  /* 0xffffffac0e5c7950 */ /* 0x000fec0003c3ffff */
.L_x_340:
        /* <DEDUP_REMOVED lines=15> */
.L_x_7176:


//--------------------- .text._ZN5flash32flash_fwd_splitkv_combine_kernelI23Flash_fwd_kernel_traitsILi128ELi64ELi128ELi4ELb0ELb0EN7cutlass6half_tE19Flash_kernel_traitsILi128ELi64ELi128ELi4ES3_EELi4ELi5ELb1EEEvNS_16Flash_fwd_paramsE --------------------------
	.section	.text._ZN5flash32flash_fwd_splitkv_combine_kernelI23Flash_fwd_kernel_traitsILi128ELi64ELi128ELi4ELb0ELb0EN7cutlass6half_tE19Flash_kernel_traitsILi128ELi64ELi128ELi4ES3_EELi4ELi5ELb1EEEvNS_16Flash_fwd_paramsE,"ax",@progbits
	.align	128
        .global         _ZN5flash32flash_fwd_splitkv_combine_kernelI23Flash_fwd_kernel_traitsILi128ELi64ELi128ELi4ELb0ELb0EN7cutlass6half_tE19Flash_kernel_traitsILi128ELi64ELi128ELi4ES3_EELi4ELi5ELb1EEEvNS_16Flash_fwd_paramsE
        .type           _ZN5flash32flash_fwd_splitkv_combine_kernelI23Flash_fwd_kernel_traitsILi128ELi64ELi128ELi4ELb0ELb0EN7cutlass6half_tE19Flash_kernel_traitsILi128ELi64ELi128ELi4ES3_EELi4ELi5ELb1EEEvNS_16Flash_fwd_paramsE,@function
        .size           _ZN5flash32flash_fwd_splitkv_combine_kernelI23Flash_fwd_kernel_traitsILi128ELi64ELi128ELi4ELb0ELb0EN7cutlass6half_tE19Flash_kernel_traitsILi128ELi64ELi128ELi4ES3_EELi4ELi5ELb1EEEvNS_16Flash_fwd_paramsE,(.L_x_7177 - _ZN5flash32flash_fwd_splitkv_combine_kernelI23Flash_fwd_kernel_traitsILi128ELi64ELi128ELi4ELb0ELb0EN7cutlass6half_tE19Flash_kernel_traitsILi128ELi64ELi128ELi4ES3_EELi4ELi5ELb1EEEvNS_16Flash_fwd_paramsE)
        .other          _ZN5flash32flash_fwd_splitkv_combine_kernelI23Flash_fwd_kernel_traitsILi128ELi64ELi128ELi4ELb0ELb0EN7cutlass6half_tE19Flash_kernel_traitsILi128ELi64ELi128ELi4ES3_EELi4ELi5ELb1EEEvNS_16Flash_fwd_paramsE,@"STO_CUDA_ENTRY STV_DEFAULT"
_ZN5flash32flash_fwd_splitkv_combine_kernelI23Flash_fwd_kernel_traitsILi128ELi64ELi128ELi4ELb0ELb0EN7cutlass6half_tE19Flash_kernel_traitsILi128ELi64ELi128ELi4ES3_EELi4ELi5ELb1EEEvNS_16Flash_fwd_paramsE:
.text._ZN5flash32flash_fwd_splitkv_combine_kernelI23Flash_fwd_kernel_traitsILi128ELi64ELi128ELi4ELb0ELb0EN7cutlass6half_tE19Flash_kernel_traitsILi128ELi64ELi128ELi4ES3_EELi4ELi5ELb1EEEvNS_16Flash_fwd_paramsE:
[----:B------:R-:W-:Y:S01]  /*0000*/  LDC R1, c[0x0][0x37c] ;  /* 0x0000df00ff017b82 */ /* 0x000fe20000000800 */
[----:B------:R-:W0:Y:S07]  /*0010*/  LDCU UR8, c[0x0][0x3e0] ;  /* 0x00007c00ff0877ac */ /* 0x000e2e0008000800 */
[----:B------:R-:W1:Y:S01]  /*0020*/  S2UR UR13, SR_CTAID.X ;  /* 0x00000000000d79c3 */ /* 0x000e620000002500 */
[----:B------:R-:W0:Y:S02]  /*0030*/  LDCU.64 UR14, c[0x0][0x430] ;  /* 0x00008600ff0e77ac */ /* 0x000e240008000a00 */
[----:B0-----:R-:W-:-:S02]  /*0040*/  UIMAD UR8, UR8, UR15, URZ ;  /* 0x0000000f080872a4 */ /* 0x001fc4000f8e02ff */
[----:B-1----:R-:W-:Y:S02]  /*0050*/  USHF.L.U32 UR13, UR13, 0x2, URZ ;  /* 0x000000020d0d7899 */ /* 0x002fe400080006ff */
[----:B------:R-:W-:-:S04]  /*0060*/  UIMAD UR14, UR8, UR14, URZ ;  /* 0x0000000e080e72a4 */ /* 0x000fc8000f8e02ff */
[----:B------:R-:W-:-:S04]  /*0070*/  UISETP.LT.AND UP0, UPT, UR14, UR15, UPT ;  /* 0x0000000f0e00728c */ /* 0x000fc8000bf01270 */
[----:B------:R-:W-:Y:S02]  /*0080*/  USEL UR12, UR14, UR15, UP0 ;  /* 0x0000000f0e0c7287 */ /* 0x000fe40008000000 */
[----:B------:R-:W-:Y:S02]  /*0090*/  USHF.R.S32.HI UR15, URZ, 0x1f, UR14 ;  /* 0x0000001fff0f7899 */ /* 0x000fe4000801140e */
        /* <DEDUP_REMOVED lines=28> */
.L_x_341:
[----:B------:R-:W-:Y:S01]  /*0260*/  IMAD.U32 R16, RZ, RZ, UR14 ;  /* 0x0000000eff107e24 */ /* 0x000fe2000f8e00ff */
[----:B------:R-:W-:Y:S01]  /*0270*/  MOV R20, UR12 ;  /* 0x0000000c00147c02 */ /* 0x000fe20008000f00 */
[----:B------:R-:W-:Y:S01]  /*0280*/  IMAD.U32 R21, RZ, RZ, UR15 ;  /* 0x0000000fff157e24 */ /* 0x000fe2000f8e00ff */
[----:B------:R-:W-:Y:S02]  /*0290*/  MOV R19, UR7 ;  /* 0x0000000700137c02 */ /* 0x000fe40008000f00 */
[----:B------:R-:W-:Y:S02]  /*02a0*/  MOV R18, 0x2c0 ;  /* 0x000002c000127802 */ /* 0x000fe40000000f00 */
[----:B------:R-:W-:Y:S05]  /*02b0*/  CALL.REL.NOINC `($__internal_9_$__cuda_sm20_div_s64) ;  /* 0x0000004800407944 */ /* 0x000fea0003c00000 */
[----:B------:R-:W-:-:S07]  /*02c0*/  MOV R11, R13 ;  /* 0x0000000d000b7202 */ /* 0x000fce0000000f00 */
.L_x_342:
        /* <DEDUP_REMOVED lines=30> */
.L_x_344:
[----:B------:R-:W-:Y:S01]  /*04b0*/  IMAD.MOV.U32 R16, RZ, RZ, R10 ;  /* 0x000000ffff107224 */ /* 0x000fe200078e000a */
[----:B------:R-:W-:Y:S02]  /*04c0*/  MOV R21, R11 ;  /* 0x0000000b00157202 */ /* 0x000fe40000000f00 */
[----:B------:R-:W-:Y:S02]  /*04d0*/  MOV R18, 0x4f0 ;  /* 0x000004f000127802 */ /* 0x000fe40000000f00 */
[----:B------:R-:W-:Y:S05]  /*04e0*/  CALL.REL.NOINC `($__internal_9_$__cuda_sm20_div_s64) ;  /* 0x0000004400b47944 */ /* 0x000fea0003c00000 */
[----:B------:R-:W-:Y:S02]  /*04f0*/  MOV R4, R10 ;  /* 0x0000000a00047202 */ /* 0x000fe40000000f00 */
[----:B------:R-:W-:Y:S02]  /*0500*/  MOV R5, R13 ;  /* 0x0000000d00057202 */ /* 0x000fe40000000f00 */
.L_x_345:
[----:B------:R-:W-:Y:S05]  /*0510*/  BSYNC.RECONVERGENT B0 ;  /* 0x0000000000007941 */ /* 0x000fea0003800200 */
.L_x_343:
        /* <DEDUP_REMOVED lines=57> */
.L_x_347:
[----:B------:R-:W-:Y:S01]  /*08b0*/  IMAD.MOV.U32 R16, RZ, RZ, R20 ;  /* 0x000000ffff107224 */ /* 0x000fe200078e0014 */
[----:B------:R-:W-:Y:S01]  /*08c0*/  MOV R20, R11 ;  /* 0x0000000b00147202 */ /* 0x000fe20000000f00 */
[----:B------:R-:W-:Y:S01]  /*08d0*/  IMAD.MOV.U32 R21, RZ, RZ, R19 ;  /* 0x000000ffff157224 */ /* 0x000fe200078e0013 */
[----:B------:R-:W-:Y:S02]  /*08e0*/  MOV R19, R29 ;  /* 0x0000001d00137202 */ /* 0x000fe40000000f00 */
[----:B------:R-:W-:Y:S02]  /*08f0*/  MOV R18, 0x910 ;  /* 0x0000091000127802 */ /* 0x000fe40000000f00 */
[----:B------:R-:W-:Y:S05]  /*0900*/  CALL.REL.NOINC `($__internal_9_$__cuda_sm20_div_s64) ;  /* 0x0000004000ac7944 */ /* 0x000fea0003c00000 */
[----:B------:R-:W-:Y:S02]  /*0910*/  MOV R12, R10 ;  /* 0x0000000a000c7202 */ /* 0x000fe40000000f00 */
.L_x_348:
[----:B------:R-:W-:Y:S05]  /*0920*/  BSYNC.RECONVERGENT B0 ;  /* 0x0000000000007941 */ /* 0x000fea0003800200 */
.L_x_346:
        /* <DEDUP_REMOVED lines=69> */
[----:B------:R-:W-:Y:S02]  /*0d80*/  ULOP3.LUT UR10, UR10, UR5, URZ, 0x3c, !UPT ;  /* 0x000000050a0a7292 */ /* 0x000fe4000f8e3cff */
[----:B------:R-:W-:Y:S01]  /*0d90*/  UMOV UR17, UR23 ;  /* 0x0000001700117c82 */ /* 0x000fe20008000000 */
[----:B------:R-:W-:Y:S01]  /*0da0*/  ISETP.LE.AND P0, PT, RZ, UR22, PT ;  /* 0x00000016ff007c0c */ /* 0x000fe2000bf03270 */
[----:B------:R-:W-:Y:S01]  /*0db0*/  UIADD3 UR19, UPT, UPT, -UR17, URZ, URZ ;  /* 0x000000ff11137290 */ /* 0x000fe2000fffe1ff */
[----:B------:R-:W0:Y:S03]  /*0dc0*/  LDCU.U8 UR18, c[0x0][0x549] ;  /* 0x0000a920ff1277ac */ /* 0x000e260008000000 */
[----:B------:R-:W-:-:S04]  /*0dd0*/  UIMAD UR19, UR20, UR19, UR21 ;  /* 0x00000013141372a4 */ /* 0x000fc8000f8e0215 */
[----:B------:R-:W-:Y:S02]  /*0de0*/  @!P1 VIADD R0, R0, -UR16 ;  /* 0x8000001000009c36 */ /* 0x000fe40008000000 */
[----:B------:R-:W-:Y:S01]  /*0df0*/  @!P1 VIADD R3, R3, 0x1 ;  /* 0x0000000103039836 */ /* 0x000fe20000000000 */
[----:B------:R-:W-:Y:S01]  /*0e00*/  ISETP.NE.AND P1, PT, RZ, UR6, PT ;  /* 0x00000006ff007c0c */ /* 0x000fe2000bf25270 */
[----:B------:R-:W-:Y:S01]  /*0e10*/  UISETP.GT.U32.AND UP1, UPT, UR20, UR19, UPT ;  /* 0x000000131400728c */ /* 0x000fe2000bf24070 */
[----:B------:R-:W-:Y:S01]  /*0e20*/  ISETP.GE.U32.AND P2, PT, R0, UR16, PT ;  /* 0x0000001000007c0c */ /* 0x000fe2000bf46070 */
[----:B0-----:R-:W-:-:S09]  /*0e30*/  UISETP.NE.AND UP0, UPT, UR18, URZ, UPT ;  /* 0x000000ff1200728c */ /* 0x001fd2000bf05270 */
[----:B------:R-:W-:Y:S02]  /*0e40*/  @!UP1 UIADD3 UR19, UPT, UPT, UR19, -UR20, URZ ;  /* 0x8000001413139290 */ /* 0x000fe4000fffe0ff */
[----:B------:R-:W-:Y:S01]  /*0e50*/  USEL UR9, UR9, 0x1, !UP0 ;  /* 0x0000000109097887 */ /* 0x000fe2000c000000 */
[----:B------:R-:W-:Y:S01]  /*0e60*/  @P2 VIADD R3, R3, 0x1 ;  /* 0x0000000103032836 */ /* 0x000fe20000000000 */
[----:B------:R-:W-:Y:S02]  /*0e70*/  UISETP.GE.U32.AND UP3, UPT, UR19, UR20, UPT ;  /* 0x000000141300728c */ /* 0x000fe4000bf66070 */
[----:B------:R-:W-:Y:S01]  /*0e80*/  UISETP.GE.AND UP0, UPT, UR10, URZ, UPT ;  /* 0x000000ff0a00728c */ /* 0x000fe2000bf06270 */
[----:B------:R-:W-:Y:S01]  /*0e90*/  @!P0 IMAD.MOV R3, RZ, RZ, -R3 ;  /* 0x000000ffff038224 */ /* 0x000fe200078e0a03 */
[----:B------:R-:W-:Y:S01]  /*0ea0*/  @!P1 LOP3.LUT R3, RZ, UR16, RZ, 0x33, !PT ;  /* 0x00000010ff039c12 */ /* 0x000fe2000f8e33ff */
[----:B------:R-:W-:Y:S02]  /*0eb0*/  @!UP1 UIADD3 UR17, UPT, UPT, UR17, 0x1, URZ ;  /* 0x0000000111119890 */ /* 0x000fe4000fffe0ff */
[----:B------:R-:W-:Y:S01]  /*0ec0*/  UISETP.NE.AND UP1, UPT, UR11, URZ, UPT ;  /* 0x000000ff0b00728c */ /* 0x000fe2000bf25270 */
[----:B------:R-:W-:Y:S01]  /*0ed0*/  ISETP.LT.U32.AND P0, PT, R12, R3, PT ;  /* 0x000000030c00720c */ /* 0x000fe20003f01070 */
[----:B------:R-:W-:Y:S01]  /*0ee0*/  USHF.R.S32.HI UR11, URZ, 0x1f, UR6 ;  /* 0x0000001fff0b7899 */ /* 0x000fe20008011406 */
[----:B------:R-:W-:Y:S01]  /*0ef0*/  SHF.R.S32.HI R7, RZ, 0x1f, R3 ;  /* 0x0000001fff077819 */ /* 0x000fe20000011403 */
[----:B------:R-:W-:-:S02]  /*0f00*/  @UP3 UIADD3 UR17, UPT, UPT, UR17, 0x1, URZ ;  /* 0x0000000111113890 */ /* 0x000fc4000fffe0ff */
[----:B------:R-:W-:Y:S01]  /*0f10*/  USEL UR10, URZ, 0x1, !UP1 ;  /* 0x00000001ff0a7887 */ /* 0x000fe2000c800000 */
[CC--:B------:R-:W-:Y:S01]  /*0f20*/  ISETP.LT.AND.EX P0, PT, R13.reuse, R7.reuse, PT, P0 ;  /* 0x000000070d00720c */ /* 0x0c0fe20003f01300 */
[----:B------:R-:W-:Y:S02]  /*0f30*/  @!UP0 UIADD3 UR17, UPT, UPT, -UR17, URZ, URZ ;  /* 0x000000ff11118290 */ /* 0x000fe4000fffe1ff */
[----:B------:R-:W-:Y:S01]  /*0f40*/  ULOP3.LUT UR10, UR11, UR10, URZ, 0xfc, !UPT ;  /* 0x0000000a0b0a7292 */ /* 0x000fe2000f8efcff */
[C---:B------:R-:W-:Y:S01]  /*0f50*/  SEL R0, R13.reuse, R7, P0 ;  /* 0x000000070d007207 */ /* 0x040fe20000000000 */
[----:B------:R-:W-:Y:S01]  /*0f60*/  @!UP2 ULOP3.LUT UR17, URZ, UR5, URZ, 0x33, !UPT ;  /* 0x00000005ff11a292 */ /* 0x000fe2000f8e33ff */
        /* <DEDUP_REMOVED lines=24> */
.L_x_350:
[----:B------:R-:W-:Y:S01]  /*10f0*/  IMAD.MOV.U32 R16, RZ, RZ, R12 ;  /* 0x000000ffff107224 */ /* 0x000fe200078e000c */
[----:B------:R-:W-:Y:S01]  /*1100*/  MOV R20, R8 ;  /* 0x0000000800147202 */ /* 0x000fe20000000f00 */
[----:B------:R-:W-:Y:S01]  /*1110*/  IMAD.MOV.U32 R21, RZ, RZ, R13 ;  /* 0x000000ffff157224 */ /* 0x000fe200078e000d */
[----:B------:R-:W-:Y:S02]  /*1120*/  MOV R19, R0 ;  /* 0x0000000000137202 */ /* 0x000fe40000000f00 */
[----:B------:R-:W-:Y:S02]  /*1130*/  MOV R18, 0x1150 ;  /* 0x0000115000127802 */ /* 0x000fe40000000f00 */
[----:B------:R-:W-:Y:S05]  /*1140*/  CALL.REL.NOINC `($__internal_9_$__cuda_sm20_div_s64) ;  /* 0x00000038009c7944 */ /* 0x000fea0003c00000 */
[----:B------:R-:W-:Y:S02]  /*1150*/  MOV R34, R10 ;  /* 0x0000000a00227202 */ /* 0x000fe40000000f00 */
[----:B------:R-:W-:Y:S02]  /*1160*/  MOV R35, R13 ;  /* 0x0000000d00237202 */ /* 0x000fe40000000f00 */
.L_x_351:
[----:B------:R-:W-:Y:S05]  /*1170*/  BSYNC.RECONVERGENT B0 ;  /* 0x0000000000007941 */ /* 0x000fea0003800200 */
.L_x_349:
        /* <DEDUP_REMOVED lines=57> */
.L_x_353:
[----:B------:R-:W-:Y:S01]  /*1510*/  IMAD.MOV.U32 R16, RZ, RZ, R4 ;  /* 0x000000ffff107224 */ /* 0x000fe200078e0004 */
[----:B------:R-:W-:Y:S01]  /*1520*/  MOV R21, R5 ;  /* 0x0000000500157202 */ /* 0x000fe20000000f00 */
[----:B------:R-:W-:Y:S01]  /*1530*/  IMAD.MOV.U32 R20, RZ, RZ, R7 ;  /* 0x000000ffff147224 */ /* 0x000fe200078e0007 */
[----:B------:R-:W-:Y:S02]  /*1540*/  MOV R18, 0x1560 ;  /* 0x0000156000127802 */ /* 0x000fe40000000f00 */
[----:B------:R-:W-:Y:S05]  /*1550*/  CALL.REL.NOINC `($__internal_9_$__cuda_sm20_div_s64) ;  /* 0x0000003400987944 */ /* 0x000fea0003c00000 */
[----:B------:R-:W-:Y:S02]  /*1560*/  MOV R14, R10 ;  /* 0x0000000a000e7202 */ /* 0x000fe40000000f00 */
[----:B------:R-:W-:Y:S02]  /*1570*/  MOV R15, R13 ;  /* 0x0000000d000f7202 */ /* 0x000fe40000000f00 */
.L_x_354:
[----:B------:R-:W-:Y:S05]  /*1580*/  BSYNC.RECONVERGENT B0 ;  /* 0x0000000000007941 */ /* 0x000fea0003800200 */
.L_x_352:
[----:B------:R-:W0:Y:S01]  /*1590*/  LDC R3, c[0x0][0x434] ;  /* 0x00010d00ff037b82 */ /* 0x000e220000000800 */
[----:B------:R-:W1:Y:S01]  /*15a0*/  S2R R4, SR_TID.X ;  /* 0x0000000000047919 */ /* 0x000e620000002100 */
[----:B------:R-:W-:Y:S01]  /*15b0*/  IMAD.MOV.U32 R12, RZ, RZ, RZ ;  /* 0x000000ffff0c7224 */ /* 0x000fe200078e00ff */
        /* <DEDUP_REMOVED lines=19> */
[----:B------:R-:W-:Y:S01]  /*16f0*/  LOP3.LUT R2, R2, R3, RZ, 0x3c, !PT ;  /* 0x0000000302027212 */ /* 0x000fe200078e3cff */
[----:B------:R-:W-:Y:S02]  /*1700*/  IMAD.HI.U32 R12, R13, R9, R12 ;  /* 0x000000090d0c7227 */ /* 0x000fe400078e000c */
[----:B------:R-:W0:Y:S01]  /*1710*/  @!P1 S2R R9, SR_CgaCtaId ;  /* 0x0000000000099919 */ /* 0x000e220000008800 */
[----:B------:R-:W-:Y:S02]  /*1720*/  ISETP.GE.AND P2, PT, R2, RZ, PT ;  /* 0x000000ff0200720c */ /* 0x000fe40003f46270 */
[----:B------:R-:W-:Y:S01]  /*1730*/  @!P1 MOV R2, 0x400 ;  /* 0x0000040000029802 */ /* 0x000fe20000000f00 */
[----:B------:R-:W-:Y:S01]  /*1740*/  IMAD.HI.U32 R19, R12, R5, RZ ;  /* 0x000000050c137227 */ /* 0x000fe200078e00ff */
[----:B------:R-:W-:-:S03]  /*1750*/  SHF.R.U32.HI R12, RZ, 0x5, R4 ;  /* 0x00000005ff0c7819 */ /* 0x000fc60000011604 */
[----:B------:R-:W-:-:S04]  /*1760*/  IMAD.MOV R13, RZ, RZ, -R19 ;  /* 0x000000ffff0d7224 */ /* 0x000fc800078e0a13 */
[C---:B------:R-:W-:Y:S02]  /*1770*/  IMAD R13, R6.reuse, R13, R5 ;  /* 0x0000000d060d7224 */ /* 0x040fe400078e0205 */
[----:B------:R-:W1:Y:S03]  /*1780*/  @!P1 S2R R5, SR_CgaCtaId ;  /* 0x0000000000059919 */ /* 0x000e660000008800 */
[----:B------:R-:W-:-:S13]  /*1790*/  ISETP.GT.U32.AND P0, PT, R6, R13, PT ;  /* 0x0000000d0600720c */ /* 0x000fda0003f04070 */
[-C--:B------:R-:W-:Y:S01]  /*17a0*/  @!P0 IADD3 R13, PT, PT, R13, -R6.reuse, RZ ;  /* 0x800000060d0d8210 */ /* 0x080fe20007ffe0ff */
[----:B------:R-:W-:Y:S01]  /*17b0*/  @!P0 VIADD R19, R19, 0x1 ;  /* 0x0000000113138836 */ /* 0x000fe20000000000 */
[----:B------:R-:W-:Y:S02]  /*17c0*/  ISETP.NE.AND P0, PT, R3, RZ, PT ;  /* 0x000000ff0300720c */ /* 0x000fe40003f05270 */
[----:B------:R-:W-:Y:S01]  /*17d0*/  ISETP.GE.U32.AND P3, PT, R13, R6, PT ;  /* 0x000000060d00720c */ /* 0x000fe20003f66070 */
[----:B---3--:R-:W-:Y:S01]  /*17e0*/  IMAD R6, R3, UR5, RZ ;  /* 0x0000000503067c24 */ /* 0x008fe2000f8e02ff */
[----:B0-----:R-:W-:-:S05]  /*17f0*/  @!P1 LEA R9, R9, R2, 0x18 ;  /* 0x0000000209099211 */ /* 0x001fca00078ec0ff */
[----:B------:R-:W-:-:S04]  /*1800*/  @!P1 IMAD R9, R16, 0x14, R9 ;  /* 0x0000001410099824 */ /* 0x000fc800078e0209 */
[----:B------:R-:W-:Y:S01]  /*1810*/  @!P1 IMAD.IADD R10, R9, 0x1, R10 ;  /* 0x00000001090a9824 */ /* 0x000fe200078e020a */
[----:B-1----:R-:W-:Y:S01]  /*1820*/  @!P1 LEA R2, R5, R2, 0x18 ;  /* 0x0000000205029211 */ /* 0x002fe200078ec0ff */
[----:B------:R-:W-:Y:S01]  /*1830*/  @P3 VIADD R19, R19, 0x1 ;  /* 0x0000000113133836 */ /* 0x000fe20000000000 */
[----:B------:R-:W-:-:S03]  /*1840*/  LOP3.LUT R9, R4, 0x1f, RZ, 0xc0, !PT ;  /* 0x0000001f04097812 */ /* 0x000fc600078ec0ff */
[----:B------:R-:W-:Y:S01]  /*1850*/  @!P2 IMAD.MOV R19, RZ, RZ, -R19 ;  /* 0x000000ffff13a224 */ /* 0x000fe200078e0a13 */
[----:B------:R-:W-:Y:S01]  /*1860*/  @!P0 LOP3.LUT R19, RZ, R3, RZ, 0x33, !PT ;  /* 0x00000003ff138212 */ /* 0x000fe200078e33ff */
[----:B------:R-:W-:Y:S01]  /*1870*/  @!P1 IMAD R13, R9, 0x14, R2 ;  /* 0x00000014090d9824 */ /* 0x000fe200078e0202 */
[----:B--2---:R-:W-:-:S03]  /*1880*/  ISETP.GE.AND P0, PT, R16, UR17, PT ;  /* 0x0000001110007c0c */ /* 0x004fc6000bf06270 */
        /* <DEDUP_REMOVED lines=22> */
.L_x_356:
[----:B0-----:R-:W-:Y:S05]  /*19f0*/  BSYNC.RECONVERGENT B0 ;  /* 0x0000000000007941 */ /* 0x001fea0003800200 */
.L_x_355:
[----:B-----5:R0:W-:Y:S01]  /*1a00*/  @!P1 STS [R10], R17 ;  /* 0x000000110a009388 */ /* 0x0201e20000000800 */
[----:B------:R-:W-:Y:S01]  /*1a10*/  BAR.SYNC.DEFER_BLOCKING 0x0 ;  /* 0x0000000000007b1d */ /* 0x000fe20000010000 */
[----:B------:R-:W-:-:S05]  /*1a20*/  ISETP.NE.AND P5, PT, R5, RZ, PT ;  /* 0x000000ff0500720c */ /* 0x000fca0003fa5270 */
[----:B------:R-:W-:Y:S02]  /*1a30*/  BSSY.RECONVERGENT B1, `(.L_x_357) ;  /* 0x000017c000017945 */ /* 0x000fe40003800200 */
[----:B0-----:R-:W0:Y:S01]  /*1a40*/  LDC R17, c[0x0][0x3e0] ;  /* 0x0000f800ff117b82 */ /* 0x001e220000000800 */
[----:B------:R-:W2:Y:S04]  /*1a50*/  @!P1 LDS R25, [R3] ;  /* 0x0000000003199984 */ /* 0x000ea80000000800 */
[----:B--2---:R-:W2:Y:S02]  /*1a60*/  SHFL.BFLY PT, R20, R25, 0x10, 0x1f ;  /* 0x0e001f0019147f89 */ /* 0x004ea400000e0000 */
[----:B--2---:R-:W-:-:S05]  /*1a70*/  FMNMX.FTZ R20, R20, R25, !PT ;  /* 0x0000001914147209 */ /* 0x004fca0007810000 */
[----:B-1----:R-:W1:Y:S02]  /*1a80*/  SHFL.BFLY PT, R23, R20, 0x8, 0x1f ;  /* 0x0d001f0014177f89 */ /* 0x002e6400000e0000 */
[----:B-1----:R-:W-:Y:S02]  /*1a90*/  FMNMX.FTZ R23, R20, R23, !PT ;  /* 0x0000001714177209 */ /* 0x002fe40007810000 */
[----:B------:R-:W1:Y:S03]  /*1aa0*/  I2F.RP R20, R21 ;  /* 0x0000001500147306 */ /* 0x000e660000209400 */
[----:B------:R-:W2:Y:S05]  /*1ab0*/  SHFL.BFLY PT, R16, R23, 0x4, 0x1f ;  /* 0x0c801f0017107f89 */ /* 0x000eaa00000e0000 */
[----:B-1----:R-:W1:Y:S01]  /*1ac0*/  MUFU.RCP R26, R20 ;  /* 0x00000014001a7308 */ /* 0x002e620000001000 */
[----:B--2---:R-:W-:-:S05]  /*1ad0*/  FMNMX.FTZ R16, R23, R16, !PT ;  /* 0x0000001017107209 */ /* 0x004fca0007810000 */
[----:B------:R-:W2:Y:S01]  /*1ae0*/  SHFL.BFLY PT, R13, R16, 0x2, 0x1f ;  /* 0x0c401f00100d7f89 */ /* 0x000ea200000e0000 */
[----:B-1----:R-:W-:-:S04]  /*1af0*/  VIADD R26, R26, 0xffffffe ;  /* 0x0ffffffe1a1a7836 */ /* 0x002fc80000000000 */
[----:B------:R-:W1:Y:S02]  /*1b00*/  F2I.FTZ.U32.TRUNC.NTZ R27, R26 ;  /* 0x0000001a001b7305 */ /* 0x000e64000021f000 */
[----:B-1----:R-:W-:Y:S02]  /*1b10*/  IMAD.MOV R20, RZ, RZ, -R27 ;  /* 0x000000ffff147224 */ /* 0x002fe400078e0a1b */
[----:B------:R-:W-:Y:S01]  /*1b20*/  IMAD.MOV.U32 R26, RZ, RZ, RZ ;  /* 0x000000ffff1a7224 */ /* 0x000fe200078e00ff */
[----:B--2---:R-:W-:Y:S01]  /*1b30*/  FMNMX.FTZ R13, R16, R13, !PT ;  /* 0x0000000d100d7209 */ /* 0x004fe20007810000 */
[----:B------:R-:W-:Y:S01]  /*1b40*/  IMAD R20, R20, R21, RZ ;  /* 0x0000001514147224 */ /* 0x000fe200078e02ff */
[----:B0-----:R-:W-:-:S03]  /*1b50*/  IABS R16, R17 ;  /* 0x0000001100107213 */ /* 0x001fc60000000000 */
[----:B------:R-:W0:Y:S01]  /*1b60*/  SHFL.BFLY PT, R2, R13, 0x1, 0x1f ;  /* 0x0c201f000d027f89 */ /* 0x000e2200000e0000 */
[----:B------:R-:W1:Y:S01]  /*1b70*/  I2F.RP R22, R16 ;  /* 0x0000001000167306 */ /* 0x000e620000209400 */
[----:B------:R-:W-:-:S07]  /*1b80*/  IMAD.HI.U32 R27, R27, R20, R26 ;  /* 0x000000141b1b7227 */ /* 0x000fce00078e001a */
[----:B-1----:R-:W1:Y:S01]  /*1b90*/  MUFU.RCP R30, R22 ;  /* 0x00000016001e7308 */ /* 0x002e620000001000 */
[----:B0-----:R-:W-:-:S04]  /*1ba0*/  FMNMX.FTZ R2, R13, R2, !PT ;  /* 0x000000020d027209 */ /* 0x001fc80007810000 */
[----:B------:R-:W-:-:S04]  /*1bb0*/  FSETP.NEU.FTZ.AND P0, PT, R2, -INF , PT ;  /* 0xff8000000200780b */ /* 0x000fc80003f1d000 */
[----:B------:R-:W-:Y:S01]  /*1bc0*/  FSEL R2, R2, RZ, P0 ;  /* 0x000000ff02027208 */ /* 0x000fe20000000000 */
[----:B-1----:R-:W-:-:S04]  /*1bd0*/  VIADD R30, R30, 0xffffffe ;  /* 0x0ffffffe1e1e7836 */ /* 0x002fc80000000000 */
[----:B------:R-:W-:Y:S01]  /*1be0*/  FADD.FTZ R24, -R2, R25 ;  /* 0x0000001902187221 */ /* 0x000fe20000010100 */
[----:B------:R-:W0:Y:S03]  /*1bf0*/  F2I.FTZ.U32.TRUNC.NTZ R31, R30 ;  /* 0x0000001e001f7305 */ /* 0x000e26000021f000 */
[----:B------:R-:W-:-:S06]  /*1c00*/  FMUL.FTZ R24, R24, 1.4426950216293334961 ;  /* 0x3fb8aa3b18187820 */ /* 0x000fcc0000410000 */
[----:B------:R-:W1:Y:S01]  /*1c10*/  MUFU.EX2 R24, R24 ;  /* 0x0000001800187308 */ /* 0x000e620000000800 */
[--C-:B0-----:R-:W-:Y:S02]  /*1c20*/  IMAD.MOV R13, RZ, RZ, -R31.reuse ;  /* 0x000000ffff0d7224 */ /* 0x101fe400078e0a1f */
[----:B------:R-:W-:Y:S02]  /*1c30*/  HFMA2 R30, -RZ, RZ, 0, 0 ;  /* 0x00000000ff1e7431 */ /* 0x000fe400000001ff */
[----:B------:R-:W-:Y:S01]  /*1c40*/  IMAD R13, R13, R16, RZ ;  /* 0x000000100d0d7224 */ /* 0x000fe200078e02ff */
[----:B-1----:R-:W0:Y:S03]  /*1c50*/  SHFL.BFLY PT, R3, R24, 0x10, 0x1f ;  /* 0x0e001f0018037f89 */ /* 0x002e2600000e0000 */
[----:B------:R-:W-:-:S04]  /*1c60*/  IMAD.HI.U32 R13, R31, R13, R30 ;  /* 0x0000000d1f0d7227 */ /* 0x000fc800078e001e */
[----:B0-----:R-:W-:-:S05]  /*1c70*/  FADD.FTZ R3, R24, R3 ;  /* 0x0000000318037221 */ /* 0x001fca0000010000 */
[----:B------:R-:W0:Y:S02]  /*1c80*/  SHFL.BFLY PT, R10, R3, 0x8, 0x1f ;  /* 0x0d001f00030a7f89 */ /* 0x000e2400000e0000 */
[----:B0-----:R-:W-:Y:S01]  /*1c90*/  FADD.FTZ R10, R3, R10 ;  /* 0x0000000a030a7221 */ /* 0x001fe20000010000 */
[----:B------:R-:W-:-:S04]  /*1ca0*/  IABS R3, R5 ;  /* 0x0000000500037213 */ /* 0x000fc80000000000 */
[----:B------:R-:W0:Y:S01]  /*1cb0*/  SHFL.BFLY PT, R23, R10, 0x4, 0x1f ;  /* 0x0c801f000a177f89 */ /* 0x000e2200000e0000 */
[----:B------:R-:W-:Y:S02]  /*1cc0*/  IMAD.MOV R3, RZ, RZ, -R3 ;  /* 0x000000ffff037224 */ /* 0x000fe400078e0a03 */
[----:B0-----:R-:W-:Y:S01]  /*1cd0*/  FADD.FTZ R23, R10, R23 ;  /* 0x000000170a177221 */ /* 0x001fe20000010000 */
[----:B------:R-:W-:-:S04]  /*1ce0*/  IABS R10, R18 ;  /* 0x00000012000a7213 */ /* 0x000fc80000000000 */
[----:B------:R-:W0:Y:S01]  /*1cf0*/  SHFL.BFLY PT, R22, R23, 0x2, 0x1f ;  /* 0x0c401f0017167f89 */ /* 0x000e2200000e0000 */
[----:B------:R-:W-:-:S04]  /*1d00*/  IMAD.HI.U32 R13, R13, R10, RZ ;  /* 0x0000000a0d0d7227 */ /* 0x000fc800078e00ff */
[----:B------:R-:W-:-:S04]  /*1d10*/  IMAD.HI.U32 R20, R27, R10, RZ ;  /* 0x0000000a1b147227 */ /* 0x000fc800078e00ff */
[----:B------:R-:W-:Y:S02]  /*1d20*/  IMAD.MOV R27, RZ, RZ, -R13 ;  /* 0x000000ffff1b7224 */ /* 0x000fe400078e0a0d */
[--C-:B------:R-:W-:Y:S02]  /*1d30*/  IMAD R24, R20, R3, R10.reuse ;  /* 0x0000000314187224 */ /* 0x100fe400078e020a */
[----:B------:R-:W-:Y:S01]  /*1d40*/  IMAD R27, R16, R27, R10 ;  /* 0x0000001b101b7224 */ /* 0x000fe200078e020a */
[----:B------:R-:W-:Y:S02]  /*1d50*/  LOP3.LUT R10, R18, R21, RZ, 0x3c, !PT ;  /* 0x00000015120a7212 */ /* 0x000fe400078e3cff */
[----:B------:R-:W-:Y:S02]  /*1d60*/  ISETP.GT.U32.AND P1, PT, R21, R24, PT ;  /* 0x000000181500720c */ /* 0x000fe40003f24070 */
[----:B------:R-:W-:Y:S02]  /*1d70*/  ISETP.GT.U32.AND P0, PT, R16, R27, PT ;  /* 0x0000001b1000720c */ /* 0x000fe40003f04070 */
[----:B------:R-:W-:-:S02]  /*1d80*/  LOP3.LUT R18, R18, R17, RZ, 0x3c, !PT ;  /* 0x0000001112127212 */ /* 0x000fc400078e3cff */
[----:B------:R-:W-:Y:S01]  /*1d90*/  ISETP.GE.AND P3, PT, R10, RZ, PT ;  /* 0x000000ff0a00720c */ /* 0x000fe20003f66270 */
[----:B0-----:R-:W-:-:S05]  /*1da0*/  FADD.FTZ R22, R23, R22 ;  /* 0x0000001617167221 */ /* 0x001fca0000010000 */
[----:B------:R-:W0:Y:S01]  /*1db0*/  SHFL.BFLY PT, R3, R22, 0x1, 0x1f ;  /* 0x0c201f0016037f89 */ /* 0x000e2200000e0000 */
[-C--:B------:R-:W-:Y:S02]  /*1dc0*/  @!P1 IADD3 R24, PT, PT, R24, -R21.reuse, RZ ;  /* 0x8000001518189210 */ /* 0x080fe40007ffe0ff */
[----:B------:R-:W-:Y:S01]  /*1dd0*/  @!P0 IMAD.IADD R27, R27, 0x1, -R16 ;  /* 0x000000011b1b8824 */ /* 0x000fe200078e0a10 */
[----:B------:R-:W-:Y:S01]  /*1de0*/  @!P0 IADD3 R13, PT, PT, R13, 0x1, RZ ;  /* 0x000000010d0d8810 */ /* 0x000fe20007ffe0ff */
[----:B------:R-:W-:Y:S01]  /*1df0*/  @!P1 VIADD R20, R20, 0x1 ;  /* 0x0000000114149836 */ /* 0x000fe20000000000 */
[----:B------:R-:W-:Y:S01]  /*1e00*/  ISETP.GE.U32.AND P2, PT, R24, R21, PT ;  /* 0x000000151800720c */ /* 0x000fe20003f46070 */
[----:B------:R-:W-:Y:S01]  /*1e10*/  IMAD.MOV.U32 R24, RZ, RZ, 0x7f800000 ;  /* 0x7f800000ff187424 */ /* 0x000fe200078e00ff */
[----:B------:R-:W-:Y:S02]  /*1e20*/  ISETP.GE.U32.AND P4, PT, R27, R16, PT ;  /* 0x000000101b00720c */ /* 0x000fe40003f86070 */
[----:B------:R-:W-:-:S09]  /*1e30*/  ISETP.NE.AND P0, PT, R17, RZ, PT ;  /* 0x000000ff1100720c */ /* 0x000fd20003f05270 */
[----:B------:R-:W-:Y:S01]  /*1e40*/  @P2 VIADD R20, R20, 0x1 ;  /* 0x0000000114142836 */ /* 0x000fe20000000000 */
[----:B------:R-:W-:Y:S01]  /*1e50*/  ISETP.GE.AND P2, PT, R18, RZ, PT ;  /* 0x000000ff1200720c */ /* 0x000fe20003f46270 */
[----:B------:R-:W-:Y:S02]  /*1e60*/  @P4 VIADD R13, R13, 0x1 ;  /* 0x000000010d0d4836 */ /* 0x000fe40000000000 */
[----:B------:R-:W-:Y:S01]  /*1e70*/  @!P3 IMAD.MOV R20, RZ, RZ, -R20 ;  /* 0x000000ffff14b224 */ /* 0x000fe200078e0a14 */
[----:B------:R-:W-:Y:S01]  /*1e80*/  ISETP.NE.AND P3, PT, R19, RZ, PT ;  /* 0x000000ff1300720c */ /* 0x000fe20003f65270 */
[----:B0-----:R-:W-:Y:S01]  /*1e90*/  FADD.FTZ R3, R22, R3 ;  /* 0x0000000316037221 */ /* 0x001fe20000010000 */
[----:B------:R-:W-:Y:S01]  /*1ea0*/  IMAD.MOV.U32 R16, RZ, RZ, R13 ;  /* 0x000000ffff107224 */ /* 0x000fe200078e000d */
[----:B------:R-:W-:Y:S02]  /*1eb0*/  @!P5 LOP3.LUT R20, RZ, R21, RZ, 0x33, !PT ;  /* 0x00000015ff14d212 */ /* 0x000fe400078e33ff */
[----:B------:R-:W-:-:S02]  /*1ec0*/  SEL R10, RZ, 0x1, !P3 ;  /* 0x00000001ff0a7807 */ /* 0x000fc40005800000 */
[----:B------:R-:W-:Y:S02]  /*1ed0*/  FSETP.NE.FTZ.AND P1, PT, R3, RZ, PT ;  /* 0x000000ff0300720b */ /* 0x000fe40003f35000 */
[----:B------:R-:W-:Y:S02]  /*1ee0*/  @!P2 IADD3 R16, PT, PT, -R16, RZ, RZ ;  /* 0x000000ff1010a210 */ /* 0x000fe40007ffe1ff */
[----:B------:R-:W-:Y:S02]  /*1ef0*/  @!P0 LOP3.LUT R16, RZ, R17, RZ, 0x33, !PT ;  /* 0x00000011ff108212 */ /* 0x000fe400078e33ff */
[----:B------:R-:W-:Y:S02]  /*1f00*/  LOP3.LUT P0, RZ, R4, 0x39f, RZ, 0xc0, !PT ;  /* 0x0000039f04ff7812 */ /* 0x000fe4000780c0ff */
[----:B------:R-:W-:Y:S01]  /*1f10*/  SHF.R.S32.HI R21, RZ, 0x1f, R5 ;  /* 0x0000001fff157819 */ /* 0x000fe20000011405 */
[----:B------:R-:W-:Y:S01]  /*1f20*/  IMAD R5, R5, R6, RZ ;  /* 0x0000000605057224 */ /* 0x000fe200078e02ff */
[----:B------:R-:W-:-:S02]  /*1f30*/  ISETP.LT.U32.AND P2, PT, R14, R20, PT ;  /* 0x000000140e00720c */ /* 0x000fc40003f41070 */
[----:B------:R-:W-:Y:S01]  /*1f40*/  SHF.R.S32.HI R19, RZ, 0x1f, R20 ;  /* 0x0000001fff137819 */ /* 0x000fe20000011414 */
[----:B------:R0:W1:Y:S01]  /*1f50*/  @P1 MUFU.LG2 R13, R3 ;  /* 0x00000003000d1308 */ /* 0x0000620000000c00 */
[----:B------:R-:W-:Y:S02]  /*1f60*/  LOP3.LUT R10, R21, R10, RZ, 0xfc, !PT ;  /* 0x0000000a150a7212 */ /* 0x000fe400078efcff */
[----:B------:R-:W-:-:S04]  /*1f70*/  ISETP.LT.AND.EX P2, PT, R15, R19, PT, P2 ;  /* 0x000000130f00720c */ /* 0x000fc80003f41320 */
        /* <DEDUP_REMOVED lines=38> */
[----:B0-----:R-:W-:Y:S01]  /*21e0*/  IMAD.MOV R10, RZ, RZ, -R15 ;  /* 0x000000ffff0a7224 */ /* 0x001fe200078e0a0f */
[----:B------:R-:W-:-:S03]  /*21f0*/  MOV R14, RZ ;  /* 0x000000ff000e7202 */ /* 0x000fc60000000f00 */
        /* <DEDUP_REMOVED lines=15> */
.L_x_360:
[----:B------:R-:W-:Y:S01]  /*22f0*/  IMAD.MOV.U32 R16, RZ, RZ, R2 ;  /* 0x000000ffff107224 */ /* 0x000fe200078e0002 */
[----:B------:R-:W-:Y:S01]  /*2300*/  MOV R21, RZ ;  /* 0x000000ff00157202 */ /* 0x000fe20000000f00 */
[----:B------:R-:W-:Y:S01]  /*2310*/  IMAD.MOV.U32 R20, RZ, RZ, R32 ;  /* 0x000000ffff147224 */ /* 0x000fe200078e0020 */
[----:B------:R-:W-:Y:S02]  /*2320*/  MOV R18, 0x2340 ;  /* 0x0000234000127802 */ /* 0x000fe40000000f00 */
[----:B------:R-:W-:Y:S05]  /*2330*/  CALL.REL.NOINC `($__internal_9_$__cuda_sm20_div_s64) ;  /* 0x0000002800207944 */ /* 0x000fea0003c00000 */
[----:B------:R-:W-:Y:S02]  /*2340*/  IADD3 R15, PT, PT, -R10, RZ, RZ ;  /* 0x000000ff0a0f7210 */ /* 0x000fe40007ffe1ff */
[----:B------:R-:W-:-:S03]  /*2350*/  MOV R33, R13 ;  /* 0x0000000d00217202 */ /* 0x000fc60000000f00 */
[----:B------:R-:W-:Y:S01]  /*2360*/  IMAD R14, R32, R15, R2 ;  /* 0x0000000f200e7224 */ /* 0x000fe200078e0202 */
[----:B------:R-:W-:-:S07]  /*2370*/  MOV R32, R10 ;  /* 0x0000000a00207202 */ /* 0x000fce0000000f00 */
.L_x_361:
[----:B------:R-:W-:Y:S01]  /*2380*/  IABS R15, UR12 ;  /* 0x0000000c000f7c13 */ /* 0x000fe20008000000 */
[----:B------:R-:W-:Y:S01]  /*2390*/  IMAD R0, R0, R11, RZ ;  /* 0x0000000b00007224 */ /* 0x000fe200078e02ff */
[----:B------:R-:W-:Y:S01]  /*23a0*/  IABS R10, R14 ;  /* 0x0000000e000a7213 */ /* 0x000fe20000000000 */
[----:B------:R-:W-:Y:S01]  /*23b0*/  BSSY.RECONVERGENT B0, `(.L_x_362) ;  /* 0x000003f000007945 */ /* 0x000fe20003800200 */
[----:B------:R-:W0:Y:S01]  /*23c0*/  I2F.U32.RP R16, R15 ;  /* 0x0000000f00107306 */ /* 0x000e220000209000 */
[----:B------:R-:W-:Y:S01]  /*23d0*/  IMAD R29, R8, R29, R0 ;  /* 0x0000001d081d7224 */ /* 0x000fe200078e0200 */
[----:B------:R-:W-:-:S04]  /*23e0*/  LOP3.LUT R0, R14, UR12, RZ, 0x3c, !PT ;  /* 0x0000000c0e007c12 */ /* 0x000fc8000f8e3cff */
[----:B------:R-:W-:Y:S02]  /*23f0*/  ISETP.GE.AND P0, PT, R0, RZ, PT ;  /* 0x000000ff0000720c */ /* 0x000fe40003f06270 */
        /* <DEDUP_REMOVED lines=51> */
.L_x_363:
[----:B------:R-:W-:Y:S01]  /*2730*/  IMAD.MOV.U32 R16, RZ, RZ, R32 ;  /* 0x000000ffff107224 */ /* 0x000fe200078e0020 */
[----:B------:R-:W-:Y:S01]  /*2740*/  MOV R21, R33 ;  /* 0x0000002100157202 */ /* 0x000fe20000000f00 */
[----:B------:R-:W-:Y:S01]  /*2750*/  IMAD.MOV.U32 R20, RZ, RZ, R28 ;  /* 0x000000ffff147224 */ /* 0x000fe200078e001c */
[----:B------:R-:W-:Y:S02]  /*2760*/  MOV R18, 0x2780 ;  /* 0x0000278000127802 */ /* 0x000fe40000000f00 */
[----:B------:R-:W-:Y:S05]  /*2770*/  CALL.REL.NOINC `($__internal_9_$__cuda_sm20_div_s64) ;  /* 0x0000002400107944 */ /* 0x000fea0003c00000 */
[----:B------:R-:W-:-:S05]  /*2780*/  IADD3 R13, PT, PT, -R10, RZ, RZ ;  /* 0x000000ff0a0d7210 */ /* 0x000fca0007ffe1ff */
[----:B------:R-:W-:Y:S02]  /*2790*/  IMAD R28, R13, R28, R32 ;  /* 0x0000001c0d1c7224 */ /* 0x000fe400078e0220 */
.L_x_364:
[----:B------:R-:W-:Y:S05]  /*27a0*/  BSYNC.RECONVERGENT B0 ;  /* 0x0000000000007941 */ /* 0x000fea0003800200 */
.L_x_362:
        /* <DEDUP_REMOVED lines=8> */
[----:B------:R-:W-:Y:S01]  /*2830*/  ISETP.NE.AND P5, PT, R11, RZ, PT ;  /* 0x000000ff0b00720c */ /* 0x000fe20003fa5270 */
[----:B------:R-:W3:Y:S01]  /*2840*/  I2F.U32.RP R21, R18 ;  /* 0x0000001200157306 */ /* 0x000ee20000209000 */
[----:B0-----:R-:W-:-:S07]  /*2850*/  UISETP.NE.AND UP0, UPT, UR15, URZ, UPT ;  /* 0x000000ff0f00728c */ /* 0x001fce000bf05270 */
        /* <DEDUP_REMOVED lines=14> */
[----:B-1----:R-:W-:-:S05]  /*2940*/  IMAD.MOV R21, RZ, RZ, -R35 ;  /* 0x000000ffff157224 */ /* 0x002fca00078e0a23 */
[----:B------:R-:W1:Y:S01]  /*2950*/  I2F.U32.RP R13, R16 ;  /* 0x00000010000d7306 */ /* 0x000e620000209000 */
[----:B------:R-:W-:Y:S02]  /*2960*/  HFMA2 R34, -RZ, RZ, 0, 0 ;  /* 0x00000000ff227431 */ /* 0x000fe400000001ff */
[----:B------:R-:W-:Y:S01]  /*2970*/  IMAD R22, R21, R18, RZ ;  /* 0x0000001215167224 */ /* 0x000fe200078e02ff */
[----:B------:R-:W-:-:S03]  /*2980*/  IABS R21, R10 ;  /* 0x0000000a00157213 */ /* 0x000fc60000000000 */
[----:B------:R-:W-:Y:S01]  /*2990*/  IMAD.HI.U32 R22, R35, R22, R34 ;  /* 0x0000001623167227 */ /* 0x000fe200078e0022 */
[----:B------:R-:W2:Y:S01]  /*29a0*/  I2F.U32.RP R32, R19 ;  /* 0x0000001300207306 */ /* 0x000ea20000209000 */
[----:B0-----:R-:W-:Y:S02]  /*29b0*/  IADD3 R30, PT, PT, R30, 0xffffffe, RZ ;  /* 0x0ffffffe1e1e7810 */ /* 0x001fe40007ffe0ff */
[----:B------:R-:W-:Y:S01]  /*29c0*/  IMAD R14, R23, R20, RZ ;  /* 0x00000014170e7224 */ /* 0x000fe200078e02ff */
[----:B------:R-:W-:Y:S01]  /*29d0*/  IABS R23, R7 ;  /* 0x0000000700177213 */ /* 0x000fe20000000000 */
[----:B------:R-:W-:-:S03]  /*29e0*/  IMAD.HI.U32 R22, R22, R21, RZ ;  /* 0x0000001516167227 */ /* 0x000fc600078e00ff */
[----:B------:R-:W0:Y:S01]  /*29f0*/  F2I.FTZ.U32.TRUNC.NTZ R31, R30 ;  /* 0x0000001e001f7305 */ /* 0x000e22000021f000 */
[----:B------:R-:W-:Y:S01]  /*2a00*/  IMAD.HI.U32 R14, R27, R14, R26 ;  /* 0x0000000e1b0e7227 */ /* 0x000fe200078e001a */
[----:B------:R-:W-:Y:S02]  /*2a10*/  IABS R27, R28 ;  /* 0x0000001c001b7213 */ /* 0x000fe40000000000 */
[----:B------:R-:W-:Y:S01]  /*2a20*/  IABS R26, R11 ;  /* 0x0000000b001a7213 */ /* 0x000fe20000000000 */
[----:B------:R-:W-:Y:S02]  /*2a30*/  IMAD.MOV R23, RZ, RZ, -R23 ;  /* 0x000000ffff177224 */ /* 0x000fe400078e0a17 */
[----:B------:R-:W-:Y:S01]  /*2a40*/  IMAD.HI.U32 R29, R14, R27, RZ ;  /* 0x0000001b0e1d7227 */ /* 0x000fe200078e00ff */
[----:B-1----:R-:W1:Y:S03]  /*2a50*/  MUFU.RCP R13, R13 ;  /* 0x0000000d000d7308 */ /* 0x002e660000001000 */
[----:B------:R-:W-:-:S02]  /*2a60*/  IMAD.MOV R26, RZ, RZ, -R26 ;  /* 0x000000ffff1a7224 */ /* 0x000fc400078e0a1a */
[----:B------:R-:W-:Y:S02]  /*2a70*/  IMAD R23, R22, R23, R21 ;  /* 0x0000001716177224 */ /* 0x000fe400078e0215 */
[----:B------:R-:W-:Y:S01]  /*2a80*/  IMAD R27, R29, R26, R27 ;  /* 0x0000001a1d1b7224 */ /* 0x000fe200078e021b */
[----:B--2---:R-:W2:Y:S01]  /*2a90*/  MUFU.RCP R32, R32 ;  /* 0x0000002000207308 */ /* 0x004ea20000001000 */
[----:B0-----:R-:W-:Y:S01]  /*2aa0*/  IADD3 R14, PT, PT, RZ, -R31, RZ ;  /* 0x8000001fff0e7210 */ /* 0x001fe20007ffe0ff */
[----:B------:R-:W-:Y:S01]  /*2ab0*/  IMAD.MOV.U32 R30, RZ, RZ, RZ ;  /* 0x000000ffff1e7224 */ /* 0x000fe200078e00ff */
[----:B------:R-:W-:Y:S02]  /*2ac0*/  ISETP.GT.U32.AND P1, PT, R18, R23, PT ;  /* 0x000000171200720c */ /* 0x000fe40003f24070 */
[----:B------:R-:W-:Y:S01]  /*2ad0*/  ISETP.GT.U32.AND P3, PT, R20, R27, PT ;  /* 0x0000001b1400720c */ /* 0x000fe20003f64070 */
[----:B------:R-:W-:Y:S01]  /*2ae0*/  IMAD R21, R14, R15, RZ ;  /* 0x0000000f0e157224 */ /* 0x000fe200078e02ff */
[----:B------:R-:W-:-:S02]  /*2af0*/  LOP3.LUT R26, R28, R11, RZ, 0x3c, !PT ;  /* 0x0000000b1c1a7212 */ /* 0x000fc400078e3cff */
[----:B------:R-:W-:Y:S01]  /*2b00*/  IABS R14, R2 ;  /* 0x00000002000e7213 */ /* 0x000fe20000000000 */
[----:B------:R-:W-:Y:S01]  /*2b10*/  IMAD.HI.U32 R21, R31, R21, R30 ;  /* 0x000000151f157227 */ /* 0x000fe200078e001e */
[----:B-1----:R-:W-:Y:S02]  /*2b20*/  IADD3 R30, PT, PT, R13, 0xffffffe, RZ ;  /* 0x0ffffffe0d1e7810 */ /* 0x002fe40007ffe0ff */
[----:B------:R-:W-:Y:S02]  /*2b30*/  IABS R13, R17 ;  /* 0x00000011000d7213 */ /* 0x000fe40000000000 */
[----:B------:R0:W1:Y:S01]  /*2b40*/  F2I.FTZ.U32.TRUNC.NTZ R31, R30 ;  /* 0x0000001e001f7305 */ /* 0x000062000021f000 */
[----:B------:R-:W-:Y:S01]  /*2b50*/  @!P1 IADD3 R23, PT, PT, R23, -R18, RZ ;  /* 0x8000001217179210 */ /* 0x000fe20007ffe0ff */
[----:B------:R-:W-:Y:S01]  /*2b60*/  IMAD.HI.U32 R21, R21, R14, RZ ;  /* 0x0000000e15157227 */ /* 0x000fe200078e00ff */
[----:B------:R-:W-:Y:S02]  /*2b70*/  @!P3 IADD3 R29, PT, PT, R29, 0x1, RZ ;  /* 0x000000011d1db810 */ /* 0x000fe40007ffe0ff */
[----:B------:R-:W-:Y:S01]  /*2b80*/  ISETP.GE.U32.AND P4, PT, R23, R18, PT ;  /* 0x000000121700720c */ /* 0x000fe20003f86070 */
[----:B------:R-:W-:Y:S01]  /*2b90*/  @!P3 IMAD.IADD R27, R27, 0x1, -R20 ;  /* 0x000000011b1bb824 */ /* 0x000fe200078e0a14 */
[----:B------:R-:W-:Y:S01]  /*2ba0*/  ISETP.GE.AND P2, PT, R26, RZ, PT ;  /* 0x000000ff1a00720c */ /* 0x000fe20003f46270 */
[----:B--2---:R-:W-:Y:S01]  /*2bb0*/  VIADD R32, R32, 0xffffffe ;  /* 0x0ffffffe20207836 */ /* 0x004fe20000000000 */
[----:B------:R-:W-:Y:S01]  /*2bc0*/  ISETP.NE.AND P3, PT, R7, RZ, PT ;  /* 0x000000ff0700720c */ /* 0x000fe20003f65270 */
[----:B------:R-:W-:Y:S01]  /*2bd0*/  IMAD.MOV R13, RZ, RZ, -R13 ;  /* 0x000000ffff0d7224 */ /* 0x000fe200078e0a0d */
[----:B------:R-:W-:Y:S01]  /*2be0*/  ISETP.GE.U32.AND P6, PT, R27, R20, PT ;  /* 0x000000141b00720c */ /* 0x000fe20003fc6070 */
[----:B------:R2:W3:Y:S01]  /*2bf0*/  F2I.FTZ.U32.TRUNC.NTZ R33, R32 ;  /* 0x0000002000217305 */ /* 0x0004e2000021f000 */
[----:B------:R-:W-:Y:S01]  /*2c00*/  LOP3.LUT R20, R10, R7, RZ, 0x3c, !PT ;  /* 0x000000070a147212 */ /* 0x000fe200078e3cff */
[----:B------:R-:W-:-:S02]  /*2c10*/  @!P1 VIADD R22, R22, 0x1 ;  /* 0x0000000116169836 */ /* 0x000fc40000000000 */
[----:B0-----:R-:W-:Y:S02]  /*2c20*/  HFMA2 R30, -RZ, RZ, 0, 0 ;  /* 0x00000000ff1e7431 */ /* 0x001fe400000001ff */
[----:B------:R-:W-:Y:S01]  /*2c30*/  IMAD R14, R21, R13, R14 ;  /* 0x0000000d150e7224 */ /* 0x000fe200078e020e */
[----:B------:R-:W-:Y:S01]  /*2c40*/  ISETP.GE.AND P0, PT, R20, RZ, PT ;  /* 0x000000ff1400720c */ /* 0x000fe20003f06270 */
[----:B-1----:R-:W-:Y:S01]  /*2c50*/  IMAD.MOV R13, RZ, RZ, -R31 ;  /* 0x000000ffff0d7224 */ /* 0x002fe200078e0a1f */
[----:B------:R-:W-:Y:S01]  /*2c60*/  IABS R20, R8 ;  /* 0x0000000800147213 */ /* 0x000fe20000000000 */
[----:B------:R-:W-:Y:S01]  /*2c70*/  @P4 VIADD R22, R22, 0x1 ;  /* 0x0000000116164836 */ /* 0x000fe20000000000 */
[----:B------:R-:W-:Y:S01]  /*2c80*/  ISETP.GT.U32.AND P1, PT, R15, R14, PT ;  /* 0x0000000e0f00720c */ /* 0x000fe20003f24070 */
[----:B------:R-:W-:Y:S02]  /*2c90*/  IMAD R13, R13, R16, RZ ;  /* 0x000000100d0d7224 */ /* 0x000fe400078e02ff */
[----:B------:R-:W-:-:S02]  /*2ca0*/  @P6 VIADD R29, R29, 0x1 ;  /* 0x000000011d1d6836 */ /* 0x000fc40000000000 */
[----:B------:R-:W-:Y:S01]  /*2cb0*/  IMAD.HI.U32 R30, R31, R13, R30 ;  /* 0x0000000d1f1e7227 */ /* 0x000fe200078e001e */
[----:B--2---:R-:W-:Y:S02]  /*2cc0*/  MOV R32, RZ ;  /* 0x000000ff00207202 */ /* 0x004fe40000000f00 */
[----:B------:R-:W-:Y:S01]  /*2cd0*/  IABS R13, R6 ;  /* 0x00000006000d7213 */ /* 0x000fe20000000000 */
[----:B---3--:R-:W-:Y:S02]  /*2ce0*/  IMAD.MOV R18, RZ, RZ, -R33 ;  /* 0x000000ffff127224 */ /* 0x008fe400078e0a21 */
[----:B------:R-:W-:Y:S01]  /*2cf0*/  @!P0 IMAD.MOV R22, RZ, RZ, -R22 ;  /* 0x000000ffff168224 */ /* 0x000fe200078e0a16 */
[----:B------:R-:W-:Y:S01]  /*2d00*/  @!P3 LOP3.LUT R22, RZ, R7, RZ, 0x33, !PT ;  /* 0x00000007ff16b212 */ /* 0x000fe200078e33ff */
[----:B------:R-:W-:Y:S01]  /*2d10*/  IMAD R23, R18, R19, RZ ;  /* 0x0000001312177224 */ /* 0x000fe200078e02ff */
[----:B------:R-:W-:Y:S01]  /*2d20*/  IADD3 R13, PT, PT, RZ, -R13, RZ ;  /* 0x8000000dff0d7210 */ /* 0x000fe20007ffe0ff */
[----:B------:R-:W-:Y:S01]  /*2d30*/  @!P2 IMAD.MOV R29, RZ, RZ, -R29 ;  /* 0x000000ffff1da224 */ /* 0x000fe200078e0a1d */
[----:B------:R-:W-:Y:S01]  /*2d40*/  @!P5 LOP3.LUT R29, RZ, R11, RZ, 0x33, !PT ;  /* 0x0000000bff1dd212 */ /* 0x000fe200078e33ff */
[----:B------:R-:W-:Y:S01]  /*2d50*/  IMAD.HI.U32 R23, R33, R23, R32 ;  /* 0x0000001721177227 */ /* 0x000fe200078e0020 */
[----:B------:R-:W-:-:S02]  /*2d60*/  IABS R18, R22 ;  /* 0x0000001600127213 */ /* 0x000fc40000000000 */
[----:B------:R-:W-:Y:S01]  /*2d70*/  IABS R26, R29 ;  /* 0x0000001d001a7213 */ /* 0x000fe20000000000 */
[----:B------:R-:W-:Y:S01]  /*2d80*/  IMAD.MOV R20, RZ, RZ, -R20 ;  /* 0x000000ffff147224 */ /* 0x000fe200078e0a14 */
[----:B------:R-:W-:Y:S01]  /*2d90*/  ISETP.NE.AND P2, PT, R17, RZ, PT ;  /* 0x000000ff1100720c */ /* 0x000fe20003f45270 */
[----:B------:R-:W-:Y:S01]  /*2da0*/  IMAD.HI.U32 R30, R30, R18, RZ ;  /* 0x000000121e1e7227 */ /* 0x000fe200078e00ff */
[----:B------:R-:W-:-:S03]  /*2db0*/  ISETP.NE.AND P5, PT, R8, RZ, PT ;  /* 0x000000ff0800720c */ /* 0x000fc60003fa5270 */
        /* <DEDUP_REMOVED lines=8> */
[----:B------:R-:W-:-:S04]  /*2e40*/  LOP3.LUT R14, R2, R17, RZ, 0x3c, !PT ;  /* 0x00000011020e7212 */ /* 0x000fc800078e3cff */
        /* <DEDUP_REMOVED lines=9> */
[----:B------:R-:W-:Y:S01]  /*2ee0*/  IMAD.WIDE R14, R14, UR5, RZ ;  /* 0x000000050e0e7c25 */ /* 0x000fe2000f8e02ff */
        /* <DEDUP_REMOVED lines=11> */
[----:B------:R-:W-:Y:S01]  /*2fa0*/  IMAD.WIDE.U32 R18, R0, UR15, R18 ;  /* 0x0000000f00127c25 */ /* 0x000fe2000f8e0012 */
[----:B------:R-:W-:-:S03]  /*2fb0*/  UIMAD UR15, UR8, UR15, URZ ;  /* 0x0000000f080f72a4 */ /* 0x000fc6000f8e02ff */
[----:B------:R-:W-:Y:S02]  /*2fc0*/  IMAD.MOV R21, RZ, RZ, -R21 ;  /* 0x000000ffff157224 */ /* 0x000fe400078e0a15 */
[----:B------:R-:W-:Y:S01]  /*2fd0*/  @!P2 IMAD.MOV R23, RZ, RZ, -R23 ;  /* 0x000000ffff17a224 */ /* 0x000fe200078e0a17 */
[----:B------:R-:W-:Y:S01]  /*2fe0*/  @!P5 LOP3.LUT R23, RZ, R8, RZ, 0x33, !PT ;  /* 0x00000008ff17d212 */ /* 0x000fe200078e33ff */
[----:B------:R-:W-:Y:S02]  /*2ff0*/  @!P0 IMAD.MOV R30, RZ, RZ, -R30 ;  /* 0x000000ffff1e8224 */ /* 0x000fe400078e0a1e */
[----:B------:R-:W-:Y:S01]  /*3000*/  IMAD R19, R0, UR17, R19 ;  /* 0x0000001100137c24 */ /* 0x000fe2000f8e0213 */
[----:B------:R-:W-:Y:S01]  /*3010*/  @!P1 LOP3.LUT R30, RZ, R6, RZ, 0x33, !PT ;  /* 0x00000006ff1e9212 */ /* 0x000fe200078e33ff */
[----:B------:R-:W-:Y:S01]  /*3020*/  IMAD R21, R17, R21, R2 ;  /* 0x0000001511157224 */ /* 0x000fe200078e0202 */
[----:B------:R-:W-:Y:S01]  /*3030*/  IADD3 R0, PT, PT, -R22, RZ, RZ ;  /* 0x000000ff16007210 */ /* 0x000fe20007ffe1ff */
[----:B------:R-:W-:Y:S01]  /*3040*/  IMAD.MOV R2, RZ, RZ, -R23 ;  /* 0x000000ffff027224 */ /* 0x000fe200078e0a17 */
[----:B------:R-:W-:Y:S01]  /*3050*/  UIMAD UR17, UR6, UR4, URZ ;  /* 0x00000004061172a4 */ /* 0x000fe2000f8e02ff */
[----:B------:R-:W-:Y:S01]  /*3060*/  IADD3 R11, PT, PT, -R30, RZ, RZ ;  /* 0x000000ff1e0b7210 */ /* 0x000fe20007ffe1ff */
[----:B------:R-:W-:Y:S01]  /*3070*/  IMAD.WIDE R18, R21, UR4, R18 ;  /* 0x0000000415127c25 */ /* 0x000fe2000f8e0212 */
        /* <DEDUP_REMOVED lines=19> */
.L_x_359:
[----:B------:R-:W0:Y:S01]  /*31b0*/  LDC.64 R2, c[0x0][0x420] ;  /* 0x00010800ff027b82 */ /* 0x000e220000000a00 */
[----:B------:R-:W-:-:S05]  /*31c0*/  IADD3 R0, PT, PT, R12, UR13, RZ ;  /* 0x0000000d0c007c10 */ /* 0x000fca000fffe0ff */
[----:B0-----:R-:W-:-:S05]  /*31d0*/  IMAD.WIDE.U32 R2, R0, 0x4, R2 ;  /* 0x0000000400027825 */ /* 0x001fca00078e0002 */
[----:B------:R1:W-:Y:S02]  /*31e0*/  STG.E desc[UR10][R2.64], R24 ;  /* 0x0000001802007986 */ /* 0x0003e4000c10190a */
.L_x_358:
[----:B------:R-:W-:Y:S05]  /*31f0*/  BSYNC.RECONVERGENT B1 ;  /* 0x0000000000017941 */ /* 0x000fea0003800200 */
.L_x_357:
        /* <DEDUP_REMOVED lines=14> */
.L_x_366:
[----:B------:R-:W-:Y:S05]  /*32e0*/  BSYNC.RECONVERGENT B0 ;  /* 0x0000000000007941 */ /* 0x000fea0003800200 */
.L_x_365:
[----:B------:R-:W-:Y:S01]  /*32f0*/  BAR.SYNC.DEFER_BLOCKING 0x0 ;  /* 0x0000000000007b1d */ /* 0x000fe20000010000 */
[----:B------:R-:W-:Y:S01]  /*3300*/  UISETP.GE.AND UP0, UPT, UR6, 0x1, UPT ;  /* 0x000000010600788c */ /* 0x000fe2000bf06270 */
[----:B------:R-:W-:Y:S02]  /*3310*/  HFMA2 R0, -RZ, RZ, 0, 0 ;  /* 0x00000000ff007431 */ /* 0x000fe400000001ff */
[----:B------:R-:W-:Y:S01]  /*3320*/  IMAD.SHL.U32 R7, R4, 0x4, RZ ;  /* 0x0000000404077824 */ /* 0x000fe200078e00ff */
[----:B012---:R-:W-:Y:S01]  /*3330*/  CS2R R2, SRZ ;  /* 0x0000000000027805 */ /* 0x007fe2000001ff00 */
[----:B------:R-:W-:-:S04]  /*3340*/  IMAD.MOV.U32 R5, RZ, RZ, RZ ;  /* 0x000000ffff057224 */ /* 0x000fc800078e00ff */
        /* <DEDUP_REMOVED lines=8> */
[----:B------:R-:W-:Y:S02]  /*33d0*/  UIADD3 UR15, UPT, UPT, UR14, -UR13, URZ ;  /* 0x8000000d0e0f7290 */ /* 0x000fe4000fffe0ff */
[----:B------:R-:W-:-:S02]  /*33e0*/  ULOP3.LUT UR9, UR6, 0x3, URZ, 0xc0, !UPT ;  /* 0x0000000306097892 */ /* 0x000fc4000f8ec0ff */
[----:B0-----:R-:W-:Y:S02]  /*33f0*/  UIMAD UR7, UR13, UR12, URZ ;  /* 0x0000000c0d0772a4 */ /* 0x001fe4000f8e02ff */
[----:B------:R-:W-:-:S04]  /*3400*/  UIMAD UR12, UR14, UR12, URZ ;  /* 0x0000000c0e0c72a4 */ /* 0x000fc8000f8e02ff */
[----:B------:R-:W-:Y:S01]  /*3410*/  IMAD.U32 R15, RZ, RZ, UR7 ;  /* 0x00000007ff0f7e24 */ /* 0x000fe2000f8e00ff */
[----:B------:R-:W-:-:S04]  /*3420*/  LEA R0, P0, R0, UR7, 0x2 ;  /* 0x0000000700007c11 */ /* 0x000fc8000f8010ff */
[----:B------:R-:W-:Y:S02]  /*3430*/  LEA.HI.X.SX32 R15, R15, RZ, 0x1, P0 ;  /* 0x000000ff0f0f7211 */ /* 0x000fe400000f0eff */
[----:B-1----:R-:W-:-:S04]  /*3440*/  LEA R14, P0, R0, UR4, 0x2 ;  /* 0x00000004000e7c11 */ /* 0x002fc8000f8010ff */
        /* <DEDUP_REMOVED lines=27> */
.L_x_371:
        /* <DEDUP_REMOVED lines=133> */
.L_x_370:
        /* <DEDUP_REMOVED lines=73> */
.L_x_372:
[----:B------:R-:W-:-:S09]  /*42e0*/  UISETP.NE.OR UP1, UPT, UR5, URZ, UP1 ;  /* 0x000000ff0500728c */ /* 0x000fd20008f25670 */
[----:B------:R-:W-:Y:S05]  /*42f0*/  BRA.U !UP1, `(.L_x_368) ;  /* 0x0000000109947547 */ /* 0x000fea000b800000 */
.L_x_369:
[----:B------:R-:W-:-:S13]  /*4300*/  ISETP.GE.AND P0, PT, R12, UR15, PT ;  /* 0x0000000f0c007c0c */ /* 0x000fda000bf06270 */
.L_x_373:
        /* <DEDUP_REMOVED lines=36> */
.L_x_368:
        /* <DEDUP_REMOVED lines=10> */
.L_x_374:
        /* <DEDUP_REMOVED lines=12> */
.L_x_367:
[----:B------:R-:W-:-:S04]  /*46b0*/  IADD3 R12, PT, PT, R12, UR13, RZ ;  /* 0x0000000d0c0c7c10 */ /* 0x000fc8000fffe0ff */
[----:B------:R-:W-:-:S13]  /*46c0*/  ISETP.GE.AND P0, PT, R12, UR14, PT ;  /* 0x0000000e0c007c0c */ /* 0x000fda000bf06270 */
[----:B------:R-:W-:Y:S05]  /*46d0*/  @P0 EXIT ;  /* 0x000000000000094d */ /* 0x000fea0003800000 */
[----:B------:R-:W-:Y:S01]  /*46e0*/  IABS R10, UR8 ;  /* 0x00000008000a7c13 */ /* 0x000fe20008000000 */
        /* <DEDUP_REMOVED lines=77> */
        .weak           $__internal_9_$__cuda_sm20_div_s64
        .type           $__internal_9_$__cuda_sm20_div_s64,@function
        .size           $__internal_9_$__cuda_sm20_div_s64,(.L_x_7177 - $__internal_9_$__cuda_sm20_div_s64)
$__internal_9_$__cuda_sm20_div_s64:
        /* <DEDUP_REMOVED lines=56> */
[CC--:B------:R-:W-:Y:S01]  /*4f40*/  ISETP.GE.U32.AND P2, PT, R13.reuse, R26.reuse, PT ;  /* 0x0000001a0d00720c */ /* 0x0c0fe20003f46070 */
        /* <DEDUP_REMOVED lines=13> */
[----:B------:R-:W-:Y:S01]  /*5020*/  ISETP.GE.U32.AND.EX P0, PT, R15, R27, PT, P0 ;  /* 0x0000001b0f00720c */ /* 0x000fe20003f06100 */
[----:B------:R-:W-:Y:S01]  /*5030*/  IMAD.MOV.U32 R15, RZ, RZ, 0x0 ;  /* 0x00000000ff0f7424 */ /* 0x000fe200078e00ff */
        /* <DEDUP_REMOVED lines=11> */
[----:B------:R-:W-:Y:S01]  /*50f0*/  SEL R13, R14, 0xffffffff, P0 ;  /* 0xffffffff0e0d7807 */ /* 0x000fe20000000000 */
[----:B------:R-:W-:Y:S01]  /*5100*/  IMAD.MOV.U32 R14, RZ, RZ, R18 ;  /* 0x000000ffff0e7224 */ /* 0x000fe200078e0012 */
[----:B------:R-:W-:-:S03]  /*5110*/  SEL R10, R10, 0xffffffff, P0 ;  /* 0xffffffff0a0a7807 */ /* 0x000fc60000000000 */
[----:B------:R-:W-:Y:S05]  /*5120*/  RET.REL.NODEC R14 `(_ZN5flash32flash_fwd_splitkv_combine_kernelI23Flash_fwd_kernel_traitsILi128ELi64ELi128ELi4ELb0ELb0EN7cutlass6half_tE19Flash_kernel_traitsILi128ELi64ELi128ELi4ES3_EELi4ELi5ELb1EEEvNS_16Flash_fwd_paramsE) ;  /* 0xffffffac0eb47950 */ /* 0x000fea0003c3ffff */
.L_x_375:
        /* <DEDUP_REMOVED lines=13> */
.L_x_7177:


//--------------------- .text._ZN5flash32flash_fwd_splitkv_combine_kernelI23Flash_fwd_kernel_traitsILi128ELi64ELi128ELi4ELb0ELb0EN7cutlass6half_tE19Flash_kernel_traitsILi128ELi64ELi128ELi4ES3_EELi4ELi4ELb1EEEvNS_16Flash_fwd_paramsE --------------------------
	.section	.text._ZN5flash32flash_fwd_splitkv_combine_kernelI23Flash_fwd_kernel_traitsILi128ELi64ELi128ELi4ELb0ELb0EN7cutlass6half_tE19Flash_kernel_traitsILi128ELi64ELi128ELi4ES3_EELi4ELi4ELb1EEEvNS_16Flash_fwd_paramsE,"ax",@progbits
	.align	128
        .global         _ZN5flash32flash_fwd_splitkv_combine_kernelI23Flash_fwd_kernel_traitsILi128ELi64ELi128ELi4ELb0ELb0EN7cutlass6half_tE19Flash_kernel_traitsILi128ELi64ELi128ELi4ES3_EELi4ELi4ELb1EEEvNS_16Flash_fwd_paramsE
        .type           _ZN5flash32flash_fwd_splitkv_combine_kernelI23Flash_fwd_kernel_traitsILi128ELi64ELi128ELi4ELb0ELb0EN7cutlass6half_tE19Flash_kernel_traitsILi128ELi64ELi128ELi4ES3_EELi4ELi4ELb1EEEvNS_16Flash_fwd_paramsE,@function
        .size           _ZN5flash32flash_fwd_splitkv_combine_kernelI23Flash_fwd_kernel_traitsILi128ELi64ELi128ELi4ELb0ELb0EN7cutlass6half_tE19Flash_kernel_traitsILi128ELi64ELi128ELi4ES3_EELi4ELi4ELb1EEEvNS_16Flash_fwd_paramsE,(.L_x_7178 - _ZN5flash32flash_fwd_splitkv_combine_kernelI23Flash_fwd_kernel_traitsILi128ELi64ELi128ELi4ELb0ELb0EN7cutlass6half_tE19Flash_kernel_traitsILi128ELi64ELi128ELi4ES3_EELi4ELi4ELb1EEEvNS_16Flash_fwd_paramsE)
        .other          _ZN5flash32flash_fwd_splitkv_combine_kernelI23Flash_fwd_kernel_traitsILi128ELi64ELi128ELi4ELb0ELb0EN7cutlass6half_tE19Flash_kernel_traitsILi128ELi64ELi128ELi4ES3_EELi4ELi4ELb1EEEvNS_16Flash_fwd_paramsE,@"STO_CUDA_ENTRY STV_DEFAULT"
_ZN5flash32flash_fwd_splitkv_combine_kernelI23Flash_fwd_kernel_traitsILi128ELi64ELi128ELi4ELb0ELb0EN7cutlass6half_tE19Flash_kernel_traitsILi128ELi64ELi128ELi4ES3_EELi4ELi4ELb1EEEvNS_16Flash_fwd_paramsE:
.text._ZN5flash32flash_fwd_splitkv_combine_kernelI23Flash_fwd_kernel_traitsILi128ELi64ELi128ELi4ELb0ELb0EN7cutlass6half_tE19Flash_kernel_traitsILi128ELi64ELi128ELi4ES3_EELi4ELi4ELb1EEEvNS_16Flash_fwd_paramsE:
        /* <DEDUP_REMOVED lines=38> */
.L_x_376:
[----:B------:R-:W-:Y:S01]  /*0260*/  IMAD.U32 R14, RZ, RZ, UR16 ;  /* 0x00000010ff0e7e24 */ /* 0x000fe2000f8e00ff */
[----:B------:R-:W-:Y:S01]  /*0270*/  MOV R18, UR14 ;  /* 0x0000000e00127c02 */ /* 0x000fe20008000f00 */
[----:B------:R-:W-:Y:S01]  /*0280*/  IMAD.U32 R19, RZ, RZ, UR17 ;  /* 0x00000011ff137e24 */ /* 0x000fe2000f8e00ff */
[----:B------:R-:W-:Y:S02]  /*0290*/  MOV R17, UR9 ;  /* 0x0000000900117c02 */ /* 0x000fe40008000f00 */
[----:B------:R-:W-:Y:S02]  /*02a0*/  MOV R16, 0x2c0 ;  /* 0x000002c000107802 */ /* 0x000fe40000000f00 */
[----:B------:R-:W-:Y:S05]  /*02b0*/  CALL.REL.NOINC `($__internal_10_$__cuda_sm20_div_s64) ;  /* 0x0000004800407944 */ /* 0x000fea0003c00000 */
.L_x_377:
        /* <DEDUP_REMOVED lines=30> */
.L_x_379:
[----:B------:R-:W-:Y:S01]  /*04a0*/  IMAD.MOV.U32 R14, RZ, RZ, R10 ;  /* 0x000000ffff0e7224 */ /* 0x000fe200078e000a */
[----:B------:R-:W-:Y:S02]  /*04b0*/  MOV R19, R11 ;  /* 0x0000000b00137202 */ /* 0x000fe40000000f00 */
[----:B------:R-:W-:Y:S02]  /*04c0*/  MOV R16, 0x4e0 ;  /* 0x000004e000107802 */ /* 0x000fe40000000f00 */
[----:B------:R-:W-:Y:S05]  /*04d0*/  CALL.REL.NOINC `($__internal_10_$__cuda_sm20_div_s64) ;  /* 0x0000004400b87944 */ /* 0x000fea0003c00000 */
[----:B------:R-:W-:Y:S02]  /*04e0*/  MOV R4, R10 ;  /* 0x0000000a00047202 */ /* 0x000fe40000000f00 */
[----:B------:R-:W-:Y:S02]  /*04f0*/  MOV R5, R11 ;  /* 0x0000000b00057202 */ /* 0x000fe40000000f00 */
.L_x_380:
[----:B------:R-:W-:Y:S05]  /*0500*/  BSYNC.RECONVERGENT B0 ;  /* 0x0000000000007941 */ /* 0x000fea0003800200 */
.L_x_378:
        /* <DEDUP_REMOVED lines=57> */
.L_x_382:
[----:B------:R-:W-:Y:S01]  /*08a0*/  IMAD.MOV.U32 R14, RZ, RZ, R18 ;  /* 0x000000ffff0e7224 */ /* 0x000fe200078e0012 */
[----:B------:R-:W-:Y:S01]  /*08b0*/  MOV R18, R9 ;  /* 0x0000000900127202 */ /* 0x000fe20000000f00 */
[----:B------:R-:W-:Y:S01]  /*08c0*/  IMAD.MOV.U32 R19, RZ, RZ, R17 ;  /* 0x000000ffff137224 */ /* 0x000fe200078e0011 */
[----:B------:R-:W-:Y:S02]  /*08d0*/  MOV R17, R25 ;  /* 0x0000001900117202 */ /* 0x000fe40000000f00 */
[----:B------:R-:W-:Y:S02]  /*08e0*/  MOV R16, 0x900 ;  /* 0x0000090000107802 */ /* 0x000fe40000000f00 */
[----:B------:R-:W-:Y:S05]  /*08f0*/  CALL.REL.NOINC `($__internal_10_$__cuda_sm20_div_s64) ;  /* 0x0000004000b07944 */ /* 0x000fea0003c00000 */
.L_x_383:
[----:B------:R-:W-:Y:S05]  /*0900*/  BSYNC.RECONVERGENT B0 ;  /* 0x0000000000007941 */ /* 0x000fea0003800200 */
.L_x_381:
        /* <DEDUP_REMOVED lines=46> */
[----:B0-----:R-:W-:-:S03]  /*0bf0*/  VIADD R6, R6, 0xffffffe ;  /* 0x0ffffffe06067836 */ /* 0x001fc60000000000 */
[----:B------:R-:W-:Y:S02]  /*0c00*/  ULOP3.LUT UR22, UR6, UR11, URZ, 0x3c, !UPT ;  /* 0x0000000b06167292 */ /* 0x000fe4000f8e3cff */
[----:B------:R-:W-:Y:S01]  /*0c10*/  IMAD.U32 R2, RZ, RZ, UR6 ;  /* 0x00000006ff027e24 */ /* 0x000fe2000f8e00ff */
[----:B------:R-:W-:-:S03]  /*0c20*/  ULOP3.LUT UR6, UR6, UR5, URZ, 0x3c, !UPT ;  /* 0x0000000506067292 */ /* 0x000fc6000f8e3cff */
[----:B------:R-:W-:Y:S02]  /*0c30*/  ISETP.LE.AND P0, PT, RZ, UR22, PT ;  /* 0x00000016ff007c0c */ /* 0x000fe4000bf03270 */
        /* <DEDUP_REMOVED lines=20> */
[----:B------:R-:W-:Y:S01]  /*0d80*/  ISETP.LT.U32.AND P1, PT, R0, UR11, PT ;  /* 0x0000000b00007c0c */ /* 0x000fe2000bf21070 */
[----:B------:R-:W-:-:S04]  /*0d90*/  UIADD3 UR18, UPT, UPT, -UR19, URZ, URZ ;  /* 0x000000ff13127290 */ /* 0x000fc8000fffe1ff */
[----:B------:R-:W-:-:S04]  /*0da0*/  UIMAD UR18, UR20, UR18, UR21 ;  /* 0x00000012141272a4 */ /* 0x000fc8000f8e0215 */
[----:B------:R-:W-:-:S04]  /*0db0*/  UISETP.GT.U32.AND UP1, UPT, UR20, UR18, UPT ;  /* 0x000000121400728c */ /* 0x000fc8000bf24070 */
[----:B------:R-:W-:Y:S02]  /*0dc0*/  @!P1 VIADD R0, R0, -UR11 ;  /* 0x8000000b00009c36 */ /* 0x000fe40008000000 */
[----:B------:R-:W-:Y:S01]  /*0dd0*/  @!P1 VIADD R3, R3, 0x1 ;  /* 0x0000000103039836 */ /* 0x000fe20000000000 */
[----:B------:R-:W-:Y:S01]  /*0de0*/  ISETP.NE.AND P1, PT, RZ, UR7, PT ;  /* 0x00000007ff007c0c */ /* 0x000fe2000bf25270 */
[----:B0-----:R-:W-:Y:S01]  /*0df0*/  UISETP.NE.AND UP0, UPT, UR12, URZ, UPT ;  /* 0x000000ff0c00728c */ /* 0x001fe2000bf05270 */
[----:B------:R-:W-:Y:S02]  /*0e00*/  ISETP.GE.U32.AND P2, PT, R0, UR11, PT ;  /* 0x0000000b00007c0c */ /* 0x000fe4000bf46070 */
[----:B------:R-:W-:Y:S02]  /*0e10*/  @!UP1 UIADD3 UR18, UPT, UPT, UR18, -UR20, URZ ;  /* 0x8000001412129290 */ /* 0x000fe4000fffe0ff */
[----:B------:R-:W-:Y:S02]  /*0e20*/  USEL UR13, UR13, 0x1, !UP0 ;  /* 0x000000010d0d7887 */ /* 0x000fe4000c000000 */
[----:B------:R-:W-:-:S02]  /*0e30*/  UISETP.GE.U32.AND UP3, UPT, UR18, UR20, UPT ;  /* 0x000000141200728c */ /* 0x000fc4000bf66070 */
[----:B------:R-:W-:Y:S02]  /*0e40*/  UISETP.GE.AND UP0, UPT, UR6, URZ, UPT ;  /* 0x000000ff0600728c */ /* 0x000fe4000bf06270 */
[----:B------:R-:W-:-:S03]  /*0e50*/  @!UP1 UIADD3 UR19, UPT, UPT, UR19, 0x1, URZ ;  /* 0x0000000113139890 */ /* 0x000fc6000fffe0ff */
[----:B------:R-:W-:Y:S01]  /*0e60*/  @P2 VIADD R3, R3, 0x1 ;  /* 0x0000000103032836 */ /* 0x000fe20000000000 */
[----:B------:R-:W-:Y:S02]  /*0e70*/  UISETP.NE.AND UP1, UPT, UR10, URZ, UPT ;  /* 0x000000ff0a00728c */ /* 0x000fe4000bf25270 */
[----:B------:R-:W-:Y:S01]  /*0e80*/  USHF.R.S32.HI UR10, URZ, 0x1f, UR7 ;  /* 0x0000001fff0a7899 */ /* 0x000fe20008011407 */
[----:B------:R-:W-:Y:S01]  /*0e90*/  @!P0 IMAD.MOV R3, RZ, RZ, -R3 ;  /* 0x000000ffff038224 */ /* 0x000fe200078e0a03 */
[----:B------:R-:W-:Y:S01]  /*0ea0*/  @!P1 LOP3.LUT R3, RZ, UR11, RZ, 0x33, !PT ;  /* 0x0000000bff039c12 */ /* 0x000fe2000f8e33ff */
[----:B------:R-:W-:Y:S02]  /*0eb0*/  @UP3 UIADD3 UR19, UPT, UPT, UR19, 0x1, URZ ;  /* 0x0000000113133890 */ /* 0x000fe4000fffe0ff */
[----:B------:R-:W-:Y:S01]  /*0ec0*/  USEL UR6, URZ, 0x1, !UP1 ;  /* 0x00000001ff067887 */ /* 0x000fe2000c800000 */
[----:B------:R-:W-:Y:S01]  /*0ed0*/  ISETP.LT.U32.AND P0, PT, R10, R3, PT ;  /* 0x000000030a00720c */ /* 0x000fe20003f01070 */
[----:B------:R-:W-:Y:S01]  /*0ee0*/  @!UP0 UIADD3 UR19, UPT, UPT, -UR19, URZ, URZ ;  /* 0x000000ff13138290 */ /* 0x000fe2000fffe1ff */
[----:B------:R-:W-:Y:S01]  /*0ef0*/  SHF.R.S32.HI R7, RZ, 0x1f, R3 ;  /* 0x0000001fff077819 */ /* 0x000fe20000011403 */
[----:B------:R-:W-:-:S02]  /*0f00*/  ULOP3.LUT UR6, UR10, UR6, URZ, 0xfc, !UPT ;  /* 0x000000060a067292 */ /* 0x000fc4000f8efcff */
[----:B------:R-:W-:Y:S01]  /*0f10*/  @!UP2 ULOP3.LUT UR19, URZ, UR5, URZ, 0x33, !UPT ;  /* 0x00000005ff13a292 */ /* 0x000fe2000f8e33ff */
        /* <DEDUP_REMOVED lines=26> */
.L_x_385:
[----:B------:R-:W-:Y:S01]  /*10c0*/  IMAD.MOV.U32 R14, RZ, RZ, R10 ;  /* 0x000000ffff0e7224 */ /* 0x000fe200078e000a */
[----:B------:R-:W-:Y:S01]  /*10d0*/  MOV R18, R8 ;  /* 0x0000000800127202 */ /* 0x000fe20000000f00 */
[----:B------:R-:W-:Y:S01]  /*10e0*/  IMAD.MOV.U32 R19, RZ, RZ, R11 ;  /* 0x000000ffff137224 */ /* 0x000fe200078e000b */
[----:B------:R-:W-:Y:S02]  /*10f0*/  MOV R17, R0 ;  /* 0x0000000000117202 */ /* 0x000fe40000000f00 */
[----:B------:R-:W-:Y:S02]  /*1100*/  MOV R16, 0x1120 ;  /* 0x0000112000107802 */ /* 0x000fe40000000f00 */
[----:B------:R-:W-:Y:S05]  /*1110*/  CALL.REL.NOINC `($__internal_10_$__cuda_sm20_div_s64) ;  /* 0x0000003800a87944 */ /* 0x000fea0003c00000 */
[----:B------:R-:W-:Y:S02]  /*1120*/  MOV R32, R10 ;  /* 0x0000000a00207202 */ /* 0x000fe40000000f00 */
[----:B------:R-:W-:Y:S02]  /*1130*/  MOV R33, R11 ;  /* 0x0000000b00217202 */ /* 0x000fe40000000f00 */
.L_x_386:
[----:B------:R-:W-:Y:S05]  /*1140*/  BSYNC.RECONVERGENT B0 ;  /* 0x0000000000007941 */ /* 0x000fea0003800200 */
.L_x_384:
        /* <DEDUP_REMOVED lines=57> */
.L_x_388:
[----:B------:R-:W-:Y:S01]  /*14e0*/  IMAD.MOV.U32 R14, RZ, RZ, R4 ;  /* 0x000000ffff0e7224 */ /* 0x000fe200078e0004 */
[----:B------:R-:W-:Y:S01]  /*14f0*/  MOV R19, R5 ;  /* 0x0000000500137202 */ /* 0x000fe20000000f00 */
[----:B------:R-:W-:Y:S01]  /*1500*/  IMAD.MOV.U32 R18, RZ, RZ, R6 ;  /* 0x000000ffff127224 */ /* 0x000fe200078e0006 */
[----:B------:R-:W-:Y:S02]  /*1510*/  MOV R16, 0x1530 ;  /* 0x0000153000107802 */ /* 0x000fe40000000f00 */
[----:B------:R-:W-:Y:S05]  /*1520*/  CALL.REL.NOINC `($__internal_10_$__cuda_sm20_div_s64) ;  /* 0x0000003400a47944 */ /* 0x000fea0003c00000 */
[----:B------:R-:W-:Y:S02]  /*1530*/  MOV R20, R10 ;  /* 0x0000000a00147202 */ /* 0x000fe40000000f00 */
[----:B------:R-:W-:Y:S02]  /*1540*/  MOV R21, R11 ;  /* 0x0000000b00157202 */ /* 0x000fe40000000f00 */
.L_x_389:
[----:B------:R-:W-:Y:S05]  /*1550*/  BSYNC.RECONVERGENT B0 ;  /* 0x0000000000007941 */ /* 0x000fea0003800200 */
.L_x_387:
[----:B------:R-:W0:Y:S01]  /*1560*/  LDCU UR5, c[0x0][0x434] ;  /* 0x00008680ff0577ac */ /* 0x000e220008000800 */
[----:B------:R-:W1:Y:S01]  /*1570*/  S2R R7, SR_TID.X ;  /* 0x0000000000077919 */ /* 0x000e620000002100 */
[----:B------:R-:W-:Y:S01]  /*1580*/  BSSY.RECONVERGENT B0, `(.L_x_390) ;  /* 0x0000046000007945 */ /* 0x000fe20003800200 */
[----:B------:R-:W-:Y:S01]  /*1590*/  IMAD.MOV.U32 R23, RZ, RZ, -0x800000 ;  /* 0xff800000ff177424 */ /* 0x000fe200078e00ff */
[----:B------:R-:W2:Y:S01]  /*15a0*/  LDCU UR18, c[0x0][0x534] ;  /* 0x0000a680ff1277ac */ /* 0x000ea20008000800 */
        /* <DEDUP_REMOVED lines=8> */
[----:B------:R-:W-:Y:S02]  /*1630*/  SHF.R.U32.HI R15, RZ, 0x2, R7 ;  /* 0x00000002ff0f7819 */ /* 0x000fe40000011607 */
[----:B------:R-:W-:-:S03]  /*1640*/  LOP3.LUT R24, R7, 0xf, RZ, 0xc0, !PT ;  /* 0x0000000f07187812 */ /* 0x000fc600078ec0ff */
[----:B0-----:R-:W0:Y:S02]  /*1650*/  MUFU.RCP R10, R12 ;  /* 0x0000000c000a7308 */ /* 0x001e240000001000 */
[----:B0-----:R-:W-:Y:S02]  /*1660*/  VIADD R10, R10, 0xffffffe ;  /* 0x0ffffffe0a0a7836 */ /* 0x001fe40000000000 */
[----:B------:R-:W-:-:S04]  /*1670*/  IMAD.MOV.U32 R12, RZ, RZ, -0x800000 ;  /* 0xff800000ff0c7424 */ /* 0x000fc800078e00ff */
[----:B------:R-:W0:Y:S02]  /*1680*/  F2I.FTZ.U32.TRUNC.NTZ R11, R10 ;  /* 0x0000000a000b7305 */ /* 0x000e24000021f000 */
[--C-:B0-----:R-:W-:Y:S02]  /*1690*/  IMAD.MOV R3, RZ, RZ, -R11.reuse ;  /* 0x000000ffff037224 */ /* 0x101fe400078e0a0b */
[----:B------:R-:W-:Y:S02]  /*16a0*/  IMAD.MOV.U32 R10, RZ, RZ, RZ ;  /* 0x000000ffff0a7224 */ /* 0x000fe400078e00ff */
[----:B------:R-:W-:Y:S01]  /*16b0*/  IMAD R4, R3, R5, RZ ;  /* 0x0000000503047224 */ /* 0x000fe200078e02ff */
[----:B------:R-:W-:Y:S02]  /*16c0*/  IABS R3, R2 ;  /* 0x0000000200037213 */ /* 0x000fe40000000000 */
[----:B------:R-:W-:Y:S01]  /*16d0*/  LOP3.LUT R2, R2, UR5, RZ, 0x3c, !PT ;  /* 0x0000000502027c12 */ /* 0x000fe2000f8e3cff */
[----:B------:R-:W-:-:S03]  /*16e0*/  IMAD.HI.U32 R4, R11, R4, R10 ;  /* 0x000000040b047227 */ /* 0x000fc600078e000a */
[----:B------:R-:W-:-:S03]  /*16f0*/  ISETP.GE.AND P2, PT, R2, RZ, PT ;  /* 0x000000ff0200720c */ /* 0x000fc60003f46270 */
        /* <DEDUP_REMOVED lines=11> */
[----:B0-----:R-:W-:Y:S02]  /*17b0*/  @!P1 LEA R2, R4, R5, 0x18 ;  /* 0x0000000504029211 */ /* 0x001fe400078ec0ff */
[----:B------:R-:W-:Y:S02]  /*17c0*/  @!P1 SHF.L.U32 R5, R7, 0x2, RZ ;  /* 0x0000000207059819 */ /* 0x000fe400000006ff */
[----:B------:R-:W-:Y:S01]  /*17d0*/  @!P1 MOV R4, 0x400 ;  /* 0x0000040000049802 */ /* 0x000fe20000000f00 */
[----:B------:R-:W-:Y:S01]  /*17e0*/  @!P1 IMAD R2, R15, 0x14, R2 ;  /* 0x000000140f029824 */ /* 0x000fe200078e0202 */
[----:B------:R-:W-:Y:S01]  /*17f0*/  @!P1 LOP3.LUT R5, R5, 0xc, RZ, 0xc0, !PT ;  /* 0x0000000c05059812 */ /* 0x000fe200078ec0ff */
[----:B------:R-:W-:Y:S01]  /*1800*/  @P3 VIADD R13, R13, 0x1 ;  /* 0x000000010d0d3836 */ /* 0x000fe20000000000 */
[----:B-1----:R-:W-:-:S03]  /*1810*/  @!P1 LEA R3, R3, R4, 0x18 ;  /* 0x0000000403039211 */ /* 0x002fc600078ec0ff */
[----:B------:R-:W-:Y:S01]  /*1820*/  @!P2 IMAD.MOV R13, RZ, RZ, -R13 ;  /* 0x000000ffff0da224 */ /* 0x000fe200078e0a0d */
[----:B------:R-:W-:Y:S01]  /*1830*/  @!P0 LOP3.LUT R13, RZ, UR5, RZ, 0x33, !PT ;  /* 0x00000005ff0d8c12 */ /* 0x000fe2000f8e33ff */
[----:B------:R-:W-:Y:S01]  /*1840*/  @!P1 IMAD.IADD R5, R2, 0x1, R5 ;  /* 0x0000000102059824 */ /* 0x000fe200078e0205 */
[----:B--2---:R-:W-:Y:S01]  /*1850*/  ISETP.GE.AND P0, PT, R15, UR18, PT ;  /* 0x000000120f007c0c */ /* 0x004fe2000bf06270 */
[----:B------:R-:W-:Y:S01]  /*1860*/  @!P1 IMAD R3, R24, 0x14, R3 ;  /* 0x0000001418039824 */ /* 0x000fe200078e0203 */
[----:B------:R-:W-:Y:S01]  /*1870*/  SHF.R.U32.HI R2, RZ, 0x4, R7 ;  /* 0x00000004ff027819 */ /* 0x000fe20000011607 */
[----:B------:R-:W-:Y:S01]  /*1880*/  IMAD R10, R13, UR10, RZ ;  /* 0x0000000a0d0a7c24 */ /* 0x000fe2000f8e02ff */
[----:B------:R-:W0:Y:S02]  /*1890*/  LDCU.64 UR10, c[0x0][0x358] ;  /* 0x00006b00ff0a77ac */ /* 0x000e240008000a00 */
[----:B------:R-:W-:Y:S02]  /*18a0*/  @!P1 LEA R4, R2, R3, 0x2 ;  /* 0x0000000302049211 */ /* 0x000fe400078e10ff */
        /* <DEDUP_REMOVED lines=19> */
.L_x_391:
[----:B0-----:R-:W-:Y:S05]  /*19e0*/  BSYNC.RECONVERGENT B0 ;  /* 0x0000000000007941 */ /* 0x001fea0003800200 */
.L_x_390:
[----:B-----5:R0:W-:Y:S01]  /*19f0*/  @!P1 STS [R5], R12 ;  /* 0x0000000c05009388 */ /* 0x0201e20000000800 */
[----:B------:R-:W0:Y:S08]  /*1a00*/  LDC R15, c[0x0][0x3e0] ;  /* 0x0000f800ff0f7b82 */ /* 0x000e300000000800 */
[----:B------:R-:W-:Y:S01]  /*1a10*/  BAR.SYNC.DEFER_BLOCKING 0x0 ;  /* 0x0000000000007b1d */ /* 0x000fe20000010000 */
[----:B------:R-:W-:-:S05]  /*1a20*/  ISETP.NE.AND P5, PT, R10, RZ, PT ;  /* 0x000000ff0a00720c */ /* 0x000fca0003fa5270 */
[----:B------:R-:W-:Y:S01]  /*1a30*/  BSSY.RECONVERGENT B1, `(.L_x_392) ;  /* 0x0000179000017945 */ /* 0x000fe20003800200 */
[----:B0-----:R-:W-:Y:S01]  /*1a40*/  IABS R12, R15 ;  /* 0x0000000f000c7213 */ /* 0x001fe20000000000 */
[----:B------:R-:W1:Y:S01]  /*1a50*/  I2F.RP R5, R17 ;  /* 0x0000001100057306 */ /* 0x000e620000209400 */
[----:B------:R-:W0:Y:S07]  /*1a60*/  @!P1 LDS R23, [R4] ;  /* 0x0000000004179984 */ /* 0x000e2e0000000800 */
[----:B-1----:R-:W1:Y:S02]  /*1a70*/  MUFU.RCP R26, R5 ;  /* 0x00000005001a7308 */ /* 0x002e640000001000 */
[----:B-1----:R-:W-:Y:S01]  /*1a80*/  VIADD R26, R26, 0xffffffe ;  /* 0x0ffffffe1a1a7836 */ /* 0x002fe20000000000 */
[----:B------:R-:W-:-:S05]  /*1a90*/  IABS R5, R14 ;  /* 0x0000000e00057213 */ /* 0x000fca0000000000 */
[----:B------:R1:W-:Y:S01]  /*1aa0*/  F2I.FTZ.U32.TRUNC.NTZ R27, R26 ;  /* 0x0000001a001b7305 */ /* 0x0003e2000021f000 */
[----:B0-----:R-:W0:Y:S01]  /*1ab0*/  SHFL.BFLY PT, R16, R23, 0x8, 0x1f ;  /* 0x0d001f0017107f89 */ /* 0x001e2200000e0000 */
[----:B-1----:R-:W-:Y:S01]  /*1ac0*/  IMAD.MOV.U32 R26, RZ, RZ, RZ ;  /* 0x000000ffff1a7224 */ /* 0x002fe200078e00ff */
[----:B0-----:R-:W-:-:S05]  /*1ad0*/  FMNMX.FTZ R16, R16, R23, !PT ;  /* 0x0000001710107209 */ /* 0x001fca0007810000 */
[----:B------:R-:W0:Y:S02]  /*1ae0*/  SHFL.BFLY PT, R11, R16, 0x4, 0x1f ;  /* 0x0c801f00100b7f89 */ /* 0x000e2400000e0000 */
[----:B0-----:R-:W-:Y:S02]  /*1af0*/  FMNMX.FTZ R11, R16, R11, !PT ;  /* 0x0000000b100b7209 */ /* 0x001fe40007810000 */
[----:B------:R-:W0:Y:S03]  /*1b00*/  I2F.RP R16, R12 ;  /* 0x0000000c00107306 */ /* 0x000e260000209400 */
[----:B------:R-:W1:Y:S05]  /*1b10*/  SHFL.BFLY PT, R18, R11, 0x2, 0x1f ;  /* 0x0c401f000b127f89 */ /* 0x000e6a00000e0000 */
[----:B0-----:R-:W0:Y:S01]  /*1b20*/  MUFU.RCP R28, R16 ;  /* 0x00000010001c7308 */ /* 0x001e220000001000 */
[----:B-1----:R-:W-:-:S05]  /*1b30*/  FMNMX.FTZ R18, R11, R18, !PT ;  /* 0x000000120b127209 */ /* 0x002fca0007810000 */
[----:B------:R-:W1:Y:S01]  /*1b40*/  SHFL.BFLY PT, R3, R18, 0x1, 0x1f ;  /* 0x0c201f0012037f89 */ /* 0x000e6200000e0000 */
[----:B0-----:R-:W-:Y:S02]  /*1b50*/  VIADD R28, R28, 0xffffffe ;  /* 0x0ffffffe1c1c7836 */ /* 0x001fe40000000000 */
[----:B------:R-:W-:Y:S02]  /*1b60*/  IMAD.MOV R16, RZ, RZ, -R27 ;  /* 0x000000ffff107224 */ /* 0x000fe400078e0a1b */
[----:B------:R-:W0:Y:S02]  /*1b70*/  F2I.FTZ.U32.TRUNC.NTZ R29, R28 ;  /* 0x0000001c001d7305 */ /* 0x000e24000021f000 */
[----:B------:R-:W-:-:S04]  /*1b80*/  IMAD R16, R16, R17, RZ ;  /* 0x0000001110107224 */ /* 0x000fc800078e02ff */
[----:B------:R-:W-:-:S04]  /*1b90*/  IMAD.HI.U32 R16, R27, R16, R26 ;  /* 0x000000101b107227 */ /* 0x000fc800078e001a */
[----:B0-----:R-:W-:Y:S02]  /*1ba0*/  IMAD.MOV R11, RZ, RZ, -R29 ;  /* 0x000000ffff0b7224 */ /* 0x001fe400078e0a1d */
[----:B------:R-:W-:Y:S01]  /*1bb0*/  HFMA2 R28, -RZ, RZ, 0, 0 ;  /* 0x00000000ff1c7431 */ /* 0x000fe200000001ff */
[----:B-1----:R-:W-:Y:S01]  /*1bc0*/  FMNMX.FTZ R3, R18, R3, !PT ;  /* 0x0000000312037209 */ /* 0x002fe20007810000 */
[----:B------:R-:W-:-:S03]  /*1bd0*/  IMAD R11, R11, R12, RZ ;  /* 0x0000000c0b0b7224 */ /* 0x000fc600078e02ff */
[----:B------:R-:W-:Y:S01]  /*1be0*/  FSETP.NEU.FTZ.AND P0, PT, R3, -INF , PT ;  /* 0xff8000000300780b */ /* 0x000fe20003f1d000 */
[----:B------:R-:W-:-:S03]  /*1bf0*/  IMAD.HI.U32 R11, R29, R11, R28 ;  /* 0x0000000b1d0b7227 */ /* 0x000fc600078e001c */
[----:B------:R-:W-:-:S03]  /*1c00*/  FSEL R4, R3, RZ, P0 ;  /* 0x000000ff03047208 */ /* 0x000fc60000000000 */
[----:B------:R-:W-:-:S04]  /*1c10*/  IMAD.HI.U32 R11, R11, R5, RZ ;  /* 0x000000050b0b7227 */ /* 0x000fc800078e00ff */
[----:B------:R-:W-:-:S04]  /*1c20*/  FADD.FTZ R3, -R4, R23 ;  /* 0x0000001704037221 */ /* 0x000fc80000010100 */
        /* <DEDUP_REMOVED lines=26> */
[----:B------:R-:W-:-:S09]  /*1dd0*/  ISETP.GE.U32.AND P4, PT, R5, R12, PT ;  /* 0x0000000c0500720c */ /* 0x000fd20003f86070 */
[----:B------:R-:W-:Y:S01]  /*1de0*/  @P2 VIADD R22, R22, 0x1 ;  /* 0x0000000116162836 */ /* 0x000fe20000000000 */
[----:B------:R-:W-:Y:S02]  /*1df0*/  ISETP.GE.AND P2, PT, R14, RZ, PT ;  /* 0x000000ff0e00720c */ /* 0x000fe40003f46270 */
[----:B------:R-:W-:Y:S01]  /*1e00*/  SHF.R.S32.HI R14, RZ, 0x1f, R10 ;  /* 0x0000001fff0e7819 */ /* 0x000fe2000001140a */
[----:B------:R-:W-:Y:S02]  /*1e10*/  @P4 VIADD R11, R11, 0x1 ;  /* 0x000000010b0b4836 */ /* 0x000fe40000000000 */
[----:B------:R-:W-:Y:S02]  /*1e20*/  IMAD.MOV.U32 R5, RZ, RZ, R22 ;  /* 0x000000ffff057224 */ /* 0x000fe400078e0016 */
[----:B------:R-:W-:Y:S01]  /*1e30*/  IMAD.MOV.U32 R22, RZ, RZ, 0x7f800000 ;  /* 0x7f800000ff167424 */ /* 0x000fe200078e00ff */
[----:B------:R-:W-:Y:S01]  /*1e40*/  MOV R12, R11 ;  /* 0x0000000b000c7202 */ /* 0x000fe20000000f00 */
[----:B------:R-:W-:Y:S01]  /*1e50*/  @!P3 IMAD.MOV R5, RZ, RZ, -R5 ;  /* 0x000000ffff05b224 */ /* 0x000fe200078e0a05 */
[----:B------:R-:W-:-:S02]  /*1e60*/  ISETP.NE.AND P3, PT, R13, RZ, PT ;  /* 0x000000ff0d00720c */ /* 0x000fc40003f65270 */
[----:B------:R-:W-:Y:S01]  /*1e70*/  @!P5 LOP3.LUT R5, RZ, R17, RZ, 0x33, !PT ;  /* 0x00000011ff05d212 */ /* 0x000fe200078e33ff */
[----:B0-----:R-:W-:Y:S01]  /*1e80*/  FADD.FTZ R3, R18, R3 ;  /* 0x0000000312037221 */ /* 0x001fe20000010000 */
[----:B------:R-:W-:Y:S01]  /*1e90*/  @!P2 IMAD.MOV R12, RZ, RZ, -R12 ;  /* 0x000000ffff0ca224 */ /* 0x000fe200078e0a0c */
[----:B------:R-:W-:Y:S02]  /*1ea0*/  @!P0 LOP3.LUT R12, RZ, R15, RZ, 0x33, !PT ;  /* 0x0000000fff0c8212 */ /* 0x000fe400078e33ff */
[----:B------:R-:W-:Y:S02]  /*1eb0*/  LOP3.LUT P0, RZ, R7, 0x3cf, RZ, 0xc0, !PT ;  /* 0x000003cf07ff7812 */ /* 0x000fe4000780c0ff */
[----:B------:R-:W-:Y:S01]  /*1ec0*/  FSETP.NE.FTZ.AND P1, PT, R3, RZ, PT ;  /* 0x000000ff0300720b */ /* 0x000fe20003f35000 */
[----:B------:R-:W-:Y:S01]  /*1ed0*/  IMAD R12, R12, UR13, RZ ;  /* 0x0000000d0c0c7c24 */ /* 0x000fe2000f8e02ff */
[----:B------:R-:W-:Y:S02]  /*1ee0*/  SEL R13, RZ, 0x1, !P3 ;  /* 0x00000001ff0d7807 */ /* 0x000fe40005800000 */
[----:B------:R-:W-:-:S02]  /*1ef0*/  ISETP.LT.U32.AND P2, PT, R20, R5, PT ;  /* 0x000000051400720c */ /* 0x000fc40003f41070 */
[----:B------:R-:W-:Y:S02]  /*1f00*/  SHF.R.S32.HI R17, RZ, 0x1f, R5 ;  /* 0x0000001fff117819 */ /* 0x000fe40000011405 */
[----:B------:R-:W-:Y:S02]  /*1f10*/  LOP3.LUT R13, R14, R13, RZ, 0xfc, !PT ;  /* 0x0000000d0e0d7212 */ /* 0x000fe400078efcff */
[----:B------:R-:W-:-:S03]  /*1f20*/  ISETP.LT.AND.EX P2, PT, R21, R17, PT, P2 ;  /* 0x000000111500720c */ /* 0x000fc60003f41320 */
[----:B------:R-:W0:Y:S01]  /*1f30*/  @P1 MUFU.LG2 R11, R3 ;  /* 0x00000003000b1308 */ /* 0x000e220000000c00 */
[----:B------:R-:W-:Y:S01]  /*1f40*/  SEL R5, R20, R5, P2 ;  /* 0x0000000514057207 */ /* 0x000fe20001000000 */
[----:B0-----:R-:W-:Y:S01]  /*1f50*/  @P1 FFMA.FTZ R22, R11, 0.69314718246459960938, R4 ;  /* 0x3f3172180b161823 */ /* 0x001fe20000010004 */
[----:B------:R-:W-:Y:S02]  /*1f60*/  IMAD R3, R13, R12, RZ ;  /* 0x0000000c0d037224 */ /* 0x000fe400078e02ff */
[----:B------:R-:W-:Y:S01]  /*1f70*/  IMAD R4, R10, UR12, RZ ;  /* 0x0000000c0a047c24 */ /* 0x000fe2000f8e02ff */
        /* <DEDUP_REMOVED lines=29> */
[----:B------:R-:W-:Y:S01]  /*2150*/  HFMA2 R10, -RZ, RZ, 0, 0 ;  /* 0x00000000ff0a7431 */ /* 0x000fe200000001ff */
[----:B------:R-:W-:Y:S01]  /*2160*/  LEA.HI R13, R7, UR15, RZ, 0x1c ;  /* 0x0000000f070d7c11 */ /* 0x000fe2000f8fe0ff */
[----:B------:R-:W-:Y:S01]  /*2170*/  HFMA2 R31, -RZ, RZ, 0, 0 ;  /* 0x00000000ff1f7431 */ /* 0x000fe200000001ff */
[----:B------:R-:W-:-:S04]  /*2180*/  ISETP.NE.U32.AND P0, PT, R30, RZ, PT ;  /* 0x000000ff1e00720c */ /* 0x000fc80003f05070 */
[----:B0-----:R-:W0:Y:S02]  /*2190*/  MUFU.RCP R12, R14 ;  /* 0x0000000e000c7308 */ /* 0x001e240000001000 */
[----:B0-----:R-:W-:-:S06]  /*21a0*/  VIADD R12, R12, 0xffffffe ;  /* 0x0ffffffe0c0c7836 */ /* 0x001fcc0000000000 */
        /* <DEDUP_REMOVED lines=17> */
.L_x_395:
[----:B------:R-:W-:Y:S01]  /*22c0*/  LEA.HI R2, R7, UR15, RZ, 0x1c ;  /* 0x0000000f07027c11 */ /* 0x000fe2000f8fe0ff */
[----:B------:R-:W-:Y:S01]  /*22d0*/  IMAD.MOV.U32 R19, RZ, RZ, RZ ;  /* 0x000000ffff137224 */ /* 0x000fe200078e00ff */
[----:B------:R-:W-:Y:S02]  /*22e0*/  MOV R18, R30 ;  /* 0x0000001e00127202 */ /* 0x000fe40000000f00 */
[----:B------:R-:W-:Y:S01]  /*22f0*/  MOV R16, 0x2320 ;  /* 0x0000232000107802 */ /* 0x000fe20000000f00 */
[----:B------:R-:W-:Y:S02]  /*2300*/  IMAD.MOV.U32 R14, RZ, RZ, R2 ;  /* 0x000000ffff0e7224 */ /* 0x000fe400078e0002 */
[----:B------:R-:W-:Y:S05]  /*2310*/  CALL.REL.NOINC `($__internal_10_$__cuda_sm20_div_s64) ;  /* 0x0000002800287944 */ /* 0x000fea0003c00000 */
[----:B------:R-:W-:Y:S02]  /*2320*/  IADD3 R13, PT, PT, -R10, RZ, RZ ;  /* 0x000000ff0a0d7210 */ /* 0x000fe40007ffe1ff */
[----:B------:R-:W-:-:S03]  /*2330*/  MOV R31, R11 ;  /* 0x0000000b001f7202 */ /* 0x000fc60000000f00 */
[----:B------:R-:W-:Y:S01]  /*2340*/  IMAD R12, R30, R13, R2 ;  /* 0x0000000d1e0c7224 */ /* 0x000fe200078e0202 */
[----:B------:R-:W-:-:S07]  /*2350*/  MOV R30, R10 ;  /* 0x0000000a001e7202 */ /* 0x000fce0000000f00 */
.L_x_396:
        /* <DEDUP_REMOVED lines=59> */
.L_x_398:
[----:B------:R-:W-:Y:S01]  /*2710*/  IMAD.MOV.U32 R14, RZ, RZ, R30 ;  /* 0x000000ffff0e7224 */ /* 0x000fe200078e001e */
[----:B------:R-:W-:Y:S01]  /*2720*/  MOV R19, R31 ;  /* 0x0000001f00137202 */ /* 0x000fe20000000f00 */
[----:B------:R-:W-:Y:S01]  /*2730*/  IMAD.MOV.U32 R18, RZ, RZ, R34 ;  /* 0x000000ffff127224 */ /* 0x000fe200078e0022 */
[----:B------:R-:W-:Y:S02]  /*2740*/  MOV R16, 0x2760 ;  /* 0x0000276000107802 */ /* 0x000fe40000000f00 */
[----:B------:R-:W-:Y:S05]  /*2750*/  CALL.REL.NOINC `($__internal_10_$__cuda_sm20_div_s64) ;  /* 0x0000002400187944 */ /* 0x000fea0003c00000 */
[----:B------:R-:W-:-:S05]  /*2760*/  IADD3 R11, PT, PT, -R10, RZ, RZ ;  /* 0x000000ff0a0b7210 */ /* 0x000fca0007ffe1ff */
[----:B------:R-:W-:Y:S02]  /*2770*/  IMAD R30, R11, R34, R30 ;  /* 0x000000220b1e7224 */ /* 0x000fe400078e021e */
.L_x_399:
[----:B------:R-:W-:Y:S05]  /*2780*/  BSYNC.RECONVERGENT B0 ;  /* 0x0000000000007941 */ /* 0x000fea0003800200 */
.L_x_397:
[----:B------:R-:W-:Y:S01]  /*2790*/  IABS R20, R9 ;  /* 0x0000000900147213 */ /* 0x000fe20000000000 */
[----:B------:R-:W0:Y:S01]  /*27a0*/  LDCU.U8 UR17, c[0x0][0x549] ;  /* 0x0000a920ff1177ac */ /* 0x000e220008000000 */
[----:B------:R-:W-:Y:S02]  /*27b0*/  IABS R16, R6 ;  /* 0x0000000600107213 */ /* 0x000fe40000000000 */
[----:B------:R-:W1:Y:S01]  /*27c0*/  I2F.U32.RP R11, R20 ;  /* 0x00000014000b7306 */ /* 0x000e620000209000 */
[----:B------:R-:W-:Y:S01]  /*27d0*/  IABS R13, R15 ;  /* 0x0000000f000d7213 */ /* 0x000fe20000000000 */
[----:B------:R-:W2:Y:S01]  /*27e0*/  LDCU.64 UR4, c[0x0][0x430] ;  /* 0x00008600ff0477ac */ /* 0x000ea20008000a00 */
[----:B------:R-:W-:Y:S02]  /*27f0*/  IABS R17, R8 ;  /* 0x0000000800117213 */ /* 0x000fe40000000000 */
[----:B------:R-:W-:Y:S01]  /*2800*/  IABS R14, R5 ;  /* 0x00000005000e7213 */ /* 0x000fe20000000000 */
[----:B------:R-:W-:Y:S01]  /*2810*/  UIMAD UR18, UR7, UR12, URZ ;  /* 0x0000000c071272a4 */ /* 0x000fe2000f8e02ff */
[----:B------:R-:W-:Y:S01]  /*2820*/  ISETP.NE.AND P5, PT, R9, RZ, PT ;  /* 0x000000ff0900720c */ /* 0x000fe20003fa5270 */
[----:B------:R-:W3:Y:S01]  /*2830*/  I2F.U32.RP R12, R16 ;  /* 0x00000010000c7306 */ /* 0x000ee20000209000 */
[----:B0-----:R-:W-:-:S07]  /*2840*/  UISETP.NE.AND UP0, UPT, UR17, URZ, UPT ;  /* 0x000000ff1100728c */ /* 0x001fce000bf05270 */
[----:B-1----:R-:W0:Y:S01]  /*2850*/  MUFU.RCP R11, R11 ;  /* 0x0000000b000b7308 */ /* 0x002e220000001000 */
[----:B--2---:R-:W-:-:S07]  /*2860*/  USEL UR4, UR4, 0x1, UP0 ;  /* 0x0000000104047887 */ /* 0x004fce0008000000 */
        /* <DEDUP_REMOVED lines=10> */
[----:B------:R-:W-:Y:S01]  /*2910*/  MUFU.RCP R29, R29 ;  /* 0x0000001d001d7308 */ /* 0x000fe20000001000 */
[----:B------:R-:W-:Y:S02]  /*2920*/  IMAD.MOV.U32 R18, RZ, RZ, RZ ;  /* 0x000000ffff127224 */ /* 0x000fe400078e00ff */
[----:B------:R-:W-:Y:S01]  /*2930*/  IMAD R28, R11, R20, RZ ;  /* 0x000000140b1c7224 */ /* 0x000fe200078e02ff */
[----:B------:R-:W-:Y:S02]  /*2940*/  IABS R11, R6 ;  /* 0x00000006000b7213 */ /* 0x000fe40000000000 */
[----:B-1----:R-:W-:Y:S02]  /*2950*/  IADD3 R25, PT, PT, RZ, -R33, RZ ;  /* 0x80000021ff197210 */ /* 0x002fe40007ffe0ff */
[----:B------:R-:W0:Y:S01]  /*2960*/  I2F.U32.RP R26, R17 ;  /* 0x00000011001a7306 */ /* 0x000e220000209000 */
[----:B------:R-:W-:-:S04]  /*2970*/  IMAD.HI.U32 R28, R19, R28, R18 ;  /* 0x0000001c131c7227 */ /* 0x000fc800078e0012 */
[----:B------:R-:W-:Y:S01]  /*2980*/  HFMA2 R32, -RZ, RZ, 0, 0 ;  /* 0x00000000ff207431 */ /* 0x000fe200000001ff */
[----:B------:R-:W-:Y:S01]  /*2990*/  IABS R19, R30 ;  /* 0x0000001e00137213 */ /* 0x000fe20000000000 */
[----:B------:R-:W-:Y:S01]  /*29a0*/  IMAD R25, R25, R16, RZ ;  /* 0x0000001019197224 */ /* 0x000fe200078e02ff */
[----:B------:R-:W-:Y:S01]  /*29b0*/  IABS R18, R9 ;  /* 0x0000000900127213 */ /* 0x000fe20000000000 */
[----:B------:R-:W-:Y:S01]  /*29c0*/  IMAD.MOV R11, RZ, RZ, -R11 ;  /* 0x000000ffff0b7224 */ /* 0x000fe200078e0a0b */
[----:B------:R-:W1:Y:S01]  /*29d0*/  I2F.U32.RP R21, R14 ;  /* 0x0000000e00157306 */ /* 0x000e620000209000 */
[----:B------:R-:W-:-:S04]  /*29e0*/  IMAD.HI.U32 R25, R33, R25, R32 ;  /* 0x0000001921197227 */ /* 0x000fc800078e0020 */
[----:B------:R-:W-:Y:S02]  /*29f0*/  IMAD.MOV R18, RZ, RZ, -R18 ;  /* 0x000000ffff127224 */ /* 0x000fe400078e0a12 */
[----:B------:R-:W-:Y:S01]  /*2a00*/  IMAD.HI.U32 R27, R28, R19, RZ ;  /* 0x000000131c1b7227 */ /* 0x000fe200078e00ff */
[----:B0-----:R-:W0:Y:S03]  /*2a10*/  MUFU.RCP R26, R26 ;  /* 0x0000001a001a7308 */ /* 0x001e260000001000 */
[----:B------:R-:W-:Y:S02]  /*2a20*/  VIADD R29, R29, 0xffffffe ;  /* 0x0ffffffe1d1d7836 */ /* 0x000fe40000000000 */
[----:B------:R-:W-:Y:S02]  /*2a30*/  IMAD R19, R27, R18, R19 ;  /* 0x000000121b137224 */ /* 0x000fe400078e0213 */
[----:B------:R-:W-:Y:S01]  /*2a40*/  IMAD.HI.U32 R25, R25, R12, RZ ;  /* 0x0000000c19197227 */ /* 0x000fe200078e00ff */
[----:B-1----:R-:W1:Y:S02]  /*2a50*/  MUFU.RCP R21, R21 ;  /* 0x0000001500157308 */ /* 0x002e640000001000 */
[----:B------:R-:W-:Y:S01]  /*2a60*/  ISETP.GT.U32.AND P3, PT, R20, R19, PT ;  /* 0x000000131400720c */ /* 0x000fe20003f64070 */
[----:B------:R-:W-:Y:S01]  /*2a70*/  IMAD R11, R25, R11, R12 ;  /* 0x0000000b190b7224 */ /* 0x000fe200078e020c */
[----:B------:R-:W-:Y:S01]  /*2a80*/  LOP3.LUT R12, R30, R9, RZ, 0x3c, !PT ;  /* 0x000000091e0c7212 */ /* 0x000fe200078e3cff */
[----:B------:R-:W-:-:S03]  /*2a90*/  IMAD.MOV.U32 R28, RZ, RZ, RZ ;  /* 0x000000ffff1c7224 */ /* 0x000fc600078e00ff */
[----:B------:R-:W2:Y:S01]  /*2aa0*/  F2I.FTZ.U32.TRUNC.NTZ R29, R29 ;  /* 0x0000001d001d7305 */ /* 0x000ea2000021f000 */
[----:B------:R-:W-:Y:S01]  /*2ab0*/  ISETP.GT.U32.AND P1, PT, R16, R11, PT ;  /* 0x0000000b1000720c */ /* 0x000fe20003f24070 */
[----:B0-----:R-:W-:Y:S01]  /*2ac0*/  VIADD R26, R26, 0xffffffe ;  /* 0x0ffffffe1a1a7836 */ /* 0x001fe20000000000 */
[----:B------:R-:W-:Y:S02]  /*2ad0*/  ISETP.GE.AND P2, PT, R12, RZ, PT ;  /* 0x000000ff0c00720c */ /* 0x000fe40003f46270 */
[----:B------:R-:W-:Y:S02]  /*2ae0*/  IABS R12, R2 ;  /* 0x00000002000c7213 */ /* 0x000fe40000000000 */
[----:B------:R-:W-:Y:S01]  /*2af0*/  @!P3 IMAD.IADD R19, R19, 0x1, -R20 ;  /* 0x000000011313b824 */ /* 0x000fe200078e0a14 */
[----:B------:R-:W0:Y:S01]  /*2b00*/  F2I.FTZ.U32.TRUNC.NTZ R33, R26 ;  /* 0x0000001a00217305 */ /* 0x000e22000021f000 */
[----:B------:R-:W-:Y:S02]  /*2b10*/  @!P3 IADD3 R27, PT, PT, R27, 0x1, RZ ;  /* 0x000000011b1bb810 */ /* 0x000fe40007ffe0ff */
[----:B-1----:R-:W-:-:S02]  /*2b20*/  IADD3 R21, PT, PT, R21, 0xffffffe, RZ ;  /* 0x0ffffffe15157810 */ /* 0x002fc40007ffe0ff */
[----:B------:R-:W-:Y:S01]  /*2b30*/  ISETP.GE.U32.AND P6, PT, R19, R20, PT ;  /* 0x000000141300720c */ /* 0x000fe20003fc6070 */
[----:B------:R-:W-:Y:S01]  /*2b40*/  @!P1 VIADD R25, R25, 0x1 ;  /* 0x0000000119199836 */ /* 0x000fe20000000000 */
[----:B--2---:R-:W-:Y:S02]  /*2b50*/  IADD3 R18, PT, PT, RZ, -R29, RZ ;  /* 0x8000001dff127210 */ /* 0x004fe40007ffe0ff */
[----:B------:R-:W-:Y:S01]  /*2b60*/  @!P1 IADD3 R11, PT, PT, R11, -R16, RZ ;  /* 0x800000100b0b9210 */ /* 0x000fe20007ffe0ff */
[----:B------:R-:W1:Y:S01]  /*2b70*/  F2I.FTZ.U32.TRUNC.NTZ R21, R21 ;  /* 0x0000001500157305 */ /* 0x000e62000021f000 */
[----:B------:R-:W-:Y:S01]  /*2b80*/  LOP3.LUT R19, R10, R6, RZ, 0x3c, !PT ;  /* 0x000000060a137212 */ /* 0x000fe200078e3cff */
[----:B------:R-:W-:Y:S01]  /*2b90*/  IMAD R31, R18, R13, RZ ;  /* 0x0000000d121f7224 */ /* 0x000fe200078e02ff */
[----:B------:R-:W-:Y:S02]  /*2ba0*/  ISETP.GE.U32.AND P4, PT, R11, R16, PT ;  /* 0x000000100b00720c */ /* 0x000fe40003f86070 */
[----:B------:R-:W-:Y:S01]  /*2bb0*/  IABS R18, R15 ;  /* 0x0000000f00127213 */ /* 0x000fe20000000000 */
[----:B------:R-:W-:Y:S01]  /*2bc0*/  IMAD.HI.U32 R31, R29, R31, R28 ;  /* 0x0000001f1d1f7227 */ /* 0x000fe200078e001c */
[----:B------:R-:W-:-:S02]  /*2bd0*/  ISETP.GE.AND P0, PT, R19, RZ, PT ;  /* 0x000000ff1300720c */ /* 0x000fc40003f06270 */
[----:B------:R-:W-:Y:S01]  /*2be0*/  ISETP.NE.AND P3, PT, R6, RZ, PT ;  /* 0x000000ff0600720c */ /* 0x000fe20003f65270 */
[----:B0-----:R-:W-:Y:S01]  /*2bf0*/  IMAD.MOV R11, RZ, RZ, -R33 ;  /* 0x000000ffff0b7224 */ /* 0x001fe200078e0a21 */
[----:B------:R-:W-:Y:S01]  /*2c00*/  @P6 IADD3 R27, PT, PT, R27, 0x1, RZ ;  /* 0x000000011b1b6810 */ /* 0x000fe20007ffe0ff */
[----:B------:R-:W-:Y:S01]  /*2c10*/  IMAD.MOV R18, RZ, RZ, -R18 ;  /* 0x000000ffff127224 */ /* 0x000fe200078e0a12 */
[----:B------:R-:W-:Y:S01]  /*2c20*/  MOV R20, RZ ;  /* 0x000000ff00147202 */ /* 0x000fe20000000f00 */
[----:B------:R-:W-:-:S04]  /*2c30*/  IMAD.HI.U32 R31, R31, R12, RZ ;  /* 0x0000000c1f1f7227 */ /* 0x000fc800078e00ff */
[----:B------:R-:W-:Y:S02]  /*2c40*/  IMAD.MOV.U32 R16, RZ, RZ, R11 ;  /* 0x000000ffff107224 */ /* 0x000fe400078e000b */
[----:B------:R-:W-:Y:S01]  /*2c50*/  IMAD R12, R31, R18, R12 ;  /* 0x000000121f0c7224 */ /* 0x000fe200078e020c */
[----:B------:R-:W-:Y:S01]  /*2c60*/  IABS R18, R8 ;  /* 0x0000000800127213 */ /* 0x000fe20000000000 */
[----:B-1----:R-:W-:Y:S02]  /*2c70*/  IMAD.MOV R11, RZ, RZ, -R21 ;  /* 0x000000ffff0b7224 */ /* 0x002fe400078e0a15 */
[----:B------:R-:W-:Y:S01]  /*2c80*/  @P4 VIADD R25, R25, 0x1 ;  /* 0x0000000119194836 */ /* 0x000fe20000000000 */
[----:B------:R-:W-:Y:S01]  /*2c90*/  ISETP.GT.U32.AND P1, PT, R13, R12, PT ;  /* 0x0000000c0d00720c */ /* 0x000fe20003f24070 */
[----:B------:R-:W-:Y:S01]  /*2ca0*/  IMAD R19, R16, R17, RZ ;  /* 0x0000001110137224 */ /* 0x000fe200078e02ff */
[----:B------:R-:W-:Y:S01]  /*2cb0*/  ISETP.NE.AND P4, PT, R15, RZ, PT ;  /* 0x000000ff0f00720c */ /* 0x000fe20003f85270 */
        /* <DEDUP_REMOVED lines=11> */
[----:B------:R-:W-:Y:S01]  /*2d70*/  @!P1 IADD3 R12, PT, PT, R12, -R13, RZ ;  /* 0x8000000d0c0c9210 */ /* 0x000fe20007ffe0ff */
[----:B------:R-:W-:Y:S02]  /*2d80*/  IMAD.MOV R18, RZ, RZ, -R18 ;  /* 0x000000ffff127224 */ /* 0x000fe400078e0a12 */
[----:B------:R-:W-:Y:S01]  /*2d90*/  IMAD.HI.U32 R32, R32, R19, RZ ;  /* 0x0000001320207227 */ /* 0x000fe200078e00ff */
[----:B------:R-:W-:Y:S02]  /*2da0*/  ISETP.GE.U32.AND P2, PT, R12, R13, PT ;  /* 0x0000000d0c00720c */ /* 0x000fe40003f46070 */
[----:B------:R-:W-:Y:S01]  /*2db0*/  LOP3.LUT R12, R2, R15, RZ, 0x3c, !PT ;  /* 0x0000000f020c7212 */ /* 0x000fe200078e3cff */
[----:B------:R-:W-:-:S02]  /*2dc0*/  IMAD.MOV R11, RZ, RZ, -R11 ;  /* 0x000000ffff0b7224 */ /* 0x000fc400078e0a0b */
[----:B------:R-:W-:Y:S01]  /*2dd0*/  IMAD.HI.U32 R20, R20, R16, RZ ;  /* 0x0000001014147227 */ /* 0x000fe200078e00ff */
[----:B------:R-:W-:Y:S02]  /*2de0*/  ISETP.GE.AND P0, PT, R12, RZ, PT ;  /* 0x000000ff0c00720c */ /* 0x000fe40003f06270 */
[----:B------:R-:W-:Y:S01]  /*2df0*/  LOP3.LUT R12, R27, R8, RZ, 0x3c, !PT ;  /* 0x000000081b0c7212 */ /* 0x000fe200078e3cff */
[----:B------:R-:W-:Y:S02]  /*2e00*/  IMAD R18, R32, R18, R19 ;  /* 0x0000001220127224 */ /* 0x000fe400078e0213 */
[----:B------:R-:W-:Y:S02]  /*2e10*/  IMAD R11, R20, R11, R16 ;  /* 0x0000000b140b7224 */ /* 0x000fe400078e0210 */
[----:B------:R-:W-:Y:S01]  /*2e20*/  @!P1 VIADD R31, R31, 0x1 ;  /* 0x000000011f1f9836 */ /* 0x000fe20000000000 */
[----:B------:R-:W-:Y:S02]  /*2e30*/  ISETP.GT.U32.AND P3, PT, R17, R18, PT ;  /* 0x000000121100720c */ /* 0x000fe40003f64070 */
[----:B------:R-:W-:-:S02]  /*2e40*/  ISETP.GT.U32.AND P1, PT, R14, R11, PT ;  /* 0x0000000b0e00720c */ /* 0x000fc40003f24070 */
[----:B------:R-:W-:Y:S02]  /*2e50*/  @P2 IADD3 R31, PT, PT, R31, 0x1, RZ ;  /* 0x000000011f1f2810 */ /* 0x000fe40007ffe0ff */
[----:B------:R-:W-:Y:S02]  /*2e60*/  ISETP.GE.AND P2, PT, R12, RZ, PT ;  /* 0x000000ff0c00720c */ /* 0x000fe40003f46270 */
[----:B------:R-:W-:Y:S01]  /*2e70*/  LOP3.LUT R12, R25, R5, RZ, 0x3c, !PT ;  /* 0x00000005190c7212 */ /* 0x000fe200078e3cff */
[----:B------:R-:W-:Y:S01]  /*2e80*/  @!P0 IMAD.MOV R31, RZ, RZ, -R31 ;  /* 0x000000ffff1f8224 */ /* 0x000fe200078e0a1f */
[----:B------:R-:W-:Y:S02]  /*2e90*/  @!P4 LOP3.LUT R31, RZ, R15, RZ, 0x33, !PT ;  /* 0x0000000fff1fc212 */ /* 0x000fe400078e33ff */
[----:B------:R-:W-:Y:S01]  /*2ea0*/  ISETP.GE.AND P0, PT, R12, RZ, PT ;  /* 0x000000ff0c00720c */ /* 0x000fe20003f06270 */
[----:B------:R-:W-:Y:S02]  /*2eb0*/  @!P3 IMAD.IADD R18, R18, 0x1, -R17 ;  /* 0x000000011212b824 */ /* 0x000fe400078e0a11 */
[----:B------:R-:W-:Y:S01]  /*2ec0*/  @!P1 IADD3 R11, PT, PT, R11, -R14, RZ ;  /* 0x8000000e0b0b9210 */ /* 0x000fe20007ffe0ff */
[----:B------:R-:W-:Y:S01]  /*2ed0*/  @!P3 VIADD R32, R32, 0x1 ;  /* 0x000000012020b836 */ /* 0x000fe20000000000 */
[----:B------:R-:W-:-:S02]  /*2ee0*/  ISETP.NE.AND P3, PT, R5, RZ, PT ;  /* 0x000000ff0500720c */ /* 0x000fc40003f65270 */
[----:B------:R-:W-:Y:S01]  /*2ef0*/  ISETP.GE.U32.AND P6, PT, R18, R17, PT ;  /* 0x000000111200720c */ /* 0x000fe20003fc6070 */
[----:B------:R-:W-:Y:S01]  /*2f00*/  IMAD.WIDE R16, R31, UR13, RZ ;  /* 0x0000000d1f107c25 */ /* 0x000fe2000f8e02ff */
[----:B------:R-:W-:Y:S02]  /*2f10*/  ISETP.GE.U32.AND P4, PT, R11, R14, PT ;  /* 0x0000000e0b00720c */ /* 0x000fe40003f86070 */
[----:B------:R-:W-:Y:S01]  /*2f20*/  @!P1 IADD3 R20, PT, PT, R20, 0x1, RZ ;  /* 0x0000000114149810 */ /* 0x000fe20007ffe0ff */
[----:B------:R-:W-:Y:S02]  /*2f30*/  IMAD.MOV R11, RZ, RZ, -R27 ;  /* 0x000000ffff0b7224 */ /* 0x000fe400078e0a1b */
[----:B------:R-:W-:-:S04]  /*2f40*/  IMAD.WIDE.U32 R12, R0, UR4, R16 ;  /* 0x00000004000c7c25 */ /* 0x000fc8000f8e0010 */
[----:B------:R-:W-:Y:S02]  /*2f50*/  IMAD.MOV R31, RZ, RZ, -R31 ;  /* 0x000000ffff1f7224 */ /* 0x000fe400078e0a1f */
[----:B------:R-:W-:Y:S02]  /*2f60*/  @P6 VIADD R32, R32, 0x1 ;  /* 0x0000000120206836 */ /* 0x000fe40000000000 */
[----:B------:R-:W-:Y:S01]  /*2f70*/  @P4 IADD3 R20, PT, PT, R20, 0x1, RZ ;  /* 0x0000000114144810 */ /* 0x000fe20007ffe0ff */
[----:B------:R-:W-:Y:S01]  /*2f80*/  IMAD R11, R9, R11, R30 ;  /* 0x0000000b090b7224 */ /* 0x000fe200078e021e */
[----:B------:R-:W-:Y:S01]  /*2f90*/  IADD3 R9, PT, PT, -R25, RZ, RZ ;  /* 0x000000ff19097210 */ /* 0x000fe20007ffe1ff */
[----:B------:R-:W-:Y:S01]  /*2fa0*/  @!P2 IMAD.MOV R32, RZ, RZ, -R32 ;  /* 0x000000ffff20a224 */ /* 0x000fe200078e0a20 */
[----:B------:R-:W-:Y:S01]  /*2fb0*/  @!P5 LOP3.LUT R32, RZ, R8, RZ, 0x33, !PT ;  /* 0x00000008ff20d212 */ /* 0x000fe200078e33ff */
[----:B------:R-:W-:Y:S01]  /*2fc0*/  @!P0 IMAD.MOV R20, RZ, RZ, -R20 ;  /* 0x000000ffff148224 */ /* 0x000fe200078e0a14 */
[----:B------:R-:W-:Y:S01]  /*2fd0*/  @!P3 LOP3.LUT R20, RZ, R5, RZ, 0x33, !PT ;  /* 0x00000005ff14b212 */ /* 0x000fe200078e33ff */
[----:B------:R-:W-:Y:S01]  /*2fe0*/  IMAD R13, R0, UR17, R13 ;  /* 0x00000011000d7c24 */ /* 0x000fe2000f8e020d */
[----:B------:R-:W-:Y:S01]  /*2ff0*/  UIMAD UR17, UR8, UR4, URZ ;  /* 0x00000004081172a4 */ /* 0x000fe2000f8e02ff */
[----:B------:R-:W-:Y:S01]  /*3000*/  IMAD R31, R15, R31, R2 ;  /* 0x0000001f0f1f7224 */ /* 0x000fe200078e0202 */
[----:B------:R-:W-:Y:S01]  /*3010*/  IADD3 R0, PT, PT, -R20, RZ, RZ ;  /* 0x000000ff14007210 */ /* 0x000fe20007ffe1ff */
[----:B------:R-:W-:-:S02]  /*3020*/  IMAD.MOV R2, RZ, RZ, -R32 ;  /* 0x000000ffff027224 */ /* 0x000fc400078e0a20 */
        /* <DEDUP_REMOVED lines=21> */
.L_x_394:
[----:B------:R-:W0:Y:S01]  /*3180*/  LDC.64 R4, c[0x0][0x420] ;  /* 0x00010800ff047b82 */ /* 0x000e220000000a00 */
[----:B------:R-:W-:-:S05]  /*3190*/  IADD3 R2, PT, PT, R2, UR15, RZ ;  /* 0x0000000f02027c10 */ /* 0x000fca000fffe0ff */
[----:B0-----:R-:W-:-:S05]  /*31a0*/  IMAD.WIDE.U32 R2, R2, 0x4, R4 ;  /* 0x0000000402027825 */ /* 0x001fca00078e0004 */
[----:B------:R1:W-:Y:S02]  /*31b0*/  STG.E desc[UR10][R2.64], R22 ;  /* 0x0000001602007986 */ /* 0x0003e4000c10190a */
.L_x_393:
[----:B------:R-:W-:Y:S05]  /*31c0*/  BSYNC.RECONVERGENT B1 ;  /* 0x0000000000017941 */ /* 0x000fea0003800200 */
.L_x_392:
        /* <DEDUP_REMOVED lines=17> */
.L_x_401:
[----:B------:R-:W-:Y:S05]  /*32e0*/  BSYNC.RECONVERGENT B0 ;  /* 0x0000000000007941 */ /* 0x000fea0003800200 */
.L_x_400:
[----:B------:R-:W-:Y:S01]  /*32f0*/  BAR.SYNC.DEFER_BLOCKING 0x0 ;  /* 0x0000000000007b1d */ /* 0x000fe20000010000 */
[----:B------:R-:W-:Y:S01]  /*3300*/  UISETP.GE.AND UP0, UPT, UR6, 0x1, UPT ;  /* 0x000000010600788c */ /* 0x000fe2000bf06270 */
[----:B------:R-:W-:Y:S01]  /*3310*/  HFMA2 R0, -RZ, RZ, 0, 0 ;  /* 0x00000000ff007431 */ /* 0x000fe200000001ff */
[----:B------:R-:W-:Y:S01]  /*3320*/  SHF.R.U32.HI R12, RZ, 0x5, R7 ;  /* 0x00000005ff0c7819 */ /* 0x000fe20000011607 */
[----:B------:R-:W-:Y:S01]  /*3330*/  IMAD.SHL.U32 R7, R7, 0x4, RZ ;  /* 0x0000000407077824 */ /* 0x000fe200078e00ff */
[----:B012---:R-:W-:Y:S01]  /*3340*/  CS2R R2, SRZ ;  /* 0x0000000000027805 */ /* 0x007fe2000001ff00 */
[----:B------:R-:W-:-:S04]  /*3350*/  IMAD.MOV.U32 R5, RZ, RZ, RZ ;  /* 0x000000ffff057224 */ /* 0x000fc800078e00ff */
[----:B------:R-:W-:Y:S05]  /*3360*/  BRA.U !UP0, `(.L_x_402) ;  /* 0x0000001108d07547 */ /* 0x000fea000b800000 */
[----:B------:R-:W0:Y:S01]  /*3370*/  LDCU UR12, c[0x0][0x44c] ;  /* 0x00008980ff0c77ac */ /* 0x000e220008000800 */
[----:B------:R-:W-:Y:S01]  /*3380*/  IMAD.MOV.U32 R13, RZ, RZ, RZ ;  /* 0x000000ffff0d7224 */ /* 0x000fe200078e00ff */
[----:B------:R-:W-:Y:S02]  /*3390*/  CS2R R10, SRZ ;  /* 0x00000000000a7805 */ /* 0x000fe4000001ff00 */
[----:B------:R-:W-:Y:S01]  /*33a0*/  CS2R R8, SRZ ;  /* 0x0000000000087805 */ /* 0x000fe2000001ff00 */
[----:B------:R-:W1:Y:S01]  /*33b0*/  LDCU.64 UR4, c[0x0][0x3f8] ;  /* 0x00007f00ff0477ac */ /* 0x000e620008000a00 */
[----:B------:R-:W-:Y:S02]  /*33c0*/  UISETP.GE.U32.AND UP0, UPT, UR6, 0x4, UPT ;  /* 0x000000040600788c */ /* 0x000fe4000bf06070 */
[----:B------:R-:W-:Y:S02]  /*33d0*/  UIADD3 UR13, UPT, UPT, UR16, -UR15, URZ ;  /* 0x8000000f100d7290 */ /* 0x000fe4000fffe0ff */
[----:B------:R-:W-:-:S02]  /*33e0*/  ULOP3.LUT UR9, UR6, 0x3, URZ, 0xc0, !UPT ;  /* 0x0000000306097892 */ /* 0x000fc4000f8ec0ff */
[----:B0-----:R-:W-:Y:S02]  /*33f0*/  UIMAD UR7, UR15, UR12, URZ ;  /* 0x0000000c0f0772a4 */ /* 0x001fe4000f8e02ff */
[----:B------:R-:W-:-:S04]  /*3400*/  UIMAD UR12, UR16, UR12, URZ ;  /* 0x0000000c100c72a4 */ /* 0x000fc8000f8e02ff */
[----:B------:R-:W-:Y:S01]  /*3410*/  IMAD.U32 R15, RZ, RZ, UR7 ;  /* 0x00000007ff0f7e24 */ /* 0x000fe2000f8e00ff */
[----:B------:R-:W-:-:S04]  /*3420*/  IADD3 R0, P0, PT, R7, UR7, RZ ;  /* 0x0000000707007c10 */ /* 0x000fc8000ff1e0ff */
        /* <DEDUP_REMOVED lines=29> */
.L_x_406:
        /* <DEDUP_REMOVED lines=133> */
.L_x_405:
        /* <DEDUP_REMOVED lines=73> */
.L_x_407:
[----:B------:R-:W-:-:S09]  /*42e0*/  UISETP.NE.OR UP1, UPT, UR5, URZ, UP1 ;  /* 0x000000ff0500728c */ /* 0x000fd20008f25670 */
[----:B------:R-:W-:Y:S05]  /*42f0*/  BRA.U !UP1, `(.L_x_403) ;  /* 0x0000000109947547 */ /* 0x000fea000b800000 */
.L_x_404:
[----:B------:R-:W-:-:S13]  /*4300*/  ISETP.GE.AND P0, PT, R12, UR13, PT ;  /* 0x0000000d0c007c0c */ /* 0x000fda000bf06270 */
.L_x_408:
        /* <DEDUP_REMOVED lines=36> */
.L_x_403:
        /* <DEDUP_REMOVED lines=10> */
.L_x_409:
        /* <DEDUP_REMOVED lines=12> */
.L_x_402:
        /* <DEDUP_REMOVED lines=24> */
[----:B------:R-:W-:Y:S01]  /*4830*/  LOP3.LUT R6, R13, UR8, RZ, 0x3c, !PT ;  /* 0x000000080d067c12 */ /* 0x000fe2000f8e3cff */
[----:B0-----:R-:W0:Y:S03]  /*4840*/  MUFU.RCP R4, R4 ;  /* 0x0000000400047308 */ /* 0x001e260000001000 */
[----:B------:R-:W-:Y:S02]  /*4850*/  ISETP.GT.U32.AND P1, PT, R10, R15, PT ;  /* 0x0000000f0a00720c */ /* 0x000fe40003f24070 */
[----:B------:R-:W-:-:S11]  /*4860*/  ISETP.GE.AND P0, PT, R6, RZ, PT ;  /* 0x000000ff0600720c */ /* 0x000fd60003f06270 */
[----:B------:R-:W-:Y:S01]  /*4870*/  @!P1 IMAD.IADD R15, R15, 0x1, -R10 ;  /* 0x000000010f0f9824 */ /* 0x000fe200078e0a0a */
[----:B------:R-:W-:Y:S01]  /*4880*/  @!P1 IADD3 R11, PT, PT, R11, 0x1, RZ ;  /* 0x000000010b0b9810 */ /* 0x000fe20007ffe0ff */
[----:B0-----:R-:W-:Y:S01]  /*4890*/  VIADD R14, R4, 0xffffffe ;  /* 0x0ffffffe040e7836 */ /* 0x001fe20000000000 */
[----:B------:R-:W-:Y:S02]  /*48a0*/  ISETP.NE.AND P1, PT, RZ, UR8, PT ;  /* 0x00000008ff007c0c */ /* 0x000fe4000bf25270 */
[----:B------:R-:W-:Y:S02]  /*48b0*/  ISETP.GE.U32.AND P2, PT, R15, R10, PT ;  /* 0x0000000a0f00720c */ /* 0x000fe40003f46070 */
[----:B------:R-:W0:Y:S11]  /*48c0*/  F2I.FTZ.U32.TRUNC.NTZ R15, R14 ;  /* 0x0000000e000f7305 */ /* 0x000e36000021f000 */
[----:B------:R-:W-:-:S02]  /*48d0*/  @P2 VIADD R11, R11, 0x1 ;  /* 0x000000010b0b2836 */ /* 0x000fc40000000000 */
[----:B0-----:R-:W-:-:S03]  /*48e0*/  IMAD.MOV R17, RZ, RZ, -R15 ;  /* 0x000000ffff117224 */ /* 0x001fc600078e0a0f */
[----:B------:R-:W-:Y:S02]  /*48f0*/  @!P0 IADD3 R11, PT, PT, -R11, RZ, RZ ;  /* 0x000000ff0b0b8210 */ /* 0x000fe40007ffe1ff */
[----:B------:R-:W-:Y:S01]  /*4900*/  @!P1 LOP3.LUT R11, RZ, UR8, RZ, 0x33, !PT ;  /* 0x00000008ff0b9c12 */ /* 0x000fe2000f8e33ff */
[----:B------:R-:W-:Y:S01]  /*4910*/  IMAD R6, R17, R8, RZ ;  /* 0x0000000811067224 */ /* 0x000fe200078e02ff */
[----:B------:R-:W-:-:S03]  /*4920*/  MOV R14, RZ ;  /* 0x000000ff000e7202 */ /* 0x000fc60000000f00 */
[----:B------:R-:W-:Y:S02]  /*4930*/  IMAD R10, R11, UR8, RZ ;  /* 0x000000080b0a7c24 */ /* 0x000fe4000f8e02ff */
[----:B------:R-:W-:Y:S01]  /*4940*/  IMAD.HI.U32 R6, R15, R6, R14 ;  /* 0x000000060f067227 */ /* 0x000fe200078e000e */
[----:B------:R-:W-:-:S03]  /*4950*/  LOP3.LUT R14, R7, 0x7c, RZ, 0xc0, !PT ;  /* 0x0000007c070e7812 */ /* 0x000fc600078ec0ff */
[----:B------:R-:W-:-:S05]  /*4960*/  IMAD.IADD R12, R13, 0x1, -R10 ;  /* 0x000000010d0c7824 */ /* 0x000fca00078e0a0a */
[----:B------:R-:W-:Y:S02]  /*4970*/  IABS R4, R12 ;  /* 0x0000000c00047213 */ /* 0x000fe40000000000 */
[----:B------:R-:W-:-:S03]  /*4980*/  LOP3.LUT R12, R12, R9, RZ, 0x3c, !PT ;  /* 0x000000090c0c7212 */ /* 0x000fc600078e3cff */
[----:B------:R-:W-:Y:S01]  /*4990*/  IMAD.HI.U32 R6, R6, R4, RZ ;  /* 0x0000000406067227 */ /* 0x000fe200078e00ff */
[----:B------:R-:W-:-:S03]  /*49a0*/  ISETP.GE.AND P1, PT, R12, RZ, PT ;  /* 0x000000ff0c00720c */ /* 0x000fc60003f26270 */
[----:B------:R-:W-:-:S04]  /*49b0*/  IMAD.MOV R15, RZ, RZ, -R6 ;  /* 0x000000ffff0f7224 */ /* 0x000fc800078e0a06 */
[----:B------:R-:W-:Y:S01]  /*49c0*/  IMAD R15, R8, R15, R4 ;  /* 0x0000000f080f7224 */ /* 0x000fe200078e0204 */
[----:B------:R-:W-:-:S04]  /*49d0*/  SHF.R.S32.HI R4, RZ, 0x1f, R11 ;  /* 0x0000001fff047819 */ /* 0x000fc8000001140b */
[----:B------:R-:W-:Y:S01]  /*49e0*/  ISETP.GT.U32.AND P0, PT, R8, R15, PT ;  /* 0x0000000f0800720c */ /* 0x000fe20003f04070 */
[----:B-1----:R-:W-:-:S12]  /*49f0*/  IMAD R4, R4, UR4, RZ ;  /* 0x0000000404047c24 */ /* 0x002fd8000f8e02ff */
[-C--:B------:R-:W-:Y:S01]  /*4a00*/  @!P0 IADD3 R15, PT, PT, R15, -R8.reuse, RZ ;  /* 0x800000080f0f8210 */ /* 0x080fe20007ffe0ff */
[----:B------:R-:W-:Y:S01]  /*4a10*/  @!P0 VIADD R6, R6, 0x1 ;  /* 0x0000000106068836 */ /* 0x000fe20000000000 */
[----:B------:R-:W-:Y:S02]  /*4a20*/  ISETP.NE.AND P0, PT, R9, RZ, PT ;  /* 0x000000ff0900720c */ /* 0x000fe40003f05270 */
[----:B------:R-:W-:Y:S01]  /*4a30*/  ISETP.GE.U32.AND P2, PT, R15, R8, PT ;  /* 0x000000080f00720c */ /* 0x000fe20003f46070 */
[----:B------:R-:W-:-:S03]  /*4a40*/  HFMA2 R15, -RZ, RZ, 0, 0 ;  /* 0x00000000ff0f7431 */ /* 0x000fc600000001ff */
[----:B------:R-:W-:-:S04]  /*4a50*/  IMAD.WIDE.U32 R14, R11, UR4, R14 ;  /* 0x000000040b0e7c25 */ /* 0x000fc8000f8e000e */
[----:B------:R-:W-:Y:S01]  /*4a60*/  IMAD R11, R11, UR5, R4 ;  /* 0x000000050b0b7c24 */ /* 0x000fe2000f8e0204 */
[----:B------:R-:W0:Y:S04]  /*4a70*/  LDCU.64 UR4, c[0x0][0x3f0] ;  /* 0x00007e00ff0477ac */ /* 0x000e280008000a00 */
[----:B------:R-:W-:Y:S01]  /*4a80*/  @P2 IADD3 R6, PT, PT, R6, 0x1, RZ ;  /* 0x0000000106062810 */ /* 0x000fe20007ffe0ff */
[----:B------:R-:W-:-:S04]  /*4a90*/  IMAD.IADD R15, R15, 0x1, R11 ;  /* 0x000000010f0f7824 */ /* 0x000fc800078e020b */
[----:B------:R-:W-:Y:S01]  /*4aa0*/  @!P1 IMAD.MOV R6, RZ, RZ, -R6 ;  /* 0x000000ffff069224 */ /* 0x000fe200078e0a06 */
[----:B------:R-:W-:-:S04]  /*4ab0*/  @!P0 LOP3.LUT R6, RZ, R9, RZ, 0x33, !PT ;  /* 0x00000009ff068212 */ /* 0x000fc800078e33ff */
[----:B------:R-:W-:Y:S01]  /*4ac0*/  SHF.R.S32.HI R4, RZ, 0x1f, R6 ;  /* 0x0000001fff047819 */ /* 0x000fe20000011406 */
[C---:B------:R-:W-:Y:S02]  /*4ad0*/  IMAD R10, R6.reuse, R9, R10 ;  /* 0x00000009060a7224 */ /* 0x040fe400078e020a */
[----:B---3--:R-:W-:-:S03]  /*4ae0*/  IMAD.WIDE.U32 R14, R6, UR12, R14 ;  /* 0x0000000c060e7c25 */ /* 0x008fc6000f8e000e */
[----:B------:R-:W-:Y:S01]  /*4af0*/  IADD3 R10, PT, PT, R13, -R10, RZ ;  /* 0x8000000a0d0a7210 */ /* 0x000fe20007ffe0ff */
[----:B------:R-:W-:-:S04]  /*4b00*/  IMAD R7, R4, UR12, RZ ;  /* 0x0000000c04077c24 */ /* 0x000fc8000f8e02ff */
[----:B------:R-:W-:Y:S01]  /*4b10*/  IMAD R9, R6, UR13, R7 ;  /* 0x0000000d06097c24 */ /* 0x000fe2000f8e0207 */
[----:B------:R-:W-:-:S03]  /*4b20*/  SHF.R.S32.HI R7, RZ, 0x1f, R10 ;  /* 0x0000001fff077819 */ /* 0x000fc6000001140a */
[----:B------:R-:W-:Y:S02]  /*4b30*/  IMAD.IADD R15, R15, 0x1, R9 ;  /* 0x000000010f0f7824 */ /* 0x000fe400078e0209 */
        /* <DEDUP_REMOVED lines=8> */
        .weak           $__internal_10_$__cuda_sm20_div_s64
        .type           $__internal_10_$__cuda_sm20_div_s64,@function
        .size           $__internal_10_$__cuda_sm20_div_s64,(.L_x_7178 - $__internal_10_$__cuda_sm20_div_s64)
$__internal_10_$__cuda_sm20_div_s64:
        /* <DEDUP_REMOVED lines=86> */
[----:B------:R-:W-:Y:S05]  /*5120*/  RET.REL.NODEC R12 `(_ZN5flash32flash_fwd_splitkv_combine_kernelI23Flash_fwd_kernel_traitsILi128ELi64ELi128ELi4ELb0ELb0EN7cutlass6half_tE19Flash_kernel_traitsILi128ELi64ELi128ELi4ES3_EELi4ELi4ELb1EEEvNS_16Flash_fwd_paramsE) ;  /* 0xffffffac0cb47950 */ /* 0x000fea0003c3ffff */
.L_x_410:
        /* <DEDUP_REMOVED lines=13> */
.L_x_7178:


//--------------------- .text._ZN5flash32flash_fwd_splitkv_combine_kernelI23Flash_fwd_kernel_traitsILi128ELi64ELi128ELi4ELb0ELb0EN7cutlass6half_tE19Flash_kernel_traitsILi128ELi64ELi128ELi4ES3_EELi4ELi3ELb1EEEvNS_16Flash_fwd_paramsE --------------------------
	.section	.text._ZN5flash32flash_fwd_splitkv_combine_kernelI23Flash_fwd_kernel_traitsILi128ELi64ELi128ELi4ELb0ELb0EN7cutlass6half_tE19Flash_kernel_traitsILi128ELi64ELi128ELi4ES3_EELi4ELi3ELb1EEEvNS_16Flash_fwd_paramsE,"ax",@progbits
	.align	128
        .global         _ZN5flash32flash_fwd_splitkv_combine_kernelI23Flash_fwd_kernel_traitsILi128ELi64ELi128ELi4ELb0ELb0EN7cutlass6half_tE19Flash_kernel_traitsILi128ELi64ELi128ELi4ES3_EELi4ELi3ELb1EEEvNS_16Flash_fwd_paramsE
        .type           _ZN5flash32flash_fwd_splitkv_combine_kernelI23Flash_fwd_kernel_traitsILi128ELi64ELi128ELi4ELb0ELb0EN7cutlass6half_tE19Flash_kernel_traitsILi128ELi64ELi128ELi4ES3_EELi4ELi3ELb1EEEvNS_16Flash_fwd_paramsE,@function
        .size           _ZN5flash32flash_fwd_splitkv_combine_kernelI23Flash_fwd_kernel_traitsILi128ELi64ELi128ELi4ELb0ELb0EN7cutlass6half_tE19Flash_kernel_traitsILi128ELi64ELi128ELi4ES3_EELi4ELi3ELb1EEEvNS_16Flash_fwd_paramsE,(.L_x_7179 - _ZN5flash32flash_fwd_splitkv_combine_kernelI23Flash_fwd_kernel_traitsILi128ELi64ELi128ELi4ELb0ELb0EN7cutlass6half_tE19Flash_kernel_traitsILi128ELi64ELi128ELi4ES3_EELi4ELi3ELb1EEEvNS_16Flash_fwd_paramsE)
        .other          _ZN5flash32flash_fwd_splitkv_combine_kernelI23Flash_fwd_kernel_traitsILi128ELi64ELi128ELi4ELb0ELb0EN7cutlass6half_tE19Flash_kernel_traitsILi128ELi64ELi128ELi4ES3_EELi4ELi3ELb1EEEvNS_16Flash_fwd_paramsE,@"STO_CUDA_ENTRY STV_DEFAULT"
_ZN5flash32flash_fwd_splitkv_combine_kernelI23Flash_fwd_kernel_traitsILi128ELi64ELi128ELi4ELb0ELb0EN7cutlass6half_tE19Flash_kernel_traitsILi128ELi64ELi128ELi4ES3_EELi4ELi3ELb1EEEvNS_16Flash_fwd_paramsE:
.text._ZN5flash32flash_fwd_splitkv_combine_kernelI23Flash_fwd_kernel_traitsILi128ELi64ELi128ELi4ELb0ELb0EN7cutlass6half_tE19Flash_kernel_traitsILi128ELi64ELi128ELi4ES3_EELi4ELi3ELb1EEEvNS_16Flash_fwd_paramsE:
        /* <DEDUP_REMOVED lines=38> */
.L_x_411:
[----:B------:R-:W-:Y:S01]  /*0260*/  IMAD.U32 R14, RZ, RZ, UR16 ;  /* 0x00000010ff0e7e24 */ /* 0x000fe2000f8e00ff */
[----:B------:R-:W-:Y:S01]  /*0270*/  MOV R18, UR14 ;  /* 0x0000000e00127c02 */ /* 0x000fe20008000f00 */
[----:B------:R-:W-:Y:S01]  /*0280*/  IMAD.U32 R19, RZ, RZ, UR17 ;  /* 0x00000011ff137e24 */ /* 0x000fe2000f8e00ff */
[----:B------:R-:W-:Y:S02]  /*0290*/  MOV R17, UR9 ;  /* 0x0000000900117c02 */ /* 0x000fe40008000f00 */
[----:B------:R-:W-:Y:S02]  /*02a0*/  MOV R16, 0x2c0 ;  /* 0x000002c000107802 */ /* 0x000fe40000000f00 */
[----:B------:R-:W-:Y:S05]  /*02b0*/  CALL.REL.NOINC `($__internal_11_$__cuda_sm20_div_s64) ;  /* 0x0000004800307944 */ /* 0x000fea0003c00000 */
.L_x_412:
        /* <DEDUP_REMOVED lines=30> */
.L_x_414:
[----:B------:R-:W-:Y:S01]  /*04a0*/  IMAD.MOV.U32 R14, RZ, RZ, R10 ;  /* 0x000000ffff0e7224 */ /* 0x000fe200078e000a */
[----:B------:R-:W-:Y:S02]  /*04b0*/  MOV R19, R11 ;  /* 0x0000000b00137202 */ /* 0x000fe40000000f00 */
[----:B------:R-:W-:Y:S02]  /*04c0*/  MOV R16, 0x4e0 ;  /* 0x000004e000107802 */ /* 0x000fe40000000f00 */
[----:B------:R-:W-:Y:S05]  /*04d0*/  CALL.REL.NOINC `($__internal_11_$__cuda_sm20_div_s64) ;  /* 0x0000004400a87944 */ /* 0x000fea0003c00000 */
[----:B------:R-:W-:Y:S02]  /*04e0*/  MOV R4, R10 ;  /* 0x0000000a00047202 */ /* 0x000fe40000000f00 */
[----:B------:R-:W-:Y:S02]  /*04f0*/  MOV R5, R11 ;  /* 0x0000000b00057202 */ /* 0x000fe40000000f00 */
.L_x_415:
[----:B------:R-:W-:Y:S05]  /*0500*/  BSYNC.RECONVERGENT B0 ;  /* 0x0000000000007941 */ /* 0x000fea0003800200 */
.L_x_413:
        /* <DEDUP_REMOVED lines=57> */
.L_x_417:
[----:B------:R-:W-:Y:S01]  /*08a0*/  IMAD.MOV.U32 R14, RZ, RZ, R18 ;  /* 0x000000ffff0e7224 */ /* 0x000fe200078e0012 */
[----:B------:R-:W-:Y:S01]  /*08b0*/  MOV R18, R9 ;  /* 0x0000000900127202 */ /* 0x000fe20000000f00 */
[----:B------:R-:W-:Y:S01]  /*08c0*/  IMAD.MOV.U32 R19, RZ, RZ, R17 ;  /* 0x000000ffff137224 */ /* 0x000fe200078e0011 */
[----:B------:R-:W-:Y:S02]  /*08d0*/  MOV R17, R25 ;  /* 0x0000001900117202 */ /* 0x000fe40000000f00 */
[----:B------:R-:W-:Y:S02]  /*08e0*/  MOV R16, 0x900 ;  /* 0x0000090000107802 */ /* 0x000fe40000000f00 */
[----:B------:R-:W-:Y:S05]  /*08f0*/  CALL.REL.NOINC `($__internal_11_$__cuda_sm20_div_s64) ;  /* 0x0000004000a07944 */ /* 0x000fea0003c00000 */
.L_x_418:
[----:B------:R-:W-:Y:S05]  /*0900*/  BSYNC.RECONVERGENT B0 ;  /* 0x0000000000007941 */ /* 0x000fea0003800200 */
.L_x_416:
        /* <DEDUP_REMOVED lines=123> */
.L_x_420:
[----:B------:R-:W-:Y:S01]  /*10c0*/  IMAD.MOV.U32 R14, RZ, RZ, R10 ;  /* 0x000000ffff0e7224 */ /* 0x000fe200078e000a */
[----:B------:R-:W-:Y:S01]  /*10d0*/  MOV R18, R8 ;  /* 0x0000000800127202 */ /* 0x000fe20000000f00 */
[----:B------:R-:W-:Y:S01]  /*10e0*/  IMAD.MOV.U32 R19, RZ, RZ, R11 ;  /* 0x000000ffff137224 */ /* 0x000fe200078e000b */
[----:B------:R-:W-:Y:S02]  /*10f0*/  MOV R17, R0 ;  /* 0x0000000000117202 */ /* 0x000fe40000000f00 */
[----:B------:R-:W-:Y:S02]  /*1100*/  MOV R16, 0x1120 ;  /* 0x0000112000107802 */ /* 0x000fe40000000f00 */
[----:B------:R-:W-:Y:S05]  /*1110*/  CALL.REL.NOINC `($__internal_11_$__cuda_sm20_div_s64) ;  /* 0x0000003800987944 */ /* 0x000fea0003c00000 */
[----:B------:R-:W-:Y:S02]  /*1120*/  MOV R32, R10 ;  /* 0x0000000a00207202 */ /* 0x000fe40000000f00 */
[----:B------:R-:W-:Y:S02]  /*1130*/  MOV R33, R11 ;  /* 0x0000000b00217202 */ /* 0x000fe40000000f00 */
.L_x_421:
[----:B------:R-:W-:Y:S05]  /*1140*/  BSYNC.RECONVERGENT B0 ;  /* 0x0000000000007941 */ /* 0x000fea0003800200 */
.L_x_419:
        /* <DEDUP_REMOVED lines=57> */
.L_x_423:
[----:B------:R-:W-:Y:S01]  /*14e0*/  IMAD.MOV.U32 R14, RZ, RZ, R4 ;  /* 0x000000ffff0e7224 */ /* 0x000fe200078e0004 */
[----:B------:R-:W-:Y:S01]  /*14f0*/  MOV R19, R5 ;  /* 0x0000000500137202 */ /* 0x000fe20000000f00 */
[----:B------:R-:W-:Y:S01]  /*1500*/  IMAD.MOV.U32 R18, RZ, RZ, R6 ;  /* 0x000000ffff127224 */ /* 0x000fe200078e0006 */
[----:B------:R-:W-:Y:S02]  /*1510*/  MOV R16, 0x1530 ;  /* 0x0000153000107802 */ /* 0x000fe40000000f00 */
[----:B------:R-:W-:Y:S05]  /*1520*/  CALL.REL.NOINC `($__internal_11_$__cuda_sm20_div_s64) ;  /* 0x0000003400947944 */ /* 0x000fea0003c00000 */
[----:B------:R-:W-:Y:S02]  /*1530*/  MOV R20, R10 ;  /* 0x0000000a00147202 */ /* 0x000fe40000000f00 */
[----:B------:R-:W-:Y:S02]  /*1540*/  MOV R21, R11 ;  /* 0x0000000b00157202 */ /* 0x000fe40000000f00 */
.L_x_424:
[----:B------:R-:W-:Y:S05]  /*1550*/  BSYNC.RECONVERGENT B0 ;  /* 0x0000000000007941 */ /* 0x000fea0003800200 */
.L_x_422:
        /* <DEDUP_REMOVED lines=17> */
[----:B0-----:R-:W-:Y:S01]  /*1670*/  VIADD R11, R11, 0xffffffe ;  /* 0x0ffffffe0b0b7836 */ /* 0x001fe20000000000 */
[----:B------:R-:W-:-:S05]  /*1680*/  SHF.R.U32.HI R12, RZ, 0x2, R7 ;  /* 0x00000002ff0c7819 */ /* 0x000fca0000011607 */
[----:B------:R-:W0:Y:S02]  /*1690*/  F2I.FTZ.U32.TRUNC.NTZ R11, R11 ;  /* 0x0000000b000b7305 */ /* 0x000e24000021f000 */
[----:B0-----:R-:W-:-:S04]  /*16a0*/  IMAD.MOV R3, RZ, RZ, -R11 ;  /* 0x000000ffff037224 */ /* 0x001fc800078e0a0b */
[----:B------:R-:W-:Y:S01]  /*16b0*/  IMAD R5, R3, R4, RZ ;  /* 0x0000000403057224 */ /* 0x000fe200078e02ff */
[----:B------:R-:W-:Y:S02]  /*16c0*/  IABS R3, R2 ;  /* 0x0000000200037213 */ /* 0x000fe40000000000 */
[----:B------:R-:W-:Y:S01]  /*16d0*/  LOP3.LUT R2, R2, UR5, RZ, 0x3c, !PT ;  /* 0x0000000502027c12 */ /* 0x000fe2000f8e3cff */
[----:B------:R-:W-:Y:S02]  /*16e0*/  IMAD.HI.U32 R10, R11, R5, R10 ;  /* 0x000000050b0a7227 */ /* 0x000fe400078e000a */
[----:B------:R-:W0:Y:S01]  /*16f0*/  @!P1 S2R R11, SR_CgaCtaId ;  /* 0x00000000000b9919 */ /* 0x000e220000008800 */
[----:B------:R-:W-:Y:S02]  /*1700*/  ISETP.GE.AND P2, PT, R2, RZ, PT ;  /* 0x000000ff0200720c */ /* 0x000fe40003f46270 */
[----:B------:R-:W-:Y:S01]  /*1710*/  @!P1 MOV R2, 0x400 ;  /* 0x0000040000029802 */ /* 0x000fe20000000f00 */
[----:B------:R-:W-:-:S04]  /*1720*/  IMAD.HI.U32 R13, R10, R3, RZ ;  /* 0x000000030a0d7227 */ /* 0x000fc800078e00ff */
        /* <DEDUP_REMOVED lines=8> */
[----:B0-----:R-:W-:Y:S02]  /*17b0*/  @!P1 LEA R11, R11, R2, 0x18 ;  /* 0x000000020b0b9211 */ /* 0x001fe400078ec0ff */
[----:B------:R-:W-:Y:S02]  /*17c0*/  @!P1 SHF.L.U32 R5, R7, 0x2, RZ ;  /* 0x0000000207059819 */ /* 0x000fe400000006ff */
[----:B------:R-:W-:Y:S01]  /*17d0*/  @!P1 MOV R4, 0x400 ;  /* 0x0000040000049802 */ /* 0x000fe20000000f00 */
[----:B------:R-:W-:Y:S01]  /*17e0*/  @!P1 IMAD R2, R12, 0x14, R11 ;  /* 0x000000140c029824 */ /* 0x000fe200078e020b */
[----:B------:R-:W-:-:S02]  /*17f0*/  @!P1 LOP3.LUT R5, R5, 0xc, RZ, 0xc0, !PT ;  /* 0x0000000c05059812 */ /* 0x000fc400078ec0ff */
[----:B-1----:R-:W-:-:S03]  /*1800*/  @!P1 LEA R3, R3, R4, 0x18 ;  /* 0x0000000403039211 */ /* 0x002fc600078ec0ff */
[----:B------:R-:W-:Y:S02]  /*1810*/  @P3 VIADD R13, R13, 0x1 ;  /* 0x000000010d0d3836 */ /* 0x000fe40000000000 */
[----:B------:R-:W-:Y:S01]  /*1820*/  @!P1 IMAD.IADD R5, R2, 0x1, R5 ;  /* 0x0000000102059824 */ /* 0x000fe200078e0205 */
[----:B------:R-:W-:Y:S01]  /*1830*/  SHF.R.U32.HI R2, RZ, 0x3, R7 ;  /* 0x00000003ff027819 */ /* 0x000fe20000011607 */
[----:B------:R-:W-:Y:S01]  /*1840*/  @!P2 IMAD.MOV R13, RZ, RZ, -R13 ;  /* 0x000000ffff0da224 */ /* 0x000fe200078e0a0d */
[----:B------:R-:W-:Y:S01]  /*1850*/  @!P0 LOP3.LUT R13, RZ, UR5, RZ, 0x33, !PT ;  /* 0x00000005ff0d8c12 */ /* 0x000fe2000f8e33ff */
        /* <DEDUP_REMOVED lines=24> */
.L_x_426:
[----:B0-----:R-:W-:Y:S05]  /*19e0*/  BSYNC.RECONVERGENT B0 ;  /* 0x0000000000007941 */ /* 0x001fea0003800200 */
.L_x_425:
[----:B-----5:R-:W-:Y:S01]  /*19f0*/  @!P1 STS [R5], R16 ;  /* 0x0000001005009388 */ /* 0x020fe20000000800 */
[----:B------:R-:W0:Y:S08]  /*1a00*/  LDC R15, c[0x0][0x3e0] ;  /* 0x0000f800ff0f7b82 */ /* 0x000e300000000800 */
[----:B------:R-:W-:Y:S01]  /*1a10*/  BAR.SYNC.DEFER_BLOCKING 0x0 ;  /* 0x0000000000007b1d */ /* 0x000fe20000010000 */
[----:B------:R-:W-:-:S05]  /*1a20*/  ISETP.NE.AND P5, PT, R10, RZ, PT ;  /* 0x000000ff0a00720c */ /* 0x000fca0003fa5270 */
[----:B------:R-:W-:Y:S01]  /*1a30*/  BSSY.RECONVERGENT B1, `(.L_x_427) ;  /* 0x0000175000017945 */ /* 0x000fe20003800200 */
[----:B------:R-:W2:Y:S04]  /*1a40*/  @!P1 LDS R23, [R4] ;  /* 0x0000000004179984 */ /* 0x000ea80000000800 */
[----:B--2---:R-:W2:Y:S02]  /*1a50*/  SHFL.BFLY PT, R12, R23, 0x4, 0x1f ;  /* 0x0c801f00170c7f89 */ /* 0x004ea400000e0000 */
[----:B--2---:R-:W-:Y:S02]  /*1a60*/  FMNMX.FTZ R11, R12, R23, !PT ;  /* 0x000000170c0b7209 */ /* 0x004fe40007810000 */
[----:B0-----:R-:W-:-:S03]  /*1a70*/  IABS R12, R15 ;  /* 0x0000000f000c7213 */ /* 0x001fc60000000000 */
[----:B------:R-:W0:Y:S01]  /*1a80*/  SHFL.BFLY PT, R18, R11, 0x2, 0x1f ;  /* 0x0c401f000b127f89 */ /* 0x000e2200000e0000 */
[----:B------:R-:W2:Y:S08]  /*1a90*/  I2F.RP R16, R12 ;  /* 0x0000000c00107306 */ /* 0x000eb00000209400 */
[----:B--2---:R-:W2:Y:S01]  /*1aa0*/  MUFU.RCP R28, R16 ;  /* 0x00000010001c7308 */ /* 0x004ea20000001000 */
[----:B0-----:R-:W-:-:S05]  /*1ab0*/  FMNMX.FTZ R18, R11, R18, !PT ;  /* 0x000000120b127209 */ /* 0x001fca0007810000 */
[----:B------:R-:W0:Y:S01]  /*1ac0*/  SHFL.BFLY PT, R3, R18, 0x1, 0x1f ;  /* 0x0c201f0012037f89 */ /* 0x000e2200000e0000 */
[----:B--2---:R-:W-:-:S04]  /*1ad0*/  VIADD R28, R28, 0xffffffe ;  /* 0x0ffffffe1c1c7836 */ /* 0x004fc80000000000 */
[----:B------:R-:W2:Y:S01]  /*1ae0*/  F2I.FTZ.U32.TRUNC.NTZ R29, R28 ;  /* 0x0000001c001d7305 */ /* 0x000ea2000021f000 */
[----:B0-----:R-:W-:Y:S01]  /*1af0*/  FMNMX.FTZ R5, R18, R3, !PT ;  /* 0x0000000312057209 */ /* 0x001fe20007810000 */
[----:B--2---:R-:W-:-:S06]  /*1b00*/  IMAD.MOV R11, RZ, RZ, -R29 ;  /* 0x000000ffff0b7224 */ /* 0x004fcc00078e0a1d */
[----:B------:R-:W1:Y:S01]  /*1b10*/  I2F.RP R3, R17 ;  /* 0x0000001100037306 */ /* 0x000e620000209400 */
[----:B------:R-:W-:Y:S01]  /*1b20*/  HFMA2 R28, -RZ, RZ, 0, 0 ;  /* 0x00000000ff1c7431 */ /* 0x000fe200000001ff */
[----:B------:R-:W-:Y:S01]  /*1b30*/  FSETP.NEU.FTZ.AND P0, PT, R5, -INF , PT ;  /* 0xff8000000500780b */ /* 0x000fe20003f1d000 */
[----:B------:R-:W-:-:S03]  /*1b40*/  IMAD R11, R11, R12, RZ ;  /* 0x0000000c0b0b7224 */ /* 0x000fc600078e02ff */
[----:B------:R-:W-:Y:S01]  /*1b50*/  FSEL R4, R5, RZ, P0 ;  /* 0x000000ff05047208 */ /* 0x000fe20000000000 */
[----:B------:R-:W-:-:S04]  /*1b60*/  IMAD.HI.U32 R11, R29, R11, R28 ;  /* 0x0000000b1d0b7227 */ /* 0x000fc800078e001c */
[----:B------:R-:W-:-:S04]  /*1b70*/  FADD.FTZ R5, -R4, R23 ;  /* 0x0000001704057221 */ /* 0x000fc80000010100 */
[----:B------:R-:W-:Y:S01]  /*1b80*/  FMUL.FTZ R5, R5, 1.4426950216293334961 ;  /* 0x3fb8aa3b05057820 */ /* 0x000fe20000410000 */
[----:B-1----:R-:W0:Y:S08]  /*1b90*/  MUFU.RCP R26, R3 ;  /* 0x00000003001a7308 */ /* 0x002e300000001000 */
        /* <DEDUP_REMOVED lines=23> */
[----:B0-----:R-:W-:-:S06]  /*1d10*/  FADD.FTZ R18, R19, R18 ;  /* 0x0000001213127221 */ /* 0x001fcc0000010000 */
[-C--:B------:R-:W-:Y:S01]  /*1d20*/  @!P1 IADD3 R26, PT, PT, R26, -R17.reuse, RZ ;  /* 0x800000111a1a9210 */ /* 0x080fe20007ffe0ff */
[----:B------:R-:W-:Y:S01]  /*1d30*/  @!P1 VIADD R22, R22, 0x1 ;  /* 0x0000000116169836 */ /* 0x000fe20000000000 */
[----:B------:R-:W-:Y:S01]  /*1d40*/  @!P0 IADD3 R11, PT, PT, R11, 0x1, RZ ;  /* 0x000000010b0b8810 */ /* 0x000fe20007ffe0ff */
[----:B------:R-:W0:Y:S01]  /*1d50*/  SHFL.BFLY PT, R3, R18, 0x1, 0x1f ;  /* 0x0c201f0012037f89 */ /* 0x000e2200000e0000 */
[----:B------:R-:W-:Y:S01]  /*1d60*/  @!P0 IMAD.IADD R5, R5, 0x1, -R12 ;  /* 0x0000000105058824 */ /* 0x000fe200078e0a0c */
[----:B------:R-:W-:Y:S02]  /*1d70*/  ISETP.GE.U32.AND P2, PT, R26, R17, PT ;  /* 0x000000111a00720c */ /* 0x000fe40003f46070 */
[----:B------:R-:W-:Y:S02]  /*1d80*/  ISETP.NE.AND P0, PT, R15, RZ, PT ;  /* 0x000000ff0f00720c */ /* 0x000fe40003f05270 */
[----:B------:R-:W-:-:S09]  /*1d90*/  ISETP.GE.U32.AND P4, PT, R5, R12, PT ;  /* 0x0000000c0500720c */ /* 0x000fd20003f86070 */
[----:B------:R-:W-:Y:S01]  /*1da0*/  @P2 VIADD R22, R22, 0x1 ;  /* 0x0000000116162836 */ /* 0x000fe20000000000 */
[----:B------:R-:W-:Y:S02]  /*1db0*/  ISETP.GE.AND P2, PT, R14, RZ, PT ;  /* 0x000000ff0e00720c */ /* 0x000fe40003f46270 */
[----:B------:R-:W-:Y:S01]  /*1dc0*/  SHF.R.S32.HI R14, RZ, 0x1f, R10 ;  /* 0x0000001fff0e7819 */ /* 0x000fe2000001140a */
[----:B------:R-:W-:Y:S02]  /*1dd0*/  @P4 VIADD R11, R11, 0x1 ;  /* 0x000000010b0b4836 */ /* 0x000fe40000000000 */
[----:B------:R-:W-:Y:S02]  /*1de0*/  IMAD.MOV.U32 R5, RZ, RZ, R22 ;  /* 0x000000ffff057224 */ /* 0x000fe400078e0016 */
[----:B------:R-:W-:Y:S02]  /*1df0*/  IMAD.MOV.U32 R22, RZ, RZ, 0x7f800000 ;  /* 0x7f800000ff167424 */ /* 0x000fe400078e00ff */
[----:B0-----:R-:W-:Y:S01]  /*1e00*/  FADD.FTZ R3, R18, R3 ;  /* 0x0000000312037221 */ /* 0x001fe20000010000 */
[----:B------:R-:W-:Y:S01]  /*1e10*/  MOV R12, R11 ;  /* 0x0000000b000c7202 */ /* 0x000fe20000000f00 */
[----:B------:R-:W-:Y:S01]  /*1e20*/  @!P3 IMAD.MOV R5, RZ, RZ, -R5 ;  /* 0x000000ffff05b224 */ /* 0x000fe200078e0a05 */
[----:B------:R-:W-:-:S02]  /*1e30*/  ISETP.NE.AND P3, PT, R13, RZ, PT ;  /* 0x000000ff0d00720c */ /* 0x000fc40003f65270 */
[----:B------:R-:W-:Y:S01]  /*1e40*/  FSETP.NE.FTZ.AND P1, PT, R3, RZ, PT ;  /* 0x000000ff0300720b */ /* 0x000fe20003f35000 */
[----:B------:R-:W-:Y:S01]  /*1e50*/  @!P2 IMAD.MOV R12, RZ, RZ, -R12 ;  /* 0x000000ffff0ca224 */ /* 0x000fe200078e0a0c */
[----:B------:R-:W-:Y:S02]  /*1e60*/  @!P0 LOP3.LUT R12, RZ, R15, RZ, 0x33, !PT ;  /* 0x0000000fff0c8212 */ /* 0x000fe400078e33ff */
[----:B------:R-:W-:Y:S02]  /*1e70*/  LOP3.LUT P0, RZ, R7, 0x3e7, RZ, 0xc0, !PT ;  /* 0x000003e707ff7812 */ /* 0x000fe4000780c0ff */
[----:B------:R-:W-:Y:S01]  /*1e80*/  @!P5 LOP3.LUT R5, RZ, R17, RZ, 0x33, !PT ;  /* 0x00000011ff05d212 */ /* 0x000fe200078e33ff */
[----:B------:R-:W-:Y:S01]  /*1e90*/  IMAD R12, R12, UR13, RZ ;  /* 0x0000000d0c0c7c24 */ /* 0x000fe2000f8e02ff */
[----:B------:R-:W-:Y:S02]  /*1ea0*/  SEL R13, RZ, 0x1, !P3 ;  /* 0x00000001ff0d7807 */ /* 0x000fe40005800000 */
[----:B------:R-:W-:-:S02]  /*1eb0*/  ISETP.LT.U32.AND P2, PT, R20, R5, PT ;  /* 0x000000051400720c */ /* 0x000fc40003f41070 */
[----:B------:R-:W-:Y:S01]  /*1ec0*/  SHF.R.S32.HI R17, RZ, 0x1f, R5 ;  /* 0x0000001fff117819 */ /* 0x000fe20000011405 */
[----:B------:R-:W0:Y:S01]  /*1ed0*/  @P1 MUFU.LG2 R11, R3 ;  /* 0x00000003000b1308 */ /* 0x000e220000000c00 */
[----:B------:R-:W-:Y:S02]  /*1ee0*/  LOP3.LUT R13, R14, R13, RZ, 0xfc, !PT ;  /* 0x0000000d0e0d7212 */ /* 0x000fe400078efcff */
[----:B------:R-:W-:-:S04]  /*1ef0*/  ISETP.LT.AND.EX P2, PT, R21, R17, PT, P2 ;  /* 0x000000111500720c */ /* 0x000fc80003f41320 */
        /* <DEDUP_REMOVED lines=56> */
.L_x_430:
[----:B------:R-:W-:Y:S01]  /*2280*/  LEA.HI R2, R7, UR15, RZ, 0x1d ;  /* 0x0000000f07027c11 */ /* 0x000fe2000f8fe8ff */
[----:B------:R-:W-:Y:S01]  /*2290*/  IMAD.MOV.U32 R19, RZ, RZ, RZ ;  /* 0x000000ffff137224 */ /* 0x000fe200078e00ff */
[----:B------:R-:W-:Y:S02]  /*22a0*/  MOV R18, R30 ;  /* 0x0000001e00127202 */ /* 0x000fe40000000f00 */
[----:B------:R-:W-:Y:S01]  /*22b0*/  MOV R16, 0x22e0 ;  /* 0x000022e000107802 */ /* 0x000fe20000000f00 */
[----:B------:R-:W-:Y:S02]  /*22c0*/  IMAD.MOV.U32 R14, RZ, RZ, R2 ;  /* 0x000000ffff0e7224 */ /* 0x000fe400078e0002 */
[----:B------:R-:W-:Y:S05]  /*22d0*/  CALL.REL.NOINC `($__internal_11_$__cuda_sm20_div_s64) ;  /* 0x0000002800287944 */ /* 0x000fea0003c00000 */
[----:B------:R-:W-:Y:S02]  /*22e0*/  IADD3 R13, PT, PT, -R10, RZ, RZ ;  /* 0x000000ff0a0d7210 */ /* 0x000fe40007ffe1ff */
[----:B------:R-:W-:-:S03]  /*22f0*/  MOV R31, R11 ;  /* 0x0000000b001f7202 */ /* 0x000fc60000000f00 */
[----:B------:R-:W-:Y:S01]  /*2300*/  IMAD R12, R30, R13, R2 ;  /* 0x0000000d1e0c7224 */ /* 0x000fe200078e0202 */
[----:B------:R-:W-:-:S07]  /*2310*/  MOV R30, R10 ;  /* 0x0000000a001e7202 */ /* 0x000fce0000000f00 */
.L_x_431:
        /* <DEDUP_REMOVED lines=59> */
.L_x_433:
[----:B------:R-:W-:Y:S01]  /*26d0*/  IMAD.MOV.U32 R14, RZ, RZ, R30 ;  /* 0x000000ffff0e7224 */ /* 0x000fe200078e001e */
[----:B------:R-:W-:Y:S01]  /*26e0*/  MOV R19, R31 ;  /* 0x0000001f00137202 */ /* 0x000fe20000000f00 */
[----:B------:R-:W-:Y:S01]  /*26f0*/  IMAD.MOV.U32 R18, RZ, RZ, R34 ;  /* 0x000000ffff127224 */ /* 0x000fe200078e0022 */
[----:B------:R-:W-:Y:S02]  /*2700*/  MOV R16, 0x2720 ;  /* 0x0000272000107802 */ /* 0x000fe40000000f00 */
[----:B------:R-:W-:Y:S05]  /*2710*/  CALL.REL.NOINC `($__internal_11_$__cuda_sm20_div_s64) ;  /* 0x0000002400187944 */ /* 0x000fea0003c00000 */
[----:B------:R-:W-:-:S05]  /*2720*/  IADD3 R11, PT, PT, -R10, RZ, RZ ;  /* 0x000000ff0a0b7210 */ /* 0x000fca0007ffe1ff */
[----:B------:R-:W-:Y:S02]  /*2730*/  IMAD R30, R11, R34, R30 ;  /* 0x000000220b1e7224 */ /* 0x000fe400078e021e */
.L_x_434:
[----:B------:R-:W-:Y:S05]  /*2740*/  BSYNC.RECONVERGENT B0 ;  /* 0x0000000000007941 */ /* 0x000fea0003800200 */
.L_x_432:
        /* <DEDUP_REMOVED lines=159> */
.L_x_429:
[----:B------:R-:W0:Y:S01]  /*3140*/  LDC.64 R4, c[0x0][0x420] ;  /* 0x00010800ff047b82 */ /* 0x000e220000000a00 */
[----:B------:R-:W-:-:S05]  /*3150*/  IADD3 R2, PT, PT, R2, UR15, RZ ;  /* 0x0000000f02027c10 */ /* 0x000fca000fffe0ff */
[----:B0-----:R-:W-:-:S05]  /*3160*/  IMAD.WIDE.U32 R2, R2, 0x4, R4 ;  /* 0x0000000402027825 */ /* 0x001fca00078e0004 */
[----:B------:R1:W-:Y:S02]  /*3170*/  STG.E desc[UR10][R2.64], R22 ;  /* 0x0000001602007986 */ /* 0x0003e4000c10190a */
.L_x_428:
[----:B------:R-:W-:Y:S05]  /*3180*/  BSYNC.RECONVERGENT B1 ;  /* 0x0000000000017941 */ /* 0x000fea0003800200 */
.L_x_427:
        /* <DEDUP_REMOVED lines=17> */
.L_x_436:
[----:B------:R-:W-:Y:S05]  /*32a0*/  BSYNC.RECONVERGENT B0 ;  /* 0x0000000000007941 */ /* 0x000fea0003800200 */
.L_x_435:
        /* <DEDUP_REMOVED lines=49> */
.L_x_441:
        /* <DEDUP_REMOVED lines=133> */
.L_x_440:
        /* <DEDUP_REMOVED lines=73> */
.L_x_442:
[----:B------:R-:W-:-:S09]  /*42a0*/  UISETP.NE.OR UP1, UPT, UR5, URZ, UP1 ;  /* 0x000000ff0500728c */ /* 0x000fd20008f25670 */
[----:B------:R-:W-:Y:S05]  /*42b0*/  BRA.U !UP1, `(.L_x_438) ;  /* 0x0000000109947547 */ /* 0x000fea000b800000 */
.L_x_439:
[----:B------:R-:W-:-:S13]  /*42c0*/  ISETP.GE.AND P0, PT, R12, UR13, PT ;  /* 0x0000000d0c007c0c */ /* 0x000fda000bf06270 */
.L_x_443:
        /* <DEDUP_REMOVED lines=36> */
.L_x_438:
        /* <DEDUP_REMOVED lines=10> */
.L_x_444:
        /* <DEDUP_REMOVED lines=12> */
.L_x_437:
        /* <DEDUP_REMOVED lines=81> */
        .weak           $__internal_11_$__cuda_sm20_div_s64
        .type           $__internal_11_$__cuda_sm20_div_s64,@function
        .size           $__internal_11_$__cuda_sm20_div_s64,(.L_x_7179 - $__internal_11_$__cuda_sm20_div_s64)
$__internal_11_$__cuda_sm20_div_s64:
        /* <DEDUP_REMOVED lines=86> */
[----:B------:R-:W-:Y:S05]  /*50e0*/  RET.REL.NODEC R12 `(_ZN5flash32flash_fwd_splitkv_combine_kernelI23Flash_fwd_kernel_traitsILi128ELi64ELi128ELi4ELb0ELb0EN7cutlass6half_tE19Flash_kernel_traitsILi128ELi64ELi128ELi4ES3_EELi4ELi3ELb1EEEvNS_16Flash_fwd_paramsE) ;  /* 0xffffffac0cc47950 */ /* 0x000fea0003c3ffff */
.L_x_445:
        /* <DEDUP_REMOVED lines=9> */
.L_x_7179:


//--------------------- .text._ZN5flash32flash_fwd_splitkv_combine_kernelI23Flash_fwd_kernel_traitsILi128ELi64ELi128ELi4ELb0ELb0EN7cutlass6half_tE19Flash_kernel_traitsILi128ELi64ELi128ELi4ES3_EELi4ELi2ELb1EEEvNS_16Flash_fwd_paramsE --------------------------
	.section	.text._ZN5flash32flash_fwd_splitkv_combine_kernelI23Flash_fwd_kernel_traitsILi128ELi64ELi128ELi4ELb0ELb0EN7cutlass6half_tE19Flash_kernel_traitsILi128ELi64ELi128ELi4ES3_EELi4ELi2ELb1EEEvNS_16Flash_fwd_paramsE,"ax",@progbits
	.align	128
        .global         _ZN5flash32flash_fwd_splitkv_combine_kernelI23Flash_fwd_kernel_traitsILi128ELi64ELi128ELi4ELb0ELb0EN7cutlass6half_tE19Flash_kernel_traitsILi128ELi64ELi128ELi4ES3_EELi4ELi2ELb1EEEvNS_16Flash_fwd_paramsE
        .type           _ZN5flash32flash_fwd_splitkv_combine_kernelI23Flash_fwd_kernel_traitsILi128ELi64ELi128ELi4ELb0ELb0EN7cutlass6half_tE19Flash_kernel_traitsILi128ELi64ELi128ELi4ES3_EELi4ELi2ELb1EEEvNS_16Flash_fwd_paramsE,@function
        .size           _ZN5flash32flash_fwd_splitkv_combine_kernelI23Flash_fwd_kernel_traitsILi128ELi64ELi128ELi4ELb0ELb0EN7cutlass6half_tE19Flash_kernel_traitsILi128ELi64ELi128ELi4ES3_EELi4ELi2ELb1EEEvNS_16Flash_fwd_paramsE,(.L_x_7180 - _ZN5flash32flash_fwd_splitkv_combine_kernelI23Flash_fwd_kernel_traitsILi128ELi64ELi128ELi4ELb0ELb0EN7cutlass6half_tE19Flash_kernel_traitsILi128ELi64ELi128ELi4ES3_EELi4ELi2ELb1EEEvNS_16Flash_fwd_paramsE)
        .other          _ZN5flash32flash_fwd_splitkv_combine_kernelI23Flash_fwd_kernel_traitsILi128ELi64ELi128ELi4ELb0ELb0EN7cutlass6half_tE19Flash_kernel_traitsILi128ELi64ELi128ELi4ES3_EELi4ELi2ELb1EEEvNS_16Flash_fwd_paramsE,@"STO_CUDA_ENTRY STV_DEFAULT"
_ZN5flash32flash_fwd_splitkv_combine_kernelI23Flash_fwd_kernel_traitsILi128ELi64ELi128ELi4ELb0ELb0EN7cutlass6half_tE19Flash_kernel_traitsILi128ELi64ELi128ELi4ES3_EELi4ELi2ELb1EEEvNS_16Flash_fwd_paramsE:
.text._ZN5flash32flash_fwd_splitkv_combine_kernelI23Flash_fwd_kernel_traitsILi128ELi64ELi128ELi4ELb0ELb0EN7cutlass6half_tE19Flash_kernel_traitsILi128ELi64ELi128ELi4ES3_EELi4ELi2ELb1EEEvNS_16Flash_fwd_paramsE:
        /* <DEDUP_REMOVED lines=38> */
.L_x_446:
[----:B------:R-:W-:Y:S01]  /*0260*/  IMAD.U32 R24, RZ, RZ, UR21 ;  /* 0x00000015ff187e24 */ /* 0x000fe2000f8e00ff */
[----:B------:R-:W-:Y:S01]  /*0270*/  MOV R16, UR19 ;  /* 0x0000001300107c02 */ /* 0x000fe20008000f00 */
[----:B------:R-:W-:Y:S01]  /*0280*/  IMAD.U32 R17, RZ, RZ, UR15 ;  /* 0x0000000fff117e24 */ /* 0x000fe2000f8e00ff */
[----:B------:R-:W-:Y:S02]  /*0290*/  MOV R15, UR14 ;  /* 0x0000000e000f7c02 */ /* 0x000fe40008000f00 */
[----:B------:R-:W-:Y:S02]  /*02a0*/  MOV R14, 0x2c0 ;  /* 0x000002c0000e7802 */ /* 0x000fe40000000f00 */
[----:B------:R-:W-:Y:S05]  /*02b0*/  CALL.REL.NOINC `($__internal_12_$__cuda_sm20_div_s64) ;  /* 0x0000004800187944 */ /* 0x000fea0003c00000 */
[----:B------:R-:W-:-:S07]  /*02c0*/  MOV R12, R0 ;  /* 0x00000000000c7202 */ /* 0x000fce0000000f00 */
.L_x_447:
        /* <DEDUP_REMOVED lines=30> */
.L_x_449:
[----:B------:R-:W-:Y:S01]  /*04b0*/  IMAD.MOV.U32 R24, RZ, RZ, R12 ;  /* 0x000000ffff187224 */ /* 0x000fe200078e000c */
[----:B------:R-:W-:Y:S02]  /*04c0*/  MOV R17, R13 ;  /* 0x0000000d00117202 */ /* 0x000fe40000000f00 */
[----:B------:R-:W-:Y:S02]  /*04d0*/  MOV R14, 0x4f0 ;  /* 0x000004f0000e7802 */ /* 0x000fe40000000f00 */
[----:B------:R-:W-:Y:S05]  /*04e0*/  CALL.REL.NOINC `($__internal_12_$__cuda_sm20_div_s64) ;  /* 0x00000044008c7944 */ /* 0x000fea0003c00000 */
[----:B------:R-:W-:Y:S02]  /*04f0*/  MOV R6, R0 ;  /* 0x0000000000067202 */ /* 0x000fe40000000f00 */
[----:B------:R-:W-:Y:S02]  /*0500*/  MOV R7, R13 ;  /* 0x0000000d00077202 */ /* 0x000fe40000000f00 */
.L_x_450:
[----:B------:R-:W-:Y:S05]  /*0510*/  BSYNC.RECONVERGENT B0 ;  /* 0x0000000000007941 */ /* 0x000fea0003800200 */
.L_x_448:
        /* <DEDUP_REMOVED lines=57> */
.L_x_452:
[----:B------:R-:W-:Y:S01]  /*08b0*/  IMAD.MOV.U32 R24, RZ, RZ, R16 ;  /* 0x000000ffff187224 */ /* 0x000fe200078e0010 */
[----:B------:R-:W-:Y:S01]  /*08c0*/  MOV R16, R11 ;  /* 0x0000000b00107202 */ /* 0x000fe20000000f00 */
[----:B------:R-:W-:Y:S01]  /*08d0*/  IMAD.MOV.U32 R17, RZ, RZ, R15 ;  /* 0x000000ffff117224 */ /* 0x000fe200078e000f */
[----:B------:R-:W-:Y:S02]  /*08e0*/  MOV R15, R3 ;  /* 0x00000003000f7202 */ /* 0x000fe40000000f00 */
[----:B------:R-:W-:Y:S02]  /*08f0*/  MOV R14, 0x910 ;  /* 0x00000910000e7802 */ /* 0x000fe40000000f00 */
[----:B------:R-:W-:Y:S05]  /*0900*/  CALL.REL.NOINC `($__internal_12_$__cuda_sm20_div_s64) ;  /* 0x0000004000847944 */ /* 0x000fea0003c00000 */
[----:B------:R-:W-:Y:S02]  /*0910*/  MOV R12, R0 ;  /* 0x00000000000c7202 */ /* 0x000fe40000000f00 */
.L_x_453:
[----:B------:R-:W-:Y:S05]  /*0920*/  BSYNC.RECONVERGENT B0 ;  /* 0x0000000000007941 */ /* 0x000fea0003800200 */
.L_x_451:
        /* <DEDUP_REMOVED lines=69> */
[----:B------:R-:W-:Y:S01]  /*0d80*/  UIADD3 UR10, UPT, UPT, -UR17, URZ, URZ ;  /* 0x000000ff110a7290 */ /* 0x000fe2000fffe1ff */
[----:B------:R-:W0:Y:S03]  /*0d90*/  LDCU.U8 UR9, c[0x0][0x549] ;  /* 0x0000a920ff0977ac */ /* 0x000e260008000000 */
[----:B------:R-:W-:Y:S02]  /*0da0*/  ISETP.LT.U32.AND P1, PT, R0, UR13, PT ;  /* 0x0000000d00007c0c */ /* 0x000fe4000bf21070 */
[----:B------:R-:W-:Y:S01]  /*0db0*/  ISETP.LE.AND P0, PT, RZ, UR16, PT ;  /* 0x00000010ff007c0c */ /* 0x000fe2000bf03270 */
[----:B------:R-:W-:-:S02]  /*0dc0*/  UIMAD UR10, UR11, UR10, UR12 ;  /* 0x0000000a0b0a72a4 */ /* 0x000fc4000f8e020c */
[----:B------:R-:W-:Y:S02]  /*0dd0*/  ULOP3.LUT UR6, UR6, UR4, URZ, 0x3c, !UPT ;  /* 0x0000000406067292 */ /* 0x000fe4000f8e3cff */
[----:B------:R-:W-:-:S06]  /*0de0*/  UISETP.GT.U32.AND UP1, UPT, UR11, UR10, UPT ;  /* 0x0000000a0b00728c */ /* 0x000fcc000bf24070 */
[----:B------:R-:W-:Y:S02]  /*0df0*/  @!P1 VIADD R0, R0, -UR13 ;  /* 0x8000000d00009c36 */ /* 0x000fe40008000000 */
[----:B------:R-:W-:Y:S01]  /*0e00*/  @!P1 VIADD R5, R5, 0x1 ;  /* 0x0000000105059836 */ /* 0x000fe20000000000 */
[----:B------:R-:W-:Y:S01]  /*0e10*/  ISETP.NE.AND P1, PT, RZ, UR7, PT ;  /* 0x00000007ff007c0c */ /* 0x000fe2000bf25270 */
[----:B0-----:R-:W-:Y:S01]  /*0e20*/  UISETP.NE.AND UP0, UPT, UR9, URZ, UPT ;  /* 0x000000ff0900728c */ /* 0x001fe2000bf05270 */
[----:B------:R-:W-:Y:S01]  /*0e30*/  ISETP.GE.U32.AND P2, PT, R0, UR13, PT ;  /* 0x0000000d00007c0c */ /* 0x000fe2000bf46070 */
[----:B------:R-:W-:Y:S02]  /*0e40*/  @!UP1 UIADD3 UR10, UPT, UPT, UR10, -UR11, URZ ;  /* 0x8000000b0a0a9290 */ /* 0x000fe4000fffe0ff */
[----:B------:R-:W-:Y:S02]  /*0e50*/  @!UP1 UIADD3 UR17, UPT, UPT, UR17, 0x1, URZ ;  /* 0x0000000111119890 */ /* 0x000fe4000fffe0ff */
[----:B------:R-:W-:-:S02]  /*0e60*/  UISETP.GE.U32.AND UP3, UPT, UR10, UR11, UPT ;  /* 0x0000000b0a00728c */ /* 0x000fc4000bf66070 */
[----:B------:R-:W-:Y:S02]  /*0e70*/  UISETP.GE.AND UP1, UPT, UR6, URZ, UPT ;  /* 0x000000ff0600728c */ /* 0x000fe4000bf26270 */
[----:B------:R-:W-:Y:S02]  /*0e80*/  USEL UR9, UR5, 0x1, !UP0 ;  /* 0x0000000105097887 */ /* 0x000fe4000c000000 */
[----:B------:R-:W-:Y:S02]  /*0e90*/  USHF.R.S32.HI UR6, URZ, 0x1f, UR7 ;  /* 0x0000001fff067899 */ /* 0x000fe40008011407 */
[----:B------:R-:W-:-:S03]  /*0ea0*/  @P2 VIADD R5, R5, 0x1 ;  /* 0x0000000105052836 */ /* 0x000fc60000000000 */
[----:B------:R-:W-:Y:S01]  /*0eb0*/  @UP3 UIADD3 UR17, UPT, UPT, UR17, 0x1, URZ ;  /* 0x0000000111113890 */ /* 0x000fe2000fffe0ff */
[----:B------:R-:W-:Y:S01]  /*0ec0*/  @!P0 IMAD.MOV R5, RZ, RZ, -R5 ;  /* 0x000000ffff058224 */ /* 0x000fe200078e0a05 */
[----:B------:R-:W-:Y:S01]  /*0ed0*/  @!P1 LOP3.LUT R5, RZ, UR13, RZ, 0x33, !PT ;  /* 0x0000000dff059c12 */ /* 0x000fe2000f8e33ff */
[----:B------:R-:W-:Y:S02]  /*0ee0*/  UISETP.NE.AND UP3, UPT, UR8, URZ, UPT ;  /* 0x000000ff0800728c */ /* 0x000fe4000bf65270 */
[----:B------:R-:W-:Y:S01]  /*0ef0*/  @!UP1 UIADD3 UR17, UPT, UPT, -UR17, URZ, URZ ;  /* 0x000000ff11119290 */ /* 0x000fe2000fffe1ff */
[----:B------:R-:W-:Y:S01]  /*0f00*/  ISETP.LT.U32.AND P0, PT, R12, R5, PT ;  /* 0x000000050c00720c */ /* 0x000fe20003f01070 */
[----:B------:R-:W-:Y:S01]  /*0f10*/  USEL UR5, URZ, 0x1, !UP3 ;  /* 0x00000001ff057887 */ /* 0x000fe2000d800000 */
[----:B------:R-:W-:Y:S01]  /*0f20*/  SHF.R.S32.HI R9, RZ, 0x1f, R5 ;  /* 0x0000001fff097819 */ /* 0x000fe20000011405 */
[----:B------:R-:W-:Y:S02]  /*0f30*/  @!UP2 ULOP3.LUT UR17, URZ, UR4, URZ, 0x33, !UPT ;  /* 0x00000004ff11a292 */ /* 0x000fe4000f8e33ff */
[----:B------:R-:W-:Y:S01]  /*0f40*/  ULOP3.LUT UR6, UR6, UR5, URZ, 0xfc, !UPT ;  /* 0x0000000506067292 */ /* 0x000fe2000f8efcff */
        /* <DEDUP_REMOVED lines=26> */
.L_x_455:
[----:B------:R-:W-:Y:S01]  /*10f0*/  IMAD.MOV.U32 R24, RZ, RZ, R12 ;  /* 0x000000ffff187224 */ /* 0x000fe200078e000c */
[----:B------:R-:W-:Y:S01]  /*1100*/  MOV R16, R10 ;  /* 0x0000000a00107202 */ /* 0x000fe20000000f00 */
[----:B------:R-:W-:Y:S01]  /*1110*/  IMAD.MOV.U32 R17, RZ, RZ, R13 ;  /* 0x000000ffff117224 */ /* 0x000fe200078e000d */
[----:B------:R-:W-:Y:S02]  /*1120*/  MOV R15, R4 ;  /* 0x00000004000f7202 */ /* 0x000fe40000000f00 */
[----:B------:R-:W-:Y:S02]  /*1130*/  MOV R14, 0x1150 ;  /* 0x00001150000e7802 */ /* 0x000fe40000000f00 */
[----:B------:R-:W-:Y:S05]  /*1140*/  CALL.REL.NOINC `($__internal_12_$__cuda_sm20_div_s64) ;  /* 0x0000003800747944 */ /* 0x000fea0003c00000 */
[----:B------:R-:W-:Y:S02]  /*1150*/  MOV R30, R0 ;  /* 0x00000000001e7202 */ /* 0x000fe40000000f00 */
[----:B------:R-:W-:Y:S02]  /*1160*/  MOV R31, R13 ;  /* 0x0000000d001f7202 */ /* 0x000fe40000000f00 */
.L_x_456:
[----:B------:R-:W-:Y:S05]  /*1170*/  BSYNC.RECONVERGENT B0 ;  /* 0x0000000000007941 */ /* 0x000fea0003800200 */
.L_x_454:
        /* <DEDUP_REMOVED lines=57> */
.L_x_458:
[----:B------:R-:W-:Y:S01]  /*1510*/  IMAD.MOV.U32 R24, RZ, RZ, R6 ;  /* 0x000000ffff187224 */ /* 0x000fe200078e0006 */
[----:B------:R-:W-:Y:S01]  /*1520*/  MOV R17, R7 ;  /* 0x0000000700117202 */ /* 0x000fe20000000f00 */
[----:B------:R-:W-:Y:S01]  /*1530*/  IMAD.MOV.U32 R16, RZ, RZ, R9 ;  /* 0x000000ffff107224 */ /* 0x000fe200078e0009 */
[----:B------:R-:W-:Y:S02]  /*1540*/  MOV R14, 0x1560 ;  /* 0x00001560000e7802 */ /* 0x000fe40000000f00 */
[----:B------:R-:W-:Y:S05]  /*1550*/  CALL.REL.NOINC `($__internal_12_$__cuda_sm20_div_s64) ;  /* 0x0000003400707944 */ /* 0x000fea0003c00000 */
[----:B------:R-:W-:Y:S02]  /*1560*/  MOV R22, R0 ;  /* 0x0000000000167202 */ /* 0x000fe40000000f00 */
[----:B------:R-:W-:Y:S02]  /*1570*/  MOV R23, R13 ;  /* 0x0000000d00177202 */ /* 0x000fe40000000f00 */
.L_x_459:
[----:B------:R-:W-:Y:S05]  /*1580*/  BSYNC.RECONVERGENT B0 ;  /* 0x0000000000007941 */ /* 0x000fea0003800200 */
.L_x_457:
[----:B------:R-:W0:Y:S01]  /*1590*/  LDCU UR8, c[0x0][0x434] ;  /* 0x00008680ff0877ac */ /* 0x000e220008000800 */
[----:B------:R-:W-:Y:S01]  /*15a0*/  BSSY.RECONVERGENT B0, `(.L_x_460) ;  /* 0x0000050000007945 */ /* 0x000fe20003800200 */
[----:B------:R-:W-:Y:S01]  /*15b0*/  MOV R19, 0xff800000 ;  /* 0xff80000000137802 */ /* 0x000fe20000000f00 */
[----:B------:R-:W-:Y:S01]  /*15c0*/  USHF.R.S32.HI UR4, URZ, 0x1f, UR22 ;  /* 0x0000001fff047899 */ /* 0x000fe20008011416 */
[----:B------:R-:W1:Y:S03]  /*15d0*/  LDCU UR5, c[0x0][0x534] ;  /* 0x0000a680ff0577ac */ /* 0x000e660008000800 */
[----:B------:R-:W-:Y:S01]  /*15e0*/  ULOP3.LUT UR4, UR4, 0x1, URZ, 0xfc, !UPT ;  /* 0x0000000104047892 */ /* 0x000fe2000f8efcff */
[----:B------:R-:W2:Y:S01]  /*15f0*/  LDCU.64 UR10, c[0x0][0x358] ;  /* 0x00006b00ff0a77ac */ /* 0x000ea20008000a00 */
[----:B0-----:R-:W-:-:S04]  /*1600*/  IABS R6, UR8 ;  /* 0x0000000800067c13 */ /* 0x001fc80008000000 */
[----:B------:R-:W0:Y:S08]  /*1610*/  I2F.RP R7, R6 ;  /* 0x0000000600077306 */ /* 0x000e300000209400 */
[----:B0-----:R-:W0:Y:S02]  /*1620*/  MUFU.RCP R12, R7 ;  /* 0x00000007000c7308 */ /* 0x001e240000001000 */
[----:B0-----:R-:W-:Y:S01]  /*1630*/  VIADD R12, R12, 0xffffffe ;  /* 0x0ffffffe0c0c7836 */ /* 0x001fe20000000000 */
[----:B------:R-:W0:Y:S05]  /*1640*/  S2R R7, SR_TID.X ;  /* 0x0000000000077919 */ /* 0x000e2a0000002100 */
[----:B------:R-:W3:Y:S02]  /*1650*/  F2I.FTZ.U32.TRUNC.NTZ R13, R12 ;  /* 0x0000000c000d7305 */ /* 0x000ee4000021f000 */
[----:B---3--:R-:W-:-:S02]  /*1660*/  IMAD.MOV R0, RZ, RZ, -R13 ;  /* 0x000000ffff007224 */ /* 0x008fc400078e0a0d */
[----:B------:R-:W-:Y:S02]  /*1670*/  HFMA2 R12, -RZ, RZ, 0, 0 ;  /* 0x00000000ff0c7431 */ /* 0x000fe400000001ff */
[----:B------:R-:W-:Y:S01]  /*1680*/  IMAD R5, R0, R6, RZ ;  /* 0x0000000600057224 */ /* 0x000fe200078e02ff */
[----:B------:R-:W-:Y:S02]  /*1690*/  IABS R0, R2 ;  /* 0x0000000200007213 */ /* 0x000fe40000000000 */
[----:B------:R-:W-:Y:S01]  /*16a0*/  LOP3.LUT R2, R2, UR8, RZ, 0x3c, !PT ;  /* 0x0000000802027c12 */ /* 0x000fe2000f8e3cff */
[----:B------:R-:W-:-:S03]  /*16b0*/  IMAD.HI.U32 R5, R13, R5, R12 ;  /* 0x000000050d057227 */ /* 0x000fc600078e000c */
[----:B------:R-:W-:-:S03]  /*16c0*/  ISETP.GE.AND P1, PT, R2, RZ, PT ;  /* 0x000000ff0200720c */ /* 0x000fc60003f26270 */
[----:B------:R-:W-:Y:S01]  /*16d0*/  IMAD.HI.U32 R14, R5, R0, RZ ;  /* 0x00000000050e7227 */ /* 0x000fe200078e00ff */
[----:B0-----:R-:W-:-:S03]  /*16e0*/  SHF.R.U32.HI R12, RZ, 0x2, R7 ;  /* 0x00000002ff0c7819 */ /* 0x001fc60000011607 */
        /* <DEDUP_REMOVED lines=14> */
[----:B-1----:R-:W-:-:S03]  /*17d0*/  ISETP.GE.AND P0, PT, R12, UR5, PT ;  /* 0x000000050c007c0c */ /* 0x002fc6000bf06270 */
[----:B------:R-:W-:Y:S01]  /*17e0*/  IMAD R6, R14, UR4, RZ ;  /* 0x000000040e067c24 */ /* 0x000fe2000f8e02ff */
[----:B------:R-:W1:Y:S04]  /*17f0*/  LDCU UR4, c[0x0][0x430] ;  /* 0x00008600ff0477ac */ /* 0x000e680008000800 */
[----:B------:R-:W-:-:S04]  /*1800*/  IABS R16, R6 ;  /* 0x0000000600107213 */ /* 0x000fc80000000000 */
[----:B------:R-:W3:Y:S01]  /*1810*/  I2F.RP R2, R16 ;  /* 0x0000001000027306 */ /* 0x000ee20000209400 */
[----:B------:R-:W-:-:S05]  /*1820*/  VIADD R13, R16, UR18 ;  /* 0x00000012100d7c36 */ /* 0x000fca0008000000 */
[----:B------:R-:W-:Y:S02]  /*1830*/  IABS R15, R13 ;  /* 0x0000000d000f7213 */ /* 0x000fe40000000000 */
[----:B0-----:R-:W-:Y:S01]  /*1840*/  IADD3 R20, PT, PT, R20, 0xffffffe, RZ ;  /* 0x0ffffffe14147810 */ /* 0x001fe20007ffe0ff */
[----:B-1----:R-:W-:-:S03]  /*1850*/  UIMAD UR8, UR8, UR4, URZ ;  /* 0x00000004080872a4 */ /* 0x002fc6000f8e02ff */
[----:B------:R0:W-:Y:S08]  /*1860*/  F2I.FTZ.U32.TRUNC.NTZ R21, R20 ;  /* 0x0000001400157305 */ /* 0x0001f0000021f000 */
[----:B---3--:R-:W1:Y:S01]  /*1870*/  MUFU.RCP R24, R2 ;  /* 0x0000000200187308 */ /* 0x008e620000001000 */
[----:B0-----:R-:W-:Y:S02]  /*1880*/  IMAD.MOV.U32 R20, RZ, RZ, RZ ;  /* 0x000000ffff147224 */ /* 0x001fe400078e00ff */
[----:B-1----:R-:W-:-:S02]  /*1890*/  VIADD R24, R24, 0xffffffe ;  /* 0x0ffffffe18187836 */ /* 0x002fc40000000000 */
[----:B------:R-:W-:-:S03]  /*18a0*/  IMAD.MOV R2, RZ, RZ, -R21 ;  /* 0x000000ffff027224 */ /* 0x000fc600078e0a15 */
[----:B------:R-:W0:Y:S02]  /*18b0*/  F2I.FTZ.U32.TRUNC.NTZ R25, R24 ;  /* 0x0000001800197305 */ /* 0x000e24000021f000 */
[----:B0-----:R-:W-:Y:S02]  /*18c0*/  IADD3 R5, PT, PT, RZ, -R25, RZ ;  /* 0x80000019ff057210 */ /* 0x001fe40007ffe0ff */
[----:B------:R-:W-:-:S03]  /*18d0*/  MOV R24, RZ ;  /* 0x000000ff00187202 */ /* 0x000fc60000000f00 */
[----:B------:R-:W-:Y:S01]  /*18e0*/  IMAD R18, R5, R16, RZ ;  /* 0x0000001005127224 */ /* 0x000fe200078e02ff */
[----:B------:R-:W-:-:S03]  /*18f0*/  IABS R5, R6 ;  /* 0x0000000600057213 */ /* 0x000fc60000000000 */
[----:B------:R-:W-:-:S04]  /*1900*/  IMAD.HI.U32 R18, R25, R18, R24 ;  /* 0x0000001219127227 */ /* 0x000fc800078e0018 */
[----:B------:R-:W-:Y:S02]  /*1910*/  IMAD.MOV R5, RZ, RZ, -R5 ;  /* 0x000000ffff057224 */ /* 0x000fe400078e0a05 */
[----:B------:R-:W-:-:S04]  /*1920*/  IMAD.HI.U32 R18, R18, R15, RZ ;  /* 0x0000000f12127227 */ /* 0x000fc800078e00ff */
[----:B------:R-:W-:-:S05]  /*1930*/  IMAD R5, R18, R5, R15 ;  /* 0x0000000512057224 */ /* 0x000fca00078e020f */
[----:B------:R-:W-:-:S13]  /*1940*/  ISETP.GT.U32.AND P1, PT, R16, R5, PT ;  /* 0x000000051000720c */ /* 0x000fda0003f24070 */
[----:B------:R-:W-:-:S04]  /*1950*/  @!P1 IADD3 R5, PT, PT, R5, -R16, RZ ;  /* 0x8000001005059210 */ /* 0x000fc80007ffe0ff */
[----:B------:R-:W-:Y:S01]  /*1960*/  ISETP.GE.U32.AND P2, PT, R5, R16, PT ;  /* 0x000000100500720c */ /* 0x000fe20003f46070 */
[----:B------:R-:W-:-:S04]  /*1970*/  IMAD R5, R2, R8, RZ ;  /* 0x0000000802057224 */ /* 0x000fc800078e02ff */
[----:B------:R-:W-:Y:S01]  /*1980*/  IMAD.HI.U32 R5, R21, R5, R20 ;  /* 0x0000000515057227 */ /* 0x000fe200078e0014 */
[----:B--2---:R-:W-:Y:S07]  /*1990*/  @P0 BRA `(.L_x_461) ;  /* 0x0000000000400947 */ /* 0x004fee0003800000 */
        /* <DEDUP_REMOVED lines=16> */
.L_x_461:
[----:B------:R-:W-:Y:S05]  /*1aa0*/  BSYNC.RECONVERGENT B0 ;  /* 0x0000000000007941 */ /* 0x000fea0003800200 */
.L_x_460:
[----:B------:R-:W1:Y:S01]  /*1ab0*/  S2R R20, SR_CgaCtaId ;  /* 0x0000000000147919 */ /* 0x000e620000008800 */
        /* <DEDUP_REMOVED lines=8> */
[----:B-1----:R-:W-:Y:S02]  /*1b40*/  LEA R20, R20, R17, 0x18 ;  /* 0x0000001114147211 */ /* 0x002fe400078ec0ff */
[----:B------:R-:W-:-:S03]  /*1b50*/  LOP3.LUT R17, R7, 0x3, RZ, 0xc0, !PT ;  /* 0x0000000307117812 */ /* 0x000fc600078ec0ff */
[C-C-:B------:R-:W-:Y:S02]  /*1b60*/  @!P0 IMAD R21, R12.reuse, 0x14, R20.reuse ;  /* 0x000000140c158824 */ /* 0x140fe400078e0214 */
[----:B------:R-:W-:Y:S02]  /*1b70*/  IMAD R17, R17, 0x14, R20 ;  /* 0x0000001411117824 */ /* 0x000fe400078e0214 */
[----:B------:R-:W-:Y:S02]  /*1b80*/  @!P0 IMAD.IADD R20, R21, 0x1, R2 ;  /* 0x0000000115148824 */ /* 0x000fe400078e0202 */
[----:B------:R-:W-:Y:S02]  /*1b90*/  IMAD.MOV.U32 R21, RZ, RZ, -0x800000 ;  /* 0xff800000ff157424 */ /* 0x000fe400078e00ff */
[----:B0-----:R-:W-:Y:S01]  /*1ba0*/  IMAD R24, R12, 0x4, R17 ;  /* 0x000000040c187824 */ /* 0x001fe200078e0211 */
[----:B-----5:R0:W-:Y:S01]  /*1bb0*/  @!P0 STS [R20], R19 ;  /* 0x0000001314008388 */ /* 0x0201e20000000800 */
[----:B------:R-:W-:Y:S01]  /*1bc0*/  BAR.SYNC.DEFER_BLOCKING 0x0 ;  /* 0x0000000000007b1d */ /* 0x000fe20000010000 */
[----:B0-----:R-:W-:-:S05]  /*1bd0*/  IMAD.HI.U32 R19, R5, R15, RZ ;  /* 0x0000000f05137227 */ /* 0x001fca00078e00ff */
[----:B------:R-:W0:Y:S01]  /*1be0*/  @!P0 LDS R21, [R24] ;  /* 0x0000000018158984 */ /* 0x000e220000000800 */
[----:B------:R-:W-:-:S04]  /*1bf0*/  IMAD.MOV R5, RZ, RZ, -R19 ;  /* 0x000000ffff057224 */ /* 0x000fc800078e0a13 */
[----:B------:R-:W-:Y:S01]  /*1c00*/  IMAD R5, R8, R5, R15 ;  /* 0x0000000508057224 */ /* 0x000fe200078e020f */
[----:B0-----:R-:W0:Y:S02]  /*1c10*/  SHFL.BFLY PT, R2, R21, 0x2, 0x1f ;  /* 0x0c401f0015027f89 */ /* 0x001e2400000e0000 */
        /* <DEDUP_REMOVED lines=17> */
[----:B------:R-:W-:Y:S02]  /*1d30*/  ISETP.GE.AND P2, PT, R13, RZ, PT ;  /* 0x000000ff0d00720c */ /* 0x000fe40003f46270 */
[----:B------:R-:W-:Y:S01]  /*1d40*/  SHF.R.S32.HI R8, RZ, 0x1f, R6 ;  /* 0x0000001fff087819 */ /* 0x000fe20000011406 */
[----:B------:R-:W-:Y:S02]  /*1d50*/  IMAD R6, R6, UR8, RZ ;  /* 0x0000000806067c24 */ /* 0x000fe4000f8e02ff */
[----:B------:R-:W-:-:S06]  /*1d60*/  @P4 VIADD R19, R19, 0x1 ;  /* 0x0000000113134836 */ /* 0x000fcc0000000000 */
[----:B------:R-:W-:Y:S01]  /*1d70*/  @!P3 IMAD.MOV R18, RZ, RZ, -R18 ;  /* 0x000000ffff12b224 */ /* 0x000fe200078e0a12 */
[----:B------:R-:W-:Y:S01]  /*1d80*/  ISETP.NE.AND P3, PT, R14, RZ, PT ;  /* 0x000000ff0e00720c */ /* 0x000fe20003f65270 */
[----:B------:R-:W-:Y:S01]  /*1d90*/  @!P2 IMAD.MOV R19, RZ, RZ, -R19 ;  /* 0x000000ffff13a224 */ /* 0x000fe200078e0a13 */
[----:B------:R-:W-:Y:S02]  /*1da0*/  @!P0 LOP3.LUT R19, RZ, R0, RZ, 0x33, !PT ;  /* 0x00000000ff138212 */ /* 0x000fe400078e33ff */
[----:B------:R-:W-:Y:S02]  /*1db0*/  LOP3.LUT P0, RZ, R7, 0x3f3, RZ, 0xc0, !PT ;  /* 0x000003f307ff7812 */ /* 0x000fe4000780c0ff */
[----:B------:R-:W-:Y:S01]  /*1dc0*/  @!P5 LOP3.LUT R18, RZ, R16, RZ, 0x33, !PT ;  /* 0x00000010ff12d212 */ /* 0x000fe200078e33ff */
[----:B------:R-:W-:Y:S01]  /*1dd0*/  IMAD R14, R19, UR9, RZ ;  /* 0x00000009130e7c24 */ /* 0x000fe2000f8e02ff */
[----:B------:R-:W-:Y:S02]  /*1de0*/  SEL R5, RZ, 0x1, !P3 ;  /* 0x00000001ff057807 */ /* 0x000fe40005800000 */
[----:B------:R-:W-:Y:S01]  /*1df0*/  ISETP.LT.U32.AND P2, PT, R22, R18, PT ;  /* 0x000000121600720c */ /* 0x000fe20003f41070 */
[----:B0-----:R-:W-:Y:S01]  /*1e00*/  FADD.FTZ R17, R20, R17 ;  /* 0x0000001114117221 */ /* 0x001fe20000010000 */
[----:B------:R-:W-:Y:S01]  /*1e10*/  SHF.R.S32.HI R15, RZ, 0x1f, R18 ;  /* 0x0000001fff0f7819 */ /* 0x000fe20000011412 */
[----:B------:R-:W-:Y:S01]  /*1e20*/  IMAD.MOV.U32 R20, RZ, RZ, 0x7f800000 ;  /* 0x7f800000ff147424 */ /* 0x000fe200078e00ff */
[----:B------:R-:W-:-:S02]  /*1e30*/  LOP3.LUT R5, R8, R5, RZ, 0xfc, !PT ;  /* 0x0000000508057212 */ /* 0x000fc400078efcff */
[----:B------:R-:W0:Y:S01]  /*1e40*/  SHFL.BFLY PT, R24, R17, 0x1, 0x1f ;  /* 0x0c201f0011187f89 */ /* 0x000e2200000e0000 */
[----:B------:R-:W-:Y:S02]  /*1e50*/  ISETP.LT.AND.EX P2, PT, R23, R15, PT, P2 ;  /* 0x0000000f1700720c */ /* 0x000fe40003f41320 */
[----:B------:R-:W-:Y:S02]  /*1e60*/  IMAD R5, R5, R14, RZ ;  /* 0x0000000e05057224 */ /* 0x000fe400078e02ff */
[----:B------:R-:W-:Y:S01]  /*1e70*/  SEL R8, R22, R18, P2 ;  /* 0x0000001216087207 */ /* 0x000fe20001000000 */
[----:B0-----:R-:W-:-:S05]  /*1e80*/  FADD.FTZ R24, R17, R24 ;  /* 0x0000001811187221 */ /* 0x001fca0000010000 */
[----:B------:R-:W-:-:S13]  /*1e90*/  FSETP.NE.FTZ.AND P1, PT, R24, RZ, PT ;  /* 0x000000ff1800720b */ /* 0x000fda0003f35000 */
[----:B------:R-:W0:Y:S02]  /*1ea0*/  @P1 MUFU.LG2 R13, R24 ;  /* 0x00000018000d1308 */ /* 0x000e240000000c00 */
[----:B0-----:R-:W-:Y:S01]  /*1eb0*/  @P1 FFMA.FTZ R20, R13, 0.69314718246459960938, R2 ;  /* 0x3f3172180d141823 */ /* 0x001fe20000010002 */
        /* <DEDUP_REMOVED lines=52> */
.L_x_465:
[----:B------:R-:W-:Y:S01]  /*2200*/  LEA.HI R24, R7, UR20, RZ, 0x1e ;  /* 0x0000001407187c11 */ /* 0x000fe2000f8ff0ff */
[----:B------:R-:W-:Y:S01]  /*2210*/  IMAD.MOV.U32 R17, RZ, RZ, RZ ;  /* 0x000000ffff117224 */ /* 0x000fe200078e00ff */
[----:B------:R-:W-:Y:S01]  /*2220*/  MOV R14, 0x2250 ;  /* 0x00002250000e7802 */ /* 0x000fe20000000f00 */
[----:B------:R-:W-:Y:S02]  /*2230*/  IMAD.MOV.U32 R16, RZ, RZ, R26 ;  /* 0x000000ffff107224 */ /* 0x000fe400078e001a */
[----:B------:R-:W-:Y:S05]  /*2240*/  CALL.REL.NOINC `($__internal_12_$__cuda_sm20_div_s64) ;  /* 0x0000002800347944 */ /* 0x000fea0003c00000 */
[----:B------:R-:W-:Y:S02]  /*2250*/  IADD3 R15, PT, PT, -R0, RZ, RZ ;  /* 0x000000ff000f7210 */ /* 0x000fe40007ffe1ff */
[----:B------:R-:W-:-:S03]  /*2260*/  MOV R27, R13 ;  /* 0x0000000d001b7202 */ /* 0x000fc60000000f00 */
[----:B------:R-:W-:Y:S01]  /*2270*/  IMAD R24, R26, R15, R24 ;  /* 0x0000000f1a187224 */ /* 0x000fe200078e0218 */
[----:B------:R-:W-:-:S07]  /*2280*/  MOV R26, R0 ;  /* 0x00000000001a7202 */ /* 0x000fce0000000f00 */
.L_x_466:
[----:B------:R-:W-:Y:S01]  /*2290*/  IABS R14, UR19 ;  /* 0x00000013000e7c13 */ /* 0x000fe20008000000 */
[----:B------:R-:W-:Y:S01]  /*22a0*/  IMAD R4, R4, R11, RZ ;  /* 0x0000000b04047224 */ /* 0x000fe200078e02ff */
[----:B------:R-:W-:Y:S01]  /*22b0*/  IABS R12, R24 ;  /* 0x00000018000c7213 */ /* 0x000fe20000000000 */
[----:B------:R-:W-:Y:S01]  /*22c0*/  BSSY.RECONVERGENT B0, `(.L_x_467) ;  /* 0x0000040000007945 */ /* 0x000fe20003800200 */
[----:B------:R-:W0:Y:S01]  /*22d0*/  I2F.U32.RP R15, R14 ;  /* 0x0000000e000f7306 */ /* 0x000e220000209000 */
[----:B------:R-:W-:Y:S01]  /*22e0*/  IABS R0, UR19 ;  /* 0x0000001300007c13 */ /* 0x000fe20008000000 */
[----:B------:R-:W-:-:S04]  /*22f0*/  IMAD R3, R10, R3, R4 ;  /* 0x000000030a037224 */ /* 0x000fc800078e0204 */
[----:B------:R-:W-:Y:S02]  /*2300*/  IMAD.MOV R0, RZ, RZ, -R0 ;  /* 0x000000ffff007224 */ /* 0x000fe400078e0a00 */
[----:B0-----:R-:W0:Y:S02]  /*2310*/  MUFU.RCP R16, R15 ;  /* 0x0000000f00107308 */ /* 0x001e240000001000 */
[----:B0-----:R-:W-:-:S06]  /*2320*/  VIADD R16, R16, 0xffffffe ;  /* 0x0ffffffe10107836 */ /* 0x001fcc0000000000 */
[----:B------:R-:W0:Y:S02]  /*2330*/  F2I.FTZ.U32.TRUNC.NTZ R17, R16 ;  /* 0x0000001000117305 */ /* 0x000e24000021f000 */
[----:B0-----:R-:W-:Y:S01]  /*2340*/  IMAD.MOV R13, RZ, RZ, -R17 ;  /* 0x000000ffff0d7224 */ /* 0x001fe200078e0a11 */
[----:B------:R-:W-:-:S03]  /*2350*/  MOV R16, RZ ;  /* 0x000000ff00107202 */ /* 0x000fc60000000f00 */
[----:B------:R-:W-:-:S04]  /*2360*/  IMAD R13, R13, R14, RZ ;  /* 0x0000000e0d0d7224 */ /* 0x000fc800078e02ff */
[----:B------:R-:W-:-:S04]  /*2370*/  IMAD.HI.U32 R13, R17, R13, R16 ;  /* 0x0000000d110d7227 */ /* 0x000fc800078e0010 */
[----:B------:R-:W-:-:S04]  /*2380*/  IMAD.WIDE.U32 R16, R10, R11, RZ ;  /* 0x0000000b0a107225 */ /* 0x000fc800078e00ff */
[----:B------:R-:W-:-:S04]  /*2390*/  IMAD.HI.U32 R13, R13, R12, RZ ;  /* 0x0000000c0d0d7227 */ /* 0x000fc800078e00ff */
[----:B------:R-:W-:Y:S01]  /*23a0*/  IMAD R15, R13, R0, R12 ;  /* 0x000000000d0f7224 */ /* 0x000fe200078e020c */
[----:B------:R-:W-:Y:S01]  /*23b0*/  LOP3.LUT R0, R24, UR19, RZ, 0x3c, !PT ;  /* 0x0000001318007c12 */ /* 0x000fe2000f8e3cff */
[----:B------:R-:W-:Y:S02]  /*23c0*/  IMAD.IADD R3, R17, 0x1, R3 ;  /* 0x0000000111037824 */ /* 0x000fe400078e0203 */
[-C--:B------:R-:W-:Y:S01]  /*23d0*/  IMAD.WIDE.U32 R32, R16, R30.reuse, RZ ;  /* 0x0000001e10207225 */ /* 0x080fe200078e00ff */
[----:B------:R-:W-:Y:S02]  /*23e0*/  ISETP.GT.U32.AND P1, PT, R14, R15, PT ;  /* 0x0000000f0e00720c */ /* 0x000fe40003f24070 */
[----:B------:R-:W-:Y:S01]  /*23f0*/  ISETP.GE.AND P0, PT, R0, RZ, PT ;  /* 0x000000ff0000720c */ /* 0x000fe20003f06270 */
[----:B------:R-:W-:-:S04]  /*2400*/  IMAD R3, R3, R30, RZ ;  /* 0x0000001e03037224 */ /* 0x000fc800078e02ff */
[----:B------:R-:W-:-:S06]  /*2410*/  IMAD R3, R31, R16, R3 ;  /* 0x000000101f037224 */ /* 0x000fcc00078e0203 */
[-C--:B------:R-:W-:Y:S02]  /*2420*/  @!P1 IADD3 R15, PT, PT, R15, -R14.reuse, RZ ;  /* 0x8000000e0f0f9210 */ /* 0x080fe40007ffe0ff */
[----:B------:R-:W-:Y:S02]  /*2430*/  @!P1 IADD3 R13, PT, PT, R13, 0x1, RZ ;  /* 0x000000010d0d9810 */ /* 0x000fe40007ffe0ff */
[----:B------:R-:W-:Y:S01]  /*2440*/  ISETP.GE.U32.AND P2, PT, R15, R14, PT ;  /* 0x0000000e0f00720c */ /* 0x000fe20003f46070 */
[----:B------:R-:W-:Y:S01]  /*2450*/  IMAD.IADD R15, R33, 0x1, R3 ;  /* 0x00000001210f7824 */ /* 0x000fe200078e0203 */
[----:B------:R-:W-:-:S04]  /*2460*/  ISETP.NE.AND P1, PT, RZ, UR19, PT ;  /* 0x00000013ff007c0c */ /* 0x000fc8000bf25270 */
[----:B------:R-:W-:-:S07]  /*2470*/  LOP3.LUT R0, R27, R15, RZ, 0xfc, !PT ;  /* 0x0000000f1b007212 */ /* 0x000fce00078efcff */
[----:B------:R-:W-:-:S05]  /*2480*/  @P2 VIADD R13, R13, 0x1 ;  /* 0x000000010d0d2836 */ /* 0x000fca0000000000 */
[----:B------:R-:W-:-:S04]  /*2490*/  MOV R4, R13 ;  /* 0x0000000d00047202 */ /* 0x000fc80000000f00 */
        /* <DEDUP_REMOVED lines=27> */
.L_x_468:
[----:B------:R-:W-:Y:S01]  /*2650*/  IMAD.MOV.U32 R24, RZ, RZ, R26 ;  /* 0x000000ffff187224 */ /* 0x000fe200078e001a */
[----:B------:R-:W-:Y:S01]  /*2660*/  MOV R17, R27 ;  /* 0x0000001b00117202 */ /* 0x000fe20000000f00 */
[----:B------:R-:W-:Y:S01]  /*2670*/  IMAD.MOV.U32 R16, RZ, RZ, R32 ;  /* 0x000000ffff107224 */ /* 0x000fe200078e0020 */
[----:B------:R-:W-:Y:S02]  /*2680*/  MOV R14, 0x26a0 ;  /* 0x000026a0000e7802 */ /* 0x000fe40000000f00 */
[----:B------:R-:W-:Y:S05]  /*2690*/  CALL.REL.NOINC `($__internal_12_$__cuda_sm20_div_s64) ;  /* 0x0000002400207944 */ /* 0x000fea0003c00000 */
[----:B------:R-:W-:-:S05]  /*26a0*/  IADD3 R13, PT, PT, -R0, RZ, RZ ;  /* 0x000000ff000d7210 */ /* 0x000fca0007ffe1ff */
[----:B------:R-:W-:Y:S02]  /*26b0*/  IMAD R26, R13, R32, R26 ;  /* 0x000000200d1a7224 */ /* 0x000fe400078e021a */
.L_x_469:
[----:B------:R-:W-:Y:S05]  /*26c0*/  BSYNC.RECONVERGENT B0 ;  /* 0x0000000000007941 */ /* 0x000fea0003800200 */
.L_x_467:
[----:B------:R-:W-:Y:S01]  /*26d0*/  IABS R22, R11 ;  /* 0x0000000b00167213 */ /* 0x000fe20000000000 */
[----:B------:R-:W-:Y:S01]  /*26e0*/  IMAD.MOV.U32 R30, RZ, RZ, RZ ;  /* 0x000000ffff1e7224 */ /* 0x000fe200078e00ff */
[----:B------:R-:W-:Y:S01]  /*26f0*/  IABS R13, R10 ;  /* 0x0000000a000d7213 */ /* 0x000fe20000000000 */
[----:B------:R-:W0:Y:S01]  /*2700*/  LDCU UR12, c[0x0][0x430] ;  /* 0x00008600ff0c77ac */ /* 0x000e220008000800 */
[----:B------:R-:W1:Y:S01]  /*2710*/  I2F.U32.RP R23, R22 ;  /* 0x0000001600177306 */ /* 0x000e620000209000 */
[----:B------:R-:W-:Y:S02]  /*2720*/  IABS R18, R9 ;  /* 0x0000000900127213 */ /* 0x000fe40000000000 */
[----:B------:R-:W-:Y:S01]  /*2730*/  IABS R12, R8 ;  /* 0x00000008000c7213 */ /* 0x000fe20000000000 */
[----:B------:R-:W2:Y:S01]  /*2740*/  LDCU UR4, c[0x0][0x434] ;  /* 0x00008680ff0477ac */ /* 0x000ea20008000800 */
[----:B------:R-:W-:Y:S02]  /*2750*/  IABS R27, R0 ;  /* 0x00000000001b7213 */ /* 0x000fe40000000000 */
[----:B------:R-:W-:Y:S01]  /*2760*/  ISETP.NE.AND P5, PT, R10, RZ, PT ;  /* 0x000000ff0a00720c */ /* 0x000fe20003fa5270 */
[----:B------:R-:W3:Y:S01]  /*2770*/  I2F.U32.RP R19, R13 ;  /* 0x0000000d00137306 */ /* 0x000ee20000209000 */
[----:B------:R-:W-:-:S07]  /*2780*/  UIMAD UR13, UR7, UR8, URZ ;  /* 0x00000008070d72a4 */ /* 0x000fce000f8e02ff */
[----:B------:R-:W4:Y:S01]  /*2790*/  I2F.U32.RP R16, R18 ;  /* 0x0000001200107306 */ /* 0x000f220000209000 */
[----:B0-----:R-:W-:-:S04]  /*27a0*/  USEL UR12, UR12, 0x1, UP0 ;  /* 0x000000010c0c7887 */ /* 0x001fc80008000000 */
[----:B------:R-:W-:Y:S02]  /*27b0*/  USHF.R.S32.HI UR5, URZ, 0x1f, UR12 ;  /* 0x0000001fff057899 */ /* 0x000fe4000801140c */
[----:B--2---:R-:W-:Y:S01]  /*27c0*/  UIMAD UR4, UR12, UR4, URZ ;  /* 0x000000040c0472a4 */ /* 0x004fe2000f8e02ff */
[----:B------:R-:W-:Y:S08]  /*27d0*/  I2F.U32.RP R17, R12 ;  /* 0x0000000c00117306 */ /* 0x000ff00000209000 */
[----:B-1----:R-:W0:Y:S08]  /*27e0*/  MUFU.RCP R15, R23 ;  /* 0x00000017000f7308 */ /* 0x002e300000001000 */
[----:B---3--:R-:W1:Y:S08]  /*27f0*/  MUFU.RCP R14, R19 ;  /* 0x00000013000e7308 */ /* 0x008e700000001000 */
[----:B----4-:R-:W2:Y:S01]  /*2800*/  MUFU.RCP R24, R16 ;  /* 0x0000001000187308 */ /* 0x010ea20000001000 */
[----:B0-----:R-:W-:Y:S01]  /*2810*/  VIADD R15, R15, 0xffffffe ;  /* 0x0ffffffe0f0f7836 */ /* 0x001fe20000000000 */
[----:B------:R-:W-:-:S06]  /*2820*/  IABS R23, R26 ;  /* 0x0000001a00177213 */ /* 0x000fcc0000000000 */
[----:B------:R-:W0:Y:S01]  /*2830*/  MUFU.RCP R17, R17 ;  /* 0x0000001100117308 */ /* 0x000e220000001000 */
[----:B-1----:R-:W-:-:S07]  /*2840*/  VIADD R28, R14, 0xffffffe ;  /* 0x0ffffffe0e1c7836 */ /* 0x002fce0000000000 */
[----:B------:R-:W1:Y:S01]  /*2850*/  F2I.FTZ.U32.TRUNC.NTZ R31, R15 ;  /* 0x0000000f001f7305 */ /* 0x000e62000021f000 */
[----:B--2---:R-:W-:-:S07]  /*2860*/  VIADD R24, R24, 0xffffffe ;  /* 0x0ffffffe18187836 */ /* 0x004fce0000000000 */
[----:B------:R-:W2:Y:S01]  /*2870*/  F2I.FTZ.U32.TRUNC.NTZ R29, R28 ;  /* 0x0000001c001d7305 */ /* 0x000ea2000021f000 */
[----:B0-----:R-:W-:Y:S01]  /*2880*/  VIADD R17, R17, 0xffffffe ;  /* 0x0ffffffe11117836 */ /* 0x001fe20000000000 */
[----:B-1----:R-:W-:-:S06]  /*2890*/  IADD3 R14, PT, PT, RZ, -R31, RZ ;  /* 0x8000001fff0e7210 */ /* 0x002fcc0007ffe0ff */
[----:B------:R0:W1:Y:S01]  /*28a0*/  F2I.FTZ.U32.TRUNC.NTZ R25, R24 ;  /* 0x0000001800197305 */ /* 0x000062000021f000 */
[----:B------:R-:W-:Y:S02]  /*28b0*/  IMAD R14, R14, R22, RZ ;  /* 0x000000160e0e7224 */ /* 0x000fe400078e02ff */
[----:B--2---:R-:W-:-:S05]  /*28c0*/  IMAD.MOV R16, RZ, RZ, -R29 ;  /* 0x000000ffff107224 */ /* 0x004fca00078e0a1d */
[----:B------:R-:W2:Y:S01]  /*28d0*/  F2I.FTZ.U32.TRUNC.NTZ R17, R17 ;  /* 0x0000001100117305 */ /* 0x000ea2000021f000 */
[----:B------:R-:W-:-:S04]  /*28e0*/  IMAD.HI.U32 R14, R31, R14, R30 ;  /* 0x0000000e1f0e7227 */ /* 0x000fc800078e001e */
[----:B------:R-:W-:Y:S01]  /*28f0*/  IMAD R15, R16, R13, RZ ;  /* 0x0000000d100f7224 */ /* 0x000fe200078e02ff */
[----:B------:R-:W-:Y:S01]  /*2900*/  IABS R16, R11 ;  /* 0x0000000b00107213 */ /* 0x000fe20000000000 */
[----:B0-----:R-:W-:Y:S01]  /*2910*/  IMAD.MOV.U32 R24, RZ, RZ, RZ ;  /* 0x000000ffff187224 */ /* 0x001fe200078e00ff */
[----:B-1----:R-:W-:Y:S01]  /*2920*/  IADD3 R19, PT, PT, RZ, -R25, RZ ;  /* 0x80000019ff137210 */ /* 0x002fe20007ffe0ff */
[----:B------:R-:W-:Y:S01]  /*2930*/  IMAD.MOV.U32 R28, RZ, RZ, RZ ;  /* 0x000000ffff1c7224 */ /* 0x000fe200078e00ff */
[----:B------:R-:W-:-:S03]  /*2940*/  IADD3 R16, PT, PT, RZ, -R16, RZ ;  /* 0x80000010ff107210 */ /* 0x000fc60007ffe0ff */
[----:B------:R-:W-:Y:S02]  /*2950*/  IMAD R19, R19, R18, RZ ;  /* 0x0000001213137224 */ /* 0x000fe400078e02ff */
[----:B------:R-:W-:-:S04]  /*2960*/  IMAD.HI.U32 R15, R29, R15, R28 ;  /* 0x0000000f1d0f7227 */ /* 0x000fc800078e001c */
[----:B------:R-:W-:-:S04]  /*2970*/  IMAD.HI.U32 R24, R25, R19, R24 ;  /* 0x0000001319187227 */ /* 0x000fc800078e0018 */
[----:B------:R-:W-:-:S04]  /*2980*/  IMAD.HI.U32 R19, R14, R23, RZ ;  /* 0x000000170e137227 */ /* 0x000fc800078e00ff */
[----:B--2---:R-:W-:Y:S02]  /*2990*/  IMAD.MOV R25, RZ, RZ, -R17 ;  /* 0x000000ffff197224 */ /* 0x004fe400078e0a11 */
[----:B------:R-:W-:Y:S02]  /*29a0*/  IMAD R23, R19, R16, R23 ;  /* 0x0000001013177224 */ /* 0x000fe400078e0217 */
[----:B------:R-:W-:Y:S02]  /*29b0*/  IMAD R14, R25, R12, RZ ;  /* 0x0000000c190e7224 */ /* 0x000fe400078e02ff */
[----:B------:R-:W-:Y:S01]  /*29c0*/  IMAD.MOV.U32 R16, RZ, RZ, RZ ;  /* 0x000000ffff107224 */ /* 0x000fe200078e00ff */
[----:B------:R-:W-:-:S03]  /*29d0*/  ISETP.GT.U32.AND P1, PT, R22, R23, PT ;  /* 0x000000171600720c */ /* 0x000fc60003f24070 */
[----:B------:R-:W-:Y:S02]  /*29e0*/  IMAD.HI.U32 R14, R17, R14, R16 ;  /* 0x0000000e110e7227 */ /* 0x000fe400078e0010 */
[----:B------:R-:W0:Y:S08]  /*29f0*/  LDC R17, c[0x0][0x3e0] ;  /* 0x0000f800ff117b82 */ /* 0x000e300000000800 */
[----:B------:R-:W-:Y:S01]  /*2a00*/  @!P1 IMAD.IADD R23, R23, 0x1, -R22 ;  /* 0x0000000117179824 */ /* 0x000fe200078e0a16 */
[----:B------:R-:W-:-:S02]  /*2a10*/  @!P1 IADD3 R19, PT, PT, R19, 0x1, RZ ;  /* 0x0000000113139810 */ /* 0x000fc40007ffe0ff */
[----:B------:R-:W-:Y:S02]  /*2a20*/  ISETP.NE.AND P1, PT, R11, RZ, PT ;  /* 0x000000ff0b00720c */ /* 0x000fe40003f25270 */
[----:B------:R-:W-:Y:S01]  /*2a30*/  ISETP.GE.U32.AND P3, PT, R23, R22, PT ;  /* 0x000000161700720c */ /* 0x000fe20003f66070 */
[----:B------:R-:W-:Y:S01]  /*2a40*/  IMAD.HI.U32 R23, R24, R27, RZ ;  /* 0x0000001b18177227 */ /* 0x000fe200078e00ff */
[----:B------:R-:W-:-:S05]  /*2a50*/  IABS R22, R9 ;  /* 0x0000000900167213 */ /* 0x000fca0000000000 */
[----:B------:R-:W-:Y:S01]  /*2a60*/  IMAD.MOV R22, RZ, RZ, -R22 ;  /* 0x000000ffff167224 */ /* 0x000fe200078e0a16 */
[----:B0-----:R-:W-:-:S03]  /*2a70*/  ISETP.LT.U32.AND P0, PT, R17, 0x1, PT ;  /* 0x000000011100780c */ /* 0x001fc60003f01070 */
[----:B------:R-:W-:Y:S01]  /*2a80*/  IMAD R27, R23, R22, R27 ;  /* 0x00000016171b7224 */ /* 0x000fe200078e021b */
[----:B------:R-:W-:Y:S01]  /*2a90*/  LOP3.LUT R22, R26, R11, RZ, 0x3c, !PT ;  /* 0x0000000b1a167212 */ /* 0x000fe200078e3cff */
[----:B------:R-:W-:Y:S01]  /*2aa0*/  @P3 VIADD R19, R19, 0x1 ;  /* 0x0000000113133836 */ /* 0x000fe20000000000 */
[----:B------:R-:W-:Y:S02]  /*2ab0*/  ISETP.LT.AND.EX P0, PT, R2, RZ, PT, P0 ;  /* 0x000000ff0200720c */ /* 0x000fe40003f01300 */
[----:B------:R-:W-:Y:S02]  /*2ac0*/  ISETP.GT.U32.AND P2, PT, R18, R27, PT ;  /* 0x0000001b1200720c */ /* 0x000fe40003f44070 */
[----:B------:R-:W-:Y:S02]  /*2ad0*/  SEL R17, R17, 0x1, P0 ;  /* 0x0000000111117807 */ /* 0x000fe40000000000 */
[----:B------:R-:W-:Y:S02]  /*2ae0*/  ISETP.GE.AND P0, PT, R22, RZ, PT ;  /* 0x000000ff1600720c */ /* 0x000fe40003f06270 */
[----:B------:R-:W-:-:S04]  /*2af0*/  IABS R16, R17 ;  /* 0x0000001100107213 */ /* 0x000fc80000000000 */
[----:B------:R-:W0:Y:S03]  /*2b00*/  I2F.U32.RP R2, R16 ;  /* 0x0000001000027306 */ /* 0x000e260000209000 */
[-C--:B------:R-:W-:Y:S01]  /*2b10*/  @!P2 IADD3 R27, PT, PT, R27, -R18.reuse, RZ ;  /* 0x800000121b1ba210 */ /* 0x080fe20007ffe0ff */
[----:B------:R-:W-:Y:S01]  /*2b20*/  @!P2 VIADD R23, R23, 0x1 ;  /* 0x000000011717a836 */ /* 0x000fe20000000000 */
[----:B------:R-:W-:Y:S02]  /*2b30*/  ISETP.NE.AND P2, PT, R9, RZ, PT ;  /* 0x000000ff0900720c */ /* 0x000fe40003f45270 */
[----:B------:R-:W-:Y:S01]  /*2b40*/  @!P0 IMAD.MOV R19, RZ, RZ, -R19 ;  /* 0x000000ffff138224 */ /* 0x000fe200078e0a13 */
[----:B------:R-:W-:Y:S02]  /*2b50*/  @!P1 LOP3.LUT R19, RZ, R11, RZ, 0x33, !PT ;  /* 0x0000000bff139212 */ /* 0x000fe400078e33ff */
[----:B------:R-:W-:-:S02]  /*2b60*/  ISETP.GE.U32.AND P0, PT, R27, R18, PT ;  /* 0x000000121b00720c */ /* 0x000fc40003f06070 */
[----:B------:R-:W-:Y:S02]  /*2b70*/  IABS R18, R10 ;  /* 0x0000000a00127213 */ /* 0x000fe40000000000 */
[----:B------:R-:W-:Y:S01]  /*2b80*/  IABS R22, R19 ;  /* 0x0000001300167213 */ /* 0x000fe20000000000 */
[----:B0-----:R-:W0:Y:S02]  /*2b90*/  MUFU.RCP R2, R2 ;  /* 0x0000000200027308 */ /* 0x001e240000001000 */
[----:B------:R-:W-:Y:S02]  /*2ba0*/  IMAD.MOV R18, RZ, RZ, -R18 ;  /* 0x000000ffff127224 */ /* 0x000fe400078e0a12 */
[----:B------:R-:W-:-:S04]  /*2bb0*/  IMAD.HI.U32 R15, R15, R22, RZ ;  /* 0x000000160f0f7227 */ /* 0x000fc800078e00ff */
[----:B------:R-:W-:Y:S01]  /*2bc0*/  IMAD R22, R15, R18, R22 ;  /* 0x000000120f167224 */ /* 0x000fe200078e0216 */
[----:B------:R-:W-:Y:S02]  /*2bd0*/  LOP3.LUT R18, R0, R9, RZ, 0x3c, !PT ;  /* 0x0000000900127212 */ /* 0x000fe400078e3cff */
[----:B------:R-:W-:Y:S02]  /*2be0*/  @P0 IADD3 R23, PT, PT, R23, 0x1, RZ ;  /* 0x0000000117170810 */ /* 0x000fe40007ffe0ff */
[----:B------:R-:W-:Y:S02]  /*2bf0*/  ISETP.GE.AND P1, PT, R18, RZ, PT ;  /* 0x000000ff1200720c */ /* 0x000fe40003f26270 */
[----:B------:R-:W-:Y:S02]  /*2c00*/  IABS R18, R4 ;  /* 0x0000000400127213 */ /* 0x000fe40000000000 */
[----:B------:R-:W-:Y:S01]  /*2c10*/  ISETP.GT.U32.AND P3, PT, R13, R22, PT ;  /* 0x000000160d00720c */ /* 0x000fe20003f64070 */
[----:B0-----:R-:W-:-:S04]  /*2c20*/  VIADD R24, R2, 0xffffffe ;  /* 0x0ffffffe02187836 */ /* 0x001fc80000000000 */
[----:B------:R-:W0:Y:S04]  /*2c30*/  F2I.FTZ.U32.TRUNC.NTZ R25, R24 ;  /* 0x0000001800197305 */ /* 0x000e28000021f000 */
[----:B------:R-:W-:Y:S01]  /*2c40*/  @!P1 IMAD.MOV R23, RZ, RZ, -R23 ;  /* 0x000000ffff179224 */ /* 0x000fe200078e0a17 */
[----:B------:R-:W-:-:S03]  /*2c50*/  @!P2 LOP3.LUT R23, RZ, R9, RZ, 0x33, !PT ;  /* 0x00000009ff17a212 */ /* 0x000fc600078e33ff */
[----:B------:R-:W-:Y:S01]  /*2c60*/  @!P3 IMAD.IADD R22, R22, 0x1, -R13 ;  /* 0x000000011616b824 */ /* 0x000fe200078e0a0d */
[----:B------:R-:W-:Y:S02]  /*2c70*/  @!P3 IADD3 R15, PT, PT, R15, 0x1, RZ ;  /* 0x000000010f0fb810 */ /* 0x000fe40007ffe0ff */
[----:B------:R-:W-:Y:S02]  /*2c80*/  ISETP.NE.AND P3, PT, R8, RZ, PT ;  /* 0x000000ff0800720c */ /* 0x000fe40003f65270 */
[----:B------:R-:W-:Y:S01]  /*2c90*/  ISETP.GE.U32.AND P6, PT, R22, R13, PT ;  /* 0x0000000d1600720c */ /* 0x000fe20003fc6070 */
[----:B0-----:R-:W-:Y:S02]  /*2ca0*/  IMAD.MOV R2, RZ, RZ, -R25 ;  /* 0x000000ffff027224 */ /* 0x001fe400078e0a19 */
[----:B------:R-:W-:Y:S01]  /*2cb0*/  HFMA2 R24, -RZ, RZ, 0, 0 ;  /* 0x00000000ff187431 */ /* 0x000fe200000001ff */
[----:B------:R-:W-:Y:S01]  /*2cc0*/  IABS R13, R23 ;  /* 0x00000017000d7213 */ /* 0x000fe20000000000 */
[----:B------:R-:W-:Y:S01]  /*2cd0*/  IMAD R27, R2, R16, RZ ;  /* 0x00000010021b7224 */ /* 0x000fe200078e02ff */
[----:B------:R-:W-:-:S03]  /*2ce0*/  IABS R2, R17 ;  /* 0x0000001100027213 */ /* 0x000fc60000000000 */
[----:B------:R-:W-:-:S04]  /*2cf0*/  IMAD.HI.U32 R27, R25, R27, R24 ;  /* 0x0000001b191b7227 */ /* 0x000fc800078e0018 */
[----:B------:R-:W-:Y:S02]  /*2d00*/  IMAD.MOV R2, RZ, RZ, -R2 ;  /* 0x000000ffff027224 */ /* 0x000fe400078e0a02 */
[----:B------:R-:W-:-:S04]  /*2d10*/  IMAD.HI.U32 R27, R27, R18, RZ ;  /* 0x000000121b1b7227 */ /* 0x000fc800078e00ff */
[----:B------:R-:W-:Y:S01]  /*2d20*/  IMAD R25, R27, R2, R18 ;  /* 0x000000021b197224 */ /* 0x000fe200078e0212 */
[----:B------:R-:W-:Y:S01]  /*2d30*/  IABS R2, R8 ;  /* 0x0000000800027213 */ /* 0x000fe20000000000 */
[----:B------:R-:W-:-:S03]  /*2d40*/  @P6 VIADD R15, R15, 0x1 ;  /* 0x000000010f0f6836 */ /* 0x000fc60000000000 */
[----:B------:R-:W-:Y:S01]  /*2d50*/  ISETP.GT.U32.AND P0, PT, R16, R25, PT ;  /* 0x000000191000720c */ /* 0x000fe20003f04070 */
[----:B------:R-:W-:-:S12]  /*2d60*/  IMAD.MOV R2, RZ, RZ, -R2 ;  /* 0x000000ffff027224 */ /* 0x000fd800078e0a02 */
[-C--:B------:R-:W-:Y:S01]  /*2d70*/  @!P0 IADD3 R25, PT, PT, R25, -R16.reuse, RZ ;  /* 0x8000001019198210 */ /* 0x080fe20007ffe0ff */
[----:B------:R-:W-:Y:S01]  /*2d80*/  @!P0 VIADD R27, R27, 0x1 ;  /* 0x000000011b1b8836 */ /* 0x000fe20000000000 */
[----:B------:R-:W-:Y:S02]  /*2d90*/  ISETP.NE.AND P0, PT, R17, RZ, PT ;  /* 0x000000ff1100720c */ /* 0x000fe40003f05270 */
[----:B------:R-:W-:Y:S01]  /*2da0*/  ISETP.GE.U32.AND P1, PT, R25, R16, PT ;  /* 0x000000101900720c */ /* 0x000fe20003f26070 */
[----:B------:R-:W-:Y:S01]  /*2db0*/  IMAD.HI.U32 R16, R14, R13, RZ ;  /* 0x0000000d0e107227 */ /* 0x000fe200078e00ff */
[----:B------:R-:W-:-:S03]  /*2dc0*/  LOP3.LUT R14, R4, R17, RZ, 0x3c, !PT ;  /* 0x00000011040e7212 */ /* 0x000fc600078e3cff */
[----:B------:R-:W-:Y:S01]  /*2dd0*/  IMAD R13, R16, R2, R13 ;  /* 0x00000002100d7224 */ /* 0x000fe200078e020d */
[----:B------:R-:W-:Y:S02]  /*2de0*/  ISETP.GE.AND P2, PT, R14, RZ, PT ;  /* 0x000000ff0e00720c */ /* 0x000fe40003f46270 */
[----:B------:R-:W-:-:S05]  /*2df0*/  LOP3.LUT R2, R19, R10, RZ, 0x3c, !PT ;  /* 0x0000000a13027212 */ /* 0x000fca00078e3cff */
[----:B------:R-:W-:Y:S02]  /*2e00*/  @P1 IADD3 R27, PT, PT, R27, 0x1, RZ ;  /* 0x000000011b1b1810 */ /* 0x000fe40007ffe0ff */
[----:B------:R-:W-:-:S04]  /*2e10*/  ISETP.GT.U32.AND P1, PT, R12, R13, PT ;  /* 0x0000000d0c00720c */ /* 0x000fc80003f24070 */
[----:B------:R-:W-:Y:S01]  /*2e20*/  @!P2 IMAD.MOV R27, RZ, RZ, -R27 ;  /* 0x000000ffff1ba224 */ /* 0x000fe200078e0a1b */
[----:B------:R-:W-:Y:S02]  /*2e30*/  ISETP.GE.AND P2, PT, R2, RZ, PT ;  /* 0x000000ff0200720c */ /* 0x000fe40003f46270 */
[----:B------:R-:W-:Y:S02]  /*2e40*/  LOP3.LUT R2, R23, R8, RZ, 0x3c, !PT ;  /* 0x0000000817027212 */ /* 0x000fe400078e3cff */
[----:B------:R-:W-:Y:S02]  /*2e50*/  @!P0 LOP3.LUT R27, RZ, R17, RZ, 0x33, !PT ;  /* 0x00000011ff1b8212 */ /* 0x000fe400078e33ff */
[----:B------:R-:W-:Y:S01]  /*2e60*/  ISETP.GE.AND P0, PT, R2, RZ, PT ;  /* 0x000000ff0200720c */ /* 0x000fe20003f06270 */
[----:B------:R-:W-:Y:S02]  /*2e70*/  IMAD.MOV R2, RZ, RZ, -R19 ;  /* 0x000000ffff027224 */ /* 0x000fe400078e0a13 */
[----:B------:R-:W-:-:S02]  /*2e80*/  @!P1 IMAD.IADD R13, R13, 0x1, -R12 ;  /* 0x000000010d0d9824 */ /* 0x000fc400078e0a0c */
[----:B------:R-:W-:Y:S02]  /*2e90*/  @!P1 VIADD R16, R16, 0x1 ;  /* 0x0000000110109836 */ /* 0x000fe40000000000 */
[----:B------:R-:W-:Y:S01]  /*2ea0*/  @!P2 IADD3 R15, PT, PT, -R15, RZ, RZ ;  /* 0x000000ff0f0fa210 */ /* 0x000fe20007ffe1ff */
[----:B------:R-:W-:Y:S01]  /*2eb0*/  IMAD R2, R11, R2, R26 ;  /* 0x000000020b027224 */ /* 0x000fe200078e021a */
[----:B------:R-:W-:Y:S01]  /*2ec0*/  ISETP.GE.U32.AND P4, PT, R13, R12, PT ;  /* 0x0000000c0d00720c */ /* 0x000fe20003f86070 */
[C---:B------:R-:W-:Y:S01]  /*2ed0*/  IMAD.WIDE R12, R27.reuse, UR9, RZ ;  /* 0x000000091b0c7c25 */ /* 0x040fe2000f8e02ff */
[----:B------:R-:W-:Y:S02]  /*2ee0*/  IADD3 R27, PT, PT, -R27, RZ, RZ ;  /* 0x000000ff1b1b7210 */ /* 0x000fe40007ffe1ff */
[----:B------:R-:W-:Y:S01]  /*2ef0*/  @!P5 LOP3.LUT R15, RZ, R10, RZ, 0x33, !PT ;  /* 0x0000000aff0fd212 */ /* 0x000fe200078e33ff */
[----:B------:R-:W-:-:S03]  /*2f00*/  IMAD.WIDE R24, R2, UR4, RZ ;  /* 0x0000000402187c25 */ /* 0x000fc6000f8e02ff */
[----:B------:R-:W-:Y:S01]  /*2f10*/  IADD3 R11, PT, PT, -R15, RZ, RZ ;  /* 0x000000ff0f0b7210 */ /* 0x000fe20007ffe1ff */
[----:B------:R-:W-:Y:S01]  /*2f20*/  IMAD.WIDE.U32 R12, R3, UR12, R12 ;  /* 0x0000000c030c7c25 */ /* 0x000fe2000f8e000c */
[----:B------:R-:W-:-:S03]  /*2f30*/  UIMAD UR12, UR22, UR12, URZ ;  /* 0x0000000c160c72a4 */ /* 0x000fc6000f8e02ff */
[----:B------:R-:W-:Y:S02]  /*2f40*/  @P4 VIADD R16, R16, 0x1 ;  /* 0x0000000110104836 */ /* 0x000fe40000000000 */
[----:B------:R-:W-:Y:S01]  /*2f50*/  IMAD R13, R3, UR5, R13 ;  /* 0x00000005030d7c24 */ /* 0x000fe2000f8e020d */
[----:B------:R-:W0:Y:S01]  /*2f60*/  LDCU.64 UR4, c[0x0][0x420] ;  /* 0x00008400ff0477ac */ /* 0x000e220008000a00 */
[----:B------:R-:W-:Y:S01]  /*2f70*/  @!P0 IMAD.MOV R16, RZ, RZ, -R16 ;  /* 0x000000ffff108224 */ /* 0x000fe200078e0a10 */
[----:B------:R-:W-:Y:S01]  /*2f80*/  @!P3 LOP3.LUT R16, RZ, R8, RZ, 0x33, !PT ;  /* 0x00000008ff10b212 */ /* 0x000fe200078e33ff */
[----:B------:R-:W-:Y:S02]  /*2f90*/  IMAD R27, R17, R27, R4 ;  /* 0x0000001b111b7224 */ /* 0x000fe400078e0204 */
[----:B------:R-:W-:Y:S02]  /*2fa0*/  IMAD.MOV R4, RZ, RZ, -R23 ;  /* 0x000000ffff047224 */ /* 0x000fe400078e0a17 */
[----:B------:R-:W-:-:S04]  /*2fb0*/  IMAD.WIDE R12, R27, UR8, R12 ;  /* 0x000000081b0c7c25 */ /* 0x000fc8000f8e020c */
[----:B------:R-:W-:Y:S02]  /*2fc0*/  IMAD.MOV R3, RZ, RZ, -R16 ;  /* 0x000000ffff037224 */ /* 0x000fe400078e0a10 */
        /* <DEDUP_REMOVED lines=8> */
[----:B------:R-:W-:-:S04]  /*3050*/  IMAD.WIDE R16, R16, R5, RZ ;  /* 0x0000000510107225 */ /* 0x000fc800078e02ff */
[----:B------:R-:W-:Y:S01]  /*3060*/  IMAD.WIDE R4, R3, R6, RZ ;  /* 0x0000000603047225 */ /* 0x000fe200078e02ff */
[----:B------:R-:W-:-:S04]  /*3070*/  IADD3 R3, P1, P0, R8, R0, R10 ;  /* 0x0000000008037210 */ /* 0x000fc8000783e00a */
[----:B------:R-:W-:Y:S02]  /*3080*/  IADD3.X R13, PT, PT, R9, R13, R11, P1, P0 ;  /* 0x0000000d090d7210 */ /* 0x000fe40000fe040b */
[----:B------:R-:W-:-:S04]  /*3090*/  IADD3 R3, P1, P0, R4, R3, R16 ;  /* 0x0000000304037210 */ /* 0x000fc8000783e010 */
[----:B------:R-:W-:Y:S02]  /*30a0*/  IADD3.X R4, PT, PT, R5, R13, R17, P1, P0 ;  /* 0x0000000d05047210 */ /* 0x000fe40000fe0411 */
[----:B0-----:R-:W-:-:S04]  /*30b0*/  LEA R2, P0, R3, UR4, 0x2 ;  /* 0x0000000403027c11 */ /* 0x001fc8000f8010ff */
[----:B------:R-:W-:-:S05]  /*30c0*/  LEA.HI.X R3, R3, UR5, R4, 0x2, P0 ;  /* 0x0000000503037c11 */ /* 0x000fca00080f1404 */
[----:B------:R0:W-:Y:S01]  /*30d0*/  STG.E desc[UR10][R2.64], R20 ;  /* 0x0000001402007986 */ /* 0x0001e2000c10190a */
[----:B------:R-:W-:Y:S05]  /*30e0*/  BRA `(.L_x_463) ;  /* 0x0000000000107947 */ /* 0x000fea0003800000 */
.L_x_464:
[----:B------:R-:W0:Y:S01]  /*30f0*/  LDC.64 R2, c[0x0][0x420] ;  /* 0x00010800ff027b82 */ /* 0x000e220000000a00 */
[----:B------:R-:W-:-:S05]  /*3100*/  IADD3 R12, PT, PT, R12, UR20, RZ ;  /* 0x000000140c0c7c10 */ /* 0x000fca000fffe0ff */
[----:B0-----:R-:W-:-:S05]  /*3110*/  IMAD.WIDE.U32 R2, R12, 0x4, R2 ;  /* 0x000000040c027825 */ /* 0x001fca00078e0002 */
[----:B------:R1:W-:Y:S02]  /*3120*/  STG.E desc[UR10][R2.64], R20 ;  /* 0x0000001402007986 */ /* 0x0003e4000c10190a */
.L_x_463:
[----:B------:R-:W-:Y:S05]  /*3130*/  BSYNC.RECONVERGENT B1 ;  /* 0x0000000000017941 */ /* 0x000fea0003800200 */
.L_x_462:
        /* <DEDUP_REMOVED lines=16> */
.L_x_471:
[----:B------:R-:W-:Y:S05]  /*3240*/  BSYNC.RECONVERGENT B0 ;  /* 0x0000000000007941 */ /* 0x000fea0003800200 */
.L_x_470:
[----:B------:R-:W-:Y:S01]  /*3250*/  BAR.SYNC.DEFER_BLOCKING 0x0 ;  /* 0x0000000000007b1d */ /* 0x000fe20000010000 */
[----:B------:R-:W-:Y:S01]  /*3260*/  UISETP.GE.AND UP0, UPT, UR6, 0x1, UPT ;  /* 0x000000010600788c */ /* 0x000fe2000bf06270 */
[----:B------:R-:W-:Y:S01]  /*3270*/  SHF.R.U32.HI R12, RZ, 0x5, R7 ;  /* 0x00000005ff0c7819 */ /* 0x000fe20000011607 */
[----:B------:R-:W-:Y:S01]  /*3280*/  IMAD.SHL.U32 R7, R7, 0x4, RZ ;  /* 0x0000000407077824 */ /* 0x000fe200078e00ff */
[----:B------:R-:W-:Y:S02]  /*3290*/  MOV R0, RZ ;  /* 0x000000ff00007202 */ /* 0x000fe40000000f00 */
[----:B0-----:R-:W-:Y:S01]  /*32a0*/  CS2R R2, SRZ ;  /* 0x0000000000027805 */ /* 0x001fe2000001ff00 */
[----:B------:R-:W-:-:S03]  /*32b0*/  IMAD.MOV.U32 R5, RZ, RZ, RZ ;  /* 0x000000ffff057224 */ /* 0x000fc600078e00ff */
        /* <DEDUP_REMOVED lines=42> */
.L_x_476:
        /* <DEDUP_REMOVED lines=133> */
.L_x_475:
        /* <DEDUP_REMOVED lines=73> */
.L_x_477:
[----:B------:R-:W-:-:S09]  /*4240*/  UISETP.NE.OR UP1, UPT, UR5, URZ, UP1 ;  /* 0x000000ff0500728c */ /* 0x000fd20008f25670 */
[----:B------:R-:W-:Y:S05]  /*4250*/  BRA.U !UP1, `(.L_x_473) ;  /* 0x0000000109947547 */ /* 0x000fea000b800000 */
.L_x_474:
[----:B------:R-:W-:-:S13]  /*4260*/  ISETP.GE.AND P0, PT, R12, UR12, PT ;  /* 0x0000000c0c007c0c */ /* 0x000fda000bf06270 */
.L_x_478:
        /* <DEDUP_REMOVED lines=36> */
.L_x_473:
        /* <DEDUP_REMOVED lines=10> */
.L_x_479:
        /* <DEDUP_REMOVED lines=12> */
.L_x_472:
        /* <DEDUP_REMOVED lines=81> */
        .weak           $__internal_12_$__cuda_sm20_div_s64
        .type           $__internal_12_$__cuda_sm20_div_s64,@function
        .size           $__internal_12_$__cuda_sm20_div_s64,(.L_x_7180 - $__internal_12_$__cuda_sm20_div_s64)
$__internal_12_$__cuda_sm20_div_s64:
        /* <DEDUP_REMOVED lines=19> */
[----:B------:R-:W-:-:S04]  /*4c50*/  IMAD.HI.U32 R12, R29, R0, RZ ;  /* 0x000000001d0c7227 */ /* 0x000fc800078e00ff */
[----:B------:R-:W-:-:S04]  /*4c60*/  IMAD.WIDE.U32 R18, P0, R28, R0, R18 ;  /* 0x000000001c127225 */ /* 0x000fc80007800012 */
[C---:B------:R-:W-:Y:S02]  /*4c70*/  IMAD R0, R29.reuse, R0, RZ ;  /* 0x000000001d007224 */ /* 0x040fe400078e02ff */
[----:B------:R-:W-:-:S04]  /*4c80*/  IMAD.HI.U32 R13, P1, R29, R13, R18 ;  /* 0x0000000d1d0d7227 */ /* 0x000fc80007820012 */
[----:B------:R-:W-:Y:S01]  /*4c90*/  IMAD.X R12, R12, 0x1, R29, P0 ;  /* 0x000000010c0c7824 */ /* 0x000fe200000e061d */
[----:B------:R-:W-:-:S04]  /*4ca0*/  IADD3 R19, P0, PT, R0, R13, RZ ;  /* 0x0000000d00137210 */ /* 0x000fc80007f1e0ff */
[----:B------:R-:W-:Y:S01]  /*4cb0*/  IADD3.X R13, PT, PT, RZ, RZ, R12, P0, P1 ;  /* 0x000000ffff0d7210 */ /* 0x000fe200007e240c */
[----:B------:R-:W-:Y:S01]  /*4cc0*/  IMAD.WIDE.U32 R28, R19, R22, RZ ;  /* 0x00000016131c7225 */ /* 0x000fe200078e00ff */
[----:B------:R-:W-:-:S03]  /*4cd0*/  ISETP.GE.AND P1, PT, R17, RZ, PT ;  /* 0x000000ff1100720c */ /* 0x000fc60003f26270 */
[----:B------:R-:W-:Y:S01]  /*4ce0*/  IMAD R0, R19, R23, R29 ;  /* 0x0000001713007224 */ /* 0x000fe200078e021d */
[----:B------:R-:W-:-:S03]  /*4cf0*/  IADD3 R12, P0, PT, RZ, -R28, RZ ;  /* 0x8000001cff0c7210 */ /* 0x000fc60007f1e0ff */
[----:B------:R-:W-:Y:S02]  /*4d00*/  IMAD R0, R13, R22, R0 ;  /* 0x000000160d007224 */ /* 0x000fe400078e0200 */
[----:B------:R-:W-:-:S04]  /*4d10*/  IMAD.HI.U32 R18, R19, R12, RZ ;  /* 0x0000000c13127227 */ /* 0x000fc800078e00ff */
[----:B------:R-:W-:-:S04]  /*4d20*/  IMAD.X R0, RZ, RZ, ~R0, P0 ;  /* 0x000000ffff007224 */ /* 0x000fc800000e0e00 */
[----:B------:R-:W-:-:S04]  /*4d30*/  IMAD.WIDE.U32 R18, P0, R19, R0, R18 ;  /* 0x0000000013127225 */ /* 0x000fc80007800012 */
[----:B------:R-:W-:-:S04]  /*4d40*/  IMAD.HI.U32 R12, P3, R13, R12, R18 ;  /* 0x0000000c0d0c7227 */ /* 0x000fc80007860012 */
[----:B------:R-:W-:-:S05]  /*4d50*/  IMAD.HI.U32 R18, R13, R0, RZ ;  /* 0x000000000d127227 */ /* 0x000fca00078e00ff */
[----:B------:R-:W-:Y:S01]  /*4d60*/  IADD3.X R25, PT, PT, R18, R13, RZ, P0, !PT ;  /* 0x0000000d12197210 */ /* 0x000fe200007fe4ff */
[----:B------:R-:W-:Y:S01]  /*4d70*/  IMAD R13, R13, R0, RZ ;  /* 0x000000000d0d7224 */ /* 0x000fe200078e02ff */
[----:B------:R-:W-:-:S04]  /*4d80*/  IADD3 R19, P0, PT, RZ, -R24, RZ ;  /* 0x80000018ff137210 */ /* 0x000fc80007f1e0ff */
[----:B------:R-:W-:Y:S01]  /*4d90*/  IADD3 R13, P2, PT, R13, R12, RZ ;  /* 0x0000000c0d0d7210 */ /* 0x000fe20007f5e0ff */
[----:B------:R-:W-:Y:S01]  /*4da0*/  IMAD.X R12, RZ, RZ, ~R17, P0 ;  /* 0x000000ffff0c7224 */ /* 0x000fe200000e0e11 */
[----:B------:R-:W-:Y:S01]  /*4db0*/  SEL R0, R19, R24, !P1 ;  /* 0x0000001813007207 */ /* 0x000fe20004800000 */
[----:B------:R-:W-:Y:S01]  /*4dc0*/  IMAD.MOV.U32 R19, RZ, RZ, RZ ;  /* 0x000000ffff137224 */ /* 0x000fe200078e00ff */
[----:B------:R-:W-:Y:S02]  /*4dd0*/  IADD3.X R25, PT, PT, RZ, RZ, R25, P2, P3 ;  /* 0x000000ffff197210 */ /* 0x000fe400017e6419 */
[----:B------:R-:W-:Y:S01]  /*4de0*/  SEL R12, R12, R17, !P1 ;  /* 0x000000110c0c7207 */ /* 0x000fe20004800000 */
[----:B------:R-:W-:-:S04]  /*4df0*/  IMAD.HI.U32 R18, R13, R0, RZ ;  /* 0x000000000d127227 */ /* 0x000fc800078e00ff */
[----:B------:R-:W-:-:S04]  /*4e00*/  IMAD.WIDE.U32 R18, R13, R12, R18 ;  /* 0x0000000c0d127225 */ /* 0x000fc800078e0012 */
[----:B------:R-:W-:-:S04]  /*4e10*/  IMAD.HI.U32 R18, P2, R25, R0, R18 ;  /* 0x0000000019127227 */ /* 0x000fc80007840012 */
[----:B------:R-:W-:-:S05]  /*4e20*/  IMAD R19, R25, R12, RZ ;  /* 0x0000000c19137224 */ /* 0x000fca00078e02ff */
[----:B------:R-:W-:-:S05]  /*4e30*/  IADD3 R19, P1, PT, R19, R18, RZ ;  /* 0x0000001213137210 */ /* 0x000fca0007f3e0ff */
[----:B------:R-:W-:-:S04]  /*4e40*/  IMAD.WIDE.U32 R28, R19, R22, RZ ;  /* 0x00000016131c7225 */ /* 0x000fc800078e00ff */
[----:B------:R-:W-:Y:S01]  /*4e50*/  IMAD R18, R19, R23, R29 ;  /* 0x0000001713127224 */ /* 0x000fe200078e021d */
[----:B------:R-:W-:Y:S01]  /*4e60*/  IADD3 R13, P0, PT, -R28, R0, RZ ;  /* 0x000000001c0d7210 */ /* 0x000fe20007f1e1ff */
[----:B------:R-:W-:-:S04]  /*4e70*/  IMAD.HI.U32 R0, R25, R12, RZ ;  /* 0x0000000c19007227 */ /* 0x000fc800078e00ff */
[----:B------:R-:W-:Y:S01]  /*4e80*/  IMAD.X R0, RZ, RZ, R0, P2 ;  /* 0x000000ffff007224 */ /* 0x000fe200010e0600 */
[----:B------:R-:W-:-:S03]  /*4e90*/  ISETP.GE.U32.AND P2, PT, R13, R22, PT ;  /* 0x000000160d00720c */ /* 0x000fc60003f46070 */
[----:B------:R-:W-:Y:S01]  /*4ea0*/  IMAD.X R25, RZ, RZ, R0, P1 ;  /* 0x000000ffff197224 */ /* 0x000fe200008e0600 */
[----:B------:R-:W-:-:S03]  /*4eb0*/  IADD3 R0, P1, PT, R13, -R22, RZ ;  /* 0x800000160d007210 */ /* 0x000fc60007f3e0ff */
[----:B------:R-:W-:Y:S02]  /*4ec0*/  IMAD R29, R25, R22, R18 ;  /* 0x00000016191d7224 */ /* 0x000fe400078e0212 */
[----:B------:R-:W-:-:S03]  /*4ed0*/  IMAD.MOV.U32 R18, RZ, RZ, R14 ;  /* 0x000000ffff127224 */ /* 0x000fc600078e000e */
[----:B------:R-:W-:-:S04]  /*4ee0*/  IADD3.X R29, PT, PT, ~R29, R12, RZ, P0, !PT ;  /* 0x0000000c1d1d7210 */ /* 0x000fc800007fe5ff */
[----:B------:R-:W-:-:S04]  /*4ef0*/  ISETP.GE.U32.AND.EX P2, PT, R29, R23, PT, P2 ;  /* 0x000000171d00720c */ /* 0x000fc80003f46120 */
[----:B------:R-:W-:Y:S01]  /*4f00*/  SEL R13, R0, R13, P2 ;  /* 0x0000000d000d7207 */ /* 0x000fe20001000000 */
[----:B------:R-:W-:Y:S01]  /*4f10*/  IMAD.X R0, R29, 0x1, ~R23, P1 ;  /* 0x000000011d007824 */ /* 0x000fe200008e0e17 */
[----:B------:R-:W-:Y:S02]  /*4f20*/  IADD3 R12, P1, PT, R19, 0x1, RZ ;  /* 0x00000001130c7810 */ /* 0x000fe40007f3e0ff */
[----:B------:R-:W-:Y:S02]  /*4f30*/  ISETP.GE.U32.AND P0, PT, R13, R22, PT ;  /* 0x000000160d00720c */ /* 0x000fe40003f06070 */
[----:B------:R-:W-:Y:S01]  /*4f40*/  SEL R29, R0, R29, P2 ;  /* 0x0000001d001d7207 */ /* 0x000fe20001000000 */
[----:B------:R-:W-:Y:S01]  /*4f50*/  IMAD.X R0, RZ, RZ, R25, P1 ;  /* 0x000000ffff007224 */ /* 0x000fe200008e0619 */
[----:B------:R-:W-:Y:S02]  /*4f60*/  SEL R12, R12, R19, P2 ;  /* 0x000000130c0c7207 */ /* 0x000fe40001000000 */
[----:B------:R-:W-:-:S02]  /*4f70*/  ISETP.GE.U32.AND.EX P1, PT, R29, R23, PT, P0 ;  /* 0x000000171d00720c */ /* 0x000fc40003f26100 */
[----:B------:R-:W-:Y:S02]  /*4f80*/  SEL R0, R0, R25, P2 ;  /* 0x0000001900007207 */ /* 0x000fe40001000000 */
[----:B------:R-:W-:-:S04]  /*4f90*/  IADD3 R19, P0, PT, R12, 0x1, RZ ;  /* 0x000000010c137810 */ /* 0x000fc80007f1e0ff */
[----:B------:R-:W-:Y:S01]  /*4fa0*/  SEL R19, R19, R12, P1 ;  /* 0x0000000c13137207 */ /* 0x000fe20000800000 */
[----:B------:R-:W-:Y:S01]  /*4fb0*/  IMAD.X R13, RZ, RZ, R0, P0 ;  /* 0x000000ffff0d7224 */ /* 0x000fe200000e0600 */
[----:B------:R-:W-:Y:S02]  /*4fc0*/  LOP3.LUT R12, R15, R17, RZ, 0x3c, !PT ;  /* 0x000000110f0c7212 */ /* 0x000fe400078e3cff */
[----:B------:R-:W-:Y:S02]  /*4fd0*/  ISETP.NE.U32.AND P0, PT, R16, RZ, PT ;  /* 0x000000ff1000720c */ /* 0x000fe40003f05070 */
[----:B------:R-:W-:Y:S02]  /*4fe0*/  SEL R13, R13, R0, P1 ;  /* 0x000000000d0d7207 */ /* 0x000fe40000800000 */
[----:B------:R-:W-:Y:S02]  /*4ff0*/  IADD3 R0, P1, PT, RZ, -R19, RZ ;  /* 0x80000013ff007210 */ /* 0x000fe40007f3e0ff */
[----:B------:R-:W-:-:S02]  /*5000*/  ISETP.GE.AND P2, PT, R12, RZ, PT ;  /* 0x000000ff0c00720c */ /* 0x000fc40003f46270 */
[----:B------:R-:W-:Y:S02]  /*5010*/  IADD3.X R12, PT, PT, RZ, ~R13, RZ, P1, !PT ;  /* 0x8000000dff0c7210 */ /* 0x000fe40000ffe4ff */
[----:B------:R-:W-:Y:S01]  /*5020*/  SEL R0, R0, R19, !P2 ;  /* 0x0000001300007207 */ /* 0x000fe20005000000 */
[----:B------:R-:W-:Y:S01]  /*5030*/  IMAD.MOV.U32 R19, RZ, RZ, 0x0 ;  /* 0x00000000ff137424 */ /* 0x000fe200078e00ff */
[----:B------:R-:W-:Y:S02]  /*5040*/  ISETP.NE.AND.EX P0, PT, R15, RZ, PT, P0 ;  /* 0x000000ff0f00720c */ /* 0x000fe40003f05300 */
[----:B------:R-:W-:Y:S02]  /*5050*/  SEL R12, R12, R13, !P2 ;  /* 0x0000000d0c0c7207 */ /* 0x000fe40005000000 */
[----:B------:R-:W-:Y:S02]  /*5060*/  SEL R0, R0, 0xffffffff, P0 ;  /* 0xffffffff00007807 */ /* 0x000fe40000000000 */
[----:B------:R-:W-:Y:S01]  /*5070*/  SEL R13, R12, 0xffffffff, P0 ;  /* 0xffffffff0c0d7807 */ /* 0x000fe20000000000 */
[----:B------:R-:W-:Y:S06]  /*5080*/  RET.REL.NODEC R18 `(_ZN5flash32flash_fwd_splitkv_combine_kernelI23Flash_fwd_kernel_traitsILi128ELi64ELi128ELi4ELb0ELb0EN7cutlass6half_tE19Flash_kernel_traitsILi128ELi64ELi128ELi4ES3_EELi4ELi2ELb1EEEvNS_16Flash_fwd_paramsE) ;  /* 0xffffffac12dc7950 */ /* 0x000fec0003c3ffff */
.L_x_480:
        /* <DEDUP_REMOVED lines=15> */
.L_x_7180:


//--------------------- .text._ZN5flash32flash_fwd_splitkv_combine_kernelI23Flash_fwd_kernel_traitsILi128ELi64ELi128ELi4ELb0ELb0EN7cutlass6half_tE19Flash_kernel_traitsILi128ELi64ELi128ELi4ES3_EELi4ELi1ELb1EEEvNS_16Flash_fwd_paramsE --------------------------
	.section	.text._ZN5flash32flash_fwd_splitkv_combine_kernelI23Flash_fwd_kernel_traitsILi128ELi64ELi128ELi4ELb0ELb0EN7cutlass6half_tE19Flash_kernel_traitsILi128ELi64ELi128ELi4ES3_EELi4ELi1ELb1EEEvNS_16Flash_fwd_paramsE,"ax",@progbits
	.align	128
        .global         _ZN5flash32flash_fwd_splitkv_combine_kernelI23Flash_fwd_kernel_traitsILi128ELi64ELi128ELi4ELb0ELb0EN7cutlass6half_tE19Flash_kernel_traitsILi128ELi64ELi128ELi4ES3_EELi4ELi1ELb1EEEvNS_16Flash_fwd_paramsE
        .type           _ZN5flash32flash_fwd_splitkv_combine_kernelI23Flash_fwd_kernel_traitsILi128ELi64ELi128ELi4ELb0ELb0EN7cutlass6half_tE19Flash_kernel_traitsILi128ELi64ELi128ELi4ES3_EELi4ELi1ELb1EEEvNS_16Flash_fwd_paramsE,@function
        .size           _ZN5flash32flash_fwd_splitkv_combine_kernelI23Flash_fwd_kernel_traitsILi128ELi64ELi128ELi4ELb0ELb0EN7cutlass6half_tE19Flash_kernel_traitsILi128ELi64ELi128ELi4ES3_EELi4ELi1ELb1EEEvNS_16Flash_fwd_paramsE,(.L_x_7181 - _ZN5flash32flash_fwd_splitkv_combine_kernelI23Flash_fwd_kernel_traitsILi128ELi64ELi128ELi4ELb0ELb0EN7cutlass6half_tE19Flash_kernel_traitsILi128ELi64ELi128ELi4ES3_EELi4ELi1ELb1EEEvNS_16Flash_fwd_paramsE)
        .other          _ZN5flash32flash_fwd_splitkv_combine_kernelI23Flash_fwd_kernel_traitsILi128ELi64ELi128ELi4ELb0ELb0EN7cutlass6half_tE19Flash_kernel_traitsILi128ELi64ELi128ELi4ES3_EELi4ELi1ELb1EEEvNS_16Flash_fwd_paramsE,@"STO_CUDA_ENTRY STV_DEFAULT"
_ZN5flash32flash_fwd_splitkv_combine_kernelI23Flash_fwd_kernel_traitsILi128ELi64ELi128ELi4ELb0ELb0EN7cutlass6half_tE19Flash_kernel_traitsILi128ELi64ELi128ELi4ES3_EELi4ELi1ELb1EEEvNS_16Flash_fwd_paramsE:
.text._ZN5flash32flash_fwd_splitkv_combine_kernelI23Flash_fwd_kernel_traitsILi128ELi64ELi128ELi4ELb0ELb0EN7cutlass6half_tE19Flash_kernel_traitsILi128ELi64ELi128ELi4ES3_EELi4ELi1ELb1EEEvNS_16Flash_fwd_paramsE:
        /* <DEDUP_REMOVED lines=38> */
.L_x_481:
[----:B------:R-:W-:Y:S01]  /*0260*/  IMAD.U32 R14, RZ, RZ, UR16 ;  /* 0x00000010ff0e7e24 */ /* 0x000fe2000f8e00ff */
[----:B------:R-:W-:Y:S01]  /*0270*/  MOV R18, UR14 ;  /* 0x0000000e00127c02 */ /* 0x000fe20008000f00 */
[----:B------:R-:W-:Y:S01]  /*0280*/  IMAD.U32 R19, RZ, RZ, UR17 ;  /* 0x00000011ff137e24 */ /* 0x000fe2000f8e00ff */
[----:B------:R-:W-:Y:S02]  /*0290*/  MOV R17, UR9 ;  /* 0x0000000900117c02 */ /* 0x000fe40008000f00 */
[----:B------:R-:W-:Y:S02]  /*02a0*/  MOV R16, 0x2c0 ;  /* 0x000002c000107802 */ /* 0x000fe40000000f00 */
[----:B------:R-:W-:Y:S05]  /*02b0*/  CALL.REL.NOINC `($__internal_13_$__cuda_sm20_div_s64) ;  /* 0x0000004800087944 */ /* 0x000fea0003c00000 */
.L_x_482:
        /* <DEDUP_REMOVED lines=30> */
.L_x_484:
[----:B------:R-:W-:Y:S01]  /*04a0*/  IMAD.MOV.U32 R14, RZ, RZ, R10 ;  /* 0x000000ffff0e7224 */ /* 0x000fe200078e000a */
[----:B------:R-:W-:Y:S02]  /*04b0*/  MOV R19, R11 ;  /* 0x0000000b00137202 */ /* 0x000fe40000000f00 */
[----:B------:R-:W-:Y:S02]  /*04c0*/  MOV R16, 0x4e0 ;  /* 0x000004e000107802 */ /* 0x000fe40000000f00 */
[----:B------:R-:W-:Y:S05]  /*04d0*/  CALL.REL.NOINC `($__internal_13_$__cuda_sm20_div_s64) ;  /* 0x0000004400807944 */ /* 0x000fea0003c00000 */
[----:B------:R-:W-:Y:S02]  /*04e0*/  MOV R4, R10 ;  /* 0x0000000a00047202 */ /* 0x000fe40000000f00 */
[----:B------:R-:W-:Y:S02]  /*04f0*/  MOV R5, R11 ;  /* 0x0000000b00057202 */ /* 0x000fe40000000f00 */
.L_x_485:
[----:B------:R-:W-:Y:S05]  /*0500*/  BSYNC.RECONVERGENT B0 ;  /* 0x0000000000007941 */ /* 0x000fea0003800200 */
.L_x_483:
        /* <DEDUP_REMOVED lines=57> */
.L_x_487:
[----:B------:R-:W-:Y:S01]  /*08a0*/  IMAD.MOV.U32 R14, RZ, RZ, R18 ;  /* 0x000000ffff0e7224 */ /* 0x000fe200078e0012 */
[----:B------:R-:W-:Y:S01]  /*08b0*/  MOV R18, R9 ;  /* 0x0000000900127202 */ /* 0x000fe20000000f00 */
[----:B------:R-:W-:Y:S01]  /*08c0*/  IMAD.MOV.U32 R19, RZ, RZ, R17 ;  /* 0x000000ffff137224 */ /* 0x000fe200078e0011 */
[----:B------:R-:W-:Y:S02]  /*08d0*/  MOV R17, R25 ;  /* 0x0000001900117202 */ /* 0x000fe40000000f00 */
[----:B------:R-:W-:Y:S02]  /*08e0*/  MOV R16, 0x900 ;  /* 0x0000090000107802 */ /* 0x000fe40000000f00 */
[----:B------:R-:W-:Y:S05]  /*08f0*/  CALL.REL.NOINC `($__internal_13_$__cuda_sm20_div_s64) ;  /* 0x0000004000787944 */ /* 0x000fea0003c00000 */
.L_x_488:
[----:B------:R-:W-:Y:S05]  /*0900*/  BSYNC.RECONVERGENT B0 ;  /* 0x0000000000007941 */ /* 0x000fea0003800200 */
.L_x_486:
        /* <DEDUP_REMOVED lines=123> */
.L_x_490:
[----:B------:R-:W-:Y:S01]  /*10c0*/  IMAD.MOV.U32 R14, RZ, RZ, R10 ;  /* 0x000000ffff0e7224 */ /* 0x000fe200078e000a */
[----:B------:R-:W-:Y:S01]  /*10d0*/  MOV R18, R8 ;  /* 0x0000000800127202 */ /* 0x000fe20000000f00 */
[----:B------:R-:W-:Y:S01]  /*10e0*/  IMAD.MOV.U32 R19, RZ, RZ, R11 ;  /* 0x000000ffff137224 */ /* 0x000fe200078e000b */
[----:B------:R-:W-:Y:S02]  /*10f0*/  MOV R17, R0 ;  /* 0x0000000000117202 */ /* 0x000fe40000000f00 */
[----:B------:R-:W-:Y:S02]  /*1100*/  MOV R16, 0x1120 ;  /* 0x0000112000107802 */ /* 0x000fe40000000f00 */
[----:B------:R-:W-:Y:S05]  /*1110*/  CALL.REL.NOINC `($__internal_13_$__cuda_sm20_div_s64) ;  /* 0x0000003800707944 */ /* 0x000fea0003c00000 */
[----:B------:R-:W-:Y:S02]  /*1120*/  MOV R32, R10 ;  /* 0x0000000a00207202 */ /* 0x000fe40000000f00 */
[----:B------:R-:W-:Y:S02]  /*1130*/  MOV R33, R11 ;  /* 0x0000000b00217202 */ /* 0x000fe40000000f00 */
.L_x_491:
[----:B------:R-:W-:Y:S05]  /*1140*/  BSYNC.RECONVERGENT B0 ;  /* 0x0000000000007941 */ /* 0x000fea0003800200 */
.L_x_489:
        /* <DEDUP_REMOVED lines=57> */
.L_x_493:
[----:B------:R-:W-:Y:S01]  /*14e0*/  IMAD.MOV.U32 R14, RZ, RZ, R4 ;  /* 0x000000ffff0e7224 */ /* 0x000fe200078e0004 */
[----:B------:R-:W-:Y:S01]  /*14f0*/  MOV R19, R5 ;  /* 0x0000000500137202 */ /* 0x000fe20000000f00 */
[----:B------:R-:W-:Y:S01]  /*1500*/  IMAD.MOV.U32 R18, RZ, RZ, R6 ;  /* 0x000000ffff127224 */ /* 0x000fe200078e0006 */
[----:B------:R-:W-:Y:S02]  /*1510*/  MOV R16, 0x1530 ;  /* 0x0000153000107802 */ /* 0x000fe40000000f00 */
[----:B------:R-:W-:Y:S05]  /*1520*/  CALL.REL.NOINC `($__internal_13_$__cuda_sm20_div_s64) ;  /* 0x00000034006c7944 */ /* 0x000fea0003c00000 */
[----:B------:R-:W-:Y:S02]  /*1530*/  MOV R20, R10 ;  /* 0x0000000a00147202 */ /* 0x000fe40000000f00 */
[----:B------:R-:W-:Y:S02]  /*1540*/  MOV R21, R11 ;  /* 0x0000000b00157202 */ /* 0x000fe40000000f00 */
.L_x_494:
[----:B------:R-:W-:Y:S05]  /*1550*/  BSYNC.RECONVERGENT B0 ;  /* 0x0000000000007941 */ /* 0x000fea0003800200 */
.L_x_492:
        /* <DEDUP_REMOVED lines=25> */
[----:B------:R-:W-:Y:S01]  /*16f0*/  IMAD.HI.U32 R5, R11, R5, R10 ;  /* 0x000000050b057227 */ /* 0x000fe200078e000a */
[----:B------:R-:W-:-:S02]  /*1700*/  @!P1 SHF.L.U32 R11, R7, 0x2, RZ ;  /* 0x00000002070b9819 */ /* 0x000fc400000006ff */
[----:B------:R-:W-:Y:S02]  /*1710*/  ISETP.GE.AND P2, PT, R2, RZ, PT ;  /* 0x000000ff0200720c */ /* 0x000fe40003f46270 */
[----:B------:R-:W-:Y:S01]  /*1720*/  @!P1 LOP3.LUT R11, R11, 0xc, RZ, 0xc0, !PT ;  /* 0x0000000c0b0b9812 */ /* 0x000fe200078ec0ff */
        /* <DEDUP_REMOVED lines=11> */
[----:B-1----:R-:W-:-:S07]  /*17e0*/  @!P1 LEA R2, R4, R3, 0x18 ;  /* 0x0000000304029211 */ /* 0x002fce00078ec0ff */
[----:B------:R-:W-:Y:S01]  /*17f0*/  @P3 VIADD R16, R16, 0x1 ;  /* 0x0000000110103836 */ /* 0x000fe20000000000 */
[----:B------:R-:W-:-:S03]  /*1800*/  @!P1 MOV R4, 0x400 ;  /* 0x0000040000049802 */ /* 0x000fc60000000f00 */
[----:B------:R-:W-:Y:S01]  /*1810*/  @!P2 IMAD.MOV R16, RZ, RZ, -R16 ;  /* 0x000000ffff10a224 */ /* 0x000fe200078e0a10 */
[----:B------:R-:W-:Y:S01]  /*1820*/  @!P0 LOP3.LUT R16, RZ, UR5, RZ, 0x33, !PT ;  /* 0x00000005ff108c12 */ /* 0x000fe2000f8e33ff */
[C---:B------:R-:W-:Y:S01]  /*1830*/  @!P1 IMAD R2, R13.reuse, 0x14, R2 ;  /* 0x000000140d029824 */ /* 0x040fe200078e0202 */
[----:B---3--:R-:W-:Y:S02]  /*1840*/  ISETP.GE.AND P0, PT, R13, UR18, PT ;  /* 0x000000120d007c0c */ /* 0x008fe4000bf06270 */
[----:B0-----:R-:W-:Y:S01]  /*1850*/  @!P1 LEA R5, R5, R4, 0x18 ;  /* 0x0000000405059211 */ /* 0x001fe200078ec0ff */
[----:B------:R-:W-:Y:S01]  /*1860*/  IMAD R10, R16, UR10, RZ ;  /* 0x0000000a100a7c24 */ /* 0x000fe2000f8e02ff */
[----:B------:R-:W0:Y:S01]  /*1870*/  LDCU.64 UR10, c[0x0][0x358] ;  /* 0x00006b00ff0a77ac */ /* 0x000e220008000a00 */
[----:B------:R-:W-:Y:S01]  /*1880*/  @!P1 IMAD.IADD R11, R2, 0x1, R11 ;  /* 0x00000001020b9824 */ /* 0x000fe200078e020b */
[----:B------:R-:W-:Y:S01]  /*1890*/  SHF.R.U32.HI R2, RZ, 0x1, R7 ;  /* 0x00000001ff027819 */ /* 0x000fe20000011607 */
[----:B------:R-:W-:Y:S01]  /*18a0*/  @!P1 IMAD R5, R24, 0x14, R5 ;  /* 0x0000001418059824 */ /* 0x000fe200078e0205 */
[----:B------:R-:W-:-:S04]  /*18b0*/  IABS R17, R10 ;  /* 0x0000000a00117213 */ /* 0x000fc80000000000 */
[----:B------:R-:W-:Y:S01]  /*18c0*/  @!P1 LEA R5, R2, R5, 0x2 ;  /* 0x0000000502059211 */ /* 0x000fe200078e10ff */
        /* <DEDUP_REMOVED lines=18> */
.L_x_496:
[----:B0-----:R-:W-:Y:S05]  /*19f0*/  BSYNC.RECONVERGENT B0 ;  /* 0x0000000000007941 */ /* 0x001fea0003800200 */
.L_x_495:
        /* <DEDUP_REMOVED lines=19> */
[----:B------:R-:W-:-:S02]  /*1b30*/  IMAD.MOV.U32 R18, RZ, RZ, RZ ;  /* 0x000000ffff127224 */ /* 0x000fc400078e00ff */
[----:B------:R-:W-:Y:S01]  /*1b40*/  IMAD R12, R3, R13, RZ ;  /* 0x0000000d030c7224 */ /* 0x000fe200078e02ff */
[----:B---3--:R-:W0:Y:S01]  /*1b50*/  SHFL.BFLY PT, R4, R23, 0x1, 0x1f ;  /* 0x0c201f0017047f89 */ /* 0x008e2200000e0000 */
[----:B------:R-:W-:Y:S01]  /*1b60*/  IMAD.HI.U32 R26, R27, R11, R26 ;  /* 0x0000000b1b1a7227 */ /* 0x000fe200078e001a */
[----:B------:R-:W-:-:S03]  /*1b70*/  IABS R3, R10 ;  /* 0x0000000a00037213 */ /* 0x000fc60000000000 */
[----:B------:R-:W-:-:S04]  /*1b80*/  IMAD.HI.U32 R12, R19, R12, R18 ;  /* 0x0000000c130c7227 */ /* 0x000fc800078e0012 */
[----:B------:R-:W-:Y:S02]  /*1b90*/  IMAD.MOV R3, RZ, RZ, -R3 ;  /* 0x000000ffff037224 */ /* 0x000fe400078e0a03 */
[----:B------:R-:W-:-:S04]  /*1ba0*/  IMAD.HI.U32 R26, R26, R5, RZ ;  /* 0x000000051a1a7227 */ /* 0x000fc800078e00ff */
[----:B------:R-:W-:Y:S02]  /*1bb0*/  IMAD R28, R26, R3, R5 ;  /* 0x000000031a1c7224 */ /* 0x000fe400078e0205 */
[----:B------:R-:W-:-:S03]  /*1bc0*/  IMAD.HI.U32 R12, R12, R5, RZ ;  /* 0x000000050c0c7227 */ /* 0x000fc600078e00ff */
[----:B------:R-:W-:Y:S01]  /*1bd0*/  ISETP.GT.U32.AND P1, PT, R17, R28, PT ;  /* 0x0000001c1100720c */ /* 0x000fe20003f24070 */
[----:B------:R-:W-:Y:S01]  /*1be0*/  IMAD.MOV R22, RZ, RZ, -R12 ;  /* 0x000000ffff167224 */ /* 0x000fe200078e0a0c */
[----:B0-----:R-:W-:-:S03]  /*1bf0*/  FMNMX.FTZ R4, R4, R23, !PT ;  /* 0x0000001704047209 */ /* 0x001fc60007810000 */
[C---:B------:R-:W-:Y:S01]  /*1c00*/  IMAD R22, R13.reuse, R22, R5 ;  /* 0x000000160d167224 */ /* 0x040fe200078e0205 */
[----:B------:R-:W-:Y:S02]  /*1c10*/  LOP3.LUT R5, R14, R17, RZ, 0x3c, !PT ;  /* 0x000000110e057212 */ /* 0x000fe400078e3cff */
[----:B------:R-:W-:Y:S02]  /*1c20*/  FSETP.NEU.FTZ.AND P0, PT, R4, -INF , PT ;  /* 0xff8000000400780b */ /* 0x000fe40003f1d000 */
[----:B------:R-:W-:Y:S02]  /*1c30*/  LOP3.LUT R14, R14, R15, RZ, 0x3c, !PT ;  /* 0x0000000f0e0e7212 */ /* 0x000fe400078e3cff */
[----:B------:R-:W-:Y:S01]  /*1c40*/  FSEL R4, R4, RZ, P0 ;  /* 0x000000ff04047208 */ /* 0x000fe20000000000 */
[----:B------:R-:W-:Y:S01]  /*1c50*/  @!P1 IMAD.IADD R28, R28, 0x1, -R17 ;  /* 0x000000011c1c9824 */ /* 0x000fe200078e0a11 */
[----:B------:R-:W-:Y:S02]  /*1c60*/  ISETP.GT.U32.AND P0, PT, R13, R22, PT ;  /* 0x000000160d00720c */ /* 0x000fe40003f04070 */
[----:B------:R-:W-:Y:S01]  /*1c70*/  @!P1 IADD3 R26, PT, PT, R26, 0x1, RZ ;  /* 0x000000011a1a9810 */ /* 0x000fe20007ffe0ff */
[----:B------:R-:W-:Y:S01]  /*1c80*/  FADD.FTZ R18, -R4, R23 ;  /* 0x0000001704127221 */ /* 0x000fe20000010100 */
[----:B------:R-:W-:-:S02]  /*1c90*/  ISETP.GE.U32.AND P2, PT, R28, R17, PT ;  /* 0x000000111c00720c */ /* 0x000fc40003f46070 */
[----:B------:R-:W-:Y:S01]  /*1ca0*/  ISETP.GE.AND P3, PT, R5, RZ, PT ;  /* 0x000000ff0500720c */ /* 0x000fe20003f66270 */
[----:B------:R-:W-:-:S06]  /*1cb0*/  FMUL.FTZ R18, R18, 1.4426950216293334961 ;  /* 0x3fb8aa3b12127820 */ /* 0x000fcc0000410000 */
[----:B------:R-:W0:Y:S01]  /*1cc0*/  MUFU.EX2 R18, R18 ;  /* 0x0000001200127308 */ /* 0x000e220000000800 */
[----:B------:R-:W-:Y:S02]  /*1cd0*/  @!P0 IMAD.IADD R22, R22, 0x1, -R13 ;  /* 0x0000000116168824 */ /* 0x000fe400078e0a0d */
[----:B------:R-:W-:Y:S01]  /*1ce0*/  @!P0 VIADD R12, R12, 0x1 ;  /* 0x000000010c0c8836 */ /* 0x000fe20000000000 */
[----:B------:R-:W-:Y:S01]  /*1cf0*/  ISETP.NE.AND P0, PT, R15, RZ, PT ;  /* 0x000000ff0f00720c */ /* 0x000fe20003f05270 */
[----:B------:R-:W-:Y:S01]  /*1d00*/  @P2 VIADD R26, R26, 0x1 ;  /* 0x000000011a1a2836 */ /* 0x000fe20000000000 */
[----:B------:R-:W-:Y:S01]  /*1d10*/  ISETP.GE.U32.AND P4, PT, R22, R13, PT ;  /* 0x0000000d1600720c */ /* 0x000fe20003f86070 */
[----:B------:R-:W-:Y:S01]  /*1d20*/  IMAD.MOV.U32 R22, RZ, RZ, 0x7f800000 ;  /* 0x7f800000ff167424 */ /* 0x000fe200078e00ff */
[----:B------:R-:W-:Y:S02]  /*1d30*/  ISETP.GE.AND P2, PT, R14, RZ, PT ;  /* 0x000000ff0e00720c */ /* 0x000fe40003f46270 */
[----:B------:R-:W-:-:S02]  /*1d40*/  @!P3 IADD3 R26, PT, PT, -R26, RZ, RZ ;  /* 0x000000ff1a1ab210 */ /* 0x000fc40007ffe1ff */
[----:B------:R-:W-:Y:S01]  /*1d50*/  ISETP.NE.AND P3, PT, R16, RZ, PT ;  /* 0x000000ff1000720c */ /* 0x000fe20003f65270 */
[----:B0-----:R-:W0:Y:S01]  /*1d60*/  SHFL.BFLY PT, R3, R18, 0x1, 0x1f ;  /* 0x0c201f0012037f89 */ /* 0x001e2200000e0000 */
[----:B------:R-:W-:Y:S02]  /*1d70*/  @!P5 LOP3.LUT R26, RZ, R17, RZ, 0x33, !PT ;  /* 0x00000011ff1ad212 */ /* 0x000fe400078e33ff */
[----:B------:R-:W-:-:S03]  /*1d80*/  SEL R13, RZ, 0x1, !P3 ;  /* 0x00000001ff0d7807 */ /* 0x000fc60005800000 */
[----:B------:R-:W-:Y:S01]  /*1d90*/  @P4 VIADD R12, R12, 0x1 ;  /* 0x000000010c0c4836 */ /* 0x000fe20000000000 */
[----:B------:R-:W-:Y:S02]  /*1da0*/  SHF.R.S32.HI R14, RZ, 0x1f, R10 ;  /* 0x0000001fff0e7819 */ /* 0x000fe4000001140a */
[----:B------:R-:W-:Y:S01]  /*1db0*/  SHF.R.S32.HI R5, RZ, 0x1f, R26 ;  /* 0x0000001fff057819 */ /* 0x000fe2000001141a */
[----:B------:R-:W-:Y:S01]  /*1dc0*/  @!P2 IMAD.MOV R12, RZ, RZ, -R12 ;  /* 0x000000ffff0ca224 */ /* 0x000fe200078e0a0c */
[----:B------:R-:W-:Y:S02]  /*1dd0*/  @!P0 LOP3.LUT R12, RZ, R15, RZ, 0x33, !PT ;  /* 0x0000000fff0c8212 */ /* 0x000fe400078e33ff */
[----:B------:R-:W-:Y:S02]  /*1de0*/  LOP3.LUT P0, RZ, R7, 0x3f9, RZ, 0xc0, !PT ;  /* 0x000003f907ff7812 */ /* 0x000fe4000780c0ff */
[----:B------:R-:W-:Y:S01]  /*1df0*/  ISETP.LT.U32.AND P2, PT, R20, R26, PT ;  /* 0x0000001a1400720c */ /* 0x000fe20003f41070 */
[----:B------:R-:W-:Y:S01]  /*1e00*/  IMAD R12, R12, UR13, RZ ;  /* 0x0000000d0c0c7c24 */ /* 0x000fe2000f8e02ff */
[----:B------:R-:W-:-:S02]  /*1e10*/  LOP3.LUT R13, R14, R13, RZ, 0xfc, !PT ;  /* 0x0000000d0e0d7212 */ /* 0x000fc400078efcff */
[----:B------:R-:W-:-:S04]  /*1e20*/  ISETP.LT.AND.EX P2, PT, R21, R5, PT, P2 ;  /* 0x000000051500720c */ /* 0x000fc80003f41320 */
[----:B------:R-:W-:Y:S01]  /*1e30*/  SEL R5, R20, R26, P2 ;  /* 0x0000001a14057207 */ /* 0x000fe20001000000 */
[----:B0-----:R-:W-:-:S05]  /*1e40*/  FADD.FTZ R3, R18, R3 ;  /* 0x0000000312037221 */ /* 0x001fca0000010000 */
[----:B------:R-:W-:-:S13]  /*1e50*/  FSETP.NE.FTZ.AND P1, PT, R3, RZ, PT ;  /* 0x000000ff0300720b */ /* 0x000fda0003f35000 */
[----:B------:R-:W0:Y:S02]  /*1e60*/  @P1 MUFU.LG2 R11, R3 ;  /* 0x00000003000b1308 */ /* 0x000e240000000c00 */
        /* <DEDUP_REMOVED lines=32> */
[----:B------:R-:W-:Y:S01]  /*2070*/  MOV R10, RZ ;  /* 0x000000ff000a7202 */ /* 0x000fe20000000f00 */
[----:B------:R-:W-:Y:S01]  /*2080*/  HFMA2 R31, -RZ, RZ, 0, 0 ;  /* 0x00000000ff1f7431 */ /* 0x000fe200000001ff */
[----:B------:R-:W-:Y:S02]  /*2090*/  LEA.HI R13, R7, UR15, RZ, 0x1f ;  /* 0x0000000f070d7c11 */ /* 0x000fe4000f8ff8ff */
[----:B------:R-:W-:-:S03]  /*20a0*/  ISETP.NE.U32.AND P0, PT, R30, RZ, PT ;  /* 0x000000ff1e00720c */ /* 0x000fc60003f05070 */
        /* <DEDUP_REMOVED lines=19> */
.L_x_500:
[----:B------:R-:W-:Y:S01]  /*21e0*/  LEA.HI R2, R7, UR15, RZ, 0x1f ;  /* 0x0000000f07027c11 */ /* 0x000fe2000f8ff8ff */
[----:B------:R-:W-:Y:S01]  /*21f0*/  IMAD.MOV.U32 R19, RZ, RZ, RZ ;  /* 0x000000ffff137224 */ /* 0x000fe200078e00ff */
[----:B------:R-:W-:Y:S02]  /*2200*/  MOV R18, R30 ;  /* 0x0000001e00127202 */ /* 0x000fe40000000f00 */
[----:B------:R-:W-:Y:S01]  /*2210*/  MOV R16, 0x2240 ;  /* 0x0000224000107802 */ /* 0x000fe20000000f00 */
[----:B------:R-:W-:Y:S02]  /*2220*/  IMAD.MOV.U32 R14, RZ, RZ, R2 ;  /* 0x000000ffff0e7224 */ /* 0x000fe400078e0002 */
[----:B------:R-:W-:Y:S05]  /*2230*/  CALL.REL.NOINC `($__internal_13_$__cuda_sm20_div_s64) ;  /* 0x0000002800287944 */ /* 0x000fea0003c00000 */
[----:B------:R-:W-:Y:S02]  /*2240*/  IADD3 R13, PT, PT, -R10, RZ, RZ ;  /* 0x000000ff0a0d7210 */ /* 0x000fe40007ffe1ff */
[----:B------:R-:W-:-:S03]  /*2250*/  MOV R31, R11 ;  /* 0x0000000b001f7202 */ /* 0x000fc60000000f00 */
[----:B------:R-:W-:Y:S01]  /*2260*/  IMAD R12, R30, R13, R2 ;  /* 0x0000000d1e0c7224 */ /* 0x000fe200078e0202 */
[----:B------:R-:W-:-:S07]  /*2270*/  MOV R30, R10 ;  /* 0x0000000a001e7202 */ /* 0x000fce0000000f00 */
.L_x_501:
        /* <DEDUP_REMOVED lines=59> */
.L_x_503:
[----:B------:R-:W-:Y:S01]  /*2630*/  IMAD.MOV.U32 R14, RZ, RZ, R30 ;  /* 0x000000ffff0e7224 */ /* 0x000fe200078e001e */
[----:B------:R-:W-:Y:S01]  /*2640*/  MOV R19, R31 ;  /* 0x0000001f00137202 */ /* 0x000fe20000000f00 */
[----:B------:R-:W-:Y:S01]  /*2650*/  IMAD.MOV.U32 R18, RZ, RZ, R34 ;  /* 0x000000ffff127224 */ /* 0x000fe200078e0022 */
[----:B------:R-:W-:Y:S02]  /*2660*/  MOV R16, 0x2680 ;  /* 0x0000268000107802 */ /* 0x000fe40000000f00 */
[----:B------:R-:W-:Y:S05]  /*2670*/  CALL.REL.NOINC `($__internal_13_$__cuda_sm20_div_s64) ;  /* 0x0000002400187944 */ /* 0x000fea0003c00000 */
[----:B------:R-:W-:-:S05]  /*2680*/  IADD3 R11, PT, PT, -R10, RZ, RZ ;  /* 0x000000ff0a0b7210 */ /* 0x000fca0007ffe1ff */
[----:B------:R-:W-:Y:S02]  /*2690*/  IMAD R30, R11, R34, R30 ;  /* 0x000000220b1e7224 */ /* 0x000fe400078e021e */
.L_x_504:
[----:B------:R-:W-:Y:S05]  /*26a0*/  BSYNC.RECONVERGENT B0 ;  /* 0x0000000000007941 */ /* 0x000fea0003800200 */
.L_x_502:
        /* <DEDUP_REMOVED lines=159> */
.L_x_499:
[----:B------:R-:W0:Y:S01]  /*30a0*/  LDC.64 R4, c[0x0][0x420] ;  /* 0x00010800ff047b82 */ /* 0x000e220000000a00 */
[----:B------:R-:W-:-:S05]  /*30b0*/  IADD3 R2, PT, PT, R2, UR15, RZ ;  /* 0x0000000f02027c10 */ /* 0x000fca000fffe0ff */
[----:B0-----:R-:W-:-:S05]  /*30c0*/  IMAD.WIDE.U32 R2, R2, 0x4, R4 ;  /* 0x0000000402027825 */ /* 0x001fca00078e0004 */
[----:B------:R1:W-:Y:S02]  /*30d0*/  STG.E desc[UR10][R2.64], R22 ;  /* 0x0000001602007986 */ /* 0x0003e4000c10190a */
.L_x_498:
[----:B------:R-:W-:Y:S05]  /*30e0*/  BSYNC.RECONVERGENT B1 ;  /* 0x0000000000017941 */ /* 0x000fea0003800200 */
.L_x_497:
        /* <DEDUP_REMOVED lines=17> */
.L_x_506:
[----:B------:R-:W-:Y:S05]  /*3200*/  BSYNC.RECONVERGENT B0 ;  /* 0x0000000000007941 */ /* 0x000fea0003800200 */
.L_x_505:
        /* <DEDUP_REMOVED lines=49> */
.L_x_511:
        /* <DEDUP_REMOVED lines=133> */
.L_x_510:
        /* <DEDUP_REMOVED lines=73> */
.L_x_512:
[----:B------:R-:W-:-:S09]  /*4200*/  UISETP.NE.OR UP1, UPT, UR5, URZ, UP1 ;  /* 0x000000ff0500728c */ /* 0x000fd20008f25670 */
[----:B------:R-:W-:Y:S05]  /*4210*/  BRA.U !UP1, `(.L_x_508) ;  /* 0x0000000109947547 */ /* 0x000fea000b800000 */
.L_x_509:
[----:B------:R-:W-:-:S13]  /*4220*/  ISETP.GE.AND P0, PT, R12, UR13, PT ;  /* 0x0000000d0c007c0c */ /* 0x000fda000bf06270 */
.L_x_513:
        /* <DEDUP_REMOVED lines=36> */
.L_x_508:
        /* <DEDUP_REMOVED lines=10> */
.L_x_514:
        /* <DEDUP_REMOVED lines=12> */
.L_x_507:
        /* <DEDUP_REMOVED lines=81> */
        .weak           $__internal_13_$__cuda_sm20_div_s64
        .type           $__internal_13_$__cuda_sm20_div_s64,@function
        .size           $__internal_13_$__cuda_sm20_div_s64,(.L_x_7181 - $__internal_13_$__cuda_sm20_div_s64)
$__internal_13_$__cuda_sm20_div_s64:
        /* <DEDUP_REMOVED lines=86> */
[----:B------:R-:W-:Y:S05]  /*5040*/  RET.REL.NODEC R12 `(_ZN5flash32flash_fwd_splitkv_combine_kernelI23Flash_fwd_kernel_traitsILi128ELi64ELi128ELi4ELb0ELb0EN7cutlass6half_tE19Flash_kernel_traitsILi128ELi64ELi128ELi4ES3_EELi4ELi1ELb1EEEvNS_16Flash_fwd_paramsE) ;  /* 0xffffffac0cec7950 */ /* 0x000fea0003c3ffff */
.L_x_515:
        /* <DEDUP_REMOVED lines=11> */
.L_x_7181:


//--------------------- .text._ZN5flash24flash_fwd_splitkv_kernelI23Flash_fwd_kernel_traitsILi128ELi64ELi128ELi4ELb0ELb0EN7cutlass6half_tE19Flash_kernel_traitsILi128ELi64ELi128ELi4ES3_EELb1ELb0ELb0ELb0ELb0ELb0ELb0ELb0EEEvNS_16Flash_fwd_paramsE --------------------------
	.section	.text._ZN5flash24flash_fwd_splitkv_kernelI23Flash_fwd_kernel_traitsILi128ELi64ELi128ELi4ELb0ELb0EN7cutlass6half_tE19Flash_kernel_traitsILi128ELi64ELi128ELi4ES3_EELb1ELb0ELb0ELb0ELb0ELb0ELb0ELb0EEEvNS_16Flash_fwd_paramsE,"ax",@progbits
	.align	128
        .global         _ZN5flash24flash_fwd_splitkv_kernelI23Flash_fwd_kernel_traitsILi128ELi64ELi128ELi4ELb0ELb0EN7cutlass6half_tE19Flash_kernel_traitsILi128ELi64ELi128ELi4ES3_EELb1ELb0ELb0ELb0ELb0ELb0ELb0ELb0EEEvNS_16Flash_fwd_paramsE
        .type           _ZN5flash24flash_fwd_splitkv_kernelI23Flash_fwd_kernel_traitsILi128ELi64ELi128ELi4ELb0ELb0EN7cutlass6half_tE19Flash_kernel_traitsILi128ELi64ELi128ELi4ES3_EELb1ELb0ELb0ELb0ELb0ELb0ELb0ELb0EEEvNS_16Flash_fwd_paramsE,@function
        .size           _ZN5flash24flash_fwd_splitkv_kernelI23Flash_fwd_kernel_traitsILi128ELi64ELi128ELi4ELb0ELb0EN7cutlass6half_tE19Flash_kernel_traitsILi128ELi64ELi128ELi4ES3_EELb1ELb0ELb0ELb0ELb0ELb0ELb0ELb0EEEvNS_16Flash_fwd_paramsE,(.L_x_7210 - _ZN5flash24flash_fwd_splitkv_kernelI23Flash_fwd_kernel_traitsILi128ELi64ELi128ELi4ELb0ELb0EN7cutlass6half_tE19Flash_kernel_traitsILi128ELi64ELi128ELi4ES3_EELb1ELb0ELb0ELb0ELb0ELb0ELb0ELb0EEEvNS_16Flash_fwd_paramsE)
        .other          _ZN5flash24flash_fwd_splitkv_kernelI23Flash_fwd_kernel_traitsILi128ELi64ELi128ELi4ELb0ELb0EN7cutlass6half_tE19Flash_kernel_traitsILi128ELi64ELi128ELi4ES3_EELb1ELb0ELb0ELb0ELb0ELb0ELb0ELb0EEEvNS_16Flash_fwd_paramsE,@"STO_CUDA_ENTRY STV_DEFAULT"
_ZN5flash24flash_fwd_splitkv_kernelI23Flash_fwd_kernel_traitsILi128ELi64ELi128ELi4ELb0ELb0EN7cutlass6half_tE19Flash_kernel_traitsILi128ELi64ELi128ELi4ES3_EELb1ELb0ELb0ELb0ELb0ELb0ELb0ELb0EEEvNS_16Flash_fwd_paramsE:
.text._ZN5flash24flash_fwd_splitkv_kernelI23Flash_fwd_kernel_traitsILi128ELi64ELi128ELi4ELb0ELb0EN7cutlass6half_tE19Flash_kernel_traitsILi128ELi64ELi128ELi4ES3_EELb1ELb0ELb0ELb0ELb0ELb0ELb0ELb0EEEvNS_16Flash_fwd_paramsE:
[----:B------:R-:W-:Y:S08]  /*0000*/  LDC R1, c[0x0][0x37c] ;  /* 0x0000df00ff017b82 */ /* 0x000ff00000000800 */
[----:B------:R-:W1:Y:S01]  /*0010*/  LDC.64 R2, c[0x0][0x460] ;  /* 0x00011800ff027b82 */ /* 0x000e620000000a00 */
[----:B------:R-:W2:Y:S01]  /*0020*/  S2R R0, SR_CTAID.Y ;  /* 0x0000000000007919 */ /* 0x000ea20000002600 */
[----:B------:R-:W3:Y:S01]  /*0030*/  LDCU.64 UR16, c[0x0][0x358] ;  /* 0x00006b00ff1077ac */ /* 0x000ee20008000a00 */
[----:B------:R-:W-:Y:S01]  /*0040*/  IMAD.MOV.U32 R210, RZ, RZ, -0x1 ;  /* 0xffffffffffd27424 */ /* 0x000fe200078e00ff */
[----:B------:R-:W4:Y:S04]  /*0050*/  LDCU.64 UR4, c[0x0][0x478] ;  /* 0x00008f00ff0477ac */ /* 0x000f280008000a00 */
[----:B------:R-:W2:Y:S01]  /*0060*/  LDC.64 R4, c[0x0][0x460] ;  /* 0x00011800ff047b82 */ /* 0x000ea20000000a00 */
[----:B------:R-:W3:Y:S01]  /*0070*/  LDCU.64 UR6, c[0x0][0x470] ;  /* 0x00008e00ff0677ac */ /* 0x000ee20008000a00 */
[----:B-1----:R-:W-:-:S02]  /*0080*/  ISETP.NE.U32.AND P0, PT, R2, RZ, PT ;  /* 0x000000ff0200720c */ /* 0x002fc40003f05070 */
[----:B------:R-:W-:Y:S02]  /*0090*/  ISETP.NE.U32.AND P4, PT, R2, RZ, PT ;  /* 0x000000ff0200720c */ /* 0x000fe40003f85070 */
[C---:B------:R-:W-:Y:S02]  /*00a0*/  ISETP.NE.AND.EX P0, PT, R3.reuse, RZ, PT, P0 ;  /* 0x000000ff0300720c */ /* 0x040fe40003f05300 */
[----:B------:R-:W-:Y:S02]  /*00b0*/  ISETP.NE.AND.EX P4, PT, R3, RZ, PT, P4 ;  /* 0x000000ff0300720c */ /* 0x000fe40003f85340 */
[----:B----4-:R-:W-:Y:S01]  /*00c0*/  ISETP.NE.U32.AND P2, PT, RZ, UR4, PT ;  /* 0x00000004ff007c0c */ /* 0x010fe2000bf45070 */
[C---:B--2---:R-:W-:Y:S01]  /*00d0*/  IMAD.WIDE.U32 R16, R0.reuse, 0x4, R4 ;  /* 0x0000000400107825 */ /* 0x044fe200078e0004 */
[----:B------:R-:W1:Y:S01]  /*00e0*/  LDC.64 R2, c[0x0][0x468] ;  /* 0x00011a00ff027b82 */ /* 0x000e620000000a00 */
[----:B------:R-:W-:Y:S02]  /*00f0*/  SHF.R.U32.HI R10, RZ, 0x1e, R0 ;  /* 0x0000001eff0a7819 */ /* 0x000fe40000011600 */
[----:B------:R-:W-:Y:S01]  /*0100*/  ISETP.NE.AND.EX P2, PT, RZ, UR5, PT, P2 ;  /* 0x00000005ff007c0c */ /* 0x000fe2000bf45320 */
[----:B------:R-:W-:Y:S01]  /*0110*/  IMAD.SHL.U32 R11, R0, 0x4, RZ ;  /* 0x00000004000b7824 */ /* 0x000fe200078e00ff */
[----:B---3--:R-:W-:-:S02]  /*0120*/  ISETP.NE.U32.AND P3, PT, RZ, UR6, PT ;  /* 0x00000006ff007c0c */ /* 0x008fc4000bf65070 */
[----:B------:R-:W2:Y:S02]  /*0130*/  @P0 LDG.E R210, desc[UR16][R16.64] ;  /* 0x0000001010d20981 */ /* 0x000ea4000c1e1900 */
[----:B------:R-:W-:Y:S02]  /*0140*/  ISETP.NE.AND.EX P3, PT, RZ, UR7, PT, P3 ;  /* 0x00000007ff007c0c */ /* 0x000fe4000bf65330 */
[----:B------:R1:W2:Y:S05]  /*0150*/  @P4 LDG.E R15, desc[UR16][R16.64+0x4] ;  /* 0x00000410100f4981 */ /* 0x0002aa000c1e1900 */
[----:B------:R-:W-:-:S04]  /*0160*/  @P2 IADD3 R6, P0, PT, R11, UR4, RZ ;  /* 0x000000040b062c10 */ /* 0x000fc8000ff1e0ff */
[----:B------:R-:W-:-:S05]  /*0170*/  @P2 IADD3.X R7, PT, PT, R10, UR5, RZ, P0, !PT ;  /* 0x000000050a072c10 */ /* 0x000fca00087fe4ff */
[----:B------:R3:W5:Y:S01]  /*0180*/  @P2 LDG.E R13, desc[UR16][R6.64] ;  /* 0x00000010060d2981 */ /* 0x000762000c1e1900 */
[----:B------:R-:W4:Y:S01]  /*0190*/  LDCU.U8 UR4, c[0x0][0x532] ;  /* 0x0000a640ff0477ac */ /* 0x000f220008000000 */
[----:B------:R-:W4:Y:S01]  /*01a0*/  S2R R27, SR_CTAID.X ;  /* 0x00000000001b7919 */ /* 0x000f220000002500 */
[----:B-1----:R-:W-:-:S05]  /*01b0*/  IADD3 R16, P0, PT, R11, R2, RZ ;  /* 0x000000020b107210 */ /* 0x002fca0007f1e0ff */
[----:B------:R-:W-:Y:S01]  /*01c0*/  IMAD.X R17, R10, 0x1, R3, P0 ;  /* 0x000000010a117824 */ /* 0x000fe200000e0603 */
[----:B------:R-:W-:Y:S01]  /*01d0*/  ISETP.NE.U32.AND P0, PT, R2, RZ, PT ;  /* 0x000000ff0200720c */ /* 0x000fe20003f05070 */
[----:B---3--:R-:W1:Y:S03]  /*01e0*/  @!P4 LDC R7, c[0x0][0x434] ;  /* 0x00010d00ff07cb82 */ /* 0x008e660000000800 */
[----:B------:R-:W-:Y:S02]  /*01f0*/  ISETP.NE.AND.EX P0, PT, R3, RZ, PT, P0 ;  /* 0x000000ff0300720c */ /* 0x000fe40003f05300 */
[----:B------:R-:W-:Y:S01]  /*0200*/  @P3 IADD3 R8, P1, PT, R11, UR6, RZ ;  /* 0x000000060b083c10 */ /* 0x000fe2000ff3e0ff */
[----:B------:R-:W-:-:S03]  /*0210*/  IMAD.MOV.U32 R4, RZ, RZ, RZ ;  /* 0x000000ffff047224 */ /* 0x000fc600078e00ff */
[----:B------:R-:W-:Y:S01]  /*0220*/  @P3 IADD3.X R9, PT, PT, R10, UR7, RZ, P1, !PT ;  /* 0x000000070a093c10 */ /* 0x000fe20008ffe4ff */
[----:B------:R-:W3:Y:S01]  /*0230*/  @!P2 LDC R6, c[0x0][0x43c] ;  /* 0x00010f00ff06ab82 */ /* 0x000ee20000000800 */
[----:B----4-:R-:W-:-:S03]  /*0240*/  ISETP.NE.AND P1, PT, RZ, UR4, PT ;  /* 0x00000004ff007c0c */ /* 0x010fc6000bf25270 */
[----:B------:R4:W5:Y:S01]  /*0250*/  @P3 LDG.E R4, desc[UR16][R8.64] ;  /* 0x0000001008043981 */ /* 0x000962000c1e1900 */
[----:B------:R-:W-:-:S04]  /*0260*/  ISETP.EQ.U32.AND P3, PT, R2, RZ, PT ;  /* 0x000000ff0200720c */ /* 0x000fc80003f62070 */
[----:B------:R-:W-:Y:S01]  /*0270*/  ISETP.EQ.OR.EX P3, PT, R3, RZ, !P1, P3 ;  /* 0x000000ff0300720c */ /* 0x000fe20004f62730 */
[----:B------:R-:W-:Y:S02]  /*0280*/  IMAD.MOV.U32 R5, RZ, RZ, -0x1 ;  /* 0xffffffffff057424 */ /* 0x000fe400078e00ff */
[----:B------:R-:W-:-:S10]  /*0290*/  IMAD.SHL.U32 R2, R27, 0x40, RZ ;  /* 0x000000401b027824 */ /* 0x000fd400078e00ff */
[----:B------:R1:W5:Y:S01]  /*02a0*/  @!P3 LDG.E R5, desc[UR16][R16.64] ;  /* 0x000000101005b981 */ /* 0x000362000c1e1900 */
[----:B----4-:R-:W4:Y:S01]  /*02b0*/  @!P2 LDC.64 R8, c[0x0][0x488] ;  /* 0x00012200ff08ab82 */ /* 0x010f220000000a00 */
[----:B--2---:R-:W-:-:S07]  /*02c0*/  @P4 IMAD.IADD R7, R15, 0x1, -R210 ;  /* 0x000000010f074824 */ /* 0x004fce00078e0ad2 */
[----:B------:R-:W2:Y:S01]  /*02d0*/  @!P0 LDC R15, c[0x0][0x438] ;  /* 0x00010e00ff0f8b82 */ /* 0x000ea20000000800 */
[----:B-1----:R-:W-:Y:S01]  /*02e0*/  ISETP.GT.AND P3, PT, R7, R2, PT ;  /* 0x000000020700720c */ /* 0x002fe20003f64270 */
[----:B---34-:R-:W-:-:S12]  /*02f0*/  @!P0 BRA `(.L_x_516) ;  /* 0x00000000000c8947 */ /* 0x018fd80003800000 */
[----:B------:R-:W2:Y:S02]  /*0300*/  @P1 LDG.E R12, desc[UR16][R16.64+0x4] ;  /* 0x00000410100c1981 */ /* 0x000ea4000c1e1900 */
[----:B--2--5:R-:W-:-:S06]  /*0310*/  @P1 IADD3 R15, PT, PT, R12, -R5, RZ ;  /* 0x800000050c0f1210 */ /* 0x024fcc0007ffe0ff */
[----:B------:R1:W5:Y:S02]  /*0320*/  @!P1 LDG.E R15, desc[UR16][R16.64] ;  /* 0x00000010100f9981 */ /* 0x000364000c1e1900 */
.L_x_516:
[----:B------:R-:W-:Y:S01]  /*0330*/  @!P2 ISETP.NE.U32.AND P0, PT, R8, RZ, PT ;  /* 0x000000ff0800a20c */ /* 0x000fe20003f05070 */
[----:B------:R-:W-:-:S12]  /*0340*/  @!P3 EXIT ;  /* 0x000000000000b94d */ /* 0x000fd80003800000 */
[----:B------:R-:W3:Y:S01]  /*0350*/  LDCU UR5, c[0x0][0x438] ;  /* 0x00008700ff0577ac */ /* 0x000ee20008000800 */
[----:B------:R-:W-:Y:S01]  /*0360*/  @!P2 ISETP.NE.AND.EX P0, PT, R9, RZ, PT, P0 ;  /* 0x000000ff0900a20c */ /* 0x000fe20003f05300 */
[--C-:B-----5:R-:W-:Y:S01]  /*0370*/  @P2 IMAD.IADD R3, R13, 0x1, -R4.reuse ;  /* 0x000000010d032824 */ /* 0x120fe200078e0a04 */
[----:B------:R-:W4:Y:S01]  /*0380*/  S2R R23, SR_CTAID.Z ;  /* 0x0000000000177919 */ /* 0x000f220000002700 */
[----:B------:R-:W1:Y:S01]  /*0390*/  LDCU UR14, c[0x0][0x508] ;  /* 0x0000a100ff0e77ac */ /* 0x000e620008000800 */
[----:B------:R-:W-:Y:S01]  /*03a0*/  @!P2 SEL R6, R6, RZ, P0 ;  /* 0x000000ff0606a207 */ /* 0x000fe20000000000 */
[----:B------:R-:W4:Y:S03]  /*03b0*/  S2R R201, SR_TID.X ;  /* 0x0000000000c97919 */ /* 0x000f260000002100 */
[----:B--2---:R-:W-:Y:S01]  /*03c0*/  @!P2 IADD3 R3, PT, PT, R6, R15, -R4 ;  /* 0x0000000f0603a210 */ /* 0x004fe20007ffe804 */
[----:B------:R-:W-:-:S04]  /*03d0*/  VIADD R6, R27, 0x1 ;  /* 0x000000011b067836 */ /* 0x000fc80000000000 */
[----:B------:R-:W-:Y:S02]  /*03e0*/  VIADD R13, R3, 0x7f ;  /* 0x0000007f030d7836 */ /* 0x000fe40000000000 */
[----:B------:R-:W-:Y:S01]  /*03f0*/  IMAD R6, R6, 0x40, -R7 ;  /* 0x0000004006067824 */ /* 0x000fe200078e0a07 */
[----:B---3--:R-:W-:Y:S02]  /*0400*/  UIADD3 UR5, UPT, UPT, UR5, 0x7f, URZ ;  /* 0x0000007f05057890 */ /* 0x008fe4000fffe0ff */
[----:B------:R-:W-:Y:S02]  /*0410*/  SHF.R.S32.HI R8, RZ, 0x1f, R13 ;  /* 0x0000001fff087819 */ /* 0x000fe4000001140d */
[----:B-1----:R-:W-:Y:S01]  /*0420*/  IADD3 R9, PT, PT, R13, UR14, R6 ;  /* 0x0000000e0d097c10 */ /* 0x002fe2000fffe006 */
[----:B------:R-:W-:Y:S01]  /*0430*/  USHF.R.S32.HI UR4, URZ, 0x1f, UR5 ;  /* 0x0000001fff047899 */ /* 0x000fe20008011405 */
[----:B------:R-:W-:Y:S02]  /*0440*/  LEA.HI R8, R8, R13, RZ, 0x7 ;  /* 0x0000000d08087211 */ /* 0x000fe400078f38ff */
[----:B------:R-:W-:Y:S01]  /*0450*/  SHF.R.S32.HI R6, RZ, 0x1f, R9 ;  /* 0x0000001fff067819 */ /* 0x000fe20000011409 */
[----:B------:R-:W-:Y:S01]  /*0460*/  ULEA.HI UR4, UR4, UR5, URZ, 0x7 ;  /* 0x0000000504047291 */ /* 0x000fe2000f8f38ff */
[----:B------:R-:W-:-:S02]  /*0470*/  SHF.R.S32.HI R8, RZ, 0x7, R8 ;  /* 0x00000007ff087819 */ /* 0x000fc40000011408 */
[----:B------:R-:W-:Y:S01]  /*0480*/  LEA.HI R6, R6, R9, RZ, 0x7 ;  /* 0x0000000906067211 */ /* 0x000fe200078f38ff */
[----:B------:R-:W-:-:S03]  /*0490*/  USHF.R.S32.HI UR4, URZ, 0x7, UR4 ;  /* 0x00000007ff047899 */ /* 0x000fc60008011404 */
[----:B------:R-:W-:Y:S01]  /*04a0*/  SHF.R.S32.HI R197, RZ, 0x7, R6 ;  /* 0x00000007ffc57819 */ /* 0x000fe20000011406 */
[----:B------:R-:W-:-:S03]  /*04b0*/  IMAD.MOV.U32 R6, RZ, RZ, R0 ;  /* 0x000000ffff067224 */ /* 0x000fc600078e0000 */
[----:B------:R-:W-:-:S04]  /*04c0*/  VIMNMX3 R197, R8, UR4, R197, PT ;  /* 0x0000000408c57c0f */ /* 0x000fc8000b8001c5 */
[----:B------:R-:W-:-:S13]  /*04d0*/  ISETP.GT.AND P0, PT, R197, RZ, PT ;  /* 0x000000ffc500720c */ /* 0x000fda0003f04270 */
[----:B----4-:R-:W-:Y:S05]  /*04e0*/  @P0 BRA `(.L_x_517) ;  /* 0x0000000400e80947 */ /* 0x010fea0003800000 */
[C---:B------:R-:W-:Y:S01]  /*04f0*/  ISETP.NE.AND P0, PT, R210.reuse, -0x1, PT ;  /* 0xffffffffd200780c */ /* 0x040fe20003f05270 */
[----:B------:R-:W1:Y:S01]  /*0500*/  LDC.64 R4, c[0x0][0x408] ;  /* 0x00010200ff047b82 */ /* 0x000e620000000a00 */
[----:B------:R-:W-:Y:S01]  /*0510*/  SHF.L.U32 R3, R201, 0x3, RZ ;  /* 0x00000003c9037819 */ /* 0x000fe200000006ff */
[----:B------:R-:W2:Y:S01]  /*0520*/  LDCU UR7, c[0x0][0x3e0] ;  /* 0x00007c00ff0777ac */ /* 0x000ea20008000800 */
[----:B------:R-:W-:Y:S01]  /*0530*/  SHF.R.U32.HI R201, RZ, 0x3, R201 ;  /* 0x00000003ffc97819 */ /* 0x000fe200000116c9 */
[----:B------:R-:W-:Y:S01]  /*0540*/  BSSY.RECONVERGENT B0, `(.L_x_518) ;  /* 0x0000028000007945 */ /* 0x000fe20003800200 */
[----:B------:R-:W3:Y:S01]  /*0550*/  LDCU.64 UR4, c[0x0][0x410] ;  /* 0x00008200ff0477ac */ /* 0x000ee20008000a00 */
[----:B------:R-:W4:Y:S06]  /*0560*/  LDCU UR6, c[0x0][0x434] ;  /* 0x00008680ff0677ac */ /* 0x000f2c0008000800 */
[----:B------:R-:W5:Y:S01]  /*0570*/  @!P0 LDC.64 R8, c[0x0][0x400] ;  /* 0x00010000ff088b82 */ /* 0x000f620000000a00 */
[----:B-1----:R-:W-:-:S04]  /*0580*/  @P0 IMAD.WIDE.U32 R10, R210, R4, RZ ;  /* 0x00000004d20a0225 */ /* 0x002fc800078e00ff */
[C---:B-----5:R-:W-:Y:S01]  /*0590*/  @!P0 IMAD.WIDE.U32 R12, R0.reuse, R8, RZ ;  /* 0x00000008000c8225 */ /* 0x060fe200078e00ff */
[----:B------:R-:W-:Y:S02]  /*05a0*/  LOP3.LUT R8, R3, 0x38, RZ, 0xc0, !PT ;  /* 0x0000003803087812 */ /* 0x000fe400078ec0ff */
[----:B------:R-:W-:Y:S01]  /*05b0*/  @P0 MOV R12, R10 ;  /* 0x0000000a000c0202 */ /* 0x000fe20000000f00 */
[----:B------:R-:W-:Y:S01]  /*05c0*/  @!P0 IMAD R0, R0, R9, R13 ;  /* 0x0000000900008224 */ /* 0x000fe200078e020d */
[----:B------:R-:W-:Y:S01]  /*05d0*/  LOP3.LUT R10, R8, 0x40, RZ, 0xfc, !PT ;  /* 0x00000040080a7812 */ /* 0x000fe200078efcff */
[----:B------:R-:W-:Y:S02]  /*05e0*/  IMAD.MOV.U32 R9, RZ, RZ, RZ ;  /* 0x000000ffff097224 */ /* 0x000fe400078e00ff */
[----:B------:R-:W-:Y:S02]  /*05f0*/  @P0 IMAD R0, R210, R5, R11 ;  /* 0x00000005d2000224 */ /* 0x000fe400078e020b */
[----:B------:R-:W-:-:S04]  /*0600*/  IMAD.WIDE.U32 R14, R2, R4, R8 ;  /* 0x00000004020e7225 */ /* 0x000fc800078e0008 */
[----:B------:R-:W-:Y:S01]  /*0610*/  IMAD R3, R2, R5, R15 ;  /* 0x0000000502037224 */ /* 0x000fe200078e020f */
[----:B------:R-:W-:Y:S01]  /*0620*/  IADD3 R12, P0, PT, R12, R14, RZ ;  /* 0x0000000e0c0c7210 */ /* 0x000fe20007f1e0ff */
[----:B--2---:R-:W-:Y:S02]  /*0630*/  IMAD R15, R6, UR7, R23 ;  /* 0x00000007060f7c24 */ /* 0x004fe4000f8e0217 */
[----:B------:R-:W-:Y:S02]  /*0640*/  VIADD R11, R201, 0x10 ;  /* 0x00000010c90b7836 */ /* 0x000fe40000000000 */
[----:B------:R-:W-:Y:S01]  /*0650*/  IMAD.X R13, R0, 0x1, R3, P0 ;  /* 0x00000001000d7824 */ /* 0x000fe200000e0603 */
[----:B------:R-:W-:Y:S01]  /*0660*/  IADD3 R0, PT, PT, -R2, R7, RZ ;  /* 0x0000000702007210 */ /* 0x000fe20007ffe1ff */
[----:B----4-:R-:W-:Y:S01]  /*0670*/  IMAD R2, R15, UR6, R2 ;  /* 0x000000060f027c24 */ /* 0x010fe2000f8e0202 */
[----:B------:R-:W-:Y:S01]  /*0680*/  IADD3 R7, PT, PT, R201, 0x20, RZ ;  /* 0x00000020c9077810 */ /* 0x000fe20007ffe0ff */
[----:B---3--:R-:W-:Y:S01]  /*0690*/  IMAD.WIDE.U32 R12, R23, UR4, R12 ;  /* 0x00000004170c7c25 */ /* 0x008fe2000f8e000c */
[----:B------:R-:W-:-:S02]  /*06a0*/  ISETP.GE.AND P0, PT, R201, R0, PT ;  /* 0x00000000c900720c */ /* 0x000fc40003f06270 */
[----:B------:R-:W-:Y:S01]  /*06b0*/  IADD3 R3, PT, PT, R201, 0x30, RZ ;  /* 0x00000030c9037810 */ /* 0x000fe20007ffe0ff */
[----:B------:R-:W-:Y:S01]  /*06c0*/  IMAD R19, R23, UR5, R13 ;  /* 0x0000000517137c24 */ /* 0x000fe2000f8e020d */
[-C--:B------:R-:W-:Y:S02]  /*06d0*/  ISETP.GE.AND P3, PT, R11, R0.reuse, PT ;  /* 0x000000000b00720c */ /* 0x080fe40003f66270 */
[-C--:B------:R-:W-:Y:S02]  /*06e0*/  ISETP.GE.AND P2, PT, R7, R0.reuse, PT ;  /* 0x000000000700720c */ /* 0x080fe40003f46270 */
[----:B------:R-:W-:-:S05]  /*06f0*/  ISETP.GE.AND P1, PT, R3, R0, PT ;  /* 0x000000000300720c */ /* 0x000fca0003f26270 */
[----:B------:R-:W-:Y:S08]  /*0700*/  @P0 BRA `(.L_x_519) ;  /* 0x00000000002c0947 */ /* 0x000ff00003800000 */
[----:B------:R-:W1:Y:S01]  /*0710*/  LDCU UR6, c[0x0][0x440] ;  /* 0x00008800ff0677ac */ /* 0x000e620008000800 */
[----:B------:R-:W-:Y:S01]  /*0720*/  IMAD.MOV.U32 R18, RZ, RZ, R12 ;  /* 0x000000ffff127224 */ /* 0x000fe200078e000c */
[----:B------:R-:W2:Y:S03]  /*0730*/  LDCU.64 UR4, c[0x0][0x3f0] ;  /* 0x00007e00ff0477ac */ /* 0x000ea60008000a00 */
[----:B------:R-:W-:-:S04]  /*0740*/  IMAD.WIDE.U32 R16, R201, R4, R18 ;  /* 0x00000004c9107225 */ /* 0x000fc800078e0012 */
[----:B------:R-:W-:Y:S01]  /*0750*/  IMAD R6, R201, R5, R17 ;  /* 0x00000005c9067224 */ /* 0x000fe200078e0211 */
[----:B-1----:R-:W-:Y:S02]  /*0760*/  ISETP.GE.AND P5, PT, R8, UR6, PT ;  /* 0x0000000608007c0c */ /* 0x002fe4000bfa6270 */
[----:B------:R-:W-:Y:S02]  /*0770*/  ISETP.GE.AND P4, PT, R10, UR6, PT ;  /* 0x000000060a007c0c */ /* 0x000fe4000bf86270 */
[----:B--2---:R-:W-:-:S04]  /*0780*/  LEA R14, P0, R16, UR4, 0x1 ;  /* 0x00000004100e7c11 */ /* 0x004fc8000f8008ff */
[----:B------:R-:W-:-:S05]  /*0790*/  LEA.HI.X R15, R16, UR5, R6, 0x1, P0 ;  /* 0x00000005100f7c11 */ /* 0x000fca00080f0c06 */
[----:B------:R1:W-:Y:S04]  /*07a0*/  @!P5 STG.E.128 desc[UR16][R14.64], RZ ;  /* 0x000000ff0e00d986 */ /* 0x0003e8000c101d10 */
[----:B------:R1:W-:Y:S02]  /*07b0*/  @!P4 STG.E.128 desc[UR16][R14.64+0x80], RZ ;  /* 0x000080ff0e00c986 */ /* 0x0003e4000c101d10 */
.L_x_519:
[----:B------:R-:W-:Y:S05]  /*07c0*/  BSYNC.RECONVERGENT B0 ;  /* 0x0000000000007941 */ /* 0x000fea0003800200 */
.L_x_518:
[----:B------:R-:W-:Y:S04]  /*07d0*/  BSSY.RECONVERGENT B0, `(.L_x_520) ;  /* 0x0000012000007945 */ /* 0x000fe80003800200 */
[----:B------:R-:W-:Y:S05]  /*07e0*/  @P3 BRA `(.L_x_521) ;  /* 0x0000000000403947 */ /* 0x000fea0003800000 */
[----:B------:R-:W2:Y:S01]  /*07f0*/  LDCU UR6, c[0x0][0x440] ;  /* 0x00008800ff0677ac */ /* 0x000ea20008000800 */
[----:B-1----:R-:W-:Y:S01]  /*0800*/  IADD3 R15, P0, PT, R201, 0x10, RZ ;  /* 0x00000010c90f7810 */ /* 0x002fe20007f1e0ff */
[----:B------:R-:W-:Y:S01]  /*0810*/  IMAD.MOV.U32 R16, RZ, RZ, R12 ;  /* 0x000000ffff107224 */ /* 0x000fe200078e000c */
[----:B------:R-:W1:Y:S03]  /*0820*/  LDCU.64 UR4, c[0x0][0x3f0] ;  /* 0x00007e00ff0477ac */ /* 0x000e660008000a00 */
[----:B------:R-:W-:-:S04]  /*0830*/  IMAD.X R17, RZ, RZ, RZ, P0 ;  /* 0x000000ffff117224 */ /* 0x000fc800000e06ff */
[----:B------:R-:W-:Y:S01]  /*0840*/  IMAD R6, R17, R4, RZ ;  /* 0x0000000411067224 */ /* 0x000fe200078e02ff */
[----:B------:R-:W-:-:S03]  /*0850*/  MOV R17, R19 ;  /* 0x0000001300117202 */ /* 0x000fc60000000f00 */
[C---:B------:R-:W-:Y:S02]  /*0860*/  IMAD R6, R15.reuse, R5, R6 ;  /* 0x000000050f067224 */ /* 0x040fe400078e0206 */
[----:B------:R-:W-:Y:S01]  /*0870*/  IMAD.WIDE.U32 R16, R15, R4, R16 ;  /* 0x000000040f107225 */ /* 0x000fe200078e0010 */
[----:B--2---:R-:W-:Y:S02]  /*0880*/  ISETP.GE.AND P3, PT, R8, UR6, PT ;  /* 0x0000000608007c0c */ /* 0x004fe4000bf66270 */
[----:B------:R-:W-:Y:S01]  /*0890*/  ISETP.GE.AND P0, PT, R10, UR6, PT ;  /* 0x000000060a007c0c */ /* 0x000fe2000bf06270 */
[----:B------:R-:W-:Y:S01]  /*08a0*/  IMAD.IADD R6, R17, 0x1, R6 ;  /* 0x0000000111067824 */ /* 0x000fe200078e0206 */
[----:B-1----:R-:W-:-:S04]  /*08b0*/  LEA R14, P4, R16, UR4, 0x1 ;  /* 0x00000004100e7c11 */ /* 0x002fc8000f8808ff */
[----:B------:R-:W-:-:S05]  /*08c0*/  LEA.HI.X R15, R16, UR5, R6, 0x1, P4 ;  /* 0x00000005100f7c11 */ /* 0x000fca000a0f0c06 */
[----:B------:R2:W-:Y:S04]  /*08d0*/  @!P3 STG.E.128 desc[UR16][R14.64], RZ ;  /* 0x000000ff0e00b986 */ /* 0x0005e8000c101d10 */
[----:B------:R2:W-:Y:S02]  /*08e0*/  @!P0 STG.E.128 desc[UR16][R14.64+0x80], RZ ;  /* 0x000080ff0e008986 */ /* 0x0005e4000c101d10 */
.L_x_521:
[----:B------:R-:W-:Y:S05]  /*08f0*/  BSYNC.RECONVERGENT B0 ;  /* 0x0000000000007941 */ /* 0x000fea0003800200 */
.L_x_520:
[----:B------:R-:W-:Y:S04]  /*0900*/  BSSY.RECONVERGENT B0, `(.L_x_522) ;  /* 0x0000012000007945 */ /* 0x000fe80003800200 */
[----:B------:R-:W-:Y:S05]  /*0910*/  @P2 BRA `(.L_x_523) ;  /* 0x0000000000402947 */ /* 0x000fea0003800000 */
[----:B------:R-:W3:Y:S01]  /*0920*/  LDCU UR6, c[0x0][0x440] ;  /* 0x00008800ff0677ac */ /* 0x000ee20008000800 */
[----:B-12---:R-:W-:Y:S01]  /*0930*/  IADD3 R15, P0, PT, R201, 0x20, RZ ;  /* 0x00000020c90f7810 */ /* 0x006fe20007f1e0ff */
[----:B------:R-:W-:Y:S01]  /*0940*/  IMAD.MOV.U32 R16, RZ, RZ, R12 ;  /* 0x000000ffff107224 */ /* 0x000fe200078e000c */
[----:B------:R-:W1:Y:S03]  /*0950*/  LDCU.64 UR4, c[0x0][0x3f0] ;  /* 0x00007e00ff0477ac */ /* 0x000e660008000a00 */
[----:B------:R-:W-:-:S04]  /*0960*/  IMAD.X R17, RZ, RZ, RZ, P0 ;  /* 0x000000ffff117224 */ /* 0x000fc800000e06ff */
[----:B------:R-:W-:Y:S01]  /*0970*/  IMAD R6, R17, R4, RZ ;  /* 0x0000000411067224 */ /* 0x000fe200078e02ff */
[----:B------:R-:W-:-:S03]  /*0980*/  MOV R17, R19 ;  /* 0x0000001300117202 */ /* 0x000fc60000000f00 */
[C---:B------:R-:W-:Y:S02]  /*0990*/  IMAD R6, R15.reuse, R5, R6 ;  /* 0x000000050f067224 */ /* 0x040fe400078e0206 */
[----:B------:R-:W-:Y:S01]  /*09a0*/  IMAD.WIDE.U32 R16, R15, R4, R16 ;  /* 0x000000040f107225 */ /* 0x000fe200078e0010 */
[----:B---3--:R-:W-:Y:S02]  /*09b0*/  ISETP.GE.AND P2, PT, R8, UR6, PT ;  /* 0x0000000608007c0c */ /* 0x008fe4000bf46270 */
[----:B------:R-:W-:Y:S01]  /*09c0*/  ISETP.GE.AND P0, PT, R10, UR6, PT ;  /* 0x000000060a007c0c */ /* 0x000fe2000bf06270 */
[----:B------:R-:W-:Y:S01]  /*09d0*/  IMAD.IADD R15, R17, 0x1, R6 ;  /* 0x00000001110f7824 */ /* 0x000fe200078e0206 */
[----:B-1----:R-:W-:-:S04]  /*09e0*/  LEA R14, P3, R16, UR4, 0x1 ;  /* 0x00000004100e7c11 */ /* 0x002fc8000f8608ff */
[----:B------:R-:W-:-:S05]  /*09f0*/  LEA.HI.X R15, R16, UR5, R15, 0x1, P3 ;  /* 0x00000005100f7c11 */ /* 0x000fca00098f0c0f */
[----:B------:R3:W-:Y:S04]  /*0a00*/  @!P2 STG.E.128 desc[UR16][R14.64], RZ ;  /* 0x000000ff0e00a986 */ /* 0x0007e8000c101d10 */
[----:B------:R3:W-:Y:S02]  /*0a10*/  @!P0 STG.E.128 desc[UR16][R14.64+0x80], RZ ;  /* 0x000080ff0e008986 */ /* 0x0007e4000c101d10 */
.L_x_523:
[----:B------:R-:W-:Y:S05]  /*0a20*/  BSYNC.RECONVERGENT B0 ;  /* 0x0000000000007941 */ /* 0x000fea0003800200 */
.L_x_522:
[----:B------:R-:W-:Y:S04]  /*0a30*/  BSSY.RECONVERGENT B0, `(.L_x_524) ;  /* 0x0000011000007945 */ /* 0x000fe80003800200 */
[----:B------:R-:W-:Y:S05]  /*0a40*/  @P1 BRA `(.L_x_525) ;  /* 0x00000000003c1947 */ /* 0x000fea0003800000 */
[----:B------:R-:W4:Y:S01]  /*0a50*/  LDCU UR6, c[0x0][0x440] ;  /* 0x00008800ff0677ac */ /* 0x000f220008000800 */
[----:B------:R-:W-:Y:S02]  /*0a60*/  IADD3 R13, P0, PT, R201, 0x30, RZ ;  /* 0x00000030c90d7810 */ /* 0x000fe40007f1e0ff */
[----:B------:R-:W-:Y:S01]  /*0a70*/  MOV R18, R12 ;  /* 0x0000000c00127202 */ /* 0x000fe20000000f00 */
[----:B------:R-:W5:Y:S02]  /*0a80*/  LDCU.64 UR4, c[0x0][0x3f0] ;  /* 0x00007e00ff0477ac */ /* 0x000f640008000a00 */
[----:B-123--:R-:W-:Y:S02]  /*0a90*/  IMAD.X R15, RZ, RZ, RZ, P0 ;  /* 0x000000ffff0f7224 */ /* 0x00efe400000e06ff */
[----:B------:R-:W-:-:S04]  /*0aa0*/  IMAD.WIDE.U32 R18, R13, R4, R18 ;  /* 0x000000040d127225 */ /* 0x000fc800078e0012 */
[----:B------:R-:W-:-:S04]  /*0ab0*/  IMAD R6, R15, R4, RZ ;  /* 0x000000040f067224 */ /* 0x000fc800078e02ff */
[----:B------:R-:W-:Y:S01]  /*0ac0*/  IMAD R5, R13, R5, R6 ;  /* 0x000000050d057224 */ /* 0x000fe200078e0206 */
[----:B----4-:R-:W-:Y:S02]  /*0ad0*/  ISETP.GE.AND P1, PT, R8, UR6, PT ;  /* 0x0000000608007c0c */ /* 0x010fe4000bf26270 */
[----:B------:R-:W-:Y:S01]  /*0ae0*/  ISETP.GE.AND P0, PT, R10, UR6, PT ;  /* 0x000000060a007c0c */ /* 0x000fe2000bf06270 */
[----:B------:R-:W-:Y:S01]  /*0af0*/  IMAD.IADD R5, R19, 0x1, R5 ;  /* 0x0000000113057824 */ /* 0x000fe200078e0205 */
[----:B-----5:R-:W-:-:S04]  /*0b00*/  LEA R4, P2, R18, UR4, 0x1 ;  /* 0x0000000412047c11 */ /* 0x020fc8000f8408ff */
[----:B------:R-:W-:-:S05]  /*0b10*/  LEA.HI.X R5, R18, UR5, R5, 0x1, P2 ;  /* 0x0000000512057c11 */ /* 0x000fca00090f0c05 */
[----:B------:R4:W-:Y:S04]  /*0b20*/  @!P1 STG.E.128 desc[UR16][R4.64], RZ ;  /* 0x000000ff04009986 */ /* 0x0009e8000c101d10 */
[----:B------:R4:W-:Y:S02]  /*0b30*/  @!P0 STG.E.128 desc[UR16][R4.64+0x80], RZ ;  /* 0x000080ff04008986 */ /* 0x0009e4000c101d10 */
.L_x_525:
[----:B------:R-:W-:Y:S05]  /*0b40*/  BSYNC.RECONVERGENT B0 ;  /* 0x0000000000007941 */ /* 0x000fea0003800200 */
.L_x_524:
[----:B------:R-:W4:Y:S01]  /*0b50*/  LDCU.64 UR4, c[0x0][0x420] ;  /* 0x00008400ff0477ac */ /* 0x000f220008000a00 */
[----:B------:R-:W-:-:S04]  /*0b60*/  ISETP.NE.AND P4, PT, R8, RZ, PT ;  /* 0x000000ff0800720c */ /* 0x000fc80003f85270 */
[-C--:B------:R-:W-:Y:S02]  /*0b70*/  ISETP.GE.OR P3, PT, R201, R0.reuse, P4 ;  /* 0x00000000c900720c */ /* 0x080fe40002766670 */
[-C--:B------:R-:W-:Y:S02]  /*0b80*/  ISETP.GE.OR P2, PT, R11, R0.reuse, P4 ;  /* 0x000000000b00720c */ /* 0x080fe40002746670 */
[-C--:B------:R-:W-:Y:S02]  /*0b90*/  ISETP.GE.OR P1, PT, R7, R0.reuse, P4 ;  /* 0x000000000700720c */ /* 0x080fe40002726670 */
[C---:B------:R-:W-:Y:S02]  /*0ba0*/  IADD3 R201, P0, PT, R2.reuse, R201, RZ ;  /* 0x000000c902c97210 */ /* 0x040fe40007f1e0ff */
[----:B------:R-:W-:Y:S02]  /*0bb0*/  ISETP.GE.OR P4, PT, R3, R0, P4 ;  /* 0x000000000300720c */ /* 0x000fe40002786670 */
[----:B------:R-:W-:-:S02]  /*0bc0*/  LEA.HI.X.SX32 R2, R2, RZ, 0x1, P0 ;  /* 0x000000ff02027211 */ /* 0x000fc400000f0eff */
[C---:B----4-:R-:W-:Y:S01]  /*0bd0*/  LEA R4, P0, R201.reuse, UR4, 0x2 ;  /* 0x00000004c9047c11 */ /* 0x050fe2000f8010ff */
[----:B------:R-:W-:Y:S02]  /*0be0*/  @!P3 IMAD.MOV.U32 R9, RZ, RZ, 0x7f800000 ;  /* 0x7f800000ff09b424 */ /* 0x000fe400078e00ff */
[----:B------:R-:W-:Y:S01]  /*0bf0*/  @!P2 IMAD.MOV.U32 R7, RZ, RZ, 0x7f800000 ;  /* 0x7f800000ff07a424 */ /* 0x000fe200078e00ff */
[----:B------:R-:W-:Y:S01]  /*0c00*/  LEA.HI.X R5, R201, UR5, R2, 0x2, P0 ;  /* 0x00000005c9057c11 */ /* 0x000fe200080f1402 */
[----:B------:R-:W-:-:S04]  /*0c10*/  @!P1 IMAD.MOV.U32 R3, RZ, RZ, 0x7f800000 ;  /* 0x7f800000ff039424 */ /* 0x000fc800078e00ff */
[----:B------:R4:W-:Y:S04]  /*0c20*/  @!P3 STG.E desc[UR16][R4.64], R9 ;  /* 0x000000090400b986 */ /* 0x0009e8000c101910 */
[----:B------:R4:W-:Y:S04]  /*0c30*/  @!P2 STG.E desc[UR16][R4.64+0x40], R7 ;  /* 0x000040070400a986 */ /* 0x0009e8000c101910 */
[----:B------:R4:W-:Y:S01]  /*0c40*/  @!P1 STG.E desc[UR16][R4.64+0x80], R3 ;  /* 0x0000800304009986 */ /* 0x0009e2000c101910 */
[----:B------:R-:W-:Y:S05]  /*0c50*/  @P4 EXIT ;  /* 0x000000000000494d */ /* 0x000fea0003800000 */
[----:B----4-:R-:W-:-:S05]  /*0c60*/  MOV R3, 0x7f800000 ;  /* 0x7f80000000037802 */ /* 0x010fca0000000f00 */
[----:B------:R-:W-:Y:S01]  /*0c70*/  STG.E desc[UR16][R4.64+0xc0], R3 ;  /* 0x0000c00304007986 */ /* 0x000fe2000c101910 */
[----:B------:R-:W-:Y:S05]  /*0c80*/  EXIT ;  /* 0x000000000000794d */ /* 0x000fea0003800000 */
.L_x_517:
[----:B------:R-:W1:Y:S01]  /*0c90*/  LDCU.64 UR4, c[0x0][0x4d8] ;  /* 0x00009b00ff0477ac */ /* 0x000e620008000a00 */
[----:B------:R-:W2:Y:S01]  /*0ca0*/  LDCU.64 UR8, c[0x0][0x4e0] ;  /* 0x00009c00ff0877ac */ /* 0x000ea20008000a00 */
[----:B-1----:R-:W-:-:S04]  /*0cb0*/  UISETP.NE.U32.AND UP0, UPT, UR4, URZ, UPT ;  /* 0x000000ff0400728c */ /* 0x002fc8000bf05070 */
[----:B------:R-:W-:Y:S02]  /*0cc0*/  UISETP.NE.AND.EX UP0, UPT, UR5, URZ, UPT, UP0 ;  /* 0x000000ff0500728c */ /* 0x000fe4000bf05300 */
[----:B--2---:R-:W-:-:S04]  /*0cd0*/  UISETP.NE.U32.AND UP1, UPT, UR8, URZ, UPT ;  /* 0x000000ff0800728c */ /* 0x004fc8000bf25070 */
[----:B------:R-:W-:-:S03]  /*0ce0*/  UISETP.NE.AND.EX UP1, UPT, UR9, URZ, UPT, UP1 ;  /* 0x000000ff0900728c */ /* 0x000fc6000bf25310 */
[----:B------:R-:W-:Y:S08]  /*0cf0*/  BRA.U !UP0, `(.L_x_526) ;  /* 0x00000001080c7547 */ /* 0x000ff0000b800000 */
[----:B------:R-:W-:-:S04]  /*0d00*/  IADD3 R8, P0, PT, R11, UR4, RZ ;  /* 0x000000040b087c10 */ /* 0x000fc8000ff1e0ff */
[----:B------:R-:W-:-:S05]  /*0d10*/  IADD3.X R9, PT, PT, R10, UR5, RZ, P0, !PT ;  /* 0x000000050a097c10 */ /* 0x000fca00087fe4ff */
[----:B------:R1:W5:Y:S04]  /*0d20*/  LDG.E R6, desc[UR16][R8.64] ;  /* 0x0000001008067981 */ /* 0x000368000c1e1900 */
.L_x_526:
[----:B------:R-:W-:Y:S05]  /*0d30*/  BRA.U !UP1, `(.L_x_527) ;  /* 0x0000000509847547 */ /* 0x000fea000b800000 */
[----:B------:R-:W1:Y:S01]  /*0d40*/  LDC R11, c[0x0][0x4f0] ;  /* 0x00013c00ff0b7b82 */ /* 0x000e620000000800 */
[----:B------:R-:W-:Y:S01]  /*0d50*/  LEA R4, R197, 0xffffff80, 0x7 ;  /* 0xffffff80c5047811 */ /* 0x000fe200078e38ff */
[----:B------:R-:W2:Y:S01]  /*0d60*/  LDCU.64 UR4, c[0x0][0x4e8] ;  /* 0x00009d00ff0477ac */ /* 0x000ea20008000a00 */
[----:B------:R-:W3:Y:S01]  /*0d70*/  LDCU.64 UR6, c[0x0][0x3a0] ;  /* 0x00007400ff0677ac */ /* 0x000ee20008000a00 */
[----:B------:R-:W4:Y:S01]  /*0d80*/  LDCU.64 UR12, c[0x0][0x3b8] ;  /* 0x00007700ff0c77ac */ /* 0x000f220008000a00 */
[----:B------:R-:W3:Y:S01]  /*0d90*/  LDCU.64 UR10, c[0x0][0x3c0] ;  /* 0x00007800ff0a77ac */ /* 0x000ee20008000a00 */
[----:B-1----:R-:W-:-:S04]  /*0da0*/  IABS R8, R11 ;  /* 0x0000000b00087213 */ /* 0x002fc80000000000 */
[----:B------:R-:W1:Y:S08]  /*0db0*/  I2F.RP R9, R8 ;  /* 0x0000000800097306 */ /* 0x000e700000209400 */
[----:B-1----:R-:W1:Y:S02]  /*0dc0*/  MUFU.RCP R12, R9 ;  /* 0x00000009000c7308 */ /* 0x002e640000001000 */
[----:B-1----:R-:W-:-:S06]  /*0dd0*/  IADD3 R12, PT, PT, R12, 0xffffffe, RZ ;  /* 0x0ffffffe0c0c7810 */ /* 0x002fcc0007ffe0ff */
[----:B------:R-:W1:Y:S02]  /*0de0*/  F2I.FTZ.U32.TRUNC.NTZ R13, R12 ;  /* 0x0000000c000d7305 */ /* 0x000e64000021f000 */
[----:B-1----:R-:W-:Y:S01]  /*0df0*/  IMAD.MOV R5, RZ, RZ, -R13 ;  /* 0x000000ffff057224 */ /* 0x002fe200078e0a0d */
[----:B------:R-:W-:-:S03]  /*0e00*/  MOV R12, RZ ;  /* 0x000000ff000c7202 */ /* 0x000fc60000000f00 */
[----:B-----5:R-:W-:Y:S01]  /*0e10*/  IMAD R6, R5, R8, RZ ;  /* 0x0000000805067224 */ /* 0x020fe200078e02ff */
[----:B------:R-:W-:-:S03]  /*0e20*/  IABS R5, R4 ;  /* 0x0000000400057213 */ /* 0x000fc60000000000 */
[----:B------:R-:W-:-:S04]  /*0e30*/  IMAD.HI.U32 R13, R13, R6, R12 ;  /* 0x000000060d0d7227 */ /* 0x000fc800078e000c */
[----:B------:R-:W-:-:S04]  /*0e40*/  IMAD.MOV.U32 R6, RZ, RZ, R5 ;  /* 0x000000ffff067224 */ /* 0x000fc800078e0005 */
[----:B------:R-:W-:-:S05]  /*0e50*/  IMAD.HI.U32 R5, R13, R6, RZ ;  /* 0x000000060d057227 */ /* 0x000fca00078e00ff */
[----:B------:R-:W-:-:S05]  /*0e60*/  IADD3 R9, PT, PT, -R5, RZ, RZ ;  /* 0x000000ff05097210 */ /* 0x000fca0007ffe1ff */
[----:B------:R-:W-:Y:S01]  /*0e70*/  IMAD R9, R8, R9, R6 ;  /* 0x0000000908097224 */ /* 0x000fe200078e0206 */
[----:B------:R-:W-:-:S04]  /*0e80*/  LOP3.LUT R6, R4, R11, RZ, 0x3c, !PT ;  /* 0x0000000b04067212 */ /* 0x000fc800078e3cff */
[----:B------:R-:W-:Y:S02]  /*0e90*/  ISETP.GT.U32.AND P2, PT, R8, R9, PT ;  /* 0x000000090800720c */ /* 0x000fe40003f44070 */
[----:B------:R-:W-:Y:S02]  /*0ea0*/  ISETP.GE.AND P1, PT, R6, RZ, PT ;  /* 0x000000ff0600720c */ /* 0x000fe40003f26270 */
[----:B------:R-:W1:Y:S09]  /*0eb0*/  LDC R6, c[0x0][0x3e8] ;  /* 0x0000fa00ff067b82 */ /* 0x000e720000000800 */
[----:B------:R-:W-:Y:S01]  /*0ec0*/  @!P2 IMAD.IADD R9, R9, 0x1, -R8 ;  /* 0x000000010909a824 */ /* 0x000fe200078e0a08 */
[----:B------:R-:W-:-:S02]  /*0ed0*/  @!P2 IADD3 R5, PT, PT, R5, 0x1, RZ ;  /* 0x000000010505a810 */ /* 0x000fc40007ffe0ff */
[----:B------:R-:W-:Y:S02]  /*0ee0*/  ISETP.NE.AND P2, PT, R11, RZ, PT ;  /* 0x000000ff0b00720c */ /* 0x000fe40003f45270 */
[----:B------:R-:W-:Y:S01]  /*0ef0*/  ISETP.GE.U32.AND P0, PT, R9, R8, PT ;  /* 0x000000080900720c */ /* 0x000fe20003f06070 */
[----:B--2---:R-:W-:-:S04]  /*0f00*/  IMAD.WIDE.U32 R8, R0, UR4, RZ ;  /* 0x0000000400087c25 */ /* 0x004fc8000f8e00ff */
[----:B------:R-:W-:Y:S01]  /*0f10*/  IMAD R215, R0, UR5, R9 ;  /* 0x0000000500d77c24 */ /* 0x000fe2000f8e0209 */
[----:B------:R-:W2:Y:S07]  /*0f20*/  LDCU.64 UR4, c[0x0][0x3a8] ;  /* 0x00007500ff0477ac */ /* 0x000eae0008000a00 */
[----:B------:R-:W-:Y:S02]  /*0f30*/  @P0 IADD3 R5, PT, PT, R5, 0x1, RZ ;  /* 0x0000000105050810 */ /* 0x000fe40007ffe0ff */
[----:B------:R-:W-:-:S03]  /*0f40*/  LEA R214, P0, R8, UR8, 0x2 ;  /* 0x0000000808d67c11 */ /* 0x000fc6000f8010ff */
[----:B------:R-:W-:Y:S01]  /*0f50*/  @!P1 IMAD.MOV R5, RZ, RZ, -R5 ;  /* 0x000000ffff059224 */ /* 0x000fe200078e0a05 */
[----:B------:R-:W-:Y:S02]  /*0f60*/  LEA.HI.X R215, R8, UR9, R215, 0x2, P0 ;  /* 0x0000000908d77c11 */ /* 0x000fe400080f14d7 */
[----:B------:R-:W-:-:S05]  /*0f70*/  @!P2 LOP3.LUT R5, RZ, R11, RZ, 0x33, !PT ;  /* 0x0000000bff05a212 */ /* 0x000fca00078e33ff */
[----:B------:R-:W-:-:S05]  /*0f80*/  IMAD.WIDE R18, R5, 0x4, R214 ;  /* 0x0000000405127825 */ /* 0x000fca00078e02d6 */
[----:B------:R-:W2:Y:S01]  /*0f90*/  LDG.E R10, desc[UR16][R18.64] ;  /* 0x00000010120a7981 */ /* 0x000ea2000c1e1900 */
[----:B-1----:R-:W-:Y:S01]  /*0fa0*/  IABS R9, R6 ;  /* 0x0000000600097213 */ /* 0x002fe20000000000 */
[----:B------:R-:W-:Y:S01]  /*0fb0*/  IMAD.MOV R5, RZ, RZ, -R5 ;  /* 0x000000ffff057224 */ /* 0x000fe200078e0a05 */
[----:B---3--:R-:W-:Y:S01]  /*0fc0*/  MOV R24, UR10 ;  /* 0x0000000a00187c02 */ /* 0x008fe20008000f00 */
[----:B----4-:R-:W-:Y:S01]  /*0fd0*/  IMAD.U32 R134, RZ, RZ, UR12 ;  /* 0x0000000cff867e24 */ /* 0x010fe2000f8e00ff */
[----:B------:R-:W1:Y:S01]  /*0fe0*/  I2F.RP R16, R9 ;  /* 0x0000000900107306 */ /* 0x000e620000209400 */
[----:B------:R-:W-:Y:S01]  /*0ff0*/  IMAD R4, R11, R5, R4 ;  /* 0x000000050b047224 */ /* 0x000fe200078e0204 */
[----:B------:R-:W-:Y:S01]  /*1000*/  MOV R25, UR11 ;  /* 0x0000000b00197c02 */ /* 0x000fe20008000f00 */
[----:B------:R-:W-:-:S03]  /*1010*/  IMAD.U32 R135, RZ, RZ, UR13 ;  /* 0x0000000dff877e24 */ /* 0x000fc6000f8e00ff */
[----:B------:R-:W-:Y:S02]  /*1020*/  SHF.R.S32.HI R5, RZ, 0x1f, R4 ;  /* 0x0000001fff057819 */ /* 0x000fe40000011404 */
[----:B-1----:R-:W1:Y:S02]  /*1030*/  MUFU.RCP R14, R16 ;  /* 0x00000010000e7308 */ /* 0x002e640000001000 */
[----:B-1----:R-:W-:-:S06]  /*1040*/  IADD3 R14, PT, PT, R14, 0xffffffe, RZ ;  /* 0x0ffffffe0e0e7810 */ /* 0x002fcc0007ffe0ff */
[----:B------:R-:W1:Y:S02]  /*1050*/  F2I.FTZ.U32.TRUNC.NTZ R15, R14 ;  /* 0x0000000e000f7305 */ /* 0x000e64000021f000 */
[----:B-1----:R-:W-:Y:S01]  /*1060*/  IADD3 R8, PT, PT, RZ, -R15, RZ ;  /* 0x8000000fff087210 */ /* 0x002fe20007ffe0ff */
[----:B------:R-:W-:-:S04]  /*1070*/  IMAD.MOV.U32 R14, RZ, RZ, RZ ;  /* 0x000000ffff0e7224 */ /* 0x000fc800078e00ff */
[----:B------:R-:W-:Y:S01]  /*1080*/  IMAD R12, R8, R9, RZ ;  /* 0x00000009080c7224 */ /* 0x000fe200078e02ff */
[----:B------:R-:W-:-:S03]  /*1090*/  IABS R8, R23 ;  /* 0x0000001700087213 */ /* 0x000fc60000000000 */
[----:B------:R-:W-:Y:S01]  /*10a0*/  IMAD.HI.U32 R12, R15, R12, R14 ;  /* 0x0000000c0f0c7227 */ /* 0x000fe200078e000e */
[----:B------:R-:W-:-:S05]  /*10b0*/  MOV R13, R8 ;  /* 0x00000008000d7202 */ /* 0x000fca0000000f00 */
[----:B------:R-:W-:-:S05]  /*10c0*/  IMAD.HI.U32 R8, R12, R13, RZ ;  /* 0x0000000d0c087227 */ /* 0x000fca00078e00ff */
[----:B------:R-:W-:-:S05]  /*10d0*/  IADD3 R12, PT, PT, -R8, RZ, RZ ;  /* 0x000000ff080c7210 */ /* 0x000fca0007ffe1ff */
[----:B------:R-:W-:-:S05]  /*10e0*/  IMAD R12, R9, R12, R13 ;  /* 0x0000000c090c7224 */ /* 0x000fca00078e020d */
[----:B------:R-:W-:-:S13]  /*10f0*/  ISETP.GT.U32.AND P1, PT, R9, R12, PT ;  /* 0x0000000c0900720c */ /* 0x000fda0003f24070 */
[----:B------:R-:W-:Y:S01]  /*1100*/  @!P1 IMAD.IADD R12, R12, 0x1, -R9 ;  /* 0x000000010c0c9824 */ /* 0x000fe200078e0a09 */
[----:B------:R-:W-:Y:S02]  /*1110*/  @!P1 IADD3 R8, PT, PT, R8, 0x1, RZ ;  /* 0x0000000108089810 */ /* 0x000fe40007ffe0ff */
[----:B------:R-:W-:Y:S02]  /*1120*/  ISETP.NE.AND P1, PT, R6, RZ, PT ;  /* 0x000000ff0600720c */ /* 0x000fe40003f25270 */
[----:B------:R-:W-:Y:S02]  /*1130*/  ISETP.GE.U32.AND P2, PT, R12, R9, PT ;  /* 0x000000090c00720c */ /* 0x000fe40003f46070 */
[----:B------:R-:W-:-:S04]  /*1140*/  LOP3.LUT R12, R23, R6, RZ, 0x3c, !PT ;  /* 0x00000006170c7212 */ /* 0x000fc800078e3cff */
[----:B------:R-:W-:-:S07]  /*1150*/  ISETP.GE.AND P0, PT, R12, RZ, PT ;  /* 0x000000ff0c00720c */ /* 0x000fce0003f06270 */
[----:B------:R-:W-:-:S06]  /*1160*/  @P2 IADD3 R8, PT, PT, R8, 0x1, RZ ;  /* 0x0000000108082810 */ /* 0x000fcc0007ffe0ff */
[----:B------:R-:W-:Y:S02]  /*1170*/  @!P0 IADD3 R8, PT, PT, -R8, RZ, RZ ;  /* 0x000000ff08088210 */ /* 0x000fe40007ffe1ff */
[----:B------:R-:W-:Y:S01]  /*1180*/  @!P1 LOP3.LUT R8, RZ, R6, RZ, 0x33, !PT ;  /* 0x00000006ff089212 */ /* 0x000fe200078e33ff */
[C---:B------:R-:W-:Y:S02]  /*1190*/  IMAD R6, R5.reuse, R134, RZ ;  /* 0x0000008605067224 */ /* 0x040fe400078e02ff */
[----:B------:R-:W-:Y:S02]  /*11a0*/  IMAD R5, R5, R24, RZ ;  /* 0x0000001805057224 */ /* 0x000fe400078e02ff */
[C---:B------:R-:W-:Y:S02]  /*11b0*/  IMAD R6, R4.reuse, R135, R6 ;  /* 0x0000008704067224 */ /* 0x040fe400078e0206 */
[----:B------:R-:W-:Y:S01]  /*11c0*/  IMAD R5, R4, R25, R5 ;  /* 0x0000001904057224 */ /* 0x000fe200078e0205 */
[----:B--2---:R-:W-:Y:S01]  /*11d0*/  SHF.R.S32.HI R9, RZ, 0x1f, R10 ;  /* 0x0000001fff097819 */ /* 0x004fe2000001140a */
[----:B------:R-:W-:-:S04]  /*11e0*/  IMAD.WIDE.U32 R12, R10, UR6, RZ ;  /* 0x000000060a0c7c25 */ /* 0x000fc8000f8e00ff */
[C---:B------:R-:W-:Y:S02]  /*11f0*/  IMAD R15, R9.reuse, UR6, RZ ;  /* 0x00000006090f7c24 */ /* 0x040fe4000f8e02ff */
[----:B------:R-:W-:Y:S02]  /*1200*/  IMAD R9, R9, UR4, RZ ;  /* 0x0000000409097c24 */ /* 0x000fe4000f8e02ff */
[C---:B------:R-:W-:Y:S02]  /*1210*/  IMAD R15, R10.reuse, UR7, R15 ;  /* 0x000000070a0f7c24 */ /* 0x040fe4000f8e020f */
[C---:B------:R-:W-:Y:S02]  /*1220*/  IMAD R9, R10.reuse, UR5, R9 ;  /* 0x000000050a097c24 */ /* 0x040fe4000f8e0209 */
[----:B------:R-:W-:Y:S01]  /*1230*/  IMAD.WIDE.U32 R10, R10, UR4, RZ ;  /* 0x000000040a0a7c25 */ /* 0x000fe2000f8e00ff */
[----:B------:R-:W1:Y:S01]  /*1240*/  LDCU.128 UR4, c[0x0][0x3d0] ;  /* 0x00007a00ff0477ac */ /* 0x000e620008000c00 */
[----:B------:R-:W-:-:S03]  /*1250*/  IADD3 R13, PT, PT, R13, R15, RZ ;  /* 0x0000000f0d0d7210 */ /* 0x000fc60007ffe0ff */
[----:B------:R-:W-:Y:S01]  /*1260*/  IADD3 R11, PT, PT, R11, R9, RZ ;  /* 0x000000090b0b7210 */ /* 0x000fe20007ffe0ff */
[----:B------:R-:W-:-:S04]  /*1270*/  IMAD.WIDE.U32 R12, R4, R134, R12 ;  /* 0x00000086040c7225 */ /* 0x000fc800078e000c */
[----:B------:R-:W-:Y:S01]  /*1280*/  IMAD.WIDE.U32 R10, R4, R24, R10 ;  /* 0x00000018040a7225 */ /* 0x000fe200078e000a */
[----:B------:R-:W-:Y:S02]  /*1290*/  SHF.R.S32.HI R4, RZ, 0x1f, R8 ;  /* 0x0000001fff047819 */ /* 0x000fe40000011408 */
[----:B------:R-:W-:Y:S01]  /*12a0*/  IADD3 R13, PT, PT, R13, R6, RZ ;  /* 0x000000060d0d7210 */ /* 0x000fe20007ffe0ff */
[----:B------:R-:W-:Y:S02]  /*12b0*/  IMAD.IADD R11, R11, 0x1, R5 ;  /* 0x000000010b0b7824 */ /* 0x000fe400078e0205 */
[C---:B-1----:R-:W-:Y:S02]  /*12c0*/  IMAD R5, R4.reuse, UR4, RZ ;  /* 0x0000000404057c24 */ /* 0x042fe4000f8e02ff */
[----:B------:R-:W-:Y:S02]  /*12d0*/  IMAD R9, R4, UR6, RZ ;  /* 0x0000000604097c24 */ /* 0x000fe4000f8e02ff */
[----:B------:R-:W-:-:S02]  /*12e0*/  IMAD R5, R8, UR5, R5 ;  /* 0x0000000508057c24 */ /* 0x000fc4000f8e0205 */
[----:B------:R-:W-:-:S04]  /*12f0*/  IMAD.WIDE.U32 R12, R8, UR4, R12 ;  /* 0x00000004080c7c25 */ /* 0x000fc8000f8e000c */
[C---:B------:R-:W-:Y:S01]  /*1300*/  IMAD R9, R8.reuse, UR7, R9 ;  /* 0x0000000708097c24 */ /* 0x040fe2000f8e0209 */
[----:B------:R-:W-:Y:S01]  /*1310*/  IADD3 R6, PT, PT, R13, R5, RZ ;  /* 0x000000050d067210 */ /* 0x000fe20007ffe0ff */
[----:B------:R-:W-:-:S05]  /*1320*/  IMAD.WIDE.U32 R14, R8, UR6, R10 ;  /* 0x00000006080e7c25 */ /* 0x000fca000f8e000a */
[----:B------:R-:W-:Y:S01]  /*1330*/  IADD3 R10, PT, PT, R15, R9, RZ ;  /* 0x000000090f0a7210 */ /* 0x000fe20007ffe0ff */
[----:B------:R-:W-:Y:S06]  /*1340*/  BRA `(.L_x_528) ;  /* 0x0000000400547947 */ /* 0x000fec0003800000 */
.L_x_527:
[----:B------:R-:W-:-:S13]  /*1350*/  ISETP.NE.AND P0, PT, R5, -0x1, PT ;  /* 0xffffffff0500780c */ /* 0x000fda0003f05270 */
[----:B------:R-:W-:Y:S05]  /*1360*/  @P0 BRA `(.L_x_529) ;  /* 0x0000000000340947 */ /* 0x000fea0003800000 */
[----:B------:R-:W2:Y:S01]  /*1370*/  LDC.64 R134, c[0x0][0x3b8] ;  /* 0x0000ee00ff867b82 */ /* 0x000ea20000000a00 */
[----:B------:R-:W3:Y:S01]  /*1380*/  LDCU.64 UR4, c[0x0][0x3a0] ;  /* 0x00007400ff0477ac */ /* 0x000ee20008000a00 */
[----:B-1----:R-:W-:-:S05]  /*1390*/  SHF.R.S32.HI R9, RZ, 0x1f, R4 ;  /* 0x0000001fff097819 */ /* 0x002fca0000011404 */
[-C--:B--2---:R-:W-:Y:S01]  /*13a0*/  IMAD R8, R9, R134.reuse, RZ ;  /* 0x0000008609087224 */ /* 0x084fe200078e02ff */
[----:B-----5:R-:W-:Y:S01]  /*13b0*/  SHF.R.S32.HI R9, RZ, 0x1f, R6 ;  /* 0x0000001fff097819 */ /* 0x020fe20000011406 */
[----:B------:R-:W-:-:S04]  /*13c0*/  IMAD.WIDE.U32 R10, R4, R134, RZ ;  /* 0x00000086040a7225 */ /* 0x000fc800078e00ff */
[----:B------:R-:W-:Y:S02]  /*13d0*/  IMAD R8, R4, R135, R8 ;  /* 0x0000008704087224 */ /* 0x000fe400078e0208 */
[----:B---3--:R-:W-:-:S03]  /*13e0*/  IMAD R9, R9, UR4, RZ ;  /* 0x0000000409097c24 */ /* 0x008fc6000f8e02ff */
[----:B------:R-:W-:Y:S01]  /*13f0*/  IADD3 R11, PT, PT, R11, R8, RZ ;  /* 0x000000080b0b7210 */ /* 0x000fe20007ffe0ff */
[C---:B------:R-:W-:Y:S02]  /*1400*/  IMAD R9, R6.reuse, UR5, R9 ;  /* 0x0000000506097c24 */ /* 0x040fe4000f8e0209 */
[----:B------:R-:W-:-:S05]  /*1410*/  IMAD.WIDE.U32 R12, R6, UR4, R10 ;  /* 0x00000004060c7c25 */ /* 0x000fca000f8e000a */
[----:B------:R-:W-:Y:S01]  /*1420*/  IADD3 R11, PT, PT, R13, R9, RZ ;  /* 0x000000090d0b7210 */ /* 0x000fe20007ffe0ff */
[----:B------:R-:W-:Y:S05]  /*1430*/  BRA `(.L_x_530) ;  /* 0x0000000000147947 */ /* 0x000fea0003800000 */
.L_x_529:
[----:B------:R-:W2:Y:S01]  /*1440*/  LDC.64 R134, c[0x0][0x3b8] ;  /* 0x0000ee00ff867b82 */ /* 0x000ea20000000a00 */
[----:B------:R-:W-:-:S05]  /*1450*/  IADD3 R12, PT, PT, R4, R5, RZ ;  /* 0x00000005040c7210 */ /* 0x000fca0007ffe0ff */
[C---:B--2---:R-:W-:Y:S02]  /*1460*/  IMAD R11, R12.reuse, R135, RZ ;  /* 0x000000870c0b7224 */ /* 0x044fe400078e02ff */
[----:B------:R-:W-:-:S05]  /*1470*/  IMAD.WIDE.U32 R12, R12, R134, RZ ;  /* 0x000000860c0c7225 */ /* 0x000fca00078e00ff */
[----:B------:R-:W-:Y:S02]  /*1480*/  IADD3 R11, PT, PT, R13, R11, RZ ;  /* 0x0000000b0d0b7210 */ /* 0x000fe40007ffe0ff */
.L_x_530:
[----:B------:R-:W-:Y:S05]  /*1490*/  @P0 BRA `(.L_x_531) ;  /* 0x0000000000340947 */ /* 0x000fea0003800000 */
[----:B------:R-:W1:Y:S01]  /*14a0*/  LDC.64 R24, c[0x0][0x3c0] ;  /* 0x0000f000ff187b82 */ /* 0x000e620000000a00 */
[----:B------:R-:W2:Y:S01]  /*14b0*/  LDCU.64 UR4, c[0x0][0x3a8] ;  /* 0x00007500ff0477ac */ /* 0x000ea20008000a00 */
[----:B------:R-:W-:-:S05]  /*14c0*/  SHF.R.S32.HI R5, RZ, 0x1f, R4 ;  /* 0x0000001fff057819 */ /* 0x000fca0000011404 */
[-C--:B-1----:R-:W-:Y:S01]  /*14d0*/  IMAD R8, R5, R24.reuse, RZ ;  /* 0x0000001805087224 */ /* 0x082fe200078e02ff */
[----:B-----5:R-:W-:Y:S01]  /*14e0*/  SHF.R.S32.HI R5, RZ, 0x1f, R6 ;  /* 0x0000001fff057819 */ /* 0x020fe20000011406 */
[----:B------:R-:W-:-:S04]  /*14f0*/  IMAD.WIDE.U32 R14, R4, R24, RZ ;  /* 0x00000018040e7225 */ /* 0x000fc800078e00ff */
[----:B------:R-:W-:Y:S02]  /*1500*/  IMAD R8, R4, R25, R8 ;  /* 0x0000001904087224 */ /* 0x000fe400078e0208 */
[----:B--2---:R-:W-:-:S03]  /*1510*/  IMAD R5, R5, UR4, RZ ;  /* 0x0000000405057c24 */ /* 0x004fc6000f8e02ff */
[----:B------:R-:W-:Y:S01]  /*1520*/  IADD3 R15, PT, PT, R15, R8, RZ ;  /* 0x000000080f0f7210 */ /* 0x000fe20007ffe0ff */
[C---:B------:R-:W-:Y:S02]  /*1530*/  IMAD R5, R6.reuse, UR5, R5 ;  /* 0x0000000506057c24 */ /* 0x040fe4000f8e0205 */
[----:B------:R-:W-:-:S05]  /*1540*/  IMAD.WIDE.U32 R14, R6, UR4, R14 ;  /* 0x00000004060e7c25 */ /* 0x000fca000f8e000e */
[----:B------:R-:W-:Y:S01]  /*1550*/  IADD3 R13, PT, PT, R15, R5, RZ ;  /* 0x000000050f0d7210 */ /* 0x000fe20007ffe0ff */
[----:B------:R-:W-:Y:S06]  /*1560*/  BRA `(.L_x_532) ;  /* 0x0000000000147947 */ /* 0x000fec0003800000 */
.L_x_531:
[----:B------:R-:W2:Y:S01]  /*1570*/  LDC.64 R24, c[0x0][0x3c0] ;  /* 0x0000f000ff187b82 */ /* 0x000ea20000000a00 */
[----:B------:R-:W-:-:S05]  /*1580*/  IADD3 R4, PT, PT, R4, R5, RZ ;  /* 0x0000000504047210 */ /* 0x000fca0007ffe0ff */
[C---:B--2---:R-:W-:Y:S02]  /*1590*/  IMAD R13, R4.reuse, R25, RZ ;  /* 0x00000019040d7224 */ /* 0x044fe400078e02ff */
[----:B------:R-:W-:-:S05]  /*15a0*/  IMAD.WIDE.U32 R14, R4, R24, RZ ;  /* 0x00000018040e7225 */ /* 0x000fca00078e00ff */
[----:B------:R-:W-:-:S07]  /*15b0*/  IADD3 R13, PT, PT, R15, R13, RZ ;  /* 0x0000000d0f0d7210 */ /* 0x000fce0007ffe0ff */
.L_x_532:
[----:B-----5:R-:W2:Y:S01]  /*15c0*/  LDC R6, c[0x0][0x3e8] ;  /* 0x0000fa00ff067b82 */ /* 0x020ea20000000800 */
[----:B------:R-:W-:Y:S02]  /*15d0*/  LEA R10, R197, 0xffffff80, 0x7 ;  /* 0xffffff80c50a7811 */ /* 0x000fe400078e38ff */
[----:B------:R-:W-:Y:S02]  /*15e0*/  CS2R R214, SRZ ;  /* 0x0000000000d67805 */ /* 0x000fe4000001ff00 */
[----:B--2---:R-:W-:-:S04]  /*15f0*/  IABS R4, R6 ;  /* 0x0000000600047213 */ /* 0x004fc80000000000 */
[----:B-1----:R-:W1:Y:S08]  /*1600*/  I2F.RP R9, R4 ;  /* 0x0000000400097306 */ /* 0x002e700000209400 */
[----:B-1----:R-:W1:Y:S02]  /*1610*/  MUFU.RCP R16, R9 ;  /* 0x0000000900107308 */ /* 0x002e640000001000 */
[----:B-1----:R-:W-:-:S06]  /*1620*/  IADD3 R16, PT, PT, R16, 0xffffffe, RZ ;  /* 0x0ffffffe10107810 */ /* 0x002fcc0007ffe0ff */
[----:B------:R-:W1:Y:S02]  /*1630*/  F2I.FTZ.U32.TRUNC.NTZ R17, R16 ;  /* 0x0000001000117305 */ /* 0x000e64000021f000 */
[----:B-1----:R-:W-:Y:S01]  /*1640*/  IMAD.MOV R5, RZ, RZ, -R17 ;  /* 0x000000ffff057224 */ /* 0x002fe200078e0a11 */
[----:B------:R-:W-:-:S03]  /*1650*/  MOV R16, RZ ;  /* 0x000000ff00107202 */ /* 0x000fc60000000f00 */
[----:B------:R-:W-:Y:S01]  /*1660*/  IMAD R8, R5, R4, RZ ;  /* 0x0000000405087224 */ /* 0x000fe200078e02ff */
[----:B------:R-:W-:-:S03]  /*1670*/  IABS R5, R23 ;  /* 0x0000001700057213 */ /* 0x000fc60000000000 */
[----:B------:R-:W-:Y:S01]  /*1680*/  IMAD.HI.U32 R15, R17, R8, R16 ;  /* 0x00000008110f7227 */ /* 0x000fe200078e0010 */
[----:B------:R-:W-:Y:S02]  /*1690*/  MOV R17, R13 ;  /* 0x0000000d00117202 */ /* 0x000fe40000000f00 */
[----:B------:R-:W-:Y:S01]  /*16a0*/  MOV R13, R11 ;  /* 0x0000000b000d7202 */ /* 0x000fe20000000f00 */
[----:B------:R-:W-:Y:S02]  /*16b0*/  IMAD.MOV.U32 R8, RZ, RZ, R5 ;  /* 0x000000ffff087224 */ /* 0x000fe400078e0005 */
[----:B------:R-:W-:Y:S02]  /*16c0*/  IMAD.MOV.U32 R16, RZ, RZ, R14 ;  /* 0x000000ffff107224 */ /* 0x000fe400078e000e */
[----:B------:R-:W-:-:S04]  /*16d0*/  IMAD.HI.U32 R15, R15, R8, RZ ;  /* 0x000000080f0f7227 */ /* 0x000fc800078e00ff */
[----:B------:R-:W-:Y:S01]  /*16e0*/  IMAD.WIDE.U32 R16, R10, R24, R16 ;  /* 0x000000180a107225 */ /* 0x000fe200078e0010 */
[----:B------:R-:W-:-:S03]  /*16f0*/  IADD3 R5, PT, PT, -R15, RZ, RZ ;  /* 0x000000ff0f057210 */ /* 0x000fc60007ffe1ff */
[----:B------:R-:W-:-:S04]  /*1700*/  IMAD.WIDE.U32 R12, R10, R134, R12 ;  /* 0x000000860a0c7225 */ /* 0x000fc800078e000c */
[----:B------:R-:W-:Y:S02]  /*1710*/  IMAD R5, R4, R5, R8 ;  /* 0x0000000504057224 */ /* 0x000fe400078e0208 */
[----:B------:R-:W1:Y:S01]  /*1720*/  LDC.64 R8, c[0x0][0x3d8] ;  /* 0x0000f600ff087b82 */ /* 0x000e620000000a00 */
[----:B------:R-:W-:Y:S02]  /*1730*/  IMAD R17, R10, R25, R17 ;  /* 0x000000190a117224 */ /* 0x000fe400078e0211 */
[----:B------:R-:W-:Y:S01]  /*1740*/  ISETP.GT.U32.AND P0, PT, R4, R5, PT ;  /* 0x000000050400720c */ /* 0x000fe20003f04070 */
[----:B------:R-:W-:-:S12]  /*1750*/  IMAD R13, R10, R135, R13 ;  /* 0x000000870a0d7224 */ /* 0x000fd800078e020d */
[----:B------:R-:W-:Y:S01]  /*1760*/  @!P0 IMAD.IADD R5, R5, 0x1, -R4 ;  /* 0x0000000105058824 */ /* 0x000fe200078e0a04 */
[----:B------:R-:W-:Y:S02]  /*1770*/  @!P0 IADD3 R15, PT, PT, R15, 0x1, RZ ;  /* 0x000000010f0f8810 */ /* 0x000fe40007ffe0ff */
[----:B------:R-:W-:Y:S02]  /*1780*/  ISETP.NE.AND P0, PT, R6, RZ, PT ;  /* 0x000000ff0600720c */ /* 0x000fe40003f05270 */
[----:B------:R-:W-:Y:S02]  /*1790*/  ISETP.GE.U32.AND P2, PT, R5, R4, PT ;  /* 0x000000040500720c */ /* 0x000fe40003f46070 */
[----:B------:R-:W-:-:S04]  /*17a0*/  LOP3.LUT R4, R23, R6, RZ, 0x3c, !PT ;  /* 0x0000000617047212 */ /* 0x000fc800078e3cff */
[----:B------:R-:W-:Y:S02]  /*17b0*/  ISETP.GE.AND P1, PT, R4, RZ, PT ;  /* 0x000000ff0400720c */ /* 0x000fe40003f26270 */
[----:B------:R-:W2:Y:S05]  /*17c0*/  LDC.64 R4, c[0x0][0x3d0] ;  /* 0x0000f400ff047b82 */ /* 0x000eaa0000000a00 */
[----:B------:R-:W-:-:S06]  /*17d0*/  @P2 VIADD R15, R15, 0x1 ;  /* 0x000000010f0f2836 */ /* 0x000fcc0000000000 */
[----:B------:R-:W-:Y:S02]  /*17e0*/  @!P1 IADD3 R15, PT, PT, -R15, RZ, RZ ;  /* 0x000000ff0f0f9210 */ /* 0x000fe40007ffe1ff */
[----:B------:R-:W-:-:S04]  /*17f0*/  @!P0 LOP3.LUT R15, RZ, R6, RZ, 0x33, !PT ;  /* 0x00000006ff0f8212 */ /* 0x000fc800078e33ff */
[----:B------:R-:W-:Y:S01]  /*1800*/  SHF.R.S32.HI R11, RZ, 0x1f, R15 ;  /* 0x0000001fff0b7819 */ /* 0x000fe2000001140f */
[----:B-1----:R-:W-:-:S04]  /*1810*/  IMAD.WIDE.U32 R16, R15, R8, R16 ;  /* 0x000000080f107225 */ /* 0x002fc800078e0010 */
[C---:B------:R-:W-:Y:S02]  /*1820*/  IMAD R6, R11.reuse, R8, RZ ;  /* 0x000000080b067224 */ /* 0x040fe400078e02ff */
[-C--:B--2---:R-:W-:Y:S02]  /*1830*/  IMAD R10, R11, R4.reuse, RZ ;  /* 0x000000040b0a7224 */ /* 0x084fe400078e02ff */
[C---:B------:R-:W-:Y:S02]  /*1840*/  IMAD R6, R15.reuse, R9, R6 ;  /* 0x000000090f067224 */ /* 0x040fe400078e0206 */
[----:B------:R-:W-:-:S04]  /*1850*/  IMAD.WIDE.U32 R12, R15, R4, R12 ;  /* 0x000000040f0c7225 */ /* 0x000fc800078e000c */
[----:B------:R-:W-:Y:S01]  /*1860*/  IMAD R5, R15, R5, R10 ;  /* 0x000000050f057224 */ /* 0x000fe200078e020a */
[----:B------:R-:W-:Y:S01]  /*1870*/  IADD3 R10, PT, PT, R17, R6, RZ ;  /* 0x00000006110a7210 */ /* 0x000fe20007ffe0ff */
[----:B------:R-:W-:-:S03]  /*1880*/  IMAD.MOV.U32 R14, RZ, RZ, R16 ;  /* 0x000000ffff0e7224 */ /* 0x000fc600078e0010 */
[----:B------:R-:W-:-:S07]  /*1890*/  IADD3 R6, PT, PT, R13, R5, RZ ;  /* 0x000000050d067210 */ /* 0x000fce0007ffe0ff */
.L_x_528:
[----:B------:R-:W-:Y:S01]  /*18a0*/  ISETP.NE.AND P0, PT, R210, -0x1, PT ;  /* 0xffffffffd200780c */ /* 0x000fe20003f05270 */
[----:B------:R-:W1:Y:S01]  /*18b0*/  S2UR UR5, SR_CgaCtaId ;  /* 0x00000000000579c3 */ /* 0x000e620000008800 */
[----:B------:R-:W-:Y:S01]  /*18c0*/  SHF.L.U32 R219, R201, 0x3, RZ ;  /* 0x00000003c9db7819 */ /* 0x000fe200000006ff */
[----:B------:R-:W2:Y:S01]  /*18d0*/  LDCU.64 UR12, c[0x0][0x388] ;  /* 0x00007100ff0c77ac */ /* 0x000ea20008000a00 */
[----:B------:R-:W-:Y:S01]  /*18e0*/  IMAD.IADD R204, R7, 0x1, -R2 ;  /* 0x0000000107cc7824 */ /* 0x000fe200078e0a02 */
[----:B------:R-:W-:Y:S01]  /*18f0*/  SHF.R.U32.HI R20, RZ, 0x3, R201 ;  /* 0x00000003ff147819 */ /* 0x000fe200000116c9 */
[----:B------:R-:W-:Y:S01]  /*1900*/  IMAD.SHL.U32 R196, R197, 0x80, RZ ;  /* 0x00000080c5c47824 */ /* 0x000fe200078e00ff */
[----:B------:R-:W3:Y:S01]  /*1910*/  LDCU.64 UR10, c[0x0][0x390] ;  /* 0x00007200ff0a77ac */ /* 0x000ee20008000a00 */
[----:B------:R-:W-:Y:S01]  /*1920*/  LOP3.LUT R198, R219, 0x38, RZ, 0xc0, !PT ;  /* 0x00000038dbc67812 */ /* 0x000fe200078ec0ff */
[----:B------:R-:W-:Y:S01]  /*1930*/  IMAD.MOV.U32 R21, RZ, RZ, RZ ;  /* 0x000000ffff157224 */ /* 0x000fe200078e00ff */
[----:B------:R-:W-:Y:S01]  /*1940*/  ISETP.GE.AND P5, PT, R20, R204, PT ;  /* 0x000000cc1400720c */ /* 0x000fe20003fa6270 */
[----:B------:R-:W4:Y:S01]  /*1950*/  LDCU.64 UR6, c[0x0][0x3c8] ;  /* 0x00007900ff0677ac */ /* 0x000f220008000a00 */
[----:B------:R-:W-:Y:S01]  /*1960*/  IADD3 R18, P1, PT, R198, R12, RZ ;  /* 0x0000000cc6127210 */ /* 0x000fe20007f3e0ff */
[----:B------:R-:W5:Y:S01]  /*1970*/  @!P0 LDC.64 R8, c[0x0][0x398] ;  /* 0x0000e600ff088b82 */ /* 0x000f620000000a00 */
[C---:B------:R-:W-:Y:S01]  /*1980*/  VIADD R11, R20.reuse, 0x20 ;  /* 0x00000020140b7836 */ /* 0x040fe20000000000 */
[----:B------:R-:W-:Y:S01]  /*1990*/  UMOV UR4, 0x400 ;  /* 0x0000040000047882 */ /* 0x000fe20000000000 */
[C---:B------:R-:W-:Y:S01]  /*19a0*/  IADD3 R13, PT, PT, R20.reuse, 0x10, RZ ;  /* 0x00000010140d7810 */ /* 0x040fe20007ffe0ff */
[----:B------:R-:W-:Y:S01]  /*19b0*/  IMAD.X R19, RZ, RZ, R6, P1 ;  /* 0x000000ffff137224 */ /* 0x000fe200008e0606 */
[----:B------:R-:W-:Y:S01]  /*19c0*/  BSSY.RECONVERGENT B0, `(.L_x_533) ;  /* 0x000003b000007945 */ /* 0x000fe20003800200 */
[----:B------:R-:W-:Y:S01]  /*19d0*/  IMAD.WIDE.U32 R26, R27, 0x40, R20 ;  /* 0x000000401b1a7825 */ /* 0x000fe200078e0014 */
[-C--:B------:R-:W-:Y:S01]  /*19e0*/  ISETP.GE.AND P3, PT, R13, R204.reuse, PT ;  /* 0x000000cc0d00720c */ /* 0x080fe20003f66270 */
[----:B------:R-:W3:Y:S01]  /*19f0*/  @P0 LDC.64 R4, c[0x0][0x3b0] ;  /* 0x0000ec00ff040b82 */ /* 0x000ee20000000a00 */
[----:B------:R-:W-:Y:S01]  /*1a00*/  ISETP.GE.AND P2, PT, R11, R204, PT ;  /* 0x000000cc0b00720c */ /* 0x000fe20003f46270 */
[----:B------:R-:W-:Y:S01]  /*1a10*/  IMAD.WIDE.U32 R18, R20, R134, R18 ;  /* 0x0000008614127225 */ /* 0x000fe200078e0012 */
[----:B------:R-:W-:Y:S01]  /*1a20*/  LOP3.LUT R218, R198, 0x40, RZ, 0xfc, !PT ;  /* 0x00000040c6da7812 */ /* 0x000fe200078efcff */
[----:B-1----:R-:W-:-:S02]  /*1a30*/  ULEA UR5, UR5, UR4, 0x18 ;  /* 0x0000000405057291 */ /* 0x002fc4000f8ec0ff */
[----:B------:R-:W-:Y:S01]  /*1a40*/  IMAD R205, R20, R135, R19 ;  /* 0x0000008714cd7224 */ /* 0x000fe200078e0213 */
[----:B--2---:R-:W-:-:S04]  /*1a50*/  LEA R206, P4, R18, UR12, 0x1 ;  /* 0x0000000c12ce7c11 */ /* 0x004fc8000f8808ff */
[----:B------:R-:W-:Y:S01]  /*1a60*/  LEA.HI.X R205, R18, UR13, R205, 0x1, P4 ;  /* 0x0000000d12cd7c11 */ /* 0x000fe2000a0f0ccd */
[----:B-----5:R-:W-:-:S04]  /*1a70*/  @!P0 IMAD.WIDE.U32 R16, R0, R8, RZ ;  /* 0x0000000800108225 */ /* 0x020fc800078e00ff */
[----:B------:R-:W-:Y:S01]  /*1a80*/  @!P0 IMAD R8, R0, R9, R17 ;  /* 0x0000000900088224 */ /* 0x000fe200078e0211 */
[----:B------:R-:W-:Y:S01]  /*1a90*/  IADD3 R0, PT, PT, R196, -0x80, RZ ;  /* 0xffffff80c4007810 */ /* 0x000fe20007ffe0ff */
[----:B------:R-:W-:Y:S02]  /*1aa0*/  @!P0 IMAD.MOV.U32 R15, RZ, RZ, R16 ;  /* 0x000000ffff0f8224 */ /* 0x000fe400078e0010 */
[----:B---3--:R-:W-:Y:S01]  /*1ab0*/  @P0 IMAD.WIDE.U32 R16, R210, R4, RZ ;  /* 0x00000004d2100225 */ /* 0x008fe200078e00ff */
[----:B------:R-:W-:-:S03]  /*1ac0*/  LOP3.LUT R4, R219, 0x1f8, RZ, 0xc0, !PT ;  /* 0x000001f8db047812 */ /* 0x000fc600078ec0ff */
[----:B------:R-:W-:Y:S01]  /*1ad0*/  @P0 IMAD R8, R210, R5, R17 ;  /* 0x00000005d2080224 */ /* 0x000fe200078e0211 */
[----:B------:R-:W-:Y:S01]  /*1ae0*/  LOP3.LUT R12, R4, 0x38, R201, 0x78, !PT ;  /* 0x00000038040c7812 */ /* 0x000fe200078e78c9 */
[----:B------:R-:W-:Y:S01]  /*1af0*/  @P0 IMAD.MOV.U32 R15, RZ, RZ, R16 ;  /* 0x000000ffff0f0224 */ /* 0x000fe200078e0010 */
[----:B------:R-:W-:Y:S01]  /*1b00*/  IADD3 R16, P0, PT, R198, R14, RZ ;  /* 0x0000000ec6107210 */ /* 0x000fe20007f1e0ff */
[----:B------:R-:W-:Y:S01]  /*1b10*/  VIADD R9, R20, 0x30 ;  /* 0x0000003014097836 */ /* 0x000fe20000000000 */
[----:B------:R-:W-:Y:S01]  /*1b20*/  LOP3.LUT R219, R12, 0x1e00, R219, 0xf8, !PT ;  /* 0x00001e000cdb7812 */ /* 0x000fe200078ef8db */
[----:B------:R-:W-:Y:S01]  /*1b30*/  IMAD.IADD R4, R3, 0x1, -R0 ;  /* 0x0000000103047824 */ /* 0x000fe200078e0a00 */
[----:B------:R-:W-:Y:S02]  /*1b40*/  IADD3.X R17, PT, PT, RZ, R10, RZ, P0, !PT ;  /* 0x0000000aff117210 */ /* 0x000fe400007fe4ff */
[----:B------:R-:W-:Y:S02]  /*1b50*/  IADD3 R14, P0, PT, R198, R15, RZ ;  /* 0x0000000fc60e7210 */ /* 0x000fe40007f1e0ff */
[----:B------:R-:W-:Y:S01]  /*1b60*/  ISETP.GE.AND P1, PT, R9, R204, PT ;  /* 0x000000cc0900720c */ /* 0x000fe20003f26270 */
[C---:B------:R-:W-:Y:S01]  /*1b70*/  IMAD.WIDE.U32 R16, R20.reuse, R24, R16 ;  /* 0x0000001814107225 */ /* 0x040fe200078e0010 */
[----:B------:R-:W-:-:S02]  /*1b80*/  ISETP.GE.AND P6, PT, R20, R4, PT ;  /* 0x000000041400720c */ /* 0x000fc40003fc6270 */
[----:B------:R-:W-:Y:S01]  /*1b90*/  LEA R219, R219, UR5, 0x1 ;  /* 0x00000005dbdb7c11 */ /* 0x000fe2000f8e08ff */
[----:B------:R-:W-:Y:S01]  /*1ba0*/  IMAD.X R15, RZ, RZ, R8, P0 ;  /* 0x000000ffff0f7224 */ /* 0x000fe200000e0608 */
[----:B------:R-:W-:Y:S01]  /*1bb0*/  LEA R208, P0, R16, UR10, 0x1 ;  /* 0x0000000a10d07c11 */ /* 0x000fe2000f8008ff */
[----:B------:R-:W-:Y:S02]  /*1bc0*/  IMAD R209, R20, R25, R17 ;  /* 0x0000001914d17224 */ /* 0x000fe400078e0211 */
[----:B----4-:R-:W-:-:S03]  /*1bd0*/  IMAD.WIDE.U32 R14, R23, UR6, R14 ;  /* 0x00000006170e7c25 */ /* 0x010fc6000f8e000e */
[----:B------:R-:W-:Y:S01]  /*1be0*/  LEA.HI.X R209, R16, UR11, R209, 0x1, P0 ;  /* 0x0000000b10d17c11 */ /* 0x000fe200080f0cd1 */
[----:B------:R-:W-:Y:S01]  /*1bf0*/  IMAD R23, R23, UR7, R15 ;  /* 0x0000000717177c24 */ /* 0x000fe2000f8e020f */
[----:B------:R-:W-:Y:S06]  /*1c00*/  @P5 BRA `(.L_x_534) ;  /* 0x0000000000585947 */ /* 0x000fec0003800000 */
[----:B------:R-:W1:Y:S01]  /*1c10*/  LDCU.64 UR6, c[0x0][0x3b0] ;  /* 0x00007600ff0677ac */ /* 0x000e620008000a00 */
[----:B------:R-:W-:Y:S01]  /*1c20*/  IMAD.MOV.U32 R22, RZ, RZ, R14 ;  /* 0x000000ffff167224 */ /* 0x000fe200078e000e */
[----:B------:R-:W2:Y:S01]  /*1c30*/  LDCU UR4, c[0x0][0x440] ;  /* 0x00008800ff0477ac */ /* 0x000ea20008000800 */
[----:B------:R-:W3:Y:S01]  /*1c40*/  LDCU.64 UR10, c[0x0][0x380] ;  /* 0x00007000ff0a77ac */ /* 0x000ee20008000a00 */
[----:B-1----:R-:W-:Y:S02]  /*1c50*/  IMAD R5, R27, UR6, RZ ;  /* 0x000000061b057c24 */ /* 0x002fe4000f8e02ff */
[----:B------:R-:W-:Y:S01]  /*1c60*/  IMAD.WIDE.U32 R16, R26, UR6, R22 ;  /* 0x000000061a107c25 */ /* 0x000fe2000f8e0016 */
[----:B--2---:R-:W-:-:S03]  /*1c70*/  ISETP.GE.AND P4, PT, R198, UR4, PT ;  /* 0x00000004c6007c0c */ /* 0x004fc6000bf86270 */
[----:B------:R-:W-:Y:S01]  /*1c80*/  IMAD R5, R26, UR7, R5 ;  /* 0x000000071a057c24 */ /* 0x000fe2000f8e0205 */
[----:B------:R-:W-:Y:S02]  /*1c90*/  ISETP.GE.AND P0, PT, R218, UR4, PT ;  /* 0x00000004da007c0c */ /* 0x000fe4000bf06270 */
[----:B---3--:R-:W-:Y:S02]  /*1ca0*/  LEA R18, P5, R16, UR10, 0x1 ;  /* 0x0000000a10127c11 */ /* 0x008fe4000f8a08ff */
[----:B------:R-:W-:-:S04]  /*1cb0*/  IADD3 R5, PT, PT, R17, R5, RZ ;  /* 0x0000000511057210 */ /* 0x000fc80007ffe0ff */
[----:B------:R-:W-:-:S05]  /*1cc0*/  LEA.HI.X R19, R16, UR11, R5, 0x1, P5 ;  /* 0x0000000b10137c11 */ /* 0x000fca000a8f0c05 */
[----:B------:R-:W-:Y:S01]  /*1cd0*/  @!PT LDS RZ, [RZ] ;  /* 0x00000000fffff984 */ /* 0x000fe20000000800 */
[----:B------:R-:W-:Y:S01]  /*1ce0*/  @!PT LDS RZ, [RZ] ;  /* 0x00000000fffff984 */ /* 0x000fe20000000800 */
[----:B------:R-:W-:Y:S01]  /*1cf0*/  @!PT LDS RZ, [RZ] ;  /* 0x00000000fffff984 */ /* 0x000fe20000000800 */
[----:B------:R1:W-:Y:S04]  /*1d00*/  @!P4 LDGSTS.E.BYPASS.LTC128B.128 [R219], desc[UR16][R18.64] ;  /* 0x0000000012dbcfae */ /* 0x0003e8000b981a10 */
[----:B------:R1:W-:Y:S04]  /*1d10*/  @P4 STS.128 [R219], RZ ;  /* 0x000000ffdb004388 */ /* 0x0003e80000000c00 */
[----:B------:R-:W-:Y:S01]  /*1d20*/  @!PT LDS RZ, [RZ] ;  /* 0x00000000fffff984 */ /* 0x000fe20000000800 */
[----:B------:R-:W-:Y:S01]  /*1d30*/  @!PT LDS RZ, [RZ] ;  /* 0x00000000fffff984 */ /* 0x000fe20000000800 */
[----:B------:R-:W-:Y:S01]  /*1d40*/  @!PT LDS RZ, [RZ] ;  /* 0x00000000fffff984 */ /* 0x000fe20000000800 */
[----:B------:R1:W-:Y:S04]  /*1d50*/  @!P0 LDGSTS.E.BYPASS.LTC128B.128 [R219+0x2000], desc[UR16][R18.64+0x80] ;  /* 0x0200008012db8fae */ /* 0x0003e8000b981a10 */
[----:B------:R1:W-:Y:S02]  /*1d60*/  @P0 STS.128 [R219+0x2000], RZ ;  /* 0x002000ffdb000388 */ /* 0x0003e40000000c00 */
.L_x_534:
[----:B------:R-:W-:Y:S05]  /*1d70*/  BSYNC.RECONVERGENT B0 ;  /* 0x0000000000007941 */ /* 0x000fea0003800200 */
.L_x_533:
[----:B------:R-:W-:Y:S01]  /*1d80*/  BSSY.RECONVERGENT B0, `(.L_x_535) ;  /* 0x000001c000007945 */ /* 0x000fe20003800200 */
[----:B------:R-:W-:-:S03]  /*1d90*/  ISETP.GE.AND P0, PT, R13, R4, PT ;  /* 0x000000040d00720c */ /* 0x000fc60003f06270 */
[----:B------:R-:W-:Y:S10]  /*1da0*/  @P3 BRA `(.L_x_536) ;  /* 0x0000000000643947 */ /* 0x000ff40003800000 */
[----:B------:R-:W2:Y:S01]  /*1db0*/  LDCU.64 UR10, c[0x0][0x3b0] ;  /* 0x00007600ff0a77ac */ /* 0x000ea20008000a00 */
[----:B------:R-:W-:Y:S01]  /*1dc0*/  IADD3 R6, P3, PT, R26, 0x10, RZ ;  /* 0x000000101a067810 */ /* 0x000fe20007f7e0ff */
[----:B------:R-:W-:Y:S01]  /*1dd0*/  IMAD.MOV.U32 R16, RZ, RZ, R14 ;  /* 0x000000ffff107224 */ /* 0x000fe200078e000e */
[----:B------:R-:W-:Y:S01]  /*1de0*/  MOV R17, R23 ;  /* 0x0000001700117202 */ /* 0x000fe20000000f00 */
[----:B------:R-:W3:Y:S02]  /*1df0*/  LDCU UR4, c[0x0][0x440] ;  /* 0x00008800ff0477ac */ /* 0x000ee40008000800 */
[----:B------:R-:W-:Y:S01]  /*1e00*/  IMAD.X R5, RZ, RZ, R27, P3 ;  /* 0x000000ffff057224 */ /* 0x000fe200018e061b */
[----:B------:R-:W1:Y:S03]  /*1e10*/  LDCU.64 UR6, c[0x0][0x380] ;  /* 0x00007000ff0677ac */ /* 0x000e660008000a00 */
[----:B--2---:R-:W-:-:S02]  /*1e20*/  IMAD R5, R5, UR10, RZ ;  /* 0x0000000a05057c24 */ /* 0x004fc4000f8e02ff */
[----:B------:R-:W-:Y:S01]  /*1e30*/  IMAD.WIDE.U32 R16, R6, UR10, R16 ;  /* 0x0000000a06107c25 */ /* 0x000fe2000f8e0010 */
[----:B---3--:R-:W-:-:S03]  /*1e40*/  ISETP.GE.AND P4, PT, R198, UR4, PT ;  /* 0x00000004c6007c0c */ /* 0x008fc6000bf86270 */
[----:B------:R-:W-:Y:S01]  /*1e50*/  IMAD R5, R6, UR11, R5 ;  /* 0x0000000b06057c24 */ /* 0x000fe2000f8e0205 */
[----:B------:R-:W-:Y:S02]  /*1e60*/  ISETP.GE.AND P3, PT, R218, UR4, PT ;  /* 0x00000004da007c0c */ /* 0x000fe4000bf66270 */
[----:B-1----:R-:W-:Y:S01]  /*1e70*/  LEA R18, P5, R16, UR6, 0x1 ;  /* 0x0000000610127c11 */ /* 0x002fe2000f8a08ff */
[----:B------:R-:W-:-:S05]  /*1e80*/  IMAD.IADD R5, R17, 0x1, R5 ;  /* 0x0000000111057824 */ /* 0x000fca00078e0205 */
[----:B------:R-:W-:-:S05]  /*1e90*/  LEA.HI.X R19, R16, UR7, R5, 0x1, P5 ;  /* 0x0000000710137c11 */ /* 0x000fca000a8f0c05 */
[----:B------:R-:W-:Y:S01]  /*1ea0*/  @!PT LDS RZ, [RZ] ;  /* 0x00000000fffff984 */ /* 0x000fe20000000800 */
[----:B------:R-:W-:Y:S01]  /*1eb0*/  @!PT LDS RZ, [RZ] ;  /* 0x00000000fffff984 */ /* 0x000fe20000000800 */
[----:B------:R-:W-:Y:S01]  /*1ec0*/  @!PT LDS RZ, [RZ] ;  /* 0x00000000fffff984 */ /* 0x000fe20000000800 */
[----:B------:R2:W-:Y:S04]  /*1ed0*/  @!P4 LDGSTS.E.BYPASS.LTC128B.128 [R219+0x800], desc[UR16][R18.64] ;  /* 0x0080000012dbcfae */ /* 0x0005e8000b981a10 */
[----:B------:R2:W-:Y:S04]  /*1ee0*/  @P4 STS.128 [R219+0x800], RZ ;  /* 0x000800ffdb004388 */ /* 0x0005e80000000c00 */
[----:B------:R-:W-:Y:S01]  /*1ef0*/  @!PT LDS RZ, [RZ] ;  /* 0x00000000fffff984 */ /* 0x000fe20000000800 */
[----:B------:R-:W-:Y:S01]  /*1f00*/  @!PT LDS RZ, [RZ] ;  /* 0x00000000fffff984 */ /* 0x000fe20000000800 */
[----:B------:R-:W-:Y:S01]  /*1f10*/  @!PT LDS RZ, [RZ] ;  /* 0x00000000fffff984 */ /* 0x000fe20000000800 */
[----:B------:R2:W-:Y:S04]  /*1f20*/  @!P3 LDGSTS.E.BYPASS.LTC128B.128 [R219+0x2800], desc[UR16][R18.64+0x80] ;  /* 0x0280008012dbbfae */ /* 0x0005e8000b981a10 */
[----:B------:R2:W-:Y:S02]  /*1f30*/  @P3 STS.128 [R219+0x2800], RZ ;  /* 0x002800ffdb003388 */ /* 0x0005e40000000c00 */
.L_x_536:
[----:B------:R-:W-:Y:S05]  /*1f40*/  BSYNC.RECONVERGENT B0 ;  /* 0x0000000000007941 */ /* 0x000fea0003800200 */
.L_x_535:
[----:B------:R-:W-:Y:S01]  /*1f50*/  BSSY.RECONVERGENT B0, `(.L_x_537) ;  /* 0x000001d000007945 */ /* 0x000fe20003800200 */
[----:B------:R-:W-:Y:S02]  /*1f60*/  ISETP.GE.AND P5, PT, R11, R4, PT ;  /* 0x000000040b00720c */ /* 0x000fe40003fa6270 */
[----:B-12---:R-:W-:Y:S01]  /*1f70*/  IADD3 R19, PT, PT, R20, 0x40, RZ ;  /* 0x0000004014137810 */ /* 0x006fe20007ffe0ff */
[----:B------:R-:W-:Y:S05]  /*1f80*/  @P2 BRA `(.L_x_538) ;  /* 0x0000000000642947 */ /* 0x000fea0003800000 */
[----:B------:R-:W1:Y:S01]  /*1f90*/  LDCU.64 UR10, c[0x0][0x3b0] ;  /* 0x00007600ff0a77ac */ /* 0x000e620008000a00 */
[----:B------:R-:W-:Y:S01]  /*1fa0*/  IADD3 R6, P2, PT, R26, 0x20, RZ ;  /* 0x000000201a067810 */ /* 0x000fe20007f5e0ff */
[----:B------:R-:W-:Y:S01]  /*1fb0*/  IMAD.MOV.U32 R16, RZ, RZ, R14 ;  /* 0x000000ffff107224 */ /* 0x000fe200078e000e */
[----:B------:R-:W-:Y:S01]  /*1fc0*/  MOV R17, R23 ;  /* 0x0000001700117202 */ /* 0x000fe20000000f00 */
[----:B------:R-:W2:Y:S02]  /*1fd0*/  LDCU UR4, c[0x0][0x440] ;  /* 0x00008800ff0477ac */ /* 0x000ea40008000800 */
[----:B------:R-:W-:Y:S01]  /*1fe0*/  IMAD.X R5, RZ, RZ, R27, P2 ;  /* 0x000000ffff057224 */ /* 0x000fe200010e061b */
[----:B------:R-:W3:Y:S03]  /*1ff0*/  LDCU.64 UR6, c[0x0][0x380] ;  /* 0x00007000ff0677ac */ /* 0x000ee60008000a00 */
[----:B-1----:R-:W-:-:S02]  /*2000*/  IMAD R5, R5, UR10, RZ ;  /* 0x0000000a05057c24 */ /* 0x002fc4000f8e02ff */
[----:B------:R-:W-:Y:S01]  /*2010*/  IMAD.WIDE.U32 R16, R6, UR10, R16 ;  /* 0x0000000a06107c25 */ /* 0x000fe2000f8e0010 */
[----:B--2---:R-:W-:-:S03]  /*2020*/  ISETP.GE.AND P3, PT, R198, UR4, PT ;  /* 0x00000004c6007c0c */ /* 0x004fc6000bf66270 */
[----:B------:R-:W-:Y:S01]  /*2030*/  IMAD R5, R6, UR11, R5 ;  /* 0x0000000b06057c24 */ /* 0x000fe2000f8e0205 */
[----:B------:R-:W-:Y:S02]  /*2040*/  ISETP.GE.AND P2, PT, R218, UR4, PT ;  /* 0x00000004da007c0c */ /* 0x000fe4000bf46270 */
[----:B---3--:R-:W-:Y:S01]  /*2050*/  LEA R28, P4, R16, UR6, 0x1 ;  /* 0x00000006101c7c11 */ /* 0x008fe2000f8808ff */
        /* <DEDUP_REMOVED lines=12> */
.L_x_538:
[----:B------:R-:W-:Y:S05]  /*2120*/  BSYNC.RECONVERGENT B0 ;  /* 0x0000000000007941 */ /* 0x000fea0003800200 */
.L_x_537:
[----:B------:R-:W-:Y:S01]  /*2130*/  BSSY.RECONVERGENT B0, `(.L_x_539) ;  /* 0x000001e000007945 */ /* 0x000fe20003800200 */
[-C--:B------:R-:W-:Y:S01]  /*2140*/  ISETP.GE.AND P4, PT, R9, R4.reuse, PT ;  /* 0x000000040900720c */ /* 0x080fe20003f86270 */
[----:B------:R-:W-:Y:S01]  /*2150*/  IMAD.SHL.U32 R5, R134, 0x10, RZ ;  /* 0x0000001086057824 */ /* 0x000fe200078e00ff */
[----:B------:R-:W-:Y:S01]  /*2160*/  ISETP.GE.AND P3, PT, R19, R4, PT ;  /* 0x000000041300720c */ /* 0x000fe20003f66270 */
[----:B------:R-:W-:Y:S01]  /*2170*/  VIADD R17, R20, 0x50 ;  /* 0x0000005014117836 */ /* 0x000fe20000000000 */
[----:B------:R-:W-:Y:S11]  /*2180*/  @P1 BRA `(.L_x_540) ;  /* 0x0000000000601947 */ /* 0x000ff60003800000 */
[----:B------:R-:W2:Y:S01]  /*2190*/  LDCU.64 UR10, c[0x0][0x3b0] ;  /* 0x00007600ff0a77ac */ /* 0x000ea20008000a00 */
[----:B------:R-:W-:Y:S02]  /*21a0*/  IADD3 R15, P1, PT, R26, 0x30, RZ ;  /* 0x000000301a0f7810 */ /* 0x000fe40007f3e0ff */
[----:B------:R-:W-:Y:S01]  /*21b0*/  MOV R22, R14 ;  /* 0x0000000e00167202 */ /* 0x000fe20000000f00 */
[----:B------:R-:W3:Y:S02]  /*21c0*/  LDCU.64 UR6, c[0x0][0x380] ;  /* 0x00007000ff0677ac */ /* 0x000ee40008000a00 */
[----:B------:R-:W-:Y:S01]  /*21d0*/  IMAD.X R6, RZ, RZ, R27, P1 ;  /* 0x000000ffff067224 */ /* 0x000fe200008e061b */
[----:B------:R-:W4:Y:S03]  /*21e0*/  LDCU UR4, c[0x0][0x440] ;  /* 0x00008800ff0477ac */ /* 0x000f260008000800 */
[----:B--2---:R-:W-:-:S02]  /*21f0*/  IMAD R6, R6, UR10, RZ ;  /* 0x0000000a06067c24 */ /* 0x004fc4000f8e02ff */
[----:B------:R-:W-:-:S04]  /*2200*/  IMAD.WIDE.U32 R22, R15, UR10, R22 ;  /* 0x0000000a0f167c25 */ /* 0x000fc8000f8e0016 */
[----:B------:R-:W-:Y:S01]  /*2210*/  IMAD R6, R15, UR11, R6 ;  /* 0x0000000b0f067c24 */ /* 0x000fe2000f8e0206 */
[----:B---3--:R-:W-:Y:S02]  /*2220*/  LEA R14, P1, R22, UR6, 0x1 ;  /* 0x00000006160e7c11 */ /* 0x008fe4000f8208ff */
[----:B----4-:R-:W-:Y:S01]  /*2230*/  ISETP.GE.AND P2, PT, R198, UR4, PT ;  /* 0x00000004c6007c0c */ /* 0x010fe2000bf46270 */
[----:B------:R-:W-:-:S05]  /*2240*/  IMAD.IADD R15, R23, 0x1, R6 ;  /* 0x00000001170f7824 */ /* 0x000fca00078e0206 */
[----:B------:R-:W-:Y:S02]  /*2250*/  LEA.HI.X R15, R22, UR7, R15, 0x1, P1 ;  /* 0x00000007160f7c11 */ /* 0x000fe400088f0c0f */
[----:B------:R-:W-:-:S05]  /*2260*/  ISETP.GE.AND P1, PT, R218, UR4, PT ;  /* 0x00000004da007c0c */ /* 0x000fca000bf26270 */
        /* <DEDUP_REMOVED lines=10> */
.L_x_540:
[----:B------:R-:W-:Y:S05]  /*2310*/  BSYNC.RECONVERGENT B0 ;  /* 0x0000000000007941 */ /* 0x000fea0003800200 */
.L_x_539:
[----:B------:R-:W-:Y:S04]  /*2320*/  BSSY.RECONVERGENT B0, `(.L_x_541) ;  /* 0x0000012000007945 */ /* 0x000fe80003800200 */
[----:B------:R-:W-:Y:S05]  /*2330*/  @P6 BRA `(.L_x_542) ;  /* 0x0000000000406947 */ /* 0x000fea0003800000 */
[----:B------:R-:W3:Y:S02]  /*2340*/  LDCU UR4, c[0x0][0x440] ;  /* 0x00008800ff0477ac */ /* 0x000ee40008000800 */
[----:B---3--:R-:W-:Y:S02]  /*2350*/  ISETP.GE.AND P2, PT, R198, UR4, PT ;  /* 0x00000004c6007c0c */ /* 0x008fe4000bf46270 */
[----:B------:R-:W-:-:S11]  /*2360*/  ISETP.GE.AND P1, PT, R218, UR4, PT ;  /* 0x00000004da007c0c */ /* 0x000fd6000bf26270 */
[----:B--2---:R-:W-:Y:S01]  /*2370*/  @!P2 IMAD.MOV.U32 R14, RZ, RZ, R206 ;  /* 0x000000ffff0ea224 */ /* 0x004fe200078e00ce */
[----:B------:R-:W-:Y:S01]  /*2380*/  @!P2 MOV R15, R205 ;  /* 0x000000cd000fa202 */ /* 0x000fe20000000f00 */
[----:B------:R-:W-:-:S04]  /*2390*/  @!P1 IMAD.MOV.U32 R207, RZ, RZ, R205 ;  /* 0x000000ffffcf9224 */ /* 0x000fc800078e00cd */
        /* <DEDUP_REMOVED lines=10> */
.L_x_542:
[----:B------:R-:W-:Y:S05]  /*2440*/  BSYNC.RECONVERGENT B0 ;  /* 0x0000000000007941 */ /* 0x000fea0003800200 */
.L_x_541:
[----:B------:R-:W-:Y:S01]  /*2450*/  SHF.L.U64.HI R6, R134, 0x4, R135 ;  /* 0x0000000486067819 */ /* 0x000fe20000010287 */
[----:B------:R-:W-:Y:S01]  /*2460*/  BSSY.RECONVERGENT B0, `(.L_x_543) ;  /* 0x0000013000007945 */ /* 0x000fe20003800200 */
[----:B------:R-:W-:Y:S01]  /*2470*/  LEA R22, P1, R5, R206, 0x1 ;  /* 0x000000ce05167211 */ /* 0x000fe200078208ff */
[----:B--23--:R-:W-:Y:S01]  /*2480*/  VIADD R15, R20, 0x60 ;  /* 0x00000060140f7836 */ /* 0x00cfe20000000000 */
[----:B------:R-:W-:Y:S02]  /*2490*/  ISETP.GE.AND P2, PT, R17, R4, PT ;  /* 0x000000041100720c */ /* 0x000fe40003f46270 */
[----:B------:R-:W-:Y:S01]  /*24a0*/  LEA.HI.X R23, R5, R205, R6, 0x1, P1 ;  /* 0x000000cd05177211 */ /* 0x000fe200008f0c06 */
[----:B------:R-:W-:Y:S10]  /*24b0*/  @P0 BRA `(.L_x_544) ;  /* 0x0000000000340947 */ /* 0x000ff40003800000 */
[----:B------:R-:W2:Y:S02]  /*24c0*/  LDCU UR4, c[0x0][0x440] ;  /* 0x00008800ff0477ac */ /* 0x000ea40008000800 */
[----:B--2---:R-:W-:Y:S02]  /*24d0*/  ISETP.GE.AND P1, PT, R198, UR4, PT ;  /* 0x00000004c6007c0c */ /* 0x004fe4000bf26270 */
[----:B------:R-:W-:-:S11]  /*24e0*/  ISETP.GE.AND P0, PT, R218, UR4, PT ;  /* 0x00000004da007c0c */ /* 0x000fd6000bf06270 */
        /* <DEDUP_REMOVED lines=10> */
.L_x_544:
[----:B------:R-:W-:Y:S05]  /*2590*/  BSYNC.RECONVERGENT B0 ;  /* 0x0000000000007941 */ /* 0x000fea0003800200 */
.L_x_543:
[----:B------:R-:W-:Y:S04]  /*25a0*/  BSSY.RECONVERGENT B0, `(.L_x_545) ;  /* 0x0000013000007945 */ /* 0x000fe80003800200 */
[----:B------:R-:W-:Y:S05]  /*25b0*/  @P5 BRA `(.L_x_546) ;  /* 0x0000000000445947 */ /* 0x000fea0003800000 */
[----:B------:R-:W3:Y:S01]  /*25c0*/  LDCU UR4, c[0x0][0x440] ;  /* 0x00008800ff0477ac */ /* 0x000ee20008000800 */
[----:B------:R-:W-:-:S04]  /*25d0*/  IMAD.WIDE.U32 R26, R134, 0x20, RZ ;  /* 0x00000020861a7825 */ /* 0x000fc800078e00ff */
[----:B------:R-:W-:Y:S01]  /*25e0*/  IMAD.SHL.U32 R5, R135, 0x20, RZ ;  /* 0x0000002087057824 */ /* 0x000fe200078e00ff */
[----:B------:R-:W-:-:S04]  /*25f0*/  IADD3 R26, P5, PT, R22, R26, RZ ;  /* 0x0000001a161a7210 */ /* 0x000fc80007fbe0ff */
[----:B------:R-:W-:Y:S02]  /*2600*/  IADD3.X R27, PT, PT, R23, R27, R5, P5, !PT ;  /* 0x0000001b171b7210 */ /* 0x000fe40002ffe405 */
[----:B---3--:R-:W-:Y:S02]  /*2610*/  ISETP.GE.AND P1, PT, R198, UR4, PT ;  /* 0x00000004c6007c0c */ /* 0x008fe4000bf26270 */
        /* <DEDUP_REMOVED lines=11> */
.L_x_546:
[----:B------:R-:W-:Y:S05]  /*26d0*/  BSYNC.RECONVERGENT B0 ;  /* 0x0000000000007941 */ /* 0x000fea0003800200 */
.L_x_545:
[----:B------:R-:W-:Y:S01]  /*26e0*/  BSSY.RECONVERGENT B0, `(.L_x_547) ;  /* 0x0000013000007945 */ /* 0x000fe20003800200 */
[----:B------:R-:W-:Y:S02]  /*26f0*/  ISETP.GE.AND P0, PT, R15, R4, PT ;  /* 0x000000040f00720c */ /* 0x000fe40003f06270 */
[----:B------:R-:W-:Y:S01]  /*2700*/  IADD3 R5, PT, PT, R20, 0x70, RZ ;  /* 0x0000007014057810 */ /* 0x000fe20007ffe0ff */
[----:B------:R-:W-:Y:S10]  /*2710*/  @P4 BRA `(.L_x_548) ;  /* 0x00000000003c4947 */ /* 0x000ff40003800000 */
[----:B------:R-:W4:Y:S01]  /*2720*/  LDCU UR4, c[0x0][0x440] ;  /* 0x00008800ff0477ac */ /* 0x000f220008000800 */
[----:B------:R-:W-:-:S04]  /*2730*/  LEA R20, P5, R134, R22, 0x6 ;  /* 0x0000001686147211 */ /* 0x000fc800078a30ff */
[----:B------:R-:W-:Y:S02]  /*2740*/  LEA.HI.X R21, R134, R23, R135, 0x6, P5 ;  /* 0x0000001786157211 */ /* 0x000fe400028f3487 */
[----:B----4-:R-:W-:Y:S02]  /*2750*/  ISETP.GE.AND P4, PT, R198, UR4, PT ;  /* 0x00000004c6007c0c */ /* 0x010fe4000bf86270 */
        /* <DEDUP_REMOVED lines=11> */
.L_x_548:
[----:B------:R-:W-:Y:S05]  /*2810*/  BSYNC.RECONVERGENT B0 ;  /* 0x0000000000007941 */ /* 0x000fea0003800200 */
.L_x_547:
[----:B------:R-:W-:Y:S01]  /*2820*/  BSSY.RECONVERGENT B0, `(.L_x_549) ;  /* 0x0000015000007945 */ /* 0x000fe20003800200 */
[----:B------:R-:W-:-:S03]  /*2830*/  ISETP.GE.AND P1, PT, R5, R4, PT ;  /* 0x000000040500720c */ /* 0x000fc60003f26270 */
[----:B------:R-:W-:Y:S10]  /*2840*/  @P3 BRA `(.L_x_550) ;  /* 0x0000000000483947 */ /* 0x000ff40003800000 */
[----:B------:R-:W5:Y:S01]  /*2850*/  LDCU UR4, c[0x0][0x440] ;  /* 0x00008800ff0477ac */ /* 0x000f620008000800 */
[----:B----4-:R-:W-:Y:S01]  /*2860*/  MOV R20, R22 ;  /* 0x0000001600147202 */ /* 0x010fe20000000f00 */
[----:B------:R-:W-:Y:S01]  /*2870*/  IMAD R6, R135, 0x60, RZ ;  /* 0x0000006087067824 */ /* 0x000fe200078e02ff */
[----:B------:R-:W-:-:S03]  /*2880*/  MOV R21, R23 ;  /* 0x0000001700157202 */ /* 0x000fc60000000f00 */
[----:B------:R-:W-:-:S05]  /*2890*/  IMAD.WIDE.U32 R20, R134, 0x60, R20 ;  /* 0x0000006086147825 */ /* 0x000fca00078e0014 */
[----:B------:R-:W-:Y:S02]  /*28a0*/  IADD3 R21, PT, PT, R21, R6, RZ ;  /* 0x0000000615157210 */ /* 0x000fe40007ffe0ff */
[----:B-----5:R-:W-:Y:S02]  /*28b0*/  ISETP.GE.AND P4, PT, R198, UR4, PT ;  /* 0x00000004c6007c0c */ /* 0x020fe4000bf86270 */
        /* <DEDUP_REMOVED lines=11> */
.L_x_550:
[----:B------:R-:W-:Y:S05]  /*2970*/  BSYNC.RECONVERGENT B0 ;  /* 0x0000000000007941 */ /* 0x000fea0003800200 */
.L_x_549:
[----:B------:R-:W-:Y:S04]  /*2980*/  BSSY.RECONVERGENT B0, `(.L_x_551) ;  /* 0x0000011000007945 */ /* 0x000fe80003800200 */
[----:B------:R-:W-:Y:S05]  /*2990*/  @P2 BRA `(.L_x_552) ;  /* 0x00000000003c2947 */ /* 0x000fea0003800000 */
[----:B------:R-:W5:Y:S01]  /*29a0*/  LDCU UR4, c[0x0][0x440] ;  /* 0x00008800ff0477ac */ /* 0x000f620008000800 */
[----:B----4-:R-:W-:-:S04]  /*29b0*/  LEA R20, P4, R134, R22, 0x7 ;  /* 0x0000001686147211 */ /* 0x010fc800078838ff */
[----:B------:R-:W-:Y:S02]  /*29c0*/  LEA.HI.X R21, R134, R23, R135, 0x7, P4 ;  /* 0x0000001786157211 */ /* 0x000fe400020f3c87 */
        /* <DEDUP_REMOVED lines=12> */
.L_x_552:
[----:B------:R-:W-:Y:S05]  /*2a90*/  BSYNC.RECONVERGENT B0 ;  /* 0x0000000000007941 */ /* 0x000fea0003800200 */
.L_x_551:
[----:B------:R-:W-:Y:S04]  /*2aa0*/  BSSY.RECONVERGENT B0, `(.L_x_553) ;  /* 0x0000014000007945 */ /* 0x000fe80003800200 */
[----:B------:R-:W-:Y:S05]  /*2ab0*/  @P0 BRA `(.L_x_554) ;  /* 0x0000000000480947 */ /* 0x000fea0003800000 */
        /* <DEDUP_REMOVED lines=18> */
.L_x_554:
[----:B------:R-:W-:Y:S05]  /*2be0*/  BSYNC.RECONVERGENT B0 ;  /* 0x0000000000007941 */ /* 0x000fea0003800200 */
.L_x_553:
[----:B------:R-:W-:Y:S04]  /*2bf0*/  BSSY.RECONVERGENT B0, `(.L_x_555) ;  /* 0x0000012000007945 */ /* 0x000fe80003800200 */
[----:B------:R-:W-:Y:S05]  /*2c00*/  @P1 BRA `(.L_x_556) ;  /* 0x0000000000401947 */ /* 0x000fea0003800000 */
[----:B------:R-:W5:Y:S01]  /*2c10*/  LDCU UR4, c[0x0][0x440] ;  /* 0x00008800ff0477ac */ /* 0x000f620008000800 */
[----:B------:R-:W-:Y:S02]  /*2c20*/  IMAD R6, R135, 0xc0, RZ ;  /* 0x000000c087067824 */ /* 0x000fe400078e02ff */
[----:B--2---:R-:W-:-:S05]  /*2c30*/  IMAD.WIDE.U32 R22, R134, 0xc0, R22 ;  /* 0x000000c086167825 */ /* 0x004fca00078e0016 */
        /* <DEDUP_REMOVED lines=13> */
.L_x_556:
[----:B------:R-:W-:Y:S05]  /*2d10*/  BSYNC.RECONVERGENT B0 ;  /* 0x0000000000007941 */ /* 0x000fea0003800200 */
.L_x_555:
[----:B------:R-:W0:Y:S01]  /*2d20*/  LDGDEPBAR ;  /* 0x00000000000079af */ /* 0x000e220000000000 */
[--C-:B------:R-:W-:Y:S01]  /*2d30*/  SHF.R.U32.HI R200, RZ, 0x1, R201.reuse ;  /* 0x00000001ffc87819 */ /* 0x100fe200000116c9 */
[----:B------:R-:W-:Y:S01]  /*2d40*/  BSSY.RECONVERGENT B0, `(.L_x_557) ;  /* 0x000001f000007945 */ /* 0x000fe20003800200 */
[----:B------:R-:W-:Y:S01]  /*2d50*/  SHF.R.U32.HI R6, RZ, 0x2, R201 ;  /* 0x00000002ff067819 */ /* 0x000fe200000116c9 */
[----:B---3--:R-:W-:Y:S01]  /*2d60*/  IMAD.SHL.U32 R27, R201, 0x40, RZ ;  /* 0x00000040c91b7824 */ /* 0x008fe200078e00ff */
[----:B----4-:R-:W-:Y:S02]  /*2d70*/  LOP3.LUT R21, R200, 0x1f0, RZ, 0xc0, !PT ;  /* 0x000001f0c8157812 */ /* 0x010fe400078ec0ff */
[----:B------:R-:W-:Y:S02]  /*2d80*/  LOP3.LUT R6, R6, 0x7, RZ, 0xc0, !PT ;  /* 0x0000000706067812 */ /* 0x000fe400078ec0ff */
[----:B------:R-:W-:-:S04]  /*2d90*/  IADD3 R2, PT, PT, R21, 0x1, R2 ;  /* 0x0000000115027810 */ /* 0x000fc80007ffe002 */
[----:B------:R-:W-:Y:S01]  /*2da0*/  IADD3 R2, PT, PT, -R7, R2, R6 ;  /* 0x0000000207027210 */ /* 0x000fe20007ffe106 */
[C---:B------:R-:W-:Y:S01]  /*2db0*/  IMAD.SHL.U32 R7, R24.reuse, 0x10, RZ ;  /* 0x0000001018077824 */ /* 0x040fe200078e00ff */
[----:B------:R-:W-:Y:S02]  /*2dc0*/  SHF.L.U64.HI R6, R24, 0x4, R25 ;  /* 0x0000000418067819 */ /* 0x000fe40000010219 */
[----:B------:R-:W-:Y:S01]  /*2dd0*/  IADD3 R2, PT, PT, R2, UR14, R3 ;  /* 0x0000000e02027c10 */ /* 0x000fe2000fffe003 */
[----:B------:R-:W-:-:S04]  /*2de0*/  DEPBAR.LE SB0, 0x0 ;  /* 0x000080000000791a */ /* 0x000fc80000000000 */
[----:B------:R-:W-:Y:S06]  /*2df0*/  BAR.SYNC.DEFER_BLOCKING 0x0 ;  /* 0x0000000000007b1d */ /* 0x000fec0000010000 */
[----:B------:R-:W-:Y:S05]  /*2e00*/  @P6 BRA `(.L_x_558) ;  /* 0x0000000000406947 */ /* 0x000fea0003800000 */
[----:B------:R-:W3:Y:S02]  /*2e10*/  LDCU UR4, c[0x0][0x440] ;  /* 0x00008800ff0477ac */ /* 0x000ee40008000800 */
[----:B---3--:R-:W-:Y:S02]  /*2e20*/  ISETP.GE.AND P1, PT, R198, UR4, PT ;  /* 0x00000004c6007c0c */ /* 0x008fe4000bf26270 */
[----:B------:R-:W-:-:S11]  /*2e30*/  ISETP.GE.AND P0, PT, R218, UR4, PT ;  /* 0x00000004da007c0c */ /* 0x000fd6000bf06270 */
[----:B------:R-:W-:Y:S02]  /*2e40*/  @!P1 IMAD.MOV.U32 R20, RZ, RZ, R208 ;  /* 0x000000ffff149224 */ /* 0x000fe400078e00d0 */
[----:B------:R-:W-:-:S05]  /*2e50*/  @!P1 IMAD.MOV.U32 R21, RZ, RZ, R209 ;  /* 0x000000ffff159224 */ /* 0x000fca00078e00d1 */
        /* <DEDUP_REMOVED lines=9> */
[----:B------:R3:W-:Y:S01]  /*2ef0*/  @P0 STS.128 [R219+0x10000], RZ ;  /* 0x010000ffdb000388 */ /* 0x0007e20000000c00 */
[----:B------:R-:W-:Y:S05]  /*2f00*/  BRA `(.L_x_559) ;  /* 0x0000000000087947 */ /* 0x000fea0003800000 */
.L_x_558:
[----:B------:R4:W-:Y:S04]  /*2f10*/  STS.128 [R219+0xc000], RZ ;  /* 0x00c000ffdb007388 */ /* 0x0009e80000000c00 */
[----:B------:R4:W-:Y:S02]  /*2f20*/  STS.128 [R219+0x10000], RZ ;  /* 0x010000ffdb007388 */ /* 0x0009e40000000c00 */
.L_x_559:
[----:B------:R-:W-:Y:S05]  /*2f30*/  BSYNC.RECONVERGENT B0 ;  /* 0x0000000000007941 */ /* 0x000fea0003800200 */
.L_x_557:
[----:B------:R-:W-:Y:S01]  /*2f40*/  ISETP.GE.AND P2, PT, R13, R4, PT ;  /* 0x000000040d00720c */ /* 0x000fe20003f46270 */
[----:B------:R-:W-:Y:S01]  /*2f50*/  IMAD.SHL.U32 R202, R201, 0x20, RZ ;  /* 0x00000020c9ca7824 */ /* 0x000fe200078e00ff */
[----:B------:R-:W-:Y:S01]  /*2f60*/  LEA R8, P1, R7, R208, 0x1 ;  /* 0x000000d007087211 */ /* 0x000fe200078208ff */
[----:B------:R-:W-:Y:S01]  /*2f70*/  BSSY.RECONVERGENT B0, `(.L_x_560) ;  /* 0x000001c000007945 */ /* 0x000fe20003800200 */
[----:B------:R-:W-:Y:S02]  /*2f80*/  LOP3.LUT R26, R198, 0x1c0, R27, 0xf8, !PT ;  /* 0x000001c0c61a7812 */ /* 0x000fe400078ef81b */
[----:B------:R-:W-:Y:S02]  /*2f90*/  LOP3.LUT R212, R27, 0x200, RZ, 0xc0, !PT ;  /* 0x000002001bd47812 */ /* 0x000fe400078ec0ff */
[----:B------:R-:W-:Y:S02]  /*2fa0*/  LOP3.LUT R202, R202, 0x7c00, RZ, 0xc0, !PT ;  /* 0x00007c00caca7812 */ /* 0x000fe400078ec0ff */
[----:B------:R-:W-:-:S02]  /*2fb0*/  ISETP.GE.AND P0, PT, R9, R4, PT ;  /* 0x000000040900720c */ /* 0x000fc40003f06270 */
[----:B------:R-:W-:Y:S01]  /*2fc0*/  LEA.HI.X R9, R7, R209, R6, 0x1, P1 ;  /* 0x000000d107097211 */ /* 0x000fe200008f0c06 */
[----:B------:R1:W-:Y:S01]  /*2fd0*/  @P2 STS.128 [R219+0xc800], RZ ;  /* 0x00c800ffdb002388 */ /* 0x0003e20000000c00 */
[-C--:B------:R-:W-:Y:S02]  /*2fe0*/  ISETP.GE.AND P3, PT, R11, R4.reuse, PT ;  /* 0x000000040b00720c */ /* 0x080fe40003f66270 */
[-C--:B------:R-:W-:Y:S01]  /*2ff0*/  ISETP.GE.AND P6, PT, R19, R4.reuse, PT ;  /* 0x000000041300720c */ /* 0x080fe20003fc6270 */
[----:B------:R1:W-:Y:S01]  /*3000*/  @P2 STS.128 [R219+0x10800], RZ ;  /* 0x010800ffdb002388 */ /* 0x0003e20000000c00 */
[-C--:B------:R-:W-:Y:S02]  /*3010*/  ISETP.GE.AND P5, PT, R17, R4.reuse, PT ;  /* 0x000000041100720c */ /* 0x080fe40003fa6270 */
[----:B------:R-:W-:Y:S02]  /*3020*/  ISETP.GE.AND P4, PT, R15, R4, PT ;  /* 0x000000040f00720c */ /* 0x000fe40003f86270 */
[----:B------:R-:W-:-:S02]  /*3030*/  LOP3.LUT R203, R26, 0x8, R200, 0x78, !PT ;  /* 0x000000081acb7812 */ /* 0x000fc400078e78c8 */
[----:B------:R-:W-:Y:S01]  /*3040*/  LOP3.LUT R6, R212, R202, RZ, 0xfc, !PT ;  /* 0x000000cad4067212 */ /* 0x000fe200078efcff */
[----:B------:R-:W-:Y:S08]  /*3050*/  @P2 BRA `(.L_x_561) ;  /* 0x0000000000342947 */ /* 0x000ff00003800000 */
[----:B------:R-:W5:Y:S02]  /*3060*/  LDCU UR4, c[0x0][0x440] ;  /* 0x00008800ff0477ac */ /* 0x000f640008000800 */
        /* <DEDUP_REMOVED lines=12> */
.L_x_561:
[----:B------:R-:W-:Y:S05]  /*3130*/  BSYNC.RECONVERGENT B0 ;  /* 0x0000000000007941 */ /* 0x000fea0003800200 */
.L_x_560:
[----:B------:R1:W-:Y:S01]  /*3140*/  @P3 STS.128 [R219+0xd000], RZ ;  /* 0x00d000ffdb003388 */ /* 0x0003e20000000c00 */
[----:B------:R-:W-:Y:S03]  /*3150*/  BSSY.RECONVERGENT B0, `(.L_x_562) ;  /* 0x0000014000007945 */ /* 0x000fe60003800200 */
[----:B------:R1:W-:Y:S01]  /*3160*/  @P3 STS.128 [R219+0x11000], RZ ;  /* 0x011000ffdb003388 */ /* 0x0003e20000000c00 */
[----:B------:R-:W-:Y:S05]  /*3170*/  @P3 BRA `(.L_x_563) ;  /* 0x0000000000443947 */ /* 0x000fea0003800000 */
[----:B------:R-:W5:Y:S01]  /*3180*/  LDCU UR4, c[0x0][0x440] ;  /* 0x00008800ff0477ac */ /* 0x000f620008000800 */
[----:B------:R-:W-:-:S04]  /*3190*/  IMAD.WIDE.U32 R10, R24, 0x20, RZ ;  /* 0x00000020180a7825 */ /* 0x000fc800078e00ff */
[----:B------:R-:W-:Y:S01]  /*31a0*/  IMAD.SHL.U32 R7, R25, 0x20, RZ ;  /* 0x0000002019077824 */ /* 0x000fe200078e00ff */
[----:B------:R-:W-:-:S04]  /*31b0*/  IADD3 R10, P3, PT, R8, R10, RZ ;  /* 0x0000000a080a7210 */ /* 0x000fc80007f7e0ff */
[----:B------:R-:W-:Y:S02]  /*31c0*/  IADD3.X R11, PT, PT, R9, R11, R7, P3, !PT ;  /* 0x0000000b090b7210 */ /* 0x000fe40001ffe407 */
        /* <DEDUP_REMOVED lines=12> */
.L_x_563:
[----:B------:R-:W-:Y:S05]  /*3290*/  BSYNC.RECONVERGENT B0 ;  /* 0x0000000000007941 */ /* 0x000fea0003800200 */
.L_x_562:
[----:B------:R1:W-:Y:S01]  /*32a0*/  @P0 STS.128 [R219+0xd800], RZ ;  /* 0x00d800ffdb000388 */ /* 0x0003e20000000c00 */
[----:B------:R-:W-:Y:S01]  /*32b0*/  ISETP.GE.AND P3, PT, R5, R4, PT ;  /* 0x000000040500720c */ /* 0x000fe20003f66270 */
[----:B------:R-:W-:Y:S01]  /*32c0*/  BSSY.RECONVERGENT B0, `(.L_x_564) ;  /* 0x0000017000007945 */ /* 0x000fe20003800200 */
[----:B------:R-:W-:Y:S01]  /*32d0*/  LOP3.LUT R184, R27, 0x400, RZ, 0xc0, !PT ;  /* 0x000004001bb87812 */ /* 0x000fe200078ec0ff */
[----:B------:R1:W-:Y:S01]  /*32e0*/  @P0 STS.128 [R219+0x11800], RZ ;  /* 0x011800ffdb000388 */ /* 0x0003e20000000c00 */
[----:B------:R-:W-:Y:S02]  /*32f0*/  LOP3.LUT R5, R26, 0x8, R201, 0x78, !PT ;  /* 0x000000081a057812 */ /* 0x000fe400078e78c9 */
[----:B------:R-:W-:-:S03]  /*3300*/  LOP3.LUT R6, R6, R203, RZ, 0xfc, !PT ;  /* 0x000000cb06067212 */ /* 0x000fc600078efcff */
[----:B------:R-:W-:Y:S01]  /*3310*/  IMAD R184, R5, 0x2, R184 ;  /* 0x0000000205b87824 */ /* 0x000fe200078e02b8 */
[----:B------:R-:W-:Y:S01]  /*3320*/  LEA R117, R6, UR5, 0x1 ;  /* 0x0000000506757c11 */ /* 0x000fe2000f8e08ff */
[----:B------:R-:W-:Y:S06]  /*3330*/  @P0 BRA `(.L_x_565) ;  /* 0x00000000003c0947 */ /* 0x000fec0003800000 */
[----:B------:R-:W5:Y:S01]  /*3340*/  LDCU UR4, c[0x0][0x440] ;  /* 0x00008800ff0477ac */ /* 0x000f620008000800 */
[----:B------:R-:W-:-:S04]  /*3350*/  LEA R4, P2, R24, R8, 0x6 ;  /* 0x0000000818047211 */ /* 0x000fc800078430ff */
        /* <DEDUP_REMOVED lines=13> */
.L_x_565:
[----:B------:R-:W-:Y:S05]  /*3430*/  BSYNC.RECONVERGENT B0 ;  /* 0x0000000000007941 */ /* 0x000fea0003800200 */
.L_x_564:
[----:B------:R1:W-:Y:S01]  /*3440*/  @P6 STS.128 [R219+0xe000], RZ ;  /* 0x00e000ffdb006388 */ /* 0x0003e20000000c00 */
[----:B------:R-:W-:Y:S03]  /*3450*/  BSSY.RECONVERGENT B0, `(.L_x_566) ;  /* 0x0000015000007945 */ /* 0x000fe60003800200 */
[----:B------:R1:W-:Y:S01]  /*3460*/  @P6 STS.128 [R219+0x12000], RZ ;  /* 0x012000ffdb006388 */ /* 0x0003e20000000c00 */
[----:B------:R-:W-:Y:S05]  /*3470*/  @P6 BRA `(.L_x_567) ;  /* 0x0000000000486947 */ /* 0x000fea0003800000 */
[----:B------:R-:W5:Y:S01]  /*3480*/  LDCU UR4, c[0x0][0x440] ;  /* 0x00008800ff0477ac */ /* 0x000f620008000800 */
[----:B------:R-:W-:Y:S01]  /*3490*/  MOV R6, R8 ;  /* 0x0000000800067202 */ /* 0x000fe20000000f00 */
[----:B-1----:R-:W-:Y:S01]  /*34a0*/  IMAD R4, R25, 0x60, RZ ;  /* 0x0000006019047824 */ /* 0x002fe200078e02ff */
        /* <DEDUP_REMOVED lines=15> */
.L_x_567:
[----:B------:R-:W-:Y:S05]  /*35a0*/  BSYNC.RECONVERGENT B0 ;  /* 0x0000000000007941 */ /* 0x000fea0003800200 */
.L_x_566:
[----:B------:R1:W-:Y:S01]  /*35b0*/  @P5 STS.128 [R219+0xe800], RZ ;  /* 0x00e800ffdb005388 */ /* 0x0003e20000000c00 */
[----:B------:R-:W-:Y:S03]  /*35c0*/  BSSY.RECONVERGENT B0, `(.L_x_568) ;  /* 0x0000012000007945 */ /* 0x000fe60003800200 */
[----:B------:R1:W-:Y:S01]  /*35d0*/  @P5 STS.128 [R219+0x12800], RZ ;  /* 0x012800ffdb005388 */ /* 0x0003e20000000c00 */
[----:B------:R-:W-:Y:S05]  /*35e0*/  @P5 BRA `(.L_x_569) ;  /* 0x00000000003c5947 */ /* 0x000fea0003800000 */
[----:B------:R-:W5:Y:S01]  /*35f0*/  LDCU UR4, c[0x0][0x440] ;  /* 0x00008800ff0477ac */ /* 0x000f620008000800 */
[----:B-1----:R-:W-:-:S04]  /*3600*/  LEA R4, P2, R24, R8, 0x7 ;  /* 0x0000000818047211 */ /* 0x002fc800078438ff */
        /* <DEDUP_REMOVED lines=13> */
.L_x_569:
[----:B------:R-:W-:Y:S05]  /*36e0*/  BSYNC.RECONVERGENT B0 ;  /* 0x0000000000007941 */ /* 0x000fea0003800200 */
.L_x_568:
[----:B------:R1:W-:Y:S01]  /*36f0*/  @P4 STS.128 [R219+0xf000], RZ ;  /* 0x00f000ffdb004388 */ /* 0x0003e20000000c00 */
[----:B------:R-:W-:Y:S03]  /*3700*/  BSSY.RECONVERGENT B0, `(.L_x_570) ;  /* 0x0000015000007945 */ /* 0x000fe60003800200 */
[----:B------:R1:W-:Y:S01]  /*3710*/  @P4 STS.128 [R219+0x13000], RZ ;  /* 0x013000ffdb004388 */ /* 0x0003e20000000c00 */
[----:B------:R-:W-:Y:S05]  /*3720*/  @P4 BRA `(.L_x_571) ;  /* 0x0000000000484947 */ /* 0x000fea0003800000 */
[----:B------:R-:W5:Y:S01]  /*3730*/  LDCU UR4, c[0x0][0x440] ;  /* 0x00008800ff0477ac */ /* 0x000f620008000800 */
[----:B-1----:R-:W-:Y:S01]  /*3740*/  MOV R6, R8 ;  /* 0x0000000800067202 */ /* 0x002fe20000000f00 */
        /* <DEDUP_REMOVED lines=16> */
.L_x_571:
[----:B------:R-:W-:Y:S05]  /*3850*/  BSYNC.RECONVERGENT B0 ;  /* 0x0000000000007941 */ /* 0x000fea0003800200 */
.L_x_570:
[----:B------:R1:W-:Y:S01]  /*3860*/  @P3 STS.128 [R219+0xf800], RZ ;  /* 0x00f800ffdb003388 */ /* 0x0003e20000000c00 */
[----:B------:R-:W-:Y:S03]  /*3870*/  BSSY.RECONVERGENT B0, `(.L_x_572) ;  /* 0x0000013000007945 */ /* 0x000fe60003800200 */
[----:B------:R1:W-:Y:S01]  /*3880*/  @P3 STS.128 [R219+0x13800], RZ ;  /* 0x013800ffdb003388 */ /* 0x0003e20000000c00 */
[----:B------:R-:W-:Y:S05]  /*3890*/  @P3 BRA `(.L_x_573) ;  /* 0x0000000000403947 */ /* 0x000fea0003800000 */
[----:B------:R-:W5:Y:S01]  /*38a0*/  LDCU UR4, c[0x0][0x440] ;  /* 0x00008800ff0477ac */ /* 0x000f620008000800 */
[----:B-1----:R-:W-:Y:S02]  /*38b0*/  IMAD R4, R25, 0xc0, RZ ;  /* 0x000000c019047824 */ /* 0x002fe400078e02ff */
        /* <DEDUP_REMOVED lines=14> */
.L_x_573:
[----:B------:R-:W-:Y:S05]  /*39a0*/  BSYNC.RECONVERGENT B0 ;  /* 0x0000000000007941 */ /* 0x000fea0003800200 */
.L_x_572:
[----:B------:R-:W-:Y:S01]  /*39b0*/  LDSM.16.M88.4 R72, [R117] ;  /* 0x000000007548783b */ /* 0x000fe20000000200 */
[----:B------:R-:W-:Y:S01]  /*39c0*/  IMAD.MOV.U32 R199, RZ, RZ, 0x20 ;  /* 0x00000020ffc77424 */ /* 0x000fe200078e00ff */
[C---:B------:R-:W-:Y:S01]  /*39d0*/  LOP3.LUT P6, RZ, R201.reuse, 0x2, RZ, 0xc0, !PT ;  /* 0x00000002c9ff7812 */ /* 0x040fe200078cc0ff */
[----:B------:R-:W-:Y:S01]  /*39e0*/  VIADD R55, R184, UR5 ;  /* 0x00000005b8377c36 */ /* 0x000fe20008000000 */
[----:B--23--:R-:W2:Y:S01]  /*39f0*/  LDSM.16.M88.4 R20, [R184+UR5+0x4000] ;  /* 0x00400005b814783b */ /* 0x00cea20008000200 */
[----:B------:R-:W-:Y:S02]  /*3a00*/  LOP3.LUT P0, RZ, R201, 0x4, RZ, 0xc0, !PT ;  /* 0x00000004c9ff7812 */ /* 0x000fe4000780c0ff */
[----:B------:R-:W-:Y:S01]  /*3a10*/  SEL R54, R199, 0xffffffe0, !P6 ;  /* 0xffffffe0c7367807 */ /* 0x000fe20007000000 */
[----:B------:R-:W3:Y:S01]  /*3a20*/  LDSM.16.M88.4 R12, [R184+UR5+0x4800] ;  /* 0x00480005b80c783b */ /* 0x000ee20008000200 */
[----:B------:R-:W-:Y:S02]  /*3a30*/  MOV R52, 0x40 ;  /* 0x0000004000347802 */ /* 0x000fe40000000f00 */
[----:B------:R-:W-:Y:S01]  /*3a40*/  ISETP.NE.AND P5, PT, R197, 0x1, PT ;  /* 0x00000001c500780c */ /* 0x000fe20003fa5270 */
[--C-:B------:R-:W-:Y:S01]  /*3a50*/  IMAD.IADD R129, R117, 0x1, R54.reuse ;  /* 0x0000000175817824 */ /* 0x100fe200078e0236 */
[----:B-1----:R-:W1:Y:S01]  /*3a60*/  LDSM.16.M88.4 R4, [R184+UR5+0x5000] ;  /* 0x00500005b804783b */ /* 0x002e620008000200 */
[----:B------:R-:W-:Y:S01]  /*3a70*/  IMAD.IADD R128, R55, 0x1, R54 ;  /* 0x0000000137807824 */ /* 0x000fe200078e0236 */
[----:B------:R-:W-:-:S02]  /*3a80*/  SEL R52, R52, 0xffffffc0, !P0 ;  /* 0xffffffc034347807 */ /* 0x000fc40004000000 */
[----:B------:R-:W5:Y:S01]  /*3a90*/  LDSM.16.M88.4 R104, [R184+UR5+0x5800] ;  /* 0x00580005b868783b */ /* 0x000f620008000200 */
[C---:B------:R-:W-:Y:S02]  /*3aa0*/  VIMNMX R133, PT, PT, R2.reuse, R3, PT ;  /* 0x0000000302857248 */ /* 0x040fe40003fe0100 */
[--C-:B------:R-:W-:Y:S01]  /*3ab0*/  IMAD.IADD R137, R117, 0x1, R52.reuse ;  /* 0x0000000175897824 */ /* 0x100fe200078e0234 */
[----:B------:R-:W4:Y:S01]  /*3ac0*/  LDSM.16.M88.4 R96, [R184+UR5+0x6000] ;  /* 0x00600005b860783b */ /* 0x000f220008000200 */
[----:B------:R-:W-:Y:S01]  /*3ad0*/  IMAD.IADD R55, R55, 0x1, R52 ;  /* 0x0000000137377824 */ /* 0x000fe200078e0234 */
[----:B------:R-:W-:Y:S02]  /*3ae0*/  VIADDMNMX R2, R2, 0x8, R3, PT ;  /* 0x0000000802027846 */ /* 0x000fe40003800103 */
[----:B------:R-:W4:Y:S01]  /*3af0*/  LDSM.16.M88.4 R88, [R184+UR5+0x6800] ;  /* 0x00680005b858783b */ /* 0x000f220008000200 */
[C---:B------:R-:W-:Y:S01]  /*3b00*/  IADD3 R132, PT, PT, R54.reuse, R137, RZ ;  /* 0x0000008936847210 */ /* 0x040fe20007ffe0ff */
[----:B------:R-:W-:-:S02]  /*3b10*/  IMAD.IADD R53, R54, 0x1, R55 ;  /* 0x0000000136357824 */ /* 0x000fc400078e0237 */
[----:B------:R-:W4:Y:S04]  /*3b20*/  LDSM.16.M88.4 R80, [R184+UR5+0x7000] ;  /* 0x00700005b850783b */ /* 0x000f280008000200 */
[----:B------:R-:W4:Y:S04]  /*3b30*/  LDSM.16.M88.4 R36, [R184+UR5+0x7800] ;  /* 0x00780005b824783b */ /* 0x000f280008000200 */
[----:B------:R-:W-:Y:S04]  /*3b40*/  LDSM.16.M88.4 R56, [R129] ;  /* 0x000000008138783b */ /* 0x000fe80000000200 */
[----:B------:R-:W4:Y:S01]  /*3b50*/  LDSM.16.M88.4 R32, [R128+0x4000] ;  /* 0x004000008020783b */ /* 0x000f220000000200 */
[C---:B--2---:R-:W-:Y:S03]  /*3b60*/  HMMA.16816.F32 R28, R72.reuse, R20, RZ ;  /* 0x00000014481c723c */ /* 0x044fe600000018ff */
[----:B------:R-:W2:Y:S04]  /*3b70*/  LDSM.16.M88.4 R44, [R128+0x4800] ;  /* 0x00480000802c783b */ /* 0x000ea80000000200 */
[----:B------:R-:W2:Y:S01]  /*3b80*/  LDSM.16.M88.4 R40, [R128+0x5000] ;  /* 0x005000008028783b */ /* 0x000ea20000000200 */
[C---:B------:R-:W-:Y:S03]  /*3b90*/  HMMA.16816.F32 R20, R72.reuse, R22, RZ ;  /* 0x000000164814723c */ /* 0x040fe600000018ff */
[----:B------:R-:W-:Y:S04]  /*3ba0*/  LDSM.16.M88.4 R64, [R128+0x7800] ;  /* 0x007800008040783b */ /* 0x000fe80000000200 */
[----:B------:R-:W-:Y:S01]  /*3bb0*/  LDSM.16.M88.4 R60, [R137] ;  /* 0x00000000893c783b */ /* 0x000fe20000000200 */
[C---:B---3--:R-:W-:Y:S03]  /*3bc0*/  HMMA.16816.F32 R16, R72.reuse, R12, RZ ;  /* 0x0000000c4810723c */ /* 0x048fe600000018ff */
[----:B------:R-:W-:Y:S04]  /*3bd0*/  LDSM.16.M88.4 R48, [R55+0x4000] ;  /* 0x004000003730783b */ /* 0x000fe80000000200 */
[----:B------:R-:W-:Y:S01]  /*3be0*/  LDSM.16.M88.4 R112, [R128+0x6800] ;  /* 0x006800008070783b */ /* 0x000fe20000000200 */
[C---:B-1----:R-:W-:Y:S03]  /*3bf0*/  HMMA.16816.F32 R8, R72.reuse, R4, RZ ;  /* 0x000000044808723c */ /* 0x042fe600000018ff */
[----:B------:R-:W-:Y:S04]  /*3c00*/  LDSM.16.M88.4 R68, [R128+0x7000] ;  /* 0x007000008044783b */ /* 0x000fe80000000200 */
[----:B------:R-:W-:Y:S01]  /*3c10*/  LDSM.16.M88.4 R116, [R117+0x2000] ;  /* 0x002000007574783b */ /* 0x000fe20000000200 */
[C---:B-----5:R-:W-:Y:S03]  /*3c20*/  HMMA.16816.F32 R108, R72.reuse, R104, RZ ;  /* 0x00000068486c723c */ /* 0x060fe600000018ff */
[----:B------:R-:W-:Y:S04]  /*3c30*/  LDSM.16.M88.4 R124, [R184+UR5+0xb000] ;  /* 0x00b00005b87c783b */ /* 0x000fe80008000200 */
[----:B------:R-:W-:Y:S01]  /*3c40*/  LDSM.16.M88.4 R120, [R184+UR5+0xb800] ;  /* 0x00b80005b878783b */ /* 0x000fe20008000200 */
[C---:B----4-:R-:W-:Y:S03]  /*3c50*/  HMMA.16816.F32 R100, R72.reuse, R96, RZ ;  /* 0x000000604864723c */ /* 0x050fe600000018ff */
[----:B------:R-:W-:Y:S04]  /*3c60*/  LDSM.16.M88.4 R136, [R137+0x2000] ;  /* 0x002000008988783b */ /* 0x000fe80000000200 */
[----:B------:R-:W0:Y:S01]  /*3c70*/  LDGDEPBAR ;  /* 0x00000000000079af */ /* 0x000e220000000000 */
[C---:B------:R-:W-:Y:S08]  /*3c80*/  HMMA.16816.F32 R92, R72.reuse, R88, RZ ;  /* 0x00000058485c723c */ /* 0x040ff000000018ff */
        /* <DEDUP_REMOVED lines=8> */
[----:B------:R-:W-:Y:S01]  /*3d10*/  HMMA.16816.F32 R72, R72, R38, RZ ;  /* 0x000000264848723c */ /* 0x000fe200000018ff */
[----:B------:R-:W1:Y:S07]  /*3d20*/  LDSM.16.M88.4 R36, [R128+0x5800] ;  /* 0x005800008024783b */ /* 0x000e6e0000000200 */
[C---:B------:R-:W-:Y:S08]  /*3d30*/  HMMA.16816.F32 R28, R56.reuse, R32, R28 ;  /* 0x00000020381c723c */ /* 0x040ff0000000181c */
[C---:B------:R-:W-:Y:S01]  /*3d40*/  HMMA.16816.F32 R20, R56.reuse, R34, R20 ;  /* 0x000000223814723c */ /* 0x040fe20000001814 */
[----:B------:R-:W3:Y:S07]  /*3d50*/  LDSM.16.M88.4 R32, [R128+0x6000] ;  /* 0x006000008020783b */ /* 0x000eee0000000200 */
[C---:B--2---:R-:W-:Y:S08]  /*3d60*/  HMMA.16816.F32 R16, R56.reuse, R44, R16 ;  /* 0x0000002c3810723c */ /* 0x044ff00000001810 */
[C---:B------:R-:W-:Y:S01]  /*3d70*/  HMMA.16816.F32 R12, R56.reuse, R46, R12 ;  /* 0x0000002e380c723c */ /* 0x040fe2000000180c */
[----:B------:R-:W2:Y:S07]  /*3d80*/  LDSM.16.M88.4 R44, [R55+0x4800] ;  /* 0x00480000372c783b */ /* 0x000eae0000000200 */
[C---:B------:R-:W-:Y:S08]  /*3d90*/  HMMA.16816.F32 R8, R56.reuse, R40, R8 ;  /* 0x000000283808723c */ /* 0x040ff00000001808 */
[C---:B------:R-:W-:Y:S01]  /*3da0*/  HMMA.16816.F32 R4, R56.reuse, R42, R4 ;  /* 0x0000002a3804723c */ /* 0x040fe20000001804 */
[----:B------:R-:W4:Y:S07]  /*3db0*/  LDSM.16.M88.4 R40, [R55+0x5000] ;  /* 0x005000003728783b */ /* 0x000f2e0000000200 */
[C---:B-1----:R-:W-:Y:S08]  /*3dc0*/  HMMA.16816.F32 R108, R56.reuse, R36, R108 ;  /* 0x00000024386c723c */ /* 0x042ff0000000186c */
[C---:B------:R-:W-:Y:S01]  /*3dd0*/  HMMA.16816.F32 R104, R56.reuse, R38, R104 ;  /* 0x000000263868723c */ /* 0x040fe20000001868 */
[----:B------:R-:W1:Y:S07]  /*3de0*/  LDSM.16.M88.4 R36, [R55+0x5800] ;  /* 0x005800003724783b */ /* 0x000e6e0000000200 */
[C---:B---3--:R-:W-:Y:S08]  /*3df0*/  HMMA.16816.F32 R100, R56.reuse, R32, R100 ;  /* 0x000000203864723c */ /* 0x048ff00000001864 */
[C---:B------:R-:W-:Y:S01]  /*3e00*/  HMMA.16816.F32 R96, R56.reuse, R34, R96 ;  /* 0x000000223860723c */ /* 0x040fe20000001860 */
[----:B------:R-:W3:Y:S07]  /*3e10*/  LDSM.16.M88.4 R32, [R55+0x6000] ;  /* 0x006000003720783b */ /* 0x000eee0000000200 */
[C---:B------:R-:W-:Y:S08]  /*3e20*/  HMMA.16816.F32 R76, R56.reuse, R64, R76 ;  /* 0x00000040384c723c */ /* 0x040ff0000000184c */
[----:B------:R-:W-:Y:S01]  /*3e30*/  HMMA.16816.F32 R72, R56, R66, R72 ;  /* 0x000000423848723c */ /* 0x000fe20000001848 */
[----:B------:R-:W-:Y:S07]  /*3e40*/  LDSM.16.M88.4 R64, [R55+0x7800] ;  /* 0x007800003740783b */ /* 0x000fee0000000200 */
[C---:B------:R-:W-:Y:S08]  /*3e50*/  HMMA.16816.F32 R28, R60.reuse, R48, R28 ;  /* 0x000000303c1c723c */ /* 0x040ff0000000181c */
[C---:B------:R-:W-:Y:S01]  /*3e60*/  HMMA.16816.F32 R20, R60.reuse, R50, R20 ;  /* 0x000000323c14723c */ /* 0x040fe20000001814 */
[----:B------:R-:W5:Y:S07]  /*3e70*/  LDSM.16.M88.4 R48, [R55+0x6800] ;  /* 0x006800003730783b */ /* 0x000f6e0000000200 */
[C---:B--2---:R-:W-:Y:S08]  /*3e80*/  HMMA.16816.F32 R16, R60.reuse, R44, R16 ;  /* 0x0000002c3c10723c */ /* 0x044ff00000001810 */
[C---:B------:R-:W-:Y:S01]  /*3e90*/  HMMA.16816.F32 R12, R60.reuse, R46, R12 ;  /* 0x0000002e3c0c723c */ /* 0x040fe2000000180c */
[----:B------:R-:W-:Y:S07]  /*3ea0*/  LDSM.16.M88.4 R44, [R132] ;  /* 0x00000000842c783b */ /* 0x000fee0000000200 */
[C---:B----4-:R-:W-:Y:S08]  /*3eb0*/  HMMA.16816.F32 R8, R60.reuse, R40, R8 ;  /* 0x000000283c08723c */ /* 0x050ff00000001808 */
[C---:B------:R-:W-:Y:S01]  /*3ec0*/  HMMA.16816.F32 R4, R60.reuse, R42, R4 ;  /* 0x0000002a3c04723c */ /* 0x040fe20000001804 */
[----:B------:R-:W2:Y:S07]  /*3ed0*/  LDSM.16.M88.4 R40, [R55+0x7000] ;  /* 0x007000003728783b */ /* 0x000eae0000000200 */
[C---:B-1----:R-:W-:Y:S08]  /*3ee0*/  HMMA.16816.F32 R108, R60.reuse, R36, R108 ;  /* 0x000000243c6c723c */ /* 0x042ff0000000186c */
[C---:B------:R-:W-:Y:S01]  /*3ef0*/  HMMA.16816.F32 R104, R60.reuse, R38, R104 ;  /* 0x000000263c68723c */ /* 0x040fe20000001868 */
[----:B------:R-:W1:Y:S07]  /*3f00*/  LDSM.16.M88.4 R36, [R53+0x4000] ;  /* 0x004000003524783b */ /* 0x000e6e0000000200 */
[C---:B---3--:R-:W-:Y:S08]  /*3f10*/  HMMA.16816.F32 R100, R60.reuse, R32, R100 ;  /* 0x000000203c64723c */ /* 0x048ff00000001864 */
[----:B------:R-:W-:Y:S01]  /*3f20*/  HMMA.16816.F32 R96, R60, R34, R96 ;  /* 0x000000223c60723c */ /* 0x000fe20000001860 */
[----:B------:R-:W3:Y:S07]  /*3f30*/  LDSM.16.M88.4 R32, [R53+0x4800] ;  /* 0x004800003520783b */ /* 0x000eee0000000200 */
[C---:B------:R-:W-:Y:S08]  /*3f40*/  HMMA.16816.F32 R92, R56.reuse, R112, R92 ;  /* 0x00000070385c723c */ /* 0x040ff0000000185c */
[C---:B------:R-:W-:Y:S01]  /*3f50*/  HMMA.16816.F32 R88, R56.reuse, R114, R88 ;  /* 0x000000723858723c */ /* 0x040fe20000001858 */
[----:B------:R-:W-:Y:S07]  /*3f60*/  LDSM.16.M88.4 R112, [R53+0x6800] ;  /* 0x006800003570783b */ /* 0x000fee0000000200 */
[C---:B------:R-:W-:Y:S08]  /*3f70*/  HMMA.16816.F32 R84, R56.reuse, R68, R84 ;  /* 0x000000443854723c */ /* 0x040ff00000001854 */
[----:B------:R-:W-:Y:S01]  /*3f80*/  HMMA.16816.F32 R80, R56, R70, R80 ;  /* 0x000000463850723c */ /* 0x000fe20000001850 */
[----:B------:R-:W4:Y:S04]  /*3f90*/  LDSM.16.M88.4 R56, [R53+0x5000] ;  /* 0x005000003538783b */ /* 0x000f280000000200 */
[----:B------:R-:W-:Y:S03]  /*3fa0*/  LDSM.16.M88.4 R68, [R53+0x7000] ;  /* 0x007000003544783b */ /* 0x000fe60000000200 */
[C---:B-----5:R-:W-:Y:S08]  /*3fb0*/  HMMA.16816.F32 R92, R60.reuse, R48, R92 ;  /* 0x000000303c5c723c */ /* 0x060ff0000000185c */
[C---:B------:R-:W-:Y:S01]  /*3fc0*/  HMMA.16816.F32 R88, R60.reuse, R50, R88 ;  /* 0x000000323c58723c */ /* 0x040fe20000001858 */
[----:B------:R-:W5:Y:S07]  /*3fd0*/  LDSM.16.M88.4 R48, [R53+0x5800] ;  /* 0x005800003530783b */ /* 0x000f6e0000000200 */
[C---:B--2---:R-:W-:Y:S08]  /*3fe0*/  HMMA.16816.F32 R84, R60.reuse, R40, R84 ;  /* 0x000000283c54723c */ /* 0x044ff00000001854 */
[C---:B------:R-:W-:Y:S01]  /*3ff0*/  HMMA.16816.F32 R80, R60.reuse, R42, R80 ;  /* 0x0000002a3c50723c */ /* 0x040fe20000001850 */
[----:B------:R-:W2:Y:S07]  /*4000*/  LDSM.16.M88.4 R40, [R53+0x6000] ;  /* 0x006000003528783b */ /* 0x000eae0000000200 */
[C---:B------:R-:W-:Y:S08]  /*4010*/  HMMA.16816.F32 R76, R60.reuse, R64, R76 ;  /* 0x000000403c4c723c */ /* 0x040ff0000000184c */
[----:B------:R-:W-:Y:S01]  /*4020*/  HMMA.16816.F32 R72, R60, R66, R72 ;  /* 0x000000423c48723c */ /* 0x000fe20000001848 */
[----:B------:R-:W2:Y:S04]  /*4030*/  LDSM.16.M88.4 R64, [R53+0x7800] ;  /* 0x007800003540783b */ /* 0x000ea80000000200 */
[----:B------:R-:W-:Y:S03]  /*4040*/  LDSM.16.M88.4 R60, [R184+UR5+0x9000] ;  /* 0x00900005b83c783b */ /* 0x000fe60008000200 */
[C---:B-1----:R-:W-:Y:S08]  /*4050*/  HMMA.16816.F32 R28, R44.reuse, R36, R28 ;  /* 0x000000242c1c723c */ /* 0x042ff0000000181c */
[C---:B------:R-:W-:Y:S01]  /*4060*/  HMMA.16816.F32 R20, R44.reuse, R38, R20 ;  /* 0x000000262c14723c */ /* 0x040fe20000001814 */
[----:B------:R-:W1:Y:S07]  /*4070*/  LDSM.16.M88.4 R36, [R184+UR5+0x8000] ;  /* 0x00800005b824783b */ /* 0x000e6e0008000200 */
[C---:B---3--:R-:W-:Y:S08]  /*4080*/  HMMA.16816.F32 R16, R44.reuse, R32, R16 ;  /* 0x000000202c10723c */ /* 0x048ff00000001810 */
[C---:B------:R-:W-:Y:S01]  /*4090*/  HMMA.16816.F32 R12, R44.reuse, R34, R12 ;  /* 0x000000222c0c723c */ /* 0x040fe2000000180c */
[----:B------:R-:W3:Y:S07]  /*40a0*/  LDSM.16.M88.4 R32, [R184+UR5+0x8800] ;  /* 0x00880005b820783b */ /* 0x000eee0008000200 */
[C---:B----4-:R-:W-:Y:S08]  /*40b0*/  HMMA.16816.F32 R8, R44.reuse, R56, R8 ;  /* 0x000000382c08723c */ /* 0x050ff00000001808 */
[C---:B------:R-:W-:Y:S01]  /*40c0*/  HMMA.16816.F32 R4, R44.reuse, R58, R4 ;  /* 0x0000003a2c04723c */ /* 0x040fe20000001804 */
[----:B------:R-:W4:Y:S07]  /*40d0*/  LDSM.16.M88.4 R56, [R184+UR5+0x9800] ;  /* 0x00980005b838783b */ /* 0x000f2e0008000200 */
[C---:B-----5:R-:W-:Y:S08]  /*40e0*/  HMMA.16816.F32 R108, R44.reuse, R48, R108 ;  /* 0x000000302c6c723c */ /* 0x060ff0000000186c */
[C---:B------:R-:W-:Y:S01]  /*40f0*/  HMMA.16816.F32 R104, R44.reuse, R50, R104 ;  /* 0x000000322c68723c */ /* 0x040fe20000001868 */
[----:B------:R-:W5:Y:S07]  /*4100*/  LDSM.16.M88.4 R48, [R184+UR5+0xa000] ;  /* 0x00a00005b830783b */ /* 0x000f6e0008000200 */
[C---:B--2---:R-:W-:Y:S08]  /*4110*/  HMMA.16816.F32 R100, R44.reuse, R40, R100 ;  /* 0x000000282c64723c */ /* 0x044ff00000001864 */
[C---:B------:R-:W-:Y:S01]  /*4120*/  HMMA.16816.F32 R96, R44.reuse, R42, R96 ;  /* 0x0000002a2c60723c */ /* 0x040fe20000001860 */
[----:B------:R-:W2:Y:S07]  /*4130*/  LDSM.16.M88.4 R40, [R184+UR5+0xa800] ;  /* 0x00a80005b828783b */ /* 0x000eae0008000200 */
[C---:B------:R-:W-:Y:S08]  /*4140*/  HMMA.16816.F32 R92, R44.reuse, R112, R92 ;  /* 0x000000702c5c723c */ /* 0x040ff0000000185c */
[C---:B------:R-:W-:Y:S01]  /*4150*/  HMMA.16816.F32 R88, R44.reuse, R114, R88 ;  /* 0x000000722c58723c */ /* 0x040fe20000001858 */
[----:B------:R-:W-:Y:S07]  /*4160*/  LDSM.16.M88.4 R112, [R128+0x8000] ;  /* 0x008000008070783b */ /* 0x000fee0000000200 */
[C---:B------:R-:W-:Y:S08]  /*4170*/  HMMA.16816.F32 R84, R44.reuse, R68, R84 ;  /* 0x000000442c54723c */ /* 0x040ff00000001854 */
[C---:B------:R-:W-:Y:S01]  /*4180*/  HMMA.16816.F32 R80, R44.reuse, R70, R80 ;  /* 0x000000462c50723c */ /* 0x040fe20000001850 */
[----:B------:R-:W-:Y:S07]  /*4190*/  LDSM.16.M88.4 R68, [R128+0x8800] ;  /* 0x008800008044783b */ /* 0x000fee0000000200 */
[C---:B------:R-:W-:Y:S08]  /*41a0*/  HMMA.16816.F32 R76, R44.reuse, R64, R76 ;  /* 0x000000402c4c723c */ /* 0x040ff0000000184c */
[----:B------:R-:W-:Y:S01]  /*41b0*/  HMMA.16816.F32 R72, R44, R66, R72 ;  /* 0x000000422c48723c */ /* 0x000fe20000001848 */
[----:B------:R-:W-:Y:S04]  /*41c0*/  LDSM.16.M88.4 R44, [R129+0x2000] ;  /* 0x00200000812c783b */ /* 0x000fe80000000200 */
[----:B------:R-:W-:Y:S03]  /*41d0*/  LDSM.16.M88.4 R64, [R128+0xa000] ;  /* 0x00a000008040783b */ /* 0x000fe60000000200 */
[C---:B-1----:R-:W-:Y:S08]  /*41e0*/  HMMA.16816.F32 R28, R116.reuse, R36, R28 ;  /* 0x00000024741c723c */ /* 0x042ff0000000181c */
[C---:B------:R-:W-:Y:S01]  /*41f0*/  HMMA.16816.F32 R20, R116.reuse, R38, R20 ;  /* 0x000000267414723c */ /* 0x040fe20000001814 */
[----:B------:R-:W1:Y:S07]  /*4200*/  LDSM.16.M88.4 R36, [R128+0x9000] ;  /* 0x009000008024783b */ /* 0x000e6e0000000200 */
[C---:B---3--:R-:W-:Y:S08]  /*4210*/  HMMA.16816.F32 R16, R116.reuse, R32, R16 ;  /* 0x000000207410723c */ /* 0x048ff00000001810 */
[C---:B------:R-:W-:Y:S01]  /*4220*/  HMMA.16816.F32 R12, R116.reuse, R34, R12 ;  /* 0x00000022740c723c */ /* 0x040fe2000000180c */
[----:B------:R-:W3:Y:S07]  /*4230*/  LDSM.16.M88.4 R32, [R128+0x9800] ;  /* 0x009800008020783b */ /* 0x000eee0000000200 */
[C---:B------:R-:W-:Y:S08]  /*4240*/  HMMA.16816.F32 R8, R116.reuse, R60, R8 ;  /* 0x0000003c7408723c */ /* 0x040ff00000001808 */
[C---:B------:R-:W-:Y:S01]  /*4250*/  HMMA.16816.F32 R4, R116.reuse, R62, R4 ;  /* 0x0000003e7404723c */ /* 0x040fe20000001804 */
[----:B------:R-:W3:Y:S07]  /*4260*/  LDSM.16.M88.4 R60, [R128+0xa800] ;  /* 0x00a80000803c783b */ /* 0x000eee0000000200 */
[C---:B----4-:R-:W-:Y:S08]  /*4270*/  HMMA.16816.F32 R108, R116.reuse, R56, R108 ;  /* 0x00000038746c723c */ /* 0x050ff0000000186c */
[C---:B------:R-:W-:Y:S01]  /*4280*/  HMMA.16816.F32 R104, R116.reuse, R58, R104 ;  /* 0x0000003a7468723c */ /* 0x040fe20000001868 */
[----:B------:R-:W4:Y:S07]  /*4290*/  LDSM.16.M88.4 R56, [R128+0xb000] ;  /* 0x00b000008038783b */ /* 0x000f2e0000000200 */
[C---:B-----5:R-:W-:Y:S08]  /*42a0*/  HMMA.16816.F32 R100, R116.reuse, R48, R100 ;  /* 0x000000307464723c */ /* 0x060ff00000001864 */
[C---:B------:R-:W-:Y:S01]  /*42b0*/  HMMA.16816.F32 R96, R116.reuse, R50, R96 ;  /* 0x000000327460723c */ /* 0x040fe20000001860 */
[----:B------:R-:W5:Y:S04]  /*42c0*/  LDSM.16.M88.4 R48, [R128+0xb800] ;  /* 0x00b800008030783b */ /* 0x000f680000000200 */
[----:B------:R-:W-:Y:S03]  /*42d0*/  LDSM.16.M88.4 R128, [R55+0x9800] ;  /* 0x009800003780783b */ /* 0x000fe60000000200 */
[C---:B--2---:R-:W-:Y:S08]  /*42e0*/  HMMA.16816.F32 R92, R116.reuse, R40, R92 ;  /* 0x00000028745c723c */ /* 0x044ff0000000185c */
[----:B------:R-:W-:Y:S01]  /*42f0*/  HMMA.16816.F32 R88, R116, R42, R88 ;  /* 0x0000002a7458723c */ /* 0x000fe20000001858 */
        /* <DEDUP_REMOVED lines=9> */
[----:B------:R-:W3:Y:S07]  /*4390*/  LDSM.16.M88.4 R124, [R55+0xa000] ;  /* 0x00a00000377c783b */ /* 0x000eee0000000200 */
[C---:B------:R-:W-:Y:S08]  /*43a0*/  HMMA.16816.F32 R76, R116.reuse, R120, R76 ;  /* 0x00000078744c723c */ /* 0x040ff0000000184c */
[----:B------:R-:W-:Y:S01]  /*43b0*/  HMMA.16816.F32 R72, R116, R122, R72 ;  /* 0x0000007a7448723c */ /* 0x000fe20000001848 */
[----:B------:R-:W3:Y:S04]  /*43c0*/  LDSM.16.M88.4 R120, [R55+0xa800] ;  /* 0x00a800003778783b */ /* 0x000ee80000000200 */
[----:B------:R-:W3:Y:S03]  /*43d0*/  LDSM.16.M88.4 R116, [R55+0xb000] ;  /* 0x00b000003774783b */ /* 0x000ee60000000200 */
[C---:B------:R-:W-:Y:S08]  /*43e0*/  HMMA.16816.F32 R28, R44.reuse, R112, R28 ;  /* 0x000000702c1c723c */ /* 0x040ff0000000181c */
[C---:B------:R-:W-:Y:S01]  /*43f0*/  HMMA.16816.F32 R20, R44.reuse, R114, R20 ;  /* 0x000000722c14723c */ /* 0x040fe20000001814 */
[----:B------:R-:W3:Y:S07]  /*4400*/  LDSM.16.M88.4 R112, [R55+0xb800] ;  /* 0x00b800003770783b */ /* 0x000eee0000000200 */
[C---:B------:R-:W-:Y:S08]  /*4410*/  HMMA.16816.F32 R16, R44.reuse, R68, R16 ;  /* 0x000000442c10723c */ /* 0x040ff00000001810 */
[C---:B------:R-:W-:Y:S01]  /*4420*/  HMMA.16816.F32 R12, R44.reuse, R70, R12 ;  /* 0x000000462c0c723c */ /* 0x040fe2000000180c */
[----:B------:R-:W-:Y:S07]  /*4430*/  LDSM.16.M88.4 R68, [R132+0x2000] ;  /* 0x002000008444783b */ /* 0x000fee0000000200 */
[C---:B------:R-:W-:Y:S08]  /*4440*/  HMMA.16816.F32 R100, R44.reuse, R64, R100 ;  /* 0x000000402c64723c */ /* 0x040ff00000001864 */
        /* <DEDUP_REMOVED lines=9> */
[----:B------:R-:W-:Y:S01]  /*44e0*/  HMMA.16816.F32 R72, R44, R50, R72 ;  /* 0x000000322c48723c */ /* 0x000fe20000001848 */
[----:B------:R-:W5:Y:S04]  /*44f0*/  LDSM.16.M88.4 R48, [R53+0x9800] ;  /* 0x009800003530783b */ /* 0x000f680000000200 */
[----:B------:R-:W5:Y:S03]  /*4500*/  LDSM.16.M88.4 R44, [R53+0xa000] ;  /* 0x00a00000352c783b */ /* 0x000f660000000200 */
[C---:B--2---:R-:W-:Y:S08]  /*4510*/  HMMA.16816.F32 R28, R136.reuse, R40, R28 ;  /* 0x00000028881c723c */ /* 0x044ff0000000181c */
[C---:B------:R-:W-:Y:S01]  /*4520*/  HMMA.16816.F32 R20, R136.reuse, R42, R20 ;  /* 0x0000002a8814723c */ /* 0x040fe20000001814 */
[----:B------:R-:W2:Y:S07]  /*4530*/  LDSM.16.M88.4 R40, [R53+0xa800] ;  /* 0x00a800003528783b */ /* 0x000eae0000000200 */
[C---:B-1----:R-:W-:Y:S08]  /*4540*/  HMMA.16816.F32 R16, R136.reuse, R36, R16 ;  /* 0x000000248810723c */ /* 0x042ff00000001810 */
[C---:B------:R-:W-:Y:S01]  /*4550*/  HMMA.16816.F32 R12, R136.reuse, R38, R12 ;  /* 0x00000026880c723c */ /* 0x040fe2000000180c */
[----:B------:R-:W1:Y:S07]  /*4560*/  LDSM.16.M88.4 R36, [R53+0xb000] ;  /* 0x00b000003524783b */ /* 0x000e6e0000000200 */
[C---:B---3--:R-:W-:Y:S08]  /*4570*/  HMMA.16816.F32 R8, R136.reuse, R32, R8 ;  /* 0x000000208808723c */ /* 0x048ff00000001808 */
[----:B------:R-:W-:Y:S01]  /*4580*/  HMMA.16816.F32 R4, R136, R34, R4 ;  /* 0x000000228804723c */ /* 0x000fe20000001804 */
[----:B------:R-:W3:Y:S01]  /*4590*/  LDSM.16.M88.4 R32, [R53+0xb800] ;  /* 0x00b800003520783b */ /* 0x000ee20000000200 */
[----:B------:R-:W-:-:S06]  /*45a0*/  DEPBAR.LE SB0, 0x0 ;  /* 0x000080000000791a */ /* 0x000fcc0000000000 */
[C---:B------:R-:W-:Y:S08]  /*45b0*/  HMMA.16816.F32 R108, R136.reuse, R128, R108 ;  /* 0x00000080886c723c */ /* 0x040ff0000000186c */
        /* <DEDUP_REMOVED lines=8> */
[----:B------:R-:W-:Y:S08]  /*4640*/  HMMA.16816.F32 R72, R136, R114, R72 ;  /* 0x000000728848723c */ /* 0x000ff00000001848 */
[C---:B------:R-:W-:Y:S08]  /*4650*/  HMMA.16816.F32 R28, R68.reuse, R64, R28 ;  /* 0x00000040441c723c */ /* 0x040ff0000000181c */
[C---:B------:R-:W-:Y:S08]  /*4660*/  HMMA.16816.F32 R20, R68.reuse, R66, R20 ;  /* 0x000000424414723c */ /* 0x040ff00000001814 */
[C---:B------:R-:W-:Y:S08]  /*4670*/  HMMA.16816.F32 R16, R68.reuse, R60, R16 ;  /* 0x0000003c4410723c */ /* 0x040ff00000001810 */
[C---:B------:R-:W-:Y:S08]  /*4680*/  HMMA.16816.F32 R12, R68.reuse, R62, R12 ;  /* 0x0000003e440c723c */ /* 0x040ff0000000180c */
[C---:B----4-:R-:W-:Y:S08]  /*4690*/  HMMA.16816.F32 R8, R68.reuse, R56, R8 ;  /* 0x000000384408723c */ /* 0x050ff00000001808 */
[C---:B------:R-:W-:Y:S08]  /*46a0*/  HMMA.16816.F32 R4, R68.reuse, R58, R4 ;  /* 0x0000003a4404723c */ /* 0x040ff00000001804 */
[C---:B-----5:R-:W-:Y:S08]  /*46b0*/  HMMA.16816.F32 R108, R68.reuse, R48, R108 ;  /* 0x00000030446c723c */ /* 0x060ff0000000186c */
[C---:B------:R-:W-:Y:S08]  /*46c0*/  HMMA.16816.F32 R104, R68.reuse, R50, R104 ;  /* 0x000000324468723c */ /* 0x040ff00000001868 */
[C---:B------:R-:W-:Y:S08]  /*46d0*/  HMMA.16816.F32 R100, R68.reuse, R44, R100 ;  /* 0x0000002c4464723c */ /* 0x040ff00000001864 */
[C---:B------:R-:W-:Y:S08]  /*46e0*/  HMMA.16816.F32 R96, R68.reuse, R46, R96 ;  /* 0x0000002e4460723c */ /* 0x040ff00000001860 */
[C---:B--2---:R-:W-:Y:S08]  /*46f0*/  HMMA.16816.F32 R92, R68.reuse, R40, R92 ;  /* 0x00000028445c723c */ /* 0x044ff0000000185c */
[C---:B------:R-:W-:Y:S08]  /*4700*/  HMMA.16816.F32 R88, R68.reuse, R42, R88 ;  /* 0x0000002a4458723c */ /* 0x040ff00000001858 */
[C---:B-1----:R-:W-:Y:S08]  /*4710*/  HMMA.16816.F32 R84, R68.reuse, R36, R84 ;  /* 0x000000244454723c */ /* 0x042ff00000001854 */
[C---:B------:R-:W-:Y:S08]  /*4720*/  HMMA.16816.F32 R80, R68.reuse, R38, R80 ;  /* 0x000000264450723c */ /* 0x040ff00000001850 */
[C---:B---3--:R-:W-:Y:S08]  /*4730*/  HMMA.16816.F32 R76, R68.reuse, R32, R76 ;  /* 0x00000020444c723c */ /* 0x048ff0000000184c */
[----:B------:R-:W-:Y:S01]  /*4740*/  HMMA.16816.F32 R72, R68, R34, R72 ;  /* 0x000000224448723c */ /* 0x000fe20000001848 */
[----:B------:R-:W-:Y:S06]  /*4750*/  BAR.SYNC.DEFER_BLOCKING 0x0 ;  /* 0x0000000000007b1d */ /* 0x000fec0000010000 */
[----:B------:R-:W-:-:S13]  /*4760*/  @!P5 BRA `(.L_x_574) ;  /* 0x0000000800d0d947 */ /* 0x000fda0003800000 */
[----:B------:R-:W-:-:S04]  /*4770*/  UISETP.NE.U32.AND UP0, UPT, UR8, URZ, UPT ;  /* 0x000000ff0800728c */ /* 0x000fc8000bf05070 */
[----:B------:R-:W-:-:S09]  /*4780*/  UISETP.NE.AND.EX UP0, UPT, UR9, URZ, UPT, UP0 ;  /* 0x000000ff0900728c */ /* 0x000fd2000bf05300 */
[----:B------:R-:W-:Y:S05]  /*4790*/  BRA.U UP0, `(.L_x_575) ;  /* 0x0000000100207547 */ /* 0x000fea000b800000 */
[----:B------:R-:W-:Y:S01]  /*47a0*/  UMOV UR4, URZ ;  /* 0x000000ff00047c82 */ /* 0x000fe20008000000 */
[----:B------:R-:W-:Y:S01]  /*47b0*/  IMAD.SHL.U32 R32, R134, 0x80, RZ ;  /* 0x0000008086207824 */ /* 0x000fe200078e00ff */
[----:B------:R-:W-:-:S05]  /*47c0*/  IADD3 R3, P1, PT, RZ, -UR4, RZ ;  /* 0x80000004ff037c10 */ /* 0x000fca000ff3e0ff */
[----:B------:R-:W-:-:S05]  /*47d0*/  IMAD.X R32, RZ, RZ, ~R32, P1 ;  /* 0x000000ffff207224 */ /* 0x000fca00008e0e20 */
[----:B------:R-:W-:-:S04]  /*47e0*/  SHF.R.S64 R3, R3, 0x1f, R32 ;  /* 0x0000001f03037819 */ /* 0x000fc80000001020 */
[----:B------:R-:W-:-:S04]  /*47f0*/  IADD3 R206, P1, PT, R3, R206, RZ ;  /* 0x000000ce03ce7210 */ /* 0x000fc80007f3e0ff */
[----:B------:R-:W-:Y:S01]  /*4800*/  LEA.HI.X.SX32 R205, R32, R205, 0x1, P1 ;  /* 0x000000cd20cd7211 */ /* 0x000fe200008f0eff */
[----:B------:R-:W-:Y:S08]  /*4810*/  BRA `(.L_x_576) ;  /* 0x0000000000ec7947 */ /* 0x000ff00003800000 */
.L_x_575:
[----:B------:R-:W1:Y:S01]  /*4820*/  LDC R33, c[0x0][0x4f0] ;  /* 0x00013c00ff217b82 */ /* 0x000e620000000800 */
[----:B------:R-:W-:Y:S01]  /*4830*/  IADD3 R38, PT, PT, R196, -0x100, RZ ;  /* 0xffffff00c4267810 */ /* 0x000fe20007ffe0ff */
[----:B------:R-:W2:Y:S01]  /*4840*/  LDCU.64 UR6, c[0x0][0x3a0] ;  /* 0x00007400ff0677ac */ /* 0x000ea20008000a00 */
[----:B------:R-:W-:Y:S02]  /*4850*/  IABS R35, R0 ;  /* 0x0000000000237213 */ /* 0x000fe40000000000 */
[----:B------:R-:W-:Y:S02]  /*4860*/  IABS R34, R38 ;  /* 0x0000002600227213 */ /* 0x000fe40000000000 */
[-C--:B-1----:R-:W-:Y:S02]  /*4870*/  IABS R3, R33.reuse ;  /* 0x0000002100037213 */ /* 0x082fe40000000000 */
[----:B------:R-:W-:Y:S02]  /*4880*/  LOP3.LUT R38, R38, R33, RZ, 0x3c, !PT ;  /* 0x0000002126267212 */ /* 0x000fe400078e3cff */
[----:B------:R-:W1:Y:S08]  /*4890*/  I2F.RP R40, R3 ;  /* 0x0000000300287306 */ /* 0x000e700000209400 */
[----:B-1----:R-:W1:Y:S02]  /*48a0*/  MUFU.RCP R36, R40 ;  /* 0x0000002800247308 */ /* 0x002e640000001000 */
[----:B-1----:R-:W-:-:S06]  /*48b0*/  VIADD R36, R36, 0xffffffe ;  /* 0x0ffffffe24247836 */ /* 0x002fcc0000000000 */
[----:B------:R-:W1:Y:S02]  /*48c0*/  F2I.FTZ.U32.TRUNC.NTZ R37, R36 ;  /* 0x0000002400257305 */ /* 0x000e64000021f000 */
[----:B-1----:R-:W-:Y:S02]  /*48d0*/  IMAD.MOV R32, RZ, RZ, -R37 ;  /* 0x000000ffff207224 */ /* 0x002fe400078e0a25 */
[----:B------:R-:W-:Y:S02]  /*48e0*/  IMAD.MOV.U32 R36, RZ, RZ, RZ ;  /* 0x000000ffff247224 */ /* 0x000fe400078e00ff */
[----:B------:R-:W-:-:S04]  /*48f0*/  IMAD R39, R32, R3, RZ ;  /* 0x0000000320277224 */ /* 0x000fc800078e02ff */
[----:B------:R-:W-:-:S06]  /*4900*/  IMAD.HI.U32 R39, R37, R39, R36 ;  /* 0x0000002725277227 */ /* 0x000fcc00078e0024 */
[----:B------:R-:W-:-:S04]  /*4910*/  IMAD.HI.U32 R37, R39, R34, RZ ;  /* 0x0000002227257227 */ /* 0x000fc800078e00ff */
[----:B------:R-:W-:-:S04]  /*4920*/  IMAD.HI.U32 R39, R39, R35, RZ ;  /* 0x0000002327277227 */ /* 0x000fc800078e00ff */
[----:B------:R-:W-:Y:S01]  /*4930*/  IMAD.MOV R32, RZ, RZ, -R37 ;  /* 0x000000ffff207224 */ /* 0x000fe200078e0a25 */
[----:B------:R-:W-:-:S03]  /*4940*/  IADD3 R36, PT, PT, -R39, RZ, RZ ;  /* 0x000000ff27247210 */ /* 0x000fc60007ffe1ff */
[C---:B------:R-:W-:Y:S02]  /*4950*/  IMAD R32, R3.reuse, R32, R34 ;  /* 0x0000002003207224 */ /* 0x040fe400078e0222 */
[----:B------:R-:W-:-:S03]  /*4960*/  IMAD R36, R3, R36, R35 ;  /* 0x0000002403247224 */ /* 0x000fc600078e0223 */
[C---:B------:R-:W-:Y:S02]  /*4970*/  ISETP.GT.U32.AND P2, PT, R3.reuse, R32, PT ;  /* 0x000000200300720c */ /* 0x040fe40003f44070 */
[----:B------:R-:W-:-:S11]  /*4980*/  ISETP.GT.U32.AND P1, PT, R3, R36, PT ;  /* 0x000000240300720c */ /* 0x000fd60003f24070 */
[----:B------:R-:W-:Y:S01]  /*4990*/  @!P2 IMAD.IADD R32, R32, 0x1, -R3 ;  /* 0x000000012020a824 */ /* 0x000fe200078e0a03 */
[----:B------:R-:W-:Y:S01]  /*49a0*/  @!P2 IADD3 R37, PT, PT, R37, 0x1, RZ ;  /* 0x000000012525a810 */ /* 0x000fe20007ffe0ff */
[----:B------:R-:W-:Y:S01]  /*49b0*/  @!P1 VIADD R39, R39, 0x1 ;  /* 0x0000000127279836 */ /* 0x000fe20000000000 */
[-C--:B------:R-:W-:Y:S02]  /*49c0*/  @!P1 IADD3 R36, PT, PT, R36, -R3.reuse, RZ ;  /* 0x8000000324249210 */ /* 0x080fe40007ffe0ff */
[-C--:B------:R-:W-:Y:S02]  /*49d0*/  ISETP.GE.U32.AND P3, PT, R32, R3.reuse, PT ;  /* 0x000000032000720c */ /* 0x080fe40003f66070 */
[----:B------:R-:W-:Y:S02]  /*49e0*/  ISETP.GE.U32.AND P4, PT, R36, R3, PT ;  /* 0x000000032400720c */ /* 0x000fe40003f86070 */
[----:B------:R-:W-:Y:S02]  /*49f0*/  LOP3.LUT R3, R0, R33, RZ, 0x3c, !PT ;  /* 0x0000002100037212 */ /* 0x000fe400078e3cff */
[----:B------:R-:W-:-:S02]  /*4a00*/  ISETP.GE.AND P1, PT, R38, RZ, PT ;  /* 0x000000ff2600720c */ /* 0x000fc40003f26270 */
[----:B------:R-:W-:Y:S02]  /*4a10*/  ISETP.GE.AND P2, PT, R3, RZ, PT ;  /* 0x000000ff0300720c */ /* 0x000fe40003f46270 */
[----:B------:R-:W-:-:S03]  /*4a20*/  LOP3.LUT R3, RZ, R33, RZ, 0x33, !PT ;  /* 0x00000021ff037212 */ /* 0x000fc600078e33ff */
[----:B------:R-:W-:Y:S01]  /*4a30*/  @P3 VIADD R37, R37, 0x1 ;  /* 0x0000000125253836 */ /* 0x000fe20000000000 */
[----:B------:R-:W-:Y:S02]  /*4a40*/  ISETP.NE.AND P3, PT, R33, RZ, PT ;  /* 0x000000ff2100720c */ /* 0x000fe40003f65270 */
[----:B------:R-:W-:-:S03]  /*4a50*/  @P4 IADD3 R39, PT, PT, R39, 0x1, RZ ;  /* 0x0000000127274810 */ /* 0x000fc60007ffe0ff */
[----:B------:R-:W-:Y:S02]  /*4a60*/  @!P1 IMAD.MOV R37, RZ, RZ, -R37 ;  /* 0x000000ffff259224 */ /* 0x000fe400078e0a25 */
[----:B------:R-:W-:-:S03]  /*4a70*/  @!P2 IADD3 R39, PT, PT, -R39, RZ, RZ ;  /* 0x000000ff2727a210 */ /* 0x000fc60007ffe1ff */
[C---:B------:R-:W-:Y:S02]  /*4a80*/  SEL R34, R3.reuse, R37, !P3 ;  /* 0x0000002503227207 */ /* 0x040fe40005800000 */
[----:B------:R-:W-:-:S03]  /*4a90*/  SEL R3, R3, R39, !P3 ;  /* 0x0000002703037207 */ /* 0x000fc60005800000 */
[----:B------:R-:W-:-:S04]  /*4aa0*/  IMAD.WIDE R40, R34, 0x4, R214 ;  /* 0x0000000422287825 */ /* 0x000fc800078e02d6 */
[C---:B------:R-:W-:Y:S01]  /*4ab0*/  IMAD.WIDE R38, R3.reuse, 0x4, R214 ;  /* 0x0000000403267825 */ /* 0x040fe200078e02d6 */
[----:B------:R-:W3:Y:S04]  /*4ac0*/  LDG.E R35, desc[UR16][R40.64] ;  /* 0x0000001028237981 */ /* 0x000ee8000c1e1900 */
[----:B------:R-:W3:Y:S01]  /*4ad0*/  LDG.E R32, desc[UR16][R38.64] ;  /* 0x0000001026207981 */ /* 0x000ee2000c1e1900 */
[----:B------:R-:W-:-:S04]  /*4ae0*/  IMAD.IADD R34, R3, 0x1, -R34 ;  /* 0x0000000103227824 */ /* 0x000fc800078e0a22 */
[----:B------:R-:W-:-:S04]  /*4af0*/  IMAD R33, R34, R33, -0x80 ;  /* 0xffffff8022217424 */ /* 0x000fc800078e0221 */
[----:B------:R-:W-:Y:S01]  /*4b00*/  IMAD.WIDE.U32 R36, R33, R134, RZ ;  /* 0x0000008621247225 */ /* 0x000fe200078e00ff */
[----:B------:R-:W-:-:S05]  /*4b10*/  SHF.R.S32.HI R3, RZ, 0x1f, R33 ;  /* 0x0000001fff037819 */ /* 0x000fca0000011421 */
[----:B------:R-:W-:-:S04]  /*4b20*/  IMAD R34, R3, R134, RZ ;  /* 0x0000008603227224 */ /* 0x000fc800078e02ff */
[----:B------:R-:W-:-:S04]  /*4b30*/  IMAD R34, R33, R135, R34 ;  /* 0x0000008721227224 */ /* 0x000fc800078e0222 */
[----:B------:R-:W-:Y:S01]  /*4b40*/  IMAD.IADD R37, R37, 0x1, R34 ;  /* 0x0000000125257824 */ /* 0x000fe200078e0222 */
[----:B---3--:R-:W-:-:S04]  /*4b50*/  IADD3 R32, PT, PT, R35, -R32, RZ ;  /* 0x8000002023207210 */ /* 0x008fc80007ffe0ff */
[----:B------:R-:W-:Y:S01]  /*4b60*/  SHF.R.S32.HI R3, RZ, 0x1f, R32 ;  /* 0x0000001fff037819 */ /* 0x000fe20000011420 */
[----:B--2---:R-:W-:-:S04]  /*4b70*/  IMAD.WIDE.U32 R36, R32, UR6, R36 ;  /* 0x0000000620247c25 */ /* 0x004fc8000f8e0024 */
[----:B------:R-:W-:Y:S01]  /*4b80*/  IMAD R3, R3, UR6, RZ ;  /* 0x0000000603037c24 */ /* 0x000fe2000f8e02ff */
[----:B------:R-:W-:-:S03]  /*4b90*/  LEA R206, P1, R36, R206, 0x1 ;  /* 0x000000ce24ce7211 */ /* 0x000fc600078208ff */
[----:B------:R-:W-:-:S05]  /*4ba0*/  IMAD R3, R32, UR7, R3 ;  /* 0x0000000720037c24 */ /* 0x000fca000f8e0203 */
[----:B------:R-:W-:-:S04]  /*4bb0*/  IADD3 R3, PT, PT, R37, R3, RZ ;  /* 0x0000000325037210 */ /* 0x000fc80007ffe0ff */
[----:B------:R-:W-:-:S07]  /*4bc0*/  LEA.HI.X R205, R36, R205, R3, 0x1, P1 ;  /* 0x000000cd24cd7211 */ /* 0x000fce00008f0c03 */
.L_x_576:
[----:B------:R-:W1:Y:S01]  /*4bd0*/  LDCU UR4, c[0x0][0x440] ;  /* 0x00008800ff0477ac */ /* 0x000e620008000800 */
[C---:B------:R-:W-:Y:S01]  /*4be0*/  IMAD.SHL.U32 R3, R134.reuse, 0x20, RZ ;  /* 0x0000002086037824 */ /* 0x040fe200078e00ff */
[----:B------:R-:W-:-:S04]  /*4bf0*/  SHF.L.U64.HI R32, R134, 0x5, R135 ;  /* 0x0000000586207819 */ /* 0x000fc80000010287 */
[----:B------:R-:W-:-:S05]  /*4c00*/  IADD3 R34, P3, PT, R3, R206, RZ ;  /* 0x000000ce03227210 */ /* 0x000fca0007f7e0ff */
[----:B------:R-:W-:Y:S01]  /*4c10*/  IMAD.X R35, R32, 0x1, R205, P3 ;  /* 0x0000000120237824 */ /* 0x000fe200018e06cd */
[----:B------:R-:W-:-:S05]  /*4c20*/  IADD3 R44, P3, PT, R34, R3, RZ ;  /* 0x00000003222c7210 */ /* 0x000fca0007f7e0ff */
[----:B------:R-:W-:Y:S01]  /*4c30*/  IMAD.X R45, R35, 0x1, R32, P3 ;  /* 0x00000001232d7824 */ /* 0x000fe200018e0620 */
[----:B-1----:R-:W-:Y:S02]  /*4c40*/  ISETP.GE.AND P2, PT, R198, UR4, PT ;  /* 0x00000004c6007c0c */ /* 0x002fe4000bf46270 */
[----:B------:R-:W-:Y:S02]  /*4c50*/  ISETP.GE.AND P1, PT, R218, UR4, PT ;  /* 0x00000004da007c0c */ /* 0x000fe4000bf26270 */
[----:B------:R-:W-:-:S05]  /*4c60*/  IADD3 R42, P3, PT, R44, R3, RZ ;  /* 0x000000032c2a7210 */ /* 0x000fca0007f7e0ff */
[----:B------:R-:W-:Y:S01]  /*4c70*/  IMAD.X R43, R45, 0x1, R32, P3 ;  /* 0x000000012d2b7824 */ /* 0x000fe200018e0620 */
[----:B------:R-:W-:-:S03]  /*4c80*/  IADD3 R40, P3, PT, R42, R3, RZ ;  /* 0x000000032a287210 */ /* 0x000fc60007f7e0ff */
[----:B------:R-:W-:Y:S02]  /*4c90*/  @!P2 IMAD.MOV.U32 R207, RZ, RZ, R205 ;  /* 0x000000ffffcfa224 */ /* 0x000fe400078e00cd */
[--C-:B------:R-:W-:Y:S01]  /*4ca0*/  IMAD.X R41, R43, 0x1, R32.reuse, P3 ;  /* 0x000000012b297824 */ /* 0x100fe200018e0620 */
[-C--:B------:R-:W-:Y:S02]  /*4cb0*/  IADD3 R38, P3, PT, R40, R3.reuse, RZ ;  /* 0x0000000328267210 */ /* 0x080fe40007f7e0ff */
[----:B------:R-:W-:Y:S01]  /*4cc0*/  @!PT LDS RZ, [RZ] ;  /* 0x00000000fffff984 */ /* 0x000fe20000000800 */
[----:B------:R-:W-:Y:S01]  /*4cd0*/  @!PT LDS RZ, [RZ] ;  /* 0x00000000fffff984 */ /* 0x000fe20000000800 */
[----:B------:R-:W-:Y:S01]  /*4ce0*/  @!PT LDS RZ, [RZ] ;  /* 0x00000000fffff984 */ /* 0x000fe20000000800 */
[----:B------:R1:W-:Y:S02]  /*4cf0*/  @!P2 LDGSTS.E.BYPASS.LTC128B.128 [R219+0x4000], desc[UR16][R206.64] ;  /* 0x04000000cedbafae */ /* 0x0003e4000b981a10 */
[----:B------:R-:W-:Y:S01]  /*4d00*/  IADD3 R36, P4, PT, R38, R3, RZ ;  /* 0x0000000326247210 */ /* 0x000fe20007f9e0ff */
[--C-:B------:R-:W-:Y:S01]  /*4d10*/  IMAD.X R39, R41, 0x1, R32.reuse, P3 ;  /* 0x0000000129277824 */ /* 0x100fe200018e0620 */
[----:B------:R2:W-:Y:S03]  /*4d20*/  @P2 STS.128 [R219+0x4000], RZ ;  /* 0x004000ffdb002388 */ /* 0x0005e60000000c00 */
[----:B------:R-:W-:-:S04]  /*4d30*/  IMAD.X R37, R39, 0x1, R32, P4 ;  /* 0x0000000127257824 */ /* 0x000fc800020e0620 */
[----:B------:R-:W-:Y:S01]  /*4d40*/  @!P1 IMAD.MOV.U32 R33, RZ, RZ, R37 ;  /* 0x000000ffff219224 */ /* 0x000fe200078e0025 */
[----:B-1----:R-:W-:-:S05]  /*4d50*/  @!P1 MOV R207, R205 ;  /* 0x000000cd00cf9202 */ /* 0x002fca0000000f00 */
[----:B------:R-:W-:Y:S01]  /*4d60*/  @!PT LDS RZ, [RZ] ;  /* 0x00000000fffff984 */ /* 0x000fe20000000800 */
[----:B------:R-:W-:Y:S01]  /*4d70*/  @!PT LDS RZ, [RZ] ;  /* 0x00000000fffff984 */ /* 0x000fe20000000800 */
[----:B------:R-:W-:Y:S01]  /*4d80*/  @!PT LDS RZ, [RZ] ;  /* 0x00000000fffff984 */ /* 0x000fe20000000800 */
[----:B------:R-:W-:Y:S04]  /*4d90*/  @!P1 LDGSTS.E.BYPASS.LTC128B.128 [R219+0x8000], desc[UR16][R206.64+0x80] ;  /* 0x08000080cedb9fae */ /* 0x000fe8000b981a10 */
[----:B------:R2:W-:Y:S04]  /*4da0*/  @P1 STS.128 [R219+0x8000], RZ ;  /* 0x008000ffdb001388 */ /* 0x0005e80000000c00 */
        /* <DEDUP_REMOVED lines=15> */
[----:B-1----:R-:W-:Y:S01]  /*4ea0*/  @!P1 IMAD.MOV.U32 R34, RZ, RZ, R44 ;  /* 0x000000ffff229224 */ /* 0x002fe200078e002c */
[----:B------:R-:W-:-:S05]  /*4eb0*/  @!P1 MOV R35, R45 ;  /* 0x0000002d00239202 */ /* 0x000fca0000000f00 */
[----:B------:R-:W-:Y:S01]  /*4ec0*/  @!PT LDS RZ, [RZ] ;  /* 0x00000000fffff984 */ /* 0x000fe20000000800 */
[----:B------:R-:W-:Y:S01]  /*4ed0*/  @!PT LDS RZ, [RZ] ;  /* 0x00000000fffff984 */ /* 0x000fe20000000800 */
[----:B------:R-:W-:Y:S01]  /*4ee0*/  @!PT LDS RZ, [RZ] ;  /* 0x00000000fffff984 */ /* 0x000fe20000000800 */
[----:B------:R1:W-:Y:S01]  /*4ef0*/  @!P1 LDGSTS.E.BYPASS.LTC128B.128 [R219+0x9000], desc[UR16][R34.64+0x80] ;  /* 0x0900008022db9fae */ /* 0x0003e2000b981a10 */
[----:B---3--:R-:W-:-:S03]  /*4f00*/  IADD3 R44, P3, PT, R36, R3, RZ ;  /* 0x00000003242c7210 */ /* 0x008fc60007f7e0ff */
[----:B------:R2:W-:Y:S02]  /*4f10*/  @P1 STS.128 [R219+0x9000], RZ ;  /* 0x009000ffdb001388 */ /* 0x0005e40000000c00 */
[----:B------:R-:W-:Y:S02]  /*4f20*/  IMAD.X R45, R37, 0x1, R32, P3 ;  /* 0x00000001252d7824 */ /* 0x000fe400018e0620 */
[----:B------:R-:W-:Y:S01]  /*4f30*/  @!PT LDS RZ, [RZ] ;  /* 0x00000000fffff984 */ /* 0x000fe20000000800 */
[----:B------:R-:W-:Y:S01]  /*4f40*/  @!PT LDS RZ, [RZ] ;  /* 0x00000000fffff984 */ /* 0x000fe20000000800 */
[----:B------:R-:W-:Y:S01]  /*4f50*/  @!PT LDS RZ, [RZ] ;  /* 0x00000000fffff984 */ /* 0x000fe20000000800 */
[----:B------:R-:W-:Y:S01]  /*4f60*/  @!P2 LDGSTS.E.BYPASS.LTC128B.128 [R219+0x5800], desc[UR16][R42.64] ;  /* 0x058000002adbafae */ /* 0x000fe2000b981a10 */
[----:B------:R-:W-:-:S03]  /*4f70*/  @!P1 MOV R32, R36 ;  /* 0x0000002400209202 */ /* 0x000fc60000000f00 */
[----:B------:R2:W-:Y:S01]  /*4f80*/  @P2 STS.128 [R219+0x5800], RZ ;  /* 0x005800ffdb002388 */ /* 0x0005e20000000c00 */
[----:B-1----:R-:W-:Y:S01]  /*4f90*/  @!P1 IMAD.MOV.U32 R34, RZ, RZ, R42 ;  /* 0x000000ffff229224 */ /* 0x002fe200078e002a */
[----:B------:R-:W-:-:S05]  /*4fa0*/  @!P1 MOV R35, R43 ;  /* 0x0000002b00239202 */ /* 0x000fca0000000f00 */
        /* <DEDUP_REMOVED lines=18> */
[----:B------:R2:W-:Y:S01]  /*50d0*/  @!P2 LDGSTS.E.BYPASS.LTC128B.128 [R219+0x6800], desc[UR16][R38.64] ;  /* 0x0680000026dbafae */ /* 0x0005e2000b981a10 */
[----:B-1----:R-:W-:Y:S01]  /*50e0*/  @!P1 MOV R34, R38 ;  /* 0x0000002600229202 */ /* 0x002fe20000000f00 */
[----:B------:R-:W-:-:S02]  /*50f0*/  @!P1 IMAD.MOV.U32 R35, RZ, RZ, R39 ;  /* 0x000000ffff239224 */ /* 0x000fc400078e0027 */
        /* <DEDUP_REMOVED lines=26> */
[----:B------:R-:W0:Y:S02]  /*52a0*/  LDGDEPBAR ;  /* 0x00000000000079af */ /* 0x000e240000000000 */
.L_x_574:
[----:B------:R-:W-:Y:S01]  /*52b0*/  IMAD.SHL.U32 R3, R201, 0x2, RZ ;  /* 0x00000002c9037824 */ /* 0x000fe200078e00ff */
[----:B------:R-:W1:Y:S01]  /*52c0*/  LDCU UR4, c[0x0][0x45c] ;  /* 0x00008b80ff0477ac */ /* 0x000e620008000800 */
[----:B------:R-:W-:-:S03]  /*52d0*/  IMAD.IADD R67, R212, 0x1, R203 ;  /* 0x00000001d4437824 */ /* 0x000fc600078e02cb */
[----:B------:R-:W-:Y:S02]  /*52e0*/  LOP3.LUT R3, R196, 0x6, R3, 0xf8, !PT ;  /* 0x00000006c4037812 */ /* 0x000fe400078ef803 */
[----:B------:R-:W-:-:S03]  /*52f0*/  LEA R67, R67, UR5, 0x1 ;  /* 0x0000000543437c11 */ /* 0x000fc6000f8e08ff */
[C---:B--2---:R-:W-:Y:S02]  /*5300*/  VIADD R32, R3.reuse, 0xffffff80 ;  /* 0xffffff8003207836 */ /* 0x044fe40000000000 */
[C---:B------:R-:W-:Y:S01]  /*5310*/  VIADD R33, R3.reuse, 0xffffff81 ;  /* 0xffffff8103217836 */ /* 0x040fe20000000000 */
[----:B------:R-:W-:Y:S01]  /*5320*/  LDSM.16.MT88.4 R68, [R67+0xc000] ;  /* 0x00c000004344783b */ /* 0x000fe20000004200 */
[----:B------:R-:W-:Y:S01]  /*5330*/  IMAD.IADD R142, R54, 0x1, R67 ;  /* 0x00000001368e7824 */ /* 0x000fe200078e0243 */
[CC--:B------:R-:W-:Y:S02]  /*5340*/  ISETP.GE.AND P1, PT, R32.reuse, R133.reuse, PT ;  /* 0x000000852000720c */ /* 0x0c0fe40003f26270 */
[-C--:B------:R-:W-:Y:S01]  /*5350*/  ISETP.GE.AND P4, PT, R32, R2.reuse, PT ;  /* 0x000000022000720c */ /* 0x080fe20003f86270 */
[----:B------:R-:W-:Y:S01]  /*5360*/  VIADD R32, R3, 0xffffff88 ;  /* 0xffffff8803207836 */ /* 0x000fe20000000000 */
[----:B------:R-:W-:Y:S02]  /*5370*/  ISETP.GE.AND P2, PT, R33, R2, PT ;  /* 0x000000022100720c */ /* 0x000fe40003f46270 */
[----:B------:R-:W-:Y:S01]  /*5380*/  FSEL R37, R30, -INF , !P4 ;  /* 0xff8000001e257808 */ /* 0x000fe20006000000 */
[----:B------:R-:W-:Y:S01]  /*5390*/  VIADD R30, R3, 0xffffff89 ;  /* 0xffffff89031e7836 */ /* 0x000fe20000000000 */
[----:B------:R-:W-:-:S02]  /*53a0*/  ISETP.GE.AND P3, PT, R33, R133, PT ;  /* 0x000000852100720c */ /* 0x000fc40003f66270 */
[----:B------:R-:W-:Y:S01]  /*53b0*/  FSEL R49, R28, -INF , !P1 ;  /* 0xff8000001c317808 */ /* 0x000fe20004800000 */
[----:B------:R-:W-:Y:S01]  /*53c0*/  VIADD R28, R3, 0xffffff90 ;  /* 0xffffff90031c7836 */ /* 0x000fe20000000000 */
[C---:B------:R-:W-:Y:S02]  /*53d0*/  ISETP.GE.AND P4, PT, R32.reuse, R2, PT ;  /* 0x000000022000720c */ /* 0x040fe40003f86270 */
[-C--:B------:R-:W-:Y:S02]  /*53e0*/  ISETP.GE.AND P1, PT, R32, R133.reuse, PT ;  /* 0x000000852000720c */ /* 0x080fe40003f26270 */
[----:B------:R-:W-:Y:S02]  /*53f0*/  FSEL R35, R31, -INF , !P2 ;  /* 0xff8000001f237808 */ /* 0x000fe40005000000 */
[----:B------:R-:W-:Y:S02]  /*5400*/  FSEL R57, R29, -INF , !P3 ;  /* 0xff8000001d397808 */ /* 0x000fe40005800000 */
[----:B------:R-:W-:Y:S01]  /*5410*/  FSEL R31, R22, -INF , !P4 ;  /* 0xff800000161f7808 */ /* 0x000fe20006000000 */
[----:B------:R-:W-:Y:S01]  /*5420*/  VIADD R22, R3, 0xffffff91 ;  /* 0xffffff9103167836 */ /* 0x000fe20000000000 */
[----:B------:R-:W-:-:S02]  /*5430*/  ISETP.GE.AND P3, PT, R30, R133, PT ;  /* 0x000000851e00720c */ /* 0x000fc40003f66270 */
[-C--:B------:R-:W-:Y:S02]  /*5440*/  ISETP.GE.AND P2, PT, R30, R2.reuse, PT ;  /* 0x000000021e00720c */ /* 0x080fe40003f46270 */
[----:B------:R-:W-:Y:S01]  /*5450*/  FSEL R59, R20, -INF , !P1 ;  /* 0xff800000143b7808 */ /* 0x000fe20004800000 */
[----:B------:R-:W-:Y:S01]  /*5460*/  VIADD R20, R3, 0xffffff98 ;  /* 0xffffff9803147836 */ /* 0x000fe20000000000 */
[C---:B------:R-:W-:Y:S02]  /*5470*/  ISETP.GE.AND P1, PT, R28.reuse, R133, PT ;  /* 0x000000851c00720c */ /* 0x040fe40003f26270 */
[----:B------:R-:W-:Y:S02]  /*5480*/  ISETP.GE.AND P4, PT, R28, R2, PT ;  /* 0x000000021c00720c */ /* 0x000fe40003f86270 */
[----:B------:R-:W-:Y:S02]  /*5490*/  FSEL R39, R21, -INF , !P3 ;  /* 0xff80000015277808 */ /* 0x000fe40005800000 */
[----:B------:R-:W-:-:S02]  /*54a0*/  FSEL R33, R23, -INF , !P2 ;  /* 0xff80000017217808 */ /* 0x000fc40005000000 */
[-C--:B------:R-:W-:Y:S02]  /*54b0*/  ISETP.GE.AND P3, PT, R22, R133.reuse, PT ;  /* 0x000000851600720c */ /* 0x080fe40003f66270 */
[----:B------:R-:W-:Y:S01]  /*54c0*/  FSEL R23, R16, -INF , !P1 ;  /* 0xff80000010177808 */ /* 0x000fe20004800000 */
[C---:B------:R-:W-:Y:S01]  /*54d0*/  VIADD R16, R3.reuse, 0xffffffa0 ;  /* 0xffffffa003107836 */ /* 0x040fe20000000000 */
[----:B------:R-:W-:Y:S01]  /*54e0*/  FSEL R55, R18, -INF , !P4 ;  /* 0xff80000012377808 */ /* 0x000fe20006000000 */
[----:B------:R-:W-:Y:S01]  /*54f0*/  VIADD R18, R3, 0xffffff99 ;  /* 0xffffff9903127836 */ /* 0x000fe20000000000 */
[C---:B------:R-:W-:Y:S02]  /*5500*/  ISETP.GE.AND P1, PT, R20.reuse, R133, PT ;  /* 0x000000851400720c */ /* 0x040fe40003f26270 */
[-C--:B------:R-:W-:Y:S02]  /*5510*/  ISETP.GE.AND P4, PT, R20, R2.reuse, PT ;  /* 0x000000021400720c */ /* 0x080fe40003f86270 */
[----:B------:R-:W-:-:S02]  /*5520*/  ISETP.GE.AND P2, PT, R22, R2, PT ;  /* 0x000000021600720c */ /* 0x000fc40003f46270 */
[----:B------:R-:W-:Y:S02]  /*5530*/  FSEL R29, R17, -INF , !P3 ;  /* 0xff800000111d7808 */ /* 0x000fe40005800000 */
[----:B------:R-:W-:Y:S01]  /*5540*/  FSEL R21, R12, -INF , !P1 ;  /* 0xff8000000c157808 */ /* 0x000fe20004800000 */
[C---:B------:R-:W-:Y:S01]  /*5550*/  VIADD R12, R3.reuse, 0xffffffa8 ;  /* 0xffffffa8030c7836 */ /* 0x040fe20000000000 */
[----:B------:R-:W-:Y:S01]  /*5560*/  FSEL R17, R14, -INF , !P4 ;  /* 0xff8000000e117808 */ /* 0x000fe20006000000 */
[----:B------:R-:W-:Y:S01]  /*5570*/  VIADD R14, R3, 0xffffffa1 ;  /* 0xffffffa1030e7836 */ /* 0x000fe20000000000 */
[C---:B------:R-:W-:Y:S02]  /*5580*/  ISETP.GE.AND P1, PT, R16.reuse, R133, PT ;  /* 0x000000851000720c */ /* 0x040fe40003f26270 */
[----:B------:R-:W-:Y:S02]  /*5590*/  ISETP.GE.AND P4, PT, R16, R2, PT ;  /* 0x000000021000720c */ /* 0x000fe40003f86270 */
[----:B------:R-:W-:-:S02]  /*55a0*/  FSEL R19, R19, -INF , !P2 ;  /* 0xff80000013137808 */ /* 0x000fc40005000000 */
[CC--:B------:R-:W-:Y:S02]  /*55b0*/  ISETP.GE.AND P3, PT, R18.reuse, R133.reuse, PT ;  /* 0x000000851200720c */ /* 0x0c0fe40003f66270 */
[-C--:B------:R-:W-:Y:S02]  /*55c0*/  ISETP.GE.AND P2, PT, R18, R2.reuse, PT ;  /* 0x000000021200720c */ /* 0x080fe40003f46270 */
[----:B------:R-:W-:Y:S01]  /*55d0*/  FSEL R53, R8, -INF , !P1 ;  /* 0xff80000008357808 */ /* 0x000fe20004800000 */
[C---:B------:R-:W-:Y:S01]  /*55e0*/  VIADD R8, R3.reuse, 0xffffffb0 ;  /* 0xffffffb003087836 */ /* 0x040fe20000000000 */
[----:B------:R-:W-:Y:S01]  /*55f0*/  FSEL R45, R10, -INF , !P4 ;  /* 0xff8000000a2d7808 */ /* 0x000fe20006000000 */
[----:B------:R-:W-:Y:S01]  /*5600*/  VIADD R10, R3, 0xffffffa9 ;  /* 0xffffffa9030a7836 */ /* 0x000fe20000000000 */
[C---:B------:R-:W-:Y:S02]  /*5610*/  ISETP.GE.AND P1, PT, R12.reuse, R133, PT ;  /* 0x000000850c00720c */ /* 0x040fe40003f26270 */
[----:B------:R-:W-:-:S02]  /*5620*/  ISETP.GE.AND P4, PT, R12, R2, PT ;  /* 0x000000020c00720c */ /* 0x000fc40003f86270 */
[----:B------:R-:W-:Y:S02]  /*5630*/  FSEL R13, R13, -INF , !P3 ;  /* 0xff8000000d0d7808 */ /* 0x000fe40005800000 */
[----:B------:R-:W-:Y:S02]  /*5640*/  FSEL R15, R15, -INF , !P2 ;  /* 0xff8000000f0f7808 */ /* 0x000fe40005000000 */
[CC--:B------:R-:W-:Y:S02]  /*5650*/  ISETP.GE.AND P3, PT, R14.reuse, R133.reuse, PT ;  /* 0x000000850e00720c */ /* 0x0c0fe40003f66270 */
[----:B------:R-:W-:Y:S02]  /*5660*/  ISETP.GE.AND P2, PT, R14, R2, PT ;  /* 0x000000020e00720c */ /* 0x000fe40003f46270 */
[----:B------:R-:W-:Y:S01]  /*5670*/  FSEL R239, R4, -INF , !P1 ;  /* 0xff80000004ef7808 */ /* 0x000fe20004800000 */
[C---:B------:R-:W-:Y:S01]  /*5680*/  VIADD R4, R3.reuse, 0xffffffb8 ;  /* 0xffffffb803047836 */ /* 0x040fe20000000000 */
[----:B------:R-:W-:Y:S01]  /*5690*/  FSEL R43, R6, -INF , !P4 ;  /* 0xff800000062b7808 */ /* 0x000fe20006000000 */
[----:B------:R-:W-:Y:S01]  /*56a0*/  VIADD R6, R3, 0xffffffb1 ;  /* 0xffffffb103067836 */ /* 0x000fe20000000000 */
[----:B------:R-:W-:-:S02]  /*56b0*/  ISETP.GE.AND P1, PT, R8, R133, PT ;  /* 0x000000850800720c */ /* 0x000fc40003f26270 */
[-C--:B------:R-:W-:Y:S02]  /*56c0*/  ISETP.GE.AND P4, PT, R8, R2.reuse, PT ;  /* 0x000000020800720c */ /* 0x080fe40003f86270 */
[----:B------:R-:W-:Y:S02]  /*56d0*/  FSEL R237, R9, -INF , !P3 ;  /* 0xff80000009ed7808 */ /* 0x000fe40005800000 */
[----:B------:R-:W-:Y:S02]  /*56e0*/  FSEL R51, R11, -INF , !P2 ;  /* 0xff8000000b337808 */ /* 0x000fe40005000000 */
[C---:B------:R-:W-:Y:S02]  /*56f0*/  ISETP.GE.AND P3, PT, R10.reuse, R133, PT ;  /* 0x000000850a00720c */ /* 0x040fe40003f66270 */
[----:B------:R-:W-:Y:S02]  /*5700*/  ISETP.GE.AND P2, PT, R10, R2, PT ;  /* 0x000000020a00720c */ /* 0x000fe40003f46270 */
[----:B------:R-:W-:-:S02]  /*5710*/  FSEL R233, R108, -INF , !P1 ;  /* 0xff8000006ce97808 */ /* 0x000fc40004800000 */
[----:B------:R-:W-:Y:S02]  /*5720*/  FSEL R231, R110, -INF , !P4 ;  /* 0xff8000006ee77808 */ /* 0x000fe40006000000 */
[CC--:B------:R-:W-:Y:S02]  /*5730*/  ISETP.GE.AND P1, PT, R4.reuse, R133.reuse, PT ;  /* 0x000000850400720c */ /* 0x0c0fe40003f26270 */
[----:B------:R-:W-:Y:S01]  /*5740*/  ISETP.GE.AND P4, PT, R4, R2, PT ;  /* 0x000000020400720c */ /* 0x000fe20003f86270 */
[----:B------:R-:W-:Y:S01]  /*5750*/  VIADD R4, R3, 0xffffffc0 ;  /* 0xffffffc003047836 */ /* 0x000fe20000000000 */
[----:B------:R-:W-:Y:S01]  /*5760*/  FSEL R47, R5, -INF , !P3 ;  /* 0xff800000052f7808 */ /* 0x000fe20005800000 */
[----:B------:R-:W-:Y:S01]  /*5770*/  VIADD R5, R3, 0xffffffb9 ;  /* 0xffffffb903057836 */ /* 0x000fe20000000000 */
[----:B------:R-:W-:Y:S02]  /*5780*/  FSEL R41, R7, -INF , !P2 ;  /* 0xff80000007297808 */ /* 0x000fe40005000000 */
[----:B------:R-:W-:-:S02]  /*5790*/  ISETP.GE.AND P3, PT, R6, R133, PT ;  /* 0x000000850600720c */ /* 0x000fc40003f66270 */
[-C--:B------:R-:W-:Y:S02]  /*57a0*/  ISETP.GE.AND P2, PT, R6, R2.reuse, PT ;  /* 0x000000020600720c */ /* 0x080fe40003f46270 */
[----:B------:R-:W-:Y:S02]  /*57b0*/  FSEL R175, R104, -INF , !P1 ;  /* 0xff80000068af7808 */ /* 0x000fe40004800000 */
[----:B------:R-:W-:Y:S02]  /*57c0*/  FSEL R179, R106, -INF , !P4 ;  /* 0xff8000006ab37808 */ /* 0x000fe40006000000 */
[----:B------:R-:W-:Y:S02]  /*57d0*/  FSEL R235, R109, -INF , !P3 ;  /* 0xff8000006deb7808 */ /* 0x000fe40005800000 */
[----:B------:R-:W-:Y:S02]  /*57e0*/  FSEL R177, R111, -INF , !P2 ;  /* 0xff8000006fb17808 */ /* 0x000fe40005000000 */
[C---:B------:R-:W-:Y:S01]  /*57f0*/  ISETP.GE.AND P1, PT, R4.reuse, R133, PT ;  /* 0x000000850400720c */ /* 0x040fe20003f26270 */
[----:B------:R-:W-:Y:S01]  /*5800*/  LDSM.16.MT88.4 R108, [R142+0x10000] ;  /* 0x010000008e6c783b */ /* 0x000fe20000004200 */
[----:B------:R-:W-:Y:S01]  /*5810*/  ISETP.GE.AND P4, PT, R4, R2, PT ;  /* 0x000000020400720c */ /* 0x000fe20003f86270 */
[----:B------:R-:W-:Y:S01]  /*5820*/  VIADD R4, R3, 0xffffffc8 ;  /* 0xffffffc803047836 */ /* 0x000fe20000000000 */
[----:B------:R-:W-:-:S02]  /*5830*/  FMNMX3.FTZ R6, R49, R57, R59, !PT ;  /* 0x0000003931067276 */ /* 0x000fc4000781003b */
[C---:B------:R-:W-:Y:S02]  /*5840*/  ISETP.GE.AND P3, PT, R5.reuse, R133, PT ;  /* 0x000000850500720c */ /* 0x040fe40003f66270 */
[----:B------:R-:W-:Y:S01]  /*5850*/  ISETP.GE.AND P2, PT, R5, R2, PT ;  /* 0x000000020500720c */ /* 0x000fe20003f46270 */
[----:B------:R-:W-:Y:S01]  /*5860*/  VIADD R5, R3, 0xffffffc1 ;  /* 0xffffffc103057836 */ /* 0x000fe20000000000 */
[----:B------:R-:W-:Y:S02]  /*5870*/  FMNMX3.FTZ R6, R6, R39, R23, !PT ;  /* 0x0000002706067276 */ /* 0x000fe40007810017 */
[----:B------:R-:W-:Y:S02]  /*5880*/  FSEL R191, R100, -INF , !P1 ;  /* 0xff80000064bf7808 */ /* 0x000fe40004800000 */
[----:B------:R-:W-:Y:S02]  /*5890*/  FSEL R223, R102, -INF , !P4 ;  /* 0xff80000066df7808 */ /* 0x000fe40006000000 */
[----:B------:R-:W-:-:S02]  /*58a0*/  FSEL R173, R105, -INF , !P3 ;  /* 0xff80000069ad7808 */ /* 0x000fc40005800000 */
[----:B------:R-:W-:Y:S02]  /*58b0*/  FSEL R229, R107, -INF , !P2 ;  /* 0xff8000006be57808 */ /* 0x000fe40005000000 */
[CC--:B------:R-:W-:Y:S02]  /*58c0*/  ISETP.GE.AND P1, PT, R4.reuse, R133.reuse, PT ;  /* 0x000000850400720c */ /* 0x0c0fe40003f26270 */
[-C--:B------:R-:W-:Y:S01]  /*58d0*/  ISETP.GE.AND P4, PT, R4, R2.reuse, PT ;  /* 0x000000020400720c */ /* 0x080fe20003f86270 */
[----:B------:R-:W-:Y:S01]  /*58e0*/  VIADD R4, R3, 0xffffffd0 ;  /* 0xffffffd003047836 */ /* 0x000fe20000000000 */
[C---:B------:R-:W-:Y:S02]  /*58f0*/  ISETP.GE.AND P3, PT, R5.reuse, R133, PT ;  /* 0x000000850500720c */ /* 0x040fe40003f66270 */
[----:B------:R-:W-:Y:S01]  /*5900*/  ISETP.GE.AND P2, PT, R5, R2, PT ;  /* 0x000000020500720c */ /* 0x000fe20003f46270 */
[----:B------:R-:W-:Y:S01]  /*5910*/  VIADD R5, R3, 0xffffffc9 ;  /* 0xffffffc903057836 */ /* 0x000fe20000000000 */
[----:B------:R-:W-:-:S02]  /*5920*/  FMNMX3.FTZ R6, R6, R29, R21, !PT ;  /* 0x0000001d06067276 */ /* 0x000fc40007810015 */
        /* <DEDUP_REMOVED lines=26> */
[----:B------:R-:W-:Y:S02]  /*5ad0*/  FMNMX3.FTZ R8, R37, R35, R31, !PT ;  /* 0x0000002325087276 */ /* 0x000fe4000781001f */
[----:B------:R-:W-:Y:S02]  /*5ae0*/  FSEL R211, R93, -INF , !P3 ;  /* 0xff8000005dd37808 */ /* 0x000fe40005800000 */
[----:B------:R-:W-:Y:S02]  /*5af0*/  FSEL R185, R95, -INF , !P2 ;  /* 0xff8000005fb97808 */ /* 0x000fe40005000000 */
[----:B------:R-:W-:-:S02]  /*5b00*/  ISETP.GE.AND P1, PT, R4, R133, PT ;  /* 0x000000850400720c */ /* 0x000fc40003f26270 */
[-C--:B------:R-:W-:Y:S01]  /*5b10*/  ISETP.GE.AND P4, PT, R4, R2.reuse, PT ;  /* 0x000000020400720c */ /* 0x080fe20003f86270 */
[----:B------:R-:W-:Y:S01]  /*5b20*/  VIADD R4, R3, 0xffffffe8 ;  /* 0xffffffe803047836 */ /* 0x000fe20000000000 */
[----:B------:R-:W-:Y:S02]  /*5b30*/  FMNMX3.FTZ R6, R6, R235, R175, !PT ;  /* 0x000000eb06067276 */ /* 0x000fe400078100af */
[C---:B------:R-:W-:Y:S02]  /*5b40*/  ISETP.GE.AND P3, PT, R5.reuse, R133, PT ;  /* 0x000000850500720c */ /* 0x040fe40003f66270 */
[----:B------:R-:W-:Y:S01]  /*5b50*/  ISETP.GE.AND P2, PT, R5, R2, PT ;  /* 0x000000020500720c */ /* 0x000fe20003f46270 */
[----:B------:R-:W-:Y:S01]  /*5b60*/  VIADD R5, R3, 0xffffffe1 ;  /* 0xffffffe103057836 */ /* 0x000fe20000000000 */
[----:B------:R-:W-:Y:S02]  /*5b70*/  FMNMX3.FTZ R8, R8, R33, R55, !PT ;  /* 0x0000002108087276 */ /* 0x000fe40007810037 */
[----:B------:R-:W-:-:S02]  /*5b80*/  FMNMX3.FTZ R6, R6, R173, R191, !PT ;  /* 0x000000ad06067276 */ /* 0x000fc400078100bf */
[----:B------:R-:W-:Y:S02]  /*5b90*/  FSEL R171, R84, -INF , !P1 ;  /* 0xff80000054ab7808 */ /* 0x000fe40004800000 */
[----:B------:R-:W-:Y:S02]  /*5ba0*/  FSEL R163, R86, -INF , !P4 ;  /* 0xff80000056a37808 */ /* 0x000fe40006000000 */
[----:B------:R-:W-:Y:S02]  /*5bb0*/  FSEL R189, R89, -INF , !P3 ;  /* 0xff80000059bd7808 */ /* 0x000fe40005800000 */
[----:B------:R-:W-:Y:S02]  /*5bc0*/  FSEL R181, R91, -INF , !P2 ;  /* 0xff8000005bb57808 */ /* 0x000fe40005000000 */
[CC--:B------:R-:W-:Y:S02]  /*5bd0*/  ISETP.GE.AND P1, PT, R4.reuse, R133.reuse, PT ;  /* 0x000000850400720c */ /* 0x0c0fe40003f26270 */
[----:B------:R-:W-:Y:S01]  /*5be0*/  ISETP.GE.AND P4, PT, R4, R2, PT ;  /* 0x000000020400720c */ /* 0x000fe20003f86270 */
[----:B------:R-:W-:Y:S01]  /*5bf0*/  VIADD R4, R3, 0xffffffe9 ;  /* 0xffffffe903047836 */ /* 0x000fe20000000000 */
[----:B------:R-:W-:-:S02]  /*5c00*/  ISETP.GE.AND P3, PT, R5, R133, PT ;  /* 0x000000850500720c */ /* 0x000fc40003f66270 */
[----:B------:R-:W-:Y:S01]  /*5c10*/  ISETP.GE.AND P2, PT, R5, R2, PT ;  /* 0x000000020500720c */ /* 0x000fe20003f46270 */
[----:B------:R-:W-:Y:S01]  /*5c20*/  VIADD R5, R3, 0xfffffff1 ;  /* 0xfffffff103057836 */ /* 0x000fe20000000000 */
[----:B------:R-:W-:Y:S02]  /*5c30*/  FMNMX3.FTZ R8, R8, R19, R17, !PT ;  /* 0x0000001308087276 */ /* 0x000fe40007810011 */
[----:B------:R-:W-:Y:S02]  /*5c40*/  FMNMX3.FTZ R6, R6, R225, R227, !PT ;  /* 0x000000e106067276 */ /* 0x000fe400078100e3 */
[----:B------:R-:W-:Y:S02]  /*5c50*/  FSEL R169, R85, -INF , !P3 ;  /* 0xff80000055a97808 */ /* 0x000fe40005800000 */
[----:B------:R-:W-:Y:S02]  /*5c60*/  FSEL R161, R87, -INF , !P2 ;  /* 0xff80000057a17808 */ /* 0x000fe40005000000 */
[----:B------:R-:W-:-:S02]  /*5c70*/  FMNMX3.FTZ R8, R8, R15, R45, !PT ;  /* 0x0000000f08087276 */ /* 0x000fc4000781002d */
[C---:B------:R-:W-:Y:S02]  /*5c80*/  ISETP.GE.AND P3, PT, R4.reuse, R133, PT ;  /* 0x000000850400720c */ /* 0x040fe40003f66270 */
[----:B------:R-:W-:Y:S01]  /*5c90*/  ISETP.GE.AND P2, PT, R4, R2, PT ;  /* 0x000000020400720c */ /* 0x000fe20003f46270 */
[----:B------:R-:W-:Y:S01]  /*5ca0*/  VIADD R4, R3, 0xfffffff0 ;  /* 0xfffffff003047836 */ /* 0x000fe20000000000 */
[----:B------:R-:W-:Y:S02]  /*5cb0*/  FMNMX3.FTZ R6, R6, R193, R213, !PT ;  /* 0x000000c106067276 */ /* 0x000fe400078100d5 */
[----:B------:R-:W-:Y:S02]  /*5cc0*/  FMNMX3.FTZ R8, R8, R51, R43, !PT ;  /* 0x0000003308087276 */ /* 0x000fe4000781002b */
[----:B------:R-:W-:Y:S02]  /*5cd0*/  FMNMX3.FTZ R6, R6, R211, R195, !PT ;  /* 0x000000d306067276 */ /* 0x000fe400078100c3 */
[----:B------:R-:W-:-:S02]  /*5ce0*/  FSEL R167, R80, -INF , !P1 ;  /* 0xff80000050a77808 */ /* 0x000fc40004800000 */
[----:B------:R-:W-:Y:S02]  /*5cf0*/  FSEL R159, R82, -INF , !P4 ;  /* 0xff800000529f7808 */ /* 0x000fe40006000000 */
[C---:B------:R-:W-:Y:S02]  /*5d00*/  ISETP.GE.AND P1, PT, R4.reuse, R133, PT ;  /* 0x000000850400720c */ /* 0x040fe40003f26270 */
[----:B------:R-:W-:Y:S01]  /*5d10*/  ISETP.GE.AND P4, PT, R4, R2, PT ;  /* 0x000000020400720c */ /* 0x000fe20003f86270 */
[C---:B------:R-:W-:Y:S01]  /*5d20*/  VIADD R4, R3.reuse, 0xfffffff8 ;  /* 0xfffffff803047836 */ /* 0x040fe20000000000 */
[----:B------:R-:W-:Y:S01]  /*5d30*/  FMNMX3.FTZ R8, R8, R41, R231, !PT ;  /* 0x0000002908087276 */ /* 0x000fe200078100e7 */
[----:B------:R-:W-:Y:S01]  /*5d40*/  VIADD R3, R3, 0xfffffff9 ;  /* 0xfffffff903037836 */ /* 0x000fe20000000000 */
[----:B------:R-:W-:Y:S02]  /*5d50*/  FMNMX3.FTZ R6, R6, R189, R171, !PT ;  /* 0x000000bd06067276 */ /* 0x000fe400078100ab */
[----:B------:R-:W-:-:S02]  /*5d60*/  FSEL R165, R81, -INF , !P3 ;  /* 0xff80000051a57808 */ /* 0x000fc40005800000 */
[----:B------:R-:W-:Y:S02]  /*5d70*/  FSEL R157, R83, -INF , !P2 ;  /* 0xff800000539d7808 */ /* 0x000fe40005000000 */
[----:B------:R-:W-:Y:S02]  /*5d80*/  FMNMX3.FTZ R8, R8, R177, R179, !PT ;  /* 0x000000b108087276 */ /* 0x000fe400078100b3 */
[-C--:B------:R-:W-:Y:S02]  /*5d90*/  ISETP.GE.AND P3, PT, R5, R133.reuse, PT ;  /* 0x000000850500720c */ /* 0x080fe40003f66270 */
[----:B------:R-:W-:Y:S02]  /*5da0*/  ISETP.GE.AND P2, PT, R4, R133, PT ;  /* 0x000000850400720c */ /* 0x000fe40003f46270 */
[----:B------:R-:W-:Y:S02]  /*5db0*/  FSEL R155, R76, -INF , !P1 ;  /* 0xff8000004c9b7808 */ /* 0x000fe40004800000 */
[----:B------:R-:W-:-:S02]  /*5dc0*/  FMNMX3.FTZ R6, R6, R169, R167, !PT ;  /* 0x000000a906067276 */ /* 0x000fc400078100a7 */
[----:B------:R-:W-:Y:S02]  /*5dd0*/  FMNMX3.FTZ R8, R8, R229, R223, !PT ;  /* 0x000000e508087276 */ /* 0x000fe400078100df */
[----:B------:R-:W-:Y:S02]  /*5de0*/  ISETP.GE.AND P1, PT, R3, R133, PT ;  /* 0x000000850300720c */ /* 0x000fe40003f26270 */
[----:B------:R-:W-:Y:S02]  /*5df0*/  FSEL R153, R77, -INF , !P3 ;  /* 0xff8000004d997808 */ /* 0x000fe40005800000 */
[----:B------:R-:W-:Y:S02]  /*5e00*/  FSEL R151, R72, -INF , !P2 ;  /* 0xff80000048977808 */ /* 0x000fe40005000000 */
[----:B------:R-:W-:Y:S02]  /*5e10*/  FMNMX3.FTZ R6, R6, R165, R155, !PT ;  /* 0x000000a506067276 */ /* 0x000fe4000781009b */
[----:B------:R-:W-:-:S02]  /*5e20*/  FMNMX3.FTZ R8, R8, R221, R217, !PT ;  /* 0x000000dd08087276 */ /* 0x000fc400078100d9 */
[----:B------:R-:W-:Y:S02]  /*5e30*/  FSEL R149, R73, -INF , !P1 ;  /* 0xff80000049957808 */ /* 0x000fe40004800000 */
[----:B------:R-:W-:Y:S02]  /*5e40*/  FMNMX3.FTZ R6, R6, R153, R151, !PT ;  /* 0x0000009906067276 */ /* 0x000fe40007810097 */
[----:B------:R-:W-:Y:S02]  /*5e50*/  FMNMX3.FTZ R8, R8, R207, R187, !PT ;  /* 0x000000cf08087276 */ /* 0x000fe400078100bb */
[----:B------:R-:W-:Y:S02]  /*5e60*/  ISETP.GE.AND P3, PT, R5, R2, PT ;  /* 0x000000020500720c */ /* 0x000fe40003f66270 */
[----:B------:R-:W-:Y:S02]  /*5e70*/  FMNMX.FTZ R5, R149, R6, !PT ;  /* 0x0000000695057209 */ /* 0x000fe40007810000 */
[----:B------:R-:W-:-:S02]  /*5e80*/  FMNMX3.FTZ R8, R8, R185, R183, !PT ;  /* 0x000000b908087276 */ /* 0x000fc400078100b7 */
[-C--:B------:R-:W-:Y:S01]  /*5e90*/  ISETP.GE.AND P2, PT, R4, R2.reuse, PT ;  /* 0x000000020400720c */ /* 0x080fe20003f46270 */
[----:B------:R-:W2:Y:S01]  /*5ea0*/  SHFL.BFLY PT, R6, R5, 0x2, 0x1f ;  /* 0x0c401f0005067f89 */ /* 0x000ea200000e0000 */
[----:B------:R-:W-:Y:S02]  /*5eb0*/  FMNMX3.FTZ R4, R8, R181, R163, !PT ;  /* 0x000000b508047276 */ /* 0x000fe400078100a3 */
[----:B------:R-:W-:Y:S02]  /*5ec0*/  FSEL R147, R78, -INF , !P4 ;  /* 0xff8000004e937808 */ /* 0x000fe40006000000 */
[----:B------:R-:W-:Y:S02]  /*5ed0*/  FMNMX3.FTZ R4, R4, R161, R159, !PT ;  /* 0x000000a104047276 */ /* 0x000fe4000781009f */
[----:B------:R-:W-:Y:S02]  /*5ee0*/  ISETP.GE.AND P1, PT, R3, R2, PT ;  /* 0x000000020300720c */ /* 0x000fe40003f26270 */
[----:B------:R-:W-:-:S02]  /*5ef0*/  FSEL R145, R79, -INF , !P3 ;  /* 0xff8000004f917808 */ /* 0x000fc40005800000 */
[----:B------:R-:W-:Y:S01]  /*5f00*/  FSEL R143, R74, -INF , !P2 ;  /* 0xff8000004a8f7808 */ /* 0x000fe20005000000 */
[----:B------:R-:W-:Y:S01]  /*5f10*/  LDSM.16.MT88.4 R76, [R142+0xc000] ;  /* 0x00c000008e4c783b */ /* 0x000fe20000004200 */
[----:B------:R-:W-:Y:S02]  /*5f20*/  FMNMX3.FTZ R4, R4, R157, R147, !PT ;  /* 0x0000009d04047276 */ /* 0x000fe40007810093 */
[----:B------:R-:W-:Y:S02]  /*5f30*/  FSEL R141, R75, -INF , !P1 ;  /* 0xff8000004b8d7808 */ /* 0x000fe40004800000 */
[----:B------:R-:W-:-:S04]  /*5f40*/  FMNMX3.FTZ R4, R4, R145, R143, !PT ;  /* 0x0000009104047276 */ /* 0x000fc8000781008f */
[----:B------:R-:W-:Y:S02]  /*5f50*/  FMNMX.FTZ R9, R141, R4, !PT ;  /* 0x000000048d097209 */ /* 0x000fe40007810000 */
[----:B--2---:R-:W-:-:S03]  /*5f60*/  FMNMX.FTZ R7, R5, R6, !PT ;  /* 0x0000000605077209 */ /* 0x004fc60007810000 */
[----:B------:R-:W2:Y:S04]  /*5f70*/  SHFL.BFLY PT, R4, R9, 0x2, 0x1f ;  /* 0x0c401f0009047f89 */ /* 0x000ea800000e0000 */
[----:B------:R-:W3:Y:S01]  /*5f80*/  SHFL.BFLY PT, R132, R7, 0x1, 0x1f ;  /* 0x0c201f0007847f89 */ /* 0x000ee200000e0000 */
[----:B--2---:R-:W-:Y:S02]  /*5f90*/  FMNMX.FTZ R4, R9, R4, !PT ;  /* 0x0000000409047209 */ /* 0x004fe40007810000 */
[----:B---3--:R-:W-:-:S03]  /*5fa0*/  FMNMX.FTZ R132, R7, R132, !PT ;  /* 0x0000008407847209 */ /* 0x008fc60007810000 */
[----:B------:R-:W2:Y:S01]  /*5fb0*/  SHFL.BFLY PT, R3, R4, 0x1, 0x1f ;  /* 0x0c201f0004037f89 */ /* 0x000ea200000e0000 */
[C---:B------:R-:W-:Y:S01]  /*5fc0*/  FSETP.NEU.FTZ.AND P1, PT, R132.reuse, -INF , PT ;  /* 0xff8000008400780b */ /* 0x040fe20003f3d000 */
[----:B-1----:R-:W-:-:S05]  /*5fd0*/  FMUL.FTZ R144, R132, UR4 ;  /* 0x0000000484907c20 */ /* 0x002fca0008410000 */
[----:B------:R-:W-:-:S05]  /*5fe0*/  FSEL R144, R144, RZ, P1 ;  /* 0x000000ff90907208 */ /* 0x000fca0000800000 */
[--C-:B------:R-:W-:Y:S01]  /*5ff0*/  FFMA.FTZ R139, R49, UR4, -R144.reuse ;  /* 0x00000004318b7c23 */ /* 0x100fe20008010890 */
[----:B------:R-:W-:Y:S02]  /*6000*/  IMAD.IADD R49, R52, 0x1, R67 ;  /* 0x0000000134317824 */ /* 0x000fe400078e0243 */
[--C-:B------:R-:W-:Y:S01]  /*6010*/  FFMA.FTZ R138, R57, UR4, -R144.reuse ;  /* 0x00000004398a7c23 */ /* 0x100fe20008010890 */
[--C-:B------:R-:W-:Y:S01]  /*6020*/  FFMA.FTZ R66, R59, UR4, -R144.reuse ;  /* 0x000000043b427c23 */ /* 0x100fe20008010890 */
[--C-:B------:R-:W-:Y:S01]  /*6030*/  FFMA.FTZ R65, R39, UR4, -R144.reuse ;  /* 0x0000000427417c23 */ /* 0x100fe20008010890 */
[----:B------:R-:W-:Y:S01]  /*6040*/  IMAD.IADD R44, R54, 0x1, R49 ;  /* 0x00000001362c7824 */ /* 0x000fe200078e0231 */
[----:B------:R-:W-:Y:S01]  /*6050*/  LDSM.16.MT88.4 R84, [R49+0xc000] ;  /* 0x00c000003154783b */ /* 0x000fe20000004200 */
[----:B------:R-:W-:Y:S01]  /*6060*/  MUFU.EX2 R139, R139 ;  /* 0x0000008b008b7308 */ /* 0x000fe20000000800 */
[--C-:B------:R-:W-:Y:S01]  /*6070*/  FFMA.FTZ R62, R23, UR4, -R144.reuse ;  /* 0x00000004173e7c23 */ /* 0x100fe20008010890 */
[--C-:B------:R-:W-:Y:S01]  /*6080*/  FFMA.FTZ R61, R29, UR4, -R144.reuse ;  /* 0x000000041d3d7c23 */ /* 0x100fe20008010890 */
[----:B--2---:R-:W-:Y:S01]  /*6090*/  FMNMX.FTZ R3, R4, R3, !PT ;  /* 0x0000000304037209 */ /* 0x004fe20007810000 */
[----:B------:R-:W1:Y:S01]  /*60a0*/  LDSM.16.MT88.4 R92, [R44+0xc000] ;  /* 0x00c000002c5c783b */ /* 0x000e620000004200 */
[----:B------:R-:W2:Y:S01]  /*60b0*/  MUFU.EX2 R138, R138 ;  /* 0x0000008a008a7308 */ /* 0x000ea20000000800 */
[--C-:B------:R-:W-:Y:S01]  /*60c0*/  FFMA.FTZ R58, R21, UR4, -R144.reuse ;  /* 0x00000004153a7c23 */ /* 0x100fe20008010890 */
[C---:B------:R-:W-:Y:S01]  /*60d0*/  FSETP.NEU.FTZ.AND P1, PT, R3.reuse, -INF , PT ;  /* 0xff8000000300780b */ /* 0x040fe20003f3d000 */
[----:B------:R-:W-:Y:S01]  /*60e0*/  FMUL.FTZ R140, R3, UR4 ;  /* 0x00000004038c7c20 */ /* 0x000fe20008410000 */
[----:B------:R-:W3:Y:S01]  /*60f0*/  LDSM.16.MT88.4 R116, [R49+0x10000] ;  /* 0x010000003174783b */ /* 0x000ee20000004200 */
[----:B------:R-:W-:Y:S01]  /*6100*/  MUFU.EX2 R66, R66 ;  /* 0x0000004200427308 */ /* 0x000fe20000000800 */
[--C-:B------:R-:W-:Y:S01]  /*6110*/  FFMA.FTZ R57, R13, UR4, -R144.reuse ;  /* 0x000000040d397c23 */ /* 0x100fe20008010890 */
[--C-:B------:R-:W-:Y:S01]  /*6120*/  FFMA.FTZ R54, R53, UR4, -R144.reuse ;  /* 0x0000000435367c23 */ /* 0x100fe20008010890 */
[----:B------:R-:W-:Y:S01]  /*6130*/  FSEL R140, R140, RZ, P1 ;  /* 0x000000ff8c8c7208 */ /* 0x000fe20000800000 */
[----:B------:R-:W4:Y:S01]  /*6140*/  LDSM.16.MT88.4 R4, [R44+0x10000] ;  /* 0x010000002c04783b */ /* 0x000f220000004200 */
[----:B------:R-:W5:Y:S01]  /*6150*/  MUFU.EX2 R65, R65 ;  /* 0x0000004100417308 */ /* 0x000f620000000800 */
[--C-:B------:R-:W-:Y:S01]  /*6160*/  FFMA.FTZ R53, R237, UR4, -R144.reuse ;  /* 0x00000004ed357c23 */ /* 0x100fe20008010890 */
[----:B------:R-:W-:Y:S01]  /*6170*/  FFMA.FTZ R48, R239, UR4, -R144 ;  /* 0x00000004ef307c23 */ /* 0x000fe20008010890 */
[--C-:B------:R-:W-:Y:S01]  /*6180*/  FFMA.FTZ R137, R37, UR4, -R140.reuse ;  /* 0x0000000425897c23 */ /* 0x100fe2000801088c */
[--C-:B------:R-:W-:Y:S01]  /*6190*/  FFMA.FTZ R136, R35, UR4, -R140.reuse ;  /* 0x0000000423887c23 */ /* 0x100fe2000801088c */
[--C-:B------:R-:W-:Y:S01]  /*61a0*/  FFMA.FTZ R64, R31, UR4, -R140.reuse ;  /* 0x000000041f407c23 */ /* 0x100fe2000801088c */
[--C-:B------:R-:W-:Y:S01]  /*61b0*/  FFMA.FTZ R63, R33, UR4, -R140.reuse ;  /* 0x00000004213f7c23 */ /* 0x100fe2000801088c */
[----:B------:R-:W4:Y:S01]  /*61c0*/  LDSM.16.MT88.4 R8, [R44+0xc800] ;  /* 0x00c800002c08783b */ /* 0x000f220000004200 */
[----:B--2---:R-:W-:Y:S01]  /*61d0*/  F2FP.F16.F32.PACK_AB R120, R138, R139 ;  /* 0x0000008b8a78723e */ /* 0x004fe200000000ff */
[----:B------:R-:W-:Y:S01]  /*61e0*/  MUFU.EX2 R137, R137 ;  /* 0x0000008900897308 */ /* 0x000fe20000000800 */
[--C-:B------:R-:W-:Y:S01]  /*61f0*/  FFMA.FTZ R60, R55, UR4, -R140.reuse ;  /* 0x00000004373c7c23 */ /* 0x100fe2000801088c */
[--C-:B------:R-:W-:Y:S01]  /*6200*/  FFMA.FTZ R59, R19, UR4, -R140.reuse ;  /* 0x00000004133b7c23 */ /* 0x100fe2000801088c */
[--C-:B------:R-:W-:Y:S01]  /*6210*/  FFMA.FTZ R56, R17, UR4, -R140.reuse ;  /* 0x0000000411387c23 */ /* 0x100fe2000801088c */
[----:B------:R-:W2:Y:S01]  /*6220*/  MUFU.EX2 R136, R136 ;  /* 0x0000008800887308 */ /* 0x000ea20000000800 */
[----:B-----5:R-:W-:Y:S01]  /*6230*/  F2FP.F16.F32.PACK_AB R122, R65, R66 ;  /* 0x00000042417a723e */ /* 0x020fe200000000ff */
[--C-:B------:R-:W-:Y:S01]  /*6240*/  FFMA.FTZ R55, R15, UR4, -R140.reuse ;  /* 0x000000040f377c23 */ /* 0x100fe2000801088c */
[----:B------:R-:W-:Y:S01]  /*6250*/  LDSM.16.MT88.4 R36, [R142+0xc800] ;  /* 0x00c800008e24783b */ /* 0x000fe20000004200 */
[----:B------:R-:W-:Y:S01]  /*6260*/  MUFU.EX2 R64, R64 ;  /* 0x0000004000407308 */ /* 0x000fe20000000800 */
[----:B------:R-:W-:Y:S01]  /*6270*/  FFMA.FTZ R50, R51, UR4, -R140 ;  /* 0x0000000433327c23 */ /* 0x000fe2000801088c */
[----:B------:R-:W-:Y:S01]  /*6280*/  FFMA.FTZ R47, R47, UR4, -R144 ;  /* 0x000000042f2f7c23 */ /* 0x000fe20008010890 */
[----:B------:R-:W5:Y:S01]  /*6290*/  LDSM.16.MT88.4 R12, [R49+0x10800] ;  /* 0x01080000310c783b */ /* 0x000f620000004200 */
[----:B------:R-:W1:Y:S01]  /*62a0*/  MUFU.EX2 R63, R63 ;  /* 0x0000003f003f7308 */ /* 0x000e620000000800 */
[----:B------:R-:W-:Y:S01]  /*62b0*/  FFMA.FTZ R46, R43, UR4, -R140 ;  /* 0x000000042b2e7c23 */ /* 0x000fe2000801088c */
[----:B------:R-:W-:Y:S01]  /*62c0*/  FFMA.FTZ R148, R173, UR4, -R144 ;  /* 0x00000004ad947c23 */ /* 0x000fe20008010890 */
[----:B------:R-:W5:Y:S01]  /*62d0*/  LDSM.16.MT88.4 R16, [R67+0x10800] ;  /* 0x010800004310783b */ /* 0x000f620000004200 */
[----:B------:R-:W-:Y:S01]  /*62e0*/  MUFU.EX2 R62, R62 ;  /* 0x0000003e003e7308 */ /* 0x000fe20000000800 */
[----:B------:R-:W-:Y:S01]  /*62f0*/  FFMA.FTZ R150, R179, UR4, -R140 ;  /* 0x00000004b3967c23 */ /* 0x000fe2000801088c */
[----:B--2---:R-:W-:Y:S01]  /*6300*/  F2FP.F16.F32.PACK_AB R121, R136, R137 ;  /* 0x000000898879723e */ /* 0x004fe200000000ff */
[----:B------:R-:W-:Y:S01]  /*6310*/  LDSM.16.MT88.4 R32, [R142+0x10800] ;  /* 0x010800008e20783b */ /* 0x000fe20000004200 */
[----:B------:R-:W2:Y:S01]  /*6320*/  MUFU.EX2 R61, R61 ;  /* 0x0000003d003d7308 */ /* 0x000ea20000000800 */
[----:B------:R-:W-:Y:S01]  /*6330*/  FFMA.FTZ R146, R233, UR4, -R144 ;  /* 0x00000004e9927c23 */ /* 0x000fe20008010890 */
[--C-:B------:R-:W-:Y:S01]  /*6340*/  FFMA.FTZ R152, R177, UR4, -R140.reuse ;  /* 0x00000004b1987c23 */ /* 0x100fe2000801088c */
[----:B------:R-:W-:Y:S01]  /*6350*/  LDSM.16.MT88.4 R28, [R67+0xc800] ;  /* 0x00c80000431c783b */ /* 0x000fe20000004200 */
[----:B------:R-:W-:Y:S01]  /*6360*/  MUFU.EX2 R58, R58 ;  /* 0x0000003a003a7308 */ /* 0x000fe20000000800 */
[----:B------:R-:W-:Y:S01]  /*6370*/  FFMA.FTZ R179, R229, UR4, -R140 ;  /* 0x00000004e5b37c23 */ /* 0x000fe2000801088c */
[----:B-1----:R-:W-:Y:S01]  /*6380*/  F2FP.F16.F32.PACK_AB R123, R63, R64 ;  /* 0x000000403f7b723e */ /* 0x002fe200000000ff */
[----:B------:R-:W-:Y:S01]  /*6390*/  LDSM.16.MT88.4 R20, [R49+0xc800] ;  /* 0x00c800003114783b */ /* 0x000fe20000004200 */
[----:B------:R-:W-:Y:S01]  /*63a0*/  MUFU.EX2 R57, R57 ;  /* 0x0000003900397308 */ /* 0x000fe20000000800 */
[----:B------:R-:W-:Y:S01]  /*63b0*/  FFMA.FTZ R235, R235, UR4, -R144 ;  /* 0x00000004ebeb7c23 */ /* 0x000fe20008010890 */
[----:B------:R-:W-:Y:S01]  /*63c0*/  FFMA.FTZ R231, R231, UR4, -R140 ;  /* 0x00000004e7e77c23 */ /* 0x000fe2000801088c */
[--C-:B------:R-:W-:Y:S01]  /*63d0*/  FFMA.FTZ R191, R191, UR4, -R144.reuse ;  /* 0x00000004bfbf7c23 */ /* 0x100fe20008010890 */
[----:B------:R-:W-:Y:S01]  /*63e0*/  MUFU.EX2 R60, R60 ;  /* 0x0000003c003c7308 */ /* 0x000fe20000000800 */
[C---:B------:R-:W-:Y:S01]  /*63f0*/  HMMA.16816.F32 R88, R120.reuse, R92, RZ ;  /* 0x0000005c7858723c */ /* 0x040fe200000018ff */
[--C-:B------:R-:W-:Y:S01]  /*6400*/  FFMA.FTZ R154, R225, UR4, -R144.reuse ;  /* 0x00000004e19a7c23 */ /* 0x100fe20008010890 */
[----:B------:R-:W-:Y:S01]  /*6410*/  FFMA.FTZ R156, R193, UR4, -R144 ;  /* 0x00000004c19c7c23 */ /* 0x000fe20008010890 */
[----:B------:R-:W1:Y:S01]  /*6420*/  MUFU.EX2 R59, R59 ;  /* 0x0000003b003b7308 */ /* 0x000e620000000800 */
[--C-:B------:R-:W-:Y:S01]  /*6430*/  FFMA.FTZ R158, R223, UR4, -R140.reuse ;  /* 0x00000004df9e7c23 */ /* 0x100fe2000801088c */
[----:B------:R-:W-:Y:S01]  /*6440*/  FFMA.FTZ R160, R207, UR4, -R140 ;  /* 0x00000004cfa07c23 */ /* 0x000fe2000801088c */
[----:B------:R-:W-:Y:S01]  /*6450*/  FFMA.FTZ R227, R227, UR4, -R144 ;  /* 0x00000004e3e37c23 */ /* 0x000fe20008010890 */
[----:B------:R-:W-:Y:S01]  /*6460*/  MUFU.EX2 R56, R56 ;  /* 0x0000003800387308 */ /* 0x000fe20000000800 */
[C---:B------:R-:W-:Y:S01]  /*6470*/  HMMA.16816.F32 R92, R120.reuse, R94, RZ ;  /* 0x0000005e785c723c */ /* 0x040fe200000018ff */
[----:B------:R-:W-:Y:S01]  /*6480*/  FFMA.FTZ R221, R221, UR4, -R140 ;  /* 0x00000004dddd7c23 */ /* 0x000fe2000801088c */
[--C-:B------:R-:W-:Y:S01]  /*6490*/  FFMA.FTZ R162, R213, UR4, -R144.reuse ;  /* 0x00000004d5a27c23 */ /* 0x100fe20008010890 */
[----:B------:R-:W5:Y:S01]  /*64a0*/  MUFU.EX2 R55, R55 ;  /* 0x0000003700377308 */ /* 0x000f620000000800 */
[----:B------:R-:W-:Y:S01]  /*64b0*/  FFMA.FTZ R164, R195, UR4, -R144 ;  /* 0x00000004c3a47c23 */ /* 0x000fe20008010890 */
[----:B------:R-:W-:Y:S01]  /*64c0*/  FFMA.FTZ R166, R187, UR4, -R140 ;  /* 0x00000004bba67c23 */ /* 0x000fe2000801088c */
[--C-:B------:R-:W-:Y:S01]  /*64d0*/  FFMA.FTZ R211, R211, UR4, -R144.reuse ;  /* 0x00000004d3d37c23 */ /* 0x100fe20008010890 */
[----:B------:R-:W-:Y:S01]  /*64e0*/  MUFU.EX2 R54, R54 ;  /* 0x0000003600367308 */ /* 0x000fe20000000800 */
[C---:B------:R-:W-:Y:S01]  /*64f0*/  HMMA.16816.F32 R72, R120.reuse, R76, RZ ;  /* 0x0000004c7848723c */ /* 0x040fe200000018ff */
[----:B------:R-:W-:Y:S01]  /*6500*/  FFMA.FTZ R189, R189, UR4, -R144 ;  /* 0x00000004bdbd7c23 */ /* 0x000fe20008010890 */
[--C-:B------:R-:W-:Y:S01]  /*6510*/  FFMA.FTZ R185, R185, UR4, -R140.reuse ;  /* 0x00000004b9b97c23 */ /* 0x100fe2000801088c */
[----:B------:R-:W5:Y:S01]  /*6520*/  MUFU.EX2 R53, R53 ;  /* 0x0000003500357308 */ /* 0x000f620000000800 */
[----:B------:R-:W-:Y:S01]  /*6530*/  FFMA.FTZ R181, R181, UR4, -R140 ;  /* 0x00000004b5b57c23 */ /* 0x000fe2000801088c */
[--C-:B------:R-:W-:Y:S01]  /*6540*/  FFMA.FTZ R170, R169, UR4, -R144.reuse ;  /* 0x00000004a9aa7c23 */ /* 0x100fe20008010890 */
[--C-:B------:R-:W-:Y:S01]  /*6550*/  FFMA.FTZ R169, R167, UR4, -R144.reuse ;  /* 0x00000004a7a97c23 */ /* 0x100fe20008010890 */
[----:B------:R-:W-:Y:S01]  /*6560*/  MUFU.EX2 R48, R48 ;  /* 0x0000003000307308 */ /* 0x000fe20000000800 */
[C---:B------:R-:W-:Y:S01]  /*6570*/  HMMA.16816.F32 R104, R120.reuse, R108, RZ ;  /* 0x0000006c7868723c */ /* 0x040fe200000018ff */
[----:B------:R-:W-:Y:S01]  /*6580*/  FFMA.FTZ R168, R165, UR4, -R144 ;  /* 0x00000004a5a87c23 */ /* 0x000fe20008010890 */
[--C-:B------:R-:W-:Y:S01]  /*6590*/  FFMA.FTZ R172, R157, UR4, -R140.reuse ;  /* 0x000000049dac7c23 */ /* 0x100fe2000801088c */
[----:B------:R-:W-:Y:S01]  /*65a0*/  MUFU.EX2 R47, R47 ;  /* 0x0000002f002f7308 */ /* 0x000fe20000000800 */
[--C-:B------:R-:W-:Y:S01]  /*65b0*/  FFMA.FTZ R163, R163, UR4, -R140.reuse ;  /* 0x00000004a3a37c23 */ /* 0x100fe2000801088c */
[----:B------:R-:W-:Y:S01]  /*65c0*/  FFMA.FTZ R159, R159, UR4, -R140 ;  /* 0x000000049f9f7c23 */ /* 0x000fe2000801088c */
[----:B------:R-:W-:Y:S01]  /*65d0*/  FFMA.FTZ R223, R149, UR4, -R144 ;  /* 0x0000000495df7c23 */ /* 0x000fe20008010890 */
[----:B------:R-:W-:Y:S01]  /*65e0*/  MUFU.EX2 R50, R50 ;  /* 0x0000003200327308 */ /* 0x000fe20000000800 */
[C---:B------:R-:W-:Y:S01]  /*65f0*/  HMMA.16816.F32 R128, R120.reuse, R68, RZ ;  /* 0x000000447880723c */ /* 0x040fe200000018ff */
[----:B------:R-:W-:Y:S01]  /*6600*/  FADD.FTZ R139, R139, R138 ;  /* 0x0000008a8b8b7221 */ /* 0x000fe20000010000 */
[----:B------:R-:W-:Y:S01]  /*6610*/  FADD.FTZ R137, R137, R136 ;  /* 0x0000008889897221 */ /* 0x000fe20000010000 */
[----:B------:R-:W-:Y:S02]  /*6620*/  MUFU.EX2 R46, R46 ;  /* 0x0000002e002e7308 */ /* 0x000fe40000000800 */
[----:B------:R-:W-:Y:S01]  /*6630*/  FADD.FTZ R66, R66, R139 ;  /* 0x0000008b42427221 */ /* 0x000fe20000010000 */
[----:B------:R-:W-:Y:S01]  /*6640*/  FADD.FTZ R64, R64, R137 ;  /* 0x0000008940407221 */ /* 0x000fe20000010000 */
[----:B------:R-:W-:Y:S01]  /*6650*/  MUFU.EX2 R146, R146 ;  /* 0x0000009200927308 */ /* 0x000fe20000000800 */
[C---:B------:R-:W-:Y:S01]  /*6660*/  HMMA.16816.F32 R80, R120.reuse, R84, RZ ;  /* 0x000000547850723c */ /* 0x040fe200000018ff */
[----:B------:R-:W-:Y:S01]  /*6670*/  FADD.FTZ R65, R65, R66 ;  /* 0x0000004241417221 */ /* 0x000fe20000010000 */
[----:B------:R-:W-:Y:S01]  /*6680*/  FADD.FTZ R63, R63, R64 ;  /* 0x000000403f3f7221 */ /* 0x000fe20000010000 */
[----:B------:R-:W-:Y:S04]  /*6690*/  MUFU.EX2 R148, R148 ;  /* 0x0000009400947308 */ /* 0x000fe80000000800 */
[----:B------:R-:W-:Y:S01]  /*66a0*/  MUFU.EX2 R177, R231 ;  /* 0x000000e700b17308 */ /* 0x000fe20000000800 */
[C---:B------:R-:W-:Y:S03]  /*66b0*/  HMMA.16816.F32 R96, R120.reuse, R100, RZ ;  /* 0x000000647860723c */ /* 0x040fe600000018ff */
[----:B------:R-:W-:Y:S04]  /*66c0*/  MUFU.EX2 R152, R152 ;  /* 0x0000009800987308 */ /* 0x000fe80000000800 */
[----:B------:R-:W-:Y:S01]  /*66d0*/  MUFU.EX2 R150, R150 ;  /* 0x0000009600967308 */ /* 0x000fe20000000800 */
[C---:B---3--:R-:W-:Y:S03]  /*66e0*/  HMMA.16816.F32 R112, R120.reuse, R116, RZ ;  /* 0x000000747870723c */ /* 0x048fe600000018ff */
[----:B------:R-:W-:Y:S04]  /*66f0*/  MUFU.EX2 R179, R179 ;  /* 0x000000b300b37308 */ /* 0x000fe80000000800 */
[----:B------:R-:W-:Y:S01]  /*6700*/  MUFU.EX2 R191, R191 ;  /* 0x000000bf00bf7308 */ /* 0x000fe20000000800 */
[C---:B------:R-:W-:Y:S03]  /*6710*/  HMMA.16816.F32 R76, R120.reuse, R78, RZ ;  /* 0x0000004e784c723c */ /* 0x040fe600000018ff */
        /* <DEDUP_REMOVED lines=9> */
[----:B------:R3:W-:Y:S04]  /*67b0*/  MUFU.EX2 R195, R211 ;  /* 0x000000d300c37308 */ /* 0x0007e80000000800 */
[----:B------:R-:W-:Y:S01]  /*67c0*/  MUFU.EX2 R164, R164 ;  /* 0x000000a400a47308 */ /* 0x000fe20000000800 */
[C---:B------:R-:W-:Y:S03]  /*67d0*/  HMMA.16816.F32 R100, R120.reuse, R102, RZ ;  /* 0x000000667864723c */ /* 0x040fe600000018ff */
[----:B------:R-:W-:Y:S04]  /*67e0*/  MUFU.EX2 R187, R189 ;  /* 0x000000bd00bb7308 */ /* 0x000fe80000000800 */
[----:B------:R-:W-:Y:S01]  /*67f0*/  MUFU.EX2 R166, R166 ;  /* 0x000000a600a67308 */ /* 0x000fe20000000800 */
[----:B------:R-:W-:Y:S01]  /*6800*/  HMMA.16816.F32 R116, R120, R118, RZ ;  /* 0x000000767874723c */ /* 0x000fe200000018ff */
[----:B---3--:R-:W-:-:S02]  /*6810*/  IMAD.MOV.U32 R211, RZ, RZ, -0x1 ;  /* 0xffffffffffd37424 */ /* 0x008fc400078e00ff */
[----:B------:R3:W-:Y:S04]  /*6820*/  MUFU.EX2 R167, R170 ;  /* 0x000000aa00a77308 */ /* 0x0007e80000000800 */
[----:B------:R-:W-:Y:S01]  /*6830*/  MUFU.EX2 R165, R169 ;  /* 0x000000a900a57308 */ /* 0x000fe20000000800 */
[----:B----4-:R-:W-:Y:S01]  /*6840*/  HMMA.16816.F32 R124, R120, R4, RZ ;  /* 0x00000004787c723c */ /* 0x010fe200000018ff */
[----:B--2---:R-:W-:Y:S01]  /*6850*/  F2FP.F16.F32.PACK_AB R4, R61, R62 ;  /* 0x0000003e3d04723e */ /* 0x004fe200000000ff */
[----:B------:R-:W-:Y:S01]  /*6860*/  FADD.FTZ R62, R62, R65 ;  /* 0x000000413e3e7221 */ /* 0x000fe20000010000 */
[----:B-1----:R-:W-:Y:S01]  /*6870*/  F2FP.F16.F32.PACK_AB R5, R59, R60 ;  /* 0x0000003c3b05723e */ /* 0x002fe200000000ff */
[----:B------:R-:W-:Y:S01]  /*6880*/  MUFU.EX2 R168, R168 ;  /* 0x000000a800a87308 */ /* 0x000fe20000000800 */
[----:B------:R-:W-:Y:S01]  /*6890*/  FADD.FTZ R60, R60, R63 ;  /* 0x0000003f3c3c7221 */ /* 0x000fe20000010000 */
[----:B------:R-:W-:-:S02]  /*68a0*/  FADD.FTZ R61, R61, R62 ;  /* 0x0000003e3d3d7221 */ /* 0x000fc40000010000 */
[----:B------:R-:W-:Y:S01]  /*68b0*/  HMMA.16816.F32 R120, R120, R6, RZ ;  /* 0x000000067878723c */ /* 0x000fe200000018ff */
[----:B------:R-:W-:Y:S01]  /*68c0*/  F2FP.F16.F32.PACK_AB R6, R57, R58 ;  /* 0x0000003a3906723e */ /* 0x000fe200000000ff */
[----:B---3--:R-:W-:Y:S01]  /*68d0*/  FFMA.FTZ R170, R161, UR4, -R140 ;  /* 0x00000004a1aa7c23 */ /* 0x008fe2000801088c */
[----:B-----5:R-:W-:Y:S01]  /*68e0*/  F2FP.F16.F32.PACK_AB R7, R55, R56 ;  /* 0x000000383707723e */ /* 0x020fe200000000ff */
[----:B------:R-:W-:Y:S01]  /*68f0*/  MUFU.EX2 R161, R163 ;  /* 0x000000a300a17308 */ /* 0x000fe20000000800 */
[----:B------:R-:W-:Y:S01]  /*6900*/  FADD.FTZ R59, R59, R60 ;  /* 0x0000003c3b3b7221 */ /* 0x000fe20000010000 */
[----:B------:R-:W-:Y:S02]  /*6910*/  FADD.FTZ R58, R58, R61 ;  /* 0x0000003d3a3a7221 */ /* 0x000fe40000010000 */
[----:B------:R-:W-:Y:S02]  /*6920*/  MUFU.EX2 R170, R170 ;  /* 0x000000aa00aa7308 */ /* 0x000fe40000000800 */
[C---:B------:R-:W-:Y:S01]  /*6930*/  HMMA.16816.F32 R88, R4.reuse, R8, R88 ;  /* 0x000000080458723c */ /* 0x040fe20000001858 */
[----:B------:R-:W-:Y:S01]  /*6940*/  FADD.FTZ R57, R57, R58 ;  /* 0x0000003a39397221 */ /* 0x000fe20000010000 */
[----:B------:R-:W-:Y:S04]  /*6950*/  MUFU.EX2 R157, R159 ;  /* 0x0000009f009d7308 */ /* 0x000fe80000000800 */
[----:B------:R-:W-:Y:S02]  /*6960*/  MUFU.EX2 R172, R172 ;  /* 0x000000ac00ac7308 */ /* 0x000fe40000000800 */
[C---:B------:R-:W-:Y:S01]  /*6970*/  HMMA.16816.F32 R92, R4.reuse, R10, R92 ;  /* 0x0000000a045c723c */ /* 0x040fe2000000185c */
[----:B------:R-:W1:Y:S01]  /*6980*/  LDSM.16.MT88.4 R8, [R44+0x10800] ;  /* 0x010800002c08783b */ /* 0x000e620000004200 */
[----:B------:R-:W-:Y:S06]  /*6990*/  MUFU.EX2 R223, R223 ;  /* 0x000000df00df7308 */ /* 0x000fec0000000800 */
[----:B------:R-:W-:Y:S01]  /*69a0*/  HMMA.16816.F32 R112, R4, R12, R112 ;  /* 0x0000000c0470723c */ /* 0x000fe20000001870 */
[--C-:B------:R-:W-:Y:S01]  /*69b0*/  FFMA.FTZ R12, R45, UR4, -R140.reuse ;  /* 0x000000042d0c7c23 */ /* 0x100fe2000801088c */
[----:B------:R-:W-:-:S02]  /*69c0*/  FFMA.FTZ R45, R41, UR4, -R140 ;  /* 0x00000004292d7c23 */ /* 0x000fc4000801088c */
[----:B------:R-:W-:Y:S01]  /*69d0*/  LDSM.16.MT88.4 R40, [R44+0x11000] ;  /* 0x011000002c28783b */ /* 0x000fe20000004200 */
[----:B------:R2:W3:Y:S03]  /*69e0*/  MUFU.EX2 R51, R12 ;  /* 0x0000000c00337308 */ /* 0x0004e60000000800 */
[C---:B------:R-:W-:Y:S01]  /*69f0*/  HMMA.16816.F32 R72, R4.reuse, R36, R72 ;  /* 0x000000240448723c */ /* 0x040fe20000001848 */
[----:B------:R-:W4:Y:S07]  /*6a00*/  MUFU.EX2 R45, R45 ;  /* 0x0000002d002d7308 */ /* 0x000f2e0000000800 */
[C---:B------:R-:W-:Y:S01]  /*6a10*/  HMMA.16816.F32 R76, R4.reuse, R38, R76 ;  /* 0x00000026044c723c */ /* 0x040fe2000000184c */
[----:B------:R-:W5:Y:S07]  /*6a20*/  LDSM.16.MT88.4 R36, [R142+0xd000] ;  /* 0x00d000008e24783b */ /* 0x000f6e0000004200 */
[C---:B------:R-:W-:Y:S01]  /*6a30*/  HMMA.16816.F32 R116, R4.reuse, R14, R116 ;  /* 0x0000000e0474723c */ /* 0x040fe20000001874 */
[----:B--2---:R-:W2:Y:S07]  /*6a40*/  LDSM.16.MT88.4 R12, [R67+0x11000] ;  /* 0x01100000430c783b */ /* 0x004eae0000004200 */
[C---:B------:R-:W-:Y:S08]  /*6a50*/  HMMA.16816.F32 R96, R4.reuse, R16, R96 ;  /* 0x000000100460723c */ /* 0x040ff00000001860 */
[C---:B-1----:R-:W-:Y:S08]  /*6a60*/  HMMA.16816.F32 R124, R4.reuse, R8, R124 ;  /* 0x00000008047c723c */ /* 0x042ff0000000187c */
[C---:B------:R-:W-:Y:S01]  /*6a70*/  HMMA.16816.F32 R120, R4.reuse, R10, R120 ;  /* 0x0000000a0478723c */ /* 0x040fe20000001878 */
[----:B------:R-:W1:Y:S07]  /*6a80*/  LDSM.16.MT88.4 R8, [R49+0x11000] ;  /* 0x011000003108783b */ /* 0x000e6e0000004200 */
[C---:B------:R-:W-:Y:S01]  /*6a90*/  HMMA.16816.F32 R100, R4.reuse, R18, R100 ;  /* 0x000000120464723c */ /* 0x040fe20000001864 */
[----:B------:R-:W1:Y:S07]  /*6aa0*/  LDSM.16.MT88.4 R16, [R44+0xd000] ;  /* 0x00d000002c10783b */ /* 0x000e6e0000004200 */
[C---:B------:R-:W-:Y:S08]  /*6ab0*/  HMMA.16816.F32 R104, R4.reuse, R32, R104 ;  /* 0x000000200468723c */ /* 0x040ff00000001868 */
[C---:B------:R-:W-:Y:S01]  /*6ac0*/  HMMA.16816.F32 R108, R4.reuse, R34, R108 ;  /* 0x00000022046c723c */ /* 0x040fe2000000186c */
[----:B------:R-:W1:Y:S07]  /*6ad0*/  LDSM.16.MT88.4 R32, [R142+0x11000] ;  /* 0x011000008e20783b */ /* 0x000e6e0000004200 */
[C---:B------:R-:W-:Y:S08]  /*6ae0*/  HMMA.16816.F32 R128, R4.reuse, R28, R128 ;  /* 0x0000001c0480723c */ /* 0x040ff00000001880 */
[C---:B------:R-:W-:Y:S01]  /*6af0*/  HMMA.16816.F32 R68, R4.reuse, R30, R68 ;  /* 0x0000001e0444723c */ /* 0x040fe20000001844 */
[----:B------:R-:W1:Y:S07]  /*6b00*/  LDSM.16.MT88.4 R28, [R67+0xd000] ;  /* 0x00d00000431c783b */ /* 0x000e6e0000004200 */
[C---:B------:R-:W-:Y:S08]  /*6b10*/  HMMA.16816.F32 R80, R4.reuse, R20, R80 ;  /* 0x000000140450723c */ /* 0x040ff00000001850 */
[----:B------:R-:W-:Y:S01]  /*6b20*/  HMMA.16816.F32 R84, R4, R22, R84 ;  /* 0x000000160454723c */ /* 0x000fe20000001854 */
[----:B------:R-:W1:Y:S01]  /*6b30*/  LDSM.16.MT88.4 R20, [R49+0xd000] ;  /* 0x00d000003114783b */ /* 0x000e620000004200 */
[----:B------:R-:W-:Y:S01]  /*6b40*/  F2FP.F16.F32.PACK_AB R4, R53, R54 ;  /* 0x000000363504723e */ /* 0x000fe200000000ff */
[----:B------:R-:W-:Y:S01]  /*6b50*/  FADD.FTZ R54, R54, R57 ;  /* 0x0000003936367221 */ /* 0x000fe20000010000 */
[----:B---3--:R-:W-:-:S02]  /*6b60*/  F2FP.F16.F32.PACK_AB R5, R50, R51 ;  /* 0x000000333205723e */ /* 0x008fc400000000ff */
[----:B------:R-:W-:Y:S01]  /*6b70*/  F2FP.F16.F32.PACK_AB R6, R47, R48 ;  /* 0x000000302f06723e */ /* 0x000fe200000000ff */
[----:B------:R-:W-:Y:S01]  /*6b80*/  FADD.FTZ R53, R53, R54 ;  /* 0x0000003635357221 */ /* 0x000fe20000010000 */
[----:B----4-:R-:W-:-:S03]  /*6b90*/  F2FP.F16.F32.PACK_AB R7, R45, R46 ;  /* 0x0000002e2d07723e */ /* 0x010fc600000000ff */
[----:B------:R-:W-:-:S04]  /*6ba0*/  FADD.FTZ R48, R48, R53 ;  /* 0x0000003530307221 */ /* 0x000fc80000010000 */
[----:B-----5:R-:W-:Y:S01]  /*6bb0*/  HMMA.16816.F32 R72, R4, R36, R72 ;  /* 0x000000240448723c */ /* 0x020fe20000001848 */
[----:B------:R-:W-:-:S07]  /*6bc0*/  FADD.FTZ R47, R47, R48 ;  /* 0x000000302f2f7221 */ /* 0x000fce0000010000 */
[C---:B------:R-:W-:Y:S01]  /*6bd0*/  HMMA.16816.F32 R76, R4.reuse, R38, R76 ;  /* 0x00000026044c723c */ /* 0x040fe2000000184c */
[----:B------:R-:W3:Y:S07]  /*6be0*/  LDSM.16.MT88.4 R36, [R142+0xd800] ;  /* 0x00d800008e24783b */ /* 0x000eee0000004200 */
[C---:B--2---:R-:W-:Y:S01]  /*6bf0*/  HMMA.16816.F32 R96, R4.reuse, R12, R96 ;  /* 0x0000000c0460723c */ /* 0x044fe20000001860 */
[----:B------:R-:W-:Y:S02]  /*6c00*/  FFMA.FTZ R12, R175, UR4, -R144 ;  /* 0x00000004af0c7c23 */ /* 0x000fe40008010890 */
[----:B------:R-:W2:Y:S04]  /*6c10*/  MUFU.EX2 R175, R235 ;  /* 0x000000eb00af7308 */ /* 0x000ea80000000800 */
[----:B------:R4:W5:Y:S01]  /*6c20*/  MUFU.EX2 R173, R12 ;  /* 0x0000000c00ad7308 */ /* 0x0009620000000800 */
[C---:B------:R-:W-:Y:S08]  /*6c30*/  HMMA.16816.F32 R100, R4.reuse, R14, R100 ;  /* 0x0000000e0464723c */ /* 0x040ff00000001864 */
[C---:B-1----:R-:W-:Y:S01]  /*6c40*/  HMMA.16816.F32 R112, R4.reuse, R8, R112 ;  /* 0x000000080470723c */ /* 0x042fe20000001870 */
[----:B----4-:R-:W1:Y:S07]  /*6c50*/  LDSM.16.MT88.4 R12, [R67+0x11800] ;  /* 0x01180000430c783b */ /* 0x010e6e0000004200 */
[C---:B------:R-:W-:Y:S01]  /*6c60*/  HMMA.16816.F32 R116, R4.reuse, R10, R116 ;  /* 0x0000000a0474723c */ /* 0x040fe20000001874 */
[----:B------:R-:W4:Y:S07]  /*6c70*/  LDSM.16.MT88.4 R8, [R49+0x11800] ;  /* 0x011800003108783b */ /* 0x000f2e0000004200 */
[C---:B------:R-:W-:Y:S08]  /*6c80*/  HMMA.16816.F32 R88, R4.reuse, R16, R88 ;  /* 0x000000100458723c */ /* 0x040ff00000001858 */
        /* <DEDUP_REMOVED lines=11> */
[----:B------:R-:W-:Y:S01]  /*6d40*/  HMMA.16816.F32 R124, R4, R40, R124 ;  /* 0x00000028047c723c */ /* 0x000fe2000000187c */
[----:B------:R-:W-:-:S02]  /*6d50*/  FFMA.FTZ R40, R217, UR4, -R140 ;  /* 0x00000004d9287c23 */ /* 0x000fc4000801088c */
[----:B------:R-:W4:Y:S04]  /*6d60*/  MUFU.EX2 R217, R221 ;  /* 0x000000dd00d97308 */ /* 0x000f280000000800 */
[----:B------:R3:W4:Y:S01]  /*6d70*/  MUFU.EX2 R207, R40 ;  /* 0x0000002800cf7308 */ /* 0x0007220000000800 */
[----:B------:R-:W-:Y:S01]  /*6d80*/  HMMA.16816.F32 R120, R4, R42, R120 ;  /* 0x0000002a0478723c */ /* 0x000fe20000001878 */
[----:B--2---:R-:W-:Y:S01]  /*6d90*/  F2FP.F16.F32.PACK_AB R4, R175, R146 ;  /* 0x00000092af04723e */ /* 0x004fe200000000ff */
[----:B------:R-:W-:Y:S01]  /*6da0*/  FADD.FTZ R146, R146, R47 ;  /* 0x0000002f92927221 */ /* 0x000fe20000010000 */
[----:B------:R-:W-:Y:S02]  /*6db0*/  F2FP.F16.F32.PACK_AB R5, R152, R177 ;  /* 0x000000b19805723e */ /* 0x000fe400000000ff */
[----:B-----5:R-:W-:-:S02]  /*6dc0*/  F2FP.F16.F32.PACK_AB R6, R148, R173 ;  /* 0x000000ad9406723e */ /* 0x020fc400000000ff */
[----:B------:R-:W-:Y:S01]  /*6dd0*/  F2FP.F16.F32.PACK_AB R7, R179, R150 ;  /* 0x00000096b307723e */ /* 0x000fe200000000ff */
[----:B---3--:R-:W-:Y:S06]  /*6de0*/  LDSM.16.MT88.4 R40, [R49+0x12000] ;  /* 0x012000003128783b */ /* 0x008fec0000004200 */
[C---:B------:R-:W-:Y:S08]  /*6df0*/  HMMA.16816.F32 R72, R4.reuse, R36, R72 ;  /* 0x000000240448723c */ /* 0x040ff00000001848 */
[C---:B------:R-:W-:Y:S01]  /*6e00*/  HMMA.16816.F32 R76, R4.reuse, R38, R76 ;  /* 0x00000026044c723c */ /* 0x040fe2000000184c */
[----:B------:R-:W2:Y:S07]  /*6e10*/  LDSM.16.MT88.4 R36, [R44+0x11800] ;  /* 0x011800002c24783b */ /* 0x000eae0000004200 */
[C---:B-1----:R-:W-:Y:S08]  /*6e20*/  HMMA.16816.F32 R96, R4.reuse, R12, R96 ;  /* 0x0000000c0460723c */ /* 0x042ff00000001860 */
[C---:B------:R-:W-:Y:S01]  /*6e30*/  HMMA.16816.F32 R100, R4.reuse, R14, R100 ;  /* 0x0000000e0464723c */ /* 0x040fe20000001864 */
[----:B------:R-:W1:Y:S07]  /*6e40*/  LDSM.16.MT88.4 R12, [R44+0xe000] ;  /* 0x00e000002c0c783b */ /* 0x000e6e0000004200 */
[C---:B----4-:R-:W-:Y:S08]  /*6e50*/  HMMA.16816.F32 R112, R4.reuse, R8, R112 ;  /* 0x000000080470723c */ /* 0x050ff00000001870 */
[C---:B------:R-:W-:Y:S01]  /*6e60*/  HMMA.16816.F32 R116, R4.reuse, R10, R116 ;  /* 0x0000000a0474723c */ /* 0x040fe20000001874 */
[----:B------:R-:W3:Y:S07]  /*6e70*/  LDSM.16.MT88.4 R8, [R67+0x12000] ;  /* 0x012000004308783b */ /* 0x000eee0000004200 */
[C---:B------:R-:W-:Y:S08]  /*6e80*/  HMMA.16816.F32 R88, R4.reuse, R16, R88 ;  /* 0x000000100458723c */ /* 0x040ff00000001858 */
[C---:B------:R-:W-:Y:S01]  /*6e90*/  HMMA.16816.F32 R92, R4.reuse, R18, R92 ;  /* 0x00000012045c723c */ /* 0x040fe2000000185c */
[----:B------:R-:W-:Y:S07]  /*6ea0*/  LDSM.16.MT88.4 R16, [R49+0xe000] ;  /* 0x00e000003110783b */ /* 0x000fee0000004200 */
        /* <DEDUP_REMOVED lines=8> */
[----:B------:R-:W4:Y:S07]  /*6f30*/  LDSM.16.MT88.4 R20, [R67+0xe000] ;  /* 0x00e000004314783b */ /* 0x000f2e0000004200 */
[C---:B--2---:R-:W-:Y:S08]  /*6f40*/  HMMA.16816.F32 R124, R4.reuse, R36, R124 ;  /* 0x00000024047c723c */ /* 0x044ff0000000187c */
[----:B------:R-:W-:Y:S01]  /*6f50*/  HMMA.16816.F32 R120, R4, R38, R120 ;  /* 0x000000260478723c */ /* 0x000fe20000001878 */
[----:B------:R-:W-:Y:S01]  /*6f60*/  F2FP.F16.F32.PACK_AB R4, R154, R191 ;  /* 0x000000bf9a04723e */ /* 0x000fe200000000ff */
[----:B------:R-:W-:Y:S01]  /*6f70*/  LDSM.16.MT88.4 R36, [R142+0xe800] ;  /* 0x00e800008e24783b */ /* 0x000fe20000004200 */
[----:B------:R-:W-:-:S02]  /*6f80*/  F2FP.F16.F32.PACK_AB R5, R217, R158 ;  /* 0x0000009ed905723e */ /* 0x000fc400000000ff */
[----:B------:R-:W-:Y:S02]  /*6f90*/  F2FP.F16.F32.PACK_AB R6, R156, R193 ;  /* 0x000000c19c06723e */ /* 0x000fe400000000ff */
[----:B------:R-:W-:-:S07]  /*6fa0*/  F2FP.F16.F32.PACK_AB R7, R160, R207 ;  /* 0x000000cfa007723e */ /* 0x000fce00000000ff */
[C---:B-1----:R-:W-:Y:S08]  /*6fb0*/  HMMA.16816.F32 R88, R4.reuse, R12, R88 ;  /* 0x0000000c0458723c */ /* 0x042ff00000001858 */
[C---:B------:R-:W-:Y:S01]  /*6fc0*/  HMMA.16816.F32 R92, R4.reuse, R14, R92 ;  /* 0x0000000e045c723c */ /* 0x040fe2000000185c */
[----:B------:R-:W1:Y:S07]  /*6fd0*/  LDSM.16.MT88.4 R12, [R44+0x12000] ;  /* 0x012000002c0c783b */ /* 0x000e6e0000004200 */
[C---:B---3--:R-:W-:Y:S08]  /*6fe0*/  HMMA.16816.F32 R96, R4.reuse, R8, R96 ;  /* 0x000000080460723c */ /* 0x048ff00000001860 */
[C---:B------:R-:W-:Y:S01]  /*6ff0*/  HMMA.16816.F32 R100, R4.reuse, R10, R100 ;  /* 0x0000000a0464723c */ /* 0x040fe20000001864 */
[----:B------:R-:W2:Y:S07]  /*7000*/  LDSM.16.MT88.4 R8, [R44+0xe800] ;  /* 0x00e800002c08783b */ /* 0x000eae0000004200 */
[C---:B------:R-:W-:Y:S01]  /*7010*/  HMMA.16816.F32 R112, R4.reuse, R40, R112 ;  /* 0x000000280470723c */ /* 0x040fe20000001870 */
[----:B------:R-:W-:Y:S01]  /*7020*/  FFMA.FTZ R40, R183, UR4, -R140 ;  /* 0x00000004b7287c23 */ /* 0x000fe2000801088c */
[----:B------:R-:W3:Y:S05]  /*7030*/  MUFU.EX2 R41, R185 ;  /* 0x000000b900297308 */ /* 0x000eea0000000800 */
[----:B------:R-:W-:Y:S01]  /*7040*/  MUFU.EX2 R40, R40 ;  /* 0x0000002800287308 */ /* 0x000fe20000000800 */
[----:B------:R-:W-:Y:S01]  /*7050*/  HMMA.16816.F32 R116, R4, R42, R116 ;  /* 0x0000002a0474723c */ /* 0x000fe20000001874 */
[----:B------:R-:W-:-:S02]  /*7060*/  FFMA.FTZ R42, R171, UR4, -R144 ;  /* 0x00000004ab2a7c23 */ /* 0x000fc40008010890 */
[----:B------:R-:W5:Y:S04]  /*7070*/  MUFU.EX2 R43, R181 ;  /* 0x000000b5002b7308 */ /* 0x000f680000000800 */
[----:B------:R-:W2:Y:S01]  /*7080*/  MUFU.EX2 R42, R42 ;  /* 0x0000002a002a7308 */ /* 0x000ea20000000800 */
[C---:B----4-:R-:W-:Y:S08]  /*7090*/  HMMA.16816.F32 R128, R4.reuse, R20, R128 ;  /* 0x000000140480723c */ /* 0x050ff00000001880 */
[C---:B------:R-:W-:Y:S01]  /*70a0*/  HMMA.16816.F32 R68, R4.reuse, R22, R68 ;  /* 0x000000160444723c */ /* 0x040fe20000001844 */
[----:B------:R-:W4:Y:S07]  /*70b0*/  LDSM.16.MT88.4 R20, [R49+0xe800] ;  /* 0x00e800003114783b */ /* 0x000f2e0000004200 */
        /* <DEDUP_REMOVED lines=9> */
[C---:B-1----:R-:W-:Y:S08]  /*7150*/  HMMA.16816.F32 R124, R4.reuse, R12, R124 ;  /* 0x0000000c047c723c */ /* 0x042ff0000000187c */
[----:B------:R-:W-:Y:S01]  /*7160*/  HMMA.16816.F32 R120, R4, R14, R120 ;  /* 0x0000000e0478723c */ /* 0x000fe20000001878 */
[----:B------:R-:W1:Y:S01]  /*7170*/  LDSM.16.MT88.4 R12, [R49+0x12800] ;  /* 0x01280000310c783b */ /* 0x000e620000004200 */
[----:B------:R-:W-:-:S02]  /*7180*/  F2FP.F16.F32.PACK_AB R4, R195, R162 ;  /* 0x000000a2c304723e */ /* 0x000fc400000000ff */
[----:B---3--:R-:W-:Y:S02]  /*7190*/  F2FP.F16.F32.PACK_AB R5, R41, R166 ;  /* 0x000000a62905723e */ /* 0x008fe400000000ff */
[----:B------:R-:W-:Y:S02]  /*71a0*/  F2FP.F16.F32.PACK_AB R6, R187, R164 ;  /* 0x000000a4bb06723e */ /* 0x000fe400000000ff */
[----:B-----5:R-:W-:-:S07]  /*71b0*/  F2FP.F16.F32.PACK_AB R7, R43, R40 ;  /* 0x000000282b07723e */ /* 0x020fce00000000ff */
[C---:B--2---:R-:W-:Y:S08]  /*71c0*/  HMMA.16816.F32 R88, R4.reuse, R8, R88 ;  /* 0x000000080458723c */ /* 0x044ff00000001858 */
[C---:B------:R-:W-:Y:S01]  /*71d0*/  HMMA.16816.F32 R92, R4.reuse, R10, R92 ;  /* 0x0000000a045c723c */ /* 0x040fe2000000185c */
[----:B------:R-:W2:Y:S07]  /*71e0*/  LDSM.16.MT88.4 R8, [R44+0x12800] ;  /* 0x012800002c08783b */ /* 0x000eae0000004200 */
[C---:B----4-:R-:W-:Y:S08]  /*71f0*/  HMMA.16816.F32 R80, R4.reuse, R20, R80 ;  /* 0x000000140450723c */ /* 0x050ff00000001850 */
[C---:B------:R-:W-:Y:S01]  /*7200*/  HMMA.16816.F32 R84, R4.reuse, R22, R84 ;  /* 0x000000160454723c */ /* 0x040fe20000001854 */
[----:B------:R-:W3:Y:S07]  /*7210*/  LDSM.16.MT88.4 R20, [R49+0xf000] ;  /* 0x00f000003114783b */ /* 0x000eee0000004200 */
[C---:B-1----:R-:W-:Y:S08]  /*7220*/  HMMA.16816.F32 R112, R4.reuse, R12, R112 ;  /* 0x0000000c0470723c */ /* 0x042ff00000001870 */
[C---:B------:R-:W-:Y:S01]  /*7230*/  HMMA.16816.F32 R116, R4.reuse, R14, R116 ;  /* 0x0000000e0474723c */ /* 0x040fe20000001874 */
[----:B------:R-:W1:Y:S07]  /*7240*/  LDSM.16.MT88.4 R12, [R67+0x13000] ;  /* 0x01300000430c783b */ /* 0x000e6e0000004200 */
[C---:B------:R-:W-:Y:S08]  /*7250*/  HMMA.16816.F32 R104, R4.reuse, R32, R104 ;  /* 0x000000200468723c */ /* 0x040ff00000001868 */
[C---:B--2---:R-:W-:Y:S08]  /*7260*/  HMMA.16816.F32 R124, R4.reuse, R8, R124 ;  /* 0x00000008047c723c */ /* 0x044ff0000000187c */
[C---:B------:R-:W-:Y:S01]  /*7270*/  HMMA.16816.F32 R120, R4.reuse, R10, R120 ;  /* 0x0000000a0478723c */ /* 0x040fe20000001878 */
[----:B------:R-:W2:Y:S07]  /*7280*/  LDSM.16.MT88.4 R8, [R49+0x13000] ;  /* 0x013000003108783b */ /* 0x000eae0000004200 */
[C---:B------:R-:W-:Y:S01]  /*7290*/  HMMA.16816.F32 R108, R4.reuse, R34, R108 ;  /* 0x00000022046c723c */ /* 0x040fe2000000186c */
[----:B------:R-:W4:Y:S07]  /*72a0*/  LDSM.16.MT88.4 R32, [R142+0x13000] ;  /* 0x013000008e20783b */ /* 0x000f2e0000004200 */
[C---:B------:R-:W-:Y:S08]  /*72b0*/  HMMA.16816.F32 R128, R4.reuse, R28, R128 ;  /* 0x0000001c0480723c */ /* 0x040ff00000001880 */
[C---:B------:R-:W-:Y:S01]  /*72c0*/  HMMA.16816.F32 R68, R4.reuse, R30, R68 ;  /* 0x0000001e0444723c */ /* 0x040fe20000001844 */
[----:B------:R-:W5:Y:S07]  /*72d0*/  LDSM.16.MT88.4 R28, [R67+0xf000] ;  /* 0x00f00000431c783b */ /* 0x000f6e0000004200 */
[C---:B------:R-:W-:Y:S08]  /*72e0*/  HMMA.16816.F32 R96, R4.reuse, R16, R96 ;  /* 0x000000100460723c */ /* 0x040ff00000001860 */
[C---:B------:R-:W-:Y:S01]  /*72f0*/  HMMA.16816.F32 R100, R4.reuse, R18, R100 ;  /* 0x000000120464723c */ /* 0x040fe20000001864 */
[----:B------:R-:W5:Y:S07]  /*7300*/  LDSM.16.MT88.4 R16, [R44+0xf000] ;  /* 0x00f000002c10783b */ /* 0x000f6e0000004200 */
[C---:B------:R-:W-:Y:S08]  /*7310*/  HMMA.16816.F32 R72, R4.reuse, R36, R72 ;  /* 0x000000240448723c */ /* 0x040ff00000001848 */
[----:B------:R-:W-:Y:S01]  /*7320*/  HMMA.16816.F32 R76, R4, R38, R76 ;  /* 0x00000026044c723c */ /* 0x000fe2000000184c */
[----:B------:R-:W-:Y:S01]  /*7330*/  F2FP.F16.F32.PACK_AB R4, R167, R42 ;  /* 0x0000002aa704723e */ /* 0x000fe200000000ff */
[----:B------:R-:W5:Y:S01]  /*7340*/  LDSM.16.MT88.4 R36, [R142+0xf000] ;  /* 0x00f000008e24783b */ /* 0x000f620000004200 */
[----:B------:R-:W-:-:S02]  /*7350*/  F2FP.F16.F32.PACK_AB R5, R170, R161 ;  /* 0x000000a1aa05723e */ /* 0x000fc400000000ff */
[----:B------:R-:W-:Y:S02]  /*7360*/  F2FP.F16.F32.PACK_AB R6, R168, R165 ;  /* 0x000000a5a806723e */ /* 0x000fe400000000ff */
[----:B------:R-:W-:-:S07]  /*7370*/  F2FP.F16.F32.PACK_AB R7, R172, R157 ;  /* 0x0000009dac07723e */ /* 0x000fce00000000ff */
[C---:B---3--:R-:W-:Y:S08]  /*7380*/  HMMA.16816.F32 R80, R4.reuse, R20, R80 ;  /* 0x000000140450723c */ /* 0x048ff00000001850 */
[C---:B------:R-:W-:Y:S01]  /*7390*/  HMMA.16816.F32 R84, R4.reuse, R22, R84 ;  /* 0x000000160454723c */ /* 0x040fe20000001854 */
[----:B------:R-:W3:Y:S07]  /*73a0*/  LDSM.16.MT88.4 R20, [R44+0x13000] ;  /* 0x013000002c14783b */ /* 0x000eee0000004200 */
[C---:B-1----:R-:W-:Y:S08]  /*73b0*/  HMMA.16816.F32 R96, R4.reuse, R12, R96 ;  /* 0x0000000c0460723c */ /* 0x042ff00000001860 */
[C---:B------:R-:W-:Y:S01]  /*73c0*/  HMMA.16816.F32 R100, R4.reuse, R14, R100 ;  /* 0x0000000e0464723c */ /* 0x040fe20000001864 */
[----:B------:R-:W1:Y:S07]  /*73d0*/  LDSM.16.MT88.4 R12, [R142+0x13800] ;  /* 0x013800008e0c783b */ /* 0x000e6e0000004200 */
[C---:B--2---:R-:W-:Y:S08]  /*73e0*/  HMMA.16816.F32 R112, R4.reuse, R8, R112 ;  /* 0x000000080470723c */ /* 0x044ff00000001870 */
[C---:B------:R-:W-:Y:S01]  /*73f0*/  HMMA.16816.F32 R116, R4.reuse, R10, R116 ;  /* 0x0000000a0474723c */ /* 0x040fe20000001874 */
[----:B------:R-:W2:Y:S07]  /*7400*/  LDSM.16.MT88.4 R8, [R67+0xf800] ;  /* 0x00f800004308783b */ /* 0x000eae0000004200 */
[----:B----4-:R-:W-:Y:S01]  /*7410*/  HMMA.16816.F32 R104, R4, R32, R104 ;  /* 0x000000200468723c */ /* 0x010fe20000001868 */
[--C-:B------:R-:W-:Y:S01]  /*7420*/  FFMA.FTZ R32, R145, UR4, -R140.reuse ;  /* 0x0000000491207c23 */ /* 0x100fe2000801088c */
[----:B------:R-:W-:-:S05]  /*7430*/  FFMA.FTZ R33, R143, UR4, -R140 ;  /* 0x000000048f217c23 */ /* 0x000fca000801088c */
[----:B------:R-:W-:Y:S01]  /*7440*/  MUFU.EX2 R32, R32 ;  /* 0x0000002000207308 */ /* 0x000fe20000000800 */
[C---:B------:R-:W-:Y:S01]  /*7450*/  HMMA.16816.F32 R108, R4.reuse, R34, R108 ;  /* 0x00000022046c723c */ /* 0x040fe2000000186c */
[----:B------:R-:W-:Y:S02]  /*7460*/  FFMA.FTZ R34, R141, UR4, -R140 ;  /* 0x000000048d227c23 */ /* 0x000fe4000801088c */
[----:B------:R-:W-:Y:S04]  /*7470*/  MUFU.EX2 R33, R33 ;  /* 0x0000002100217308 */ /* 0x000fe80000000800 */
[----:B------:R-:W-:Y:S01]  /*7480*/  MUFU.EX2 R34, R34 ;  /* 0x0000002200227308 */ /* 0x000fe20000000800 */
[----:B-----5:R-:W-:Y:S01]  /*7490*/  HMMA.16816.F32 R128, R4, R28, R128 ;  /* 0x0000001c0480723c */ /* 0x020fe20000001880 */
[--C-:B------:R-:W-:Y:S01]  /*74a0*/  FFMA.FTZ R28, R155, UR4, -R144.reuse ;  /* 0x000000049b1c7c23 */ /* 0x100fe20008010890 */
[----:B------:R-:W-:-:S05]  /*74b0*/  FFMA.FTZ R29, R153, UR4, -R144 ;  /* 0x00000004991d7c23 */ /* 0x000fca0008010890 */
[----:B------:R-:W-:Y:S01]  /*74c0*/  MUFU.EX2 R28, R28 ;  /* 0x0000001c001c7308 */ /* 0x000fe20000000800 */
[C---:B------:R-:W-:Y:S01]  /*74d0*/  HMMA.16816.F32 R68, R4.reuse, R30, R68 ;  /* 0x0000001e0444723c */ /* 0x040fe20000001844 */
[----:B------:R-:W-:Y:S01]  /*74e0*/  FFMA.FTZ R30, R151, UR4, -R144 ;  /* 0x00000004971e7c23 */ /* 0x000fe20008010890 */
[----:B------:R-:W-:Y:S01]  /*74f0*/  FFMA.FTZ R31, R147, UR4, -R140 ;  /* 0x00000004931f7c23 */ /* 0x000fe2000801088c */
[----:B------:R-:W4:Y:S04]  /*7500*/  MUFU.EX2 R29, R29 ;  /* 0x0000001d001d7308 */ /* 0x000f280000000800 */
[----:B------:R-:W-:Y:S01]  /*7510*/  MUFU.EX2 R30, R30 ;  /* 0x0000001e001e7308 */ /* 0x000fe20000000800 */
[C---:B------:R-:W-:Y:S03]  /*7520*/  HMMA.16816.F32 R88, R4.reuse, R16, R88 ;  /* 0x000000100458723c */ /* 0x040fe60000001858 */
[----:B------:R-:W5:Y:S05]  /*7530*/  MUFU.EX2 R31, R31 ;  /* 0x0000001f001f7308 */ /* 0x000f6a0000000800 */
[C---:B------:R-:W-:Y:S01]  /*7540*/  HMMA.16816.F32 R92, R4.reuse, R18, R92 ;  /* 0x00000012045c723c */ /* 0x040fe2000000185c */
[----:B------:R-:W2:Y:S07]  /*7550*/  LDSM.16.MT88.4 R16, [R142+0xf800] ;  /* 0x00f800008e10783b */ /* 0x000eae0000004200 */
[C---:B------:R-:W-:Y:S08]  /*7560*/  HMMA.16816.F32 R72, R4.reuse, R36, R72 ;  /* 0x000000240448723c */ /* 0x040ff00000001848 */
[C---:B------:R-:W-:Y:S08]  /*7570*/  HMMA.16816.F32 R76, R4.reuse, R38, R76 ;  /* 0x00000026044c723c */ /* 0x040ff0000000184c */
[----:B---3--:R-:W-:Y:S01]  /*7580*/  HMMA.16816.F32 R124, R4, R20, R124 ;  /* 0x00000014047c723c */ /* 0x008fe2000000187c */
[----:B------:R-:W-:-:S04]  /*7590*/  FADD.FTZ R20, R56, R59 ;  /* 0x0000003b38147221 */ /* 0x000fc80000010000 */
[----:B------:R-:W-:-:S03]  /*75a0*/  FADD.FTZ R20, R55, R20 ;  /* 0x0000001437147221 */ /* 0x000fc60000010000 */
[----:B------:R-:W-:Y:S01]  /*75b0*/  HMMA.16816.F32 R120, R4, R22, R120 ;  /* 0x000000160478723c */ /* 0x000fe20000001878 */
[----:B----4-:R-:W-:Y:S01]  /*75c0*/  F2FP.F16.F32.PACK_AB R4, R29, R28 ;  /* 0x0000001c1d04723e */ /* 0x010fe200000000ff */
[----:B------:R-:W-:Y:S01]  /*75d0*/  FADD.FTZ R21, R51, R20 ;  /* 0x0000001433157221 */ /* 0x000fe20000010000 */
[----:B-----5:R-:W-:Y:S02]  /*75e0*/  F2FP.F16.F32.PACK_AB R5, R32, R31 ;  /* 0x0000001f2005723e */ /* 0x020fe400000000ff */
[----:B------:R-:W-:Y:S01]  /*75f0*/  F2FP.F16.F32.PACK_AB R6, R223, R30 ;  /* 0x0000001edf06723e */ /* 0x000fe200000000ff */
[----:B------:R-:W-:Y:S01]  /*7600*/  FADD.FTZ R21, R50, R21 ;  /* 0x0000001532157221 */ /* 0x000fe20000010000 */
[----:B------:R-:W-:-:S03]  /*7610*/  F2FP.F16.F32.PACK_AB R7, R34, R33 ;  /* 0x000000212207723e */ /* 0x000fc600000000ff */
[----:B------:R-:W-:-:S04]  /*7620*/  FADD.FTZ R20, R46, R21 ;  /* 0x000000152e147221 */ /* 0x000fc80000010000 */
[----:B-1----:R-:W-:Y:S01]  /*7630*/  HMMA.16816.F32 R104, R4, R12, R104 ;  /* 0x0000000c0468723c */ /* 0x002fe20000001868 */
[----:B------:R-:W-:-:S04]  /*7640*/  FADD.FTZ R20, R45, R20 ;  /* 0x000000142d147221 */ /* 0x000fc80000010000 */
[----:B------:R-:W-:Y:S01]  /*7650*/  FADD.FTZ R21, R177, R20 ;  /* 0x00000014b1157221 */ /* 0x000fe20000010000 */
[----:B------:R-:W-:Y:S02]  /*7660*/  FADD.FTZ R20, R175, R146 ;  /* 0x00000092af147221 */ /* 0x000fe40000010000 */
[----:B------:R-:W-:Y:S01]  /*7670*/  HMMA.16816.F32 R108, R4, R14, R108 ;  /* 0x0000000e046c723c */ /* 0x000fe2000000186c */
[----:B------:R-:W1:Y:S01]  /*7680*/  LDSM.16.MT88.4 R12, [R49+0xf800] ;  /* 0x00f80000310c783b */ /* 0x000e620000004200 */
[----:B------:R-:W-:Y:S01]  /*7690*/  FADD.FTZ R21, R152, R21 ;  /* 0x0000001598157221 */ /* 0x000fe20000010000 */
[----:B------:R-:W-:-:S03]  /*76a0*/  FADD.FTZ R173, R173, R20 ;  /* 0x00000014adad7221 */ /* 0x000fc60000010000 */
[----:B------:R-:W-:Y:S01]  /*76b0*/  FADD.FTZ R150, R150, R21 ;  /* 0x0000001596967221 */ /* 0x000fe20000010000 */
[----:B------:R-:W-:Y:S01]  /*76c0*/  FADD.FTZ R148, R148, R173 ;  /* 0x000000ad94947221 */ /* 0x000fe20000010000 */
[----:B--2---:R-:W-:Y:S02]  /*76d0*/  HMMA.16816.F32 R128, R4, R8, R128 ;  /* 0x000000080480723c */ /* 0x004fe40000001880 */
[----:B------:R-:W-:Y:S01]  /*76e0*/  FADD.FTZ R179, R179, R150 ;  /* 0x00000096b3b37221 */ /* 0x000fe20000010000 */
[----:B------:R-:W-:-:S04]  /*76f0*/  FADD.FTZ R191, R191, R148 ;  /* 0x00000094bfbf7221 */ /* 0x000fc80000010000 */
[----:B------:R-:W-:Y:S01]  /*7700*/  FADD.FTZ R154, R154, R191 ;  /* 0x000000bf9a9a7221 */ /* 0x000fe20000010000 */
[C---:B------:R-:W-:Y:S01]  /*7710*/  HMMA.16816.F32 R68, R4.reuse, R10, R68 ;  /* 0x0000000a0444723c */ /* 0x040fe20000001844 */
[----:B------:R-:W2:Y:S07]  /*7720*/  LDSM.16.MT88.4 R8, [R49+0x13800] ;  /* 0x013800003108783b */ /* 0x000eae0000004200 */
[C---:B------:R-:W-:Y:S08]  /*7730*/  HMMA.16816.F32 R72, R4.reuse, R16, R72 ;  /* 0x000000100448723c */ /* 0x040ff00000001848 */
[C---:B------:R-:W-:Y:S01]  /*7740*/  HMMA.16816.F32 R76, R4.reuse, R18, R76 ;  /* 0x00000012044c723c */ /* 0x040fe2000000184c */
[----:B------:R-:W3:Y:S07]  /*7750*/  LDSM.16.MT88.4 R16, [R67+0x13800] ;  /* 0x013800004310783b */ /* 0x000eee0000004200 */
[----:B-1----:R-:W-:Y:S01]  /*7760*/  HMMA.16816.F32 R80, R4, R12, R80 ;  /* 0x0000000c0450723c */ /* 0x002fe20000001850 */
[----:B------:R-:W-:-:S04]  /*7770*/  FADD.FTZ R12, R158, R179 ;  /* 0x000000b39e0c7221 */ /* 0x000fc80000010000 */
[----:B------:R-:W-:-:S03]  /*7780*/  FADD.FTZ R12, R217, R12 ;  /* 0x0000000cd90c7221 */ /* 0x000fc60000010000 */
[----:B------:R-:W-:Y:S01]  /*7790*/  HMMA.16816.F32 R84, R4, R14, R84 ;  /* 0x0000000e0454723c */ /* 0x000fe20000001854 */
[----:B------:R-:W-:-:S04]  /*77a0*/  FADD.FTZ R13, R207, R12 ;  /* 0x0000000ccf0d7221 */ /* 0x000fc80000010000 */
[----:B------:R-:W-:-:S03]  /*77b0*/  FADD.FTZ R13, R160, R13 ;  /* 0x0000000da00d7221 */ /* 0x000fc60000010000 */
[----:B--2---:R-:W-:Y:S01]  /*77c0*/  HMMA.16816.F32 R112, R4, R8, R112 ;  /* 0x000000080470723c */ /* 0x004fe20000001870 */
[----:B------:R-:W-:Y:S01]  /*77d0*/  FADD.FTZ R9, R193, R154 ;  /* 0x0000009ac1097221 */ /* 0x000fe20000010000 */
[----:B------:R-:W-:-:S03]  /*77e0*/  FADD.FTZ R166, R166, R13 ;  /* 0x0000000da6a67221 */ /* 0x000fc60000010000 */
[----:B------:R-:W-:Y:S01]  /*77f0*/  FADD.FTZ R9, R156, R9 ;  /* 0x000000099c097221 */ /* 0x000fe20000010000 */
[----:B------:R-:W-:Y:S02]  /*7800*/  FADD.FTZ R41, R41, R166 ;  /* 0x000000a629297221 */ /* 0x000fe40000010000 */
[----:B------:R-:W-:Y:S01]  /*7810*/  HMMA.16816.F32 R116, R4, R10, R116 ;  /* 0x0000000a0474723c */ /* 0x000fe20000001874 */
[----:B------:R-:W-:Y:S01]  /*7820*/  FADD.FTZ R162, R162, R9 ;  /* 0x00000009a2a27221 */ /* 0x000fe20000010000 */
[----:B------:R-:W-:-:S03]  /*7830*/  FADD.FTZ R8, R40, R41 ;  /* 0x0000002928087221 */ /* 0x000fc60000010000 */
[----:B------:R-:W-:Y:S01]  /*7840*/  FADD.FTZ R195, R195, R162 ;  /* 0x000000a2c3c37221 */ /* 0x000fe20000010000 */
[----:B------:R-:W-:Y:S02]  /*7850*/  FADD.FTZ R8, R43, R8 ;  /* 0x000000082b087221 */ /* 0x000fe40000010000 */
[----:B---3--:R-:W-:Y:S01]  /*7860*/  HMMA.16816.F32 R96, R4, R16, R96 ;  /* 0x000000100460723c */ /* 0x008fe20000001860 */
[----:B------:R-:W-:Y:S01]  /*7870*/  FADD.FTZ R164, R164, R195 ;  /* 0x000000c3a4a47221 */ /* 0x000fe20000010000 */
[----:B------:R-:W-:-:S03]  /*7880*/  FADD.FTZ R161, R161, R8 ;  /* 0x00000008a1a17221 */ /* 0x000fc60000010000 */
[----:B------:R-:W-:Y:S01]  /*7890*/  FADD.FTZ R187, R187, R164 ;  /* 0x000000a4bbbb7221 */ /* 0x000fe20000010000 */
[----:B------:R-:W-:Y:S02]  /*78a0*/  FADD.FTZ R170, R170, R161 ;  /* 0x000000a1aaaa7221 */ /* 0x000fe40000010000 */
[----:B------:R-:W-:Y:S01]  /*78b0*/  HMMA.16816.F32 R100, R4, R18, R100 ;  /* 0x000000120464723c */ /* 0x000fe20000001864 */
[----:B------:R-:W1:Y:S01]  /*78c0*/  LDSM.16.MT88.4 R16, [R44+0xf800] ;  /* 0x00f800002c10783b */ /* 0x000e620000004200 */
[----:B------:R-:W-:Y:S01]  /*78d0*/  FADD.FTZ R42, R42, R187 ;  /* 0x000000bb2a2a7221 */ /* 0x000fe20000010000 */
[----:B------:R-:W-:Y:S02]  /*78e0*/  FADD.FTZ R157, R157, R170 ;  /* 0x000000aa9d9d7221 */ /* 0x000fe40000010000 */
[----:B------:R-:W2:Y:S01]  /*78f0*/  LDSM.16.MT88.4 R44, [R44+0x13800] ;  /* 0x013800002c2c783b */ /* 0x000ea20000004200 */
[----:B------:R-:W-:Y:S01]  /*7900*/  FADD.FTZ R8, R167, R42 ;  /* 0x0000002aa7087221 */ /* 0x000fe20000010000 */
[----:B------:R-:W-:-:S03]  /*7910*/  FADD.FTZ R172, R172, R157 ;  /* 0x0000009dacac7221 */ /* 0x000fc60000010000 */
        /* <DEDUP_REMOVED lines=8> */
[----:B------:R-:W-:-:S04]  /*79a0*/  FADD.FTZ R30, R30, R29 ;  /* 0x0000001d1e1e7221 */ /* 0x000fc80000010000 */
[----:B------:R-:W-:Y:S01]  /*79b0*/  FADD.FTZ R223, R223, R30 ;  /* 0x0000001edfdf7221 */ /* 0x000fe20000010000 */
[C---:B-1----:R-:W-:Y:S08]  /*79c0*/  HMMA.16816.F32 R88, R4.reuse, R16, R88 ;  /* 0x000000100458723c */ /* 0x042ff00000001858 */
[C---:B------:R-:W-:Y:S08]  /*79d0*/  HMMA.16816.F32 R92, R4.reuse, R18, R92 ;  /* 0x00000012045c723c */ /* 0x040ff0000000185c */
[C---:B--2---:R-:W-:Y:S08]  /*79e0*/  HMMA.16816.F32 R124, R4.reuse, R44, R124 ;  /* 0x0000002c047c723c */ /* 0x044ff0000000187c */
[----:B------:R-:W-:Y:S01]  /*79f0*/  HMMA.16816.F32 R120, R4, R46, R120 ;  /* 0x0000002e0478723c */ /* 0x000fe20000001878 */
[----:B------:R-:W-:-:S04]  /*7a00*/  NOP ;  /* 0x0000000000007918 */ /* 0x000fc80000000000 */
[----:B------:R-:W-:-:S15]  /*7a10*/  @!P5 BRA `(.L_x_577) ;  /* 0x0000004c00f4d947 */ /* 0x000fde0003800000 */
[----:B------:R-:W-:-:S04]  /*7a20*/  DEPBAR.LE SB0, 0x0 ;  /* 0x000080000000791a */ /* 0x000fc80000000000 */
[----:B------:R-:W-:Y:S06]  /*7a30*/  BAR.SYNC.DEFER_BLOCKING 0x0 ;  /* 0x0000000000007b1d */ /* 0x000fec0000010000 */
[----:B------:R-:W-:Y:S05]  /*7a40*/  BRA.U !UP1, `(.L_x_578) ;  /* 0x0000000109f07547 */ /* 0x000fea000b800000 */
[----:B------:R-:W1:Y:S01]  /*7a50*/  LDC R5, c[0x0][0x4f0] ;  /* 0x00013c00ff057b82 */ /* 0x000e620000000800 */
[----:B------:R-:W-:Y:S01]  /*7a60*/  IADD3 R6, PT, PT, R196, -0x100, RZ ;  /* 0xffffff00c4067810 */ /* 0x000fe20007ffe0ff */
[----:B------:R-:W2:Y:S01]  /*7a70*/  LDCU.64 UR6, c[0x0][0x3a8] ;  /* 0x00007500ff0677ac */ /* 0x000ea20008000a00 */
[----:B------:R-:W-:Y:S02]  /*7a80*/  IABS R10, R0 ;  /* 0x00000000000a7213 */ /* 0x000fe40000000000 */
[----:B------:R-:W-:Y:S02]  /*7a90*/  IABS R8, R6 ;  /* 0x0000000600087213 */ /* 0x000fe40000000000 */
[-C--:B-1----:R-:W-:Y:S02]  /*7aa0*/  IABS R4, R5.reuse ;  /* 0x0000000500047213 */ /* 0x082fe40000000000 */
[-C--:B------:R-:W-:Y:S02]  /*7ab0*/  LOP3.LUT R6, R6, R5.reuse, RZ, 0x3c, !PT ;  /* 0x0000000506067212 */ /* 0x080fe400078e3cff */
[----:B------:R-:W1:Y:S01]  /*7ac0*/  I2F.RP R9, R4 ;  /* 0x0000000400097306 */ /* 0x000e620000209400 */
[----:B------:R-:W-:-:S04]  /*7ad0*/  LOP3.LUT R0, R0, R5, RZ, 0x3c, !PT ;  /* 0x0000000500007212 */ /* 0x000fc800078e3cff */
[----:B------:R-:W-:-:S03]  /*7ae0*/  ISETP.GE.AND P3, PT, R0, RZ, PT ;  /* 0x000000ff0000720c */ /* 0x000fc60003f66270 */
        /* <DEDUP_REMOVED lines=21> */
[----:B------:R-:W-:Y:S02]  /*7c40*/  ISETP.GE.AND P1, PT, R6, RZ, PT ;  /* 0x000000ff0600720c */ /* 0x000fe40003f26270 */
[----:B------:R-:W-:-:S02]  /*7c50*/  ISETP.NE.AND P2, PT, R5, RZ, PT ;  /* 0x000000ff0500720c */ /* 0x000fc40003f45270 */
[----:B------:R-:W-:-:S05]  /*7c60*/  LOP3.LUT R7, RZ, R5, RZ, 0x33, !PT ;  /* 0x00000005ff077212 */ /* 0x000fca00078e33ff */
[----:B------:R-:W-:Y:S02]  /*7c70*/  @P4 VIADD R11, R11, 0x1 ;  /* 0x000000010b0b4836 */ /* 0x000fe40000000000 */
[----:B------:R-:W-:Y:S02]  /*7c80*/  @P5 IADD3 R12, PT, PT, R12, 0x1, RZ ;  /* 0x000000010c0c5810 */ /* 0x000fe40007ffe0ff */
[----:B------:R-:W-:Y:S02]  /*7c90*/  @!P1 IMAD.MOV R11, RZ, RZ, -R11 ;  /* 0x000000ffff0b9224 */ /* 0x000fe400078e0a0b */
[----:B------:R-:W-:-:S03]  /*7ca0*/  @!P3 IADD3 R12, PT, PT, -R12, RZ, RZ ;  /* 0x000000ff0c0cb210 */ /* 0x000fc60007ffe1ff */
[C---:B------:R-:W-:Y:S02]  /*7cb0*/  SEL R4, R7.reuse, R11, !P2 ;  /* 0x0000000b07047207 */ /* 0x040fe40005000000 */
[----:B------:R-:W-:-:S03]  /*7cc0*/  SEL R7, R7, R12, !P2 ;  /* 0x0000000c07077207 */ /* 0x000fc60005000000 */
[----:B------:R-:W-:-:S04]  /*7cd0*/  IMAD.WIDE R8, R4, 0x4, R214 ;  /* 0x0000000404087825 */ /* 0x000fc800078e02d6 */
[C---:B------:R-:W-:Y:S02]  /*7ce0*/  IMAD.WIDE R10, R7.reuse, 0x4, R214 ;  /* 0x00000004070a7825 */ /* 0x040fe400078e02d6 */
[----:B------:R-:W3:Y:S04]  /*7cf0*/  LDG.E R9, desc[UR16][R8.64] ;  /* 0x0000001008097981 */ /* 0x000ee8000c1e1900 */
[----:B------:R-:W3:Y:S01]  /*7d00*/  LDG.E R0, desc[UR16][R10.64] ;  /* 0x000000100a007981 */ /* 0x000ee2000c1e1900 */
[----:B------:R-:W-:-:S04]  /*7d10*/  IMAD.IADD R4, R7, 0x1, -R4 ;  /* 0x0000000107047824 */ /* 0x000fc800078e0a04 */
[----:B------:R-:W-:-:S05]  /*7d20*/  IMAD R5, R4, R5, -0x80 ;  /* 0xffffff8004057424 */ /* 0x000fca00078e0205 */
[----:B------:R-:W-:-:S05]  /*7d30*/  SHF.R.S32.HI R7, RZ, 0x1f, R5 ;  /* 0x0000001fff077819 */ /* 0x000fca0000011405 */
[-C--:B------:R-:W-:Y:S02]  /*7d40*/  IMAD R4, R7, R24.reuse, RZ ;  /* 0x0000001807047224 */ /* 0x080fe400078e02ff */
[----:B------:R-:W-:-:S04]  /*7d50*/  IMAD.WIDE.U32 R6, R5, R24, RZ ;  /* 0x0000001805067225 */ /* 0x000fc800078e00ff */
        /* <DEDUP_REMOVED lines=9> */
[----:B------:R-:W-:Y:S01]  /*7df0*/  LEA.HI.X R209, R6, R209, R5, 0x1, P1 ;  /* 0x000000d106d17211 */ /* 0x000fe200008f0c05 */
[----:B------:R-:W-:Y:S06]  /*7e00*/  BRA `(.L_x_579) ;  /* 0x00000000001c7947 */ /* 0x000fec0003800000 */
.L_x_578:
[----:B------:R-:W-:Y:S01]  /*7e10*/  UMOV UR4, URZ ;  /* 0x000000ff00047c82 */ /* 0x000fe20008000000 */
[----:B------:R-:W-:Y:S01]  /*7e20*/  IMAD.SHL.U32 R0, R24, 0x80, RZ ;  /* 0x0000008018007824 */ /* 0x000fe200078e00ff */
[----:B------:R-:W-:-:S05]  /*7e30*/  IADD3 R5, P1, PT, RZ, -UR4, RZ ;  /* 0x80000004ff057c10 */ /* 0x000fca000ff3e0ff */
[----:B------:R-:W-:-:S05]  /*7e40*/  IMAD.X R0, RZ, RZ, ~R0, P1 ;  /* 0x000000ffff007224 */ /* 0x000fca00008e0e00 */
[----:B------:R-:W-:-:S04]  /*7e50*/  SHF.R.S64 R5, R5, 0x1f, R0 ;  /* 0x0000001f05057819 */ /* 0x000fc80000001000 */
[----:B------:R-:W-:-:S04]  /*7e60*/  IADD3 R208, P1, PT, R5, R208, RZ ;  /* 0x000000d005d07210 */ /* 0x000fc80007f3e0ff */
[----:B------:R-:W-:-:S09]  /*7e70*/  LEA.HI.X.SX32 R209, R0, R209, 0x1, P1 ;  /* 0x000000d100d17211 */ /* 0x000fd200008f0eff */
.L_x_579:
[----:B------:R-:W1:Y:S01]  /*7e80*/  LDCU UR4, c[0x0][0x440] ;  /* 0x00008800ff0477ac */ /* 0x000e620008000800 */
[C---:B------:R-:W-:Y:S01]  /*7e90*/  IMAD.SHL.U32 R5, R24.reuse, 0x20, RZ ;  /* 0x0000002018057824 */ /* 0x040fe200078e00ff */
[----:B------:R-:W-:Y:S01]  /*7ea0*/  SHF.L.U64.HI R24, R24, 0x5, R25 ;  /* 0x0000000518187819 */ /* 0x000fe20000010219 */
[----:B------:R-:W-:Y:S01]  /*7eb0*/  IMAD.SHL.U32 R202, R201, 0x20, RZ ;  /* 0x00000020c9ca7824 */ /* 0x000fe200078e00ff */
[----:B------:R-:W-:Y:S01]  /*7ec0*/  SHF.R.U32.HI R200, RZ, 0x1, R201 ;  /* 0x00000001ffc87819 */ /* 0x000fe200000116c9 */
[----:B------:R-:W-:Y:S01]  /*7ed0*/  VIADD R211, R184, UR5 ;  /* 0x00000005b8d37c36 */ /* 0x000fe20008000000 */
[----:B------:R-:W-:Y:S02]  /*7ee0*/  IADD3 R6, P1, PT, R5, R208, RZ ;  /* 0x000000d005067210 */ /* 0x000fe40007f3e0ff */
[----:B------:R-:W-:Y:S02]  /*7ef0*/  LOP3.LUT R203, R200, 0x8, RZ, 0xc0, !PT ;  /* 0x00000008c8cb7812 */ /* 0x000fe400078ec0ff */
[----:B------:R-:W-:Y:S01]  /*7f00*/  LOP3.LUT R212, R27, 0x200, RZ, 0xc0, !PT ;  /* 0x000002001bd47812 */ /* 0x000fe200078ec0ff */
[----:B------:R-:W-:Y:S01]  /*7f10*/  IMAD.X R7, R24, 0x1, R209, P1 ;  /* 0x0000000118077824 */ /* 0x000fe200008e06d1 */
[----:B------:R-:W-:-:S02]  /*7f20*/  IADD3 R12, P1, PT, R6, R5, RZ ;  /* 0x00000005060c7210 */ /* 0x000fc40007f3e0ff */
[----:B------:R-:W-:Y:S02]  /*7f30*/  LOP3.LUT R202, R202, 0x7c00, RZ, 0xc0, !PT ;  /* 0x00007c00caca7812 */ /* 0x000fe400078ec0ff */
[----:B------:R-:W-:Y:S01]  /*7f40*/  LOP3.LUT R203, R26, R203, RZ, 0x3c, !PT ;  /* 0x000000cb1acb7212 */ /* 0x000fe200078e3cff */
[----:B------:R-:W-:Y:S01]  /*7f50*/  IMAD.X R13, R7, 0x1, R24, P1 ;  /* 0x00000001070d7824 */ /* 0x000fe200008e0618 */
[----:B-1----:R-:W-:Y:S02]  /*7f60*/  ISETP.GE.AND P3, PT, R198, UR4, PT ;  /* 0x00000004c6007c0c */ /* 0x002fe4000bf66270 */
[----:B------:R-:W-:Y:S02]  /*7f70*/  ISETP.GE.AND P2, PT, R218, UR4, PT ;  /* 0x00000004da007c0c */ /* 0x000fe4000bf46270 */
[----:B------:R-:W-:Y:S02]  /*7f80*/  IADD3 R10, P1, PT, R12, R5, RZ ;  /* 0x000000050c0a7210 */ /* 0x000fe40007f3e0ff */
[----:B------:R-:W-:-:S03]  /*7f90*/  LOP3.LUT R0, R212, R202, RZ, 0xfc, !PT ;  /* 0x000000cad4007212 */ /* 0x000fc600078efcff */
[--C-:B------:R-:W-:Y:S01]  /*7fa0*/  IMAD.X R11, R13, 0x1, R24.reuse, P1 ;  /* 0x000000010d0b7824 */ /* 0x100fe200008e0618 */
[----:B------:R-:W-:Y:S02]  /*7fb0*/  IADD3 R8, P1, PT, R10, R5, RZ ;  /* 0x000000050a087210 */ /* 0x000fe40007f3e0ff */
[----:B------:R-:W-:Y:S01]  /*7fc0*/  LOP3.LUT R185, R0, R203, RZ, 0xfc, !PT ;  /* 0x000000cb00b97212 */ /* 0x000fe200078efcff */
[----:B------:R-:W-:Y:S01]  /*7fd0*/  @!PT LDS RZ, [RZ] ;  /* 0x00000000fffff984 */ /* 0x000fe20000000800 */
[----:B------:R-:W-:Y:S01]  /*7fe0*/  @!PT LDS RZ, [RZ] ;  /* 0x00000000fffff984 */ /* 0x000fe20000000800 */
[----:B------:R-:W-:Y:S01]  /*7ff0*/  @!PT LDS RZ, [RZ] ;  /* 0x00000000fffff984 */ /* 0x000fe20000000800 */
[----:B------:R-:W-:Y:S01]  /*8000*/  @!P3 LDGSTS.E.BYPASS.LTC128B.128 [R219+0xc000], desc[UR16][R208.64] ;  /* 0x0c000000d0dbbfae */ /* 0x000fe2000b981a10 */
[----:B------:R-:W-:Y:S01]  /*8010*/  SEL R0, R199, 0xffffffe0, !P6 ;  /* 0xffffffe0c7007807 */ /* 0x000fe20007000000 */
[----:B------:R-:W-:Y:S01]  /*8020*/  IMAD.X R9, R11, 0x1, R24, P1 ;  /* 0x000000010b097824 */ /* 0x000fe200008e0618 */
[----:B------:R-:W-:Y:S01]  /*8030*/  LEA R185, R185, UR5, 0x1 ;  /* 0x00000005b9b97c11 */ /* 0x000fe2000f8e08ff */
[----:B------:R-:W-:Y:S02]  /*8040*/  @P3 STS.128 [R219+0xc000], RZ ;  /* 0x00c000ffdb003388 */ /* 0x000fe40000000c00 */
[----:B------:R-:W-:-:S02]  /*8050*/  IMAD.IADD R213, R211, 0x1, R0 ;  /* 0x00000001d3d57824 */ /* 0x000fc400078e0200 */
[----:B------:R-:W-:Y:S01]  /*8060*/  @!PT LDS RZ, [RZ] ;  /* 0x00000000fffff984 */ /* 0x000fe20000000800 */
[----:B------:R-:W-:Y:S01]  /*8070*/  @!PT LDS RZ, [RZ] ;  /* 0x00000000fffff984 */ /* 0x000fe20000000800 */
[----:B------:R-:W-:Y:S01]  /*8080*/  @!PT LDS RZ, [RZ] ;  /* 0x00000000fffff984 */ /* 0x000fe20000000800 */
[----:B------:R-:W-:Y:S01]  /*8090*/  @!P2 LDGSTS.E.BYPASS.LTC128B.128 [R219+0x10000], desc[UR16][R208.64+0x80] ;  /* 0x10000080d0dbafae */ /* 0x000fe2000b981a10 */
[C---:B------:R-:W-:Y:S02]  /*80a0*/  IMAD.IADD R224, R185.reuse, 0x1, R0 ;  /* 0x00000001b9e07824 */ /* 0x040fe400078e0200 */
[--C-:B------:R-:W-:Y:S01]  /*80b0*/  IMAD.IADD R217, R185, 0x1, R52.reuse ;  /* 0x00000001b9d97824 */ /* 0x100fe200078e0234 */
[----:B------:R-:W-:Y:S01]  /*80c0*/  @P2 STS.128 [R219+0x10000], RZ ;  /* 0x010000ffdb002388 */ /* 0x000fe20000000c00 */
[----:B------:R-:W-:Y:S02]  /*80d0*/  IMAD.IADD R211, R211, 0x1, R52 ;  /* 0x00000001d3d37824 */ /* 0x000fe400078e0234 */
[C---:B------:R-:W-:Y:S01]  /*80e0*/  IMAD.IADD R216, R0.reuse, 0x1, R217 ;  /* 0x0000000100d87824 */ /* 0x040fe200078e02d9 */
[----:B------:R-:W-:Y:S01]  /*80f0*/  @!PT LDS RZ, [RZ] ;  /* 0x00000000fffff984 */ /* 0x000fe20000000800 */
[----:B------:R-:W-:Y:S01]  /*8100*/  @!PT LDS RZ, [RZ] ;  /* 0x00000000fffff984 */ /* 0x000fe20000000800 */
[----:B------:R-:W-:Y:S01]  /*8110*/  @!PT LDS RZ, [RZ] ;  /* 0x00000000fffff984 */ /* 0x000fe20000000800 */
[----:B------:R-:W-:Y:S01]  /*8120*/  @!P3 LDGSTS.E.BYPASS.LTC128B.128 [R219+0xc800], desc[UR16][R6.64] ;  /* 0x0c80000006dbbfae */ /* 0x000fe2000b981a10 */
[----:B------:R-:W-:-:S03]  /*8130*/  IMAD.IADD R207, R0, 0x1, R211 ;  /* 0x0000000100cf7824 */ /* 0x000fc600078e02d3 */
[----:B------:R-:W-:Y:S04]  /*8140*/  @P3 STS.128 [R219+0xc800], RZ ;  /* 0x00c800ffdb003388 */ /* 0x000fe80000000c00 */
[----:B------:R-:W-:Y:S01]  /*8150*/  @!PT LDS RZ, [RZ] ;  /* 0x00000000fffff984 */ /* 0x000fe20000000800 */
[----:B------:R-:W-:Y:S01]  /*8160*/  @!PT LDS RZ, [RZ] ;  /* 0x00000000fffff984 */ /* 0x000fe20000000800 */
[----:B------:R-:W-:Y:S01]  /*8170*/  @!PT LDS RZ, [RZ] ;  /* 0x00000000fffff984 */ /* 0x000fe20000000800 */
[----:B------:R1:W-:Y:S04]  /*8180*/  @!P2 LDGSTS.E.BYPASS.LTC128B.128 [R219+0x10800], desc[UR16][R6.64+0x80] ;  /* 0x1080008006dbafae */ /* 0x0003e8000b981a10 */
[----:B------:R-:W-:Y:S04]  /*8190*/  @P2 STS.128 [R219+0x10800], RZ ;  /* 0x010800ffdb002388 */ /* 0x000fe80000000c00 */
[----:B------:R-:W-:Y:S01]  /*81a0*/  @!PT LDS RZ, [RZ] ;  /* 0x00000000fffff984 */ /* 0x000fe20000000800 */
[----:B------:R-:W-:Y:S01]  /*81b0*/  @!PT LDS RZ, [RZ] ;  /* 0x00000000fffff984 */ /* 0x000fe20000000800 */
[----:B------:R-:W-:Y:S01]  /*81c0*/  @!PT LDS RZ, [RZ] ;  /* 0x00000000fffff984 */ /* 0x000fe20000000800 */
[----:B------:R-:W-:Y:S04]  /*81d0*/  @!P3 LDGSTS.E.BYPASS.LTC128B.128 [R219+0xd000], desc[UR16][R12.64] ;  /* 0x0d0000000cdbbfae */ /* 0x000fe8000b981a10 */
        /* <DEDUP_REMOVED lines=9> */
[----:B------:R-:W-:Y:S01]  /*8270*/  @!P3 LDGSTS.E.BYPASS.LTC128B.128 [R219+0xd800], desc[UR16][R10.64] ;  /* 0x0d8000000adbbfae */ /* 0x000fe2000b981a10 */
[----:B-1----:R-:W-:-:S03]  /*8280*/  IADD3 R6, P1, PT, R8, R5, RZ ;  /* 0x0000000508067210 */ /* 0x002fc60007f3e0ff */
[----:B------:R-:W-:Y:S01]  /*8290*/  @P3 STS.128 [R219+0xd800], RZ ;  /* 0x00d800ffdb003388 */ /* 0x000fe20000000c00 */
[----:B------:R-:W-:-:S03]  /*82a0*/  IADD3 R4, P4, PT, R6, R5, RZ ;  /* 0x0000000506047210 */ /* 0x000fc60007f9e0ff */
[----:B------:R-:W-:Y:S01]  /*82b0*/  @!PT LDS RZ, [RZ] ;  /* 0x00000000fffff984 */ /* 0x000fe20000000800 */
[----:B------:R-:W-:Y:S01]  /*82c0*/  @!PT LDS RZ, [RZ] ;  /* 0x00000000fffff984 */ /* 0x000fe20000000800 */
[----:B------:R-:W-:Y:S01]  /*82d0*/  @!PT LDS RZ, [RZ] ;  /* 0x00000000fffff984 */ /* 0x000fe20000000800 */
[----:B------:R1:W-:Y:S01]  /*82e0*/  @!P2 LDGSTS.E.BYPASS.LTC128B.128 [R219+0x11800], desc[UR16][R10.64+0x80] ;  /* 0x118000800adbafae */ /* 0x0003e2000b981a10 */
[----:B------:R-:W-:-:S03]  /*82f0*/  IMAD.X R7, R9, 0x1, R24, P1 ;  /* 0x0000000109077824 */ /* 0x000fc600008e0618 */
        /* <DEDUP_REMOVED lines=15> */
[----:B-1----:R-:W-:Y:S01]  /*83f0*/  IADD3 R10, P1, PT, R4, R5, RZ ;  /* 0x00000005040a7210 */ /* 0x002fe20007f3e0ff */
[----:B------:R-:W-:-:S02]  /*8400*/  IMAD.X R5, R7, 0x1, R24, P4 ;  /* 0x0000000107057824 */ /* 0x000fc400020e0618 */
[----:B------:R-:W-:Y:S02]  /*8410*/  @P3 STS.128 [R219+0xe800], RZ ;  /* 0x00e800ffdb003388 */ /* 0x000fe40000000c00 */
[----:B------:R-:W-:Y:S02]  /*8420*/  IMAD.X R11, R5, 0x1, R24, P1 ;  /* 0x00000001050b7824 */ /* 0x000fe400008e0618 */
        /* <DEDUP_REMOVED lines=25> */
[----:B------:R-:W-:Y:S04]  /*85c0*/  LDSM.16.M88.4 R148, [R185] ;  /* 0x00000000b994783b */ /* 0x000fe80000000200 */
[----:B------:R-:W3:Y:S04]  /*85d0*/  LDSM.16.M88.4 R36, [R184+UR5+0x4000] ;  /* 0x00400005b824783b */ /* 0x000ee80008000200 */
[----:B------:R-:W4:Y:S04]  /*85e0*/  LDSM.16.M88.4 R28, [R184+UR5+0x4800] ;  /* 0x00480005b81c783b */ /* 0x000f280008000200 */
[----:B------:R-:W5:Y:S04]  /*85f0*/  LDSM.16.M88.4 R20, [R184+UR5+0x5000] ;  /* 0x00500005b814783b */ /* 0x000f680008000200 */
[----:B------:R-:W5:Y:S04]  /*8600*/  LDSM.16.M88.4 R12, [R184+UR5+0x5800] ;  /* 0x00580005b80c783b */ /* 0x000f680008000200 */
[----:B------:R-:W5:Y:S04]  /*8610*/  LDSM.16.M88.4 R172, [R184+UR5+0x6000] ;  /* 0x00600005b8ac783b */ /* 0x000f680008000200 */
[----:B------:R-:W5:Y:S04]  /*8620*/  LDSM.16.M88.4 R164, [R184+UR5+0x6800] ;  /* 0x00680005b8a4783b */ /* 0x000f680008000200 */
[----:B------:R-:W5:Y:S04]  /*8630*/  LDSM.16.M88.4 R156, [R184+UR5+0x7000] ;  /* 0x00700005b89c783b */ /* 0x000f680008000200 */
[----:B------:R-:W5:Y:S04]  /*8640*/  LDSM.16.M88.4 R44, [R184+UR5+0x7800] ;  /* 0x00780005b82c783b */ /* 0x000f680008000200 */
[----:B------:R-:W-:Y:S04]  /*8650*/  LDSM.16.M88.4 R48, [R224] ;  /* 0x00000000e030783b */ /* 0x000fe80000000200 */
[----:B-1----:R-:W1:Y:S01]  /*8660*/  LDSM.16.M88.4 R4, [R213+0x4000] ;  /* 0x00400000d504783b */ /* 0x002e620000000200 */
[C---:B---3--:R-:W-:Y:S03]  /*8670*/  HMMA.16816.F32 R40, R148.reuse, R36, RZ ;  /* 0x000000249428723c */ /* 0x048fe600000018ff */
[----:B------:R-:W3:Y:S04]  /*8680*/  LDSM.16.M88.4 R144, [R213+0x4800] ;  /* 0x00480000d590783b */ /* 0x000ee80000000200 */
[----:B--2---:R-:W2:Y:S01]  /*8690*/  LDSM.16.M88.4 R8, [R213+0x6000] ;  /* 0x00600000d508783b */ /* 0x004ea20000000200 */
[C---:B------:R-:W-:Y:S03]  /*86a0*/  HMMA.16816.F32 R36, R148.reuse, R38, RZ ;  /* 0x000000269424723c */ /* 0x040fe600000018ff */
[----:B------:R-:W-:Y:S04]  /*86b0*/  LDSM.16.M88.4 R52, [R217] ;  /* 0x00000000d934783b */ /* 0x000fe80000000200 */
[----:B------:R-:W-:Y:S01]  /*86c0*/  LDSM.16.M88.4 R140, [R213+0x5000] ;  /* 0x00500000d58c783b */ /* 0x000fe20000000200 */
[C---:B----4-:R-:W-:Y:S03]  /*86d0*/  HMMA.16816.F32 R32, R148.reuse, R28, RZ ;  /* 0x0000001c9420723c */ /* 0x050fe600000018ff */
[----:B------:R-:W-:Y:S04]  /*86e0*/  LDSM.16.M88.4 R56, [R213+0x6800] ;  /* 0x00680000d538783b */ /* 0x000fe80000000200 */
[----:B------:R-:W-:Y:S01]  /*86f0*/  LDSM.16.M88.4 R136, [R213+0x5800] ;  /* 0x00580000d588783b */ /* 0x000fe20000000200 */
[C---:B-----5:R-:W-:Y:S03]  /*8700*/  HMMA.16816.F32 R24, R148.reuse, R20, RZ ;  /* 0x000000149418723c */ /* 0x060fe600000018ff */
[----:B------:R-:W-:Y:S04]  /*8710*/  LDSM.16.M88.4 R64, [R213+0x7000] ;  /* 0x00700000d540783b */ /* 0x000fe80000000200 */
[----:B------:R-:W-:Y:S01]  /*8720*/  LDSM.16.M88.4 R60, [R213+0x7800] ;  /* 0x00780000d53c783b */ /* 0x000fe20000000200 */
[C---:B------:R-:W-:Y:S03]  /*8730*/  HMMA.16816.F32 R16, R148.reuse, R12, RZ ;  /* 0x0000000c9410723c */ /* 0x040fe600000018ff */
[----:B------:R-:W-:Y:S04]  /*8740*/  LDSM.16.M88.4 R180, [R211+0x6000] ;  /* 0x00600000d3b4783b */ /* 0x000fe80000000200 */
[----:B------:R-:W-:Y:S01]  /*8750*/  LDSM.16.M88.4 R224, [R224+0x2000] ;  /* 0x00200000e0e0783b */ /* 0x000fe20000000200 */
[C---:B------:R-:W-:Y:S03]  /*8760*/  HMMA.16816.F32 R176, R148.reuse, R172, RZ ;  /* 0x000000ac94b0723c */ /* 0x040fe600000018ff */
[----:B------:R-:W-:Y:S04]  /*8770*/  LDSM.16.M88.4 R192, [R213+0xa000] ;  /* 0x00a00000d5c0783b */ /* 0x000fe80000000200 */
[----:B------:R-:W-:Y:S01]  /*8780*/  LDSM.16.M88.4 R188, [R213+0xa800] ;  /* 0x00a80000d5bc783b */ /* 0x000fe20000000200 */
[C---:B------:R-:W-:Y:S03]  /*8790*/  HMMA.16816.F32 R168, R148.reuse, R164, RZ ;  /* 0x000000a494a8723c */ /* 0x040fe600000018ff */
        /* <DEDUP_REMOVED lines=11> */
[----:B------:R-:W4:Y:S07]  /*8850*/  LDSM.16.M88.4 R44, [R211+0x4000] ;  /* 0x00400000d32c783b */ /* 0x000f2e0000000200 */
[C---:B-1----:R-:W-:Y:S08]  /*8860*/  HMMA.16816.F32 R40, R48.reuse, R4, R40 ;  /* 0x000000043028723c */ /* 0x042ff00000001828 */
[C---:B------:R-:W-:Y:S01]  /*8870*/  HMMA.16816.F32 R36, R48.reuse, R6, R36 ;  /* 0x000000063024723c */ /* 0x040fe20000001824 */
[----:B------:R-:W1:Y:S07]  /*8880*/  LDSM.16.M88.4 R4, [R211+0x4800] ;  /* 0x00480000d304783b */ /* 0x000e6e0000000200 */
[C---:B---3--:R-:W-:Y:S08]  /*8890*/  HMMA.16816.F32 R32, R48.reuse, R144, R32 ;  /* 0x000000903020723c */ /* 0x048ff00000001820 */
[C---:B------:R-:W-:Y:S01]  /*88a0*/  HMMA.16816.F32 R28, R48.reuse, R146, R28 ;  /* 0x00000092301c723c */ /* 0x040fe2000000181c */
[----:B------:R-:W-:Y:S07]  /*88b0*/  LDSM.16.M88.4 R144, [R211+0x6800] ;  /* 0x00680000d390783b */ /* 0x000fee0000000200 */
[C---:B--2---:R-:W-:Y:S08]  /*88c0*/  HMMA.16816.F32 R176, R48.reuse, R8, R176 ;  /* 0x0000000830b0723c */ /* 0x044ff000000018b0 */
[----:B------:R-:W-:Y:S01]  /*88d0*/  HMMA.16816.F32 R172, R48, R10, R172 ;  /* 0x0000000a30ac723c */ /* 0x000fe200000018ac */
[----:B------:R-:W2:Y:S07]  /*88e0*/  LDSM.16.M88.4 R8, [R211+0x5000] ;  /* 0x00500000d308783b */ /* 0x000eae0000000200 */
[C---:B----4-:R-:W-:Y:S08]  /*88f0*/  HMMA.16816.F32 R40, R52.reuse, R44, R40 ;  /* 0x0000002c3428723c */ /* 0x050ff00000001828 */
[C---:B------:R-:W-:Y:S01]  /*8900*/  HMMA.16816.F32 R36, R52.reuse, R46, R36 ;  /* 0x0000002e3424723c */ /* 0x040fe20000001824 */
[----:B------:R-:W-:Y:S07]  /*8910*/  LDSM.16.M88.4 R44, [R216] ;  /* 0x00000000d82c783b */ /* 0x000fee0000000200 */
[C---:B-1----:R-:W-:Y:S08]  /*8920*/  HMMA.16816.F32 R32, R52.reuse, R4, R32 ;  /* 0x000000043420723c */ /* 0x042ff00000001820 */
[----:B------:R-:W-:Y:S01]  /*8930*/  HMMA.16816.F32 R28, R52, R6, R28 ;  /* 0x00000006341c723c */ /* 0x000fe2000000181c */
[----:B------:R-:W1:Y:S07]  /*8940*/  LDSM.16.M88.4 R4, [R207+0x4000] ;  /* 0x00400000cf04783b */ /* 0x000e6e0000000200 */
        /* <DEDUP_REMOVED lines=8> */
[----:B------:R-:W4:Y:S07]  /*89d0*/  LDSM.16.M88.4 R136, [R211+0x7800] ;  /* 0x00780000d388783b */ /* 0x000f2e0000000200 */
[C---:B------:R-:W-:Y:S08]  /*89e0*/  HMMA.16816.F32 R160, R48.reuse, R64, R160 ;  /* 0x0000004030a0723c */ /* 0x040ff000000018a0 */
[C---:B------:R-:W-:Y:S01]  /*89f0*/  HMMA.16816.F32 R156, R48.reuse, R66, R156 ;  /* 0x00000042309c723c */ /* 0x040fe2000000189c */
[----:B------:R-:W-:Y:S07]  /*8a00*/  LDSM.16.M88.4 R64, [R207+0x4800] ;  /* 0x00480000cf40783b */ /* 0x000fee0000000200 */
[C---:B------:R-:W-:Y:S08]  /*8a10*/  HMMA.16816.F32 R152, R48.reuse, R60, R152 ;  /* 0x0000003c3098723c */ /* 0x040ff00000001898 */
[----:B------:R-:W-:Y:S01]  /*8a20*/  HMMA.16816.F32 R148, R48, R62, R148 ;  /* 0x0000003e3094723c */ /* 0x000fe20000001894 */
[----:B------:R-:W5:Y:S04]  /*8a30*/  LDSM.16.M88.4 R48, [R207+0x5800] ;  /* 0x00580000cf30783b */ /* 0x000f680000000200 */
[----:B------:R-:W-:Y:S03]  /*8a40*/  LDSM.16.M88.4 R60, [R207+0x5000] ;  /* 0x00500000cf3c783b */ /* 0x000fe60000000200 */
[C---:B--2---:R-:W-:Y:S08]  /*8a50*/  HMMA.16816.F32 R24, R52.reuse, R8, R24 ;  /* 0x000000083418723c */ /* 0x044ff00000001818 */
[----:B------:R-:W-:Y:S01]  /*8a60*/  HMMA.16816.F32 R20, R52, R10, R20 ;  /* 0x0000000a3414723c */ /* 0x000fe20000001814 */
[----:B------:R-:W2:Y:S07]  /*8a70*/  LDSM.16.M88.4 R8, [R207+0x6000] ;  /* 0x00600000cf08783b */ /* 0x000eae0000000200 */
[C---:B-1----:R-:W-:Y:S08]  /*8a80*/  HMMA.16816.F32 R40, R44.reuse, R4, R40 ;  /* 0x000000042c28723c */ /* 0x042ff00000001828 */
[----:B------:R-:W-:Y:S01]  /*8a90*/  HMMA.16816.F32 R36, R44, R6, R36 ;  /* 0x000000062c24723c */ /* 0x000fe20000001824 */
[----:B------:R-:W1:Y:S07]  /*8aa0*/  LDSM.16.M88.4 R4, [R207+0x7000] ;  /* 0x00700000cf04783b */ /* 0x000e6e0000000200 */
[C---:B---3--:R-:W-:Y:S08]  /*8ab0*/  HMMA.16816.F32 R16, R52.reuse, R56, R16 ;  /* 0x000000383410723c */ /* 0x048ff00000001810 */
[C---:B------:R-:W-:Y:S01]  /*8ac0*/  HMMA.16816.F32 R12, R52.reuse, R58, R12 ;  /* 0x0000003a340c723c */ /* 0x040fe2000000180c */
[----:B------:R-:W3:Y:S07]  /*8ad0*/  LDSM.16.M88.4 R56, [R207+0x6800] ;  /* 0x00680000cf38783b */ /* 0x000eee0000000200 */
[C---:B------:R-:W-:Y:S08]  /*8ae0*/  HMMA.16816.F32 R176, R52.reuse, R180, R176 ;  /* 0x000000b434b0723c */ /* 0x040ff000000018b0 */
[C---:B------:R-:W-:Y:S01]  /*8af0*/  HMMA.16816.F32 R172, R52.reuse, R182, R172 ;  /* 0x000000b634ac723c */ /* 0x040fe200000018ac */
[----:B------:R-:W-:Y:S07]  /*8b00*/  LDSM.16.M88.4 R180, [R213+0xb800] ;  /* 0x00b80000d5b4783b */ /* 0x000fee0000000200 */
[C---:B------:R-:W-:Y:S08]  /*8b10*/  HMMA.16816.F32 R160, R52.reuse, R140, R160 ;  /* 0x0000008c34a0723c */ /* 0x040ff000000018a0 */
[C---:B------:R-:W-:Y:S01]  /*8b20*/  HMMA.16816.F32 R156, R52.reuse, R142, R156 ;  /* 0x0000008e349c723c */ /* 0x040fe2000000189c */
[----:B------:R-:W-:Y:S07]  /*8b30*/  LDSM.16.M88.4 R140, [R184+UR5+0x8800] ;  /* 0x00880005b88c783b */ /* 0x000fee0008000200 */
[C---:B------:R-:W-:Y:S08]  /*8b40*/  HMMA.16816.F32 R168, R52.reuse, R144, R168 ;  /* 0x0000009034a8723c */ /* 0x040ff000000018a8 */
[C---:B------:R-:W-:Y:S01]  /*8b50*/  HMMA.16816.F32 R164, R52.reuse, R146, R164 ;  /* 0x0000009234a4723c */ /* 0x040fe200000018a4 */
[----:B------:R-:W-:Y:S07]  /*8b60*/  LDSM.16.M88.4 R144, [R217+0x2000] ;  /* 0x00200000d990783b */ /* 0x000fee0000000200 */
[C---:B----4-:R-:W-:Y:S08]  /*8b70*/  HMMA.16816.F32 R152, R52.reuse, R136, R152 ;  /* 0x000000883498723c */ /* 0x050ff00000001898 */
[----:B------:R-:W-:Y:S01]  /*8b80*/  HMMA.16816.F32 R148, R52, R138, R148 ;  /* 0x0000008a3494723c */ /* 0x000fe20000001894 */
[----:B------:R-:W4:Y:S04]  /*8b90*/  LDSM.16.M88.4 R52, [R207+0x7800] ;  /* 0x00780000cf34783b */ /* 0x000f280000000200 */
[----:B------:R-:W-:Y:S03]  /*8ba0*/  LDSM.16.M88.4 R136, [R184+UR5+0x9000] ;  /* 0x00900005b888783b */ /* 0x000fe60008000200 */
[C---:B-----5:R-:W-:Y:S08]  /*8bb0*/  HMMA.16816.F32 R16, R44.reuse, R48, R16 ;  /* 0x000000302c10723c */ /* 0x060ff00000001810 */
[C---:B------:R-:W-:Y:S01]  /*8bc0*/  HMMA.16816.F32 R12, R44.reuse, R50, R12 ;  /* 0x000000322c0c723c */ /* 0x040fe2000000180c */
[----:B------:R-:W-:Y:S07]  /*8bd0*/  LDSM.16.M88.4 R48, [R185+0x2000] ;  /* 0x00200000b930783b */ /* 0x000fee0000000200 */
[C---:B--2---:R-:W-:Y:S08]  /*8be0*/  HMMA.16816.F32 R176, R44.reuse, R8, R176 ;  /* 0x000000082cb0723c */ /* 0x044ff000000018b0 */
[C---:B------:R-:W-:Y:S01]  /*8bf0*/  HMMA.16816.F32 R172, R44.reuse, R10, R172 ;  /* 0x0000000a2cac723c */ /* 0x040fe200000018ac */
[----:B------:R-:W2:Y:S07]  /*8c00*/  LDSM.16.M88.4 R8, [R184+UR5+0x8000] ;  /* 0x00800005b808783b */ /* 0x000eae0008000200 */
[C---:B-1----:R-:W-:Y:S08]  /*8c10*/  HMMA.16816.F32 R160, R44.reuse, R4, R160 ;  /* 0x000000042ca0723c */ /* 0x042ff000000018a0 */
[C---:B------:R-:W-:Y:S01]  /*8c20*/  HMMA.16816.F32 R156, R44.reuse, R6, R156 ;  /* 0x000000062c9c723c */ /* 0x040fe2000000189c */
[----:B------:R-:W1:Y:S07]  /*8c30*/  LDSM.16.M88.4 R4, [R184+UR5+0xa800] ;  /* 0x00a80005b804783b */ /* 0x000e6e0008000200 */
[C---:B---3--:R-:W-:Y:S08]  /*8c40*/  HMMA.16816.F32 R168, R44.reuse, R56, R168 ;  /* 0x000000382ca8723c */ /* 0x048ff000000018a8 */
[C---:B------:R-:W-:Y:S01]  /*8c50*/  HMMA.16816.F32 R164, R44.reuse, R58, R164 ;  /* 0x0000003a2ca4723c */ /* 0x040fe200000018a4 */
[----:B------:R-:W-:Y:S07]  /*8c60*/  LDSM.16.M88.4 R56, [R184+UR5+0xb000] ;  /* 0x00b00005b838783b */ /* 0x000fee0008000200 */
[C---:B------:R-:W-:Y:S08]  /*8c70*/  HMMA.16816.F32 R32, R44.reuse, R64, R32 ;  /* 0x000000402c20723c */ /* 0x040ff00000001820 */
[C---:B------:R-:W-:Y:S01]  /*8c80*/  HMMA.16816.F32 R28, R44.reuse, R66, R28 ;  /* 0x000000422c1c723c */ /* 0x040fe2000000181c */
[----:B------:R-:W3:Y:S07]  /*8c90*/  LDSM.16.M88.4 R64, [R184+UR5+0x9800] ;  /* 0x00980005b840783b */ /* 0x000eee0008000200 */
[C---:B------:R-:W-:Y:S08]  /*8ca0*/  HMMA.16816.F32 R24, R44.reuse, R60, R24 ;  /* 0x0000003c2c18723c */ /* 0x040ff00000001818 */
[C---:B------:R-:W-:Y:S01]  /*8cb0*/  HMMA.16816.F32 R20, R44.reuse, R62, R20 ;  /* 0x0000003e2c14723c */ /* 0x040fe20000001814 */
[----:B------:R-:W5:Y:S07]  /*8cc0*/  LDSM.16.M88.4 R60, [R184+UR5+0xa000] ;  /* 0x00a00005b83c783b */ /* 0x000f6e0008000200 */
[C---:B----4-:R-:W-:Y:S08]  /*8cd0*/  HMMA.16816.F32 R152, R44.reuse, R52, R152 ;  /* 0x000000342c98723c */ /* 0x050ff00000001898 */
[----:B------:R-:W-:Y:S01]  /*8ce0*/  HMMA.16816.F32 R148, R44, R54, R148 ;  /* 0x000000362c94723c */ /* 0x000fe20000001894 */
[----:B------:R-:W4:Y:S04]  /*8cf0*/  LDSM.16.M88.4 R52, [R184+UR5+0xb800] ;  /* 0x00b80005b834783b */ /* 0x000f280008000200 */
[----:B------:R-:W4:Y:S03]  /*8d00*/  LDSM.16.M88.4 R44, [R213+0x8000] ;  /* 0x00800000d52c783b */ /* 0x000f260000000200 */
[C---:B--2---:R-:W-:Y:S01]  /*8d10*/  HMMA.16816.F32 R40, R48.reuse, R8, R40 ;  /* 0x000000083028723c */ /* 0x044fe20000001828 */
[----:B------:R-:W-:Y:S07]  /*8d20*/  LDSM.16.M88.4 R184, [R213+0xb000] ;  /* 0x00b00000d5b8783b */ /* 0x000fee0000000200 */
[C---:B------:R-:W-:Y:S01]  /*8d30*/  HMMA.16816.F32 R36, R48.reuse, R10, R36 ;  /* 0x0000000a3024723c */ /* 0x040fe20000001824 */
[----:B------:R-:W2:Y:S07]  /*8d40*/  LDSM.16.M88.4 R8, [R213+0x8800] ;  /* 0x00880000d508783b */ /* 0x000eae0000000200 */
[C---:B-1----:R-:W-:Y:S08]  /*8d50*/  HMMA.16816.F32 R168, R48.reuse, R4, R168 ;  /* 0x0000000430a8723c */ /* 0x042ff000000018a8 */
[C---:B------:R-:W-:Y:S01]  /*8d60*/  HMMA.16816.F32 R164, R48.reuse, R6, R164 ;  /* 0x0000000630a4723c */ /* 0x040fe200000018a4 */
[----:B------:R-:W1:Y:S07]  /*8d70*/  LDSM.16.M88.4 R4, [R213+0x9000] ;  /* 0x00900000d504783b */ /* 0x000e6e0000000200 */
[C---:B------:R-:W-:Y:S08]  /*8d80*/  HMMA.16816.F32 R32, R48.reuse, R140, R32 ;  /* 0x0000008c3020723c */ /* 0x040ff00000001820 */
[C---:B------:R-:W-:Y:S01]  /*8d90*/  HMMA.16816.F32 R28, R48.reuse, R142, R28 ;  /* 0x0000008e301c723c */ /* 0x040fe2000000181c */
[----:B------:R-:W1:Y:S07]  /*8da0*/  LDSM.16.M88.4 R140, [R211+0x8000] ;  /* 0x00800000d38c783b */ /* 0x000e6e0000000200 */
[C---:B------:R-:W-:Y:S08]  /*8db0*/  HMMA.16816.F32 R24, R48.reuse, R136, R24 ;  /* 0x000000883018723c */ /* 0x040ff00000001818 */
[C---:B------:R-:W-:Y:S01]  /*8dc0*/  HMMA.16816.F32 R20, R48.reuse, R138, R20 ;  /* 0x0000008a3014723c */ /* 0x040fe20000001814 */
[----:B------:R-:W1:Y:S07]  /*8dd0*/  LDSM.16.M88.4 R136, [R211+0x8800] ;  /* 0x00880000d388783b */ /* 0x000e6e0000000200 */
[C---:B---3--:R-:W-:Y:S08]  /*8de0*/  HMMA.16816.F32 R16, R48.reuse, R64, R16 ;  /* 0x000000403010723c */ /* 0x048ff00000001810 */
[C---:B------:R-:W-:Y:S01]  /*8df0*/  HMMA.16816.F32 R12, R48.reuse, R66, R12 ;  /* 0x00000042300c723c */ /* 0x040fe2000000180c */
[----:B------:R-:W-:Y:S07]  /*8e00*/  LDSM.16.M88.4 R64, [R211+0x9000] ;  /* 0x00900000d340783b */ /* 0x000fee0000000200 */
[C---:B-----5:R-:W-:Y:S08]  /*8e10*/  HMMA.16816.F32 R176, R48.reuse, R60, R176 ;  /* 0x0000003c30b0723c */ /* 0x060ff000000018b0 */
[C---:B------:R-:W-:Y:S01]  /*8e20*/  HMMA.16816.F32 R172, R48.reuse, R62, R172 ;  /* 0x0000003e30ac723c */ /* 0x040fe200000018ac */
[----:B------:R-:W-:Y:S07]  /*8e30*/  LDSM.16.M88.4 R60, [R211+0x9800] ;  /* 0x00980000d33c783b */ /* 0x000fee0000000200 */
[C---:B------:R-:W-:Y:S08]  /*8e40*/  HMMA.16816.F32 R160, R48.reuse, R56, R160 ;  /* 0x0000003830a0723c */ /* 0x040ff000000018a0 */
[C---:B------:R-:W-:Y:S01]  /*8e50*/  HMMA.16816.F32 R156, R48.reuse, R58, R156 ;  /* 0x0000003a309c723c */ /* 0x040fe2000000189c */
[----:B------:R-:W-:Y:S07]  /*8e60*/  LDSM.16.M88.4 R56, [R211+0xa000] ;  /* 0x00a00000d338783b */ /* 0x000fee0000000200 */
[C---:B----4-:R-:W-:Y:S08]  /*8e70*/  HMMA.16816.F32 R152, R48.reuse, R52, R152 ;  /* 0x000000343098723c */ /* 0x050ff00000001898 */
[----:B------:R-:W-:Y:S01]  /*8e80*/  HMMA.16816.F32 R148, R48, R54, R148 ;  /* 0x000000363094723c */ /* 0x000fe20000001894 */
[----:B------:R-:W3:Y:S04]  /*8e90*/  LDSM.16.M88.4 R48, [R211+0xb000] ;  /* 0x00b00000d330783b */ /* 0x000ee80000000200 */
[----:B------:R-:W-:Y:S03]  /*8ea0*/  LDSM.16.M88.4 R52, [R211+0xa800] ;  /* 0x00a80000d334783b */ /* 0x000fe60000000200 */
[C---:B------:R-:W-:Y:S08]  /*8eb0*/  HMMA.16816.F32 R40, R224.reuse, R44, R40 ;  /* 0x0000002ce028723c */ /* 0x040ff00000001828 */
[C---:B------:R-:W-:Y:S01]  /*8ec0*/  HMMA.16816.F32 R36, R224.reuse, R46, R36 ;  /* 0x0000002ee024723c */ /* 0x040fe20000001824 */
[----:B------:R-:W4:Y:S07]  /*8ed0*/  LDSM.16.M88.4 R44, [R211+0xb800] ;  /* 0x00b80000d32c783b */ /* 0x000f2e0000000200 */
[C---:B--2---:R-:W-:Y:S08]  /*8ee0*/  HMMA.16816.F32 R32, R224.reuse, R8, R32 ;  /* 0x00000008e020723c */ /* 0x044ff00000001820 */
[C---:B------:R-:W-:Y:S01]  /*8ef0*/  HMMA.16816.F32 R28, R224.reuse, R10, R28 ;  /* 0x0000000ae01c723c */ /* 0x040fe2000000181c */
[----:B------:R-:W-:Y:S07]  /*8f00*/  LDSM.16.M88.4 R8, [R216+0x2000] ;  /* 0x00200000d808783b */ /* 0x000fee0000000200 */
[C---:B-1----:R-:W-:Y:S08]  /*8f10*/  HMMA.16816.F32 R24, R224.reuse, R4, R24 ;  /* 0x00000004e018723c */ /* 0x042ff00000001818 */
[C---:B------:R-:W-:Y:S01]  /*8f20*/  HMMA.16816.F32 R20, R224.reuse, R6, R20 ;  /* 0x00000006e014723c */ /* 0x040fe20000001814 */
[----:B------:R-:W1:Y:S07]  /*8f30*/  LDSM.16.M88.4 R4, [R207+0x8000] ;  /* 0x00800000cf04783b */ /* 0x000e6e0000000200 */
[C---:B------:R-:W-:Y:S08]  /*8f40*/  HMMA.16816.F32 R160, R224.reuse, R184, R160 ;  /* 0x000000b8e0a0723c */ /* 0x040ff000000018a0 */
[----:B------:R-:W-:Y:S08]  /*8f50*/  HMMA.16816.F32 R152, R224, R180, R152 ;  /* 0x000000b4e098723c */ /* 0x000ff00000001898 */
[C---:B------:R-:W-:Y:S08]  /*8f60*/  HMMA.16816.F32 R40, R144.reuse, R140, R40 ;  /* 0x0000008c9028723c */ /* 0x040ff00000001828 */
[C---:B------:R-:W-:Y:S08]  /*8f70*/  HMMA.16816.F32 R32, R144.reuse, R136, R32 ;  /* 0x000000889020723c */ /* 0x040ff00000001820 */
[C---:B------:R-:W-:Y:S01]  /*8f80*/  HMMA.16816.F32 R28, R144.reuse, R138, R28 ;  /* 0x0000008a901c723c */ /* 0x040fe2000000181c */
[----:B------:R-:W2:Y:S07]  /*8f90*/  LDSM.16.M88.4 R136, [R207+0x8800] ;  /* 0x00880000cf88783b */ /* 0x000eae0000000200 */
[----:B------:R-:W-:Y:S08]  /*8fa0*/  HMMA.16816.F32 R36, R144, R142, R36 ;  /* 0x0000008e9024723c */ /* 0x000ff00000001824 */
[----:B------:R-:W-:Y:S08]  /*8fb0*/  HMMA.16816.F32 R156, R224, R186, R156 ;  /* 0x000000bae09c723c */ /* 0x000ff0000000189c */
[----:B---3--:R-:W-:Y:S01]  /*8fc0*/  HMMA.16816.F32 R160, R144, R48, R160 ;  /* 0x0000003090a0723c */ /* 0x008fe200000018a0 */
[----:B------:R-:W-:-:S07]  /*8fd0*/  IMAD.SHL.U32 R48, R201, 0x2, RZ ;  /* 0x00000002c9307824 */ /* 0x000fce00078e00ff */
[----:B----4-:R-:W-:Y:S01]  /*8fe0*/  HMMA.16816.F32 R152, R144, R44, R152 ;  /* 0x0000002c9098723c */ /* 0x010fe20000001898 */
[----:B------:R-:W-:-:S05]  /*8ff0*/  IMAD.SHL.U32 R45, R197, 0x80, RZ ;  /* 0x00000080c52d7824 */ /* 0x000fca00078e00ff */
[----:B------:R-:W-:Y:S02]  /*9000*/  LOP3.LUT R48, R45, 0x6, R48, 0xf8, !PT ;  /* 0x000000062d307812 */ /* 0x000fe400078ef830 */
[----:B------:R-:W-:Y:S03]  /*9010*/  HMMA.16816.F32 R148, R224, R182, R148 ;  /* 0x000000b6e094723c */ /* 0x000fe60000001894 */
[C---:B------:R-:W-:Y:S02]  /*9020*/  VIADD R44, R48.reuse, 0xffffff00 ;  /* 0xffffff00302c7836 */ /* 0x040fe40000000000 */
[C---:B------:R-:W-:Y:S02]  /*9030*/  VIADD R45, R48.reuse, 0xffffff01 ;  /* 0xffffff01302d7836 */ /* 0x040fe40000000000 */
[----:B------:R-:W-:Y:S01]  /*9040*/  VIADD R49, R48, 0xffffff09 ;  /* 0xffffff0930317836 */ /* 0x000fe20000000000 */
[----:B-1----:R-:W-:Y:S01]  /*9050*/  HMMA.16816.F32 R40, R8, R4, R40 ;  /* 0x000000040828723c */ /* 0x002fe20000001828 */
[----:B------:R-:W-:-:S02]  /*9060*/  ISETP.GE.AND P4, PT, R44, R133, PT ;  /* 0x000000852c00720c */ /* 0x000fc40003f86270 */
[----:B------:R-:W-:Y:S02]  /*9070*/  ISETP.GE.AND P1, PT, R44, R2, PT ;  /* 0x000000022c00720c */ /* 0x000fe40003f26270 */
[----:B------:R-:W-:-:S03]  /*9080*/  ISETP.GE.AND P5, PT, R45, R133, PT ;  /* 0x000000852d00720c */ /* 0x000fc60003fa6270 */
[----:B------:R-:W-:Y:S01]  /*9090*/  HMMA.16816.F32 R36, R8, R6, R36 ;  /* 0x000000060824723c */ /* 0x000fe20000001824 */
[----:B------:R-:W1:Y:S07]  /*90a0*/  LDSM.16.M88.4 R4, [R207+0x9000] ;  /* 0x00900000cf04783b */ /* 0x000e6e0000000200 */
[----:B------:R-:W-:Y:S03]  /*90b0*/  HMMA.16816.F32 R176, R224, R192, R176 ;  /* 0x000000c0e0b0723c */ /* 0x000fe600000018b0 */
[----:B------:R-:W-:-:S05]  /*90c0*/  FSEL R42, R42, -INF , !P1 ;  /* 0xff8000002a2a7808 */ /* 0x000fca0004800000 */
[C---:B------:R-:W-:Y:S08]  /*90d0*/  HMMA.16816.F32 R172, R224.reuse, R194, R172 ;  /* 0x000000c2e0ac723c */ /* 0x040ff000000018ac */
[----:B------:R-:W-:Y:S08]  /*90e0*/  HMMA.16816.F32 R168, R224, R188, R168 ;  /* 0x000000bce0a8723c */ /* 0x000ff000000018a8 */
[----:B------:R-:W-:Y:S01]  /*90f0*/  HMMA.16816.F32 R156, R144, R50, R156 ;  /* 0x00000032909c723c */ /* 0x000fe2000000189c */
[----:B------:R-:W-:Y:S01]  /*9100*/  FSEL R50, R40, -INF , !P4 ;  /* 0xff80000028327808 */ /* 0x000fe20006000000 */
[----:B------:R-:W-:Y:S01]  /*9110*/  VIADD R40, R48, 0xffffff08 ;  /* 0xffffff0830287836 */ /* 0x000fe20000000000 */
[----:B------:R-:W-:-:S04]  /*9120*/  ISETP.GE.AND P4, PT, R45, R2, PT ;  /* 0x000000022d00720c */ /* 0x000fc80003f86270 */
[----:B------:R-:W-:Y:S01]  /*9130*/  ISETP.GE.AND P1, PT, R40, R133, PT ;  /* 0x000000852800720c */ /* 0x000fe20003f26270 */
[----:B------:R-:W-:Y:S01]  /*9140*/  HMMA.16816.F32 R148, R144, R46, R148 ;  /* 0x0000002e9094723c */ /* 0x000fe20000001894 */
[----:B------:R-:W3:Y:S07]  /*9150*/  LDSM.16.M88.4 R44, [R207+0x9800] ;  /* 0x00980000cf2c783b */ /* 0x000eee0000000200 */
[----:B------:R-:W-:Y:S08]  /*9160*/  HMMA.16816.F32 R16, R224, R228, R16 ;  /* 0x000000e4e010723c */ /* 0x000ff00000001810 */
[----:B--2---:R-:W-:Y:S08]  /*9170*/  HMMA.16816.F32 R32, R8, R136, R32 ;  /* 0x000000880820723c */ /* 0x004ff00000001820 */
[----:B------:R-:W-:Y:S08]  /*9180*/  HMMA.16816.F32 R24, R144, R64, R24 ;  /* 0x000000409018723c */ /* 0x000ff00000001818 */
[----:B------:R-:W-:Y:S08]  /*9190*/  HMMA.16816.F32 R164, R224, R190, R164 ;  /* 0x000000bee0a4723c */ /* 0x000ff000000018a4 */
[C---:B------:R-:W-:Y:S08]  /*91a0*/  HMMA.16816.F32 R20, R144.reuse, R66, R20 ;  /* 0x000000429014723c */ /* 0x040ff00000001814 */
[----:B------:R-:W-:Y:S01]  /*91b0*/  HMMA.16816.F32 R176, R144, R56, R176 ;  /* 0x0000003890b0723c */ /* 0x000fe200000018b0 */
[----:B------:R-:W-:Y:S01]  /*91c0*/  FSEL R56, R36, -INF , !P1 ;  /* 0xff80000024387808 */ /* 0x000fe20004800000 */
[----:B------:R-:W-:Y:S01]  /*91d0*/  VIADD R36, R48, 0xffffff10 ;  /* 0xffffff1030247836 */ /* 0x000fe20000000000 */
[----:B------:R-:W-:-:S05]  /*91e0*/  ISETP.GE.AND P1, PT, R49, R2, PT ;  /* 0x000000023100720c */ /* 0x000fca0003f26270 */
[----:B------:R-:W-:Y:S01]  /*91f0*/  HMMA.16816.F32 R172, R144, R58, R172 ;  /* 0x0000003a90ac723c */ /* 0x000fe200000018ac */
[----:B------:R-:W-:Y:S01]  /*9200*/  FSEL R58, R41, -INF , !P5 ;  /* 0xff800000293a7808 */ /* 0x000fe20006800000 */
[----:B------:R-:W-:Y:S01]  /*9210*/  VIADD R41, R48, 0xffffff11 ;  /* 0xffffff1130297836 */ /* 0x000fe20000000000 */
[----:B------:R-:W-:Y:S02]  /*9220*/  ISETP.GE.AND P5, PT, R40, R2, PT ;  /* 0x000000022800720c */ /* 0x000fe40003fa6270 */
[----:B------:R-:W-:Y:S02]  /*9230*/  FSEL R40, R43, -INF , !P4 ;  /* 0xff8000002b287808 */ /* 0x000fe40006000000 */
[----:B------:R-:W-:Y:S01]  /*9240*/  ISETP.GE.AND P4, PT, R49, R133, PT ;  /* 0x000000853100720c */ /* 0x000fe20003f86270 */
[----:B------:R-:W-:Y:S08]  /*9250*/  HMMA.16816.F32 R28, R8, R138, R28 ;  /* 0x0000008a081c723c */ /* 0x000ff0000000181c */
[----:B------:R-:W-:Y:S01]  /*9260*/  HMMA.16816.F32 R168, R144, R52, R168 ;  /* 0x0000003490a8723c */ /* 0x000fe200000018a8 */
[----:B------:R-:W-:-:S02]  /*9270*/  FSEL R52, R38, -INF , !P5 ;  /* 0xff80000026347808 */ /* 0x000fc40006800000 */
[----:B------:R-:W-:-:S04]  /*9280*/  ISETP.GE.AND P5, PT, R36, R133, PT ;  /* 0x000000852400720c */ /* 0x000fc80003fa6270 */
[----:B------:R-:W-:Y:S01]  /*9290*/  FSEL R64, R32, -INF , !P5 ;  /* 0xff80000020407808 */ /* 0x000fe20006800000 */
[----:B------:R-:W-:Y:S01]  /*92a0*/  HMMA.16816.F32 R12, R224, R230, R12 ;  /* 0x000000e6e00c723c */ /* 0x000fe2000000180c */
[----:B------:R-:W-:Y:S01]  /*92b0*/  VIADD R32, R48, 0xffffff18 ;  /* 0xffffff1830207836 */ /* 0x000fe20000000000 */
[----:B------:R-:W-:-:S04]  /*92c0*/  ISETP.GE.AND P5, PT, R41, R2, PT ;  /* 0x000000022900720c */ /* 0x000fc80003fa6270 */
[----:B------:R-:W-:Y:S02]  /*92d0*/  FSEL R183, R35, -INF , !P5 ;  /* 0xff80000023b77808 */ /* 0x000fe40006800000 */
[----:B------:R-:W-:Y:S01]  /*92e0*/  HMMA.16816.F32 R16, R144, R60, R16 ;  /* 0x0000003c9010723c */ /* 0x000fe20000001810 */
[----:B------:R-:W-:Y:S02]  /*92f0*/  FSEL R60, R37, -INF , !P4 ;  /* 0xff800000253c7808 */ /* 0x000fe40006000000 */
[----:B------:R-:W-:-:S04]  /*9300*/  ISETP.GE.AND P4, PT, R36, R2, PT ;  /* 0x000000022400720c */ /* 0x000fc80003f86270 */
[----:B------:R-:W-:Y:S01]  /*9310*/  FSEL R189, R34, -INF , !P4 ;  /* 0xff80000022bd7808 */ /* 0x000fe20006000000 */
[----:B-1----:R-:W-:Y:S01]  /*9320*/  HMMA.16816.F32 R24, R8, R4, R24 ;  /* 0x000000040818723c */ /* 0x002fe20000001818 */
[----:B------:R-:W-:Y:S01]  /*9330*/  VIADD R4, R48, 0xffffff19 ;  /* 0xffffff1930047836 */ /* 0x000fe20000000000 */
[----:B------:R-:W-:Y:S01]  /*9340*/  ISETP.GE.AND P4, PT, R32, R133, PT ;  /* 0x000000852000720c */ /* 0x000fe20003f86270 */
[----:B------:R-:W-:-:S03]  /*9350*/  VIADD R5, R48, 0xffffff21 ;  /* 0xffffff2130057836 */ /* 0x000fc60000000000 */
[----:B------:R-:W-:Y:S02]  /*9360*/  FSEL R67, R28, -INF , !P4 ;  /* 0xff8000001c437808 */ /* 0x000fe40006000000 */
[----:B------:R-:W-:Y:S01]  /*9370*/  HMMA.16816.F32 R164, R144, R54, R164 ;  /* 0x0000003690a4723c */ /* 0x000fe200000018a4 */
[----:B------:R-:W-:Y:S02]  /*9380*/  FSEL R54, R39, -INF , !P1 ;  /* 0xff80000027367808 */ /* 0x000fe40004800000 */
[----:B------:R-:W1:Y:S01]  /*9390*/  LDSM.16.M88.4 R36, [R207+0xa000] ;  /* 0x00a00000cf24783b */ /* 0x000e620000000200 */
[-C--:B------:R-:W-:Y:S02]  /*93a0*/  ISETP.GE.AND P1, PT, R41, R133.reuse, PT ;  /* 0x000000852900720c */ /* 0x080fe40003f26270 */
[----:B------:R-:W-:Y:S02]  /*93b0*/  ISETP.GE.AND P5, PT, R4, R133, PT ;  /* 0x000000850400720c */ /* 0x000fe40003fa6270 */
[----:B------:R-:W-:Y:S01]  /*93c0*/  HMMA.16816.F32 R20, R8, R6, R20 ;  /* 0x000000060814723c */ /* 0x000fe20000001814 */
[----:B------:R-:W-:-:S02]  /*93d0*/  FSEL R65, R33, -INF , !P1 ;  /* 0xff80000021417808 */ /* 0x000fc40004800000 */
[-C--:B------:R-:W-:Y:S01]  /*93e0*/  ISETP.GE.AND P4, PT, R4, R2.reuse, PT ;  /* 0x000000020400720c */ /* 0x080fe20003f86270 */
[----:B------:R-:W-:Y:S01]  /*93f0*/  VIADD R4, R48, 0xffffff20 ;  /* 0xffffff2030047836 */ /* 0x000fe20000000000 */
[-C--:B------:R-:W-:Y:S02]  /*9400*/  ISETP.GE.AND P1, PT, R32, R2.reuse, PT ;  /* 0x000000022000720c */ /* 0x080fe40003f26270 */
[----:B------:R-:W-:Y:S01]  /*9410*/  FSEL R66, R29, -INF , !P5 ;  /* 0xff8000001d427808 */ /* 0x000fe20006800000 */
[----:B------:R-:W-:Y:S01]  /*9420*/  HMMA.16816.F32 R12, R144, R62, R12 ;  /* 0x0000003e900c723c */ /* 0x000fe2000000180c */
[----:B------:R-:W-:Y:S02]  /*9430*/  FSEL R185, R30, -INF , !P1 ;  /* 0xff8000001eb97808 */ /* 0x000fe40004800000 */
[CC--:B------:R-:W-:Y:S02]  /*9440*/  ISETP.GE.AND P1, PT, R4.reuse, R133.reuse, PT ;  /* 0x000000850400720c */ /* 0x0c0fe40003f26270 */
[----:B------:R-:W-:Y:S01]  /*9450*/  ISETP.GE.AND P5, PT, R4, R2, PT ;  /* 0x000000020400720c */ /* 0x000fe20003fa6270 */
[----:B------:R-:W-:Y:S01]  /*9460*/  VIADD R4, R48, 0xffffff28 ;  /* 0xffffff2830047836 */ /* 0x000fe20000000000 */
[----:B------:R-:W-:Y:S01]  /*9470*/  FSEL R187, R31, -INF , !P4 ;  /* 0xff8000001fbb7808 */ /* 0x000fe20006000000 */
[----:B---3--:R-:W-:Y:S01]  /*9480*/  HMMA.16816.F32 R16, R8, R44, R16 ;  /* 0x0000002c0810723c */ /* 0x008fe20000001810 */
[----:B------:R-:W-:-:S02]  /*9490*/  ISETP.GE.AND P4, PT, R5, R133, PT ;  /* 0x000000850500720c */ /* 0x000fc40003f86270 */
[----:B------:R-:W-:Y:S01]  /*94a0*/  FSEL R248, R24, -INF , !P1 ;  /* 0xff80000018f87808 */ /* 0x000fe20004800000 */
[----:B------:R-:W-:Y:S01]  /*94b0*/  VIADD R24, R48, 0xffffff29 ;  /* 0xffffff2930187836 */ /* 0x000fe20000000000 */
[----:B------:R-:W-:Y:S02]  /*94c0*/  FSEL R244, R26, -INF , !P5 ;  /* 0xff8000001af47808 */ /* 0x000fe40006800000 */
[-C--:B------:R-:W-:Y:S02]  /*94d0*/  ISETP.GE.AND P1, PT, R5, R2.reuse, PT ;  /* 0x000000020500720c */ /* 0x080fe40003f26270 */
[C---:B------:R-:W-:Y:S02]  /*94e0*/  ISETP.GE.AND P5, PT, R4.reuse, R133, PT ;  /* 0x000000850400720c */ /* 0x040fe40003fa6270 */
[----:B------:R-:W-:Y:S01]  /*94f0*/  FSEL R252, R25, -INF , !P4 ;  /* 0xff80000019fc7808 */ /* 0x000fe20006000000 */
[----:B------:R-:W-:Y:S01]  /*9500*/  HMMA.16816.F32 R12, R8, R46, R12 ;  /* 0x0000002e080c723c */ /* 0x000fe2000000180c */
[----:B------:R-:W-:-:S02]  /*9510*/  ISETP.GE.AND P4, PT, R4, R2, PT ;  /* 0x000000020400720c */ /* 0x000fc40003f86270 */
[----:B------:R-:W-:Y:S01]  /*9520*/  FSEL R246, R27, -INF , !P1 ;  /* 0xff8000001bf67808 */ /* 0x000fe20004800000 */
[----:B------:R-:W2:Y:S01]  /*9530*/  LDSM.16.M88.4 R4, [R207+0xa800] ;  /* 0x00a80000cf04783b */ /* 0x000ea20000000200 */
[----:B------:R-:W-:Y:S01]  /*9540*/  FSEL R181, R20, -INF , !P5 ;  /* 0xff80000014b57808 */ /* 0x000fe20006800000 */
[----:B------:R-:W-:Y:S01]  /*9550*/  VIADD R20, R48, 0xffffff30 ;  /* 0xffffff3030147836 */ /* 0x000fe20000000000 */
[C---:B------:R-:W-:Y:S01]  /*9560*/  ISETP.GE.AND P1, PT, R24.reuse, R133, PT ;  /* 0x000000851800720c */ /* 0x040fe20003f26270 */
[----:B-1----:R-:W-:Y:S01]  /*9570*/  HMMA.16816.F32 R176, R8, R36, R176 ;  /* 0x0000002408b0723c */ /* 0x002fe200000018b0 */
[----:B------:R-:W-:Y:S01]  /*9580*/  ISETP.GE.AND P5, PT, R24, R2, PT ;  /* 0x000000021800720c */ /* 0x000fe20003fa6270 */
[----:B------:R-:W-:Y:S01]  /*9590*/  VIADD R24, R48, 0xffffff31 ;  /* 0xffffff3130187836 */ /* 0x000fe20000000000 */
[----:B------:R-:W-:Y:S02]  /*95a0*/  FSEL R242, R22, -INF , !P4 ;  /* 0xff80000016f27808 */ /* 0x000fe40006000000 */
[----:B------:R-:W-:-:S02]  /*95b0*/  FSEL R250, R21, -INF , !P1 ;  /* 0xff80000015fa7808 */ /* 0x000fc40004800000 */
[CC--:B------:R-:W-:Y:S01]  /*95c0*/  ISETP.GE.AND P4, PT, R20.reuse, R133.reuse, PT ;  /* 0x000000851400720c */ /* 0x0c0fe20003f86270 */
[----:B------:R-:W-:Y:S01]  /*95d0*/  HMMA.16816.F32 R172, R8, R38, R172 ;  /* 0x0000002608ac723c */ /* 0x000fe200000018ac */
[----:B------:R-:W-:Y:S01]  /*95e0*/  ISETP.GE.AND P1, PT, R20, R2, PT ;  /* 0x000000021400720c */ /* 0x000fe20003f26270 */
[----:B------:R-:W-:Y:S01]  /*95f0*/  VIADD R20, R48, 0xffffff38 ;  /* 0xffffff3830147836 */ /* 0x000fe20000000000 */
[----:B------:R-:W-:Y:S02]  /*9600*/  FSEL R240, R23, -INF , !P5 ;  /* 0xff80000017f07808 */ /* 0x000fe40006800000 */
[----:B------:R-:W-:Y:S02]  /*9610*/  ISETP.GE.AND P5, PT, R24, R133, PT ;  /* 0x000000851800720c */ /* 0x000fe40003fa6270 */
[----:B------:R-:W-:Y:S02]  /*9620*/  FSEL R192, R18, -INF , !P1 ;  /* 0xff80000012c07808 */ /* 0x000fe40004800000 */
[----:B------:R-:W-:-:S02]  /*9630*/  FSEL R238, R17, -INF , !P5 ;  /* 0xff80000011ee7808 */ /* 0x000fc40006800000 */
[C---:B------:R-:W-:Y:S02]  /*9640*/  ISETP.GE.AND P1, PT, R20.reuse, R133, PT ;  /* 0x000000851400720c */ /* 0x040fe40003f26270 */
[-C--:B------:R-:W-:Y:S02]  /*9650*/  ISETP.GE.AND P5, PT, R20, R2.reuse, PT ;  /* 0x000000021400720c */ /* 0x080fe40003fa6270 */
[----:B------:R-:W1:Y:S01]  /*9660*/  LDSM.16.M88.4 R20, [R207+0xb000] ;  /* 0x00b00000cf14783b */ /* 0x000e620000000200 */
[----:B------:R-:W-:Y:S01]  /*9670*/  FSEL R186, R16, -INF , !P4 ;  /* 0xff80000010ba7808 */ /* 0x000fe20006000000 */
[----:B------:R-:W-:Y:S01]  /*9680*/  VIADD R16, R48, 0xffffff39 ;  /* 0xffffff3930107836 */ /* 0x000fe20000000000 */
[----:B------:R-:W-:Y:S02]  /*9690*/  ISETP.GE.AND P4, PT, R24, R2, PT ;  /* 0x000000021800720c */ /* 0x000fe40003f86270 */
[----:B------:R-:W-:Y:S01]  /*96a0*/  FSEL R188, R12, -INF , !P1 ;  /* 0xff8000000cbc7808 */ /* 0x000fe20004800000 */
[----:B------:R-:W-:Y:S01]  /*96b0*/  VIADD R12, R48, 0xffffff40 ;  /* 0xffffff40300c7836 */ /* 0x000fe20000000000 */
[----:B------:R-:W-:-:S02]  /*96c0*/  FSEL R190, R19, -INF , !P4 ;  /* 0xff80000013be7808 */ /* 0x000fc40006000000 */
[CC--:B------:R-:W-:Y:S02]  /*96d0*/  ISETP.GE.AND P4, PT, R16.reuse, R133.reuse, PT ;  /* 0x000000851000720c */ /* 0x0c0fe40003f86270 */
[-C--:B------:R-:W-:Y:S01]  /*96e0*/  ISETP.GE.AND P1, PT, R16, R2.reuse, PT ;  /* 0x000000021000720c */ /* 0x080fe20003f26270 */
[----:B------:R-:W-:Y:S01]  /*96f0*/  VIADD R16, R48, 0xffffff41 ;  /* 0xffffff4130107836 */ /* 0x000fe20000000000 */
[----:B------:R-:W-:Y:S01]  /*9700*/  FSEL R232, R14, -INF , !P5 ;  /* 0xff8000000ee87808 */ /* 0x000fe20006800000 */
[----:B--2---:R-:W-:Y:S01]  /*9710*/  HMMA.16816.F32 R168, R8, R4, R168 ;  /* 0x0000000408a8723c */ /* 0x004fe200000018a8 */
[----:B------:R-:W-:Y:S01]  /*9720*/  FSEL R236, R13, -INF , !P4 ;  /* 0xff8000000dec7808 */ /* 0x000fe20006000000 */
[----:B------:R-:W-:Y:S01]  /*9730*/  VIADD R4, R48, 0xffffff49 ;  /* 0xffffff4930047836 */ /* 0x000fe20000000000 */
[----:B------:R-:W-:Y:S01]  /*9740*/  ISETP.GE.AND P5, PT, R12, R133, PT ;  /* 0x000000850c00720c */ /* 0x000fe20003fa6270 */
[----:B------:R-:W-:Y:S01]  /*9750*/  VIADD R5, R48, 0xffffff51 ;  /* 0xffffff5130057836 */ /* 0x000fe20000000000 */
[----:B------:R-:W-:-:S02]  /*9760*/  ISETP.GE.AND P4, PT, R12, R2, PT ;  /* 0x000000020c00720c */ /* 0x000fc40003f86270 */
[----:B------:R-:W-:Y:S01]  /*9770*/  FSEL R234, R15, -INF , !P1 ;  /* 0xff8000000fea7808 */ /* 0x000fe20004800000 */
[----:B------:R-:W-:Y:S01]  /*9780*/  HMMA.16816.F32 R164, R8, R6, R164 ;  /* 0x0000000608a4723c */ /* 0x000fe200000018a4 */
[----:B------:R-:W2:Y:S01]  /*9790*/  LDSM.16.M88.4 R12, [R207+0xb800] ;  /* 0x00b80000cf0c783b */ /* 0x000ea20000000200 */
[----:B------:R-:W-:Y:S01]  /*97a0*/  FSEL R224, R176, -INF , !P5 ;  /* 0xff800000b0e07808 */ /* 0x000fe20006800000 */
[----:B------:R-:W-:-:S04]  /*97b0*/  DEPBAR.LE SB0, 0x0 ;  /* 0x000080000000791a */ /* 0x000fc80000000000 */
[----:B------:R-:W-:Y:S01]  /*97c0*/  BAR.SYNC.DEFER_BLOCKING 0x0 ;  /* 0x0000000000007b1d */ /* 0x000fe20000010000 */
[CC--:B------:R-:W-:Y:S02]  /*97d0*/  ISETP.GE.AND P1, PT, R16.reuse, R133.reuse, PT ;  /* 0x000000851000720c */ /* 0x0c0fe40003f26270 */
[----:B------:R-:W-:Y:S01]  /*97e0*/  ISETP.GE.AND P5, PT, R16, R2, PT ;  /* 0x000000021000720c */ /* 0x000fe20003fa6270 */
[----:B------:R-:W-:Y:S01]  /*97f0*/  VIADD R16, R48, 0xffffff48 ;  /* 0xffffff4830107836 */ /* 0x000fe20000000000 */
[----:B------:R-:W-:Y:S02]  /*9800*/  FSEL R220, R178, -INF , !P4 ;  /* 0xff800000b2dc7808 */ /* 0x000fe40006000000 */
[----:B------:R-:W-:Y:S02]  /*9810*/  FSEL R222, R179, -INF , !P5 ;  /* 0xff800000b3de7808 */ /* 0x000fe40006800000 */
[----:B------:R-:W-:Y:S02]  /*9820*/  ISETP.GE.AND P4, PT, R16, R133, PT ;  /* 0x000000851000720c */ /* 0x000fe40003f86270 */
[----:B------:R-:W-:Y:S01]  /*9830*/  FSEL R230, R177, -INF , !P1 ;  /* 0xff800000b1e67808 */ /* 0x000fe20004800000 */
[----:B-1----:R-:W-:Y:S01]  /*9840*/  HMMA.16816.F32 R160, R8, R20, R160 ;  /* 0x0000001408a0723c */ /* 0x002fe200000018a0 */
[----:B------:R-:W-:-:S02]  /*9850*/  FSEL R228, R172, -INF , !P4 ;  /* 0xff800000ace47808 */ /* 0x000fc40006000000 */
[CC--:B------:R-:W-:Y:S02]  /*9860*/  ISETP.GE.AND P5, PT, R4.reuse, R133.reuse, PT ;  /* 0x000000850400720c */ /* 0x0c0fe40003fa6270 */
[-C--:B------:R-:W-:Y:S01]  /*9870*/  ISETP.GE.AND P4, PT, R4, R2.reuse, PT ;  /* 0x000000020400720c */ /* 0x080fe20003f86270 */
[----:B------:R-:W-:Y:S01]  /*9880*/  VIADD R4, R48, 0xffffff50 ;  /* 0xffffff5030047836 */ /* 0x000fe20000000000 */
[----:B------:R-:W-:Y:S01]  /*9890*/  ISETP.GE.AND P1, PT, R16, R2, PT ;  /* 0x000000021000720c */ /* 0x000fe20003f26270 */
[----:B------:R-:W-:Y:S01]  /*98a0*/  HMMA.16816.F32 R156, R8, R22, R156 ;  /* 0x00000016089c723c */ /* 0x000fe2000000189c */
[----:B------:R-:W-:Y:S02]  /*98b0*/  FSEL R226, R173, -INF , !P5 ;  /* 0xff800000ade27808 */ /* 0x000fe40006800000 */
[----:B------:R-:W-:Y:S02]  /*98c0*/  FSEL R216, R174, -INF , !P1 ;  /* 0xff800000aed87808 */ /* 0x000fe40004800000 */
[----:B------:R-:W-:-:S02]  /*98d0*/  ISETP.GE.AND P1, PT, R4, R133, PT ;  /* 0x000000850400720c */ /* 0x000fc40003f26270 */
[-C--:B------:R-:W-:Y:S01]  /*98e0*/  ISETP.GE.AND P5, PT, R4, R2.reuse, PT ;  /* 0x000000020400720c */ /* 0x080fe20003fa6270 */
[----:B------:R-:W-:Y:S01]  /*98f0*/  VIADD R4, R48, 0xffffff58 ;  /* 0xffffff5830047836 */ /* 0x000fe20000000000 */
[----:B------:R-:W-:Y:S02]  /*9900*/  FSEL R194, R175, -INF , !P4 ;  /* 0xff800000afc27808 */ /* 0x000fe40006000000 */
[C---:B------:R-:W-:Y:S02]  /*9910*/  ISETP.GE.AND P4, PT, R5.reuse, R133, PT ;  /* 0x000000850500720c */ /* 0x040fe40003f86270 */
[----:B------:R-:W-:Y:S01]  /*9920*/  FSEL R182, R168, -INF , !P1 ;  /* 0xff800000a8b67808 */ /* 0x000fe20004800000 */
[----:B--2---:R-:W-:Y:S01]  /*9930*/  HMMA.16816.F32 R148, R8, R14, R148 ;  /* 0x0000000e0894723c */ /* 0x004fe20000001894 */
[----:B------:R-:W-:Y:S01]  /*9940*/  ISETP.GE.AND P1, PT, R5, R2, PT ;  /* 0x000000020500720c */ /* 0x000fe20003f26270 */
[----:B------:R-:W-:Y:S01]  /*9950*/  VIADD R5, R48, 0xffffff59 ;  /* 0xffffff5930057836 */ /* 0x000fe20000000000 */
[----:B------:R-:W-:-:S02]  /*9960*/  FSEL R176, R170, -INF , !P5 ;  /* 0xff800000aab07808 */ /* 0x000fc40006800000 */
[----:B------:R-:W-:Y:S02]  /*9970*/  FSEL R184, R169, -INF , !P4 ;  /* 0xff800000a9b87808 */ /* 0x000fe40006000000 */
[CC--:B------:R-:W-:Y:S02]  /*9980*/  ISETP.GE.AND P5, PT, R4.reuse, R133.reuse, PT ;  /* 0x000000850400720c */ /* 0x0c0fe40003fa6270 */
[----:B------:R-:W-:Y:S01]  /*9990*/  ISETP.GE.AND P4, PT, R4, R2, PT ;  /* 0x000000020400720c */ /* 0x000fe20003f86270 */
[----:B------:R-:W-:Y:S01]  /*99a0*/  VIADD R4, R48, 0xffffff60 ;  /* 0xffffff6030047836 */ /* 0x000fe20000000000 */
[----:B------:R-:W-:Y:S02]  /*99b0*/  FSEL R174, R171, -INF , !P1 ;  /* 0xff800000abae7808 */ /* 0x000fe40004800000 */
[----:B------:R-:W-:Y:S02]  /*99c0*/  FSEL R180, R164, -INF , !P5 ;  /* 0xff800000a4b47808 */ /* 0x000fe40006800000 */
[----:B------:R-:W-:-:S02]  /*99d0*/  ISETP.GE.AND P1, PT, R5, R133, PT ;  /* 0x000000850500720c */ /* 0x000fc40003f26270 */
[----:B------:R-:W-:Y:S01]  /*99e0*/  ISETP.GE.AND P5, PT, R5, R2, PT ;  /* 0x000000020500720c */ /* 0x000fe20003fa6270 */
[----:B------:R-:W-:Y:S01]  /*99f0*/  VIADD R5, R48, 0xffffff61 ;  /* 0xffffff6130057836 */ /* 0x000fe20000000000 */
[----:B------:R-:W-:Y:S02]  /*9a00*/  FSEL R172, R166, -INF , !P4 ;  /* 0xff800000a6ac7808 */ /* 0x000fe40006000000 */
[----:B------:R-:W-:Y:S02]  /*9a10*/  ISETP.GE.AND P4, PT, R4, R133, PT ;  /* 0x000000850400720c */ /* 0x000fe40003f86270 */
[----:B------:R-:W-:Y:S02]  /*9a20*/  FSEL R178, R165, -INF , !P1 ;  /* 0xff800000a5b27808 */ /* 0x000fe40004800000 */
[----:B------:R-:W-:Y:S02]  /*9a30*/  FSEL R170, R167, -INF , !P5 ;  /* 0xff800000a7aa7808 */ /* 0x000fe40006800000 */
[----:B------:R-:W-:-:S02]  /*9a40*/  FSEL R166, R160, -INF , !P4 ;  /* 0xff800000a0a67808 */ /* 0x000fc40006000000 */
[-C--:B------:R-:W-:Y:S02]  /*9a50*/  ISETP.GE.AND P1, PT, R4, R2.reuse, PT ;  /* 0x000000020400720c */ /* 0x080fe40003f26270 */
[CC--:B------:R-:W-:Y:S02]  /*9a60*/  ISETP.GE.AND P5, PT, R5.reuse, R133.reuse, PT ;  /* 0x000000850500720c */ /* 0x0c0fe40003fa6270 */
[----:B------:R-:W-:Y:S02]  /*9a70*/  ISETP.GE.AND P4, PT, R5, R2, PT ;  /* 0x000000020500720c */ /* 0x000fe40003f86270 */
[----:B------:R-:W-:Y:S01]  /*9a80*/  HMMA.16816.F32 R4, R8, R12, R152 ;  /* 0x0000000c0804723c */ /* 0x000fe20000001898 */
[----:B------:R-:W-:Y:S01]  /*9a90*/  VIADD R13, R48, 0xffffff68 ;  /* 0xffffff68300d7836 */ /* 0x000fe20000000000 */
[----:B------:R-:W-:Y:S01]  /*9aa0*/  FSEL R160, R162, -INF , !P1 ;  /* 0xff800000a2a07808 */ /* 0x000fe20004800000 */
[C---:B------:R-:W-:Y:S01]  /*9ab0*/  VIADD R12, R48.reuse, 0xffffff69 ;  /* 0xffffff69300c7836 */ /* 0x040fe20000000000 */
[----:B------:R-:W-:Y:S01]  /*9ac0*/  FSEL R154, R163, -INF , !P4 ;  /* 0xff800000a39a7808 */ /* 0x000fe20006000000 */
[----:B------:R-:W-:Y:S01]  /*9ad0*/  VIADD R8, R48, 0xffffff71 ;  /* 0xffffff7130087836 */ /* 0x000fe20000000000 */
[----:B------:R-:W-:-:S02]  /*9ae0*/  ISETP.GE.AND P1, PT, R13, R133, PT ;  /* 0x000000850d00720c */ /* 0x000fc40003f26270 */
[----:B------:R-:W-:Y:S02]  /*9af0*/  FSEL R168, R161, -INF , !P5 ;  /* 0xff800000a1a87808 */ /* 0x000fe40006800000 */
[----:B------:R-:W-:Y:S02]  /*9b00*/  FSEL R164, R156, -INF , !P1 ;  /* 0xff8000009ca47808 */ /* 0x000fe40004800000 */
[C---:B------:R-:W-:Y:S02]  /*9b10*/  ISETP.GE.AND P4, PT, R12.reuse, R133, PT ;  /* 0x000000850c00720c */ /* 0x040fe40003f86270 */
[-C--:B------:R-:W-:Y:S01]  /*9b20*/  ISETP.GE.AND P1, PT, R12, R2.reuse, PT ;  /* 0x000000020c00720c */ /* 0x080fe20003f26270 */
[----:B------:R-:W-:Y:S01]  /*9b30*/  VIADD R12, R48, 0xffffff70 ;  /* 0xffffff70300c7836 */ /* 0x000fe20000000000 */
[----:B------:R-:W-:Y:S02]  /*9b40*/  ISETP.GE.AND P5, PT, R13, R2, PT ;  /* 0x000000020d00720c */ /* 0x000fe40003fa6270 */
[----:B------:R-:W-:-:S02]  /*9b50*/  FSEL R156, R159, -INF , !P1 ;  /* 0xff8000009f9c7808 */ /* 0x000fc40004800000 */
[----:B------:R-:W-:Y:S02]  /*9b60*/  FSEL R158, R158, -INF , !P5 ;  /* 0xff8000009e9e7808 */ /* 0x000fe40006800000 */
[-C--:B------:R-:W-:Y:S02]  /*9b70*/  ISETP.GE.AND P5, PT, R12, R133.reuse, PT ;  /* 0x000000850c00720c */ /* 0x080fe40003fa6270 */
[----:B------:R-:W-:Y:S02]  /*9b80*/  ISETP.GE.AND P1, PT, R8, R133, PT ;  /* 0x000000850800720c */ /* 0x000fe40003f26270 */
[----:B------:R-:W-:Y:S01]  /*9b90*/  FSEL R138, R4, -INF , !P5 ;  /* 0xff800000048a7808 */ /* 0x000fe20006800000 */
[C---:B------:R-:W-:Y:S01]  /*9ba0*/  VIADD R4, R48.reuse, 0xffffff78 ;  /* 0xffffff7830047836 */ /* 0x040fe20000000000 */
[----:B------:R-:W-:Y:S01]  /*9bb0*/  FSEL R137, R5, -INF , !P1 ;  /* 0xff80000005897808 */ /* 0x000fe20004800000 */
[----:B------:R-:W-:Y:S01]  /*9bc0*/  VIADD R48, R48, 0xffffff79 ;  /* 0xffffff7930307836 */ /* 0x000fe20000000000 */
[----:B------:R-:W-:-:S02]  /*9bd0*/  FSEL R162, R157, -INF , !P4 ;  /* 0xff8000009da27808 */ /* 0x000fc40006000000 */
[-C--:B------:R-:W-:Y:S02]  /*9be0*/  ISETP.GE.AND P4, PT, R12, R2.reuse, PT ;  /* 0x000000020c00720c */ /* 0x080fe40003f86270 */
[----:B------:R-:W-:Y:S02]  /*9bf0*/  ISETP.GE.AND P1, PT, R48, R133, PT ;  /* 0x000000853000720c */ /* 0x000fe40003f26270 */
[----:B------:R-:W-:Y:S02]  /*9c00*/  FSEL R136, R6, -INF , !P4 ;  /* 0xff80000006887808 */ /* 0x000fe40006000000 */
[----:B------:R-:W-:Y:S02]  /*9c10*/  FSEL R140, R149, -INF , !P1 ;  /* 0xff800000958c7808 */ /* 0x000fe40004800000 */
[----:B------:R-:W-:Y:S02]  /*9c20*/  ISETP.GE.U32.AND P1, PT, R197, 0x3, PT ;  /* 0x00000003c500780c */ /* 0x000fe40003f26070 */
[----:B------:R-:W-:-:S02]  /*9c30*/  ISETP.GE.AND P5, PT, R8, R2, PT ;  /* 0x000000020800720c */ /* 0x000fc40003fa6270 */
[----:B------:R-:W-:Y:S02]  /*9c40*/  ISETP.GE.AND P4, PT, R4, R133, PT ;  /* 0x000000850400720c */ /* 0x000fe40003f86270 */
[----:B------:R-:W-:Y:S02]  /*9c50*/  FSEL R133, R7, -INF , !P5 ;  /* 0xff80000007857808 */ /* 0x000fe40006800000 */
[----:B------:R-:W-:Y:S02]  /*9c60*/  FSEL R139, R148, -INF , !P4 ;  /* 0xff800000948b7808 */ /* 0x000fe40006000000 */
[-C--:B------:R-:W-:Y:S02]  /*9c70*/  ISETP.GE.AND P5, PT, R4, R2.reuse, PT ;  /* 0x000000020400720c */ /* 0x080fe40003fa6270 */
[----:B------:R-:W-:Y:S02]  /*9c80*/  ISETP.GE.AND P4, PT, R48, R2, PT ;  /* 0x000000023000720c */ /* 0x000fe40003f86270 */
[----:B------:R-:W-:-:S02]  /*9c90*/  FSEL R141, R150, -INF , !P5 ;  /* 0xff800000968d7808 */ /* 0x000fc40006800000 */
[----:B------:R-:W-:Y:S01]  /*9ca0*/  FSEL R2, R151, -INF , !P4 ;  /* 0xff80000097027808 */ /* 0x000fe20006000000 */
[----:B------:R-:W-:Y:S08]  /*9cb0*/  @!P1 BRA `(.L_x_580) ;  /* 0x0000000800c49947 */ /* 0x000ff00003800000 */
[----:B------:R-:W-:Y:S05]  /*9cc0*/  BRA.U !UP1, `(.L_x_581) ;  /* 0x0000000109f87547 */ /* 0x000fea000b800000 */
[----:B------:R-:W1:Y:S01]  /*9cd0*/  LDC R5, c[0x0][0x4f0] ;  /* 0x00013c00ff057b82 */ /* 0x000e620000000800 */
[----:B------:R-:W-:Y:S01]  /*9ce0*/  IMAD.MOV.U32 R8, RZ, RZ, RZ ;  /* 0x000000ffff087224 */ /* 0x000fe200078e00ff */
[C---:B------:R-:W-:Y:S01]  /*9cf0*/  IADD3 R6, PT, PT, R196.reuse, -0x100, RZ ;  /* 0xffffff00c4067810 */ /* 0x040fe20007ffe0ff */
[----:B------:R-:W-:Y:S01]  /*9d00*/  VIADD R196, R196, 0xfffffe80 ;  /* 0xfffffe80c4c47836 */ /* 0x000fe20000000000 */
[----:B------:R-:W2:Y:S02]  /*9d10*/  LDCU.64 UR6, c[0x0][0x3a0] ;  /* 0x00007400ff0677ac */ /* 0x000ea40008000a00 */
[----:B------:R-:W-:Y:S02]  /*9d20*/  IABS R10, R6 ;  /* 0x00000006000a7213 */ /* 0x000fe40000000000 */
[-C--:B-1----:R-:W-:Y:S02]  /*9d30*/  IABS R4, R5.reuse ;  /* 0x0000000500047213 */ /* 0x082fe40000000000 */
[----:B------:R-:W-:-:S02]  /*9d40*/  LOP3.LUT R6, R6, R5, RZ, 0x3c, !PT ;  /* 0x0000000506067212 */ /* 0x000fc400078e3cff */
[----:B------:R-:W1:Y:S08]  /*9d50*/  I2F.RP R11, R4 ;  /* 0x00000004000b7306 */ /* 0x000e700000209400 */
[----:B-1----:R-:W1:Y:S02]  /*9d60*/  MUFU.RCP R9, R11 ;  /* 0x0000000b00097308 */ /* 0x002e640000001000 */
[----:B-1----:R-:W-:-:S06]  /*9d70*/  VIADD R9, R9, 0xffffffe ;  /* 0x0ffffffe09097836 */ /* 0x002fcc0000000000 */
[----:B------:R-:W1:Y:S02]  /*9d80*/  F2I.FTZ.U32.TRUNC.NTZ R9, R9 ;  /* 0x0000000900097305 */ /* 0x000e64000021f000 */
[----:B-1----:R-:W-:-:S04]  /*9d90*/  IMAD.MOV R7, RZ, RZ, -R9 ;  /* 0x000000ffff077224 */ /* 0x002fc800078e0a09 */
[----:B------:R-:W-:-:S04]  /*9da0*/  IMAD R7, R7, R4, RZ ;  /* 0x0000000407077224 */ /* 0x000fc800078e02ff */
[----:B------:R-:W-:Y:S01]  /*9db0*/  IMAD.HI.U32 R7, R9, R7, R8 ;  /* 0x0000000709077227 */ /* 0x000fe200078e0008 */
[----:B------:R-:W-:Y:S02]  /*9dc0*/  IABS R8, R196 ;  /* 0x000000c400087213 */ /* 0x000fe40000000000 */
[----:B------:R-:W-:-:S03]  /*9dd0*/  LOP3.LUT R196, R196, R5, RZ, 0x3c, !PT ;  /* 0x00000005c4c47212 */ /* 0x000fc600078e3cff */
[----:B------:R-:W-:-:S04]  /*9de0*/  IMAD.HI.U32 R11, R7, R10, RZ ;  /* 0x0000000a070b7227 */ /* 0x000fc800078e00ff */
[----:B------:R-:W-:Y:S01]  /*9df0*/  IMAD.HI.U32 R7, R7, R8, RZ ;  /* 0x0000000807077227 */ /* 0x000fe200078e00ff */
[----:B------:R-:W-:-:S05]  /*9e00*/  IADD3 R9, PT, PT, -R11, RZ, RZ ;  /* 0x000000ff0b097210 */ /* 0x000fca0007ffe1ff */
[----:B------:R-:W-:Y:S02]  /*9e10*/  IMAD R13, R4, R9, R10 ;  /* 0x00000009040d7224 */ /* 0x000fe400078e020a */
[----:B------:R-:W-:-:S03]  /*9e20*/  IMAD.MOV R9, RZ, RZ, -R7 ;  /* 0x000000ffff097224 */ /* 0x000fc600078e0a07 */
[C---:B------:R-:W-:Y:S01]  /*9e30*/  ISETP.GT.U32.AND P1, PT, R4.reuse, R13, PT ;  /* 0x0000000d0400720c */ /* 0x040fe20003f24070 */
[----:B------:R-:W-:-:S05]  /*9e40*/  IMAD R9, R4, R9, R8 ;  /* 0x0000000904097224 */ /* 0x000fca00078e0208 */
[----:B------:R-:W-:-:S07]  /*9e50*/  ISETP.GT.U32.AND P5, PT, R4, R9, PT ;  /* 0x000000090400720c */ /* 0x000fce0003fa4070 */
[-C--:B------:R-:W-:Y:S02]  /*9e60*/  @!P1 IADD3 R13, PT, PT, R13, -R4.reuse, RZ ;  /* 0x800000040d0d9210 */ /* 0x080fe40007ffe0ff */
[----:B------:R-:W-:Y:S02]  /*9e70*/  @!P1 IADD3 R11, PT, PT, R11, 0x1, RZ ;  /* 0x000000010b0b9810 */ /* 0x000fe40007ffe0ff */
[-C--:B------:R-:W-:Y:S02]  /*9e80*/  ISETP.GE.U32.AND P4, PT, R13, R4.reuse, PT ;  /* 0x000000040d00720c */ /* 0x080fe40003f86070 */
[----:B------:R-:W-:Y:S01]  /*9e90*/  @!P5 IMAD.IADD R9, R9, 0x1, -R4 ;  /* 0x000000010909d824 */ /* 0x000fe200078e0a04 */
[----:B------:R-:W-:Y:S02]  /*9ea0*/  @!P5 IADD3 R7, PT, PT, R7, 0x1, RZ ;  /* 0x000000010707d810 */ /* 0x000fe40007ffe0ff */
[----:B------:R-:W-:Y:S02]  /*9eb0*/  ISETP.GE.AND P5, PT, R6, RZ, PT ;  /* 0x000000ff0600720c */ /* 0x000fe40003fa6270 */
[----:B------:R-:W-:-:S06]  /*9ec0*/  ISETP.GE.U32.AND P1, PT, R9, R4, PT ;  /* 0x000000040900720c */ /* 0x000fcc0003f26070 */
[----:B------:R-:W-:Y:S01]  /*9ed0*/  @P4 VIADD R11, R11, 0x1 ;  /* 0x000000010b0b4836 */ /* 0x000fe20000000000 */
[----:B------:R-:W-:-:S04]  /*9ee0*/  ISETP.GE.AND P4, PT, R196, RZ, PT ;  /* 0x000000ffc400720c */ /* 0x000fc80003f86270 */
[----:B------:R-:W-:Y:S02]  /*9ef0*/  @!P5 IADD3 R11, PT, PT, -R11, RZ, RZ ;  /* 0x000000ff0b0bd210 */ /* 0x000fe40007ffe1ff */
[----:B------:R-:W-:Y:S01]  /*9f00*/  @P1 VIADD R7, R7, 0x1 ;  /* 0x0000000107071836 */ /* 0x000fe20000000000 */
[----:B------:R-:W-:-:S04]  /*9f10*/  ISETP.NE.AND P1, PT, R5, RZ, PT ;  /* 0x000000ff0500720c */ /* 0x000fc80003f25270 */
[----:B------:R-:W-:Y:S02]  /*9f20*/  MOV R6, R7 ;  /* 0x0000000700067202 */ /* 0x000fe40000000f00 */
[----:B------:R-:W-:-:S03]  /*9f30*/  LOP3.LUT R7, RZ, R5, RZ, 0x33, !PT ;  /* 0x00000005ff077212 */ /* 0x000fc600078e33ff */
[----:B------:R-:W-:-:S05]  /*9f40*/  @!P4 IMAD.MOV R6, RZ, RZ, -R6 ;  /* 0x000000ffff06c224 */ /* 0x000fca00078e0a06 */
[C---:B------:R-:W-:Y:S02]  /*9f50*/  SEL R6, R7.reuse, R6, !P1 ;  /* 0x0000000607067207 */ /* 0x040fe40004800000 */
[----:B------:R-:W-:-:S03]  /*9f60*/  SEL R7, R7, R11, !P1 ;  /* 0x0000000b07077207 */ /* 0x000fc60004800000 */
[----:B------:R-:W-:-:S04]  /*9f70*/  IMAD.WIDE R12, R6, 0x4, R214 ;  /* 0x00000004060c7825 */ /* 0x000fc800078e02d6 */
[C---:B------:R-:W-:Y:S01]  /*9f80*/  IMAD.WIDE R10, R7.reuse, 0x4, R214 ;  /* 0x00000004070a7825 */ /* 0x040fe200078e02d6 */
[----:B------:R-:W3:Y:S04]  /*9f90*/  LDG.E R9, desc[UR16][R12.64] ;  /* 0x000000100c097981 */ /* 0x000ee8000c1e1900 */
[----:B------:R-:W3:Y:S01]  /*9fa0*/  LDG.E R4, desc[UR16][R10.64] ;  /* 0x000000100a047981 */ /* 0x000ee2000c1e1900 */
[----:B------:R-:W-:-:S04]  /*9fb0*/  IMAD.IADD R6, R7, 0x1, -R6 ;  /* 0x0000000107067824 */ /* 0x000fc800078e0a06 */
[----:B------:R-:W-:-:S05]  /*9fc0*/  IMAD R5, R6, R5, -0x80 ;  /* 0xffffff8006057424 */ /* 0x000fca00078e0205 */
[----:B------:R-:W-:-:S05]  /*9fd0*/  SHF.R.S32.HI R7, RZ, 0x1f, R5 ;  /* 0x0000001fff077819 */ /* 0x000fca0000011405 */
[----:B------:R-:W-:-:S04]  /*9fe0*/  IMAD R6, R7, R134, RZ ;  /* 0x0000008607067224 */ /* 0x000fc800078e02ff */
[----:B------:R-:W-:Y:S01]  /*9ff0*/  IMAD R6, R5, R135, R6 ;  /* 0x0000008705067224 */ /* 0x000fe200078e0206 */
[----:B---3--:R-:W-:Y:S01]  /*a000*/  IADD3 R4, PT, PT, R9, -R4, RZ ;  /* 0x8000000409047210 */ /* 0x008fe20007ffe0ff */
[----:B------:R-:W-:-:S03]  /*a010*/  IMAD.WIDE.U32 R8, R5, R134, RZ ;  /* 0x0000008605087225 */ /* 0x000fc600078e00ff */
[----:B------:R-:W-:Y:S01]  /*a020*/  SHF.R.S32.HI R5, RZ, 0x1f, R4 ;  /* 0x0000001fff057819 */ /* 0x000fe20000011404 */
[----:B------:R-:W-:-:S04]  /*a030*/  IMAD.IADD R9, R9, 0x1, R6 ;  /* 0x0000000109097824 */ /* 0x000fc800078e0206 */
[----:B--2---:R-:W-:Y:S02]  /*a040*/  IMAD R5, R5, UR6, RZ ;  /* 0x0000000605057c24 */ /* 0x004fe4000f8e02ff */
[----:B------:R-:W-:-:S04]  /*a050*/  IMAD.WIDE.U32 R8, R4, UR6, R8 ;  /* 0x0000000604087c25 */ /* 0x000fc8000f8e0008 */
[----:B------:R-:W-:Y:S01]  /*a060*/  IMAD R5, R4, UR7, R5 ;  /* 0x0000000704057c24 */ /* 0x000fe2000f8e0205 */
[----:B------:R-:W-:-:S04]  /*a070*/  LEA R206, P1, R8, R206, 0x1 ;  /* 0x000000ce08ce7211 */ /* 0x000fc800078208ff */
[----:B------:R-:W-:-:S04]  /*a080*/  IADD3 R5, PT, PT, R9, R5, RZ ;  /* 0x0000000509057210 */ /* 0x000fc80007ffe0ff */
[----:B------:R-:W-:Y:S01]  /*a090*/  LEA.HI.X R205, R8, R205, R5, 0x1, P1 ;  /* 0x000000cd08cd7211 */ /* 0x000fe200008f0c05 */
[----:B------:R-:W-:Y:S06]  /*a0a0*/  BRA `(.L_x_582) ;  /* 0x00000000001c7947 */ /* 0x000fec0003800000 */
.L_x_581:
[----:B------:R-:W-:Y:S01]  /*a0b0*/  UMOV UR4, URZ ;  /* 0x000000ff00047c82 */ /* 0x000fe20008000000 */
[----:B------:R-:W-:Y:S01]  /*a0c0*/  IMAD.SHL.U32 R4, R134, 0x80, RZ ;  /* 0x0000008086047824 */ /* 0x000fe200078e00ff */
[----:B------:R-:W-:-:S05]  /*a0d0*/  IADD3 R5, P1, PT, RZ, -UR4, RZ ;  /* 0x80000004ff057c10 */ /* 0x000fca000ff3e0ff */
[----:B------:R-:W-:-:S05]  /*a0e0*/  IMAD.X R4, RZ, RZ, ~R4, P1 ;  /* 0x000000ffff047224 */ /* 0x000fca00008e0e04 */
[----:B------:R-:W-:-:S04]  /*a0f0*/  SHF.R.S64 R5, R5, 0x1f, R4 ;  /* 0x0000001f05057819 */ /* 0x000fc80000001004 */
[----:B------:R-:W-:-:S04]  /*a100*/  IADD3 R206, P1, PT, R5, R206, RZ ;  /* 0x000000ce05ce7210 */ /* 0x000fc80007f3e0ff */
[----:B------:R-:W-:-:S09]  /*a110*/  LEA.HI.X.SX32 R205, R4, R205, 0x1, P1 ;  /* 0x000000cd04cd7211 */ /* 0x000fd200008f0eff */
.L_x_582:
[C---:B------:R-:W-:Y:S01]  /*a120*/  LEA R6, P1, R134.reuse, R206, 0x5 ;  /* 0x000000ce86067211 */ /* 0x040fe200078228ff */
[C---:B------:R-:W-:Y:S01]  /*a130*/  IMAD.SHL.U32 R4, R134.reuse, 0x20, RZ ;  /* 0x0000002086047824 */ /* 0x040fe200078e00ff */
[C---:B------:R-:W-:Y:S01]  /*a140*/  SHF.L.U64.HI R5, R134.reuse, 0x5, R135 ;  /* 0x0000000586057819 */ /* 0x040fe20000010287 */
[----:B------:R-:W-:Y:S01]  /*a150*/  @!P3 IMAD.MOV.U32 R207, RZ, RZ, R205 ;  /* 0x000000ffffcfb224 */ /* 0x000fe200078e00cd */
[----:B------:R-:W-:Y:S02]  /*a160*/  LEA.HI.X R7, R134, R205, R135, 0x5, P1 ;  /* 0x000000cd86077211 */ /* 0x000fe400008f2c87 */
[----:B------:R-:W-:Y:S02]  /*a170*/  IADD3 R10, P1, PT, R6, R4, RZ ;  /* 0x00000004060a7210 */ /* 0x000fe40007f3e0ff */
[----:B------:R-:W-:Y:S01]  /*a180*/  @!PT LDS RZ, [RZ] ;  /* 0x00000000fffff984 */ /* 0x000fe20000000800 */
[----:B------:R-:W-:Y:S01]  /*a190*/  @!PT LDS RZ, [RZ] ;  /* 0x00000000fffff984 */ /* 0x000fe20000000800 */
[----:B------:R-:W-:Y:S01]  /*a1a0*/  @!PT LDS RZ, [RZ] ;  /* 0x00000000fffff984 */ /* 0x000fe20000000800 */
[----:B------:R1:W-:Y:S02]  /*a1b0*/  @!P3 LDGSTS.E.BYPASS.LTC128B.128 [R219+0x4000], desc[UR16][R206.64] ;  /* 0x04000000cedbbfae */ /* 0x0003e4000b981a10 */
[----:B------:R-:W-:-:S02]  /*a1c0*/  IADD3.X R11, PT, PT, R7, R5, RZ, P1, !PT ;  /* 0x00000005070b7210 */ /* 0x000fc40000ffe4ff */
[-C--:B------:R-:W-:Y:S01]  /*a1d0*/  IADD3 R8, P1, PT, R10, R4.reuse, RZ ;  /* 0x000000040a087210 */ /* 0x080fe20007f3e0ff */
[----:B------:R2:W-:Y:S04]  /*a1e0*/  @P3 STS.128 [R219+0x4000], RZ ;  /* 0x004000ffdb003388 */ /* 0x0005e80000000c00 */
[----:B------:R-:W-:Y:S01]  /*a1f0*/  IMAD.X R9, R11, 0x1, R5, P1 ;  /* 0x000000010b097824 */ /* 0x000fe200008e0605 */
[----:B------:R-:W-:-:S05]  /*a200*/  IADD3 R12, P1, PT, R8, R4, RZ ;  /* 0x00000004080c7210 */ /* 0x000fca0007f3e0ff */
[----:B------:R-:W-:Y:S01]  /*a210*/  IMAD.X R13, R9, 0x1, R5, P1 ;  /* 0x00000001090d7824 */ /* 0x000fe200008e0605 */
[----:B------:R-:W-:-:S04]  /*a220*/  IADD3 R14, P1, PT, R12, R4, RZ ;  /* 0x000000040c0e7210 */ /* 0x000fc80007f3e0ff */
[----:B------:R-:W-:Y:S01]  /*a230*/  IADD3 R16, P4, PT, R14, R4, RZ ;  /* 0x000000040e107210 */ /* 0x000fe20007f9e0ff */
[----:B------:R-:W-:-:S03]  /*a240*/  IMAD.X R15, R13, 0x1, R5, P1 ;  /* 0x000000010d0f7824 */ /* 0x000fc600008e0605 */
[----:B------:R-:W-:Y:S01]  /*a250*/  IADD3 R4, P1, PT, R16, R4, RZ ;  /* 0x0000000410047210 */ /* 0x000fe20007f3e0ff */
[----:B------:R-:W-:Y:S02]  /*a260*/  IMAD.X R17, R15, 0x1, R5, P4 ;  /* 0x000000010f117824 */ /* 0x000fe400020e0605 */
[----:B-1----:R-:W-:Y:S02]  /*a270*/  @!P2 IMAD.MOV.U32 R207, RZ, RZ, R205 ;  /* 0x000000ffffcfa224 */ /* 0x002fe400078e00cd */
[----:B------:R-:W-:-:S03]  /*a280*/  IMAD.X R5, R17, 0x1, R5, P1 ;  /* 0x0000000111057824 */ /* 0x000fc600008e0605 */
        /* <DEDUP_REMOVED lines=18> */
[----:B------:R-:W-:Y:S04]  /*a3b0*/  @!P3 LDGSTS.E.BYPASS.LTC128B.128 [R219+0x5000], desc[UR16][R10.64] ;  /* 0x050000000adbbfae */ /* 0x000fe8000b981a10 */
        /* <DEDUP_REMOVED lines=33> */
[----:B------:R-:W-:Y:S01]  /*a5d0*/  @!P3 LDGSTS.E.BYPASS.LTC128B.128 [R219+0x6800], desc[UR16][R14.64] ;  /* 0x068000000edbbfae */ /* 0x000fe2000b981a10 */
        /* <DEDUP_REMOVED lines=13> */
[----:B-1----:R-:W-:Y:S01]  /*a6b0*/  @!P2 MOV R6, R16 ;  /* 0x000000100006a202 */ /* 0x002fe20000000f00 */
        /* <DEDUP_REMOVED lines=17> */
.L_x_580:
[----:B--2---:R-:W-:Y:S01]  /*a7d0*/  FMNMX3.FTZ R7, R132, R50, R58, !PT ;  /* 0x0000003284077276 */ /* 0x004fe2000781003a */
[----:B------:R-:W1:Y:S01]  /*a7e0*/  LDCU UR4, c[0x0][0x45c] ;  /* 0x00008b80ff0477ac */ /* 0x000e620008000800 */
[----:B------:R-:W-:Y:S02]  /*a7f0*/  FMNMX3.FTZ R5, R3, R42, R40, !PT ;  /* 0x0000002a03057276 */ /* 0x000fe40007810028 */
[----:B------:R-:W-:Y:S02]  /*a800*/  FMNMX3.FTZ R7, R7, R56, R60, !PT ;  /* 0x0000003807077276 */ /* 0x000fe4000781003c */
[----:B------:R-:W-:Y:S02]  /*a810*/  FMNMX3.FTZ R4, R5, R52, R54, !PT ;  /* 0x0000003405047276 */ /* 0x000fe40007810036 */
[----:B------:R-:W-:Y:S02]  /*a820*/  FMNMX3.FTZ R7, R7, R64, R65, !PT ;  /* 0x0000004007077276 */ /* 0x000fe40007810041 */
[----:B------:R-:W-:-:S02]  /*a830*/  FMNMX3.FTZ R4, R4, R189, R183, !PT ;  /* 0x000000bd04047276 */ /* 0x000fc400078100b7 */
[----:B------:R-:W-:Y:S02]  /*a840*/  FMNMX3.FTZ R7, R7, R67, R66, !PT ;  /* 0x0000004307077276 */ /* 0x000fe40007810042 */
        /* <DEDUP_REMOVED lines=25> */
[----:B------:R-:W-:Y:S01]  /*a9e0*/  LOP3.LUT R151, R203, R212, RZ, 0xfc, !PT ;  /* 0x000000d4cb977212 */ /* 0x000fe200078efcff */
[----:B------:R-:W2:Y:S01]  /*a9f0*/  SHFL.BFLY PT, R4, R7, 0x2, 0x1f ;  /* 0x0c401f0007047f89 */ /* 0x000ea200000e0000 */
[----:B------:R-:W-:Y:S02]  /*aa00*/  IADD3 R211, PT, PT, R197, -0x3, RZ ;  /* 0xfffffffdc5d37810 */ /* 0x000fe40007ffe0ff */
[----:B------:R-:W-:Y:S01]  /*aa10*/  LEA R151, R151, UR5, 0x1 ;  /* 0x0000000597977c11 */ /* 0x000fe2000f8e08ff */
[----:B------:R-:W3:Y:S03]  /*aa20*/  SHFL.BFLY PT, R5, R6, 0x2, 0x1f ;  /* 0x0c401f0006057f89 */ /* 0x000ee600000e0000 */
[C---:B------:R-:W-:Y:S01]  /*aa30*/  IADD3 R16, PT, PT, R151.reuse, 0xc000, RZ ;  /* 0x0000c00097107810 */ /* 0x040fe20007ffe0ff */
[----:B------:R-:W-:Y:S01]  /*aa40*/  LDSM.16.MT88.4 R12, [R151+0xc000] ;  /* 0x00c00000970c783b */ /* 0x000fe20000004200 */
[----:B------:R-:W-:-:S02]  /*aa50*/  IADD3 R155, PT, PT, R151, 0xc040, RZ ;  /* 0x0000c040979b7810 */ /* 0x000fc40007ffe0ff */
[----:B------:R-:W-:Y:S01]  /*aa60*/  @P0 IADD3 R155, PT, PT, R16, -0x40, RZ ;  /* 0xffffffc0109b0810 */ /* 0x000fe20007ffe0ff */
[----:B------:R-:W-:Y:S04]  /*aa70*/  LDSM.16.MT88.4 R44, [R151+0x10000] ;  /* 0x01000000972c783b */ /* 0x000fe80000004200 */
[----:B------:R-:W-:Y:S01]  /*aa80*/  LDSM.16.MT88.4 R28, [R155] ;  /* 0x000000009b1c783b */ /* 0x000fe20000004200 */
[----:B--2---:R-:W-:Y:S02]  /*aa90*/  FMNMX.FTZ R4, R7, R4, !PT ;  /* 0x0000000407047209 */ /* 0x004fe40007810000 */
[----:B---3--:R-:W-:-:S03]  /*aaa0*/  FMNMX.FTZ R5, R6, R5, !PT ;  /* 0x0000000506057209 */ /* 0x008fc60007810000 */
[----:B------:R-:W2:Y:S04]  /*aab0*/  SHFL.BFLY PT, R149, R4, 0x1, 0x1f ;  /* 0x0c201f0004957f89 */ /* 0x000ea800000e0000 */
[----:B------:R-:W3:Y:S01]  /*aac0*/  SHFL.BFLY PT, R148, R5, 0x1, 0x1f ;  /* 0x0c201f0005947f89 */ /* 0x000ee200000e0000 */
[----:B--2---:R-:W-:Y:S02]  /*aad0*/  FMNMX.FTZ R149, R4, R149, !PT ;  /* 0x0000009504957209 */ /* 0x004fe40007810000 */
[----:B---3--:R-:W-:-:S03]  /*aae0*/  FMNMX.FTZ R148, R5, R148, !PT ;  /* 0x0000009405947209 */ /* 0x008fc60007810000 */
[C---:B-1----:R-:W-:Y:S01]  /*aaf0*/  FMUL.FTZ R147, R149.reuse, UR4 ;  /* 0x0000000495937c20 */ /* 0x042fe20008410000 */
[C---:B------:R-:W-:Y:S02]  /*ab00*/  FSETP.NEU.FTZ.AND P2, PT, R149.reuse, -INF , PT ;  /* 0xff8000009500780b */ /* 0x040fe40003f5d000 */
[C---:B------:R-:W-:Y:S01]  /*ab10*/  FSETP.NEU.FTZ.AND P1, PT, R148.reuse, -INF , PT ;  /* 0xff8000009400780b */ /* 0x040fe20003f3d000 */
[C---:B------:R-:W-:Y:S01]  /*ab20*/  FMUL.FTZ R135, R148.reuse, UR4 ;  /* 0x0000000494877c20 */ /* 0x040fe20008410000 */
[----:B------:R-:W-:Y:S02]  /*ab30*/  FSEL R5, R149, RZ, P2 ;  /* 0x000000ff95057208 */ /* 0x000fe40001000000 */
[----:B------:R-:W-:Y:S02]  /*ab40*/  FSEL R4, R148, RZ, P1 ;  /* 0x000000ff94047208 */ /* 0x000fe40000800000 */
[----:B------:R-:W-:Y:S01]  /*ab50*/  FSEL R147, R147, RZ, P2 ;  /* 0x000000ff93937208 */ /* 0x000fe20001000000 */
[----:B------:R-:W-:Y:S01]  /*ab60*/  FADD.FTZ R5, R132, -R5 ;  /* 0x8000000584057221 */ /* 0x000fe20000010000 */
[----:B------:R-:W-:Y:S01]  /*ab70*/  FSEL R135, R135, RZ, P1 ;  /* 0x000000ff87877208 */ /* 0x000fe20000800000 */
[----:B------:R-:W-:Y:S01]  /*ab80*/  FADD.FTZ R4, R3, -R4 ;  /* 0x8000000403047221 */ /* 0x000fe20000010000 */
[----:B------:R-:W-:Y:S01]  /*ab90*/  IADD3 R3, PT, PT, R0, R151, RZ ;  /* 0x0000009700037210 */ /* 0x000fe20007ffe0ff */
[--C-:B------:R-:W-:Y:S01]  /*aba0*/  FFMA.FTZ R146, R50, UR4, -R147.reuse ;  /* 0x0000000432927c23 */ /* 0x100fe20008010893 */
[--C-:B------:R-:W-:Y:S01]  /*abb0*/  FFMA.FTZ R145, R58, UR4, -R147.reuse ;  /* 0x000000043a917c23 */ /* 0x100fe20008010893 */
[--C-:B------:R-:W-:Y:S01]  /*abc0*/  FFMA.FTZ R144, R56, UR4, -R147.reuse ;  /* 0x0000000438907c23 */ /* 0x100fe20008010893 */
[----:B------:R-:W-:Y:S01]  /*abd0*/  FFMA.FTZ R143, R60, UR4, -R147 ;  /* 0x000000043c8f7c23 */ /* 0x000fe20008010893 */
[--C-:B------:R-:W-:Y:S01]  /*abe0*/  FFMA.FTZ R142, R42, UR4, -R135.reuse ;  /* 0x000000042a8e7c23 */ /* 0x100fe20008010887 */
[--C-:B------:R-:W-:Y:S01]  /*abf0*/  FFMA.FTZ R134, R40, UR4, -R135.reuse ;  /* 0x0000000428867c23 */ /* 0x100fe20008010887 */
[--C-:B------:R-:W-:Y:S01]  /*ac00*/  FFMA.FTZ R153, R54, UR4, -R135.reuse ;  /* 0x0000000436997c23 */ /* 0x100fe20008010887 */
[----:B------:R-:W-:Y:S01]  /*ac10*/  FMUL.FTZ R152, R5, UR4 ;  /* 0x0000000405987c20 */ /* 0x000fe20008410000 */
[----:B------:R-:W-:Y:S01]  /*ac20*/  FMUL.FTZ R150, R4, UR4 ;  /* 0x0000000404967c20 */ /* 0x000fe20008410000 */
[----:B------:R-:W-:Y:S01]  /*ac30*/  FFMA.FTZ R52, R52, UR4, -R135 ;  /* 0x0000000434347c23 */ /* 0x000fe20008010887 */
[----:B------:R-:W-:Y:S01]  /*ac40*/  MUFU.EX2 R146, R146 ;  /* 0x0000009200927308 */ /* 0x000fe20000000800 */
[----:B------:R-:W-:Y:S01]  /*ac50*/  IADD3 R0, PT, PT, R0, R155, RZ ;  /* 0x0000009b00007210 */ /* 0x000fe20007ffe0ff */
[----:B------:R-:W-:Y:S01]  /*ac60*/  LDSM.16.MT88.4 R20, [R3+0xc000] ;  /* 0x00c000000314783b */ /* 0x000fe20000004200 */
[----:B------:R-:W-:Y:S01]  /*ac70*/  FFMA.FTZ R159, R186, UR4, -R147 ;  /* 0x00000004ba9f7c23 */ /* 0x000fe20008010893 */
[----:B------:R-:W1:Y:S01]  /*ac80*/  MUFU.EX2 R145, R145 ;  /* 0x0000009100917308 */ /* 0x000e620000000800 */
[----:B------:R-:W-:Y:S01]  /*ac90*/  FFMA.FTZ R163, R190, UR4, -R135 ;  /* 0x00000004bea37c23 */ /* 0x000fe20008010887 */
[----:B------:R-:W-:Y:S01]  /*aca0*/  LDSM.16.MT88.4 R36, [R0] ;  /* 0x000000000024783b */ /* 0x000fe20000004200 */
[--C-:B------:R-:W-:Y:S01]  /*acb0*/  FFMA.FTZ R186, R188, UR4, -R147.reuse ;  /* 0x00000004bcba7c23 */ /* 0x100fe20008010893 */
[----:B------:R-:W-:Y:S01]  /*acc0*/  MUFU.EX2 R144, R144 ;  /* 0x0000009000907308 */ /* 0x000fe20000000800 */
[----:B------:R-:W-:Y:S01]  /*acd0*/  FFMA.FTZ R157, R236, UR4, -R147 ;  /* 0x00000004ec9d7c23 */ /* 0x000fe20008010893 */
[----:B------:R-:W-:Y:S01]  /*ace0*/  LDSM.16.MT88.4 R60, [R155+0x4000] ;  /* 0x004000009b3c783b */ /* 0x000fe20000004200 */
[--C-:B------:R-:W-:Y:S01]  /*acf0*/  FFMA.FTZ R192, R192, UR4, -R135.reuse ;  /* 0x00000004c0c07c23 */ /* 0x100fe20008010887 */
[----:B------:R-:W2:Y:S01]  /*ad00*/  MUFU.EX2 R143, R143 ;  /* 0x0000008f008f7308 */ /* 0x000ea20000000800 */
[--C-:B------:R-:W-:Y:S01]  /*ad10*/  FFMA.FTZ R161, R232, UR4, -R135.reuse ;  /* 0x00000004e8a17c23 */ /* 0x100fe20008010887 */
[----:B------:R-:W-:Y:S01]  /*ad20*/  FFMA.FTZ R190, R234, UR4, -R135 ;  /* 0x00000004eabe7c23 */ /* 0x000fe20008010887 */
[--C-:B------:R-:W-:Y:S01]  /*ad30*/  FFMA.FTZ R238, R238, UR4, -R147.reuse ;  /* 0x00000004eeee7c23 */ /* 0x100fe20008010893 */
[----:B------:R-:W-:Y:S01]  /*ad40*/  MUFU.EX2 R142, R142 ;  /* 0x0000008e008e7308 */ /* 0x000fe20000000800 */
[--C-:B------:R-:W-:Y:S01]  /*ad50*/  FFMA.FTZ R196, R224, UR4, -R147.reuse ;  /* 0x00000004e0c47c23 */ /* 0x100fe20008010893 */
[----:B-1----:R-:W-:Y:S01]  /*ad60*/  F2FP.F16.F32.PACK_AB R4, R145, R146 ;  /* 0x000000929104723e */ /* 0x002fe200000000ff */
[--C-:B------:R-:W-:Y:S01]  /*ad70*/  FFMA.FTZ R165, R230, UR4, -R147.reuse ;  /* 0x00000004e6a57c23 */ /* 0x100fe20008010893 */
[----:B------:R-:W1:Y:S01]  /*ad80*/  MUFU.EX2 R134, R134 ;  /* 0x0000008600867308 */ /* 0x000e620000000800 */
[--C-:B------:R-:W-:Y:S01]  /*ad90*/  FFMA.FTZ R224, R228, UR4, -R147.reuse ;  /* 0x00000004e4e07c23 */ /* 0x100fe20008010893 */
[----:B------:R-:W-:Y:S01]  /*ada0*/  FFMA.FTZ R167, R226, UR4, -R147 ;  /* 0x00000004e2a77c23 */ /* 0x000fe20008010893 */
[--C-:B------:R-:W-:Y:S01]  /*adb0*/  FFMA.FTZ R171, R220, UR4, -R135.reuse ;  /* 0x00000004dcab7c23 */ /* 0x100fe20008010887 */
[----:B------:R3:W-:Y:S01]  /*adc0*/  MUFU.EX2 R132, R52 ;  /* 0x0000003400847308 */ /* 0x0007e20000000800 */
[--C-:B------:R-:W-:Y:S01]  /*add0*/  FFMA.FTZ R169, R194, UR4, -R135.reuse ;  /* 0x00000004c2a97c23 */ /* 0x100fe20008010887 */
[----:B--2---:R-:W-:Y:S01]  /*ade0*/  F2FP.F16.F32.PACK_AB R6, R143, R144 ;  /* 0x000000908f06723e */ /* 0x004fe200000000ff */
[----:B------:R-:W-:Y:S01]  /*adf0*/  FFMA.FTZ R222, R222, UR4, -R135 ;  /* 0x00000004dede7c23 */ /* 0x000fe20008010887 */
[----:B------:R-:W2:Y:S01]  /*ae00*/  MUFU.EX2 R153, R153 ;  /* 0x0000009900997308 */ /* 0x000ea20000000800 */
[--C-:B------:R-:W-:Y:S01]  /*ae10*/  FFMA.FTZ R173, R182, UR4, -R147.reuse ;  /* 0x00000004b6ad7c23 */ /* 0x100fe20008010893 */
[----:B------:R-:W-:Y:S01]  /*ae20*/  FFMA.FTZ R175, R178, UR4, -R147 ;  /* 0x00000004b2af7c23 */ /* 0x000fe20008010893 */
[--C-:B------:R-:W-:Y:S01]  /*ae30*/  FFMA.FTZ R177, R174, UR4, -R135.reuse ;  /* 0x00000004aeb17c23 */ /* 0x100fe20008010887 */
[----:B------:R-:W4:Y:S01]  /*ae40*/  MUFU.EX2 R152, R152 ;  /* 0x0000009800987308 */ /* 0x000f220000000800 */
[----:B------:R-:W-:Y:S01]  /*ae50*/  FFMA.FTZ R179, R170, UR4, -R135 ;  /* 0x00000004aab37c23 */ /* 0x000fe20008010887 */
[----:B-1----:R-:W-:Y:S01]  /*ae60*/  F2FP.F16.F32.PACK_AB R5, R134, R142 ;  /* 0x0000008e8605723e */ /* 0x002fe200000000ff */
[----:B------:R-:W-:Y:S01]  /*ae70*/  FFMA.FTZ R184, R184, UR4, -R147 ;  /* 0x00000004b8b87c23 */ /* 0x000fe20008010893 */
[----:B------:R-:W1:Y:S01]  /*ae80*/  MUFU.EX2 R150, R150 ;  /* 0x0000009600967308 */ /* 0x000e620000000800 */
[--C-:B------:R-:W-:Y:S01]  /*ae90*/  FFMA.FTZ R176, R176, UR4, -R135.reuse ;  /* 0x00000004b0b07c23 */ /* 0x100fe20008010887 */
[----:B---3--:R-:W3:Y:S01]  /*aea0*/  LDSM.16.MT88.4 R52, [R3+0x10000] ;  /* 0x010000000334783b */ /* 0x008ee20000004200 */
[----:B------:R-:W-:Y:S01]  /*aeb0*/  FFMA.FTZ R172, R172, UR4, -R135 ;  /* 0x00000004acac7c23 */ /* 0x000fe20008010887 */
[----:B------:R-:W-:Y:S01]  /*aec0*/  MUFU.EX2 R159, R159 ;  /* 0x0000009f009f7308 */ /* 0x000fe20000000800 */
[--C-:B------:R-:W-:Y:S01]  /*aed0*/  FFMA.FTZ R166, R166, UR4, -R147.reuse ;  /* 0x00000004a6a67c23 */ /* 0x100fe20008010893 */
[----:B--2---:R-:W-:Y:S01]  /*aee0*/  F2FP.F16.F32.PACK_AB R7, R153, R132 ;  /* 0x000000849907723e */ /* 0x004fe200000000ff */
[----:B------:R-:W-:Y:S01]  /*aef0*/  FFMA.FTZ R162, R162, UR4, -R147 ;  /* 0x00000004a2a27c23 */ /* 0x000fe20008010893 */
[----:B------:R-:W-:Y:S01]  /*af00*/  MUFU.EX2 R188, R238 ;  /* 0x000000ee00bc7308 */ /* 0x000fe20000000800 */
[----:B------:R-:W-:Y:S01]  /*af10*/  FFMA.FTZ R154, R154, UR4, -R135 ;  /* 0x000000049a9a7c23 */ /* 0x000fe20008010887 */
[-C--:B----4-:R-:W-:Y:S01]  /*af20*/  FMUL.FTZ R24, R80, R152.reuse ;  /* 0x0000009850187220 */ /* 0x090fe20000410000 */
[-C--:B------:R-:W-:Y:S01]  /*af30*/  FMUL.FTZ R25, R81, R152.reuse ;  /* 0x0000009851197220 */ /* 0x080fe20000410000 */
[-C--:B------:R-:W-:Y:S01]  /*af40*/  FMUL.FTZ R84, R84, R152.reuse ;  /* 0x0000009854547220 */ /* 0x080fe20000410000 */
[----:B------:R-:W-:Y:S01]  /*af50*/  FMUL.FTZ R85, R85, R152 ;  /* 0x0000009855557220 */ /* 0x000fe20000410000 */
[-C--:B-1----:R-:W-:Y:S01]  /*af60*/  FMUL.FTZ R26, R82, R150.reuse ;  /* 0x00000096521a7220 */ /* 0x082fe20000410000 */
[-C--:B------:R-:W-:Y:S01]  /*af70*/  FMUL.FTZ R27, R83, R150.reuse ;  /* 0x00000096531b7220 */ /* 0x080fe20000410000 */
[-C--:B------:R-:W-:Y:S01]  /*af80*/  FMUL.FTZ R86, R86, R150.reuse ;  /* 0x0000009656567220 */ /* 0x080fe20000410000 */
[----:B------:R-:W-:Y:S01]  /*af90*/  FMUL.FTZ R87, R87, R150 ;  /* 0x0000009657577220 */ /* 0x000fe20000410000 */
[-C--:B------:R-:W-:Y:S01]  /*afa0*/  FMUL.FTZ R40, R96, R152.reuse ;  /* 0x0000009860287220 */ /* 0x080fe20000410000 */
[----:B------:R-:W-:Y:S01]  /*afb0*/  FMUL.FTZ R41, R97, R152 ;  /* 0x0000009861297220 */ /* 0x000fe20000410000 */
[-C--:B------:R-:W-:Y:S01]  /*afc0*/  FMUL.FTZ R42, R98, R150.reuse ;  /* 0x00000096622a7220 */ /* 0x080fe20000410000 */
[----:B------:R-:W-:Y:S01]  /*afd0*/  FMUL.FTZ R43, R99, R150 ;  /* 0x00000096632b7220 */ /* 0x000fe20000410000 */
[C---:B------:R-:W-:Y:S01]  /*afe0*/  HMMA.16816.F32 R24, R4.reuse, R28, R24 ;  /* 0x0000001c0418723c */ /* 0x040fe20000001818 */
[----:B------:R-:W-:Y:S01]  /*aff0*/  LDSM.16.MT88.4 R96, [R151+0xc800] ;  /* 0x00c800009760783b */ /* 0x000fe20000004200 */
[-C--:B------:R-:W-:Y:S01]  /*b000*/  FMUL.FTZ R48, R104, R152.reuse ;  /* 0x0000009868307220 */ /* 0x080fe20000410000 */
[----:B------:R-:W-:Y:S01]  /*b010*/  FMUL.FTZ R49, R105, R152 ;  /* 0x0000009869317220 */ /* 0x000fe20000410000 */
[-C--:B------:R-:W-:Y:S01]  /*b020*/  FMUL.FTZ R50, R106, R150.reuse ;  /* 0x000000966a327220 */ /* 0x080fe20000410000 */
[----:B------:R-:W-:Y:S01]  /*b030*/  FMUL.FTZ R51, R107, R150 ;  /* 0x000000966b337220 */ /* 0x000fe20000410000 */
[-C--:B------:R-:W-:Y:S01]  /*b040*/  FMUL.FTZ R108, R108, R152.reuse ;  /* 0x000000986c6c7220 */ /* 0x080fe20000410000 */
[----:B------:R-:W-:Y:S01]  /*b050*/  FMUL.FTZ R109, R109, R152 ;  /* 0x000000986d6d7220 */ /* 0x000fe20000410000 */
[C---:B------:R-:W-:Y:S01]  /*b060*/  HMMA.16816.F32 R28, R4.reuse, R30, R84 ;  /* 0x0000001e041c723c */ /* 0x040fe20000001854 */
[----:B------:R-:W1:Y:S01]  /*b070*/  LDSM.16.MT88.4 R84, [R0+0x4000] ;  /* 0x004000000054783b */ /* 0x000e620000004200 */
[-C--:B------:R-:W-:Y:S01]  /*b080*/  FMUL.FTZ R110, R110, R150.reuse ;  /* 0x000000966e6e7220 */ /* 0x080fe20000410000 */
[----:B------:R-:W-:Y:S01]  /*b090*/  FMUL.FTZ R111, R111, R150 ;  /* 0x000000966f6f7220 */ /* 0x000fe20000410000 */
        /* <DEDUP_REMOVED lines=8> */
[C---:B---3--:R-:W-:Y:S01]  /*b120*/  HMMA.16816.F32 R48, R4.reuse, R52, R48 ;  /* 0x000000340430723c */ /* 0x048fe20000001830 */
[--C-:B------:R-:W-:Y:S01]  /*b130*/  FFMA.FTZ R106, R65, UR4, -R147.reuse ;  /* 0x00000004416a7c23 */ /* 0x100fe20008010893 */
[--C-:B------:R-:W-:Y:S01]  /*b140*/  FFMA.FTZ R107, R67, UR4, -R147.reuse ;  /* 0x00000004436b7c23 */ /* 0x100fe20008010893 */
[----:B------:R-:W-:Y:S01]  /*b150*/  FFMA.FTZ R104, R66, UR4, -R147 ;  /* 0x0000000442687c23 */ /* 0x000fe20008010893 */
[----:B------:R-:W-:Y:S01]  /*b160*/  FFMA.FTZ R105, R187, UR4, -R135 ;  /* 0x00000004bb697c23 */ /* 0x000fe20008010887 */
[-C--:B------:R-:W-:Y:S01]  /*b170*/  FMUL.FTZ R32, R88, R152.reuse ;  /* 0x0000009858207220 */ /* 0x080fe20000410000 */
[----:B------:R-:W-:Y:S01]  /*b180*/  FMUL.FTZ R33, R89, R152 ;  /* 0x0000009859217220 */ /* 0x000fe20000410000 */
[-C--:B------:R-:W-:Y:S01]  /*b190*/  FMUL.FTZ R34, R90, R150.reuse ;  /* 0x000000965a227220 */ /* 0x080fe20000410000 */
[C---:B------:R-:W-:Y:S01]  /*b1a0*/  HMMA.16816.F32 R52, R4.reuse, R54, R108 ;  /* 0x000000360434723c */ /* 0x040fe2000000186c */
[----:B------:R-:W-:Y:S01]  /*b1b0*/  FFMA.FTZ R111, R64, UR4, -R147 ;  /* 0x00000004406f7c23 */ /* 0x000fe20008010893 */
[--C-:B------:R-:W-:Y:S01]  /*b1c0*/  FFMA.FTZ R110, R189, UR4, -R135.reuse ;  /* 0x00000004bd6e7c23 */ /* 0x100fe20008010887 */
[--C-:B------:R-:W-:Y:S01]  /*b1d0*/  FFMA.FTZ R109, R183, UR4, -R135.reuse ;  /* 0x00000004b76d7c23 */ /* 0x100fe20008010887 */
[----:B------:R-:W-:Y:S01]  /*b1e0*/  FFMA.FTZ R108, R185, UR4, -R135 ;  /* 0x00000004b96c7c23 */ /* 0x000fe20008010887 */
[----:B------:R-:W-:Y:S01]  /*b1f0*/  FMUL.FTZ R35, R91, R150 ;  /* 0x000000965b237220 */ /* 0x000fe20000410000 */
[-C--:B------:R-:W-:Y:S01]  /*b200*/  FMUL.FTZ R92, R92, R152.reuse ;  /* 0x000000985c5c7220 */ /* 0x080fe20000410000 */
[----:B------:R-:W-:Y:S01]  /*b210*/  FMUL.FTZ R93, R93, R152 ;  /* 0x000000985d5d7220 */ /* 0x000fe20000410000 */
[-C--:B------:R-:W-:Y:S01]  /*b220*/  FMUL.FTZ R94, R94, R150.reuse ;  /* 0x000000965e5e7220 */ /* 0x080fe20000410000 */
[----:B------:R-:W-:Y:S01]  /*b230*/  FMUL.FTZ R95, R95, R150 ;  /* 0x000000965f5f7220 */ /* 0x000fe20000410000 */
[----:B------:R-:W2:Y:S01]  /*b240*/  LDSM.16.MT88.4 R64, [R151+0x10800] ;  /* 0x010800009740783b */ /* 0x000ea20000004200 */
[C---:B------:R-:W-:Y:S01]  /*b250*/  HMMA.16816.F32 R8, R4.reuse, R12, R8 ;  /* 0x0000000c0408723c */ /* 0x040fe20000001808 */
[----:B------:R-:W-:Y:S01]  /*b260*/  MUFU.EX2 R111, R111 ;  /* 0x0000006f006f7308 */ /* 0x000fe20000000800 */
[-C--:B------:R-:W-:Y:S01]  /*b270*/  FMUL.FTZ R16, R72, R152.reuse ;  /* 0x0000009848107220 */ /* 0x080fe20000410000 */
[----:B------:R-:W-:Y:S01]  /*b280*/  FMUL.FTZ R17, R73, R152 ;  /* 0x0000009849117220 */ /* 0x000fe20000410000 */
[-C--:B------:R-:W-:Y:S01]  /*b290*/  FMUL.FTZ R18, R74, R150.reuse ;  /* 0x000000964a127220 */ /* 0x080fe20000410000 */
[----:B------:R-:W3:Y:S01]  /*b2a0*/  MUFU.EX2 R106, R106 ;  /* 0x0000006a006a7308 */ /* 0x000ee20000000800 */
[----:B------:R-:W-:Y:S01]  /*b2b0*/  FMUL.FTZ R19, R75, R150 ;  /* 0x000000964b137220 */ /* 0x000fe20000410000 */
[-C--:B------:R-:W-:Y:S01]  /*b2c0*/  FMUL.FTZ R56, R112, R152.reuse ;  /* 0x0000009870387220 */ /* 0x080fe20000410000 */
[C---:B------:R-:W-:Y:S01]  /*b2d0*/  HMMA.16816.F32 R12, R4.reuse, R14, R68 ;  /* 0x0000000e040c723c */ /* 0x040fe20000001844 */
[----:B------:R-:W-:Y:S01]  /*b2e0*/  MUFU.EX2 R107, R107 ;  /* 0x0000006b006b7308 */ /* 0x000fe20000000800 */
[----:B------:R-:W-:Y:S01]  /*b2f0*/  FMUL.FTZ R57, R113, R152 ;  /* 0x0000009871397220 */ /* 0x000fe20000410000 */
[-C--:B------:R-:W-:Y:S01]  /*b300*/  FMUL.FTZ R58, R114, R150.reuse ;  /* 0x00000096723a7220 */ /* 0x080fe20000410000 */
[----:B------:R-:W-:Y:S01]  /*b310*/  FMUL.FTZ R59, R115, R150 ;  /* 0x00000096733b7220 */ /* 0x000fe20000410000 */
[----:B------:R-:W-:Y:S01]  /*b320*/  MUFU.EX2 R104, R104 ;  /* 0x0000006800687308 */ /* 0x000fe20000000800 */
[-C--:B------:R-:W-:Y:S01]  /*b330*/  FMUL.FTZ R76, R76, R152.reuse ;  /* 0x000000984c4c7220 */ /* 0x080fe20000410000 */
[----:B------:R-:W-:Y:S01]  /*b340*/  FMUL.FTZ R77, R77, R152 ;  /* 0x000000984d4d7220 */ /* 0x000fe20000410000 */
[C---:B------:R-:W-:Y:S01]  /*b350*/  HMMA.16816.F32 R32, R4.reuse, R36, R32 ;  /* 0x000000240420723c */ /* 0x040fe20000001820 */
[----:B------:R-:W-:Y:S01]  /*b360*/  MUFU.EX2 R110, R110 ;  /* 0x0000006e006e7308 */ /* 0x000fe20000000800 */
[-C--:B------:R-:W-:Y:S01]  /*b370*/  FMUL.FTZ R78, R78, R150.reuse ;  /* 0x000000964e4e7220 */ /* 0x080fe20000410000 */
[----:B------:R-:W-:Y:S01]  /*b380*/  FMUL.FTZ R79, R79, R150 ;  /* 0x000000964f4f7220 */ /* 0x000fe20000410000 */
[-C--:B------:R-:W-:Y:S01]  /*b390*/  FMUL.FTZ R100, R100, R152.reuse ;  /* 0x0000009864647220 */ /* 0x080fe20000410000 */
[----:B------:R-:W4:Y:S01]  /*b3a0*/  MUFU.EX2 R109, R109 ;  /* 0x0000006d006d7308 */ /* 0x000f220000000800 */
[----:B------:R-:W-:Y:S01]  /*b3b0*/  FMUL.FTZ R101, R101, R152 ;  /* 0x0000009865657220 */ /* 0x000fe20000410000 */
[-C--:B------:R-:W-:Y:S01]  /*b3c0*/  FMUL.FTZ R102, R102, R150.reuse ;  /* 0x0000009666667220 */ /* 0x080fe20000410000 */
[C---:B------:R-:W-:Y:S01]  /*b3d0*/  HMMA.16816.F32 R36, R4.reuse, R38, R92 ;  /* 0x000000260424723c */ /* 0x040fe2000000185c */
[----:B------:R-:W-:Y:S01]  /*b3e0*/  MUFU.EX2 R108, R108 ;  /* 0x0000006c006c7308 */ /* 0x000fe20000000800 */
[----:B------:R-:W-:Y:S01]  /*b3f0*/  FMUL.FTZ R103, R103, R150 ;  /* 0x0000009667677220 */ /* 0x000fe20000410000 */
[-C--:B------:R-:W-:Y:S01]  /*b400*/  FMUL.FTZ R116, R116, R152.reuse ;  /* 0x0000009874747220 */ /* 0x080fe20000410000 */
[----:B------:R-:W-:Y:S01]  /*b410*/  FMUL.FTZ R117, R117, R152 ;  /* 0x0000009875757220 */ /* 0x000fe20000410000 */
[----:B------:R-:W5:Y:S01]  /*b420*/  MUFU.EX2 R105, R105 ;  /* 0x0000006900697308 */ /* 0x000f620000000800 */
[-C--:B------:R-:W-:Y:S01]  /*b430*/  FMUL.FTZ R118, R118, R150.reuse ;  /* 0x0000009676767220 */ /* 0x080fe20000410000 */
[----:B------:R-:W-:Y:S01]  /*b440*/  FMUL.FTZ R119, R119, R150 ;  /* 0x0000009677777220 */ /* 0x000fe20000410000 */
[----:B------:R-:W2:Y:S01]  /*b450*/  LDSM.16.MT88.4 R92, [R3+0xc800] ;  /* 0x00c80000035c783b */ /* 0x000ea20000004200 */
        /* <DEDUP_REMOVED lines=8> */
[C---:B------:R-:W-:Y:S01]  /*b4e0*/  HMMA.16816.F32 R16, R4.reuse, R20, R16 ;  /* 0x000000140410723c */ /* 0x040fe20000001810 */
[----:B------:R-:W2:Y:S01]  /*b4f0*/  LDSM.16.MT88.4 R68, [R0+0x800] ;  /* 0x000800000044783b */ /* 0x000ea20000004200 */
[--C-:B------:R-:W-:Y:S01]  /*b500*/  FFMA.FTZ R115, R248, UR4, -R147.reuse ;  /* 0x00000004f8737c23 */ /* 0x100fe20008010893 */
[--C-:B------:R-:W-:Y:S01]  /*b510*/  FFMA.FTZ R112, R252, UR4, -R147.reuse ;  /* 0x00000004fc707c23 */ /* 0x100fe20008010893 */
[--C-:B------:R-:W-:Y:S01]  /*b520*/  FFMA.FTZ R114, R181, UR4, -R147.reuse ;  /* 0x00000004b5727c23 */ /* 0x100fe20008010893 */
[----:B------:R-:W-:Y:S01]  /*b530*/  LDSM.16.MT88.4 R88, [R155+0x800] ;  /* 0x000800009b58783b */ /* 0x000fe20000004200 */
[--C-:B------:R-:W-:Y:S01]  /*b540*/  FFMA.FTZ R113, R250, UR4, -R147.reuse ;  /* 0x00000004fa717c23 */ /* 0x100fe20008010893 */
[----:B------:R-:W-:Y:S01]  /*b550*/  MUFU.EX2 R186, R186 ;  /* 0x000000ba00ba7308 */ /* 0x000fe20000000800 */
[C---:B------:R-:W-:Y:S01]  /*b560*/  HMMA.16816.F32 R40, R4.reuse, R44, R40 ;  /* 0x0000002c0428723c */ /* 0x040fe20000001828 */
[----:B------:R-:W-:Y:S01]  /*b570*/  LDSM.16.MT88.4 R80, [R155+0x4800] ;  /* 0x004800009b50783b */ /* 0x000fe20000004200 */
[--C-:B------:R-:W-:Y:S01]  /*b580*/  FFMA.FTZ R181, R168, UR4, -R147.reuse ;  /* 0x00000004a8b57c23 */ /* 0x100fe20008010893 */
[----:B------:R-:W-:Y:S01]  /*b590*/  MUFU.EX2 R115, R115 ;  /* 0x0000007300737308 */ /* 0x000fe20000000800 */
[----:B------:R-:W-:Y:S01]  /*b5a0*/  FFMA.FTZ R183, R164, UR4, -R147 ;  /* 0x00000004a4b77c23 */ /* 0x000fe20008010893 */
[--C-:B------:R-:W-:Y:S01]  /*b5b0*/  FFMA.FTZ R187, R160, UR4, -R135.reuse ;  /* 0x00000004a0bb7c23 */ /* 0x100fe20008010887 */
[----:B------:R-:W-:Y:S01]  /*b5c0*/  FFMA.FTZ R185, R156, UR4, -R135 ;  /* 0x000000049cb97c23 */ /* 0x000fe20008010887 */
[----:B------:R-:W2:Y:S01]  /*b5d0*/  MUFU.EX2 R112, R112 ;  /* 0x0000007000707308 */ /* 0x000ea20000000800 */
[C---:B------:R-:W-:Y:S01]  /*b5e0*/  HMMA.16816.F32 R56, R4.reuse, R60, R56 ;  /* 0x0000003c0438723c */ /* 0x040fe20000001838 */
[----:B------:R-:W-:Y:S01]  /*b5f0*/  FFMA.FTZ R139, R139, UR4, -R147 ;  /* 0x000000048b8b7c23 */ /* 0x000fe20008010893 */
[--C-:B------:R-:W-:Y:S01]  /*b600*/  FFMA.FTZ R133, R133, UR4, -R135.reuse ;  /* 0x0000000485857c23 */ /* 0x100fe20008010887 */
[----:B------:R-:W-:Y:S01]  /*b610*/  MUFU.EX2 R114, R114 ;  /* 0x0000007200727308 */ /* 0x000fe20000000800 */
[----:B------:R-:W-:Y:S01]  /*b620*/  FFMA.FTZ R141, R141, UR4, -R135 ;  /* 0x000000048d8d7c23 */ /* 0x000fe20008010887 */
[----:B------:R-:W-:Y:S01]  /*b630*/  FFMA.FTZ R146, R223, R152, R146 ;  /* 0x00000098df927223 */ /* 0x000fe20000010092 */
[----:B------:R-:W-:Y:S01]  /*b640*/  FFMA.FTZ R221, R221, R150, R142 ;  /* 0x00000096dddd7223 */ /* 0x000fe2000001008e */
[----:B------:R-:W-:Y:S01]  /*b650*/  MUFU.EX2 R113, R113 ;  /* 0x0000007100717308 */ /* 0x000fe20000000800 */
[----:B------:R-:W-:Y:S01]  /*b660*/  HMMA.16816.F32 R20, R4, R22, R76 ;  /* 0x000000160414723c */ /* 0x000fe2000000184c */
[----:B------:R-:W2:Y:S01]  /*b670*/  LDSM.16.MT88.4 R76, [R3+0x10800] ;  /* 0x01080000034c783b */ /* 0x000ea20000004200 */
[----:B------:R-:W-:Y:S01]  /*b680*/  FADD.FTZ R145, R145, R146 ;  /* 0x0000009291917221 */ /* 0x000fe20000010000 */
[----:B------:R-:W-:Y:S01]  /*b690*/  MUFU.EX2 R157, R157 ;  /* 0x0000009d009d7308 */ /* 0x000fe20000000800 */
[----:B------:R-:W-:-:S02]  /*b6a0*/  FADD.FTZ R221, R134, R221 ;  /* 0x000000dd86dd7221 */ /* 0x000fc40000010000 */
[----:B------:R-:W-:Y:S01]  /*b6b0*/  FADD.FTZ R144, R144, R145 ;  /* 0x0000009190907221 */ /* 0x000fe20000010000 */
[----:B------:R-:W-:Y:S01]  /*b6c0*/  MUFU.EX2 R192, R192 ;  /* 0x000000c000c07308 */ /* 0x000fe20000000800 */
[C---:B------:R-:W-:Y:S01]  /*b6d0*/  HMMA.16816.F32 R44, R4.reuse, R46, R100 ;  /* 0x0000002e042c723c */ /* 0x040fe20000001864 */
[----:B------:R-:W-:Y:S01]  /*b6e0*/  LDSM.16.MT88.4 R100, [R151+0xd000] ;  /* 0x00d000009764783b */ /* 0x000fe20000004200 */
[----:B------:R-:W-:Y:S01]  /*b6f0*/  FADD.FTZ R132, R132, R221 ;  /* 0x000000dd84847221 */ /* 0x000fe20000010000 */
[----:B------:R-:W-:Y:S01]  /*b700*/  MUFU.EX2 R163, R163 ;  /* 0x000000a300a37308 */ /* 0x000fe20000000800 */
[----:B------:R-:W-:Y:S02]  /*b710*/  FADD.FTZ R144, R143, R144 ;  /* 0x000000908f907221 */ /* 0x000fe40000010000 */
[----:B------:R-:W-:Y:S01]  /*b720*/  FADD.FTZ R153, R153, R132 ;  /* 0x0000008499997221 */ /* 0x000fe20000010000 */
[----:B------:R-:W-:Y:S01]  /*b730*/  MUFU.EX2 R161, R161 ;  /* 0x000000a100a17308 */ /* 0x000fe20000000800 */
[----:B------:R-:W-:Y:S01]  /*b740*/  HMMA.16816.F32 R60, R4, R62, R116 ;  /* 0x0000003e043c723c */ /* 0x000fe20000001874 */
[--C-:B------:R-:W-:Y:S01]  /*b750*/  FFMA.FTZ R117, R244, UR4, -R135.reuse ;  /* 0x00000004f4757c23 */ /* 0x100fe20008010887 */
[--C-:B------:R-:W-:Y:S01]  /*b760*/  FFMA.FTZ R118, R246, UR4, -R135.reuse ;  /* 0x00000004f6767c23 */ /* 0x100fe20008010887 */
[--C-:B------:R-:W-:Y:S01]  /*b770*/  FFMA.FTZ R119, R242, UR4, -R135.reuse ;  /* 0x00000004f2777c23 */ /* 0x100fe20008010887 */
[----:B------:R-:W-:Y:S01]  /*b780*/  FFMA.FTZ R116, R240, UR4, -R135 ;  /* 0x00000004f0747c23 */ /* 0x000fe20008010887 */
[----:B------:R-:W-:Y:S01]  /*b790*/  MUFU.EX2 R190, R190 ;  /* 0x000000be00be7308 */ /* 0x000fe20000000800 */
[----:B------:R-:W-:-:S02]  /*b7a0*/  MOV R132, R149 ;  /* 0x0000009500847202 */ /* 0x000fc40000000f00 */
[C---:B-1----:R-:W-:Y:S01]  /*b7b0*/  HMMA.16816.F32 R72, R4.reuse, R84, R72 ;  /* 0x000000540448723c */ /* 0x042fe20000001848 */
[----:B---3--:R-:W-:Y:S01]  /*b7c0*/  F2FP.F16.F32.PACK_AB R84, R106, R111 ;  /* 0x0000006f6a54723e */ /* 0x008fe200000000ff */
[----:B------:R-:W-:Y:S01]  /*b7d0*/  MUFU.EX2 R117, R117 ;  /* 0x0000007500757308 */ /* 0x000fe20000000800 */
[----:B----4-:R-:W-:Y:S01]  /*b7e0*/  F2FP.F16.F32.PACK_AB R85, R109, R110 ;  /* 0x0000006e6d55723e */ /* 0x010fe200000000ff */
[----:B------:R-:W-:Y:S01]  /*b7f0*/  FADD.FTZ R111, R111, R144 ;  /* 0x000000906f6f7221 */ /* 0x000fe20000010000 */
[----:B------:R-:W-:Y:S01]  /*b800*/  FADD.FTZ R110, R110, R153 ;  /* 0x000000996e6e7221 */ /* 0x000fe20000010000 */
[----:B------:R-:W1:Y:S02]  /*b810*/  MUFU.EX2 R118, R118 ;  /* 0x0000007600767308 */ /* 0x000e640000000800 */
[----:B------:R-:W-:Y:S01]  /*b820*/  HMMA.16816.F32 R4, R4, R86, R120 ;  /* 0x000000560404723c */ /* 0x000fe20000001878 */
[----:B------:R-:W-:Y:S01]  /*b830*/  F2FP.F16.F32.PACK_AB R86, R104, R107 ;  /* 0x0000006b6856723e */ /* 0x000fe200000000ff */
[----:B------:R-:W-:Y:S01]  /*b840*/  MUFU.EX2 R119, R119 ;  /* 0x0000007700777308 */ /* 0x000fe20000000800 */
[----:B-----5:R-:W-:Y:S01]  /*b850*/  F2FP.F16.F32.PACK_AB R87, R105, R108 ;  /* 0x0000006c6957723e */ /* 0x020fe200000000ff */
[----:B------:R-:W-:Y:S01]  /*b860*/  FFMA.FTZ R120, R158, UR4, -R135 ;  /* 0x000000049e787c23 */ /* 0x000fe20008010887 */
[----:B------:R-:W-:Y:S01]  /*b870*/  FADD.FTZ R106, R106, R111 ;  /* 0x0000006f6a6a7221 */ /* 0x000fe20000010000 */
[----:B------:R-:W3:Y:S01]  /*b880*/  MUFU.EX2 R116, R116 ;  /* 0x0000007400747308 */ /* 0x000ee20000000800 */
[----:B------:R-:W-:-:S02]  /*b890*/  FADD.FTZ R109, R109, R110 ;  /* 0x0000006e6d6d7221 */ /* 0x000fc40000010000 */
[----:B------:R-:W-:Y:S01]  /*b8a0*/  FADD.FTZ R107, R107, R106 ;  /* 0x0000006a6b6b7221 */ /* 0x000fe20000010000 */
[C---:B------:R-:W-:Y:S01]  /*b8b0*/  HMMA.16816.F32 R8, R84.reuse, R96, R8 ;  /* 0x000000605408723c */ /* 0x040fe20000001808 */
[----:B------:R-:W-:Y:S01]  /*b8c0*/  MUFU.EX2 R196, R196 ;  /* 0x000000c400c47308 */ /* 0x000fe20000000800 */
[----:B------:R-:W-:Y:S01]  /*b8d0*/  FADD.FTZ R108, R108, R109 ;  /* 0x0000006d6c6c7221 */ /* 0x000fe20000010000 */
[----:B------:R-:W-:Y:S02]  /*b8e0*/  FADD.FTZ R104, R104, R107 ;  /* 0x0000006b68687221 */ /* 0x000fe40000010000 */
[----:B------:R-:W4:Y:S01]  /*b8f0*/  MUFU.EX2 R165, R165 ;  /* 0x000000a500a57308 */ /* 0x000f220000000800 */
[----:B------:R-:W-:Y:S02]  /*b900*/  FADD.FTZ R108, R105, R108 ;  /* 0x0000006c696c7221 */ /* 0x000fe40000010000 */
[C---:B------:R-:W-:Y:S01]  /*b910*/  HMMA.16816.F32 R12, R84.reuse, R98, R12 ;  /* 0x00000062540c723c */ /* 0x040fe2000000180c */
[----:B------:R-:W5:Y:S01]  /*b920*/  LDSM.16.MT88.4 R96, [R0+0x4800] ;  /* 0x004800000060783b */ /* 0x000f620000004200 */
[----:B------:R-:W-:Y:S04]  /*b930*/  MUFU.EX2 R224, R224 ;  /* 0x000000e000e07308 */ /* 0x000fe80000000800 */
[----:B------:R-:W-:Y:S02]  /*b940*/  MUFU.EX2 R167, R167 ;  /* 0x000000a700a77308 */ /* 0x000fe40000000800 */
[C---:B--2---:R-:W-:Y:S02]  /*b950*/  HMMA.16816.F32 R40, R84.reuse, R64, R40 ;  /* 0x000000405428723c */ /* 0x044fe40000001828 */
[----:B------:R-:W-:Y:S04]  /*b960*/  MUFU.EX2 R171, R171 ;  /* 0x000000ab00ab7308 */ /* 0x000fe80000000800 */
[----:B------:R-:W-:Y:S02]  /*b970*/  MUFU.EX2 R169, R169 ;  /* 0x000000a900a97308 */ /* 0x000fe40000000800 */
[C---:B------:R-:W-:Y:S01]  /*b980*/  HMMA.16816.F32 R44, R84.reuse, R66, R44 ;  /* 0x00000042542c723c */ /* 0x040fe2000000182c */
[----:B------:R-:W2:Y:S01]  /*b990*/  LDSM.16.MT88.4 R64, [R151+0x11000] ;  /* 0x011000009740783b */ /* 0x000ea20000004200 */
[----:B------:R-:W-:Y:S04]  /*b9a0*/  MUFU.EX2 R173, R173 ;  /* 0x000000ad00ad7308 */ /* 0x000fe80000000800 */
[----:B------:R-:W-:Y:S02]  /*b9b0*/  MUFU.EX2 R175, R175 ;  /* 0x000000af00af7308 */ /* 0x000fe40000000800 */
[C---:B------:R-:W-:Y:S02]  /*b9c0*/  HMMA.16816.F32 R16, R84.reuse, R92, R16 ;  /* 0x0000005c5410723c */ /* 0x040fe40000001810 */
[----:B------:R-:W-:Y:S04]  /*b9d0*/  MUFU.EX2 R174, R176 ;  /* 0x000000b000ae7308 */ /* 0x000fe80000000800 */
[----:B------:R-:W-:Y:S02]  /*b9e0*/  MUFU.EX2 R177, R177 ;  /* 0x000000b100b17308 */ /* 0x000fe40000000800 */
[C---:B------:R-:W-:Y:S01]  /*b9f0*/  HMMA.16816.F32 R20, R84.reuse, R94, R20 ;  /* 0x0000005e5414723c */ /* 0x040fe20000001814 */
[----:B------:R-:W4:Y:S01]  /*ba00*/  LDSM.16.MT88.4 R92, [R3+0xd000] ;  /* 0x00d00000035c783b */ /* 0x000f220000004200 */
        /* <DEDUP_REMOVED lines=20> */
[----:B------:R-:W-:Y:S07]  /*bb50*/  LDSM.16.MT88.4 R88, [R155+0x1000] ;  /* 0x001000009b58783b */ /* 0x000fee0000004200 */
[----:B------:R-:W-:Y:S01]  /*bb60*/  HMMA.16816.F32 R56, R84, R80, R56 ;  /* 0x000000505438723c */ /* 0x000fe20000001838 */
[----:B------:R-:W-:Y:S01]  /*bb70*/  F2FP.F16.F32.PACK_AB R80, R112, R115 ;  /* 0x000000737050723e */ /* 0x000fe200000000ff */
[----:B------:R-:W-:Y:S01]  /*bb80*/  FADD.FTZ R115, R115, R104 ;  /* 0x0000006873737221 */ /* 0x000fe20000010000 */
[----:B-1----:R-:W-:Y:S01]  /*bb90*/  F2FP.F16.F32.PACK_AB R81, R118, R117 ;  /* 0x000000757651723e */ /* 0x002fe200000000ff */
[----:B------:R-:W-:-:S02]  /*bba0*/  FADD.FTZ R117, R117, R108 ;  /* 0x0000006c75757221 */ /* 0x000fc40000010000 */
[----:B------:R-:W-:Y:S02]  /*bbb0*/  FADD.FTZ R115, R112, R115 ;  /* 0x0000007370737221 */ /* 0x000fe40000010000 */
[C---:B------:R-:W-:Y:S01]  /*bbc0*/  HMMA.16816.F32 R60, R84.reuse, R82, R60 ;  /* 0x00000052543c723c */ /* 0x040fe2000000183c */
[----:B------:R-:W-:Y:S01]  /*bbd0*/  F2FP.F16.F32.PACK_AB R82, R113, R114 ;  /* 0x000000727152723e */ /* 0x000fe200000000ff */
[----:B------:R-:W-:Y:S01]  /*bbe0*/  FADD.FTZ R118, R118, R117 ;  /* 0x0000007576767221 */ /* 0x000fe20000010000 */
[----:B---3--:R-:W-:Y:S01]  /*bbf0*/  F2FP.F16.F32.PACK_AB R83, R116, R119 ;  /* 0x000000777453723e */ /* 0x008fe200000000ff */
[----:B------:R-:W-:Y:S02]  /*bc00*/  FADD.FTZ R114, R114, R115 ;  /* 0x0000007372727221 */ /* 0x000fe40000010000 */
[----:B------:R-:W-:Y:S02]  /*bc10*/  FADD.FTZ R119, R119, R118 ;  /* 0x0000007677777221 */ /* 0x000fe40000010000 */
[----:B-----5:R-:W-:Y:S01]  /*bc20*/  HMMA.16816.F32 R72, R84, R96, R72 ;  /* 0x000000605448723c */ /* 0x020fe20000001848 */
[----:B------:R-:W-:Y:S01]  /*bc30*/  FADD.FTZ R114, R113, R114 ;  /* 0x0000007271727221 */ /* 0x000fe20000010000 */
[----:B------:R-:W-:-:S06]  /*bc40*/  FADD.FTZ R119, R116, R119 ;  /* 0x0000007774777221 */ /* 0x000fcc0000010000 */
[----:B------:R-:W-:Y:S01]  /*bc50*/  HMMA.16816.F32 R4, R84, R98, R4 ;  /* 0x000000625404723c */ /* 0x000fe20000001804 */
[----:B------:R-:W1:Y:S04]  /*bc60*/  LDSM.16.MT88.4 R84, [R155+0x5000] ;  /* 0x005000009b54783b */ /* 0x000e680000004200 */
[----:B------:R-:W-:Y:S03]  /*bc70*/  LDSM.16.MT88.4 R96, [R151+0xd800] ;  /* 0x00d800009760783b */ /* 0x000fe60000004200 */
[C---:B--2---:R-:W-:Y:S08]  /*bc80*/  HMMA.16816.F32 R40, R80.reuse, R64, R40 ;  /* 0x000000405028723c */ /* 0x044ff00000001828 */
[C---:B------:R-:W-:Y:S01]  /*bc90*/  HMMA.16816.F32 R44, R80.reuse, R66, R44 ;  /* 0x00000042502c723c */ /* 0x040fe2000000182c */
[----:B------:R-:W2:Y:S07]  /*bca0*/  LDSM.16.MT88.4 R64, [R0+0x5000] ;  /* 0x005000000040783b */ /* 0x000eae0000004200 */
[C---:B----4-:R-:W-:Y:S08]  /*bcb0*/  HMMA.16816.F32 R16, R80.reuse, R92, R16 ;  /* 0x0000005c5010723c */ /* 0x050ff00000001810 */
[C---:B------:R-:W-:Y:S01]  /*bcc0*/  HMMA.16816.F32 R20, R80.reuse, R94, R20 ;  /* 0x0000005e5014723c */ /* 0x040fe20000001814 */
[----:B------:R-:W3:Y:S07]  /*bcd0*/  LDSM.16.MT88.4 R92, [R3+0xd800] ;  /* 0x00d80000035c783b */ /* 0x000eee0000004200 */
[C---:B------:R-:W-:Y:S08]  /*bce0*/  HMMA.16816.F32 R32, R80.reuse, R68, R32 ;  /* 0x000000445020723c */ /* 0x040ff00000001820 */
[C---:B------:R-:W-:Y:S01]  /*bcf0*/  HMMA.16816.F32 R36, R80.reuse, R70, R36 ;  /* 0x000000465024723c */ /* 0x040fe20000001824 */
[----:B------:R-:W4:Y:S07]  /*bd00*/  LDSM.16.MT88.4 R68, [R151+0x11800] ;  /* 0x011800009744783b */ /* 0x000f2e0000004200 */
[C---:B------:R-:W-:Y:S08]  /*bd10*/  HMMA.16816.F32 R48, R80.reuse, R76, R48 ;  /* 0x0000004c5030723c */ /* 0x040ff00000001830 */
[C---:B------:R-:W-:Y:S01]  /*bd20*/  HMMA.16816.F32 R52, R80.reuse, R78, R52 ;  /* 0x0000004e5034723c */ /* 0x040fe20000001834 */
[----:B------:R-:W5:Y:S07]  /*bd30*/  LDSM.16.MT88.4 R76, [R0+0x1800] ;  /* 0x00180000004c783b */ /* 0x000f6e0000004200 */
[C---:B-1----:R-:W-:Y:S08]  /*bd40*/  HMMA.16816.F32 R56, R80.reuse, R84, R56 ;  /* 0x000000545038723c */ /* 0x042ff00000001838 */
[C---:B------:R-:W-:Y:S01]  /*bd50*/  HMMA.16816.F32 R60, R80.reuse, R86, R60 ;  /* 0x00000056503c723c */ /* 0x040fe2000000183c */
[----:B------:R-:W1:Y:S07]  /*bd60*/  LDSM.16.MT88.4 R84, [R3+0x11800] ;  /* 0x011800000354783b */ /* 0x000e6e0000004200 */
[C---:B------:R-:W-:Y:S08]  /*bd70*/  HMMA.16816.F32 R8, R80.reuse, R100, R8 ;  /* 0x000000645008723c */ /* 0x040ff00000001808 */
[C---:B------:R-:W-:Y:S01]  /*bd80*/  HMMA.16816.F32 R12, R80.reuse, R102, R12 ;  /* 0x00000066500c723c */ /* 0x040fe2000000180c */
[----:B------:R-:W1:Y:S07]  /*bd90*/  LDSM.16.MT88.4 R100, [R155+0x5800] ;  /* 0x005800009b64783b */ /* 0x000e6e0000004200 */
[----:B--2---:R-:W-:Y:S01]  /*bda0*/  HMMA.16816.F32 R72, R80, R64, R72 ;  /* 0x000000405048723c */ /* 0x004fe20000001848 */
[----:B------:R-:W-:Y:S01]  /*bdb0*/  F2FP.F16.F32.PACK_AB R64, R188, R159 ;  /* 0x0000009fbc40723e */ /* 0x000fe200000000ff */
[----:B------:R-:W-:Y:S01]  /*bdc0*/  FADD.FTZ R159, R159, R114 ;  /* 0x000000729f9f7221 */ /* 0x000fe20000010000 */
[----:B------:R-:W-:Y:S01]  /*bdd0*/  F2FP.F16.F32.PACK_AB R65, R163, R192 ;  /* 0x000000c0a341723e */ /* 0x000fe200000000ff */
[----:B------:R-:W-:-:S02]  /*bde0*/  FADD.FTZ R192, R192, R119 ;  /* 0x00000077c0c07221 */ /* 0x000fc40000010000 */
[----:B------:R-:W-:Y:S02]  /*bdf0*/  FADD.FTZ R159, R188, R159 ;  /* 0x0000009fbc9f7221 */ /* 0x000fe40000010000 */
[C---:B------:R-:W-:Y:S01]  /*be00*/  HMMA.16816.F32 R4, R80.reuse, R66, R4 ;  /* 0x000000425004723c */ /* 0x040fe20000001804 */
[----:B------:R-:W-:Y:S01]  /*be10*/  F2FP.F16.F32.PACK_AB R66, R157, R186 ;  /* 0x000000ba9d42723e */ /* 0x000fe200000000ff */
[----:B------:R-:W-:Y:S01]  /*be20*/  FADD.FTZ R192, R163, R192 ;  /* 0x000000c0a3c07221 */ /* 0x000fe20000010000 */
[----:B------:R-:W-:Y:S01]  /*be30*/  F2FP.F16.F32.PACK_AB R67, R190, R161 ;  /* 0x000000a1be43723e */ /* 0x000fe200000000ff */
[----:B------:R-:W-:Y:S02]  /*be40*/  FADD.FTZ R186, R186, R159 ;  /* 0x0000009fbaba7221 */ /* 0x000fe40000010000 */
[----:B------:R-:W-:Y:S02]  /*be50*/  FADD.FTZ R161, R161, R192 ;  /* 0x000000c0a1a17221 */ /* 0x000fe40000010000 */
[----:B------:R-:W-:Y:S01]  /*be60*/  HMMA.16816.F32 R24, R80, R88, R24 ;  /* 0x000000585018723c */ /* 0x000fe20000001818 */
[----:B------:R-:W-:Y:S01]  /*be70*/  FADD.FTZ R157, R157, R186 ;  /* 0x000000ba9d9d7221 */ /* 0x000fe20000010000 */
[----:B------:R-:W-:-:S06]  /*be80*/  FADD.FTZ R190, R190, R161 ;  /* 0x000000a1bebe7221 */ /* 0x000fcc0000010000 */
[----:B------:R-:W-:Y:S01]  /*be90*/  HMMA.16816.F32 R28, R80, R90, R28 ;  /* 0x0000005a501c723c */ /* 0x000fe2000000181c */
[----:B------:R-:W2:Y:S04]  /*bea0*/  LDSM.16.MT88.4 R88, [R155+0x1800] ;  /* 0x001800009b58783b */ /* 0x000ea80000004200 */
[----:B------:R-:W-:Y:S03]  /*beb0*/  LDSM.16.MT88.4 R80, [R3+0x12000] ;  /* 0x012000000350783b */ /* 0x000fe60000004200 */
[C---:B---3--:R-:W-:Y:S08]  /*bec0*/  HMMA.16816.F32 R16, R64.reuse, R92, R16 ;  /* 0x0000005c4010723c */ /* 0x048ff00000001810 */
[C---:B------:R-:W-:Y:S01]  /*bed0*/  HMMA.16816.F32 R20, R64.reuse, R94, R20 ;  /* 0x0000005e4014723c */ /* 0x040fe20000001814 */
[----:B------:R-:W3:Y:S07]  /*bee0*/  LDSM.16.MT88.4 R92, [R0+0x5800] ;  /* 0x00580000005c783b */ /* 0x000eee0000004200 */
[C---:B----4-:R-:W-:Y:S08]  /*bef0*/  HMMA.16816.F32 R40, R64.reuse, R68, R40 ;  /* 0x000000444028723c */ /* 0x050ff00000001828 */
[C---:B------:R-:W-:Y:S01]  /*bf00*/  HMMA.16816.F32 R44, R64.reuse, R70, R44 ;  /* 0x00000046402c723c */ /* 0x040fe2000000182c */
[----:B------:R-:W4:Y:S07]  /*bf10*/  LDSM.16.MT88.4 R68, [R151+0x12000] ;  /* 0x012000009744783b */ /* 0x000f2e0000004200 */
[C---:B-----5:R-:W-:Y:S08]  /*bf20*/  HMMA.16816.F32 R32, R64.reuse, R76, R32 ;  /* 0x0000004c4020723c */ /* 0x060ff00000001820 */
[C---:B------:R-:W-:Y:S01]  /*bf30*/  HMMA.16816.F32 R36, R64.reuse, R78, R36 ;  /* 0x0000004e4024723c */ /* 0x040fe20000001824 */
[----:B------:R-:W5:Y:S07]  /*bf40*/  LDSM.16.MT88.4 R76, [R0+0x2000] ;  /* 0x00200000004c783b */ /* 0x000f6e0000004200 */
[C---:B-1----:R-:W-:Y:S08]  /*bf50*/  HMMA.16816.F32 R48, R64.reuse, R84, R48 ;  /* 0x000000544030723c */ /* 0x042ff00000001830 */
[C---:B------:R-:W-:Y:S01]  /*bf60*/  HMMA.16816.F32 R52, R64.reuse, R86, R52 ;  /* 0x000000564034723c */ /* 0x040fe20000001834 */
[----:B------:R-:W1:Y:S07]  /*bf70*/  LDSM.16.MT88.4 R84, [R151+0xe000] ;  /* 0x00e000009754783b */ /* 0x000e6e0000004200 */
[----:B------:R-:W-:Y:S01]  /*bf80*/  HMMA.16816.F32 R56, R64, R100, R56 ;  /* 0x000000644038723c */ /* 0x000fe20000001838 */
[----:B------:R-:W-:-:S02]  /*bf90*/  FFMA.FTZ R100, R216, UR4, -R135 ;  /* 0x00000004d8647c23 */ /* 0x000fc40008010887 */
[----:B------:R-:W4:Y:S04]  /*bfa0*/  MUFU.EX2 R216, R222 ;  /* 0x000000de00d87308 */ /* 0x000f280000000800 */
[----:B------:R2:W5:Y:S01]  /*bfb0*/  MUFU.EX2 R194, R100 ;  /* 0x0000006400c27308 */ /* 0x0005620000000800 */
[C---:B------:R-:W-:Y:S08]  /*bfc0*/  HMMA.16816.F32 R8, R64.reuse, R96, R8 ;  /* 0x000000604008723c */ /* 0x040ff00000001808 */
[----:B------:R-:W-:Y:S01]  /*bfd0*/  HMMA.16816.F32 R12, R64, R98, R12 ;  /* 0x00000062400c723c */ /* 0x000fe2000000180c */
[----:B------:R-:W1:Y:S01]  /*bfe0*/  LDSM.16.MT88.4 R96, [R3+0xe000] ;  /* 0x00e000000360783b */ /* 0x000e620000004200 */
[----:B--2---:R-:W-:-:S02]  /*bff0*/  FFMA.FTZ R100, R180, UR4, -R147 ;  /* 0x00000004b4647c23 */ /* 0x004fc40008010893 */
[----:B------:R-:W2:Y:S04]  /*c000*/  MUFU.EX2 R180, R184 ;  /* 0x000000b800b47308 */ /* 0x000ea80000000800 */
[C---:B------:R-:W-:Y:S01]  /*c010*/  HMMA.16816.F32 R24, R64.reuse, R88, R24 ;  /* 0x000000584018723c */ /* 0x040fe20000001818 */
[----:B------:R3:W2:Y:S07]  /*c020*/  MUFU.EX2 R178, R100 ;  /* 0x0000006400b27308 */ /* 0x0006ae0000000800 */
[C---:B------:R-:W-:Y:S01]  /*c030*/  HMMA.16816.F32 R28, R64.reuse, R90, R28 ;  /* 0x0000005a401c723c */ /* 0x040fe2000000181c */
[----:B------:R-:W-:Y:S07]  /*c040*/  LDSM.16.MT88.4 R88, [R155+0x2000] ;  /* 0x002000009b58783b */ /* 0x000fee0000004200 */
[C---:B------:R-:W-:Y:S01]  /*c050*/  HMMA.16816.F32 R60, R64.reuse, R102, R60 ;  /* 0x00000066403c723c */ /* 0x040fe2000000183c */
[----:B---3--:R-:W-:Y:S07]  /*c060*/  LDSM.16.MT88.4 R100, [R3+0x12800] ;  /* 0x012800000364783b */ /* 0x008fee0000004200 */
[C---:B------:R-:W-:Y:S08]  /*c070*/  HMMA.16816.F32 R72, R64.reuse, R92, R72 ;  /* 0x0000005c4048723c */ /* 0x040ff00000001848 */
[----:B------:R-:W-:Y:S01]  /*c080*/  HMMA.16816.F32 R4, R64, R94, R4 ;  /* 0x0000005e4004723c */ /* 0x000fe20000001804 */
[----:B------:R-:W-:Y:S01]  /*c090*/  F2FP.F16.F32.PACK_AB R64, R165, R196 ;  /* 0x000000c4a540723e */ /* 0x000fe200000000ff */
[----:B------:R-:W-:Y:S01]  /*c0a0*/  LDSM.16.MT88.4 R92, [R3+0xe800] ;  /* 0x00e80000035c783b */ /* 0x000fe20000004200 */
[----:B----4-:R-:W-:Y:S01]  /*c0b0*/  F2FP.F16.F32.PACK_AB R65, R216, R171 ;  /* 0x000000abd841723e */ /* 0x010fe200000000ff */
[----:B------:R-:W-:Y:S01]  /*c0c0*/  FADD.FTZ R196, R196, R157 ;  /* 0x0000009dc4c47221 */ /* 0x000fe20000010000 */
[----:B------:R-:W-:Y:S01]  /*c0d0*/  F2FP.F16.F32.PACK_AB R66, R167, R224 ;  /* 0x000000e0a742723e */ /* 0x000fe200000000ff */
[----:B------:R-:W-:Y:S01]  /*c0e0*/  FADD.FTZ R171, R171, R190 ;  /* 0x000000beabab7221 */ /* 0x000fe20000010000 */
[----:B-----5:R-:W-:Y:S01]  /*c0f0*/  F2FP.F16.F32.PACK_AB R67, R169, R194 ;  /* 0x000000c2a943723e */ /* 0x020fe200000000ff */
[----:B------:R-:W-:-:S02]  /*c100*/  FADD.FTZ R165, R165, R196 ;  /* 0x000000c4a5a57221 */ /* 0x000fc40000010000 */
[----:B------:R-:W-:Y:S02]  /*c110*/  FADD.FTZ R171, R216, R171 ;  /* 0x000000abd8ab7221 */ /* 0x000fe40000010000 */
[----:B------:R-:W-:Y:S02]  /*c120*/  FADD.FTZ R224, R224, R165 ;  /* 0x000000a5e0e07221 */ /* 0x000fe40000010000 */
[----:B------:R-:W-:Y:S01]  /*c130*/  HMMA.16816.F32 R40, R64, R68, R40 ;  /* 0x000000444028723c */ /* 0x000fe20000001828 */
[----:B------:R-:W-:Y:S01]  /*c140*/  FADD.FTZ R194, R194, R171 ;  /* 0x000000abc2c27221 */ /* 0x000fe20000010000 */
[----:B------:R-:W-:-:S03]  /*c150*/  FADD.FTZ R224, R167, R224 ;  /* 0x000000e0a7e07221 */ /* 0x000fc60000010000 */
[----:B------:R-:W-:-:S03]  /*c160*/  FADD.FTZ R169, R169, R194 ;  /* 0x000000c2a9a97221 */ /* 0x000fc60000010000 */
[C---:B------:R-:W-:Y:S01]  /*c170*/  HMMA.16816.F32 R44, R64.reuse, R70, R44 ;  /* 0x00000046402c723c */ /* 0x040fe2000000182c */
[----:B------:R-:W3:Y:S07]  /*c180*/  LDSM.16.MT88.4 R68, [R0+0x6000] ;  /* 0x006000000044783b */ /* 0x000eee0000004200 */
[C---:B------:R-:W-:Y:S08]  /*c190*/  HMMA.16816.F32 R32, R64.reuse, R76, R32 ;  /* 0x0000004c4020723c */ /* 0x040ff00000001820 */
[C---:B------:R-:W-:Y:S01]  /*c1a0*/  HMMA.16816.F32 R36, R64.reuse, R78, R36 ;  /* 0x0000004e4024723c */ /* 0x040fe20000001824 */
[----:B------:R-:W4:Y:S07]  /*c1b0*/  LDSM.16.MT88.4 R76, [R151+0x12800] ;  /* 0x01280000974c783b */ /* 0x000f2e0000004200 */
[C---:B-1----:R-:W-:Y:S08]  /*c1c0*/  HMMA.16816.F32 R8, R64.reuse, R84, R8 ;  /* 0x000000544008723c */ /* 0x042ff00000001808 */
[C---:B------:R-:W-:Y:S01]  /*c1d0*/  HMMA.16816.F32 R12, R64.reuse, R86, R12 ;  /* 0x00000056400c723c */ /* 0x040fe2000000180c */
[----:B------:R-:W1:Y:S07]  /*c1e0*/  LDSM.16.MT88.4 R84, [R155+0x6000] ;  /* 0x006000009b54783b */ /* 0x000e6e0000004200 */
[C---:B------:R-:W-:Y:S08]  /*c1f0*/  HMMA.16816.F32 R16, R64.reuse, R96, R16 ;  /* 0x000000604010723c */ /* 0x040ff00000001810 */
[C---:B------:R-:W-:Y:S01]  /*c200*/  HMMA.16816.F32 R20, R64.reuse, R98, R20 ;  /* 0x000000624014723c */ /* 0x040fe20000001814 */
[----:B------:R-:W5:Y:S07]  /*c210*/  LDSM.16.MT88.4 R96, [R151+0xe800] ;  /* 0x00e800009760783b */ /* 0x000f6e0000004200 */
[C---:B------:R-:W-:Y:S08]  /*c220*/  HMMA.16816.F32 R48, R64.reuse, R80, R48 ;  /* 0x000000504030723c */ /* 0x040ff00000001830 */
[C---:B------:R-:W-:Y:S01]  /*c230*/  HMMA.16816.F32 R52, R64.reuse, R82, R52 ;  /* 0x000000524034723c */ /* 0x040fe20000001834 */
[----:B------:R-:W5:Y:S07]  /*c240*/  LDSM.16.MT88.4 R80, [R0+0x2800] ;  /* 0x002800000050783b */ /* 0x000f6e0000004200 */
[----:B---3--:R-:W-:Y:S01]  /*c250*/  HMMA.16816.F32 R72, R64, R68, R72 ;  /* 0x000000444048723c */ /* 0x008fe20000001848 */
[----:B--2---:R-:W-:Y:S01]  /*c260*/  F2FP.F16.F32.PACK_AB R68, R180, R173 ;  /* 0x000000adb444723e */ /* 0x004fe200000000ff */
        /* <DEDUP_REMOVED lines=13> */
[C---:B----4-:R-:W-:Y:S08]  /*c340*/  HMMA.16816.F32 R40, R68.reuse, R76, R40 ;  /* 0x0000004c4428723c */ /* 0x050ff00000001828 */
[----:B------:R-:W-:Y:S01]  /*c350*/  HMMA.16816.F32 R44, R68, R78, R44 ;  /* 0x0000004e442c723c */ /* 0x000fe2000000182c */
[----:B------:R-:W2:Y:S07]  /*c360*/  LDSM.16.MT88.4 R76, [R0+0x6800] ;  /* 0x00680000004c783b */ /* 0x000eae0000004200 */
[C---:B------:R-:W-:Y:S01]  /*c370*/  HMMA.16816.F32 R28, R64.reuse, R90, R28 ;  /* 0x0000005a401c723c */ /* 0x040fe2000000181c */
[----:B------:R-:W3:Y:S07]  /*c380*/  LDSM.16.MT88.4 R88, [R155+0x2800] ;  /* 0x002800009b58783b */ /* 0x000eee0000004200 */
[C---:B-1----:R-:W-:Y:S08]  /*c390*/  HMMA.16816.F32 R56, R64.reuse, R84, R56 ;  /* 0x000000544038723c */ /* 0x042ff00000001838 */
[----:B------:R-:W-:Y:S01]  /*c3a0*/  HMMA.16816.F32 R60, R64, R86, R60 ;  /* 0x00000056403c723c */ /* 0x000fe2000000183c */
[----:B------:R-:W1:Y:S04]  /*c3b0*/  LDSM.16.MT88.4 R64, [R155+0x6800] ;  /* 0x006800009b40783b */ /* 0x000e680000004200 */
[----:B------:R-:W4:Y:S03]  /*c3c0*/  LDSM.16.MT88.4 R84, [R0+0x3000] ;  /* 0x003000000054783b */ /* 0x000f260000004200 */
[C---:B-----5:R-:W-:Y:S08]  /*c3d0*/  HMMA.16816.F32 R8, R68.reuse, R96, R8 ;  /* 0x000000604408723c */ /* 0x060ff00000001808 */
[C---:B------:R-:W-:Y:S01]  /*c3e0*/  HMMA.16816.F32 R12, R68.reuse, R98, R12 ;  /* 0x00000062440c723c */ /* 0x040fe2000000180c */
[----:B------:R-:W5:Y:S07]  /*c3f0*/  LDSM.16.MT88.4 R96, [R151+0xf000] ;  /* 0x00f000009760783b */ /* 0x000f6e0000004200 */
[C---:B------:R-:W-:Y:S08]  /*c400*/  HMMA.16816.F32 R32, R68.reuse, R80, R32 ;  /* 0x000000504420723c */ /* 0x040ff00000001820 */
[C---:B--2---:R-:W-:Y:S08]  /*c410*/  HMMA.16816.F32 R72, R68.reuse, R76, R72 ;  /* 0x0000004c4448723c */ /* 0x044ff00000001848 */
[C---:B------:R-:W-:Y:S01]  /*c420*/  HMMA.16816.F32 R4, R68.reuse, R78, R4 ;  /* 0x0000004e4404723c */ /* 0x040fe20000001804 */
[----:B------:R-:W-:Y:S07]  /*c430*/  LDSM.16.MT88.4 R76, [R151+0xf800] ;  /* 0x00f80000974c783b */ /* 0x000fee0000004200 */
[C---:B------:R-:W-:Y:S08]  /*c440*/  HMMA.16816.F32 R16, R68.reuse, R92, R16 ;  /* 0x0000005c4410723c */ /* 0x040ff00000001810 */
[C---:B------:R-:W-:Y:S01]  /*c450*/  HMMA.16816.F32 R20, R68.reuse, R94, R20 ;  /* 0x0000005e4414723c */ /* 0x040fe20000001814 */
[----:B------:R-:W-:Y:S07]  /*c460*/  LDSM.16.MT88.4 R92, [R3+0xf000] ;  /* 0x00f00000035c783b */ /* 0x000fee0000004200 */
[C---:B---3--:R-:W-:Y:S08]  /*c470*/  HMMA.16816.F32 R24, R68.reuse, R88, R24 ;  /* 0x000000584418723c */ /* 0x048ff00000001818 */
[C---:B------:R-:W-:Y:S01]  /*c480*/  HMMA.16816.F32 R28, R68.reuse, R90, R28 ;  /* 0x0000005a441c723c */ /* 0x040fe2000000181c */
[----:B------:R-:W-:Y:S07]  /*c490*/  LDSM.16.MT88.4 R88, [R155+0x3000] ;  /* 0x003000009b58783b */ /* 0x000fee0000004200 */
[C---:B------:R-:W-:Y:S01]  /*c4a0*/  HMMA.16816.F32 R36, R68.reuse, R82, R36 ;  /* 0x000000524424723c */ /* 0x040fe20000001824 */
[----:B------:R-:W2:Y:S07]  /*c4b0*/  LDSM.16.MT88.4 R80, [R151+0x13000] ;  /* 0x013000009750783b */ /* 0x000eae0000004200 */
[C---:B------:R-:W-:Y:S08]  /*c4c0*/  HMMA.16816.F32 R48, R68.reuse, R100, R48 ;  /* 0x000000644430723c */ /* 0x040ff00000001830 */
[C---:B------:R-:W-:Y:S01]  /*c4d0*/  HMMA.16816.F32 R52, R68.reuse, R102, R52 ;  /* 0x000000664434723c */ /* 0x040fe20000001834 */
[----:B------:R-:W3:Y:S07]  /*c4e0*/  LDSM.16.MT88.4 R100, [R3+0x13000] ;  /* 0x013000000364783b */ /* 0x000eee0000004200 */
[C---:B-1----:R-:W-:Y:S08]  /*c4f0*/  HMMA.16816.F32 R56, R68.reuse, R64, R56 ;  /* 0x000000404438723c */ /* 0x042ff00000001838 */
[----:B------:R-:W-:Y:S01]  /*c500*/  HMMA.16816.F32 R60, R68, R66, R60 ;  /* 0x00000042443c723c */ /* 0x000fe2000000183c */
[----:B------:R-:W-:Y:S01]  /*c510*/  F2FP.F16.F32.PACK_AB R68, R181, R166 ;  /* 0x000000a6b544723e */ /* 0x000fe200000000ff */
[----:B------:R-:W1:Y:S01]  /*c520*/  LDSM.16.MT88.4 R64, [R155+0x7000] ;  /* 0x007000009b40783b */ /* 0x000e620000004200 */
[----:B------:R-:W-:Y:S01]  /*c530*/  F2FP.F16.F32.PACK_AB R69, R158, R187 ;  /* 0x000000bb9e45723e */ /* 0x000fe200000000ff */
[----:B------:R-:W-:Y:S01]  /*c540*/  FADD.FTZ R166, R166, R175 ;  /* 0x000000afa6a67221 */ /* 0x000fe20000010000 */
[----:B------:R-:W-:Y:S01]  /*c550*/  F2FP.F16.F32.PACK_AB R70, R160, R183 ;  /* 0x000000b7a046723e */ /* 0x000fe200000000ff */
[----:B------:R-:W-:Y:S01]  /*c560*/  FADD.FTZ R187, R187, R170 ;  /* 0x000000aabbbb7221 */ /* 0x000fe20000010000 */
[----:B------:R-:W-:Y:S01]  /*c570*/  F2FP.F16.F32.PACK_AB R71, R185, R156 ;  /* 0x0000009cb947723e */ /* 0x000fe200000000ff */
[----:B------:R-:W-:-:S02]  /*c580*/  FADD.FTZ R166, R181, R166 ;  /* 0x000000a6b5a67221 */ /* 0x000fc40000010000 */
[----:B------:R-:W-:Y:S02]  /*c590*/  FADD.FTZ R187, R158, R187 ;  /* 0x000000bb9ebb7221 */ /* 0x000fe40000010000 */
[----:B------:R-:W-:Y:S02]  /*c5a0*/  FADD.FTZ R183, R183, R166 ;  /* 0x000000a6b7b77221 */ /* 0x000fe40000010000 */
[C---:B----4-:R-:W-:Y:S01]  /*c5b0*/  HMMA.16816.F32 R32, R68.reuse, R84, R32 ;  /* 0x000000544420723c */ /* 0x050fe20000001820 */
[--C-:B------:R-:W-:Y:S01]  /*c5c0*/  FFMA.FTZ R84, R138, UR4, -R147.reuse ;  /* 0x000000048a547c23 */ /* 0x100fe20008010893 */
[--C-:B------:R-:W-:Y:S01]  /*c5d0*/  FFMA.FTZ R138, R137, UR4, -R147.reuse ;  /* 0x00000004898a7c23 */ /* 0x100fe20008010893 */
[----:B------:R-:W-:Y:S01]  /*c5e0*/  FFMA.FTZ R147, R140, UR4, -R147 ;  /* 0x000000048c937c23 */ /* 0x000fe20008010893 */
[--C-:B------:R-:W-:Y:S01]  /*c5f0*/  FFMA.FTZ R140, R136, UR4, -R135.reuse ;  /* 0x00000004888c7c23 */ /* 0x100fe20008010887 */
[----:B------:R-:W-:Y:S01]  /*c600*/  FFMA.FTZ R135, R2, UR4, -R135 ;  /* 0x0000000402877c23 */ /* 0x000fe20008010887 */
[----:B------:R-:W-:Y:S01]  /*c610*/  MUFU.EX2 R137, R84 ;  /* 0x0000005400897308 */ /* 0x000fe20000000800 */
[----:B------:R-:W-:Y:S01]  /*c620*/  FADD.FTZ R156, R156, R187 ;  /* 0x000000bb9c9c7221 */ /* 0x000fe20000010000 */
[----:B-----5:R-:W-:Y:S01]  /*c630*/  HMMA.16816.F32 R8, R68, R96, R8 ;  /* 0x000000604408723c */ /* 0x020fe20000001808 */
[----:B------:R-:W-:Y:S01]  /*c640*/  FADD.FTZ R160, R160, R183 ;  /* 0x000000b7a0a07221 */ /* 0x000fe20000010000 */
[----:B------:R-:W4:Y:S01]  /*c650*/  MUFU.EX2 R138, R138 ;  /* 0x0000008a008a7308 */ /* 0x000f220000000800 */
[----:B------:R-:W-:-:S03]  /*c660*/  FADD.FTZ R185, R185, R156 ;  /* 0x0000009cb9b97221 */ /* 0x000fc60000010000 */
[----:B------:R-:W5:Y:S02]  /*c670*/  MUFU.EX2 R136, R147 ;  /* 0x0000009300887308 */ /* 0x000f640000000800 */
[C---:B--2---:R-:W-:Y:S02]  /*c680*/  HMMA.16816.F32 R40, R68.reuse, R80, R40 ;  /* 0x000000504428723c */ /* 0x044fe40000001828 */
[----:B------:R-:W2:Y:S04]  /*c690*/  MUFU.EX2 R140, R140 ;  /* 0x0000008c008c7308 */ /* 0x000ea80000000800 */
[----:B------:R-:W-:Y:S01]  /*c6a0*/  MUFU.EX2 R2, R141 ;  /* 0x0000008d00027308 */ /* 0x000fe20000000800 */
[----:B----4-:R-:W-:Y:S01]  /*c6b0*/  F2FP.F16.F32.PACK_AB R120, R138, R137 ;  /* 0x000000898a78723e */ /* 0x010fe200000000ff */
[----:B------:R-:W-:Y:S02]  /*c6c0*/  HMMA.16816.F32 R44, R68, R82, R44 ;  /* 0x00000052442c723c */ /* 0x000fe4000000182c */
[----:B------:R-:W4:Y:S01]  /*c6d0*/  MUFU.EX2 R135, R135 ;  /* 0x0000008700877308 */ /* 0x000f220000000800 */
[----:B------:R-:W-:Y:S01]  /*c6e0*/  LDSM.16.MT88.4 R80, [R0+0x7000] ;  /* 0x007000000050783b */ /* 0x000fe20000004200 */
[----:B-----5:R-:W-:Y:S01]  /*c6f0*/  F2FP.F16.F32.PACK_AB R122, R136, R139 ;  /* 0x0000008b887a723e */ /* 0x020fe200000000ff */
[----:B------:R-:W-:Y:S01]  /*c700*/  FADD.FTZ R137, R137, R160 ;  /* 0x000000a089897221 */ /* 0x000fe20000010000 */
[----:B--2---:R-:W-:-:S02]  /*c710*/  F2FP.F16.F32.PACK_AB R121, R133, R140 ;  /* 0x0000008c8579723e */ /* 0x004fc400000000ff */
[----:B---3--:R-:W-:Y:S01]  /*c720*/  HMMA.16816.F32 R48, R68, R100, R48 ;  /* 0x000000644430723c */ /* 0x008fe20000001830 */
[----:B------:R-:W-:Y:S01]  /*c730*/  FADD.FTZ R140, R140, R185 ;  /* 0x000000b98c8c7221 */ /* 0x000fe20000010000 */
[----:B------:R-:W-:-:S03]  /*c740*/  FADD.FTZ R138, R138, R137 ;  /* 0x000000898a8a7221 */ /* 0x000fc60000010000 */
[----:B------:R-:W-:Y:S01]  /*c750*/  FADD.FTZ R133, R133, R140 ;  /* 0x0000008c85857221 */ /* 0x000fe20000010000 */
[----:B------:R-:W-:Y:S01]  /*c760*/  FADD.FTZ R139, R139, R138 ;  /* 0x0000008a8b8b7221 */ /* 0x000fe20000010000 */
[----:B----4-:R-:W-:Y:S01]  /*c770*/  F2FP.F16.F32.PACK_AB R123, R135, R2 ;  /* 0x00000002877b723e */ /* 0x010fe200000000ff */
[----:B------:R-:W-:Y:S01]  /*c780*/  HMMA.16816.F32 R52, R68, R102, R52 ;  /* 0x000000664434723c */ /* 0x000fe20000001834 */
[----:B------:R-:W-:Y:S01]  /*c790*/  LDSM.16.MT88.4 R100, [R151+0x13800] ;  /* 0x013800009764783b */ /* 0x000fe20000004200 */
[----:B------:R-:W-:Y:S01]  /*c7a0*/  FADD.FTZ R2, R2, R133 ;  /* 0x0000008502027221 */ /* 0x000fe20000010000 */
[----:B------:R-:W-:-:S03]  /*c7b0*/  FADD.FTZ R223, R136, R139 ;  /* 0x0000008b88df7221 */ /* 0x000fc60000010000 */
[----:B------:R-:W-:Y:S02]  /*c7c0*/  FADD.FTZ R221, R135, R2 ;  /* 0x0000000287dd7221 */ /* 0x000fe40000010000 */
[----:B------:R-:W-:Y:S01]  /*c7d0*/  HMMA.16816.F32 R128, R120, R76, R8 ;  /* 0x0000004c7880723c */ /* 0x000fe20000001808 */
[----:B------:R-:W2:Y:S07]  /*c7e0*/  LDSM.16.MT88.4 R8, [R3+0x13800] ;  /* 0x013800000308783b */ /* 0x000eae0000004200 */
[C---:B------:R-:W-:Y:S08]  /*c7f0*/  HMMA.16816.F32 R16, R68.reuse, R92, R16 ;  /* 0x0000005c4410723c */ /* 0x040ff00000001810 */
[C---:B------:R-:W-:Y:S01]  /*c800*/  HMMA.16816.F32 R20, R68.reuse, R94, R20 ;  /* 0x0000005e4414723c */ /* 0x040fe20000001814 */
[----:B------:R-:W-:Y:S07]  /*c810*/  LDSM.16.MT88.4 R92, [R0+0x3800] ;  /* 0x00380000005c783b */ /* 0x000fee0000004200 */
[C---:B------:R-:W-:Y:S01]  /*c820*/  HMMA.16816.F32 R36, R68.reuse, R86, R36 ;  /* 0x000000564424723c */ /* 0x040fe20000001824 */
[----:B------:R-:W3:Y:S04]  /*c830*/  LDSM.16.MT88.4 R84, [R155+0x3800] ;  /* 0x003800009b54783b */ /* 0x000ee80000004200 */
[----:B------:R-:W-:Y:S03]  /*c840*/  LDSM.16.MT88.4 R152, [R155+0x7800] ;  /* 0x007800009b98783b */ /* 0x000fe60000004200 */
[C---:B-1----:R-:W-:Y:S08]  /*c850*/  HMMA.16816.F32 R56, R68.reuse, R64, R56 ;  /* 0x000000404438723c */ /* 0x042ff00000001838 */
[----:B------:R-:W-:Y:S01]  /*c860*/  HMMA.16816.F32 R60, R68, R66, R60 ;  /* 0x00000042443c723c */ /* 0x000fe2000000183c */
[----:B------:R1:W4:Y:S07]  /*c870*/  LDSM.16.MT88.4 R64, [R3+0xf800] ;  /* 0x00f800000340783b */ /* 0x00032e0000004200 */
[C---:B--2---:R-:W-:Y:S08]  /*c880*/  HMMA.16816.F32 R104, R120.reuse, R8, R48 ;  /* 0x000000087868723c */ /* 0x044ff00000001830 */
[----:B------:R-:W-:Y:S01]  /*c890*/  HMMA.16816.F32 R108, R120, R10, R52 ;  /* 0x0000000a786c723c */ /* 0x000fe20000001834 */
[----:B------:R-:W2:Y:S07]  /*c8a0*/  LDSM.16.MT88.4 R8, [R0+0x7800] ;  /* 0x007800000008783b */ /* 0x000eae0000004200 */
[----:B------:R-:W-:Y:S01]  /*c8b0*/  HMMA.16816.F32 R12, R68, R98, R12 ;  /* 0x00000062440c723c */ /* 0x000fe2000000180c */
[----:B-1----:R-:W-:-:S07]  /*c8c0*/  MOV R3, R148 ;  /* 0x0000009400037202 */ /* 0x002fce0000000f00 */
[C---:B------:R-:W-:Y:S08]  /*c8d0*/  HMMA.16816.F32 R24, R68.reuse, R88, R24 ;  /* 0x000000584418723c */ /* 0x040ff00000001818 */
[C---:B------:R-:W-:Y:S08]  /*c8e0*/  HMMA.16816.F32 R28, R68.reuse, R90, R28 ;  /* 0x0000005a441c723c */ /* 0x040ff0000000181c */
[C---:B------:R-:W-:Y:S08]  /*c8f0*/  HMMA.16816.F32 R124, R68.reuse, R80, R72 ;  /* 0x00000050447c723c */ /* 0x040ff00000001848 */
[----:B------:R-:W-:Y:S08]  /*c900*/  HMMA.16816.F32 R4, R68, R82, R4 ;  /* 0x000000524404723c */ /* 0x000ff00000001804 */
[C---:B------:R-:W-:Y:S08]  /*c910*/  HMMA.16816.F32 R68, R120.reuse, R78, R12 ;  /* 0x0000004e7844723c */ /* 0x040ff0000000180c */
[C---:B------:R-:W-:Y:S08]  /*c920*/  HMMA.16816.F32 R96, R120.reuse, R100, R40 ;  /* 0x000000647860723c */ /* 0x040ff00000001828 */
[C---:B---3--:R-:W-:Y:S08]  /*c930*/  HMMA.16816.F32 R80, R120.reuse, R84, R24 ;  /* 0x000000547850723c */ /* 0x048ff00000001818 */
[C---:B------:R-:W-:Y:S08]  /*c940*/  HMMA.16816.F32 R88, R120.reuse, R92, R32 ;  /* 0x0000005c7858723c */ /* 0x040ff00000001820 */
[C---:B------:R-:W-:Y:S08]  /*c950*/  HMMA.16816.F32 R100, R120.reuse, R102, R44 ;  /* 0x000000667864723c */ /* 0x040ff0000000182c */
[C---:B----4-:R-:W-:Y:S08]  /*c960*/  HMMA.16816.F32 R72, R120.reuse, R64, R16 ;  /* 0x000000407848723c */ /* 0x050ff00000001810 */
[C---:B------:R-:W-:Y:S08]  /*c970*/  HMMA.16816.F32 R76, R120.reuse, R66, R20 ;  /* 0x00000042784c723c */ /* 0x040ff00000001814 */
[C---:B------:R-:W-:Y:S08]  /*c980*/  HMMA.16816.F32 R84, R120.reuse, R86, R28 ;  /* 0x000000567854723c */ /* 0x040ff0000000181c */
[C---:B------:R-:W-:Y:S08]  /*c990*/  HMMA.16816.F32 R112, R120.reuse, R152, R56 ;  /* 0x000000987870723c */ /* 0x040ff00000001838 */
[C---:B------:R-:W-:Y:S08]  /*c9a0*/  HMMA.16816.F32 R116, R120.reuse, R154, R60 ;  /* 0x0000009a7874723c */ /* 0x040ff0000000183c */
[C---:B------:R-:W-:Y:S08]  /*c9b0*/  HMMA.16816.F32 R92, R120.reuse, R94, R36 ;  /* 0x0000005e785c723c */ /* 0x040ff00000001824 */
[C---:B--2---:R-:W-:Y:S08]  /*c9c0*/  HMMA.16816.F32 R124, R120.reuse, R8, R124 ;  /* 0x00000008787c723c */ /* 0x044ff0000000187c */
[----:B------:R-:W-:-:S15]  /*c9d0*/  HMMA.16816.F32 R120, R120, R10, R4 ;  /* 0x0000000a7878723c */ /* 0x000fde0000001804 */
[----:B------:R-:W-:-:S05]  /*c9e0*/  NOP ;  /* 0x0000000000007918 */ /* 0x000fca0000000000 */
.L_x_577:
[----:B------:R-:W-:-:S13]  /*c9f0*/  ISETP.GE.AND P1, PT, R211, RZ, PT ;  /* 0x000000ffd300720c */ /* 0x000fda0003f26270 */
[----:B------:R-:W-:Y:S05]  /*ca00*/  @!P1 BRA `(.L_x_583) ;  /* 0x0000004400f49947 */ /* 0x000fea0003800000 */
[----:B------:R-:W1:Y:S01]  /*ca10*/  S2UR UR10, SR_CgaCtaId ;  /* 0x00000000000a79c3 */ /* 0x000e620000008800 */
[----:B------:R-:W-:Y:S01]  /*ca20*/  UISETP.NE.U32.AND UP0, UPT, UR8, URZ, UPT ;  /* 0x000000ff0800728c */ /* 0x000fe2000bf05070 */
[----:B------:R-:W-:Y:S01]  /*ca30*/  LOP3.LUT R197, R203, R212, RZ, 0xfc, !PT ;  /* 0x000000d4cbc57212 */ /* 0x000fe200078efcff */
[----:B------:R-:W-:Y:S01]  /*ca40*/  IMAD.MOV.U32 R0, RZ, RZ, R3 ;  /* 0x000000ffff007224 */ /* 0x000fe200078e0003 */
[----:B------:R-:W-:Y:S01]  /*ca50*/  MOV R196, 0x20 ;  /* 0x0000002000c47802 */ /* 0x000fe20000000f00 */
[----:B------:R-:W-:Y:S01]  /*ca60*/  UISETP.NE.AND.EX UP0, UPT, UR9, URZ, UPT, UP0 ;  /* 0x000000ff0900728c */ /* 0x000fe2000bf05300 */
[----:B------:R-:W-:Y:S01]  /*ca70*/  LEA R197, R197, UR5, 0x1 ;  /* 0x00000005c5c57c11 */ /* 0x000fe2000f8e08ff */
[----:B------:R-:W-:Y:S01]  /*ca80*/  IMAD.MOV.U32 R133, RZ, RZ, R132 ;  /* 0x000000ffff857224 */ /* 0x000fe200078e0084 */
[----:B------:R-:W-:Y:S01]  /*ca90*/  SEL R196, R196, 0xffffffe0, !P6 ;  /* 0xffffffe0c4c47807 */ /* 0x000fe20007000000 */
[----:B------:R-:W-:Y:S01]  /*caa0*/  IMAD.MOV.U32 R213, RZ, RZ, RZ ;  /* 0x000000ffffd57224 */ /* 0x000fe200078e00ff */
[C---:B------:R-:W-:Y:S01]  /*cab0*/  LEA R212, R211.reuse, 0x80, 0x7 ;  /* 0x00000080d3d47811 */ /* 0x040fe200078e38ff */
[----:B------:R-:W-:Y:S01]  /*cac0*/  VIADD R211, R211, 0x1 ;  /* 0x00000001d3d37836 */ /* 0x000fe20000000000 */
[----:B------:R-:W-:Y:S01]  /*cad0*/  PLOP3.LUT P3, PT, PT, PT, UP0, 0x80, 0x8 ;  /* 0x000000000008781c */ /* 0x000fe20003f6f008 */
[C---:B------:R-:W-:Y:S01]  /*cae0*/  VIADD R217, R197.reuse, 0xc000 ;  /* 0x0000c000c5d97836 */ /* 0x040fe20000000000 */
[----:B------:R-:W-:Y:S01]  /*caf0*/  IADD3 R196, PT, PT, R196, R197, RZ ;  /* 0x000000c5c4c47210 */ /* 0x000fe20007ffe0ff */
[----:B------:R-:W-:Y:S01]  /*cb00*/  UMOV UR12, 0x400 ;  /* 0x00000400000c7882 */ /* 0x000fe20000000000 */
[----:B------:R-:W-:Y:S01]  /*cb10*/  IADD3 R216, PT, PT, R197, 0xc040, RZ ;  /* 0x0000c040c5d87810 */ /* 0x000fe20007ffe0ff */
[----:B------:R-:W2:Y:S01]  /*cb20*/  LDCU UR11, c[0x0][0x440] ;  /* 0x00008800ff0b77ac */ /* 0x000ea20008000800 */
[----:B------:R-:W3:Y:S01]  /*cb30*/  LDCU UR4, c[0x0][0x45c] ;  /* 0x00008b80ff0477ac */ /* 0x000ee20008000800 */
[----:B------:R-:W4:Y:S01]  /*cb40*/  LDCU.64 UR6, c[0x0][0x3a0] ;  /* 0x00007400ff0677ac */ /* 0x000f220008000a00 */
[----:B------:R-:W2:Y:S01]  /*cb50*/  LDCU.64 UR8, c[0x0][0x3a8] ;  /* 0x00007500ff0877ac */ /* 0x000ea20008000a00 */
[----:B-1----:R-:W-:-:S12]  /*cb60*/  ULEA UR5, UR10, UR12, 0x18 ;  /* 0x0000000c0a057291 */ /* 0x002fd8000f8ec0ff */
.L_x_587:
[----:B------:R-:W-:Y:S01]  /*cb70*/  @!P3 IADD3 R7, P0, PT, RZ, -R213, RZ ;  /* 0x800000d5ff07b210 */ /* 0x000fe20007f1e0ff */
[----:B------:R-:W-:Y:S01]  /*cb80*/  IMAD.SHL.U32 R4, R201, 0x8, RZ ;  /* 0x00000008c9047824 */ /* 0x000fe200078e00ff */
[----:B------:R-:W1:Y:S01]  /*cb90*/  @!P3 LDC R52, c[0x0][0x3c0] ;  /* 0x0000f000ff34bb82 */ /* 0x000e620000000800 */
[----:B------:R-:W-:Y:S04]  /*cba0*/  DEPBAR.LE SB0, 0x0 ;  /* 0x000080000000791a */ /* 0x000fe80000000000 */
[C---:B------:R-:W-:Y:S03]  /*cbb0*/  LOP3.LUT R6, R4.reuse, 0x1f8, RZ, 0xc0, !PT ;  /* 0x000001f804067812 */ /* 0x040fe600078ec0ff */
[----:B------:R-:W3:Y:S01]  /*cbc0*/  LDC R55, c[0x0][0x3c4] ;  /* 0x0000f100ff377b82 */ /* 0x000ee20000000800 */
[----:B------:R-:W-:Y:S07]  /*cbd0*/  LOP3.LUT R198, R4, 0x38, RZ, 0xc0, !PT ;  /* 0x0000003804c67812 */ /* 0x000fee00078ec0ff */
[----:B------:R-:W-:Y:S01]  /*cbe0*/  BAR.SYNC.DEFER_BLOCKING 0x0 ;  /* 0x0000000000007b1d */ /* 0x000fe20000010000 */
[----:B------:R-:W-:Y:S02]  /*cbf0*/  LOP3.LUT R219, R6, 0x38, R201, 0x78, !PT ;  /* 0x0000003806db7812 */ /* 0x000fe400078e78c9 */
[C---:B------:R-:W-:Y:S02]  /*cc00*/  LOP3.LUT R218, R198.reuse, 0x40, RZ, 0xfc, !PT ;  /* 0x00000040c6da7812 */ /* 0x040fe400078efcff */
[----:B------:R-:W-:Y:S01]  /*cc10*/  LOP3.LUT R219, R219, 0x1e00, R4, 0xf8, !PT ;  /* 0x00001e00dbdb7812 */ /* 0x000fe200078ef804 */
[----:B------:R-:W-:Y:S01]  /*cc20*/  IMAD.MOV.U32 R4, RZ, RZ, R209 ;  /* 0x000000ffff047224 */ /* 0x000fe200078e00d1 */
[----:B--2---:R-:W-:Y:S02]  /*cc30*/  ISETP.GE.AND P2, PT, R198, UR11, PT ;  /* 0x0000000bc6007c0c */ /* 0x004fe4000bf46270 */
[----:B------:R-:W-:Y:S01]  /*cc40*/  ISETP.GE.AND P1, PT, R218, UR11, PT ;  /* 0x0000000bda007c0c */ /* 0x000fe2000bf26270 */
[----:B-1----:R-:W-:Y:S04]  /*cc50*/  @!P3 IMAD.SHL.U32 R8, R52, 0x80, RZ ;  /* 0x000000803408b824 */ /* 0x002fe800078e00ff */
[----:B------:R-:W-:Y:S05]  /*cc60*/  @!P3 IMAD.X R8, RZ, RZ, ~R8, P0 ;  /* 0x000000ffff08b224 */ /* 0x000fea00000e0e08 */
[----:B------:R-:W-:Y:S01]  /*cc70*/  @!P3 SHF.R.S64 R7, R7, 0x1f, R8 ;  /* 0x0000001f0707b819 */ /* 0x000fe20000001008 */
[----:B------:R-:W1:Y:S02]  /*cc80*/  S2R R201, SR_TID.X ;  /* 0x0000000000c97919 */ /* 0x000e640000002100 */
[----:B-1----:R-:W-:Y:S01]  /*cc90*/  SHF.R.U32.HI R200, RZ, 0x1, R201 ;  /* 0x00000001ffc87819 */ /* 0x002fe200000116c9 */
[C---:B------:R-:W-:Y:S02]  /*cca0*/  IMAD.SHL.U32 R6, R201.reuse, 0x20, RZ ;  /* 0x00000020c9067824 */ /* 0x040fe400078e00ff */
[----:B------:R-:W-:Y:S01]  /*ccb0*/  IMAD.SHL.U32 R3, R201, 0x40, RZ ;  /* 0x00000040c9037824 */ /* 0x000fe200078e00ff */
[----:B------:R-:W-:Y:S02]  /*ccc0*/  LOP3.LUT R5, R200, 0x8, RZ, 0xc0, !PT ;  /* 0x00000008c8057812 */ /* 0x000fe400078ec0ff */
[----:B------:R-:W-:Y:S01]  /*ccd0*/  LOP3.LUT R202, R6, 0x7c00, RZ, 0xc0, !PT ;  /* 0x00007c0006ca7812 */ /* 0x000fe200078ec0ff */
[----:B------:R-:W-:Y:S01]  /*cce0*/  IMAD.MOV.U32 R6, RZ, RZ, R208 ;  /* 0x000000ffff067224 */ /* 0x000fe200078e00d0 */
[--C-:B------:R-:W-:Y:S02]  /*ccf0*/  LOP3.LUT R2, R198, 0x1c0, R3.reuse, 0xf8, !PT ;  /* 0x000001c0c6027812 */ /* 0x100fe400078ef803 */
[----:B------:R-:W-:Y:S02]  /*cd00*/  LOP3.LUT R186, R202, 0x200, R3, 0xf8, !PT ;  /* 0x00000200caba7812 */ /* 0x000fe400078ef803 */
[----:B------:R-:W-:Y:S02]  /*cd10*/  @!P3 IADD3 R208, P0, PT, R208, R7, RZ ;  /* 0x00000007d0d0b210 */ /* 0x000fe40007f1e0ff */
[----:B------:R-:W-:Y:S02]  /*cd20*/  LOP3.LUT R186, R186, R2, R5, 0xf6, !PT ;  /* 0x00000002baba7212 */ /* 0x000fe400078ef605 */
[----:B------:R-:W-:Y:S01]  /*cd30*/  @!P3 LEA.HI.X.SX32 R209, R8, R209, 0x1, P0 ;  /* 0x000000d108d1b211 */ /* 0x000fe200000f0eff */
[----:B---3--:R-:W-:Y:S08]  /*cd40*/  @!P3 BRA `(.L_x_584) ;  /* 0x0000000000f4b947 */ /* 0x008ff00003800000 */
[----:B------:R-:W1:Y:S01]  /*cd50*/  LDC R5, c[0x0][0x4f0] ;  /* 0x00013c00ff057b82 */ /* 0x000e620000000800 */
[----:B------:R-:W-:Y:S07]  /*cd60*/  IABS R11, R212 ;  /* 0x000000d4000b7213 */ /* 0x000fee0000000000 */
[----:B------:R-:W2:Y:S01]  /*cd70*/  LDC.64 R52, c[0x0][0x3c0] ;  /* 0x0000f000ff347b82 */ /* 0x000ea20000000a00 */
[-C--:B-1----:R-:W-:Y:S04]  /*cd80*/  IABS R7, R5.reuse ;  /* 0x0000000500077213 */ /* 0x082fe80000000000 */
[----:B------:R-:W1:Y:S10]  /*cd90*/  I2F.RP R10, R7 ;  /* 0x00000007000a7306 */ /* 0x000e740000209400 */
[----:B-1----:R-:W1:Y:S02]  /*cda0*/  MUFU.RCP R8, R10 ;  /* 0x0000000a00087308 */ /* 0x002e640000001000 */
[----:B-1----:R-:W-:Y:S02]  /*cdb0*/  VIADD R12, R8, 0xffffffe ;  /* 0x0ffffffe080c7836 */ /* 0x002fe40000000000 */
[----:B------:R-:W-:Y:S06]  /*cdc0*/  VIADD R8, R212, 0xffffff80 ;  /* 0xffffff80d4087836 */ /* 0x000fec0000000000 */
[----:B------:R-:W1:Y:S01]  /*cdd0*/  F2I.FTZ.U32.TRUNC.NTZ R13, R12 ;  /* 0x0000000c000d7305 */ /* 0x000e62000021f000 */
[----:B------:R-:W-:Y:S02]  /*cde0*/  IABS R9, R8 ;  /* 0x0000000800097213 */ /* 0x000fe40000000000 */
[----:B------:R-:W-:Y:S01]  /*cdf0*/  LOP3.LUT R8, R8, R5, RZ, 0x3c, !PT ;  /* 0x0000000508087212 */ /* 0x000fe200078e3cff */
[--C-:B-1----:R-:W-:Y:S01]  /*ce00*/  IMAD.MOV R14, RZ, RZ, -R13.reuse ;  /* 0x000000ffff0e7224 */ /* 0x102fe200078e0a0d */
[----:B------:R-:W-:Y:S03]  /*ce10*/  MOV R12, RZ ;  /* 0x000000ff000c7202 */ /* 0x000fe60000000f00 */
[----:B------:R-:W-:Y:S04]  /*ce20*/  IMAD R14, R14, R7, RZ ;  /* 0x000000070e0e7224 */ /* 0x000fe800078e02ff */
[----:B------:R-:W-:Y:S06]  /*ce30*/  IMAD.HI.U32 R14, R13, R14, R12 ;  /* 0x0000000e0d0e7227 */ /* 0x000fec00078e000c */
[C---:B------:R-:W-:Y:S04]  /*ce40*/  IMAD.HI.U32 R13, R14.reuse, R9, RZ ;  /* 0x000000090e0d7227 */ /* 0x040fe800078e00ff */
[----:B------:R-:W-:Y:S04]  /*ce50*/  IMAD.HI.U32 R14, R14, R11, RZ ;  /* 0x0000000b0e0e7227 */ /* 0x000fe800078e00ff */
[----:B------:R-:W-:Y:S02]  /*ce60*/  IMAD.MOV R10, RZ, RZ, -R13 ;  /* 0x000000ffff0a7224 */ /* 0x000fe400078e0a0d */
[----:B------:R-:W-:Y:S02]  /*ce70*/  IMAD.MOV R12, RZ, RZ, -R14 ;  /* 0x000000ffff0c7224 */ /* 0x000fe400078e0a0e */
[C---:B------:R-:W-:Y:S02]  /*ce80*/  IMAD R9, R7.reuse, R10, R9 ;  /* 0x0000000a07097224 */ /* 0x040fe400078e0209 */
[C---:B------:R-:W-:Y:S03]  /*ce90*/  IMAD R11, R7.reuse, R12, R11 ;  /* 0x0000000c070b7224 */ /* 0x040fe600078e020b */
[C---:B------:R-:W-:Y:S02]  /*cea0*/  ISETP.GT.U32.AND P0, PT, R7.reuse, R9, PT ;  /* 0x000000090700720c */ /* 0x040fe40003f04070 */
[----:B------:R-:W-:Y:S11]  /*ceb0*/  ISETP.GT.U32.AND P4, PT, R7, R11, PT ;  /* 0x0000000b0700720c */ /* 0x000ff60003f84070 */
[----:B------:R-:W-:Y:S02]  /*cec0*/  @!P0 IMAD.IADD R9, R9, 0x1, -R7 ;  /* 0x0000000109098824 */ /* 0x000fe400078e0a07 */
[-C--:B------:R-:W-:Y:S01]  /*ced0*/  @!P4 IADD3 R11, PT, PT, R11, -R7.reuse, RZ ;  /* 0x800000070b0bc210 */ /* 0x080fe20007ffe0ff */
[----:B------:R-:W-:Y:S01]  /*cee0*/  @!P0 VIADD R13, R13, 0x1 ;  /* 0x000000010d0d8836 */ /* 0x000fe20000000000 */
[----:B------:R-:W-:Y:S01]  /*cef0*/  ISETP.GE.AND P0, PT, R8, RZ, PT ;  /* 0x000000ff0800720c */ /* 0x000fe20003f06270 */
[----:B------:R-:W-:Y:S01]  /*cf00*/  @!P4 VIADD R14, R14, 0x1 ;  /* 0x000000010e0ec836 */ /* 0x000fe20000000000 */
[-C--:B------:R-:W-:Y:S02]  /*cf10*/  ISETP.GE.U32.AND P5, PT, R9, R7.reuse, PT ;  /* 0x000000070900720c */ /* 0x080fe40003fa6070 */
[----:B------:R-:W-:Y:S02]  /*cf20*/  ISETP.GE.U32.AND P6, PT, R11, R7, PT ;  /* 0x000000070b00720c */ /* 0x000fe40003fc6070 */
[-C--:B------:R-:W-:Y:S02]  /*cf30*/  LOP3.LUT R7, R212, R5.reuse, RZ, 0x3c, !PT ;  /* 0x00000005d4077212 */ /* 0x080fe400078e3cff */
[----:B------:R-:W-:Y:S02]  /*cf40*/  LOP3.LUT R9, RZ, R5, RZ, 0x33, !PT ;  /* 0x00000005ff097212 */ /* 0x000fe400078e33ff */
[----:B------:R-:W-:Y:S05]  /*cf50*/  ISETP.GE.AND P4, PT, R7, RZ, PT ;  /* 0x000000ff0700720c */ /* 0x000fea0003f86270 */
[----:B------:R-:W-:Y:S02]  /*cf60*/  @P5 IADD3 R13, PT, PT, R13, 0x1, RZ ;  /* 0x000000010d0d5810 */ /* 0x000fe40007ffe0ff */
[----:B------:R-:W-:Y:S01]  /*cf70*/  @P6 VIADD R14, R14, 0x1 ;  /* 0x000000010e0e6836 */ /* 0x000fe20000000000 */
[----:B------:R-:W-:Y:S02]  /*cf80*/  ISETP.NE.AND P5, PT, R5, RZ, PT ;  /* 0x000000ff0500720c */ /* 0x000fe40003fa5270 */
[----:B------:R-:W-:Y:S03]  /*cf90*/  @!P0 IMAD.MOV R13, RZ, RZ, -R13 ;  /* 0x000000ffff0d8224 */ /* 0x000fe600078e0a0d */
[----:B------:R-:W-:Y:S02]  /*cfa0*/  @!P4 IADD3 R14, PT, PT, -R14, RZ, RZ ;  /* 0x000000ff0e0ec210 */ /* 0x000fe40007ffe1ff */
[C---:B------:R-:W-:Y:S02]  /*cfb0*/  SEL R13, R9.reuse, R13, !P5 ;  /* 0x0000000d090d7207 */ /* 0x040fe40006800000 */
[----:B------:R-:W-:Y:S02]  /*cfc0*/  SEL R9, R9, R14, !P5 ;  /* 0x0000000e09097207 */ /* 0x000fe40006800000 */
[-C--:B------:R-:W-:Y:S02]  /*cfd0*/  LEA R18, P4, R13, R214.reuse, 0x2 ;  /* 0x000000d60d127211 */ /* 0x080fe400078810ff */
[C---:B------:R-:W-:Y:S01]  /*cfe0*/  LEA R16, P0, R9.reuse, R214, 0x2 ;  /* 0x000000d609107211 */ /* 0x040fe200078010ff */
[----:B------:R-:W-:Y:S01]  /*cff0*/  IMAD.IADD R10, R9, 0x1, -R13 ;  /* 0x00000001090a7824 */ /* 0x000fe200078e0a0d */
[-C--:B------:R-:W-:Y:S02]  /*d000*/  LEA.HI.X.SX32 R19, R13, R215.reuse, 0x2, P4 ;  /* 0x000000d70d137211 */ /* 0x080fe400020f16ff */
[----:B------:R-:W-:Y:S01]  /*d010*/  LEA.HI.X.SX32 R17, R9, R215, 0x2, P0 ;  /* 0x000000d709117211 */ /* 0x000fe200000f16ff */
[----:B------:R-:W-:Y:S02]  /*d020*/  IMAD R5, R10, R5, -0x80 ;  /* 0xffffff800a057424 */ /* 0x000fe400078e0205 */
[----:B------:R-:W3:Y:S02]  /*d030*/  LDG.E R8, desc[UR16][R18.64] ;  /* 0x0000001012087981 */ /* 0x000ee4000c1e1900 */
[-C--:B--2---:R-:W-:Y:S01]  /*d040*/  IMAD.WIDE.U32 R12, R5, R52.reuse, RZ ;  /* 0x00000034050c7225 */ /* 0x084fe200078e00ff */
[----:B------:R-:W-:Y:S01]  /*d050*/  SHF.R.S32.HI R9, RZ, 0x1f, R5 ;  /* 0x0000001fff097819 */ /* 0x000fe20000011405 */
[----:B------:R-:W3:Y:S04]  /*d060*/  LDG.E R7, desc[UR16][R16.64] ;  /* 0x0000001010077981 */ /* 0x000ee8000c1e1900 */
[----:B------:R-:W-:Y:S04]  /*d070*/  IMAD R10, R9, R52, RZ ;  /* 0x00000034090a7224 */ /* 0x000fe800078e02ff */
[----:B------:R-:W-:Y:S05]  /*d080*/  IMAD R10, R5, R53, R10 ;  /* 0x00000035050a7224 */ /* 0x000fea00078e020a */
[----:B------:R-:W-:Y:S01]  /*d090*/  IADD3 R13, PT, PT, R13, R10, RZ ;  /* 0x0000000a0d0d7210 */ /* 0x000fe20007ffe0ff */
[----:B---3--:R-:W-:Y:S04]  /*d0a0*/  IMAD.IADD R7, R8, 0x1, -R7 ;  /* 0x0000000108077824 */ /* 0x008fe800078e0a07 */
[----:B------:R-:W-:Y:S01]  /*d0b0*/  IMAD.WIDE.U32 R12, R7, UR8, R12 ;  /* 0x00000008070c7c25 */ /* 0x000fe2000f8e000c */
[----:B------:R-:W-:Y:S02]  /*d0c0*/  SHF.R.S32.HI R5, RZ, 0x1f, R7 ;  /* 0x0000001fff057819 */ /* 0x000fe40000011407 */
[C---:B------:R-:W-:Y:S03]  /*d0d0*/  LEA R208, P0, R12.reuse, R6, 0x1 ;  /* 0x000000060cd07211 */ /* 0x040fe600078008ff */
[----:B------:R-:W-:Y:S04]  /*d0e0*/  IMAD R8, R5, UR8, RZ ;  /* 0x0000000805087c24 */ /* 0x000fe8000f8e02ff */
[----:B------:R-:W-:Y:S04]  /*d0f0*/  IMAD R8, R7, UR9, R8 ;  /* 0x0000000907087c24 */ /* 0x000fe8000f8e0208 */
[----:B------:R-:W-:Y:S05]  /*d100*/  IMAD.IADD R209, R13, 0x1, R8 ;  /* 0x000000010dd17824 */ /* 0x000fea00078e0208 */
[----:B------:R-:W-:Y:S07]  /*d110*/  LEA.HI.X R209, R12, R4, R209, 0x1, P0 ;  /* 0x000000040cd17211 */ /* 0x000fee00000f0cd1 */
.L_x_584:
[----:B------:R-:W-:Y:S01]  /*d120*/  LEA R219, R219, UR5, 0x1 ;  /* 0x00000005dbdb7c11 */ /* 0x000fe2000f8e08ff */
[C---:B------:R-:W-:Y:S01]  /*d130*/  IMAD.SHL.U32 R53, R52.reuse, 0x20, RZ ;  /* 0x0000002034357824 */ /* 0x040fe200078e00ff */
[----:B------:R-:W-:Y:S02]  /*d140*/  SHF.L.U64.HI R52, R52, 0x5, R55 ;  /* 0x0000000534347819 */ /* 0x000fe40000010237 */
[----:B------:R-:W-:Y:S01]  /*d150*/  LOP3.LUT R185, R3, 0x400, RZ, 0xc0, !PT ;  /* 0x0000040003b97812 */ /* 0x000fe200078ec0ff */
[----:B------:R-:W-:Y:S01]  /*d160*/  @!PT LDS RZ, [RZ] ;  /* 0x00000000fffff984 */ /* 0x000fe20000000800 */
[----:B------:R-:W-:Y:S01]  /*d170*/  @!PT LDS RZ, [RZ] ;  /* 0x00000000fffff984 */ /* 0x000fe20000000800 */
[----:B------:R-:W-:Y:S01]  /*d180*/  @!PT LDS RZ, [RZ] ;  /* 0x00000000fffff984 */ /* 0x000fe20000000800 */
[----:B------:R-:W-:Y:S01]  /*d190*/  @!P2 LDGSTS.E.BYPASS.LTC128B.128 [R219+0xc000], desc[UR16][R208.64] ;  /* 0x0c000000d0dbafae */ /* 0x000fe2000b981a10 */
[----:B------:R-:W-:Y:S02]  /*d1a0*/  IADD3 R54, P0, PT, R53, R208, RZ ;  /* 0x000000d035367210 */ /* 0x000fe40007f1e0ff */
[----:B------:R-:W-:Y:S01]  /*d1b0*/  LOP3.LUT R2, R2, 0x8, R201, 0x78, !PT ;  /* 0x0000000802027812 */ /* 0x000fe200078e78c9 */
[----:B------:R-:W-:Y:S01]  /*d1c0*/  @P2 STS.128 [R219+0xc000], RZ ;  /* 0x00c000ffdb002388 */ /* 0x000fe20000000c00 */
[----:B------:R-:W-:Y:S01]  /*d1d0*/  LEA R186, R186, UR5, 0x1 ;  /* 0x00000005baba7c11 */ /* 0x000fe2000f8e08ff */
[----:B------:R-:W-:Y:S01]  /*d1e0*/  IMAD.X R55, R52, 0x1, R209, P0 ;  /* 0x0000000134377824 */ /* 0x000fe200000e06d1 */
[-C--:B------:R-:W-:Y:S01]  /*d1f0*/  IADD3 R56, P0, PT, R54, R53.reuse, RZ ;  /* 0x0000003536387210 */ /* 0x080fe20007f1e0ff */
[----:B------:R-:W-:Y:S01]  /*d200*/  @!PT LDS RZ, [RZ] ;  /* 0x00000000fffff984 */ /* 0x000fe20000000800 */
[----:B------:R-:W-:Y:S01]  /*d210*/  @!PT LDS RZ, [RZ] ;  /* 0x00000000fffff984 */ /* 0x000fe20000000800 */
[----:B------:R-:W-:Y:S01]  /*d220*/  @!PT LDS RZ, [RZ] ;  /* 0x00000000fffff984 */ /* 0x000fe20000000800 */
[----:B------:R-:W-:Y:S01]  /*d230*/  @!P1 LDGSTS.E.BYPASS.LTC128B.128 [R219+0x10000], desc[UR16][R208.64+0x80] ;  /* 0x10000080d0db9fae */ /* 0x000fe2000b981a10 */
[----:B------:R-:W-:Y:S01]  /*d240*/  IMAD R185, R2, 0x2, R185 ;  /* 0x0000000202b97824 */ /* 0x000fe200078e02b9 */
[----:B------:R-:W-:Y:S02]  /*d250*/  ISETP.NE.AND P4, PT, R211, 0x1, PT ;  /* 0x00000001d300780c */ /* 0x000fe40003f85270 */
[----:B------:R-:W-:Y:S01]  /*d260*/  @P1 STS.128 [R219+0x10000], RZ ;  /* 0x010000ffdb001388 */ /* 0x000fe20000000c00 */
[--C-:B------:R-:W-:Y:S01]  /*d270*/  IMAD.X R57, R55, 0x1, R52.reuse, P0 ;  /* 0x0000000137397824 */ /* 0x100fe200000e0634 */
[-C--:B------:R-:W-:Y:S01]  /*d280*/  IADD3 R58, P0, PT, R56, R53.reuse, RZ ;  /* 0x00000035383a7210 */ /* 0x080fe20007f1e0ff */
[----:B------:R-:W-:Y:S01]  /*d290*/  VIADD R2, R185, UR5 ;  /* 0x00000005b9027c36 */ /* 0x000fe20008000000 */
[----:B------:R-:W-:Y:S01]  /*d2a0*/  @!PT LDS RZ, [RZ] ;  /* 0x00000000fffff984 */ /* 0x000fe20000000800 */
[----:B------:R-:W-:Y:S01]  /*d2b0*/  @!PT LDS RZ, [RZ] ;  /* 0x00000000fffff984 */ /* 0x000fe20000000800 */
[----:B------:R-:W-:Y:S01]  /*d2c0*/  @!PT LDS RZ, [RZ] ;  /* 0x00000000fffff984 */ /* 0x000fe20000000800 */
[----:B------:R-:W-:Y:S03]  /*d2d0*/  @!P2 LDGSTS.E.BYPASS.LTC128B.128 [R219+0xc800], desc[UR16][R54.64] ;  /* 0x0c80000036dbafae */ /* 0x000fe6000b981a10 */
[--C-:B------:R-:W-:Y:S01]  /*d2e0*/  IMAD.X R59, R57, 0x1, R52.reuse, P0 ;  /* 0x00000001393b7824 */ /* 0x100fe200000e0634 */
[----:B------:R-:W-:Y:S01]  /*d2f0*/  @P2 STS.128 [R219+0xc800], RZ ;  /* 0x00c800ffdb002388 */ /* 0x000fe20000000c00 */
[-C--:B------:R-:W-:Y:S03]  /*d300*/  IADD3 R60, P0, PT, R58, R53.reuse, RZ ;  /* 0x000000353a3c7210 */ /* 0x080fe60007f1e0ff */
[----:B------:R-:W-:Y:S01]  /*d310*/  @!PT LDS RZ, [RZ] ;  /* 0x00000000fffff984 */ /* 0x000fe20000000800 */
[----:B------:R-:W-:Y:S01]  /*d320*/  @!PT LDS RZ, [RZ] ;  /* 0x00000000fffff984 */ /* 0x000fe20000000800 */
[----:B------:R-:W-:Y:S01]  /*d330*/  @!PT LDS RZ, [RZ] ;  /* 0x00000000fffff984 */ /* 0x000fe20000000800 */
[----:B------:R1:W-:Y:S02]  /*d340*/  @!P1 LDGSTS.E.BYPASS.LTC128B.128 [R219+0x10800], desc[UR16][R54.64+0x80] ;  /* 0x1080008036db9fae */ /* 0x0003e4000b981a10 */
[--C-:B------:R-:W-:Y:S02]  /*d350*/  IMAD.X R61, R59, 0x1, R52.reuse, P0 ;  /* 0x000000013b3d7824 */ /* 0x100fe400000e0634 */
        /* <DEDUP_REMOVED lines=14> */
[----:B------:R-:W-:Y:S01]  /*d440*/  @!P2 LDGSTS.E.BYPASS.LTC128B.128 [R219+0xd800], desc[UR16][R58.64] ;  /* 0x0d8000003adbafae */ /* 0x000fe2000b981a10 */
[-C--:B-1----:R-:W-:Y:S03]  /*d450*/  IADD3 R54, P0, PT, R60, R53.reuse, RZ ;  /* 0x000000353c367210 */ /* 0x082fe60007f1e0ff */
[----:B------:R-:W-:Y:S04]  /*d460*/  @P2 STS.128 [R219+0xd800], RZ ;  /* 0x00d800ffdb002388 */ /* 0x000fe80000000c00 */
[----:B------:R-:W-:Y:S01]  /*d470*/  @!PT LDS RZ, [RZ] ;  /* 0x00000000fffff984 */ /* 0x000fe20000000800 */
[----:B------:R-:W-:Y:S01]  /*d480*/  @!PT LDS RZ, [RZ] ;  /* 0x00000000fffff984 */ /* 0x000fe20000000800 */
[----:B------:R-:W-:Y:S01]  /*d490*/  @!PT LDS RZ, [RZ] ;  /* 0x00000000fffff984 */ /* 0x000fe20000000800 */
[----:B------:R1:W-:Y:S01]  /*d4a0*/  @!P1 LDGSTS.E.BYPASS.LTC128B.128 [R219+0x11800], desc[UR16][R58.64+0x80] ;  /* 0x118000803adb9fae */ /* 0x0003e2000b981a10 */
[--C-:B------:R-:W-:Y:S03]  /*d4b0*/  IMAD.X R55, R61, 0x1, R52.reuse, P0 ;  /* 0x000000013d377824 */ /* 0x100fe600000e0634 */
[----:B------:R-:W-:Y:S04]  /*d4c0*/  @P1 STS.128 [R219+0x11800], RZ ;  /* 0x011800ffdb001388 */ /* 0x000fe80000000c00 */
[----:B------:R-:W-:Y:S01]  /*d4d0*/  @!PT LDS RZ, [RZ] ;  /* 0x00000000fffff984 */ /* 0x000fe20000000800 */
[----:B------:R-:W-:Y:S01]  /*d4e0*/  @!PT LDS RZ, [RZ] ;  /* 0x00000000fffff984 */ /* 0x000fe20000000800 */
[----:B------:R-:W-:Y:S01]  /*d4f0*/  @!PT LDS RZ, [RZ] ;  /* 0x00000000fffff984 */ /* 0x000fe20000000800 */
[----:B------:R-:W-:Y:S01]  /*d500*/  @!P2 LDGSTS.E.BYPASS.LTC128B.128 [R219+0xe000], desc[UR16][R60.64] ;  /* 0x0e0000003cdbafae */ /* 0x000fe2000b981a10 */
[-C--:B--2---:R-:W-:Y:S03]  /*d510*/  IADD3 R56, P0, PT, R54, R53.reuse, RZ ;  /* 0x0000003536387210 */ /* 0x084fe60007f1e0ff */
[----:B------:R-:W-:Y:S04]  /*d520*/  @P2 STS.128 [R219+0xe000], RZ ;  /* 0x00e000ffdb002388 */ /* 0x000fe80000000c00 */
[----:B------:R-:W-:Y:S01]  /*d530*/  @!PT LDS RZ, [RZ] ;  /* 0x00000000fffff984 */ /* 0x000fe20000000800 */
[----:B------:R-:W-:Y:S01]  /*d540*/  @!PT LDS RZ, [RZ] ;  /* 0x00000000fffff984 */ /* 0x000fe20000000800 */
[----:B------:R-:W-:Y:S01]  /*d550*/  @!PT LDS RZ, [RZ] ;  /* 0x00000000fffff984 */ /* 0x000fe20000000800 */
[----:B------:R-:W-:Y:S01]  /*d560*/  @!P1 LDGSTS.E.BYPASS.LTC128B.128 [R219+0x12000], desc[UR16][R60.64+0x80] ;  /* 0x120000803cdb9fae */ /* 0x000fe2000b981a10 */
[--C-:B------:R-:W-:Y:S03]  /*d570*/  IMAD.X R57, R55, 0x1, R52.reuse, P0 ;  /* 0x0000000137397824 */ /* 0x100fe600000e0634 */
[----:B------:R-:W-:Y:S04]  /*d580*/  @P1 STS.128 [R219+0x12000], RZ ;  /* 0x012000ffdb001388 */ /* 0x000fe80000000c00 */
[----:B------:R-:W-:Y:S01]  /*d590*/  @!PT LDS RZ, [RZ] ;  /* 0x00000000fffff984 */ /* 0x000fe20000000800 */
[----:B------:R-:W-:Y:S01]  /*d5a0*/  @!PT LDS RZ, [RZ] ;  /* 0x00000000fffff984 */ /* 0x000fe20000000800 */
[----:B------:R-:W-:Y:S01]  /*d5b0*/  @!PT LDS RZ, [RZ] ;  /* 0x00000000fffff984 */ /* 0x000fe20000000800 */
[----:B------:R-:W-:Y:S01]  /*d5c0*/  @!P2 LDGSTS.E.BYPASS.LTC128B.128 [R219+0xe800], desc[UR16][R54.64] ;  /* 0x0e80000036dbafae */ /* 0x000fe2000b981a10 */
[----:B-1----:R-:W-:Y:S03]  /*d5d0*/  IADD3 R58, P0, PT, R56, R53, RZ ;  /* 0x00000035383a7210 */ /* 0x002fe60007f1e0ff */
[----:B------:R-:W-:Y:S04]  /*d5e0*/  @P2 STS.128 [R219+0xe800], RZ ;  /* 0x00e800ffdb002388 */ /* 0x000fe80000000c00 */
[----:B------:R-:W-:Y:S01]  /*d5f0*/  @!PT LDS RZ, [RZ] ;  /* 0x00000000fffff984 */ /* 0x000fe20000000800 */
[----:B------:R-:W-:Y:S01]  /*d600*/  @!PT LDS RZ, [RZ] ;  /* 0x00000000fffff984 */ /* 0x000fe20000000800 */
[----:B------:R-:W-:Y:S01]  /*d610*/  @!PT LDS RZ, [RZ] ;  /* 0x00000000fffff984 */ /* 0x000fe20000000800 */
[----:B------:R1:W-:Y:S01]  /*d620*/  @!P1 LDGSTS.E.BYPASS.LTC128B.128 [R219+0x12800], desc[UR16][R54.64+0x80] ;  /* 0x1280008036db9fae */ /* 0x0003e2000b981a10 */
[----:B------:R-:W-:Y:S01]  /*d630*/  IMAD.X R59, R57, 0x1, R52, P0 ;  /* 0x00000001393b7824 */ /* 0x000fe200000e0634 */
[----:B------:R-:W-:Y:S02]  /*d640*/  LOP3.LUT P0, RZ, R201, 0x2, RZ, 0xc0, !PT ;  /* 0x00000002c9ff7812 */ /* 0x000fe4000780c0ff */
[----:B------:R-:W-:Y:S02]  /*d650*/  @P1 STS.128 [R219+0x12800], RZ ;  /* 0x012800ffdb001388 */ /* 0x000fe40000000c00 */
[----:B------:R-:W-:Y:S02]  /*d660*/  SEL R203, R199, 0xffffffe0, !P0 ;  /* 0xffffffe0c7cb7807 */ /* 0x000fe40004000000 */
[----:B------:R-:W-:Y:S01]  /*d670*/  @!PT LDS RZ, [RZ] ;  /* 0x00000000fffff984 */ /* 0x000fe20000000800 */
[----:B------:R-:W-:Y:S01]  /*d680*/  @!PT LDS RZ, [RZ] ;  /* 0x00000000fffff984 */ /* 0x000fe20000000800 */
[----:B------:R-:W-:Y:S01]  /*d690*/  @!PT LDS RZ, [RZ] ;  /* 0x00000000fffff984 */ /* 0x000fe20000000800 */
[----:B------:R-:W-:Y:S01]  /*d6a0*/  @!P2 LDGSTS.E.BYPASS.LTC128B.128 [R219+0xf000], desc[UR16][R56.64] ;  /* 0x0f00000038dbafae */ /* 0x000fe2000b981a10 */
[----:B------:R-:W-:Y:S02]  /*d6b0*/  LOP3.LUT P0, RZ, R201, 0x4, RZ, 0xc0, !PT ;  /* 0x00000004c9ff7812 */ /* 0x000fe4000780c0ff */
[--C-:B------:R-:W-:Y:S01]  /*d6c0*/  IMAD.IADD R135, R186, 0x1, R203.reuse ;  /* 0x00000001ba877824 */ /* 0x100fe200078e02cb */
[----:B------:R-:W-:Y:S01]  /*d6d0*/  @P2 STS.128 [R219+0xf000], RZ ;  /* 0x00f000ffdb002388 */ /* 0x000fe20000000c00 */
[----:B------:R-:W-:Y:S03]  /*d6e0*/  IMAD.IADD R3, R2, 0x1, R203 ;  /* 0x0000000102037824 */ /* 0x000fe600078e02cb */
        /* <DEDUP_REMOVED lines=17> */
[----:B------:R-:W5:Y:S04]  /*d800*/  LDSM.16.M88.4 R144, [R185+UR5+0x4800] ;  /* 0x00480005b990783b */ /* 0x000f680008000200 */
[----:B------:R-:W4:Y:S04]  /*d810*/  LDSM.16.M88.4 R148, [R185+UR5+0x5000] ;  /* 0x00500005b994783b */ /* 0x000f280008000200 */
[----:B------:R-:W0:Y:S04]  /*d820*/  LDGDEPBAR ;  /* 0x00000000000079af */ /* 0x000e280000000000 */
[----:B------:R-:W1:Y:S04]  /*d830*/  LDSM.16.M88.4 R152, [R185+UR5+0x5800] ;  /* 0x00580005b998783b */ /* 0x000e680008000200 */
[----:B------:R-:W2:Y:S04]  /*d840*/  LDSM.16.M88.4 R156, [R185+UR5+0x6000] ;  /* 0x00600005b99c783b */ /* 0x000ea80008000200 */
[----:B------:R-:W2:Y:S04]  /*d850*/  LDSM.16.M88.4 R160, [R185+UR5+0x6800] ;  /* 0x00680005b9a0783b */ /* 0x000ea80008000200 */
[----:B------:R-:W2:Y:S04]  /*d860*/  LDSM.16.M88.4 R164, [R185+UR5+0x7000] ;  /* 0x00700005b9a4783b */ /* 0x000ea80008000200 */
[----:B------:R-:W2:Y:S04]  /*d870*/  LDSM.16.M88.4 R168, [R185+UR5+0x7800] ;  /* 0x00780005b9a8783b */ /* 0x000ea80008000200 */
[----:B------:R-:W-:Y:S01]  /*d880*/  LDSM.16.M88.4 R172, [R135] ;  /* 0x0000000087ac783b */ /* 0x000fe20000000200 */
[C---:B---3--:R-:W-:Y:S03]  /*d890*/  HMMA.16816.F32 R4, R136.reuse, R140, RZ ;  /* 0x0000008c8804723c */ /* 0x048fe600000018ff */
[----:B------:R-:W3:Y:S04]  /*d8a0*/  LDSM.16.M88.4 R176, [R3+0x4000] ;  /* 0x0040000003b0783b */ /* 0x000ee80000000200 */
[----:B------:R-:W3:Y:S01]  /*d8b0*/  LDSM.16.M88.4 R180, [R3+0x4800] ;  /* 0x0048000003b4783b */ /* 0x000ee20000000200 */
[C---:B------:R-:W-:Y:S03]  /*d8c0*/  HMMA.16816.F32 R8, R136.reuse, R142, RZ ;  /* 0x0000008e8808723c */ /* 0x040fe600000018ff */
[----:B------:R-:W3:Y:S05]  /*d8d0*/  LDSM.16.M88.4 R140, [R3+0x5000] ;  /* 0x00500000038c783b */ /* 0x000eea0000000200 */
[C---:B-----5:R-:W-:Y:S08]  /*d8e0*/  HMMA.16816.F32 R12, R136.reuse, R144, RZ ;  /* 0x00000090880c723c */ /* 0x060ff000000018ff */
[C---:B------:R-:W-:Y:S01]  /*d8f0*/  HMMA.16816.F32 R16, R136.reuse, R146, RZ ;  /* 0x000000928810723c */ /* 0x040fe200000018ff */
[----:B------:R-:W-:Y:S07]  /*d900*/  LDSM.16.M88.4 R144, [R3+0x6000] ;  /* 0x006000000390783b */ /* 0x000fee0000000200 */
[C---:B----4-:R-:W-:Y:S08]  /*d910*/  HMMA.16816.F32 R20, R136.reuse, R148, RZ ;  /* 0x000000948814723c */ /* 0x050ff000000018ff */
[C---:B------:R-:W-:Y:S01]  /*d920*/  HMMA.16816.F32 R24, R136.reuse, R150, RZ ;  /* 0x000000968818723c */ /* 0x040fe200000018ff */
[----:B------:R-:W-:Y:S07]  /*d930*/  LDSM.16.M88.4 R148, [R3+0x6800] ;  /* 0x006800000394783b */ /* 0x000fee0000000200 */
[C---:B-1----:R-:W-:Y:S01]  /*d940*/  HMMA.16816.F32 R28, R136.reuse, R152, RZ ;  /* 0x00000098881c723c */ /* 0x042fe200000018ff */
[----:B------:R-:W-:Y:S05]  /*d950*/  IMAD.MOV.U32 R153, RZ, RZ, 0x40 ;  /* 0x00000040ff997424 */ /* 0x000fea00078e00ff */
[----:B------:R-:W-:Y:S02]  /*d960*/  SEL R153, R153, 0xffffffc0, !P0 ;  /* 0xffffffc099997807 */ /* 0x000fe40004000000 */
[C---:B------:R-:W-:Y:S03]  /*d970*/  HMMA.16816.F32 R32, R136.reuse, R154, RZ ;  /* 0x0000009a8820723c */ /* 0x040fe600000018ff */
[--C-:B------:R-:W-:Y:S02]  /*d980*/  IMAD.IADD R184, R186, 0x1, R153.reuse ;  /* 0x00000001bab87824 */ /* 0x100fe400078e0299 */
[----:B------:R-:W-:Y:S02]  /*d990*/  IMAD.IADD R2, R2, 0x1, R153 ;  /* 0x0000000102027824 */ /* 0x000fe400078e0299 */
[----:B------:R-:W-:Y:S01]  /*d9a0*/  LDSM.16.M88.4 R152, [R3+0x7000] ;  /* 0x007000000398783b */ /* 0x000fe20000000200 */
[C---:B--2---:R-:W-:Y:S01]  /*d9b0*/  HMMA.16816.F32 R36, R136.reuse, R156, RZ ;  /* 0x0000009c8824723c */ /* 0x044fe200000018ff */
[C---:B------:R-:W-:Y:S02]  /*d9c0*/  IMAD.IADD R134, R203.reuse, 0x1, R184 ;  /* 0x00000001cb867824 */ /* 0x040fe400078e02b8 */
[----:B------:R-:W-:Y:S01]  /*d9d0*/  LDSM.16.M88.4 R188, [R2+0x8000] ;  /* 0x0080000002bc783b */ /* 0x000fe20000000200 */
[----:B------:R-:W-:Y:S04]  /*d9e0*/  IMAD.IADD R132, R203, 0x1, R2 ;  /* 0x00000001cb847824 */ /* 0x000fe800078e0202 */
[C---:B------:R-:W-:Y:S01]  /*d9f0*/  HMMA.16816.F32 R40, R136.reuse, R158, RZ ;  /* 0x0000009e8828723c */ /* 0x040fe200000018ff */
[----:B------:R-:W-:Y:S04]  /*da00*/  LDSM.16.M88.4 R156, [R3+0x7800] ;  /* 0x00780000039c783b */ /* 0x000fe80000000200 */
[----:B------:R-:W-:Y:S03]  /*da10*/  LDSM.16.M88.4 R192, [R132+0xb000] ;  /* 0x00b0000084c0783b */ /* 0x000fe60000000200 */
[C---:B------:R-:W-:Y:S08]  /*da20*/  HMMA.16816.F32 R44, R136.reuse, R160, RZ ;  /* 0x000000a0882c723c */ /* 0x040ff000000018ff */
[C---:B------:R-:W-:Y:S01]  /*da30*/  HMMA.16816.F32 R48, R136.reuse, R162, RZ ;  /* 0x000000a28830723c */ /* 0x040fe200000018ff */
[----:B------:R-:W-:Y:S07]  /*da40*/  LDSM.16.M88.4 R160, [R184] ;  /* 0x00000000b8a0783b */ /* 0x000fee0000000200 */
[C---:B------:R-:W-:Y:S08]  /*da50*/  HMMA.16816.F32 R52, R136.reuse, R164, RZ ;  /* 0x000000a48834723c */ /* 0x040ff000000018ff */
[C---:B------:R-:W-:Y:S01]  /*da60*/  HMMA.16816.F32 R56, R136.reuse, R166, RZ ;  /* 0x000000a68838723c */ /* 0x040fe200000018ff */
[----:B------:R-:W-:Y:S07]  /*da70*/  LDSM.16.M88.4 R164, [R2+0x4000] ;  /* 0x0040000002a4783b */ /* 0x000fee0000000200 */
[C---:B------:R-:W-:Y:S08]  /*da80*/  HMMA.16816.F32 R60, R136.reuse, R168, RZ ;  /* 0x000000a8883c723c */ /* 0x040ff000000018ff */
[----:B------:R-:W-:Y:S01]  /*da90*/  HMMA.16816.F32 R64, R136, R170, RZ ;  /* 0x000000aa8840723c */ /* 0x000fe200000018ff */
[----:B------:R-:W1:Y:S04]  /*daa0*/  LDSM.16.M88.4 R136, [R3+0x5800] ;  /* 0x005800000388783b */ /* 0x000e680000000200 */
[----:B------:R-:W-:Y:S03]  /*dab0*/  LDSM.16.M88.4 R168, [R2+0x6000] ;  /* 0x0060000002a8783b */ /* 0x000fe60000000200 */
[C---:B---3--:R-:W-:Y:S08]  /*dac0*/  HMMA.16816.F32 R4, R172.reuse, R176, R4 ;  /* 0x000000b0ac04723c */ /* 0x048ff00000001804 */
[C---:B------:R-:W-:Y:S01]  /*dad0*/  HMMA.16816.F32 R8, R172.reuse, R178, R8 ;  /* 0x000000b2ac08723c */ /* 0x040fe20000001808 */
[----:B------:R-:W-:Y:S07]  /*dae0*/  LDSM.16.M88.4 R176, [R185+UR5+0xa000] ;  /* 0x00a00005b9b0783b */ /* 0x000fee0008000200 */
[C---:B------:R-:W-:Y:S08]  /*daf0*/  HMMA.16816.F32 R12, R172.reuse, R180, R12 ;  /* 0x000000b4ac0c723c */ /* 0x040ff0000000180c */
[C---:B------:R-:W-:Y:S01]  /*db00*/  HMMA.16816.F32 R16, R172.reuse, R182, R16 ;  /* 0x000000b6ac10723c */ /* 0x040fe20000001810 */
[----:B------:R-:W-:Y:S07]  /*db10*/  LDSM.16.M88.4 R180, [R3+0x9800] ;  /* 0x0098000003b4783b */ /* 0x000fee0000000200 */
[C---:B------:R-:W-:Y:S08]  /*db20*/  HMMA.16816.F32 R20, R172.reuse, R140, R20 ;  /* 0x0000008cac14723c */ /* 0x040ff00000001814 */
[C---:B------:R-:W-:Y:S01]  /*db30*/  HMMA.16816.F32 R24, R172.reuse, R142, R24 ;  /* 0x0000008eac18723c */ /* 0x040fe20000001818 */
[----:B------:R-:W2:Y:S07]  /*db40*/  LDSM.16.M88.4 R140, [R2+0x4800] ;  /* 0x00480000028c783b */ /* 0x000eae0000000200 */
[C---:B-1----:R-:W-:Y:S08]  /*db50*/  HMMA.16816.F32 R28, R172.reuse, R136, R28 ;  /* 0x00000088ac1c723c */ /* 0x042ff0000000181c */
[C---:B------:R-:W-:Y:S01]  /*db60*/  HMMA.16816.F32 R32, R172.reuse, R138, R32 ;  /* 0x0000008aac20723c */ /* 0x040fe20000001820 */
[----:B------:R-:W1:Y:S07]  /*db70*/  LDSM.16.M88.4 R136, [R2+0x5000] ;  /* 0x005000000288783b */ /* 0x000e6e0000000200 */
[C---:B------:R-:W-:Y:S08]  /*db80*/  HMMA.16816.F32 R36, R172.reuse, R144, R36 ;  /* 0x00000090ac24723c */ /* 0x040ff00000001824 */
[C---:B------:R-:W-:Y:S01]  /*db90*/  HMMA.16816.F32 R40, R172.reuse, R146, R40 ;  /* 0x00000092ac28723c */ /* 0x040fe20000001828 */
[----:B------:R-:W3:Y:S07]  /*dba0*/  LDSM.16.M88.4 R144, [R2+0x5800] ;  /* 0x005800000290783b */ /* 0x000eee0000000200 */
[C---:B------:R-:W-:Y:S08]  /*dbb0*/  HMMA.16816.F32 R44, R172.reuse, R148, R44 ;  /* 0x00000094ac2c723c */ /* 0x040ff0000000182c */
[C---:B------:R-:W-:Y:S01]  /*dbc0*/  HMMA.16816.F32 R48, R172.reuse, R150, R48 ;  /* 0x00000096ac30723c */ /* 0x040fe20000001830 */
[----:B------:R-:W-:Y:S07]  /*dbd0*/  LDSM.16.M88.4 R148, [R134] ;  /* 0x000000008694783b */ /* 0x000fee0000000200 */
[C---:B------:R-:W-:Y:S08]  /*dbe0*/  HMMA.16816.F32 R52, R172.reuse, R152, R52 ;  /* 0x00000098ac34723c */ /* 0x040ff00000001834 */
[C---:B------:R-:W-:Y:S01]  /*dbf0*/  HMMA.16816.F32 R56, R172.reuse, R154, R56 ;  /* 0x0000009aac38723c */ /* 0x040fe20000001838 */
[----:B------:R-:W-:Y:S07]  /*dc00*/  LDSM.16.M88.4 R152, [R132+0x4000] ;  /* 0x004000008498783b */ /* 0x000fee0000000200 */
[C---:B------:R-:W-:Y:S08]  /*dc10*/  HMMA.16816.F32 R60, R172.reuse, R156, R60 ;  /* 0x0000009cac3c723c */ /* 0x040ff0000000183c */
[----:B------:R-:W-:Y:S01]  /*dc20*/  HMMA.16816.F32 R64, R172, R158, R64 ;  /* 0x0000009eac40723c */ /* 0x000fe20000001840 */
[----:B------:R-:W-:Y:S04]  /*dc30*/  LDSM.16.M88.4 R156, [R132+0x4800] ;  /* 0x00480000849c783b */ /* 0x000fe80000000200 */
[----:B------:R-:W-:Y:S03]  /*dc40*/  LDSM.16.M88.4 R172, [R185+UR5+0x8800] ;  /* 0x00880005b9ac783b */ /* 0x000fe60008000200 */
[C---:B------:R-:W-:Y:S08]  /*dc50*/  HMMA.16816.F32 R4, R160.reuse, R164, R4 ;  /* 0x000000a4a004723c */ /* 0x040ff00000001804 */
[C---:B------:R-:W-:Y:S01]  /*dc60*/  HMMA.16816.F32 R8, R160.reuse, R166, R8 ;  /* 0x000000a6a008723c */ /* 0x040fe20000001808 */
[----:B------:R-:W-:Y:S07]  /*dc70*/  LDSM.16.M88.4 R164, [R132+0x5000] ;  /* 0x0050000084a4783b */ /* 0x000fee0000000200 */
[C---:B--2---:R-:W-:Y:S08]  /*dc80*/  HMMA.16816.F32 R12, R160.reuse, R140, R12 ;  /* 0x0000008ca00c723c */ /* 0x044ff0000000180c */
[C---:B------:R-:W-:Y:S01]  /*dc90*/  HMMA.16816.F32 R16, R160.reuse, R142, R16 ;  /* 0x0000008ea010723c */ /* 0x040fe20000001810 */
[----:B------:R-:W2:Y:S07]  /*dca0*/  LDSM.16.M88.4 R140, [R2+0x6800] ;  /* 0x00680000028c783b */ /* 0x000eae0000000200 */
        /* <DEDUP_REMOVED lines=8> */
[----:B------:R-:W-:Y:S07]  /*dd30*/  LDSM.16.M88.4 R168, [R185+UR5+0x8000] ;  /* 0x00800005b9a8783b */ /* 0x000fee0008000200 */
        /* <DEDUP_REMOVED lines=8> */
[----:B------:R-:W3:Y:S04]  /*ddc0*/  LDSM.16.M88.4 R144, [R132+0x6800] ;  /* 0x006800008490783b */ /* 0x000ee80000000200 */
[----:B------:R-:W-:Y:S03]  /*ddd0*/  LDSM.16.M88.4 R160, [R186+0x2000] ;  /* 0x00200000baa0783b */ /* 0x000fe60000000200 */
[C---:B------:R-:W-:Y:S08]  /*dde0*/  HMMA.16816.F32 R4, R148.reuse, R152, R4 ;  /* 0x000000989404723c */ /* 0x040ff00000001804 */
[C---:B------:R-:W-:Y:S01]  /*ddf0*/  HMMA.16816.F32 R8, R148.reuse, R154, R8 ;  /* 0x0000009a9408723c */ /* 0x040fe20000001808 */
[----:B------:R-:W4:Y:S07]  /*de00*/  LDSM.16.M88.4 R152, [R132+0x7000] ;  /* 0x007000008498783b */ /* 0x000f2e0000000200 */
[C---:B------:R-:W-:Y:S08]  /*de10*/  HMMA.16816.F32 R12, R148.reuse, R156, R12 ;  /* 0x0000009c940c723c */ /* 0x040ff0000000180c */
[C---:B------:R-:W-:Y:S01]  /*de20*/  HMMA.16816.F32 R16, R148.reuse, R158, R16 ;  /* 0x0000009e9410723c */ /* 0x040fe20000001810 */
[----:B------:R-:W5:Y:S07]  /*de30*/  LDSM.16.M88.4 R156, [R132+0x7800] ;  /* 0x00780000849c783b */ /* 0x000f6e0000000200 */
[C---:B------:R-:W-:Y:S08]  /*de40*/  HMMA.16816.F32 R20, R148.reuse, R164, R20 ;  /* 0x000000a49414723c */ /* 0x040ff00000001814 */
[C---:B------:R-:W-:Y:S01]  /*de50*/  HMMA.16816.F32 R24, R148.reuse, R166, R24 ;  /* 0x000000a69418723c */ /* 0x040fe20000001818 */
[----:B------:R-:W5:Y:S07]  /*de60*/  LDSM.16.M88.4 R164, [R185+UR5+0x9000] ;  /* 0x00900005b9a4783b */ /* 0x000f6e0008000200 */
        /* <DEDUP_REMOVED lines=11> */
[----:B------:R-:W-:Y:S07]  /*df20*/  LDSM.16.M88.4 R152, [R135+0x2000] ;  /* 0x002000008798783b */ /* 0x000fee0000000200 */
[C---:B-----5:R-:W-:Y:S08]  /*df30*/  HMMA.16816.F32 R60, R148.reuse, R156, R60 ;  /* 0x0000009c943c723c */ /* 0x060ff0000000183c */
[----:B------:R-:W-:Y:S01]  /*df40*/  HMMA.16816.F32 R64, R148, R158, R64 ;  /* 0x0000009e9440723c */ /* 0x000fe20000001840 */
[----:B------:R-:W4:Y:S04]  /*df50*/  LDSM.16.M88.4 R148, [R185+UR5+0xb800] ;  /* 0x00b80005b994783b */ /* 0x000f280008000200 */
[----:B------:R-:W5:Y:S03]  /*df60*/  LDSM.16.M88.4 R156, [R3+0x8000] ;  /* 0x00800000039c783b */ /* 0x000f660000000200 */
[C---:B------:R-:W-:Y:S01]  /*df70*/  HMMA.16816.F32 R4, R160.reuse, R168, R4 ;  /* 0x000000a8a004723c */ /* 0x040fe20000001804 */
[----:B------:R-:W-:Y:S07]  /*df80*/  LDSM.16.M88.4 R184, [R184+0x2000] ;  /* 0x00200000b8b8783b */ /* 0x000fee0000000200 */
[C---:B------:R-:W-:Y:S01]  /*df90*/  HMMA.16816.F32 R8, R160.reuse, R170, R8 ;  /* 0x000000aaa008723c */ /* 0x040fe20000001808 */
[----:B------:R-:W5:Y:S07]  /*dfa0*/  LDSM.16.M88.4 R168, [R3+0x8800] ;  /* 0x0088000003a8783b */ /* 0x000f6e0000000200 */
[C---:B------:R-:W-:Y:S08]  /*dfb0*/  HMMA.16816.F32 R12, R160.reuse, R172, R12 ;  /* 0x000000aca00c723c */ /* 0x040ff0000000180c */
[C---:B------:R-:W-:Y:S01]  /*dfc0*/  HMMA.16816.F32 R16, R160.reuse, R174, R16 ;  /* 0x000000aea010723c */ /* 0x040fe20000001810 */
[----:B------:R-:W5:Y:S07]  /*dfd0*/  LDSM.16.M88.4 R172, [R3+0x9000] ;  /* 0x0090000003ac783b */ /* 0x000f6e0000000200 */
[C---:B------:R-:W-:Y:S08]  /*dfe0*/  HMMA.16816.F32 R20, R160.reuse, R164, R20 ;  /* 0x000000a4a014723c */ /* 0x040ff00000001814 */
[C---:B------:R-:W-:Y:S01]  /*dff0*/  HMMA.16816.F32 R24, R160.reuse, R166, R24 ;  /* 0x000000a6a018723c */ /* 0x040fe20000001818 */
[----:B------:R-:W-:Y:S07]  /*e000*/  LDSM.16.M88.4 R164, [R3+0xa800] ;  /* 0x00a8000003a4783b */ /* 0x000fee0000000200 */
[C---:B--2---:R-:W-:Y:S08]  /*e010*/  HMMA.16816.F32 R28, R160.reuse, R140, R28 ;  /* 0x0000008ca01c723c */ /* 0x044ff0000000181c */
[C---:B------:R-:W-:Y:S01]  /*e020*/  HMMA.16816.F32 R32, R160.reuse, R142, R32 ;  /* 0x0000008ea020723c */ /* 0x040fe20000001820 */
[----:B------:R-:W2:Y:S07]  /*e030*/  LDSM.16.M88.4 R140, [R3+0xa000] ;  /* 0x00a00000038c783b */ /* 0x000eae0000000200 */
[C---:B------:R-:W-:Y:S08]  /*e040*/  HMMA.16816.F32 R36, R160.reuse, R176, R36 ;  /* 0x000000b0a024723c */ /* 0x040ff00000001824 */
        /* <DEDUP_REMOVED lines=8> */
[C---:B----4-:R-:W-:Y:S08]  /*e0d0*/  HMMA.16816.F32 R60, R160.reuse, R148, R60 ;  /* 0x00000094a03c723c */ /* 0x050ff0000000183c */
[----:B------:R-:W-:Y:S01]  /*e0e0*/  HMMA.16816.F32 R64, R160, R150, R64 ;  /* 0x00000096a040723c */ /* 0x000fe20000001840 */
[----:B------:R-:W4:Y:S04]  /*e0f0*/  LDSM.16.M88.4 R148, [R2+0x9000] ;  /* 0x009000000294783b */ /* 0x000f280000000200 */
[----:B------:R-:W-:Y:S03]  /*e100*/  LDSM.16.M88.4 R160, [R2+0xb800] ;  /* 0x00b8000002a0783b */ /* 0x000fe60000000200 */
[C---:B-----5:R-:W-:Y:S08]  /*e110*/  HMMA.16816.F32 R4, R152.reuse, R156, R4 ;  /* 0x0000009c9804723c */ /* 0x060ff00000001804 */
[C---:B------:R-:W-:Y:S01]  /*e120*/  HMMA.16816.F32 R8, R152.reuse, R158, R8 ;  /* 0x0000009e9808723c */ /* 0x040fe20000001808 */
[----:B------:R-:W-:Y:S07]  /*e130*/  LDSM.16.M88.4 R156, [R2+0xb000] ;  /* 0x00b00000029c783b */ /* 0x000fee0000000200 */
[C---:B------:R-:W-:Y:S08]  /*e140*/  HMMA.16816.F32 R12, R152.reuse, R168, R12 ;  /* 0x000000a8980c723c */ /* 0x040ff0000000180c */
        /* <DEDUP_REMOVED lines=8> */
[C---:B--2---:R-:W-:Y:S08]  /*e1d0*/  HMMA.16816.F32 R36, R152.reuse, R140, R36 ;  /* 0x0000008c9824723c */ /* 0x044ff00000001824 */
        /* <DEDUP_REMOVED lines=8> */
[C---:B-1----:R-:W-:Y:S08]  /*e260*/  HMMA.16816.F32 R60, R152.reuse, R136, R60 ;  /* 0x00000088983c723c */ /* 0x042ff0000000183c */
[----:B------:R-:W-:Y:S01]  /*e270*/  HMMA.16816.F32 R64, R152, R138, R64 ;  /* 0x0000008a9840723c */ /* 0x000fe20000001840 */
[----:B------:R-:W1:Y:S04]  /*e280*/  LDSM.16.M88.4 R136, [R2+0x9800] ;  /* 0x009800000288783b */ /* 0x000e680000000200 */
[----:B------:R-:W2:Y:S03]  /*e290*/  LDSM.16.M88.4 R152, [R2+0xa800] ;  /* 0x00a800000298783b */ /* 0x000ea60000000200 */
[C---:B------:R-:W-:Y:S08]  /*e2a0*/  HMMA.16816.F32 R4, R184.reuse, R188, R4 ;  /* 0x000000bcb804723c */ /* 0x040ff00000001804 */
[C---:B------:R-:W-:Y:S01]  /*e2b0*/  HMMA.16816.F32 R8, R184.reuse, R190, R8 ;  /* 0x000000beb808723c */ /* 0x040fe20000001808 */
[----:B------:R-:W-:Y:S07]  /*e2c0*/  LDSM.16.M88.4 R188, [R132+0xa800] ;  /* 0x00a8000084bc783b */ /* 0x000fee0000000200 */
[C---:B---3--:R-:W-:Y:S08]  /*e2d0*/  HMMA.16816.F32 R12, R184.reuse, R144, R12 ;  /* 0x00000090b80c723c */ /* 0x048ff0000000180c */
[C---:B------:R-:W-:Y:S01]  /*e2e0*/  HMMA.16816.F32 R16, R184.reuse, R146, R16 ;  /* 0x00000092b810723c */ /* 0x040fe20000001810 */
[----:B------:R-:W3:Y:S07]  /*e2f0*/  LDSM.16.M88.4 R144, [R132+0x8800] ;  /* 0x008800008490783b */ /* 0x000eee0000000200 */
[C---:B----4-:R-:W-:Y:S08]  /*e300*/  HMMA.16816.F32 R20, R184.reuse, R148, R20 ;  /* 0x00000094b814723c */ /* 0x050ff00000001814 */
[C---:B------:R-:W-:Y:S01]  /*e310*/  HMMA.16816.F32 R24, R184.reuse, R150, R24 ;  /* 0x00000096b818723c */ /* 0x040fe20000001818 */
[----:B------:R-:W4:Y:S01]  /*e320*/  LDSM.16.M88.4 R148, [R132+0xb800] ;  /* 0x00b800008494783b */ /* 0x000f220000000200 */
[----:B------:R-:W-:Y:S04]  /*e330*/  DEPBAR.LE SB0, 0x0 ;  /* 0x000080000000791a */ /* 0x000fe80000000000 */
[----:B------:R-:W-:Y:S02]  /*e340*/  BAR.SYNC.DEFER_BLOCKING 0x0 ;  /* 0x0000000000007b1d */ /* 0x000fe40000010000 */
[C---:B-1----:R-:W-:Y:S08]  /*e350*/  HMMA.16816.F32 R28, R184.reuse, R136, R28 ;  /* 0x00000088b81c723c */ /* 0x042ff0000000181c */
[C---:B------:R-:W-:Y:S08]  /*e360*/  HMMA.16816.F32 R32, R184.reuse, R138, R32 ;  /* 0x0000008ab820723c */ /* 0x040ff00000001820 */
[C---:B------:R-:W-:Y:S08]  /*e370*/  HMMA.16816.F32 R36, R184.reuse, R140, R36 ;  /* 0x0000008cb824723c */ /* 0x040ff00000001824 */
[C---:B------:R-:W-:Y:S08]  /*e380*/  HMMA.16816.F32 R40, R184.reuse, R142, R40 ;  /* 0x0000008eb828723c */ /* 0x040ff00000001828 */
[C---:B--2---:R-:W-:Y:S08]  /*e390*/  HMMA.16816.F32 R44, R184.reuse, R152, R44 ;  /* 0x00000098b82c723c */ /* 0x044ff0000000182c */
[C---:B------:R-:W-:Y:S08]  /*e3a0*/  HMMA.16816.F32 R48, R184.reuse, R154, R48 ;  /* 0x0000009ab830723c */ /* 0x040ff00000001830 */
        /* <DEDUP_REMOVED lines=18> */
[C---:B----4-:R-:W-:Y:S08]  /*e4d0*/  HMMA.16816.F32 R60, R164.reuse, R148, R60 ;  /* 0x00000094a43c723c */ /* 0x050ff0000000183c */
[----:B------:R-:W-:Y:S01]  /*e4e0*/  HMMA.16816.F32 R64, R164, R150, R64 ;  /* 0x00000096a440723c */ /* 0x000fe20000001840 */
[----:B------:R-:W-:Y:S08]  /*e4f0*/  @!UPT UIADD3 URZ, UPT, UPT, URZ, URZ, URZ ;  /* 0x000000fffffff290 */ /* 0x000ff0000fffe0ff */
[----:B------:R-:W-:Y:S11]  /*e500*/  @!P4 BRA `(.L_x_585) ;  /* 0x0000000800bcc947 */ /* 0x000ff60003800000 */
[----:B------:R-:W1:Y:S08]  /*e510*/  LDC.64 R2, c[0x0][0x4e0] ;  /* 0x00013800ff027b82 */ /* 0x000e700000000a00 */
[----:B------:R-:W2:Y:S01]  /*e520*/  LDC R135, c[0x0][0x3bc] ;  /* 0x0000ef00ff877b82 */ /* 0x000ea20000000800 */
[----:B-1----:R-:W-:Y:S04]  /*e530*/  ISETP.NE.U32.AND P3, PT, R2, RZ, PT ;  /* 0x000000ff0200720c */ /* 0x002fe80003f65070 */
[----:B------:R-:W-:Y:S11]  /*e540*/  ISETP.NE.AND.EX P3, PT, R3, RZ, PT, P3 ;  /* 0x000000ff0300720c */ /* 0x000ff60003f65330 */
[----:B------:R-:W-:Y:S02]  /*e550*/  @!UPT UIADD3 URZ, UPT, UPT, URZ, URZ, URZ ;  /* 0x000000fffffff290 */ /* 0x000fe4000fffe0ff */
[----:B------:R-:W1:Y:S01]  /*e560*/  @!P3 LDC R2, c[0x0][0x3b8] ;  /* 0x0000ee00ff02bb82 */ /* 0x000e620000000800 */
[----:B------:R-:W-:Y:S05]  /*e570*/  @!P3 IMAD.MOV.U32 R132, RZ, RZ, RZ ;  /* 0x000000ffff84b224 */ /* 0x000fea00078e00ff */
[----:B------:R-:W-:Y:S01]  /*e580*/  @!P3 IADD3 R132, P4, PT, RZ, -R132, RZ ;  /* 0x80000084ff84b210 */ /* 0x000fe20007f9e0ff */
[----:B-1----:R-:W-:Y:S04]  /*e590*/  @!P3 IMAD.SHL.U32 R3, R2, 0x80, RZ ;  /* 0x000000800203b824 */ /* 0x002fe800078e00ff */
[----:B------:R-:W-:Y:S05]  /*e5a0*/  @!P3 IMAD.X R3, RZ, RZ, ~R3, P4 ;  /* 0x000000ffff03b224 */ /* 0x000fea00020e0e03 */
[----:B------:R-:W-:Y:S04]  /*e5b0*/  @!P3 SHF.R.S64 R137, R132, 0x1f, R3 ;  /* 0x0000001f8489b819 */ /* 0x000fe80000001003 */
[----:B------:R-:W-:Y:S04]  /*e5c0*/  @!P3 IADD3 R206, P4, PT, R137, R206, RZ ;  /* 0x000000ce89ceb210 */ /* 0x000fe80007f9e0ff */
[----:B------:R-:W-:Y:S01]  /*e5d0*/  @!P3 LEA.HI.X.SX32 R205, R3, R205, 0x1, P4 ;  /* 0x000000cd03cdb211 */ /* 0x000fe200020f0eff */
[----:B--2---:R-:W-:Y:S08]  /*e5e0*/  @!P3 BRA `(.L_x_586) ;  /* 0x0000000000f8b947 */ /* 0x004ff00003800000 */
[C---:B------:R-:W-:Y:S01]  /*e5f0*/  VIADD R141, R212.reuse, 0xffffff00 ;  /* 0xffffff00d48d7836 */ /* 0x040fe20000000000 */
[----:B------:R-:W1:Y:S01]  /*e600*/  LDC R132, c[0x0][0x4f0] ;  /* 0x00013c00ff847b82 */ /* 0x000e620000000800 */
[----:B------:R-:W-:Y:S03]  /*e610*/  IADD3 R137, PT, PT, R212, -0x80, RZ ;  /* 0xffffff80d4897810 */ /* 0x000fe60007ffe0ff */
[----:B------:R-:W-:Y:S02]  /*e620*/  IABS R139, R141 ;  /* 0x0000008d008b7213 */ /* 0x000fe40000000000 */
[----:B------:R-:W-:Y:S02]  /*e630*/  IABS R136, R137 ;  /* 0x0000008900887213 */ /* 0x000fe40000000000 */
[-C--:B-1----:R-:W-:Y:S02]  /*e640*/  IABS R3, R132.reuse ;  /* 0x0000008400037213 */ /* 0x082fe40000000000 */
[-C--:B------:R-:W-:Y:S02]  /*e650*/  LOP3.LUT R141, R141, R132.reuse, RZ, 0x3c, !PT ;  /* 0x000000848d8d7212 */ /* 0x080fe400078e3cff */
[----:B------:R-:W1:Y:S01]  /*e660*/  I2F.RP R134, R3 ;  /* 0x0000000300867306 */ /* 0x000e620000209400 */
[----:B------:R-:W-:Y:S09]  /*e670*/  LOP3.LUT R137, R137, R132, RZ, 0x3c, !PT ;  /* 0x0000008489897212 */ /* 0x000ff200078e3cff */
[----:B-1----:R-:W1:Y:S02]  /*e680*/  MUFU.RCP R2, R134 ;  /* 0x0000008600027308 */ /* 0x002e640000001000 */
[----:B-1----:R-:W-:Y:S08]  /*e690*/  VIADD R142, R2, 0xffffffe ;  /* 0x0ffffffe028e7836 */ /* 0x002ff00000000000 */
[----:B------:R-:W1:Y:S02]  /*e6a0*/  F2I.FTZ.U32.TRUNC.NTZ R143, R142 ;  /* 0x0000008e008f7305 */ /* 0x000e64000021f000 */
[--C-:B-1----:R-:W-:Y:S02]  /*e6b0*/  IMAD.MOV R2, RZ, RZ, -R143.reuse ;  /* 0x000000ffff027224 */ /* 0x102fe400078e0a8f */
[----:B------:R-:W-:Y:S02]  /*e6c0*/  IMAD.MOV.U32 R142, RZ, RZ, RZ ;  /* 0x000000ffff8e7224 */ /* 0x000fe400078e00ff */
[----:B------:R-:W-:Y:S04]  /*e6d0*/  IMAD R2, R2, R3, RZ ;  /* 0x0000000302027224 */ /* 0x000fe800078e02ff */
[----:B------:R-:W-:Y:S06]  /*e6e0*/  IMAD.HI.U32 R2, R143, R2, R142 ;  /* 0x000000028f027227 */ /* 0x000fec00078e008e */
[C---:B------:R-:W-:Y:S04]  /*e6f0*/  IMAD.HI.U32 R138, R2.reuse, R139, RZ ;  /* 0x0000008b028a7227 */ /* 0x040fe800078e00ff */
[----:B------:R-:W-:Y:S02]  /*e700*/  IMAD.MOV R134, RZ, RZ, -R138 ;  /* 0x000000ffff867224 */ /* 0x000fe400078e0a8a */
[----:B------:R-:W-:Y:S04]  /*e710*/  IMAD.HI.U32 R2, R2, R136, RZ ;  /* 0x0000008802027227 */ /* 0x000fe800078e00ff */
[C---:B------:R-:W-:Y:S01]  /*e720*/  IMAD R139, R3.reuse, R134, R139 ;  /* 0x00000086038b7224 */ /* 0x040fe200078e028b */
[----:B------:R-:W-:Y:S04]  /*e730*/  IADD3 R134, PT, PT, -R2, RZ, RZ ;  /* 0x000000ff02867210 */ /* 0x000fe80007ffe1ff */
[C---:B------:R-:W-:Y:S01]  /*e740*/  ISETP.GT.U32.AND P4, PT, R3.reuse, R139, PT ;  /* 0x0000008b0300720c */ /* 0x040fe20003f84070 */
[C---:B------:R-:W-:Y:S05]  /*e750*/  IMAD R136, R3.reuse, R134, R136 ;  /* 0x0000008603887224 */ /* 0x040fea00078e0288 */
[----:B------:R-:W-:Y:S07]  /*e760*/  ISETP.GT.U32.AND P5, PT, R3, R136, PT ;  /* 0x000000880300720c */ /* 0x000fee0003fa4070 */
[----:B------:R-:W-:Y:S01]  /*e770*/  @!P4 IADD3 R138, PT, PT, R138, 0x1, RZ ;  /* 0x000000018a8ac810 */ /* 0x000fe20007ffe0ff */
[--C-:B------:R-:W-:Y:S05]  /*e780*/  @!P4 IMAD.IADD R139, R139, 0x1, -R3.reuse ;  /* 0x000000018b8bc824 */ /* 0x100fea00078e0a03 */
[-C--:B------:R-:W-:Y:S01]  /*e790*/  ISETP.GE.U32.AND P6, PT, R139, R3.reuse, PT ;  /* 0x000000038b00720c */ /* 0x080fe20003fc6070 */
[----:B------:R-:W-:Y:S01]  /*e7a0*/  @!P5 IMAD.IADD R136, R136, 0x1, -R3 ;  /* 0x000000018888d824 */ /* 0x000fe200078e0a03 */
[----:B------:R-:W-:Y:S01]  /*e7b0*/  LOP3.LUT R139, RZ, R132, RZ, 0x33, !PT ;  /* 0x00000084ff8b7212 */ /* 0x000fe200078e33ff */
[----:B------:R-:W-:Y:S01]  /*e7c0*/  @!P5 VIADD R2, R2, 0x1 ;  /* 0x000000010202d836 */ /* 0x000fe20000000000 */
[----:B------:R-:W-:Y:S02]  /*e7d0*/  ISETP.GE.AND P5, PT, R141, RZ, PT ;  /* 0x000000ff8d00720c */ /* 0x000fe40003fa6270 */
[----:B------:R-:W-:Y:S07]  /*e7e0*/  ISETP.GE.U32.AND P4, PT, R136, R3, PT ;  /* 0x000000038800720c */ /* 0x000fee0003f86070 */
[----:B------:R-:W-:Y:S01]  /*e7f0*/  @P6 VIADD R138, R138, 0x1 ;  /* 0x000000018a8a6836 */ /* 0x000fe20000000000 */
[----:B------:R-:W-:Y:S03]  /*e800*/  ISETP.GE.AND P6, PT, R137, RZ, PT ;  /* 0x000000ff8900720c */ /* 0x000fe60003fc6270 */
[----:B------:R-:W-:Y:S02]  /*e810*/  @!P5 IMAD.MOV R138, RZ, RZ, -R138 ;  /* 0x000000ffff8ad224 */ /* 0x000fe400078e0a8a */
[----:B------:R-:W-:Y:S02]  /*e820*/  @P4 IADD3 R2, PT, PT, R2, 0x1, RZ ;  /* 0x0000000102024810 */ /* 0x000fe40007ffe0ff */
[----:B------:R-:W-:Y:S04]  /*e830*/  ISETP.NE.AND P4, PT, R132, RZ, PT ;  /* 0x000000ff8400720c */ /* 0x000fe80003f85270 */
[----:B------:R-:W-:Y:S02]  /*e840*/  SEL R141, R139, R138, !P4 ;  /* 0x0000008a8b8d7207 */ /* 0x000fe40006000000 */
[----:B------:R-:W-:Y:S02]  /*e850*/  @!P6 IMAD.MOV R2, RZ, RZ, -R2 ;  /* 0x000000ffff02e224 */ /* 0x000fe400078e0a02 */
[----:B------:R-:W-:Y:S03]  /*e860*/  LEA R144, P5, R141, R214, 0x2 ;  /* 0x000000d68d907211 */ /* 0x000fe600078a10ff */
[----:B------:R-:W-:Y:S02]  /*e870*/  SEL R139, R139, R2, !P4 ;  /* 0x000000028b8b7207 */ /* 0x000fe40006000000 */
[-C--:B------:R-:W-:Y:S01]  /*e880*/  LEA.HI.X.SX32 R145, R141, R215.reuse, 0x2, P5 ;  /* 0x000000d78d917211 */ /* 0x080fe200028f16ff */
[----:B------:R-:W1:Y:S01]  /*e890*/  LDC.64 R2, c[0x0][0x3b8] ;  /* 0x0000ee00ff027b82 */ /* 0x000e620000000a00 */
[C---:B------:R-:W-:Y:S03]  /*e8a0*/  LEA R142, P4, R139.reuse, R214, 0x2 ;  /* 0x000000d68b8e7211 */ /* 0x040fe600078810ff */
[----:B------:R-:W2:Y:S01]  /*e8b0*/  LDG.E R137, desc[UR16][R144.64] ;  /* 0x0000001090897981 */ /* 0x000ea2000c1e1900 */
[C---:B------:R-:W-:Y:S02]  /*e8c0*/  LEA.HI.X.SX32 R143, R139.reuse, R215, 0x2, P4 ;  /* 0x000000d78b8f7211 */ /* 0x040fe400020f16ff */
[----:B------:R-:W-:Y:S03]  /*e8d0*/  IADD3 R139, PT, PT, R139, -R141, RZ ;  /* 0x8000008d8b8b7210 */ /* 0x000fe60007ffe0ff */
[----:B------:R-:W2:Y:S02]  /*e8e0*/  LDG.E R134, desc[UR16][R142.64] ;  /* 0x000000108e867981 */ /* 0x000ea4000c1e1900 */
[----:B------:R-:W-:Y:S05]  /*e8f0*/  IMAD R139, R139, R132, -0x80 ;  /* 0xffffff808b8b7424 */ /* 0x000fea00078e0284 */
[----:B------:R-:W-:Y:S05]  /*e900*/  SHF.R.S32.HI R141, RZ, 0x1f, R139 ;  /* 0x0000001fff8d7819 */ /* 0x000fea000001148b */
[-C--:B-1----:R-:W-:Y:S02]  /*e910*/  IMAD R132, R141, R2.reuse, RZ ;  /* 0x000000028d847224 */ /* 0x082fe400078e02ff */
[C---:B------:R-:W-:Y:S04]  /*e920*/  IMAD.WIDE.U32 R140, R139.reuse, R2, RZ ;  /* 0x000000028b8c7225 */ /* 0x040fe800078e00ff */
[----:B------:R-:W-:Y:S04]  /*e930*/  IMAD R132, R139, R3, R132 ;  /* 0x000000038b847224 */ /* 0x000fe800078e0284 */
[----:B------:R-:W-:Y:S02]  /*e940*/  IMAD.IADD R141, R141, 0x1, R132 ;  /* 0x000000018d8d7824 */ /* 0x000fe400078e0284 */
[----:B--2---:R-:W-:Y:S04]  /*e950*/  IMAD.IADD R137, R137, 0x1, -R134 ;  /* 0x0000000189897824 */ /* 0x004fe800078e0a86 */
[----:B------:R-:W-:Y:S01]  /*e960*/  IMAD.WIDE.U32 R140, R137, UR6, R140 ;  /* 0x00000006898c7c25 */ /* 0x000fe2000f8e008c */
[----:B------:R-:W-:Y:S02]  /*e970*/  SHF.R.S32.HI R3, RZ, 0x1f, R137 ;  /* 0x0000001fff037819 */ /* 0x000fe40000011489 */
[C---:B------:R-:W-:Y:S03]  /*e980*/  LEA R206, P4, R140.reuse, R206, 0x1 ;  /* 0x000000ce8cce7211 */ /* 0x040fe600078808ff */
[----:B------:R-:W-:Y:S04]  /*e990*/  IMAD R132, R3, UR6, RZ ;  /* 0x0000000603847c24 */ /* 0x000fe8000f8e02ff */
[----:B------:R-:W-:Y:S05]  /*e9a0*/  IMAD R132, R137, UR7, R132 ;  /* 0x0000000789847c24 */ /* 0x000fea000f8e0284 */
[----:B------:R-:W-:Y:S04]  /*e9b0*/  IADD3 R132, PT, PT, R141, R132, RZ ;  /* 0x000000848d847210 */ /* 0x000fe80007ffe0ff */
[----:B------:R-:W-:Y:S07]  /*e9c0*/  LEA.HI.X R205, R140, R205, R132, 0x1, P4 ;  /* 0x000000cd8ccd7211 */ /* 0x000fee00020f0c84 */
.L_x_586:
[----:B------:R-:W-:Y:S01]  /*e9d0*/  @!P2 IMAD.MOV.U32 R207, RZ, RZ, R205 ;  /* 0x000000ffffcfa224 */ /* 0x000fe200078e00cd */
[C---:B------:R-:W-:Y:S01]  /*e9e0*/  LEA R136, P4, R2.reuse, R206, 0x5 ;  /* 0x000000ce02887211 */ /* 0x040fe200078828ff */
[C---:B------:R-:W-:Y:S01]  /*e9f0*/  IMAD.SHL.U32 R3, R2.reuse, 0x20, RZ ;  /* 0x0000002002037824 */ /* 0x040fe200078e00ff */
[C-C-:B------:R-:W-:Y:S02]  /*ea00*/  SHF.L.U64.HI R132, R2.reuse, 0x5, R135.reuse ;  /* 0x0000000502847819 */ /* 0x140fe40000010287 */
[----:B------:R-:W-:Y:S01]  /*ea10*/  @!PT LDS RZ, [RZ] ;  /* 0x00000000fffff984 */ /* 0x000fe20000000800 */
[----:B------:R-:W-:Y:S01]  /*ea20*/  @!PT LDS RZ, [RZ] ;  /* 0x00000000fffff984 */ /* 0x000fe20000000800 */
[----:B------:R-:W-:Y:S01]  /*ea30*/  @!PT LDS RZ, [RZ] ;  /* 0x00000000fffff984 */ /* 0x000fe20000000800 */
[----:B------:R1:W-:Y:S01]  /*ea40*/  @!P2 LDGSTS.E.BYPASS.LTC128B.128 [R219+0x4000], desc[UR16][R206.64] ;  /* 0x04000000cedbafae */ /* 0x0003e2000b981a10 */
[----:B------:R-:W-:Y:S02]  /*ea50*/  LEA.HI.X R137, R2, R205, R135, 0x5, P4 ;  /* 0x000000cd02897211 */ /* 0x000fe400020f2c87 */
[-C--:B------:R-:W-:Y:S01]  /*ea60*/  IADD3 R134, P5, PT, R136, R3.reuse, RZ ;  /* 0x0000000388867210 */ /* 0x080fe20007fbe0ff */
[----:B------:R2:W-:Y:S03]  /*ea70*/  @P2 STS.128 [R219+0x4000], RZ ;  /* 0x004000ffdb002388 */ /* 0x0005e60000000c00 */
[-C--:B------:R-:W-:Y:S01]  /*ea80*/  IADD3 R138, P4, PT, R134, R3.reuse, RZ ;  /* 0x00000003868a7210 */ /* 0x080fe20007f9e0ff */
[--C-:B------:R-:W-:Y:S03]  /*ea90*/  IMAD.X R135, R137, 0x1, R132.reuse, P5 ;  /* 0x0000000189877824 */ /* 0x100fe600028e0684 */
[-C--:B------:R-:W-:Y:S01]  /*eaa0*/  IADD3 R140, P5, PT, R138, R3.reuse, RZ ;  /* 0x000000038a8c7210 */ /* 0x080fe20007fbe0ff */
[--C-:B------:R-:W-:Y:S03]  /*eab0*/  IMAD.X R139, R135, 0x1, R132.reuse, P4 ;  /* 0x00000001878b7824 */ /* 0x100fe600020e0684 */
[-C--:B------:R-:W-:Y:S01]  /*eac0*/  IADD3 R142, P4, PT, R140, R3.reuse, RZ ;  /* 0x000000038c8e7210 */ /* 0x080fe20007f9e0ff */
[--C-:B------:R-:W-:Y:S03]  /*ead0*/  IMAD.X R141, R139, 0x1, R132.reuse, P5 ;  /* 0x000000018b8d7824 */ /* 0x100fe600028e0684 */
[-C--:B------:R-:W-:Y:S01]  /*eae0*/  IADD3 R2, P5, PT, R142, R3.reuse, RZ ;  /* 0x000000038e027210 */ /* 0x080fe20007fbe0ff */
[--C-:B------:R-:W-:Y:S02]  /*eaf0*/  IMAD.X R143, R141, 0x1, R132.reuse, P4 ;  /* 0x000000018d8f7824 */ /* 0x100fe400020e0684 */
[----:B-1----:R-:W-:Y:S05]  /*eb00*/  @!P1 IMAD.MOV.U32 R207, RZ, RZ, R205 ;  /* 0x000000ffffcf9224 */ /* 0x002fea00078e00cd */
        /* <DEDUP_REMOVED lines=39> */
[----:B-1----:R-:W-:Y:S03]  /*ed80*/  IADD3 R134, P4, PT, R2, R3, RZ ;  /* 0x0000000302867210 */ /* 0x002fe60007f9e0ff */
[----:B------:R2:W-:Y:S01]  /*ed90*/  @P2 STS.128 [R219+0x6000], RZ ;  /* 0x006000ffdb002388 */ /* 0x0005e20000000c00 */
[--C-:B------:R-:W-:Y:S03]  /*eda0*/  IMAD.X R3, R143, 0x1, R132.reuse, P5 ;  /* 0x000000018f037824 */ /* 0x100fe600028e0684 */
[----:B------:R-:W-:Y:S01]  /*edb0*/  @!PT LDS RZ, [RZ] ;  /* 0x00000000fffff984 */ /* 0x000fe20000000800 */
[----:B------:R-:W-:Y:S01]  /*edc0*/  @!PT LDS RZ, [RZ] ;  /* 0x00000000fffff984 */ /* 0x000fe20000000800 */
[----:B------:R-:W-:Y:S01]  /*edd0*/  @!PT LDS RZ, [RZ] ;  /* 0x00000000fffff984 */ /* 0x000fe20000000800 */
[----:B------:R2:W-:Y:S01]  /*ede0*/  @!P1 LDGSTS.E.BYPASS.LTC128B.128 [R219+0xa000], desc[UR16][R140.64+0x80] ;  /* 0x0a0000808cdb9fae */ /* 0x0005e2000b981a10 */
[----:B------:R-:W-:Y:S03]  /*edf0*/  IMAD.X R135, R3, 0x1, R132, P4 ;  /* 0x0000000103877824 */ /* 0x000fe600020e0684 */
        /* <DEDUP_REMOVED lines=32> */
.L_x_585:
[----:B--2---:R-:W-:Y:S01]  /*f000*/  FMNMX3.FTZ R2, R0, R6, R7, !PT ;  /* 0x0000000600027276 */ /* 0x004fe20007810007 */
[----:B------:R-:W-:Y:S01]  /*f010*/  LDSM.16.MT88.4 R140, [R196+0xc000] ;  /* 0x00c00000c48c783b */ /* 0x000fe20000004200 */
[----:B------:R-:W-:Y:S02]  /*f020*/  FMNMX3.FTZ R3, R133, R4, R5, !PT ;  /* 0x0000000485037276 */ /* 0x000fe40007810005 */
[----:B------:R-:W-:Y:S02]  /*f030*/  FMNMX3.FTZ R2, R2, R10, R11, !PT ;  /* 0x0000000a02027276 */ /* 0x000fe4000781000b */
[----:B------:R-:W-:Y:S02]  /*f040*/  FMNMX3.FTZ R3, R3, R8, R9, !PT ;  /* 0x0000000803037276 */ /* 0x000fe40007810009 */
[----:B------:R-:W-:Y:S01]  /*f050*/  FMNMX3.FTZ R2, R2, R14, R15, !PT ;  /* 0x0000000e02027276 */ /* 0x000fe2000781000f */
        /* <DEDUP_REMOVED lines=29> */
[----:B------:R-:W-:Y:S01]  /*f230*/  IADD3 R211, PT, PT, R211, -0x1, RZ ;  /* 0xffffffffd3d37810 */ /* 0x000fe20007ffe0ff */
[----:B------:R-:W-:Y:S01]  /*f240*/  SHFL.BFLY PT, R2, R135, 0x2, 0x1f ;  /* 0x0c401f0087027f89 */ /* 0x000fe200000e0000 */
[----:B------:R-:W-:Y:S07]  /*f250*/  IADD3 R212, PT, PT, R212, -0x80, RZ ;  /* 0xffffff80d4d47810 */ /* 0x000fee0007ffe0ff */
[----:B------:R-:W1:Y:S02]  /*f260*/  SHFL.BFLY PT, R3, R138, 0x2, 0x1f ;  /* 0x0c401f008a037f89 */ /* 0x000e6400000e0000 */
[----:B-1----:R-:W-:Y:S02]  /*f270*/  FMNMX.FTZ R137, R138, R3, !PT ;  /* 0x000000038a897209 */ /* 0x002fe40007810000 */
[----:B------:R-:W-:Y:S04]  /*f280*/  FMNMX.FTZ R136, R135, R2, !PT ;  /* 0x0000000287887209 */ /* 0x000fe80007810000 */
[----:B------:R-:W1:Y:S08]  /*f290*/  SHFL.BFLY PT, R132, R137, 0x1, 0x1f ;  /* 0x0c201f0089847f89 */ /* 0x000e7000000e0000 */
[----:B------:R-:W2:Y:S01]  /*f2a0*/  SHFL.BFLY PT, R3, R136, 0x1, 0x1f ;  /* 0x0c201f0088037f89 */ /* 0x000ea200000e0000 */
[----:B-1----:R-:W-:Y:S02]  /*f2b0*/  FMNMX.FTZ R132, R137, R132, !PT ;  /* 0x0000008489847209 */ /* 0x002fe40007810000 */
[----:B--2---:R-:W-:Y:S03]  /*f2c0*/  FMNMX.FTZ R3, R136, R3, !PT ;  /* 0x0000000388037209 */ /* 0x004fe60007810000 */
[C---:B------:R-:W-:Y:S02]  /*f2d0*/  FMUL.FTZ R166, R132.reuse, UR4 ;  /* 0x0000000484a67c20 */ /* 0x040fe40008410000 */
[----:B------:R-:W1:Y:S01]  /*f2e0*/  LDSM.16.MT88.4 R136, [R197+0xc000] ;  /* 0x00c00000c588783b */ /* 0x000e620000004200 */
[C---:B------:R-:W-:Y:S01]  /*f2f0*/  FSETP.NEU.FTZ.AND P2, PT, R132.reuse, -INF , PT ;  /* 0xff8000008400780b */ /* 0x040fe20003f5d000 */
[----:B------:R-:W-:Y:S01]  /*f300*/  FADD.FTZ R134, -R132, R133 ;  /* 0x0000008584867221 */ /* 0x000fe20000010100 */
[C---:B------:R-:W-:Y:S01]  /*f310*/  FMUL.FTZ R164, R3.reuse, UR4 ;  /* 0x0000000403a47c20 */ /* 0x040fe20008410000 */
[C---:B------:R-:W-:Y:S01]  /*f320*/  FSETP.NEU.FTZ.AND P1, PT, R3.reuse, -INF , PT ;  /* 0xff8000000300780b */ /* 0x040fe20003f3d000 */
[----:B------:R-:W-:Y:S01]  /*f330*/  FADD.FTZ R133, -R3, R0 ;  /* 0x0000000003857221 */ /* 0x000fe20000010100 */
[----:B------:R-:W-:Y:S01]  /*f340*/  FSEL R166, R166, RZ, P2 ;  /* 0x000000ffa6a67208 */ /* 0x000fe20001000000 */
[----:B------:R-:W-:Y:S01]  /*f350*/  FMUL.FTZ R2, R134, UR4 ;  /* 0x0000000486027c20 */ /* 0x000fe20008410000 */
[----:B------:R-:W-:Y:S01]  /*f360*/  FSEL R164, R164, RZ, P1 ;  /* 0x000000ffa4a47208 */ /* 0x000fe20000800000 */
[----:B------:R-:W-:Y:S01]  /*f370*/  FMUL.FTZ R0, R133, UR4 ;  /* 0x0000000485007c20 */ /* 0x000fe20008410000 */
[----:B------:R-:W-:Y:S01]  /*f380*/  ISETP.NE.AND P1, PT, R211, RZ, PT ;  /* 0x000000ffd300720c */ /* 0x000fe20003f25270 */
[--C-:B------:R-:W-:Y:S01]  /*f390*/  FFMA.FTZ R135, R4, UR4, -R166.reuse ;  /* 0x0000000404877c23 */ /* 0x100fe200080108a6 */
[----:B------:R-:W-:Y:S01]  /*f3a0*/  FFMA.FTZ R160, R5, UR4, -R166 ;  /* 0x0000000405a07c23 */ /* 0x000fe200080108a6 */
[--C-:B------:R-:W-:Y:S01]  /*f3b0*/  FFMA.FTZ R165, R6, UR4, -R164.reuse ;  /* 0x0000000406a57c23 */ /* 0x100fe200080108a4 */
[----:B------:R-:W-:Y:S01]  /*f3c0*/  FFMA.FTZ R7, R7, UR4, -R164 ;  /* 0x0000000407077c23 */ /* 0x000fe200080108a4 */
[--C-:B------:R-:W-:Y:S01]  /*f3d0*/  FFMA.FTZ R134, R8, UR4, -R166.reuse ;  /* 0x0000000408867c23 */ /* 0x100fe200080108a6 */
[----:B------:R-:W-:Y:S01]  /*f3e0*/  FFMA.FTZ R161, R9, UR4, -R166 ;  /* 0x0000000409a17c23 */ /* 0x000fe200080108a6 */
[--C-:B------:R-:W-:Y:S01]  /*f3f0*/  FFMA.FTZ R163, R10, UR4, -R164.reuse ;  /* 0x000000040aa37c23 */ /* 0x100fe200080108a4 */
[--C-:B------:R-:W-:Y:S01]  /*f400*/  FFMA.FTZ R162, R11, UR4, -R164.reuse ;  /* 0x000000040ba27c23 */ /* 0x100fe200080108a4 */
[----:B------:R-:W2:Y:S01]  /*f410*/  MUFU.EX2 R2, R2 ;  /* 0x0000000200027308 */ /* 0x000ea20000000800 */
[----:B------:R-:W-:Y:S01]  /*f420*/  MOV R6, R216 ;  /* 0x000000d800067202 */ /* 0x000fe20000000f00 */
[--C-:B------:R-:W-:Y:S01]  /*f430*/  FFMA.FTZ R177, R26, UR4, -R164.reuse ;  /* 0x000000041ab17c23 */ /* 0x100fe200080108a4 */
[----:B------:R-:W-:Y:S07]  /*f440*/  @P0 IADD3 R6, PT, PT, R217, -0x40, RZ ;  /* 0xffffffc0d9060810 */ /* 0x000fee0007ffe0ff */
[----:B------:R-:W3:Y:S01]  /*f450*/  MUFU.EX2 R0, R0 ;  /* 0x0000000000007308 */ /* 0x000ee20000000800 */
[----:B------:R-:W-:Y:S01]  /*f460*/  FFMA.FTZ R178, R27, UR4, -R164 ;  /* 0x000000041bb27c23 */ /* 0x000fe200080108a4 */
[--C-:B------:R-:W-:Y:S01]  /*f470*/  FFMA.FTZ R167, R12, UR4, -R166.reuse ;  /* 0x000000040ca77c23 */ /* 0x100fe200080108a6 */
[----:B------:R-:W-:Y:S07]  /*f480*/  IADD3 R203, PT, PT, R203, R6, RZ ;  /* 0x00000006cbcb7210 */ /* 0x000fee0007ffe0ff */
[----:B------:R-:W-:Y:S01]  /*f490*/  MUFU.EX2 R135, R135 ;  /* 0x0000008700877308 */ /* 0x000fe20000000800 */
[----:B------:R-:W4:Y:S01]  /*f4a0*/  LDSM.16.MT88.4 R144, [R6] ;  /* 0x000000000690783b */ /* 0x000f220000004200 */
[----:B------:R-:W-:Y:S01]  /*f4b0*/  FFMA.FTZ R170, R13, UR4, -R166 ;  /* 0x000000040daa7c23 */ /* 0x000fe200080108a6 */
[--C-:B------:R-:W-:Y:S07]  /*f4c0*/  FFMA.FTZ R173, R14, UR4, -R164.reuse ;  /* 0x000000040ead7c23 */ /* 0x100fee00080108a4 */
[----:B------:R-:W5:Y:S01]  /*f4d0*/  MUFU.EX2 R160, R160 ;  /* 0x000000a000a07308 */ /* 0x000f620000000800 */
[----:B------:R-:W-:Y:S01]  /*f4e0*/  FFMA.FTZ R168, R15, UR4, -R164 ;  /* 0x000000040fa87c23 */ /* 0x000fe200080108a4 */
[C---:B--2---:R-:W-:Y:S01]  /*f4f0*/  FMUL.FTZ R8, R2.reuse, R128 ;  /* 0x0000008002087220 */ /* 0x044fe20000410000 */
[C---:B------:R-:W-:Y:S07]  /*f500*/  FMUL.FTZ R9, R2.reuse, R129 ;  /* 0x0000008102097220 */ /* 0x040fee0000410000 */
[----:B------:R-:W-:Y:S01]  /*f510*/  MUFU.EX2 R165, R165 ;  /* 0x000000a500a57308 */ /* 0x000fe20000000800 */
[----:B------:R-:W-:Y:S01]  /*f520*/  FMUL.FTZ R68, R2, R68 ;  /* 0x0000004402447220 */ /* 0x000fe20000410000 */
[C---:B---3--:R-:W-:Y:S01]  /*f530*/  FMUL.FTZ R10, R0.reuse, R130 ;  /* 0x00000082000a7220 */ /* 0x048fe20000410000 */
[----:B------:R-:W-:Y:S07]  /*f540*/  FMUL.FTZ R11, R0, R131 ;  /* 0x00000083000b7220 */ /* 0x000fee0000410000 */
[----:B------:R-:W2:Y:S01]  /*f550*/  MUFU.EX2 R7, R7 ;  /* 0x0000000700077308 */ /* 0x000ea20000000800 */
[----:B------:R-:W-:Y:S01]  /*f560*/  FMUL.FTZ R69, R2, R69 ;  /* 0x0000004502457220 */ /* 0x000fe20000410000 */
[C---:B------:R-:W-:Y:S01]  /*f570*/  FMUL.FTZ R70, R0.reuse, R70 ;  /* 0x0000004600467220 */ /* 0x040fe20000410000 */
[----:B------:R-:W-:Y:S07]  /*f580*/  FMUL.FTZ R71, R0, R71 ;  /* 0x0000004700477220 */ /* 0x000fee0000410000 */
[----:B------:R-:W-:Y:S01]  /*f590*/  MUFU.EX2 R134, R134 ;  /* 0x0000008600867308 */ /* 0x000fe20000000800 */
[----:B------:R-:W-:Y:S01]  /*f5a0*/  FMUL.FTZ R72, R2, R72 ;  /* 0x0000004802487220 */ /* 0x000fe20000410000 */
[----:B-----5:R-:W-:Y:S01]  /*f5b0*/  F2FP.F16.F32.PACK_AB R128, R160, R135 ;  /* 0x00000087a080723e */ /* 0x020fe200000000ff */
[----:B------:R-:W-:Y:S07]  /*f5c0*/  FMUL.FTZ R73, R2, R73 ;  /* 0x0000004902497220 */ /* 0x000fee0000410000 */
[----:B------:R-:W3:Y:S01]  /*f5d0*/  MUFU.EX2 R161, R161 ;  /* 0x000000a100a17308 */ /* 0x000ee20000000800 */
[C---:B------:R-:W-:Y:S01]  /*f5e0*/  FMUL.FTZ R74, R0.reuse, R74 ;  /* 0x0000004a004a7220 */ /* 0x040fe20000410000 */
[----:B------:R-:W-:Y:S01]  /*f5f0*/  FMUL.FTZ R75, R0, R75 ;  /* 0x0000004b004b7220 */ /* 0x000fe20000410000 */
[C---:B------:R-:W-:Y:S07]  /*f600*/  FMUL.FTZ R76, R2.reuse, R76 ;  /* 0x0000004c024c7220 */ /* 0x040fee0000410000 */
[----:B------:R-:W-:Y:S01]  /*f610*/  MUFU.EX2 R163, R163 ;  /* 0x000000a300a37308 */ /* 0x000fe20000000800 */
[----:B------:R-:W-:Y:S01]  /*f620*/  FMUL.FTZ R77, R2, R77 ;  /* 0x0000004d024d7220 */ /* 0x000fe20000410000 */
[----:B--2---:R-:W-:Y:S01]  /*f630*/  F2FP.F16.F32.PACK_AB R129, R7, R165 ;  /* 0x000000a50781723e */ /* 0x004fe200000000ff */
[C---:B------:R-:W-:Y:S07]  /*f640*/  FMUL.FTZ R78, R0.reuse, R78 ;  /* 0x0000004e004e7220 */ /* 0x040fee0000410000 */
[----:B------:R-:W2:Y:S01]  /*f650*/  MUFU.EX2 R162, R162 ;  /* 0x000000a200a27308 */ /* 0x000ea20000000800 */
[----:B------:R-:W-:Y:S01]  /*f660*/  FMUL.FTZ R79, R0, R79 ;  /* 0x0000004f004f7220 */ /* 0x000fe20000410000 */
[C---:B------:R-:W-:Y:S01]  /*f670*/  FMUL.FTZ R80, R2.reuse, R80 ;  /* 0x0000005002507220 */ /* 0x040fe20000410000 */
[----:B------:R-:W-:Y:S01]  /*f680*/  FMUL.FTZ R81, R2, R81 ;  /* 0x0000005102517220 */ /* 0x000fe20000410000 */
[C---:B------:R-:W-:Y:S01]  /*f690*/  FMUL.FTZ R82, R0.reuse, R82 ;  /* 0x0000005200527220 */ /* 0x040fe20000410000 */
[----:B------:R-:W-:Y:S01]  /*f6a0*/  FMUL.FTZ R83, R0, R83 ;  /* 0x0000005300537220 */ /* 0x000fe20000410000 */
[----:B---3--:R-:W-:Y:S01]  /*f6b0*/  F2FP.F16.F32.PACK_AB R130, R161, R134 ;  /* 0x00000086a182723e */ /* 0x008fe200000000ff */
[C---:B------:R-:W-:Y:S01]  /*f6c0*/  FMUL.FTZ R84, R2.reuse, R84 ;  /* 0x0000005402547220 */ /* 0x040fe20000410000 */
[----:B------:R-:W-:Y:S01]  /*f6d0*/  FMUL.FTZ R85, R2, R85 ;  /* 0x0000005502557220 */ /* 0x000fe20000410000 */
[C---:B------:R-:W-:Y:S01]  /*f6e0*/  FMUL.FTZ R86, R0.reuse, R86 ;  /* 0x0000005600567220 */ /* 0x040fe20000410000 */
[----:B------:R-:W-:Y:S01]  /*f6f0*/  FMUL.FTZ R87, R0, R87 ;  /* 0x0000005700577220 */ /* 0x000fe20000410000 */
[----:B------:R-:W-:Y:S01]  /*f700*/  LDSM.16.MT88.4 R148, [R203+0x800] ;  /* 0x00080000cb94783b */ /* 0x000fe20000004200 */
[C---:B------:R-:W-:Y:S01]  /*f710*/  FMUL.FTZ R12, R2.reuse, R124 ;  /* 0x0000007c020c7220 */ /* 0x040fe20000410000 */
[----:B------:R-:W-:Y:S01]  /*f720*/  FMUL.FTZ R13, R2, R125 ;  /* 0x0000007d020d7220 */ /* 0x000fe20000410000 */
[----:B--2---:R-:W-:Y:S01]  /*f730*/  F2FP.F16.F32.PACK_AB R131, R162, R163 ;  /* 0x000000a3a283723e */ /* 0x004fe200000000ff */
[C---:B------:R-:W-:Y:S01]  /*f740*/  FMUL.FTZ R14, R0.reuse, R126 ;  /* 0x0000007e000e7220 */ /* 0x040fe20000410000 */
[----:B------:R-:W-:Y:S01]  /*f750*/  FMUL.FTZ R15, R0, R127 ;  /* 0x0000007f000f7220 */ /* 0x000fe20000410000 */
[C---:B------:R-:W-:Y:S01]  /*f760*/  FMUL.FTZ R88, R2.reuse, R88 ;  /* 0x0000005802587220 */ /* 0x040fe20000410000 */
[----:B------:R-:W-:Y:S01]  /*f770*/  FMUL.FTZ R89, R2, R89 ;  /* 0x0000005902597220 */ /* 0x000fe20000410000 */
[----:B------:R-:W-:Y:S01]  /*f780*/  LDSM.16.MT88.4 R124, [R6+0x800] ;  /* 0x00080000067c783b */ /* 0x000fe20000004200 */
[C---:B------:R-:W-:Y:S01]  /*f790*/  FMUL.FTZ R90, R0.reuse, R90 ;  /* 0x0000005a005a7220 */ /* 0x040fe20000410000 */
[C---:B-1----:R-:W-:Y:S01]  /*f7a0*/  HMMA.16816.F32 R8, R128.reuse, R136, R8 ;  /* 0x000000888008723c */ /* 0x042fe20000001808 */
[----:B------:R-:W-:Y:S04]  /*f7b0*/  MUFU.EX2 R167, R167 ;  /* 0x000000a700a77308 */ /* 0x000fe80000000800 */
[----:B------:R-:W-:Y:S01]  /*f7c0*/  FMUL.FTZ R91, R0, R91 ;  /* 0x0000005b005b7220 */ /* 0x000fe20000410000 */
[C---:B------:R-:W-:Y:S01]  /*f7d0*/  FMUL.FTZ R92, R2.reuse, R92 ;  /* 0x0000005c025c7220 */ /* 0x040fe20000410000 */
[----:B------:R-:W-:Y:S01]  /*f7e0*/  FMUL.FTZ R93, R2, R93 ;  /* 0x0000005d025d7220 */ /* 0x000fe20000410000 */
[C---:B------:R-:W-:Y:S01]  /*f7f0*/  HMMA.16816.F32 R68, R128.reuse, R138, R68 ;  /* 0x0000008a8044723c */ /* 0x040fe20000001844 */
[----:B------:R-:W1:Y:S02]  /*f800*/  LDSM.16.MT88.4 R136, [R203] ;  /* 0x00000000cb88783b */ /* 0x000e640000004200 */
[----:B------:R-:W2:Y:S01]  /*f810*/  MUFU.EX2 R170, R170 ;  /* 0x000000aa00aa7308 */ /* 0x000ea20000000800 */
[C---:B------:R-:W-:Y:S01]  /*f820*/  FMUL.FTZ R94, R0.reuse, R94 ;  /* 0x0000005e005e7220 */ /* 0x040fe20000410000 */
[----:B------:R-:W-:Y:S01]  /*f830*/  FMUL.FTZ R95, R0, R95 ;  /* 0x0000005f005f7220 */ /* 0x000fe20000410000 */
[C---:B------:R-:W-:Y:S01]  /*f840*/  FMUL.FTZ R96, R2.reuse, R96 ;  /* 0x0000006002607220 */ /* 0x040fe20000410000 */
[----:B------:R-:W-:Y:S01]  /*f850*/  FMUL.FTZ R97, R2, R97 ;  /* 0x0000006102617220 */ /* 0x000fe20000410000 */
[C---:B------:R-:W-:Y:S01]  /*f860*/  FMUL.FTZ R98, R0.reuse, R98 ;  /* 0x0000006200627220 */ /* 0x040fe20000410000 */
[C---:B------:R-:W-:Y:S04]  /*f870*/  HMMA.16816.F32 R72, R128.reuse, R140, R72 ;  /* 0x0000008c8048723c */ /* 0x040fe80000001848 */
[----:B------:R-:W-:Y:S01]  /*f880*/  MUFU.EX2 R173, R173 ;  /* 0x000000ad00ad7308 */ /* 0x000fe20000000800 */
[----:B------:R-:W-:Y:S01]  /*f890*/  FMUL.FTZ R99, R0, R99 ;  /* 0x0000006300637220 */ /* 0x000fe20000410000 */
[C---:B------:R-:W-:Y:S01]  /*f8a0*/  FMUL.FTZ R100, R2.reuse, R100 ;  /* 0x0000006402647220 */ /* 0x040fe20000410000 */
[----:B------:R-:W-:Y:S01]  /*f8b0*/  FMUL.FTZ R101, R2, R101 ;  /* 0x0000006502657220 */ /* 0x000fe20000410000 */
[C---:B------:R-:W-:Y:S01]  /*f8c0*/  FMUL.FTZ R102, R0.reuse, R102 ;  /* 0x0000006600667220 */ /* 0x040fe20000410000 */
[----:B------:R-:W-:Y:S01]  /*f8d0*/  FMUL.FTZ R103, R0, R103 ;  /* 0x0000006700677220 */ /* 0x000fe20000410000 */
[C---:B------:R-:W-:Y:S01]  /*f8e0*/  HMMA.16816.F32 R76, R128.reuse, R142, R76 ;  /* 0x0000008e804c723c */ /* 0x040fe2000000184c */
[----:B------:R-:W3:Y:S03]  /*f8f0*/  LDSM.16.MT88.4 R140, [R197+0x10000] ;  /* 0x01000000c58c783b */ /* 0x000ee60000004200 */
[----:B------:R-:W5:Y:S01]  /*f900*/  MUFU.EX2 R168, R168 ;  /* 0x000000a800a87308 */ /* 0x000f620000000800 */
[C---:B------:R-:W-:Y:S01]  /*f910*/  FMUL.FTZ R104, R2.reuse, R104 ;  /* 0x0000006802687220 */ /* 0x040fe20000410000 */
[----:B------:R-:W-:Y:S01]  /*f920*/  FMUL.FTZ R105, R2, R105 ;  /* 0x0000006902697220 */ /* 0x000fe20000410000 */
[C---:B------:R-:W-:Y:S01]  /*f930*/  FMUL.FTZ R106, R0.reuse, R106 ;  /* 0x0000006a006a7220 */ /* 0x040fe20000410000 */
[----:B------:R-:W-:Y:S01]  /*f940*/  FMUL.FTZ R107, R0, R107 ;  /* 0x0000006b006b7220 */ /* 0x000fe20000410000 */
[C---:B------:R-:W-:Y:S01]  /*f950*/  FMUL.FTZ R108, R2.reuse, R108 ;  /* 0x0000006c026c7220 */ /* 0x040fe20000410000 */
[C---:B----4-:R-:W-:Y:S04]  /*f960*/  HMMA.16816.F32 R80, R128.reuse, R144, R80 ;  /* 0x000000908050723c */ /* 0x050fe80000001850 */
[----:B------:R-:W-:Y:S01]  /*f970*/  MUFU.EX2 R177, R177 ;  /* 0x000000b100b17308 */ /* 0x000fe20000000800 */
[----:B------:R-:W-:Y:S01]  /*f980*/  FMUL.FTZ R109, R2, R109 ;  /* 0x0000006d026d7220 */ /* 0x000fe20000410000 */
[C---:B------:R-:W-:Y:S01]  /*f990*/  FMUL.FTZ R110, R0.reuse, R110 ;  /* 0x0000006e006e7220 */ /* 0x040fe20000410000 */
[----:B------:R-:W-:Y:S01]  /*f9a0*/  FMUL.FTZ R111, R0, R111 ;  /* 0x0000006f006f7220 */ /* 0x000fe20000410000 */
[C---:B------:R-:W-:Y:S01]  /*f9b0*/  FMUL.FTZ R112, R2.reuse, R112 ;  /* 0x0000007002707220 */ /* 0x040fe20000410000 */
[----:B------:R-:W-:Y:S01]  /*f9c0*/  FMUL.FTZ R113, R2, R113 ;  /* 0x0000007102717220 */ /* 0x000fe20000410000 */
[C---:B------:R-:W-:Y:S01]  /*f9d0*/  HMMA.16816.F32 R84, R128.reuse, R146, R84 ;  /* 0x000000928054723c */ /* 0x040fe20000001854 */
[----:B------:R-:W4:Y:S03]  /*f9e0*/  LDSM.16.MT88.4 R144, [R196+0x10000] ;  /* 0x01000000c490783b */ /* 0x000f260000004200 */
[----:B------:R-:W-:Y:S01]  /*f9f0*/  MUFU.EX2 R178, R178 ;  /* 0x000000b200b27308 */ /* 0x000fe20000000800 */
[C---:B------:R-:W-:Y:S01]  /*fa00*/  FMUL.FTZ R114, R0.reuse, R114 ;  /* 0x0000007200727220 */ /* 0x040fe20000410000 */
[----:B------:R-:W-:Y:S01]  /*fa10*/  FMUL.FTZ R115, R0, R115 ;  /* 0x0000007300737220 */ /* 0x000fe20000410000 */
[C---:B------:R-:W-:Y:S01]  /*fa20*/  FMUL.FTZ R116, R2.reuse, R116 ;  /* 0x0000007402747220 */ /* 0x040fe20000410000 */
[----:B------:R-:W-:Y:S01]  /*fa30*/  FMUL.FTZ R117, R2, R117 ;  /* 0x0000007502757220 */ /* 0x000fe20000410000 */
[C---:B------:R-:W-:Y:S01]  /*fa40*/  FMUL.FTZ R118, R0.reuse, R118 ;  /* 0x0000007600767220 */ /* 0x040fe20000410000 */
[----:B------:R-:W-:Y:S01]  /*fa50*/  FMUL.FTZ R119, R0, R119 ;  /* 0x0000007700777220 */ /* 0x000fe20000410000 */
[C---:B-1----:R-:W-:Y:S03]  /*fa60*/  HMMA.16816.F32 R88, R128.reuse, R136, R88 ;  /* 0x000000888058723c */ /* 0x042fe60000001858 */
[--C-:B------:R-:W-:Y:S01]  /*fa70*/  FFMA.FTZ R169, R16, UR4, -R166.reuse ;  /* 0x0000000410a97c23 */ /* 0x100fe200080108a6 */
[----:B------:R-:W-:Y:S01]  /*fa80*/  FMUL.FTZ R16, R2, R120 ;  /* 0x0000007802107220 */ /* 0x000fe20000410000 */
[----:B--2---:R-:W-:Y:S01]  /*fa90*/  F2FP.F16.F32.PACK_AB R120, R170, R167 ;  /* 0x000000a7aa78723e */ /* 0x004fe200000000ff */
[----:B------:R-:W-:Y:S01]  /*faa0*/  FFMA.FTZ R172, R17, UR4, -R166 ;  /* 0x0000000411ac7c23 */ /* 0x000fe200080108a6 */
[----:B------:R-:W-:Y:S01]  /*fab0*/  FMUL.FTZ R17, R2, R121 ;  /* 0x0000007902117220 */ /* 0x000fe20000410000 */
[C---:B------:R-:W-:Y:S01]  /*fac0*/  HMMA.16816.F32 R92, R128.reuse, R138, R92 ;  /* 0x0000008a805c723c */ /* 0x040fe2000000185c */
[----:B------:R-:W1:Y:S01]  /*fad0*/  LDSM.16.MT88.4 R136, [R6+0x4000] ;  /* 0x004000000688783b */ /* 0x000e620000004200 */
[----:B------:R-:W-:Y:S01]  /*fae0*/  MUFU.EX2 R169, R169 ;  /* 0x000000a900a97308 */ /* 0x000fe20000000800 */
[----:B-----5:R-:W-:Y:S01]  /*faf0*/  F2FP.F16.F32.PACK_AB R121, R168, R173 ;  /* 0x000000ada879723e */ /* 0x020fe200000000ff */
[--C-:B------:R-:W-:Y:S01]  /*fb00*/  FFMA.FTZ R171, R18, UR4, -R164.reuse ;  /* 0x0000000412ab7c23 */ /* 0x100fe200080108a4 */
[C---:B------:R-:W-:Y:S07]  /*fb10*/  FMUL.FTZ R18, R0.reuse, R122 ;  /* 0x0000007a00127220 */ /* 0x040fee0000410000 */
[----:B------:R-:W2:Y:S01]  /*fb20*/  MUFU.EX2 R172, R172 ;  /* 0x000000ac00ac7308 */ /* 0x000ea20000000800 */
[----:B------:R-:W-:Y:S01]  /*fb30*/  FFMA.FTZ R174, R19, UR4, -R164 ;  /* 0x0000000413ae7c23 */ /* 0x000fe200080108a4 */
[C---:B---3--:R-:W-:Y:S08]  /*fb40*/  HMMA.16816.F32 R96, R128.reuse, R140, R96 ;  /* 0x0000008c8060723c */ /* 0x048ff00000001860 */
[----:B------:R-:W-:Y:S01]  /*fb50*/  MUFU.EX2 R171, R171 ;  /* 0x000000ab00ab7308 */ /* 0x000fe20000000800 */
[----:B------:R-:W-:Y:S01]  /*fb60*/  FMUL.FTZ R19, R0, R123 ;  /* 0x0000007b00137220 */ /* 0x000fe20000410000 */
[----:B------:R-:W-:Y:S01]  /*fb70*/  FFMA.FTZ R175, R21, UR4, -R166 ;  /* 0x0000000415af7c23 */ /* 0x000fe200080108a6 */
[----:B------:R-:W-:Y:S07]  /*fb80*/  FFMA.FTZ R176, R22, UR4, -R164 ;  /* 0x0000000416b07c23 */ /* 0x000fee00080108a4 */
[----:B------:R-:W3:Y:S01]  /*fb90*/  MUFU.EX2 R174, R174 ;  /* 0x000000ae00ae7308 */ /* 0x000ee20000000800 */
[--C-:B------:R-:W-:Y:S01]  /*fba0*/  FFMA.FTZ R20, R20, UR4, -R166.reuse ;  /* 0x0000000414147c23 */ /* 0x100fe200080108a6 */
[C---:B------:R-:W-:Y:S01]  /*fbb0*/  HMMA.16816.F32 R100, R128.reuse, R142, R100 ;  /* 0x0000008e8064723c */ /* 0x040fe20000001864 */
[----:B------:R-:W5:Y:S07]  /*fbc0*/  LDSM.16.MT88.4 R140, [R203+0x4000] ;  /* 0x00400000cb8c783b */ /* 0x000f6e0000004200 */
[----:B------:R-:W-:Y:S01]  /*fbd0*/  MUFU.EX2 R175, R175 ;  /* 0x000000af00af7308 */ /* 0x000fe20000000800 */
[----:B------:R-:W-:Y:S01]  /*fbe0*/  FFMA.FTZ R179, R53, UR4, -R166 ;  /* 0x0000000435b37c23 */ /* 0x000fe200080108a6 */
[----:B--2---:R-:W-:Y:S01]  /*fbf0*/  F2FP.F16.F32.PACK_AB R122, R172, R169 ;  /* 0x000000a9ac7a723e */ /* 0x004fe200000000ff */
[----:B------:R-:W-:Y:S07]  /*fc00*/  FFMA.FTZ R53, R55, UR4, -R164 ;  /* 0x0000000437357c23 */ /* 0x000fee00080108a4 */
[----:B------:R-:W-:Y:S01]  /*fc10*/  MUFU.EX2 R176, R176 ;  /* 0x000000b000b07308 */ /* 0x000fe20000000800 */
[--C-:B------:R-:W-:Y:S01]  /*fc20*/  FFMA.FTZ R55, R56, UR4, -R166.reuse ;  /* 0x0000000438377c23 */ /* 0x100fe200080108a6 */
[C---:B----4-:R-:W-:Y:S08]  /*fc30*/  HMMA.16816.F32 R104, R128.reuse, R144, R104 ;  /* 0x000000908068723c */ /* 0x050ff00000001868 */
[----:B------:R-:W-:Y:S01]  /*fc40*/  MUFU.EX2 R179, R179 ;  /* 0x000000b300b37308 */ /* 0x000fe20000000800 */
[--C-:B------:R-:W-:Y:S01]  /*fc50*/  FFMA.FTZ R56, R57, UR4, -R166.reuse ;  /* 0x0000000439387c23 */ /* 0x100fe200080108a6 */
[----:B---3--:R-:W-:Y:S01]  /*fc60*/  F2FP.F16.F32.PACK_AB R123, R174, R171 ;  /* 0x000000abae7b723e */ /* 0x008fe200000000ff */
[----:B------:R-:W-:Y:S07]  /*fc70*/  FFMA.FTZ R52, R52, UR4, -R166 ;  /* 0x0000000434347c23 */ /* 0x000fee00080108a6 */
[----:B------:R-:W-:Y:S01]  /*fc80*/  MUFU.EX2 R53, R53 ;  /* 0x0000003500357308 */ /* 0x000fe20000000800 */
[--C-:B------:R-:W-:Y:S01]  /*fc90*/  FFMA.FTZ R54, R54, UR4, -R164.reuse ;  /* 0x0000000436367c23 */ /* 0x100fe200080108a4 */
[C---:B------:R-:W-:Y:S01]  /*fca0*/  HMMA.16816.F32 R108, R128.reuse, R146, R108 ;  /* 0x00000092806c723c */ /* 0x040fe2000000186c */
[----:B------:R-:W-:Y:S07]  /*fcb0*/  LDSM.16.MT88.4 R144, [R196+0xc800] ;  /* 0x00c80000c490783b */ /* 0x000fee0000004200 */
[----:B------:R-:W-:Y:S01]  /*fcc0*/  MUFU.EX2 R55, R55 ;  /* 0x0000003700377308 */ /* 0x000fe20000000800 */
[--C-:B------:R-:W-:Y:S01]  /*fcd0*/  FFMA.FTZ R58, R58, UR4, -R164.reuse ;  /* 0x000000043a3a7c23 */ /* 0x100fe200080108a4 */
[----:B------:R-:W-:Y:S01]  /*fce0*/  FFMA.FTZ R57, R59, UR4, -R164 ;  /* 0x000000043b397c23 */ /* 0x000fe200080108a4 */
[----:B------:R-:W-:Y:S07]  /*fcf0*/  FFMA.FTZ R135, R2, R223, R135 ;  /* 0x000000df02877223 */ /* 0x000fee0000010087 */
[----:B------:R-:W-:Y:S01]  /*fd00*/  MUFU.EX2 R52, R52 ;  /* 0x0000003400347308 */ /* 0x000fe20000000800 */
[----:B------:R-:W-:Y:S01]  /*fd10*/  MOV R133, R132 ;  /* 0x0000008400857202 */ /* 0x000fe20000000f00 */
[----:B------:R-:W-:Y:S01]  /*fd20*/  FFMA.FTZ R165, R0, R221, R165 ;  /* 0x000000dd00a57223 */ /* 0x000fe200000100a5 */
[C---:B-1----:R-:W-:Y:S07]  /*fd30*/  HMMA.16816.F32 R112, R128.reuse, R136, R112 ;  /* 0x000000888070723c */ /* 0x042fee0000001870 */
[----:B------:R-:W-:Y:S01]  /*fd40*/  MUFU.EX2 R54, R54 ;  /* 0x0000003600367308 */ /* 0x000fe20000000800 */
[----:B------:R-:W-:Y:S01]  /*fd50*/  FADD.FTZ R135, R160, R135 ;  /* 0x00000087a0877221 */ /* 0x000fe20000010000 */
[----:B------:R-:W-:Y:S08]  /*fd60*/  FADD.FTZ R0, R7, R165 ;  /* 0x000000a507007221 */ /* 0x000ff00000010000 */
[----:B------:R-:W-:Y:S01]  /*fd70*/  MUFU.EX2 R56, R56 ;  /* 0x0000003800387308 */ /* 0x000fe20000000800 */
[----:B------:R-:W-:Y:S01]  /*fd80*/  FADD.FTZ R134, R134, R135 ;  /* 0x0000008786867221 */ /* 0x000fe20000010000 */
[C---:B------:R-:W-:Y:S01]  /*fd90*/  HMMA.16816.F32 R116, R128.reuse, R138, R116 ;  /* 0x0000008a8074723c */ /* 0x040fe20000001874 */
[----:B------:R-:W1:Y:S07]  /*fda0*/  LDSM.16.MT88.4 R136, [R197+0xc800] ;  /* 0x00c80000c588783b */ /* 0x000e6e0000004200 */
[----:B------:R-:W-:Y:S01]  /*fdb0*/  MUFU.EX2 R58, R58 ;  /* 0x0000003a003a7308 */ /* 0x000fe20000000800 */
[----:B------:R-:W-:Y:S01]  /*fdc0*/  FADD.FTZ R163, R163, R0 ;  /* 0x00000000a3a37221 */ /* 0x000fe20000010000 */
[----:B------:R-:W-:Y:S08]  /*fdd0*/  FADD.FTZ R0, R161, R134 ;  /* 0x00000086a1007221 */ /* 0x000ff00000010000 */
[----:B------:R-:W-:Y:S01]  /*fde0*/  MUFU.EX2 R57, R57 ;  /* 0x0000003900397308 */ /* 0x000fe20000000800 */
[----:B------:R-:W-:Y:S01]  /*fdf0*/  FADD.FTZ R162, R162, R163 ;  /* 0x000000a3a2a27221 */ /* 0x000fe20000010000 */
[C---:B-----5:R-:W-:Y:S03]  /*fe00*/  HMMA.16816.F32 R12, R128.reuse, R140, R12 ;  /* 0x0000008c800c723c */ /* 0x060fe6000000180c */
[----:B------:R-:W-:Y:S01]  /*fe10*/  FADD.FTZ R167, R167, R0 ;  /* 0x00000000a7a77221 */ /* 0x000fe20000010000 */
[----:B------:R-:W-:Y:S03]  /*fe20*/  FADD.FTZ R173, R173, R162 ;  /* 0x000000a2adad7221 */ /* 0x000fe60000010000 */
[----:B------:R-:W-:Y:S01]  /*fe30*/  FADD.FTZ R170, R170, R167 ;  /* 0x000000a7aaaa7221 */ /* 0x000fe20000010000 */
[----:B------:R-:W-:Y:S01]  /*fe40*/  HMMA.16816.F32 R16, R128, R142, R16 ;  /* 0x0000008e8010723c */ /* 0x000fe20000001810 */
[----:B------:R-:W2:Y:S02]  /*fe50*/  LDSM.16.MT88.4 R128, [R6+0x4800] ;  /* 0x004800000680783b */ /* 0x000ea40000004200 */
[----:B------:R-:W-:Y:S01]  /*fe60*/  FADD.FTZ R168, R168, R173 ;  /* 0x000000ada8a87221 */ /* 0x000fe20000010000 */
[----:B------:R-:W-:Y:S03]  /*fe70*/  FADD.FTZ R7, R169, R170 ;  /* 0x000000aaa9077221 */ /* 0x000fe60000010000 */
[----:B------:R-:W-:Y:S01]  /*fe80*/  FADD.FTZ R171, R171, R168 ;  /* 0x000000a8abab7221 */ /* 0x000fe20000010000 */
[----:B------:R-:W-:Y:S01]  /*fe90*/  FADD.FTZ R7, R172, R7 ;  /* 0x00000007ac077221 */ /* 0x000fe20000010000 */
[----:B------:R-:W-:Y:S02]  /*fea0*/  LDSM.16.MT88.4 R140, [R196+0xd000] ;  /* 0x00d00000c48c783b */ /* 0x000fe40000004200 */
[----:B------:R-:W-:Y:S01]  /*feb0*/  FADD.FTZ R171, R174, R171 ;  /* 0x000000abaeab7221 */ /* 0x000fe20000010000 */
[C---:B-1----:R-:W-:Y:S08]  /*fec0*/  HMMA.16816.F32 R8, R120.reuse, R136, R8 ;  /* 0x000000887808723c */ /* 0x042ff00000001808 */
[C---:B------:R-:W-:Y:S01]  /*fed0*/  HMMA.16816.F32 R68, R120.reuse, R138, R68 ;  /* 0x0000008a7844723c */ /* 0x040fe20000001844 */
[----:B------:R-:W-:Y:S07]  /*fee0*/  LDSM.16.MT88.4 R136, [R197+0xd000] ;  /* 0x00d00000c588783b */ /* 0x000fee0000004200 */
[C---:B------:R-:W-:Y:S08]  /*fef0*/  HMMA.16816.F32 R72, R120.reuse, R144, R72 ;  /* 0x000000907848723c */ /* 0x040ff00000001848 */
[C---:B------:R-:W-:Y:S01]  /*ff00*/  HMMA.16816.F32 R76, R120.reuse, R146, R76 ;  /* 0x00000092784c723c */ /* 0x040fe2000000184c */
[----:B------:R-:W-:Y:S07]  /*ff10*/  LDSM.16.MT88.4 R144, [R6+0x1000] ;  /* 0x001000000690783b */ /* 0x000fee0000004200 */
[C---:B------:R-:W-:Y:S08]  /*ff20*/  HMMA.16816.F32 R80, R120.reuse, R124, R80 ;  /* 0x0000007c7850723c */ /* 0x040ff00000001850 */
[C---:B------:R-:W-:Y:S01]  /*ff30*/  HMMA.16816.F32 R84, R120.reuse, R126, R84 ;  /* 0x0000007e7854723c */ /* 0x040fe20000001854 */
[----:B------:R-:W1:Y:S07]  /*ff40*/  LDSM.16.MT88.4 R124, [R203+0x4800] ;  /* 0x00480000cb7c783b */ /* 0x000e6e0000004200 */
[C---:B------:R-:W-:Y:S08]  /*ff50*/  HMMA.16816.F32 R88, R120.reuse, R148, R88 ;  /* 0x000000947858723c */ /* 0x040ff00000001858 */
[C---:B------:R-:W-:Y:S01]  /*ff60*/  HMMA.16816.F32 R92, R120.reuse, R150, R92 ;  /* 0x00000096785c723c */ /* 0x040fe2000000185c */
[----:B------:R-:W3:Y:S07]  /*ff70*/  LDSM.16.MT88.4 R148, [R203+0x1000] ;  /* 0x00100000cb94783b */ /* 0x000eee0000004200 */
[C---:B------:R-:W-:Y:S08]  /*ff80*/  HMMA.16816.F32 R96, R120.reuse, R152, R96 ;  /* 0x000000987860723c */ /* 0x040ff00000001860 */
[C---:B------:R-:W-:Y:S01]  /*ff90*/  HMMA.16816.F32 R100, R120.reuse, R154, R100 ;  /* 0x0000009a7864723c */ /* 0x040fe20000001864 */
[----:B------:R-:W4:Y:S07]  /*ffa0*/  LDSM.16.MT88.4 R152, [R197+0x11000] ;  /* 0x01100000c598783b */ /* 0x000f2e0000004200 */
[C---:B------:R-:W-:Y:S01]  /*ffb0*/  HMMA.16816.F32 R104, R120.reuse, R156, R104 ;  /* 0x0000009c7868723c */ /* 0x040fe20000001868 */
[----:B------:R-:W5:Y:S02]  /*ffc0*/  MUFU.EX2 R156, R20 ;  /* 0x00000014009c7308 */ /* 0x000f640000000800 */
[----:B------:R-:W-:Y:S01]  /*ffd0*/  FFMA.FTZ R157, R23, UR4, -R164 ;  /* 0x00000004179d7c23 */ /* 0x000fe200080108a4 */
[----:B------:R-:W-:Y:S04]  /*ffe0*/  F2FP.F16.F32.PACK_AB R23, R178, R177 ;  /* 0x000000b1b217723e */ /* 0x000fe800000000ff */
[C---:B------:R-:W-:Y:S03]  /*fff0*/  HMMA.16816.F32 R108, R120.reuse, R158, R108 ;  /* 0x0000009e786c723c */ /* 0x040fe6000000186c */
[----:B------:R-:W1:Y:S01]  /*10000*/  MUFU.EX2 R157, R157 ;  /* 0x0000009d009d7308 */ /* 0x000e620000000800 */
[--C-:B------:R-:W-:Y:S01]  /*10010*/  FFMA.FTZ R158, R24, UR4, -R166.reuse ;  /* 0x00000004189e7c23 */ /* 0x100fe200080108a6 */
[----:B------:R-:W-:Y:S02]  /*10020*/  FFMA.FTZ R159, R25, UR4, -R166 ;  /* 0x00000004199f7c23 */ /* 0x000fe400080108a6 */
[----:B------:R-:W4:Y:S01]  /*10030*/  LDSM.16.MT88.4 R24, [R196+0x11000] ;  /* 0x01100000c418783b */ /* 0x000f220000004200 */
[----:B-----5:R-:W-:Y:S01]  /*10040*/  F2FP.F16.F32.PACK_AB R20, R175, R156 ;  /* 0x0000009caf14723e */ /* 0x020fe200000000ff */
[C---:B--2---:R-:W-:Y:S04]  /*10050*/  HMMA.16816.F32 R112, R120.reuse, R128, R112 ;  /* 0x000000807870723c */ /* 0x044fe80000001870 */
[----:B------:R-:W-:Y:S01]  /*10060*/  MUFU.EX2 R158, R158 ;  /* 0x0000009e009e7308 */ /* 0x000fe20000000800 */
[----:B------:R-:W-:Y:S09]  /*10070*/  FADD.FTZ R156, R156, R7 ;  /* 0x000000079c9c7221 */ /* 0x000ff20000010000 */
[----:B------:R-:W2:Y:S01]  /*10080*/  MUFU.EX2 R159, R159 ;  /* 0x0000009f009f7308 */ /* 0x000ea20000000800 */
[----:B-1----:R-:W-:Y:S01]  /*10090*/  F2FP.F16.F32.PACK_AB R21, R157, R176 ;  /* 0x000000b09d15723e */ /* 0x002fe200000000ff */
[C---:B------:R-:W-:Y:S01]  /*100a0*/  HMMA.16816.F32 R116, R120.reuse, R130, R116 ;  /* 0x000000827874723c */ /* 0x040fe20000001874 */
[----:B------:R-:W-:Y:S02]  /*100b0*/  LDSM.16.MT88.4 R128, [R6+0x1800] ;  /* 0x001800000680783b */ /* 0x000fe40000004200 */
[----:B------:R-:W-:Y:S01]  /*100c0*/  FADD.FTZ R176, R176, R171 ;  /* 0x000000abb0b07221 */ /* 0x000fe20000010000 */
[----:B------:R-:W-:Y:S03]  /*100d0*/  FADD.FTZ R175, R175, R156 ;  /* 0x0000009cafaf7221 */ /* 0x000fe60000010000 */
[----:B------:R-:W-:Y:S01]  /*100e0*/  FADD.FTZ R176, R157, R176 ;  /* 0x000000b09db07221 */ /* 0x000fe20000010000 */
[C---:B------:R-:W-:Y:S03]  /*100f0*/  HMMA.16816.F32 R12, R120.reuse, R124, R12 ;  /* 0x0000007c780c723c */ /* 0x040fe6000000180c */
[----:B--2---:R-:W-:Y:S01]  /*10100*/  F2FP.F16.F32.PACK_AB R22, R159, R158 ;  /* 0x0000009e9f16723e */ /* 0x004fe200000000ff */
[----:B------:R-:W-:Y:S01]  /*10110*/  FADD.FTZ R158, R158, R175 ;  /* 0x000000af9e9e7221 */ /* 0x000fe20000010000 */
[----:B------:R-:W-:Y:S03]  /*10120*/  FADD.FTZ R177, R177, R176 ;  /* 0x000000b0b1b17221 */ /* 0x000fe60000010000 */
[----:B------:R-:W-:Y:S01]  /*10130*/  HMMA.16816.F32 R16, R120, R126, R16 ;  /* 0x0000007e7810723c */ /* 0x000fe20000001810 */
[----:B------:R-:W1:Y:S02]  /*10140*/  LDSM.16.MT88.4 R120, [R6+0x5000] ;  /* 0x005000000678783b */ /* 0x000e640000004200 */
[----:B------:R-:W-:Y:S01]  /*10150*/  FADD.FTZ R159, R159, R158 ;  /* 0x0000009e9f9f7221 */ /* 0x000fe20000010000 */
[----:B------:R-:W-:Y:S04]  /*10160*/  FADD.FTZ R177, R178, R177 ;  /* 0x000000b1b2b17221 */ /* 0x000fe80000010000 */
[C---:B------:R-:W-:Y:S01]  /*10170*/  HMMA.16816.F32 R8, R20.reuse, R136, R8 ;  /* 0x000000881408723c */ /* 0x040fe20000001808 */
[----:B------:R-:W2:Y:S07]  /*10180*/  LDSM.16.MT88.4 R124, [R203+0x5000] ;  /* 0x00500000cb7c783b */ /* 0x000eae0000004200 */
[C---:B------:R-:W-:Y:S01]  /*10190*/  HMMA.16816.F32 R68, R20.reuse, R138, R68 ;  /* 0x0000008a1444723c */ /* 0x040fe20000001844 */
[----:B------:R-:W-:Y:S07]  /*101a0*/  LDSM.16.MT88.4 R136, [R203+0x1800] ;  /* 0x00180000cb88783b */ /* 0x000fee0000004200 */
[C---:B------:R-:W-:Y:S08]  /*101b0*/  HMMA.16816.F32 R72, R20.reuse, R140, R72 ;  /* 0x0000008c1448723c */ /* 0x040ff00000001848 */
[C---:B------:R-:W-:Y:S01]  /*101c0*/  HMMA.16816.F32 R76, R20.reuse, R142, R76 ;  /* 0x0000008e144c723c */ /* 0x040fe2000000184c */
[----:B------:R-:W-:Y:S07]  /*101d0*/  LDSM.16.MT88.4 R140, [R6+0x5800] ;  /* 0x00580000068c783b */ /* 0x000fee0000004200 */
[C---:B------:R-:W-:Y:S03]  /*101e0*/  HMMA.16816.F32 R80, R20.reuse, R144, R80 ;  /* 0x000000901450723c */ /* 0x040fe60000001850 */
[----:B------:R-:W-:Y:S01]  /*101f0*/  FFMA.FTZ R144, R28, UR4, -R166 ;  /* 0x000000041c907c23 */ /* 0x000fe200080108a6 */
[----:B------:R-:W-:Y:S04]  /*10200*/  FFMA.FTZ R145, R31, UR4, -R164 ;  /* 0x000000041f917c23 */ /* 0x000fe800080108a4 */
[C---:B------:R-:W-:Y:S01]  /*10210*/  HMMA.16816.F32 R84, R20.reuse, R146, R84 ;  /* 0x000000921454723c */ /* 0x040fe20000001854 */
[----:B------:R-:W-:Y:S02]  /*10220*/  MUFU.EX2 R144, R144 ;  /* 0x0000009000907308 */ /* 0x000fe40000000800 */
[----:B------:R-:W-:Y:S01]  /*10230*/  FFMA.FTZ R147, R29, UR4, -R166 ;  /* 0x000000041d937c23 */ /* 0x000fe200080108a6 */
[----:B------:R-:W-:Y:S07]  /*10240*/  FFMA.FTZ R146, R30, UR4, -R164 ;  /* 0x000000041e927c23 */ /* 0x000fee00080108a4 */
[----:B------:R-:W-:Y:S01]  /*10250*/  MUFU.EX2 R145, R145 ;  /* 0x0000009100917308 */ /* 0x000fe20000000800 */
[----:B------:R-:W-:Y:S01]  /*10260*/  LDSM.16.MT88.4 R28, [R196+0xd800] ;  /* 0x00d80000c41c783b */ /* 0x000fe20000004200 */
[C---:B---3--:R-:W-:Y:S08]  /*10270*/  HMMA.16816.F32 R88, R20.reuse, R148, R88 ;  /* 0x000000941458723c */ /* 0x048ff00000001858 */
[----:B------:R-:W3:Y:S01]  /*10280*/  MUFU.EX2 R147, R147 ;  /* 0x0000009300937308 */ /* 0x000ee20000000800 */
[--C-:B------:R-:W-:Y:S01]  /*10290*/  FFMA.FTZ R148, R32, UR4, -R166.reuse ;  /* 0x0000000420947c23 */ /* 0x100fe200080108a6 */
[----:B------:R-:W-:Y:S08]  /*102a0*/  FFMA.FTZ R149, R33, UR4, -R166 ;  /* 0x0000000421957c23 */ /* 0x000ff000080108a6 */
[----:B------:R-:W5:Y:S01]  /*102b0*/  MUFU.EX2 R146, R146 ;  /* 0x0000009200927308 */ /* 0x000f620000000800 */
[C---:B------:R-:W-:Y:S09]  /*102c0*/  HMMA.16816.F32 R92, R20.reuse, R150, R92 ;  /* 0x00000096145c723c */ /* 0x040ff2000000185c */
[----:B------:R-:W-:Y:S01]  /*102d0*/  MUFU.EX2 R148, R148 ;  /* 0x0000009400947308 */ /* 0x000fe20000000800 */
[--C-:B------:R-:W-:Y:S01]  /*102e0*/  FFMA.FTZ R150, R34, UR4, -R164.reuse ;  /* 0x0000000422967c23 */ /* 0x100fe200080108a4 */
[--C-:B------:R-:W-:Y:S08]  /*102f0*/  FFMA.FTZ R151, R35, UR4, -R164.reuse ;  /* 0x0000000423977c23 */ /* 0x100ff000080108a4 */
[----:B------:R-:W5:Y:S01]  /*10300*/  MUFU.EX2 R149, R149 ;  /* 0x0000009500957308 */ /* 0x000f620000000800 */
[----:B------:R-:W-:Y:S01]  /*10310*/  LDSM.16.MT88.4 R32, [R197+0x11800] ;  /* 0x01180000c520783b */ /* 0x000fe20000004200 */
[C---:B----4-:R-:W-:Y:S08]  /*10320*/  HMMA.16816.F32 R96, R20.reuse, R152, R96 ;  /* 0x000000981460723c */ /* 0x050ff00000001860 */
[----:B------:R-:W-:Y:S01]  /*10330*/  MUFU.EX2 R150, R150 ;  /* 0x0000009600967308 */ /* 0x000fe20000000800 */
[--C-:B------:R-:W-:Y:S01]  /*10340*/  FFMA.FTZ R152, R38, UR4, -R164.reuse ;  /* 0x0000000426987c23 */ /* 0x100fe200080108a4 */
[--C-:B------:R-:W-:Y:S08]  /*10350*/  FFMA.FTZ R153, R46, UR4, -R164.reuse ;  /* 0x000000042e997c23 */ /* 0x100ff000080108a4 */
[----:B------:R-:W4:Y:S01]  /*10360*/  MUFU.EX2 R151, R151 ;  /* 0x0000009700977308 */ /* 0x000f220000000800 */
[C---:B------:R-:W-:Y:S09]  /*10370*/  HMMA.16816.F32 R100, R20.reuse, R154, R100 ;  /* 0x0000009a1464723c */ /* 0x040ff20000001864 */
[----:B------:R-:W-:Y:S01]  /*10380*/  MUFU.EX2 R152, R152 ;  /* 0x0000009800987308 */ /* 0x000fe20000000800 */
[--C-:B------:R-:W-:Y:S01]  /*10390*/  FFMA.FTZ R154, R50, UR4, -R164.reuse ;  /* 0x00000004329a7c23 */ /* 0x100fe200080108a4 */
[----:B------:R-:W-:Y:S08]  /*103a0*/  FFMA.FTZ R155, R51, UR4, -R164 ;  /* 0x00000004339b7c23 */ /* 0x000ff000080108a4 */
[----:B------:R-:W-:Y:S01]  /*103b0*/  MUFU.EX2 R153, R153 ;  /* 0x0000009900997308 */ /* 0x000fe20000000800 */
[C---:B------:R-:W-:Y:S09]  /*103c0*/  HMMA.16816.F32 R104, R20.reuse, R24, R104 ;  /* 0x000000181468723c */ /* 0x040ff20000001868 */
[----:B------:R-:W-:Y:S10]  /*103d0*/  MUFU.EX2 R154, R154 ;  /* 0x0000009a009a7308 */ /* 0x000ff40000000800 */
[----:B------:R-:W-:Y:S01]  /*103e0*/  MUFU.EX2 R155, R155 ;  /* 0x0000009b009b7308 */ /* 0x000fe20000000800 */
[C---:B------:R-:W-:Y:S01]  /*103f0*/  HMMA.16816.F32 R108, R20.reuse, R26, R108 ;  /* 0x0000001a146c723c */ /* 0x040fe2000000186c */
[----:B------:R-:W4:Y:S07]  /*10400*/  LDSM.16.MT88.4 R24, [R197+0xd800] ;  /* 0x00d80000c518783b */ /* 0x000f2e0000004200 */
[C---:B-1----:R-:W-:Y:S08]  /*10410*/  HMMA.16816.F32 R112, R20.reuse, R120, R112 ;  /* 0x000000781470723c */ /* 0x042ff00000001870 */
[C---:B------:R-:W-:Y:S01]  /*10420*/  HMMA.16816.F32 R116, R20.reuse, R122, R116 ;  /* 0x0000007a1474723c */ /* 0x040fe20000001874 */
[----:B------:R-:W1:Y:S07]  /*10430*/  LDSM.16.MT88.4 R120, [R196+0x11800] ;  /* 0x01180000c478783b */ /* 0x000e6e0000004200 */
[C---:B--2---:R-:W-:Y:S08]  /*10440*/  HMMA.16816.F32 R12, R20.reuse, R124, R12 ;  /* 0x0000007c140c723c */ /* 0x044ff0000000180c */
[----:B------:R-:W-:Y:S01]  /*10450*/  HMMA.16816.F32 R16, R20, R126, R16 ;  /* 0x0000007e1410723c */ /* 0x000fe20000001810 */
[----:B------:R-:W-:Y:S02]  /*10460*/  LDSM.16.MT88.4 R124, [R196+0x12000] ;  /* 0x01200000c47c783b */ /* 0x000fe40000004200 */
[----:B---3--:R-:W-:Y:S01]  /*10470*/  F2FP.F16.F32.PACK_AB R20, R147, R144 ;  /* 0x000000909314723e */ /* 0x008fe200000000ff */
[----:B------:R-:W-:Y:S01]  /*10480*/  FADD.FTZ R144, R144, R159 ;  /* 0x0000009f90907221 */ /* 0x000fe20000010000 */
[----:B-----5:R-:W-:Y:S01]  /*10490*/  F2FP.F16.F32.PACK_AB R21, R145, R146 ;  /* 0x000000929115723e */ /* 0x020fe200000000ff */
[----:B------:R-:W-:Y:S01]  /*104a0*/  FADD.FTZ R146, R146, R177 ;  /* 0x000000b192927221 */ /* 0x000fe20000010000 */
[----:B------:R-:W-:Y:S01]  /*104b0*/  F2FP.F16.F32.PACK_AB R22, R149, R148 ;  /* 0x000000949516723e */ /* 0x000fe200000000ff */
[----:B------:R-:W-:Y:S01]  /*104c0*/  FADD.FTZ R147, R147, R144 ;  /* 0x0000009093937221 */ /* 0x000fe20000010000 */
[----:B----4-:R-:W-:Y:S01]  /*104d0*/  F2FP.F16.F32.PACK_AB R23, R151, R150 ;  /* 0x000000969717723e */ /* 0x010fe200000000ff */
[----:B------:R-:W-:Y:S02]  /*104e0*/  FADD.FTZ R145, R145, R146 ;  /* 0x0000009291917221 */ /* 0x000fe40000010000 */
[----:B------:R-:W-:Y:S02]  /*104f0*/  FADD.FTZ R148, R148, R147 ;  /* 0x0000009394947221 */ /* 0x000fe40000010000 */
[----:B------:R-:W-:Y:S02]  /*10500*/  FADD.FTZ R150, R150, R145 ;  /* 0x0000009196967221 */ /* 0x000fe40000010000 */
[C---:B------:R-:W-:Y:S03]  /*10510*/  HMMA.16816.F32 R8, R20.reuse, R24, R8 ;  /* 0x000000181408723c */ /* 0x040fe60000001808 */
[----:B------:R-:W-:Y:S01]  /*10520*/  FADD.FTZ R149, R149, R148 ;  /* 0x0000009495957221 */ /* 0x000fe20000010000 */
[----:B------:R-:W-:Y:S04]  /*10530*/  FADD.FTZ R151, R151, R150 ;  /* 0x0000009697977221 */ /* 0x000fe80000010000 */
[C---:B------:R-:W-:Y:S01]  /*10540*/  HMMA.16816.F32 R68, R20.reuse, R26, R68 ;  /* 0x0000001a1444723c */ /* 0x040fe20000001844 */
[----:B------:R-:W2:Y:S07]  /*10550*/  LDSM.16.MT88.4 R24, [R203+0x5800] ;  /* 0x00580000cb18783b */ /* 0x000eae0000004200 */
[C---:B------:R-:W-:Y:S08]  /*10560*/  HMMA.16816.F32 R72, R20.reuse, R28, R72 ;  /* 0x0000001c1448723c */ /* 0x040ff00000001848 */
[C---:B------:R-:W-:Y:S01]  /*10570*/  HMMA.16816.F32 R76, R20.reuse, R30, R76 ;  /* 0x0000001e144c723c */ /* 0x040fe2000000184c */
[----:B------:R-:W3:Y:S07]  /*10580*/  LDSM.16.MT88.4 R28, [R197+0xe000] ;  /* 0x00e00000c51c783b */ /* 0x000eee0000004200 */
[C---:B------:R-:W-:Y:S03]  /*10590*/  HMMA.16816.F32 R80, R20.reuse, R128, R80 ;  /* 0x000000801450723c */ /* 0x040fe60000001850 */
[----:B------:R-:W-:Y:S05]  /*105a0*/  FFMA.FTZ R128, R47, UR4, -R164 ;  /* 0x000000042f807c23 */ /* 0x000fea00080108a4 */
[C---:B------:R-:W-:Y:S08]  /*105b0*/  HMMA.16816.F32 R84, R20.reuse, R130, R84 ;  /* 0x000000821454723c */ /* 0x040ff00000001854 */
[C---:B------:R-:W-:Y:S03]  /*105c0*/  HMMA.16816.F32 R88, R20.reuse, R136, R88 ;  /* 0x000000881458723c */ /* 0x040fe60000001858 */
[----:B------:R-:W-:Y:S01]  /*105d0*/  FFMA.FTZ R136, R36, UR4, -R166 ;  /* 0x0000000424887c23 */ /* 0x000fe200080108a6 */
[----:B------:R-:W-:Y:S04]  /*105e0*/  FFMA.FTZ R137, R39, UR4, -R164 ;  /* 0x0000000427897c23 */ /* 0x000fe800080108a4 */
[C---:B------:R-:W-:Y:S01]  /*105f0*/  HMMA.16816.F32 R92, R20.reuse, R138, R92 ;  /* 0x0000008a145c723c */ /* 0x040fe2000000185c */
[----:B------:R-:W-:Y:S02]  /*10600*/  MUFU.EX2 R136, R136 ;  /* 0x0000008800887308 */ /* 0x000fe40000000800 */
[--C-:B------:R-:W-:Y:S01]  /*10610*/  FFMA.FTZ R139, R37, UR4, -R166.reuse ;  /* 0x00000004258b7c23 */ /* 0x100fe200080108a6 */
[--C-:B------:R-:W-:Y:S01]  /*10620*/  FFMA.FTZ R138, R40, UR4, -R166.reuse ;  /* 0x00000004288a7c23 */ /* 0x100fe200080108a6 */
[----:B------:R-:W-:Y:S06]  /*10630*/  LDSM.16.MT88.4 R36, [R6+0x2000] ;  /* 0x002000000624783b */ /* 0x000fec0000004200 */
[----:B------:R-:W-:Y:S01]  /*10640*/  MUFU.EX2 R137, R137 ;  /* 0x0000008900897308 */ /* 0x000fe20000000800 */
[C---:B------:R-:W-:Y:S09]  /*10650*/  HMMA.16816.F32 R96, R20.reuse, R32, R96 ;  /* 0x000000201460723c */ /* 0x040ff20000001860 */
[----:B------:R-:W4:Y:S10]  /*10660*/  MUFU.EX2 R139, R139 ;  /* 0x0000008b008b7308 */ /* 0x000f340000000800 */
[----:B------:R-:W-:Y:S01]  /*10670*/  MUFU.EX2 R138, R138 ;  /* 0x0000008a008a7308 */ /* 0x000fe20000000800 */
[C---:B------:R-:W-:Y:S01]  /*10680*/  HMMA.16816.F32 R100, R20.reuse, R34, R100 ;  /* 0x000000221464723c */ /* 0x040fe20000001864 */
[----:B------:R-:W5:Y:S07]  /*10690*/  LDSM.16.MT88.4 R32, [R196+0xe000] ;  /* 0x00e00000c420783b */ /* 0x000f6e0000004200 */
[C---:B-1----:R-:W-:Y:S08]  /*106a0*/  HMMA.16816.F32 R104, R20.reuse, R120, R104 ;  /* 0x000000781468723c */ /* 0x042ff00000001868 */
[C---:B------:R-:W-:Y:S01]  /*106b0*/  HMMA.16816.F32 R108, R20.reuse, R122, R108 ;  /* 0x0000007a146c723c */ /* 0x040fe2000000186c */
[----:B------:R-:W-:Y:S07]  /*106c0*/  LDSM.16.MT88.4 R120, [R197+0x12000] ;  /* 0x01200000c578783b */ /* 0x000fee0000004200 */
[C---:B------:R-:W-:Y:S03]  /*106d0*/  HMMA.16816.F32 R112, R20.reuse, R140, R112 ;  /* 0x0000008c1470723c */ /* 0x040fe60000001870 */
[----:B------:R-:W-:Y:S01]  /*106e0*/  FFMA.FTZ R141, R41, UR4, -R166 ;  /* 0x00000004298d7c23 */ /* 0x000fe200080108a6 */
[--C-:B------:R-:W-:Y:S04]  /*106f0*/  FFMA.FTZ R140, R43, UR4, -R164.reuse ;  /* 0x000000042b8c7c23 */ /* 0x100fe800080108a4 */
[C---:B------:R-:W-:Y:S01]  /*10700*/  HMMA.16816.F32 R116, R20.reuse, R142, R116 ;  /* 0x0000008e1474723c */ /* 0x040fe20000001874 */
[----:B------:R-:W1:Y:S02]  /*10710*/  MUFU.EX2 R141, R141 ;  /* 0x0000008d008d7308 */ /* 0x000e640000000800 */
[----:B------:R-:W-:Y:S01]  /*10720*/  FFMA.FTZ R143, R42, UR4, -R164 ;  /* 0x000000042a8f7c23 */ /* 0x000fe200080108a4 */
[----:B------:R-:W-:Y:S07]  /*10730*/  FFMA.FTZ R142, R49, UR4, -R166 ;  /* 0x00000004318e7c23 */ /* 0x000fee00080108a6 */
[----:B------:R-:W-:Y:S01]  /*10740*/  MUFU.EX2 R140, R140 ;  /* 0x0000008c008c7308 */ /* 0x000fe20000000800 */
[----:B------:R-:W5:Y:S01]  /*10750*/  LDSM.16.MT88.4 R40, [R203+0x2000] ;  /* 0x00200000cb28783b */ /* 0x000f620000004200 */
[C---:B--2---:R-:W-:Y:S08]  /*10760*/  HMMA.16816.F32 R12, R20.reuse, R24, R12 ;  /* 0x00000018140c723c */ /* 0x044ff0000000180c */
[----:B------:R-:W2:Y:S10]  /*10770*/  MUFU.EX2 R143, R143 ;  /* 0x0000008f008f7308 */ /* 0x000eb40000000800 */
[----:B------:R-:W-:Y:S01]  /*10780*/  MUFU.EX2 R142, R142 ;  /* 0x0000008e008e7308 */ /* 0x000fe20000000800 */
[----:B------:R-:W-:Y:S01]  /*10790*/  HMMA.16816.F32 R16, R20, R26, R16 ;  /* 0x0000001a1410723c */ /* 0x000fe20000001810 */
[----:B------:R-:W5:Y:S02]  /*107a0*/  LDSM.16.MT88.4 R24, [R6+0x6000] ;  /* 0x006000000618783b */ /* 0x000f640000004200 */
[----:B----4-:R-:W-:Y:S01]  /*107b0*/  F2FP.F16.F32.PACK_AB R20, R139, R136 ;  /* 0x000000888b14723e */ /* 0x010fe200000000ff */
[----:B------:R-:W-:Y:S01]  /*107c0*/  FADD.FTZ R136, R136, R149 ;  /* 0x0000009588887221 */ /* 0x000fe20000010000 */
[----:B------:R-:W-:Y:S01]  /*107d0*/  F2FP.F16.F32.PACK_AB R21, R137, R152 ;  /* 0x000000988915723e */ /* 0x000fe200000000ff */
[----:B------:R-:W-:Y:S01]  /*107e0*/  FADD.FTZ R152, R152, R151 ;  /* 0x0000009798987221 */ /* 0x000fe20000010000 */
[----:B-1----:R-:W-:Y:S01]  /*107f0*/  F2FP.F16.F32.PACK_AB R22, R141, R138 ;  /* 0x0000008a8d16723e */ /* 0x002fe200000000ff */
[----:B------:R-:W-:Y:S01]  /*10800*/  FADD.FTZ R139, R139, R136 ;  /* 0x000000888b8b7221 */ /* 0x000fe20000010000 */
[----:B--2---:R-:W-:Y:S01]  /*10810*/  F2FP.F16.F32.PACK_AB R23, R140, R143 ;  /* 0x0000008f8c17723e */ /* 0x004fe200000000ff */
[----:B------:R-:W-:Y:S02]  /*10820*/  FADD.FTZ R152, R137, R152 ;  /* 0x0000009889987221 */ /* 0x000fe40000010000 */
[----:B------:R-:W-:Y:S02]  /*10830*/  FADD.FTZ R138, R138, R139 ;  /* 0x0000008b8a8a7221 */ /* 0x000fe40000010000 */
[----:B------:R-:W-:Y:S02]  /*10840*/  FADD.FTZ R143, R143, R152 ;  /* 0x000000988f8f7221 */ /* 0x000fe40000010000 */
[C---:B---3--:R-:W-:Y:S03]  /*10850*/  HMMA.16816.F32 R8, R20.reuse, R28, R8 ;  /* 0x0000001c1408723c */ /* 0x048fe60000001808 */
[----:B------:R-:W-:Y:S01]  /*10860*/  FADD.FTZ R141, R141, R138 ;  /* 0x0000008a8d8d7221 */ /* 0x000fe20000010000 */
[----:B------:R-:W-:Y:S04]  /*10870*/  FADD.FTZ R140, R140, R143 ;  /* 0x0000008f8c8c7221 */ /* 0x000fe80000010000 */
[C---:B------:R-:W-:Y:S01]  /*10880*/  HMMA.16816.F32 R68, R20.reuse, R30, R68 ;  /* 0x0000001e1444723c */ /* 0x040fe20000001844 */
[----:B------:R-:W1:Y:S07]  /*10890*/  LDSM.16.MT88.4 R28, [R203+0x6000] ;  /* 0x00600000cb1c783b */ /* 0x000e6e0000004200 */
[C---:B-----5:R-:W-:Y:S08]  /*108a0*/  HMMA.16816.F32 R72, R20.reuse, R32, R72 ;  /* 0x000000201448723c */ /* 0x060ff00000001848 */
[C---:B------:R-:W-:Y:S01]  /*108b0*/  HMMA.16816.F32 R76, R20.reuse, R34, R76 ;  /* 0x00000022144c723c */ /* 0x040fe2000000184c */
[----:B------:R-:W2:Y:S07]  /*108c0*/  LDSM.16.MT88.4 R32, [R197+0xe800] ;  /* 0x00e80000c520783b */ /* 0x000eae0000004200 */
[C---:B------:R-:W-:Y:S08]  /*108d0*/  HMMA.16816.F32 R80, R20.reuse, R36, R80 ;  /* 0x000000241450723c */ /* 0x040ff00000001850 */
[C---:B------:R-:W-:Y:S01]  /*108e0*/  HMMA.16816.F32 R84, R20.reuse, R38, R84 ;  /* 0x000000261454723c */ /* 0x040fe20000001854 */
[----:B------:R-:W3:Y:S07]  /*108f0*/  LDSM.16.MT88.4 R36, [R196+0xe800] ;  /* 0x00e80000c424783b */ /* 0x000eee0000004200 */
[C---:B------:R-:W-:Y:S08]  /*10900*/  HMMA.16816.F32 R88, R20.reuse, R40, R88 ;  /* 0x000000281458723c */ /* 0x040ff00000001858 */
[C---:B------:R-:W-:Y:S01]  /*10910*/  HMMA.16816.F32 R92, R20.reuse, R42, R92 ;  /* 0x0000002a145c723c */ /* 0x040fe2000000185c */
[----:B------:R-:W4:Y:S07]  /*10920*/  LDSM.16.MT88.4 R40, [R6+0x2800] ;  /* 0x002800000628783b */ /* 0x000f2e0000004200 */
[C---:B------:R-:W-:Y:S08]  /*10930*/  HMMA.16816.F32 R96, R20.reuse, R120, R96 ;  /* 0x000000781460723c */ /* 0x040ff00000001860 */
[C---:B------:R-:W-:Y:S01]  /*10940*/  HMMA.16816.F32 R100, R20.reuse, R122, R100 ;  /* 0x0000007a1464723c */ /* 0x040fe20000001864 */
[----:B------:R-:W-:Y:S07]  /*10950*/  LDSM.16.MT88.4 R120, [R197+0x12800] ;  /* 0x01280000c578783b */ /* 0x000fee0000004200 */
[C---:B------:R-:W-:Y:S03]  /*10960*/  HMMA.16816.F32 R104, R20.reuse, R124, R104 ;  /* 0x0000007c1468723c */ /* 0x040fe60000001868 */
[--C-:B------:R-:W-:Y:S01]  /*10970*/  FFMA.FTZ R124, R44, UR4, -R166.reuse ;  /* 0x000000042c7c7c23 */ /* 0x100fe200080108a6 */
[--C-:B------:R-:W-:Y:S02]  /*10980*/  FFMA.FTZ R125, R45, UR4, -R166.reuse ;  /* 0x000000042d7d7c23 */ /* 0x100fe400080108a6 */
[----:B------:R-:W5:Y:S02]  /*10990*/  LDSM.16.MT88.4 R44, [R203+0x2800] ;  /* 0x00280000cb2c783b */ /* 0x000f640000004200 */
[C---:B------:R-:W-:Y:S01]  /*109a0*/  HMMA.16816.F32 R108, R20.reuse, R126, R108 ;  /* 0x0000007e146c723c */ /* 0x040fe2000000186c */
[----:B------:R-:W-:Y:S02]  /*109b0*/  MUFU.EX2 R126, R128 ;  /* 0x00000080007e7308 */ /* 0x000fe40000000800 */
[----:B------:R-:W-:Y:S08]  /*109c0*/  FFMA.FTZ R127, R48, UR4, -R166 ;  /* 0x00000004307f7c23 */ /* 0x000ff000080108a6 */
[----:B------:R-:W1:Y:S01]  /*109d0*/  MUFU.EX2 R124, R124 ;  /* 0x0000007c007c7308 */ /* 0x000e620000000800 */
[----:B------:R-:W5:Y:S01]  /*109e0*/  LDSM.16.MT88.4 R48, [R196+0x12800] ;  /* 0x01280000c430783b */ /* 0x000f620000004200 */
[C---:B------:R-:W-:Y:S08]  /*109f0*/  HMMA.16816.F32 R112, R20.reuse, R24, R112 ;  /* 0x000000181470723c */ /* 0x040ff00000001870 */
[----:B------:R-:W2:Y:S10]  /*10a00*/  MUFU.EX2 R125, R125 ;  /* 0x0000007d007d7308 */ /* 0x000eb40000000800 */
[----:B------:R-:W3:Y:S01]  /*10a10*/  MUFU.EX2 R127, R127 ;  /* 0x0000007f007f7308 */ /* 0x000ee20000000800 */
[C---:B------:R-:W-:Y:S01]  /*10a20*/  HMMA.16816.F32 R116, R20.reuse, R26, R116 ;  /* 0x0000001a1474723c */ /* 0x040fe20000001874 */
[----:B------:R-:W5:Y:S02]  /*10a30*/  LDSM.16.MT88.4 R24, [R6+0x6800] ;  /* 0x006800000618783b */ /* 0x000f640000004200 */
[----:B-1----:R-:W-:Y:S04]  /*10a40*/  FADD.FTZ R0, R124, R141 ;  /* 0x0000008d7c007221 */ /* 0x002fe80000010000 */
[----:B--2---:R-:W-:Y:S01]  /*10a50*/  FADD.FTZ R0, R125, R0 ;  /* 0x000000007d007221 */ /* 0x004fe20000010000 */
[C---:B------:R-:W-:Y:S03]  /*10a60*/  HMMA.16816.F32 R12, R20.reuse, R28, R12 ;  /* 0x0000001c140c723c */ /* 0x040fe6000000180c */
[----:B---3--:R-:W-:Y:S04]  /*10a70*/  FADD.FTZ R7, R127, R0 ;  /* 0x000000007f077221 */ /* 0x008fe80000010000 */
[----:B------:R-:W-:Y:S01]  /*10a80*/  FADD.FTZ R7, R142, R7 ;  /* 0x000000078e077221 */ /* 0x000fe20000010000 */
[----:B------:R-:W-:Y:S01]  /*10a90*/  HMMA.16816.F32 R16, R20, R30, R16 ;  /* 0x0000001e1410723c */ /* 0x000fe20000001810 */
[----:B------:R-:W1:Y:S02]  /*10aa0*/  LDSM.16.MT88.4 R28, [R203+0x6800] ;  /* 0x00680000cb1c783b */ /* 0x000e640000004200 */
[----:B------:R-:W-:Y:S01]  /*10ab0*/  F2FP.F16.F32.PACK_AB R20, R125, R124 ;  /* 0x0000007c7d14723e */ /* 0x000fe200000000ff */
[----:B------:R-:W-:Y:S01]  /*10ac0*/  FADD.FTZ R0, R52, R7 ;  /* 0x0000000734007221 */ /* 0x000fe20000010000 */
[----:B------:R-:W-:Y:S01]  /*10ad0*/  F2FP.F16.F32.PACK_AB R21, R126, R153 ;  /* 0x000000997e15723e */ /* 0x000fe200000000ff */
[----:B------:R-:W-:Y:S01]  /*10ae0*/  FADD.FTZ R153, R153, R140 ;  /* 0x0000008c99997221 */ /* 0x000fe20000010000 */
[----:B------:R-:W-:Y:S01]  /*10af0*/  F2FP.F16.F32.PACK_AB R22, R142, R127 ;  /* 0x0000007f8e16723e */ /* 0x000fe200000000ff */
[----:B------:R-:W-:Y:S01]  /*10b00*/  FADD.FTZ R0, R179, R0 ;  /* 0x00000000b3007221 */ /* 0x000fe20000010000 */
[----:B------:R-:W-:Y:S01]  /*10b10*/  F2FP.F16.F32.PACK_AB R23, R155, R154 ;  /* 0x0000009a9b17723e */ /* 0x000fe200000000ff */
        /* <DEDUP_REMOVED lines=11> */
[C---:B----4-:R-:W-:Y:S08]  /*10bd0*/  HMMA.16816.F32 R80, R20.reuse, R40, R80 ;  /* 0x000000281450723c */ /* 0x050ff00000001850 */
[C---:B------:R-:W-:Y:S01]  /*10be0*/  HMMA.16816.F32 R84, R20.reuse, R42, R84 ;  /* 0x0000002a1454723c */ /* 0x040fe20000001854 */
[----:B------:R-:W4:Y:S07]  /*10bf0*/  LDSM.16.MT88.4 R40, [R6+0x3000] ;  /* 0x003000000628783b */ /* 0x000f2e0000004200 */
[C---:B-----5:R-:W-:Y:S08]  /*10c00*/  HMMA.16816.F32 R88, R20.reuse, R44, R88 ;  /* 0x0000002c1458723c */ /* 0x060ff00000001858 */
[C---:B------:R-:W-:Y:S01]  /*10c10*/  HMMA.16816.F32 R92, R20.reuse, R46, R92 ;  /* 0x0000002e145c723c */ /* 0x040fe2000000185c */
[----:B------:R-:W-:Y:S07]  /*10c20*/  LDSM.16.MT88.4 R44, [R197+0x13000] ;  /* 0x01300000c52c783b */ /* 0x000fee0000004200 */
[C---:B------:R-:W-:Y:S08]  /*10c30*/  HMMA.16816.F32 R96, R20.reuse, R120, R96 ;  /* 0x000000781460723c */ /* 0x040ff00000001860 */
[C---:B------:R-:W-:Y:S08]  /*10c40*/  HMMA.16816.F32 R100, R20.reuse, R122, R100 ;  /* 0x0000007a1464723c */ /* 0x040ff00000001864 */
[C---:B------:R-:W-:Y:S08]  /*10c50*/  HMMA.16816.F32 R104, R20.reuse, R48, R104 ;  /* 0x000000301468723c */ /* 0x040ff00000001868 */
[C---:B------:R-:W-:Y:S01]  /*10c60*/  HMMA.16816.F32 R108, R20.reuse, R50, R108 ;  /* 0x00000032146c723c */ /* 0x040fe2000000186c */
[----:B------:R-:W-:Y:S07]  /*10c70*/  LDSM.16.MT88.4 R48, [R196+0x13000] ;  /* 0x01300000c430783b */ /* 0x000fee0000004200 */
[C---:B------:R-:W-:Y:S08]  /*10c80*/  HMMA.16816.F32 R112, R20.reuse, R24, R112 ;  /* 0x000000181470723c */ /* 0x040ff00000001870 */
[C---:B------:R-:W-:Y:S01]  /*10c90*/  HMMA.16816.F32 R116, R20.reuse, R26, R116 ;  /* 0x0000001a1474723c */ /* 0x040fe20000001874 */
[----:B------:R-:W5:Y:S07]  /*10ca0*/  LDSM.16.MT88.4 R24, [R203+0x3000] ;  /* 0x00300000cb18783b */ /* 0x000f6e0000004200 */
[C---:B-1----:R-:W-:Y:S08]  /*10cb0*/  HMMA.16816.F32 R12, R20.reuse, R28, R12 ;  /* 0x0000001c140c723c */ /* 0x042ff0000000180c */
[----:B------:R-:W-:Y:S01]  /*10cc0*/  HMMA.16816.F32 R16, R20, R30, R16 ;  /* 0x0000001e1410723c */ /* 0x000fe20000001810 */
[----:B------:R-:W1:Y:S02]  /*10cd0*/  LDSM.16.MT88.4 R28, [R6+0x7000] ;  /* 0x00700000061c783b */ /* 0x000e640000004200 */
[----:B------:R-:W-:Y:S02]  /*10ce0*/  F2FP.F16.F32.PACK_AB R20, R179, R52 ;  /* 0x00000034b314723e */ /* 0x000fe400000000ff */
[----:B------:R-:W-:Y:S01]  /*10cf0*/  F2FP.F16.F32.PACK_AB R21, R53, R54 ;  /* 0x000000363515723e */ /* 0x000fe200000000ff */
[----:B------:R-:W-:Y:S01]  /*10d00*/  FADD.FTZ R54, R54, R155 ;  /* 0x0000009b36367221 */ /* 0x000fe20000010000 */
[----:B------:R-:W-:Y:S02]  /*10d10*/  F2FP.F16.F32.PACK_AB R22, R56, R55 ;  /* 0x000000373816723e */ /* 0x000fe400000000ff */
[----:B------:R-:W-:Y:S01]  /*10d20*/  F2FP.F16.F32.PACK_AB R23, R57, R58 ;  /* 0x0000003a3917723e */ /* 0x000fe200000000ff */
[----:B------:R-:W-:Y:S04]  /*10d30*/  FADD.FTZ R53, R53, R54 ;  /* 0x0000003635357221 */ /* 0x000fe80000010000 */
[----:B------:R-:W-:Y:S02]  /*10d40*/  FADD.FTZ R58, R58, R53 ;  /* 0x000000353a3a7221 */ /* 0x000fe40000010000 */
[C---:B--2---:R-:W-:Y:S03]  /*10d50*/  HMMA.16816.F32 R8, R20.reuse, R32, R8 ;  /* 0x000000201408723c */ /* 0x044fe60000001808 */
[----:B------:R-:W-:Y:S05]  /*10d60*/  FADD.FTZ R58, R57, R58 ;  /* 0x0000003a393a7221 */ /* 0x000fea0000010000 */
[C---:B------:R-:W-:Y:S01]  /*10d70*/  HMMA.16816.F32 R68, R20.reuse, R34, R68 ;  /* 0x000000221444723c */ /* 0x040fe20000001844 */
[----:B------:R-:W-:Y:S07]  /*10d80*/  LDSM.16.MT88.4 R32, [R197+0xf800] ;  /* 0x00f80000c520783b */ /* 0x000fee0000004200 */
[C---:B---3--:R-:W-:Y:S08]  /*10d90*/  HMMA.16816.F32 R72, R20.reuse, R36, R72 ;  /* 0x000000241448723c */ /* 0x048ff00000001848 */
[C---:B------:R-:W-:Y:S01]  /*10da0*/  HMMA.16816.F32 R76, R20.reuse, R38, R76 ;  /* 0x00000026144c723c */ /* 0x040fe2000000184c */
[----:B------:R-:W-:Y:S07]  /*10db0*/  LDSM.16.MT88.4 R36, [R196+0xf800] ;  /* 0x00f80000c424783b */ /* 0x000fee0000004200 */
[C---:B----4-:R-:W-:Y:S03]  /*10dc0*/  HMMA.16816.F32 R80, R20.reuse, R40, R80 ;  /* 0x000000281450723c */ /* 0x050fe60000001850 */
[--C-:B------:R-:W-:Y:S01]  /*10dd0*/  FFMA.FTZ R40, R60, UR4, -R166.reuse ;  /* 0x000000043c287c23 */ /* 0x100fe200080108a6 */
[--C-:B------:R-:W-:Y:S04]  /*10de0*/  FFMA.FTZ R41, R61, UR4, -R166.reuse ;  /* 0x000000043d297c23 */ /* 0x100fe800080108a6 */
[C---:B------:R-:W-:Y:S01]  /*10df0*/  HMMA.16816.F32 R84, R20.reuse, R42, R84 ;  /* 0x0000002a1454723c */ /* 0x040fe20000001854 */
[----:B------:R-:W2:Y:S02]  /*10e00*/  MUFU.EX2 R40, R40 ;  /* 0x0000002800287308 */ /* 0x000ea40000000800 */
[----:B------:R-:W-:Y:S01]  /*10e10*/  FFMA.FTZ R43, R64, UR4, -R166 ;  /* 0x00000004402b7c23 */ /* 0x000fe200080108a6 */
[----:B------:R-:W-:Y:S07]  /*10e20*/  FFMA.FTZ R42, R63, UR4, -R164 ;  /* 0x000000043f2a7c23 */ /* 0x000fee00080108a4 */
[----:B------:R-:W3:Y:S01]  /*10e30*/  MUFU.EX2 R41, R41 ;  /* 0x0000002900297308 */ /* 0x000ee20000000800 */
[----:B------:R-:W-:Y:S01]  /*10e40*/  FFMA.FTZ R166, R65, UR4, -R166 ;  /* 0x0000000441a67c23 */ /* 0x000fe200080108a6 */
[C---:B-----5:R-:W-:Y:S08]  /*10e50*/  HMMA.16816.F32 R88, R20.reuse, R24, R88 ;  /* 0x000000181458723c */ /* 0x060ff00000001858 */
[----:B------:R-:W-:Y:S10]  /*10e60*/  MUFU.EX2 R43, R43 ;  /* 0x0000002b002b7308 */ /* 0x000ff40000000800 */
[----:B------:R-:W-:Y:S01]  /*10e70*/  MUFU.EX2 R42, R42 ;  /* 0x0000002a002a7308 */ /* 0x000fe20000000800 */
[----:B--2---:R-:W-:Y:S01]  /*10e80*/  FADD.FTZ R0, R40, R7 ;  /* 0x0000000728007221 */ /* 0x004fe20000010000 */
[C---:B------:R-:W-:Y:S01]  /*10e90*/  HMMA.16816.F32 R92, R20.reuse, R26, R92 ;  /* 0x0000001a145c723c */ /* 0x040fe2000000185c */
[----:B------:R-:W2:Y:S07]  /*10ea0*/  LDSM.16.MT88.4 R24, [R203+0x7000] ;  /* 0x00700000cb18783b */ /* 0x000eae0000004200 */
[----:B------:R-:W4:Y:S01]  /*10eb0*/  MUFU.EX2 R166, R166 ;  /* 0x000000a600a67308 */ /* 0x000f220000000800 */
[C---:B---3--:R-:W-:Y:S01]  /*10ec0*/  F2FP.F16.F32.PACK_AB R120, R41.reuse, R40 ;  /* 0x000000282978723e */ /* 0x048fe200000000ff */
[----:B------:R-:W-:Y:S01]  /*10ed0*/  FADD.FTZ R0, R41, R0 ;  /* 0x0000000029007221 */ /* 0x000fe20000010000 */
[C---:B------:R-:W-:Y:S03]  /*10ee0*/  HMMA.16816.F32 R96, R20.reuse, R44, R96 ;  /* 0x0000002c1460723c */ /* 0x040fe60000001860 */
[----:B------:R-:W-:Y:S05]  /*10ef0*/  FFMA.FTZ R45, R62, UR4, -R164 ;  /* 0x000000043e2d7c23 */ /* 0x000fea00080108a4 */
[C---:B------:R-:W-:Y:S01]  /*10f00*/  HMMA.16816.F32 R100, R20.reuse, R46, R100 ;  /* 0x0000002e1464723c */ /* 0x040fe20000001864 */
[----:B------:R-:W3:Y:S02]  /*10f10*/  MUFU.EX2 R45, R45 ;  /* 0x0000002d002d7308 */ /* 0x000ee40000000800 */
[C---:B----4-:R-:W-:Y:S01]  /*10f20*/  F2FP.F16.F32.PACK_AB R122, R166.reuse, R43 ;  /* 0x0000002ba67a723e */ /* 0x050fe200000000ff */
[----:B------:R-:W-:Y:S01]  /*10f30*/  FADD.FTZ R43, R43, R0 ;  /* 0x000000002b2b7221 */ /* 0x000fe20000010000 */
[----:B------:R-:W-:Y:S03]  /*10f40*/  MOV R0, R3 ;  /* 0x0000000300007202 */ /* 0x000fe60000000f00 */
[C---:B------:R-:W-:Y:S03]  /*10f50*/  HMMA.16816.F32 R104, R20.reuse, R48, R104 ;  /* 0x000000301468723c */ /* 0x040fe60000001868 */
[----:B------:R-:W-:Y:S01]  /*10f60*/  FADD.FTZ R223, R166, R43 ;  /* 0x0000002ba6df7221 */ /* 0x000fe20000010000 */
[C---:B---3--:R-:W-:Y:S04]  /*10f70*/  F2FP.F16.F32.PACK_AB R121, R42.reuse, R45 ;  /* 0x0000002d2a79723e */ /* 0x048fe800000000ff */
[C---:B------:R-:W-:Y:S03]  /*10f80*/  HMMA.16816.F32 R108, R20.reuse, R50, R108 ;  /* 0x00000032146c723c */ /* 0x040fe6000000186c */
[----:B------:R-:W-:Y:S04]  /*10f90*/  FADD.FTZ R45, R45, R58 ;  /* 0x0000003a2d2d7221 */ /* 0x000fe80000010000 */
[----:B------:R-:W-:Y:S01]  /*10fa0*/  FADD.FTZ R45, R42, R45 ;  /* 0x0000002d2a2d7221 */ /* 0x000fe20000010000 */
[C---:B-1----:R-:W-:Y:S03]  /*10fb0*/  HMMA.16816.F32 R112, R20.reuse, R28, R112 ;  /* 0x0000001c1470723c */ /* 0x042fe60000001870 */
[--C-:B------:R-:W-:Y:S01]  /*10fc0*/  FFMA.FTZ R28, R66, UR4, -R164.reuse ;  /* 0x00000004421c7c23 */ /* 0x100fe200080108a4 */
[----:B------:R-:W-:Y:S04]  /*10fd0*/  FFMA.FTZ R164, R67, UR4, -R164 ;  /* 0x0000000443a47c23 */ /* 0x000fe800080108a4 */
[C---:B------:R-:W-:Y:S01]  /*10fe0*/  HMMA.16816.F32 R116, R20.reuse, R30, R116 ;  /* 0x0000001e1474723c */ /* 0x040fe20000001874 */
[----:B------:R-:W-:Y:S10]  /*10ff0*/  MUFU.EX2 R28, R28 ;  /* 0x0000001c001c7308 */ /* 0x000ff40000000800 */
[----:B------:R-:W1:Y:S01]  /*11000*/  MUFU.EX2 R29, R164 ;  /* 0x000000a4001d7308 */ /* 0x000e620000000800 */
[C---:B--2---:R-:W-:Y:S08]  /*11010*/  HMMA.16816.F32 R12, R20.reuse, R24, R12 ;  /* 0x00000018140c723c */ /* 0x044ff0000000180c */
[----:B------:R-:W-:Y:S01]  /*11020*/  HMMA.16816.F32 R16, R20, R26, R16 ;  /* 0x0000001a1410723c */ /* 0x000fe20000001810 */
[----:B------:R-:W2:Y:S02]  /*11030*/  LDSM.16.MT88.4 R20, [R6+0x3800] ;  /* 0x003800000614783b */ /* 0x000ea40000004200 */
[C---:B-1----:R-:W-:Y:S01]  /*11040*/  F2FP.F16.F32.PACK_AB R123, R29.reuse, R28 ;  /* 0x0000001c1d7b723e */ /* 0x042fe200000000ff */
[----:B------:R-:W-:Y:S04]  /*11050*/  FADD.FTZ R28, R28, R45 ;  /* 0x0000002d1c1c7221 */ /* 0x000fe80000010000 */
[----:B------:R-:W-:Y:S01]  /*11060*/  FADD.FTZ R221, R29, R28 ;  /* 0x0000001c1ddd7221 */ /* 0x000fe20000010000 */
[----:B------:R-:W-:Y:S01]  /*11070*/  LDSM.16.MT88.4 R24, [R197+0x13800] ;  /* 0x01380000c518783b */ /* 0x000fe20000004200 */
[C---:B------:R-:W-:Y:S07]  /*11080*/  HMMA.16816.F32 R128, R120.reuse, R32, R8 ;  /* 0x000000207880723c */ /* 0x040fee0000001808 */
[----:B------:R-:W1:Y:S01]  /*11090*/  LDSM.16.MT88.4 R8, [R203+0x3800] ;  /* 0x00380000cb08783b */ /* 0x000e620000004200 */
[C---:B------:R-:W-:Y:S08]  /*110a0*/  HMMA.16816.F32 R68, R120.reuse, R34, R68 ;  /* 0x000000227844723c */ /* 0x040ff00000001844 */
[C---:B------:R-:W-:Y:S08]  /*110b0*/  HMMA.16816.F32 R72, R120.reuse, R36, R72 ;  /* 0x000000247848723c */ /* 0x040ff00000001848 */
[C---:B------:R-:W-:Y:S08]  /*110c0*/  HMMA.16816.F32 R76, R120.reuse, R38, R76 ;  /* 0x00000026784c723c */ /* 0x040ff0000000184c */
[C---:B--2---:R-:W-:Y:S08]  /*110d0*/  HMMA.16816.F32 R80, R120.reuse, R20, R80 ;  /* 0x000000147850723c */ /* 0x044ff00000001850 */
[C---:B------:R-:W-:Y:S01]  /*110e0*/  HMMA.16816.F32 R84, R120.reuse, R22, R84 ;  /* 0x000000167854723c */ /* 0x040fe20000001854 */
[----:B------:R-:W2:Y:S07]  /*110f0*/  LDSM.16.MT88.4 R20, [R196+0x13800] ;  /* 0x01380000c414783b */ /* 0x000eae0000004200 */
[C---:B-1----:R-:W-:Y:S08]  /*11100*/  HMMA.16816.F32 R88, R120.reuse, R8, R88 ;  /* 0x000000087858723c */ /* 0x042ff00000001858 */
[C---:B------:R-:W-:Y:S01]  /*11110*/  HMMA.16816.F32 R92, R120.reuse, R10, R92 ;  /* 0x0000000a785c723c */ /* 0x040fe2000000185c */
[----:B------:R-:W1:Y:S07]  /*11120*/  LDSM.16.MT88.4 R8, [R6+0x7800] ;  /* 0x007800000608783b */ /* 0x000e6e0000004200 */
[C---:B------:R-:W-:Y:S08]  /*11130*/  HMMA.16816.F32 R96, R120.reuse, R24, R96 ;  /* 0x000000187860723c */ /* 0x040ff00000001860 */
[C---:B------:R-:W-:Y:S01]  /*11140*/  HMMA.16816.F32 R100, R120.reuse, R26, R100 ;  /* 0x0000001a7864723c */ /* 0x040fe20000001864 */
[----:B------:R-:W3:Y:S07]  /*11150*/  LDSM.16.MT88.4 R24, [R203+0x7800] ;  /* 0x00780000cb18783b */ /* 0x000eee0000004200 */
[C---:B--2---:R-:W-:Y:S08]  /*11160*/  HMMA.16816.F32 R104, R120.reuse, R20, R104 ;  /* 0x000000147868723c */ /* 0x044ff00000001868 */
[C---:B------:R-:W-:Y:S08]  /*11170*/  HMMA.16816.F32 R108, R120.reuse, R22, R108 ;  /* 0x00000016786c723c */ /* 0x040ff0000000186c */
[C---:B-1----:R-:W-:Y:S08]  /*11180*/  HMMA.16816.F32 R112, R120.reuse, R8, R112 ;  /* 0x000000087870723c */ /* 0x042ff00000001870 */
[C---:B------:R-:W-:Y:S08]  /*11190*/  HMMA.16816.F32 R116, R120.reuse, R10, R116 ;  /* 0x0000000a7874723c */ /* 0x040ff00000001874 */
[C---:B---3--:R-:W-:Y:S08]  /*111a0*/  HMMA.16816.F32 R124, R120.reuse, R24, R12 ;  /* 0x00000018787c723c */ /* 0x048ff0000000180c */
[----:B------:R-:W-:Y:S01]  /*111b0*/  HMMA.16816.F32 R120, R120, R26, R16 ;  /* 0x0000001a7878723c */ /* 0x000fe20000001810 */
[----:B------:R-:W-:Y:S08]  /*111c0*/  @!UPT UIADD3 URZ, UPT, UPT, URZ, URZ, URZ ;  /* 0x000000fffffff290 */ /* 0x000ff0000fffe0ff */
[----:B------:R-:W-:Y:S11]  /*111d0*/  @P1 BRA `(.L_x_587) ;  /* 0xffffffb800641947 */ /* 0x000ff6000383ffff */
.L_x_583:
[----:B------:R-:W1:Y:S01]  /*111e0*/  SHFL.BFLY PT, R0, R221, 0x2, 0x1f ;  /* 0x0c401f00dd007f89 */ /* 0x000e6200000e0000 */
[C---:B------:R-:W-:Y:S01]  /*111f0*/  SHF.L.U32 R4, R201.reuse, 0x4, RZ ;  /* 0x00000004c9047819 */ /* 0x040fe200000006ff */
[----:B------:R-:W2:Y:S01]  /*11200*/  S2UR UR6, SR_CTAID.X ;  /* 0x00000000000679c3 */ /* 0x000ea20000002500 */
[C---:B------:R-:W-:Y:S01]  /*11210*/  LOP3.LUT P3, RZ, R201.reuse, 0x8, RZ, 0xc0, !PT ;  /* 0x00000008c9ff7812 */ /* 0x040fe2000786c0ff */
[----:B------:R-:W3:Y:S01]  /*11220*/  SHFL.BFLY PT, R8, R223, 0x2, 0x1f ;  /* 0x0c401f00df087f89 */ /* 0x000ee200000e0000 */
[----:B------:R-:W-:Y:S01]  /*11230*/  LOP3.LUT R4, R4, 0x1c0, RZ, 0xc0, !PT ;  /* 0x000001c004047812 */ /* 0x000fe200078ec0ff */
[----:B------:R-:W-:Y:S01]  /*11240*/  BSSY.RECONVERGENT B0, `(.L_x_588) ;  /* 0x00000cf000007945 */ /* 0x000fe20003800200 */
[----:B------:R-:W-:Y:S01]  /*11250*/  LOP3.LUT P5, RZ, R201, 0x3, RZ, 0xc0, !PT ;  /* 0x00000003c9ff7812 */ /* 0x000fe200078ac0ff */
[----:B------:R-:W4:Y:S01]  /*11260*/  S2R R25, SR_CTAID.Z ;  /* 0x0000000000197919 */ /* 0x000f220000002700 */
[----:B------:R-:W-:Y:S01]  /*11270*/  SHF.R.U32.HI R18, RZ, 0x2, R201 ;  /* 0x00000002ff127819 */ /* 0x000fe200000116c9 */
[----:B-1----:R-:W-:Y:S01]  /*11280*/  FADD.FTZ R9, R0, R221 ;  /* 0x000000dd00097221 */ /* 0x002fe20000010000 */
[----:B--2---:R-:W-:Y:S01]  /*11290*/  USHF.L.U32 UR6, UR6, 0x6, URZ ;  /* 0x0000000606067899 */ /* 0x004fe200080006ff */
[----:B---3--:R-:W-:-:S03]  /*112a0*/  FADD.FTZ R8, R8, R223 ;  /* 0x000000df08087221 */ /* 0x008fc60000010000 */
[----:B------:R-:W1:Y:S04]  /*112b0*/  SHFL.BFLY PT, R0, R9, 0x1, 0x1f ;  /* 0x0c201f0009007f89 */ /* 0x000e6800000e0000 */
[----:B------:R-:W2:Y:S01]  /*112c0*/  SHFL.BFLY PT, R5, R8, 0x1, 0x1f ;  /* 0x0c201f0008057f89 */ /* 0x000ea200000e0000 */
[----:B-1----:R-:W-:Y:S01]  /*112d0*/  FADD.FTZ R0, R9, R0 ;  /* 0x0000000009007221 */ /* 0x002fe20000010000 */
[----:B--2---:R-:W-:-:S03]  /*112e0*/  FADD.FTZ R2, R8, R5 ;  /* 0x0000000508027221 */ /* 0x004fc60000010000 */
[----:B------:R-:W1:Y:S01]  /*112f0*/  MUFU.RCP R6, R0 ;  /* 0x0000000000067308 */ /* 0x000e620000001000 */
[----:B------:R-:W-:Y:S01]  /*11300*/  SHF.L.U32 R5, R201, 0x1, RZ ;  /* 0x00000001c9057819 */ /* 0x000fe200000006ff */
[----:B------:R-:W2:Y:S01]  /*11310*/  LDC.U8 R8, c[0x0][0x548] ;  /* 0x00015200ff087b82 */ /* 0x000ea20000000000 */
[----:B------:R-:W-:Y:S02]  /*11320*/  FSETP.NE.FTZ.AND P1, PT, R0, RZ, PT ;  /* 0x000000ff0000720b */ /* 0x000fe40003f35000 */
[--C-:B------:R-:W-:Y:S02]  /*11330*/  LOP3.LUT R202, R202, 0x6, R5.reuse, 0xf8, !PT ;  /* 0x00000006caca7812 */ /* 0x100fe400078ef805 */
[----:B------:R-:W-:Y:S01]  /*11340*/  LOP3.LUT R5, R4, 0x38, R5, 0xf8, !PT ;  /* 0x0000003804057812 */ /* 0x000fe200078ef805 */
[----:B------:R-:W3:Y:S01]  /*11350*/  MUFU.RCP R7, R2 ;  /* 0x0000000200077308 */ /* 0x000ee20000001000 */
[----:B------:R-:W-:Y:S02]  /*11360*/  MOV R4, 0x10 ;  /* 0x0000001000047802 */ /* 0x000fe40000000f00 */
[----:B------:R-:W-:-:S02]  /*11370*/  FSETP.NE.FTZ.AND P2, PT, R2, RZ, PT ;  /* 0x000000ff0200720b */ /* 0x000fc40003f55000 */
[----:B------:R-:W-:Y:S02]  /*11380*/  SEL R4, R4, 0xfffffff0, !P0 ;  /* 0xfffffff004047807 */ /* 0x000fe40004000000 */
[----:B------:R-:W-:Y:S01]  /*11390*/  LOP3.LUT P0, RZ, R201, 0x10, RZ, 0xc0, !PT ;  /* 0x00000010c9ff7812 */ /* 0x000fe2000780c0ff */
[----:B------:R-:W5:Y:S01]  /*113a0*/  @P1 LDC R16, c[0x0][0x458] ;  /* 0x00011600ff101b82 */ /* 0x000f620000000800 */
[----:B------:R-:W-:Y:S01]  /*113b0*/  LOP3.LUT R5, R202, R5, RZ, 0xfc, !PT ;  /* 0x00000005ca057212 */ /* 0x000fe200078efcff */
[----:B------:R-:W4:Y:S01]  /*113c0*/  @P1 MUFU.LG2 R0, R0 ;  /* 0x0000000000001308 */ /* 0x000f220000000c00 */
[----:B-1----:R-:W-:Y:S02]  /*113d0*/  FSEL R6, R6, 1, P1 ;  /* 0x3f80000006067808 */ /* 0x002fe40000800000 */
[----:B------:R-:W-:-:S03]  /*113e0*/  LEA R9, R5, UR5, 0x1 ;  /* 0x0000000505097c11 */ /* 0x000fc6000f8e08ff */
[C---:B------:R-:W-:Y:S01]  /*113f0*/  FMUL.FTZ R130, R6.reuse, R130 ;  /* 0x0000008206827220 */ /* 0x040fe20000410000 */
[C---:B------:R-:W-:Y:S01]  /*11400*/  FMUL.FTZ R131, R6.reuse, R131 ;  /* 0x0000008306837220 */ /* 0x040fe20000410000 */
[----:B---3--:R-:W-:Y:S01]  /*11410*/  FSEL R7, R7, 1, P2 ;  /* 0x3f80000007077808 */ /* 0x008fe20001000000 */
[C---:B------:R-:W-:Y:S01]  /*11420*/  FMUL.FTZ R70, R6.reuse, R70 ;  /* 0x0000004606467220 */ /* 0x040fe20000410000 */
        /* <DEDUP_REMOVED lines=28> */
[----:B------:R-:W-:Y:S01]  /*115f0*/  FMUL.FTZ R123, R6, R123 ;  /* 0x0000007b067b7220 */ /* 0x000fe20000410000 */
[C---:B------:R-:W-:Y:S01]  /*11600*/  FMUL.FTZ R128, R7.reuse, R128 ;  /* 0x0000008007807220 */ /* 0x040fe20000410000 */
[----:B------:R-:W-:Y:S01]  /*11610*/  FMUL.FTZ R129, R7, R129 ;  /* 0x0000008107817220 */ /* 0x000fe20000410000 */
[----:B------:R-:W-:Y:S01]  /*11620*/  SEL R6, R199, 0xffffffe0, !P3 ;  /* 0xffffffe0c7067807 */ /* 0x000fe20005800000 */
[C---:B------:R-:W-:Y:S01]  /*11630*/  FMUL.FTZ R68, R7.reuse, R68 ;  /* 0x0000004407447220 */ /* 0x040fe20000410000 */
[C---:B------:R-:W-:Y:S01]  /*11640*/  FMUL.FTZ R69, R7.reuse, R69 ;  /* 0x0000004507457220 */ /* 0x040fe20000410000 */
[C---:B------:R-:W-:Y:S01]  /*11650*/  FMUL.FTZ R72, R7.reuse, R72 ;  /* 0x0000004807487220 */ /* 0x040fe20000410000 */
[C---:B------:R-:W-:Y:S01]  /*11660*/  FMUL.FTZ R73, R7.reuse, R73 ;  /* 0x0000004907497220 */ /* 0x040fe20000410000 */
[C---:B------:R-:W-:Y:S01]  /*11670*/  FMUL.FTZ R76, R7.reuse, R76 ;  /* 0x0000004c074c7220 */ /* 0x040fe20000410000 */
[----:B------:R-:W-:Y:S01]  /*11680*/  FMUL.FTZ R77, R7, R77 ;  /* 0x0000004d074d7220 */ /* 0x000fe20000410000 */
[----:B------:R-:W-:Y:S01]  /*11690*/  IADD3 R15, PT, PT, R9, 0x40, RZ ;  /* 0x00000040090f7810 */ /* 0x000fe20007ffe0ff */
[C---:B------:R-:W-:Y:S01]  /*116a0*/  FMUL.FTZ R80, R7.reuse, R80 ;  /* 0x0000005007507220 */ /* 0x040fe20000410000 */
[C---:B------:R-:W-:Y:S01]  /*116b0*/  FMUL.FTZ R81, R7.reuse, R81 ;  /* 0x0000005107517220 */ /* 0x040fe20000410000 */
[----:B------:R-:W-:Y:S01]  /*116c0*/  IADD3 R13, PT, PT, R6, R9, RZ ;  /* 0x00000009060d7210 */ /* 0x000fe20007ffe0ff */
[----:B------:R-:W-:Y:S01]  /*116d0*/  FMUL.FTZ R84, R7, R84 ;  /* 0x0000005407547220 */ /* 0x000fe20000410000 */
[----:B------:R-:W-:Y:S01]  /*116e0*/  @P0 IADD3 R15, PT, PT, R9, -0x40, RZ ;  /* 0xffffffc0090f0810 */ /* 0x000fe20007ffe0ff */
[----:B------:R-:W-:Y:S01]  /*116f0*/  FMUL.FTZ R85, R7, R85 ;  /* 0x0000005507557220 */ /* 0x000fe20000410000 */
[----:B------:R-:W-:Y:S01]  /*11700*/  F2FP.F16.F32.PACK_AB R128, R129, R128 ;  /* 0x000000808180723e */ /* 0x000fe200000000ff */
[----:B------:R-:W-:Y:S01]  /*11710*/  FMUL.FTZ R88, R7, R88 ;  /* 0x0000005807587220 */ /* 0x000fe20000410000 */
[----:B------:R-:W-:Y:S01]  /*11720*/  F2FP.F16.F32.PACK_AB R130, R131, R130 ;  /* 0x000000828382723e */ /* 0x000fe200000000ff */
[----:B------:R-:W-:Y:S01]  /*11730*/  FMUL.FTZ R89, R7, R89 ;  /* 0x0000005907597220 */ /* 0x000fe20000410000 */
[----:B------:R-:W-:Y:S01]  /*11740*/  F2FP.F16.F32.PACK_AB R68, R69, R68 ;  /* 0x000000444544723e */ /* 0x000fe200000000ff */
[----:B------:R-:W-:Y:S01]  /*11750*/  FMUL.FTZ R92, R7, R92 ;  /* 0x0000005c075c7220 */ /* 0x000fe20000410000 */
[----:B------:R-:W-:Y:S01]  /*11760*/  F2FP.F16.F32.PACK_AB R70, R71, R70 ;  /* 0x000000464746723e */ /* 0x000fe200000000ff */
[C---:B------:R-:W-:Y:S01]  /*11770*/  FMUL.FTZ R93, R7.reuse, R93 ;  /* 0x0000005d075d7220 */ /* 0x040fe20000410000 */
[C---:B------:R-:W-:Y:S01]  /*11780*/  IADD3 R11, PT, PT, R4.reuse, R9, RZ ;  /* 0x00000009040b7210 */ /* 0x040fe20007ffe0ff */
        /* <DEDUP_REMOVED lines=9> */
[----:B------:R-:W-:Y:S01]  /*11820*/  IADD3 R17, PT, PT, R4, R13, RZ ;  /* 0x0000000d04117210 */ /* 0x000fe20007ffe0ff */
[----:B------:R-:W-:Y:S01]  /*11830*/  FMUL.FTZ R105, R7, R105 ;  /* 0x0000006907697220 */ /* 0x000fe20000410000 */
[----:B------:R-:W-:Y:S01]  /*11840*/  IADD3 R21, PT, PT, R6, R15, RZ ;  /* 0x0000000f06157210 */ /* 0x000fe20007ffe0ff */
[----:B------:R-:W-:Y:S01]  /*11850*/  STS [R9], R128 ;  /* 0x0000008009007388 */ /* 0x000fe20000000800 */
[----:B------:R-:W-:Y:S01]  /*11860*/  F2FP.F16.F32.PACK_AB R80, R81, R80 ;  /* 0x000000505150723e */ /* 0x000fe200000000ff */
[----:B------:R-:W-:Y:S01]  /*11870*/  FMUL.FTZ R108, R7, R108 ;  /* 0x0000006c076c7220 */ /* 0x000fe20000410000 */
[----:B------:R-:W-:Y:S01]  /*11880*/  F2FP.F16.F32.PACK_AB R82, R83, R82 ;  /* 0x000000525352723e */ /* 0x000fe200000000ff */
[----:B------:R-:W-:Y:S01]  /*11890*/  STS [R9+0x400], R130 ;  /* 0x0004008209007388 */ /* 0x000fe20000000800 */
[----:B------:R-:W-:Y:S01]  /*118a0*/  F2FP.F16.F32.PACK_AB R84, R85, R84 ;  /* 0x000000545554723e */ /* 0x000fe200000000ff */
[----:B------:R-:W-:Y:S01]  /*118b0*/  FMUL.FTZ R109, R7, R109 ;  /* 0x0000006d076d7220 */ /* 0x000fe20000410000 */
[----:B------:R-:W-:Y:S01]  /*118c0*/  F2FP.F16.F32.PACK_AB R86, R87, R86 ;  /* 0x000000565756723e */ /* 0x000fe200000000ff */
[----:B------:R-:W-:Y:S01]  /*118d0*/  STS [R11], R68 ;  /* 0x000000440b007388 */ /* 0x000fe20000000800 */
[C---:B------:R-:W-:Y:S01]  /*118e0*/  IADD3 R19, PT, PT, R4.reuse, R15, RZ ;  /* 0x0000000f04137210 */ /* 0x040fe20007ffe0ff */
[----:B------:R-:W-:Y:S01]  /*118f0*/  FMUL.FTZ R112, R7, R112 ;  /* 0x0000007007707220 */ /* 0x000fe20000410000 */
[----:B------:R-:W-:Y:S01]  /*11900*/  F2FP.F16.F32.PACK_AB R88, R89, R88 ;  /* 0x000000585958723e */ /* 0x000fe200000000ff */
[----:B------:R-:W-:Y:S01]  /*11910*/  STS [R11+0x400], R70 ;  /* 0x000400460b007388 */ /* 0x000fe20000000800 */
[----:B------:R-:W-:Y:S01]  /*11920*/  F2FP.F16.F32.PACK_AB R90, R91, R90 ;  /* 0x0000005a5b5a723e */ /* 0x000fe200000000ff */
[----:B------:R-:W-:Y:S01]  /*11930*/  FMUL.FTZ R113, R7, R113 ;  /* 0x0000007107717220 */ /* 0x000fe20000410000 */
[----:B------:R-:W-:Y:S01]  /*11940*/  F2FP.F16.F32.PACK_AB R92, R93, R92 ;  /* 0x0000005c5d5c723e */ /* 0x000fe200000000ff */
[----:B------:R-:W-:Y:S01]  /*11950*/  STS [R13], R72 ;  /* 0x000000480d007388 */ /* 0x000fe20000000800 */
[----:B------:R-:W-:Y:S01]  /*11960*/  F2FP.F16.F32.PACK_AB R94, R95, R94 ;  /* 0x0000005e5f5e723e */ /* 0x000fe200000000ff */
[C---:B------:R-:W-:Y:S01]  /*11970*/  FMUL.FTZ R116, R7.reuse, R116 ;  /* 0x0000007407747220 */ /* 0x040fe20000410000 */
[----:B------:R-:W-:Y:S01]  /*11980*/  IADD3 R23, PT, PT, R4, R21, RZ ;  /* 0x0000001504177210 */ /* 0x000fe20007ffe0ff */
[----:B------:R-:W-:Y:S01]  /*11990*/  STS [R13+0x400], R74 ;  /* 0x0004004a0d007388 */ /* 0x000fe20000000800 */
[----:B------:R-:W-:Y:S01]  /*119a0*/  FMUL.FTZ R117, R7, R117 ;  /* 0x0000007507757220 */ /* 0x000fe20000410000 */
[----:B------:R-:W-:Y:S01]  /*119b0*/  F2FP.F16.F32.PACK_AB R96, R97, R96 ;  /* 0x000000606160723e */ /* 0x000fe200000000ff */
[----:B------:R-:W-:Y:S01]  /*119c0*/  FMUL.FTZ R124, R7, R124 ;  /* 0x0000007c077c7220 */ /* 0x000fe20000410000 */
[----:B------:R-:W-:Y:S01]  /*119d0*/  F2FP.F16.F32.PACK_AB R98, R99, R98 ;  /* 0x000000626362723e */ /* 0x000fe200000000ff */
[----:B------:R-:W-:Y:S01]  /*119e0*/  STS [R17], R76 ;  /* 0x0000004c11007388 */ /* 0x000fe20000000800 */
[C---:B------:R-:W-:Y:S01]  /*119f0*/  FMUL.FTZ R125, R7.reuse, R125 ;  /* 0x0000007d077d7220 */ /* 0x040fe20000410000 */
        /* <DEDUP_REMOVED lines=8> */
[----:B------:R-:W1:Y:S01]  /*11a80*/  @P2 MUFU.LG2 R2, R2 ;  /* 0x0000000200022308 */ /* 0x000e620000000c00 */
[----:B------:R-:W-:Y:S01]  /*11a90*/  F2FP.F16.F32.PACK_AB R108, R109, R108 ;  /* 0x0000006c6d6c723e */ /* 0x000fe200000000ff */
[----:B------:R-:W-:Y:S01]  /*11aa0*/  STS [R15+0x400], R82 ;  /* 0x000400520f007388 */ /* 0x000fe20000000800 */
[----:B------:R-:W-:Y:S01]  /*11ab0*/  F2FP.F16.F32.PACK_AB R110, R111, R110 ;  /* 0x0000006e6f6e723e */ /* 0x000fe200000000ff */
[----:B----4-:R-:W-:Y:S01]  /*11ac0*/  @P1 FMUL.FTZ R0, R0, 0.69314718246459960938 ;  /* 0x3f31721800001820 */ /* 0x010fe20000410000 */
[----:B------:R-:W-:Y:S01]  /*11ad0*/  F2FP.F16.F32.PACK_AB R112, R113, R112 ;  /* 0x000000707170723e */ /* 0x000fe200000000ff */
[----:B------:R-:W-:Y:S01]  /*11ae0*/  STS [R19], R84 ;  /* 0x0000005413007388 */ /* 0x000fe20000000800 */
[----:B------:R-:W-:-:S02]  /*11af0*/  F2FP.F16.F32.PACK_AB R114, R115, R114 ;  /* 0x000000727372723e */ /* 0x000fc400000000ff */
[----:B------:R-:W-:Y:S01]  /*11b00*/  F2FP.F16.F32.PACK_AB R116, R117, R116 ;  /* 0x000000747574723e */ /* 0x000fe200000000ff */
[----:B------:R-:W-:Y:S01]  /*11b10*/  STS [R19+0x400], R86 ;  /* 0x0004005613007388 */ /* 0x000fe20000000800 */
[----:B------:R-:W-:Y:S02]  /*11b20*/  F2FP.F16.F32.PACK_AB R118, R119, R118 ;  /* 0x000000767776723e */ /* 0x000fe400000000ff */
[----:B------:R-:W-:Y:S01]  /*11b30*/  F2FP.F16.F32.PACK_AB R124, R125, R124 ;  /* 0x0000007c7d7c723e */ /* 0x000fe200000000ff */
[----:B------:R-:W-:Y:S01]  /*11b40*/  STS [R21], R88 ;  /* 0x0000005815007388 */ /* 0x000fe20000000800 */
[----:B------:R-:W-:Y:S02]  /*11b50*/  F2FP.F16.F32.PACK_AB R126, R127, R126 ;  /* 0x0000007e7f7e723e */ /* 0x000fe400000000ff */
[----:B------:R-:W-:Y:S01]  /*11b60*/  F2FP.F16.F32.PACK_AB R7, R7, R120 ;  /* 0x000000780707723e */ /* 0x000fe200000000ff */
[----:B------:R-:W-:Y:S01]  /*11b70*/  STS [R21+0x400], R90 ;  /* 0x0004005a15007388 */ /* 0x000fe20000000800 */
[----:B------:R-:W-:-:S02]  /*11b80*/  F2FP.F16.F32.PACK_AB R122, R123, R122 ;  /* 0x0000007a7b7a723e */ /* 0x000fc400000000ff */
[----:B------:R-:W-:Y:S01]  /*11b90*/  ISETP.NE.AND P3, PT, R210, -0x1, PT ;  /* 0xffffffffd200780c */ /* 0x000fe20003f65270 */
[----:B------:R-:W-:Y:S01]  /*11ba0*/  STS [R23], R92 ;  /* 0x0000005c17007388 */ /* 0x000fe20000000800 */
[----:B--2---:R-:W-:-:S03]  /*11bb0*/  ISETP.NE.AND P4, PT, R8, RZ, PT ;  /* 0x000000ff0800720c */ /* 0x004fc60003f85270 */
[----:B------:R-:W-:Y:S01]  /*11bc0*/  STS [R23+0x400], R94 ;  /* 0x0004005e17007388 */ /* 0x000fe20000000800 */
[----:B------:R-:W-:-:S03]  /*11bd0*/  ISETP.NE.OR P0, PT, R210, -0x1, !P4 ;  /* 0xffffffffd200780c */ /* 0x000fc60006705670 */
[----:B------:R-:W-:Y:S04]  /*11be0*/  STS [R9+0x2000], R96 ;  /* 0x0020006009007388 */ /* 0x000fe80000000800 */
[----:B------:R2:W-:Y:S01]  /*11bf0*/  STS [R9+0x2400], R98 ;  /* 0x0024006209007388 */ /* 0x0005e20000000800 */
[----:B------:R-:W3:Y:S03]  /*11c00*/  @!P3 LDC.64 R4, c[0x0][0x400] ;  /* 0x00010000ff04bb82 */ /* 0x000ee60000000a00 */
[----:B------:R-:W-:Y:S04]  /*11c10*/  STS [R11+0x2000], R100 ;  /* 0x002000640b007388 */ /* 0x000fe80000000800 */
[----:B------:R4:W-:Y:S01]  /*11c20*/  STS [R11+0x2400], R102 ;  /* 0x002400660b007388 */ /* 0x0009e20000000800 */
[----:B------:R-:W5:Y:S03]  /*11c30*/  @!P4 LDC R10, c[0x0][0x3e0] ;  /* 0x0000f800ff0acb82 */ /* 0x000f660000000800 */
[----:B------:R-:W-:Y:S04]  /*11c40*/  STS [R13+0x2000], R104 ;  /* 0x002000680d007388 */ /* 0x000fe80000000800 */
[----:B------:R-:W-:Y:S04]  /*11c50*/  STS [R13+0x2400], R106 ;  /* 0x0024006a0d007388 */ /* 0x000fe80000000800 */
[----:B------:R-:W-:Y:S04]  /*11c60*/  STS [R17+0x2000], R108 ;  /* 0x0020006c11007388 */ /* 0x000fe80000000800 */
[----:B------:R1:W-:Y:S01]  /*11c70*/  STS [R17+0x2400], R110 ;  /* 0x0024006e11007388 */ /* 0x0003e20000000800 */
[----:B--2---:R-:W2:Y:S03]  /*11c80*/  @P3 LDC.64 R8, c[0x0][0x408] ;  /* 0x00010200ff083b82 */ /* 0x004ea60000000a00 */
[----:B------:R-:W-:Y:S04]  /*11c90*/  STS [R15+0x2000], R112 ;  /* 0x002000700f007388 */ /* 0x000fe80000000800 */
[----:B------:R-:W-:Y:S01]  /*11ca0*/  STS [R15+0x2400], R114 ;  /* 0x002400720f007388 */ /* 0x000fe20000000800 */
[----:B----4-:R-:W4:Y:S03]  /*11cb0*/  LDC R11, c[0x0][0x434] ;  /* 0x00010d00ff0b7b82 */ /* 0x010f260000000800 */
[----:B------:R-:W-:Y:S04]  /*11cc0*/  STS [R19+0x2000], R116 ;  /* 0x0020007413007388 */ /* 0x000fe80000000800 */
[----:B------:R3:W-:Y:S04]  /*11cd0*/  STS [R19+0x2400], R118 ;  /* 0x0024007613007388 */ /* 0x0007e80000000800 */
[----:B------:R-:W-:Y:S04]  /*11ce0*/  STS [R21+0x2000], R124 ;  /* 0x0020007c15007388 */ /* 0x000fe80000000800 */
[----:B------:R5:W-:Y:S01]  /*11cf0*/  STS [R21+0x2400], R126 ;  /* 0x0024007e15007388 */ /* 0x000be20000000800 */
[----:B-1----:R-:W1:Y:S03]  /*11d00*/  @P4 LDC R17, c[0x0][0x454] ;  /* 0x00011500ff114b82 */ /* 0x002e660000000800 */
[----:B------:R-:W-:Y:S04]  /*11d10*/  STS [R23+0x2000], R7 ;  /* 0x0020000717007388 */ /* 0x000fe80000000800 */
[----:B------:R2:W-:Y:S01]  /*11d20*/  STS [R23+0x2400], R122 ;  /* 0x0024007a17007388 */ /* 0x0005e20000000800 */
[----:B------:R-:W-:Y:S08]  /*11d30*/  BAR.SYNC.DEFER_BLOCKING 0x0 ;  /* 0x0000000000007b1d */ /* 0x000ff00000010000 */
[----:B---3--:R-:W3:Y:S01]  /*11d40*/  @P2 LDC R19, c[0x0][0x458] ;  /* 0x00011600ff132b82 */ /* 0x008ee20000000800 */
[----:B------:R-:W4:Y:S01]  /*11d50*/  S2R R6, SR_CTAID.Y ;  /* 0x0000000000067919 */ /* 0x000f220000002600 */
[----:B-----5:R-:W-:-:S04]  /*11d60*/  LOP3.LUT R21, R200, 0x30, RZ, 0xc0, !PT ;  /* 0x00000030c8157812 */ /* 0x020fc800078ec0ff */
[----:B------:R-:W-:Y:S01]  /*11d70*/  LOP3.LUT R21, R21, 0x7, R18, 0xf8, !PT ;  /* 0x0000000715157812 */ /* 0x000fe200078ef812 */
[----:B--2---:R-:W-:Y:S01]  /*11d80*/  @P3 IMAD.WIDE.U32 R22, R210, R8, RZ ;  /* 0x00000008d2163225 */ /* 0x004fe200078e00ff */
[----:B------:R-:W-:Y:S01]  /*11d90*/  MOV R8, 0x7f800000 ;  /* 0x7f80000000087802 */ /* 0x000fe20000000f00 */
[----:B------:R2:W2:Y:S02]  /*11da0*/  LDS.128 R12, [R219+0x1800] ;  /* 0x00180000db0c7984 */ /* 0x0004a40000000c00 */
[----:B----4-:R-:W-:-:S04]  /*11db0*/  @!P3 IMAD.WIDE.U32 R26, R6, R4, RZ ;  /* 0x00000004061ab225 */ /* 0x010fc800078e00ff */
[----:B------:R-:W-:Y:S02]  /*11dc0*/  @!P3 IMAD R7, R6, R5, R27 ;  /* 0x000000050607b224 */ /* 0x000fe400078e021b */
[----:B------:R-:W-:Y:S01]  /*11dd0*/  @P2 FMUL.FTZ R27, R2, 0.69314718246459960938 ;  /* 0x3f317218021b2820 */ /* 0x000fe20000410000 */
[----:B------:R-:W4:Y:S01]  /*11de0*/  LDC.64 R4, c[0x0][0x408] ;  /* 0x00010200ff047b82 */ /* 0x000f220000000a00 */
[----:B------:R-:W-:Y:S01]  /*11df0*/  @P3 IMAD R7, R210, R9, R23 ;  /* 0x00000009d2073224 */ /* 0x000fe200078e0217 */
[----:B------:R-:W-:Y:S01]  /*11e00*/  MOV R9, 0x7f800000 ;  /* 0x7f80000000097802 */ /* 0x000fe20000000f00 */
[----:B------:R-:W-:Y:S02]  /*11e10*/  @!P4 IMAD R10, R6, R10, R25 ;  /* 0x0000000a060ac224 */ /* 0x000fe400078e0219 */
[----:B---3--:R-:W-:Y:S01]  /*11e20*/  @P2 FFMA.FTZ R8, R132, R19, R27 ;  /* 0x0000001384082223 */ /* 0x008fe2000001001b */
[-C--:B------:R-:W-:Y:S02]  /*11e30*/  @!P0 IMAD R210, R6, R11.reuse, RZ ;  /* 0x0000000b06d28224 */ /* 0x080fe400078e02ff */
[----:B------:R-:W-:Y:S01]  /*11e40*/  @P1 FFMA.FTZ R9, R3, R16, R0 ;  /* 0x0000001003091223 */ /* 0x000fe20000010000 */
[----:B------:R-:W-:-:S02]  /*11e50*/  @!P4 IMAD R10, R10, R11, RZ ;  /* 0x0000000b0a0ac224 */ /* 0x000fc400078e02ff */
[----:B-1----:R-:W-:Y:S01]  /*11e60*/  @P4 IMAD R10, R25, R17, R210 ;  /* 0x00000011190a4224 */ /* 0x002fe200078e02d2 */
[----:B------:R-:W-:Y:S06]  /*11e70*/  @P5 BRA `(.L_x_589) ;  /* 0x00000000002c5947 */ /* 0x000fec0003800000 */
[----:B------:R-:W1:Y:S01]  /*11e80*/  LDCU.64 UR4, c[0x0][0x420] ;  /* 0x00008400ff0477ac */ /* 0x000e620008000a00 */
[----:B------:R-:W-:Y:S01]  /*11e90*/  VIADD R10, R10, UR6 ;  /* 0x000000060a0a7c36 */ /* 0x000fe20008000000 */
[C---:B------:R-:W-:Y:S01]  /*11ea0*/  ISETP.GE.AND P2, PT, R21.reuse, R204, PT ;  /* 0x000000cc1500720c */ /* 0x040fe20003f46270 */
[----:B------:R-:W-:-:S03]  /*11eb0*/  VIADD R3, R21, 0x8 ;  /* 0x0000000815037836 */ /* 0x000fc60000000000 */
[C---:B------:R-:W-:Y:S02]  /*11ec0*/  IADD3 R0, P0, PT, R10.reuse, R21, RZ ;  /* 0x000000150a007210 */ /* 0x040fe40007f1e0ff */
[----:B------:R-:W-:Y:S02]  /*11ed0*/  ISETP.GE.AND P1, PT, R3, R204, PT ;  /* 0x000000cc0300720c */ /* 0x000fe40003f26270 */
[----:B------:R-:W-:Y:S02]  /*11ee0*/  LEA.HI.X.SX32 R3, R10, RZ, 0x1, P0 ;  /* 0x000000ff0a037211 */ /* 0x000fe400000f0eff */
[----:B-1----:R-:W-:-:S04]  /*11ef0*/  LEA R2, P0, R0, UR4, 0x2 ;  /* 0x0000000400027c11 */ /* 0x002fc8000f8010ff */
[----:B------:R-:W-:-:S05]  /*11f00*/  LEA.HI.X R3, R0, UR5, R3, 0x2, P0 ;  /* 0x0000000500037c11 */ /* 0x000fca00080f1403 */
[----:B------:R1:W-:Y:S04]  /*11f10*/  @!P2 STG.E desc[UR16][R2.64], R8 ;  /* 0x000000080200a986 */ /* 0x0003e8000c101910 */
[----:B------:R1:W-:Y:S02]  /*11f20*/  @!P1 STG.E desc[UR16][R2.64+0x20], R9 ;  /* 0x0000200902009986 */ /* 0x0003e4000c101910 */
.L_x_589:
[----:B------:R-:W-:Y:S05]  /*11f30*/  BSYNC.RECONVERGENT B0 ;  /* 0x0000000000007941 */ /* 0x000fea0003800200 */
.L_x_588:
[----:B------:R-:W-:Y:S01]  /*11f40*/  IMAD.MOV.U32 R199, RZ, RZ, RZ ;  /* 0x000000ffffc77224 */ /* 0x000fe200078e00ff */
[----:B-1----:R-:W-:Y:S01]  /*11f50*/  SHF.R.U32.HI R3, RZ, 0x3, R201 ;  /* 0x00000003ff037819 */ /* 0x002fe200000116c9 */
[----:B------:R-:W-:Y:S01]  /*11f60*/  @P3 IMAD.MOV.U32 R26, RZ, RZ, R22 ;  /* 0x000000ffff1a3224 */ /* 0x000fe200078e0016 */
[----:B------:R1:W3:Y:S01]  /*11f70*/  LDS.128 R16, [R219] ;  /* 0x00000000db107984 */ /* 0x0002e20000000c00 */
[----:B----4-:R-:W-:Y:S01]  /*11f80*/  IMAD.WIDE.U32 R8, R4, UR6, R198 ;  /* 0x0000000604087c25 */ /* 0x010fe2000f8e00c6 */
[C---:B------:R-:W-:Y:S01]  /*11f90*/  IADD3 R11, PT, PT, R3.reuse, 0x10, RZ ;  /* 0x00000010030b7810 */ /* 0x040fe20007ffe0ff */
[----:B------:R-:W4:Y:S01]  /*11fa0*/  LDCU.64 UR4, c[0x0][0x410] ;  /* 0x00008200ff0477ac */ /* 0x000f220008000a00 */
[----:B------:R-:W-:Y:S01]  /*11fb0*/  ISETP.GE.AND P3, PT, R3, R204, PT ;  /* 0x000000cc0300720c */ /* 0x000fe20003f66270 */
[----:B------:R-:W-:Y:S01]  /*11fc0*/  IMAD R0, R5, UR6, R9 ;  /* 0x0000000605007c24 */ /* 0x000fe2000f8e0209 */
[----:B------:R-:W-:Y:S01]  /*11fd0*/  IADD3 R26, P0, PT, R26, R8, RZ ;  /* 0x000000081a1a7210 */ /* 0x000fe20007f1e0ff */
[----:B------:R-:W-:Y:S01]  /*11fe0*/  VIADD R9, R3, 0x20 ;  /* 0x0000002003097836 */ /* 0x000fe20000000000 */
[----:B------:R-:W-:Y:S01]  /*11ff0*/  ISETP.GE.AND P2, PT, R11, R204, PT ;  /* 0x000000cc0b00720c */ /* 0x000fe20003f46270 */
[----:B------:R-:W-:Y:S01]  /*12000*/  BSSY.RECONVERGENT B0, `(.L_x_590) ;  /* 0x0000014000007945 */ /* 0x000fe20003800200 */
[----:B------:R-:W-:Y:S01]  /*12010*/  IADD3.X R27, PT, PT, R7, R0, RZ, P0, !PT ;  /* 0x00000000071b7210 */ /* 0x000fe200007fe4ff */
[----:B------:R-:W-:Y:S01]  /*12020*/  VIADD R7, R3, 0x30 ;  /* 0x0000003003077836 */ /* 0x000fe20000000000 */
[----:B------:R-:W-:-:S02]  /*12030*/  ISETP.GE.AND P1, PT, R9, R204, PT ;  /* 0x000000cc0900720c */ /* 0x000fc40003f26270 */
[----:B------:R1:W1:Y:S02]  /*12040*/  LDS.128 R8, [R219+0x2000] ;  /* 0x00200000db087984 */ /* 0x0002640000000c00 */
[----:B------:R-:W-:Y:S01]  /*12050*/  ISETP.GE.AND P0, PT, R7, R204, PT ;  /* 0x000000cc0700720c */ /* 0x000fe20003f06270 */
[----:B----4-:R-:W-:-:S04]  /*12060*/  IMAD.WIDE.U32 R6, R25, UR4, R26 ;  /* 0x0000000419067c25 */ /* 0x010fc8000f8e001a */
[----:B------:R-:W-:Y:S01]  /*12070*/  IMAD R23, R25, UR5, R7 ;  /* 0x0000000519177c24 */ /* 0x000fe2000f8e0207 */
[----:B------:R-:W-:Y:S07]  /*12080*/  @P3 BRA `(.L_x_591) ;  /* 0x00000000002c3947 */ /* 0x000fee0003800000 */
[----:B------:R-:W4:Y:S01]  /*12090*/  LDCU UR6, c[0x0][0x440] ;  /* 0x00008800ff0677ac */ /* 0x000f220008000800 */
[----:B------:R-:W-:Y:S01]  /*120a0*/  IMAD.MOV.U32 R22, RZ, RZ, R6 ;  /* 0x000000ffff167224 */ /* 0x000fe200078e0006 */
[----:B------:R-:W5:Y:S03]  /*120b0*/  LDCU.64 UR4, c[0x0][0x3f0] ;  /* 0x00007e00ff0477ac */ /* 0x000f660008000a00 */
[----:B------:R-:W-:-:S04]  /*120c0*/  IMAD.WIDE.U32 R24, R3, R4, R22 ;  /* 0x0000000403187225 */ /* 0x000fc800078e0016 */
[----:B------:R-:W-:Y:S01]  /*120d0*/  IMAD R0, R3, R5, R25 ;  /* 0x0000000503007224 */ /* 0x000fe200078e0219 */
[----:B----4-:R-:W-:Y:S02]  /*120e0*/  ISETP.GE.AND P4, PT, R198, UR6, PT ;  /* 0x00000006c6007c0c */ /* 0x010fe4000bf86270 */
[----:B------:R-:W-:Y:S02]  /*120f0*/  ISETP.GE.AND P3, PT, R218, UR6, PT ;  /* 0x00000006da007c0c */ /* 0x000fe4000bf66270 */
[----:B-----5:R-:W-:-:S04]  /*12100*/  LEA R20, P5, R24, UR4, 0x1 ;  /* 0x0000000418147c11 */ /* 0x020fc8000f8a08ff */
[----:B------:R-:W-:-:S05]  /*12110*/  LEA.HI.X R21, R24, UR5, R0, 0x1, P5 ;  /* 0x0000000518157c11 */ /* 0x000fca000a8f0c00 */
[----:B---3--:R4:W-:Y:S04]  /*12120*/  @!P4 STG.E.128 desc[UR16][R20.64], R16 ;  /* 0x000000101400c986 */ /* 0x0089e8000c101d10 */
[----:B-1----:R4:W-:Y:S02]  /*12130*/  @!P3 STG.E.128 desc[UR16][R20.64+0x80], R8 ;  /* 0x000080081400b986 */ /* 0x0029e4000c101d10 */
.L_x_591:
[----:B------:R-:W-:Y:S05]  /*12140*/  BSYNC.RECONVERGENT B0 ;  /* 0x0000000000007941 */ /* 0x000fea0003800200 */
.L_x_590:
[----:B---34-:R3:W4:Y:S01]  /*12150*/  LDS.128 R16, [R219+0x800] ;  /* 0x00080000db107984 */ /* 0x0187220000000c00 */
[----:B------:R-:W-:Y:S03]  /*12160*/  BSSY.RECONVERGENT B0, `(.L_x_592) ;  /* 0x0000013000007945 */ /* 0x000fe60003800200 */
[----:B-1----:R3:W1:Y:S01]  /*12170*/  LDS.128 R8, [R219+0x2800] ;  /* 0x00280000db087984 */ /* 0x0026620000000c00 */
[----:B------:R-:W-:Y:S05]  /*12180*/  @P2 BRA `(.L_x_593) ;  /* 0x0000000000402947 */ /* 0x000fea0003800000 */
[----:B------:R-:W5:Y:S01]  /*12190*/  LDCU UR6, c[0x0][0x440] ;  /* 0x00008800ff0677ac */ /* 0x000f620008000800 */
[----:B------:R-:W-:Y:S01]  /*121a0*/  IADD3 R21, P2, PT, R3, 0x10, RZ ;  /* 0x0000001003157810 */ /* 0x000fe20007f5e0ff */
[----:B------:R-:W-:Y:S01]  /*121b0*/  IMAD.MOV.U32 R24, RZ, RZ, R6 ;  /* 0x000000ffff187224 */ /* 0x000fe200078e0006 */
[----:B------:R-:W2:Y:S03]  /*121c0*/  LDCU.64 UR4, c[0x0][0x3f0] ;  /* 0x00007e00ff0477ac */ /* 0x000ea60008000a00 */
[----:B------:R-:W-:-:S04]  /*121d0*/  IMAD.X R25, RZ, RZ, RZ, P2 ;  /* 0x000000ffff197224 */ /* 0x000fc800010e06ff */
[----:B------:R-:W-:Y:S01]  /*121e0*/  IMAD R0, R25, R4, RZ ;  /* 0x0000000419007224 */ /* 0x000fe200078e02ff */
[----:B------:R-:W-:-:S03]  /*121f0*/  MOV R25, R23 ;  /* 0x0000001700197202 */ /* 0x000fc60000000f00 */
[C---:B------:R-:W-:Y:S02]  /*12200*/  IMAD R0, R21.reuse, R5, R0 ;  /* 0x0000000515007224 */ /* 0x040fe400078e0200 */
[----:B------:R-:W-:Y:S01]  /*12210*/  IMAD.WIDE.U32 R24, R21, R4, R24 ;  /* 0x0000000415187225 */ /* 0x000fe200078e0018 */
[----:B-----5:R-:W-:Y:S02]  /*12220*/  ISETP.GE.AND P3, PT, R198, UR6, PT ;  /* 0x00000006c6007c0c */ /* 0x020fe4000bf66270 */
[----:B------:R-:W-:Y:S01]  /*12230*/  ISETP.GE.AND P2, PT, R218, UR6, PT ;  /* 0x00000006da007c0c */ /* 0x000fe2000bf46270 */
[----:B------:R-:W-:Y:S01]  /*12240*/  IMAD.IADD R0, R0, 0x1, R25 ;  /* 0x0000000100007824 */ /* 0x000fe200078e0219 */
[----:B--2---:R-:W-:-:S04]  /*12250*/  LEA R20, P4, R24, UR4, 0x1 ;  /* 0x0000000418147c11 */ /* 0x004fc8000f8808ff */
[----:B------:R-:W-:-:S05]  /*12260*/  LEA.HI.X R21, R24, UR5, R0, 0x1, P4 ;  /* 0x0000000518157c11 */ /* 0x000fca000a0f0c00 */
[----:B----4-:R2:W-:Y:S04]  /*12270*/  @!P3 STG.E.128 desc[UR16][R20.64], R16 ;  /* 0x000000101400b986 */ /* 0x0105e8000c101d10 */
[----:B-1----:R2:W-:Y:S02]  /*12280*/  @!P2 STG.E.128 desc[UR16][R20.64+0x80], R8 ;  /* 0x000080081400a986 */ /* 0x0025e4000c101d10 */
.L_x_593:
[----:B------:R-:W-:Y:S05]  /*12290*/  BSYNC.RECONVERGENT B0 ;  /* 0x0000000000007941 */ /* 0x000fea0003800200 */
.L_x_592:
[----:B--2-4-:R2:W4:Y:S01]  /*122a0*/  LDS.128 R16, [R219+0x1000] ;  /* 0x00100000db107984 */ /* 0x0145220000000c00 */
[----:B------:R-:W-:Y:S03]  /*122b0*/  BSSY.RECONVERGENT B0, `(.L_x_594) ;  /* 0x0000013000007945 */ /* 0x000fe60003800200 */
[----:B-1----:R2:W1:Y:S01]  /*122c0*/  LDS.128 R8, [R219+0x3000] ;  /* 0x00300000db087984 */ /* 0x0024620000000c00 */
[----:B------:R-:W-:Y:S05]  /*122d0*/  @P1 BRA `(.L_x_595) ;  /* 0x0000000000401947 */ /* 0x000fea0003800000 */
[----:B------:R-:W5:Y:S01]  /*122e0*/  LDCU UR6, c[0x0][0x440] ;  /* 0x00008800ff0677ac */ /* 0x000f620008000800 */
[----:B------:R-:W-:Y:S01]  /*122f0*/  IADD3 R21, P1, PT, R3, 0x20, RZ ;  /* 0x0000002003157810 */ /* 0x000fe20007f3e0ff */
[----:B------:R-:W-:Y:S01]  /*12300*/  IMAD.MOV.U32 R24, RZ, RZ, R6 ;  /* 0x000000ffff187224 */ /* 0x000fe200078e0006 */
[----:B------:R-:W3:Y:S03]  /*12310*/  LDCU.64 UR4, c[0x0][0x3f0] ;  /* 0x00007e00ff0477ac */ /* 0x000ee60008000a00 */
        /* <DEDUP_REMOVED lines=8> */
[----:B---3--:R-:W-:-:S04]  /*123a0*/  LEA R20, P3, R24, UR4, 0x1 ;  /* 0x0000000418147c11 */ /* 0x008fc8000f8608ff */
[----:B------:R-:W-:-:S05]  /*123b0*/  LEA.HI.X R21, R24, UR5, R0, 0x1, P3 ;  /* 0x0000000518157c11 */ /* 0x000fca00098f0c00 */
[----:B----4-:R3:W-:Y:S04]  /*123c0*/  @!P2 STG.E.128 desc[UR16][R20.64], R16 ;  /* 0x000000101400a986 */ /* 0x0107e8000c101d10 */
[----:B-1----:R3:W-:Y:S02]  /*123d0*/  @!P1 STG.E.128 desc[UR16][R20.64+0x80], R8 ;  /* 0x0000800814009986 */ /* 0x0027e4000c101d10 */
.L_x_595:
[----:B------:R-:W-:Y:S05]  /*123e0*/  BSYNC.RECONVERGENT B0 ;  /* 0x0000000000007941 */ /* 0x000fea0003800200 */
.L_x_594:
[----:B------:R-:W-:Y:S05]  /*123f0*/  @P0 EXIT ;  /* 0x000000000000094d */ /* 0x000fea0003800000 */
[----:B-1-3--:R1:W3:Y:S01]  /*12400*/  LDS.128 R8, [R219+0x3800] ;  /* 0x00380000db087984 */ /* 0x00a2e20000000c00 */
[----:B------:R-:W5:Y:S01]  /*12410*/  LDCU UR6, c[0x0][0x440] ;  /* 0x00008800ff0677ac */ /* 0x000f620008000800 */
[----:B------:R-:W-:Y:S01]  /*12420*/  IADD3 R3, P0, PT, R3, 0x30, RZ ;  /* 0x0000003003037810 */ /* 0x000fe20007f1e0ff */
[----:B------:R-:W2:Y:S04]  /*12430*/  LDCU.64 UR4, c[0x0][0x3f0] ;  /* 0x00007e00ff0477ac */ /* 0x000ea80008000a00 */
        /* <DEDUP_REMOVED lines=10> */
[----:B------:R1:W-:Y:S02]  /*124e0*/  @!P1 STG.E.128 desc[UR16][R2.64], R12 ;  /* 0x0000000c02009986 */ /* 0x0003e4000c101d10 */
[----:B------:R-:W-:Y:S05]  /*124f0*/  @P0 EXIT ;  /* 0x000000000000094d */ /* 0x000fea0003800000 */
[----:B---3--:R-:W-:Y:S01]  /*12500*/  STG.E.128 desc[UR16][R2.64+0x80], R8 ;  /* 0x0000800802007986 */ /* 0x008fe2000c101d10 */
[----:B------:R-:W-:Y:S05]  /*12510*/  EXIT ;  /* 0x000000000000794d */ /* 0x000fea0003800000 */
.L_x_596:
        /* <DEDUP_REMOVED lines=14> */
.L_x_7210:


//--------------------- .text._ZN5flash24flash_fwd_splitkv_kernelI23Flash_fwd_kernel_traitsILi128ELi64ELi128ELi4ELb0ELb0EN7cutlass6half_tE19Flash_kernel_traitsILi128ELi64ELi128ELi4ES3_EELb1ELb0ELb0ELb0ELb0ELb1ELb0ELb0EEEvNS_16Flash_fwd_paramsE --------------------------
	.section	.text._ZN5flash24flash_fwd_splitkv_kernelI23Flash_fwd_kernel_traitsILi128ELi64ELi128ELi4ELb0ELb0EN7cutlass6half_tE19Flash_kernel_traitsILi128ELi64ELi128ELi4ES3_EELb1ELb0ELb0ELb0ELb0ELb1ELb0ELb0EEEvNS_16Flash_fwd_paramsE,"ax",@progbits
	.align	128
        .global         _ZN5flash24flash_fwd_splitkv_kernelI23Flash_fwd_kernel_traitsILi128ELi64ELi128ELi4ELb0ELb0EN7cutlass6half_tE19Flash_kernel_traitsILi128ELi64ELi128ELi4ES3_EELb1ELb0ELb0ELb0ELb0ELb1ELb0ELb0EEEvNS_16Flash_fwd_paramsE
        .type           _ZN5flash24flash_fwd_splitkv_kernelI23Flash_fwd_kernel_traitsILi128ELi64ELi128ELi4ELb0ELb0EN7cutlass6half_tE19Flash_kernel_traitsILi128ELi64ELi128ELi4ES3_EELb1ELb0ELb0ELb0ELb0ELb1ELb0ELb0EEEvNS_16Flash_fwd_paramsE,@function
        .size           _ZN5flash24flash_fwd_splitkv_kernelI23Flash_fwd_kernel_traitsILi128ELi64ELi128ELi4ELb0ELb0EN7cutlass6half_tE19Flash_kernel_traitsILi128ELi64ELi128ELi4ES3_EELb1ELb0ELb0ELb0ELb0ELb1ELb0ELb0EEEvNS_16Flash_fwd_paramsE,(.L_x_7211 - _ZN5flash24flash_fwd_splitkv_kernelI23Flash_fwd_kernel_traitsILi128ELi64ELi128ELi4ELb0ELb0EN7cutlass6half_tE19Flash_kernel_traitsILi128ELi64ELi128ELi4ES3_EELb1ELb0ELb0ELb0ELb0ELb1ELb0ELb0EEEvNS_16Flash_fwd_paramsE)
        .other          _ZN5flash24flash_fwd_splitkv_kernelI23Flash_fwd_kernel_traitsILi128ELi64ELi128ELi4ELb0ELb0EN7cutlass6half_tE19Flash_kernel_traitsILi128ELi64ELi128ELi4ES3_EELb1ELb0ELb0ELb0ELb0ELb1ELb0ELb0EEEvNS_16Flash_fwd_paramsE,@"STO_CUDA_ENTRY STV_DEFAULT"
_ZN5flash24flash_fwd_splitkv_kernelI23Flash_fwd_kernel_traitsILi128ELi64ELi128ELi4ELb0ELb0EN7cutlass6half_tE19Flash_kernel_traitsILi128ELi64ELi128ELi4ES3_EELb1ELb0ELb0ELb0ELb0ELb1ELb0ELb0EEEvNS_16Flash_fwd_paramsE:
.text._ZN5flash24flash_fwd_splitkv_kernelI23Flash_fwd_kernel_traitsILi128ELi64ELi128ELi4ELb0ELb0EN7cutlass6half_tE19Flash_kernel_traitsILi128ELi64ELi128ELi4ES3_EELb1ELb0ELb0ELb0ELb0ELb1ELb0ELb0EEEvNS_16Flash_fwd_paramsE:
[----:B------:R-:W-:Y:S08]  /*0000*/  LDC R1, c[0x0][0x37c] ;  /* 0x0000df00ff017b82 */ /* 0x000ff00000000800 */
[----:B------:R-:W1:Y:S01]  /*0010*/  LDC.64 R2, c[0x0][0x460] ;  /* 0x00011800ff027b82 */ /* 0x000e620000000a00 */
[----:B------:R-:W2:Y:S01]  /*0020*/  S2R R0, SR_CTAID.Y ;  /* 0x0000000000007919 */ /* 0x000ea20000002600 */
[----:B------:R-:W3:Y:S01]  /*0030*/  LDCU.64 UR16, c[0x0][0x358] ;  /* 0x00006b00ff1077ac */ /* 0x000ee20008000a00 */
[----:B------:R-:W-:Y:S01]  /*0040*/  IMAD.MOV.U32 R220, RZ, RZ, -0x1 ;  /* 0xffffffffffdc7424 */ /* 0x000fe200078e00ff */
[----:B------:R-:W4:Y:S04]  /*0050*/  LDCU.64 UR4, c[0x0][0x478] ;  /* 0x00008f00ff0477ac */ /* 0x000f280008000a00 */
[----:B------:R-:W2:Y:S01]  /*0060*/  LDC.64 R4, c[0x0][0x460] ;  /* 0x00011800ff047b82 */ /* 0x000ea20000000a00 */
[----:B------:R-:W3:Y:S07]  /*0070*/  LDCU.64 UR6, c[0x0][0x470] ;  /* 0x00008e00ff0677ac */ /* 0x000eee0008000a00 */
[----:B------:R-:W3:Y:S01]  /*0080*/  LDC.64 R8, c[0x0][0x468] ;  /* 0x00011a00ff087b82 */ /* 0x000ee20000000a00 */
[----:B-1----:R-:W-:-:S02]  /*0090*/  ISETP.NE.U32.AND P0, PT, R2, RZ, PT ;  /* 0x000000ff0200720c */ /* 0x002fc40003f05070 */
[----:B------:R-:W-:Y:S02]  /*00a0*/  ISETP.NE.U32.AND P4, PT, R2, RZ, PT ;  /* 0x000000ff0200720c */ /* 0x000fe40003f85070 */
[C---:B------:R-:W-:Y:S02]  /*00b0*/  ISETP.NE.AND.EX P0, PT, R3.reuse, RZ, PT, P0 ;  /* 0x000000ff0300720c */ /* 0x040fe40003f05300 */
[----:B------:R-:W-:Y:S02]  /*00c0*/  ISETP.NE.AND.EX P4, PT, R3, RZ, PT, P4 ;  /* 0x000000ff0300720c */ /* 0x000fe40003f85340 */
[----:B----4-:R-:W-:Y:S01]  /*00d0*/  ISETP.NE.U32.AND P2, PT, RZ, UR4, PT ;  /* 0x00000004ff007c0c */ /* 0x010fe2000bf45070 */
[C---:B--2---:R-:W-:Y:S01]  /*00e0*/  IMAD.WIDE.U32 R14, R0.reuse, 0x4, R4 ;  /* 0x00000004000e7825 */ /* 0x044fe200078e0004 */
[----:B---3--:R-:W-:Y:S02]  /*00f0*/  ISETP.NE.U32.AND P3, PT, RZ, UR6, PT ;  /* 0x00000006ff007c0c */ /* 0x008fe4000bf65070 */
[----:B------:R-:W-:Y:S01]  /*0100*/  ISETP.NE.AND.EX P2, PT, RZ, UR5, PT, P2 ;  /* 0x00000005ff007c0c */ /* 0x000fe2000bf45320 */
[----:B------:R-:W-:Y:S01]  /*0110*/  IMAD.SHL.U32 R11, R0, 0x4, RZ ;  /* 0x00000004000b7824 */ /* 0x000fe200078e00ff */
[----:B------:R-:W-:-:S03]  /*0120*/  ISETP.NE.AND.EX P3, PT, RZ, UR7, PT, P3 ;  /* 0x00000007ff007c0c */ /* 0x000fc6000bf65330 */
[----:B------:R-:W2:Y:S04]  /*0130*/  @P0 LDG.E R220, desc[UR16][R14.64] ;  /* 0x000000100edc0981 */ /* 0x000ea8000c1e1900 */
[----:B------:R1:W2:Y:S01]  /*0140*/  @P4 LDG.E R17, desc[UR16][R14.64+0x4] ;  /* 0x000004100e114981 */ /* 0x0002a2000c1e1900 */
[----:B------:R-:W-:Y:S01]  /*0150*/  SHF.R.U32.HI R10, RZ, 0x1e, R0 ;  /* 0x0000001eff0a7819 */ /* 0x000fe20000011600 */
[----:B------:R-:W-:Y:S02]  /*0160*/  IMAD.MOV.U32 R4, RZ, RZ, RZ ;  /* 0x000000ffff047224 */ /* 0x000fe400078e00ff */
[C---:B------:R-:W-:Y:S01]  /*0170*/  @P2 IADD3 R2, P0, PT, R11.reuse, UR4, RZ ;  /* 0x000000040b022c10 */ /* 0x040fe2000ff1e0ff */
[----:B------:R-:W3:Y:S01]  /*0180*/  LDCU.U8 UR4, c[0x0][0x532] ;  /* 0x0000a640ff0477ac */ /* 0x000ee20008000000 */
[----:B------:R-:W4:Y:S01]  /*0190*/  S2R R27, SR_CTAID.X ;  /* 0x00000000001b7919 */ /* 0x000f220000002500 */
[----:B------:R-:W-:Y:S01]  /*01a0*/  @P3 IADD3 R6, P1, PT, R11, UR6, RZ ;  /* 0x000000060b063c10 */ /* 0x000fe2000ff3e0ff */
[----:B------:R-:W2:Y:S01]  /*01b0*/  @!P2 LDC R12, c[0x0][0x43c] ;  /* 0x00010f00ff0cab82 */ /* 0x000ea20000000800 */
[----:B------:R-:W-:-:S02]  /*01c0*/  @P2 IADD3.X R3, PT, PT, R10, UR5, RZ, P0, !PT ;  /* 0x000000050a032c10 */ /* 0x000fc400087fe4ff */
[----:B------:R-:W-:-:S03]  /*01d0*/  @P3 IADD3.X R7, PT, PT, R10, UR7, RZ, P1, !PT ;  /* 0x000000070a073c10 */ /* 0x000fc60008ffe4ff */
[----:B------:R3:W5:Y:S04]  /*01e0*/  @P2 LDG.E R13, desc[UR16][R2.64] ;  /* 0x00000010020d2981 */ /* 0x000768000c1e1900 */
[----:B------:R4:W5:Y:S01]  /*01f0*/  @P3 LDG.E R4, desc[UR16][R6.64] ;  /* 0x0000001006043981 */ /* 0x000962000c1e1900 */
[----:B-1----:R-:W-:-:S05]  /*0200*/  IADD3 R14, P0, PT, R11, R8, RZ ;  /* 0x000000080b0e7210 */ /* 0x002fca0007f1e0ff */
[----:B------:R-:W-:Y:S01]  /*0210*/  IMAD.X R15, R10, 0x1, R9, P0 ;  /* 0x000000010a0f7824 */ /* 0x000fe200000e0609 */
[----:B------:R-:W-:-:S04]  /*0220*/  ISETP.NE.U32.AND P0, PT, R8, RZ, PT ;  /* 0x000000ff0800720c */ /* 0x000fc80003f05070 */
[----:B------:R-:W-:Y:S01]  /*0230*/  ISETP.NE.AND.EX P0, PT, R9, RZ, PT, P0 ;  /* 0x000000ff0900720c */ /* 0x000fe20003f05300 */
[----:B---3--:R-:W1:Y:S01]  /*0240*/  @!P4 LDC R3, c[0x0][0x434] ;  /* 0x00010d00ff03cb82 */ /* 0x008e620000000800 */
[----:B------:R-:W-:Y:S02]  /*0250*/  ISETP.NE.AND P1, PT, RZ, UR4, PT ;  /* 0x00000004ff007c0c */ /* 0x000fe4000bf25270 */
[----:B------:R-:W-:-:S04]  /*0260*/  ISETP.EQ.U32.AND P3, PT, R8, RZ, PT ;  /* 0x000000ff0800720c */ /* 0x000fc80003f62070 */
[----:B------:R-:W-:Y:S01]  /*0270*/  ISETP.EQ.OR.EX P3, PT, R9, RZ, !P1, P3 ;  /* 0x000000ff0900720c */ /* 0x000fe20004f62730 */
[----:B----4-:R-:W3:Y:S08]  /*0280*/  @!P2 LDC.64 R6, c[0x0][0x488] ;  /* 0x00012200ff06ab82 */ /* 0x010ef00000000a00 */
[----:B------:R-:W4:Y:S01]  /*0290*/  @!P0 LDC R9, c[0x0][0x438] ;  /* 0x00010e00ff098b82 */ /* 0x000f220000000800 */
[----:B------:R-:W-:-:S02]  /*02a0*/  IMAD.MOV.U32 R5, RZ, RZ, -0x1 ;  /* 0xffffffffff057424 */ /* 0x000fc400078e00ff */
[----:B------:R-:W-:-:S04]  /*02b0*/  IMAD.SHL.U32 R2, R27, 0x40, RZ ;  /* 0x000000401b027824 */ /* 0x000fc800078e00ff */
[----:B------:R1:W5:Y:S01]  /*02c0*/  @!P3 LDG.E R5, desc[UR16][R14.64] ;  /* 0x000000100e05b981 */ /* 0x000362000c1e1900 */
[----:B--2---:R-:W-:-:S05]  /*02d0*/  @P4 IMAD.IADD R3, R17, 0x1, -R220 ;  /* 0x0000000111034824 */ /* 0x004fca00078e0adc */
[----:B-1----:R-:W-:Y:S01]  /*02e0*/  ISETP.GT.AND P3, PT, R3, R2, PT ;  /* 0x000000020300720c */ /* 0x002fe20003f64270 */
[----:B---34-:R-:W-:-:S12]  /*02f0*/  @!P0 BRA `(.L_x_597) ;  /* 0x00000000000c8947 */ /* 0x018fd80003800000 */
[----:B------:R-:W2:Y:S02]  /*0300*/  @P1 LDG.E R8, desc[UR16][R14.64+0x4] ;  /* 0x000004100e081981 */ /* 0x000ea4000c1e1900 */
[----:B--2--5:R-:W-:-:S06]  /*0310*/  @P1 IADD3 R9, PT, PT, R8, -R5, RZ ;  /* 0x8000000508091210 */ /* 0x024fcc0007ffe0ff */
[----:B------:R1:W5:Y:S02]  /*0320*/  @!P1 LDG.E R9, desc[UR16][R14.64] ;  /* 0x000000100e099981 */ /* 0x000364000c1e1900 */
.L_x_597:
[----:B------:R-:W-:Y:S01]  /*0330*/  @!P2 ISETP.NE.U32.AND P0, PT, R6, RZ, PT ;  /* 0x000000ff0600a20c */ /* 0x000fe20003f05070 */
[----:B------:R-:W-:-:S12]  /*0340*/  @!P3 EXIT ;  /* 0x000000000000b94d */ /* 0x000fd80003800000 */
[----:B------:R-:W2:Y:S01]  /*0350*/  LDCU UR5, c[0x0][0x438] ;  /* 0x00008700ff0577ac */ /* 0x000ea20008000800 */
[----:B------:R-:W-:Y:S01]  /*0360*/  @!P2 ISETP.NE.AND.EX P0, PT, R7, RZ, PT, P0 ;  /* 0x000000ff0700a20c */ /* 0x000fe20003f05300 */
[--C-:B-----5:R-:W-:Y:S01]  /*0370*/  @P2 IMAD.IADD R62, R13, 0x1, -R4.reuse ;  /* 0x000000010d3e2824 */ /* 0x120fe200078e0a04 */
[----:B------:R-:W3:Y:S01]  /*0380*/  S2R R23, SR_CTAID.Z ;  /* 0x0000000000177919 */ /* 0x000ee20000002700 */
[----:B------:R-:W4:Y:S01]  /*0390*/  LDCU UR14, c[0x0][0x508] ;  /* 0x0000a100ff0e77ac */ /* 0x000f220008000800 */
[----:B------:R-:W-:Y:S01]  /*03a0*/  @!P2 SEL R12, R12, RZ, P0 ;  /* 0x000000ff0c0ca207 */ /* 0x000fe20000000000 */
[----:B------:R-:W-:Y:S01]  /*03b0*/  VIADD R6, R27, 0x1 ;  /* 0x000000011b067836 */ /* 0x000fe20000000000 */
[----:B------:R-:W1:Y:S02]  /*03c0*/  S2R R211, SR_TID.X ;  /* 0x0000000000d37919 */ /* 0x000e640000002100 */
[----:B------:R-:W-:Y:S01]  /*03d0*/  @!P2 IADD3 R62, PT, PT, R12, R9, -R4 ;  /* 0x000000090c3ea210 */ /* 0x000fe20007ffe804 */
[----:B------:R-:W-:-:S04]  /*03e0*/  IMAD R6, R6, 0x40, -R3 ;  /* 0x0000004006067824 */ /* 0x000fc800078e0a03 */
[----:B------:R-:W-:Y:S01]  /*03f0*/  VIADD R9, R62, 0x7f ;  /* 0x0000007f3e097836 */ /* 0x000fe20000000000 */
[----:B--2---:R-:W-:-:S04]  /*0400*/  UIADD3 UR5, UPT, UPT, UR5, 0x7f, URZ ;  /* 0x0000007f05057890 */ /* 0x004fc8000fffe0ff */
[----:B------:R-:W-:Y:S02]  /*0410*/  SHF.R.S32.HI R8, RZ, 0x1f, R9 ;  /* 0x0000001fff087819 */ /* 0x000fe40000011409 */
[----:B----4-:R-:W-:Y:S01]  /*0420*/  IADD3 R7, PT, PT, R9, UR14, R6 ;  /* 0x0000000e09077c10 */ /* 0x010fe2000fffe006 */
[----:B------:R-:W-:Y:S01]  /*0430*/  USHF.R.S32.HI UR4, URZ, 0x1f, UR5 ;  /* 0x0000001fff047899 */ /* 0x000fe20008011405 */
[----:B------:R-:W-:Y:S02]  /*0440*/  LEA.HI R8, R8, R9, RZ, 0x7 ;  /* 0x0000000908087211 */ /* 0x000fe400078f38ff */
[----:B------:R-:W-:Y:S01]  /*0450*/  SHF.R.S32.HI R6, RZ, 0x1f, R7 ;  /* 0x0000001fff067819 */ /* 0x000fe20000011407 */
[----:B------:R-:W-:Y:S01]  /*0460*/  ULEA.HI UR4, UR4, UR5, URZ, 0x7 ;  /* 0x0000000504047291 */ /* 0x000fe2000f8f38ff */
[----:B------:R-:W-:Y:S02]  /*0470*/  SHF.R.S32.HI R8, RZ, 0x7, R8 ;  /* 0x00000007ff087819 */ /* 0x000fe40000011408 */
[----:B------:R-:W-:Y:S01]  /*0480*/  LEA.HI R6, R6, R7, RZ, 0x7 ;  /* 0x0000000706067211 */ /* 0x000fe200078f38ff */
[----:B------:R-:W-:-:S03]  /*0490*/  USHF.R.S32.HI UR4, URZ, 0x7, UR4 ;  /* 0x00000007ff047899 */ /* 0x000fc60008011404 */
[----:B------:R-:W-:-:S04]  /*04a0*/  SHF.R.S32.HI R7, RZ, 0x7, R6 ;  /* 0x00000007ff077819 */ /* 0x000fc80000011406 */
[----:B------:R-:W-:Y:S01]  /*04b0*/  VIMNMX3 R198, R8, UR4, R7, PT ;  /* 0x0000000408c67c0f */ /* 0x000fe2000b800107 */
[----:B------:R-:W-:-:S03]  /*04c0*/  IMAD.MOV.U32 R8, RZ, RZ, R0 ;  /* 0x000000ffff087224 */ /* 0x000fc600078e0000 */
[----:B------:R-:W-:-:S13]  /*04d0*/  ISETP.GT.AND P0, PT, R198, RZ, PT ;  /* 0x000000ffc600720c */ /* 0x000fda0003f04270 */
[----:B-1-3--:R-:W-:Y:S05]  /*04e0*/  @P0 BRA `(.L_x_598) ;  /* 0x0000000400e80947 */ /* 0x00afea0003800000 */
        /* <DEDUP_REMOVED lines=45> */
.L_x_600:
[----:B------:R-:W-:Y:S05]  /*07c0*/  BSYNC.RECONVERGENT B0 ;  /* 0x0000000000007941 */ /* 0x000fea0003800200 */
.L_x_599:
        /* <DEDUP_REMOVED lines=18> */
.L_x_602:
[----:B------:R-:W-:Y:S05]  /*08f0*/  BSYNC.RECONVERGENT B0 ;  /* 0x0000000000007941 */ /* 0x000fea0003800200 */
.L_x_601:
        /* <DEDUP_REMOVED lines=18> */
.L_x_604:
[----:B------:R-:W-:Y:S05]  /*0a20*/  BSYNC.RECONVERGENT B0 ;  /* 0x0000000000007941 */ /* 0x000fea0003800200 */
.L_x_603:
        /* <DEDUP_REMOVED lines=17> */
.L_x_606:
[----:B------:R-:W-:Y:S05]  /*0b40*/  BSYNC.RECONVERGENT B0 ;  /* 0x0000000000007941 */ /* 0x000fea0003800200 */
.L_x_605:
        /* <DEDUP_REMOVED lines=20> */
.L_x_598:
        /* <DEDUP_REMOVED lines=10> */
.L_x_607:
[----:B------:R-:W-:Y:S05]  /*0d30*/  BRA.U !UP1, `(.L_x_608) ;  /* 0x0000000509847547 */ /* 0x000fea000b800000 */
[----:B-1----:R-:W1:Y:S01]  /*0d40*/  LDC R9, c[0x0][0x4f0] ;  /* 0x00013c00ff097b82 */ /* 0x002e620000000800 */
[----:B------:R-:W-:Y:S01]  /*0d50*/  LEA R4, R198, 0xffffff80, 0x7 ;  /* 0xffffff80c6047811 */ /* 0x000fe200078e38ff */
[----:B------:R-:W2:Y:S03]  /*0d60*/  LDCU.64 UR4, c[0x0][0x4e8] ;  /* 0x00009d00ff0477ac */ /* 0x000ea60008000a00 */
[----:B------:R-:W-:Y:S01]  /*0d70*/  IABS R5, R4 ;  /* 0x0000000400057213 */ /* 0x000fe20000000000 */
[----:B------:R-:W3:Y:S04]  /*0d80*/  LDCU.64 UR6, c[0x0][0x3a0] ;  /* 0x00007400ff0677ac */ /* 0x000ee80008000a00 */
[----:B-----5:R-:W-:Y:S01]  /*0d90*/  IMAD.MOV.U32 R8, RZ, RZ, R5 ;  /* 0x000000ffff087224 */ /* 0x020fe200078e0005 */
        /* <DEDUP_REMOVED lines=9> */
[----:B------:R-:W-:-:S04]  /*0e30*/  IMAD R6, R6, R7, RZ ;  /* 0x0000000706067224 */ /* 0x000fc800078e02ff */
[----:B------:R-:W-:-:S06]  /*0e40*/  IMAD.HI.U32 R11, R11, R6, R10 ;  /* 0x000000060b0b7227 */ /* 0x000fcc00078e000a */
        /* <DEDUP_REMOVED lines=9> */
[----:B------:R-:W-:Y:S01]  /*0ee0*/  ISETP.GE.AND P1, PT, R6, RZ, PT ;  /* 0x000000ff0600720c */ /* 0x000fe20003f26270 */
[----:B--2---:R-:W-:-:S04]  /*0ef0*/  IMAD.WIDE.U32 R6, R0, UR4, RZ ;  /* 0x0000000400067c25 */ /* 0x004fc8000f8e00ff */
[----:B------:R-:W-:Y:S01]  /*0f00*/  IMAD R225, R0, UR5, R7 ;  /* 0x0000000500e17c24 */ /* 0x000fe2000f8e0207 */
[----:B------:R-:W1:Y:S01]  /*0f10*/  LDCU.64 UR4, c[0x0][0x3a8] ;  /* 0x00007500ff0477ac */ /* 0x000e620008000a00 */
[----:B------:R-:W-:Y:S02]  /*0f20*/  @P0 IADD3 R5, PT, PT, R5, 0x1, RZ ;  /* 0x0000000105050810 */ /* 0x000fe40007ffe0ff */
[----:B------:R-:W-:-:S04]  /*0f30*/  LEA R224, P0, R6, UR8, 0x2 ;  /* 0x0000000806e07c11 */ /* 0x000fc8000f8010ff */
[----:B------:R-:W-:Y:S01]  /*0f40*/  @!P1 IMAD.MOV R5, RZ, RZ, -R5 ;  /* 0x000000ffff059224 */ /* 0x000fe200078e0a05 */
[----:B------:R-:W-:Y:S02]  /*0f50*/  LEA.HI.X R225, R6, UR9, R225, 0x2, P0 ;  /* 0x0000000906e17c11 */ /* 0x000fe400080f14e1 */
[----:B------:R-:W-:Y:S01]  /*0f60*/  @!P2 LOP3.LUT R5, RZ, R9, RZ, 0x33, !PT ;  /* 0x00000009ff05a212 */ /* 0x000fe200078e33ff */
[----:B------:R-:W2:Y:S04]  /*0f70*/  LDC R6, c[0x0][0x3e8] ;  /* 0x0000fa00ff067b82 */ /* 0x000ea80000000800 */
[----:B------:R-:W-:-:S05]  /*0f80*/  IMAD.WIDE R16, R5, 0x4, R224 ;  /* 0x0000000405107825 */ /* 0x000fca00078e02e0 */
[----:B------:R-:W2:Y:S01]  /*0f90*/  LDG.E R8, desc[UR16][R16.64] ;  /* 0x0000001010087981 */ /* 0x000ea2000c1e1900 */
[----:B------:R-:W-:Y:S01]  /*0fa0*/  IMAD.MOV.U32 R12, RZ, RZ, RZ ;  /* 0x000000ffff0c7224 */ /* 0x000fe200078e00ff */
[----:B---3--:R-:W-:Y:S01]  /*0fb0*/  MOV R24, UR10 ;  /* 0x0000000a00187c02 */ /* 0x008fe20008000f00 */
[----:B------:R-:W-:Y:S01]  /*0fc0*/  IMAD.MOV R5, RZ, RZ, -R5 ;  /* 0x000000ffff057224 */ /* 0x000fe200078e0a05 */
[----:B------:R-:W-:Y:S01]  /*0fd0*/  MOV R25, UR11 ;  /* 0x0000000b00197c02 */ /* 0x000fe20008000f00 */
[----:B----4-:R-:W-:Y:S02]  /*0fe0*/  IMAD.U32 R134, RZ, RZ, UR12 ;  /* 0x0000000cff867e24 */ /* 0x010fe4000f8e00ff */
[----:B------:R-:W-:Y:S02]  /*0ff0*/  IMAD R4, R9, R5, R4 ;  /* 0x0000000509047224 */ /* 0x000fe400078e0204 */
[----:B------:R-:W-:-:S03]  /*1000*/  IMAD.U32 R135, RZ, RZ, UR13 ;  /* 0x0000000dff877e24 */ /* 0x000fc6000f8e00ff */
[----:B------:R-:W-:Y:S02]  /*1010*/  SHF.R.S32.HI R5, RZ, 0x1f, R4 ;  /* 0x0000001fff057819 */ /* 0x000fe40000011404 */
[----:B--2---:R-:W-:-:S04]  /*1020*/  IABS R10, R6 ;  /* 0x00000006000a7213 */ /* 0x004fc80000000000 */
[----:B------:R-:W2:Y:S08]  /*1030*/  I2F.RP R14, R10 ;  /* 0x0000000a000e7306 */ /* 0x000eb00000209400 */
[----:B--2---:R-:W2:Y:S02]  /*1040*/  MUFU.RCP R13, R14 ;  /* 0x0000000e000d7308 */ /* 0x004ea40000001000 */
[----:B--2---:R-:W-:-:S06]  /*1050*/  IADD3 R13, PT, PT, R13, 0xffffffe, RZ ;  /* 0x0ffffffe0d0d7810 */ /* 0x004fcc0007ffe0ff */
[----:B------:R-:W2:Y:S02]  /*1060*/  F2I.FTZ.U32.TRUNC.NTZ R13, R13 ;  /* 0x0000000d000d7305 */ /* 0x000ea4000021f000 */
[----:B--2---:R-:W-:-:S05]  /*1070*/  IADD3 R7, PT, PT, RZ, -R13, RZ ;  /* 0x8000000dff077210 */ /* 0x004fca0007ffe0ff */
        /* <DEDUP_REMOVED lines=21> */
[----:B------:R-:W-:Y:S01]  /*11d0*/  SHF.R.S32.HI R13, RZ, 0x1f, R8 ;  /* 0x0000001fff0d7819 */ /* 0x000fe20000011408 */
[----:B------:R-:W-:-:S04]  /*11e0*/  IMAD.WIDE.U32 R10, R8, UR6, RZ ;  /* 0x00000006080a7c25 */ /* 0x000fc8000f8e00ff */
[C---:B------:R-:W-:Y:S02]  /*11f0*/  IMAD R15, R13.reuse, UR6, RZ ;  /* 0x000000060d0f7c24 */ /* 0x040fe4000f8e02ff */
[----:B-1----:R-:W-:Y:S02]  /*1200*/  IMAD R13, R13, UR4, RZ ;  /* 0x000000040d0d7c24 */ /* 0x002fe4000f8e02ff */
        /* <DEDUP_REMOVED lines=15> */
[C---:B------:R-:W-:Y:S02]  /*1300*/  IMAD R4, R7.reuse, UR7, R4 ;  /* 0x0000000707047c24 */ /* 0x040fe4000f8e0204 */
[----:B------:R-:W-:Y:S01]  /*1310*/  IMAD.WIDE.U32 R14, R7, UR6, R8 ;  /* 0x00000006070e7c25 */ /* 0x000fe2000f8e0008 */
[----:B------:R-:W-:-:S04]  /*1320*/  IADD3 R8, PT, PT, R13, R6, RZ ;  /* 0x000000060d087210 */ /* 0x000fc80007ffe0ff */
[----:B------:R-:W-:Y:S01]  /*1330*/  IADD3 R10, PT, PT, R15, R4, RZ ;  /* 0x000000040f0a7210 */ /* 0x000fe20007ffe0ff */
[----:B------:R-:W-:Y:S06]  /*1340*/  BRA `(.L_x_609) ;  /* 0x0000000400547947 */ /* 0x000fec0003800000 */
.L_x_608:
[----:B------:R-:W-:-:S13]  /*1350*/  ISETP.NE.AND P0, PT, R5, -0x1, PT ;  /* 0xffffffff0500780c */ /* 0x000fda0003f05270 */
[----:B------:R-:W-:Y:S05]  /*1360*/  @P0 BRA `(.L_x_610) ;  /* 0x0000000000340947 */ /* 0x000fea0003800000 */
[----:B------:R-:W2:Y:S01]  /*1370*/  LDC.64 R134, c[0x0][0x3b8] ;  /* 0x0000ee00ff867b82 */ /* 0x000ea20000000a00 */
[----:B------:R-:W3:Y:S01]  /*1380*/  LDCU.64 UR4, c[0x0][0x3a0] ;  /* 0x00007400ff0477ac */ /* 0x000ee20008000a00 */
[----:B------:R-:W-:-:S05]  /*1390*/  SHF.R.S32.HI R7, RZ, 0x1f, R4 ;  /* 0x0000001fff077819 */ /* 0x000fca0000011404 */
        /* <DEDUP_REMOVED lines=10> */
.L_x_610:
[----:B------:R-:W2:Y:S01]  /*1440*/  LDC.64 R134, c[0x0][0x3b8] ;  /* 0x0000ee00ff867b82 */ /* 0x000ea20000000a00 */
[----:B------:R-:W-:-:S05]  /*1450*/  IADD3 R6, PT, PT, R4, R5, RZ ;  /* 0x0000000504067210 */ /* 0x000fca0007ffe0ff */
[C---:B--2---:R-:W-:Y:S02]  /*1460*/  IMAD R11, R6.reuse, R135, RZ ;  /* 0x00000087060b7224 */ /* 0x044fe400078e02ff */
[----:B------:R-:W-:-:S05]  /*1470*/  IMAD.WIDE.U32 R6, R6, R134, RZ ;  /* 0x0000008606067225 */ /* 0x000fca00078e00ff */
[----:B------:R-:W-:Y:S02]  /*1480*/  IADD3 R11, PT, PT, R7, R11, RZ ;  /* 0x0000000b070b7210 */ /* 0x000fe40007ffe0ff */
[----:B------:R-:W-:Y:S02]  /*1490*/  MOV R10, R6 ;  /* 0x00000006000a7202 */ /* 0x000fe40000000f00 */
.L_x_611:
        /* <DEDUP_REMOVED lines=13> */
[----:B------:R-:W-:Y:S06]  /*1570*/  BRA `(.L_x_613) ;  /* 0x0000000000187947 */ /* 0x000fec0003800000 */
.L_x_612:
[----:B------:R-:W2:Y:S01]  /*1580*/  LDC.64 R24, c[0x0][0x3c0] ;  /* 0x0000f000ff187b82 */ /* 0x000ea20000000a00 */
[----:B------:R-:W-:-:S05]  /*1590*/  IADD3 R4, PT, PT, R4, R5, RZ ;  /* 0x0000000504047210 */ /* 0x000fca0007ffe0ff */
[C---:B--2---:R-:W-:Y:S02]  /*15a0*/  IMAD R13, R4.reuse, R25, RZ ;  /* 0x00000019040d7224 */ /* 0x044fe400078e02ff */
[----:B------:R-:W-:-:S05]  /*15b0*/  IMAD.WIDE.U32 R4, R4, R24, RZ ;  /* 0x0000001804047225 */ /* 0x000fca00078e00ff */
[----:B------:R-:W-:Y:S02]  /*15c0*/  IADD3 R13, PT, PT, R5, R13, RZ ;  /* 0x0000000d050d7210 */ /* 0x000fe40007ffe0ff */
[----:B------:R-:W-:-:S07]  /*15d0*/  MOV R12, R4 ;  /* 0x00000004000c7202 */ /* 0x000fce0000000f00 */
.L_x_613:
[----:B-----5:R-:W2:Y:S01]  /*15e0*/  LDC R8, c[0x0][0x3e8] ;  /* 0x0000fa00ff087b82 */ /* 0x020ea20000000800 */
[----:B------:R-:W-:Y:S02]  /*15f0*/  MOV R14, RZ ;  /* 0x000000ff000e7202 */ /* 0x000fe40000000f00 */
[----:B------:R-:W-:Y:S02]  /*1600*/  CS2R R224, SRZ ;  /* 0x0000000000e07805 */ /* 0x000fe4000001ff00 */
[----:B--2---:R-:W-:-:S04]  /*1610*/  IABS R4, R8 ;  /* 0x0000000800047213 */ /* 0x004fc80000000000 */
[----:B-1----:R-:W1:Y:S08]  /*1620*/  I2F.RP R9, R4 ;  /* 0x0000000400097306 */ /* 0x002e700000209400 */
[----:B-1----:R-:W1:Y:S02]  /*1630*/  MUFU.RCP R7, R9 ;  /* 0x0000000900077308 */ /* 0x002e640000001000 */
[----:B-1----:R-:W-:-:S02]  /*1640*/  IADD3 R7, PT, PT, R7, 0xffffffe, RZ ;  /* 0x0ffffffe07077810 */ /* 0x002fc40007ffe0ff */
[----:B------:R-:W-:-:S04]  /*1650*/  LEA R9, R198, 0xffffff80, 0x7 ;  /* 0xffffff80c6097811 */ /* 0x000fc800078e38ff */
[----:B------:R-:W1:Y:S01]  /*1660*/  F2I.FTZ.U32.TRUNC.NTZ R15, R7 ;  /* 0x00000007000f7305 */ /* 0x000e62000021f000 */
[----:B------:R-:W-:-:S04]  /*1670*/  IMAD.WIDE.U32 R16, R9, R134, R10 ;  /* 0x0000008609107225 */ /* 0x000fc800078e000a */
[----:B------:R-:W-:-:S04]  /*1680*/  IMAD.WIDE.U32 R12, R9, R24, R12 ;  /* 0x00000018090c7225 */ /* 0x000fc800078e000c */
[C---:B------:R-:W-:Y:S02]  /*1690*/  IMAD R13, R9.reuse, R25, R13 ;  /* 0x00000019090d7224 */ /* 0x040fe400078e020d */
[----:B------:R-:W-:Y:S02]  /*16a0*/  IMAD R17, R9, R135, R17 ;  /* 0x0000008709117224 */ /* 0x000fe400078e0211 */
[----:B-1----:R-:W-:-:S04]  /*16b0*/  IMAD.MOV R5, RZ, RZ, -R15 ;  /* 0x000000ffff057224 */ /* 0x002fc800078e0a0f */
[----:B------:R-:W-:Y:S01]  /*16c0*/  IMAD R6, R5, R4, RZ ;  /* 0x0000000405067224 */ /* 0x000fe200078e02ff */
[----:B------:R-:W-:-:S03]  /*16d0*/  IABS R5, R23 ;  /* 0x0000001700057213 */ /* 0x000fc60000000000 */
[----:B------:R-:W-:-:S04]  /*16e0*/  IMAD.HI.U32 R15, R15, R6, R14 ;  /* 0x000000060f0f7227 */ /* 0x000fc800078e000e */
[----:B------:R-:W-:-:S04]  /*16f0*/  IMAD.MOV.U32 R6, RZ, RZ, R5 ;  /* 0x000000ffff067224 */ /* 0x000fc800078e0005 */
[----:B------:R-:W-:-:S05]  /*1700*/  IMAD.HI.U32 R14, R15, R6, RZ ;  /* 0x000000060f0e7227 */ /* 0x000fca00078e00ff */
[----:B------:R-:W-:-:S05]  /*1710*/  IADD3 R5, PT, PT, -R14, RZ, RZ ;  /* 0x000000ff0e057210 */ /* 0x000fca0007ffe1ff */
[C---:B------:R-:W-:Y:S02]  /*1720*/  IMAD R5, R4.reuse, R5, R6 ;  /* 0x0000000504057224 */ /* 0x040fe400078e0206 */
[----:B------:R-:W1:Y:S03]  /*1730*/  LDC.64 R6, c[0x0][0x3d8] ;  /* 0x0000f600ff067b82 */ /* 0x000e660000000a00 */
[----:B------:R-:W-:-:S13]  /*1740*/  ISETP.GT.U32.AND P0, PT, R4, R5, PT ;  /* 0x000000050400720c */ /* 0x000fda0003f04070 */
        /* <DEDUP_REMOVED lines=14> */
[----:B------:R-:W-:-:S04]  /*1830*/  IMAD.WIDE.U32 R16, R14, R4, R16 ;  /* 0x000000040e107225 */ /* 0x000fc800078e0010 */
[C---:B------:R-:W-:Y:S02]  /*1840*/  IMAD R5, R14.reuse, R5, R11 ;  /* 0x000000050e057224 */ /* 0x040fe400078e020b */
[----:B------:R-:W-:Y:S01]  /*1850*/  IMAD R7, R14, R7, R8 ;  /* 0x000000070e077224 */ /* 0x000fe200078e0208 */
[----:B------:R-:W-:Y:S02]  /*1860*/  MOV R14, R12 ;  /* 0x0000000c000e7202 */ /* 0x000fe40000000f00 */
[----:B------:R-:W-:Y:S01]  /*1870*/  MOV R12, R16 ;  /* 0x00000010000c7202 */ /* 0x000fe20000000f00 */
[----:B------:R-:W-:Y:S01]  /*1880*/  IMAD.IADD R10, R13, 0x1, R7 ;  /* 0x000000010d0a7824 */ /* 0x000fe200078e0207 */
[----:B------:R-:W-:-:S07]  /*1890*/  IADD3 R8, PT, PT, R17, R5, RZ ;  /* 0x0000000511087210 */ /* 0x000fce0007ffe0ff */
.L_x_609:
        /* <DEDUP_REMOVED lines=16> */
[C---:B------:R-:W-:Y:S01]  /*19a0*/  VIADD R9, R20.reuse, 0x30 ;  /* 0x0000003014097836 */ /* 0x040fe20000000000 */
[----:B------:R-:W-:Y:S01]  /*19b0*/  IADD3 R13, PT, PT, R20, 0x10, RZ ;  /* 0x00000010140d7810 */ /* 0x000fe20007ffe0ff */
[----:B------:R-:W-:Y:S01]  /*19c0*/  IMAD.X R19, RZ, RZ, R8, P1 ;  /* 0x000000ffff137224 */ /* 0x000fe200008e0608 */
[----:B------:R-:W-:Y:S01]  /*19d0*/  BSSY.RECONVERGENT B0, `(.L_x_614) ;  /* 0x000003a000007945 */ /* 0x000fe20003800200 */
[----:B------:R-:W-:Y:S01]  /*19e0*/  IMAD.WIDE.U32 R26, R27, 0x40, R20 ;  /* 0x000000401b1a7825 */ /* 0x000fe200078e0014 */
[----:B------:R-:W3:Y:S01]  /*19f0*/  @P0 LDC.64 R4, c[0x0][0x3b0] ;  /* 0x0000ec00ff040b82 */ /* 0x000ee20000000a00 */
[----:B------:R-:W-:-:S02]  /*1a00*/  ISETP.GE.AND P3, PT, R13, R214, PT ;  /* 0x000000d60d00720c */ /* 0x000fc40003f66270 */
[C---:B------:R-:W-:Y:S01]  /*1a10*/  IMAD.WIDE.U32 R18, R20.reuse, R134, R18 ;  /* 0x0000008614127225 */ /* 0x040fe200078e0012 */
[----:B-1----:R-:W-:Y:S01]  /*1a20*/  ULEA UR5, UR5, UR4, 0x18 ;  /* 0x0000000405057291 */ /* 0x002fe2000f8ec0ff */
[-C--:B------:R-:W-:Y:S02]  /*1a30*/  ISETP.GE.AND P2, PT, R11, R214.reuse, PT ;  /* 0x000000d60b00720c */ /* 0x080fe40003f46270 */
[----:B------:R-:W-:Y:S01]  /*1a40*/  IMAD R215, R20, R135, R19 ;  /* 0x0000008714d77224 */ /* 0x000fe200078e0213 */
[C---:B--2---:R-:W-:Y:S02]  /*1a50*/  LEA R216, P4, R18.reuse, UR12, 0x1 ;  /* 0x0000000c12d87c11 */ /* 0x044fe4000f8808ff */
[----:B------:R-:W-:Y:S02]  /*1a60*/  ISETP.GE.AND P1, PT, R9, R214, PT ;  /* 0x000000d60900720c */ /* 0x000fe40003f26270 */
[----:B------:R-:W-:Y:S02]  /*1a70*/  LEA.HI.X R215, R18, UR13, R215, 0x1, P4 ;  /* 0x0000000d12d77c11 */ /* 0x000fe4000a0f0cd7 */
[----:B------:R-:W-:Y:S01]  /*1a80*/  LOP3.LUT R228, R208, 0x40, RZ, 0xfc, !PT ;  /* 0x00000040d0e47812 */ /* 0x000fe200078efcff */
        /* <DEDUP_REMOVED lines=10> */
[----:B------:R-:W-:Y:S01]  /*1b30*/  IMAD.IADD R4, R62, 0x1, -R0 ;  /* 0x000000013e047824 */ /* 0x000fe200078e0a00 */
[----:B------:R-:W-:Y:S02]  /*1b40*/  LOP3.LUT R229, R12, 0x1e00, R229, 0xf8, !PT ;  /* 0x00001e000ce57812 */ /* 0x000fe400078ef8e5 */
[----:B------:R-:W-:Y:S02]  /*1b50*/  IADD3.X R17, PT, PT, RZ, R10, RZ, P0, !PT ;  /* 0x0000000aff117210 */ /* 0x000fe400007fe4ff */
[----:B------:R-:W-:Y:S02]  /*1b60*/  IADD3 R14, P0, PT, R208, R6, RZ ;  /* 0x00000006d00e7210 */ /* 0x000fe40007f1e0ff */
[C---:B------:R-:W-:Y:S01]  /*1b70*/  ISETP.GE.AND P6, PT, R20.reuse, R4, PT ;  /* 0x000000041400720c */ /* 0x040fe20003fc6270 */
[----:B------:R-:W-:Y:S01]  /*1b80*/  IMAD.WIDE.U32 R16, R20, R24, R16 ;  /* 0x0000001814107225 */ /* 0x000fe200078e0010 */
[----:B------:R-:W-:-:S03]  /*1b90*/  LEA R229, R229, UR5, 0x1 ;  /* 0x00000005e5e57c11 */ /* 0x000fc6000f8e08ff */
        /* <DEDUP_REMOVED lines=29> */
.L_x_615:
[----:B------:R-:W-:Y:S05]  /*1d70*/  BSYNC.RECONVERGENT B0 ;  /* 0x0000000000007941 */ /* 0x000fea0003800200 */
.L_x_614:
[----:B------:R-:W-:Y:S01]  /*1d80*/  BSSY.RECONVERGENT B0, `(.L_x_616) ;  /* 0x000001c000007945 */ /* 0x000fe20003800200 */
[----:B------:R-:W-:-:S03]  /*1d90*/  ISETP.GE.AND P0, PT, R13, R4, PT ;  /* 0x000000040d00720c */ /* 0x000fc60003f06270 */
[----:B------:R-:W-:Y:S10]  /*1da0*/  @P3 BRA `(.L_x_617) ;  /* 0x0000000000643947 */ /* 0x000ff40003800000 */
[----:B------:R-:W2:Y:S01]  /*1db0*/  LDCU.64 UR10, c[0x0][0x3b0] ;  /* 0x00007600ff0a77ac */ /* 0x000ea20008000a00 */
[----:B------:R-:W-:Y:S01]  /*1dc0*/  IADD3 R6, P3, PT, R26, 0x10, RZ ;  /* 0x000000101a067810 */ /* 0x000fe20007f7e0ff */
[----:B-1----:R-:W-:Y:S01]  /*1dd0*/  IMAD.MOV.U32 R16, RZ, RZ, R14 ;  /* 0x000000ffff107224 */ /* 0x002fe200078e000e */
[----:B------:R-:W-:Y:S01]  /*1de0*/  MOV R17, R23 ;  /* 0x0000001700117202 */ /* 0x000fe20000000f00 */
[----:B------:R-:W1:Y:S02]  /*1df0*/  LDCU UR4, c[0x0][0x440] ;  /* 0x00008800ff0477ac */ /* 0x000e640008000800 */
[----:B------:R-:W-:Y:S01]  /*1e00*/  IMAD.X R5, RZ, RZ, R27, P3 ;  /* 0x000000ffff057224 */ /* 0x000fe200018e061b */
[----:B------:R-:W3:Y:S03]  /*1e10*/  LDCU.64 UR6, c[0x0][0x380] ;  /* 0x00007000ff0677ac */ /* 0x000ee60008000a00 */
[----:B--2---:R-:W-:-:S02]  /*1e20*/  IMAD R5, R5, UR10, RZ ;  /* 0x0000000a05057c24 */ /* 0x004fc4000f8e02ff */
[----:B------:R-:W-:Y:S01]  /*1e30*/  IMAD.WIDE.U32 R16, R6, UR10, R16 ;  /* 0x0000000a06107c25 */ /* 0x000fe2000f8e0010 */
[----:B-1----:R-:W-:-:S03]  /*1e40*/  ISETP.GE.AND P4, PT, R208, UR4, PT ;  /* 0x00000004d0007c0c */ /* 0x002fc6000bf86270 */
        /* <DEDUP_REMOVED lines=15> */
.L_x_617:
[----:B------:R-:W-:Y:S05]  /*1f40*/  BSYNC.RECONVERGENT B0 ;  /* 0x0000000000007941 */ /* 0x000fea0003800200 */
.L_x_616:
[----:B------:R-:W-:Y:S01]  /*1f50*/  BSSY.RECONVERGENT B0, `(.L_x_618) ;  /* 0x000001d000007945 */ /* 0x000fe20003800200 */
[----:B------:R-:W-:Y:S02]  /*1f60*/  ISETP.GE.AND P5, PT, R11, R4, PT ;  /* 0x000000040b00720c */ /* 0x000fe40003fa6270 */
[----:B------:R-:W-:Y:S01]  /*1f70*/  IADD3 R19, PT, PT, R20, 0x40, RZ ;  /* 0x0000004014137810 */ /* 0x000fe20007ffe0ff */
[----:B------:R-:W-:Y:S05]  /*1f80*/  @P2 BRA `(.L_x_619) ;  /* 0x0000000000642947 */ /* 0x000fea0003800000 */
[----:B------:R-:W3:Y:S01]  /*1f90*/  LDCU.64 UR10, c[0x0][0x3b0] ;  /* 0x00007600ff0a77ac */ /* 0x000ee20008000a00 */
[----:B--2---:R-:W-:Y:S01]  /*1fa0*/  IADD3 R6, P2, PT, R26, 0x20, RZ ;  /* 0x000000201a067810 */ /* 0x004fe20007f5e0ff */
[----:B-1----:R-:W-:Y:S01]  /*1fb0*/  IMAD.MOV.U32 R16, RZ, RZ, R14 ;  /* 0x000000ffff107224 */ /* 0x002fe200078e000e */
[----:B------:R-:W-:Y:S01]  /*1fc0*/  MOV R17, R23 ;  /* 0x0000001700117202 */ /* 0x000fe20000000f00 */
[----:B------:R-:W1:Y:S02]  /*1fd0*/  LDCU UR4, c[0x0][0x440] ;  /* 0x00008800ff0477ac */ /* 0x000e640008000800 */
[----:B------:R-:W-:Y:S01]  /*1fe0*/  IMAD.X R5, RZ, RZ, R27, P2 ;  /* 0x000000ffff057224 */ /* 0x000fe200010e061b */
[----:B------:R-:W2:Y:S03]  /*1ff0*/  LDCU.64 UR6, c[0x0][0x380] ;  /* 0x00007000ff0677ac */ /* 0x000ea60008000a00 */
[----:B---3--:R-:W-:-:S02]  /*2000*/  IMAD R5, R5, UR10, RZ ;  /* 0x0000000a05057c24 */ /* 0x008fc4000f8e02ff */
[----:B------:R-:W-:Y:S01]  /*2010*/  IMAD.WIDE.U32 R16, R6, UR10, R16 ;  /* 0x0000000a06107c25 */ /* 0x000fe2000f8e0010 */
[----:B-1----:R-:W-:-:S03]  /*2020*/  ISETP.GE.AND P3, PT, R208, UR4, PT ;  /* 0x00000004d0007c0c */ /* 0x002fc6000bf66270 */
[----:B------:R-:W-:Y:S01]  /*2030*/  IMAD R5, R6, UR11, R5 ;  /* 0x0000000b06057c24 */ /* 0x000fe2000f8e0205 */
[----:B------:R-:W-:Y:S02]  /*2040*/  ISETP.GE.AND P2, PT, R228, UR4, PT ;  /* 0x00000004e4007c0c */ /* 0x000fe4000bf46270 */
[----:B--2---:R-:W-:Y:S01]  /*2050*/  LEA R6, P4, R16, UR6, 0x1 ;  /* 0x0000000610067c11 */ /* 0x004fe2000f8808ff */
        /* <DEDUP_REMOVED lines=12> */
.L_x_619:
[----:B------:R-:W-:Y:S05]  /*2120*/  BSYNC.RECONVERGENT B0 ;  /* 0x0000000000007941 */ /* 0x000fea0003800200 */
.L_x_618:
[----:B------:R-:W-:Y:S01]  /*2130*/  BSSY.RECONVERGENT B0, `(.L_x_620) ;  /* 0x000001e000007945 */ /* 0x000fe20003800200 */
[-C--:B------:R-:W-:Y:S01]  /*2140*/  ISETP.GE.AND P4, PT, R9, R4.reuse, PT ;  /* 0x000000040900720c */ /* 0x080fe20003f86270 */
[----:B------:R-:W-:Y:S01]  /*2150*/  IMAD.SHL.U32 R5, R134, 0x10, RZ ;  /* 0x0000001086057824 */ /* 0x000fe200078e00ff */
[----:B------:R-:W-:Y:S01]  /*2160*/  ISETP.GE.AND P3, PT, R19, R4, PT ;  /* 0x000000041300720c */ /* 0x000fe20003f66270 */
[----:B-1----:R-:W-:Y:S01]  /*2170*/  VIADD R17, R20, 0x50 ;  /* 0x0000005014117836 */ /* 0x002fe20000000000 */
[----:B------:R-:W-:Y:S11]  /*2180*/  @P1 BRA `(.L_x_621) ;  /* 0x0000000000601947 */ /* 0x000ff60003800000 */
[----:B------:R-:W1:Y:S01]  /*2190*/  LDCU.64 UR10, c[0x0][0x3b0] ;  /* 0x00007600ff0a77ac */ /* 0x000e620008000a00 */
[----:B--23--:R-:W-:Y:S02]  /*21a0*/  IADD3 R7, P1, PT, R26, 0x30, RZ ;  /* 0x000000301a077810 */ /* 0x00cfe40007f3e0ff */
[----:B------:R-:W-:Y:S01]  /*21b0*/  MOV R15, R23 ;  /* 0x00000017000f7202 */ /* 0x000fe20000000f00 */
[----:B------:R-:W2:Y:S02]  /*21c0*/  LDCU.64 UR6, c[0x0][0x380] ;  /* 0x00007000ff0677ac */ /* 0x000ea40008000a00 */
[----:B------:R-:W-:Y:S01]  /*21d0*/  IMAD.X R6, RZ, RZ, R27, P1 ;  /* 0x000000ffff067224 */ /* 0x000fe200008e061b */
[----:B------:R-:W3:Y:S03]  /*21e0*/  LDCU UR4, c[0x0][0x440] ;  /* 0x00008800ff0477ac */ /* 0x000ee60008000800 */
[----:B-1----:R-:W-:-:S02]  /*21f0*/  IMAD R6, R6, UR10, RZ ;  /* 0x0000000a06067c24 */ /* 0x002fc4000f8e02ff */
[----:B------:R-:W-:-:S04]  /*2200*/  IMAD.WIDE.U32 R14, R7, UR10, R14 ;  /* 0x0000000a070e7c25 */ /* 0x000fc8000f8e000e */
[----:B------:R-:W-:Y:S01]  /*2210*/  IMAD R6, R7, UR11, R6 ;  /* 0x0000000b07067c24 */ /* 0x000fe2000f8e0206 */
[----:B--2---:R-:W-:Y:S02]  /*2220*/  LEA R22, P1, R14, UR6, 0x1 ;  /* 0x000000060e167c11 */ /* 0x004fe4000f8208ff */
[----:B---3--:R-:W-:Y:S01]  /*2230*/  ISETP.GE.AND P2, PT, R208, UR4, PT ;  /* 0x00000004d0007c0c */ /* 0x008fe2000bf46270 */
        /* <DEDUP_REMOVED lines=13> */
.L_x_621:
[----:B------:R-:W-:Y:S05]  /*2310*/  BSYNC.RECONVERGENT B0 ;  /* 0x0000000000007941 */ /* 0x000fea0003800200 */
.L_x_620:
[----:B------:R-:W-:Y:S04]  /*2320*/  BSSY.RECONVERGENT B0, `(.L_x_622) ;  /* 0x0000012000007945 */ /* 0x000fe80003800200 */
[----:B------:R-:W-:Y:S05]  /*2330*/  @P6 BRA `(.L_x_623) ;  /* 0x0000000000406947 */ /* 0x000fea0003800000 */
[----:B------:R-:W4:Y:S02]  /*2340*/  LDCU UR4, c[0x0][0x440] ;  /* 0x00008800ff0477ac */ /* 0x000f240008000800 */
[----:B----4-:R-:W-:Y:S02]  /*2350*/  ISETP.GE.AND P2, PT, R208, UR4, PT ;  /* 0x00000004d0007c0c */ /* 0x010fe4000bf46270 */
[----:B------:R-:W-:-:S11]  /*2360*/  ISETP.GE.AND P1, PT, R228, UR4, PT ;  /* 0x00000004e4007c0c */ /* 0x000fd6000bf26270 */
[----:B--23--:R-:W-:Y:S01]  /*2370*/  @!P2 IMAD.MOV.U32 R6, RZ, RZ, R216 ;  /* 0x000000ffff06a224 */ /* 0x00cfe200078e00d8 */
        /* <DEDUP_REMOVED lines=12> */
.L_x_623:
[----:B------:R-:W-:Y:S05]  /*2440*/  BSYNC.RECONVERGENT B0 ;  /* 0x0000000000007941 */ /* 0x000fea0003800200 */
.L_x_622:
[----:B--234-:R-:W-:Y:S01]  /*2450*/  SHF.L.U64.HI R6, R134, 0x4, R135 ;  /* 0x0000000486067819 */ /* 0x01cfe20000010287 */
[----:B------:R-:W-:Y:S01]  /*2460*/  BSSY.RECONVERGENT B0, `(.L_x_624) ;  /* 0x0000015000007945 */ /* 0x000fe20003800200 */
[----:B-1----:R-:W-:Y:S01]  /*2470*/  LEA R22, P1, R5, R216, 0x1 ;  /* 0x000000d805167211 */ /* 0x002fe200078208ff */
[----:B------:R-:W-:Y:S01]  /*2480*/  VIADD R15, R20, 0x60 ;  /* 0x00000060140f7836 */ /* 0x000fe20000000000 */
[----:B------:R-:W-:Y:S02]  /*2490*/  ISETP.GE.AND P2, PT, R17, R4, PT ;  /* 0x000000041100720c */ /* 0x000fe40003f46270 */
[----:B------:R-:W-:Y:S01]  /*24a0*/  LEA.HI.X R23, R5, R215, R6, 0x1, P1 ;  /* 0x000000d705177211 */ /* 0x000fe200008f0c06 */
[----:B------:R-:W-:Y:S10]  /*24b0*/  @P0 BRA `(.L_x_625) ;  /* 0x00000000003c0947 */ /* 0x000ff40003800000 */
[----:B------:R-:W1:Y:S02]  /*24c0*/  LDCU UR4, c[0x0][0x440] ;  /* 0x00008800ff0477ac */ /* 0x000e640008000800 */
[----:B-1----:R-:W-:Y:S02]  /*24d0*/  ISETP.GE.AND P0, PT, R228, UR4, PT ;  /* 0x00000004e4007c0c */ /* 0x002fe4000bf06270 */
[----:B------:R-:W-:-:S11]  /*24e0*/  ISETP.GE.AND P1, PT, R208, UR4, PT ;  /* 0x00000004d0007c0c */ /* 0x000fd6000bf26270 */
[----:B------:R-:W-:Y:S02]  /*24f0*/  @!P0 IMAD.MOV.U32 R6, RZ, RZ, R22 ;  /* 0x000000ffff068224 */ /* 0x000fe400078e0016 */
[----:B------:R-:W-:Y:S01]  /*2500*/  @!P0 IMAD.MOV.U32 R7, RZ, RZ, R23 ;  /* 0x000000ffff078224 */ /* 0x000fe200078e0017 */
        /* <DEDUP_REMOVED lines=10> */
.L_x_625:
[----:B------:R-:W-:Y:S05]  /*25b0*/  BSYNC.RECONVERGENT B0 ;  /* 0x0000000000007941 */ /* 0x000fea0003800200 */
.L_x_624:
[----:B------:R-:W-:Y:S04]  /*25c0*/  BSSY.RECONVERGENT B0, `(.L_x_626) ;  /* 0x0000013000007945 */ /* 0x000fe80003800200 */
[----:B------:R-:W-:Y:S05]  /*25d0*/  @P5 BRA `(.L_x_627) ;  /* 0x0000000000445947 */ /* 0x000fea0003800000 */
[----:B------:R-:W2:Y:S01]  /*25e0*/  LDCU UR4, c[0x0][0x440] ;  /* 0x00008800ff0477ac */ /* 0x000ea20008000800 */
[----:B-1----:R-:W-:-:S04]  /*25f0*/  IMAD.WIDE.U32 R6, R134, 0x20, RZ ;  /* 0x0000002086067825 */ /* 0x002fc800078e00ff */
[----:B------:R-:W-:Y:S01]  /*2600*/  IMAD.SHL.U32 R5, R135, 0x20, RZ ;  /* 0x0000002087057824 */ /* 0x000fe200078e00ff */
[----:B------:R-:W-:-:S04]  /*2610*/  IADD3 R6, P5, PT, R22, R6, RZ ;  /* 0x0000000616067210 */ /* 0x000fc80007fbe0ff */
[----:B------:R-:W-:Y:S02]  /*2620*/  IADD3.X R7, PT, PT, R23, R7, R5, P5, !PT ;  /* 0x0000000717077210 */ /* 0x000fe40002ffe405 */
        /* <DEDUP_REMOVED lines=12> */
.L_x_627:
[----:B------:R-:W-:Y:S05]  /*26f0*/  BSYNC.RECONVERGENT B0 ;  /* 0x0000000000007941 */ /* 0x000fea0003800200 */
.L_x_626:
[----:B------:R-:W-:Y:S01]  /*2700*/  BSSY.RECONVERGENT B0, `(.L_x_628) ;  /* 0x0000013000007945 */ /* 0x000fe20003800200 */
[----:B------:R-:W-:Y:S02]  /*2710*/  ISETP.GE.AND P0, PT, R15, R4, PT ;  /* 0x000000040f00720c */ /* 0x000fe40003f06270 */
[----:B------:R-:W-:Y:S01]  /*2720*/  IADD3 R5, PT, PT, R20, 0x70, RZ ;  /* 0x0000007014057810 */ /* 0x000fe20007ffe0ff */
[----:B------:R-:W-:Y:S05]  /*2730*/  @P4 BRA `(.L_x_629) ;  /* 0x00000000003c4947 */ /* 0x000fea0003800000 */
[----:B------:R-:W3:Y:S01]  /*2740*/  LDCU UR4, c[0x0][0x440] ;  /* 0x00008800ff0477ac */ /* 0x000ee20008000800 */
[----:B-12---:R-:W-:-:S04]  /*2750*/  LEA R6, P5, R134, R22, 0x6 ;  /* 0x0000001686067211 */ /* 0x006fc800078a30ff */
[----:B------:R-:W-:Y:S02]  /*2760*/  LEA.HI.X R7, R134, R23, R135, 0x6, P5 ;  /* 0x0000001786077211 */ /* 0x000fe400028f3487 */
        /* <DEDUP_REMOVED lines=12> */
.L_x_629:
[----:B------:R-:W-:Y:S05]  /*2830*/  BSYNC.RECONVERGENT B0 ;  /* 0x0000000000007941 */ /* 0x000fea0003800200 */
.L_x_628:
[----:B------:R-:W-:Y:S01]  /*2840*/  BSSY.RECONVERGENT B0, `(.L_x_630) ;  /* 0x0000015000007945 */ /* 0x000fe20003800200 */
[----:B------:R-:W-:-:S03]  /*2850*/  ISETP.GE.AND P1, PT, R5, R4, PT ;  /* 0x000000040500720c */ /* 0x000fc60003f26270 */
[----:B------:R-:W-:Y:S10]  /*2860*/  @P3 BRA `(.L_x_631) ;  /* 0x0000000000483947 */ /* 0x000ff40003800000 */
[----:B------:R-:W4:Y:S01]  /*2870*/  LDCU UR4, c[0x0][0x440] ;  /* 0x00008800ff0477ac */ /* 0x000f220008000800 */
[----:B------:R-:W-:Y:S01]  /*2880*/  MOV R20, R22 ;  /* 0x0000001600147202 */ /* 0x000fe20000000f00 */
[----:B-123--:R-:W-:Y:S01]  /*2890*/  IMAD R6, R135, 0x60, RZ ;  /* 0x0000006087067824 */ /* 0x00efe200078e02ff */
[----:B------:R-:W-:-:S03]  /*28a0*/  MOV R21, R23 ;  /* 0x0000001700157202 */ /* 0x000fc60000000f00 */
[----:B------:R-:W-:-:S05]  /*28b0*/  IMAD.WIDE.U32 R20, R134, 0x60, R20 ;  /* 0x0000006086147825 */ /* 0x000fca00078e0014 */
[----:B------:R-:W-:Y:S02]  /*28c0*/  IADD3 R21, PT, PT, R21, R6, RZ ;  /* 0x0000000615157210 */ /* 0x000fe40007ffe0ff */
        /* <DEDUP_REMOVED lines=12> */
.L_x_631:
[----:B------:R-:W-:Y:S05]  /*2990*/  BSYNC.RECONVERGENT B0 ;  /* 0x0000000000007941 */ /* 0x000fea0003800200 */
.L_x_630:
[----:B------:R-:W-:Y:S04]  /*29a0*/  BSSY.RECONVERGENT B0, `(.L_x_632) ;  /* 0x0000011000007945 */ /* 0x000fe80003800200 */
[----:B------:R-:W-:Y:S05]  /*29b0*/  @P2 BRA `(.L_x_633) ;  /* 0x00000000003c2947 */ /* 0x000fea0003800000 */
[----:B------:R-:W5:Y:S01]  /*29c0*/  LDCU UR4, c[0x0][0x440] ;  /* 0x00008800ff0477ac */ /* 0x000f620008000800 */
[----:B-123--:R-:W-:-:S04]  /*29d0*/  LEA R6, P4, R134, R22, 0x7 ;  /* 0x0000001686067211 */ /* 0x00efc800078838ff */
        /* <DEDUP_REMOVED lines=13> */
.L_x_633:
[----:B------:R-:W-:Y:S05]  /*2ab0*/  BSYNC.RECONVERGENT B0 ;  /* 0x0000000000007941 */ /* 0x000fea0003800200 */
.L_x_632:
[----:B------:R-:W-:Y:S04]  /*2ac0*/  BSSY.RECONVERGENT B0, `(.L_x_634) ;  /* 0x0000014000007945 */ /* 0x000fe80003800200 */
[----:B------:R-:W-:Y:S05]  /*2ad0*/  @P0 BRA `(.L_x_635) ;  /* 0x0000000000480947 */ /* 0x000fea0003800000 */
[----:B------:R-:W5:Y:S01]  /*2ae0*/  LDCU UR4, c[0x0][0x440] ;  /* 0x00008800ff0477ac */ /* 0x000f620008000800 */
[----:B----4-:R-:W-:Y:S01]  /*2af0*/  MOV R20, R22 ;  /* 0x0000001600147202 */ /* 0x010fe20000000f00 */
[----:B-123--:R-:W-:Y:S01]  /*2b00*/  IMAD R6, R135, 0xa0, RZ ;  /* 0x000000a087067824 */ /* 0x00efe200078e02ff */
        /* <DEDUP_REMOVED lines=15> */
.L_x_635:
[----:B------:R-:W-:Y:S05]  /*2c00*/  BSYNC.RECONVERGENT B0 ;  /* 0x0000000000007941 */ /* 0x000fea0003800200 */
.L_x_634:
[----:B------:R-:W-:Y:S04]  /*2c10*/  BSSY.RECONVERGENT B0, `(.L_x_636) ;  /* 0x0000012000007945 */ /* 0x000fe80003800200 */
[----:B------:R-:W-:Y:S05]  /*2c20*/  @P1 BRA `(.L_x_637) ;  /* 0x0000000000401947 */ /* 0x000fea0003800000 */
[----:B------:R-:W5:Y:S01]  /*2c30*/  LDCU UR4, c[0x0][0x440] ;  /* 0x00008800ff0477ac */ /* 0x000f620008000800 */
[----:B-123--:R-:W-:Y:S02]  /*2c40*/  IMAD R6, R135, 0xc0, RZ ;  /* 0x000000c087067824 */ /* 0x00efe400078e02ff */
        /* <DEDUP_REMOVED lines=14> */
.L_x_637:
[----:B------:R-:W-:Y:S05]  /*2d30*/  BSYNC.RECONVERGENT B0 ;  /* 0x0000000000007941 */ /* 0x000fea0003800200 */
.L_x_636:
[----:B------:R-:W0:Y:S01]  /*2d40*/  LDGDEPBAR ;  /* 0x00000000000079af */ /* 0x000e220000000000 */
[--C-:B------:R-:W-:Y:S01]  /*2d50*/  SHF.R.U32.HI R210, RZ, 0x1, R211.reuse ;  /* 0x00000001ffd27819 */ /* 0x100fe200000116d3 */
[----:B------:R-:W-:Y:S01]  /*2d60*/  BSSY.RECONVERGENT B0, `(.L_x_638) ;  /* 0x000001f000007945 */ /* 0x000fe20003800200 */
[----:B-123--:R-:W-:Y:S01]  /*2d70*/  SHF.R.U32.HI R6, RZ, 0x2, R211 ;  /* 0x00000002ff067819 */ /* 0x00efe200000116d3 */
[----:B------:R-:W-:Y:S01]  /*2d80*/  IMAD.SHL.U32 R27, R211, 0x40, RZ ;  /* 0x00000040d31b7824 */ /* 0x000fe200078e00ff */
[----:B------:R-:W-:Y:S02]  /*2d90*/  LOP3.LUT R7, R210, 0x1f0, RZ, 0xc0, !PT ;  /* 0x000001f0d2077812 */ /* 0x000fe400078ec0ff */
        /* <DEDUP_REMOVED lines=9> */
[----:B------:R-:W1:Y:S02]  /*2e30*/  LDCU UR4, c[0x0][0x440] ;  /* 0x00008800ff0477ac */ /* 0x000e640008000800 */
[----:B-1----:R-:W-:Y:S02]  /*2e40*/  ISETP.GE.AND P1, PT, R208, UR4, PT ;  /* 0x00000004d0007c0c */ /* 0x002fe4000bf26270 */
[----:B------:R-:W-:-:S11]  /*2e50*/  ISETP.GE.AND P0, PT, R228, UR4, PT ;  /* 0x00000004e4007c0c */ /* 0x000fd6000bf06270 */
[----:B----4-:R-:W-:Y:S02]  /*2e60*/  @!P1 IMAD.MOV.U32 R20, RZ, RZ, R218 ;  /* 0x000000ffff149224 */ /* 0x010fe400078e00da */
        /* <DEDUP_REMOVED lines=12> */
.L_x_639:
[----:B------:R2:W-:Y:S04]  /*2f30*/  STS.128 [R229+0xc000], RZ ;  /* 0x00c000ffe5007388 */ /* 0x0005e80000000c00 */
[----:B------:R2:W-:Y:S02]  /*2f40*/  STS.128 [R229+0x10000], RZ ;  /* 0x010000ffe5007388 */ /* 0x0005e40000000c00 */
.L_x_640:
[----:B------:R-:W-:Y:S05]  /*2f50*/  BSYNC.RECONVERGENT B0 ;  /* 0x0000000000007941 */ /* 0x000fea0003800200 */
.L_x_638:
        /* <DEDUP_REMOVED lines=8> */
[-C--:B------:R-:W-:Y:S01]  /*2fe0*/  ISETP.GE.AND P0, PT, R9, R4.reuse, PT ;  /* 0x000000040900720c */ /* 0x080fe20003f06270 */
[----:B------:R3:W-:Y:S01]  /*2ff0*/  @P2 STS.128 [R229+0xc800], RZ ;  /* 0x00c800ffe5002388 */ /* 0x0007e20000000c00 */
[-C--:B------:R-:W-:Y:S02]  /*3000*/  ISETP.GE.AND P6, PT, R19, R4.reuse, PT ;  /* 0x000000041300720c */ /* 0x080fe40003fc6270 */
[-C--:B------:R-:W-:Y:S01]  /*3010*/  ISETP.GE.AND P5, PT, R17, R4.reuse, PT ;  /* 0x000000041100720c */ /* 0x080fe20003fa6270 */
[----:B------:R3:W-:Y:S01]  /*3020*/  @P2 STS.128 [R229+0x10800], RZ ;  /* 0x010800ffe5002388 */ /* 0x0007e20000000c00 */
[----:B------:R-:W-:Y:S02]  /*3030*/  ISETP.GE.AND P4, PT, R15, R4, PT ;  /* 0x000000040f00720c */ /* 0x000fe40003f86270 */
[----:B------:R-:W-:Y:S02]  /*3040*/  LEA.HI.X R9, R7, R219, R6, 0x1, P1 ;  /* 0x000000db07097211 */ /* 0x000fe400008f0c06 */
[----:B------:R-:W-:-:S02]  /*3050*/  LOP3.LUT R200, R2, 0x8, R210, 0x78, !PT ;  /* 0x0000000802c87812 */ /* 0x000fc400078e78d2 */
[----:B------:R-:W-:Y:S01]  /*3060*/  LOP3.LUT R11, R201, R212, RZ, 0xfc, !PT ;  /* 0x000000d4c90b7212 */ /* 0x000fe200078efcff */
[----:B------:R-:W-:Y:S06]  /*3070*/  @P2 BRA `(.L_x_642) ;  /* 0x00000000003c2947 */ /* 0x000fec0003800000 */
[----:B------:R-:W5:Y:S02]  /*3080*/  LDCU UR4, c[0x0][0x440] ;  /* 0x00008800ff0477ac */ /* 0x000f640008000800 */
[----:B-----5:R-:W-:Y:S02]  /*3090*/  ISETP.GE.AND P1, PT, R228, UR4, PT ;  /* 0x00000004e4007c0c */ /* 0x020fe4000bf26270 */
        /* <DEDUP_REMOVED lines=13> */
.L_x_642:
[----:B------:R-:W-:Y:S05]  /*3170*/  BSYNC.RECONVERGENT B0 ;  /* 0x0000000000007941 */ /* 0x000fea0003800200 */
.L_x_641:
[----:B------:R1:W-:Y:S01]  /*3180*/  @P3 STS.128 [R229+0xd000], RZ ;  /* 0x00d000ffe5003388 */ /* 0x0003e20000000c00 */
[----:B------:R-:W-:Y:S03]  /*3190*/  BSSY.RECONVERGENT B0, `(.L_x_643) ;  /* 0x0000014000007945 */ /* 0x000fe60003800200 */
[----:B------:R1:W-:Y:S01]  /*31a0*/  @P3 STS.128 [R229+0x11000], RZ ;  /* 0x011000ffe5003388 */ /* 0x0003e20000000c00 */
[----:B------:R-:W-:Y:S05]  /*31b0*/  @P3 BRA `(.L_x_644) ;  /* 0x0000000000443947 */ /* 0x000fea0003800000 */
[----:B------:R-:W5:Y:S01]  /*31c0*/  LDCU UR4, c[0x0][0x440] ;  /* 0x00008800ff0477ac */ /* 0x000f620008000800 */
[----:B------:R-:W-:-:S04]  /*31d0*/  IMAD.WIDE.U32 R12, R24, 0x20, RZ ;  /* 0x00000020180c7825 */ /* 0x000fc800078e00ff */
[----:B-1----:R-:W-:Y:S01]  /*31e0*/  IMAD.SHL.U32 R7, R25, 0x20, RZ ;  /* 0x0000002019077824 */ /* 0x002fe200078e00ff */
        /* <DEDUP_REMOVED lines=14> */
.L_x_644:
[----:B------:R-:W-:Y:S05]  /*32d0*/  BSYNC.RECONVERGENT B0 ;  /* 0x0000000000007941 */ /* 0x000fea0003800200 */
.L_x_643:
        /* <DEDUP_REMOVED lines=25> */
.L_x_646:
[----:B------:R-:W-:Y:S05]  /*3470*/  BSYNC.RECONVERGENT B0 ;  /* 0x0000000000007941 */ /* 0x000fea0003800200 */
.L_x_645:
        /* <DEDUP_REMOVED lines=22> */
.L_x_648:
[----:B------:R-:W-:Y:S05]  /*35e0*/  BSYNC.RECONVERGENT B0 ;  /* 0x0000000000007941 */ /* 0x000fea0003800200 */
.L_x_647:
        /* <DEDUP_REMOVED lines=19> */
.L_x_650:
[----:B------:R-:W-:Y:S05]  /*3720*/  BSYNC.RECONVERGENT B0 ;  /* 0x0000000000007941 */ /* 0x000fea0003800200 */
.L_x_649:
        /* <DEDUP_REMOVED lines=22> */
.L_x_652:
[----:B------:R-:W-:Y:S05]  /*3890*/  BSYNC.RECONVERGENT B0 ;  /* 0x0000000000007941 */ /* 0x000fea0003800200 */
.L_x_651:
        /* <DEDUP_REMOVED lines=20> */
.L_x_654:
[----:B------:R-:W-:Y:S05]  /*39e0*/  BSYNC.RECONVERGENT B0 ;  /* 0x0000000000007941 */ /* 0x000fea0003800200 */
.L_x_653:
[----:B------:R-:W-:Y:S01]  /*39f0*/  LDSM.16.M88.4 R76, [R123] ;  /* 0x000000007b4c783b */ /* 0x000fe20000000200 */
[----:B------:R-:W-:Y:S01]  /*3a00*/  LOP3.LUT P6, RZ, R211, 0x2, RZ, 0xc0, !PT ;  /* 0x00000002d3ff7812 */ /* 0x000fe200078cc0ff */
[----:B------:R-:W5:Y:S01]  /*3a10*/  LDCU UR4, c[0x0][0x50c] ;  /* 0x0000a180ff0477ac */ /* 0x000f620008000800 */
[----:B------:R-:W-:Y:S01]  /*3a20*/  MOV R209, 0x20 ;  /* 0x0000002000d17802 */ /* 0x000fe20000000f00 */
[----:B------:R-:W2:Y:S01]  /*3a30*/  LDSM.16.M88.4 R40, [R199+UR5+0x4000] ;  /* 0x00400005c728783b */ /* 0x000ea20008000200 */
[----:B------:R-:W-:Y:S02]  /*3a40*/  IADD3 R61, PT, PT, R199, UR5, RZ ;  /* 0x00000005c73d7c10 */ /* 0x000fe4000fffe0ff */
[----:B------:R-:W-:Y:S01]  /*3a50*/  SEL R26, R209, 0xffffffe0, !P6 ;  /* 0xffffffe0d11a7807 */ /* 0x000fe20007000000 */
[----:B------:R-:W3:Y:S01]  /*3a60*/  LDSM.16.M88.4 R32, [R199+UR5+0x4800] ;  /* 0x00480005c720783b */ /* 0x000ee20008000200 */
[----:B------:R-:W-:Y:S02]  /*3a70*/  LOP3.LUT P0, RZ, R211, 0x4, RZ, 0xc0, !PT ;  /* 0x00000004d3ff7812 */ /* 0x000fe4000780c0ff */
[-C--:B------:R-:W-:Y:S01]  /*3a80*/  IADD3 R120, PT, PT, R123, R26.reuse, RZ ;  /* 0x0000001a7b787210 */ /* 0x080fe20007ffe0ff */
[----:B-1--4-:R-:W1:Y:S01]  /*3a90*/  LDSM.16.M88.4 R20, [R199+UR5+0x5000] ;  /* 0x00500005c714783b */ /* 0x012e620008000200 */
[----:B------:R-:W-:-:S02]  /*3aa0*/  IADD3 R63, PT, PT, R61, R26, RZ ;  /* 0x0000001a3d3f7210 */ /* 0x000fc40007ffe0ff */
[----:B------:R-:W-:Y:S01]  /*3ab0*/  MOV R60, 0x40 ;  /* 0x00000040003c7802 */ /* 0x000fe20000000f00 */
[----:B------:R-:W4:Y:S01]  /*3ac0*/  LDSM.16.M88.4 R12, [R199+UR5+0x5800] ;  /* 0x00580005c70c783b */ /* 0x000f220008000200 */
[----:B------:R-:W-:Y:S02]  /*3ad0*/  ISETP.NE.AND P5, PT, R198, 0x1, PT ;  /* 0x00000001c600780c */ /* 0x000fe40003fa5270 */
[----:B------:R-:W-:Y:S01]  /*3ae0*/  SEL R60, R60, 0xffffffc0, !P0 ;  /* 0xffffffc03c3c7807 */ /* 0x000fe20004000000 */
[----:B------:R-:W5:Y:S01]  /*3af0*/  LDSM.16.M88.4 R4, [R199+UR5+0x6000] ;  /* 0x00600005c704783b */ /* 0x000f620008000200 */
[----:B------:R-:W-:Y:S02]  /*3b00*/  VIMNMX R196, PT, PT, R3, R62, PT ;  /* 0x0000003e03c47248 */ /* 0x000fe40003fe0100 */
[-C--:B------:R-:W-:Y:S01]  /*3b10*/  IADD3 R121, PT, PT, R123, R60.reuse, RZ ;  /* 0x0000003c7b797210 */ /* 0x080fe20007ffe0ff */
[----:B------:R-:W5:Y:S01]  /*3b20*/  LDSM.16.M88.4 R92, [R199+UR5+0x6800] ;  /* 0x00680005c75c783b */ /* 0x000f620008000200 */
[----:B------:R-:W-:-:S02]  /*3b30*/  IADD3 R61, PT, PT, R61, R60, RZ ;  /* 0x0000003c3d3d7210 */ /* 0x000fc40007ffe0ff */
[----:B------:R-:W-:Y:S01]  /*3b40*/  VIADDMNMX R133, R3, 0x8, R62, PT ;  /* 0x0000000803857846 */ /* 0x000fe2000380013e */
[----:B------:R-:W5:Y:S04]  /*3b50*/  LDSM.16.M88.4 R84, [R199+UR5+0x7000] ;  /* 0x00700005c754783b */ /* 0x000f680008000200 */
[----:B------:R-:W5:Y:S04]  /*3b60*/  LDSM.16.M88.4 R48, [R199+UR5+0x7800] ;  /* 0x00780005c730783b */ /* 0x000f680008000200 */
[----:B------:R-:W-:Y:S04]  /*3b70*/  LDSM.16.M88.4 R112, [R120] ;  /* 0x000000007870783b */ /* 0x000fe80000000200 */
[----:B------:R-:W5:Y:S01]  /*3b80*/  LDSM.16.M88.4 R64, [R63+0x4000] ;  /* 0x004000003f40783b */ /* 0x000f620000000200 */
        /* <DEDUP_REMOVED lines=12> */
[C---:B----4-:R-:W-:Y:S03]  /*3c50*/  HMMA.16816.F32 R16, R76.reuse, R12, RZ ;  /* 0x0000000c4c10723c */ /* 0x050fe600000018ff */
[----:B------:R-:W0:Y:S05]  /*3c60*/  LDGDEPBAR ;  /* 0x00000000000079af */ /* 0x000e2a0000000000 */
[C---:B-----5:R-:W-:Y:S08]  /*3c70*/  HMMA.16816.F32 R8, R76.reuse, R4, RZ ;  /* 0x000000044c08723c */ /* 0x060ff000000018ff */
        /* <DEDUP_REMOVED lines=23> */
[C---:B------:R-:W-:Y:S08]  /*3df0*/  HMMA.16816.F32 R80, R112.reuse, R100, R80 ;  /* 0x000000647050723c */ /* 0x040ff00000001850 */
[----:B------:R-:W-:Y:S01]  /*3e00*/  HMMA.16816.F32 R76, R112, R102, R76 ;  /* 0x00000066704c723c */ /* 0x000fe2000000184c */
[----:B------:R-:W-:Y:S07]  /*3e10*/  LDSM.16.M88.4 R100, [R61+0x7800] ;  /* 0x007800003d64783b */ /* 0x000fee0000000200 */
[C---:B------:R-:W-:Y:S08]  /*3e20*/  HMMA.16816.F32 R44, R72.reuse, R68, R44 ;  /* 0x00000044482c723c */ /* 0x040ff0000000182c */
[C---:B------:R-:W-:Y:S01]  /*3e30*/  HMMA.16816.F32 R40, R72.reuse, R70, R40 ;  /* 0x000000464828723c */ /* 0x040fe20000001828 */
[----:B------:R-:W5:Y:S07]  /*3e40*/  LDSM.16.M88.4 R68, [R61+0x6800] ;  /* 0x006800003d44783b */ /* 0x000f6e0000000200 */
[C---:B---3--:R-:W-:Y:S08]  /*3e50*/  HMMA.16816.F32 R36, R72.reuse, R64, R36 ;  /* 0x000000404824723c */ /* 0x048ff00000001824 */
[----:B------:R-:W-:Y:S01]  /*3e60*/  HMMA.16816.F32 R32, R72, R66, R32 ;  /* 0x000000424820723c */ /* 0x000fe20000001820 */
[----:B------:R-:W3:Y:S07]  /*3e70*/  LDSM.16.M88.4 R64, [R61+0x7000] ;  /* 0x007000003d40783b */ /* 0x000eee0000000200 */
[----:B------:R-:W-:Y:S01]  /*3e80*/  HMMA.16816.F32 R8, R112, R116, R8 ;  /* 0x000000747008723c */ /* 0x000fe20000001808 */
[----:B------:R-:W-:-:S02]  /*3e90*/  IADD3 R117, PT, PT, R26, R121, RZ ;  /* 0x000000791a757210 */ /* 0x000fc40007ffe0ff */
[----:B------:R-:W-:-:S05]  /*3ea0*/  IADD3 R116, PT, PT, R26, R61, RZ ;  /* 0x0000003d1a747210 */ /* 0x000fca0007ffe0ff */
[----:B------:R-:W-:Y:S08]  /*3eb0*/  HMMA.16816.F32 R4, R112, R118, R4 ;  /* 0x000000767004723c */ /* 0x000ff00000001804 */
[C---:B--2---:R-:W-:Y:S08]  /*3ec0*/  HMMA.16816.F32 R28, R72.reuse, R56, R28 ;  /* 0x00000038481c723c */ /* 0x044ff0000000181c */
[C---:B------:R-:W-:Y:S01]  /*3ed0*/  HMMA.16816.F32 R20, R72.reuse, R58, R20 ;  /* 0x0000003a4814723c */ /* 0x040fe20000001814 */
[----:B------:R-:W-:Y:S07]  /*3ee0*/  LDSM.16.M88.4 R56, [R117] ;  /* 0x000000007538783b */ /* 0x000fee0000000200 */
[C---:B----4-:R-:W-:Y:S08]  /*3ef0*/  HMMA.16816.F32 R16, R72.reuse, R52, R16 ;  /* 0x000000344810723c */ /* 0x050ff00000001810 */
[----:B------:R-:W-:Y:S01]  /*3f00*/  HMMA.16816.F32 R12, R72, R54, R12 ;  /* 0x00000036480c723c */ /* 0x000fe2000000180c */
[----:B------:R-:W2:Y:S07]  /*3f10*/  LDSM.16.M88.4 R52, [R116+0x4000] ;  /* 0x004000007434783b */ /* 0x000eae0000000200 */
[C---:B------:R-:W-:Y:S08]  /*3f20*/  HMMA.16816.F32 R96, R112.reuse, R108, R96 ;  /* 0x0000006c7060723c */ /* 0x040ff00000001860 */
[C---:B------:R-:W-:Y:S08]  /*3f30*/  HMMA.16816.F32 R92, R112.reuse, R110, R92 ;  /* 0x0000006e705c723c */ /* 0x040ff0000000185c */
[C---:B------:R-:W-:Y:S08]  /*3f40*/  HMMA.16816.F32 R88, R112.reuse, R104, R88 ;  /* 0x000000687058723c */ /* 0x040ff00000001858 */
[----:B------:R-:W-:Y:S01]  /*3f50*/  HMMA.16816.F32 R84, R112, R106, R84 ;  /* 0x0000006a7054723c */ /* 0x000fe20000001854 */
[----:B------:R-:W-:Y:S07]  /*3f60*/  LDSM.16.M88.4 R104, [R123+0x2000] ;  /* 0x002000007b68783b */ /* 0x000fee0000000200 */
[C---:B-1----:R-:W-:Y:S08]  /*3f70*/  HMMA.16816.F32 R8, R72.reuse, R48, R8 ;  /* 0x000000304808723c */ /* 0x042ff00000001808 */
[C---:B------:R-:W-:Y:S01]  /*3f80*/  HMMA.16816.F32 R4, R72.reuse, R50, R4 ;  /* 0x000000324804723c */ /* 0x040fe20000001804 */
[----:B------:R-:W1:Y:S07]  /*3f90*/  LDSM.16.M88.4 R48, [R116+0x4800] ;  /* 0x004800007430783b */ /* 0x000e6e0000000200 */
[C---:B-----5:R-:W-:Y:S08]  /*3fa0*/  HMMA.16816.F32 R96, R72.reuse, R68, R96 ;  /* 0x000000444860723c */ /* 0x060ff00000001860 */
[C---:B------:R-:W-:Y:S01]  /*3fb0*/  HMMA.16816.F32 R92, R72.reuse, R70, R92 ;  /* 0x00000046485c723c */ /* 0x040fe2000000185c */
[----:B------:R-:W4:Y:S07]  /*3fc0*/  LDSM.16.M88.4 R68, [R116+0x5000] ;  /* 0x005000007444783b */ /* 0x000f2e0000000200 */
[C---:B---3--:R-:W-:Y:S08]  /*3fd0*/  HMMA.16816.F32 R88, R72.reuse, R64, R88 ;  /* 0x000000404858723c */ /* 0x048ff00000001858 */
[C---:B------:R-:W-:Y:S01]  /*3fe0*/  HMMA.16816.F32 R84, R72.reuse, R66, R84 ;  /* 0x000000424854723c */ /* 0x040fe20000001854 */
[----:B------:R-:W-:Y:S07]  /*3ff0*/  LDSM.16.M88.4 R64, [R116+0x5800] ;  /* 0x005800007440783b */ /* 0x000fee0000000200 */
[C---:B------:R-:W-:Y:S08]  /*4000*/  HMMA.16816.F32 R80, R72.reuse, R100, R80 ;  /* 0x000000644850723c */ /* 0x040ff00000001850 */
[----:B------:R-:W-:Y:S01]  /*4010*/  HMMA.16816.F32 R76, R72, R102, R76 ;  /* 0x00000066484c723c */ /* 0x000fe2000000184c */
[----:B------:R-:W3:Y:S04]  /*4020*/  LDSM.16.M88.4 R72, [R116+0x6000] ;  /* 0x006000007448783b */ /* 0x000ee80000000200 */
[----:B------:R-:W-:Y:S03]  /*4030*/  LDSM.16.M88.4 R100, [R199+UR5+0x8000] ;  /* 0x00800005c764783b */ /* 0x000fe60008000200 */
[C---:B--2---:R-:W-:Y:S08]  /*4040*/  HMMA.16816.F32 R44, R56.reuse, R52, R44 ;  /* 0x00000034382c723c */ /* 0x044ff0000000182c */
[C---:B------:R-:W-:Y:S01]  /*4050*/  HMMA.16816.F32 R40, R56.reuse, R54, R40 ;  /* 0x000000363828723c */ /* 0x040fe20000001828 */
[----:B------:R-:W2:Y:S07]  /*4060*/  LDSM.16.M88.4 R52, [R116+0x6800] ;  /* 0x006800007434783b */ /* 0x000eae0000000200 */
[C---:B-1----:R-:W-:Y:S08]  /*4070*/  HMMA.16816.F32 R36, R56.reuse, R48, R36 ;  /* 0x000000303824723c */ /* 0x042ff00000001824 */
[C---:B------:R-:W-:Y:S01]  /*4080*/  HMMA.16816.F32 R32, R56.reuse, R50, R32 ;  /* 0x000000323820723c */ /* 0x040fe20000001820 */
[----:B------:R-:W1:Y:S07]  /*4090*/  LDSM.16.M88.4 R48, [R116+0x7000] ;  /* 0x007000007430783b */ /* 0x000e6e0000000200 */
[C---:B----4-:R-:W-:Y:S08]  /*40a0*/  HMMA.16816.F32 R28, R56.reuse, R68, R28 ;  /* 0x00000044381c723c */ /* 0x050ff0000000181c */
[C---:B------:R-:W-:Y:S01]  /*40b0*/  HMMA.16816.F32 R20, R56.reuse, R70, R20 ;  /* 0x000000463814723c */ /* 0x040fe20000001814 */
[----:B------:R-:W-:Y:S07]  /*40c0*/  LDSM.16.M88.4 R68, [R120+0x2000] ;  /* 0x002000007844783b */ /* 0x000fee0000000200 */
[C---:B---3--:R-:W-:Y:S01]  /*40d0*/  HMMA.16816.F32 R108, R56.reuse, R72, R8 ;  /* 0x00000048386c723c */ /* 0x048fe20000001808 */
[----:B------:R-:W3:Y:S07]  /*40e0*/  LDSM.16.M88.4 R8, [R63+0x8000] ;  /* 0x008000003f08783b */ /* 0x000eee0000000200 */
[C---:B------:R-:W-:Y:S08]  /*40f0*/  HMMA.16816.F32 R16, R56.reuse, R64, R16 ;  /* 0x000000403810723c */ /* 0x040ff00000001810 */
[C---:B------:R-:W-:Y:S01]  /*4100*/  HMMA.16816.F32 R12, R56.reuse, R66, R12 ;  /* 0x00000042380c723c */ /* 0x040fe2000000180c */
[----:B------:R-:W4:Y:S07]  /*4110*/  LDSM.16.M88.4 R64, [R116+0x7800] ;  /* 0x007800007440783b */ /* 0x000f2e0000000200 */
[C---:B------:R-:W-:Y:S01]  /*4120*/  HMMA.16816.F32 R4, R56.reuse, R74, R4 ;  /* 0x0000004a3804723c */ /* 0x040fe20000001804 */
[----:B------:R-:W-:Y:S07]  /*4130*/  LDSM.16.M88.4 R72, [R121+0x2000] ;  /* 0x002000007948783b */ /* 0x000fee0000000200 */
[C---:B--2---:R-:W-:Y:S08]  /*4140*/  HMMA.16816.F32 R96, R56.reuse, R52, R96 ;  /* 0x000000343860723c */ /* 0x044ff00000001860 */
[----:B------:R-:W-:Y:S01]  /*4150*/  HMMA.16816.F32 R92, R56, R54, R92 ;  /* 0x00000036385c723c */ /* 0x000fe2000000185c */
[----:B------:R-:W2:Y:S07]  /*4160*/  LDSM.16.M88.4 R52, [R199+UR5+0x8800] ;  /* 0x00880005c734783b */ /* 0x000eae0008000200 */
[C---:B------:R-:W-:Y:S01]  /*4170*/  HMMA.16816.F32 R112, R104.reuse, R100, R44 ;  /* 0x000000646870723c */ /* 0x040fe2000000182c */
[----:B------:R-:W5:Y:S07]  /*4180*/  LDSM.16.M88.4 R44, [R61+0x8000] ;  /* 0x008000003d2c783b */ /* 0x000f6e0000000200 */
[----:B------:R-:W-:Y:S01]  /*4190*/  HMMA.16816.F32 R40, R104, R102, R40 ;  /* 0x000000666828723c */ /* 0x000fe20000001828 */
[----:B------:R-:W-:Y:S07]  /*41a0*/  LDSM.16.M88.4 R100, [R63+0x8800] ;  /* 0x008800003f64783b */ /* 0x000fee0000000200 */
[C---:B-1----:R-:W-:Y:S08]  /*41b0*/  HMMA.16816.F32 R88, R56.reuse, R48, R88 ;  /* 0x000000303858723c */ /* 0x042ff00000001858 */
[----:B------:R-:W-:Y:S01]  /*41c0*/  HMMA.16816.F32 R84, R56, R50, R84 ;  /* 0x000000323854723c */ /* 0x000fe20000001854 */
[----:B------:R-:W1:Y:S07]  /*41d0*/  LDSM.16.M88.4 R48, [R199+UR5+0x9000] ;  /* 0x00900005c730783b */ /* 0x000e6e0008000200 */
[C---:B---3--:R-:W-:Y:S08]  /*41e0*/  HMMA.16816.F32 R112, R68.reuse, R8, R112 ;  /* 0x000000084470723c */ /* 0x048ff00000001870 */
[----:B------:R-:W-:Y:S01]  /*41f0*/  HMMA.16816.F32 R40, R68, R10, R40 ;  /* 0x0000000a4428723c */ /* 0x000fe20000001828 */
[----:B------:R-:W-:Y:S07]  /*4200*/  LDSM.16.M88.4 R8, [R61+0x8800] ;  /* 0x008800003d08783b */ /* 0x000fee0000000200 */
[C---:B----4-:R-:W-:Y:S08]  /*4210*/  HMMA.16816.F32 R80, R56.reuse, R64, R80 ;  /* 0x000000403850723c */ /* 0x050ff00000001850 */
[----:B------:R-:W-:Y:S01]  /*4220*/  HMMA.16816.F32 R76, R56, R66, R76 ;  /* 0x00000042384c723c */ /* 0x000fe2000000184c */
[----:B------:R-:W-:Y:S04]  /*4230*/  LDSM.16.M88.4 R64, [R117+0x2000] ;  /* 0x002000007540783b */ /* 0x000fe80000000200 */
[----:B------:R-:W3:Y:S03]  /*4240*/  LDSM.16.M88.4 R56, [R116+0x8000] ;  /* 0x008000007438783b */ /* 0x000ee60000000200 */
[----:B--2---:R-:W-:Y:S08]  /*4250*/  HMMA.16816.F32 R36, R104, R52, R36 ;  /* 0x000000346824723c */ /* 0x004ff00000001824 */
[C---:B-----5:R-:W-:Y:S08]  /*4260*/  HMMA.16816.F32 R112, R72.reuse, R44, R112 ;  /* 0x0000002c4870723c */ /* 0x060ff00000001870 */
[----:B------:R-:W-:Y:S01]  /*4270*/  HMMA.16816.F32 R40, R72, R46, R40 ;  /* 0x0000002e4828723c */ /* 0x000fe20000001828 */
[----:B------:R-:W2:Y:S07]  /*4280*/  LDSM.16.M88.4 R44, [R199+UR5+0x9800] ;  /* 0x00980005c72c783b */ /* 0x000eae0008000200 */
[C---:B------:R-:W-:Y:S08]  /*4290*/  HMMA.16816.F32 R32, R104.reuse, R54, R32 ;  /* 0x000000366820723c */ /* 0x040ff00000001820 */
[----:B-1----:R-:W-:Y:S08]  /*42a0*/  HMMA.16816.F32 R28, R104, R48, R28 ;  /* 0x00000030681c723c */ /* 0x002ff0000000181c */
[----:B------:R-:W-:Y:S01]  /*42b0*/  HMMA.16816.F32 R52, R68, R100, R36 ;  /* 0x000000644434723c */ /* 0x000fe20000001824 */
[----:B------:R-:W1:Y:S07]  /*42c0*/  LDSM.16.M88.4 R36, [R116+0x8800] ;  /* 0x008800007424783b */ /* 0x000e6e0000000200 */
[----:B------:R-:W-:Y:S01]  /*42d0*/  HMMA.16816.F32 R20, R104, R50, R20 ;  /* 0x000000326814723c */ /* 0x000fe20000001814 */
[----:B------:R-:W4:Y:S07]  /*42e0*/  LDSM.16.M88.4 R48, [R63+0x9000] ;  /* 0x009000003f30783b */ /* 0x000f2e0000000200 */
[----:B------:R-:W-:Y:S08]  /*42f0*/  HMMA.16816.F32 R32, R68, R102, R32 ;  /* 0x000000664420723c */ /* 0x000ff00000001820 */
[C---:B---3--:R-:W-:Y:S08]  /*4300*/  HMMA.16816.F32 R112, R64.reuse, R56, R112 ;  /* 0x000000384070723c */ /* 0x048ff00000001870 */
[----:B------:R-:W-:Y:S08]  /*4310*/  HMMA.16816.F32 R40, R64, R58, R40 ;  /* 0x0000003a4028723c */ /* 0x000ff00000001828 */
[----:B------:R-:W-:Y:S03]  /*4320*/  HMMA.16816.F32 R52, R72, R8, R52 ;  /* 0x000000084834723c */ /* 0x000fe60000001834 */
[----:B------:R-:W-:Y:S01]  /*4330*/  FMUL.FTZ R112, R112, UR4 ;  /* 0x0000000470707c20 */ /* 0x000fe20008410000 */
[----:B------:R-:W-:Y:S01]  /*4340*/  FMUL.FTZ R113, R113, UR4 ;  /* 0x0000000471717c20 */ /* 0x000fe20008410000 */
[----:B------:R-:W-:Y:S01]  /*4350*/  FMUL.FTZ R114, R114, UR4 ;  /* 0x0000000472727c20 */ /* 0x000fe20008410000 */
[----:B------:R-:W-:-:S02]  /*4360*/  FMUL.FTZ R115, R115, UR4 ;  /* 0x0000000473737c20 */ /* 0x000fc40008410000 */
[----:B--2---:R-:W-:Y:S01]  /*4370*/  HMMA.16816.F32 R56, R104, R44, R16 ;  /* 0x0000002c6838723c */ /* 0x004fe20000001810 */
[----:B------:R-:W2:Y:S01]  /*4380*/  LDSM.16.M88.4 R16, [R61+0x9000] ;  /* 0x009000003d10783b */ /* 0x000ea20000000200 */
[----:B------:R-:W3:Y:S01]  /*4390*/  MUFU.TANH R112, R112 ;  /* 0x0000007000707308 */ /* 0x000ee20000002400 */
[----:B------:R-:W-:Y:S01]  /*43a0*/  FMUL.FTZ R40, R40, UR4 ;  /* 0x0000000428287c20 */ /* 0x000fe20008410000 */
[----:B------:R-:W-:Y:S01]  /*43b0*/  FMUL.FTZ R41, R41, UR4 ;  /* 0x0000000429297c20 */ /* 0x000fe20008410000 */
[----:B------:R-:W-:Y:S01]  /*43c0*/  FMUL.FTZ R42, R42, UR4 ;  /* 0x000000042a2a7c20 */ /* 0x000fe20008410000 */
[----:B------:R-:W-:Y:S02]  /*43d0*/  FMUL.FTZ R43, R43, UR4 ;  /* 0x000000042b2b7c20 */ /* 0x000fe40008410000 */
[----:B------:R-:W-:Y:S01]  /*43e0*/  HMMA.16816.F32 R32, R72, R10, R32 ;  /* 0x0000000a4820723c */ /* 0x000fe20000001820 */
[----:B------:R-:W5:Y:S01]  /*43f0*/  LDSM.16.M88.4 R8, [R199+UR5+0xa000] ;  /* 0x00a00005c708783b */ /* 0x000f620008000200 */
[----:B------:R-:W2:Y:S06]  /*4400*/  MUFU.TANH R117, R40 ;  /* 0x0000002800757308 */ /* 0x000eac0000002400 */
[----:B-1----:R-:W-:Y:S02]  /*4410*/  HMMA.16816.F32 R52, R64, R36, R52 ;  /* 0x000000244034723c */ /* 0x002fe40000001834 */
[----:B------:R-:W1:Y:S06]  /*4420*/  MUFU.TANH R118, R41 ;  /* 0x0000002900767308 */ /* 0x000e6c0000002400 */
[----:B----4-:R-:W-:Y:S01]  /*4430*/  HMMA.16816.F32 R100, R68, R48, R28 ;  /* 0x000000304464723c */ /* 0x010fe2000000181c */
[----:B------:R-:W4:Y:S01]  /*4440*/  LDSM.16.M88.4 R28, [R116+0x9000] ;  /* 0x00900000741c783b */ /* 0x000f220000000200 */
[----:B------:R-:W1:Y:S06]  /*4450*/  MUFU.TANH R119, R42 ;  /* 0x0000002a00777308 */ /* 0x000e6c0000002400 */
[----:B------:R-:W-:Y:S01]  /*4460*/  HMMA.16816.F32 R32, R64, R38, R32 ;  /* 0x000000264020723c */ /* 0x000fe20000001820 */
[----:B------:R-:W3:Y:S01]  /*4470*/  LDSM.16.M88.4 R36, [R63+0x9800] ;  /* 0x009800003f24783b */ /* 0x000ee20000000200 */
[----:B------:R2:W1:Y:S01]  /*4480*/  MUFU.TANH R48, R43 ;  /* 0x0000002b00307308 */ /* 0x0004620000002400 */
[----:B------:R-:W-:Y:S01]  /*4490*/  FMUL.FTZ R49, R52, UR4 ;  /* 0x0000000434317c20 */ /* 0x000fe20008410000 */
[----:B------:R-:W-:Y:S01]  /*44a0*/  FMUL.FTZ R52, R53, UR4 ;  /* 0x0000000435347c20 */ /* 0x000fe20008410000 */
[----:B------:R-:W-:-:S03]  /*44b0*/  FMUL.FTZ R53, R54, UR4 ;  /* 0x0000000436357c20 */ /* 0x000fc60008410000 */
[----:B------:R-:W-:Y:S01]  /*44c0*/  HMMA.16816.F32 R20, R68, R50, R20 ;  /* 0x000000324414723c */ /* 0x000fe20000001814 */
[----:B------:R-:W-:Y:S01]  /*44d0*/  FMUL.FTZ R50, R55, UR4 ;  /* 0x0000000437327c20 */ /* 0x000fe20008410000 */
[----:B------:R-:W1:Y:S06]  /*44e0*/  MUFU.TANH R113, R113 ;  /* 0x0000007100717308 */ /* 0x000e6c0000002400 */
[----:B------:R-:W-:Y:S01]  /*44f0*/  HMMA.16816.F32 R12, R104, R46, R12 ;  /* 0x0000002e680c723c */ /* 0x000fe2000000180c */
[----:B------:R-:W-:Y:S01]  /*4500*/  LDSM.16.M88.4 R44, [R116+0x9800] ;  /* 0x00980000742c783b */ /* 0x000fe20000000200 */
[----:B------:R-:W1:Y:S01]  /*4510*/  MUFU.TANH R114, R114 ;  /* 0x0000007200727308 */ /* 0x000e620000002400 */
[----:B------:R-:W-:Y:S01]  /*4520*/  FMUL.FTZ R32, R32, UR4 ;  /* 0x0000000420207c20 */ /* 0x000fe20008410000 */
[----:B------:R-:W-:Y:S01]  /*4530*/  FMUL.FTZ R33, R33, UR4 ;  /* 0x0000000421217c20 */ /* 0x000fe20008410000 */
[----:B--2---:R-:W-:Y:S01]  /*4540*/  LDSM.16.M88.4 R40, [R61+0x9800] ;  /* 0x009800003d28783b */ /* 0x004fe20000000200 */
[----:B------:R-:W-:Y:S01]  /*4550*/  FMUL.FTZ R34, R34, UR4 ;  /* 0x0000000422227c20 */ /* 0x000fe20008410000 */
[----:B------:R-:W-:Y:S01]  /*4560*/  FMUL.FTZ R35, R35, UR4 ;  /* 0x0000000423237c20 */ /* 0x000fe20008410000 */
[----:B------:R-:W-:Y:S02]  /*4570*/  HMMA.16816.F32 R100, R72, R16, R100 ;  /* 0x000000104864723c */ /* 0x000fe40000001864 */
[----:B------:R-:W2:Y:S06]  /*4580*/  MUFU.TANH R51, R32 ;  /* 0x0000002000337308 */ /* 0x000eac0000002400 */
[----:B-----5:R-:W-:Y:S02]  /*4590*/  HMMA.16816.F32 R108, R104, R8, R108 ;  /* 0x00000008686c723c */ /* 0x020fe4000000186c */
[----:B------:R-:W1:Y:S06]  /*45a0*/  MUFU.TANH R54, R33 ;  /* 0x0000002100367308 */ /* 0x000e6c0000002400 */
[----:B------:R-:W-:Y:S01]  /*45b0*/  HMMA.16816.F32 R20, R72, R18, R20 ;  /* 0x000000124814723c */ /* 0x000fe20000001814 */
[----:B------:R-:W5:Y:S01]  /*45c0*/  LDSM.16.M88.4 R16, [R199+UR5+0xa800] ;  /* 0x00a80005c710783b */ /* 0x000f620008000200 */
[----:B------:R-:W1:Y:S06]  /*45d0*/  MUFU.TANH R55, R34 ;  /* 0x0000002200377308 */ /* 0x000e6c0000002400 */
[----:B------:R-:W-:Y:S01]  /*45e0*/  HMMA.16816.F32 R4, R104, R10, R4 ;  /* 0x0000000a6804723c */ /* 0x000fe20000001804 */
[----:B------:R-:W2:Y:S01]  /*45f0*/  LDSM.16.M88.4 R8, [R63+0xa000] ;  /* 0x00a000003f08783b */ /* 0x000ea20000000200 */
[----:B------:R3:W1:Y:S06]  /*4600*/  MUFU.TANH R120, R35 ;  /* 0x0000002300787308 */ /* 0x00066c0000002400 */
[C---:B----4-:R-:W-:Y:S02]  /*4610*/  HMMA.16816.F32 R100, R64.reuse, R28, R100 ;  /* 0x0000001c4064723c */ /* 0x050fe40000001864 */
[----:B------:R-:W4:Y:S06]  /*4620*/  MUFU.TANH R115, R115 ;  /* 0x0000007300737308 */ /* 0x000f2c0000002400 */
[----:B------:R-:W-:Y:S01]  /*4630*/  HMMA.16816.F32 R20, R64, R30, R20 ;  /* 0x0000001e4014723c */ /* 0x000fe20000001814 */
[----:B------:R-:W1:Y:S01]  /*4640*/  LDSM.16.M88.4 R28, [R61+0xa000] ;  /* 0x00a000003d1c783b */ /* 0x000e620000000200 */
[----:B------:R-:W1:Y:S03]  /*4650*/  MUFU.TANH R49, R49 ;  /* 0x0000003100317308 */ /* 0x000e660000002400 */
[----:B---3--:R-:W-:Y:S03]  /*4660*/  LDSM.16.M88.4 R32, [R199+UR5+0xb000] ;  /* 0x00b00005c720783b */ /* 0x008fe60008000200 */
[----:B------:R-:W-:Y:S02]  /*4670*/  HMMA.16816.F32 R12, R68, R38, R12 ;  /* 0x00000026440c723c */ /* 0x000fe4000000180c */
[----:B------:R-:W3:Y:S01]  /*4680*/  MUFU.TANH R52, R52 ;  /* 0x0000003400347308 */ /* 0x000ee20000002400 */
[----:B------:R-:W-:Y:S01]  /*4690*/  FMUL.FTZ R100, R100, UR4 ;  /* 0x0000000464647c20 */ /* 0x000fe20008410000 */
[----:B------:R-:W-:-:S04]  /*46a0*/  FMUL.FTZ R101, R101, UR4 ;  /* 0x0000000465657c20 */ /* 0x000fc80008410000 */
[----:B------:R-:W-:Y:S01]  /*46b0*/  HMMA.16816.F32 R56, R68, R36, R56 ;  /* 0x000000244438723c */ /* 0x000fe20000001838 */
[----:B------:R-:W4:Y:S01]  /*46c0*/  LDSM.16.M88.4 R36, [R116+0xa000] ;  /* 0x00a000007424783b */ /* 0x000f220000000200 */
[----:B------:R-:W1:Y:S01]  /*46d0*/  MUFU.TANH R53, R53 ;  /* 0x0000003500357308 */ /* 0x000e620000002400 */
[----:B------:R-:W-:Y:S01]  /*46e0*/  FMUL.FTZ R20, R20, UR4 ;  /* 0x0000000414147c20 */ /* 0x000fe20008410000 */
[----:B------:R-:W-:Y:S01]  /*46f0*/  FMUL.FTZ R21, R21, UR4 ;  /* 0x0000000415157c20 */ /* 0x000fe20008410000 */
[----:B------:R-:W-:Y:S01]  /*4700*/  FMUL.FTZ R22, R22, UR4 ;  /* 0x0000000416167c20 */ /* 0x000fe20008410000 */
[----:B------:R-:W-:Y:S02]  /*4710*/  FMUL.FTZ R23, R23, UR4 ;  /* 0x0000000417177c20 */ /* 0x000fe40008410000 */
[----:B-----5:R-:W-:Y:S02]  /*4720*/  HMMA.16816.F32 R96, R104, R16, R96 ;  /* 0x000000106860723c */ /* 0x020fe40000001860 */
[----:B------:R-:W1:Y:S06]  /*4730*/  MUFU.TANH R50, R50 ;  /* 0x0000003200327308 */ /* 0x000e6c0000002400 */
[----:B------:R-:W-:Y:S02]  /*4740*/  HMMA.16816.F32 R12, R72, R42, R12 ;  /* 0x0000002a480c723c */ /* 0x000fe4000000180c */
[----:B------:R-:W1:Y:S06]  /*4750*/  MUFU.TANH R42, R22 ;  /* 0x00000016002a7308 */ /* 0x000e6c0000002400 */
[----:B--2---:R-:W-:Y:S02]  /*4760*/  HMMA.16816.F32 R4, R68, R10, R4 ;  /* 0x0000000a4404723c */ /* 0x004fe40000001804 */
[----:B------:R-:W2:Y:S06]  /*4770*/  MUFU.TANH R43, R23 ;  /* 0x00000017002b7308 */ /* 0x000eac0000002400 */
[----:B------:R-:W-:Y:S01]  /*4780*/  HMMA.16816.F32 R56, R72, R40, R56 ;  /* 0x000000284838723c */ /* 0x000fe20000001838 */
[----:B------:R-:W-:Y:S01]  /*4790*/  FMUL.FTZ R40, R102, UR4 ;  /* 0x0000000466287c20 */ /* 0x000fe20008410000 */
[----:B------:R-:W-:Y:S01]  /*47a0*/  FMUL.FTZ R41, R103, UR4 ;  /* 0x0000000467297c20 */ /* 0x000fe20008410000 */
[----:B------:R-:W2:Y:S05]  /*47b0*/  MUFU.TANH R102, R20 ;  /* 0x0000001400667308 */ /* 0x000eaa0000002400 */
[----:B------:R-:W-:Y:S03]  /*47c0*/  HMMA.16816.F32 R12, R64, R46, R12 ;  /* 0x0000002e400c723c */ /* 0x000fe6000000180c */
[----:B------:R-:W2:Y:S05]  /*47d0*/  MUFU.TANH R100, R100 ;  /* 0x0000006400647308 */ /* 0x000eaa0000002400 */
[----:B-1----:R-:W-:Y:S03]  /*47e0*/  HMMA.16816.F32 R4, R72, R30, R4 ;  /* 0x0000001e4804723c */ /* 0x002fe60000001804 */
[----:B------:R-:W1:Y:S05]  /*47f0*/  MUFU.TANH R101, R101 ;  /* 0x0000006500657308 */ /* 0x000e6a0000002400 */
[----:B------:R-:W-:Y:S03]  /*4800*/  HMMA.16816.F32 R56, R64, R44, R56 ;  /* 0x0000002c4038723c */ /* 0x000fe60000001838 */
[----:B------:R5:W1:Y:S01]  /*4810*/  MUFU.TANH R45, R21 ;  /* 0x00000015002d7308 */ /* 0x000a620000002400 */
[----:B------:R-:W-:Y:S01]  /*4820*/  FMUL.FTZ R12, R12, UR4 ;  /* 0x000000040c0c7c20 */ /* 0x000fe20008410000 */
[----:B------:R-:W-:Y:S01]  /*4830*/  FMUL.FTZ R13, R13, UR4 ;  /* 0x000000040d0d7c20 */ /* 0x000fe20008410000 */
[----:B------:R-:W-:Y:S01]  /*4840*/  FMUL.FTZ R236, R14, UR4 ;  /* 0x000000040eec7c20 */ /* 0x000fe20008410000 */
[----:B------:R-:W-:Y:S01]  /*4850*/  FMUL.FTZ R178, R15, UR4 ;  /* 0x000000040fb27c20 */ /* 0x000fe20008410000 */
[----:B------:R-:W-:Y:S01]  /*4860*/  HMMA.16816.F32 R92, R104, R18, R92 ;  /* 0x00000012685c723c */ /* 0x000fe2000000185c */
[----:B------:R-:W3:Y:S02]  /*4870*/  LDSM.16.M88.4 R16, [R63+0xa800] ;  /* 0x00a800003f10783b */ /* 0x000ee40000000200 */
[----:B------:R-:W1:Y:S05]  /*4880*/  MUFU.TANH R172, R13 ;  /* 0x0000000d00ac7308 */ /* 0x000e6a0000002400 */
[----:B----4-:R-:W-:Y:S03]  /*4890*/  HMMA.16816.F32 R4, R64, R38, R4 ;  /* 0x000000264004723c */ /* 0x010fe60000001804 */
[----:B------:R-:W-:Y:S01]  /*48a0*/  FMUL.FTZ R47, R57, UR4 ;  /* 0x00000004392f7c20 */ /* 0x000fe20008410000 */
[----:B------:R-:W-:Y:S01]  /*48b0*/  FMUL.FTZ R57, R58, UR4 ;  /* 0x000000043a397c20 */ /* 0x000fe20008410000 */
[----:B-----5:R-:W4:Y:S01]  /*48c0*/  LDSM.16.M88.4 R20, [R199+UR5+0xb800] ;  /* 0x00b80005c714783b */ /* 0x020f220008000200 */
[----:B------:R-:W-:Y:S01]  /*48d0*/  FMUL.FTZ R58, R59, UR4 ;  /* 0x000000043b3a7c20 */ /* 0x000fe20008410000 */
[----:B------:R-:W-:Y:S01]  /*48e0*/  FMUL.FTZ R56, R56, UR4 ;  /* 0x0000000438387c20 */ /* 0x000fe20008410000 */
[----:B------:R-:W-:Y:S01]  /*48f0*/  HMMA.16816.F32 R108, R68, R8, R108 ;  /* 0x00000008446c723c */ /* 0x000fe2000000186c */
[----:B------:R5:W1:Y:S01]  /*4900*/  MUFU.TANH R59, R12 ;  /* 0x0000000c003b7308 */ /* 0x000a620000002400 */
[----:B------:R-:W2:Y:S06]  /*4910*/  LDSM.16.M88.4 R8, [R61+0xa800] ;  /* 0x00a800003d08783b */ /* 0x000eac0000000200 */
[----:B------:R-:W-:Y:S01]  /*4920*/  HMMA.16816.F32 R88, R104, R32, R88 ;  /* 0x000000206858723c */ /* 0x000fe20000001858 */
[----:B------:R-:W1:Y:S02]  /*4930*/  MUFU.TANH R40, R40 ;  /* 0x0000002800287308 */ /* 0x000e640000002400 */
[----:B------:R-:W-:Y:S01]  /*4940*/  FMUL.FTZ R4, R4, UR4 ;  /* 0x0000000404047c20 */ /* 0x000fe20008410000 */
[----:B------:R-:W-:Y:S01]  /*4950*/  FMUL.FTZ R5, R5, UR4 ;  /* 0x0000000405057c20 */ /* 0x000fe20008410000 */
[----:B------:R-:W-:Y:S01]  /*4960*/  FMUL.FTZ R222, R6, UR4 ;  /* 0x0000000406de7c20 */ /* 0x000fe20008410000 */
[----:B------:R-:W-:-:S02]  /*4970*/  FMUL.FTZ R202, R7, UR4 ;  /* 0x0000000407ca7c20 */ /* 0x000fc40008410000 */
[----:B------:R-:W-:Y:S01]  /*4980*/  HMMA.16816.F32 R84, R104, R34, R84 ;  /* 0x000000226854723c */ /* 0x000fe20000001854 */
[----:B------:R-:W-:Y:S01]  /*4990*/  LDSM.16.M88.4 R32, [R63+0xb800] ;  /* 0x00b800003f20783b */ /* 0x000fe20000000200 */
[----:B------:R-:W1:Y:S03]  /*49a0*/  MUFU.TANH R232, R4 ;  /* 0x0000000400e87308 */ /* 0x000e660000002400 */
[----:B-----5:R-:W5:Y:S03]  /*49b0*/  LDSM.16.M88.4 R12, [R63+0xb000] ;  /* 0x00b000003f0c783b */ /* 0x020f660000000200 */
[----:B------:R-:W-:Y:S01]  /*49c0*/  HMMA.16816.F32 R108, R72, R28, R108 ;  /* 0x0000001c486c723c */ /* 0x000fe2000000186c */
[----:B------:R-:W-:Y:S01]  /*49d0*/  LDSM.16.M88.4 R28, [R116+0xa800] ;  /* 0x00a80000741c783b */ /* 0x000fe20000000200 */
[----:B------:R1:W1:Y:S06]  /*49e0*/  MUFU.TANH R192, R5 ;  /* 0x0000000500c07308 */ /* 0x00026c0000002400 */
[C---:B---3--:R-:W-:Y:S02]  /*49f0*/  HMMA.16816.F32 R96, R68.reuse, R16, R96 ;  /* 0x000000104460723c */ /* 0x048fe40000001860 */
[----:B------:R-:W3:Y:S06]  /*4a00*/  MUFU.TANH R41, R41 ;  /* 0x0000002900297308 */ /* 0x000eec0000002400 */
[----:B------:R-:W-:Y:S01]  /*4a10*/  HMMA.16816.F32 R92, R68, R18, R92 ;  /* 0x00000012445c723c */ /* 0x000fe2000000185c */
[----:B------:R-:W3:Y:S01]  /*4a20*/  LDSM.16.M88.4 R16, [R61+0xb000] ;  /* 0x00b000003d10783b */ /* 0x000ee20000000200 */
[----:B------:R-:W2:Y:S03]  /*4a30*/  MUFU.TANH R56, R56 ;  /* 0x0000003800387308 */ /* 0x000ea60000002400 */
[----:B-1----:R-:W1:Y:S03]  /*4a40*/  LDSM.16.M88.4 R4, [R61+0xb800] ;  /* 0x00b800003d04783b */ /* 0x002e660000000200 */
[C---:B----4-:R-:W-:Y:S02]  /*4a50*/  HMMA.16816.F32 R80, R104.reuse, R20, R80 ;  /* 0x000000146850723c */ /* 0x050fe40000001850 */
[----:B------:R-:W4:Y:S06]  /*4a60*/  MUFU.TANH R47, R47 ;  /* 0x0000002f002f7308 */ /* 0x000f2c0000002400 */
[----:B------:R-:W-:Y:S02]  /*4a70*/  HMMA.16816.F32 R76, R104, R22, R76 ;  /* 0x00000016684c723c */ /* 0x000fe4000000184c */
[----:B------:R-:W1:Y:S06]  /*4a80*/  MUFU.TANH R57, R57 ;  /* 0x0000003900397308 */ /* 0x000e6c0000002400 */
[C---:B--2---:R-:W-:Y:S02]  /*4a90*/  HMMA.16816.F32 R96, R72.reuse, R8, R96 ;  /* 0x000000084860723c */ /* 0x044fe40000001860 */
[----:B------:R-:W2:Y:S06]  /*4aa0*/  MUFU.TANH R58, R58 ;  /* 0x0000003a003a7308 */ /* 0x000eac0000002400 */
[----:B------:R-:W-:Y:S01]  /*4ab0*/  HMMA.16816.F32 R92, R72, R10, R92 ;  /* 0x0000000a485c723c */ /* 0x000fe2000000185c */
[----:B------:R-:W4:Y:S01]  /*4ac0*/  LDSM.16.M88.4 R8, [R116+0xb000] ;  /* 0x00b000007408783b */ /* 0x000f220000000200 */
[----:B------:R-:W1:Y:S06]  /*4ad0*/  MUFU.TANH R236, R236 ;  /* 0x000000ec00ec7308 */ /* 0x000e6c0000002400 */
[C---:B-----5:R-:W-:Y:S02]  /*4ae0*/  HMMA.16816.F32 R88, R68.reuse, R12, R88 ;  /* 0x0000000c4458723c */ /* 0x060fe40000001858 */
[----:B------:R-:W1:Y:S06]  /*4af0*/  MUFU.TANH R178, R178 ;  /* 0x000000b200b27308 */ /* 0x000e6c0000002400 */
[----:B------:R-:W-:Y:S01]  /*4b00*/  HMMA.16816.F32 R84, R68, R14, R84 ;  /* 0x0000000e4454723c */ /* 0x000fe20000001854 */
[----:B------:R-:W5:Y:S01]  /*4b10*/  LDSM.16.M88.4 R12, [R116+0xb800] ;  /* 0x00b80000740c783b */ /* 0x000f620000000200 */
[----:B------:R-:W1:Y:S01]  /*4b20*/  MUFU.TANH R222, R222 ;  /* 0x000000de00de7308 */ /* 0x000e620000002400 */
[----:B------:R-:W-:-:S05]  /*4b30*/  DEPBAR.LE SB0, 0x0 ;  /* 0x000080000000791a */ /* 0x000fca0000000000 */
[C---:B------:R-:W-:Y:S02]  /*4b40*/  HMMA.16816.F32 R80, R68.reuse, R32, R80 ;  /* 0x000000204450723c */ /* 0x040fe40000001850 */
[----:B------:R-:W1:Y:S06]  /*4b50*/  MUFU.TANH R202, R202 ;  /* 0x000000ca00ca7308 */ /* 0x000e6c0000002400 */
[----:B------:R-:W-:Y:S08]  /*4b60*/  HMMA.16816.F32 R76, R68, R34, R76 ;  /* 0x00000022444c723c */ /* 0x000ff0000000184c */
[C---:B---3--:R-:W-:Y:S08]  /*4b70*/  HMMA.16816.F32 R88, R72.reuse, R16, R88 ;  /* 0x000000104858723c */ /* 0x048ff00000001858 */
[C---:B------:R-:W-:Y:S08]  /*4b80*/  HMMA.16816.F32 R84, R72.reuse, R18, R84 ;  /* 0x000000124854723c */ /* 0x040ff00000001854 */
[C---:B-1----:R-:W-:Y:S08]  /*4b90*/  HMMA.16816.F32 R80, R72.reuse, R4, R80 ;  /* 0x000000044850723c */ /* 0x042ff00000001850 */
[----:B------:R-:W-:Y:S08]  /*4ba0*/  HMMA.16816.F32 R76, R72, R6, R76 ;  /* 0x00000006484c723c */ /* 0x000ff0000000184c */
[C---:B------:R-:W-:Y:S08]  /*4bb0*/  HMMA.16816.F32 R108, R64.reuse, R36, R108 ;  /* 0x00000024406c723c */ /* 0x040ff0000000186c */
[C---:B------:R-:W-:Y:S08]  /*4bc0*/  HMMA.16816.F32 R96, R64.reuse, R28, R96 ;  /* 0x0000001c4060723c */ /* 0x040ff00000001860 */
[C---:B------:R-:W-:Y:S03]  /*4bd0*/  HMMA.16816.F32 R92, R64.reuse, R30, R92 ;  /* 0x0000001e405c723c */ /* 0x040fe6000000185c */
[----:B------:R-:W-:Y:S01]  /*4be0*/  FMUL.FTZ R108, R108, UR4 ;  /* 0x000000046c6c7c20 */ /* 0x000fe20008410000 */
[----:B------:R-:W-:Y:S01]  /*4bf0*/  FMUL.FTZ R109, R109, UR4 ;  /* 0x000000046d6d7c20 */ /* 0x000fe20008410000 */
[----:B------:R-:W-:Y:S01]  /*4c00*/  FMUL.FTZ R110, R110, UR4 ;  /* 0x000000046e6e7c20 */ /* 0x000fe20008410000 */
[----:B------:R-:W-:Y:S01]  /*4c10*/  FMUL.FTZ R111, R111, UR4 ;  /* 0x000000046f6f7c20 */ /* 0x000fe20008410000 */
[----:B------:R1:W3:Y:S01]  /*4c20*/  MUFU.TANH R234, R108 ;  /* 0x0000006c00ea7308 */ /* 0x0002e20000002400 */
[C---:B----4-:R-:W-:Y:S03]  /*4c30*/  HMMA.16816.F32 R88, R64.reuse, R8, R88 ;  /* 0x000000084058723c */ /* 0x050fe60000001858 */
[----:B------:R-:W-:Y:S01]  /*4c40*/  FMUL.FTZ R96, R96, UR4 ;  /* 0x0000000460607c20 */ /* 0x000fe20008410000 */
[----:B------:R-:W-:Y:S01]  /*4c50*/  FMUL.FTZ R97, R97, UR4 ;  /* 0x0000000461617c20 */ /* 0x000fe20008410000 */
[----:B------:R-:W-:Y:S01]  /*4c60*/  FMUL.FTZ R98, R98, UR4 ;  /* 0x0000000462627c20 */ /* 0x000fe20008410000 */
[----:B------:R-:W-:Y:S01]  /*4c70*/  FMUL.FTZ R99, R99, UR4 ;  /* 0x0000000463637c20 */ /* 0x000fe20008410000 */
[----:B------:R1:W4:Y:S01]  /*4c80*/  MUFU.TANH R190, R109 ;  /* 0x0000006d00be7308 */ /* 0x0003220000002400 */
[C---:B------:R-:W-:Y:S03]  /*4c90*/  HMMA.16816.F32 R84, R64.reuse, R10, R84 ;  /* 0x0000000a4054723c */ /* 0x040fe60000001854 */
[----:B------:R-:W-:Y:S01]  /*4ca0*/  FMUL.FTZ R92, R92, UR4 ;  /* 0x000000045c5c7c20 */ /* 0x000fe20008410000 */
[----:B------:R-:W-:Y:S01]  /*4cb0*/  FMUL.FTZ R93, R93, UR4 ;  /* 0x000000045d5d7c20 */ /* 0x000fe20008410000 */
[----:B------:R-:W-:Y:S01]  /*4cc0*/  FMUL.FTZ R94, R94, UR4 ;  /* 0x000000045e5e7c20 */ /* 0x000fe20008410000 */
[----:B------:R-:W-:Y:S01]  /*4cd0*/  FMUL.FTZ R95, R95, UR4 ;  /* 0x000000045f5f7c20 */ /* 0x000fe20008410000 */
[----:B------:R1:W1:Y:S01]  /*4ce0*/  MUFU.TANH R230, R110 ;  /* 0x0000006e00e67308 */ /* 0x0002620000002400 */
[C---:B-----5:R-:W-:Y:S03]  /*4cf0*/  HMMA.16816.F32 R80, R64.reuse, R12, R80 ;  /* 0x0000000c4050723c */ /* 0x060fe60000001850 */
[----:B------:R-:W-:Y:S01]  /*4d00*/  FMUL.FTZ R88, R88, UR4 ;  /* 0x0000000458587c20 */ /* 0x000fe20008410000 */
[----:B------:R-:W-:Y:S01]  /*4d10*/  FMUL.FTZ R89, R89, UR4 ;  /* 0x0000000459597c20 */ /* 0x000fe20008410000 */
[----:B------:R-:W-:Y:S01]  /*4d20*/  FMUL.FTZ R90, R90, UR4 ;  /* 0x000000045a5a7c20 */ /* 0x000fe20008410000 */
[----:B------:R-:W-:Y:S01]  /*4d30*/  FMUL.FTZ R91, R91, UR4 ;  /* 0x000000045b5b7c20 */ /* 0x000fe20008410000 */
[----:B------:R1:W1:Y:S01]  /*4d40*/  MUFU.TANH R226, R111 ;  /* 0x0000006f00e27308 */ /* 0x0002620000002400 */
[----:B------:R-:W-:Y:S03]  /*4d50*/  HMMA.16816.F32 R76, R64, R14, R76 ;  /* 0x0000000e404c723c */ /* 0x000fe6000000184c */
[----:B------:R-:W-:Y:S01]  /*4d60*/  FMUL.FTZ R84, R84, UR4 ;  /* 0x0000000454547c20 */ /* 0x000fe20008410000 */
[----:B------:R-:W-:Y:S01]  /*4d70*/  FMUL.FTZ R85, R85, UR4 ;  /* 0x0000000455557c20 */ /* 0x000fe20008410000 */
[----:B------:R-:W-:Y:S01]  /*4d80*/  FMUL.FTZ R86, R86, UR4 ;  /* 0x0000000456567c20 */ /* 0x000fe20008410000 */
[----:B------:R-:W-:Y:S01]  /*4d90*/  FMUL.FTZ R87, R87, UR4 ;  /* 0x0000000457577c20 */ /* 0x000fe20008410000 */
[----:B------:R1:W1:Y:S04]  /*4da0*/  MUFU.TANH R206, R96 ;  /* 0x0000006000ce7308 */ /* 0x0002680000002400 */
        /* <DEDUP_REMOVED lines=9> */
[----:B------:R1:W1:Y:S08]  /*4e40*/  MUFU.TANH R186, R98 ;  /* 0x0000006200ba7308 */ /* 0x0002700000002400 */
        /* <DEDUP_REMOVED lines=20> */
[----:B------:R1:W1:Y:S01]  /*4f90*/  MUFU.TANH R140, R79 ;  /* 0x0000004f008c7308 */ /* 0x0002620000002400 */
[----:B------:R-:W-:Y:S06]  /*4fa0*/  BAR.SYNC.DEFER_BLOCKING 0x0 ;  /* 0x0000000000007b1d */ /* 0x000fec0000010000 */
[----:B--234-:R-:W-:Y:S05]  /*4fb0*/  @!P5 BRA `(.L_x_655) ;  /* 0x0000000800d0d947 */ /* 0x01cfea0003800000 */
        /* <DEDUP_REMOVED lines=11> */
.L_x_656:
[----:B------:R-:W2:Y:S01]  /*5070*/  LDC R5, c[0x0][0x4f0] ;  /* 0x00013c00ff057b82 */ /* 0x000ea20000000800 */
[----:B------:R-:W-:Y:S01]  /*5080*/  IADD3 R10, PT, PT, R197, -0x100, RZ ;  /* 0xffffff00c50a7810 */ /* 0x000fe20007ffe0ff */
[----:B------:R-:W3:Y:S01]  /*5090*/  LDCU.64 UR6, c[0x0][0x3a0] ;  /* 0x00007400ff0677ac */ /* 0x000ee20008000a00 */
[----:B------:R-:W-:Y:S02]  /*50a0*/  IABS R7, R0 ;  /* 0x0000000000077213 */ /* 0x000fe40000000000 */
[----:B------:R-:W-:Y:S02]  /*50b0*/  IABS R6, R10 ;  /* 0x0000000a00067213 */ /* 0x000fe40000000000 */
[-C--:B--2---:R-:W-:Y:S02]  /*50c0*/  IABS R3, R5.reuse ;  /* 0x0000000500037213 */ /* 0x084fe40000000000 */
[----:B------:R-:W-:Y:S02]  /*50d0*/  LOP3.LUT R10, R10, R5, RZ, 0x3c, !PT ;  /* 0x000000050a0a7212 */ /* 0x000fe400078e3cff */
[----:B------:R-:W2:Y:S08]  /*50e0*/  I2F.RP R12, R3 ;  /* 0x00000003000c7306 */ /* 0x000eb00000209400 */
[----:B--2---:R-:W2:Y:S02]  /*50f0*/  MUFU.RCP R8, R12 ;  /* 0x0000000c00087308 */ /* 0x004ea40000001000 */
[----:B--2---:R-:W-:-:S06]  /*5100*/  VIADD R8, R8, 0xffffffe ;  /* 0x0ffffffe08087836 */ /* 0x004fcc0000000000 */
[----:B------:R-:W2:Y:S02]  /*5110*/  F2I.FTZ.U32.TRUNC.NTZ R9, R8 ;  /* 0x0000000800097305 */ /* 0x000ea4000021f000 */
[----:B--2---:R-:W-:Y:S02]  /*5120*/  IMAD.MOV R4, RZ, RZ, -R9 ;  /* 0x000000ffff047224 */ /* 0x004fe400078e0a09 */
        /* <DEDUP_REMOVED lines=30> */
[----:B------:R-:W2:Y:S04]  /*5310*/  LDG.E R7, desc[UR16][R12.64] ;  /* 0x000000100c077981 */ /* 0x000ea8000c1e1900 */
[----:B------:R-:W2:Y:S01]  /*5320*/  LDG.E R4, desc[UR16][R10.64] ;  /* 0x000000100a047981 */ /* 0x000ea2000c1e1900 */
[----:B------:R-:W-:-:S04]  /*5330*/  IMAD.IADD R6, R3, 0x1, -R6 ;  /* 0x0000000103067824 */ /* 0x000fc800078e0a06 */
[----:B------:R-:W-:-:S04]  /*5340*/  IMAD R5, R6, R5, -0x80 ;  /* 0xffffff8006057424 */ /* 0x000fc800078e0205 */
[----:B------:R-:W-:Y:S01]  /*5350*/  IMAD.WIDE.U32 R8, R5, R134, RZ ;  /* 0x0000008605087225 */ /* 0x000fe200078e00ff */
[----:B------:R-:W-:-:S05]  /*5360*/  SHF.R.S32.HI R3, RZ, 0x1f, R5 ;  /* 0x0000001fff037819 */ /* 0x000fca0000011405 */
[----:B------:R-:W-:-:S04]  /*5370*/  IMAD R6, R3, R134, RZ ;  /* 0x0000008603067224 */ /* 0x000fc800078e02ff */
[----:B------:R-:W-:-:S04]  /*5380*/  IMAD R6, R5, R135, R6 ;  /* 0x0000008705067224 */ /* 0x000fc800078e0206 */
[----:B------:R-:W-:Y:S01]  /*5390*/  IMAD.IADD R9, R9, 0x1, R6 ;  /* 0x0000000109097824 */ /* 0x000fe200078e0206 */
[----:B--2---:R-:W-:-:S04]  /*53a0*/  IADD3 R4, PT, PT, R7, -R4, RZ ;  /* 0x8000000407047210 */ /* 0x004fc80007ffe0ff */
[----:B------:R-:W-:Y:S01]  /*53b0*/  SHF.R.S32.HI R3, RZ, 0x1f, R4 ;  /* 0x0000001fff037819 */ /* 0x000fe20000011404 */
[----:B---3--:R-:W-:-:S04]  /*53c0*/  IMAD.WIDE.U32 R8, R4, UR6, R8 ;  /* 0x0000000604087c25 */ /* 0x008fc8000f8e0008 */
[----:B------:R-:W-:Y:S01]  /*53d0*/  IMAD R3, R3, UR6, RZ ;  /* 0x0000000603037c24 */ /* 0x000fe2000f8e02ff */
[----:B------:R-:W-:-:S03]  /*53e0*/  LEA R216, P1, R8, R216, 0x1 ;  /* 0x000000d808d87211 */ /* 0x000fc600078208ff */
[----:B------:R-:W-:-:S05]  /*53f0*/  IMAD R3, R4, UR7, R3 ;  /* 0x0000000704037c24 */ /* 0x000fca000f8e0203 */
[----:B------:R-:W-:-:S04]  /*5400*/  IADD3 R3, PT, PT, R9, R3, RZ ;  /* 0x0000000309037210 */ /* 0x000fc80007ffe0ff */
[----:B------:R-:W-:-:S07]  /*5410*/  LEA.HI.X R215, R8, R215, R3, 0x1, P1 ;  /* 0x000000d708d77211 */ /* 0x000fce00008f0c03 */
.L_x_657:
[----:B------:R-:W2:Y:S01]  /*5420*/  LDCU UR4, c[0x0][0x440] ;  /* 0x00008800ff0477ac */ /* 0x000ea20008000800 */
[C---:B------:R-:W-:Y:S01]  /*5430*/  IMAD.SHL.U32 R3, R134.reuse, 0x20, RZ ;  /* 0x0000002086037824 */ /* 0x040fe200078e00ff */
[----:B------:R-:W-:-:S04]  /*5440*/  SHF.L.U64.HI R4, R134, 0x5, R135 ;  /* 0x0000000586047819 */ /* 0x000fc80000010287 */
[----:B------:R-:W-:-:S05]  /*5450*/  IADD3 R6, P3, PT, R3, R216, RZ ;  /* 0x000000d803067210 */ /* 0x000fca0007f7e0ff */
[----:B------:R-:W-:Y:S01]  /*5460*/  IMAD.X R7, R4, 0x1, R215, P3 ;  /* 0x0000000104077824 */ /* 0x000fe200018e06d7 */
[----:B------:R-:W-:-:S05]  /*5470*/  IADD3 R16, P3, PT, R6, R3, RZ ;  /* 0x0000000306107210 */ /* 0x000fca0007f7e0ff */
[----:B------:R-:W-:Y:S01]  /*5480*/  IMAD.X R17, R7, 0x1, R4, P3 ;  /* 0x0000000107117824 */ /* 0x000fe200018e0604 */
[----:B--2---:R-:W-:Y:S02]  /*5490*/  ISETP.GE.AND P2, PT, R208, UR4, PT ;  /* 0x00000004d0007c0c */ /* 0x004fe4000bf46270 */
        /* <DEDUP_REMOVED lines=16> */
[----:B--2---:R-:W-:-:S05]  /*55a0*/  @!P1 MOV R217, R215 ;  /* 0x000000d700d99202 */ /* 0x004fca0000000f00 */
        /* <DEDUP_REMOVED lines=20> */
[----:B--2---:R-:W-:Y:S01]  /*56f0*/  @!P1 IMAD.MOV.U32 R6, RZ, RZ, R16 ;  /* 0x000000ffff069224 */ /* 0x004fe200078e0010 */
[----:B------:R-:W-:-:S05]  /*5700*/  @!P1 MOV R7, R17 ;  /* 0x0000001100079202 */ /* 0x000fca0000000f00 */
[----:B------:R-:W-:Y:S01]  /*5710*/  @!PT LDS RZ, [RZ] ;  /* 0x00000000fffff984 */ /* 0x000fe20000000800 */
[----:B------:R-:W-:Y:S01]  /*5720*/  @!PT LDS RZ, [RZ] ;  /* 0x00000000fffff984 */ /* 0x000fe20000000800 */
[----:B------:R-:W-:Y:S01]  /*5730*/  @!PT LDS RZ, [RZ] ;  /* 0x00000000fffff984 */ /* 0x000fe20000000800 */
[----:B------:R2:W-:Y:S01]  /*5740*/  @!P1 LDGSTS.E.BYPASS.LTC128B.128 [R229+0x9000], desc[UR16][R6.64+0x80] ;  /* 0x0900008006e59fae */ /* 0x0005e2000b981a10 */
[----:B----4-:R-:W-:-:S03]  /*5750*/  IADD3 R16, P3, PT, R8, R3, RZ ;  /* 0x0000000308107210 */ /* 0x010fc60007f7e0ff */
        /* <DEDUP_REMOVED lines=8> */
[----:B--2---:R-:W-:Y:S01]  /*57e0*/  @!P1 IMAD.MOV.U32 R6, RZ, RZ, R14 ;  /* 0x000000ffff069224 */ /* 0x004fe200078e000e */
        /* <DEDUP_REMOVED lines=20> */
[----:B--2---:R-:W-:Y:S01]  /*5930*/  @!P1 MOV R6, R10 ;  /* 0x0000000a00069202 */ /* 0x004fe20000000f00 */
        /* <DEDUP_REMOVED lines=28> */
.L_x_655:
[----:B---3--:R-:W-:Y:S01]  /*5b00*/  IMAD.SHL.U32 R4, R211, 0x2, RZ ;  /* 0x00000002d3047824 */ /* 0x008fe200078e00ff */
[----:B------:R-:W2:Y:S01]  /*5b10*/  LDCU UR4, c[0x0][0x45c] ;  /* 0x00008b80ff0477ac */ /* 0x000ea20008000800 */
[----:B------:R-:W-:Y:S02]  /*5b20*/  IMAD.IADD R65, R201, 0x1, R200 ;  /* 0x00000001c9417824 */ /* 0x000fe400078e02c8 */
[----:B------:R-:W-:Y:S01]  /*5b30*/  IMAD.MOV.U32 R221, RZ, RZ, -0x1 ;  /* 0xffffffffffdd7424 */ /* 0x000fe200078e00ff */
[----:B------:R-:W-:Y:S02]  /*5b40*/  LOP3.LUT R3, R197, 0x6, R4, 0xf8, !PT ;  /* 0x00000006c5037812 */ /* 0x000fe400078ef804 */
[----:B------:R-:W-:-:S03]  /*5b50*/  LEA R65, R65, UR5, 0x1 ;  /* 0x0000000541417c11 */ /* 0x000fc6000f8e08ff */
[C---:B------:R-:W-:Y:S02]  /*5b60*/  VIADD R4, R3.reuse, 0xffffff81 ;  /* 0xffffff8103047836 */ /* 0x040fe40000000000 */
[C---:B------:R-:W-:Y:S01]  /*5b70*/  VIADD R5, R3.reuse, 0xffffff80 ;  /* 0xffffff8003057836 */ /* 0x040fe20000000000 */
[----:B------:R-:W-:Y:S01]  /*5b80*/  LDSM.16.MT88.4 R124, [R65+0xc000] ;  /* 0x00c00000417c783b */ /* 0x000fe20000004200 */
[C---:B------:R-:W-:Y:S01]  /*5b90*/  VIADD R7, R3.reuse, 0xffffff91 ;  /* 0xffffff9103077836 */ /* 0x040fe20000000000 */
[CC--:B------:R-:W-:Y:S01]  /*5ba0*/  ISETP.GE.AND P3, PT, R4.reuse, R196.reuse, PT ;  /* 0x000000c40400720c */ /* 0x0c0fe20003f66270 */
[C---:B------:R-:W-:Y:S01]  /*5bb0*/  VIADD R9, R3.reuse, 0xffffffe1 ;  /* 0xffffffe103097836 */ /* 0x040fe20000000000 */
[-C--:B------:R-:W-:Y:S01]  /*5bc0*/  ISETP.GE.AND P2, PT, R4, R133.reuse, PT ;  /* 0x000000850400720c */ /* 0x080fe20003f46270 */
[----:B------:R-:W-:Y:S01]  /*5bd0*/  VIADD R4, R3, 0xffffff89 ;  /* 0xffffff8903047836 */ /* 0x000fe20000000000 */
[C---:B------:R-:W-:Y:S01]  /*5be0*/  ISETP.GE.AND P1, PT, R5.reuse, R196, PT ;  /* 0x000000c40500720c */ /* 0x040fe20003f26270 */
[----:B------:R-:W-:Y:S01]  /*5bf0*/  IMAD.IADD R141, R26, 0x1, R65 ;  /* 0x000000011a8d7824 */ /* 0x000fe200078e0241 */
[----:B------:R-:W-:Y:S01]  /*5c00*/  ISETP.GE.AND P4, PT, R5, R133, PT ;  /* 0x000000850500720c */ /* 0x000fe20003f86270 */
[----:B------:R-:W-:Y:S01]  /*5c10*/  VIADD R5, R3, 0xffffff88 ;  /* 0xffffff8803057836 */ /* 0x000fe20000000000 */
[----:B------:R-:W-:Y:S01]  /*5c20*/  FSEL R30, R113, -INF , !P3 ;  /* 0xff800000711e7808 */ /* 0x000fe20005800000 */
[----:B-1----:R-:W-:Y:S01]  /*5c30*/  LDSM.16.MT88.4 R92, [R65+0x10000] ;  /* 0x01000000415c783b */ /* 0x002fe20000004200 */
[----:B------:R-:W-:-:S02]  /*5c40*/  FSEL R22, R115, -INF , !P2 ;  /* 0xff80000073167808 */ /* 0x000fc40005000000 */
[CC--:B------:R-:W-:Y:S01]  /*5c50*/  ISETP.GE.AND P3, PT, R4.reuse, R196.reuse, PT ;  /* 0x000000c40400720c */ /* 0x0c0fe20003f66270 */
[----:B------:R-:W-:Y:S01]  /*5c60*/  LDSM.16.MT88.4 R84, [R141+0x10000] ;  /* 0x010000008d54783b */ /* 0x000fe20000004200 */
[----:B------:R-:W-:Y:S02]  /*5c70*/  ISETP.GE.AND P2, PT, R4, R133, PT ;  /* 0x000000850400720c */ /* 0x000fe40003f46270 */
[----:B------:R-:W-:Y:S02]  /*5c80*/  FSEL R112, R112, -INF , !P1 ;  /* 0xff80000070707808 */ /* 0x000fe40004800000 */
[----:B------:R-:W-:Y:S02]  /*5c90*/  FSEL R114, R114, -INF , !P4 ;  /* 0xff80000072727808 */ /* 0x000fe40006000000 */
[----:B------:R-:W-:Y:S02]  /*5ca0*/  FSEL R28, R118, -INF , !P3 ;  /* 0xff800000761c7808 */ /* 0x000fe40005800000 */
[----:B------:R-:W-:Y:S01]  /*5cb0*/  FSEL R6, R48, -INF , !P2 ;  /* 0xff80000030067808 */ /* 0x000fe20005000000 */
[----:B------:R-:W-:Y:S01]  /*5cc0*/  IMAD.IADD R48, R60, 0x1, R65 ;  /* 0x000000013c307824 */ /* 0x000fe200078e0241 */
[----:B------:R-:W-:-:S02]  /*5cd0*/  ISETP.GE.AND P1, PT, R5, R196, PT ;  /* 0x000000c40500720c */ /* 0x000fc40003f26270 */
[-C--:B------:R-:W-:Y:S01]  /*5ce0*/  ISETP.GE.AND P4, PT, R5, R133.reuse, PT ;  /* 0x000000850500720c */ /* 0x080fe20003f86270 */
[----:B------:R-:W-:Y:S01]  /*5cf0*/  VIADD R5, R3, 0xffffff90 ;  /* 0xffffff9003057836 */ /* 0x000fe20000000000 */
[C---:B------:R-:W-:Y:S01]  /*5d00*/  ISETP.GE.AND P3, PT, R7.reuse, R196, PT ;  /* 0x000000c40700720c */ /* 0x040fe20003f66270 */
[----:B------:R-:W-:Y:S01]  /*5d10*/  IMAD.IADD R26, R26, 0x1, R48 ;  /* 0x000000011a1a7824 */ /* 0x000fe200078e0230 */
[----:B------:R-:W-:Y:S01]  /*5d20*/  ISETP.GE.AND P2, PT, R7, R133, PT ;  /* 0x000000850700720c */ /* 0x000fe20003f46270 */
[----:B------:R-:W-:Y:S01]  /*5d30*/  VIADD R7, R3, 0xffffff99 ;  /* 0xffffff9903077836 */ /* 0x000fe20000000000 */
[----:B------:R-:W-:Y:S01]  /*5d40*/  FSEL R32, R117, -INF , !P1 ;  /* 0xff80000075207808 */ /* 0x000fe20004800000 */
[----:B------:R-:W-:Y:S01]  /*5d50*/  LDSM.16.MT88.4 R108, [R48+0xc000] ;  /* 0x00c00000306c783b */ /* 0x000fe20000004200 */
[----:B------:R-:W-:Y:S02]  /*5d60*/  FSEL R4, R119, -INF , !P4 ;  /* 0xff80000077047808 */ /* 0x000fe40006000000 */
[----:B------:R-:W-:Y:S01]  /*5d70*/  FSEL R20, R52, -INF , !P3 ;  /* 0xff80000034147808 */ /* 0x000fe20005800000 */
[----:B------:R-:W-:Y:S01]  /*5d80*/  LDSM.16.MT88.4 R116, [R141+0xc000] ;  /* 0x00c000008d74783b */ /* 0x000fe20000004200 */
[----:B------:R-:W-:-:S02]  /*5d90*/  FSEL R16, R50, -INF , !P2 ;  /* 0xff80000032107808 */ /* 0x000fc40005000000 */
[CC--:B------:R-:W-:Y:S01]  /*5da0*/  ISETP.GE.AND P1, PT, R5.reuse, R196.reuse, PT ;  /* 0x000000c40500720c */ /* 0x0c0fe20003f26270 */
[----:B------:R-:W-:Y:S01]  /*5db0*/  LDSM.16.MT88.4 R76, [R48+0x10000] ;  /* 0x01000000304c783b */ /* 0x000fe20000004200 */
[-C--:B------:R-:W-:Y:S01]  /*5dc0*/  ISETP.GE.AND P4, PT, R5, R133.reuse, PT ;  /* 0x000000850500720c */ /* 0x080fe20003f86270 */
[----:B------:R-:W-:Y:S01]  /*5dd0*/  VIADD R5, R3, 0xffffff98 ;  /* 0xffffff9803057836 */ /* 0x000fe20000000000 */
[C---:B------:R-:W-:Y:S02]  /*5de0*/  ISETP.GE.AND P3, PT, R7.reuse, R196, PT ;  /* 0x000000c40700720c */ /* 0x040fe40003f66270 */
[----:B------:R-:W-:Y:S01]  /*5df0*/  ISETP.GE.AND P2, PT, R7, R133, PT ;  /* 0x000000850700720c */ /* 0x000fe20003f46270 */
[----:B------:R-:W-:Y:S01]  /*5e00*/  VIADD R7, R3, 0xffffffa1 ;  /* 0xffffffa103077836 */ /* 0x000fe20000000000 */
[----:B------:R-:W-:Y:S02]  /*5e10*/  FSEL R18, R49, -INF , !P1 ;  /* 0xff80000031127808 */ /* 0x000fe40004800000 */
[----:B------:R-:W-:-:S02]  /*5e20*/  FSEL R8, R53, -INF , !P4 ;  /* 0xff80000035087808 */ /* 0x000fc40006000000 */
[----:B------:R-:W-:Y:S02]  /*5e30*/  FSEL R54, R54, -INF , !P3 ;  /* 0xff80000036367808 */ /* 0x000fe40005800000 */
[----:B------:R-:W-:Y:S02]  /*5e40*/  FSEL R14, R120, -INF , !P2 ;  /* 0xff800000780e7808 */ /* 0x000fe40005000000 */
[CC--:B------:R-:W-:Y:S02]  /*5e50*/  ISETP.GE.AND P1, PT, R5.reuse, R196.reuse, PT ;  /* 0x000000c40500720c */ /* 0x0c0fe40003f26270 */
[-C--:B------:R-:W-:Y:S01]  /*5e60*/  ISETP.GE.AND P4, PT, R5, R133.reuse, PT ;  /* 0x000000850500720c */ /* 0x080fe20003f86270 */
[----:B------:R-:W-:Y:S01]  /*5e70*/  VIADD R5, R3, 0xffffffa0 ;  /* 0xffffffa003057836 */ /* 0x000fe20000000000 */
[C---:B------:R-:W-:Y:S02]  /*5e80*/  ISETP.GE.AND P3, PT, R7.reuse, R196, PT ;  /* 0x000000c40700720c */ /* 0x040fe40003f66270 */
[----:B------:R-:W-:Y:S01]  /*5e90*/  ISETP.GE.AND P2, PT, R7, R133, PT ;  /* 0x000000850700720c */ /* 0x000fe20003f46270 */
[----:B------:R-:W-:Y:S01]  /*5ea0*/  VIADD R7, R3, 0xffffffa9 ;  /* 0xffffffa903077836 */ /* 0x000fe20000000000 */
[----:B------:R-:W-:-:S02]  /*5eb0*/  FSEL R12, R55, -INF , !P4 ;  /* 0xff800000370c7808 */ /* 0x000fc40006000000 */
[----:B------:R-:W-:Y:S02]  /*5ec0*/  FSEL R244, R101, -INF , !P3 ;  /* 0xff80000065f47808 */ /* 0x000fe40005800000 */
[----:B------:R-:W-:Y:S02]  /*5ed0*/  FSEL R50, R41, -INF , !P2 ;  /* 0xff80000029327808 */ /* 0x000fe40005000000 */
[-C--:B------:R-:W-:Y:S02]  /*5ee0*/  ISETP.GE.AND P4, PT, R5, R133.reuse, PT ;  /* 0x000000850500720c */ /* 0x080fe40003f86270 */
[C---:B------:R-:W-:Y:S02]  /*5ef0*/  ISETP.GE.AND P3, PT, R7.reuse, R196, PT ;  /* 0x000000c40700720c */ /* 0x040fe40003f66270 */
[----:B------:R-:W-:Y:S01]  /*5f00*/  ISETP.GE.AND P2, PT, R7, R133, PT ;  /* 0x000000850700720c */ /* 0x000fe20003f46270 */
[----:B------:R-:W-:Y:S01]  /*5f10*/  VIADD R7, R3, 0xffffffb1 ;  /* 0xffffffb103077836 */ /* 0x000fe20000000000 */
[----:B------:R-:W-:-:S02]  /*5f20*/  FSEL R44, R40, -INF , !P4 ;  /* 0xff800000282c7808 */ /* 0x000fc40006000000 */
[----:B------:R-:W-:Y:S02]  /*5f30*/  FSEL R46, R45, -INF , !P3 ;  /* 0xff8000002d2e7808 */ /* 0x000fe40005800000 */
[----:B------:R-:W-:Y:S02]  /*5f40*/  FSEL R40, R43, -INF , !P2 ;  /* 0xff8000002b287808 */ /* 0x000fe40005000000 */
[CC--:B------:R-:W-:Y:S02]  /*5f50*/  ISETP.GE.AND P3, PT, R7.reuse, R196.reuse, PT ;  /* 0x000000c40700720c */ /* 0x0c0fe40003f66270 */
[----:B------:R-:W-:Y:S01]  /*5f60*/  ISETP.GE.AND P2, PT, R7, R133, PT ;  /* 0x000000850700720c */ /* 0x000fe20003f46270 */
[----:B------:R-:W-:Y:S01]  /*5f70*/  VIADD R7, R3, 0xffffffb9 ;  /* 0xffffffb903077836 */ /* 0x000fe20000000000 */
[----:B------:R-:W-:Y:S02]  /*5f80*/  FSEL R10, R51, -INF , !P1 ;  /* 0xff800000330a7808 */ /* 0x000fe40004800000 */
[----:B------:R-:W-:Y:S01]  /*5f90*/  ISETP.GE.AND P1, PT, R5, R196, PT ;  /* 0x000000c40500720c */ /* 0x000fe20003f26270 */
[----:B------:R-:W-:Y:S01]  /*5fa0*/  VIADD R5, R3, 0xffffffa8 ;  /* 0xffffffa803057836 */ /* 0x000fe20000000000 */
[----:B------:R-:W-:-:S02]  /*5fb0*/  FSEL R240, R47, -INF , !P3 ;  /* 0xff8000002ff07808 */ /* 0x000fc40005800000 */
[----:B------:R-:W-:Y:S02]  /*5fc0*/  FSEL R176, R58, -INF , !P2 ;  /* 0xff8000003ab07808 */ /* 0x000fe40005000000 */
[CC--:B------:R-:W-:Y:S02]  /*5fd0*/  ISETP.GE.AND P3, PT, R7.reuse, R196.reuse, PT ;  /* 0x000000c40700720c */ /* 0x0c0fe40003f66270 */
[-C--:B------:R-:W-:Y:S01]  /*5fe0*/  ISETP.GE.AND P2, PT, R7, R133.reuse, PT ;  /* 0x000000850700720c */ /* 0x080fe20003f46270 */
[----:B------:R-:W-:Y:S01]  /*5ff0*/  VIADD R7, R3, 0xffffffc1 ;  /* 0xffffffc103077836 */ /* 0x000fe20000000000 */
[----:B------:R-:W-:Y:S02]  /*6000*/  FSEL R52, R100, -INF , !P1 ;  /* 0xff80000064347808 */ /* 0x000fe40004800000 */
[C---:B------:R-:W-:Y:S02]  /*6010*/  ISETP.GE.AND P1, PT, R5.reuse, R196, PT ;  /* 0x000000c40500720c */ /* 0x040fe40003f26270 */
        /* <DEDUP_REMOVED lines=8> */
[----:B------:R-:W-:Y:S01]  /*60a0*/  FSEL R42, R42, -INF , !P4 ;  /* 0xff8000002a2a7808 */ /* 0x000fe20006000000 */
[----:B------:R-:W-:Y:S01]  /*60b0*/  LDSM.16.MT88.4 R100, [R26+0xc000] ;  /* 0x00c000001a64783b */ /* 0x000fe20000004200 */
[----:B------:R-:W-:-:S02]  /*60c0*/  ISETP.GE.AND P1, PT, R5, R196, PT ;  /* 0x000000c40500720c */ /* 0x000fc40003f26270 */
[-C--:B------:R-:W-:Y:S01]  /*60d0*/  ISETP.GE.AND P4, PT, R5, R133.reuse, PT ;  /* 0x000000850500720c */ /* 0x080fe20003f86270 */
[----:B------:R-:W-:Y:S01]  /*60e0*/  VIADD R5, R3, 0xffffffb8 ;  /* 0xffffffb803057836 */ /* 0x000fe20000000000 */
[----:B------:R-:W-:Y:S02]  /*60f0*/  FSEL R190, R190, -INF , !P3 ;  /* 0xff800000bebe7808 */ /* 0x000fe40005800000 */
        /* <DEDUP_REMOVED lines=21> */
[C---:B------:R-:W-:Y:S02]  /*6250*/  ISETP.GE.AND P3, PT, R7.reuse, R196, PT ;  /* 0x000000c40700720c */ /* 0x040fe40003f66270 */
[----:B------:R-:W-:Y:S02]  /*6260*/  ISETP.GE.AND P2, PT, R7, R133, PT ;  /* 0x000000850700720c */ /* 0x000fe40003f46270 */
[----:B------:R-:W-:Y:S02]  /*6270*/  FMNMX3.FTZ R7, R112, R30, R32, !PT ;  /* 0x0000001e70077276 */ /* 0x000fe40007810020 */
[----:B------:R-:W-:Y:S02]  /*6280*/  FSEL R234, R234, -INF , !P1 ;  /* 0xff800000eaea7808 */ /* 0x000fe40004800000 */
[----:B------:R-:W-:-:S02]  /*6290*/  FSEL R230, R230, -INF , !P4 ;  /* 0xff800000e6e67808 */ /* 0x000fc40006000000 */
[C---:B------:R-:W-:Y:S02]  /*62a0*/  ISETP.GE.AND P1, PT, R5.reuse, R196, PT ;  /* 0x000000c40500720c */ /* 0x040fe40003f26270 */
[----:B------:R-:W-:Y:S01]  /*62b0*/  ISETP.GE.AND P4, PT, R5, R133, PT ;  /* 0x000000850500720c */ /* 0x000fe20003f86270 */
[----:B------:R-:W-:Y:S01]  /*62c0*/  VIADD R5, R3, 0xffffffd0 ;  /* 0xffffffd003057836 */ /* 0x000fe20000000000 */
[----:B------:R-:W-:Y:S02]  /*62d0*/  FMNMX3.FTZ R7, R7, R28, R18, !PT ;  /* 0x0000001c07077276 */ /* 0x000fe40007810012 */
[----:B------:R-:W-:Y:S02]  /*62e0*/  FMNMX3.FTZ R11, R114, R22, R4, !PT ;  /* 0x00000016720b7276 */ /* 0x000fe40007810004 */
[----:B------:R-:W-:Y:S02]  /*62f0*/  FSEL R188, R188, -INF , !P3 ;  /* 0xff800000bcbc7808 */ /* 0x000fe40005800000 */
[----:B------:R-:W-:-:S02]  /*6300*/  FSEL R180, R180, -INF , !P2 ;  /* 0xff800000b4b47808 */ /* 0x000fc40005000000 */
[C---:B------:R-:W-:Y:S02]  /*6310*/  ISETP.GE.AND P3, PT, R9.reuse, R196, PT ;  /* 0x000000c40900720c */ /* 0x040fe40003f66270 */
[----:B------:R-:W-:Y:S02]  /*6320*/  ISETP.GE.AND P2, PT, R9, R133, PT ;  /* 0x000000850900720c */ /* 0x000fe40003f46270 */
[----:B------:R-:W-:Y:S01]  /*6330*/  FMNMX3.FTZ R9, R7, R20, R10, !PT ;  /* 0x0000001407097276 */ /* 0x000fe2000781000a */
[----:B------:R-:W-:Y:S01]  /*6340*/  VIADD R7, R3, 0xfffffff1 ;  /* 0xfffffff103077836 */ /* 0x000fe20000000000 */
        /* <DEDUP_REMOVED lines=26> */
[C---:B------:R-:W-:Y:S02]  /*64f0*/  ISETP.GE.AND P1, PT, R5.reuse, R196, PT ;  /* 0x000000c40500720c */ /* 0x040fe40003f26270 */
[----:B------:R-:W-:Y:S01]  /*6500*/  ISETP.GE.AND P4, PT, R5, R133, PT ;  /* 0x000000850500720c */ /* 0x000fe20003f86270 */
[----:B------:R-:W-:Y:S01]  /*6510*/  VIADD R5, R3, 0xffffffe9 ;  /* 0xffffffe903057836 */ /* 0x000fe20000000000 */
[----:B------:R-:W-:Y:S02]  /*6520*/  FMNMX3.FTZ R9, R9, R172, R234, !PT ;  /* 0x000000ac09097276 */ /* 0x000fe400078100ea */
[----:B------:R-:W-:-:S02]  /*6530*/  FMNMX3.FTZ R11, R11, R176, R236, !PT ;  /* 0x000000b00b0b7276 */ /* 0x000fc400078100ec */
[----:B------:R-:W-:Y:S02]  /*6540*/  FMNMX3.FTZ R9, R9, R190, R232, !PT ;  /* 0x000000be09097276 */ /* 0x000fe400078100e8 */
[----:B------:R-:W-:Y:S02]  /*6550*/  FSEL R168, R168, -INF , !P3 ;  /* 0xff800000a8a87808 */ /* 0x000fe40005800000 */
[----:B------:R-:W-:Y:S02]  /*6560*/  FSEL R160, R160, -INF , !P2 ;  /* 0xff800000a0a07808 */ /* 0x000fe40005000000 */
[----:B------:R-:W-:Y:S02]  /*6570*/  FMNMX3.FTZ R11, R11, R178, R230, !PT ;  /* 0x000000b20b0b7276 */ /* 0x000fe400078100e6 */
[C---:B------:R-:W-:Y:S02]  /*6580*/  ISETP.GE.AND P3, PT, R5.reuse, R196, PT ;  /* 0x000000c40500720c */ /* 0x040fe40003f66270 */
[----:B------:R-:W-:Y:S01]  /*6590*/  ISETP.GE.AND P2, PT, R5, R133, PT ;  /* 0x000000850500720c */ /* 0x000fe20003f46270 */
[----:B------:R-:W-:Y:S01]  /*65a0*/  VIADD R5, R3, 0xfffffff0 ;  /* 0xfffffff003057836 */ /* 0x000fe20000000000 */
[----:B------:R-:W-:-:S02]  /*65b0*/  FMNMX3.FTZ R9, R9, R192, R206, !PT ;  /* 0x000000c009097276 */ /* 0x000fc400078100ce */
[----:B------:R-:W-:Y:S02]  /*65c0*/  FMNMX3.FTZ R11, R11, R226, R222, !PT ;  /* 0x000000e20b0b7276 */ /* 0x000fe400078100de */
[----:B------:R-:W-:Y:S02]  /*65d0*/  FSEL R166, R166, -INF , !P1 ;  /* 0xff800000a6a67808 */ /* 0x000fe40004800000 */
[----:B------:R-:W-:Y:S02]  /*65e0*/  FSEL R158, R158, -INF , !P4 ;  /* 0xff8000009e9e7808 */ /* 0x000fe40006000000 */
[C---:B------:R-:W-:Y:S02]  /*65f0*/  ISETP.GE.AND P1, PT, R5.reuse, R196, PT ;  /* 0x000000c40500720c */ /* 0x040fe40003f26270 */
[----:B------:R-:W-:Y:S01]  /*6600*/  ISETP.GE.AND P4, PT, R5, R133, PT ;  /* 0x000000850500720c */ /* 0x000fe20003f86270 */
[----:B------:R-:W-:Y:S01]  /*6610*/  VIADD R5, R3, 0xfffffff8 ;  /* 0xfffffff803057836 */ /* 0x000fe20000000000 */
[----:B------:R-:W-:Y:S01]  /*6620*/  FMNMX3.FTZ R9, R9, R204, R194, !PT ;  /* 0x000000cc09097276 */ /* 0x000fe200078100c2 */
[----:B------:R-:W-:Y:S01]  /*6630*/  VIADD R3, R3, 0xfffffff9 ;  /* 0xfffffff903037836 */ /* 0x000fe20000000000 */
[----:B------:R-:W-:-:S02]  /*6640*/  FMNMX3.FTZ R11, R11, R202, R186, !PT ;  /* 0x000000ca0b0b7276 */ /* 0x000fc400078100ba */
[----:B------:R-:W-:Y:S02]  /*6650*/  FMNMX3.FTZ R9, R9, R188, R170, !PT ;  /* 0x000000bc09097276 */ /* 0x000fe400078100aa */
[----:B------:R-:W-:Y:S02]  /*6660*/  FMNMX3.FTZ R11, R11, R184, R182, !PT ;  /* 0x000000b80b0b7276 */ /* 0x000fe400078100b6 */
[----:B------:R-:W-:Y:S02]  /*6670*/  FSEL R154, R154, -INF , !P1 ;  /* 0xff8000009a9a7808 */ /* 0x000fe40004800000 */
[----:B------:R-:W-:Y:S02]  /*6680*/  FSEL R164, R164, -INF , !P3 ;  /* 0xff800000a4a47808 */ /* 0x000fe40005800000 */
[----:B------:R-:W-:Y:S02]  /*6690*/  FSEL R156, R156, -INF , !P2 ;  /* 0xff8000009c9c7808 */ /* 0x000fe40005000000 */
[----:B------:R-:W-:-:S02]  /*66a0*/  ISETP.GE.AND P1, PT, R3, R196, PT ;  /* 0x000000c40300720c */ /* 0x000fc40003f26270 */
[-C--:B------:R-:W-:Y:S02]  /*66b0*/  ISETP.GE.AND P3, PT, R7, R196.reuse, PT ;  /* 0x000000c40700720c */ /* 0x080fe40003f66270 */
[----:B------:R-:W-:Y:S02]  /*66c0*/  ISETP.GE.AND P2, PT, R5, R196, PT ;  /* 0x000000c40500720c */ /* 0x000fe40003f46270 */
[----:B------:R-:W-:Y:S02]  /*66d0*/  FMNMX3.FTZ R9, R9, R168, R166, !PT ;  /* 0x000000a809097276 */ /* 0x000fe400078100a6 */
[----:B------:R-:W-:Y:S02]  /*66e0*/  FMNMX3.FTZ R11, R11, R180, R162, !PT ;  /* 0x000000b40b0b7276 */ /* 0x000fe400078100a2 */
[----:B------:R-:W-:Y:S02]  /*66f0*/  FSEL R148, R148, -INF , !P1 ;  /* 0xff80000094947808 */ /* 0x000fe40004800000 */
[----:B------:R-:W-:-:S02]  /*6700*/  FSEL R152, R152, -INF , !P3 ;  /* 0xff80000098987808 */ /* 0x000fc40005800000 */
[----:B------:R-:W-:Y:S02]  /*6710*/  FSEL R150, R150, -INF , !P2 ;  /* 0xff80000096967808 */ /* 0x000fe40005000000 */
[----:B------:R-:W-:Y:S02]  /*6720*/  FMNMX3.FTZ R9, R9, R164, R154, !PT ;  /* 0x000000a409097276 */ /* 0x000fe4000781009a */
[-C--:B------:R-:W-:Y:S02]  /*6730*/  ISETP.GE.AND P1, PT, R3, R133.reuse, PT ;  /* 0x000000850300720c */ /* 0x080fe40003f26270 */
[-C--:B------:R-:W-:Y:S02]  /*6740*/  ISETP.GE.AND P3, PT, R7, R133.reuse, PT ;  /* 0x000000850700720c */ /* 0x080fe40003f66270 */
[----:B------:R-:W-:Y:S02]  /*6750*/  ISETP.GE.AND P2, PT, R5, R133, PT ;  /* 0x000000850500720c */ /* 0x000fe40003f46270 */
[----:B------:R-:W-:-:S02]  /*6760*/  FSEL R146, R146, -INF , !P4 ;  /* 0xff80000092927808 */ /* 0x000fc40006000000 */
[----:B------:R-:W-:Y:S02]  /*6770*/  FMNMX3.FTZ R3, R11, R160, R158, !PT ;  /* 0x000000a00b037276 */ /* 0x000fe4000781009e */
[----:B------:R-:W-:Y:S02]  /*6780*/  FMNMX3.FTZ R9, R9, R152, R150, !PT ;  /* 0x0000009809097276 */ /* 0x000fe40007810096 */
[----:B------:R-:W-:Y:S02]  /*6790*/  FSEL R144, R144, -INF , !P3 ;  /* 0xff80000090907808 */ /* 0x000fe40005800000 */
[----:B------:R-:W-:Y:S02]  /*67a0*/  FSEL R142, R142, -INF , !P2 ;  /* 0xff8000008e8e7808 */ /* 0x000fe40005000000 */
[----:B------:R-:W-:Y:S02]  /*67b0*/  FMNMX3.FTZ R3, R3, R156, R146, !PT ;  /* 0x0000009c03037276 */ /* 0x000fe40007810092 */
[----:B------:R-:W-:-:S02]  /*67c0*/  FMNMX.FTZ R5, R148, R9, !PT ;  /* 0x0000000994057209 */ /* 0x000fc40007810000 */
[----:B------:R-:W-:Y:S02]  /*67d0*/  FSEL R140, R140, -INF , !P1 ;  /* 0xff8000008c8c7808 */ /* 0x000fe40004800000 */
[----:B------:R-:W-:Y:S01]  /*67e0*/  FMNMX3.FTZ R3, R3, R144, R142, !PT ;  /* 0x0000009003037276 */ /* 0x000fe2000781008e */
[----:B------:R-:W1:Y:S03]  /*67f0*/  SHFL.BFLY PT, R36, R5, 0x2, 0x1f ;  /* 0x0c401f0005247f89 */ /* 0x000e6600000e0000 */
[----:B------:R-:W-:-:S05]  /*6800*/  FMNMX.FTZ R9, R140, R3, !PT ;  /* 0x000000038c097209 */ /* 0x000fca0007810000 */
[----:B------:R-:W3:Y:S01]  /*6810*/  SHFL.BFLY PT, R34, R9, 0x2, 0x1f ;  /* 0x0c401f0009227f89 */ /* 0x000ee200000e0000 */
[----:B-1----:R-:W-:-:S03]  /*6820*/  FMNMX.FTZ R7, R5, R36, !PT ;  /* 0x0000002405077209 */ /* 0x002fc60007810000 */
[----:B------:R-:W-:Y:S04]  /*6830*/  LDSM.16.MT88.4 R36, [R141+0xc800] ;  /* 0x00c800008d24783b */ /* 0x000fe80000004200 */
[----:B------:R-:W1:Y:S01]  /*6840*/  SHFL.BFLY PT, R132, R7, 0x1, 0x1f ;  /* 0x0c201f0007847f89 */ /* 0x000e6200000e0000 */
[----:B---3--:R-:W-:-:S05]  /*6850*/  FMNMX.FTZ R34, R9, R34, !PT ;  /* 0x0000002209227209 */ /* 0x008fca0007810000 */
[----:B------:R-:W3:Y:S01]  /*6860*/  SHFL.BFLY PT, R3, R34, 0x1, 0x1f ;  /* 0x0c201f0022037f89 */ /* 0x000ee200000e0000 */
[----:B-1----:R-:W-:-:S04]  /*6870*/  FMNMX.FTZ R132, R7, R132, !PT ;  /* 0x0000008407847209 */ /* 0x002fc80007810000 */
[C---:B------:R-:W-:Y:S01]  /*6880*/  FSETP.NEU.FTZ.AND P1, PT, R132.reuse, -INF , PT ;  /* 0xff8000008400780b */ /* 0x040fe20003f3d000 */
[----:B--2---:R-:W-:Y:S01]  /*6890*/  FMUL.FTZ R143, R132, UR4 ;  /* 0x00000004848f7c20 */ /* 0x004fe20008410000 */
[----:B---3--:R-:W-:-:S04]  /*68a0*/  FMNMX.FTZ R3, R34, R3, !PT ;  /* 0x0000000322037209 */ /* 0x008fc80007810000 */
[----:B------:R-:W-:Y:S01]  /*68b0*/  FSEL R143, R143, RZ, P1 ;  /* 0x000000ff8f8f7208 */ /* 0x000fe20000800000 */
[C---:B------:R-:W-:Y:S01]  /*68c0*/  FMUL.FTZ R139, R3.reuse, UR4 ;  /* 0x00000004038b7c20 */ /* 0x040fe20008410000 */
[----:B------:R-:W-:-:S03]  /*68d0*/  FSETP.NEU.FTZ.AND P1, PT, R3, -INF , PT ;  /* 0xff8000000300780b */ /* 0x000fc60003f3d000 */
[--C-:B------:R-:W-:Y:S01]  /*68e0*/  FFMA.FTZ R138, R112, UR4, -R143.reuse ;  /* 0x00000004708a7c23 */ /* 0x100fe2000801088f */
[--C-:B------:R-:W-:Y:S01]  /*68f0*/  FFMA.FTZ R137, R30, UR4, -R143.reuse ;  /* 0x000000041e897c23 */ /* 0x100fe2000801088f */
[----:B------:R-:W-:Y:S01]  /*6900*/  FSEL R139, R139, RZ, P1 ;  /* 0x000000ff8b8b7208 */ /* 0x000fe20000800000 */
[--C-:B------:R-:W-:Y:S01]  /*6910*/  FFMA.FTZ R66, R32, UR4, -R143.reuse ;  /* 0x0000000420427c23 */ /* 0x100fe2000801088f */
[--C-:B------:R-:W-:Y:S01]  /*6920*/  FFMA.FTZ R63, R28, UR4, -R143.reuse ;  /* 0x000000041c3f7c23 */ /* 0x100fe2000801088f */
[----:B------:R-:W-:Y:S01]  /*6930*/  FFMA.FTZ R56, R10, UR4, -R143 ;  /* 0x000000040a387c23 */ /* 0x000fe2000801088f */
[----:B------:R-:W-:Y:S01]  /*6940*/  MUFU.EX2 R138, R138 ;  /* 0x0000008a008a7308 */ /* 0x000fe20000000800 */
[--C-:B------:R-:W-:Y:S01]  /*6950*/  FFMA.FTZ R64, R4, UR4, -R139.reuse ;  /* 0x0000000404407c23 */ /* 0x100fe2000801088b */
[--C-:B------:R-:W-:Y:S01]  /*6960*/  FFMA.FTZ R61, R6, UR4, -R139.reuse ;  /* 0x00000004063d7c23 */ /* 0x100fe2000801088b */
[--C-:B------:R-:W-:Y:S01]  /*6970*/  FFMA.FTZ R136, R114, UR4, -R139.reuse ;  /* 0x0000000472887c23 */ /* 0x100fe2000801088b */
[----:B------:R-:W1:Y:S01]  /*6980*/  LDSM.16.MT88.4 R4, [R26+0x10000] ;  /* 0x010000001a04783b */ /* 0x000e620000004200 */
[--C-:B------:R-:W-:Y:S01]  /*6990*/  FFMA.FTZ R67, R22, UR4, -R139.reuse ;  /* 0x0000000416437c23 */ /* 0x100fe2000801088b */
[----:B------:R-:W2:Y:S01]  /*69a0*/  MUFU.EX2 R137, R137 ;  /* 0x0000008900897308 */ /* 0x000ea20000000800 */
[----:B------:R-:W-:Y:S01]  /*69b0*/  FFMA.FTZ R58, R8, UR4, -R139 ;  /* 0x00000004083a7c23 */ /* 0x000fe2000801088b */
[--C-:B------:R-:W-:Y:S01]  /*69c0*/  FFMA.FTZ R55, R54, UR4, -R143.reuse ;  /* 0x0000000436377c23 */ /* 0x100fe2000801088f */
[----:B------:R-:W3:Y:S01]  /*69d0*/  LDSM.16.MT88.4 R8, [R26+0xc800] ;  /* 0x00c800001a08783b */ /* 0x000ee20000004200 */
[----:B------:R-:W-:Y:S01]  /*69e0*/  MUFU.EX2 R66, R66 ;  /* 0x0000004200427308 */ /* 0x000fe20000000800 */
[--C-:B------:R-:W-:Y:S01]  /*69f0*/  FFMA.FTZ R62, R18, UR4, -R143.reuse ;  /* 0x00000004123e7c23 */ /* 0x100fe2000801088f */
[----:B------:R-:W-:Y:S01]  /*6a00*/  FFMA.FTZ R59, R20, UR4, -R143 ;  /* 0x00000004143b7c23 */ /* 0x000fe2000801088f */
[--C-:B------:R-:W-:Y:S01]  /*6a10*/  FFMA.FTZ R57, R16, UR4, -R139.reuse ;  /* 0x0000000410397c23 */ /* 0x100fe2000801088b */
[----:B------:R-:W4:Y:S01]  /*6a20*/  MUFU.EX2 R63, R63 ;  /* 0x0000003f003f7308 */ /* 0x000f220000000800 */
[--C-:B------:R-:W-:Y:S01]  /*6a30*/  FFMA.FTZ R54, R12, UR4, -R139.reuse ;  /* 0x000000040c367c23 */ /* 0x100fe2000801088b */
[--C-:B------:R-:W-:Y:S01]  /*6a40*/  FFMA.FTZ R53, R14, UR4, -R139.reuse ;  /* 0x000000040e357c23 */ /* 0x100fe2000801088b */
[----:B------:R-:W-:Y:S01]  /*6a50*/  LDSM.16.MT88.4 R16, [R65+0x10800] ;  /* 0x010800004110783b */ /* 0x000fe20000004200 */
[----:B------:R-:W-:Y:S01]  /*6a60*/  MUFU.EX2 R136, R136 ;  /* 0x0000008800887308 */ /* 0x000fe20000000800 */
[----:B------:R-:W-:Y:S01]  /*6a70*/  FFMA.FTZ R49, R50, UR4, -R139 ;  /* 0x0000000432317c23 */ /* 0x000fe2000801088b */
[----:B--2---:R-:W-:Y:S01]  /*6a80*/  F2FP.F16.F32.PACK_AB R68, R137, R138 ;  /* 0x0000008a8944723e */ /* 0x004fe200000000ff */
[----:B------:R-:W2:Y:S01]  /*6a90*/  LDSM.16.MT88.4 R12, [R48+0x10800] ;  /* 0x01080000300c783b */ /* 0x000ea20000004200 */
[----:B------:R-:W5:Y:S01]  /*6aa0*/  MUFU.EX2 R67, R67 ;  /* 0x0000004300437308 */ /* 0x000f620000000800 */
[--C-:B------:R-:W-:Y:S01]  /*6ab0*/  FFMA.FTZ R52, R52, UR4, -R143.reuse ;  /* 0x0000000434347c23 */ /* 0x100fe2000801088f */
[--C-:B------:R-:W-:Y:S01]  /*6ac0*/  FFMA.FTZ R51, R244, UR4, -R143.reuse ;  /* 0x00000004f4337c23 */ /* 0x100fe2000801088f */
[----:B------:R-:W-:Y:S01]  /*6ad0*/  LDSM.16.MT88.4 R32, [R141+0x10800] ;  /* 0x010800008d20783b */ /* 0x000fe20000004200 */
[----:B------:R-:W-:Y:S01]  /*6ae0*/  MUFU.EX2 R64, R64 ;  /* 0x0000004000407308 */ /* 0x000fe20000000800 */
[--C-:B------:R-:W-:Y:S01]  /*6af0*/  FFMA.FTZ R47, R246, UR4, -R143.reuse ;  /* 0x00000004f62f7c23 */ /* 0x100fe2000801088f */
[----:B----4-:R-:W-:Y:S01]  /*6b00*/  F2FP.F16.F32.PACK_AB R70, R63, R66 ;  /* 0x000000423f46723e */ /* 0x010fe200000000ff */
[----:B------:R-:W-:Y:S01]  /*6b10*/  LDSM.16.MT88.4 R28, [R65+0xc800] ;  /* 0x00c80000411c783b */ /* 0x000fe20000004200 */
[----:B------:R-:W4:Y:S01]  /*6b20*/  MUFU.EX2 R61, R61 ;  /* 0x0000003d003d7308 */ /* 0x000f220000000800 */
[----:B------:R-:W-:Y:S01]  /*6b30*/  FFMA.FTZ R46, R46, UR4, -R143 ;  /* 0x000000042e2e7c23 */ /* 0x000fe2000801088f */
[----:B------:R-:W-:Y:S01]  /*6b40*/  FFMA.FTZ R45, R42, UR4, -R139 ;  /* 0x000000042a2d7c23 */ /* 0x000fe2000801088b */
[----:B------:R-:W-:Y:S01]  /*6b50*/  LDSM.16.MT88.4 R20, [R48+0xc800] ;  /* 0x00c800003014783b */ /* 0x000fe20000004200 */
[----:B------:R-:W-:Y:S01]  /*6b60*/  MUFU.EX2 R62, R62 ;  /* 0x0000003e003e7308 */ /* 0x000fe20000000800 */
[--C-:B------:R-:W-:Y:S01]  /*6b70*/  FFMA.FTZ R147, R172, UR4, -R143.reuse ;  /* 0x00000004ac937c23 */ /* 0x100fe2000801088f */
[----:B-----5:R-:W-:Y:S01]  /*6b80*/  F2FP.F16.F32.PACK_AB R69, R67, R136 ;  /* 0x000000884345723e */ /* 0x020fe200000000ff */
[----:B------:R-:W-:Y:S01]  /*6b90*/  FFMA.FTZ R145, R242, UR4, -R143 ;  /* 0x00000004f2917c23 */ /* 0x000fe2000801088f */
[----:B------:R-:W5:Y:S01]  /*6ba0*/  MUFU.EX2 R59, R59 ;  /* 0x0000003b003b7308 */ /* 0x000f620000000800 */
[--C-:B------:R-:W-:Y:S01]  /*6bb0*/  FFMA.FTZ R151, R176, UR4, -R139.reuse ;  /* 0x00000004b0977c23 */ /* 0x100fe2000801088b */
[--C-:B------:R-:W-:Y:S01]  /*6bc0*/  FFMA.FTZ R149, R236, UR4, -R139.reuse ;  /* 0x00000004ec957c23 */ /* 0x100fe2000801088b */
[----:B------:R-:W-:Y:S01]  /*6bd0*/  FFMA.FTZ R178, R178, UR4, -R139 ;  /* 0x00000004b2b27c23 */ /* 0x000fe2000801088b */
[----:B------:R-:W-:Y:S01]  /*6be0*/  MUFU.EX2 R56, R56 ;  /* 0x0000003800387308 */ /* 0x000fe20000000800 */
[----:B------:R-:W-:Y:S01]  /*6bf0*/  FFMA.FTZ R240, R240, UR4, -R143 ;  /* 0x00000004f0f07c23 */ /* 0x000fe2000801088f */
[----:B----4-:R-:W-:Y:S01]  /*6c00*/  F2FP.F16.F32.PACK_AB R71, R61, R64 ;  /* 0x000000403d47723e */ /* 0x010fe200000000ff */
[----:B------:R-:W-:Y:S01]  /*6c10*/  FFMA.FTZ R238, R238, UR4, -R139 ;  /* 0x00000004eeee7c23 */ /* 0x000fe2000801088b */
[----:B------:R-:W-:Y:S01]  /*6c20*/  MUFU.EX2 R55, R55 ;  /* 0x0000003700377308 */ /* 0x000fe20000000800 */
[--C-:B------:R-:W-:Y:S01]  /*6c30*/  FFMA.FTZ R153, R190, UR4, -R143.reuse ;  /* 0x00000004be997c23 */ /* 0x100fe2000801088f */
[----:B------:R-:W-:Y:S01]  /*6c40*/  FFMA.FTZ R155, R192, UR4, -R143 ;  /* 0x00000004c09b7c23 */ /* 0x000fe2000801088f */
[--C-:B------:R-:W-:Y:S01]  /*6c50*/  FFMA.FTZ R157, R230, UR4, -R139.reuse ;  /* 0x00000004e69d7c23 */ /* 0x100fe2000801088b */
[----:B------:R-:W-:Y:S01]  /*6c60*/  MUFU.EX2 R58, R58 ;  /* 0x0000003a003a7308 */ /* 0x000fe20000000800 */
[C---:B------:R-:W-:Y:S01]  /*6c70*/  HMMA.16816.F32 R104, R68.reuse, R100, RZ ;  /* 0x000000644468723c */ /* 0x040fe200000018ff */
[----:B------:R-:W-:Y:S01]  /*6c80*/  FFMA.FTZ R159, R202, UR4, -R139 ;  /* 0x00000004ca9f7c23 */ /* 0x000fe2000801088b */
[--C-:B------:R-:W-:Y:S01]  /*6c90*/  FFMA.FTZ R234, R234, UR4, -R143.reuse ;  /* 0x00000004eaea7c23 */ /* 0x100fe2000801088f */
[----:B------:R-:W4:Y:S01]  /*6ca0*/  MUFU.EX2 R57, R57 ;  /* 0x0000003900397308 */ /* 0x000f220000000800 */
[----:B------:R-:W-:Y:S01]  /*6cb0*/  FFMA.FTZ R232, R232, UR4, -R143 ;  /* 0x00000004e8e87c23 */ /* 0x000fe2000801088f */
[----:B------:R-:W-:Y:S01]  /*6cc0*/  FFMA.FTZ R226, R226, UR4, -R139 ;  /* 0x00000004e2e27c23 */ /* 0x000fe2000801088b */
[--C-:B------:R-:W-:Y:S01]  /*6cd0*/  FFMA.FTZ R161, R206, UR4, -R143.reuse ;  /* 0x00000004cea17c23 */ /* 0x100fe2000801088f */
[----:B------:R-:W-:Y:S01]  /*6ce0*/  MUFU.EX2 R54, R54 ;  /* 0x0000003600367308 */ /* 0x000fe20000000800 */
[C---:B------:R-:W-:Y:S01]  /*6cf0*/  HMMA.16816.F32 R100, R68.reuse, R102, RZ ;  /* 0x000000664464723c */ /* 0x040fe200000018ff */
[----:B------:R-:W-:Y:S01]  /*6d00*/  FFMA.FTZ R163, R194, UR4, -R143 ;  /* 0x00000004c2a37c23 */ /* 0x000fe2000801088f */
[----:B------:R-:W-:Y:S01]  /*6d10*/  FFMA.FTZ R165, R186, UR4, -R139 ;  /* 0x00000004baa57c23 */ /* 0x000fe2000801088b */
[----:B------:R-:W3:Y:S01]  /*6d20*/  MUFU.EX2 R53, R53 ;  /* 0x0000003500357308 */ /* 0x000ee20000000800 */
[--C-:B------:R-:W-:Y:S01]  /*6d30*/  FFMA.FTZ R204, R204, UR4, -R143.reuse ;  /* 0x00000004cccc7c23 */ /* 0x100fe2000801088f */
[----:B------:R-:W-:Y:S01]  /*6d40*/  FFMA.FTZ R188, R188, UR4, -R143 ;  /* 0x00000004bcbc7c23 */ /* 0x000fe2000801088f */
[----:B------:R-:W-:Y:S01]  /*6d50*/  FFMA.FTZ R184, R184, UR4, -R139 ;  /* 0x00000004b8b87c23 */ /* 0x000fe2000801088b */
[----:B------:R-:W-:Y:S01]  /*6d60*/  MUFU.EX2 R52, R52 ;  /* 0x0000003400347308 */ /* 0x000fe20000000800 */
[C---:B------:R-:W-:Y:S01]  /*6d70*/  HMMA.16816.F32 R120, R68.reuse, R116, RZ ;  /* 0x000000744478723c */ /* 0x040fe200000018ff */
[----:B------:R-:W-:Y:S01]  /*6d80*/  FFMA.FTZ R167, R168, UR4, -R143 ;  /* 0x00000004a8a77c23 */ /* 0x000fe2000801088f */
[--C-:B------:R-:W-:Y:S01]  /*6d90*/  FFMA.FTZ R169, R160, UR4, -R139.reuse ;  /* 0x00000004a0a97c23 */ /* 0x100fe2000801088b */
[----:B------:R-:W2:Y:S01]  /*6da0*/  MUFU.EX2 R51, R51 ;  /* 0x0000003300337308 */ /* 0x000ea20000000800 */
        /* <DEDUP_REMOVED lines=43> */
[----:B-1----:R-:W-:Y:S01]  /*7060*/  HMMA.16816.F32 R72, R68, R4, RZ ;  /* 0x000000044448723c */ /* 0x002fe200000018ff */
[----:B-----5:R-:W-:Y:S01]  /*7070*/  F2FP.F16.F32.PACK_AB R4, R59, R62 ;  /* 0x0000003e3b04723e */ /* 0x020fe200000000ff */
[----:B------:R-:W-:Y:S01]  /*7080*/  FADD.FTZ R62, R62, R63 ;  /* 0x0000003f3e3e7221 */ /* 0x000fe20000010000 */
[----:B----4-:R-:W-:Y:S01]  /*7090*/  F2FP.F16.F32.PACK_AB R5, R57, R58 ;  /* 0x0000003a3905723e */ /* 0x010fe200000000ff */
[----:B------:R-:W-:Y:S01]  /*70a0*/  MUFU.EX2 R156, R158 ;  /* 0x0000009e009c7308 */ /* 0x000fe20000000800 */
[----:B------:R-:W-:Y:S01]  /*70b0*/  FADD.FTZ R58, R58, R61 ;  /* 0x0000003d3a3a7221 */ /* 0x000fe20000010000 */
[----:B------:R-:W-:-:S02]  /*70c0*/  FADD.FTZ R59, R59, R62 ;  /* 0x0000003e3b3b7221 */ /* 0x000fc40000010000 */
[----:B------:R-:W-:Y:S01]  /*70d0*/  HMMA.16816.F32 R68, R68, R6, RZ ;  /* 0x000000064444723c */ /* 0x000fe200000018ff */
[----:B------:R-:W-:Y:S01]  /*70e0*/  F2FP.F16.F32.PACK_AB R6, R55, R56 ;  /* 0x000000383706723e */ /* 0x000fe200000000ff */
[----:B------:R-:W-:Y:S01]  /*70f0*/  MUFU.EX2 R171, R171 ;  /* 0x000000ab00ab7308 */ /* 0x000fe20000000800 */
[----:B---3--:R-:W-:Y:S01]  /*7100*/  F2FP.F16.F32.PACK_AB R7, R53, R54 ;  /* 0x000000363507723e */ /* 0x008fe200000000ff */
[----:B------:R-:W-:Y:S01]  /*7110*/  FADD.FTZ R57, R57, R58 ;  /* 0x0000003a39397221 */ /* 0x000fe20000010000 */
[----:B------:R-:W-:Y:S01]  /*7120*/  FADD.FTZ R56, R56, R59 ;  /* 0x0000003b38387221 */ /* 0x000fe20000010000 */
[----:B------:R-:W-:Y:S02]  /*7130*/  MUFU.EX2 R233, R233 ;  /* 0x000000e900e97308 */ /* 0x000fe40000000800 */
[----:B------:R-:W-:Y:S01]  /*7140*/  FADD.FTZ R54, R54, R57 ;  /* 0x0000003936367221 */ /* 0x000fe20000010000 */
[----:B------:R-:W-:Y:S01]  /*7150*/  FADD.FTZ R55, R55, R56 ;  /* 0x0000003837377221 */ /* 0x000fe20000010000 */
[----:B------:R-:W-:Y:S02]  /*7160*/  HMMA.16816.F32 R104, R4, R8, R104 ;  /* 0x000000080468723c */ /* 0x000fe40000001868 */
[----:B------:R-:W-:-:S06]  /*7170*/  FADD.FTZ R53, R53, R54 ;  /* 0x0000003635357221 */ /* 0x000fcc0000010000 */
[C---:B------:R-:W-:Y:S01]  /*7180*/  HMMA.16816.F32 R100, R4.reuse, R10, R100 ;  /* 0x0000000a0464723c */ /* 0x040fe20000001864 */
[----:B------:R-:W1:Y:S07]  /*7190*/  LDSM.16.MT88.4 R8, [R26+0x10800] ;  /* 0x010800001a08783b */ /* 0x000e6e0000004200 */
[----:B--2---:R-:W-:Y:S01]  /*71a0*/  HMMA.16816.F32 R80, R4, R12, R80 ;  /* 0x0000000c0450723c */ /* 0x004fe20000001850 */
        /* <DEDUP_REMOVED lines=25> */
[----:B------:R-:W-:-:S02]  /*7340*/  F2FP.F16.F32.PACK_AB R4, R51, R52 ;  /* 0x000000343304723e */ /* 0x000fc400000000ff */
[----:B---3--:R-:W-:Y:S02]  /*7350*/  F2FP.F16.F32.PACK_AB R5, R49, R50 ;  /* 0x000000323105723e */ /* 0x008fe400000000ff */
[----:B------:R-:W-:Y:S02]  /*7360*/  F2FP.F16.F32.PACK_AB R6, R46, R47 ;  /* 0x0000002f2e06723e */ /* 0x000fe400000000ff */
[----:B----4-:R-:W-:-:S07]  /*7370*/  F2FP.F16.F32.PACK_AB R7, R44, R45 ;  /* 0x0000002d2c07723e */ /* 0x010fce00000000ff */
[C---:B-----5:R-:W-:Y:S08]  /*7380*/  HMMA.16816.F32 R120, R4.reuse, R36, R120 ;  /* 0x000000240478723c */ /* 0x060ff00000001878 */
[C---:B------:R-:W-:Y:S01]  /*7390*/  HMMA.16816.F32 R116, R4.reuse, R38, R116 ;  /* 0x000000260474723c */ /* 0x040fe20000001874 */
[----:B------:R-:W3:Y:S07]  /*73a0*/  LDSM.16.MT88.4 R36, [R141+0xd800] ;  /* 0x00d800008d24783b */ /* 0x000eee0000004200 */
[----:B--2---:R-:W-:Y:S01]  /*73b0*/  HMMA.16816.F32 R96, R4, R12, R96 ;  /* 0x0000000c0460723c */ /* 0x004fe20000001860 */
[----:B------:R-:W-:-:S02]  /*73c0*/  FFMA.FTZ R12, R174, UR4, -R143 ;  /* 0x00000004ae0c7c23 */ /* 0x000fc4000801088f */
        /* <DEDUP_REMOVED lines=24> */
[----:B--2---:R-:W-:Y:S02]  /*7550*/  F2FP.F16.F32.PACK_AB R4, R174, R145 ;  /* 0x00000091ae04723e */ /* 0x004fe400000000ff */
        /* <DEDUP_REMOVED lines=39> */
[--C-:B------:R-:W-:Y:S01]  /*77d0*/  FFMA.FTZ R40, R182, UR4, -R139.reuse ;  /* 0x00000004b6287c23 */ /* 0x100fe2000801088b */
[----:B------:R-:W-:Y:S01]  /*77e0*/  FFMA.FTZ R41, R180, UR4, -R139 ;  /* 0x00000004b4297c23 */ /* 0x000fe2000801088b */
[----:B------:R-:W3:Y:S04]  /*77f0*/  MUFU.EX2 R182, R184 ;  /* 0x000000b800b67308 */ /* 0x000ee80000000800 */
[----:B------:R-:W-:Y:S01]  /*7800*/  MUFU.EX2 R40, R40 ;  /* 0x0000002800287308 */ /* 0x000fe20000000800 */
[C---:B----4-:R-:W-:Y:S03]  /*7810*/  HMMA.16816.F32 R120, R4.reuse, R32, R120 ;  /* 0x000000200478723c */ /* 0x050fe60000001878 */
[----:B------:R-:W4:Y:S05]  /*7820*/  MUFU.EX2 R41, R41 ;  /* 0x0000002900297308 */ /* 0x000f2a0000000800 */
[C---:B------:R-:W-:Y:S01]  /*7830*/  HMMA.16816.F32 R116, R4.reuse, R34, R116 ;  /* 0x000000220474723c */ /* 0x040fe20000001874 */
[----:B------:R-:W-:Y:S07]  /*7840*/  LDSM.16.MT88.4 R32, [R141+0x12800] ;  /* 0x012800008d20783b */ /* 0x000fee0000004200 */
[C---:B-----5:R-:W-:Y:S08]  /*7850*/  HMMA.16816.F32 R88, R4.reuse, R28, R88 ;  /* 0x0000001c0458723c */ /* 0x060ff00000001858 */
[C---:B------:R-:W-:Y:S01]  /*7860*/  HMMA.16816.F32 R84, R4.reuse, R30, R84 ;  /* 0x0000001e0454723c */ /* 0x040fe20000001854 */
[----:B------:R-:W-:Y:S07]  /*7870*/  LDSM.16.MT88.4 R28, [R65+0xe800] ;  /* 0x00e80000411c783b */ /* 0x000fee0000004200 */
[C---:B------:R-:W-:Y:S08]  /*7880*/  HMMA.16816.F32 R128, R4.reuse, R20, R128 ;  /* 0x000000140480723c */ /* 0x040ff00000001880 */
[C---:B------:R-:W-:Y:S01]  /*7890*/  HMMA.16816.F32 R124, R4.reuse, R22, R124 ;  /* 0x00000016047c723c */ /* 0x040fe2000000187c */
[----:B------:R-:W5:Y:S07]  /*78a0*/  LDSM.16.MT88.4 R20, [R48+0xe800] ;  /* 0x00e800003014783b */ /* 0x000f6e0000004200 */
[C---:B------:R-:W-:Y:S08]  /*78b0*/  HMMA.16816.F32 R112, R4.reuse, R16, R112 ;  /* 0x000000100470723c */ /* 0x040ff00000001870 */
[C---:B------:R-:W-:Y:S01]  /*78c0*/  HMMA.16816.F32 R108, R4.reuse, R18, R108 ;  /* 0x00000012046c723c */ /* 0x040fe2000000186c */
[----:B------:R-:W5:Y:S07]  /*78d0*/  LDSM.16.MT88.4 R16, [R65+0x12800] ;  /* 0x012800004110783b */ /* 0x000f6e0000004200 */
[----:B------:R-:W-:Y:S01]  /*78e0*/  HMMA.16816.F32 R76, R4, R42, R76 ;  /* 0x0000002a044c723c */ /* 0x000fe2000000184c */
[--C-:B------:R-:W-:Y:S01]  /*78f0*/  FFMA.FTZ R42, R170, UR4, -R143.reuse ;  /* 0x00000004aa2a7c23 */ /* 0x100fe2000801088f */
[--C-:B------:R-:W-:Y:S01]  /*7900*/  FFMA.FTZ R43, R166, UR4, -R143.reuse ;  /* 0x00000004a62b7c23 */ /* 0x100fe2000801088f */
[----:B------:R-:W-:Y:S01]  /*7910*/  FFMA.FTZ R166, R164, UR4, -R143 ;  /* 0x00000004a4a67c23 */ /* 0x000fe2000801088f */
[----:B------:R-:W-:-:S03]  /*7920*/  FFMA.FTZ R164, R162, UR4, -R139 ;  /* 0x00000004a2a47c23 */ /* 0x000fc6000801088b */
[----:B------:R-:W5:Y:S01]  /*7930*/  MUFU.EX2 R42, R42 ;  /* 0x0000002a002a7308 */ /* 0x000f620000000800 */
[C---:B-1----:R-:W-:Y:S03]  /*7940*/  HMMA.16816.F32 R72, R4.reuse, R12, R72 ;  /* 0x0000000c0448723c */ /* 0x042fe60000001848 */
[----:B------:R-:W-:Y:S04]  /*7950*/  MUFU.EX2 R43, R43 ;  /* 0x0000002b002b7308 */ /* 0x000fe80000000800 */
[----:B------:R-:W-:Y:S01]  /*7960*/  MUFU.EX2 R162, R166 ;  /* 0x000000a600a27308 */ /* 0x000fe20000000800 */
[----:B------:R-:W-:Y:S01]  /*7970*/  HMMA.16816.F32 R68, R4, R14, R68 ;  /* 0x0000000e0444723c */ /* 0x000fe20000001844 */
[----:B------:R-:W-:Y:S01]  /*7980*/  F2FP.F16.F32.PACK_AB R4, R194, R161 ;  /* 0x000000a1c204723e */ /* 0x000fe200000000ff */
[----:B------:R-:W1:Y:S01]  /*7990*/  LDSM.16.MT88.4 R12, [R48+0x12800] ;  /* 0x01280000300c783b */ /* 0x000e620000004200 */
[----:B---3--:R-:W-:Y:S01]  /*79a0*/  F2FP.F16.F32.PACK_AB R5, R182, R165 ;  /* 0x000000a5b605723e */ /* 0x008fe200000000ff */
[----:B------:R-:W3:Y:S01]  /*79b0*/  MUFU.EX2 R160, R164 ;  /* 0x000000a400a07308 */ /* 0x000ee20000000800 */
[----:B------:R-:W-:-:S02]  /*79c0*/  F2FP.F16.F32.PACK_AB R6, R186, R163 ;  /* 0x000000a3ba06723e */ /* 0x000fc400000000ff */
[----:B----4-:R-:W-:-:S07]  /*79d0*/  F2FP.F16.F32.PACK_AB R7, R41, R40 ;  /* 0x000000282907723e */ /* 0x010fce00000000ff */
[C---:B--2---:R-:W-:Y:S08]  /*79e0*/  HMMA.16816.F32 R104, R4.reuse, R8, R104 ;  /* 0x000000080468723c */ /* 0x044ff00000001868 */
[C---:B------:R-:W-:Y:S01]  /*79f0*/  HMMA.16816.F32 R100, R4.reuse, R10, R100 ;  /* 0x0000000a0464723c */ /* 0x040fe20000001864 */
[----:B------:R-:W2:Y:S07]  /*7a00*/  LDSM.16.MT88.4 R8, [R26+0x12800] ;  /* 0x012800001a08783b */ /* 0x000eae0000004200 */
[C---:B-----5:R-:W-:Y:S08]  /*7a10*/  HMMA.16816.F32 R112, R4.reuse, R20, R112 ;  /* 0x000000140470723c */ /* 0x060ff00000001870 */
[C---:B------:R-:W-:Y:S01]  /*7a20*/  HMMA.16816.F32 R108, R4.reuse, R22, R108 ;  /* 0x00000016046c723c */ /* 0x040fe2000000186c */
[----:B------:R-:W4:Y:S07]  /*7a30*/  LDSM.16.MT88.4 R20, [R48+0xf000] ;  /* 0x00f000003014783b */ /* 0x000f2e0000004200 */
[C---:B------:R-:W-:Y:S08]  /*7a40*/  HMMA.16816.F32 R96, R4.reuse, R16, R96 ;  /* 0x000000100460723c */ /* 0x040ff00000001860 */
[C---:B------:R-:W-:Y:S01]  /*7a50*/  HMMA.16816.F32 R92, R4.reuse, R18, R92 ;  /* 0x00000012045c723c */ /* 0x040fe2000000185c */
[----:B------:R-:W-:Y:S07]  /*7a60*/  LDSM.16.MT88.4 R16, [R26+0xf000] ;  /* 0x00f000001a10783b */ /* 0x000fee0000004200 */
[C---:B-1----:R-:W-:Y:S08]  /*7a70*/  HMMA.16816.F32 R80, R4.reuse, R12, R80 ;  /* 0x0000000c0450723c */ /* 0x042ff00000001850 */
[C---:B--2---:R-:W-:Y:S08]  /*7a80*/  HMMA.16816.F32 R72, R4.reuse, R8, R72 ;  /* 0x000000080448723c */ /* 0x044ff00000001848 */
[C---:B------:R-:W-:Y:S01]  /*7a90*/  HMMA.16816.F32 R68, R4.reuse, R10, R68 ;  /* 0x0000000a0444723c */ /* 0x040fe20000001844 */
[----:B------:R-:W1:Y:S07]  /*7aa0*/  LDSM.16.MT88.4 R8, [R48+0x13000] ;  /* 0x013000003008783b */ /* 0x000e6e0000004200 */
[C---:B------:R-:W-:Y:S01]  /*7ab0*/  HMMA.16816.F32 R76, R4.reuse, R14, R76 ;  /* 0x0000000e044c723c */ /* 0x040fe2000000184c */
[----:B------:R-:W2:Y:S07]  /*7ac0*/  LDSM.16.MT88.4 R12, [R65+0x13000] ;  /* 0x01300000410c783b */ /* 0x000eae0000004200 */
        /* <DEDUP_REMOVED lines=10> */
[----:B---3--:R-:W-:-:S02]  /*7b70*/  F2FP.F16.F32.PACK_AB R5, R169, R160 ;  /* 0x000000a0a905723e */ /* 0x008fc400000000ff */
[----:B------:R-:W-:Y:S02]  /*7b80*/  F2FP.F16.F32.PACK_AB R6, R162, R43 ;  /* 0x0000002ba206723e */ /* 0x000fe400000000ff */
[----:B------:R-:W-:-:S07]  /*7b90*/  F2FP.F16.F32.PACK_AB R7, R171, R156 ;  /* 0x0000009cab07723e */ /* 0x000fce00000000ff */
[C---:B----4-:R-:W-:Y:S08]  /*7ba0*/  HMMA.16816.F32 R112, R4.reuse, R20, R112 ;  /* 0x000000140470723c */ /* 0x050ff00000001870 */
[C---:B------:R-:W-:Y:S01]  /*7bb0*/  HMMA.16816.F32 R108, R4.reuse, R22, R108 ;  /* 0x00000016046c723c */ /* 0x040fe2000000186c */
[----:B------:R-:W3:Y:S07]  /*7bc0*/  LDSM.16.MT88.4 R20, [R26+0x13000] ;  /* 0x013000001a14783b */ /* 0x000eee0000004200 */
[C---:B-1----:R-:W-:Y:S08]  /*7bd0*/  HMMA.16816.F32 R80, R4.reuse, R8, R80 ;  /* 0x000000080450723c */ /* 0x042ff00000001850 */
[C---:B------:R-:W-:Y:S01]  /*7be0*/  HMMA.16816.F32 R76, R4.reuse, R10, R76 ;  /* 0x0000000a044c723c */ /* 0x040fe2000000184c */
[----:B------:R-:W1:Y:S07]  /*7bf0*/  LDSM.16.MT88.4 R8, [R65+0xf800] ;  /* 0x00f800004108783b */ /* 0x000e6e0000004200 */
[C---:B------:R-:W-:Y:S08]  /*7c00*/  HMMA.16816.F32 R104, R4.reuse, R16, R104 ;  /* 0x000000100468723c */ /* 0x040ff00000001868 */
[C---:B------:R-:W-:Y:S01]  /*7c10*/  HMMA.16816.F32 R100, R4.reuse, R18, R100 ;  /* 0x000000120464723c */ /* 0x040fe20000001864 */
[----:B------:R-:W4:Y:S07]  /*7c20*/  LDSM.16.MT88.4 R16, [R141+0xf800] ;  /* 0x00f800008d10783b */ /* 0x000f2e0000004200 */
[C---:B--2---:R-:W-:Y:S08]  /*7c30*/  HMMA.16816.F32 R96, R4.reuse, R12, R96 ;  /* 0x0000000c0460723c */ /* 0x044ff00000001860 */
[C---:B------:R-:W-:Y:S01]  /*7c40*/  HMMA.16816.F32 R92, R4.reuse, R14, R92 ;  /* 0x0000000e045c723c */ /* 0x040fe2000000185c */
[----:B------:R-:W2:Y:S07]  /*7c50*/  LDSM.16.MT88.4 R12, [R141+0x13800] ;  /* 0x013800008d0c783b */ /* 0x000eae0000004200 */
[----:B-----5:R-:W-:Y:S01]  /*7c60*/  HMMA.16816.F32 R88, R4, R32, R88 ;  /* 0x000000200458723c */ /* 0x020fe20000001858 */
[--C-:B------:R-:W-:Y:S01]  /*7c70*/  FFMA.FTZ R32, R144, UR4, -R139.reuse ;  /* 0x0000000490207c23 */ /* 0x100fe2000801088b */
[----:B------:R-:W-:-:S05]  /*7c80*/  FFMA.FTZ R33, R142, UR4, -R139 ;  /* 0x000000048e217c23 */ /* 0x000fca000801088b */
[----:B------:R-:W-:Y:S01]  /*7c90*/  MUFU.EX2 R32, R32 ;  /* 0x0000002000207308 */ /* 0x000fe20000000800 */
[C---:B------:R-:W-:Y:S01]  /*7ca0*/  HMMA.16816.F32 R84, R4.reuse, R34, R84 ;  /* 0x000000220454723c */ /* 0x040fe20000001854 */
[----:B------:R-:W-:Y:S02]  /*7cb0*/  FFMA.FTZ R34, R140, UR4, -R139 ;  /* 0x000000048c227c23 */ /* 0x000fe4000801088b */
[----:B------:R-:W-:Y:S04]  /*7cc0*/  MUFU.EX2 R33, R33 ;  /* 0x0000002100217308 */ /* 0x000fe80000000800 */
[----:B------:R-:W-:Y:S01]  /*7cd0*/  MUFU.EX2 R34, R34 ;  /* 0x0000002200227308 */ /* 0x000fe20000000800 */
[----:B------:R-:W-:Y:S01]  /*7ce0*/  HMMA.16816.F32 R128, R4, R28, R128 ;  /* 0x0000001c0480723c */ /* 0x000fe20000001880 */
[--C-:B------:R-:W-:Y:S01]  /*7cf0*/  FFMA.FTZ R28, R154, UR4, -R143.reuse ;  /* 0x000000049a1c7c23 */ /* 0x100fe2000801088f */
[----:B------:R-:W-:-:S05]  /*7d00*/  FFMA.FTZ R29, R152, UR4, -R143 ;  /* 0x00000004981d7c23 */ /* 0x000fca000801088f */
[----:B------:R-:W-:Y:S01]  /*7d10*/  MUFU.EX2 R28, R28 ;  /* 0x0000001c001c7308 */ /* 0x000fe20000000800 */
[C---:B------:R-:W-:Y:S01]  /*7d20*/  HMMA.16816.F32 R124, R4.reuse, R30, R124 ;  /* 0x0000001e047c723c */ /* 0x040fe2000000187c */
[----:B------:R-:W-:Y:S01]  /*7d30*/  FFMA.FTZ R30, R150, UR4, -R143 ;  /* 0x00000004961e7c23 */ /* 0x000fe2000801088f */
[----:B------:R-:W-:Y:S01]  /*7d40*/  FFMA.FTZ R31, R146, UR4, -R139 ;  /* 0x00000004921f7c23 */ /* 0x000fe2000801088b */
[----:B------:R-:W5:Y:S04]  /*7d50*/  MUFU.EX2 R29, R29 ;  /* 0x0000001d001d7308 */ /* 0x000f680000000800 */
[----:B------:R-:W-:Y:S01]  /*7d60*/  MUFU.EX2 R30, R30 ;  /* 0x0000001e001e7308 */ /* 0x000fe20000000800 */
[C---:B------:R-:W-:Y:S03]  /*7d70*/  HMMA.16816.F32 R120, R4.reuse, R36, R120 ;  /* 0x000000240478723c */ /* 0x040fe60000001878 */
[----:B------:R-:W1:Y:S05]  /*7d80*/  MUFU.EX2 R31, R31 ;  /* 0x0000001f001f7308 */ /* 0x000e6a0000000800 */
[C---:B------:R-:W-:Y:S08]  /*7d90*/  HMMA.16816.F32 R116, R4.reuse, R38, R116 ;  /* 0x000000260474723c */ /* 0x040ff00000001874 */
[----:B---3--:R-:W-:Y:S01]  /*7da0*/  HMMA.16816.F32 R72, R4, R20, R72 ;  /* 0x000000140448723c */ /* 0x008fe20000001848 */
[----:B------:R-:W-:-:S04]  /*7db0*/  FADD.FTZ R20, R52, R55 ;  /* 0x0000003734147221 */ /* 0x000fc80000010000 */
[----:B------:R-:W-:-:S03]  /*7dc0*/  FADD.FTZ R20, R51, R20 ;  /* 0x0000001433147221 */ /* 0x000fc60000010000 */
[----:B------:R-:W-:Y:S01]  /*7dd0*/  HMMA.16816.F32 R68, R4, R22, R68 ;  /* 0x000000160444723c */ /* 0x000fe20000001844 */
[----:B-----5:R-:W-:Y:S01]  /*7de0*/  F2FP.F16.F32.PACK_AB R4, R29, R28 ;  /* 0x0000001c1d04723e */ /* 0x020fe200000000ff */
[----:B------:R-:W-:Y:S01]  /*7df0*/  FADD.FTZ R22, R50, R53 ;  /* 0x0000003532167221 */ /* 0x000fe20000010000 */
[----:B-1----:R-:W-:Y:S01]  /*7e00*/  F2FP.F16.F32.PACK_AB R5, R32, R31 ;  /* 0x0000001f2005723e */ /* 0x002fe200000000ff */
[----:B------:R-:W-:Y:S01]  /*7e10*/  FADD.FTZ R47, R47, R20 ;  /* 0x000000142f2f7221 */ /* 0x000fe20000010000 */
[----:B------:R-:W-:Y:S01]  /*7e20*/  F2FP.F16.F32.PACK_AB R6, R233, R30 ;  /* 0x0000001ee906723e */ /* 0x000fe200000000ff */
[----:B------:R-:W-:Y:S01]  /*7e30*/  FADD.FTZ R22, R49, R22 ;  /* 0x0000001631167221 */ /* 0x000fe20000010000 */
[----:B------:R-:W-:Y:S01]  /*7e40*/  F2FP.F16.F32.PACK_AB R7, R34, R33 ;  /* 0x000000212207723e */ /* 0x000fe200000000ff */
[----:B------:R-:W-:Y:S02]  /*7e50*/  FADD.FTZ R46, R46, R47 ;  /* 0x0000002f2e2e7221 */ /* 0x000fe40000010000 */
[----:B------:R-:W-:-:S02]  /*7e60*/  FADD.FTZ R21, R45, R22 ;  /* 0x000000162d157221 */ /* 0x000fc40000010000 */
[----:B------:R-:W-:Y:S02]  /*7e70*/  FADD.FTZ R145, R145, R46 ;  /* 0x0000002e91917221 */ /* 0x000fe40000010000 */
[----:B------:R-:W-:Y:S01]  /*7e80*/  HMMA.16816.F32 R128, R4, R8, R128 ;  /* 0x000000080480723c */ /* 0x000fe20000001880 */
        /* <DEDUP_REMOVED lines=9> */
[----:B----4-:R-:W-:Y:S02]  /*7f20*/  HMMA.16816.F32 R120, R4, R16, R120 ;  /* 0x000000100478723c */ /* 0x010fe40000001878 */
[----:B------:R-:W-:Y:S01]  /*7f30*/  FADD.FTZ R178, R178, R149 ;  /* 0x00000095b2b27221 */ /* 0x000fe20000010000 */
[----:B------:R-:W-:-:S03]  /*7f40*/  FADD.FTZ R190, R190, R147 ;  /* 0x00000093bebe7221 */ /* 0x000fc60000010000 */
[----:B------:R-:W-:Y:S01]  /*7f50*/  FADD.FTZ R21, R157, R178 ;  /* 0x000000b29d157221 */ /* 0x000fe20000010000 */
[----:B------:R-:W-:Y:S01]  /*7f60*/  FADD.FTZ R153, R153, R190 ;  /* 0x000000be99997221 */ /* 0x000fe20000010000 */
[----:B------:R-:W-:Y:S01]  /*7f70*/  HMMA.16816.F32 R116, R4, R18, R116 ;  /* 0x000000120474723c */ /* 0x000fe20000001874 */
[----:B------:R-:W3:Y:S01]  /*7f80*/  LDSM.16.MT88.4 R16, [R65+0x13800] ;  /* 0x013800004110783b */ /* 0x000ee20000004200 */
[----:B------:R-:W-:-:S04]  /*7f90*/  FADD.FTZ R21, R222, R21 ;  /* 0x00000015de157221 */ /* 0x000fc80000010000 */
[----:B------:R-:W-:Y:S02]  /*7fa0*/  FADD.FTZ R20, R202, R21 ;  /* 0x00000015ca147221 */ /* 0x000fe40000010000 */
[----:B--2---:R-:W-:Y:S02]  /*7fb0*/  HMMA.16816.F32 R88, R4, R12, R88 ;  /* 0x0000000c0458723c */ /* 0x004fe40000001858 */
[----:B------:R-:W-:-:S06]  /*7fc0*/  FADD.FTZ R20, R159, R20 ;  /* 0x000000149f147221 */ /* 0x000fcc0000010000 */
[C---:B------:R-:W-:Y:S01]  /*7fd0*/  HMMA.16816.F32 R84, R4.reuse, R14, R84 ;  /* 0x0000000e0454723c */ /* 0x040fe20000001854 */
[----:B------:R-:W2:Y:S07]  /*7fe0*/  LDSM.16.MT88.4 R12, [R48+0xf800] ;  /* 0x00f80000300c783b */ /* 0x000eae0000004200 */
[----:B-1----:R-:W-:Y:S01]  /*7ff0*/  HMMA.16816.F32 R80, R4, R8, R80 ;  /* 0x000000080450723c */ /* 0x002fe20000001850 */
        /* <DEDUP_REMOVED lines=16> */
[----:B------:R-:W-:-:S04]  /*8100*/  FADD.FTZ R8, R42, R9 ;  /* 0x000000092a087221 */ /* 0x000fc80000010000 */
[----:B------:R-:W-:Y:S02]  /*8110*/  FADD.FTZ R8, R167, R8 ;  /* 0x00000008a7087221 */ /* 0x000fe40000010000 */
[----:B--2---:R-:W-:Y:S02]  /*8120*/  HMMA.16816.F32 R112, R4, R12, R112 ;  /* 0x0000000c0470723c */ /* 0x004fe40000001870 */
[----:B------:R-:W-:Y:S01]  /*8130*/  FADD.FTZ R9, R43, R8 ;  /* 0x000000082b097221 */ /* 0x000fe20000010000 */
[----:B------:R-:W-:-:S03]  /*8140*/  FADD.FTZ R8, R156, R169 ;  /* 0x000000a99c087221 */ /* 0x000fc60000010000 */
[----:B------:R-:W-:Y:S01]  /*8150*/  FADD.FTZ R9, R162, R9 ;  /* 0x00000009a2097221 */ /* 0x000fe20000010000 */
[----:B------:R-:W-:Y:S01]  /*8160*/  FADD.FTZ R8, R171, R8 ;  /* 0x00000008ab087221 */ /* 0x000fe20000010000 */
[----:B------:R-:W-:Y:S01]  /*8170*/  HMMA.16816.F32 R108, R4, R14, R108 ;  /* 0x0000000e046c723c */ /* 0x000fe2000000186c */
        /* <DEDUP_REMOVED lines=78> */
.L_x_659:
[----:B------:R-:W-:Y:S01]  /*8660*/  UMOV UR4, URZ ;  /* 0x000000ff00047c82 */ /* 0x000fe20008000000 */
[----:B------:R-:W-:Y:S01]  /*8670*/  IMAD.SHL.U32 R0, R24, 0x80, RZ ;  /* 0x0000008018007824 */ /* 0x000fe200078e00ff */
[----:B------:R-:W-:-:S05]  /*8680*/  IADD3 R5, P1, PT, RZ, -UR4, RZ ;  /* 0x80000004ff057c10 */ /* 0x000fca000ff3e0ff */
[----:B------:R-:W-:-:S05]  /*8690*/  IMAD.X R0, RZ, RZ, ~R0, P1 ;  /* 0x000000ffff007224 */ /* 0x000fca00008e0e00 */
[----:B------:R-:W-:-:S04]  /*86a0*/  SHF.R.S64 R5, R5, 0x1f, R0 ;  /* 0x0000001f05057819 */ /* 0x000fc80000001000 */
[----:B------:R-:W-:-:S04]  /*86b0*/  IADD3 R218, P1, PT, R5, R218, RZ ;  /* 0x000000da05da7210 */ /* 0x000fc80007f3e0ff */
[----:B------:R-:W-:-:S09]  /*86c0*/  LEA.HI.X.SX32 R219, R0, R219, 0x1, P1 ;  /* 0x000000db00db7211 */ /* 0x000fd200008f0eff */
.L_x_660:
[----:B------:R-:W1:Y:S01]  /*86d0*/  LDCU UR4, c[0x0][0x440] ;  /* 0x00008800ff0477ac */ /* 0x000e620008000800 */
[C---:B------:R-:W-:Y:S01]  /*86e0*/  IMAD.SHL.U32 R5, R24.reuse, 0x20, RZ ;  /* 0x0000002018057824 */ /* 0x040fe200078e00ff */
[----:B------:R-:W-:Y:S01]  /*86f0*/  SHF.R.U32.HI R210, RZ, 0x1, R211 ;  /* 0x00000001ffd27819 */ /* 0x000fe200000116d3 */
[----:B------:R-:W-:Y:S01]  /*8700*/  IMAD.SHL.U32 R212, R211, 0x20, RZ ;  /* 0x00000020d3d47824 */ /* 0x000fe200078e00ff */
[----:B------:R-:W-:Y:S01]  /*8710*/  SHF.L.U64.HI R24, R24, 0x5, R25 ;  /* 0x0000000518187819 */ /* 0x000fe20000010219 */
[----:B------:R-:W-:Y:S01]  /*8720*/  VIADD R203, R199, UR5 ;  /* 0x00000005c7cb7c36 */ /* 0x000fe20008000000 */
[----:B------:R-:W-:Y:S02]  /*8730*/  LOP3.LUT R7, R210, 0x8, RZ, 0xc0, !PT ;  /* 0x00000008d2077812 */ /* 0x000fe400078ec0ff */
[----:B------:R-:W-:Y:S02]  /*8740*/  IADD3 R6, P1, PT, R5, R218, RZ ;  /* 0x000000da05067210 */ /* 0x000fe40007f3e0ff */
[----:B------:R-:W-:-:S02]  /*8750*/  LOP3.LUT R200, R2, R7, RZ, 0x3c, !PT ;  /* 0x0000000702c87212 */ /* 0x000fc400078e3cff */
[----:B------:R-:W-:Y:S01]  /*8760*/  LOP3.LUT R201, R27, 0x200, RZ, 0xc0, !PT ;  /* 0x000002001bc97812 */ /* 0x000fe200078ec0ff */
[----:B------:R-:W-:Y:S01]  /*8770*/  IMAD.X R7, R24, 0x1, R219, P1 ;  /* 0x0000000118077824 */ /* 0x000fe200008e06db */
[-C--:B------:R-:W-:Y:S02]  /*8780*/  IADD3 R12, P1, PT, R6, R5.reuse, RZ ;  /* 0x00000005060c7210 */ /* 0x080fe40007f3e0ff */
[----:B------:R-:W-:Y:S02]  /*8790*/  LOP3.LUT R212, R212, 0x7c00, RZ, 0xc0, !PT ;  /* 0x00007c00d4d47812 */ /* 0x000fe400078ec0ff */
[----:B-1----:R-:W-:Y:S01]  /*87a0*/  ISETP.GE.AND P3, PT, R208, UR4, PT ;  /* 0x00000004d0007c0c */ /* 0x002fe2000bf66270 */
[----:B------:R-:W-:Y:S01]  /*87b0*/  IMAD.X R13, R7, 0x1, R24, P1 ;  /* 0x00000001070d7824 */ /* 0x000fe200008e0618 */
[----:B------:R-:W-:Y:S01]  /*87c0*/  ISETP.GE.AND P2, PT, R228, UR4, PT ;  /* 0x00000004e4007c0c */ /* 0x000fe2000bf46270 */
[----:B------:R-:W1:Y:S01]  /*87d0*/  LDCU UR4, c[0x0][0x50c] ;  /* 0x0000a180ff0477ac */ /* 0x000e620008000800 */
[----:B------:R-:W-:-:S02]  /*87e0*/  IADD3 R10, P1, PT, R12, R5, RZ ;  /* 0x000000050c0a7210 */ /* 0x000fc40007f3e0ff */
[----:B------:R-:W-:Y:S02]  /*87f0*/  LOP3.LUT R207, R201, R212, RZ, 0xfc, !PT ;  /* 0x000000d4c9cf7212 */ /* 0x000fe400078efcff */
[----:B------:R-:W-:Y:S01]  /*8800*/  SEL R2, R209, 0xffffffe0, !P6 ;  /* 0xffffffe0d1027807 */ /* 0x000fe20007000000 */
[----:B------:R-:W-:Y:S01]  /*8810*/  IMAD.X R11, R13, 0x1, R24, P1 ;  /* 0x000000010d0b7824 */ /* 0x000fe200008e0618 */
[----:B------:R-:W-:Y:S02]  /*8820*/  IADD3 R8, P1, PT, R10, R5, RZ ;  /* 0x000000050a087210 */ /* 0x000fe40007f3e0ff */
[----:B------:R-:W-:Y:S01]  /*8830*/  LOP3.LUT R207, R207, R200, RZ, 0xfc, !PT ;  /* 0x000000c8cfcf7212 */ /* 0x000fe200078efcff */
[----:B------:R-:W-:Y:S01]  /*8840*/  @!PT LDS RZ, [RZ] ;  /* 0x00000000fffff984 */ /* 0x000fe20000000800 */
[----:B------:R-:W-:Y:S01]  /*8850*/  @!PT LDS RZ, [RZ] ;  /* 0x00000000fffff984 */ /* 0x000fe20000000800 */
[----:B------:R-:W-:Y:S01]  /*8860*/  @!PT LDS RZ, [RZ] ;  /* 0x00000000fffff984 */ /* 0x000fe20000000800 */
[----:B------:R-:W-:Y:S01]  /*8870*/  @!P3 LDGSTS.E.BYPASS.LTC128B.128 [R229+0xc000], desc[UR16][R218.64] ;  /* 0x0c000000dae5bfae */ /* 0x000fe2000b981a10 */
[----:B------:R-:W-:Y:S02]  /*8880*/  IMAD.IADD R0, R203, 0x1, R2 ;  /* 0x00000001cb007824 */ /* 0x000fe400078e0202 */
[----:B------:R-:W-:Y:S01]  /*8890*/  IMAD.X R9, R11, 0x1, R24, P1 ;  /* 0x000000010b097824 */ /* 0x000fe200008e0618 */
[----:B------:R-:W-:Y:S01]  /*88a0*/  @P3 STS.128 [R229+0xc000], RZ ;  /* 0x00c000ffe5003388 */ /* 0x000fe20000000c00 */
[----:B------:R-:W-:Y:S01]  /*88b0*/  LEA R207, R207, UR5, 0x1 ;  /* 0x00000005cfcf7c11 */ /* 0x000fe2000f8e08ff */
[----:B------:R-:W-:-:S02]  /*88c0*/  IMAD.IADD R203, R203, 0x1, R60 ;  /* 0x00000001cbcb7824 */ /* 0x000fc400078e023c */
[----:B------:R-:W-:Y:S01]  /*88d0*/  @!PT LDS RZ, [RZ] ;  /* 0x00000000fffff984 */ /* 0x000fe20000000800 */
[----:B------:R-:W-:Y:S01]  /*88e0*/  @!PT LDS RZ, [RZ] ;  /* 0x00000000fffff984 */ /* 0x000fe20000000800 */
[----:B------:R-:W-:Y:S01]  /*88f0*/  @!PT LDS RZ, [RZ] ;  /* 0x00000000fffff984 */ /* 0x000fe20000000800 */
[----:B------:R-:W-:Y:S02]  /*8900*/  @!P2 LDGSTS.E.BYPASS.LTC128B.128 [R229+0x10000], desc[UR16][R218.64+0x80] ;  /* 0x10000080dae5afae */ /* 0x000fe4000b981a10 */
[C---:B------:R-:W-:Y:S02]  /*8910*/  IMAD.IADD R204, R207.reuse, 0x1, R2 ;  /* 0x00000001cfcc7824 */ /* 0x040fe400078e0202 */
        /* <DEDUP_REMOVED lines=28> */
[----:B--2---:R-:W-:-:S03]  /*8ae0*/  IADD3 R6, P1, PT, R8, R5, RZ ;  /* 0x0000000508067210 */ /* 0x004fc60007f3e0ff */
        /* <DEDUP_REMOVED lines=22> */
[----:B--2---:R-:W-:Y:S01]  /*8c50*/  IADD3 R10, P1, PT, R4, R5, RZ ;  /* 0x00000005040a7210 */ /* 0x004fe20007f3e0ff */
        /* <DEDUP_REMOVED lines=29> */
[----:B------:R-:W4:Y:S04]  /*8e30*/  LDSM.16.M88.4 R44, [R199+UR5+0x4000] ;  /* 0x00400005c72c783b */ /* 0x000f280008000200 */
[----:B------:R-:W5:Y:S04]  /*8e40*/  LDSM.16.M88.4 R36, [R199+UR5+0x4800] ;  /* 0x00480005c724783b */ /* 0x000f680008000200 */
[----:B------:R-:W1:Y:S04]  /*8e50*/  LDSM.16.M88.4 R28, [R199+UR5+0x5000] ;  /* 0x00500005c71c783b */ /* 0x000e680008000200 */
[----:B------:R-:W1:Y:S04]  /*8e60*/  LDSM.16.M88.4 R20, [R199+UR5+0x5800] ;  /* 0x00580005c714783b */ /* 0x000e680008000200 */
[----:B------:R-:W1:Y:S04]  /*8e70*/  LDSM.16.M88.4 R12, [R199+UR5+0x6000] ;  /* 0x00600005c70c783b */ /* 0x000e680008000200 */
[----:B------:R-:W1:Y:S04]  /*8e80*/  LDSM.16.M88.4 R172, [R199+UR5+0x6800] ;  /* 0x00680005c7ac783b */ /* 0x000e680008000200 */
[----:B------:R-:W1:Y:S04]  /*8e90*/  LDSM.16.M88.4 R164, [R199+UR5+0x7000] ;  /* 0x00700005c7a4783b */ /* 0x000e680008000200 */
[----:B--2---:R-:W2:Y:S04]  /*8ea0*/  LDSM.16.M88.4 R4, [R199+UR5+0x7800] ;  /* 0x00780005c704783b */ /* 0x004ea80008000200 */
[----:B------:R-:W-:Y:S04]  /*8eb0*/  LDSM.16.M88.4 R64, [R204] ;  /* 0x00000000cc40783b */ /* 0x000fe80000000200 */
[----:B------:R-:W2:Y:S01]  /*8ec0*/  LDSM.16.M88.4 R56, [R0+0x4000] ;  /* 0x004000000038783b */ /* 0x000ea20000000200 */
[C---:B----4-:R-:W-:Y:S03]  /*8ed0*/  HMMA.16816.F32 R48, R156.reuse, R44, RZ ;  /* 0x0000002c9c30723c */ /* 0x050fe600000018ff */
[----:B------:R-:W4:Y:S04]  /*8ee0*/  LDSM.16.M88.4 R52, [R0+0x5000] ;  /* 0x005000000034783b */ /* 0x000f280000000200 */
[----:B---3--:R-:W3:Y:S01]  /*8ef0*/  LDSM.16.M88.4 R8, [R0+0x5800] ;  /* 0x005800000008783b */ /* 0x008ee20000000200 */
[C---:B-----5:R-:W-:Y:S03]  /*8f00*/  HMMA.16816.F32 R40, R156.reuse, R36, RZ ;  /* 0x000000249c28723c */ /* 0x060fe600000018ff */
[----:B------:R-:W-:Y:S04]  /*8f10*/  LDSM.16.M88.4 R148, [R0+0x4800] ;  /* 0x004800000094783b */ /* 0x000fe80000000200 */
[----:B------:R-:W-:Y:S01]  /*8f20*/  LDSM.16.M88.4 R144, [R0+0x6800] ;  /* 0x006800000090783b */ /* 0x000fe20000000200 */
[C---:B-1----:R-:W-:Y:S03]  /*8f30*/  HMMA.16816.F32 R32, R156.reuse, R28, RZ ;  /* 0x0000001c9c20723c */ /* 0x042fe600000018ff */
[----:B------:R-:W-:Y:S04]  /*8f40*/  LDSM.16.M88.4 R140, [R0+0x7000] ;  /* 0x00700000008c783b */ /* 0x000fe80000000200 */
[----:B------:R-:W-:Y:S01]  /*8f50*/  LDSM.16.M88.4 R192, [R205] ;  /* 0x00000000cdc0783b */ /* 0x000fe20000000200 */
[C---:B------:R-:W-:Y:S03]  /*8f60*/  HMMA.16816.F32 R24, R156.reuse, R20, RZ ;  /* 0x000000149c18723c */ /* 0x040fe600000018ff */
[----:B------:R-:W-:Y:S04]  /*8f70*/  LDSM.16.M88.4 R60, [R203+0x4000] ;  /* 0x00400000cb3c783b */ /* 0x000fe80000000200 */
[----:B------:R-:W-:Y:S01]  /*8f80*/  LDSM.16.M88.4 R136, [R0+0x7800] ;  /* 0x007800000088783b */ /* 0x000fe20000000200 */
[C---:B------:R-:W-:Y:S03]  /*8f90*/  HMMA.16816.F32 R16, R156.reuse, R12, RZ ;  /* 0x0000000c9c10723c */ /* 0x040fe600000018ff */
[----:B------:R-:W-:Y:S04]  /*8fa0*/  LDSM.16.M88.4 R152, [R206] ;  /* 0x00000000ce98783b */ /* 0x000fe80000000200 */
[----:B------:R-:W-:Y:S01]  /*8fb0*/  LDSM.16.M88.4 R184, [R203+0x7000] ;  /* 0x00700000cbb8783b */ /* 0x000fe20000000200 */
[C---:B------:R-:W-:Y:S03]  /*8fc0*/  HMMA.16816.F32 R176, R156.reuse, R172, RZ ;  /* 0x000000ac9cb0723c */ /* 0x040fe600000018ff */
[----:B------:R-:W-:Y:S04]  /*8fd0*/  LDSM.16.M88.4 R180, [R203+0x7800] ;  /* 0x00780000cbb4783b */ /* 0x000fe80000000200 */
[----:B------:R-:W-:Y:S01]  /*8fe0*/  LDSM.16.M88.4 R188, [R203+0x6800] ;  /* 0x00680000cbbc783b */ /* 0x000fe20000000200 */
[C---:B------:R-:W-:Y:S03]  /*8ff0*/  HMMA.16816.F32 R168, R156.reuse, R164, RZ ;  /* 0x000000a49ca8723c */ /* 0x040fe600000018ff */
[----:B------:R-:W0:Y:S05]  /*9000*/  LDGDEPBAR ;  /* 0x00000000000079af */ /* 0x000e2a0000000000 */
[C---:B------:R-:W-:Y:S08]  /*9010*/  HMMA.16816.F32 R44, R156.reuse, R46, RZ ;  /* 0x0000002e9c2c723c */ /* 0x040ff000000018ff */
[C---:B------:R-:W-:Y:S08]  /*9020*/  HMMA.16816.F32 R36, R156.reuse, R38, RZ ;  /* 0x000000269c24723c */ /* 0x040ff000000018ff */
[C---:B------:R-:W-:Y:S08]  /*9030*/  HMMA.16816.F32 R28, R156.reuse, R30, RZ ;  /* 0x0000001e9c1c723c */ /* 0x040ff000000018ff */
[C---:B------:R-:W-:Y:S08]  /*9040*/  HMMA.16816.F32 R20, R156.reuse, R22, RZ ;  /* 0x000000169c14723c */ /* 0x040ff000000018ff */
[C---:B------:R-:W-:Y:S08]  /*9050*/  HMMA.16816.F32 R12, R156.reuse, R14, RZ ;  /* 0x0000000e9c0c723c */ /* 0x040ff000000018ff */
[C---:B------:R-:W-:Y:S08]  /*9060*/  HMMA.16816.F32 R172, R156.reuse, R174, RZ ;  /* 0x000000ae9cac723c */ /* 0x040ff000000018ff */
[C---:B------:R-:W-:Y:S08]  /*9070*/  HMMA.16816.F32 R164, R156.reuse, R166, RZ ;  /* 0x000000a69ca4723c */ /* 0x040ff000000018ff */
[C---:B--2---:R-:W-:Y:S08]  /*9080*/  HMMA.16816.F32 R160, R156.reuse, R4, RZ ;  /* 0x000000049ca0723c */ /* 0x044ff000000018ff */
[----:B------:R-:W-:Y:S01]  /*9090*/  HMMA.16816.F32 R156, R156, R6, RZ ;  /* 0x000000069c9c723c */ /* 0x000fe200000018ff */
[----:B------:R-:W1:Y:S07]  /*90a0*/  LDSM.16.M88.4 R4, [R0+0x6000] ;  /* 0x006000000004783b */ /* 0x000e6e0000000200 */
[C---:B------:R-:W-:Y:S08]  /*90b0*/  HMMA.16816.F32 R48, R64.reuse, R56, R48 ;  /* 0x000000384030723c */ /* 0x040ff00000001830 */
[C---:B------:R-:W-:Y:S01]  /*90c0*/  HMMA.16816.F32 R44, R64.reuse, R58, R44 ;  /* 0x0000003a402c723c */ /* 0x040fe2000000182c */
[----:B------:R-:W2:Y:S07]  /*90d0*/  LDSM.16.M88.4 R56, [R203+0x4800] ;  /* 0x00480000cb38783b */ /* 0x000eae0000000200 */
[C---:B----4-:R-:W-:Y:S08]  /*90e0*/  HMMA.16816.F32 R32, R64.reuse, R52, R32 ;  /* 0x000000344020723c */ /* 0x050ff00000001820 */
[C---:B------:R-:W-:Y:S01]  /*90f0*/  HMMA.16816.F32 R28, R64.reuse, R54, R28 ;  /* 0x00000036401c723c */ /* 0x040fe2000000181c */
[----:B------:R-:W4:Y:S07]  /*9100*/  LDSM.16.M88.4 R52, [R203+0x5000] ;  /* 0x00500000cb34783b */ /* 0x000f2e0000000200 */
[C---:B---3--:R-:W-:Y:S08]  /*9110*/  HMMA.16816.F32 R24, R64.reuse, R8, R24 ;  /* 0x000000084018723c */ /* 0x048ff00000001818 */
[C---:B------:R-:W-:Y:S01]  /*9120*/  HMMA.16816.F32 R20, R64.reuse, R10, R20 ;  /* 0x0000000a4014723c */ /* 0x040fe20000001814 */
[----:B------:R-:W3:Y:S07]  /*9130*/  LDSM.16.M88.4 R8, [R203+0x5800] ;  /* 0x00580000cb08783b */ /* 0x000eee0000000200 */
[C---:B-1----:R-:W-:Y:S08]  /*9140*/  HMMA.16816.F32 R16, R64.reuse, R4, R16 ;  /* 0x000000044010723c */ /* 0x042ff00000001810 */
[C---:B------:R-:W-:Y:S01]  /*9150*/  HMMA.16816.F32 R12, R64.reuse, R6, R12 ;  /* 0x00000006400c723c */ /* 0x040fe2000000180c */
[----:B------:R-:W1:Y:S07]  /*9160*/  LDSM.16.M88.4 R4, [R203+0x6000] ;  /* 0x00600000cb04783b */ /* 0x000e6e0000000200 */
[C---:B------:R-:W-:Y:S08]  /*9170*/  HMMA.16816.F32 R40, R64.reuse, R148, R40 ;  /* 0x000000944028723c */ /* 0x040ff00000001828 */
[C---:B------:R-:W-:Y:S01]  /*9180*/  HMMA.16816.F32 R36, R64.reuse, R150, R36 ;  /* 0x000000964024723c */ /* 0x040fe20000001824 */
[----:B------:R-:W5:Y:S07]  /*9190*/  LDSM.16.M88.4 R148, [R202+0x4000] ;  /* 0x00400000ca94783b */ /* 0x000f6e0000000200 */
[C---:B------:R-:W-:Y:S08]  /*91a0*/  HMMA.16816.F32 R176, R64.reuse, R144, R176 ;  /* 0x0000009040b0723c */ /* 0x040ff000000018b0 */
[C---:B------:R-:W-:Y:S01]  /*91b0*/  HMMA.16816.F32 R172, R64.reuse, R146, R172 ;  /* 0x0000009240ac723c */ /* 0x040fe200000018ac */
[----:B------:R-:W5:Y:S07]  /*91c0*/  LDSM.16.M88.4 R144, [R202+0x4800] ;  /* 0x00480000ca90783b */ /* 0x000f6e0000000200 */
[C---:B------:R-:W-:Y:S08]  /*91d0*/  HMMA.16816.F32 R168, R64.reuse, R140, R168 ;  /* 0x0000008c40a8723c */ /* 0x040ff000000018a8 */
[----:B------:R-:W-:Y:S01]  /*91e0*/  HMMA.16816.F32 R164, R64, R142, R164 ;  /* 0x0000008e40a4723c */ /* 0x000fe200000018a4 */
[----:B------:R-:W5:Y:S07]  /*91f0*/  LDSM.16.M88.4 R140, [R202+0x5000] ;  /* 0x00500000ca8c783b */ /* 0x000f6e0000000200 */
[C---:B------:R-:W-:Y:S08]  /*9200*/  HMMA.16816.F32 R48, R192.reuse, R60, R48 ;  /* 0x0000003cc030723c */ /* 0x040ff00000001830 */
[C---:B------:R-:W-:Y:S01]  /*9210*/  HMMA.16816.F32 R44, R192.reuse, R62, R44 ;  /* 0x0000003ec02c723c */ /* 0x040fe2000000182c */
[----:B------:R-:W-:Y:S07]  /*9220*/  LDSM.16.M88.4 R60, [R202+0x6800] ;  /* 0x00680000ca3c783b */ /* 0x000fee0000000200 */
[C---:B--2---:R-:W-:Y:S08]  /*9230*/  HMMA.16816.F32 R40, R192.reuse, R56, R40 ;  /* 0x00000038c028723c */ /* 0x044ff00000001828 */
[C---:B------:R-:W-:Y:S01]  /*9240*/  HMMA.16816.F32 R36, R192.reuse, R58, R36 ;  /* 0x0000003ac024723c */ /* 0x040fe20000001824 */
[----:B------:R-:W2:Y:S07]  /*9250*/  LDSM.16.M88.4 R56, [R202+0x7000] ;  /* 0x00700000ca38783b */ /* 0x000eae0000000200 */
[C---:B----4-:R-:W-:Y:S08]  /*9260*/  HMMA.16816.F32 R32, R192.reuse, R52, R32 ;  /* 0x00000034c020723c */ /* 0x050ff00000001820 */
[C---:B------:R-:W-:Y:S01]  /*9270*/  HMMA.16816.F32 R28, R192.reuse, R54, R28 ;  /* 0x00000036c01c723c */ /* 0x040fe2000000181c */
[----:B------:R-:W4:Y:S07]  /*9280*/  LDSM.16.M88.4 R52, [R202+0x7800] ;  /* 0x00780000ca34783b */ /* 0x000f2e0000000200 */
[C---:B---3--:R-:W-:Y:S08]  /*9290*/  HMMA.16816.F32 R24, R192.reuse, R8, R24 ;  /* 0x00000008c018723c */ /* 0x048ff00000001818 */
[C---:B------:R-:W-:Y:S01]  /*92a0*/  HMMA.16816.F32 R20, R192.reuse, R10, R20 ;  /* 0x0000000ac014723c */ /* 0x040fe20000001814 */
[----:B------:R-:W-:Y:S07]  /*92b0*/  LDSM.16.M88.4 R8, [R207+0x2000] ;  /* 0x00200000cf08783b */ /* 0x000fee0000000200 */
[C---:B-1----:R-:W-:Y:S08]  /*92c0*/  HMMA.16816.F32 R16, R192.reuse, R4, R16 ;  /* 0x00000004c010723c */ /* 0x042ff00000001810 */
[----:B------:R-:W-:Y:S01]  /*92d0*/  HMMA.16816.F32 R12, R192, R6, R12 ;  /* 0x00000006c00c723c */ /* 0x000fe2000000180c */
[----:B------:R-:W1:Y:S07]  /*92e0*/  LDSM.16.M88.4 R4, [R199+UR5+0x8000] ;  /* 0x00800005c704783b */ /* 0x000e6e0008000200 */
[C---:B------:R-:W-:Y:S08]  /*92f0*/  HMMA.16816.F32 R160, R64.reuse, R136, R160 ;  /* 0x0000008840a0723c */ /* 0x040ff000000018a0 */
[----:B------:R-:W-:Y:S01]  /*9300*/  HMMA.16816.F32 R156, R64, R138, R156 ;  /* 0x0000008a409c723c */ /* 0x000fe2000000189c */
[----:B------:R-:W3:Y:S04]  /*9310*/  LDSM.16.M88.4 R136, [R202+0x5800] ;  /* 0x00580000ca88783b */ /* 0x000ee80000000200 */
[----:B------:R-:W3:Y:S03]  /*9320*/  LDSM.16.M88.4 R64, [R202+0x6000] ;  /* 0x00600000ca40783b */ /* 0x000ee60000000200 */
[C---:B-----5:R-:W-:Y:S08]  /*9330*/  HMMA.16816.F32 R48, R152.reuse, R148, R48 ;  /* 0x000000949830723c */ /* 0x060ff00000001830 */
[----:B------:R-:W-:Y:S08]  /*9340*/  HMMA.16816.F32 R44, R152, R150, R44 ;  /* 0x00000096982c723c */ /* 0x000ff0000000182c */
[C---:B------:R-:W-:Y:S08]  /*9350*/  HMMA.16816.F32 R168, R192.reuse, R184, R168 ;  /* 0x000000b8c0a8723c */ /* 0x040ff000000018a8 */
[----:B------:R-:W-:Y:S08]  /*9360*/  HMMA.16816.F32 R164, R192, R186, R164 ;  /* 0x000000bac0a4723c */ /* 0x000ff000000018a4 */
[C---:B------:R-:W-:Y:S08]  /*9370*/  HMMA.16816.F32 R40, R152.reuse, R144, R40 ;  /* 0x000000909828723c */ /* 0x040ff00000001828 */
[C---:B------:R-:W-:Y:S01]  /*9380*/  HMMA.16816.F32 R36, R152.reuse, R146, R36 ;  /* 0x000000929824723c */ /* 0x040fe20000001824 */
[----:B------:R-:W-:Y:S07]  /*9390*/  LDSM.16.M88.4 R144, [R204+0x2000] ;  /* 0x00200000cc90783b */ /* 0x000fee0000000200 */
[----:B------:R-:W-:Y:S01]  /*93a0*/  HMMA.16816.F32 R148, R152, R140, R32 ;  /* 0x0000008c9894723c */ /* 0x000fe20000001820 */
[----:B------:R-:W5:Y:S07]  /*93b0*/  LDSM.16.M88.4 R32, [R0+0x8000] ;  /* 0x008000000020783b */ /* 0x000f6e0000000200 */
[C---:B------:R-:W-:Y:S08]  /*93c0*/  HMMA.16816.F32 R160, R192.reuse, R180, R160 ;  /* 0x000000b4c0a0723c */ /* 0x040ff000000018a0 */
[----:B------:R-:W-:Y:S01]  /*93d0*/  HMMA.16816.F32 R156, R192, R182, R156 ;  /* 0x000000b6c09c723c */ /* 0x000fe2000000189c */
[----:B------:R-:W-:Y:S07]  /*93e0*/  LDSM.16.M88.4 R180, [R199+UR5+0x8800] ;  /* 0x00880005c7b4783b */ /* 0x000fee0008000200 */
[C---:B--2---:R-:W-:Y:S08]  /*93f0*/  HMMA.16816.F32 R168, R152.reuse, R56, R168 ;  /* 0x0000003898a8723c */ /* 0x044ff000000018a8 */
[C---:B------:R-:W-:Y:S08]  /*9400*/  HMMA.16816.F32 R164, R152.reuse, R58, R164 ;  /* 0x0000003a98a4723c */ /* 0x040ff000000018a4 */
[C---:B----4-:R-:W-:Y:S08]  /*9410*/  HMMA.16816.F32 R160, R152.reuse, R52, R160 ;  /* 0x0000003498a0723c */ /* 0x050ff000000018a0 */
[----:B------:R-:W-:Y:S01]  /*9420*/  HMMA.16816.F32 R156, R152, R54, R156 ;  /* 0x00000036989c723c */ /* 0x000fe2000000189c */
[----:B------:R-:W-:Y:S07]  /*9430*/  LDSM.16.M88.4 R52, [R205+0x2000] ;  /* 0x00200000cd34783b */ /* 0x000fee0000000200 */
[C---:B-1----:R-:W-:Y:S01]  /*9440*/  HMMA.16816.F32 R56, R8.reuse, R4, R48 ;  /* 0x000000040838723c */ /* 0x042fe20000001830 */
[----:B------:R-:W1:Y:S07]  /*9450*/  LDSM.16.M88.4 R48, [R203+0x8000] ;  /* 0x00800000cb30783b */ /* 0x000e6e0000000200 */
[----:B------:R-:W-:Y:S01]  /*9460*/  HMMA.16816.F32 R44, R8, R6, R44 ;  /* 0x00000006082c723c */ /* 0x000fe2000000182c */
[----:B------:R-:W2:Y:S07]  /*9470*/  LDSM.16.M88.4 R4, [R199+UR5+0x9800] ;  /* 0x00980005c704783b */ /* 0x000eae0008000200 */
[C---:B------:R-:W-:Y:S08]  /*9480*/  HMMA.16816.F32 R176, R192.reuse, R188, R176 ;  /* 0x000000bcc0b0723c */ /* 0x040ff000000018b0 */
[----:B------:R-:W-:Y:S08]  /*9490*/  HMMA.16816.F32 R172, R192, R190, R172 ;  /* 0x000000bec0ac723c */ /* 0x000ff000000018ac */
[C---:B---3--:R-:W-:Y:S08]  /*94a0*/  HMMA.16816.F32 R24, R152.reuse, R136, R24 ;  /* 0x000000889818723c */ /* 0x048ff00000001818 */
[C---:B------:R-:W-:Y:S08]  /*94b0*/  HMMA.16816.F32 R20, R152.reuse, R138, R20 ;  /* 0x0000008a9814723c */ /* 0x040ff00000001814 */
[C---:B------:R-:W-:Y:S08]  /*94c0*/  HMMA.16816.F32 R16, R152.reuse, R64, R16 ;  /* 0x000000409810723c */ /* 0x040ff00000001810 */
[----:B------:R-:W-:Y:S01]  /*94d0*/  HMMA.16816.F32 R12, R152, R66, R12 ;  /* 0x00000042980c723c */ /* 0x000fe2000000180c */
[----:B------:R-:W-:Y:S07]  /*94e0*/  LDSM.16.M88.4 R64, [R206+0x2000] ;  /* 0x00200000ce40783b */ /* 0x000fee0000000200 */
[C---:B-----5:R-:W-:Y:S01]  /*94f0*/  HMMA.16816.F32 R136, R144.reuse, R32, R56 ;  /* 0x000000209088723c */ /* 0x060fe20000001838 */
[----:B------:R-:W3:Y:S07]  /*9500*/  LDSM.16.M88.4 R56, [R202+0x8000] ;  /* 0x00800000ca38783b */ /* 0x000eee0000000200 */
[----:B------:R-:W-:Y:S01]  /*9510*/  HMMA.16816.F32 R44, R144, R34, R44 ;  /* 0x00000022902c723c */ /* 0x000fe2000000182c */
[----:B------:R-:W-:Y:S07]  /*9520*/  LDSM.16.M88.4 R32, [R0+0x8800] ;  /* 0x008800000020783b */ /* 0x000fee0000000200 */
[C---:B------:R-:W-:Y:S08]  /*9530*/  HMMA.16816.F32 R176, R152.reuse, R60, R176 ;  /* 0x0000003c98b0723c */ /* 0x040ff000000018b0 */
[----:B------:R-:W-:Y:S01]  /*9540*/  HMMA.16816.F32 R172, R152, R62, R172 ;  /* 0x0000003e98ac723c */ /* 0x000fe200000018ac */
[----:B------:R-:W4:Y:S07]  /*9550*/  LDSM.16.M88.4 R60, [R199+UR5+0x9000] ;  /* 0x00900005c73c783b */ /* 0x000f2e0008000200 */
[C---:B-1----:R-:W-:Y:S08]  /*9560*/  HMMA.16816.F32 R136, R52.reuse, R48, R136 ;  /* 0x000000303488723c */ /* 0x042ff00000001888 */
[----:B------:R-:W-:Y:S01]  /*9570*/  HMMA.16816.F32 R44, R52, R50, R44 ;  /* 0x00000032342c723c */ /* 0x000fe2000000182c */
[----:B------:R-:W-:Y:S07]  /*9580*/  LDSM.16.M88.4 R48, [R199+UR5+0xa800] ;  /* 0x00a80005c730783b */ /* 0x000fee0008000200 */
[----:B------:R-:W-:Y:S01]  /*9590*/  HMMA.16816.F32 R28, R152, R142, R28 ;  /* 0x0000008e981c723c */ /* 0x000fe2000000181c */
[----:B------:R-:W1:Y:S07]  /*95a0*/  LDSM.16.M88.4 R140, [R199+UR5+0xa000] ;  /* 0x00a00005c78c783b */ /* 0x000e6e0008000200 */
[C---:B--2---:R-:W-:Y:S08]  /*95b0*/  HMMA.16816.F32 R24, R8.reuse, R4, R24 ;  /* 0x000000040818723c */ /* 0x044ff00000001818 */
[C---:B------:R-:W-:Y:S01]  /*95c0*/  HMMA.16816.F32 R20, R8.reuse, R6, R20 ;  /* 0x000000060814723c */ /* 0x040fe20000001814 */
[----:B------:R-:W2:Y:S07]  /*95d0*/  LDSM.16.M88.4 R4, [R203+0x8800] ;  /* 0x00880000cb04783b */ /* 0x000eae0000000200 */
[C---:B------:R-:W-:Y:S08]  /*95e0*/  HMMA.16816.F32 R40, R8.reuse, R180, R40 ;  /* 0x000000b40828723c */ /* 0x040ff00000001828 */
[----:B------:R-:W-:Y:S08]  /*95f0*/  HMMA.16816.F32 R36, R8, R182, R36 ;  /* 0x000000b60824723c */ /* 0x000ff00000001824 */
[C---:B---3--:R-:W-:Y:S08]  /*9600*/  HMMA.16816.F32 R136, R64.reuse, R56, R136 ;  /* 0x000000384088723c */ /* 0x048ff00000001888 */
[----:B------:R-:W-:Y:S01]  /*9610*/  HMMA.16816.F32 R44, R64, R58, R44 ;  /* 0x0000003a402c723c */ /* 0x000fe2000000182c */
[----:B------:R-:W3:Y:S07]  /*9620*/  LDSM.16.M88.4 R56, [R0+0x9000] ;  /* 0x009000000038783b */ /* 0x000eee0000000200 */
[C---:B----4-:R-:W-:Y:S08]  /*9630*/  HMMA.16816.F32 R148, R8.reuse, R60, R148 ;  /* 0x0000003c0894723c */ /* 0x050ff00000001894 */
[----:B------:R-:W-:Y:S03]  /*9640*/  HMMA.16816.F32 R28, R8, R62, R28 ;  /* 0x0000003e081c723c */ /* 0x000fe6000000181c */
[----:B------:R-:W-:-:S05]  /*9650*/  FMUL.FTZ R44, R44, UR4 ;  /* 0x000000042c2c7c20 */ /* 0x000fca0008410000 */
[C---:B------:R-:W-:Y:S01]  /*9660*/  HMMA.16816.F32 R60, R144.reuse, R32, R40 ;  /* 0x00000020903c723c */ /* 0x040fe20000001828 */
[----:B------:R-:W-:Y:S07]  /*9670*/  LDSM.16.M88.4 R40, [R202+0x8800] ;  /* 0x00880000ca28783b */ /* 0x000fee0000000200 */
[----:B------:R-:W-:Y:S01]  /*9680*/  HMMA.16816.F32 R36, R144, R34, R36 ;  /* 0x000000229024723c */ /* 0x000fe20000001824 */
[----:B------:R-:W4:Y:S07]  /*9690*/  LDSM.16.M88.4 R32, [R203+0x9000] ;  /* 0x00900000cb20783b */ /* 0x000f2e0000000200 */
[----:B-1----:R-:W-:Y:S01]  /*96a0*/  HMMA.16816.F32 R16, R8, R140, R16 ;  /* 0x0000008c0810723c */ /* 0x002fe20000001810 */
[----:B------:R-:W-:Y:S01]  /*96b0*/  FMUL.FTZ R140, R136, UR4 ;  /* 0x00000004888c7c20 */ /* 0x000fe20008410000 */
[----:B------:R-:W-:Y:S01]  /*96c0*/  FMUL.FTZ R136, R137, UR4 ;  /* 0x0000000489887c20 */ /* 0x000fe20008410000 */
[----:B------:R-:W-:Y:S01]  /*96d0*/  FMUL.FTZ R137, R138, UR4 ;  /* 0x000000048a897c20 */ /* 0x000fe20008410000 */
[----:B------:R-:W-:Y:S01]  /*96e0*/  FMUL.FTZ R138, R139, UR4 ;  /* 0x000000048b8a7c20 */ /* 0x000fe20008410000 */
[----:B------:R-:W-:Y:S01]  /*96f0*/  FMUL.FTZ R141, R45, UR4 ;  /* 0x000000042d8d7c20 */ /* 0x000fe20008410000 */
[----:B------:R1:W-:Y:S02]  /*9700*/  MUFU.TANH R139, R44 ;  /* 0x0000002c008b7308 */ /* 0x0003e40000002400 */
[C---:B--2---:R-:W-:Y:S06]  /*9710*/  HMMA.16816.F32 R60, R52.reuse, R4, R60 ;  /* 0x00000004343c723c */ /* 0x044fec000000183c */
[----:B------:R-:W-:Y:S02]  /*9720*/  MUFU.TANH R140, R140 ;  /* 0x0000008c008c7308 */ /* 0x000fe40000002400 */
[----:B------:R-:W-:Y:S01]  /*9730*/  HMMA.16816.F32 R36, R52, R6, R36 ;  /* 0x000000063424723c */ /* 0x000fe20000001824 */
[----:B------:R-:W2:Y:S05]  /*9740*/  LDSM.16.M88.4 R4, [R202+0x9000] ;  /* 0x00900000ca04783b */ /* 0x000eaa0000000200 */
[----:B------:R-:W5:Y:S02]  /*9750*/  MUFU.TANH R136, R136 ;  /* 0x0000008800887308 */ /* 0x000f640000002400 */
[----:B---3--:R-:W-:Y:S06]  /*9760*/  HMMA.16816.F32 R28, R144, R58, R28 ;  /* 0x0000003a901c723c */ /* 0x008fec000000181c */
[----:B------:R-:W3:Y:S02]  /*9770*/  MUFU.TANH R137, R137 ;  /* 0x0000008900897308 */ /* 0x000ee40000002400 */
[----:B------:R-:W-:Y:S01]  /*9780*/  HMMA.16816.F32 R12, R8, R142, R12 ;  /* 0x0000008e080c723c */ /* 0x000fe2000000180c */
[----:B------:R-:W-:Y:S01]  /*9790*/  FMUL.FTZ R142, R46, UR4 ;  /* 0x000000042e8e7c20 */ /* 0x000fe20008410000 */
[----:B------:R-:W-:-:S02]  /*97a0*/  FMUL.FTZ R143, R47, UR4 ;  /* 0x000000042f8f7c20 */ /* 0x000fc40008410000 */
[----:B-1----:R-:W1:Y:S02]  /*97b0*/  LDSM.16.M88.4 R44, [R0+0x9800] ;  /* 0x00980000002c783b */ /* 0x002e640000000200 */
[----:B------:R-:W-:Y:S02]  /*97c0*/  MUFU.TANH R138, R138 ;  /* 0x0000008a008a7308 */ /* 0x000fe40000002400 */
[----:B------:R-:W-:Y:S06]  /*97d0*/  HMMA.16816.F32 R148, R144, R56, R148 ;  /* 0x000000389094723c */ /* 0x000fec0000001894 */
[----:B------:R-:W3:Y:S02]  /*97e0*/  MUFU.TANH R142, R142 ;  /* 0x0000008e008e7308 */ /* 0x000ee40000002400 */
[----:B----4-:R-:W-:Y:S06]  /*97f0*/  HMMA.16816.F32 R28, R52, R34, R28 ;  /* 0x00000022341c723c */ /* 0x010fec000000181c */
[----:B------:R-:W-:Y:S02]  /*9800*/  MUFU.TANH R143, R143 ;  /* 0x0000008f008f7308 */ /* 0x000fe40000002400 */
[----:B------:R-:W-:Y:S06]  /*9810*/  HMMA.16816.F32 R176, R8, R48, R176 ;  /* 0x0000003008b0723c */ /* 0x000fec00000018b0 */
[----:B------:R-:W-:Y:S02]  /*9820*/  MUFU.TANH R141, R141 ;  /* 0x0000008d008d7308 */ /* 0x000fe40000002400 */
[----:B------:R-:W-:Y:S01]  /*9830*/  HMMA.16816.F32 R148, R52, R32, R148 ;  /* 0x000000203494723c */ /* 0x000fe20000001894 */
[----:B------:R-:W4:Y:S07]  /*9840*/  LDSM.16.M88.4 R32, [R0+0xa000] ;  /* 0x00a000000020783b */ /* 0x000f2e0000000200 */
[----:B------:R-:W-:Y:S01]  /*9850*/  HMMA.16816.F32 R172, R8, R50, R172 ;  /* 0x0000003208ac723c */ /* 0x000fe200000018ac */
[----:B------:R-:W5:Y:S07]  /*9860*/  LDSM.16.M88.4 R48, [R203+0x9800] ;  /* 0x00980000cb30783b */ /* 0x000f6e0000000200 */
[----:B--2---:R-:W-:Y:S08]  /*9870*/  HMMA.16816.F32 R28, R64, R6, R28 ;  /* 0x00000006401c723c */ /* 0x004ff0000000181c */
[C---:B-1----:R-:W-:Y:S01]  /*9880*/  HMMA.16816.F32 R56, R144.reuse, R44, R24 ;  /* 0x0000002c9038723c */ /* 0x042fe20000001818 */
[----:B------:R-:W1:Y:S07]  /*9890*/  LDSM.16.M88.4 R24, [R202+0x9800] ;  /* 0x00980000ca18783b */ /* 0x000e6e0000000200 */
[----:B------:R-:W-:Y:S01]  /*98a0*/  HMMA.16816.F32 R20, R144, R46, R20 ;  /* 0x0000002e9014723c */ /* 0x000fe20000001814 */
[----:B------:R-:W-:Y:S02]  /*98b0*/  LDSM.16.M88.4 R44, [R202+0xa000] ;  /* 0x00a00000ca2c783b */ /* 0x000fe40000000200 */
[----:B------:R-:W-:Y:S01]  /*98c0*/  FMUL.FTZ R28, R28, UR4 ;  /* 0x000000041c1c7c20 */ /* 0x000fe20008410000 */
[----:B------:R-:W-:Y:S01]  /*98d0*/  FMUL.FTZ R248, R30, UR4 ;  /* 0x000000041ef87c20 */ /* 0x000fe20008410000 */
[----:B------:R-:W-:-:S03]  /*98e0*/  FMUL.FTZ R244, R31, UR4 ;  /* 0x000000041ff47c20 */ /* 0x000fc60008410000 */
[----:B------:R-:W-:Y:S01]  /*98f0*/  HMMA.16816.F32 R148, R64, R4, R148 ;  /* 0x000000044094723c */ /* 0x000fe20000001894 */
[----:B------:R-:W2:Y:S01]  /*9900*/  LDSM.16.M88.4 R4, [R203+0xa000] ;  /* 0x00a00000cb04783b */ /* 0x000ea20000000200 */
[----:B------:R-:W-:Y:S06]  /*9910*/  MUFU.TANH R248, R248 ;  /* 0x000000f800f87308 */ /* 0x000fec0000002400 */
[----:B----4-:R-:W-:Y:S01]  /*9920*/  HMMA.16816.F32 R16, R144, R32, R16 ;  /* 0x000000209010723c */ /* 0x010fe20000001810 */
[----:B------:R-:W-:Y:S01]  /*9930*/  FMUL.FTZ R32, R29, UR4 ;  /* 0x000000041d207c20 */ /* 0x000fe20008410000 */
[----:B------:R4:W-:Y:S06]  /*9940*/  MUFU.TANH R33, R28 ;  /* 0x0000001c00217308 */ /* 0x0009ec0000002400 */
[----:B-----5:R-:W-:Y:S02]  /*9950*/  HMMA.16816.F32 R56, R52, R48, R56 ;  /* 0x000000303438723c */ /* 0x020fe40000001838 */
[----:B------:R-:W-:Y:S01]  /*9960*/  MUFU.TANH R32, R32 ;  /* 0x0000002000207308 */ /* 0x000fe20000002400 */
[----:B------:R-:W-:Y:S01]  /*9970*/  FMUL.FTZ R150, R150, UR4 ;  /* 0x0000000496967c20 */ /* 0x000fe20008410000 */
[----:B------:R-:W-:Y:S01]  /*9980*/  FMUL.FTZ R148, R148, UR4 ;  /* 0x0000000494947c20 */ /* 0x000fe20008410000 */
[----:B------:R-:W-:-:S03]  /*9990*/  FMUL.FTZ R151, R151, UR4 ;  /* 0x0000000497977c20 */ /* 0x000fc60008410000 */
[----:B------:R-:W-:Y:S02]  /*99a0*/  HMMA.16816.F32 R20, R52, R50, R20 ;  /* 0x000000323414723c */ /* 0x000fe40000001814 */
[----:B------:R-:W-:Y:S01]  /*99b0*/  MUFU.TANH R246, R150 ;  /* 0x0000009600f67308 */ /* 0x000fe20000002400 */
[----:B----4-:R-:W4:Y:S05]  /*99c0*/  LDSM.16.M88.4 R28, [R0+0xa800] ;  /* 0x00a80000001c783b */ /* 0x010f2a0000000200 */
[C---:B------:R-:W-:Y:S02]  /*99d0*/  HMMA.16816.F32 R60, R64.reuse, R40, R60 ;  /* 0x00000028403c723c */ /* 0x040fe4000000183c */
[----:B------:R-:W-:Y:S06]  /*99e0*/  MUFU.TANH R252, R148 ;  /* 0x0000009400fc7308 */ /* 0x000fec0000002400 */
[----:B------:R-:W-:Y:S01]  /*99f0*/  HMMA.16816.F32 R36, R64, R42, R36 ;  /* 0x0000002a4024723c */ /* 0x000fe20000001824 */
[----:B------:R-:W5:Y:S01]  /*9a00*/  LDSM.16.M88.4 R40, [R199+UR5+0xb000] ;  /* 0x00b00005c728783b */ /* 0x000f620008000200 */
[----:B------:R-:W-:Y:S06]  /*9a10*/  MUFU.TANH R250, R151 ;  /* 0x0000009700fa7308 */ /* 0x000fec0000002400 */
[----:B------:R-:W-:Y:S02]  /*9a20*/  HMMA.16816.F32 R12, R144, R34, R12 ;  /* 0x00000022900c723c */ /* 0x000fe4000000180c */
[----:B------:R-:W-:Y:S01]  /*9a30*/  MUFU.TANH R244, R244 ;  /* 0x000000f400f47308 */ /* 0x000fe20000002400 */
[----:B------:R-:W-:Y:S01]  /*9a40*/  FMUL.FTZ R60, R60, UR4 ;  /* 0x000000043c3c7c20 */ /* 0x000fe20008410000 */
[----:B------:R-:W-:Y:S01]  /*9a50*/  FMUL.FTZ R61, R61, UR4 ;  /* 0x000000043d3d7c20 */ /* 0x000fe20008410000 */
[----:B------:R-:W-:Y:S01]  /*9a60*/  FMUL.FTZ R62, R62, UR4 ;  /* 0x000000043e3e7c20 */ /* 0x000fe20008410000 */
[----:B------:R-:W-:-:S02]  /*9a70*/  FMUL.FTZ R63, R63, UR4 ;  /* 0x000000043f3f7c20 */ /* 0x000fc40008410000 */
[C---:B-1----:R-:W-:Y:S02]  /*9a80*/  HMMA.16816.F32 R56, R64.reuse, R24, R56 ;  /* 0x000000184038723c */ /* 0x042fe40000001838 */
[----:B------:R-:W1:Y:S01]  /*9a90*/  MUFU.TANH R187, R60 ;  /* 0x0000003c00bb7308 */ /* 0x000e620000002400 */
[----:B------:R-:W-:Y:S01]  /*9aa0*/  FMUL.FTZ R36, R36, UR4 ;  /* 0x0000000424247c20 */ /* 0x000fe20008410000 */
[----:B------:R-:W-:Y:S01]  /*9ab0*/  FMUL.FTZ R37, R37, UR4 ;  /* 0x0000000425257c20 */ /* 0x000fe20008410000 */
[----:B------:R-:W-:Y:S01]  /*9ac0*/  FMUL.FTZ R38, R38, UR4 ;  /* 0x0000000426267c20 */ /* 0x000fe20008410000 */
[----:B------:R-:W-:Y:S02]  /*9ad0*/  FMUL.FTZ R39, R39, UR4 ;  /* 0x0000000427277c20 */ /* 0x000fe40008410000 */
[----:B------:R-:W-:Y:S01]  /*9ae0*/  HMMA.16816.F32 R20, R64, R26, R20 ;  /* 0x0000001a4014723c */ /* 0x000fe20000001814 */
[----:B------:R-:W3:Y:S01]  /*9af0*/  LDSM.16.M88.4 R24, [R203+0xa800] ;  /* 0x00a80000cb18783b */ /* 0x000ee20000000200 */
[----:B------:R-:W-:Y:S06]  /*9b00*/  MUFU.TANH R193, R36 ;  /* 0x0000002400c17308 */ /* 0x000fec0000002400 */
[----:B--2---:R-:W-:Y:S02]  /*9b10*/  HMMA.16816.F32 R16, R52, R4, R16 ;  /* 0x000000043410723c */ /* 0x004fe40000001810 */
[----:B------:R-:W-:Y:S01]  /*9b20*/  MUFU.TANH R189, R37 ;  /* 0x0000002500bd7308 */ /* 0x000fe20000002400 */
[----:B------:R-:W-:Y:S01]  /*9b30*/  FMUL.FTZ R57, R57, UR4 ;  /* 0x0000000439397c20 */ /* 0x000fe20008410000 */
[----:B------:R-:W-:Y:S01]  /*9b40*/  FMUL.FTZ R58, R58, UR4 ;  /* 0x000000043a3a7c20 */ /* 0x000fe20008410000 */
[----:B------:R-:W-:Y:S01]  /*9b50*/  FMUL.FTZ R56, R56, UR4 ;  /* 0x0000000438387c20 */ /* 0x000fe20008410000 */
[----:B------:R-:W-:-:S02]  /*9b60*/  FMUL.FTZ R59, R59, UR4 ;  /* 0x000000043b3b7c20 */ /* 0x000fc40008410000 */
[----:B------:R-:W-:Y:S01]  /*9b70*/  HMMA.16816.F32 R12, R52, R6, R12 ;  /* 0x00000006340c723c */ /* 0x000fe2000000180c */
[----:B------:R-:W2:Y:S01]  /*9b80*/  LDSM.16.M88.4 R4, [R0+0xb000] ;  /* 0x00b000000004783b */ /* 0x000ea20000000200 */
[----:B------:R-:W-:Y:S01]  /*9b90*/  MUFU.TANH R60, R38 ;  /* 0x00000026003c7308 */ /* 0x000fe20000002400 */
[----:B------:R-:W-:Y:S01]  /*9ba0*/  FMUL.FTZ R184, R20, UR4 ;  /* 0x0000000414b87c20 */ /* 0x000fe20008410000 */
[----:B------:R-:W-:Y:S01]  /*9bb0*/  FMUL.FTZ R240, R21, UR4 ;  /* 0x0000000415f07c20 */ /* 0x000fe20008410000 */
[----:B------:R-:W-:Y:S01]  /*9bc0*/  FMUL.FTZ R238, R22, UR4 ;  /* 0x0000000416ee7c20 */ /* 0x000fe20008410000 */
[----:B------:R-:W-:Y:S02]  /*9bd0*/  FMUL.FTZ R236, R23, UR4 ;  /* 0x0000000417ec7c20 */ /* 0x000fe40008410000 */
[----:B----4-:R-:W-:Y:S01]  /*9be0*/  HMMA.16816.F32 R176, R144, R28, R176 ;  /* 0x0000001c90b0723c */ /* 0x010fe200000018b0 */
[----:B------:R-:W4:Y:S01]  /*9bf0*/  LDSM.16.M88.4 R20, [R202+0xa800] ;  /* 0x00a80000ca14783b */ /* 0x000f220000000200 */
[----:B------:R1:W-:Y:S06]  /*9c00*/  MUFU.TANH R185, R39 ;  /* 0x0000002700b97308 */ /* 0x0003ec0000002400 */
[----:B------:R-:W-:Y:S02]  /*9c10*/  HMMA.16816.F32 R16, R64, R44, R16 ;  /* 0x0000002c4010723c */ /* 0x000fe40000001810 */
[----:B------:R-:W4:Y:S06]  /*9c20*/  MUFU.TANH R191, R61 ;  /* 0x0000003d00bf7308 */ /* 0x000f2c0000002400 */
[----:B-----5:R-:W-:Y:S01]  /*9c30*/  HMMA.16816.F32 R168, R8, R40, R168 ;  /* 0x0000002808a8723c */ /* 0x020fe200000018a8 */
[----:B------:R-:W-:Y:S01]  /*9c40*/  FMUL.FTZ R40, R149, UR4 ;  /* 0x0000000495287c20 */ /* 0x000fe20008410000 */
[----:B------:R-:W5:Y:S01]  /*9c50*/  MUFU.TANH R183, R62 ;  /* 0x0000003e00b77308 */ /* 0x000f620000002400 */
[----:B-1----:R-:W1:Y:S05]  /*9c60*/  LDSM.16.M88.4 R36, [R199+UR5+0xb800] ;  /* 0x00b80005c724783b */ /* 0x002e6a0008000200 */
[----:B---3--:R-:W-:Y:S01]  /*9c70*/  HMMA.16816.F32 R176, R52, R24, R176 ;  /* 0x0000001834b0723c */ /* 0x008fe200000018b0 */
[----:B------:R-:W-:Y:S01]  /*9c80*/  IMAD.SHL.U32 R24, R211, 0x2, RZ ;  /* 0x00000002d3187824 */ /* 0x000fe200078e00ff */
[----:B------:R-:W3:Y:S01]  /*9c90*/  MUFU.TANH R181, R63 ;  /* 0x0000003f00b57308 */ /* 0x000ee20000002400 */
[----:B------:R-:W-:Y:S01]  /*9ca0*/  FMUL.FTZ R232, R17, UR4 ;  /* 0x0000000411e87c20 */ /* 0x000fe20008410000 */
[----:B------:R-:W-:-:S02]  /*9cb0*/  IMAD.SHL.U32 R17, R198, 0x80, RZ ;  /* 0x00000080c6117824 */ /* 0x000fc400078e00ff */
[----:B------:R-:W-:Y:S01]  /*9cc0*/  FMUL.FTZ R16, R16, UR4 ;  /* 0x0000000410107c20 */ /* 0x000fe20008410000 */
[----:B------:R-:W-:Y:S01]  /*9cd0*/  FMUL.FTZ R18, R18, UR4 ;  /* 0x0000000412127c20 */ /* 0x000fe20008410000 */
[----:B------:R-:W-:Y:S01]  /*9ce0*/  FMUL.FTZ R19, R19, UR4 ;  /* 0x0000000413137c20 */ /* 0x000fe20008410000 */
[----:B------:R-:W-:Y:S01]  /*9cf0*/  HMMA.16816.F32 R164, R8, R42, R164 ;  /* 0x0000002a08a4723c */ /* 0x000fe200000018a4 */
[----:B------:R-:W-:Y:S01]  /*9d00*/  LOP3.LUT R24, R17, 0x6, R24, 0xf8, !PT ;  /* 0x0000000611187812 */ /* 0x000fe200078ef818 */
[----:B------:R-:W-:Y:S06]  /*9d10*/  MUFU.TANH R234, R16 ;  /* 0x0000001000ea7308 */ /* 0x000fec0000002400 */
[----:B--2---:R-:W-:Y:S01]  /*9d20*/  HMMA.16816.F32 R168, R144, R4, R168 ;  /* 0x0000000490a8723c */ /* 0x004fe200000018a8 */
[C---:B------:R-:W-:Y:S01]  /*9d30*/  VIADD R5, R24.reuse, 0xffffff00 ;  /* 0xffffff0018057836 */ /* 0x040fe20000000000 */
[----:B------:R-:W-:Y:S01]  /*9d40*/  MUFU.TANH R222, R18 ;  /* 0x0000001200de7308 */ /* 0x000fe20000002400 */
[----:B------:R-:W-:-:S03]  /*9d50*/  VIADD R4, R24, 0xffffff01 ;  /* 0xffffff0118047836 */ /* 0x000fc60000000000 */
[CC--:B------:R-:W-:Y:S02]  /*9d60*/  ISETP.GE.AND P4, PT, R5.reuse, R196.reuse, PT ;  /* 0x000000c40500720c */ /* 0x0c0fe40003f86270 */
[----:B------:R-:W-:Y:S01]  /*9d70*/  HMMA.16816.F32 R172, R144, R30, R172 ;  /* 0x0000001e90ac723c */ /* 0x000fe200000018ac */
[----:B------:R-:W-:Y:S01]  /*9d80*/  ISETP.GE.AND P5, PT, R4, R196, PT ;  /* 0x000000c40400720c */ /* 0x000fe20003fa6270 */
[----:B------:R2:W-:Y:S01]  /*9d90*/  MUFU.TANH R206, R19 ;  /* 0x0000001300ce7308 */ /* 0x0005e20000002400 */
[-C--:B------:R-:W-:Y:S02]  /*9da0*/  ISETP.GE.AND P1, PT, R5, R133.reuse, PT ;  /* 0x000000850500720c */ /* 0x080fe40003f26270 */
[----:B------:R-:W-:Y:S02]  /*9db0*/  FSEL R30, R136, -INF , !P5 ;  /* 0xff800000881e7808 */ /* 0x000fe40006800000 */
[----:B------:R-:W-:Y:S01]  /*9dc0*/  FSEL R28, R137, -INF , !P1 ;  /* 0xff800000891c7808 */ /* 0x000fe20004800000 */
[----:B----4-:R-:W-:Y:S01]  /*9dd0*/  HMMA.16816.F32 R176, R64, R20, R176 ;  /* 0x0000001440b0723c */ /* 0x010fe200000018b0 */
[----:B------:R-:W-:Y:S01]  /*9de0*/  FSEL R20, R140, -INF , !P4 ;  /* 0xff8000008c147808 */ /* 0x000fe20006000000 */
[----:B------:R-:W4:Y:S01]  /*9df0*/  MUFU.TANH R40, R40 ;  /* 0x0000002800287308 */ /* 0x000f220000002400 */
[----:B------:R-:W-:Y:S01]  /*9e00*/  ISETP.GE.AND P4, PT, R4, R133, PT ;  /* 0x000000850400720c */ /* 0x000fe20003f86270 */
[----:B------:R-:W-:-:S04]  /*9e10*/  VIADD R4, R24, 0xffffff08 ;  /* 0xffffff0818047836 */ /* 0x000fc80000000000 */
[C---:B-1----:R-:W-:Y:S01]  /*9e20*/  HMMA.16816.F32 R160, R8.reuse, R36, R160 ;  /* 0x0000002408a0723c */ /* 0x042fe200000018a0 */
[C---:B------:R-:W-:Y:S01]  /*9e30*/  ISETP.GE.AND P1, PT, R4.reuse, R196, PT ;  /* 0x000000c40400720c */ /* 0x040fe20003f26270 */
[----:B------:R-:W-:Y:S01]  /*9e40*/  MUFU.TANH R242, R57 ;  /* 0x0000003900f27308 */ /* 0x000fe20000002400 */
[----:B------:R-:W-:Y:S01]  /*9e50*/  ISETP.GE.AND P5, PT, R4, R133, PT ;  /* 0x000000850400720c */ /* 0x000fe20003fa6270 */
[----:B--2---:R-:W1:Y:S01]  /*9e60*/  LDSM.16.M88.4 R16, [R0+0xb800] ;  /* 0x00b800000010783b */ /* 0x004e620000000200 */
[----:B------:R-:W-:Y:S02]  /*9e70*/  FSEL R36, R139, -INF , !P1 ;  /* 0xff8000008b247808 */ /* 0x000fe40004800000 */
[----:B------:R-:W-:Y:S01]  /*9e80*/  FSEL R34, R142, -INF , !P5 ;  /* 0xff8000008e227808 */ /* 0x000fe20006800000 */
[----:B------:R-:W-:Y:S01]  /*9e90*/  HMMA.16816.F32 R156, R8, R38, R156 ;  /* 0x00000026089c723c */ /* 0x000fe2000000189c */
[----:B------:R-:W2:Y:S01]  /*9ea0*/  LDSM.16.M88.4 R8, [R203+0xb000] ;  /* 0x00b00000cb08783b */ /* 0x000ea20000000200 */
[----:B------:R-:W-:Y:S01]  /*9eb0*/  MUFU.TANH R194, R58 ;  /* 0x0000003a00c27308 */ /* 0x000fe20000002400 */
[----:B------:R-:W-:Y:S01]  /*9ec0*/  FMUL.FTZ R176, R176, UR4 ;  /* 0x00000004b0b07c20 */ /* 0x000fe20008410000 */
[----:B------:R-:W-:Y:S01]  /*9ed0*/  FMUL.FTZ R177, R177, UR4 ;  /* 0x00000004b1b17c20 */ /* 0x000fe20008410000 */
[----:B------:R-:W-:-:S03]  /*9ee0*/  FMUL.FTZ R178, R178, UR4 ;  /* 0x00000004b2b27c20 */ /* 0x000fc60008410000 */
[----:B------:R-:W-:Y:S02]  /*9ef0*/  HMMA.16816.F32 R12, R64, R46, R12 ;  /* 0x0000002e400c723c */ /* 0x000fe4000000180c */
[----:B------:R5:W-:Y:S06]  /*9f00*/  MUFU.TANH R190, R176 ;  /* 0x000000b000be7308 */ /* 0x000bec0000002400 */
[----:B------:R-:W-:Y:S01]  /*9f10*/  HMMA.16816.F32 R164, R144, R6, R164 ;  /* 0x0000000690a4723c */ /* 0x000fe200000018a4 */
[----:B------:R-:W3:Y:S01]  /*9f20*/  LDSM.16.M88.4 R4, [R202+0xb000] ;  /* 0x00b00000ca04783b */ /* 0x000ee20000000200 */
[----:B------:R-:W4:Y:S06]  /*9f30*/  MUFU.TANH R182, R56 ;  /* 0x0000003800b67308 */ /* 0x000f2c0000002400 */
[----:B------:R-:W-:Y:S01]  /*9f40*/  HMMA.16816.F32 R172, R52, R26, R172 ;  /* 0x0000001a34ac723c */ /* 0x000fe200000018ac */
[----:B------:R-:W-:Y:S01]  /*9f50*/  FSEL R26, R138, -INF , !P4 ;  /* 0xff8000008a1a7808 */ /* 0x000fe20006000000 */
[----:B------:R-:W4:Y:S01]  /*9f60*/  MUFU.TANH R184, R184 ;  /* 0x000000b800b87308 */ /* 0x000f220000002400 */
[----:B------:R-:W-:Y:S01]  /*9f70*/  FMUL.FTZ R12, R12, UR4 ;  /* 0x000000040c0c7c20 */ /* 0x000fe20008410000 */
[----:B------:R-:W-:Y:S01]  /*9f80*/  FMUL.FTZ R13, R13, UR4 ;  /* 0x000000040d0d7c20 */ /* 0x000fe20008410000 */
[----:B------:R-:W-:Y:S01]  /*9f90*/  FMUL.FTZ R14, R14, UR4 ;  /* 0x000000040e0e7c20 */ /* 0x000fe20008410000 */
[----:B------:R-:W-:Y:S01]  /*9fa0*/  FMUL.FTZ R15, R15, UR4 ;  /* 0x000000040f0f7c20 */ /* 0x000fe20008410000 */
[----:B-----5:R-:W-:-:S03]  /*9fb0*/  FMUL.FTZ R176, R179, UR4 ;  /* 0x00000004b3b07c20 */ /* 0x020fc60008410000 */
[----:B------:R5:W-:Y:S01]  /*9fc0*/  MUFU.TANH R230, R12 ;  /* 0x0000000c00e67308 */ /* 0x000be20000002400 */
[----:B-1----:R-:W-:Y:S07]  /*9fd0*/  HMMA.16816.F32 R160, R144, R16, R160 ;  /* 0x0000001090a0723c */ /* 0x002fee00000018a0 */
[----:B------:R-:W-:Y:S01]  /*9fe0*/  MUFU.TANH R226, R13 ;  /* 0x0000000d00e27308 */ /* 0x000fe20000002400 */
[----:B--2---:R-:W-:Y:S01]  /*9ff0*/  HMMA.16816.F32 R168, R52, R8, R168 ;  /* 0x0000000834a8723c */ /* 0x004fe200000018a8 */
[----:B------:R-:W-:-:S02]  /*a000*/  VIADD R9, R24, 0xffffff10 ;  /* 0xffffff1018097836 */ /* 0x000fc40000000000 */
[----:B------:R-:W-:-:S04]  /*a010*/  VIADD R8, R24, 0xffffff11 ;  /* 0xffffff1118087836 */ /* 0x000fc80000000000 */
[----:B------:R-:W-:Y:S01]  /*a020*/  MUFU.TANH R204, R14 ;  /* 0x0000000e00cc7308 */ /* 0x000fe20000002400 */
[-C--:B------:R-:W-:Y:S01]  /*a030*/  ISETP.GE.AND P5, PT, R9, R196.reuse, PT ;  /* 0x000000c40900720c */ /* 0x080fe20003fa6270 */
[----:B-----5:R-:W-:Y:S01]  /*a040*/  VIADD R12, R24, 0xffffff09 ;  /* 0xffffff09180c7836 */ /* 0x020fe20000000000 */
[----:B------:R-:W-:Y:S02]  /*a050*/  HMMA.16816.F32 R172, R64, R22, R172 ;  /* 0x0000001640ac723c */ /* 0x000fe400000018ac */
[----:B------:R-:W-:Y:S02]  /*a060*/  FSEL R187, R187, -INF , !P5 ;  /* 0xff800000bbbb7808 */ /* 0x000fe40006800000 */
[C---:B------:R-:W-:Y:S01]  /*a070*/  ISETP.GE.AND P4, PT, R12.reuse, R196, PT ;  /* 0x000000c40c00720c */ /* 0x040fe20003f86270 */
[----:B------:R1:W-:Y:S01]  /*a080*/  MUFU.TANH R0, R15 ;  /* 0x0000000f00007308 */ /* 0x0003e20000002400 */
[----:B------:R-:W-:Y:S02]  /*a090*/  ISETP.GE.AND P1, PT, R12, R133, PT ;  /* 0x000000850c00720c */ /* 0x000fe40003f26270 */
[----:B------:R-:W-:Y:S01]  /*a0a0*/  FSEL R42, R141, -INF , !P4 ;  /* 0xff8000008d2a7808 */ /* 0x000fe20006000000 */
[----:B------:R-:W-:Y:S01]  /*a0b0*/  HMMA.16816.F32 R164, R52, R10, R164 ;  /* 0x0000000a34a4723c */ /* 0x000fe200000018a4 */
[----:B------:R-:W-:-:S02]  /*a0c0*/  FSEL R38, R143, -INF , !P1 ;  /* 0xff8000008f267808 */ /* 0x000fc40004800000 */
[CC--:B------:R-:W-:Y:S01]  /*a0d0*/  ISETP.GE.AND P1, PT, R8.reuse, R196.reuse, PT ;  /* 0x000000c40800720c */ /* 0x0c0fe20003f26270 */
[----:B------:R-:W2:Y:S01]  /*a0e0*/  MUFU.TANH R238, R238 ;  /* 0x000000ee00ee7308 */ /* 0x000ea20000002400 */
[-C--:B------:R-:W-:Y:S01]  /*a0f0*/  ISETP.GE.AND P5, PT, R8, R133.reuse, PT ;  /* 0x000000850800720c */ /* 0x080fe20003fa6270 */
[C---:B------:R-:W-:Y:S01]  /*a100*/  VIADD R8, R24.reuse, 0xffffff18 ;  /* 0xffffff1818087836 */ /* 0x040fe20000000000 */
[-C--:B------:R-:W-:Y:S01]  /*a110*/  ISETP.GE.AND P4, PT, R9, R133.reuse, PT ;  /* 0x000000850900720c */ /* 0x080fe20003f86270 */
[C---:B------:R-:W-:Y:S01]  /*a120*/  VIADD R9, R24.reuse, 0xffffff19 ;  /* 0xffffff1918097836 */ /* 0x040fe20000000000 */
[----:B------:R-:W-:Y:S01]  /*a130*/  FSEL R191, R191, -INF , !P1 ;  /* 0xff800000bfbf7808 */ /* 0x000fe20004800000 */
[----:B---3--:R-:W-:Y:S01]  /*a140*/  HMMA.16816.F32 R168, R64, R4, R168 ;  /* 0x0000000440a8723c */ /* 0x008fe200000018a8 */
[----:B------:R-:W-:Y:S01]  /*a150*/  FSEL R183, R183, -INF , !P4 ;  /* 0xff800000b7b77808 */ /* 0x000fe20006000000 */
[----:B------:R-:W-:Y:S01]  /*a160*/  VIADD R5, R24, 0xffffff21 ;  /* 0xffffff2118057836 */ /* 0x000fe20000000000 */
[CC--:B------:R-:W-:Y:S01]  /*a170*/  ISETP.GE.AND P4, PT, R8.reuse, R196.reuse, PT ;  /* 0x000000c40800720c */ /* 0x0c0fe20003f86270 */
[----:B-1----:R-:W1:Y:S01]  /*a180*/  LDSM.16.M88.4 R12, [R203+0xb800] ;  /* 0x00b80000cb0c783b */ /* 0x002e620000000200 */
[-C--:B------:R-:W-:Y:S01]  /*a190*/  ISETP.GE.AND P1, PT, R8, R133.reuse, PT ;  /* 0x000000850800720c */ /* 0x080fe20003f26270 */
[C---:B------:R-:W-:Y:S01]  /*a1a0*/  VIADD R8, R24.reuse, 0xffffff20 ;  /* 0xffffff2018087836 */ /* 0x040fe20000000000 */
[----:B------:R-:W-:Y:S01]  /*a1b0*/  FSEL R181, R181, -INF , !P5 ;  /* 0xff800000b5b57808 */ /* 0x000fe20006800000 */
[----:B------:R-:W-:Y:S01]  /*a1c0*/  VIADD R4, R24, 0xffffff28 ;  /* 0xffffff2818047836 */ /* 0x000fe20000000000 */
[-C--:B------:R-:W-:Y:S01]  /*a1d0*/  ISETP.GE.AND P5, PT, R9, R196.reuse, PT ;  /* 0x000000c40900720c */ /* 0x080fe20003fa6270 */
[----:B------:R-:W-:Y:S01]  /*a1e0*/  FMUL.FTZ R180, R173, UR4 ;  /* 0x00000004adb47c20 */ /* 0x000fe20008410000 */
[----:B------:R-:W-:Y:S01]  /*a1f0*/  FSEL R193, R193, -INF , !P4 ;  /* 0xff800000c1c17808 */ /* 0x000fe20006000000 */
[----:B------:R-:W3:Y:S01]  /*a200*/  MUFU.TANH R192, R59 ;  /* 0x0000003b00c07308 */ /* 0x000ee20000002400 */
[-C--:B------:R-:W-:Y:S01]  /*a210*/  ISETP.GE.AND P4, PT, R9, R133.reuse, PT ;  /* 0x000000850900720c */ /* 0x080fe20003f86270 */
[----:B------:R-:W-:Y:S01]  /*a220*/  FMUL.FTZ R172, R172, UR4 ;  /* 0x00000004acac7c20 */ /* 0x000fe20008410000 */
[----:B------:R-:W-:Y:S01]  /*a230*/  FSEL R179, R60, -INF , !P1 ;  /* 0xff8000003cb37808 */ /* 0x000fe20004800000 */
[----:B------:R-:W-:Y:S01]  /*a240*/  HMMA.16816.F32 R156, R144, R18, R156 ;  /* 0x00000012909c723c */ /* 0x000fe2000000189c */
[----:B------:R-:W-:Y:S01]  /*a250*/  FSEL R189, R189, -INF , !P5 ;  /* 0xff800000bdbd7808 */ /* 0x000fe20006800000 */
[----:B------:R-:W-:Y:S01]  /*a260*/  FMUL.FTZ R174, R174, UR4 ;  /* 0x00000004aeae7c20 */ /* 0x000fe20008410000 */
[CC--:B------:R-:W-:Y:S01]  /*a270*/  ISETP.GE.AND P1, PT, R8.reuse, R196.reuse, PT ;  /* 0x000000c40800720c */ /* 0x0c0fe20003f26270 */
[----:B------:R5:W-:Y:S01]  /*a280*/  MUFU.TANH R188, R177 ;  /* 0x000000b100bc7308 */ /* 0x000be20000002400 */
[----:B------:R-:W-:Y:S01]  /*a290*/  ISETP.GE.AND P5, PT, R8, R133, PT ;  /* 0x000000850800720c */ /* 0x000fe20003fa6270 */
[----:B------:R-:W-:Y:S01]  /*a2a0*/  FMUL.FTZ R168, R168, UR4 ;  /* 0x00000004a8a87c20 */ /* 0x000fe20008410000 */
[----:B------:R-:W2:Y:S01]  /*a2b0*/  LDSM.16.M88.4 R8, [R202+0xb800] ;  /* 0x00b80000ca08783b */ /* 0x000ea20000000200 */
[----:B------:R-:W-:Y:S01]  /*a2c0*/  FSEL R185, R185, -INF , !P4 ;  /* 0xff800000b9b97808 */ /* 0x000fe20006000000 */
[----:B------:R-:W-:Y:S01]  /*a2d0*/  HMMA.16816.F32 R164, R64, R6, R164 ;  /* 0x0000000640a4723c */ /* 0x000fe200000018a4 */
[-C--:B------:R-:W-:Y:S01]  /*a2e0*/  ISETP.GE.AND P4, PT, R5, R196.reuse, PT ;  /* 0x000000c40500720c */ /* 0x080fe20003f86270 */
[----:B------:R-:W-:Y:S01]  /*a2f0*/  VIADD R6, R24, 0xffffff39 ;  /* 0xffffff3918067836 */ /* 0x000fe20000000000 */
[----:B------:R-:W-:Y:S01]  /*a300*/  FSEL R246, R246, -INF , !P5 ;  /* 0xff800000f6f67808 */ /* 0x000fe20006800000 */
[----:B------:R-:W3:Y:S01]  /*a310*/  MUFU.TANH R236, R236 ;  /* 0x000000ec00ec7308 */ /* 0x000ee20000002400 */
[----:B----4-:R-:W-:Y:S01]  /*a320*/  FSEL R173, R40, -INF , !P4 ;  /* 0xff80000028ad7808 */ /* 0x010fe20006000000 */
[----:B------:R-:W-:Y:S01]  /*a330*/  VIADD R7, R24, 0xffffff41 ;  /* 0xffffff4118077836 */ /* 0x000fe20000000000 */
[----:B------:R-:W-:Y:S01]  /*a340*/  FSEL R252, R252, -INF , !P1 ;  /* 0xff800000fcfc7808 */ /* 0x000fe20004800000 */
[----:B------:R-:W-:Y:S01]  /*a350*/  FMUL.FTZ R170, R170, UR4 ;  /* 0x00000004aaaa7c20 */ /* 0x000fe20008410000 */
[----:B------:R-:W-:Y:S01]  /*a360*/  ISETP.GE.AND P5, PT, R4, R196, PT ;  /* 0x000000c40400720c */ /* 0x000fe20003fa6270 */
[----:B------:R-:W-:-:S04]  /*a370*/  DEPBAR.LE SB0, 0x0 ;  /* 0x000080000000791a */ /* 0x000fc80000000000 */
[-C--:B------:R-:W-:Y:S01]  /*a380*/  ISETP.GE.AND P4, PT, R4, R133.reuse, PT ;  /* 0x000000850400720c */ /* 0x080fe20003f86270 */
[C---:B------:R-:W-:Y:S01]  /*a390*/  VIADD R4, R24.reuse, 0xffffff29 ;  /* 0xffffff2918047836 */ /* 0x040fe20000000000 */
[-C--:B------:R-:W-:Y:S01]  /*a3a0*/  ISETP.GE.AND P1, PT, R5, R133.reuse, PT ;  /* 0x000000850500720c */ /* 0x080fe20003f26270 */
[----:B------:R-:W-:Y:S01]  /*a3b0*/  VIADD R5, R24, 0xffffff30 ;  /* 0xffffff3018057836 */ /* 0x000fe20000000000 */
[----:B-----5:R-:W-:Y:S01]  /*a3c0*/  FSEL R177, R33, -INF , !P5 ;  /* 0xff80000021b17808 */ /* 0x020fe20006800000 */
[----:B------:R4:W-:Y:S01]  /*a3d0*/  MUFU.TANH R186, R172 ;  /* 0x000000ac00ba7308 */ /* 0x0009e20000002400 */
[----:B------:R-:W-:Y:S01]  /*a3e0*/  FSEL R250, R250, -INF , !P1 ;  /* 0xff800000fafa7808 */ /* 0x000fe20004800000 */
[C---:B-1----:R-:W-:Y:S01]  /*a3f0*/  HMMA.16816.F32 R160, R52.reuse, R12, R160 ;  /* 0x0000000c34a0723c */ /* 0x042fe200000018a0 */
[-C--:B------:R-:W-:Y:S01]  /*a400*/  ISETP.GE.AND P1, PT, R4, R196.reuse, PT ;  /* 0x000000c40400720c */ /* 0x080fe20003f26270 */
[----:B------:R-:W-:Y:S01]  /*a410*/  VIADD R12, R24, 0xffffff40 ;  /* 0xffffff40180c7836 */ /* 0x000fe20000000000 */
[-C--:B------:R-:W-:Y:S01]  /*a420*/  ISETP.GE.AND P5, PT, R4, R133.reuse, PT ;  /* 0x000000850400720c */ /* 0x080fe20003fa6270 */
[----:B------:R-:W-:Y:S01]  /*a430*/  VIADD R4, R24, 0xffffff31 ;  /* 0xffffff3118047836 */ /* 0x000fe20000000000 */
[----:B------:R-:W-:Y:S01]  /*a440*/  FSEL R248, R248, -INF , !P4 ;  /* 0xff800000f8f87808 */ /* 0x000fe20006000000 */
[----:B------:R-:W1:Y:S01]  /*a450*/  MUFU.TANH R240, R240 ;  /* 0x000000f000f07308 */ /* 0x000e620000002400 */
[-C--:B------:R-:W-:Y:S01]  /*a460*/  ISETP.GE.AND P4, PT, R5, R196.reuse, PT ;  /* 0x000000c40500720c */ /* 0x080fe20003f86270 */
[----:B------:R-:W-:Y:S01]  /*a470*/  HMMA.16816.F32 R156, R52, R14, R156 ;  /* 0x0000000e349c723c */ /* 0x000fe2000000189c */
[----:B------:R-:W-:Y:S01]  /*a480*/  FSEL R244, R244, -INF , !P5 ;  /* 0xff800000f4f47808 */ /* 0x000fe20006800000 */
[----:B------:R-:W-:Y:S01]  /*a490*/  FMUL.FTZ R164, R164, UR4 ;  /* 0x00000004a4a47c20 */ /* 0x000fe20008410000 */
[-C--:B------:R-:W-:Y:S01]  /*a4a0*/  ISETP.GE.AND P5, PT, R4, R196.reuse, PT ;  /* 0x000000c40400720c */ /* 0x080fe20003fa6270 */
[----:B------:R-:W-:Y:S01]  /*a4b0*/  VIADD R13, R24, 0xffffff59 ;  /* 0xffffff59180d7836 */ /* 0x000fe20000000000 */
[----:B------:R-:W-:Y:S01]  /*a4c0*/  FSEL R182, R182, -INF , !P4 ;  /* 0xff800000b6b67808 */ /* 0x000fe20006000000 */
[----:B------:R-:W5:Y:S01]  /*a4d0*/  MUFU.TANH R232, R232 ;  /* 0x000000e800e87308 */ /* 0x000f620000002400 */
[----:B------:R-:W-:Y:S01]  /*a4e0*/  FSEL R242, R242, -INF , !P5 ;  /* 0xff800000f2f27808 */ /* 0x000fe20006800000 */
[----:B----4-:R-:W-:Y:S01]  /*a4f0*/  FMUL.FTZ R172, R175, UR4 ;  /* 0x00000004afac7c20 */ /* 0x010fe20008410000 */
[----:B------:R-:W-:Y:S01]  /*a500*/  FSEL R175, R32, -INF , !P1 ;  /* 0xff80000020af7808 */ /* 0x000fe20004800000 */
[----:B------:R-:W-:Y:S01]  /*a510*/  FMUL.FTZ R165, R165, UR4 ;  /* 0x00000004a5a57c20 */ /* 0x000fe20008410000 */
[-C--:B------:R-:W-:Y:S01]  /*a520*/  ISETP.GE.AND P1, PT, R5, R133.reuse, PT ;  /* 0x000000850500720c */ /* 0x080fe20003f26270 */
[----:B------:R-:W-:Y:S01]  /*a530*/  VIADD R5, R24, 0xffffff38 ;  /* 0xffffff3818057836 */ /* 0x000fe20000000000 */
[-C--:B------:R-:W-:Y:S01]  /*a540*/  ISETP.GE.AND P4, PT, R4, R133.reuse, PT ;  /* 0x000000850400720c */ /* 0x080fe20003f86270 */
[----:B------:R-:W4:Y:S01]  /*a550*/  MUFU.TANH R178, R178 ;  /* 0x000000b200b27308 */ /* 0x000f220000002400 */
[----:B------:R-:W-:Y:S01]  /*a560*/  FSEL R194, R194, -INF , !P1 ;  /* 0xff800000c2c27808 */ /* 0x000fe20004800000 */
[----:B--2---:R-:W-:Y:S01]  /*a570*/  HMMA.16816.F32 R160, R64, R8, R160 ;  /* 0x0000000840a0723c */ /* 0x004fe200000018a0 */
[CC--:B------:R-:W-:Y:S01]  /*a580*/  ISETP.GE.AND P1, PT, R5.reuse, R196.reuse, PT ;  /* 0x000000c40500720c */ /* 0x0c0fe20003f26270 */
[C---:B------:R-:W-:Y:S01]  /*a590*/  VIADD R8, R24.reuse, 0xffffff49 ;  /* 0xffffff4918087836 */ /* 0x040fe20000000000 */
[-C--:B------:R-:W-:Y:S01]  /*a5a0*/  ISETP.GE.AND P5, PT, R5, R133.reuse, PT ;  /* 0x000000850500720c */ /* 0x080fe20003fa6270 */
[----:B------:R-:W-:Y:S01]  /*a5b0*/  VIADD R9, R24, 0xffffff51 ;  /* 0xffffff5118097836 */ /* 0x000fe20000000000 */
[----:B------:R-:W-:Y:S01]  /*a5c0*/  FSEL R184, R184, -INF , !P1 ;  /* 0xff800000b8b87808 */ /* 0x000fe20004800000 */
[----:B------:R-:W2:Y:S01]  /*a5d0*/  MUFU.TANH R176, R176 ;  /* 0x000000b000b07308 */ /* 0x000ea20000002400 */
[----:B------:R-:W-:Y:S01]  /*a5e0*/  FSEL R238, R238, -INF , !P5 ;  /* 0xff800000eeee7808 */ /* 0x000fe20006800000 */
[----:B------:R-:W-:Y:S01]  /*a5f0*/  FMUL.FTZ R4, R169, UR4 ;  /* 0x00000004a9047c20 */ /* 0x000fe20008410000 */
[----:B---3--:R-:W-:Y:S01]  /*a600*/  FSEL R192, R192, -INF , !P4 ;  /* 0xff800000c0c07808 */ /* 0x008fe20006000000 */
[----:B------:R-:W-:Y:S01]  /*a610*/  FMUL.FTZ R154, R167, UR4 ;  /* 0x00000004a79a7c20 */ /* 0x000fe20008410000 */
[----:B------:R-:W-:Y:S01]  /*a620*/  ISETP.GE.AND P1, PT, R6, R133, PT ;  /* 0x000000850600720c */ /* 0x000fe20003f26270 */
[----:B------:R-:W-:Y:S01]  /*a630*/  VIADD R14, R24, 0xffffff61 ;  /* 0xffffff61180e7836 */ /* 0x000fe20000000000 */
[-C--:B------:R-:W-:Y:S01]  /*a640*/  ISETP.GE.AND P5, PT, R12, R196.reuse, PT ;  /* 0x000000c40c00720c */ /* 0x080fe20003fa6270 */
[----:B------:R-:W3:Y:S01]  /*a650*/  MUFU.TANH R174, R174 ;  /* 0x000000ae00ae7308 */ /* 0x000ee20000002400 */
[----:B------:R-:W-:Y:S01]  /*a660*/  ISETP.GE.AND P4, PT, R6, R196, PT ;  /* 0x000000c40600720c */ /* 0x000fe20003f86270 */
[----:B------:R-:W-:Y:S01]  /*a670*/  FMUL.FTZ R6, R171, UR4 ;  /* 0x00000004ab067c20 */ /* 0x000fe20008410000 */
[----:B------:R-:W-:-:S02]  /*a680*/  FSEL R236, R236, -INF , !P1 ;  /* 0xff800000ecec7808 */ /* 0x000fc40004800000 */
[----:B------:R-:W-:Y:S01]  /*a690*/  FSEL R234, R234, -INF , !P5 ;  /* 0xff800000eaea7808 */ /* 0x000fe20006800000 */
[----:B------:R-:W-:Y:S01]  /*a6a0*/  FMUL.FTZ R137, R160, UR4 ;  /* 0x00000004a0897c20 */ /* 0x000fe20008410000 */
[----:B-1----:R-:W-:Y:S01]  /*a6b0*/  FSEL R240, R240, -INF , !P4 ;  /* 0xff800000f0f07808 */ /* 0x002fe20006000000 */
[----:B------:R-:W1:Y:S01]  /*a6c0*/  MUFU.TANH R172, R172 ;  /* 0x000000ac00ac7308 */ /* 0x000e620000002400 */
[-C--:B------:R-:W-:Y:S01]  /*a6d0*/  ISETP.GE.AND P1, PT, R7, R196.reuse, PT ;  /* 0x000000c40700720c */ /* 0x080fe20003f26270 */
[----:B------:R-:W-:Y:S01]  /*a6e0*/  FMUL.FTZ R136, R161, UR4 ;  /* 0x00000004a1887c20 */ /* 0x000fe20008410000 */
[-C--:B------:R-:W-:Y:S01]  /*a6f0*/  ISETP.GE.AND P5, PT, R7, R133.reuse, PT ;  /* 0x000000850700720c */ /* 0x080fe20003fa6270 */
[----:B------:R-:W-:Y:S01]  /*a700*/  VIADD R7, R24, 0xffffff48 ;  /* 0xffffff4818077836 */ /* 0x000fe20000000000 */
[----:B------:R-:W-:Y:S01]  /*a710*/  ISETP.GE.AND P4, PT, R12, R133, PT ;  /* 0x000000850c00720c */ /* 0x000fe20003f86270 */
[----:B------:R-:W-:Y:S01]  /*a720*/  FMUL.FTZ R12, R166, UR4 ;  /* 0x00000004a60c7c20 */ /* 0x000fe20008410000 */
[----:B------:R-:W-:Y:S01]  /*a730*/  FSEL R206, R206, -INF , !P5 ;  /* 0xff800000cece7808 */ /* 0x000fe20006800000 */
[----:B------:R-:W1:Y:S01]  /*a740*/  MUFU.TANH R180, R180 ;  /* 0x000000b400b47308 */ /* 0x000e620000002400 */
[----:B------:R-:W-:Y:S01]  /*a750*/  FSEL R222, R222, -INF , !P4 ;  /* 0xff800000dede7808 */ /* 0x000fe20006000000 */
[----:B------:R-:W-:Y:S01]  /*a760*/  FMUL.FTZ R162, R162, UR4 ;  /* 0x00000004a2a27c20 */ /* 0x000fe20008410000 */
[----:B------:R-:W-:Y:S01]  /*a770*/  ISETP.GE.AND P4, PT, R7, R196, PT ;  /* 0x000000c40700720c */ /* 0x000fe20003f86270 */
[----:B------:R-:W-:Y:S01]  /*a780*/  FMUL.FTZ R139, R163, UR4 ;  /* 0x00000004a38b7c20 */ /* 0x000fe20008410000 */
[----:B-----5:R-:W-:-:S02]  /*a790*/  FSEL R232, R232, -INF , !P1 ;  /* 0xff800000e8e87808 */ /* 0x020fc40004800000 */
[----:B------:R-:W-:Y:S01]  /*a7a0*/  FSEL R230, R230, -INF , !P4 ;  /* 0xff800000e6e67808 */ /* 0x000fe20006000000 */
[----:B------:R-:W5:Y:S01]  /*a7b0*/  MUFU.TANH R168, R168 ;  /* 0x000000a800a87308 */ /* 0x000f620000002400 */
[C---:B------:R-:W-:Y:S02]  /*a7c0*/  ISETP.GE.AND P5, PT, R8.reuse, R196, PT ;  /* 0x000000c40800720c */ /* 0x040fe40003fa6270 */
[-C--:B------:R-:W-:Y:S01]  /*a7d0*/  ISETP.GE.AND P4, PT, R8, R133.reuse, PT ;  /* 0x000000850800720c */ /* 0x080fe20003f86270 */
[----:B------:R-:W-:Y:S01]  /*a7e0*/  VIADD R8, R24, 0xffffff50 ;  /* 0xffffff5018087836 */ /* 0x000fe20000000000 */
[----:B------:R-:W-:Y:S02]  /*a7f0*/  ISETP.GE.AND P1, PT, R7, R133, PT ;  /* 0x000000850700720c */ /* 0x000fe40003f26270 */
[----:B------:R-:W-:Y:S01]  /*a800*/  FSEL R226, R226, -INF , !P5 ;  /* 0xff800000e2e27808 */ /* 0x000fe20006800000 */
[----:B------:R-:W5:Y:S01]  /*a810*/  MUFU.TANH R4, R4 ;  /* 0x0000000400047308 */ /* 0x000f620000002400 */
[----:B------:R-:W-:-:S02]  /*a820*/  FSEL R204, R204, -INF , !P1 ;  /* 0xff800000cccc7808 */ /* 0x000fc40004800000 */
[CC--:B------:R-:W-:Y:S02]  /*a830*/  ISETP.GE.AND P1, PT, R8.reuse, R196.reuse, PT ;  /* 0x000000c40800720c */ /* 0x0c0fe40003f26270 */
[----:B------:R-:W-:Y:S01]  /*a840*/  ISETP.GE.AND P5, PT, R8, R133, PT ;  /* 0x000000850800720c */ /* 0x000fe20003fa6270 */
[----:B------:R-:W-:Y:S01]  /*a850*/  VIADD R8, R24, 0xffffff58 ;  /* 0xffffff5818087836 */ /* 0x000fe20000000000 */
[----:B------:R-:W-:Y:S01]  /*a860*/  FSEL R202, R0, -INF , !P4 ;  /* 0xff80000000ca7808 */ /* 0x000fe20006000000 */
[----:B------:R-:W5:Y:S01]  /*a870*/  MUFU.TANH R5, R170 ;  /* 0x000000aa00057308 */ /* 0x000f620000002400 */
[----:B------:R-:W-:Y:S01]  /*a880*/  ISETP.GE.AND P4, PT, R9, R196, PT ;  /* 0x000000c40900720c */ /* 0x000fe20003f86270 */
[----:B------:R-:W-:Y:S01]  /*a890*/  VIADD R0, R24, 0xffffff60 ;  /* 0xffffff6018007836 */ /* 0x000fe20000000000 */
[----:B------:R-:W-:Y:S02]  /*a8a0*/  FSEL R190, R190, -INF , !P1 ;  /* 0xff800000bebe7808 */ /* 0x000fe40004800000 */
[----:B----4-:R-:W-:-:S02]  /*a8b0*/  FSEL R178, R178, -INF , !P5 ;  /* 0xff800000b2b27808 */ /* 0x010fc40006800000 */
[----:B------:R-:W-:Y:S01]  /*a8c0*/  FSEL R188, R188, -INF , !P4 ;  /* 0xff800000bcbc7808 */ /* 0x000fe20006000000 */
[----:B------:R-:W4:Y:S01]  /*a8d0*/  MUFU.TANH R6, R6 ;  /* 0x0000000600067308 */ /* 0x000f220000002400 */
[-C--:B------:R-:W-:Y:S02]  /*a8e0*/  ISETP.GE.AND P1, PT, R9, R133.reuse, PT ;  /* 0x000000850900720c */ /* 0x080fe40003f26270 */
[C---:B------:R-:W-:Y:S02]  /*a8f0*/  ISETP.GE.AND P5, PT, R8.reuse, R196, PT ;  /* 0x000000c40800720c */ /* 0x040fe40003fa6270 */
[----:B------:R-:W-:Y:S02]  /*a900*/  ISETP.GE.AND P4, PT, R8, R133, PT ;  /* 0x000000850800720c */ /* 0x000fe40003f86270 */
[----:B------:R-:W-:Y:S01]  /*a910*/  HMMA.16816.F32 R8, R64, R10, R156 ;  /* 0x0000000a4008723c */ /* 0x000fe2000000189c */
[----:B------:R-:W4:Y:S01]  /*a920*/  MUFU.TANH R164, R164 ;  /* 0x000000a400a47308 */ /* 0x000f220000002400 */
[----:B------:R-:W-:-:S02]  /*a930*/  FSEL R186, R186, -INF , !P5 ;  /* 0xff800000baba7808 */ /* 0x000fc40006800000 */
[----:B--2---:R-:W-:Y:S02]  /*a940*/  FSEL R176, R176, -INF , !P1 ;  /* 0xff800000b0b07808 */ /* 0x004fe40004800000 */
[C---:B------:R-:W-:Y:S02]  /*a950*/  ISETP.GE.AND P5, PT, R13.reuse, R133, PT ;  /* 0x000000850d00720c */ /* 0x040fe40003fa6270 */
[-C--:B------:R-:W-:Y:S01]  /*a960*/  ISETP.GE.AND P1, PT, R13, R196.reuse, PT ;  /* 0x000000c40d00720c */ /* 0x080fe20003f26270 */
[----:B------:R-:W2:Y:S01]  /*a970*/  MUFU.TANH R12, R12 ;  /* 0x0000000c000c7308 */ /* 0x000ea20000002400 */
[----:B---3--:R-:W-:Y:S01]  /*a980*/  FSEL R174, R174, -INF , !P4 ;  /* 0xff800000aeae7808 */ /* 0x008fe20006000000 */
[----:B------:R-:W-:Y:S01]  /*a990*/  VIADD R13, R24, 0xffffff68 ;  /* 0xffffff68180d7836 */ /* 0x000fe20000000000 */
[----:B-1----:R-:W-:Y:S02]  /*a9a0*/  FSEL R172, R172, -INF , !P5 ;  /* 0xff800000acac7808 */ /* 0x002fe40006800000 */
[----:B------:R-:W-:-:S02]  /*a9b0*/  ISETP.GE.AND P4, PT, R0, R196, PT ;  /* 0x000000c40000720c */ /* 0x000fc40003f86270 */
[----:B------:R-:W-:Y:S01]  /*a9c0*/  FSEL R180, R180, -INF , !P1 ;  /* 0xff800000b4b47808 */ /* 0x000fe20004800000 */
[----:B------:R-:W-:Y:S01]  /*a9d0*/  MUFU.TANH R7, R165 ;  /* 0x000000a500077308 */ /* 0x000fe20000002400 */
[-C--:B------:R-:W-:Y:S01]  /*a9e0*/  ISETP.GE.AND P5, PT, R14, R196.reuse, PT ;  /* 0x000000c40e00720c */ /* 0x080fe20003fa6270 */
[----:B------:R-:W-:Y:S01]  /*a9f0*/  FMUL.FTZ R9, R9, UR4 ;  /* 0x0000000409097c20 */ /* 0x000fe20008410000 */
[-C--:B------:R-:W-:Y:S01]  /*aa00*/  ISETP.GE.AND P1, PT, R0, R133.reuse, PT ;  /* 0x000000850000720c */ /* 0x080fe20003f26270 */
[----:B------:R-:W-:Y:S01]  /*aa10*/  FMUL.FTZ R8, R8, UR4 ;  /* 0x0000000408087c20 */ /* 0x000fe20008410000 */
[----:B-----5:R-:W-:Y:S01]  /*aa20*/  FSEL R168, R168, -INF , !P4 ;  /* 0xff800000a8a87808 */ /* 0x020fe20006000000 */
[----:B------:R-:W-:Y:S01]  /*aa30*/  FMUL.FTZ R10, R10, UR4 ;  /* 0x000000040a0a7c20 */ /* 0x000fe20008410000 */
[----:B------:R-:W-:Y:S01]  /*aa40*/  FSEL R166, R4, -INF , !P5 ;  /* 0xff80000004a67808 */ /* 0x000fe20006800000 */
[----:B------:R-:W1:Y:S01]  /*aa50*/  MUFU.TANH R154, R154 ;  /* 0x0000009a009a7308 */ /* 0x000e620000002400 */
[----:B------:R-:W-:Y:S01]  /*aa60*/  ISETP.GE.AND P4, PT, R14, R133, PT ;  /* 0x000000850e00720c */ /* 0x000fe20003f86270 */
[C---:B------:R-:W-:Y:S01]  /*aa70*/  VIADD R4, R24.reuse, 0xffffff69 ;  /* 0xffffff6918047836 */ /* 0x040fe20000000000 */
[----:B------:R-:W-:Y:S01]  /*aa80*/  FSEL R160, R5, -INF , !P1 ;  /* 0xff80000005a07808 */ /* 0x000fe20004800000 */
[----:B------:R-:W-:Y:S01]  /*aa90*/  VIADD R5, R24, 0xffffff70 ;  /* 0xffffff7018057836 */ /* 0x000fe20000000000 */
[----:B------:R-:W-:-:S02]  /*aaa0*/  ISETP.GE.AND P1, PT, R13, R196, PT ;  /* 0x000000c40d00720c */ /* 0x000fc40003f26270 */
[-C--:B------:R-:W-:Y:S01]  /*aab0*/  ISETP.GE.AND P5, PT, R13, R133.reuse, PT ;  /* 0x000000850d00720c */ /* 0x080fe20003fa6270 */
[----:B------:R-:W3:Y:S01]  /*aac0*/  MUFU.TANH R137, R137 ;  /* 0x0000008900897308 */ /* 0x000ee20000002400 */
[----:B----4-:R-:W-:Y:S02]  /*aad0*/  FSEL R158, R6, -INF , !P4 ;  /* 0xff800000069e7808 */ /* 0x010fe40006000000 */
[-C--:B------:R-:W-:Y:S02]  /*aae0*/  ISETP.GE.AND P4, PT, R4, R196.reuse, PT ;  /* 0x000000c40400720c */ /* 0x080fe40003f86270 */
[----:B------:R-:W-:Y:S02]  /*aaf0*/  FSEL R164, R164, -INF , !P1 ;  /* 0xff800000a4a47808 */ /* 0x000fe40004800000 */
[----:B------:R-:W-:Y:S01]  /*ab00*/  ISETP.GE.AND P1, PT, R4, R133, PT ;  /* 0x000000850400720c */ /* 0x000fe20003f26270 */
[----:B------:R-:W4:Y:S01]  /*ab10*/  MUFU.TANH R136, R136 ;  /* 0x0000008800887308 */ /* 0x000f220000002400 */
[----:B--2---:R-:W-:Y:S01]  /*ab20*/  FSEL R156, R12, -INF , !P5 ;  /* 0xff8000000c9c7808 */ /* 0x004fe20006800000 */
[----:B------:R-:W-:Y:S01]  /*ab30*/  VIADD R4, R24, 0xffffff71 ;  /* 0xffffff7118047836 */ /* 0x000fe20000000000 */
[----:B------:R-:W-:Y:S01]  /*ab40*/  BAR.SYNC.DEFER_BLOCKING 0x0 ;  /* 0x0000000000007b1d */ /* 0x000fe20000010000 */
[----:B------:R-:W-:-:S02]  /*ab50*/  ISETP.GE.AND P5, PT, R5, R196, PT ;  /* 0x000000c40500720c */ /* 0x000fc40003fa6270 */
[----:B-1----:R-:W-:Y:S02]  /*ab60*/  FSEL R154, R154, -INF , !P1 ;  /* 0xff8000009a9a7808 */ /* 0x002fe40004800000 */
[C---:B------:R-:W-:Y:S01]  /*ab70*/  ISETP.GE.AND P1, PT, R4.reuse, R196, PT ;  /* 0x000000c40400720c */ /* 0x040fe20003f26270 */
[----:B------:R-:W-:Y:S01]  /*ab80*/  MUFU.TANH R141, R9 ;  /* 0x00000009008d7308 */ /* 0x000fe20000002400 */
[----:B---3--:R-:W-:Y:S02]  /*ab90*/  FSEL R137, R137, -INF , !P5 ;  /* 0xff80000089897808 */ /* 0x008fe40006800000 */
[----:B------:R-:W-:Y:S01]  /*aba0*/  ISETP.GE.AND P5, PT, R4, R133, PT ;  /* 0x000000850400720c */ /* 0x000fe20003fa6270 */
[----:B------:R-:W-:-:S04]  /*abb0*/  FMUL.FTZ R4, R11, UR4 ;  /* 0x000000040b047c20 */ /* 0x000fc80008410000 */
[----:B------:R1:W2:Y:S01]  /*abc0*/  MUFU.TANH R0, R162 ;  /* 0x000000a200007308 */ /* 0x0002a20000002400 */
[----:B----4-:R-:W-:-:S07]  /*abd0*/  FSEL R136, R136, -INF , !P1 ;  /* 0xff80000088887808 */ /* 0x010fce0004800000 */
[----:B------:R-:W3:Y:S08]  /*abe0*/  MUFU.TANH R139, R139 ;  /* 0x0000008b008b7308 */ /* 0x000ef00000002400 */
[----:B------:R-:W4:Y:S01]  /*abf0*/  MUFU.TANH R138, R8 ;  /* 0x00000008008a7308 */ /* 0x000f220000002400 */
[----:B-1----:R-:W-:Y:S02]  /*ac00*/  FSEL R162, R7, -INF , !P4 ;  /* 0xff80000007a27808 */ /* 0x002fe40006000000 */
[----:B------:R-:W-:Y:S01]  /*ac10*/  ISETP.GE.AND P4, PT, R5, R133, PT ;  /* 0x000000850500720c */ /* 0x000fe20003f86270 */
[----:B------:R-:W-:-:S02]  /*ac20*/  VIADD R5, R24, 0xffffff78 ;  /* 0xffffff7818057836 */ /* 0x000fc40000000000 */
[----:B------:R-:W-:Y:S02]  /*ac30*/  VIADD R24, R24, 0xffffff79 ;  /* 0xffffff7918187836 */ /* 0x000fe40000000000 */
[----:B------:R-:W1:Y:S01]  /*ac40*/  MUFU.TANH R140, R10 ;  /* 0x0000000a008c7308 */ /* 0x000e620000002400 */
[----:B--2---:R-:W-:Y:S02]  /*ac50*/  FSEL R0, R0, -INF , !P4 ;  /* 0xff80000000007808 */ /* 0x004fe40006000000 */
[-C--:B------:R-:W-:Y:S02]  /*ac60*/  ISETP.GE.AND P4, PT, R5, R196.reuse, PT ;  /* 0x000000c40500720c */ /* 0x080fe40003f86270 */
[----:B------:R-:W-:Y:S02]  /*ac70*/  ISETP.GE.AND P1, PT, R24, R196, PT ;  /* 0x000000c41800720c */ /* 0x000fe40003f26270 */
[----:B---3--:R-:W-:Y:S01]  /*ac80*/  FSEL R139, R139, -INF , !P5 ;  /* 0xff8000008b8b7808 */ /* 0x008fe20006800000 */
[----:B------:R-:W2:Y:S01]  /*ac90*/  MUFU.TANH R4, R4 ;  /* 0x0000000400047308 */ /* 0x000ea20000002400 */
[----:B------:R-:W-:-:S02]  /*aca0*/  FSEL R141, R141, -INF , !P1 ;  /* 0xff8000008d8d7808 */ /* 0x000fc40004800000 */
[----:B------:R-:W-:Y:S02]  /*acb0*/  ISETP.GE.U32.AND P1, PT, R198, 0x3, PT ;  /* 0x00000003c600780c */ /* 0x000fe40003f26070 */
[----:B----4-:R-:W-:Y:S02]  /*acc0*/  FSEL R138, R138, -INF , !P4 ;  /* 0xff8000008a8a7808 */ /* 0x010fe40006000000 */
[-C--:B------:R-:W-:Y:S02]  /*acd0*/  ISETP.GE.AND P5, PT, R5, R133.reuse, PT ;  /* 0x000000850500720c */ /* 0x080fe40003fa6270 */
[----:B------:R-:W-:Y:S02]  /*ace0*/  ISETP.GE.AND P4, PT, R24, R133, PT ;  /* 0x000000851800720c */ /* 0x000fe40003f86270 */
[----:B-1----:R-:W-:Y:S02]  /*acf0*/  FSEL R140, R140, -INF , !P5 ;  /* 0xff8000008c8c7808 */ /* 0x002fe40006800000 */
[----:B--2---:R-:W-:-:S03]  /*ad00*/  FSEL R133, R4, -INF , !P4 ;  /* 0xff80000004857808 */ /* 0x004fc60006000000 */
[----:B------:R-:W-:Y:S06]  /*ad10*/  @!P1 BRA `(.L_x_661) ;  /* 0x0000000800c49947 */ /* 0x000fec0003800000 */
        /* <DEDUP_REMOVED lines=63> */
.L_x_662:
[----:B------:R-:W-:Y:S01]  /*b110*/  UMOV UR4, URZ ;  /* 0x000000ff00047c82 */ /* 0x000fe20008000000 */
[----:B------:R-:W-:Y:S01]  /*b120*/  IMAD.SHL.U32 R4, R134, 0x80, RZ ;  /* 0x0000008086047824 */ /* 0x000fe200078e00ff */
[----:B------:R-:W-:-:S05]  /*b130*/  IADD3 R5, P1, PT, RZ, -UR4, RZ ;  /* 0x80000004ff057c10 */ /* 0x000fca000ff3e0ff */
[----:B------:R-:W-:-:S05]  /*b140*/  IMAD.X R4, RZ, RZ, ~R4, P1 ;  /* 0x000000ffff047224 */ /* 0x000fca00008e0e04 */
[----:B------:R-:W-:-:S04]  /*b150*/  SHF.R.S64 R5, R5, 0x1f, R4 ;  /* 0x0000001f05057819 */ /* 0x000fc80000001004 */
[----:B------:R-:W-:-:S04]  /*b160*/  IADD3 R216, P1, PT, R5, R216, RZ ;  /* 0x000000d805d87210 */ /* 0x000fc80007f3e0ff */
[----:B------:R-:W-:-:S09]  /*b170*/  LEA.HI.X.SX32 R215, R4, R215, 0x1, P1 ;  /* 0x000000d704d77211 */ /* 0x000fd200008f0eff */
.L_x_663:
        /* <DEDUP_REMOVED lines=107> */
.L_x_661:
[----:B--2---:R-:W-:Y:S01]  /*b830*/  FMNMX3.FTZ R5, R132, R20, R30, !PT ;  /* 0x0000001484057276 */ /* 0x004fe2000781001e */
[----:B------:R-:W1:Y:S01]  /*b840*/  LDCU UR4, c[0x0][0x45c] ;  /* 0x00008b80ff0477ac */ /* 0x000e620008000800 */
[----:B------:R-:W-:Y:S02]  /*b850*/  LOP3.LUT R151, R200, R201, RZ, 0xfc, !PT ;  /* 0x000000c9c8977212 */ /* 0x000fe400078efcff */
        /* <DEDUP_REMOVED lines=30> */
[----:B------:R-:W-:Y:S01]  /*ba40*/  LEA R151, R151, UR5, 0x1 ;  /* 0x0000000597977c11 */ /* 0x000fe2000f8e08ff */
[----:B------:R-:W2:Y:S01]  /*ba50*/  SHFL.BFLY PT, R4, R7, 0x2, 0x1f ;  /* 0x0c401f0007047f89 */ /* 0x000ea200000e0000 */
[----:B------:R-:W-:Y:S02]  /*ba60*/  FMNMX3.FTZ R6, R6, R140, R133, !PT ;  /* 0x0000008c06067276 */ /* 0x000fe40007810085 */
[C---:B------:R-:W-:Y:S01]  /*ba70*/  IADD3 R16, PT, PT, R151.reuse, 0xc000, RZ ;  /* 0x0000c00097107810 */ /* 0x040fe20007ffe0ff */
[----:B------:R-:W-:Y:S01]  /*ba80*/  LDSM.16.MT88.4 R12, [R151+0xc000] ;  /* 0x00c00000970c783b */ /* 0x000fe20000004200 */
[----:B------:R-:W-:-:S02]  /*ba90*/  IADD3 R155, PT, PT, R151, 0xc040, RZ ;  /* 0x0000c040979b7810 */ /* 0x000fc40007ffe0ff */
[----:B------:R-:W-:Y:S01]  /*baa0*/  @P0 IADD3 R155, PT, PT, R16, -0x40, RZ ;  /* 0xffffffc0109b0810 */ /* 0x000fe20007ffe0ff */
[----:B------:R-:W3:Y:S01]  /*bab0*/  SHFL.BFLY PT, R5, R6, 0x2, 0x1f ;  /* 0x0c401f0006057f89 */ /* 0x000ee200000e0000 */
[----:B------:R-:W-:-:S03]  /*bac0*/  IADD3 R221, PT, PT, R198, -0x3, RZ ;  /* 0xfffffffdc6dd7810 */ /* 0x000fc60007ffe0ff */
[----:B------:R-:W-:Y:S04]  /*bad0*/  LDSM.16.MT88.4 R44, [R151+0x10000] ;  /* 0x01000000972c783b */ /* 0x000fe80000004200 */
[----:B------:R-:W-:Y:S04]  /*bae0*/  LDSM.16.MT88.4 R60, [R155+0x4000] ;  /* 0x004000009b3c783b */ /* 0x000fe80000004200 */
[----:B------:R-:W-:Y:S01]  /*baf0*/  LDSM.16.MT88.4 R64, [R151+0x10800] ;  /* 0x010800009740783b */ /* 0x000fe20000004200 */
[----:B--2---:R-:W-:-:S05]  /*bb00*/  FMNMX.FTZ R4, R7, R4, !PT ;  /* 0x0000000407047209 */ /* 0x004fca0007810000 */
[----:B------:R-:W2:Y:S01]  /*bb10*/  SHFL.BFLY PT, R149, R4, 0x1, 0x1f ;  /* 0x0c201f0004957f89 */ /* 0x000ea200000e0000 */
[----:B---3--:R-:W-:-:S05]  /*bb20*/  FMNMX.FTZ R5, R6, R5, !PT ;  /* 0x0000000506057209 */ /* 0x008fca0007810000 */
[----:B------:R-:W3:Y:S01]  /*bb30*/  SHFL.BFLY PT, R148, R5, 0x1, 0x1f ;  /* 0x0c201f0005947f89 */ /* 0x000ee200000e0000 */
[----:B--2---:R-:W-:-:S04]  /*bb40*/  FMNMX.FTZ R149, R4, R149, !PT ;  /* 0x0000009504957209 */ /* 0x004fc80007810000 */
[C---:B------:R-:W-:Y:S01]  /*bb50*/  FSETP.NEU.FTZ.AND P2, PT, R149.reuse, -INF , PT ;  /* 0xff8000009500780b */ /* 0x040fe20003f5d000 */
[----:B-1----:R-:W-:Y:S01]  /*bb60*/  FMUL.FTZ R147, R149, UR4 ;  /* 0x0000000495937c20 */ /* 0x002fe20008410000 */
[----:B---3--:R-:W-:Y:S02]  /*bb70*/  FMNMX.FTZ R148, R5, R148, !PT ;  /* 0x0000009405947209 */ /* 0x008fe40007810000 */
[----:B------:R-:W-:Y:S02]  /*bb80*/  FSEL R5, R149, RZ, P2 ;  /* 0x000000ff95057208 */ /* 0x000fe40001000000 */
[C---:B------:R-:W-:Y:S01]  /*bb90*/  FSETP.NEU.FTZ.AND P1, PT, R148.reuse, -INF , PT ;  /* 0xff8000009400780b */ /* 0x040fe20003f3d000 */
[----:B------:R-:W-:Y:S01]  /*bba0*/  FMUL.FTZ R135, R148, UR4 ;  /* 0x0000000494877c20 */ /* 0x000fe20008410000 */
[----:B------:R-:W-:Y:S01]  /*bbb0*/  FSEL R147, R147, RZ, P2 ;  /* 0x000000ff93937208 */ /* 0x000fe20001000000 */
[----:B------:R-:W-:Y:S01]  /*bbc0*/  FADD.FTZ R5, R132, -R5 ;  /* 0x8000000584057221 */ /* 0x000fe20000010000 */
[----:B------:R-:W-:-:S02]  /*bbd0*/  FSEL R4, R148, RZ, P1 ;  /* 0x000000ff94047208 */ /* 0x000fc40000800000 */
[----:B------:R-:W-:Y:S01]  /*bbe0*/  FSEL R135, R135, RZ, P1 ;  /* 0x000000ff87877208 */ /* 0x000fe20000800000 */
[--C-:B------:R-:W-:Y:S01]  /*bbf0*/  FFMA.FTZ R146, R20, UR4, -R147.reuse ;  /* 0x0000000414927c23 */ /* 0x100fe20008010893 */
[--C-:B------:R-:W-:Y:S01]  /*bc00*/  FFMA.FTZ R145, R30, UR4, -R147.reuse ;  /* 0x000000041e917c23 */ /* 0x100fe20008010893 */
[----:B------:R-:W-:Y:S01]  /*bc10*/  FADD.FTZ R4, R3, -R4 ;  /* 0x8000000403047221 */ /* 0x000fe20000010000 */
[----:B------:R-:W-:Y:S01]  /*bc20*/  IADD3 R3, PT, PT, R2, R151, RZ ;  /* 0x0000009702037210 */ /* 0x000fe20007ffe0ff */
[--C-:B------:R-:W-:Y:S01]  /*bc30*/  FFMA.FTZ R144, R36, UR4, -R147.reuse ;  /* 0x0000000424907c23 */ /* 0x100fe20008010893 */
[----:B------:R-:W-:Y:S01]  /*bc40*/  FFMA.FTZ R143, R42, UR4, -R147 ;  /* 0x000000042a8f7c23 */ /* 0x000fe20008010893 */
[--C-:B------:R-:W-:Y:S01]  /*bc50*/  FFMA.FTZ R142, R28, UR4, -R135.reuse ;  /* 0x000000041c8e7c23 */ /* 0x100fe20008010887 */
[--C-:B------:R-:W-:Y:S01]  /*bc60*/  FFMA.FTZ R134, R26, UR4, -R135.reuse ;  /* 0x000000041a867c23 */ /* 0x100fe20008010887 */
[----:B------:R-:W1:Y:S01]  /*bc70*/  LDSM.16.MT88.4 R52, [R3+0x10000] ;  /* 0x010000000334783b */ /* 0x000e620000004200 */
[--C-:B------:R-:W-:Y:S01]  /*bc80*/  FFMA.FTZ R153, R38, UR4, -R135.reuse ;  /* 0x0000000426997c23 */ /* 0x100fe20008010887 */
[----:B------:R-:W-:Y:S01]  /*bc90*/  FMUL.FTZ R152, R5, UR4 ;  /* 0x0000000405987c20 */ /* 0x000fe20008410000 */
[----:B------:R-:W-:Y:S01]  /*bca0*/  FMUL.FTZ R150, R4, UR4 ;  /* 0x0000000404967c20 */ /* 0x000fe20008410000 */
[--C-:B------:R-:W-:Y:S01]  /*bcb0*/  FFMA.FTZ R34, R34, UR4, -R135.reuse ;  /* 0x0000000422227c23 */ /* 0x100fe20008010887 */
[----:B------:R-:W-:Y:S01]  /*bcc0*/  MUFU.EX2 R146, R146 ;  /* 0x0000009200927308 */ /* 0x000fe20000000800 */
[----:B------:R-:W2:Y:S01]  /*bcd0*/  LDSM.16.MT88.4 R28, [R155] ;  /* 0x000000009b1c783b */ /* 0x000ea20000004200 */
[----:B------:R-:W-:Y:S01]  /*bce0*/  IADD3 R2, PT, PT, R2, R155, RZ ;  /* 0x0000009b02027210 */ /* 0x000fe20007ffe0ff */
[--C-:B------:R-:W-:Y:S01]  /*bcf0*/  FFMA.FTZ R159, R250, UR4, -R135.reuse ;  /* 0x00000004fa9f7c23 */ /* 0x100fe20008010887 */
[----:B------:R-:W3:Y:S01]  /*bd00*/  MUFU.EX2 R145, R145 ;  /* 0x0000009100917308 */ /* 0x000ee20000000800 */
[----:B------:R-:W-:Y:S01]  /*bd10*/  LDSM.16.MT88.4 R20, [R3+0xc000] ;  /* 0x00c000000314783b */ /* 0x000fe20000004200 */
[--C-:B------:R-:W-:Y:S01]  /*bd20*/  FFMA.FTZ R170, R248, UR4, -R135.reuse ;  /* 0x00000004f8aa7c23 */ /* 0x100fe20008010887 */
[----:B------:R-:W-:Y:S01]  /*bd30*/  FFMA.FTZ R157, R244, UR4, -R135 ;  /* 0x00000004f49d7c23 */ /* 0x000fe20008010887 */
[----:B------:R-:W-:Y:S01]  /*bd40*/  MUFU.EX2 R144, R144 ;  /* 0x0000009000907308 */ /* 0x000fe20000000800 */
[----:B------:R-:W4:Y:S01]  /*bd50*/  LDSM.16.MT88.4 R36, [R2] ;  /* 0x000000000224783b */ /* 0x000f220000004200 */
[----:B------:R-:W-:Y:S01]  /*bd60*/  FFMA.FTZ R163, R182, UR4, -R147 ;  /* 0x00000004b6a37c23 */ /* 0x000fe20008010893 */
[----:B------:R-:W-:Y:S01]  /*bd70*/  FFMA.FTZ R167, R192, UR4, -R135 ;  /* 0x00000004c0a77c23 */ /* 0x000fe20008010887 */
[----:B------:R-:W5:Y:S01]  /*bd80*/  MUFU.EX2 R143, R143 ;  /* 0x0000008f008f7308 */ /* 0x000f620000000800 */
[--C-:B------:R-:W-:Y:S01]  /*bd90*/  FFMA.FTZ R182, R184, UR4, -R147.reuse ;  /* 0x00000004b8b67c23 */ /* 0x100fe20008010893 */
[----:B------:R-:W-:Y:S01]  /*bda0*/  FFMA.FTZ R161, R240, UR4, -R147 ;  /* 0x00000004f0a17c23 */ /* 0x000fe20008010893 */
[--C-:B------:R-:W-:Y:S01]  /*bdb0*/  FFMA.FTZ R194, R194, UR4, -R135.reuse ;  /* 0x00000004c2c27c23 */ /* 0x100fe20008010887 */
[----:B------:R-:W-:Y:S01]  /*bdc0*/  MUFU.EX2 R142, R142 ;  /* 0x0000008e008e7308 */ /* 0x000fe20000000800 */
[--C-:B------:R-:W-:Y:S01]  /*bdd0*/  FFMA.FTZ R165, R238, UR4, -R135.reuse ;  /* 0x00000004eea57c23 */ /* 0x100fe20008010887 */
[----:B---3--:R-:W-:Y:S01]  /*bde0*/  F2FP.F16.F32.PACK_AB R4, R145, R146 ;  /* 0x000000929104723e */ /* 0x008fe200000000ff */
[----:B------:R-:W-:Y:S01]  /*bdf0*/  FFMA.FTZ R192, R236, UR4, -R135 ;  /* 0x00000004ecc07c23 */ /* 0x000fe20008010887 */
[----:B------:R-:W3:Y:S01]  /*be00*/  MUFU.EX2 R134, R134 ;  /* 0x0000008600867308 */ /* 0x000ee20000000800 */
[--C-:B------:R-:W-:Y:S01]  /*be10*/  FFMA.FTZ R242, R242, UR4, -R147.reuse ;  /* 0x00000004f2f27c23 */ /* 0x100fe20008010893 */
[--C-:B------:R-:W-:Y:S01]  /*be20*/  FFMA.FTZ R196, R234, UR4, -R147.reuse ;  /* 0x00000004eac47c23 */ /* 0x100fe20008010893 */
[--C-:B------:R-:W-:Y:S01]  /*be30*/  FFMA.FTZ R169, R232, UR4, -R147.reuse ;  /* 0x00000004e8a97c23 */ /* 0x100fe20008010893 */
[----:B------:R-:W-:Y:S01]  /*be40*/  MUFU.EX2 R132, R34 ;  /* 0x0000002200847308 */ /* 0x000fe20000000800 */
[--C-:B------:R-:W-:Y:S01]  /*be50*/  FFMA.FTZ R171, R226, UR4, -R147.reuse ;  /* 0x00000004e2ab7c23 */ /* 0x100fe20008010893 */
[----:B-----5:R-:W-:Y:S01]  /*be60*/  F2FP.F16.F32.PACK_AB R6, R143, R144 ;  /* 0x000000908f06723e */ /* 0x020fe200000000ff */
[----:B------:R-:W-:Y:S01]  /*be70*/  FFMA.FTZ R230, R230, UR4, -R147 ;  /* 0x00000004e6e67c23 */ /* 0x000fe20008010893 */
[----:B------:R-:W5:Y:S01]  /*be80*/  MUFU.EX2 R153, R153 ;  /* 0x0000009900997308 */ /* 0x000f620000000800 */
[----:B------:R-:W-:Y:S01]  /*be90*/  FFMA.FTZ R206, R206, UR4, -R135 ;  /* 0x00000004cece7c23 */ /* 0x000fe20008010887 */
[--C-:B------:R-:W-:Y:S01]  /*bea0*/  FFMA.FTZ R188, R188, UR4, -R147.reuse ;  /* 0x00000004bcbc7c23 */ /* 0x100fe20008010893 */
[----:B------:R-:W-:Y:S01]  /*beb0*/  FFMA.FTZ R180, R180, UR4, -R147 ;  /* 0x00000004b4b47c23 */ /* 0x000fe20008010893 */
[----:B------:R-:W1:Y:S01]  /*bec0*/  MUFU.EX2 R152, R152 ;  /* 0x0000009800987308 */ /* 0x000e620000000800 */
[----:B------:R-:W-:Y:S01]  /*bed0*/  FFMA.FTZ R174, R174, UR4, -R135 ;  /* 0x00000004aeae7c23 */ /* 0x000fe20008010887 */
[----:B---3--:R-:W-:Y:S01]  /*bee0*/  F2FP.F16.F32.PACK_AB R5, R134, R142 ;  /* 0x0000008e8605723e */ /* 0x008fe200000000ff */
[--C-:B------:R-:W-:Y:S01]  /*bef0*/  FFMA.FTZ R168, R168, UR4, -R147.reuse ;  /* 0x00000004a8a87c23 */ /* 0x100fe20008010893 */
[----:B------:R-:W3:Y:S01]  /*bf00*/  MUFU.EX2 R150, R150 ;  /* 0x0000009600967308 */ /* 0x000ee20000000800 */
[----:B------:R-:W-:Y:S01]  /*bf10*/  FFMA.FTZ R162, R162, UR4, -R147 ;  /* 0x00000004a2a27c23 */ /* 0x000fe20008010893 */
[----:B------:R-:W-:Y:S01]  /*bf20*/  FFMA.FTZ R158, R158, UR4, -R135 ;  /* 0x000000049e9e7c23 */ /* 0x000fe20008010887 */
[--C-:B------:R-:W-:Y:S01]  /*bf30*/  FFMA.FTZ R138, R138, UR4, -R147.reuse ;  /* 0x000000048a8a7c23 */ /* 0x100fe20008010893 */
[----:B------:R-:W-:Y:S01]  /*bf40*/  MUFU.EX2 R159, R159 ;  /* 0x0000009f009f7308 */ /* 0x000fe20000000800 */
[----:B------:R-:W-:Y:S01]  /*bf50*/  FFMA.FTZ R141, R141, UR4, -R147 ;  /* 0x000000048d8d7c23 */ /* 0x000fe20008010893 */
[----:B-----5:R-:W-:-:S02]  /*bf60*/  F2FP.F16.F32.PACK_AB R7, R153, R132 ;  /* 0x000000849907723e */ /* 0x020fc400000000ff */
[----:B------:R-:W-:Y:S01]  /*bf70*/  MUFU.EX2 R170, R170 ;  /* 0x000000aa00aa7308 */ /* 0x000fe20000000800 */
[-C--:B-1----:R-:W-:Y:S01]  /*bf80*/  FMUL.FTZ R48, R88, R152.reuse ;  /* 0x0000009858307220 */ /* 0x082fe20000410000 */
[-C--:B------:R-:W-:Y:S01]  /*bf90*/  FMUL.FTZ R49, R89, R152.reuse ;  /* 0x0000009859317220 */ /* 0x080fe20000410000 */
[-C--:B------:R-:W-:Y:S01]  /*bfa0*/  FMUL.FTZ R84, R84, R152.reuse ;  /* 0x0000009854547220 */ /* 0x080fe20000410000 */
[----:B------:R-:W-:Y:S01]  /*bfb0*/  FMUL.FTZ R85, R85, R152 ;  /* 0x0000009855557220 */ /* 0x000fe20000410000 */
[-C--:B---3--:R-:W-:Y:S01]  /*bfc0*/  FMUL.FTZ R50, R90, R150.reuse ;  /* 0x000000965a327220 */ /* 0x088fe20000410000 */
        /* <DEDUP_REMOVED lines=23> */
[C---:B--2---:R-:W-:Y:S01]  /*c140*/  HMMA.16816.F32 R24, R4.reuse, R28, R24 ;  /* 0x0000001c0418723c */ /* 0x044fe20000001818 */
[-C--:B------:R-:W-:Y:S01]  /*c150*/  FMUL.FTZ R32, R104, R152.reuse ;  /* 0x0000009868207220 */ /* 0x080fe20000410000 */
[----:B------:R-:W-:Y:S01]  /*c160*/  FMUL.FTZ R33, R105, R152 ;  /* 0x0000009869217220 */ /* 0x000fe20000410000 */
[-C--:B------:R-:W-:Y:S01]  /*c170*/  FMUL.FTZ R34, R106, R150.reuse ;  /* 0x000000966a227220 */ /* 0x080fe20000410000 */
[----:B------:R-:W-:Y:S01]  /*c180*/  FMUL.FTZ R35, R107, R150 ;  /* 0x000000966b237220 */ /* 0x000fe20000410000 */
[-C--:B------:R-:W-:Y:S01]  /*c190*/  FMUL.FTZ R124, R124, R152.reuse ;  /* 0x000000987c7c7220 */ /* 0x080fe20000410000 */
[----:B------:R-:W-:Y:S01]  /*c1a0*/  FMUL.FTZ R125, R125, R152 ;  /* 0x000000987d7d7220 */ /* 0x000fe20000410000 */
[-C--:B------:R-:W-:Y:S01]  /*c1b0*/  FMUL.FTZ R126, R126, R150.reuse ;  /* 0x000000967e7e7220 */ /* 0x080fe20000410000 */
[C---:B------:R-:W-:Y:S01]  /*c1c0*/  HMMA.16816.F32 R28, R4.reuse, R30, R108 ;  /* 0x0000001e041c723c */ /* 0x040fe2000000186c */
[----:B------:R-:W-:Y:S01]  /*c1d0*/  FMUL.FTZ R127, R127, R150 ;  /* 0x000000967f7f7220 */ /* 0x000fe20000410000 */
[--C-:B------:R-:W-:Y:S01]  /*c1e0*/  FFMA.FTZ R111, R187, UR4, -R147.reuse ;  /* 0x00000004bb6f7c23 */ /* 0x100fe20008010893 */
[--C-:B------:R-:W-:Y:S01]  /*c1f0*/  FFMA.FTZ R106, R191, UR4, -R147.reuse ;  /* 0x00000004bf6a7c23 */ /* 0x100fe20008010893 */
[--C-:B------:R-:W-:Y:S01]  /*c200*/  FFMA.FTZ R107, R193, UR4, -R147.reuse ;  /* 0x00000004c16b7c23 */ /* 0x100fe20008010893 */
[----:B------:R-:W-:Y:S01]  /*c210*/  FFMA.FTZ R104, R189, UR4, -R147 ;  /* 0x00000004bd687c23 */ /* 0x000fe20008010893 */
[--C-:B------:R-:W-:Y:S01]  /*c220*/  FFMA.FTZ R110, R183, UR4, -R135.reuse ;  /* 0x00000004b76e7c23 */ /* 0x100fe20008010887 */
[--C-:B------:R-:W-:Y:S01]  /*c230*/  FFMA.FTZ R109, R181, UR4, -R135.reuse ;  /* 0x00000004b56d7c23 */ /* 0x100fe20008010887 */
[--C-:B------:R-:W-:Y:S01]  /*c240*/  FFMA.FTZ R108, R179, UR4, -R135.reuse ;  /* 0x00000004b36c7c23 */ /* 0x100fe20008010887 */
[----:B------:R-:W-:Y:S01]  /*c250*/  FFMA.FTZ R105, R185, UR4, -R135 ;  /* 0x00000004b9697c23 */ /* 0x000fe20008010887 */
        /* <DEDUP_REMOVED lines=9> */
[----:B------:R-:W-:Y:S01]  /*c2f0*/  MUFU.EX2 R111, R111 ;  /* 0x0000006f006f7308 */ /* 0x000fe20000000800 */
[-C--:B------:R-:W-:Y:S01]  /*c300*/  FMUL.FTZ R16, R120, R152.reuse ;  /* 0x0000009878107220 */ /* 0x080fe20000410000 */
[----:B------:R-:W-:Y:S01]  /*c310*/  FMUL.FTZ R17, R121, R152 ;  /* 0x0000009879117220 */ /* 0x000fe20000410000 */
[-C--:B------:R-:W-:Y:S01]  /*c320*/  FMUL.FTZ R18, R122, R150.reuse ;  /* 0x000000967a127220 */ /* 0x080fe20000410000 */
[----:B------:R-:W2:Y:S01]  /*c330*/  MUFU.EX2 R106, R106 ;  /* 0x0000006a006a7308 */ /* 0x000ea20000000800 */
        /* <DEDUP_REMOVED lines=10> */
[C---:B----4-:R-:W-:Y:S01]  /*c3e0*/  HMMA.16816.F32 R32, R4.reuse, R36, R32 ;  /* 0x000000240420723c */ /* 0x050fe20000001820 */
        /* <DEDUP_REMOVED lines=12> */
[----:B------:R-:W4:Y:S01]  /*c4b0*/  MUFU.EX2 R105, R105 ;  /* 0x0000006900697308 */ /* 0x000f220000000800 */
[-C--:B------:R-:W-:Y:S01]  /*c4c0*/  FMUL.FTZ R74, R74, R150.reuse ;  /* 0x000000964a4a7220 */ /* 0x080fe20000410000 */
[----:B------:R-:W-:Y:S01]  /*c4d0*/  FMUL.FTZ R75, R75, R150 ;  /* 0x000000964b4b7220 */ /* 0x000fe20000410000 */
[C---:B------:R-:W-:Y:S01]  /*c4e0*/  HMMA.16816.F32 R36, R4.reuse, R38, R100 ;  /* 0x000000260424723c */ /* 0x040fe20000001864 */
[-C--:B------:R-:W-:Y:S01]  /*c4f0*/  FMUL.FTZ R100, R68, R152.reuse ;  /* 0x0000009844647220 */ /* 0x080fe20000410000 */
[----:B------:R-:W-:Y:S01]  /*c500*/  FMUL.FTZ R101, R69, R152 ;  /* 0x0000009845657220 */ /* 0x000fe20000410000 */
[-C--:B------:R-:W-:Y:S01]  /*c510*/  FMUL.FTZ R102, R70, R150.reuse ;  /* 0x0000009646667220 */ /* 0x080fe20000410000 */
[----:B------:R-:W-:Y:S01]  /*c520*/  FMUL.FTZ R103, R71, R150 ;  /* 0x0000009647677220 */ /* 0x000fe20000410000 */
[----:B------:R-:W-:Y:S01]  /*c530*/  LDSM.16.MT88.4 R88, [R155+0x800] ;  /* 0x000800009b58783b */ /* 0x000fe20000004200 */
[--C-:B------:R-:W-:Y:S01]  /*c540*/  FFMA.FTZ R115, R252, UR4, -R147.reuse ;  /* 0x00000004fc737c23 */ /* 0x100fe20008010893 */
[--C-:B------:R-:W-:Y:S01]  /*c550*/  FFMA.FTZ R112, R173, UR4, -R147.reuse ;  /* 0x00000004ad707c23 */ /* 0x100fe20008010893 */
[C---:B------:R-:W-:Y:S01]  /*c560*/  HMMA.16816.F32 R44, R4.reuse, R46, R92 ;  /* 0x0000002e042c723c */ /* 0x040fe2000000185c */
[----:B------:R-:W5:Y:S01]  /*c570*/  LDSM.16.MT88.4 R92, [R3+0xc800] ;  /* 0x00c80000035c783b */ /* 0x000f620000004200 */
[--C-:B------:R-:W-:Y:S01]  /*c580*/  FFMA.FTZ R114, R177, UR4, -R147.reuse ;  /* 0x00000004b1727c23 */ /* 0x100fe20008010893 */
[----:B------:R-:W-:Y:S01]  /*c590*/  FFMA.FTZ R113, R175, UR4, -R147 ;  /* 0x00000004af717c23 */ /* 0x000fe20008010893 */
[----:B------:R-:W-:Y:S01]  /*c5a0*/  MUFU.EX2 R115, R115 ;  /* 0x0000007300737308 */ /* 0x000fe20000000800 */
[----:B------:R-:W5:Y:S01]  /*c5b0*/  LDSM.16.MT88.4 R68, [R155+0x4800] ;  /* 0x004800009b44783b */ /* 0x000f620000004200 */
[--C-:B------:R-:W-:Y:S01]  /*c5c0*/  FFMA.FTZ R175, R222, UR4, -R135.reuse ;  /* 0x00000004deaf7c23 */ /* 0x100fe20008010887 */
[----:B------:R-:W-:Y:S01]  /*c5d0*/  FFMA.FTZ R173, R202, UR4, -R135 ;  /* 0x00000004caad7c23 */ /* 0x000fe20008010887 */
[C---:B------:R-:W-:Y:S01]  /*c5e0*/  HMMA.16816.F32 R16, R4.reuse, R20, R16 ;  /* 0x000000140410723c */ /* 0x040fe20000001810 */
[----:B------:R-:W-:Y:S01]  /*c5f0*/  LDSM.16.MT88.4 R80, [R3+0x10800] ;  /* 0x010800000350783b */ /* 0x000fe20000004200 */
[----:B------:R-:W5:Y:S01]  /*c600*/  MUFU.EX2 R112, R112 ;  /* 0x0000007000707308 */ /* 0x000f620000000800 */
[--C-:B------:R-:W-:Y:S01]  /*c610*/  FFMA.FTZ R177, R190, UR4, -R147.reuse ;  /* 0x00000004beb17c23 */ /* 0x100fe20008010893 */
[----:B------:R-:W-:Y:S01]  /*c620*/  FFMA.FTZ R179, R186, UR4, -R147 ;  /* 0x00000004bab37c23 */ /* 0x000fe20008010893 */
[--C-:B------:R-:W-:Y:S01]  /*c630*/  FFMA.FTZ R181, R176, UR4, -R135.reuse ;  /* 0x00000004b0b57c23 */ /* 0x100fe20008010887 */
[----:B------:R-:W-:Y:S01]  /*c640*/  MUFU.EX2 R114, R114 ;  /* 0x0000007200727308 */ /* 0x000fe20000000800 */
[----:B------:R-:W-:Y:S01]  /*c650*/  FFMA.FTZ R183, R172, UR4, -R135 ;  /* 0x00000004acb77c23 */ /* 0x000fe20008010887 */
[C---:B------:R-:W-:Y:S01]  /*c660*/  HMMA.16816.F32 R56, R4.reuse, R60, R56 ;  /* 0x0000003c0438723c */ /* 0x040fe20000001838 */
[--C-:B------:R-:W-:Y:S01]  /*c670*/  FFMA.FTZ R185, R166, UR4, -R147.reuse ;  /* 0x00000004a6b97c23 */ /* 0x100fe20008010893 */
[----:B------:R-:W-:Y:S01]  /*c680*/  MUFU.EX2 R113, R113 ;  /* 0x0000007100717308 */ /* 0x000fe20000000800 */
[----:B------:R-:W-:Y:S01]  /*c690*/  FFMA.FTZ R187, R164, UR4, -R147 ;  /* 0x00000004a4bb7c23 */ /* 0x000fe20008010893 */
[--C-:B------:R-:W-:Y:S01]  /*c6a0*/  FFMA.FTZ R191, R160, UR4, -R135.reuse ;  /* 0x00000004a0bf7c23 */ /* 0x100fe20008010887 */
[--C-:B------:R-:W-:Y:S01]  /*c6b0*/  FFMA.FTZ R189, R154, UR4, -R135.reuse ;  /* 0x000000049abd7c23 */ /* 0x100fe20008010887 */
[----:B------:R-:W-:Y:S01]  /*c6c0*/  MUFU.EX2 R157, R157 ;  /* 0x0000009d009d7308 */ /* 0x000fe20000000800 */
[----:B------:R-:W-:Y:S01]  /*c6d0*/  LDSM.16.MT88.4 R124, [R151+0xf800] ;  /* 0x00f80000977c783b */ /* 0x000fe20000004200 */
[C---:B------:R-:W-:Y:S01]  /*c6e0*/  HMMA.16816.F32 R20, R4.reuse, R22, R116 ;  /* 0x000000160414723c */ /* 0x040fe20000001874 */
[--C-:B------:R-:W-:Y:S01]  /*c6f0*/  FFMA.FTZ R116, R246, UR4, -R135.reuse ;  /* 0x00000004f6747c23 */ /* 0x100fe20008010887 */
[----:B------:R-:W-:Y:S01]  /*c700*/  MUFU.EX2 R163, R163 ;  /* 0x000000a300a37308 */ /* 0x000fe20000000800 */
[----:B------:R-:W-:Y:S01]  /*c710*/  FFMA.FTZ R117, R178, UR4, -R135 ;  /* 0x00000004b2757c23 */ /* 0x000fe20008010887 */
[----:B------:R-:W-:Y:S01]  /*c720*/  FFMA.FTZ R146, R233, R152, R146 ;  /* 0x00000098e9927223 */ /* 0x000fe20000010092 */
[----:B------:R-:W-:Y:S01]  /*c730*/  FFMA.FTZ R231, R231, R150, R142 ;  /* 0x00000096e7e77223 */ /* 0x000fe2000001008e */
[----:B------:R-:W-:Y:S02]  /*c740*/  MUFU.EX2 R184, R242 ;  /* 0x000000f200b87308 */ /* 0x000fe40000000800 */
[----:B------:R-:W-:Y:S01]  /*c750*/  HMMA.16816.F32 R60, R4, R62, R76 ;  /* 0x0000003e043c723c */ /* 0x000fe2000000184c */
[----:B------:R-:W5:Y:S01]  /*c760*/  LDSM.16.MT88.4 R76, [R2+0x800] ;  /* 0x00080000024c783b */ /* 0x000f620000004200 */
[----:B------:R-:W5:Y:S01]  /*c770*/  MUFU.EX2 R116, R116 ;  /* 0x0000007400747308 */ /* 0x000f620000000800 */
[----:B------:R-:W-:Y:S01]  /*c780*/  FADD.FTZ R145, R145, R146 ;  /* 0x0000009291917221 */ /* 0x000fe20000010000 */
[----:B------:R-:W-:-:S02]  /*c790*/  FADD.FTZ R231, R134, R231 ;  /* 0x000000e786e77221 */ /* 0x000fc40000010000 */
[----:B------:R-:W-:Y:S01]  /*c7a0*/  MUFU.EX2 R182, R182 ;  /* 0x000000b600b67308 */ /* 0x000fe20000000800 */
[----:B------:R-:W-:Y:S01]  /*c7b0*/  FADD.FTZ R144, R144, R145 ;  /* 0x0000009190907221 */ /* 0x000fe20000010000 */
[C---:B-1----:R-:W-:Y:S01]  /*c7c0*/  HMMA.16816.F32 R72, R4.reuse, R84, R72 ;  /* 0x000000540448723c */ /* 0x042fe20000001848 */
[----:B--2---:R-:W-:Y:S01]  /*c7d0*/  F2FP.F16.F32.PACK_AB R84, R106, R111 ;  /* 0x0000006f6a54723e */ /* 0x004fe200000000ff */
[----:B------:R-:W-:Y:S01]  /*c7e0*/  MUFU.EX2 R161, R161 ;  /* 0x000000a100a17308 */ /* 0x000fe20000000800 */
[----:B---3--:R-:W-:Y:S01]  /*c7f0*/  F2FP.F16.F32.PACK_AB R85, R109, R110 ;  /* 0x0000006e6d55723e */ /* 0x008fe200000000ff */
[----:B------:R-:W-:Y:S01]  /*c800*/  FADD.FTZ R132, R132, R231 ;  /* 0x000000e784847221 */ /* 0x000fe20000010000 */
[----:B------:R-:W-:Y:S01]  /*c810*/  FADD.FTZ R144, R143, R144 ;  /* 0x000000908f907221 */ /* 0x000fe20000010000 */
[----:B------:R-:W-:Y:S02]  /*c820*/  MUFU.EX2 R194, R194 ;  /* 0x000000c200c27308 */ /* 0x000fe40000000800 */
[----:B------:R-:W-:Y:S01]  /*c830*/  HMMA.16816.F32 R4, R4, R86, R100 ;  /* 0x000000560404723c */ /* 0x000fe20000001864 */
[----:B------:R-:W-:Y:S01]  /*c840*/  F2FP.F16.F32.PACK_AB R86, R104, R107 ;  /* 0x0000006b6856723e */ /* 0x000fe200000000ff */
[----:B------:R-:W-:Y:S01]  /*c850*/  LDSM.16.MT88.4 R100, [R151+0xd000] ;  /* 0x00d000009764783b */ /* 0x000fe20000004200 */
[----:B----4-:R-:W-:Y:S01]  /*c860*/  F2FP.F16.F32.PACK_AB R87, R105, R108 ;  /* 0x0000006c6957723e */ /* 0x010fe200000000ff */
[----:B------:R-:W1:Y:S01]  /*c870*/  MUFU.EX2 R167, R167 ;  /* 0x000000a700a77308 */ /* 0x000e620000000800 */
[----:B------:R-:W-:Y:S01]  /*c880*/  FADD.FTZ R153, R153, R132 ;  /* 0x0000008499997221 */ /* 0x000fe20000010000 */
[----:B------:R-:W-:Y:S01]  /*c890*/  FADD.FTZ R111, R111, R144 ;  /* 0x000000906f6f7221 */ /* 0x000fe20000010000 */
[----:B------:R-:W-:Y:S01]  /*c8a0*/  MOV R132, R149 ;  /* 0x0000009500847202 */ /* 0x000fe20000000f00 */
[----:B------:R-:W-:Y:S01]  /*c8b0*/  MUFU.EX2 R165, R165 ;  /* 0x000000a500a57308 */ /* 0x000fe20000000800 */
[----:B------:R-:W-:Y:S01]  /*c8c0*/  FADD.FTZ R110, R110, R153 ;  /* 0x000000996e6e7221 */ /* 0x000fe20000010000 */
[----:B------:R-:W-:Y:S01]  /*c8d0*/  HMMA.16816.F32 R8, R84, R96, R8 ;  /* 0x000000605408723c */ /* 0x000fe20000001808 */
[----:B------:R-:W-:Y:S01]  /*c8e0*/  FADD.FTZ R106, R106, R111 ;  /* 0x0000006f6a6a7221 */ /* 0x000fe20000010000 */
[----:B------:R-:W2:Y:S01]  /*c8f0*/  MUFU.EX2 R192, R192 ;  /* 0x000000c000c07308 */ /* 0x000ea20000000800 */
[----:B------:R-:W-:-:S02]  /*c900*/  FADD.FTZ R109, R109, R110 ;  /* 0x0000006e6d6d7221 */ /* 0x000fc40000010000 */
[----:B------:R-:W-:Y:S01]  /*c910*/  FADD.FTZ R107, R107, R106 ;  /* 0x0000006a6b6b7221 */ /* 0x000fe20000010000 */
[----:B------:R-:W-:Y:S01]  /*c920*/  MUFU.EX2 R196, R196 ;  /* 0x000000c400c47308 */ /* 0x000fe20000000800 */
[----:B------:R-:W-:Y:S01]  /*c930*/  FADD.FTZ R108, R108, R109 ;  /* 0x0000006d6c6c7221 */ /* 0x000fe20000010000 */
[C---:B------:R-:W-:Y:S01]  /*c940*/  HMMA.16816.F32 R12, R84.reuse, R98, R12 ;  /* 0x00000062540c723c */ /* 0x040fe2000000180c */
[----:B------:R-:W3:Y:S01]  /*c950*/  LDSM.16.MT88.4 R96, [R2+0x4800] ;  /* 0x004800000260783b */ /* 0x000ee20000004200 */
[----:B------:R-:W4:Y:S01]  /*c960*/  MUFU.EX2 R169, R169 ;  /* 0x000000a900a97308 */ /* 0x000f220000000800 */
[----:B------:R-:W-:Y:S01]  /*c970*/  FADD.FTZ R104, R104, R107 ;  /* 0x0000006b68687221 */ /* 0x000fe20000010000 */
[----:B------:R-:W-:Y:S02]  /*c980*/  FADD.FTZ R105, R105, R108 ;  /* 0x0000006c69697221 */ /* 0x000fe40000010000 */
[----:B------:R-:W-:Y:S02]  /*c990*/  MUFU.EX2 R226, R230 ;  /* 0x000000e600e27308 */ /* 0x000fe40000000800 */
[C---:B------:R-:W-:Y:S02]  /*c9a0*/  HMMA.16816.F32 R40, R84.reuse, R64, R40 ;  /* 0x000000405428723c */ /* 0x040fe40000001828 */
[----:B------:R-:W-:Y:S04]  /*c9b0*/  MUFU.EX2 R171, R171 ;  /* 0x000000ab00ab7308 */ /* 0x000fe80000000800 */
[----:B------:R-:W-:Y:S02]  /*c9c0*/  MUFU.EX2 R175, R175 ;  /* 0x000000af00af7308 */ /* 0x000fe40000000800 */
[C---:B------:R-:W-:Y:S01]  /*c9d0*/  HMMA.16816.F32 R44, R84.reuse, R66, R44 ;  /* 0x00000042542c723c */ /* 0x040fe2000000182c */
[----:B------:R-:W1:Y:S01]  /*c9e0*/  LDSM.16.MT88.4 R64, [R151+0x11000] ;  /* 0x011000009740783b */ /* 0x000e620000004200 */
[----:B------:R-:W-:Y:S04]  /*c9f0*/  MUFU.EX2 R173, R173 ;  /* 0x000000ad00ad7308 */ /* 0x000fe80000000800 */
[----:B------:R-:W-:Y:S02]  /*ca00*/  MUFU.EX2 R177, R177 ;  /* 0x000000b100b17308 */ /* 0x000fe40000000800 */
[C---:B-----5:R-:W-:Y:S02]  /*ca10*/  HMMA.16816.F32 R16, R84.reuse, R92, R16 ;  /* 0x0000005c5410723c */ /* 0x060fe40000001810 */
[----:B------:R-:W-:Y:S04]  /*ca20*/  MUFU.EX2 R186, R188 ;  /* 0x000000bc00ba7308 */ /* 0x000fe80000000800 */
[----:B------:R-:W-:Y:S02]  /*ca30*/  MUFU.EX2 R179, R179 ;  /* 0x000000b300b37308 */ /* 0x000fe40000000800 */
[C---:B------:R-:W-:Y:S01]  /*ca40*/  HMMA.16816.F32 R20, R84.reuse, R94, R20 ;  /* 0x0000005e5414723c */ /* 0x040fe20000001814 */
[----:B------:R-:W5:Y:S01]  /*ca50*/  LDSM.16.MT88.4 R92, [R3+0xd000] ;  /* 0x00d00000035c783b */ /* 0x000f620000004200 */
[----:B------:R-:W-:Y:S04]  /*ca60*/  MUFU.EX2 R178, R180 ;  /* 0x000000b400b27308 */ /* 0x000fe80000000800 */
[----:B------:R2:W-:Y:S02]  /*ca70*/  MUFU.EX2 R176, R117 ;  /* 0x0000007500b07308 */ /* 0x0005e40000000800 */
[C---:B------:R-:W-:Y:S02]  /*ca80*/  HMMA.16816.F32 R56, R84.reuse, R68, R56 ;  /* 0x000000445438723c */ /* 0x040fe40000001838 */
[----:B------:R-:W-:Y:S04]  /*ca90*/  MUFU.EX2 R181, R181 ;  /* 0x000000b500b57308 */ /* 0x000fe80000000800 */
[----:B------:R-:W-:Y:S02]  /*caa0*/  MUFU.EX2 R172, R174 ;  /* 0x000000ae00ac7308 */ /* 0x000fe40000000800 */
[----:B------:R-:W-:Y:S01]  /*cab0*/  HMMA.16816.F32 R60, R84, R70, R60 ;  /* 0x00000046543c723c */ /* 0x000fe2000000183c */
[----:B------:R-:W4:Y:S01]  /*cac0*/  LDSM.16.MT88.4 R68, [R2+0x1000] ;  /* 0x001000000244783b */ /* 0x000f220000004200 */
[----:B------:R-:W-:Y:S01]  /*cad0*/  MUFU.EX2 R183, R183 ;  /* 0x000000b700b77308 */ /* 0x000fe20000000800 */
[----:B--2---:R-:W-:-:S03]  /*cae0*/  FFMA.FTZ R117, R156, UR4, -R135 ;  /* 0x000000049c757c23 */ /* 0x004fc60008010887 */
[----:B------:R-:W-:Y:S02]  /*caf0*/  MUFU.EX2 R166, R168 ;  /* 0x000000a800a67308 */ /* 0x000fe40000000800 */
[C---:B------:R-:W-:Y:S02]  /*cb00*/  HMMA.16816.F32 R24, R84.reuse, R88, R24 ;  /* 0x000000585418723c */ /* 0x040fe40000001818 */
[----:B------:R-:W-:Y:S04]  /*cb10*/  MUFU.EX2 R185, R185 ;  /* 0x000000b900b97308 */ /* 0x000fe80000000800 */
[----:B------:R-:W-:Y:S02]  /*cb20*/  MUFU.EX2 R187, R187 ;  /* 0x000000bb00bb7308 */ /* 0x000fe40000000800 */
[C---:B------:R-:W-:Y:S01]  /*cb30*/  HMMA.16816.F32 R28, R84.reuse, R90, R28 ;  /* 0x0000005a541c723c */ /* 0x040fe2000000181c */
[----:B------:R-:W-:Y:S01]  /*cb40*/  LDSM.16.MT88.4 R88, [R155+0x1000] ;  /* 0x001000009b58783b */ /* 0x000fe20000004200 */
[----:B------:R-:W-:Y:S04]  /*cb50*/  MUFU.EX2 R160, R162 ;  /* 0x000000a200a07308 */ /* 0x000fe80000000800 */
[----:B------:R-:W-:Y:S02]  /*cb60*/  MUFU.EX2 R191, R191 ;  /* 0x000000bf00bf7308 */ /* 0x000fe40000000800 */
[C---:B------:R-:W-:Y:S02]  /*cb70*/  HMMA.16816.F32 R32, R84.reuse, R76, R32 ;  /* 0x0000004c5420723c */ /* 0x040fe40000001820 */
[----:B------:R-:W-:Y:S04]  /*cb80*/  MUFU.EX2 R156, R158 ;  /* 0x0000009e009c7308 */ /* 0x000fe80000000800 */
[----:B------:R-:W-:Y:S02]  /*cb90*/  MUFU.EX2 R154, R117 ;  /* 0x00000075009a7308 */ /* 0x000fe40000000800 */
[C---:B------:R-:W-:Y:S01]  /*cba0*/  HMMA.16816.F32 R36, R84.reuse, R78, R36 ;  /* 0x0000004e5424723c */ /* 0x040fe20000001824 */
[----:B------:R-:W2:Y:S01]  /*cbb0*/  LDSM.16.MT88.4 R76, [R3+0x11000] ;  /* 0x01100000034c783b */ /* 0x000ea20000004200 */
[----:B------:R-:W-:Y:S04]  /*cbc0*/  MUFU.EX2 R189, R189 ;  /* 0x000000bd00bd7308 */ /* 0x000fe80000000800 */
[----:B------:R-:W-:Y:S02]  /*cbd0*/  MUFU.EX2 R138, R138 ;  /* 0x0000008a008a7308 */ /* 0x000fe40000000800 */
[----:B------:R-:W-:Y:S01]  /*cbe0*/  HMMA.16816.F32 R48, R84, R80, R48 ;  /* 0x000000505430723c */ /* 0x000fe20000001830 */
[----:B------:R-:W-:Y:S01]  /*cbf0*/  F2FP.F16.F32.PACK_AB R80, R112, R115 ;  /* 0x000000737050723e */ /* 0x000fe200000000ff */
[----:B------:R-:W-:Y:S01]  /*cc00*/  MUFU.EX2 R141, R141 ;  /* 0x0000008d008d7308 */ /* 0x000fe20000000800 */
[----:B------:R-:W-:Y:S01]  /*cc10*/  F2FP.F16.F32.PACK_AB R81, R159, R116 ;  /* 0x000000749f51723e */ /* 0x000fe200000000ff */
[----:B------:R-:W-:-:S04]  /*cc20*/  FADD.FTZ R115, R115, R104 ;  /* 0x0000006873737221 */ /* 0x000fc80000010000 */
[----:B------:R-:W-:Y:S01]  /*cc30*/  HMMA.16816.F32 R52, R84, R82, R52 ;  /* 0x000000525434723c */ /* 0x000fe20000001834 */
[----:B------:R-:W-:Y:S01]  /*cc40*/  F2FP.F16.F32.PACK_AB R82, R113, R114 ;  /* 0x000000727152723e */ /* 0x000fe200000000ff */
[----:B------:R-:W-:Y:S01]  /*cc50*/  FADD.FTZ R115, R112, R115 ;  /* 0x0000007370737221 */ /* 0x000fe20000010000 */
[----:B------:R-:W-:-:S03]  /*cc60*/  F2FP.F16.F32.PACK_AB R83, R157, R170 ;  /* 0x000000aa9d53723e */ /* 0x000fc600000000ff */
[----:B------:R-:W-:Y:S02]  /*cc70*/  FADD.FTZ R114, R114, R115 ;  /* 0x0000007372727221 */ /* 0x000fe40000010000 */
[----:B---3--:R-:W-:Y:S02]  /*cc80*/  HMMA.16816.F32 R72, R84, R96, R72 ;  /* 0x000000605448723c */ /* 0x008fe40000001848 */
[----:B------:R-:W-:-:S06]  /*cc90*/  FADD.FTZ R114, R113, R114 ;  /* 0x0000007271727221 */ /* 0x000fcc0000010000 */
[----:B------:R-:W-:Y:S01]  /*cca0*/  HMMA.16816.F32 R4, R84, R98, R4 ;  /* 0x000000625404723c */ /* 0x000fe20000001804 */
[----:B------:R-:W3:Y:S04]  /*ccb0*/  LDSM.16.MT88.4 R84, [R155+0x5000] ;  /* 0x005000009b54783b */ /* 0x000ee80000004200 */
[----:B------:R-:W-:Y:S03]  /*ccc0*/  LDSM.16.MT88.4 R96, [R151+0xd800] ;  /* 0x00d800009760783b */ /* 0x000fe60000004200 */
[C---:B-1----:R-:W-:Y:S08]  /*ccd0*/  HMMA.16816.F32 R40, R80.reuse, R64, R40 ;  /* 0x000000405028723c */ /* 0x042ff00000001828 */
[C---:B------:R-:W-:Y:S01]  /*cce0*/  HMMA.16816.F32 R44, R80.reuse, R66, R44 ;  /* 0x00000042502c723c */ /* 0x040fe2000000182c */
[----:B------:R-:W1:Y:S07]  /*ccf0*/  LDSM.16.MT88.4 R64, [R2+0x5000] ;  /* 0x005000000240783b */ /* 0x000e6e0000004200 */
[C---:B-----5:R-:W-:Y:S08]  /*cd00*/  HMMA.16816.F32 R16, R80.reuse, R92, R16 ;  /* 0x0000005c5010723c */ /* 0x060ff00000001810 */
[C---:B------:R-:W-:Y:S01]  /*cd10*/  HMMA.16816.F32 R20, R80.reuse, R94, R20 ;  /* 0x0000005e5014723c */ /* 0x040fe20000001814 */
[----:B------:R-:W5:Y:S07]  /*cd20*/  LDSM.16.MT88.4 R92, [R3+0xd800] ;  /* 0x00d80000035c783b */ /* 0x000f6e0000004200 */
[C---:B----4-:R-:W-:Y:S08]  /*cd30*/  HMMA.16816.F32 R32, R80.reuse, R68, R32 ;  /* 0x000000445020723c */ /* 0x050ff00000001820 */
[C---:B------:R-:W-:Y:S01]  /*cd40*/  HMMA.16816.F32 R36, R80.reuse, R70, R36 ;  /* 0x000000465024723c */ /* 0x040fe20000001824 */
[----:B------:R-:W4:Y:S07]  /*cd50*/  LDSM.16.MT88.4 R68, [R151+0x11800] ;  /* 0x011800009744783b */ /* 0x000f2e0000004200 */
[C---:B--2---:R-:W-:Y:S08]  /*cd60*/  HMMA.16816.F32 R48, R80.reuse, R76, R48 ;  /* 0x0000004c5030723c */ /* 0x044ff00000001830 */
[C---:B------:R-:W-:Y:S01]  /*cd70*/  HMMA.16816.F32 R52, R80.reuse, R78, R52 ;  /* 0x0000004e5034723c */ /* 0x040fe20000001834 */
[----:B------:R-:W2:Y:S07]  /*cd80*/  LDSM.16.MT88.4 R76, [R2+0x1800] ;  /* 0x00180000024c783b */ /* 0x000eae0000004200 */
[C---:B---3--:R-:W-:Y:S08]  /*cd90*/  HMMA.16816.F32 R56, R80.reuse, R84, R56 ;  /* 0x000000545038723c */ /* 0x048ff00000001838 */
[C---:B------:R-:W-:Y:S01]  /*cda0*/  HMMA.16816.F32 R60, R80.reuse, R86, R60 ;  /* 0x00000056503c723c */ /* 0x040fe2000000183c */
[----:B------:R-:W3:Y:S07]  /*cdb0*/  LDSM.16.MT88.4 R84, [R3+0x11800] ;  /* 0x011800000354783b */ /* 0x000eee0000004200 */
[C---:B------:R-:W-:Y:S08]  /*cdc0*/  HMMA.16816.F32 R8, R80.reuse, R100, R8 ;  /* 0x000000645008723c */ /* 0x040ff00000001808 */
[C---:B------:R-:W-:Y:S01]  /*cdd0*/  HMMA.16816.F32 R12, R80.reuse, R102, R12 ;  /* 0x00000066500c723c */ /* 0x040fe2000000180c */
[----:B------:R-:W3:Y:S07]  /*cde0*/  LDSM.16.MT88.4 R100, [R155+0x5800] ;  /* 0x005800009b64783b */ /* 0x000eee0000004200 */
[----:B-1----:R-:W-:Y:S01]  /*cdf0*/  HMMA.16816.F32 R72, R80, R64, R72 ;  /* 0x000000405048723c */ /* 0x002fe20000001848 */
[----:B------:R-:W-:Y:S01]  /*ce00*/  F2FP.F16.F32.PACK_AB R64, R184, R163 ;  /* 0x000000a3b840723e */ /* 0x000fe200000000ff */
[----:B------:R-:W-:Y:S01]  /*ce10*/  FADD.FTZ R163, R163, R114 ;  /* 0x00000072a3a37221 */ /* 0x000fe20000010000 */
[----:B------:R-:W-:-:S03]  /*ce20*/  F2FP.F16.F32.PACK_AB R65, R167, R194 ;  /* 0x000000c2a741723e */ /* 0x000fc600000000ff */
[----:B------:R-:W-:Y:S02]  /*ce30*/  FADD.FTZ R163, R184, R163 ;  /* 0x000000a3b8a37221 */ /* 0x000fe40000010000 */
[----:B------:R-:W-:Y:S01]  /*ce40*/  HMMA.16816.F32 R4, R80, R66, R4 ;  /* 0x000000425004723c */ /* 0x000fe20000001804 */
[----:B------:R-:W-:Y:S01]  /*ce50*/  F2FP.F16.F32.PACK_AB R66, R161, R182 ;  /* 0x000000b6a142723e */ /* 0x000fe200000000ff */
[----:B------:R-:W-:Y:S01]  /*ce60*/  FADD.FTZ R182, R182, R163 ;  /* 0x000000a3b6b67221 */ /* 0x000fe20000010000 */
[----:B------:R-:W-:-:S03]  /*ce70*/  F2FP.F16.F32.PACK_AB R67, R192, R165 ;  /* 0x000000a5c043723e */ /* 0x000fc600000000ff */
[----:B------:R-:W-:Y:S02]  /*ce80*/  FADD.FTZ R161, R161, R182 ;  /* 0x000000b6a1a17221 */ /* 0x000fe40000010000 */
[C---:B------:R-:W-:Y:S08]  /*ce90*/  HMMA.16816.F32 R24, R80.reuse, R88, R24 ;  /* 0x000000585018723c */ /* 0x040ff00000001818 */
[----:B------:R-:W-:Y:S01]  /*cea0*/  HMMA.16816.F32 R28, R80, R90, R28 ;  /* 0x0000005a501c723c */ /* 0x000fe2000000181c */
[----:B------:R-:W1:Y:S04]  /*ceb0*/  LDSM.16.MT88.4 R88, [R155+0x1800] ;  /* 0x001800009b58783b */ /* 0x000e680000004200 */
[----:B------:R-:W-:Y:S03]  /*cec0*/  LDSM.16.MT88.4 R80, [R3+0x12000] ;  /* 0x012000000350783b */ /* 0x000fe60000004200 */
        /* <DEDUP_REMOVED lines=8> */
[----:B------:R-:W-:Y:S07]  /*cf50*/  LDSM.16.MT88.4 R76, [R2+0x2000] ;  /* 0x00200000024c783b */ /* 0x000fee0000004200 */
[C---:B---3--:R-:W-:Y:S08]  /*cf60*/  HMMA.16816.F32 R48, R64.reuse, R84, R48 ;  /* 0x000000544030723c */ /* 0x048ff00000001830 */
[C---:B------:R-:W-:Y:S01]  /*cf70*/  HMMA.16816.F32 R52, R64.reuse, R86, R52 ;  /* 0x000000564034723c */ /* 0x040fe20000001834 */
[----:B------:R-:W2:Y:S07]  /*cf80*/  LDSM.16.MT88.4 R84, [R151+0xe000] ;  /* 0x00e000009754783b */ /* 0x000eae0000004200 */
[----:B------:R-:W-:Y:S01]  /*cf90*/  HMMA.16816.F32 R56, R64, R100, R56 ;  /* 0x000000644038723c */ /* 0x000fe20000001838 */
[----:B------:R-:W-:-:S02]  /*cfa0*/  FFMA.FTZ R100, R204, UR4, -R135 ;  /* 0x00000004cc647c23 */ /* 0x000fc40008010887 */
[----:B------:R-:W3:Y:S04]  /*cfb0*/  MUFU.EX2 R204, R206 ;  /* 0x000000ce00cc7308 */ /* 0x000ee80000000800 */
[----:B------:R5:W4:Y:S01]  /*cfc0*/  MUFU.EX2 R202, R100 ;  /* 0x0000006400ca7308 */ /* 0x000b220000000800 */
[C---:B------:R-:W-:Y:S08]  /*cfd0*/  HMMA.16816.F32 R8, R64.reuse, R96, R8 ;  /* 0x000000604008723c */ /* 0x040ff00000001808 */
[C---:B------:R-:W-:Y:S01]  /*cfe0*/  HMMA.16816.F32 R12, R64.reuse, R98, R12 ;  /* 0x00000062400c723c */ /* 0x040fe2000000180c */
[----:B------:R-:W2:Y:S07]  /*cff0*/  LDSM.16.MT88.4 R96, [R3+0xe000] ;  /* 0x00e000000360783b */ /* 0x000eae0000004200 */
[C---:B-1----:R-:W-:Y:S08]  /*d000*/  HMMA.16816.F32 R24, R64.reuse, R88, R24 ;  /* 0x000000584018723c */ /* 0x042ff00000001818 */
[C---:B------:R-:W-:Y:S01]  /*d010*/  HMMA.16816.F32 R28, R64.reuse, R90, R28 ;  /* 0x0000005a401c723c */ /* 0x040fe2000000181c */
[----:B------:R-:W-:Y:S07]  /*d020*/  LDSM.16.MT88.4 R88, [R155+0x2000] ;  /* 0x002000009b58783b */ /* 0x000fee0000004200 */
[C---:B------:R-:W-:Y:S01]  /*d030*/  HMMA.16816.F32 R60, R64.reuse, R102, R60 ;  /* 0x00000066403c723c */ /* 0x040fe2000000183c */
[----:B-----5:R-:W-:Y:S07]  /*d040*/  LDSM.16.MT88.4 R100, [R3+0x12800] ;  /* 0x012800000364783b */ /* 0x020fee0000004200 */
[C---:B------:R-:W-:Y:S08]  /*d050*/  HMMA.16816.F32 R72, R64.reuse, R92, R72 ;  /* 0x0000005c4048723c */ /* 0x040ff00000001848 */
[----:B------:R-:W-:Y:S01]  /*d060*/  HMMA.16816.F32 R4, R64, R94, R4 ;  /* 0x0000005e4004723c */ /* 0x000fe20000001804 */
[----:B------:R-:W-:Y:S01]  /*d070*/  F2FP.F16.F32.PACK_AB R64, R169, R196 ;  /* 0x000000c4a940723e */ /* 0x000fe200000000ff */
[----:B------:R-:W-:Y:S01]  /*d080*/  LDSM.16.MT88.4 R92, [R3+0xe800] ;  /* 0x00e80000035c783b */ /* 0x000fe20000004200 */
[----:B---3--:R-:W-:Y:S01]  /*d090*/  F2FP.F16.F32.PACK_AB R65, R204, R175 ;  /* 0x000000afcc41723e */ /* 0x008fe200000000ff */
[----:B------:R-:W-:Y:S01]  /*d0a0*/  FADD.FTZ R196, R196, R161 ;  /* 0x000000a1c4c47221 */ /* 0x000fe20000010000 */
[----:B------:R-:W-:-:S02]  /*d0b0*/  F2FP.F16.F32.PACK_AB R66, R171, R226 ;  /* 0x000000e2ab42723e */ /* 0x000fc400000000ff */
[----:B----4-:R-:W-:Y:S01]  /*d0c0*/  F2FP.F16.F32.PACK_AB R67, R173, R202 ;  /* 0x000000caad43723e */ /* 0x010fe200000000ff */
[----:B------:R-:W-:-:S04]  /*d0d0*/  FADD.FTZ R169, R169, R196 ;  /* 0x000000c4a9a97221 */ /* 0x000fc80000010000 */
[----:B------:R-:W-:Y:S02]  /*d0e0*/  FADD.FTZ R226, R226, R169 ;  /* 0x000000a9e2e27221 */ /* 0x000fe40000010000 */
[----:B------:R-:W-:Y:S02]  /*d0f0*/  HMMA.16816.F32 R40, R64, R68, R40 ;  /* 0x000000444028723c */ /* 0x000fe40000001828 */
[----:B------:R-:W-:-:S06]  /*d100*/  FADD.FTZ R226, R171, R226 ;  /* 0x000000e2abe27221 */ /* 0x000fcc0000010000 */
[C---:B------:R-:W-:Y:S01]  /*d110*/  HMMA.16816.F32 R44, R64.reuse, R70, R44 ;  /* 0x00000046402c723c */ /* 0x040fe2000000182c */
[----:B------:R-:W1:Y:S07]  /*d120*/  LDSM.16.MT88.4 R68, [R2+0x6000] ;  /* 0x006000000244783b */ /* 0x000e6e0000004200 */
[C---:B--2---:R-:W-:Y:S08]  /*d130*/  HMMA.16816.F32 R8, R64.reuse, R84, R8 ;  /* 0x000000544008723c */ /* 0x044ff00000001808 */
        /* <DEDUP_REMOVED lines=22> */
[C---:B------:R-:W-:Y:S01]  /*d2a0*/  HMMA.16816.F32 R28, R64.reuse, R90, R28 ;  /* 0x0000005a401c723c */ /* 0x040fe2000000181c */
[----:B------:R-:W1:Y:S07]  /*d2b0*/  LDSM.16.MT88.4 R88, [R155+0x2800] ;  /* 0x002800009b58783b */ /* 0x000e6e0000004200 */
[C---:B--2---:R-:W-:Y:S08]  /*d2c0*/  HMMA.16816.F32 R56, R64.reuse, R84, R56 ;  /* 0x000000544038723c */ /* 0x044ff00000001838 */
        /* <DEDUP_REMOVED lines=21> */
[C---:B--2---:R-:W-:Y:S08]  /*d420*/  HMMA.16816.F32 R56, R68.reuse, R64, R56 ;  /* 0x000000404438723c */ /* 0x044ff00000001838 */
[C---:B------:R-:W-:Y:S01]  /*d430*/  HMMA.16816.F32 R60, R68.reuse, R66, R60 ;  /* 0x00000042443c723c */ /* 0x040fe2000000183c */
[----:B------:R-:W2:Y:S07]  /*d440*/  LDSM.16.MT88.4 R64, [R155+0x7000] ;  /* 0x007000009b40783b */ /* 0x000eae0000004200 */
[C---:B---3--:R-:W-:Y:S08]  /*d450*/  HMMA.16816.F32 R72, R68.reuse, R76, R72 ;  /* 0x0000004c4448723c */ /* 0x048ff00000001848 */
[----:B------:R-:W-:Y:S01]  /*d460*/  HMMA.16816.F32 R4, R68, R78, R4 ;  /* 0x0000004e4404723c */ /* 0x000fe20000001804 */
[----:B------:R-:W3:Y:S01]  /*d470*/  LDSM.16.MT88.4 R76, [R2+0x7000] ;  /* 0x00700000024c783b */ /* 0x000ee20000004200 */
[----:B------:R-:W-:Y:S01]  /*d480*/  F2FP.F16.F32.PACK_AB R68, R185, R166 ;  /* 0x000000a6b944723e */ /* 0x000fe200000000ff */
[----:B------:R-:W-:Y:S01]  /*d490*/  FADD.FTZ R166, R166, R179 ;  /* 0x000000b3a6a67221 */ /* 0x000fe20000010000 */
[----:B------:R-:W-:-:S02]  /*d4a0*/  F2FP.F16.F32.PACK_AB R69, R156, R191 ;  /* 0x000000bf9c45723e */ /* 0x000fc400000000ff */
[----:B------:R-:W-:Y:S01]  /*d4b0*/  F2FP.F16.F32.PACK_AB R70, R160, R187 ;  /* 0x000000bba046723e */ /* 0x000fe200000000ff */
[----:B------:R-:W-:Y:S01]  /*d4c0*/  FADD.FTZ R166, R185, R166 ;  /* 0x000000a6b9a67221 */ /* 0x000fe20000010000 */
[----:B------:R-:W-:-:S03]  /*d4d0*/  F2FP.F16.F32.PACK_AB R71, R189, R154 ;  /* 0x0000009abd47723e */ /* 0x000fc600000000ff */
[----:B------:R-:W-:-:S04]  /*d4e0*/  FADD.FTZ R187, R187, R166 ;  /* 0x000000a6bbbb7221 */ /* 0x000fc80000010000 */
[C---:B----4-:R-:W-:Y:S01]  /*d4f0*/  HMMA.16816.F32 R40, R68.reuse, R80, R40 ;  /* 0x000000504428723c */ /* 0x050fe20000001828 */
[--C-:B------:R-:W-:Y:S01]  /*d500*/  FFMA.FTZ R81, R137, UR4, -R147.reuse ;  /* 0x0000000489517c23 */ /* 0x100fe20008010893 */
[----:B------:R-:W-:Y:S01]  /*d510*/  FFMA.FTZ R137, R136, UR4, -R147 ;  /* 0x0000000488897c23 */ /* 0x000fe20008010893 */
[--C-:B------:R-:W-:Y:S01]  /*d520*/  FFMA.FTZ R80, R0, UR4, -R135.reuse ;  /* 0x0000000400507c23 */ /* 0x100fe20008010887 */
[----:B------:R-:W-:Y:S01]  /*d530*/  FFMA.FTZ R0, R139, UR4, -R135 ;  /* 0x000000048b007c23 */ /* 0x000fe20008010887 */
[----:B------:R4:W-:Y:S01]  /*d540*/  MUFU.EX2 R136, R81 ;  /* 0x0000005100887308 */ /* 0x0009e20000000800 */
[----:B------:R-:W-:Y:S02]  /*d550*/  FADD.FTZ R187, R160, R187 ;  /* 0x000000bba0bb7221 */ /* 0x000fe40000010000 */
[C---:B-----5:R-:W-:Y:S01]  /*d560*/  HMMA.16816.F32 R8, R68.reuse, R96, R8 ;  /* 0x000000604408723c */ /* 0x060fe20000001808 */
[----:B------:R-:W5:Y:S04]  /*d570*/  MUFU.EX2 R137, R137 ;  /* 0x0000008900897308 */ /* 0x000f680000000800 */
[----:B------:R-:W-:Y:S03]  /*d580*/  MUFU.EX2 R139, R80 ;  /* 0x00000050008b7308 */ /* 0x000fe60000000800 */
[----:B------:R-:W-:Y:S01]  /*d590*/  HMMA.16816.F32 R12, R68, R98, R12 ;  /* 0x00000062440c723c */ /* 0x000fe2000000180c */
[----:B------:R-:W5:Y:S01]  /*d5a0*/  MUFU.EX2 R0, R0 ;  /* 0x0000000000007308 */ /* 0x000f620000000800 */
[--C-:B----4-:R-:W-:Y:S01]  /*d5b0*/  FFMA.FTZ R81, R140, UR4, -R135.reuse ;  /* 0x000000048c517c23 */ /* 0x110fe20008010887 */
[----:B------:R-:W-:-:S03]  /*d5c0*/  FFMA.FTZ R140, R133, UR4, -R135 ;  /* 0x00000004858c7c23 */ /* 0x000fc60008010887 */
[----:B------:R-:W-:Y:S02]  /*d5d0*/  MUFU.EX2 R133, R81 ;  /* 0x0000005100857308 */ /* 0x000fe40000000800 */
[C---:B------:R-:W-:Y:S02]  /*d5e0*/  HMMA.16816.F32 R16, R68.reuse, R92, R16 ;  /* 0x0000005c4410723c */ /* 0x040fe40000001810 */
[----:B------:R-:W4:Y:S06]  /*d5f0*/  MUFU.EX2 R140, R140 ;  /* 0x0000008c008c7308 */ /* 0x000f2c0000000800 */
[C---:B------:R-:W-:Y:S01]  /*d600*/  HMMA.16816.F32 R20, R68.reuse, R94, R20 ;  /* 0x0000005e4414723c */ /* 0x040fe20000001814 */
[----:B------:R-:W4:Y:S07]  /*d610*/  LDSM.16.MT88.4 R92, [R151+0x13800] ;  /* 0x01380000975c783b */ /* 0x000f2e0000004200 */
[C---:B-1----:R-:W-:Y:S08]  /*d620*/  HMMA.16816.F32 R24, R68.reuse, R88, R24 ;  /* 0x000000584418723c */ /* 0x042ff00000001818 */
[C---:B------:R-:W-:Y:S08]  /*d630*/  HMMA.16816.F32 R28, R68.reuse, R90, R28 ;  /* 0x0000005a441c723c */ /* 0x040ff0000000181c */
[C---:B------:R-:W-:Y:S08]  /*d640*/  HMMA.16816.F32 R32, R68.reuse, R84, R32 ;  /* 0x000000544420723c */ /* 0x040ff00000001820 */
[C---:B------:R-:W-:Y:S01]  /*d650*/  HMMA.16816.F32 R36, R68.reuse, R86, R36 ;  /* 0x000000564424723c */ /* 0x040fe20000001824 */
[----:B------:R-:W1:Y:S07]  /*d660*/  LDSM.16.MT88.4 R84, [R3+0x13800] ;  /* 0x013800000354783b */ /* 0x000e6e0000004200 */
[C---:B------:R-:W-:Y:S08]  /*d670*/  HMMA.16816.F32 R44, R68.reuse, R82, R44 ;  /* 0x00000052442c723c */ /* 0x040ff0000000182c */
[C---:B------:R-:W-:Y:S08]  /*d680*/  HMMA.16816.F32 R48, R68.reuse, R100, R48 ;  /* 0x000000644430723c */ /* 0x040ff00000001830 */
[C---:B------:R-:W-:Y:S01]  /*d690*/  HMMA.16816.F32 R52, R68.reuse, R102, R52 ;  /* 0x000000664434723c */ /* 0x040fe20000001834 */
[----:B------:R-:W-:Y:S07]  /*d6a0*/  LDSM.16.MT88.4 R100, [R2+0x3800] ;  /* 0x003800000264783b */ /* 0x000fee0000004200 */
[C---:B--2---:R-:W-:Y:S08]  /*d6b0*/  HMMA.16816.F32 R56, R68.reuse, R64, R56 ;  /* 0x000000404438723c */ /* 0x044ff00000001838 */
[C---:B------:R-:W-:Y:S01]  /*d6c0*/  HMMA.16816.F32 R60, R68.reuse, R66, R60 ;  /* 0x00000042443c723c */ /* 0x040fe2000000183c */
[----:B------:R2:W-:Y:S07]  /*d6d0*/  LDSM.16.MT88.4 R64, [R3+0xf800] ;  /* 0x00f800000340783b */ /* 0x0005ee0000004200 */
[C---:B---3--:R-:W-:Y:S08]  /*d6e0*/  HMMA.16816.F32 R72, R68.reuse, R76, R72 ;  /* 0x0000004c4448723c */ /* 0x048ff00000001848 */
[----:B------:R-:W-:Y:S01]  /*d6f0*/  HMMA.16816.F32 R4, R68, R78, R4 ;  /* 0x0000004e4404723c */ /* 0x000fe20000001804 */
[----:B-----5:R-:W-:Y:S01]  /*d700*/  F2FP.F16.F32.PACK_AB R68, R137, R136 ;  /* 0x000000888944723e */ /* 0x020fe200000000ff */
[----:B------:R-:W3:Y:S01]  /*d710*/  LDSM.16.MT88.4 R76, [R155+0x7800] ;  /* 0x007800009b4c783b */ /* 0x000ee20000004200 */
[----:B------:R-:W-:Y:S01]  /*d720*/  F2FP.F16.F32.PACK_AB R69, R0, R139 ;  /* 0x0000008b0045723e */ /* 0x000fe200000000ff */
[----:B------:R-:W-:Y:S01]  /*d730*/  FADD.FTZ R136, R136, R187 ;  /* 0x000000bb88887221 */ /* 0x000fe20000010000 */
[----:B------:R-:W-:-:S02]  /*d740*/  F2FP.F16.F32.PACK_AB R70, R141, R138 ;  /* 0x0000008a8d46723e */ /* 0x000fc400000000ff */
[----:B----4-:R-:W-:Y:S01]  /*d750*/  F2FP.F16.F32.PACK_AB R71, R140, R133 ;  /* 0x000000858c47723e */ /* 0x010fe200000000ff */
[----:B------:R-:W-:Y:S01]  /*d760*/  FADD.FTZ R137, R137, R136 ;  /* 0x0000008889897221 */ /* 0x000fe20000010000 */
[----:B--2---:R-:W-:-:S03]  /*d770*/  MOV R3, R148 ;  /* 0x0000009400037202 */ /* 0x004fc60000000f00 */
[----:B------:R-:W-:Y:S02]  /*d780*/  FADD.FTZ R138, R138, R137 ;  /* 0x000000898a8a7221 */ /* 0x000fe40000010000 */
[----:B------:R-:W-:Y:S01]  /*d790*/  HMMA.16816.F32 R128, R68, R124, R8 ;  /* 0x0000007c4480723c */ /* 0x000fe20000001808 */
[----:B------:R-:W2:Y:S01]  /*d7a0*/  LDSM.16.MT88.4 R8, [R155+0x3800] ;  /* 0x003800009b08783b */ /* 0x000ea20000004200 */
[----:B------:R-:W-:-:S06]  /*d7b0*/  FADD.FTZ R233, R141, R138 ;  /* 0x0000008a8de97221 */ /* 0x000fcc0000010000 */
[----:B------:R-:W-:Y:S01]  /*d7c0*/  HMMA.16816.F32 R124, R68, R126, R12 ;  /* 0x0000007e447c723c */ /* 0x000fe2000000180c */
[----:B------:R-:W-:-:S04]  /*d7d0*/  FADD.FTZ R12, R116, R105 ;  /* 0x00000069740c7221 */ /* 0x000fc80000010000 */
[----:B------:R-:W-:-:S03]  /*d7e0*/  FADD.FTZ R159, R159, R12 ;  /* 0x0000000c9f9f7221 */ /* 0x000fc60000010000 */
[----:B------:R-:W-:Y:S01]  /*d7f0*/  HMMA.16816.F32 R96, R68, R92, R40 ;  /* 0x0000005c4460723c */ /* 0x000fe20000001828 */
[----:B------:R-:W-:-:S04]  /*d800*/  FADD.FTZ R170, R170, R159 ;  /* 0x0000009faaaa7221 */ /* 0x000fc80000010000 */
[----:B------:R-:W-:-:S03]  /*d810*/  FADD.FTZ R157, R157, R170 ;  /* 0x000000aa9d9d7221 */ /* 0x000fc60000010000 */
[----:B-1----:R-:W-:Y:S01]  /*d820*/  HMMA.16816.F32 R88, R68, R84, R48 ;  /* 0x000000544458723c */ /* 0x002fe20000001830 */
[----:B------:R-:W-:-:S04]  /*d830*/  FADD.FTZ R194, R194, R157 ;  /* 0x0000009dc2c27221 */ /* 0x000fc80000010000 */
[----:B------:R-:W-:-:S03]  /*d840*/  FADD.FTZ R194, R167, R194 ;  /* 0x000000c2a7c27221 */ /* 0x000fc60000010000 */
[----:B---3--:R-:W-:Y:S01]  /*d850*/  HMMA.16816.F32 R80, R68, R76, R56 ;  /* 0x0000004c4450723c */ /* 0x008fe20000001838 */
[----:B------:R-:W-:-:S04]  /*d860*/  FADD.FTZ R165, R165, R194 ;  /* 0x000000c2a5a57221 */ /* 0x000fc80000010000 */
[----:B------:R-:W-:-:S03]  /*d870*/  FADD.FTZ R192, R192, R165 ;  /* 0x000000a5c0c07221 */ /* 0x000fc60000010000 */
[----:B------:R-:W-:Y:S01]  /*d880*/  HMMA.16816.F32 R104, R68, R100, R32 ;  /* 0x000000644468723c */ /* 0x000fe20000001820 */
[----:B------:R-:W-:-:S04]  /*d890*/  FADD.FTZ R175, R175, R192 ;  /* 0x000000c0afaf7221 */ /* 0x000fc80000010000 */
[----:B------:R-:W-:-:S03]  /*d8a0*/  FADD.FTZ R175, R204, R175 ;  /* 0x000000afccaf7221 */ /* 0x000fc60000010000 */
[----:B--2---:R-:W-:Y:S01]  /*d8b0*/  HMMA.16816.F32 R112, R68, R8, R24 ;  /* 0x000000084470723c */ /* 0x004fe20000001818 */
[----:B------:R-:W-:-:S04]  /*d8c0*/  FADD.FTZ R202, R202, R175 ;  /* 0x000000afcaca7221 */ /* 0x000fc80000010000 */
[----:B------:R-:W-:-:S03]  /*d8d0*/  FADD.FTZ R173, R173, R202 ;  /* 0x000000caadad7221 */ /* 0x000fc60000010000 */
[----:B------:R-:W-:Y:S01]  /*d8e0*/  HMMA.16816.F32 R108, R68, R10, R28 ;  /* 0x0000000a446c723c */ /* 0x000fe2000000181c */
[----:B------:R-:W1:Y:S01]  /*d8f0*/  LDSM.16.MT88.4 R8, [R2+0x7800] ;  /* 0x007800000208783b */ /* 0x000e620000004200 */
[----:B------:R-:W-:-:S04]  /*d900*/  FADD.FTZ R176, R176, R173 ;  /* 0x000000adb0b07221 */ /* 0x000fc80000010000 */
[----:B------:R-:W-:Y:S02]  /*d910*/  FADD.FTZ R181, R181, R176 ;  /* 0x000000b0b5b57221 */ /* 0x000fe40000010000 */
[----:B------:R-:W-:Y:S02]  /*d920*/  HMMA.16816.F32 R92, R68, R94, R44 ;  /* 0x0000005e445c723c */ /* 0x000fe4000000182c */
        /* <DEDUP_REMOVED lines=14> */
[C---:B------:R-:W-:Y:S08]  /*da10*/  HMMA.16816.F32 R100, R68.reuse, R102, R36 ;  /* 0x000000664464723c */ /* 0x040ff00000001824 */
[C---:B-1----:R-:W-:Y:S08]  /*da20*/  HMMA.16816.F32 R72, R68.reuse, R8, R72 ;  /* 0x000000084448723c */ /* 0x042ff00000001848 */
[----:B------:R-:W-:-:S15]  /*da30*/  HMMA.16816.F32 R68, R68, R10, R4 ;  /* 0x0000000a4444723c */ /* 0x000fde0000001804 */
[----:B------:R-:W-:-:S05]  /*da40*/  NOP ;  /* 0x0000000000007918 */ /* 0x000fca0000000000 */
.L_x_658:
        /* <DEDUP_REMOVED lines=21> */
[----:B------:R-:W4:Y:S01]  /*dba0*/  LDCU UR4, c[0x0][0x45c] ;  /* 0x00008b80ff0477ac */ /* 0x000f220008000800 */
[----:B------:R-:W2:Y:S01]  /*dbb0*/  LDCU.64 UR6, c[0x0][0x3a0] ;  /* 0x00007400ff0677ac */ /* 0x000ea20008000a00 */
[----:B------:R-:W2:Y:S01]  /*dbc0*/  LDCU.64 UR8, c[0x0][0x3a8] ;  /* 0x00007500ff0877ac */ /* 0x000ea20008000a00 */
[----:B-1----:R-:W-:-:S12]  /*dbd0*/  ULEA UR5, UR10, UR13, 0x18 ;  /* 0x0000000d0a057291 */ /* 0x002fd8000f8ec0ff */
.L_x_668:
        /* <DEDUP_REMOVED lines=91> */
.L_x_665:
[----:B------:R-:W-:Y:S02]  /*e190*/  LEA R229, R229, UR5, 0x1 ;  /* 0x00000005e5e57c11 */ /* 0x000fe4000f8e08ff */
[C---:B------:R-:W-:Y:S02]  /*e1a0*/  SHF.L.U32 R29, R28.reuse, 0x5, RZ ;  /* 0x000000051c1d7819 */ /* 0x040fe400000006ff */
[----:B------:R-:W-:Y:S01]  /*e1b0*/  SHF.L.U64.HI R28, R28, 0x5, R31 ;  /* 0x000000051c1c7819 */ /* 0x000fe2000001021f */
[----:B------:R-:W-:Y:S01]  /*e1c0*/  @!PT LDS RZ, [RZ] ;  /* 0x00000000fffff984 */ /* 0x000fe20000000800 */
[----:B------:R-:W-:Y:S01]  /*e1d0*/  @!PT LDS RZ, [RZ] ;  /* 0x00000000fffff984 */ /* 0x000fe20000000800 */
[----:B------:R-:W-:Y:S01]  /*e1e0*/  @!PT LDS RZ, [RZ] ;  /* 0x00000000fffff984 */ /* 0x000fe20000000800 */
[----:B------:R-:W-:Y:S01]  /*e1f0*/  @!P2 LDGSTS.E.BYPASS.LTC128B.128 [R229+0xc000], desc[UR16][R218.64] ;  /* 0x0c000000dae5afae */ /* 0x000fe2000b981a10 */
[----:B------:R-:W-:Y:S02]  /*e200*/  IADD3 R30, P0, PT, R29, R218, RZ ;  /* 0x000000da1d1e7210 */ /* 0x000fe40007f1e0ff */
[----:B------:R-:W-:Y:S03]  /*e210*/  LOP3.LUT R189, R3, 0x400, RZ, 0xc0, !PT ;  /* 0x0000040003bd7812 */ /* 0x000fe600078ec0ff */
[----:B------:R-:W-:Y:S01]  /*e220*/  @P2 STS.128 [R229+0xc000], RZ ;  /* 0x00c000ffe5002388 */ /* 0x000fe20000000c00 */
[----:B------:R-:W-:Y:S02]  /*e230*/  IADD3.X R31, PT, PT, R28, R219, RZ, P0, !PT ;  /* 0x000000db1c1f7210 */ /* 0x000fe400007fe4ff */
[-C--:B------:R-:W-:Y:S03]  /*e240*/  IADD3 R32, P0, PT, R30, R29.reuse, RZ ;  /* 0x0000001d1e207210 */ /* 0x080fe60007f1e0ff */
[----:B------:R-:W-:Y:S01]  /*e250*/  @!PT LDS RZ, [RZ] ;  /* 0x00000000fffff984 */ /* 0x000fe20000000800 */
[----:B------:R-:W-:Y:S01]  /*e260*/  @!PT LDS RZ, [RZ] ;  /* 0x00000000fffff984 */ /* 0x000fe20000000800 */
[----:B------:R-:W-:Y:S01]  /*e270*/  @!PT LDS RZ, [RZ] ;  /* 0x00000000fffff984 */ /* 0x000fe20000000800 */
[----:B------:R-:W-:Y:S01]  /*e280*/  @!P1 LDGSTS.E.BYPASS.LTC128B.128 [R229+0x10000], desc[UR16][R218.64+0x80] ;  /* 0x10000080dae59fae */ /* 0x000fe2000b981a10 */
[----:B------:R-:W-:Y:S02]  /*e290*/  LOP3.LUT R2, R2, 0x8, R211, 0x78, !PT ;  /* 0x0000000802027812 */ /* 0x000fe400078e78d3 */
[-C--:B------:R-:W-:Y:S03]  /*e2a0*/  IADD3.X R33, PT, PT, R31, R28.reuse, RZ, P0, !PT ;  /* 0x0000001c1f217210 */ /* 0x080fe600007fe4ff */
[----:B------:R-:W-:Y:S01]  /*e2b0*/  @P1 STS.128 [R229+0x10000], RZ ;  /* 0x010000ffe5001388 */ /* 0x000fe20000000c00 */
[----:B------:R-:W-:Y:S02]  /*e2c0*/  IADD3 R34, P0, PT, R32, R29, RZ ;  /* 0x0000001d20227210 */ /* 0x000fe40007f1e0ff */
[----:B------:R-:W-:Y:S03]  /*e2d0*/  LEA R189, R2, R189, 0x1 ;  /* 0x000000bd02bd7211 */ /* 0x000fe600078e08ff */
[----:B------:R-:W-:Y:S01]  /*e2e0*/  @!PT LDS RZ, [RZ] ;  /* 0x00000000fffff984 */ /* 0x000fe20000000800 */
[----:B------:R-:W-:Y:S01]  /*e2f0*/  @!PT LDS RZ, [RZ] ;  /* 0x00000000fffff984 */ /* 0x000fe20000000800 */
[----:B------:R-:W-:Y:S01]  /*e300*/  @!PT LDS RZ, [RZ] ;  /* 0x00000000fffff984 */ /* 0x000fe20000000800 */
[----:B------:R-:W-:Y:S01]  /*e310*/  @!P2 LDGSTS.E.BYPASS.LTC128B.128 [R229+0xc800], desc[UR16][R30.64] ;  /* 0x0c8000001ee5afae */ /* 0x000fe2000b981a10 */
[-C--:B------:R-:W-:Y:S02]  /*e320*/  IADD3.X R35, PT, PT, R33, R28.reuse, RZ, P0, !PT ;  /* 0x0000001c21237210 */ /* 0x080fe400007fe4ff */
[-C--:B------:R-:W-:Y:S03]  /*e330*/  IADD3 R36, P0, PT, R34, R29.reuse, RZ ;  /* 0x0000001d22247210 */ /* 0x080fe60007f1e0ff */
[----:B------:R-:W-:Y:S01]  /*e340*/  @P2 STS.128 [R229+0xc800], RZ ;  /* 0x00c800ffe5002388 */ /* 0x000fe20000000c00 */
[----:B------:R-:W-:Y:S02]  /*e350*/  LEA R190, R190, UR5, 0x1 ;  /* 0x00000005bebe7c11 */ /* 0x000fe4000f8e08ff */
[-C--:B------:R-:W-:Y:S03]  /*e360*/  IADD3.X R37, PT, PT, R35, R28.reuse, RZ, P0, !PT ;  /* 0x0000001c23257210 */ /* 0x080fe600007fe4ff */
[----:B------:R-:W-:Y:S01]  /*e370*/  @!PT LDS RZ, [RZ] ;  /* 0x00000000fffff984 */ /* 0x000fe20000000800 */
[----:B------:R-:W-:Y:S01]  /*e380*/  @!PT LDS RZ, [RZ] ;  /* 0x00000000fffff984 */ /* 0x000fe20000000800 */
[----:B------:R-:W-:Y:S01]  /*e390*/  @!PT LDS RZ, [RZ] ;  /* 0x00000000fffff984 */ /* 0x000fe20000000800 */
[----:B------:R1:W-:Y:S01]  /*e3a0*/  @!P1 LDGSTS.E.BYPASS.LTC128B.128 [R229+0x10800], desc[UR16][R30.64+0x80] ;  /* 0x108000801ee59fae */ /* 0x0003e2000b981a10 */
[----:B------:R-:W-:Y:S02]  /*e3b0*/  IADD3 R2, PT, PT, R189, UR5, RZ ;  /* 0x00000005bd027c10 */ /* 0x000fe4000fffe0ff */
[----:B------:R-:W-:Y:S03]  /*e3c0*/  MOV R136, 0x40 ;  /* 0x0000004000887802 */ /* 0x000fe60000000f00 */
[----:B------:R-:W-:Y:S01]  /*e3d0*/  @P1 STS.128 [R229+0x10800], RZ ;  /* 0x010800ffe5001388 */ /* 0x000fe20000000c00 */
[----:B------:R-:W-:Y:S05]  /*e3e0*/  ISETP.NE.AND P4, PT, R221, 0x1, PT ;  /* 0x00000001dd00780c */ /* 0x000fea0003f85270 */
[----:B------:R-:W-:Y:S01]  /*e3f0*/  @!PT LDS RZ, [RZ] ;  /* 0x00000000fffff984 */ /* 0x000fe20000000800 */
[----:B------:R-:W-:Y:S01]  /*e400*/  @!PT LDS RZ, [RZ] ;  /* 0x00000000fffff984 */ /* 0x000fe20000000800 */
[----:B------:R-:W-:Y:S01]  /*e410*/  @!PT LDS RZ, [RZ] ;  /* 0x00000000fffff984 */ /* 0x000fe20000000800 */
[----:B------:R-:W-:Y:S06]  /*e420*/  @!P2 LDGSTS.E.BYPASS.LTC128B.128 [R229+0xd000], desc[UR16][R32.64] ;  /* 0x0d00000020e5afae */ /* 0x000fec000b981a10 */
[----:B------:R-:W-:Y:S06]  /*e430*/  @P2 STS.128 [R229+0xd000], RZ ;  /* 0x00d000ffe5002388 */ /* 0x000fec0000000c00 */
[----:B------:R-:W-:Y:S01]  /*e440*/  @!PT LDS RZ, [RZ] ;  /* 0x00000000fffff984 */ /* 0x000fe20000000800 */
[----:B------:R-:W-:Y:S01]  /*e450*/  @!PT LDS RZ, [RZ] ;  /* 0x00000000fffff984 */ /* 0x000fe20000000800 */
[----:B------:R-:W-:Y:S01]  /*e460*/  @!PT LDS RZ, [RZ] ;  /* 0x00000000fffff984 */ /* 0x000fe20000000800 */
[----:B------:R2:W-:Y:S06]  /*e470*/  @!P1 LDGSTS.E.BYPASS.LTC128B.128 [R229+0x11000], desc[UR16][R32.64+0x80] ;  /* 0x1100008020e59fae */ /* 0x0005ec000b981a10 */
[----:B------:R-:W-:Y:S06]  /*e480*/  @P1 STS.128 [R229+0x11000], RZ ;  /* 0x011000ffe5001388 */ /* 0x000fec0000000c00 */
[----:B------:R-:W-:Y:S01]  /*e490*/  @!PT LDS RZ, [RZ] ;  /* 0x00000000fffff984 */ /* 0x000fe20000000800 */
[----:B------:R-:W-:Y:S01]  /*e4a0*/  @!PT LDS RZ, [RZ] ;  /* 0x00000000fffff984 */ /* 0x000fe20000000800 */
[----:B------:R-:W-:Y:S01]  /*e4b0*/  @!PT LDS RZ, [RZ] ;  /* 0x00000000fffff984 */ /* 0x000fe20000000800 */
[----:B------:R-:W-:Y:S01]  /*e4c0*/  @!P2 LDGSTS.E.BYPASS.LTC128B.128 [R229+0xd800], desc[UR16][R34.64] ;  /* 0x0d80000022e5afae */ /* 0x000fe2000b981a10 */
[-C--:B-1----:R-:W-:Y:S05]  /*e4d0*/  IADD3 R30, P0, PT, R36, R29.reuse, RZ ;  /* 0x0000001d241e7210 */ /* 0x082fea0007f1e0ff */
[----:B------:R-:W-:Y:S01]  /*e4e0*/  @P2 STS.128 [R229+0xd800], RZ ;  /* 0x00d800ffe5002388 */ /* 0x000fe20000000c00 */
[-C--:B------:R-:W-:Y:S05]  /*e4f0*/  IADD3.X R31, PT, PT, R37, R28.reuse, RZ, P0, !PT ;  /* 0x0000001c251f7210 */ /* 0x080fea00007fe4ff */
        /* <DEDUP_REMOVED lines=9> */
[-C--:B--2---:R-:W-:Y:S05]  /*e590*/  IADD3 R32, P0, PT, R30, R29.reuse, RZ ;  /* 0x0000001d1e207210 */ /* 0x084fea0007f1e0ff */
[----:B------:R-:W-:Y:S01]  /*e5a0*/  @P2 STS.128 [R229+0xe000], RZ ;  /* 0x00e000ffe5002388 */ /* 0x000fe20000000c00 */
[-C--:B------:R-:W-:Y:S05]  /*e5b0*/  IADD3.X R33, PT, PT, R31, R28.reuse, RZ, P0, !PT ;  /* 0x0000001c1f217210 */ /* 0x080fea00007fe4ff */
        /* <DEDUP_REMOVED lines=8> */
[----:B------:R-:W-:Y:S01]  /*e640*/  @!P2 LDGSTS.E.BYPASS.LTC128B.128 [R229+0xe800], desc[UR16][R30.64] ;  /* 0x0e8000001ee5afae */ /* 0x000fe2000b981a10 */
[----:B-1----:R-:W-:Y:S05]  /*e650*/  IADD3 R34, P0, PT, R32, R29, RZ ;  /* 0x0000001d20227210 */ /* 0x002fea0007f1e0ff */
[----:B------:R-:W-:Y:S01]  /*e660*/  @P2 STS.128 [R229+0xe800], RZ ;  /* 0x00e800ffe5002388 */ /* 0x000fe20000000c00 */
[----:B------:R-:W-:Y:S05]  /*e670*/  IADD3.X R35, PT, PT, R33, R28, RZ, P0, !PT ;  /* 0x0000001c21237210 */ /* 0x000fea00007fe4ff */
[----:B------:R-:W-:Y:S01]  /*e680*/  @!PT LDS RZ, [RZ] ;  /* 0x00000000fffff984 */ /* 0x000fe20000000800 */
[----:B------:R-:W-:Y:S01]  /*e690*/  @!PT LDS RZ, [RZ] ;  /* 0x00000000fffff984 */ /* 0x000fe20000000800 */
[----:B------:R-:W-:Y:S01]  /*e6a0*/  @!PT LDS RZ, [RZ] ;  /* 0x00000000fffff984 */ /* 0x000fe20000000800 */
[----:B------:R1:W-:Y:S01]  /*e6b0*/  @!P1 LDGSTS.E.BYPASS.LTC128B.128 [R229+0x12800], desc[UR16][R30.64+0x80] ;  /* 0x128000801ee59fae */ /* 0x0003e2000b981a10 */
[----:B------:R-:W-:Y:S05]  /*e6c0*/  LOP3.LUT P0, RZ, R211, 0x2, RZ, 0xc0, !PT ;  /* 0x00000002d3ff7812 */ /* 0x000fea000780c0ff */
[----:B------:R-:W-:Y:S01]  /*e6d0*/  @P1 STS.128 [R229+0x12800], RZ ;  /* 0x012800ffe5001388 */ /* 0x000fe20000000c00 */
[----:B------:R-:W-:Y:S02]  /*e6e0*/  SEL R213, R209, 0xffffffe0, !P0 ;  /* 0xffffffe0d1d57807 */ /* 0x000fe40004000000 */
[----:B------:R-:W-:Y:S03]  /*e6f0*/  LOP3.LUT P0, RZ, R211, 0x4, RZ, 0xc0, !PT ;  /* 0x00000004d3ff7812 */ /* 0x000fe6000780c0ff */
[----:B------:R-:W-:Y:S01]  /*e700*/  @!PT LDS RZ, [RZ] ;  /* 0x00000000fffff984 */ /* 0x000fe20000000800 */
[----:B------:R-:W-:Y:S01]  /*e710*/  @!PT LDS RZ, [RZ] ;  /* 0x00000000fffff984 */ /* 0x000fe20000000800 */
[----:B------:R-:W-:Y:S01]  /*e720*/  @!PT LDS RZ, [RZ] ;  /* 0x00000000fffff984 */ /* 0x000fe20000000800 */
[----:B------:R-:W-:Y:S01]  /*e730*/  @!P2 LDGSTS.E.BYPASS.LTC128B.128 [R229+0xf000], desc[UR16][R32.64] ;  /* 0x0f00000020e5afae */ /* 0x000fe2000b981a10 */
[-C--:B------:R-:W-:Y:S02]  /*e740*/  IADD3 R188, PT, PT, R190, R213.reuse, RZ ;  /* 0x000000d5bebc7210 */ /* 0x080fe40007ffe0ff */
[----:B------:R-:W-:Y:S03]  /*e750*/  IADD3 R3, PT, PT, R2, R213, RZ ;  /* 0x000000d502037210 */ /* 0x000fe60007ffe0ff */
[----:B------:R-:W-:Y:S06]  /*e760*/  @P2 STS.128 [R229+0xf000], RZ ;  /* 0x00f000ffe5002388 */ /* 0x000fec0000000c00 */
        /* <DEDUP_REMOVED lines=15> */
[----:B------:R-:W-:Y:S06]  /*e860*/  LDSM.16.M88.4 R140, [R190] ;  /* 0x00000000be8c783b */ /* 0x000fec0000000200 */
[----:B------:R-:W3:Y:S06]  /*e870*/  LDSM.16.M88.4 R144, [R189+UR5+0x4000] ;  /* 0x00400005bd90783b */ /* 0x000eec0008000200 */
[----:B------:R-:W5:Y:S06]  /*e880*/  LDSM.16.M88.4 R148, [R189+UR5+0x4800] ;  /* 0x00480005bd94783b */ /* 0x000f6c0008000200 */
[----:B------:R-:W4:Y:S06]  /*e890*/  LDSM.16.M88.4 R152, [R189+UR5+0x5000] ;  /* 0x00500005bd98783b */ /* 0x000f2c0008000200 */
[----:B------:R-:W0:Y:S06]  /*e8a0*/  LDGDEPBAR ;  /* 0x00000000000079af */ /* 0x000e2c0000000000 */
[----:B------:R-:W1:Y:S06]  /*e8b0*/  LDSM.16.M88.4 R156, [R189+UR5+0x5800] ;  /* 0x00580005bd9c783b */ /* 0x000e6c0008000200 */
[----:B------:R-:W2:Y:S06]  /*e8c0*/  LDSM.16.M88.4 R160, [R189+UR5+0x6000] ;  /* 0x00600005bda0783b */ /* 0x000eac0008000200 */
[----:B------:R-:W2:Y:S01]  /*e8d0*/  LDSM.16.M88.4 R164, [R189+UR5+0x6800] ;  /* 0x00680005bda4783b */ /* 0x000ea20008000200 */
[C---:B---3--:R-:W-:Y:S05]  /*e8e0*/  HMMA.16816.F32 R4, R140.reuse, R144, RZ ;  /* 0x000000908c04723c */ /* 0x048fea00000018ff */
[----:B------:R-:W3:Y:S06]  /*e8f0*/  LDSM.16.M88.4 R168, [R189+UR5+0x7000] ;  /* 0x00700005bda8783b */ /* 0x000eec0008000200 */
[----:B------:R-:W3:Y:S01]  /*e900*/  LDSM.16.M88.4 R172, [R189+UR5+0x7800] ;  /* 0x00780005bdac783b */ /* 0x000ee20008000200 */
[C---:B------:R-:W-:Y:S05]  /*e910*/  HMMA.16816.F32 R8, R140.reuse, R146, RZ ;  /* 0x000000928c08723c */ /* 0x040fea00000018ff */
[----:B------:R-:W-:Y:S03]  /*e920*/  LDSM.16.M88.4 R176, [R188] ;  /* 0x00000000bcb0783b */ /* 0x000fe60000000200 */
[C---:B-----5:R-:W-:Y:S03]  /*e930*/  HMMA.16816.F32 R12, R140.reuse, R148, RZ ;  /* 0x000000948c0c723c */ /* 0x060fe600000018ff */
[----:B------:R-:W5:Y:S05]  /*e940*/  LDSM.16.M88.4 R180, [R3+0x4000] ;  /* 0x0040000003b4783b */ /* 0x000f6a0000000200 */
[C---:B------:R-:W-:Y:S01]  /*e950*/  HMMA.16816.F32 R16, R140.reuse, R150, RZ ;  /* 0x000000968c10723c */ /* 0x040fe200000018ff */
[----:B------:R-:W5:Y:S06]  /*e960*/  LDSM.16.M88.4 R184, [R3+0x4800] ;  /* 0x0048000003b8783b */ /* 0x000f6c0000000200 */
[----:B------:R-:W5:Y:S01]  /*e970*/  LDSM.16.M88.4 R132, [R3+0x5000] ;  /* 0x005000000384783b */ /* 0x000f620000000200 */
[C---:B----4-:R-:W-:Y:S05]  /*e980*/  HMMA.16816.F32 R20, R140.reuse, R152, RZ ;  /* 0x000000988c14723c */ /* 0x050fea00000018ff */
[----:B------:R-:W-:Y:S03]  /*e990*/  LDSM.16.M88.4 R144, [R3+0x6000] ;  /* 0x006000000390783b */ /* 0x000fe60000000200 */
[C---:B------:R-:W-:Y:S03]  /*e9a0*/  HMMA.16816.F32 R24, R140.reuse, R154, RZ ;  /* 0x0000009a8c18723c */ /* 0x040fe600000018ff */
[----:B------:R-:W-:Y:S05]  /*e9b0*/  LDSM.16.M88.4 R148, [R3+0x6800] ;  /* 0x006800000394783b */ /* 0x000fea0000000200 */
[C---:B-1----:R-:W-:Y:S01]  /*e9c0*/  HMMA.16816.F32 R28, R140.reuse, R156, RZ ;  /* 0x0000009c8c1c723c */ /* 0x042fe200000018ff */
[----:B------:R-:W-:Y:S01]  /*e9d0*/  LDSM.16.M88.4 R152, [R3+0x7000] ;  /* 0x007000000398783b */ /* 0x000fe20000000200 */
[----:B------:R-:W-:Y:S04]  /*e9e0*/  SEL R157, R136, 0xffffffc0, !P0 ;  /* 0xffffffc0889d7807 */ /* 0x000fe80004000000 */
[-C--:B------:R-:W-:Y:S02]  /*e9f0*/  IADD3 R200, PT, PT, R190, R157.reuse, RZ ;  /* 0x0000009dbec87210 */ /* 0x080fe40007ffe0ff */
[C---:B--2---:R-:W-:Y:S01]  /*ea00*/  HMMA.16816.F32 R32, R140.reuse, R158, RZ ;  /* 0x0000009e8c20723c */ /* 0x044fe200000018ff */
[----:B------:R-:W-:Y:S02]  /*ea10*/  IADD3 R136, PT, PT, R2, R157, RZ ;  /* 0x0000009d02887210 */ /* 0x000fe40007ffe0ff */
[----:B------:R-:W-:Y:S01]  /*ea20*/  LDSM.16.M88.4 R156, [R3+0x7800] ;  /* 0x00780000039c783b */ /* 0x000fe20000000200 */
[C---:B------:R-:W-:Y:S02]  /*ea30*/  IADD3 R201, PT, PT, R213.reuse, R200, RZ ;  /* 0x000000c8d5c97210 */ /* 0x040fe40007ffe0ff */
[----:B------:R-:W-:Y:S02]  /*ea40*/  IADD3 R2, PT, PT, R213, R136, RZ ;  /* 0x00000088d5027210 */ /* 0x000fe40007ffe0ff */
[C---:B------:R-:W-:Y:S01]  /*ea50*/  HMMA.16816.F32 R36, R140.reuse, R160, RZ ;  /* 0x000000a08c24723c */ /* 0x040fe200000018ff */
[----:B------:R-:W-:Y:S06]  /*ea60*/  LDSM.16.M88.4 R192, [R136+0xa800] ;  /* 0x00a8000088c0783b */ /* 0x000fec0000000200 */
[----:B------:R-:W-:Y:S01]  /*ea70*/  LDSM.16.M88.4 R196, [R136+0xb000] ;  /* 0x00b0000088c4783b */ /* 0x000fe20000000200 */
[C---:B------:R-:W-:Y:S05]  /*ea80*/  HMMA.16816.F32 R40, R140.reuse, R162, RZ ;  /* 0x000000a28c28723c */ /* 0x040fea00000018ff */
[----:B------:R-:W-:Y:S03]  /*ea90*/  LDSM.16.M88.4 R160, [R200] ;  /* 0x00000000c8a0783b */ /* 0x000fe60000000200 */
[C---:B------:R-:W-:Y:S03]  /*eaa0*/  HMMA.16816.F32 R44, R140.reuse, R164, RZ ;  /* 0x000000a48c2c723c */ /* 0x040fe600000018ff */
[----:B------:R-:W-:Y:S05]  /*eab0*/  LDSM.16.M88.4 R204, [R2+0x8000] ;  /* 0x0080000002cc783b */ /* 0x000fea0000000200 */
[C---:B------:R-:W-:Y:S01]  /*eac0*/  HMMA.16816.F32 R48, R140.reuse, R166, RZ ;  /* 0x000000a68c30723c */ /* 0x040fe200000018ff */
[----:B------:R-:W-:Y:S07]  /*ead0*/  LDSM.16.M88.4 R164, [R136+0x4000] ;  /* 0x0040000088a4783b */ /* 0x000fee0000000200 */
[C---:B---3--:R-:W-:Y:S08]  /*eae0*/  HMMA.16816.F32 R52, R140.reuse, R168, RZ ;  /* 0x000000a88c34723c */ /* 0x048ff000000018ff */
[C---:B------:R-:W-:Y:S01]  /*eaf0*/  HMMA.16816.F32 R56, R140.reuse, R170, RZ ;  /* 0x000000aa8c38723c */ /* 0x040fe200000018ff */
[----:B------:R-:W-:Y:S07]  /*eb00*/  LDSM.16.M88.4 R168, [R136+0x4800] ;  /* 0x0048000088a8783b */ /* 0x000fee0000000200 */
[C---:B------:R-:W-:Y:S08]  /*eb10*/  HMMA.16816.F32 R60, R140.reuse, R172, RZ ;  /* 0x000000ac8c3c723c */ /* 0x040ff000000018ff */
[----:B------:R-:W-:Y:S01]  /*eb20*/  HMMA.16816.F32 R64, R140, R174, RZ ;  /* 0x000000ae8c40723c */ /* 0x000fe200000018ff */
[----:B------:R-:W1:Y:S06]  /*eb30*/  LDSM.16.M88.4 R140, [R3+0x5800] ;  /* 0x00580000038c783b */ /* 0x000e6c0000000200 */
[----:B------:R-:W2:Y:S01]  /*eb40*/  LDSM.16.M88.4 R172, [R136+0x5000] ;  /* 0x0050000088ac783b */ /* 0x000ea20000000200 */
        /* <DEDUP_REMOVED lines=8> */
[----:B------:R-:W3:Y:S07]  /*ebd0*/  LDSM.16.M88.4 R132, [R136+0x5800] ;  /* 0x005800008884783b */ /* 0x000eee0000000200 */
[C---:B-1----:R-:W-:Y:S08]  /*ebe0*/  HMMA.16816.F32 R28, R176.reuse, R140, R28 ;  /* 0x0000008cb01c723c */ /* 0x042ff0000000181c */
[C---:B------:R-:W-:Y:S01]  /*ebf0*/  HMMA.16816.F32 R32, R176.reuse, R142, R32 ;  /* 0x0000008eb020723c */ /* 0x040fe20000001820 */
[----:B------:R-:W1:Y:S07]  /*ec00*/  LDSM.16.M88.4 R140, [R136+0x6000] ;  /* 0x00600000888c783b */ /* 0x000e6e0000000200 */
        /* <DEDUP_REMOVED lines=8> */
[----:B------:R-:W-:Y:S07]  /*ec90*/  LDSM.16.M88.4 R152, [R2+0x4000] ;  /* 0x004000000298783b */ /* 0x000fee0000000200 */
[C---:B------:R-:W-:Y:S08]  /*eca0*/  HMMA.16816.F32 R60, R176.reuse, R156, R60 ;  /* 0x0000009cb03c723c */ /* 0x040ff0000000183c */
[----:B------:R-:W-:Y:S01]  /*ecb0*/  HMMA.16816.F32 R64, R176, R158, R64 ;  /* 0x0000009eb040723c */ /* 0x000fe20000001840 */
[----:B------:R-:W-:Y:S06]  /*ecc0*/  LDSM.16.M88.4 R156, [R2+0x4800] ;  /* 0x00480000029c783b */ /* 0x000fec0000000200 */
[----:B------:R-:W-:Y:S01]  /*ecd0*/  LDSM.16.M88.4 R176, [R189+UR5+0xb800] ;  /* 0x00b80005bdb0783b */ /* 0x000fe20008000200 */
        /* <DEDUP_REMOVED lines=9> */
[C---:B---3--:R-:W-:Y:S08]  /*ed70*/  HMMA.16816.F32 R28, R160.reuse, R132, R28 ;  /* 0x00000084a01c723c */ /* 0x048ff0000000181c */
[C---:B------:R-:W-:Y:S01]  /*ed80*/  HMMA.16816.F32 R32, R160.reuse, R134, R32 ;  /* 0x00000086a020723c */ /* 0x040fe20000001820 */
[----:B------:R-:W2:Y:S07]  /*ed90*/  LDSM.16.M88.4 R132, [R136+0x7800] ;  /* 0x007800008884783b */ /* 0x000eae0000000200 */
[C---:B-1----:R-:W-:Y:S08]  /*eda0*/  HMMA.16816.F32 R36, R160.reuse, R140, R36 ;  /* 0x0000008ca024723c */ /* 0x042ff00000001824 */
[C---:B------:R-:W-:Y:S01]  /*edb0*/  HMMA.16816.F32 R40, R160.reuse, R142, R40 ;  /* 0x0000008ea028723c */ /* 0x040fe20000001828 */
[----:B------:R-:W1:Y:S07]  /*edc0*/  LDSM.16.M88.4 R140, [R201] ;  /* 0x00000000c98c783b */ /* 0x000e6e0000000200 */
[C---:B----4-:R-:W-:Y:S08]  /*edd0*/  HMMA.16816.F32 R44, R160.reuse, R144, R44 ;  /* 0x00000090a02c723c */ /* 0x050ff0000000182c */
[C---:B------:R-:W-:Y:S01]  /*ede0*/  HMMA.16816.F32 R48, R160.reuse, R146, R48 ;  /* 0x00000092a030723c */ /* 0x040fe20000001830 */
[----:B------:R-:W3:Y:S07]  /*edf0*/  LDSM.16.M88.4 R144, [R2+0x6800] ;  /* 0x006800000290783b */ /* 0x000eee0000000200 */
[C---:B-----5:R-:W-:Y:S08]  /*ee00*/  HMMA.16816.F32 R52, R160.reuse, R148, R52 ;  /* 0x00000094a034723c */ /* 0x060ff00000001834 */
[C---:B------:R-:W-:Y:S01]  /*ee10*/  HMMA.16816.F32 R56, R160.reuse, R150, R56 ;  /* 0x00000096a038723c */ /* 0x040fe20000001838 */
[----:B------:R-:W4:Y:S07]  /*ee20*/  LDSM.16.M88.4 R148, [R2+0x7000] ;  /* 0x007000000294783b */ /* 0x000f2e0000000200 */
[C---:B--2---:R-:W-:Y:S08]  /*ee30*/  HMMA.16816.F32 R60, R160.reuse, R132, R60 ;  /* 0x00000084a03c723c */ /* 0x044ff0000000183c */
[----:B------:R-:W-:Y:S01]  /*ee40*/  HMMA.16816.F32 R64, R160, R134, R64 ;  /* 0x00000086a040723c */ /* 0x000fe20000001840 */
[----:B------:R-:W2:Y:S06]  /*ee50*/  LDSM.16.M88.4 R132, [R2+0x7800] ;  /* 0x007800000284783b */ /* 0x000eac0000000200 */
[----:B------:R-:W-:Y:S01]  /*ee60*/  LDSM.16.M88.4 R160, [R189+UR5+0x8800] ;  /* 0x00880005bda0783b */ /* 0x000fe20008000200 */
[C---:B-1----:R-:W-:Y:S08]  /*ee70*/  HMMA.16816.F32 R4, R140.reuse, R152, R4 ;  /* 0x000000988c04723c */ /* 0x042ff00000001804 */
[C---:B------:R-:W-:Y:S01]  /*ee80*/  HMMA.16816.F32 R8, R140.reuse, R154, R8 ;  /* 0x0000009a8c08723c */ /* 0x040fe20000001808 */
[----:B------:R-:W-:Y:S07]  /*ee90*/  LDSM.16.M88.4 R152, [R190+0x2000] ;  /* 0x00200000be98783b */ /* 0x000fee0000000200 */
[C---:B------:R-:W-:Y:S08]  /*eea0*/  HMMA.16816.F32 R12, R140.reuse, R156, R12 ;  /* 0x0000009c8c0c723c */ /* 0x040ff0000000180c */
[C---:B------:R-:W-:Y:S01]  /*eeb0*/  HMMA.16816.F32 R16, R140.reuse, R158, R16 ;  /* 0x0000009e8c10723c */ /* 0x040fe20000001810 */
[----:B------:R-:W1:Y:S07]  /*eec0*/  LDSM.16.M88.4 R156, [R189+UR5+0x8000] ;  /* 0x00800005bd9c783b */ /* 0x000e6e0008000200 */
[C---:B------:R-:W-:Y:S08]  /*eed0*/  HMMA.16816.F32 R20, R140.reuse, R164, R20 ;  /* 0x000000a48c14723c */ /* 0x040ff00000001814 */
[C---:B------:R-:W-:Y:S01]  /*eee0*/  HMMA.16816.F32 R24, R140.reuse, R166, R24 ;  /* 0x000000a68c18723c */ /* 0x040fe20000001818 */
[----:B------:R-:W-:Y:S07]  /*eef0*/  LDSM.16.M88.4 R164, [R189+UR5+0xa000] ;  /* 0x00a00005bda4783b */ /* 0x000fee0008000200 */
[C---:B------:R-:W-:Y:S08]  /*ef00*/  HMMA.16816.F32 R28, R140.reuse, R168, R28 ;  /* 0x000000a88c1c723c */ /* 0x040ff0000000181c */
[C---:B------:R-:W-:Y:S01]  /*ef10*/  HMMA.16816.F32 R32, R140.reuse, R170, R32 ;  /* 0x000000aa8c20723c */ /* 0x040fe20000001820 */
[----:B------:R-:W-:Y:S07]  /*ef20*/  LDSM.16.M88.4 R168, [R189+UR5+0xa800] ;  /* 0x00a80005bda8783b */ /* 0x000fee0008000200 */
[C---:B------:R-:W-:Y:S08]  /*ef30*/  HMMA.16816.F32 R36, R140.reuse, R172, R36 ;  /* 0x000000ac8c24723c */ /* 0x040ff00000001824 */
[C---:B------:R-:W-:Y:S01]  /*ef40*/  HMMA.16816.F32 R40, R140.reuse, R174, R40 ;  /* 0x000000ae8c28723c */ /* 0x040fe20000001828 */
[----:B------:R-:W-:Y:S07]  /*ef50*/  LDSM.16.M88.4 R172, [R189+UR5+0xb000] ;  /* 0x00b00005bdac783b */ /* 0x000fee0008000200 */
[C---:B---3--:R-:W-:Y:S08]  /*ef60*/  HMMA.16816.F32 R44, R140.reuse, R144, R44 ;  /* 0x000000908c2c723c */ /* 0x048ff0000000182c */
[C---:B------:R-:W-:Y:S01]  /*ef70*/  HMMA.16816.F32 R48, R140.reuse, R146, R48 ;  /* 0x000000928c30723c */ /* 0x040fe20000001830 */
[----:B------:R-:W3:Y:S07]  /*ef80*/  LDSM.16.M88.4 R144, [R189+UR5+0x9000] ;  /* 0x00900005bd90783b */ /* 0x000eee0008000200 */
[C---:B----4-:R-:W-:Y:S08]  /*ef90*/  HMMA.16816.F32 R52, R140.reuse, R148, R52 ;  /* 0x000000948c34723c */ /* 0x050ff00000001834 */
[C---:B------:R-:W-:Y:S01]  /*efa0*/  HMMA.16816.F32 R56, R140.reuse, R150, R56 ;  /* 0x000000968c38723c */ /* 0x040fe20000001838 */
[----:B------:R-:W4:Y:S07]  /*efb0*/  LDSM.16.M88.4 R148, [R189+UR5+0x9800] ;  /* 0x00980005bd94783b */ /* 0x000f2e0008000200 */
[C---:B--2---:R-:W-:Y:S08]  /*efc0*/  HMMA.16816.F32 R60, R140.reuse, R132, R60 ;  /* 0x000000848c3c723c */ /* 0x044ff0000000183c */
[----:B------:R-:W-:Y:S01]  /*efd0*/  HMMA.16816.F32 R64, R140, R134, R64 ;  /* 0x000000868c40723c */ /* 0x000fe20000001840 */
[----:B------:R-:W-:Y:S06]  /*efe0*/  LDSM.16.M88.4 R132, [R188+0x2000] ;  /* 0x00200000bc84783b */ /* 0x000fec0000000200 */
[----:B------:R-:W2:Y:S01]  /*eff0*/  LDSM.16.M88.4 R140, [R3+0x8000] ;  /* 0x00800000038c783b */ /* 0x000ea20000000200 */
[C---:B-1----:R-:W-:Y:S05]  /*f000*/  HMMA.16816.F32 R4, R152.reuse, R156, R4 ;  /* 0x0000009c9804723c */ /* 0x042fea0000001804 */
[----:B------:R-:W-:Y:S03]  /*f010*/  LDSM.16.M88.4 R188, [R136+0xa000] ;  /* 0x00a0000088bc783b */ /* 0x000fe60000000200 */
[C---:B------:R-:W-:Y:S03]  /*f020*/  HMMA.16816.F32 R8, R152.reuse, R158, R8 ;  /* 0x0000009e9808723c */ /* 0x040fe60000001808 */
[----:B------:R-:W1:Y:S05]  /*f030*/  LDSM.16.M88.4 R156, [R3+0x8800] ;  /* 0x00880000039c783b */ /* 0x000e6a0000000200 */
        /* <DEDUP_REMOVED lines=8> */
[----:B------:R-:W4:Y:S07]  /*f0c0*/  LDSM.16.M88.4 R148, [R3+0x9800] ;  /* 0x009800000394783b */ /* 0x000f2e0000000200 */
        /* <DEDUP_REMOVED lines=8> */
[----:B------:R-:W-:Y:S06]  /*f150*/  LDSM.16.M88.4 R172, [R200+0x2000] ;  /* 0x00200000c8ac783b */ /* 0x000fec0000000200 */
[----:B------:R-:W-:Y:S01]  /*f160*/  LDSM.16.M88.4 R200, [R201+0x2000] ;  /* 0x00200000c9c8783b */ /* 0x000fe20000000200 */
[C---:B------:R-:W-:Y:S08]  /*f170*/  HMMA.16816.F32 R60, R152.reuse, R176, R60 ;  /* 0x000000b0983c723c */ /* 0x040ff0000000183c */
[----:B------:R-:W-:Y:S01]  /*f180*/  HMMA.16816.F32 R64, R152, R178, R64 ;  /* 0x000000b29840723c */ /* 0x000fe20000001840 */
[----:B------:R-:W5:Y:S06]  /*f190*/  LDSM.16.M88.4 R152, [R3+0xa000] ;  /* 0x00a000000398783b */ /* 0x000f6c0000000200 */
[----:B------:R-:W5:Y:S01]  /*f1a0*/  LDSM.16.M88.4 R176, [R136+0x8000] ;  /* 0x0080000088b0783b */ /* 0x000f620000000200 */
[C---:B--2---:R-:W-:Y:S08]  /*f1b0*/  HMMA.16816.F32 R4, R132.reuse, R140, R4 ;  /* 0x0000008c8404723c */ /* 0x044ff00000001804 */
[C---:B------:R-:W-:Y:S01]  /*f1c0*/  HMMA.16816.F32 R8, R132.reuse, R142, R8 ;  /* 0x0000008e8408723c */ /* 0x040fe20000001808 */
[----:B------:R-:W2:Y:S07]  /*f1d0*/  LDSM.16.M88.4 R140, [R136+0x8800] ;  /* 0x00880000888c783b */ /* 0x000eae0000000200 */
[C---:B-1----:R-:W-:Y:S08]  /*f1e0*/  HMMA.16816.F32 R12, R132.reuse, R156, R12 ;  /* 0x0000009c840c723c */ /* 0x042ff0000000180c */
[C---:B------:R-:W-:Y:S01]  /*f1f0*/  HMMA.16816.F32 R16, R132.reuse, R158, R16 ;  /* 0x0000009e8410723c */ /* 0x040fe20000001810 */
[----:B------:R-:W1:Y:S07]  /*f200*/  LDSM.16.M88.4 R156, [R136+0xb800] ;  /* 0x00b80000889c783b */ /* 0x000e6e0000000200 */
[C---:B---3--:R-:W-:Y:S08]  /*f210*/  HMMA.16816.F32 R20, R132.reuse, R144, R20 ;  /* 0x000000908414723c */ /* 0x048ff00000001814 */
[C---:B------:R-:W-:Y:S08]  /*f220*/  HMMA.16816.F32 R24, R132.reuse, R146, R24 ;  /* 0x000000928418723c */ /* 0x040ff00000001818 */
[C---:B----4-:R-:W-:Y:S08]  /*f230*/  HMMA.16816.F32 R28, R132.reuse, R148, R28 ;  /* 0x00000094841c723c */ /* 0x050ff0000000181c */
[C---:B------:R-:W-:Y:S08]  /*f240*/  HMMA.16816.F32 R32, R132.reuse, R150, R32 ;  /* 0x000000968420723c */ /* 0x040ff00000001820 */
[C---:B-----5:R-:W-:Y:S08]  /*f250*/  HMMA.16816.F32 R36, R132.reuse, R152, R36 ;  /* 0x000000988424723c */ /* 0x060ff00000001824 */
[C---:B------:R-:W-:Y:S08]  /*f260*/  HMMA.16816.F32 R40, R132.reuse, R154, R40 ;  /* 0x0000009a8428723c */ /* 0x040ff00000001828 */
[C---:B------:R-:W-:Y:S08]  /*f270*/  HMMA.16816.F32 R44, R132.reuse, R160, R44 ;  /* 0x000000a0842c723c */ /* 0x040ff0000000182c */
[C---:B------:R-:W-:Y:S08]  /*f280*/  HMMA.16816.F32 R48, R132.reuse, R162, R48 ;  /* 0x000000a28430723c */ /* 0x040ff00000001830 */
[C---:B------:R-:W-:Y:S08]  /*f290*/  HMMA.16816.F32 R52, R132.reuse, R164, R52 ;  /* 0x000000a48434723c */ /* 0x040ff00000001834 */
[C---:B------:R-:W-:Y:S08]  /*f2a0*/  HMMA.16816.F32 R56, R132.reuse, R166, R56 ;  /* 0x000000a68438723c */ /* 0x040ff00000001838 */
[C---:B------:R-:W-:Y:S08]  /*f2b0*/  HMMA.16816.F32 R60, R132.reuse, R168, R60 ;  /* 0x000000a8843c723c */ /* 0x040ff0000000183c */
[----:B------:R-:W-:Y:S01]  /*f2c0*/  HMMA.16816.F32 R64, R132, R170, R64 ;  /* 0x000000aa8440723c */ /* 0x000fe20000001840 */
[----:B------:R-:W3:Y:S07]  /*f2d0*/  LDSM.16.M88.4 R132, [R2+0x8800] ;  /* 0x008800000284783b */ /* 0x000eee0000000200 */
[C---:B------:R-:W-:Y:S08]  /*f2e0*/  HMMA.16816.F32 R4, R172.reuse, R176, R4 ;  /* 0x000000b0ac04723c */ /* 0x040ff00000001804 */
[C---:B------:R-:W-:Y:S08]  /*f2f0*/  HMMA.16816.F32 R8, R172.reuse, R178, R8 ;  /* 0x000000b2ac08723c */ /* 0x040ff00000001808 */
[C---:B--2---:R-:W-:Y:S08]  /*f300*/  HMMA.16816.F32 R12, R172.reuse, R140, R12 ;  /* 0x0000008cac0c723c */ /* 0x044ff0000000180c */
[C---:B------:R-:W-:Y:S01]  /*f310*/  HMMA.16816.F32 R16, R172.reuse, R142, R16 ;  /* 0x0000008eac10723c */ /* 0x040fe20000001810 */
[----:B------:R-:W2:Y:S07]  /*f320*/  LDSM.16.M88.4 R140, [R2+0x9000] ;  /* 0x00900000028c783b */ /* 0x000eae0000000200 */
        /* <DEDUP_REMOVED lines=10> */
[C---:B-1----:R-:W-:Y:S08]  /*f3d0*/  HMMA.16816.F32 R60, R172.reuse, R156, R60 ;  /* 0x0000009cac3c723c */ /* 0x042ff0000000183c */
[----:B------:R-:W-:Y:S08]  /*f3e0*/  HMMA.16816.F32 R64, R172, R158, R64 ;  /* 0x0000009eac40723c */ /* 0x000ff00000001840 */
[C---:B------:R-:W-:Y:S08]  /*f3f0*/  HMMA.16816.F32 R4, R200.reuse, R204, R4 ;  /* 0x000000ccc804723c */ /* 0x040ff00000001804 */
[C---:B------:R-:W-:Y:S08]  /*f400*/  HMMA.16816.F32 R8, R200.reuse, R206, R8 ;  /* 0x000000cec808723c */ /* 0x040ff00000001808 */
[C---:B---3--:R-:W-:Y:S03]  /*f410*/  HMMA.16816.F32 R12, R200.reuse, R132, R12 ;  /* 0x00000084c80c723c */ /* 0x048fe6000000180c */
[----:B------:R-:W-:Y:S01]  /*f420*/  FMUL.FTZ R136, R4, UR12 ;  /* 0x0000000c04887c20 */ /* 0x000fe20008410000 */
[----:B------:R-:W-:Y:S01]  /*f430*/  FMUL.FTZ R192, R7, UR12 ;  /* 0x0000000c07c07c20 */ /* 0x000fe20008410000 */
[----:B------:R-:W-:Y:S01]  /*f440*/  FMUL.FTZ R193, R5, UR12 ;  /* 0x0000000c05c17c20 */ /* 0x000fe20008410000 */
[----:B------:R-:W-:Y:S01]  /*f450*/  FMUL.FTZ R252, R6, UR12 ;  /* 0x0000000c06fc7c20 */ /* 0x000fe20008410000 */
[----:B------:R1:W3:Y:S01]  /*f460*/  MUFU.TANH R158, R136 ;  /* 0x00000088009e7308 */ /* 0x0002e20000002400 */
[C---:B------:R-:W-:Y:S03]  /*f470*/  HMMA.16816.F32 R16, R200.reuse, R134, R16 ;  /* 0x00000086c810723c */ /* 0x040fe60000001810 */
[----:B------:R-:W-:Y:S01]  /*f480*/  FMUL.FTZ R133, R10, UR12 ;  /* 0x0000000c0a857c20 */ /* 0x000fe20008410000 */
[----:B------:R-:W-:Y:S01]  /*f490*/  FMUL.FTZ R132, R11, UR12 ;  /* 0x0000000c0b847c20 */ /* 0x000fe20008410000 */
[----:B------:R-:W-:Y:S04]  /*f4a0*/  FMUL.FTZ R191, R8, UR12 ;  /* 0x0000000c08bf7c20 */ /* 0x000fe80008410000 */
[----:B------:R-:W4:Y:S01]  /*f4b0*/  MUFU.TANH R10, R133 ;  /* 0x00000085000a7308 */ /* 0x000f220000002400 */
[C---:B--2---:R-:W-:Y:S03]  /*f4c0*/  HMMA.16816.F32 R20, R200.reuse, R140, R20 ;  /* 0x0000008cc814723c */ /* 0x044fe60000001814 */
[----:B------:R-:W-:Y:S01]  /*f4d0*/  FMUL.FTZ R250, R12, UR12 ;  /* 0x0000000c0cfa7c20 */ /* 0x000fe20008410000 */
[----:B------:R-:W-:Y:S01]  /*f4e0*/  FMUL.FTZ R248, R13, UR12 ;  /* 0x0000000c0df87c20 */ /* 0x000fe20008410000 */
[----:B------:R-:W-:Y:S01]  /*f4f0*/  FMUL.FTZ R246, R14, UR12 ;  /* 0x0000000c0ef67c20 */ /* 0x000fe20008410000 */
[----:B------:R-:W-:Y:S03]  /*f500*/  FMUL.FTZ R236, R15, UR12 ;  /* 0x0000000c0fec7c20 */ /* 0x000fe60008410000 */
[----:B------:R2:W2:Y:S01]  /*f510*/  MUFU.TANH R145, R192 ;  /* 0x000000c000917308 */ /* 0x0004a20000002400 */
[C---:B------:R-:W-:Y:S01]  /*f520*/  HMMA.16816.F32 R24, R200.reuse, R142, R24 ;  /* 0x0000008ec818723c */ /* 0x040fe20000001818 */
[----:B------:R-:W-:Y:S02]  /*f530*/  LDSM.16.M88.4 R140, [R2+0xa000] ;  /* 0x00a00000028c783b */ /* 0x000fe40000000200 */
[----:B-1----:R-:W-:Y:S01]  /*f540*/  FMUL.FTZ R136, R9, UR12 ;  /* 0x0000000c09887c20 */ /* 0x002fe20008410000 */
[----:B------:R-:W-:Y:S01]  /*f550*/  FMUL.FTZ R242, R16, UR12 ;  /* 0x0000000c10f27c20 */ /* 0x000fe20008410000 */
[----:B------:R-:W-:Y:S01]  /*f560*/  FMUL.FTZ R244, R17, UR12 ;  /* 0x0000000c11f47c20 */ /* 0x000fe20008410000 */
[----:B------:R-:W-:Y:S03]  /*f570*/  FMUL.FTZ R240, R18, UR12 ;  /* 0x0000000c12f07c20 */ /* 0x000fe60008410000 */
[----:B------:R1:W1:Y:S01]  /*f580*/  MUFU.TANH R9, R132 ;  /* 0x0000008400097308 */ /* 0x0002620000002400 */
[----:B------:R-:W-:Y:S01]  /*f590*/  FMUL.FTZ R238, R19, UR12 ;  /* 0x0000000c13ee7c20 */ /* 0x000fe20008410000 */
[----:B------:R-:W-:Y:S01]  /*f5a0*/  FMUL.FTZ R234, R20, UR12 ;  /* 0x0000000c14ea7c20 */ /* 0x000fe20008410000 */
[----:B------:R-:W-:Y:S07]  /*f5b0*/  FMUL.FTZ R206, R23, UR12 ;  /* 0x0000000c17ce7c20 */ /* 0x000fee0008410000 */
[----:B------:R5:W3:Y:S01]  /*f5c0*/  MUFU.TANH R166, R191 ;  /* 0x000000bf00a67308 */ /* 0x000ae20000002400 */
[----:B--2---:R-:W-:Y:S01]  /*f5d0*/  FMUL.FTZ R192, R21, UR12 ;  /* 0x0000000c15c07c20 */ /* 0x004fe20008410000 */
[----:B------:R-:W-:Y:S01]  /*f5e0*/  FMUL.FTZ R232, R25, UR12 ;  /* 0x0000000c19e87c20 */ /* 0x000fe20008410000 */
[----:B------:R-:W-:Y:S07]  /*f5f0*/  FMUL.FTZ R230, R26, UR12 ;  /* 0x0000000c1ae67c20 */ /* 0x000fee0008410000 */
[----:B------:R2:W2:Y:S01]  /*f600*/  MUFU.TANH R162, R136 ;  /* 0x0000008800a27308 */ /* 0x0004a20000002400 */
[----:B-1----:R-:W1:Y:S09]  /*f610*/  LDSM.16.M88.4 R132, [R2+0x9800] ;  /* 0x009800000284783b */ /* 0x002e720000000200 */
[----:B------:R-:W1:Y:S01]  /*f620*/  MUFU.TANH R155, R192 ;  /* 0x000000c0009b7308 */ /* 0x000e620000002400 */
[----:B-----5:R-:W-:Y:S09]  /*f630*/  FMUL.FTZ R191, R22, UR12 ;  /* 0x0000000c16bf7c20 */ /* 0x020ff20008410000 */
[----:B------:R-:W1:Y:S01]  /*f640*/  MUFU.TANH R153, R191 ;  /* 0x000000bf00997308 */ /* 0x000e620000002400 */
[----:B--2---:R-:W-:Y:S09]  /*f650*/  FMUL.FTZ R136, R24, UR12 ;  /* 0x0000000c18887c20 */ /* 0x004ff20008410000 */
[----:B------:R-:W2:Y:S10]  /*f660*/  MUFU.TANH R147, R193 ;  /* 0x000000c100937308 */ /* 0x000eb40000002400 */
[----:B------:R-:W2:Y:S10]  /*f670*/  MUFU.TANH R151, R136 ;  /* 0x0000008800977308 */ /* 0x000eb40000002400 */
[----:B------:R-:W2:Y:S01]  /*f680*/  MUFU.TANH R252, R252 ;  /* 0x000000fc00fc7308 */ /* 0x000ea20000002400 */
[C---:B-1----:R-:W-:Y:S03]  /*f690*/  HMMA.16816.F32 R28, R200.reuse, R132, R28 ;  /* 0x00000084c81c723c */ /* 0x042fe6000000181c */
[----:B------:R-:W-:Y:S06]  /*f6a0*/  FMUL.FTZ R132, R27, UR12 ;  /* 0x0000000c1b847c20 */ /* 0x000fec0008410000 */
[----:B------:R-:W1:Y:S01]  /*f6b0*/  MUFU.TANH R250, R250 ;  /* 0x000000fa00fa7308 */ /* 0x000e620000002400 */
[C---:B------:R-:W-:Y:S09]  /*f6c0*/  HMMA.16816.F32 R32, R200.reuse, R134, R32 ;  /* 0x00000086c820723c */ /* 0x040ff20000001820 */
[----:B------:R5:W1:Y:S01]  /*f6d0*/  MUFU.TANH R161, R132 ;  /* 0x0000008400a17308 */ /* 0x000a620000002400 */
[C---:B------:R-:W-:Y:S03]  /*f6e0*/  HMMA.16816.F32 R36, R200.reuse, R140, R36 ;  /* 0x0000008cc824723c */ /* 0x040fe60000001824 */
[----:B------:R-:W-:Y:S01]  /*f6f0*/  FMUL.FTZ R198, R28, UR12 ;  /* 0x0000000c1cc67c20 */ /* 0x000fe20008410000 */
[----:B------:R-:W-:Y:S01]  /*f700*/  FMUL.FTZ R204, R29, UR12 ;  /* 0x0000000c1dcc7c20 */ /* 0x000fe20008410000 */
[----:B------:R-:W-:Y:S04]  /*f710*/  FMUL.FTZ R134, R30, UR12 ;  /* 0x0000000c1e867c20 */ /* 0x000fe80008410000 */
[----:B------:R-:W1:Y:S01]  /*f720*/  MUFU.TANH R248, R248 ;  /* 0x000000f800f87308 */ /* 0x000e620000002400 */
[----:B------:R-:W-:Y:S01]  /*f730*/  FMUL.FTZ R133, R31, UR12 ;  /* 0x0000000c1f857c20 */ /* 0x000fe20008410000 */
[C---:B------:R-:W-:Y:S01]  /*f740*/  HMMA.16816.F32 R40, R200.reuse, R142, R40 ;  /* 0x0000008ec828723c */ /* 0x040fe20000001828 */
[----:B------:R-:W4:Y:S02]  /*f750*/  LDSM.16.M88.4 R28, [R2+0xa800] ;  /* 0x00a80000021c783b */ /* 0x000f240000000200 */
[----:B------:R-:W-:Y:S01]  /*f760*/  FMUL.FTZ R33, R33, UR12 ;  /* 0x0000000c21217c20 */ /* 0x000fe20008410000 */
[----:B------:R-:W-:Y:S01]  /*f770*/  FMUL.FTZ R34, R34, UR12 ;  /* 0x0000000c22227c20 */ /* 0x000fe20008410000 */
[----:B------:R-:W-:Y:S03]  /*f780*/  FMUL.FTZ R35, R35, UR12 ;  /* 0x0000000c23237c20 */ /* 0x000fe60008410000 */
[----:B------:R-:W1:Y:S01]  /*f790*/  MUFU.TANH R185, R134 ;  /* 0x0000008600b97308 */ /* 0x000e620000002400 */
[----:B------:R-:W-:Y:S01]  /*f7a0*/  FMUL.FTZ R196, R32, UR12 ;  /* 0x0000000c20c47c20 */ /* 0x000fe20008410000 */
[----:B------:R-:W-:Y:S01]  /*f7b0*/  FMUL.FTZ R36, R36, UR12 ;  /* 0x0000000c24247c20 */ /* 0x000fe20008410000 */
[----:B-----5:R-:W-:Y:S01]  /*f7c0*/  FMUL.FTZ R132, R37, UR12 ;  /* 0x0000000c25847c20 */ /* 0x020fe20008410000 */
[----:B------:R-:W-:Y:S06]  /*f7d0*/  FMUL.FTZ R38, R38, UR12 ;  /* 0x0000000c26267c20 */ /* 0x000fec0008410000 */
[----:B------:R-:W1:Y:S01]  /*f7e0*/  MUFU.TANH R179, R33 ;  /* 0x0000002100b37308 */ /* 0x000e620000002400 */
[----:B------:R-:W-:Y:S01]  /*f7f0*/  FMUL.FTZ R39, R39, UR12 ;  /* 0x0000000c27277c20 */ /* 0x000fe20008410000 */
[----:B------:R-:W-:Y:S01]  /*f800*/  FMUL.FTZ R37, R40, UR12 ;  /* 0x0000000c28257c20 */ /* 0x000fe20008410000 */
[----:B------:R-:W-:Y:S01]  /*f810*/  FMUL.FTZ R41, R41, UR12 ;  /* 0x0000000c29297c20 */ /* 0x000fe20008410000 */
[----:B------:R-:W-:Y:S06]  /*f820*/  FMUL.FTZ R42, R42, UR12 ;  /* 0x0000000c2a2a7c20 */ /* 0x000fec0008410000 */
[----:B------:R-:W1:Y:S01]  /*f830*/  MUFU.TANH R187, R34 ;  /* 0x0000002200bb7308 */ /* 0x000e620000002400 */
[----:B------:R-:W-:Y:S09]  /*f840*/  FMUL.FTZ R43, R43, UR12 ;  /* 0x0000000c2b2b7c20 */ /* 0x000ff20008410000 */
[----:B------:R5:W1:Y:S10]  /*f850*/  MUFU.TANH R181, R35 ;  /* 0x0000002300b57308 */ /* 0x000a740000002400 */
[----:B------:R3:W1:Y:S01]  /*f860*/  MUFU.TANH R175, R36 ;  /* 0x0000002400af7308 */ /* 0x0006620000002400 */
[C---:B----4-:R-:W-:Y:S09]  /*f870*/  HMMA.16816.F32 R44, R200.reuse, R28, R44 ;  /* 0x0000001cc82c723c */ /* 0x050ff2000000182c */
[----:B------:R4:W1:Y:S01]  /*f880*/  MUFU.TANH R183, R133 ;  /* 0x0000008500b77308 */ /* 0x0008620000002400 */
[----:B-----5:R-:W5:Y:S01]  /*f890*/  LDSM.16.M88.4 R32, [R2+0xb000] ;  /* 0x00b000000220783b */ /* 0x020f620000000200 */
[C---:B------:R-:W-:Y:S08]  /*f8a0*/  HMMA.16816.F32 R48, R200.reuse, R30, R48 ;  /* 0x0000001ec830723c */ /* 0x040ff00000001830 */
[----:B------:R-:W1:Y:S01]  /*f8b0*/  MUFU.TANH R246, R246 ;  /* 0x000000f600f67308 */ /* 0x000e620000002400 */
[----:B------:R-:W2:Y:S01]  /*f8c0*/  LDSM.16.M88.4 R28, [R2+0xb800] ;  /* 0x00b80000021c783b */ /* 0x000ea20000000200 */
[----:B------:R-:W-:Y:S08]  /*f8d0*/  DEPBAR.LE SB0, 0x0 ;  /* 0x000080000000791a */ /* 0x000ff00000000000 */
[----:B------:R-:W1:Y:S01]  /*f8e0*/  MUFU.TANH R236, R236 ;  /* 0x000000ec00ec7308 */ /* 0x000e620000002400 */
[----:B------:R-:W-:Y:S01]  /*f8f0*/  BAR.SYNC.DEFER_BLOCKING 0x0 ;  /* 0x0000000000007b1d */ /* 0x000fe20000010000 */
[----:B---3--:R-:W-:Y:S01]  /*f900*/  FMUL.FTZ R36, R44, UR12 ;  /* 0x0000000c2c247c20 */ /* 0x008fe20008410000 */
[----:B------:R-:W-:Y:S01]  /*f910*/  FMUL.FTZ R45, R45, UR12 ;  /* 0x0000000c2d2d7c20 */ /* 0x000fe20008410000 */
[----:B------:R-:W-:Y:S01]  /*f920*/  FMUL.FTZ R46, R46, UR12 ;  /* 0x0000000c2e2e7c20 */ /* 0x000fe20008410000 */
[----:B------:R-:W-:Y:S01]  /*f930*/  FMUL.FTZ R47, R47, UR12 ;  /* 0x0000000c2f2f7c20 */ /* 0x000fe20008410000 */
[----:B------:R-:W-:Y:S01]  /*f940*/  FMUL.FTZ R247, R48, UR12 ;  /* 0x0000000c30f77c20 */ /* 0x000fe20008410000 */
[----:B------:R-:W-:Y:S03]  /*f950*/  FMUL.FTZ R49, R49, UR12 ;  /* 0x0000000c31317c20 */ /* 0x000fe60008410000 */
[----:B------:R-:W3:Y:S01]  /*f960*/  MUFU.TANH R242, R242 ;  /* 0x000000f200f27308 */ /* 0x000ee20000002400 */
[----:B------:R-:W-:Y:S01]  /*f970*/  FMUL.FTZ R50, R50, UR12 ;  /* 0x0000000c32327c20 */ /* 0x000fe20008410000 */
[----:B------:R-:W-:Y:S08]  /*f980*/  FMUL.FTZ R51, R51, UR12 ;  /* 0x0000000c33337c20 */ /* 0x000ff00008410000 */
[----:B------:R-:W1:Y:S10]  /*f990*/  MUFU.TANH R244, R244 ;  /* 0x000000f400f47308 */ /* 0x000e740000002400 */
[----:B------:R-:W1:Y:S01]  /*f9a0*/  MUFU.TANH R240, R240 ;  /* 0x000000f000f07308 */ /* 0x000e620000002400 */
[C---:B-----5:R-:W-:Y:S09]  /*f9b0*/  HMMA.16816.F32 R52, R200.reuse, R32, R52 ;  /* 0x00000020c834723c */ /* 0x060ff20000001834 */
[----:B------:R-:W1:Y:S01]  /*f9c0*/  MUFU.TANH R238, R238 ;  /* 0x000000ee00ee7308 */ /* 0x000e620000002400 */
[C---:B------:R-:W-:Y:S09]  /*f9d0*/  HMMA.16816.F32 R56, R200.reuse, R34, R56 ;  /* 0x00000022c838723c */ /* 0x040ff20000001838 */
[----:B------:R-:W1:Y:S01]  /*f9e0*/  MUFU.TANH R234, R234 ;  /* 0x000000ea00ea7308 */ /* 0x000e620000002400 */
[C---:B--2---:R-:W-:Y:S03]  /*f9f0*/  HMMA.16816.F32 R60, R200.reuse, R28, R60 ;  /* 0x0000001cc83c723c */ /* 0x044fe6000000183c */
[----:B------:R-:W-:Y:S01]  /*fa00*/  FMUL.FTZ R52, R52, UR12 ;  /* 0x0000000c34347c20 */ /* 0x000fe20008410000 */
[----:B------:R-:W-:Y:S01]  /*fa10*/  FMUL.FTZ R53, R53, UR12 ;  /* 0x0000000c35357c20 */ /* 0x000fe20008410000 */
[----:B------:R-:W-:Y:S04]  /*fa20*/  FMUL.FTZ R54, R54, UR12 ;  /* 0x0000000c36367c20 */ /* 0x000fe80008410000 */
[----:B------:R-:W2:Y:S01]  /*fa30*/  MUFU.TANH R206, R206 ;  /* 0x000000ce00ce7308 */ /* 0x000ea20000002400 */
[----:B------:R-:W-:Y:S01]  /*fa40*/  FMUL.FTZ R55, R55, UR12 ;  /* 0x0000000c37377c20 */ /* 0x000fe20008410000 */
[----:B------:R-:W-:Y:S03]  /*fa50*/  HMMA.16816.F32 R64, R200, R30, R64 ;  /* 0x0000001ec840723c */ /* 0x000fe60000001840 */
[----:B------:R-:W-:Y:S01]  /*fa60*/  FMUL.FTZ R235, R56, UR12 ;  /* 0x0000000c38eb7c20 */ /* 0x000fe20008410000 */
[----:B------:R-:W-:Y:S01]  /*fa70*/  FMUL.FTZ R57, R57, UR12 ;  /* 0x0000000c39397c20 */ /* 0x000fe20008410000 */
[----:B------:R-:W-:Y:S03]  /*fa80*/  FMUL.FTZ R58, R58, UR12 ;  /* 0x0000000c3a3a7c20 */ /* 0x000fe60008410000 */
[----:B------:R-:W1:Y:S01]  /*fa90*/  MUFU.TANH R232, R232 ;  /* 0x000000e800e87308 */ /* 0x000e620000002400 */
[----:B------:R-:W-:Y:S01]  /*faa0*/  FMUL.FTZ R59, R59, UR12 ;  /* 0x0000000c3b3b7c20 */ /* 0x000fe20008410000 */
[----:B------:R-:W-:Y:S01]  /*fab0*/  FMUL.FTZ R191, R60, UR12 ;  /* 0x0000000c3cbf7c20 */ /* 0x000fe20008410000 */
[----:B------:R-:W-:Y:S01]  /*fac0*/  FMUL.FTZ R61, R61, UR12 ;  /* 0x0000000c3d3d7c20 */ /* 0x000fe20008410000 */
        /* <DEDUP_REMOVED lines=8> */
[----:B------:R-:W1:Y:S10]  /*fb50*/  MUFU.TANH R204, R204 ;  /* 0x000000cc00cc7308 */ /* 0x000e740000002400 */
[----:B------:R-:W1:Y:S10]  /*fb60*/  MUFU.TANH R196, R196 ;  /* 0x000000c400c47308 */ /* 0x000e740000002400 */
[----:B------:R4:W1:Y:S10]  /*fb70*/  MUFU.TANH R177, R132 ;  /* 0x0000008400b17308 */ /* 0x0008740000002400 */
        /* <DEDUP_REMOVED lines=29> */
[----:B------:R4:W1:Y:S01]  /*fd50*/  MUFU.TANH R133, R67 ;  /* 0x0000004300857308 */ /* 0x0008620000002400 */
[----:B--23--:R-:W-:Y:S05]  /*fd60*/  @!P4 BRA `(.L_x_666) ;  /* 0x0000000800bcc947 */ /* 0x00cfea0003800000 */
[----:B------:R-:W2:Y:S08]  /*fd70*/  LDC.64 R2, c[0x0][0x4e0] ;  /* 0x00013800ff027b82 */ /* 0x000eb00000000a00 */
[----:B------:R-:W3:Y:S01]  /*fd80*/  LDC R5, c[0x0][0x3bc] ;  /* 0x0000ef00ff057b82 */ /* 0x000ee20000000800 */
[----:B--2---:R-:W-:Y:S04]  /*fd90*/  ISETP.NE.U32.AND P3, PT, R2, RZ, PT ;  /* 0x000000ff0200720c */ /* 0x004fe80003f65070 */
[----:B------:R-:W-:Y:S11]  /*fda0*/  ISETP.NE.AND.EX P3, PT, R3, RZ, PT, P3 ;  /* 0x000000ff0300720c */ /* 0x000ff60003f65330 */
[----:B------:R-:W-:Y:S02]  /*fdb0*/  @!UPT UIADD3 URZ, UPT, UPT, URZ, URZ, URZ ;  /* 0x000000fffffff290 */ /* 0x000fe4000fffe0ff */
[----:B------:R-:W2:Y:S01]  /*fdc0*/  @!P3 LDC R2, c[0x0][0x3b8] ;  /* 0x0000ee00ff02bb82 */ /* 0x000ea20000000800 */
[----:B------:R-:W-:Y:S05]  /*fdd0*/  @!P3 IMAD.MOV.U32 R4, RZ, RZ, RZ ;  /* 0x000000ffff04b224 */ /* 0x000fea00078e00ff */
[----:B------:R-:W-:Y:S01]  /*fde0*/  @!P3 IADD3 R4, P4, PT, RZ, -R4, RZ ;  /* 0x80000004ff04b210 */ /* 0x000fe20007f9e0ff */
[----:B--2---:R-:W-:Y:S04]  /*fdf0*/  @!P3 IMAD.SHL.U32 R3, R2, 0x80, RZ ;  /* 0x000000800203b824 */ /* 0x004fe800078e00ff */
[----:B------:R-:W-:Y:S05]  /*fe00*/  @!P3 IMAD.X R3, RZ, RZ, ~R3, P4 ;  /* 0x000000ffff03b224 */ /* 0x000fea00020e0e03 */
[----:B------:R-:W-:Y:S04]  /*fe10*/  @!P3 SHF.R.S64 R7, R4, 0x1f, R3 ;  /* 0x0000001f0407b819 */ /* 0x000fe80000001003 */
[----:B------:R-:W-:Y:S04]  /*fe20*/  @!P3 IADD3 R216, P4, PT, R7, R216, RZ ;  /* 0x000000d807d8b210 */ /* 0x000fe80007f9e0ff */
[----:B------:R-:W-:Y:S01]  /*fe30*/  @!P3 LEA.HI.X.SX32 R215, R3, R215, 0x1, P4 ;  /* 0x000000d703d7b211 */ /* 0x000fe200020f0eff */
[----:B---3--:R-:W-:Y:S08]  /*fe40*/  @!P3 BRA `(.L_x_667) ;  /* 0x0000000000f8b947 */ /* 0x008ff00003800000 */
[C---:B------:R-:W-:Y:S01]  /*fe50*/  VIADD R13, R222.reuse, 0xffffff00 ;  /* 0xffffff00de0d7836 */ /* 0x040fe20000000000 */
[----:B------:R-:W2:Y:S01]  /*fe60*/  LDC R4, c[0x0][0x4f0] ;  /* 0x00013c00ff047b82 */ /* 0x000ea20000000800 */
[----:B------:R-:W-:Y:S03]  /*fe70*/  IADD3 R7, PT, PT, R222, -0x80, RZ ;  /* 0xffffff80de077810 */ /* 0x000fe60007ffe0ff */
[----:B------:R-:W-:Y:S02]  /*fe80*/  IABS R11, R13 ;  /* 0x0000000d000b7213 */ /* 0x000fe40000000000 */
[----:B------:R-:W-:Y:S02]  /*fe90*/  IABS R8, R7 ;  /* 0x0000000700087213 */ /* 0x000fe40000000000 */
[-C--:B--2---:R-:W-:Y:S02]  /*fea0*/  IABS R3, R4.reuse ;  /* 0x0000000400037213 */ /* 0x084fe40000000000 */
[-C--:B------:R-:W-:Y:S02]  /*feb0*/  LOP3.LUT R13, R13, R4.reuse, RZ, 0x3c, !PT ;  /* 0x000000040d0d7212 */ /* 0x080fe400078e3cff */
[----:B------:R-:W2:Y:S01]  /*fec0*/  I2F.RP R6, R3 ;  /* 0x0000000300067306 */ /* 0x000ea20000209400 */
[----:B------:R-:W-:Y:S09]  /*fed0*/  LOP3.LUT R7, R7, R4, RZ, 0x3c, !PT ;  /* 0x0000000407077212 */ /* 0x000ff200078e3cff */
[----:B--2---:R-:W2:Y:S02]  /*fee0*/  MUFU.RCP R2, R6 ;  /* 0x0000000600027308 */ /* 0x004ea40000001000 */
[----:B--2---:R-:W-:Y:S08]  /*fef0*/  VIADD R14, R2, 0xffffffe ;  /* 0x0ffffffe020e7836 */ /* 0x004ff00000000000 */
[----:B------:R-:W2:Y:S02]  /*ff00*/  F2I.FTZ.U32.TRUNC.NTZ R15, R14 ;  /* 0x0000000e000f7305 */ /* 0x000ea4000021f000 */
[--C-:B--2---:R-:W-:Y:S02]  /*ff10*/  IMAD.MOV R2, RZ, RZ, -R15.reuse ;  /* 0x000000ffff027224 */ /* 0x104fe400078e0a0f */
        /* <DEDUP_REMOVED lines=29> */
[----:B------:R-:W2:Y:S01]  /*100f0*/  LDC.64 R2, c[0x0][0x3b8] ;  /* 0x0000ee00ff027b82 */ /* 0x000ea20000000a00 */
[C---:B------:R-:W-:Y:S03]  /*10100*/  LEA R14, P4, R11.reuse, R224, 0x2 ;  /* 0x000000e00b0e7211 */ /* 0x040fe600078810ff */
[----:B------:R-:W3:Y:S01]  /*10110*/  LDG.E R7, desc[UR16][R16.64] ;  /* 0x0000001010077981 */ /* 0x000ee2000c1e1900 */
[C---:B------:R-:W-:Y:S02]  /*10120*/  LEA.HI.X.SX32 R15, R11.reuse, R225, 0x2, P4 ;  /* 0x000000e10b0f7211 */ /* 0x040fe400020f16ff */
[----:B------:R-:W-:Y:S03]  /*10130*/  IADD3 R11, PT, PT, R11, -R13, RZ ;  /* 0x8000000d0b0b7210 */ /* 0x000fe60007ffe0ff */
[----:B------:R-:W3:Y:S02]  /*10140*/  LDG.E R6, desc[UR16][R14.64] ;  /* 0x000000100e067981 */ /* 0x000ee4000c1e1900 */
[----:B------:R-:W-:Y:S05]  /*10150*/  IMAD R11, R11, R4, -0x80 ;  /* 0xffffff800b0b7424 */ /* 0x000fea00078e0204 */
[----:B------:R-:W-:Y:S05]  /*10160*/  SHF.R.S32.HI R13, RZ, 0x1f, R11 ;  /* 0x0000001fff0d7819 */ /* 0x000fea000001140b */
[-C--:B--2---:R-:W-:Y:S02]  /*10170*/  IMAD R4, R13, R2.reuse, RZ ;  /* 0x000000020d047224 */ /* 0x084fe400078e02ff */
[C---:B------:R-:W-:Y:S04]  /*10180*/  IMAD.WIDE.U32 R12, R11.reuse, R2, RZ ;  /* 0x000000020b0c7225 */ /* 0x040fe800078e00ff */
[----:B------:R-:W-:Y:S04]  /*10190*/  IMAD R4, R11, R3, R4 ;  /* 0x000000030b047224 */ /* 0x000fe800078e0204 */
[----:B------:R-:W-:Y:S02]  /*101a0*/  IMAD.IADD R13, R13, 0x1, R4 ;  /* 0x000000010d0d7824 */ /* 0x000fe400078e0204 */
[----:B---3--:R-:W-:Y:S04]  /*101b0*/  IMAD.IADD R7, R7, 0x1, -R6 ;  /* 0x0000000107077824 */ /* 0x008fe800078e0a06 */
[----:B------:R-:W-:Y:S01]  /*101c0*/  IMAD.WIDE.U32 R12, R7, UR6, R12 ;  /* 0x00000006070c7c25 */ /* 0x000fe2000f8e000c */
[----:B------:R-:W-:Y:S02]  /*101d0*/  SHF.R.S32.HI R3, RZ, 0x1f, R7 ;  /* 0x0000001fff037819 */ /* 0x000fe40000011407 */
[C---:B------:R-:W-:Y:S03]  /*101e0*/  LEA R216, P4, R12.reuse, R216, 0x1 ;  /* 0x000000d80cd87211 */ /* 0x040fe600078808ff */
[----:B------:R-:W-:Y:S04]  /*101f0*/  IMAD R4, R3, UR6, RZ ;  /* 0x0000000603047c24 */ /* 0x000fe8000f8e02ff */
[----:B------:R-:W-:Y:S05]  /*10200*/  IMAD R4, R7, UR7, R4 ;  /* 0x0000000707047c24 */ /* 0x000fea000f8e0204 */
[----:B------:R-:W-:Y:S04]  /*10210*/  IADD3 R4, PT, PT, R13, R4, RZ ;  /* 0x000000040d047210 */ /* 0x000fe80007ffe0ff */
[----:B------:R-:W-:Y:S07]  /*10220*/  LEA.HI.X R215, R12, R215, R4, 0x1, P4 ;  /* 0x000000d70cd77211 */ /* 0x000fee00020f0c04 */
.L_x_667:
        /* <DEDUP_REMOVED lines=19> */
[----:B--2---:R-:W-:Y:S05]  /*10360*/  @!P1 IMAD.MOV.U32 R217, RZ, RZ, R215 ;  /* 0x000000ffffd99224 */ /* 0x004fea00078e00d7 */
        /* <DEDUP_REMOVED lines=39> */
[----:B--2---:R-:W-:Y:S03]  /*105e0*/  IADD3 R6, P4, PT, R2, R3, RZ ;  /* 0x0000000302067210 */ /* 0x004fe60007f9e0ff */
        /* <DEDUP_REMOVED lines=39> */
.L_x_666:
[----:B------:R-:W-:Y:S01]  /*10860*/  FMNMX3.FTZ R5, R0, R252, R145, !PT ;  /* 0x000000fc00057276 */ /* 0x000fe20007810091 */
[----:B---3--:R-:W-:Y:S01]  /*10870*/  LDSM.16.MT88.4 R12, [R139+0xc000] ;  /* 0x00c000008b0c783b */ /* 0x008fe20000004200 */
[----:B------:R-:W-:Y:S02]  /*10880*/  FMNMX3.FTZ R3, R137, R158, R147, !PT ;  /* 0x0000009e89037276 */ /* 0x000fe40007810093 */
[----:B------:R-:W-:Y:S02]  /*10890*/  FMNMX3.FTZ R5, R5, R10, R9, !PT ;  /* 0x0000000a05057276 */ /* 0x000fe40007810009 */
[----:B------:R-:W-:Y:S02]  /*108a0*/  FMNMX3.FTZ R3, R3, R166, R162, !PT ;  /* 0x000000a603037276 */ /* 0x000fe400078100a2 */
[----:B-1----:R-:W-:Y:S01]  /*108b0*/  FMNMX3.FTZ R5, R5, R246, R236, !PT ;  /* 0x000000f605057276 */ /* 0x002fe200078100ec */
[----:B------:R-:W-:Y:S01]  /*108c0*/  LDSM.16.MT88.4 R20, [R138+0xc000] ;  /* 0x00c000008a14783b */ /* 0x000fe20000004200 */
[----:B------:R-:W-:Y:S02]  /*108d0*/  FMNMX3.FTZ R3, R3, R250, R248, !PT ;  /* 0x000000fa03037276 */ /* 0x000fe400078100f8 */
[----:B------:R-:W-:Y:S02]  /*108e0*/  FMNMX3.FTZ R2, R5, R240, R238, !PT ;  /* 0x000000f005027276 */ /* 0x000fe400078100ee */
[----:B------:R-:W-:Y:S02]  /*108f0*/  FMNMX3.FTZ R3, R3, R242, R244, !PT ;  /* 0x000000f203037276 */ /* 0x000fe400078100f4 */
[----:B------:R-:W-:Y:S01]  /*10900*/  FMNMX3.FTZ R2, R2, R153, R206, !PT ;  /* 0x0000009902027276 */ /* 0x000fe200078100ce */
[----:B----4-:R-:W-:Y:S01]  /*10910*/  LDSM.16.MT88.4 R44, [R139+0x10000] ;  /* 0x010000008b2c783b */ /* 0x010fe20000004200 */
        /* <DEDUP_REMOVED lines=24> */
[----:B------:R-:W-:Y:S01]  /*10aa0*/  MOV R140, R226 ;  /* 0x000000e2008c7202 */ /* 0x000fe20000000f00 */
[----:B------:R-:W1:Y:S01]  /*10ab0*/  SHFL.BFLY PT, R2, R7, 0x2, 0x1f ;  /* 0x0c401f0007027f89 */ /* 0x000e6200000e0000 */
[----:B------:R-:W-:Y:S02]  /*10ac0*/  @P0 IADD3 R140, PT, PT, R227, -0x40, RZ ;  /* 0xffffffc0e38c0810 */ /* 0x000fe40007ffe0ff */
[----:B------:R-:W-:Y:S05]  /*10ad0*/  IADD3 R221, PT, PT, R221, -0x1, RZ ;  /* 0xffffffffdddd7810 */ /* 0x000fea0007ffe0ff */
[----:B------:R-:W2:Y:S01]  /*10ae0*/  SHFL.BFLY PT, R3, R4, 0x2, 0x1f ;  /* 0x0c401f0004037f89 */ /* 0x000ea200000e0000 */
[----:B------:R-:W-:Y:S02]  /*10af0*/  IADD3 R213, PT, PT, R213, R140, RZ ;  /* 0x0000008cd5d57210 */ /* 0x000fe40007ffe0ff */
[----:B------:R-:W-:Y:S05]  /*10b00*/  IADD3 R222, PT, PT, R222, -0x80, RZ ;  /* 0xffffff80dede7810 */ /* 0x000fea0007ffe0ff */
[----:B------:R-:W-:Y:S08]  /*10b10*/  LDSM.16.MT88.4 R28, [R140] ;  /* 0x000000008c1c783b */ /* 0x000ff00000004200 */
[----:B------:R-:W-:Y:S08]  /*10b20*/  LDSM.16.MT88.4 R36, [R213] ;  /* 0x00000000d524783b */ /* 0x000ff00000004200 */
[----:B------:R-:W-:Y:S01]  /*10b30*/  LDSM.16.MT88.4 R60, [R140+0x4000] ;  /* 0x004000008c3c783b */ /* 0x000fe20000004200 */
[----:B-1----:R-:W-:Y:S02]  /*10b40*/  FMNMX.FTZ R6, R7, R2, !PT ;  /* 0x0000000207067209 */ /* 0x002fe40007810000 */
[----:B--2---:R-:W-:Y:S05]  /*10b50*/  FMNMX.FTZ R8, R4, R3, !PT ;  /* 0x0000000304087209 */ /* 0x004fea0007810000 */
[----:B------:R-:W1:Y:S08]  /*10b60*/  SHFL.BFLY PT, R3, R6, 0x1, 0x1f ;  /* 0x0c201f0006037f89 */ /* 0x000e7000000e0000 */
[----:B------:R-:W2:Y:S01]  /*10b70*/  SHFL.BFLY PT, R5, R8, 0x1, 0x1f ;  /* 0x0c201f0008057f89 */ /* 0x000ea200000e0000 */
[----:B-1----:R-:W-:Y:S02]  /*10b80*/  FMNMX.FTZ R3, R6, R3, !PT ;  /* 0x0000000306037209 */ /* 0x002fe40007810000 */
[----:B--2---:R-:W-:Y:S03]  /*10b90*/  FMNMX.FTZ R132, R8, R5, !PT ;  /* 0x0000000508847209 */ /* 0x004fe60007810000 */
[C---:B------:R-:W-:Y:S01]  /*10ba0*/  FMUL.FTZ R148, R3.reuse, UR4 ;  /* 0x0000000403947c20 */ /* 0x040fe20008410000 */
[C---:B------:R-:W-:Y:S01]  /*10bb0*/  FSETP.NEU.FTZ.AND P1, PT, R3.reuse, -INF , PT ;  /* 0xff8000000300780b */ /* 0x040fe20003f3d000 */
[----:B------:R-:W-:Y:S01]  /*10bc0*/  FADD.FTZ R4, -R3, R0 ;  /* 0x0000000003047221 */ /* 0x000fe20000010100 */
[C---:B------:R-:W-:Y:S01]  /*10bd0*/  FSETP.NEU.FTZ.AND P2, PT, R132.reuse, -INF , PT ;  /* 0xff8000008400780b */ /* 0x040fe20003f5d000 */
[----:B------:R-:W-:Y:S01]  /*10be0*/  FMUL.FTZ R150, R132, UR4 ;  /* 0x0000000484967c20 */ /* 0x000fe20008410000 */
[----:B------:R-:W-:Y:S01]  /*10bf0*/  FSEL R148, R148, RZ, P1 ;  /* 0x000000ff94947208 */ /* 0x000fe20000800000 */
[----:B------:R-:W-:Y:S01]  /*10c00*/  FADD.FTZ R5, -R132, R137 ;  /* 0x0000008984057221 */ /* 0x000fe20000010100 */
[----:B------:R-:W-:Y:S01]  /*10c10*/  FMUL.FTZ R0, R4, UR4 ;  /* 0x0000000404007c20 */ /* 0x000fe20008410000 */
[----:B------:R-:W-:Y:S02]  /*10c20*/  ISETP.NE.AND P1, PT, R221, RZ, PT ;  /* 0x000000ffdd00720c */ /* 0x000fe40003f25270 */
[----:B------:R-:W-:Y:S01]  /*10c30*/  FSEL R150, R150, RZ, P2 ;  /* 0x000000ff96967208 */ /* 0x000fe20001000000 */
[----:B------:R-:W-:Y:S01]  /*10c40*/  FMUL.FTZ R2, R5, UR4 ;  /* 0x0000000405027c20 */ /* 0x000fe20008410000 */
[--C-:B------:R-:W-:Y:S01]  /*10c50*/  FFMA.FTZ R143, R145, UR4, -R148.reuse ;  /* 0x00000004918f7c23 */ /* 0x100fe20008010894 */
[--C-:B------:R-:W-:Y:S01]  /*10c60*/  FFMA.FTZ R142, R10, UR4, -R148.reuse ;  /* 0x000000040a8e7c23 */ /* 0x100fe20008010894 */
[----:B------:R-:W-:Y:S01]  /*10c70*/  FFMA.FTZ R141, R9, UR4, -R148 ;  /* 0x00000004098d7c23 */ /* 0x000fe20008010894 */
[--C-:B------:R-:W-:Y:S01]  /*10c80*/  FFMA.FTZ R146, R147, UR4, -R150.reuse ;  /* 0x0000000493927c23 */ /* 0x100fe20008010896 */
[--C-:B------:R-:W-:Y:S01]  /*10c90*/  FFMA.FTZ R144, R162, UR4, -R150.reuse ;  /* 0x00000004a2907c23 */ /* 0x100fe20008010896 */
[----:B------:R-:W-:Y:S01]  /*10ca0*/  FFMA.FTZ R149, R158, UR4, -R150 ;  /* 0x000000049e957c23 */ /* 0x000fe20008010896 */
[----:B------:R-:W-:Y:S01]  /*10cb0*/  FFMA.FTZ R147, R252, UR4, -R148 ;  /* 0x00000004fc937c23 */ /* 0x000fe20008010894 */
[----:B------:R-:W-:Y:S01]  /*10cc0*/  FFMA.FTZ R145, R166, UR4, -R150 ;  /* 0x00000004a6917c23 */ /* 0x000fe20008010896 */
[----:B------:R-:W1:Y:S01]  /*10cd0*/  MUFU.EX2 R2, R2 ;  /* 0x0000000200027308 */ /* 0x000e620000000800 */
[----:B------:R-:W-:Y:S01]  /*10ce0*/  FFMA.FTZ R162, R183, UR4, -R148 ;  /* 0x00000004b7a27c23 */ /* 0x000fe20008010894 */
[--C-:B------:R-:W-:Y:S01]  /*10cf0*/  FFMA.FTZ R174, R167, UR4, -R150.reuse ;  /* 0x00000004a7ae7c23 */ /* 0x100fe20008010896 */
[--C-:B------:R-:W-:Y:S07]  /*10d00*/  FFMA.FTZ R168, R179, UR4, -R150.reuse ;  /* 0x00000004b3a87c23 */ /* 0x100fee0008010896 */
[----:B------:R-:W2:Y:S01]  /*10d10*/  MUFU.EX2 R0, R0 ;  /* 0x0000000000007308 */ /* 0x000ea20000000800 */
[----:B------:R-:W-:Y:S01]  /*10d20*/  FFMA.FTZ R170, R175, UR4, -R150 ;  /* 0x00000004afaa7c23 */ /* 0x000fe20008010896 */
[--C-:B------:R-:W-:Y:S01]  /*10d30*/  FFMA.FTZ R152, R238, UR4, -R148.reuse ;  /* 0x00000004ee987c23 */ /* 0x100fe20008010894 */
[----:B------:R-:W-:Y:S07]  /*10d40*/  FFMA.FTZ R158, R153, UR4, -R148 ;  /* 0x00000004999e7c23 */ /* 0x000fee0008010894 */
[----:B------:R-:W-:Y:S01]  /*10d50*/  MUFU.EX2 R149, R149 ;  /* 0x0000009500957308 */ /* 0x000fe20000000800 */
[--C-:B------:R-:W-:Y:S01]  /*10d60*/  FFMA.FTZ R160, R155, UR4, -R150.reuse ;  /* 0x000000049ba07c23 */ /* 0x100fe20008010896 */
[--C-:B------:R-:W-:Y:S01]  /*10d70*/  FFMA.FTZ R153, R151, UR4, -R150.reuse ;  /* 0x0000000497997c23 */ /* 0x100fe20008010896 */
[----:B------:R-:W-:Y:S07]  /*10d80*/  FFMA.FTZ R156, R232, UR4, -R150 ;  /* 0x00000004e89c7c23 */ /* 0x000fee0008010896 */
[----:B------:R-:W3:Y:S01]  /*10d90*/  MUFU.EX2 R146, R146 ;  /* 0x0000009200927308 */ /* 0x000ee20000000800 */
[----:B------:R-:W-:Y:S01]  /*10da0*/  FFMA.FTZ R154, R161, UR4, -R148 ;  /* 0x00000004a19a7c23 */ /* 0x000fe20008010894 */
[C---:B-1----:R-:W-:Y:S01]  /*10db0*/  FMUL.FTZ R4, R2.reuse, R128 ;  /* 0x0000008002047220 */ /* 0x042fe20000410000 */
[C---:B------:R-:W-:Y:S07]  /*10dc0*/  FMUL.FTZ R5, R2.reuse, R129 ;  /* 0x0000008102057220 */ /* 0x040fee0000410000 */
[----:B------:R-:W-:Y:S01]  /*10dd0*/  MUFU.EX2 R147, R147 ;  /* 0x0000009300937308 */ /* 0x000fe20000000800 */
[----:B------:R-:W-:Y:S01]  /*10de0*/  FMUL.FTZ R8, R2, R124 ;  /* 0x0000007c02087220 */ /* 0x000fe20000410000 */
[C---:B--2---:R-:W-:Y:S01]  /*10df0*/  FMUL.FTZ R6, R0.reuse, R130 ;  /* 0x0000008200067220 */ /* 0x044fe20000410000 */
[----:B------:R-:W-:Y:S07]  /*10e00*/  FMUL.FTZ R7, R0, R131 ;  /* 0x0000008300077220 */ /* 0x000fee0000410000 */
[----:B------:R-:W1:Y:S01]  /*10e10*/  MUFU.EX2 R143, R143 ;  /* 0x0000008f008f7308 */ /* 0x000e620000000800 */
[----:B------:R-:W-:Y:S01]  /*10e20*/  FMUL.FTZ R9, R2, R125 ;  /* 0x0000007d02097220 */ /* 0x000fe20000410000 */
[C---:B------:R-:W-:Y:S01]  /*10e30*/  FMUL.FTZ R10, R0.reuse, R126 ;  /* 0x0000007e000a7220 */ /* 0x040fe20000410000 */
[----:B------:R-:W-:Y:S07]  /*10e40*/  FMUL.FTZ R11, R0, R127 ;  /* 0x0000007f000b7220 */ /* 0x000fee0000410000 */
[----:B------:R-:W-:Y:S01]  /*10e50*/  MUFU.EX2 R145, R145 ;  /* 0x0000009100917308 */ /* 0x000fe20000000800 */
[----:B------:R-:W-:Y:S01]  /*10e60*/  FMUL.FTZ R16, R2, R116 ;  /* 0x0000007402107220 */ /* 0x000fe20000410000 */
[----:B---3--:R-:W-:Y:S01]  /*10e70*/  F2FP.F16.F32.PACK_AB R128, R146, R149 ;  /* 0x000000959280723e */ /* 0x008fe200000000ff */
[----:B------:R-:W-:Y:S07]  /*10e80*/  FMUL.FTZ R17, R2, R117 ;  /* 0x0000007502117220 */ /* 0x000fee0000410000 */
[----:B------:R-:W2:Y:S01]  /*10e90*/  MUFU.EX2 R144, R144 ;  /* 0x0000009000907308 */ /* 0x000ea20000000800 */
[C---:B------:R-:W-:Y:S01]  /*10ea0*/  FMUL.FTZ R18, R0.reuse, R118 ;  /* 0x0000007600127220 */ /* 0x040fe20000410000 */
[----:B------:R-:W-:Y:S01]  /*10eb0*/  FMUL.FTZ R19, R0, R119 ;  /* 0x0000007700137220 */ /* 0x000fe20000410000 */
[----:B------:R-:W-:Y:S07]  /*10ec0*/  FMUL.FTZ R25, R2, R109 ;  /* 0x0000006d02197220 */ /* 0x000fee0000410000 */
[----:B------:R-:W-:Y:S01]  /*10ed0*/  MUFU.EX2 R142, R142 ;  /* 0x0000008e008e7308 */ /* 0x000fe20000000800 */
[C---:B------:R-:W-:Y:S01]  /*10ee0*/  FMUL.FTZ R26, R0.reuse, R110 ;  /* 0x0000006e001a7220 */ /* 0x040fe20000410000 */
[----:B-1----:R-:W-:Y:S01]  /*10ef0*/  F2FP.F16.F32.PACK_AB R129, R143, R147 ;  /* 0x000000938f81723e */ /* 0x002fe200000000ff */
[----:B------:R-:W-:Y:S07]  /*10f00*/  FMUL.FTZ R27, R0, R111 ;  /* 0x0000006f001b7220 */ /* 0x000fee0000410000 */
[----:B------:R-:W1:Y:S01]  /*10f10*/  MUFU.EX2 R141, R141 ;  /* 0x0000008d008d7308 */ /* 0x000e620000000800 */
[C---:B------:R-:W-:Y:S01]  /*10f20*/  FMUL.FTZ R24, R2.reuse, R108 ;  /* 0x0000006c02187220 */ /* 0x040fe20000410000 */
[----:B------:R-:W-:Y:S01]  /*10f30*/  LDSM.16.MT88.4 R124, [R139+0xf800] ;  /* 0x00f800008b7c783b */ /* 0x000fe20000004200 */
[C---:B------:R-:W-:Y:S01]  /*10f40*/  FMUL.FTZ R32, R2.reuse, R100 ;  /* 0x0000006402207220 */ /* 0x040fe20000410000 */
[----:B------:R-:W-:Y:S01]  /*10f50*/  FMUL.FTZ R33, R2, R101 ;  /* 0x0000006502217220 */ /* 0x000fe20000410000 */
[----:B------:R-:W-:Y:S01]  /*10f60*/  FMUL.FTZ R34, R0, R102 ;  /* 0x0000006600227220 */ /* 0x000fe20000410000 */
[----:B--2---:R-:W-:Y:S01]  /*10f70*/  F2FP.F16.F32.PACK_AB R130, R144, R145 ;  /* 0x000000919082723e */ /* 0x004fe200000000ff */
[----:B------:R-:W-:Y:S01]  /*10f80*/  FMUL.FTZ R35, R0, R103 ;  /* 0x0000006700237220 */ /* 0x000fe20000410000 */
[C---:B------:R-:W-:Y:S01]  /*10f90*/  FMUL.FTZ R40, R2.reuse, R92 ;  /* 0x0000005c02287220 */ /* 0x040fe20000410000 */
[----:B------:R-:W-:Y:S01]  /*10fa0*/  FMUL.FTZ R41, R2, R93 ;  /* 0x0000005d02297220 */ /* 0x000fe20000410000 */
[----:B------:R-:W-:Y:S01]  /*10fb0*/  LDSM.16.MT88.4 R100, [R138+0x10800] ;  /* 0x010800008a64783b */ /* 0x000fe20000004200 */
[C---:B------:R-:W-:Y:S01]  /*10fc0*/  FMUL.FTZ R42, R0.reuse, R94 ;  /* 0x0000005e002a7220 */ /* 0x040fe20000410000 */
[----:B------:R-:W-:Y:S01]  /*10fd0*/  FMUL.FTZ R43, R0, R95 ;  /* 0x0000005f002b7220 */ /* 0x000fe20000410000 */
[C---:B------:R-:W-:Y:S01]  /*10fe0*/  FMUL.FTZ R48, R2.reuse, R84 ;  /* 0x0000005402307220 */ /* 0x040fe20000410000 */
[----:B-1----:R-:W-:Y:S01]  /*10ff0*/  F2FP.F16.F32.PACK_AB R131, R141, R142 ;  /* 0x0000008e8d83723e */ /* 0x002fe200000000ff */
[----:B------:R-:W-:Y:S01]  /*11000*/  FMUL.FTZ R49, R2, R85 ;  /* 0x0000005502317220 */ /* 0x000fe20000410000 */
[C---:B------:R-:W-:Y:S01]  /*11010*/  FMUL.FTZ R50, R0.reuse, R86 ;  /* 0x0000005600327220 */ /* 0x040fe20000410000 */
[----:B------:R-:W-:Y:S01]  /*11020*/  FMUL.FTZ R51, R0, R87 ;  /* 0x0000005700337220 */ /* 0x000fe20000410000 */
[----:B------:R-:W-:Y:S01]  /*11030*/  LDSM.16.MT88.4 R92, [R213+0x800] ;  /* 0x00080000d55c783b */ /* 0x000fe20000004200 */
[C---:B------:R-:W-:Y:S01]  /*11040*/  FMUL.FTZ R56, R2.reuse, R76 ;  /* 0x0000004c02387220 */ /* 0x040fe20000410000 */
[----:B------:R-:W-:Y:S01]  /*11050*/  FMUL.FTZ R57, R2, R77 ;  /* 0x0000004d02397220 */ /* 0x000fe20000410000 */
[C---:B------:R-:W-:Y:S01]  /*11060*/  HMMA.16816.F32 R4, R128.reuse, R12, R4 ;  /* 0x0000000c8004723c */ /* 0x040fe20000001804 */
[----:B------:R-:W-:Y:S04]  /*11070*/  MUFU.EX2 R168, R168 ;  /* 0x000000a800a87308 */ /* 0x000fe80000000800 */
[----:B------:R-:W-:Y:S01]  /*11080*/  LDSM.16.MT88.4 R84, [R138+0xc800] ;  /* 0x00c800008a54783b */ /* 0x000fe20000004200 */
[C---:B------:R-:W-:Y:S01]  /*11090*/  FMUL.FTZ R58, R0.reuse, R78 ;  /* 0x0000004e003a7220 */ /* 0x040fe20000410000 */
[----:B------:R-:W-:Y:S01]  /*110a0*/  FMUL.FTZ R59, R0, R79 ;  /* 0x0000004f003b7220 */ /* 0x000fe20000410000 */
[C---:B------:R-:W-:Y:S03]  /*110b0*/  HMMA.16816.F32 R8, R128.reuse, R14, R8 ;  /* 0x0000000e8008723c */ /* 0x040fe60000001808 */
[----:B------:R-:W-:Y:S01]  /*110c0*/  MUFU.EX2 R170, R170 ;  /* 0x000000aa00aa7308 */ /* 0x000fe20000000800 */
[C---:B------:R-:W-:Y:S01]  /*110d0*/  FMUL.FTZ R12, R2.reuse, R120 ;  /* 0x00000078020c7220 */ /* 0x040fe20000410000 */
[----:B------:R-:W-:Y:S01]  /*110e0*/  FMUL.FTZ R13, R2, R121 ;  /* 0x00000079020d7220 */ /* 0x000fe20000410000 */
[C---:B------:R-:W-:Y:S01]  /*110f0*/  FMUL.FTZ R14, R0.reuse, R122 ;  /* 0x0000007a000e7220 */ /* 0x040fe20000410000 */
[----:B------:R-:W-:Y:S01]  /*11100*/  FMUL.FTZ R15, R0, R123 ;  /* 0x0000007b000f7220 */ /* 0x000fe20000410000 */
[----:B------:R-:W-:Y:S01]  /*11110*/  LDSM.16.MT88.4 R76, [R139+0xc800] ;  /* 0x00c800008b4c783b */ /* 0x000fe20000004200 */
[--C-:B------:R-:W-:Y:S01]  /*11120*/  FFMA.FTZ R108, R169, UR4, -R150.reuse ;  /* 0x00000004a96c7c23 */ /* 0x100fe20008010896 */
[C---:B------:R-:W-:Y:S01]  /*11130*/  FMUL.FTZ R64, R2.reuse, R68 ;  /* 0x0000004402407220 */ /* 0x040fe20000410000 */
[----:B------:R-:W-:Y:S01]  /*11140*/  FMUL.FTZ R65, R2, R69 ;  /* 0x0000004502417220 */ /* 0x000fe20000410000 */
[C---:B------:R-:W-:Y:S01]  /*11150*/  FMUL.FTZ R66, R0.reuse, R70 ;  /* 0x0000004600427220 */ /* 0x040fe20000410000 */
[----:B------:R1:W-:Y:S01]  /*11160*/  MUFU.EX2 R167, R108 ;  /* 0x0000006c00a77308 */ /* 0x0003e20000000800 */
[C---:B------:R-:W-:Y:S02]  /*11170*/  HMMA.16816.F32 R12, R128.reuse, R20, R12 ;  /* 0x00000014800c723c */ /* 0x040fe4000000180c */
[----:B------:R-:W-:Y:S01]  /*11180*/  LDSM.16.MT88.4 R116, [R138+0xf800] ;  /* 0x00f800008a74783b */ /* 0x000fe20000004200 */
[----:B------:R-:W-:Y:S01]  /*11190*/  FMUL.FTZ R67, R0, R71 ;  /* 0x0000004700437220 */ /* 0x000fe20000410000 */
[C---:B------:R-:W-:Y:S01]  /*111a0*/  FMUL.FTZ R20, R2.reuse, R112 ;  /* 0x0000007002147220 */ /* 0x040fe20000410000 */
[----:B------:R-:W-:Y:S04]  /*111b0*/  FMUL.FTZ R21, R2, R113 ;  /* 0x0000007102157220 */ /* 0x000fe80000410000 */
[----:B------:R-:W-:Y:S01]  /*111c0*/  MUFU.EX2 R152, R152 ;  /* 0x0000009800987308 */ /* 0x000fe20000000800 */
[--C-:B------:R-:W-:Y:S01]  /*111d0*/  FFMA.FTZ R112, R248, UR4, -R150.reuse ;  /* 0x00000004f8707c23 */ /* 0x100fe20008010896 */
[C---:B------:R-:W-:Y:S08]  /*111e0*/  HMMA.16816.F32 R16, R128.reuse, R22, R16 ;  /* 0x000000168010723c */ /* 0x040ff00000001810 */
[----:B------:R-:W-:Y:S01]  /*111f0*/  MUFU.EX2 R160, R160 ;  /* 0x000000a000a07308 */ /* 0x000fe20000000800 */
[C---:B------:R-:W-:Y:S01]  /*11200*/  FMUL.FTZ R22, R0.reuse, R114 ;  /* 0x0000007200167220 */ /* 0x040fe20000410000 */
[----:B------:R-:W-:Y:S01]  /*11210*/  FMUL.FTZ R23, R0, R115 ;  /* 0x0000007300177220 */ /* 0x000fe20000410000 */
[----:B-1----:R-:W-:Y:S07]  /*11220*/  LDSM.16.MT88.4 R108, [R140+0x3800] ;  /* 0x003800008c6c783b */ /* 0x002fee0000004200 */
[----:B------:R-:W-:Y:S01]  /*11230*/  MUFU.EX2 R112, R112 ;  /* 0x0000007000707308 */ /* 0x000fe20000000800 */
[----:B------:R-:W-:Y:S01]  /*11240*/  FFMA.FTZ R115, R250, UR4, -R150 ;  /* 0x00000004fa737c23 */ /* 0x000fe20008010896 */
[----:B------:R-:W-:Y:S01]  /*11250*/  FFMA.FTZ R113, R246, UR4, -R148 ;  /* 0x00000004f6717c23 */ /* 0x000fe20008010894 */
[----:B------:R-:W-:Y:S07]  /*11260*/  FFMA.FTZ R234, R234, UR4, -R150 ;  /* 0x00000004eaea7c23 */ /* 0x000fee0008010896 */
[----:B------:R-:W-:Y:S01]  /*11270*/  MUFU.EX2 R158, R158 ;  /* 0x0000009e009e7308 */ /* 0x000fe20000000800 */
[C---:B------:R-:W-:Y:S03]  /*11280*/  HMMA.16816.F32 R20, R128.reuse, R28, R20 ;  /* 0x0000001c8014723c */ /* 0x040fe60000001814 */
[C---:B------:R-:W-:Y:S01]  /*11290*/  FMUL.FTZ R28, R2.reuse, R104 ;  /* 0x00000068021c7220 */ /* 0x040fe20000410000 */
[----:B------:R-:W-:Y:S05]  /*112a0*/  FMUL.FTZ R29, R2, R105 ;  /* 0x00000069021d7220 */ /* 0x000fea0000410000 */
[----:B------:R-:W1:Y:S01]  /*112b0*/  MUFU.EX2 R115, R115 ;  /* 0x0000007300737308 */ /* 0x000e620000000800 */
[--C-:B------:R-:W-:Y:S01]  /*112c0*/  FFMA.FTZ R104, R236, UR4, -R148.reuse ;  /* 0x00000004ec687c23 */ /* 0x100fe20008010894 */
[----:B------:R-:W-:Y:S01]  /*112d0*/  FFMA.FTZ R105, R240, UR4, -R148 ;  /* 0x00000004f0697c23 */ /* 0x000fe20008010894 */
[C---:B------:R-:W-:Y:S07]  /*112e0*/  HMMA.16816.F32 R24, R128.reuse, R30, R24 ;  /* 0x0000001e8018723c */ /* 0x040fee0000001818 */
[----:B------:R-:W-:Y:S01]  /*112f0*/  MUFU.EX2 R113, R113 ;  /* 0x0000007100717308 */ /* 0x000fe20000000800 */
[C---:B------:R-:W-:Y:S01]  /*11300*/  FMUL.FTZ R30, R0.reuse, R106 ;  /* 0x0000006a001e7220 */ /* 0x040fe20000410000 */
[----:B------:R-:W-:Y:S08]  /*11310*/  FMUL.FTZ R31, R0, R107 ;  /* 0x0000006b001f7220 */ /* 0x000ff00000410000 */
[----:B------:R-:W2:Y:S01]  /*11320*/  MUFU.EX2 R104, R104 ;  /* 0x0000006800687308 */ /* 0x000ea20000000800 */
[--C-:B------:R-:W-:Y:S01]  /*11330*/  FFMA.FTZ R107, R242, UR4, -R150.reuse ;  /* 0x00000004f26b7c23 */ /* 0x100fe20008010896 */
[----:B------:R-:W-:Y:S01]  /*11340*/  FFMA.FTZ R106, R244, UR4, -R150 ;  /* 0x00000004f46a7c23 */ /* 0x000fe20008010896 */
[--C-:B------:R-:W-:Y:S07]  /*11350*/  FFMA.FTZ R206, R206, UR4, -R148.reuse ;  /* 0x00000004cece7c23 */ /* 0x100fee0008010894 */
[----:B------:R-:W3:Y:S01]  /*11360*/  MUFU.EX2 R105, R105 ;  /* 0x0000006900697308 */ /* 0x000ee20000000800 */
[----:B------:R-:W-:Y:S01]  /*11370*/  FFMA.FTZ R230, R230, UR4, -R148 ;  /* 0x00000004e6e67c23 */ /* 0x000fe20008010894 */
[C---:B------:R-:W-:Y:S08]  /*11380*/  HMMA.16816.F32 R28, R128.reuse, R36, R28 ;  /* 0x00000024801c723c */ /* 0x040ff0000000181c */
[----:B------:R-:W-:Y:S01]  /*11390*/  MUFU.EX2 R107, R107 ;  /* 0x0000006b006b7308 */ /* 0x000fe20000000800 */
[C---:B------:R-:W-:Y:S01]  /*113a0*/  FMUL.FTZ R36, R2.reuse, R96 ;  /* 0x0000006002247220 */ /* 0x040fe20000410000 */
[----:B------:R-:W-:Y:S01]  /*113b0*/  FMUL.FTZ R37, R2, R97 ;  /* 0x0000006102257220 */ /* 0x000fe20000410000 */
[----:B-1----:R-:W-:Y:S07]  /*113c0*/  F2FP.F16.F32.PACK_AB R68, R112, R115 ;  /* 0x000000737044723e */ /* 0x002fee00000000ff */
[----:B------:R-:W1:Y:S01]  /*113d0*/  MUFU.EX2 R106, R106 ;  /* 0x0000006a006a7308 */ /* 0x000e620000000800 */
[----:B------:R-:W-:Y:S01]  /*113e0*/  FFMA.FTZ R164, R198, UR4, -R150 ;  /* 0x00000004c6a47c23 */ /* 0x000fe20008010896 */
[C---:B------:R-:W-:Y:S08]  /*113f0*/  HMMA.16816.F32 R32, R128.reuse, R38, R32 ;  /* 0x000000268020723c */ /* 0x040ff00000001820 */
[----:B------:R-:W4:Y:S01]  /*11400*/  MUFU.EX2 R155, R234 ;  /* 0x000000ea009b7308 */ /* 0x000f220000000800 */
[C---:B------:R-:W-:Y:S01]  /*11410*/  FMUL.FTZ R38, R0.reuse, R98 ;  /* 0x0000006200267220 */ /* 0x040fe20000410000 */
[----:B------:R-:W-:Y:S01]  /*11420*/  FMUL.FTZ R39, R0, R99 ;  /* 0x0000006300277220 */ /* 0x000fe20000410000 */
[----:B--2---:R-:W-:Y:S01]  /*11430*/  F2FP.F16.F32.PACK_AB R69, R104, R113 ;  /* 0x000000716845723e */ /* 0x004fe200000000ff */
[----:B------:R-:W-:Y:S01]  /*11440*/  LDSM.16.MT88.4 R96, [R139+0x10800] ;  /* 0x010800008b60783b */ /* 0x000fe20000004200 */
[----:B---3--:R-:W-:Y:S05]  /*11450*/  F2FP.F16.F32.PACK_AB R71, R152, R105 ;  /* 0x000000699847723e */ /* 0x008fea00000000ff */
[----:B------:R-:W2:Y:S01]  /*11460*/  MUFU.EX2 R151, R206 ;  /* 0x000000ce00977308 */ /* 0x000ea20000000800 */
[--C-:B------:R-:W-:Y:S01]  /*11470*/  FFMA.FTZ R166, R187, UR4, -R148.reuse ;  /* 0x00000004bba67c23 */ /* 0x100fe20008010894 */
[----:B------:R-:W-:Y:S01]  /*11480*/  FFMA.FTZ R181, R181, UR4, -R148 ;  /* 0x00000004b5b57c23 */ /* 0x000fe20008010894 */
[C---:B------:R-:W-:Y:S07]  /*11490*/  HMMA.16816.F32 R36, R128.reuse, R44, R36 ;  /* 0x0000002c8024723c */ /* 0x040fee0000001824 */
[----:B------:R-:W-:Y:S01]  /*114a0*/  MUFU.EX2 R153, R153 ;  /* 0x0000009900997308 */ /* 0x000fe20000000800 */
[C---:B------:R-:W-:Y:S01]  /*114b0*/  FMUL.FTZ R44, R2.reuse, R88 ;  /* 0x00000058022c7220 */ /* 0x040fe20000410000 */
[----:B------:R-:W-:Y:S01]  /*114c0*/  FMUL.FTZ R45, R2, R89 ;  /* 0x00000059022d7220 */ /* 0x000fe20000410000 */
[----:B-1----:R-:W-:Y:S07]  /*114d0*/  F2FP.F16.F32.PACK_AB R70, R106, R107 ;  /* 0x0000006b6a46723e */ /* 0x002fee00000000ff */
[----:B------:R-:W1:Y:S01]  /*114e0*/  MUFU.EX2 R156, R156 ;  /* 0x0000009c009c7308 */ /* 0x000e620000000800 */
[--C-:B------:R-:W-:Y:S01]  /*114f0*/  FFMA.FTZ R204, R204, UR4, -R150.reuse ;  /* 0x00000004cccc7c23 */ /* 0x100fe20008010896 */
[C---:B------:R-:W-:Y:S08]  /*11500*/  HMMA.16816.F32 R40, R128.reuse, R46, R40 ;  /* 0x0000002e8028723c */ /* 0x040ff00000001828 */
[----:B------:R-:W-:Y:S01]  /*11510*/  MUFU.EX2 R161, R230 ;  /* 0x000000e600a17308 */ /* 0x000fe20000000800 */
[C---:B------:R-:W-:Y:S01]  /*11520*/  FMUL.FTZ R46, R0.reuse, R90 ;  /* 0x0000005a002e7220 */ /* 0x040fe20000410000 */
[----:B------:R-:W-:Y:S01]  /*11530*/  FMUL.FTZ R47, R0, R91 ;  /* 0x0000005b002f7220 */ /* 0x000fe20000410000 */
[----:B------:R-:W-:Y:S01]  /*11540*/  FFMA.FTZ R196, R196, UR4, -R150 ;  /* 0x00000004c4c47c23 */ /* 0x000fe20008010896 */
[----:B------:R-:W-:Y:S06]  /*11550*/  LDSM.16.MT88.4 R88, [R140+0x800] ;  /* 0x000800008c58783b */ /* 0x000fec0000004200 */
[----:B------:R-:W3:Y:S01]  /*11560*/  MUFU.EX2 R154, R154 ;  /* 0x0000009a009a7308 */ /* 0x000ee20000000800 */
[--C-:B------:R-:W-:Y:S01]  /*11570*/  FFMA.FTZ R176, R163, UR4, -R148.reuse ;  /* 0x00000004a3b07c23 */ /* 0x100fe20008010894 */
[--C-:B------:R-:W-:Y:S01]  /*11580*/  FFMA.FTZ R172, R173, UR4, -R148.reuse ;  /* 0x00000004adac7c23 */ /* 0x100fe20008010894 */
[----:B------:R-:W-:Y:S01]  /*11590*/  FFMA.FTZ R163, R165, UR4, -R148 ;  /* 0x00000004a5a37c23 */ /* 0x000fe20008010894 */
[C---:B------:R-:W-:Y:S06]  /*115a0*/  HMMA.16816.F32 R44, R128.reuse, R52, R44 ;  /* 0x00000034802c723c */ /* 0x040fec000000182c */
[----:B------:R-:W-:Y:S01]  /*115b0*/  MUFU.EX2 R164, R164 ;  /* 0x000000a400a47308 */ /* 0x000fe20000000800 */
[C---:B------:R-:W-:Y:S01]  /*115c0*/  FMUL.FTZ R52, R2.reuse, R80 ;  /* 0x0000005002347220 */ /* 0x040fe20000410000 */
[----:B------:R-:W-:Y:S08]  /*115d0*/  FMUL.FTZ R53, R2, R81 ;  /* 0x0000005102357220 */ /* 0x000ff00000410000 */
[----:B------:R-:W-:Y:S01]  /*115e0*/  MUFU.EX2 R162, R162 ;  /* 0x000000a200a27308 */ /* 0x000fe20000000800 */
[----:B------:R-:W-:Y:S01]  /*115f0*/  FFMA.FTZ R177, R177, UR4, -R150 ;  /* 0x00000004b1b17c23 */ /* 0x000fe20008010896 */
[----:B------:R-:W-:Y:S01]  /*11600*/  FFMA.FTZ R171, R171, UR4, -R148 ;  /* 0x00000004abab7c23 */ /* 0x000fe20008010894 */
[C---:B------:R-:W-:Y:S07]  /*11610*/  HMMA.16816.F32 R48, R128.reuse, R54, R48 ;  /* 0x000000368030723c */ /* 0x040fee0000001830 */
[----:B------:R-:W-:Y:S01]  /*11620*/  MUFU.EX2 R179, R196 ;  /* 0x000000c400b37308 */ /* 0x000fe20000000800 */
[C---:B------:R-:W-:Y:S01]  /*11630*/  FMUL.FTZ R54, R0.reuse, R82 ;  /* 0x0000005200367220 */ /* 0x040fe20000410000 */
[----:B------:R-:W-:Y:S08]  /*11640*/  FMUL.FTZ R55, R0, R83 ;  /* 0x0000005300377220 */ /* 0x000ff00000410000 */
[----:B------:R-:W-:Y:S01]  /*11650*/  MUFU.EX2 R166, R166 ;  /* 0x000000a600a67308 */ /* 0x000fe20000000800 */
[----:B------:R-:W5:Y:S01]  /*11660*/  LDSM.16.MT88.4 R80, [R213+0x4000] ;  /* 0x00400000d550783b */ /* 0x000f620000004200 */
[--C-:B------:R-:W-:Y:S01]  /*11670*/  FFMA.FTZ R180, R159, UR4, -R150.reuse ;  /* 0x000000049fb47c23 */ /* 0x100fe20008010896 */
[----:B------:R-:W-:Y:S07]  /*11680*/  FFMA.FTZ R157, R157, UR4, -R150 ;  /* 0x000000049d9d7c23 */ /* 0x000fee0008010896 */
[----:B------:R-:W-:Y:S01]  /*11690*/  MUFU.EX2 R181, R181 ;  /* 0x000000b500b57308 */ /* 0x000fe20000000800 */
[--C-:B------:R-:W-:Y:S01]  /*116a0*/  FFMA.FTZ R182, R251, UR4, -R148.reuse ;  /* 0x00000004fbb67c23 */ /* 0x100fe20008010894 */
[C---:B------:R-:W-:Y:S08]  /*116b0*/  HMMA.16816.F32 R52, R128.reuse, R60, R52 ;  /* 0x0000003c8034723c */ /* 0x040ff00000001834 */
[----:B------:R4:W-:Y:S01]  /*116c0*/  MUFU.EX2 R173, R177 ;  /* 0x000000b100ad7308 */ /* 0x0009e20000000800 */
[C---:B------:R-:W-:Y:S01]  /*116d0*/  FMUL.FTZ R60, R2.reuse, R72 ;  /* 0x00000048023c7220 */ /* 0x040fe20000410000 */
[----:B------:R-:W-:Y:S01]  /*116e0*/  FMUL.FTZ R61, R2, R73 ;  /* 0x00000049023d7220 */ /* 0x000fe20000410000 */
[----:B------:R-:W-:Y:S07]  /*116f0*/  FFMA.FTZ R159, R249, UR4, -R148 ;  /* 0x00000004f99f7c23 */ /* 0x000fee0008010894 */
[----:B------:R-:W-:Y:S01]  /*11700*/  MUFU.EX2 R172, R172 ;  /* 0x000000ac00ac7308 */ /* 0x000fe20000000800 */
[--C-:B------:R-:W-:Y:S01]  /*11710*/  FFMA.FTZ R165, R247, UR4, -R150.reuse ;  /* 0x00000004f7a57c23 */ /* 0x100fe20008010896 */
[C---:B------:R-:W-:Y:S08]  /*11720*/  HMMA.16816.F32 R56, R128.reuse, R62, R56 ;  /* 0x0000003e8038723c */ /* 0x040ff00000001838 */
[----:B------:R2:W-:Y:S01]  /*11730*/  MUFU.EX2 R169, R171 ;  /* 0x000000ab00a97308 */ /* 0x0005e20000000800 */
[C---:B------:R-:W-:Y:S01]  /*11740*/  FMUL.FTZ R62, R0.reuse, R74 ;  /* 0x0000004a003e7220 */ /* 0x040fe20000410000 */
[----:B------:R-:W-:Y:S01]  /*11750*/  FMUL.FTZ R63, R0, R75 ;  /* 0x0000004b003f7220 */ /* 0x000fe20000410000 */
[----:B------:R-:W-:Y:S01]  /*11760*/  FFMA.FTZ R178, R241, UR4, -R150 ;  /* 0x00000004f1b27c23 */ /* 0x000fe20008010896 */
[----:B------:R-:W1:Y:S06]  /*11770*/  LDSM.16.MT88.4 R72, [R140+0x4800] ;  /* 0x004800008c48783b */ /* 0x000e6c0000004200 */
[----:B------:R-:W-:Y:S01]  /*11780*/  MUFU.EX2 R174, R174 ;  /* 0x000000ae00ae7308 */ /* 0x000fe20000000800 */
[----:B------:R-:W-:Y:S01]  /*11790*/  FFMA.FTZ R184, R245, UR4, -R148 ;  /* 0x00000004f5b87c23 */ /* 0x000fe20008010894 */
[--C-:B------:R-:W-:Y:S01]  /*117a0*/  FFMA.FTZ R175, R205, UR4, -R150.reuse ;  /* 0x00000004cdaf7c23 */ /* 0x100fe20008010896 */
[----:B------:R-:W-:Y:S07]  /*117b0*/  FFMA.FTZ R186, R207, UR4, -R150 ;  /* 0x00000004cfba7c23 */ /* 0x000fee0008010896 */
[----:B------:R-:W-:Y:S01]  /*117c0*/  MUFU.EX2 R176, R176 ;  /* 0x000000b000b07308 */ /* 0x000fe20000000800 */
[--C-:B------:R-:W-:Y:S01]  /*117d0*/  FFMA.FTZ R188, R237, UR4, -R148.reuse ;  /* 0x00000004edbc7c23 */ /* 0x100fe20008010894 */
[----:B----4-:R-:W-:Y:S01]  /*117e0*/  FFMA.FTZ R177, R197, UR4, -R148 ;  /* 0x00000004c5b17c23 */ /* 0x010fe20008010894 */
[----:B------:R-:W-:Y:S07]  /*117f0*/  FFMA.FTZ R187, R235, UR4, -R150 ;  /* 0x00000004ebbb7c23 */ /* 0x000fee0008010896 */
[----:B------:R-:W-:Y:S01]  /*11800*/  MUFU.EX2 R163, R163 ;  /* 0x000000a300a37308 */ /* 0x000fe20000000800 */
[----:B--2---:R-:W-:Y:S01]  /*11810*/  FFMA.FTZ R171, R243, UR4, -R148 ;  /* 0x00000004f3ab7c23 */ /* 0x004fe20008010894 */
[----:B------:R-:W-:Y:S01]  /*11820*/  FFMA.FTZ R190, R239, UR4, -R150 ;  /* 0x00000004efbe7c23 */ /* 0x000fe20008010896 */
[--C-:B------:R-:W-:Y:S07]  /*11830*/  FFMA.FTZ R196, R199, UR4, -R148.reuse ;  /* 0x00000004c7c47c23 */ /* 0x100fee0008010894 */
[----:B------:R-:W-:Y:S01]  /*11840*/  MUFU.EX2 R157, R157 ;  /* 0x0000009d009d7308 */ /* 0x000fe20000000800 */
[--C-:B------:R-:W-:Y:S01]  /*11850*/  FFMA.FTZ R189, R195, UR4, -R148.reuse ;  /* 0x00000004c3bd7c23 */ /* 0x100fe20008010894 */
[--C-:B------:R-:W-:Y:S01]  /*11860*/  FFMA.FTZ R135, R135, UR4, -R148.reuse ;  /* 0x0000000487877c23 */ /* 0x100fe20008010894 */
[----:B------:R-:W-:Y:S07]  /*11870*/  FFMA.FTZ R134, R134, UR4, -R148 ;  /* 0x0000000486867c23 */ /* 0x000fee0008010894 */
[----:B------:R-:W-:Y:S01]  /*11880*/  MUFU.EX2 R180, R180 ;  /* 0x000000b400b47308 */ /* 0x000fe20000000800 */
[--C-:B------:R-:W-:Y:S01]  /*11890*/  FFMA.FTZ R191, R191, UR4, -R150.reuse ;  /* 0x00000004bfbf7c23 */ /* 0x100fe20008010896 */
[----:B------:R-:W-:Y:S01]  /*118a0*/  FFMA.FTZ R192, R192, UR4, -R150 ;  /* 0x00000004c0c07c23 */ /* 0x000fe20008010896 */
[----:B------:R-:W-:Y:S01]  /*118b0*/  FFMA.FTZ R147, R0, R231, R147 ;  /* 0x000000e700937223 */ /* 0x000fe20000010093 */
[C---:B-----5:R-:W-:Y:S06]  /*118c0*/  HMMA.16816.F32 R60, R128.reuse, R80, R60 ;  /* 0x00000050803c723c */ /* 0x060fec000000183c */
[----:B------:R-:W-:Y:S01]  /*118d0*/  MUFU.EX2 R182, R182 ;  /* 0x000000b600b67308 */ /* 0x000fe20000000800 */
[----:B------:R-:W-:Y:S01]  /*118e0*/  FFMA.FTZ R149, R2, R233, R149 ;  /* 0x000000e902957223 */ /* 0x000fe20000010095 */
[----:B------:R-:W-:Y:S08]  /*118f0*/  FADD.FTZ R147, R143, R147 ;  /* 0x000000938f937221 */ /* 0x000ff00000010000 */
[----:B------:R-:W-:Y:S01]  /*11900*/  MUFU.EX2 R159, R159 ;  /* 0x0000009f009f7308 */ /* 0x000fe20000000800 */
[----:B------:R-:W-:Y:S01]  /*11910*/  MOV R137, R132 ;  /* 0x0000008400897202 */ /* 0x000fe20000000f00 */
[----:B------:R-:W-:Y:S01]  /*11920*/  FADD.FTZ R146, R146, R149 ;  /* 0x0000009592927221 */ /* 0x000fe20000010000 */
[----:B------:R-:W-:Y:S01]  /*11930*/  HMMA.16816.F32 R64, R128, R82, R64 ;  /* 0x000000528040723c */ /* 0x000fe20000001840 */
[----:B------:R-:W-:Y:S06]  /*11940*/  LDSM.16.MT88.4 R80, [R139+0xd000] ;  /* 0x00d000008b50783b */ /* 0x000fec0000004200 */
[----:B------:R-:W-:Y:S01]  /*11950*/  MUFU.EX2 R165, R165 ;  /* 0x000000a500a57308 */ /* 0x000fe20000000800 */
[----:B------:R-:W-:Y:S01]  /*11960*/  FADD.FTZ R145, R145, R146 ;  /* 0x0000009291917221 */ /* 0x000fe20000010000 */
[----:B------:R-:W-:Y:S08]  /*11970*/  FADD.FTZ R142, R142, R147 ;  /* 0x000000938e8e7221 */ /* 0x000ff00000010000 */
[----:B------:R-:W-:Y:S01]  /*11980*/  MUFU.EX2 R178, R178 ;  /* 0x000000b200b27308 */ /* 0x000fe20000000800 */
[----:B------:R-:W-:Y:S01]  /*11990*/  FADD.FTZ R144, R144, R145 ;  /* 0x0000009190907221 */ /* 0x000fe20000010000 */
[C---:B------:R-:W-:Y:S08]  /*119a0*/  HMMA.16816.F32 R4, R68.reuse, R76, R4 ;  /* 0x0000004c4404723c */ /* 0x040ff00000001804 */
[----:B------:R-:W-:Y:S01]  /*119b0*/  MUFU.EX2 R171, R171 ;  /* 0x000000ab00ab7308 */ /* 0x000fe20000000800 */
[----:B------:R-:W-:Y:S09]  /*119c0*/  FADD.FTZ R115, R115, R144 ;  /* 0x0000009073737221 */ /* 0x000ff20000010000 */
[----:B------:R-:W-:Y:S01]  /*119d0*/  MUFU.EX2 R184, R184 ;  /* 0x000000b800b87308 */ /* 0x000fe20000000800 */
[----:B------:R-:W-:Y:S01]  /*119e0*/  FADD.FTZ R142, R141, R142 ;  /* 0x0000008e8d8e7221 */ /* 0x000fe20000010000 */
[C---:B------:R-:W-:Y:S01]  /*119f0*/  HMMA.16816.F32 R8, R68.reuse, R78, R8 ;  /* 0x0000004e4408723c */ /* 0x040fe20000001808 */
[----:B------:R-:W2:Y:S07]  /*11a00*/  LDSM.16.MT88.4 R76, [R213+0x4800] ;  /* 0x00480000d54c783b */ /* 0x000eae0000004200 */
[----:B------:R-:W-:Y:S01]  /*11a10*/  MUFU.EX2 R175, R175 ;  /* 0x000000af00af7308 */ /* 0x000fe20000000800 */
[----:B------:R-:W-:Y:S01]  /*11a20*/  FADD.FTZ R112, R112, R115 ;  /* 0x0000007370707221 */ /* 0x000fe20000010000 */
[----:B------:R-:W-:Y:S08]  /*11a30*/  FADD.FTZ R113, R113, R142 ;  /* 0x0000008e71717221 */ /* 0x000ff00000010000 */
[----:B------:R-:W-:Y:S01]  /*11a40*/  MUFU.EX2 R186, R186 ;  /* 0x000000ba00ba7308 */ /* 0x000fe20000000800 */
[----:B------:R-:W-:Y:S01]  /*11a50*/  FADD.FTZ R107, R107, R112 ;  /* 0x000000706b6b7221 */ /* 0x000fe20000010000 */
[C---:B------:R-:W-:Y:S08]  /*11a60*/  HMMA.16816.F32 R12, R68.reuse, R84, R12 ;  /* 0x00000054440c723c */ /* 0x040ff0000000180c */
[----:B------:R-:W-:Y:S01]  /*11a70*/  MUFU.EX2 R188, R188 ;  /* 0x000000bc00bc7308 */ /* 0x000fe20000000800 */
[----:B------:R-:W-:Y:S01]  /*11a80*/  FADD.FTZ R106, R106, R107 ;  /* 0x0000006b6a6a7221 */ /* 0x000fe20000010000 */
[----:B------:R-:W-:Y:S08]  /*11a90*/  FADD.FTZ R104, R104, R113 ;  /* 0x0000007168687221 */ /* 0x000ff00000010000 */
[----:B------:R-:W-:Y:S01]  /*11aa0*/  MUFU.EX2 R177, R177 ;  /* 0x000000b100b17308 */ /* 0x000fe20000000800 */
[C---:B------:R-:W-:Y:S01]  /*11ab0*/  HMMA.16816.F32 R16, R68.reuse, R86, R16 ;  /* 0x000000564410723c */ /* 0x040fe20000001810 */
[----:B------:R-:W4:Y:S08]  /*11ac0*/  LDSM.16.MT88.4 R84, [R138+0xd000] ;  /* 0x00d000008a54783b */ /* 0x000f300000004200 */
[----:B------:R-:W-:Y:S01]  /*11ad0*/  MUFU.EX2 R187, R187 ;  /* 0x000000bb00bb7308 */ /* 0x000fe20000000800 */
[----:B------:R-:W-:Y:S09]  /*11ae0*/  FADD.FTZ R105, R105, R104 ;  /* 0x0000006869697221 */ /* 0x000ff20000010000 */
[----:B------:R-:W-:Y:S01]  /*11af0*/  MUFU.EX2 R190, R190 ;  /* 0x000000be00be7308 */ /* 0x000fe20000000800 */
[----:B------:R-:W-:Y:S01]  /*11b00*/  FADD.FTZ R105, R152, R105 ;  /* 0x0000006998697221 */ /* 0x000fe20000010000 */
[C---:B------:R-:W-:Y:S08]  /*11b10*/  HMMA.16816.F32 R20, R68.reuse, R88, R20 ;  /* 0x000000584414723c */ /* 0x040ff00000001814 */
[----:B------:R-:W-:Y:S10]  /*11b20*/  MUFU.EX2 R196, R196 ;  /* 0x000000c400c47308 */ /* 0x000ff40000000800 */
[----:B------:R-:W-:Y:S01]  /*11b30*/  MUFU.EX2 R189, R189 ;  /* 0x000000bd00bd7308 */ /* 0x000fe20000000800 */
[C---:B------:R-:W-:Y:S01]  /*11b40*/  HMMA.16816.F32 R24, R68.reuse, R90, R24 ;  /* 0x0000005a4418723c */ /* 0x040fe20000001818 */
[----:B------:R-:W-:Y:S08]  /*11b50*/  LDSM.16.MT88.4 R88, [R213+0x1000] ;  /* 0x00100000d558783b */ /* 0x000ff00000004200 */
[----:B------:R-:W-:Y:S10]  /*11b60*/  MUFU.EX2 R191, R191 ;  /* 0x000000bf00bf7308 */ /* 0x000ff40000000800 */
[----:B------:R-:W-:Y:S01]  /*11b70*/  MUFU.EX2 R135, R135 ;  /* 0x0000008700877308 */ /* 0x000fe20000000800 */
[C---:B------:R-:W-:Y:S09]  /*11b80*/  HMMA.16816.F32 R28, R68.reuse, R92, R28 ;  /* 0x0000005c441c723c */ /* 0x040ff2000000181c */
[----:B------:R-:W-:Y:S01]  /*11b90*/  MUFU.EX2 R192, R192 ;  /* 0x000000c000c07308 */ /* 0x000fe20000000800 */
[C---:B------:R-:W-:Y:S01]  /*11ba0*/  HMMA.16816.F32 R32, R68.reuse, R94, R32 ;  /* 0x0000005e4420723c */ /* 0x040fe20000001820 */
[----:B------:R-:W-:Y:S07]  /*11bb0*/  LDSM.16.MT88.4 R92, [R139+0x11000] ;  /* 0x011000008b5c783b */ /* 0x000fee0000004200 */
[C---:B------:R-:W-:Y:S08]  /*11bc0*/  HMMA.16816.F32 R36, R68.reuse, R96, R36 ;  /* 0x000000604424723c */ /* 0x040ff00000001824 */
[C---:B------:R-:W-:Y:S01]  /*11bd0*/  HMMA.16816.F32 R40, R68.reuse, R98, R40 ;  /* 0x000000624428723c */ /* 0x040fe20000001828 */
[----:B------:R-:W-:Y:S07]  /*11be0*/  LDSM.16.MT88.4 R96, [R138+0x11000] ;  /* 0x011000008a60783b */ /* 0x000fee0000004200 */
[C---:B------:R-:W-:Y:S03]  /*11bf0*/  HMMA.16816.F32 R44, R68.reuse, R100, R44 ;  /* 0x00000064442c723c */ /* 0x040fe6000000182c */
[----:B------:R-:W-:Y:S02]  /*11c00*/  FFMA.FTZ R100, R185, UR4, -R148 ;  /* 0x00000004b9647c23 */ /* 0x000fe40008010894 */
[----:B------:R-:W5:Y:S03]  /*11c10*/  MUFU.EX2 R185, R204 ;  /* 0x000000cc00b97308 */ /* 0x000f660000000800 */
[C---:B------:R-:W-:Y:S07]  /*11c20*/  HMMA.16816.F32 R48, R68.reuse, R102, R48 ;  /* 0x000000664430723c */ /* 0x040fee0000001830 */
[----:B------:R3:W5:Y:S01]  /*11c30*/  MUFU.EX2 R183, R100 ;  /* 0x0000006400b77308 */ /* 0x0007620000000800 */
[C---:B-1----:R-:W-:Y:S01]  /*11c40*/  HMMA.16816.F32 R52, R68.reuse, R72, R52 ;  /* 0x000000484434723c */ /* 0x042fe20000001834 */
[----:B---3--:R-:W-:Y:S07]  /*11c50*/  LDSM.16.MT88.4 R100, [R140+0x5800] ;  /* 0x005800008c64783b */ /* 0x008fee0000004200 */
[C---:B------:R-:W-:Y:S01]  /*11c60*/  HMMA.16816.F32 R56, R68.reuse, R74, R56 ;  /* 0x0000004a4438723c */ /* 0x040fe20000001838 */
[----:B------:R-:W1:Y:S07]  /*11c70*/  LDSM.16.MT88.4 R72, [R140+0x1000] ;  /* 0x001000008c48783b */ /* 0x000e6e0000004200 */
[C---:B--2---:R-:W-:Y:S08]  /*11c80*/  HMMA.16816.F32 R60, R68.reuse, R76, R60 ;  /* 0x0000004c443c723c */ /* 0x044ff0000000183c */
[----:B------:R-:W-:Y:S01]  /*11c90*/  HMMA.16816.F32 R64, R68, R78, R64 ;  /* 0x0000004e4440723c */ /* 0x000fe20000001840 */
[----:B------:R-:W2:Y:S02]  /*11ca0*/  LDSM.16.MT88.4 R76, [R140+0x5000] ;  /* 0x005000008c4c783b */ /* 0x000ea40000004200 */
[----:B------:R-:W-:Y:S01]  /*11cb0*/  F2FP.F16.F32.PACK_AB R68, R160, R155 ;  /* 0x0000009ba044723e */ /* 0x000fe200000000ff */
[----:B------:R-:W-:Y:S01]  /*11cc0*/  FADD.FTZ R155, R155, R106 ;  /* 0x0000006a9b9b7221 */ /* 0x000fe20000010000 */
[C---:B------:R-:W-:Y:S01]  /*11cd0*/  F2FP.F16.F32.PACK_AB R69, R151.reuse, R158 ;  /* 0x0000009e9745723e */ /* 0x040fe200000000ff */
[----:B------:R-:W-:Y:S01]  /*11ce0*/  FADD.FTZ R158, R158, R105 ;  /* 0x000000699e9e7221 */ /* 0x000fe20000010000 */
[----:B------:R-:W-:Y:S01]  /*11cf0*/  F2FP.F16.F32.PACK_AB R70, R156, R153 ;  /* 0x000000999c46723e */ /* 0x000fe200000000ff */
[----:B------:R-:W-:Y:S01]  /*11d00*/  FADD.FTZ R160, R160, R155 ;  /* 0x0000009ba0a07221 */ /* 0x000fe20000010000 */
[C---:B------:R-:W-:Y:S01]  /*11d10*/  F2FP.F16.F32.PACK_AB R71, R154.reuse, R161 ;  /* 0x000000a19a47723e */ /* 0x040fe200000000ff */
[----:B------:R-:W-:Y:S04]  /*11d20*/  FADD.FTZ R158, R151, R158 ;  /* 0x0000009e979e7221 */ /* 0x000fe80000010000 */
[----:B------:R-:W-:Y:S02]  /*11d30*/  FADD.FTZ R161, R161, R158 ;  /* 0x0000009ea1a17221 */ /* 0x000fe40000010000 */
[C---:B------:R-:W-:Y:S03]  /*11d40*/  HMMA.16816.F32 R4, R68.reuse, R80, R4 ;  /* 0x000000504404723c */ /* 0x040fe60000001804 */
[----:B------:R-:W-:Y:S05]  /*11d50*/  FADD.FTZ R154, R154, R161 ;  /* 0x000000a19a9a7221 */ /* 0x000fea0000010000 */
[C---:B------:R-:W-:Y:S01]  /*11d60*/  HMMA.16816.F32 R8, R68.reuse, R82, R8 ;  /* 0x000000524408723c */ /* 0x040fe20000001808 */
[----:B------:R-:W-:Y:S07]  /*11d70*/  LDSM.16.MT88.4 R80, [R139+0xd800] ;  /* 0x00d800008b50783b */ /* 0x000fee0000004200 */
[C---:B----4-:R-:W-:Y:S08]  /*11d80*/  HMMA.16816.F32 R12, R68.reuse, R84, R12 ;  /* 0x00000054440c723c */ /* 0x050ff0000000180c */
[C---:B------:R-:W-:Y:S01]  /*11d90*/  HMMA.16816.F32 R16, R68.reuse, R86, R16 ;  /* 0x000000564410723c */ /* 0x040fe20000001810 */
[----:B------:R-:W-:Y:S07]  /*11da0*/  LDSM.16.MT88.4 R84, [R138+0xd800] ;  /* 0x00d800008a54783b */ /* 0x000fee0000004200 */
[C---:B-1----:R-:W-:Y:S08]  /*11db0*/  HMMA.16816.F32 R20, R68.reuse, R72, R20 ;  /* 0x000000484414723c */ /* 0x042ff00000001814 */
        /* <DEDUP_REMOVED lines=10> */
[----:B------:R-:W4:Y:S07]  /*11e60*/  LDSM.16.MT88.4 R96, [R139+0x11800] ;  /* 0x011800008b60783b */ /* 0x000f2e0000004200 */
[C---:B--2---:R-:W-:Y:S08]  /*11e70*/  HMMA.16816.F32 R52, R68.reuse, R76, R52 ;  /* 0x0000004c4434723c */ /* 0x044ff00000001834 */
[C---:B------:R-:W-:Y:S01]  /*11e80*/  HMMA.16816.F32 R56, R68.reuse, R78, R56 ;  /* 0x0000004e4438723c */ /* 0x040fe20000001838 */
[----:B------:R-:W2:Y:S07]  /*11e90*/  LDSM.16.MT88.4 R76, [R138+0x11800] ;  /* 0x011800008a4c783b */ /* 0x000eae0000004200 */
[C---:B-1----:R-:W-:Y:S08]  /*11ea0*/  HMMA.16816.F32 R60, R68.reuse, R72, R60 ;  /* 0x00000048443c723c */ /* 0x042ff0000000183c */
[----:B------:R-:W-:Y:S01]  /*11eb0*/  HMMA.16816.F32 R64, R68, R74, R64 ;  /* 0x0000004a4440723c */ /* 0x000fe20000001840 */
[----:B------:R-:W1:Y:S02]  /*11ec0*/  LDSM.16.MT88.4 R72, [R213+0x5800] ;  /* 0x00580000d548783b */ /* 0x000e640000004200 */
[----:B-----5:R-:W-:Y:S02]  /*11ed0*/  F2FP.F16.F32.PACK_AB R68, R185, R164 ;  /* 0x000000a4b944723e */ /* 0x020fe400000000ff */
[----:B------:R-:W-:Y:S01]  /*11ee0*/  F2FP.F16.F32.PACK_AB R69, R162, R183 ;  /* 0x000000b7a245723e */ /* 0x000fe200000000ff */
[----:B------:R-:W-:Y:S01]  /*11ef0*/  FADD.FTZ R183, R183, R154 ;  /* 0x0000009ab7b77221 */ /* 0x000fe20000010000 */
[----:B------:R-:W-:Y:S02]  /*11f00*/  F2FP.F16.F32.PACK_AB R70, R168, R179 ;  /* 0x000000b3a846723e */ /* 0x000fe400000000ff */
[C---:B------:R-:W-:Y:S01]  /*11f10*/  F2FP.F16.F32.PACK_AB R71, R181.reuse, R166 ;  /* 0x000000a6b547723e */ /* 0x040fe200000000ff */
[----:B------:R-:W-:Y:S04]  /*11f20*/  FADD.FTZ R183, R162, R183 ;  /* 0x000000b7a2b77221 */ /* 0x000fe80000010000 */
[----:B------:R-:W-:Y:S02]  /*11f30*/  FADD.FTZ R166, R166, R183 ;  /* 0x000000b7a6a67221 */ /* 0x000fe40000010000 */
[C---:B------:R-:W-:Y:S03]  /*11f40*/  HMMA.16816.F32 R4, R68.reuse, R80, R4 ;  /* 0x000000504404723c */ /* 0x040fe60000001804 */
[----:B------:R-:W-:Y:S05]  /*11f50*/  FADD.FTZ R181, R181, R166 ;  /* 0x000000a6b5b57221 */ /* 0x000fea0000010000 */
        /* <DEDUP_REMOVED lines=8> */
[C---:B----4-:R-:W-:Y:S08]  /*11fe0*/  HMMA.16816.F32 R28, R68.reuse, R92, R28 ;  /* 0x0000005c441c723c */ /* 0x050ff0000000181c */
[C---:B------:R-:W-:Y:S01]  /*11ff0*/  HMMA.16816.F32 R32, R68.reuse, R94, R32 ;  /* 0x0000005e4420723c */ /* 0x040fe20000001820 */
[----:B------:R-:W-:Y:S07]  /*12000*/  LDSM.16.MT88.4 R92, [R139+0x12000] ;  /* 0x012000008b5c783b */ /* 0x000fee0000004200 */
[C---:B------:R-:W-:Y:S08]  /*12010*/  HMMA.16816.F32 R36, R68.reuse, R96, R36 ;  /* 0x000000604424723c */ /* 0x040ff00000001824 */
[C---:B------:R-:W-:Y:S01]  /*12020*/  HMMA.16816.F32 R40, R68.reuse, R98, R40 ;  /* 0x000000624428723c */ /* 0x040fe20000001828 */
[----:B------:R-:W-:Y:S07]  /*12030*/  LDSM.16.MT88.4 R96, [R138+0x12000] ;  /* 0x012000008a60783b */ /* 0x000fee0000004200 */
[C---:B--2---:R-:W-:Y:S08]  /*12040*/  HMMA.16816.F32 R44, R68.reuse, R76, R44 ;  /* 0x0000004c442c723c */ /* 0x044ff0000000182c */
[C---:B------:R-:W-:Y:S01]  /*12050*/  HMMA.16816.F32 R48, R68.reuse, R78, R48 ;  /* 0x0000004e4430723c */ /* 0x040fe20000001830 */
[----:B------:R-:W2:Y:S07]  /*12060*/  LDSM.16.MT88.4 R76, [R139+0xe000] ;  /* 0x00e000008b4c783b */ /* 0x000eae0000004200 */
[C---:B------:R-:W-:Y:S08]  /*12070*/  HMMA.16816.F32 R52, R68.reuse, R100, R52 ;  /* 0x000000644434723c */ /* 0x040ff00000001834 */
[C---:B------:R-:W-:Y:S01]  /*12080*/  HMMA.16816.F32 R56, R68.reuse, R102, R56 ;  /* 0x000000664438723c */ /* 0x040fe20000001838 */
[----:B------:R-:W3:Y:S07]  /*12090*/  LDSM.16.MT88.4 R100, [R140+0x6000] ;  /* 0x006000008c64783b */ /* 0x000eee0000004200 */
        /* <DEDUP_REMOVED lines=13> */
[----:B------:R-:W2:Y:S07]  /*12170*/  LDSM.16.MT88.4 R76, [R139+0xe800] ;  /* 0x00e800008b4c783b */ /* 0x000eae0000004200 */
        /* <DEDUP_REMOVED lines=15> */
[C---:B---3--:R-:W-:Y:S08]  /*12270*/  HMMA.16816.F32 R52, R68.reuse, R100, R52 ;  /* 0x000000644434723c */ /* 0x048ff00000001834 */
[C---:B------:R-:W-:Y:S01]  /*12280*/  HMMA.16816.F32 R56, R68.reuse, R102, R56 ;  /* 0x000000664438723c */ /* 0x040fe20000001838 */
[----:B------:R-:W3:Y:S07]  /*12290*/  LDSM.16.MT88.4 R100, [R140+0x6800] ;  /* 0x006800008c64783b */ /* 0x000eee0000004200 */
[C---:B-1----:R-:W-:Y:S08]  /*122a0*/  HMMA.16816.F32 R60, R68.reuse, R72, R60 ;  /* 0x00000048443c723c */ /* 0x042ff0000000183c */
[----:B------:R-:W-:Y:S01]  /*122b0*/  HMMA.16816.F32 R64, R68, R74, R64 ;  /* 0x0000004a4440723c */ /* 0x000fe20000001840 */
[----:B------:R-:W1:Y:S02]  /*122c0*/  LDSM.16.MT88.4 R72, [R213+0x6800] ;  /* 0x00680000d548783b */ /* 0x000e640000004200 */
[----:B------:R-:W-:Y:S02]  /*122d0*/  F2FP.F16.F32.PACK_AB R68, R180, R157 ;  /* 0x0000009db444723e */ /* 0x000fe400000000ff */
[C---:B------:R-:W-:Y:S01]  /*122e0*/  F2FP.F16.F32.PACK_AB R69, R159.reuse, R182 ;  /* 0x000000b69f45723e */ /* 0x040fe200000000ff */
[----:B------:R-:W-:Y:S01]  /*122f0*/  FADD.FTZ R182, R182, R163 ;  /* 0x000000a3b6b67221 */ /* 0x000fe20000010000 */
[----:B------:R-:W-:Y:S02]  /*12300*/  F2FP.F16.F32.PACK_AB R70, R178, R165 ;  /* 0x000000a5b246723e */ /* 0x000fe400000000ff */
[C---:B------:R-:W-:Y:S01]  /*12310*/  F2FP.F16.F32.PACK_AB R71, R184.reuse, R171 ;  /* 0x000000abb847723e */ /* 0x040fe200000000ff */
[----:B------:R-:W-:Y:S04]  /*12320*/  FADD.FTZ R182, R159, R182 ;  /* 0x000000b69fb67221 */ /* 0x000fe80000010000 */
[----:B------:R-:W-:Y:S02]  /*12330*/  FADD.FTZ R171, R171, R182 ;  /* 0x000000b6abab7221 */ /* 0x000fe40000010000 */
[C---:B--2---:R-:W-:Y:S03]  /*12340*/  HMMA.16816.F32 R4, R68.reuse, R76, R4 ;  /* 0x0000004c4404723c */ /* 0x044fe60000001804 */
[----:B------:R-:W-:Y:S05]  /*12350*/  FADD.FTZ R171, R184, R171 ;  /* 0x000000abb8ab7221 */ /* 0x000fea0000010000 */
[C---:B------:R-:W-:Y:S01]  /*12360*/  HMMA.16816.F32 R8, R68.reuse, R78, R8 ;  /* 0x0000004e4408723c */ /* 0x040fe20000001808 */
[----:B------:R-:W2:Y:S07]  /*12370*/  LDSM.16.MT88.4 R76, [R139+0xf000] ;  /* 0x00f000008b4c783b */ /* 0x000eae0000004200 */
        /* <DEDUP_REMOVED lines=17> */
[----:B------:R-:W-:Y:S07]  /*12490*/  LDSM.16.MT88.4 R100, [R213+0x3800] ;  /* 0x00380000d564783b */ /* 0x000fee0000004200 */
        /* <DEDUP_REMOVED lines=14> */
[C---:B----4-:R-:W-:Y:S03]  /*12580*/  HMMA.16816.F32 R12, R68.reuse, R80, R12 ;  /* 0x00000050440c723c */ /* 0x050fe6000000180c */
[----:B------:R-:W-:Y:S01]  /*12590*/  FFMA.FTZ R80, R194, UR4, -R150 ;  /* 0x00000004c2507c23 */ /* 0x000fe20008010896 */
[--C-:B------:R-:W-:Y:S01]  /*125a0*/  FFMA.FTZ R194, R136, UR4, -R148.reuse ;  /* 0x0000000488c27c23 */ /* 0x100fe20008010894 */
[----:B------:R-:W-:Y:S01]  /*125b0*/  FFMA.FTZ R148, R133, UR4, -R148 ;  /* 0x0000000485947c23 */ /* 0x000fe20008010894 */
[----:B------:R-:W-:Y:S01]  /*125c0*/  FFMA.FTZ R150, R193, UR4, -R150 ;  /* 0x00000004c1967c23 */ /* 0x000fe20008010896 */
[----:B------:R-:W3:Y:S01]  /*125d0*/  MUFU.EX2 R136, R80 ;  /* 0x0000005000887308 */ /* 0x000ee20000000800 */
[C---:B------:R-:W-:Y:S09]  /*125e0*/  HMMA.16816.F32 R16, R68.reuse, R82, R16 ;  /* 0x000000524410723c */ /* 0x040ff20000001810 */
[----:B------:R-:W4:Y:S10]  /*125f0*/  MUFU.EX2 R194, R194 ;  /* 0x000000c200c27308 */ /* 0x000f340000000800 */
[----:B------:R-:W4:Y:S01]  /*12600*/  MUFU.EX2 R193, R150 ;  /* 0x0000009600c17308 */ /* 0x000f220000000800 */
[C---:B-----5:R-:W-:Y:S09]  /*12610*/  HMMA.16816.F32 R20, R68.reuse, R84, R20 ;  /* 0x000000544414723c */ /* 0x060ff20000001814 */
[----:B------:R-:W-:Y:S10]  /*12620*/  MUFU.EX2 R133, R134 ;  /* 0x0000008600857308 */ /* 0x000ff40000000800 */
[----:B------:R-:W5:Y:S01]  /*12630*/  MUFU.EX2 R148, R148 ;  /* 0x0000009400947308 */ /* 0x000f620000000800 */
[C---:B------:R-:W-:Y:S01]  /*12640*/  HMMA.16816.F32 R24, R68.reuse, R86, R24 ;  /* 0x000000564418723c */ /* 0x040fe20000001818 */
[----:B------:R-:W-:Y:S07]  /*12650*/  LDSM.16.MT88.4 R84, [R138+0x13800] ;  /* 0x013800008a54783b */ /* 0x000fee0000004200 */
[C---:B------:R-:W-:Y:S08]  /*12660*/  HMMA.16816.F32 R28, R68.reuse, R88, R28 ;  /* 0x00000058441c723c */ /* 0x040ff0000000181c */
[C---:B------:R-:W-:Y:S08]  /*12670*/  HMMA.16816.F32 R32, R68.reuse, R90, R32 ;  /* 0x0000005a4420723c */ /* 0x040ff00000001820 */
[C---:B------:R-:W-:Y:S08]  /*12680*/  HMMA.16816.F32 R36, R68.reuse, R92, R36 ;  /* 0x0000005c4424723c */ /* 0x040ff00000001824 */
[C---:B------:R-:W-:Y:S01]  /*12690*/  HMMA.16816.F32 R40, R68.reuse, R94, R40 ;  /* 0x0000005e4428723c */ /* 0x040fe20000001828 */
[----:B------:R-:W5:Y:S07]  /*126a0*/  LDSM.16.MT88.4 R92, [R139+0x13800] ;  /* 0x013800008b5c783b */ /* 0x000f6e0000004200 */
[C---:B------:R-:W-:Y:S08]  /*126b0*/  HMMA.16816.F32 R44, R68.reuse, R96, R44 ;  /* 0x00000060442c723c */ /* 0x040ff0000000182c */
[C---:B------:R-:W-:Y:S08]  /*126c0*/  HMMA.16816.F32 R48, R68.reuse, R98, R48 ;  /* 0x000000624430723c */ /* 0x040ff00000001830 */
[C---:B-1----:R-:W-:Y:S08]  /*126d0*/  HMMA.16816.F32 R52, R68.reuse, R72, R52 ;  /* 0x000000484434723c */ /* 0x042ff00000001834 */
[C---:B------:R-:W-:Y:S08]  /*126e0*/  HMMA.16816.F32 R56, R68.reuse, R74, R56 ;  /* 0x0000004a4438723c */ /* 0x040ff00000001838 */
[C---:B--2---:R-:W-:Y:S08]  /*126f0*/  HMMA.16816.F32 R60, R68.reuse, R76, R60 ;  /* 0x0000004c443c723c */ /* 0x044ff0000000183c */
[----:B------:R-:W-:Y:S01]  /*12700*/  HMMA.16816.F32 R64, R68, R78, R64 ;  /* 0x0000004e4440723c */ /* 0x000fe20000001840 */
[----:B------:R-:W1:Y:S02]  /*12710*/  LDSM.16.MT88.4 R76, [R140+0x7800] ;  /* 0x007800008c4c783b */ /* 0x000e640000004200 */
[----:B---3--:R-:W-:Y:S02]  /*12720*/  F2FP.F16.F32.PACK_AB R68, R136, R191 ;  /* 0x000000bf8844723e */ /* 0x008fe400000000ff */
[----:B----4-:R-:W-:Y:S01]  /*12730*/  F2FP.F16.F32.PACK_AB R69, R135, R194 ;  /* 0x000000c28745723e */ /* 0x010fe200000000ff */
[----:B------:R-:W-:Y:S01]  /*12740*/  FADD.FTZ R194, R194, R189 ;  /* 0x000000bdc2c27221 */ /* 0x000fe20000010000 */
[----:B------:R-:W-:Y:S02]  /*12750*/  F2FP.F16.F32.PACK_AB R70, R193, R192 ;  /* 0x000000c0c146723e */ /* 0x000fe400000000ff */
[C---:B-----5:R-:W-:Y:S01]  /*12760*/  F2FP.F16.F32.PACK_AB R71, R148.reuse, R133 ;  /* 0x000000859447723e */ /* 0x060fe200000000ff */
[----:B------:R-:W-:Y:S04]  /*12770*/  FADD.FTZ R194, R135, R194 ;  /* 0x000000c287c27221 */ /* 0x000fe80000010000 */
[----:B------:R-:W-:Y:S02]  /*12780*/  FADD.FTZ R133, R133, R194 ;  /* 0x000000c285857221 */ /* 0x000fe40000010000 */
[C---:B------:R-:W-:Y:S03]  /*12790*/  HMMA.16816.F32 R128, R68.reuse, R124, R4 ;  /* 0x0000007c4480723c */ /* 0x040fe60000001804 */
[----:B------:R-:W-:Y:S01]  /*127a0*/  FADD.FTZ R5, R153, R160 ;  /* 0x000000a099057221 */ /* 0x000fe20000010000 */
[----:B------:R-:W-:Y:S03]  /*127b0*/  FADD.FTZ R231, R148, R133 ;  /* 0x0000008594e77221 */ /* 0x000fe60000010000 */
[----:B------:R-:W-:Y:S01]  /*127c0*/  FADD.FTZ R5, R156, R5 ;  /* 0x000000059c057221 */ /* 0x000fe20000010000 */
[C---:B------:R-:W-:Y:S03]  /*127d0*/  HMMA.16816.F32 R124, R68.reuse, R126, R8 ;  /* 0x0000007e447c723c */ /* 0x040fe60000001808 */
[----:B------:R-:W-:Y:S04]  /*127e0*/  FADD.FTZ R0, R164, R5 ;  /* 0x00000005a4007221 */ /* 0x000fe80000010000 */
[----:B------:R-:W-:Y:S01]  /*127f0*/  FADD.FTZ R0, R185, R0 ;  /* 0x00000000b9007221 */ /* 0x000fe20000010000 */
[C---:B------:R-:W-:Y:S03]  /*12800*/  HMMA.16816.F32 R120, R68.reuse, R116, R12 ;  /* 0x000000744478723c */ /* 0x040fe6000000180c */
[----:B------:R-:W-:Y:S04]  /*12810*/  FADD.FTZ R5, R179, R0 ;  /* 0x00000000b3057221 */ /* 0x000fe80000010000 */
[----:B------:R-:W-:Y:S01]  /*12820*/  FADD.FTZ R5, R168, R5 ;  /* 0x00000005a8057221 */ /* 0x000fe20000010000 */
[C---:B------:R-:W-:Y:S03]  /*12830*/  HMMA.16816.F32 R116, R68.reuse, R118, R16 ;  /* 0x000000764474723c */ /* 0x040fe60000001810 */
[----:B------:R-:W-:Y:S02]  /*12840*/  FADD.FTZ R0, R170, R5 ;  /* 0x00000005aa007221 */ /* 0x000fe40000010000 */
[----:B------:R-:W2:Y:S02]  /*12850*/  LDSM.16.MT88.4 R4, [R213+0x7800] ;  /* 0x00780000d504783b */ /* 0x000ea40000004200 */
[----:B------:R-:W-:Y:S01]  /*12860*/  FADD.FTZ R0, R173, R0 ;  /* 0x00000000ad007221 */ /* 0x000fe20000010000 */
[C---:B------:R-:W-:Y:S03]  /*12870*/  HMMA.16816.F32 R112, R68.reuse, R108, R20 ;  /* 0x0000006c4470723c */ /* 0x040fe60000001814 */
[----:B------:R-:W-:Y:S01]  /*12880*/  FADD.FTZ R167, R167, R0 ;  /* 0x00000000a7a77221 */ /* 0x000fe20000010000 */
[----:B------:R-:W-:Y:S03]  /*12890*/  MOV R0, R3 ;  /* 0x0000000300007202 */ /* 0x000fe60000000f00 */
        /* <DEDUP_REMOVED lines=13> */
[C---:B------:R-:W-:Y:S08]  /*12970*/  HMMA.16816.F32 R92, R68.reuse, R94, R40 ;  /* 0x0000005e445c723c */ /* 0x040ff00000001828 */
[C---:B------:R-:W-:Y:S08]  /*12980*/  HMMA.16816.F32 R88, R68.reuse, R84, R44 ;  /* 0x000000544458723c */ /* 0x040ff0000000182c */
[C---:B------:R-:W-:Y:S08]  /*12990*/  HMMA.16816.F32 R84, R68.reuse, R86, R48 ;  /* 0x000000564454723c */ /* 0x040ff00000001830 */
[C---:B-1----:R-:W-:Y:S08]  /*129a0*/  HMMA.16816.F32 R80, R68.reuse, R76, R52 ;  /* 0x0000004c4450723c */ /* 0x042ff00000001834 */
[C---:B------:R-:W-:Y:S08]  /*129b0*/  HMMA.16816.F32 R76, R68.reuse, R78, R56 ;  /* 0x0000004e444c723c */ /* 0x040ff00000001838 */
[C---:B--2---:R-:W-:Y:S03]  /*129c0*/  HMMA.16816.F32 R72, R68.reuse, R4, R60 ;  /* 0x000000044448723c */ /* 0x044fe6000000183c */
[----:B------:R-:W-:Y:S04]  /*129d0*/  FADD.FTZ R5, R191, R190 ;  /* 0x000000bebf057221 */ /* 0x000fe80000010000 */
[----:B------:R-:W-:Y:S01]  /*129e0*/  FADD.FTZ R5, R136, R5 ;  /* 0x0000000588057221 */ /* 0x000fe20000010000 */
[----:B------:R-:W-:Y:S03]  /*129f0*/  HMMA.16816.F32 R68, R68, R6, R64 ;  /* 0x000000064444723c */ /* 0x000fe60000001840 */
[----:B------:R-:W-:Y:S04]  /*12a00*/  FADD.FTZ R192, R192, R5 ;  /* 0x00000005c0c07221 */ /* 0x000fe80000010000 */
[----:B------:R-:W-:Y:S01]  /*12a10*/  FADD.FTZ R233, R193, R192 ;  /* 0x000000c0c1e97221 */ /* 0x000fe20000010000 */
[----:B------:R-:W-:Y:S01]  /*12a20*/  @!UPT UIADD3 URZ, UPT, UPT, URZ, URZ, URZ ;  /* 0x000000fffffff290 */ /* 0x000fe2000fffe0ff */
[----:B------:R-:W-:Y:S11]  /*12a30*/  @P1 BRA `(.L_x_668) ;  /* 0xffffffb000681947 */ /* 0x000ff6000383ffff */
.L_x_664:
        /* <DEDUP_REMOVED lines=213> */
.L_x_670:
[----:B------:R-:W-:Y:S05]  /*13790*/  BSYNC.RECONVERGENT B0 ;  /* 0x0000000000007941 */ /* 0x000fea0003800200 */
.L_x_669:
        /* <DEDUP_REMOVED lines=32> */
.L_x_672:
[----:B------:R-:W-:Y:S05]  /*139a0*/  BSYNC.RECONVERGENT B0 ;  /* 0x0000000000007941 */ /* 0x000fea0003800200 */
.L_x_671:
        /* <DEDUP_REMOVED lines=20> */
.L_x_674:
[----:B------:R-:W-:Y:S05]  /*13af0*/  BSYNC.RECONVERGENT B0 ;  /* 0x0000000000007941 */ /* 0x000fea0003800200 */
.L_x_673:
        /* <DEDUP_REMOVED lines=20> */
.L_x_676:
[----:B------:R-:W-:Y:S05]  /*13c40*/  BSYNC.RECONVERGENT B0 ;  /* 0x0000000000007941 */ /* 0x000fea0003800200 */
.L_x_675:
        /* <DEDUP_REMOVED lines=19> */
.L_x_677:
        /* <DEDUP_REMOVED lines=16> */
.L_x_7211:


//--------------------- .text._ZN5flash24flash_fwd_splitkv_kernelI23Flash_fwd_kernel_traitsILi128ELi64ELi128ELi4ELb0ELb0EN7cutlass6half_tE19Flash_kernel_traitsILi128ELi64ELi128ELi4ES3_EELb1ELb0ELb0ELb0ELb0ELb0ELb0ELb1EEEvNS_16Flash_fwd_paramsE --------------------------
	.section	.text._ZN5flash24flash_fwd_splitkv_kernelI23Flash_fwd_kernel_traitsILi128ELi64ELi128ELi4ELb0ELb0EN7cutlass6half_tE19Flash_kernel_traitsILi128ELi64ELi128ELi4ES3_EELb1ELb0ELb0ELb0ELb0ELb0ELb0ELb1EEEvNS_16Flash_fwd_paramsE,"ax",@progbits
	.align	128
        .global         _ZN5flash24flash_fwd_splitkv_kernelI23Flash_fwd_kernel_traitsILi128ELi64ELi128ELi4ELb0ELb0EN7cutlass6half_tE19Flash_kernel_traitsILi128ELi64ELi128ELi4ES3_EELb1ELb0ELb0ELb0ELb0ELb0ELb0ELb1EEEvNS_16Flash_fwd_paramsE
        .type           _ZN5flash24flash_fwd_splitkv_kernelI23Flash_fwd_kernel_traitsILi128ELi64ELi128ELi4ELb0ELb0EN7cutlass6half_tE19Flash_kernel_traitsILi128ELi64ELi128ELi4ES3_EELb1ELb0ELb0ELb0ELb0ELb0ELb0ELb1EEEvNS_16Flash_fwd_paramsE,@function
        .size           _ZN5flash24flash_fwd_splitkv_kernelI23Flash_fwd_kernel_traitsILi128ELi64ELi128ELi4ELb0ELb0EN7cutlass6half_tE19Flash_kernel_traitsILi128ELi64ELi128ELi4ES3_EELb1ELb0ELb0ELb0ELb0ELb0ELb0ELb1EEEvNS_16Flash_fwd_paramsE,(.L_x_7212 - _ZN5flash24flash_fwd_splitkv_kernelI23Flash_fwd_kernel_traitsILi128ELi64ELi128ELi4ELb0ELb0EN7cutlass6half_tE19Flash_kernel_traitsILi128ELi64ELi128ELi4ES3_EELb1ELb0ELb0ELb0ELb0ELb0ELb0ELb1EEEvNS_16Flash_fwd_paramsE)
        .other          _ZN5flash24flash_fwd_splitkv_kernelI23Flash_fwd_kernel_traitsILi128ELi64ELi128ELi4ELb0ELb0EN7cutlass6half_tE19Flash_kernel_traitsILi128ELi64ELi128ELi4ES3_EELb1ELb0ELb0ELb0ELb0ELb0ELb0ELb1EEEvNS_16Flash_fwd_paramsE,@"STO_CUDA_ENTRY STV_DEFAULT"
_ZN5flash24flash_fwd_splitkv_kernelI23Flash_fwd_kernel_traitsILi128ELi64ELi128ELi4ELb0ELb0EN7cutlass6half_tE19Flash_kernel_traitsILi128ELi64ELi128ELi4ES3_EELb1ELb0ELb0ELb0ELb0ELb0ELb0ELb1EEEvNS_16Flash_fwd_paramsE:
.text._ZN5flash24flash_fwd_splitkv_kernelI23Flash_fwd_kernel_traitsILi128ELi64ELi128ELi4ELb0ELb0EN7cutlass6half_tE19Flash_kernel_traitsILi128ELi64ELi128ELi4ES3_EELb1ELb0ELb0ELb0ELb0ELb0ELb0ELb1EEEvNS_16Flash_fwd_paramsE:
[----:B------:R-:W-:Y:S08]  /*0000*/  LDC R1, c[0x0][0x37c] ;  /* 0x0000df00ff017b82 */ /* 0x000ff00000000800 */
[----:B------:R-:W1:Y:S01]  /*0010*/  LDC.64 R4, c[0x0][0x460] ;  /* 0x00011800ff047b82 */ /* 0x000e620000000a00 */
[----:B------:R-:W2:Y:S01]  /*0020*/  S2R R7, SR_CTAID.Y ;  /* 0x0000000000077919 */ /* 0x000ea20000002600 */
[----:B------:R-:W3:Y:S01]  /*0030*/  LDCU.64 UR6, c[0x0][0x358] ;  /* 0x00006b00ff0677ac */ /* 0x000ee20008000a00 */
[----:B------:R-:W-:Y:S01]  /*0040*/  IMAD.MOV.U32 R204, RZ, RZ, -0x1 ;  /* 0xffffffffffcc7424 */ /* 0x000fe200078e00ff */
[----:B------:R-:W4:Y:S04]  /*0050*/  LDCU.64 UR4, c[0x0][0x470] ;  /* 0x00008e00ff0477ac */ /* 0x000f280008000a00 */
[----:B------:R-:W2:Y:S08]  /*0060*/  LDC.64 R8, c[0x0][0x460] ;  /* 0x00011800ff087b82 */ /* 0x000eb00000000a00 */
[----:B------:R-:W3:Y:S01]  /*0070*/  LDC.64 R2, c[0x0][0x478] ;  /* 0x00011e00ff027b82 */ /* 0x000ee20000000a00 */
[----:B-1----:R-:W-:-:S02]  /*0080*/  ISETP.NE.U32.AND P0, PT, R4, RZ, PT ;  /* 0x000000ff0400720c */ /* 0x002fc40003f05070 */
[----:B------:R-:W-:Y:S02]  /*0090*/  ISETP.NE.U32.AND P3, PT, R4, RZ, PT ;  /* 0x000000ff0400720c */ /* 0x000fe40003f65070 */
[C---:B------:R-:W-:Y:S02]  /*00a0*/  ISETP.NE.AND.EX P0, PT, R5.reuse, RZ, PT, P0 ;  /* 0x000000ff0500720c */ /* 0x040fe40003f05300 */
[----:B------:R-:W-:Y:S01]  /*00b0*/  ISETP.NE.AND.EX P3, PT, R5, RZ, PT, P3 ;  /* 0x000000ff0500720c */ /* 0x000fe20003f65330 */
[----:B--2---:R-:W-:-:S04]  /*00c0*/  IMAD.WIDE.U32 R4, R7, 0x4, R8 ;  /* 0x0000000407047825 */ /* 0x004fc800078e0008 */
[----:B------:R-:W-:Y:S01]  /*00d0*/  IMAD.SHL.U32 R9, R7, 0x4, RZ ;  /* 0x0000000407097824 */ /* 0x000fe200078e00ff */
[----:B----4-:R-:W-:Y:S02]  /*00e0*/  ISETP.NE.U32.AND P2, PT, RZ, UR4, PT ;  /* 0x00000004ff007c0c */ /* 0x010fe4000bf45070 */
[----:B---3--:R-:W-:-:S03]  /*00f0*/  ISETP.NE.U32.AND P1, PT, R2, RZ, PT ;  /* 0x000000ff0200720c */ /* 0x008fc60003f25070 */
[----:B------:R-:W2:Y:S04]  /*0100*/  @P0 LDG.E R204, desc[UR6][R4.64] ;  /* 0x0000000604cc0981 */ /* 0x000ea8000c1e1900 */
[----:B------:R1:W2:Y:S01]  /*0110*/  @P3 LDG.E R15, desc[UR6][R4.64+0x4] ;  /* 0x00000406040f3981 */ /* 0x0002a2000c1e1900 */
[----:B------:R-:W-:Y:S01]  /*0120*/  IADD3 R128, P4, PT, R9, UR4, RZ ;  /* 0x0000000409807c10 */ /* 0x000fe2000ff9e0ff */
[----:B------:R-:W3:Y:S01]  /*0130*/  LDCU.U8 UR4, c[0x0][0x532] ;  /* 0x0000a640ff0477ac */ /* 0x000ee20008000000 */
[----:B------:R-:W-:Y:S02]  /*0140*/  ISETP.NE.AND.EX P1, PT, R3, RZ, PT, P1 ;  /* 0x000000ff0300720c */ /* 0x000fe40003f25310 */
[----:B------:R-:W-:Y:S01]  /*0150*/  SHF.R.U32.HI R6, RZ, 0x1e, R7 ;  /* 0x0000001eff067819 */ /* 0x000fe20000011607 */
[----:B-1----:R-:W1:Y:S03]  /*0160*/  LDC.64 R4, c[0x0][0x468] ;  /* 0x00011a00ff047b82 */ /* 0x002e660000000a00 */
[----:B------:R-:W-:-:S02]  /*0170*/  IADD3.X R129, PT, PT, R6, UR5, RZ, P4, !PT ;  /* 0x0000000506817c10 */ /* 0x000fc4000a7fe4ff */
[----:B---3--:R-:W-:-:S05]  /*0180*/  ISETP.NE.AND P4, PT, RZ, UR4, PT ;  /* 0x00000004ff007c0c */ /* 0x008fca000bf85270 */
[----:B------:R-:W-:Y:S02]  /*0190*/  @P1 IADD3 R2, P0, PT, R9, R2, RZ ;  /* 0x0000000209021210 */ /* 0x000fe40007f1e0ff */
[----:B------:R-:W-:Y:S01]  /*01a0*/  ISETP.NE.AND.EX P2, PT, RZ, UR5, PT, P2 ;  /* 0x00000005ff007c0c */ /* 0x000fe2000bf45320 */
[----:B------:R-:W-:Y:S02]  /*01b0*/  IMAD.MOV.U32 R0, RZ, RZ, RZ ;  /* 0x000000ffff007224 */ /* 0x000fe400078e00ff */
[----:B------:R-:W-:Y:S01]  /*01c0*/  IMAD.MOV.U32 R11, RZ, RZ, -0x1 ;  /* 0xffffffffff0b7424 */ /* 0x000fe200078e00ff */
[----:B------:R-:W3:Y:S01]  /*01d0*/  S2R R17, SR_CTAID.X ;  /* 0x0000000000117919 */ /* 0x000ee20000002500 */
[----:B------:R-:W-:Y:S01]  /*01e0*/  @P1 IMAD.X R3, R6, 0x1, R3, P0 ;  /* 0x0000000106031824 */ /* 0x000fe200000e0603 */
[----:B------:R-:W4:Y:S04]  /*01f0*/  @!P3 LDC R205, c[0x0][0x434] ;  /* 0x00010d00ffcdbb82 */ /* 0x000f280000000800 */
[----:B------:R1:W5:Y:S04]  /*0200*/  @P1 LDG.E R13, desc[UR6][R2.64] ;  /* 0x00000006020d1981 */ /* 0x000368000c1e1900 */
[----:B------:R1:W5:Y:S01]  /*0210*/  @P2 LDG.E R0, desc[UR6][R128.64] ;  /* 0x0000000680002981 */ /* 0x000362000c1e1900 */
[----:B------:R-:W2:Y:S01]  /*0220*/  @!P1 LDC R8, c[0x0][0x43c] ;  /* 0x00010f00ff089b82 */ /* 0x000ea20000000800 */
[----:B-1----:R-:W-:-:S04]  /*0230*/  ISETP.EQ.U32.AND P5, PT, R4, RZ, PT ;  /* 0x000000ff0400720c */ /* 0x002fc80003fa2070 */
[----:B------:R-:W-:Y:S02]  /*0240*/  ISETP.EQ.OR.EX P5, PT, R5, RZ, !P4, P5 ;  /* 0x000000ff0500720c */ /* 0x000fe400067a2750 */
[----:B------:R-:W-:-:S05]  /*0250*/  IADD3 R18, P0, PT, R9, R4, RZ ;  /* 0x0000000409127210 */ /* 0x000fca0007f1e0ff */
[----:B------:R-:W-:-:S06]  /*0260*/  IMAD.X R19, R6, 0x1, R5, P0 ;  /* 0x0000000106137824 */ /* 0x000fcc00000e0605 */
[----:B------:R1:W5:Y:S01]  /*0270*/  @!P5 LDG.E R11, desc[UR6][R18.64] ;  /* 0x00000006120bd981 */ /* 0x000362000c1e1900 */
[----:B------:R-:W-:Y:S01]  /*0280*/  ISETP.NE.U32.AND P0, PT, R4, RZ, PT ;  /* 0x000000ff0400720c */ /* 0x000fe20003f05070 */
[----:B------:R-:W1:Y:S03]  /*0290*/  @!P1 LDC.64 R2, c[0x0][0x488] ;  /* 0x00012200ff029b82 */ /* 0x000e660000000a00 */
[----:B------:R-:W-:-:S13]  /*02a0*/  ISETP.NE.AND.EX P0, PT, R5, RZ, PT, P0 ;  /* 0x000000ff0500720c */ /* 0x000fda0003f05300 */
[----:B------:R-:W1:Y:S01]  /*02b0*/  @!P0 LDC R69, c[0x0][0x438] ;  /* 0x00010e00ff458b82 */ /* 0x000e620000000800 */
[----:B---3--:R-:W-:Y:S02]  /*02c0*/  IMAD.SHL.U32 R70, R17, 0x40, RZ ;  /* 0x0000004011467824 */ /* 0x008fe400078e00ff */
[----:B--2---:R-:W-:-:S05]  /*02d0*/  @P3 IMAD.IADD R205, R15, 0x1, -R204 ;  /* 0x000000010fcd3824 */ /* 0x004fca00078e0acc */
[----:B----4-:R-:W-:Y:S01]  /*02e0*/  ISETP.GT.AND P3, PT, R205, R70, PT ;  /* 0x00000046cd00720c */ /* 0x010fe20003f64270 */
[----:B-1----:R-:W-:-:S12]  /*02f0*/  @!P0 BRA `(.L_x_678) ;  /* 0x00000000000c8947 */ /* 0x002fd80003800000 */
[----:B------:R-:W2:Y:S02]  /*0300*/  @P4 LDG.E R4, desc[UR6][R18.64+0x4] ;  /* 0x0000040612044981 */ /* 0x000ea4000c1e1900 */
[----:B--2--5:R-:W-:-:S06]  /*0310*/  @P4 IADD3 R69, PT, PT, R4, -R11, RZ ;  /* 0x8000000b04454210 */ /* 0x024fcc0007ffe0ff */
[----:B------:R1:W5:Y:S02]  /*0320*/  @!P4 LDG.E R69, desc[UR6][R18.64] ;  /* 0x000000061245c981 */ /* 0x000364000c1e1900 */
.L_x_678:
[----:B------:R-:W-:Y:S01]  /*0330*/  @!P1 ISETP.NE.U32.AND P0, PT, R2, RZ, PT ;  /* 0x000000ff0200920c */ /* 0x000fe20003f05070 */
[----:B------:R-:W-:-:S12]  /*0340*/  @!P3 EXIT ;  /* 0x000000000000b94d */ /* 0x000fd80003800000 */
[----:B------:R-:W2:Y:S01]  /*0350*/  LDCU UR5, c[0x0][0x438] ;  /* 0x00008700ff0577ac */ /* 0x000ea20008000800 */
[----:B------:R-:W-:Y:S01]  /*0360*/  @!P1 ISETP.NE.AND.EX P0, PT, R3, RZ, PT, P0 ;  /* 0x000000ff0300920c */ /* 0x000fe20003f05300 */
[--C-:B-----5:R-:W-:Y:S01]  /*0370*/  IMAD.IADD R69, R69, 0x1, -R0.reuse ;  /* 0x0000000145457824 */ /* 0x120fe200078e0a00 */
[----:B------:R-:W3:Y:S01]  /*0380*/  S2R R3, SR_CTAID.Z ;  /* 0x0000000000037919 */ /* 0x000ee20000002700 */
[----:B------:R-:W4:Y:S01]  /*0390*/  LDCU UR4, c[0x0][0x508] ;  /* 0x0000a100ff0477ac */ /* 0x000f220008000800 */
[----:B------:R-:W-:Y:S01]  /*03a0*/  @!P1 SEL R8, R8, RZ, P0 ;  /* 0x000000ff08089207 */ /* 0x000fe20000000000 */
[----:B------:R-:W-:Y:S01]  /*03b0*/  @P1 IMAD.IADD R66, R13, 0x1, -R0 ;  /* 0x000000010d421824 */ /* 0x000fe200078e0a00 */
[----:B------:R-:W1:Y:S01]  /*03c0*/  S2R R65, SR_TID.X ;  /* 0x0000000000417919 */ /* 0x000e620000002100 */
[----:B------:R-:W-:Y:S02]  /*03d0*/  VIADD R2, R17, 0x1 ;  /* 0x0000000111027836 */ /* 0x000fe40000000000 */
[----:B------:R-:W-:-:S02]  /*03e0*/  @!P1 IMAD.IADD R66, R69, 0x1, R8 ;  /* 0x0000000145429824 */ /* 0x000fc400078e0208 */
[----:B------:R-:W-:Y:S02]  /*03f0*/  IMAD R2, R2, 0x40, -R205 ;  /* 0x0000004002027824 */ /* 0x000fe400078e0acd */
        /* <DEDUP_REMOVED lines=11> */
[----:B------:R-:W-:Y:S01]  /*04b0*/  SHF.R.S32.HI R61, RZ, 0x7, R2 ;  /* 0x00000007ff3d7819 */ /* 0x000fe20000011402 */
[----:B------:R-:W-:-:S03]  /*04c0*/  IMAD.MOV.U32 R2, RZ, RZ, R7 ;  /* 0x000000ffff027224 */ /* 0x000fc600078e0007 */
[----:B------:R-:W-:-:S04]  /*04d0*/  VIMNMX3 R61, R4, UR4, R61, PT ;  /* 0x00000004043d7c0f */ /* 0x000fc8000b80013d */
[----:B------:R-:W-:-:S13]  /*04e0*/  ISETP.GT.AND P0, PT, R61, RZ, PT ;  /* 0x000000ff3d00720c */ /* 0x000fda0003f04270 */
[----:B-1-3--:R-:W-:Y:S05]  /*04f0*/  @P0 BRA `(.L_x_679) ;  /* 0x0000000400e80947 */ /* 0x00afea0003800000 */
[----:B------:R-:W-:Y:S01]  /*0500*/  ISETP.NE.AND P0, PT, R204, -0x1, PT ;  /* 0xffffffffcc00780c */ /* 0x000fe20003f05270 */
[----:B------:R-:W1:Y:S01]  /*0510*/  LDC.64 R4, c[0x0][0x408] ;  /* 0x00010200ff047b82 */ /* 0x000e620000000a00 */
[----:B------:R-:W-:Y:S01]  /*0520*/  SHF.L.U32 R6, R65, 0x3, RZ ;  /* 0x0000000341067819 */ /* 0x000fe200000006ff */
[----:B------:R-:W2:Y:S01]  /*0530*/  LDCU UR9, c[0x0][0x3e0] ;  /* 0x00007c00ff0977ac */ /* 0x000ea20008000800 */
[----:B------:R-:W-:Y:S01]  /*0540*/  SHF.R.U32.HI R65, RZ, 0x3, R65 ;  /* 0x00000003ff417819 */ /* 0x000fe20000011641 */
[----:B------:R-:W-:Y:S01]  /*0550*/  BSSY.RECONVERGENT B0, `(.L_x_680) ;  /* 0x0000028000007945 */ /* 0x000fe20003800200 */
[----:B------:R-:W-:Y:S01]  /*0560*/  LOP3.LUT R6, R6, 0x38, RZ, 0xc0, !PT ;  /* 0x0000003806067812 */ /* 0x000fe200078ec0ff */
[----:B------:R-:W3:Y:S01]  /*0570*/  LDCU.64 UR4, c[0x0][0x410] ;  /* 0x00008200ff0477ac */ /* 0x000ee20008000a00 */
[----:B------:R-:W4:Y:S05]  /*0580*/  LDCU UR8, c[0x0][0x434] ;  /* 0x00008680ff0877ac */ /* 0x000f2a0008000800 */
[----:B------:R-:W5:Y:S01]  /*0590*/  @!P0 LDC.64 R8, c[0x0][0x400] ;  /* 0x00010000ff088b82 */ /* 0x000f620000000a00 */
[----:B--2---:R-:W-:-:S02]  /*05a0*/  IMAD R17, R2, UR9, R3 ;  /* 0x0000000902117c24 */ /* 0x004fc4000f8e0203 */
[----:B-1----:R-:W-:-:S04]  /*05b0*/  @P0 IMAD.WIDE.U32 R10, R204, R4, RZ ;  /* 0x00000004cc0a0225 */ /* 0x002fc800078e00ff */
[C---:B-----5:R-:W-:Y:S01]  /*05c0*/  @!P0 IMAD.WIDE.U32 R14, R7.reuse, R8, RZ ;  /* 0x00000008070e8225 */ /* 0x060fe200078e00ff */
[----:B------:R-:W-:Y:S02]  /*05d0*/  @P0 MOV R14, R10 ;  /* 0x0000000a000e0202 */ /* 0x000fe40000000f00 */
[----:B------:R-:W-:Y:S01]  /*05e0*/  LOP3.LUT R8, R6, 0x40, RZ, 0xfc, !PT ;  /* 0x0000004006087812 */ /* 0x000fe200078efcff */
[----:B------:R-:W-:Y:S02]  /*05f0*/  @!P0 IMAD R9, R7, R9, R15 ;  /* 0x0000000907098224 */ /* 0x000fe400078e020f */
[----:B------:R-:W-:Y:S02]  /*0600*/  IMAD.MOV.U32 R7, RZ, RZ, RZ ;  /* 0x000000ffff077224 */ /* 0x000fe400078e00ff */
[----:B------:R-:W-:Y:S01]  /*0610*/  @P0 IMAD R9, R204, R5, R11 ;  /* 0x00000005cc090224 */ /* 0x000fe200078e020b */
[----:B------:R-:W-:Y:S01]  /*0620*/  IADD3 R11, PT, PT, R65, 0x20, RZ ;  /* 0x00000020410b7810 */ /* 0x000fe20007ffe0ff */
[----:B------:R-:W-:-:S04]  /*0630*/  IMAD.WIDE.U32 R12, R70, R4, R6 ;  /* 0x00000004460c7225 */ /* 0x000fc800078e0006 */
[----:B------:R-:W-:Y:S01]  /*0640*/  IMAD R0, R70, R5, R13 ;  /* 0x0000000546007224 */ /* 0x000fe200078e020d */
[----:B------:R-:W-:Y:S01]  /*0650*/  IADD3 R14, P0, PT, R14, R12, RZ ;  /* 0x0000000c0e0e7210 */ /* 0x000fe20007f1e0ff */
[----:B------:R-:W-:-:S04]  /*0660*/  VIADD R13, R65, 0x10 ;  /* 0x00000010410d7836 */ /* 0x000fc80000000000 */
[----:B------:R-:W-:Y:S01]  /*0670*/  IMAD.X R15, R9, 0x1, R0, P0 ;  /* 0x00000001090f7824 */ /* 0x000fe200000e0600 */
[----:B------:R-:W-:Y:S01]  /*0680*/  IADD3 R0, PT, PT, -R70, R205, RZ ;  /* 0x000000cd46007210 */ /* 0x000fe20007ffe1ff */
[----:B----4-:R-:W-:Y:S01]  /*0690*/  IMAD R70, R17, UR8, R70 ;  /* 0x0000000811467c24 */ /* 0x010fe2000f8e0246 */
[----:B------:R-:W-:Y:S01]  /*06a0*/  IADD3 R9, PT, PT, R65, 0x30, RZ ;  /* 0x0000003041097810 */ /* 0x000fe20007ffe0ff */
[----:B---3--:R-:W-:Y:S01]  /*06b0*/  IMAD.WIDE.U32 R14, R3, UR4, R14 ;  /* 0x00000004030e7c25 */ /* 0x008fe2000f8e000e */
[-C--:B------:R-:W-:Y:S02]  /*06c0*/  ISETP.GE.AND P0, PT, R65, R0.reuse, PT ;  /* 0x000000004100720c */ /* 0x080fe40003f06270 */
[-C--:B------:R-:W-:Y:S01]  /*06d0*/  ISETP.GE.AND P3, PT, R13, R0.reuse, PT ;  /* 0x000000000d00720c */ /* 0x080fe20003f66270 */
[----:B------:R-:W-:Y:S01]  /*06e0*/  IMAD R19, R3, UR5, R15 ;  /* 0x0000000503137c24 */ /* 0x000fe2000f8e020f */
[-C--:B------:R-:W-:Y:S02]  /*06f0*/  ISETP.GE.AND P2, PT, R11, R0.reuse, PT ;  /* 0x000000000b00720c */ /* 0x080fe40003f46270 */
[----:B------:R-:W-:-:S07]  /*0700*/  ISETP.GE.AND P1, PT, R9, R0, PT ;  /* 0x000000000900720c */ /* 0x000fce0003f26270 */
[----:B------:R-:W-:Y:S06]  /*0710*/  @P0 BRA `(.L_x_681) ;  /* 0x00000000002c0947 */ /* 0x000fec0003800000 */
        /* <DEDUP_REMOVED lines=11> */
.L_x_681:
[----:B------:R-:W-:Y:S05]  /*07d0*/  BSYNC.RECONVERGENT B0 ;  /* 0x0000000000007941 */ /* 0x000fea0003800200 */
.L_x_680:
[----:B------:R-:W-:Y:S04]  /*07e0*/  BSSY.RECONVERGENT B0, `(.L_x_682) ;  /* 0x0000012000007945 */ /* 0x000fe80003800200 */
[----:B------:R-:W-:Y:S05]  /*07f0*/  @P3 BRA `(.L_x_683) ;  /* 0x0000000000403947 */ /* 0x000fea0003800000 */
[----:B------:R-:W2:Y:S01]  /*0800*/  LDCU UR8, c[0x0][0x440] ;  /* 0x00008800ff0877ac */ /* 0x000ea20008000800 */
[----:B------:R-:W-:Y:S01]  /*0810*/  IADD3 R3, P0, PT, R65, 0x10, RZ ;  /* 0x0000001041037810 */ /* 0x000fe20007f1e0ff */
[----:B-1----:R-:W-:Y:S01]  /*0820*/  IMAD.MOV.U32 R16, RZ, RZ, R14 ;  /* 0x000000ffff107224 */ /* 0x002fe200078e000e */
        /* <DEDUP_REMOVED lines=13> */
.L_x_683:
[----:B------:R-:W-:Y:S05]  /*0900*/  BSYNC.RECONVERGENT B0 ;  /* 0x0000000000007941 */ /* 0x000fea0003800200 */
.L_x_682:
[----:B------:R-:W-:Y:S04]  /*0910*/  BSSY.RECONVERGENT B0, `(.L_x_684) ;  /* 0x0000012000007945 */ /* 0x000fe80003800200 */
[----:B------:R-:W-:Y:S05]  /*0920*/  @P2 BRA `(.L_x_685) ;  /* 0x0000000000402947 */ /* 0x000fea0003800000 */
[----:B------:R-:W3:Y:S01]  /*0930*/  LDCU UR8, c[0x0][0x440] ;  /* 0x00008800ff0877ac */ /* 0x000ee20008000800 */
[----:B------:R-:W-:Y:S01]  /*0940*/  IADD3 R3, P0, PT, R65, 0x20, RZ ;  /* 0x0000002041037810 */ /* 0x000fe20007f1e0ff */
[----:B-1----:R-:W-:Y:S01]  /*0950*/  IMAD.MOV.U32 R16, RZ, RZ, R14 ;  /* 0x000000ffff107224 */ /* 0x002fe200078e000e */
[----:B------:R-:W2:Y:S03]  /*0960*/  LDCU.64 UR4, c[0x0][0x3f0] ;  /* 0x00007e00ff0477ac */ /* 0x000ea60008000a00 */
        /* <DEDUP_REMOVED lines=8> */
[----:B--2---:R-:W-:-:S04]  /*09f0*/  LEA R20, P3, R16, UR4, 0x1 ;  /* 0x0000000410147c11 */ /* 0x004fc8000f8608ff */
[----:B------:R-:W-:-:S05]  /*0a00*/  LEA.HI.X R21, R16, UR5, R3, 0x1, P3 ;  /* 0x0000000510157c11 */ /* 0x000fca00098f0c03 */
[----:B------:R3:W-:Y:S04]  /*0a10*/  @!P2 STG.E.128 desc[UR6][R20.64], RZ ;  /* 0x000000ff1400a986 */ /* 0x0007e8000c101d06 */
[----:B------:R3:W-:Y:S02]  /*0a20*/  @!P0 STG.E.128 desc[UR6][R20.64+0x80], RZ ;  /* 0x000080ff14008986 */ /* 0x0007e4000c101d06 */
.L_x_685:
[----:B------:R-:W-:Y:S05]  /*0a30*/  BSYNC.RECONVERGENT B0 ;  /* 0x0000000000007941 */ /* 0x000fea0003800200 */
.L_x_684:
[----:B------:R-:W-:Y:S04]  /*0a40*/  BSSY.RECONVERGENT B0, `(.L_x_686) ;  /* 0x0000011000007945 */ /* 0x000fe80003800200 */
[----:B------:R-:W-:Y:S05]  /*0a50*/  @P1 BRA `(.L_x_687) ;  /* 0x00000000003c1947 */ /* 0x000fea0003800000 */
[----:B------:R-:W4:Y:S01]  /*0a60*/  LDCU UR8, c[0x0][0x440] ;  /* 0x00008800ff0877ac */ /* 0x000f220008000800 */
[----:B------:R-:W-:Y:S01]  /*0a70*/  IADD3 R3, P0, PT, R65, 0x30, RZ ;  /* 0x0000003041037810 */ /* 0x000fe20007f1e0ff */
[----:B------:R-:W5:Y:S04]  /*0a80*/  LDCU.64 UR4, c[0x0][0x3f0] ;  /* 0x00007e00ff0477ac */ /* 0x000f680008000a00 */
[----:B------:R-:W-:-:S04]  /*0a90*/  IMAD.X R15, RZ, RZ, RZ, P0 ;  /* 0x000000ffff0f7224 */ /* 0x000fc800000e06ff */
[----:B------:R-:W-:Y:S01]  /*0aa0*/  IMAD R2, R15, R4, RZ ;  /* 0x000000040f027224 */ /* 0x000fe200078e02ff */
[----:B------:R-:W-:-:S03]  /*0ab0*/  MOV R15, R19 ;  /* 0x00000013000f7202 */ /* 0x000fc60000000f00 */
[----:B------:R-:W-:Y:S01]  /*0ac0*/  IMAD.WIDE.U32 R14, R3, R4, R14 ;  /* 0x00000004030e7225 */ /* 0x000fe200078e000e */
[----:B----4-:R-:W-:-:S03]  /*0ad0*/  ISETP.GE.AND P1, PT, R6, UR8, PT ;  /* 0x0000000806007c0c */ /* 0x010fc6000bf26270 */
[----:B------:R-:W-:Y:S01]  /*0ae0*/  IMAD R3, R3, R5, R2 ;  /* 0x0000000503037224 */ /* 0x000fe200078e0202 */
[----:B------:R-:W-:Y:S02]  /*0af0*/  ISETP.GE.AND P0, PT, R8, UR8, PT ;  /* 0x0000000808007c0c */ /* 0x000fe4000bf06270 */
[----:B-----5:R-:W-:Y:S01]  /*0b00*/  LEA R2, P2, R14, UR4, 0x1 ;  /* 0x000000040e027c11 */ /* 0x020fe2000f8408ff */
[----:B------:R-:W-:-:S05]  /*0b10*/  IMAD.IADD R3, R15, 0x1, R3 ;  /* 0x000000010f037824 */ /* 0x000fca00078e0203 */
[----:B------:R-:W-:-:S05]  /*0b20*/  LEA.HI.X R3, R14, UR5, R3, 0x1, P2 ;  /* 0x000000050e037c11 */ /* 0x000fca00090f0c03 */
[----:B------:R4:W-:Y:S04]  /*0b30*/  @!P1 STG.E.128 desc[UR6][R2.64], RZ ;  /* 0x000000ff02009986 */ /* 0x0009e8000c101d06 */
[----:B------:R4:W-:Y:S02]  /*0b40*/  @!P0 STG.E.128 desc[UR6][R2.64+0x80], RZ ;  /* 0x000080ff02008986 */ /* 0x0009e4000c101d06 */
.L_x_687:
[----:B------:R-:W-:Y:S05]  /*0b50*/  BSYNC.RECONVERGENT B0 ;  /* 0x0000000000007941 */ /* 0x000fea0003800200 */
.L_x_686:
        /* <DEDUP_REMOVED lines=20> */
.L_x_679:
        /* <DEDUP_REMOVED lines=10> */
.L_x_688:
[----:B------:R-:W-:Y:S05]  /*0d40*/  BRA.U !UP0, `(.L_x_689) ;  /* 0x0000000508987547 */ /* 0x000fea000b800000 */
[----:B------:R-:W1:Y:S01]  /*0d50*/  LDC R9, c[0x0][0x4f0] ;  /* 0x00013c00ff097b82 */ /* 0x000e620000000800 */
[----:B------:R-:W-:Y:S01]  /*0d60*/  LEA R0, R61, 0xffffff80, 0x7 ;  /* 0xffffff803d007811 */ /* 0x000fe200078e38ff */
[----:B------:R-:W2:Y:S03]  /*0d70*/  LDCU.64 UR4, c[0x0][0x4e8] ;  /* 0x00009d00ff0477ac */ /* 0x000ea60008000a00 */
[----:B-----5:R-:W-:Y:S01]  /*0d80*/  IABS R2, R0 ;  /* 0x0000000000027213 */ /* 0x020fe20000000000 */
[----:B------:R-:W3:Y:S01]  /*0d90*/  LDCU.64 UR8, c[0x0][0x3a0] ;  /* 0x00007400ff0877ac */ /* 0x000ee20008000a00 */
[----:B------:R-:W4:Y:S01]  /*0da0*/  LDCU.64 UR14, c[0x0][0x3b8] ;  /* 0x00007700ff0e77ac */ /* 0x000f220008000a00 */
        /* <DEDUP_REMOVED lines=8> */
[----:B------:R-:W-:-:S04]  /*0e30*/  IMAD.HI.U32 R11, R11, R4, R10 ;  /* 0x000000040b0b7227 */ /* 0x000fc800078e000a */
[----:B------:R-:W-:-:S04]  /*0e40*/  IMAD.MOV.U32 R4, RZ, RZ, R2 ;  /* 0x000000ffff047224 */ /* 0x000fc800078e0002 */
[----:B------:R-:W-:-:S04]  /*0e50*/  IMAD.HI.U32 R6, R11, R4, RZ ;  /* 0x000000040b067227 */ /* 0x000fc800078e00ff */
[----:B--2---:R-:W-:Y:S01]  /*0e60*/  IMAD.WIDE.U32 R10, R7, UR4, RZ ;  /* 0x00000004070a7c25 */ /* 0x004fe2000f8e00ff */
[----:B------:R-:W-:-:S03]  /*0e70*/  IADD3 R2, PT, PT, -R6, RZ, RZ ;  /* 0x000000ff06027210 */ /* 0x000fc60007ffe1ff */
[----:B------:R-:W-:Y:S01]  /*0e80*/  IMAD R211, R7, UR5, R11 ;  /* 0x0000000507d37c24 */ /* 0x000fe2000f8e020b */
[----:B------:R-:W1:Y:S01]  /*0e90*/  LDCU.64 UR4, c[0x0][0x3a8] ;  /* 0x00007500ff0477ac */ /* 0x000e620008000a00 */
        /* <DEDUP_REMOVED lines=8> */
[----:B------:R-:W-:Y:S01]  /*0f20*/  @P0 VIADD R6, R6, 0x1 ;  /* 0x0000000106060836 */ /* 0x000fe20000000000 */
[----:B------:R-:W-:-:S04]  /*0f30*/  LEA R210, P0, R10, UR12, 0x2 ;  /* 0x0000000c0ad27c11 */ /* 0x000fc8000f8010ff */
[----:B------:R-:W-:Y:S02]  /*0f40*/  MOV R5, R6 ;  /* 0x0000000600057202 */ /* 0x000fe40000000f00 */
[----:B------:R-:W-:Y:S01]  /*0f50*/  LEA.HI.X R211, R10, UR13, R211, 0x2, P0 ;  /* 0x0000000d0ad37c11 */ /* 0x000fe200080f14d3 */
[----:B------:R-:W2:Y:S02]  /*0f60*/  LDC R6, c[0x0][0x3e8] ;  /* 0x0000fa00ff067b82 */ /* 0x000ea40000000800 */
[----:B------:R-:W-:Y:S01]  /*0f70*/  @!P1 IMAD.MOV R5, RZ, RZ, -R5 ;  /* 0x000000ffff059224 */ /* 0x000fe200078e0a05 */
[----:B------:R-:W-:-:S05]  /*0f80*/  @!P3 LOP3.LUT R5, RZ, R9, RZ, 0x33, !PT ;  /* 0x00000009ff05b212 */ /* 0x000fca00078e33ff */
[----:B------:R-:W-:-:S05]  /*0f90*/  IMAD.WIDE R14, R5, 0x4, R210 ;  /* 0x00000004050e7825 */ /* 0x000fca00078e02d2 */
[----:B------:R-:W3:Y:S01]  /*0fa0*/  LDG.E R10, desc[UR6][R14.64] ;  /* 0x000000060e0a7981 */ /* 0x000ee2000c1e1900 */
[----:B------:R-:W-:-:S05]  /*0fb0*/  IADD3 R5, PT, PT, -R5, RZ, RZ ;  /* 0x000000ff05057210 */ /* 0x000fca0007ffe1ff */
[----:B------:R-:W-:Y:S02]  /*0fc0*/  IMAD R0, R9, R5, R0 ;  /* 0x0000000509007224 */ /* 0x000fe400078e0200 */
[----:B----4-:R-:W-:Y:S01]  /*0fd0*/  IMAD.U32 R9, RZ, RZ, UR15 ;  /* 0x0000000fff097e24 */ /* 0x010fe2000f8e00ff */
[----:B--2---:R-:W-:-:S04]  /*0fe0*/  IABS R4, R6 ;  /* 0x0000000600047213 */ /* 0x004fc80000000000 */
[----:B------:R-:W2:Y:S08]  /*0ff0*/  I2F.RP R11, R4 ;  /* 0x00000004000b7306 */ /* 0x000eb00000209400 */
[----:B--2---:R-:W2:Y:S02]  /*1000*/  MUFU.RCP R12, R11 ;  /* 0x0000000b000c7308 */ /* 0x004ea40000001000 */
[----:B--2---:R-:W-:-:S06]  /*1010*/  IADD3 R12, PT, PT, R12, 0xffffffe, RZ ;  /* 0x0ffffffe0c0c7810 */ /* 0x004fcc0007ffe0ff */
[----:B------:R-:W2:Y:S02]  /*1020*/  F2I.FTZ.U32.TRUNC.NTZ R13, R12 ;  /* 0x0000000c000d7305 */ /* 0x000ea4000021f000 */
[----:B--2---:R-:W-:Y:S01]  /*1030*/  IMAD.MOV R2, RZ, RZ, -R13 ;  /* 0x000000ffff027224 */ /* 0x004fe200078e0a0d */
[----:B------:R-:W-:-:S03]  /*1040*/  MOV R12, RZ ;  /* 0x000000ff000c7202 */ /* 0x000fc60000000f00 */
[----:B------:R-:W-:Y:S01]  /*1050*/  IMAD R8, R2, R4, RZ ;  /* 0x0000000402087224 */ /* 0x000fe200078e02ff */
[----:B------:R-:W-:-:S03]  /*1060*/  IABS R2, R3 ;  /* 0x0000000300027213 */ /* 0x000fc60000000000 */
[----:B------:R-:W-:-:S04]  /*1070*/  IMAD.HI.U32 R13, R13, R8, R12 ;  /* 0x000000080d0d7227 */ /* 0x000fc800078e000c */
[----:B------:R-:W-:-:S04]  /*1080*/  IMAD.MOV.U32 R8, RZ, RZ, R2 ;  /* 0x000000ffff087224 */ /* 0x000fc800078e0002 */
[----:B------:R-:W-:-:S05]  /*1090*/  IMAD.HI.U32 R2, R13, R8, RZ ;  /* 0x000000080d027227 */ /* 0x000fca00078e00ff */
[----:B------:R-:W-:-:S05]  /*10a0*/  IADD3 R11, PT, PT, -R2, RZ, RZ ;  /* 0x000000ff020b7210 */ /* 0x000fca0007ffe1ff */
[----:B------:R-:W-:Y:S01]  /*10b0*/  IMAD R13, R4, R11, R8 ;  /* 0x0000000b040d7224 */ /* 0x000fe200078e0208 */
[----:B------:R-:W-:-:S04]  /*10c0*/  MOV R8, UR14 ;  /* 0x0000000e00087c02 */ /* 0x000fc80008000f00 */
[----:B------:R-:W-:-:S13]  /*10d0*/  ISETP.GT.U32.AND P0, PT, R4, R13, PT ;  /* 0x0000000d0400720c */ /* 0x000fda0003f04070 */
[----:B------:R-:W-:Y:S01]  /*10e0*/  @!P0 IMAD.IADD R13, R13, 0x1, -R4 ;  /* 0x000000010d0d8824 */ /* 0x000fe200078e0a04 */
[----:B------:R-:W-:-:S04]  /*10f0*/  @!P0 IADD3 R2, PT, PT, R2, 0x1, RZ ;  /* 0x0000000102028810 */ /* 0x000fc80007ffe0ff */
[----:B------:R-:W-:Y:S02]  /*1100*/  ISETP.GE.U32.AND P1, PT, R13, R4, PT ;  /* 0x000000040d00720c */ /* 0x000fe40003f26070 */
[----:B------:R-:W-:-:S04]  /*1110*/  LOP3.LUT R4, R3, R6, RZ, 0x3c, !PT ;  /* 0x0000000603047212 */ /* 0x000fc800078e3cff */
[----:B------:R-:W-:-:S07]  /*1120*/  ISETP.GE.AND P0, PT, R4, RZ, PT ;  /* 0x000000ff0400720c */ /* 0x000fce0003f06270 */
[----:B------:R-:W-:Y:S02]  /*1130*/  @P1 IADD3 R2, PT, PT, R2, 0x1, RZ ;  /* 0x0000000102021810 */ /* 0x000fe40007ffe0ff */
[----:B------:R-:W-:Y:S02]  /*1140*/  ISETP.NE.AND P1, PT, R6, RZ, PT ;  /* 0x000000ff0600720c */ /* 0x000fe40003f25270 */
[----:B------:R-:W-:Y:S02]  /*1150*/  LOP3.LUT R6, RZ, R6, RZ, 0x33, !PT ;  /* 0x00000006ff067212 */ /* 0x000fe400078e33ff */
[----:B---3--:R-:W-:Y:S01]  /*1160*/  SHF.R.S32.HI R11, RZ, 0x1f, R10 ;  /* 0x0000001fff0b7819 */ /* 0x008fe2000001140a */
[----:B------:R-:W-:-:S04]  /*1170*/  IMAD.WIDE.U32 R12, R10, UR8, RZ ;  /* 0x000000080a0c7c25 */ /* 0x000fc8000f8e00ff */
[C---:B------:R-:W-:Y:S02]  /*1180*/  IMAD R15, R11.reuse, UR8, RZ ;  /* 0x000000080b0f7c24 */ /* 0x040fe4000f8e02ff */
[----:B-1----:R-:W-:Y:S02]  /*1190*/  IMAD R11, R11, UR4, RZ ;  /* 0x000000040b0b7c24 */ /* 0x002fe4000f8e02ff */
[C---:B------:R-:W-:Y:S01]  /*11a0*/  IMAD R18, R10.reuse, UR9, R15 ;  /* 0x000000090a127c24 */ /* 0x040fe2000f8e020f */
[----:B------:R-:W1:Y:S01]  /*11b0*/  LDCU.128 UR8, c[0x0][0x3d0] ;  /* 0x00007a00ff0877ac */ /* 0x000e620008000c00 */
[C---:B------:R-:W-:Y:S02]  /*11c0*/  IMAD R14, R10.reuse, UR5, R11 ;  /* 0x000000050a0e7c24 */ /* 0x040fe4000f8e020b */
[----:B------:R-:W-:Y:S01]  /*11d0*/  IMAD.WIDE.U32 R10, R10, UR4, RZ ;  /* 0x000000040a0a7c25 */ /* 0x000fe2000f8e00ff */
[----:B------:R-:W2:Y:S03]  /*11e0*/  LDCU.64 UR4, c[0x0][0x3c0] ;  /* 0x00007800ff0477ac */ /* 0x000ea60008000a00 */
[----:B------:R-:W-:Y:S01]  /*11f0*/  IMAD.IADD R19, R13, 0x1, R18 ;  /* 0x000000010d137824 */ /* 0x000fe200078e0212 */
[----:B------:R-:W-:Y:S01]  /*1200*/  MOV R13, R2 ;  /* 0x00000002000d7202 */ /* 0x000fe20000000f00 */
[----:B------:R-:W-:Y:S01]  /*1210*/  IMAD.MOV.U32 R18, RZ, RZ, R12 ;  /* 0x000000ffff127224 */ /* 0x000fe200078e000c */
[----:B------:R-:W-:-:S02]  /*1220*/  IADD3 R15, PT, PT, R11, R14, RZ ;  /* 0x0000000e0b0f7210 */ /* 0x000fc40007ffe0ff */
[----:B------:R-:W-:Y:S01]  /*1230*/  SHF.R.S32.HI R11, RZ, 0x1f, R0 ;  /* 0x0000001fff0b7819 */ /* 0x000fe20000011400 */
[----:B------:R-:W-:Y:S01]  /*1240*/  @!P0 IMAD.MOV R13, RZ, RZ, -R13 ;  /* 0x000000ffff0d8224 */ /* 0x000fe200078e0a0d */
[----:B------:R-:W-:Y:S01]  /*1250*/  MOV R14, R10 ;  /* 0x0000000a000e7202 */ /* 0x000fe20000000f00 */
[----:B------:R-:W-:-:S03]  /*1260*/  IMAD.WIDE.U32 R18, R0, R8, R18 ;  /* 0x0000000800127225 */ /* 0x000fc600078e0012 */
[----:B------:R-:W-:Y:S01]  /*1270*/  SEL R12, R6, R13, !P1 ;  /* 0x0000000d060c7207 */ /* 0x000fe20004800000 */
[----:B------:R-:W-:Y:S01]  /*1280*/  IMAD R10, R11, R8, RZ ;  /* 0x000000080b0a7224 */ /* 0x000fe200078e02ff */
[----:B--2---:R-:W-:-:S03]  /*1290*/  MOV R4, UR4 ;  /* 0x0000000400047c02 */ /* 0x004fc60008000f00 */
[----:B------:R-:W-:Y:S01]  /*12a0*/  IMAD R10, R0, R9, R10 ;  /* 0x00000009000a7224 */ /* 0x000fe200078e020a */
[----:B------:R-:W-:Y:S01]  /*12b0*/  MOV R5, UR5 ;  /* 0x0000000500057c02 */ /* 0x000fe20008000f00 */
[----:B------:R-:W-:-:S03]  /*12c0*/  IMAD R11, R11, R4, RZ ;  /* 0x000000040b0b7224 */ /* 0x000fc600078e02ff */
[----:B------:R-:W-:Y:S01]  /*12d0*/  IADD3 R19, PT, PT, R19, R10, RZ ;  /* 0x0000000a13137210 */ /* 0x000fe20007ffe0ff */
[----:B------:R-:W-:-:S04]  /*12e0*/  IMAD.WIDE.U32 R14, R0, R4, R14 ;  /* 0x00000004000e7225 */ /* 0x000fc800078e000e */
[----:B------:R-:W-:Y:S01]  /*12f0*/  IMAD R11, R0, R5, R11 ;  /* 0x00000005000b7224 */ /* 0x000fe200078e020b */
[----:B------:R-:W-:Y:S01]  /*1300*/  SHF.R.S32.HI R0, RZ, 0x1f, R12 ;  /* 0x0000001fff007819 */ /* 0x000fe2000001140c */
[----:B-1----:R-:W-:-:S04]  /*1310*/  IMAD.WIDE.U32 R18, R12, UR8, R18 ;  /* 0x000000080c127c25 */ /* 0x002fc8000f8e0012 */
[----:B------:R-:W-:Y:S02]  /*1320*/  IMAD.IADD R15, R15, 0x1, R11 ;  /* 0x000000010f0f7824 */ /* 0x000fe400078e020b */
[C---:B------:R-:W-:Y:S02]  /*1330*/  IMAD R11, R0.reuse, UR8, RZ ;  /* 0x00000008000b7c24 */ /* 0x040fe4000f8e02ff */
[----:B------:R-:W-:Y:S02]  /*1340*/  IMAD R13, R0, UR10, RZ ;  /* 0x0000000a000d7c24 */ /* 0x000fe4000f8e02ff */
[C---:B------:R-:W-:Y:S02]  /*1350*/  IMAD R11, R12.reuse, UR9, R11 ;  /* 0x000000090c0b7c24 */ /* 0x040fe4000f8e020b */
[C---:B------:R-:W-:Y:S02]  /*1360*/  IMAD R13, R12.reuse, UR11, R13 ;  /* 0x0000000b0c0d7c24 */ /* 0x040fe4000f8e020d */
[----:B------:R-:W-:Y:S01]  /*1370*/  IMAD.WIDE.U32 R20, R12, UR10, R14 ;  /* 0x0000000a0c147c25 */ /* 0x000fe2000f8e000e */
[----:B------:R-:W-:-:S04]  /*1380*/  IADD3 R12, PT, PT, R19, R11, RZ ;  /* 0x0000000b130c7210 */ /* 0x000fc80007ffe0ff */
[----:B------:R-:W-:Y:S01]  /*1390*/  IADD3 R13, PT, PT, R21, R13, RZ ;  /* 0x0000000d150d7210 */ /* 0x000fe20007ffe0ff */
[----:B------:R-:W-:Y:S06]  /*13a0*/  BRA `(.L_x_690) ;  /* 0x0000000400647947 */ /* 0x000fec0003800000 */
.L_x_689:
        /* <DEDUP_REMOVED lines=15> */
.L_x_691:
[----:B------:R-:W2:Y:S01]  /*14a0*/  LDC.64 R8, c[0x0][0x3b8] ;  /* 0x0000ee00ff087b82 */ /* 0x000ea20000000a00 */
[----:B-1----:R-:W-:-:S05]  /*14b0*/  IADD3 R4, PT, PT, R0, R11, RZ ;  /* 0x0000000b00047210 */ /* 0x002fca0007ffe0ff */
[C---:B--2---:R-:W-:Y:S02]  /*14c0*/  IMAD R15, R4.reuse, R9, RZ ;  /* 0x00000009040f7224 */ /* 0x044fe400078e02ff */
[----:B------:R-:W-:-:S05]  /*14d0*/  IMAD.WIDE.U32 R4, R4, R8, RZ ;  /* 0x0000000804047225 */ /* 0x000fca00078e00ff */
[----:B------:R-:W-:Y:S02]  /*14e0*/  IADD3 R15, PT, PT, R5, R15, RZ ;  /* 0x0000000f050f7210 */ /* 0x000fe40007ffe0ff */
[----:B------:R-:W-:Y:S02]  /*14f0*/  MOV R14, R4 ;  /* 0x00000004000e7202 */ /* 0x000fe40000000f00 */
.L_x_692:
[----:B------:R-:W-:Y:S05]  /*1500*/  @P0 BRA `(.L_x_693) ;  /* 0x0000000000340947 */ /* 0x000fea0003800000 */
[----:B------:R-:W1:Y:S01]  /*1510*/  LDC.64 R4, c[0x0][0x3c0] ;  /* 0x0000f000ff047b82 */ /* 0x000e620000000a00 */
[----:B------:R-:W2:Y:S01]  /*1520*/  LDCU.64 UR4, c[0x0][0x3a8] ;  /* 0x00007500ff0477ac */ /* 0x000ea20008000a00 */
[----:B------:R-:W-:Y:S02]  /*1530*/  SHF.R.S32.HI R11, RZ, 0x1f, R0 ;  /* 0x0000001fff0b7819 */ /* 0x000fe40000011400 */
[----:B-----5:R-:W-:-:S03]  /*1540*/  SHF.R.S32.HI R6, RZ, 0x1f, R2 ;  /* 0x0000001fff067819 */ /* 0x020fc60000011402 */
[-C--:B-1----:R-:W-:Y:S02]  /*1550*/  IMAD R10, R11, R4.reuse, RZ ;  /* 0x000000040b0a7224 */ /* 0x082fe400078e02ff */
        /* <DEDUP_REMOVED lines=8> */
.L_x_693:
[----:B------:R-:W1:Y:S01]  /*15e0*/  LDC.64 R4, c[0x0][0x3c0] ;  /* 0x0000f000ff047b82 */ /* 0x000e620000000a00 */
[----:B------:R-:W-:-:S05]  /*15f0*/  IADD3 R0, PT, PT, R0, R11, RZ ;  /* 0x0000000b00007210 */ /* 0x000fca0007ffe0ff */
[C---:B-1----:R-:W-:Y:S02]  /*1600*/  IMAD R19, R0.reuse, R5, RZ ;  /* 0x0000000500137224 */ /* 0x042fe400078e02ff */
[----:B------:R-:W-:-:S05]  /*1610*/  IMAD.WIDE.U32 R10, R0, R4, RZ ;  /* 0x00000004000a7225 */ /* 0x000fca00078e00ff */
[----:B------:R-:W-:Y:S02]  /*1620*/  IADD3 R19, PT, PT, R11, R19, RZ ;  /* 0x000000130b137210 */ /* 0x000fe40007ffe0ff */
[----:B------:R-:W-:-:S07]  /*1630*/  MOV R18, R10 ;  /* 0x0000000a00127202 */ /* 0x000fce0000000f00 */
.L_x_694:
[----:B------:R-:W1:Y:S01]  /*1640*/  LDC R6, c[0x0][0x3e8] ;  /* 0x0000fa00ff067b82 */ /* 0x000e620000000800 */
[----:B------:R-:W-:Y:S01]  /*1650*/  MOV R22, R14 ;  /* 0x0000000e00167202 */ /* 0x000fe20000000f00 */
[----:B------:R-:W-:Y:S01]  /*1660*/  IMAD.MOV.U32 R23, RZ, RZ, R15 ;  /* 0x000000ffff177224 */ /* 0x000fe200078e000f */
[----:B------:R-:W-:Y:S02]  /*1670*/  CS2R R210, SRZ ;  /* 0x0000000000d27805 */ /* 0x000fe4000001ff00 */
[----:B-1----:R-:W-:-:S04]  /*1680*/  IABS R0, R6 ;  /* 0x0000000600007213 */ /* 0x002fc80000000000 */
[----:B------:R-:W1:Y:S08]  /*1690*/  I2F.RP R11, R0 ;  /* 0x00000000000b7306 */ /* 0x000e700000209400 */
[----:B-1----:R-:W1:Y:S02]  /*16a0*/  MUFU.RCP R12, R11 ;  /* 0x0000000b000c7308 */ /* 0x002e640000001000 */
[----:B-1----:R-:W-:-:S06]  /*16b0*/  IADD3 R12, PT, PT, R12, 0xffffffe, RZ ;  /* 0x0ffffffe0c0c7810 */ /* 0x002fcc0007ffe0ff */
[----:B------:R-:W1:Y:S02]  /*16c0*/  F2I.FTZ.U32.TRUNC.NTZ R13, R12 ;  /* 0x0000000c000d7305 */ /* 0x000e64000021f000 */
[----:B-1---5:R-:W-:Y:S01]  /*16d0*/  IMAD.MOV R2, RZ, RZ, -R13 ;  /* 0x000000ffff027224 */ /* 0x022fe200078e0a0d */
[----:B------:R-:W-:-:S03]  /*16e0*/  MOV R12, RZ ;  /* 0x000000ff000c7202 */ /* 0x000fc60000000f00 */
[----:B------:R-:W-:Y:S01]  /*16f0*/  IMAD R10, R2, R0, RZ ;  /* 0x00000000020a7224 */ /* 0x000fe200078e02ff */
[----:B------:R-:W-:-:S03]  /*1700*/  IABS R2, R3 ;  /* 0x0000000300027213 */ /* 0x000fc60000000000 */
[----:B------:R-:W-:-:S04]  /*1710*/  IMAD.HI.U32 R13, R13, R10, R12 ;  /* 0x0000000a0d0d7227 */ /* 0x000fc800078e000c */
[----:B------:R-:W-:-:S04]  /*1720*/  IMAD.MOV.U32 R10, RZ, RZ, R2 ;  /* 0x000000ffff0a7224 */ /* 0x000fc800078e0002 */
[----:B------:R-:W-:Y:S02]  /*1730*/  IMAD.HI.U32 R2, R13, R10, RZ ;  /* 0x0000000a0d027227 */ /* 0x000fe400078e00ff */
[----:B------:R-:W1:Y:S03]  /*1740*/  LDC.64 R12, c[0x0][0x3d8] ;  /* 0x0000f600ff0c7b82 */ /* 0x000e660000000a00 */
[----:B------:R-:W-:-:S05]  /*1750*/  IADD3 R11, PT, PT, -R2, RZ, RZ ;  /* 0x000000ff020b7210 */ /* 0x000fca0007ffe1ff */
[----:B------:R-:W-:-:S05]  /*1760*/  IMAD R11, R0, R11, R10 ;  /* 0x0000000b000b7224 */ /* 0x000fca00078e020a */
[----:B------:R-:W-:-:S13]  /*1770*/  ISETP.GT.U32.AND P0, PT, R0, R11, PT ;  /* 0x0000000b0000720c */ /* 0x000fda0003f04070 */
[----:B------:R-:W-:Y:S01]  /*1780*/  @!P0 IMAD.IADD R11, R11, 0x1, -R0 ;  /* 0x000000010b0b8824 */ /* 0x000fe200078e0a00 */
[----:B------:R-:W-:-:S04]  /*1790*/  @!P0 IADD3 R2, PT, PT, R2, 0x1, RZ ;  /* 0x0000000102028810 */ /* 0x000fc80007ffe0ff */
[----:B------:R-:W-:Y:S02]  /*17a0*/  ISETP.GE.U32.AND P1, PT, R11, R0, PT ;  /* 0x000000000b00720c */ /* 0x000fe40003f26070 */
[----:B------:R-:W-:Y:S01]  /*17b0*/  LOP3.LUT R0, R3, R6, RZ, 0x3c, !PT ;  /* 0x0000000603007212 */ /* 0x000fe200078e3cff */
[----:B------:R-:W2:Y:S03]  /*17c0*/  LDC.64 R10, c[0x0][0x3d0] ;  /* 0x0000f400ff0a7b82 */ /* 0x000ea60000000a00 */
[----:B------:R-:W-:Y:S02]  /*17d0*/  ISETP.GE.AND P0, PT, R0, RZ, PT ;  /* 0x000000ff0000720c */ /* 0x000fe40003f06270 */
[----:B------:R-:W-:-:S05]  /*17e0*/  LEA R0, R61, 0xffffff80, 0x7 ;  /* 0xffffff803d007811 */ /* 0x000fca00078e38ff */
[----:B------:R-:W-:Y:S01]  /*17f0*/  @P1 VIADD R2, R2, 0x1 ;  /* 0x0000000102021836 */ /* 0x000fe20000000000 */
[----:B------:R-:W-:Y:S01]  /*1800*/  ISETP.NE.AND P1, PT, R6, RZ, PT ;  /* 0x000000ff0600720c */ /* 0x000fe20003f25270 */
[C---:B------:R-:W-:Y:S01]  /*1810*/  IMAD.WIDE.U32 R18, R0.reuse, R4, R18 ;  /* 0x0000000400127225 */ /* 0x040fe200078e0012 */
[----:B------:R-:W-:Y:S02]  /*1820*/  LOP3.LUT R6, RZ, R6, RZ, 0x33, !PT ;  /* 0x00000006ff067212 */ /* 0x000fe400078e33ff */
[----:B------:R-:W-:Y:S01]  /*1830*/  MOV R21, R2 ;  /* 0x0000000200157202 */ /* 0x000fe20000000f00 */
[----:B------:R-:W-:-:S04]  /*1840*/  IMAD R19, R0, R5, R19 ;  /* 0x0000000500137224 */ /* 0x000fc800078e0213 */
[----:B------:R-:W-:-:S05]  /*1850*/  @!P0 IMAD.MOV R21, RZ, RZ, -R21 ;  /* 0x000000ffff158224 */ /* 0x000fca00078e0a15 */
[----:B------:R-:W-:Y:S01]  /*1860*/  SEL R14, R6, R21, !P1 ;  /* 0x00000015060e7207 */ /* 0x000fe20004800000 */
[----:B------:R-:W-:-:S03]  /*1870*/  IMAD.WIDE.U32 R20, R0, R8, R22 ;  /* 0x0000000800147225 */ /* 0x000fc600078e0016 */
[----:B------:R-:W-:Y:S01]  /*1880*/  SHF.R.S32.HI R15, RZ, 0x1f, R14 ;  /* 0x0000001fff0f7819 */ /* 0x000fe2000001140e */
[----:B------:R-:W-:Y:S02]  /*1890*/  IMAD R21, R0, R9, R21 ;  /* 0x0000000900157224 */ /* 0x000fe400078e0215 */
[----:B-1----:R-:W-:-:S04]  /*18a0*/  IMAD.WIDE.U32 R18, R14, R12, R18 ;  /* 0x0000000c0e127225 */ /* 0x002fc800078e0012 */
[C---:B------:R-:W-:Y:S02]  /*18b0*/  IMAD R0, R15.reuse, R12, RZ ;  /* 0x0000000c0f007224 */ /* 0x040fe400078e02ff */
[-C--:B--2---:R-:W-:Y:S02]  /*18c0*/  IMAD R15, R15, R10.reuse, RZ ;  /* 0x0000000a0f0f7224 */ /* 0x084fe400078e02ff */
[----:B------:R-:W-:Y:S01]  /*18d0*/  IMAD.WIDE.U32 R22, R14, R10, R20 ;  /* 0x0000000a0e167225 */ /* 0x000fe200078e0014 */
[----:B------:R-:W-:-:S03]  /*18e0*/  MOV R20, R18 ;  /* 0x0000001200147202 */ /* 0x000fc60000000f00 */
[C---:B------:R-:W-:Y:S01]  /*18f0*/  IMAD R11, R14.reuse, R11, R15 ;  /* 0x0000000b0e0b7224 */ /* 0x040fe200078e020f */
[----:B------:R-:W-:Y:S01]  /*1900*/  MOV R18, R22 ;  /* 0x0000001600127202 */ /* 0x000fe20000000f00 */
[----:B------:R-:W-:-:S03]  /*1910*/  IMAD R13, R14, R13, R0 ;  /* 0x0000000d0e0d7224 */ /* 0x000fc600078e0200 */
[----:B------:R-:W-:Y:S01]  /*1920*/  IADD3 R12, PT, PT, R23, R11, RZ ;  /* 0x0000000b170c7210 */ /* 0x000fe20007ffe0ff */
[----:B------:R-:W-:-:S07]  /*1930*/  IMAD.IADD R13, R19, 0x1, R13 ;  /* 0x00000001130d7824 */ /* 0x000fce00078e020d */
.L_x_690:
[----:B------:R-:W-:Y:S01]  /*1940*/  IMAD.MOV.U32 R0, RZ, RZ, RZ ;  /* 0x000000ffff007224 */ /* 0x000fe200078e00ff */
[----:B------:R-:W1:Y:S01]  /*1950*/  LDC.64 R124, c[0x0][0x3b0] ;  /* 0x0000ec00ff7c7b82 */ /* 0x000e620000000a00 */
[----:B------:R-:W-:Y:S01]  /*1960*/  IMAD.SHL.U32 R67, R65, 0x8, RZ ;  /* 0x0000000841437824 */ /* 0x000fe200078e00ff */
[----:B------:R-:W2:Y:S03]  /*1970*/  LDCU.64 UR4, c[0x0][0x3c8] ;  /* 0x00007900ff0477ac */ /* 0x000ea60008000a00 */
[----:B------:R3:W5:Y:S01]  /*1980*/  @P2 LDG.E R0, desc[UR6][R128.64] ;  /* 0x0000000680002981 */ /* 0x000762000c1e1900 */
[----:B------:R-:W-:Y:S01]  /*1990*/  ISETP.NE.AND P2, PT, R204, -0x1, PT ;  /* 0xffffffffcc00780c */ /* 0x000fe20003f45270 */
[----:B------:R-:W4:Y:S01]  /*19a0*/  LDCU.64 UR8, c[0x0][0x388] ;  /* 0x00007100ff0877ac */ /* 0x000f220008000a00 */
[----:B------:R-:W-:Y:S01]  /*19b0*/  LOP3.LUT R14, R67, 0x38, RZ, 0xc0, !PT ;  /* 0x00000038430e7812 */ /* 0x000fe200078ec0ff */
[----:B------:R-:W-:Y:S01]  /*19c0*/  IMAD.MOV.U32 R127, RZ, RZ, RZ ;  /* 0x000000ffff7f7224 */ /* 0x000fe200078e00ff */
[----:B------:R-:W-:Y:S01]  /*19d0*/  SHF.R.U32.HI R126, RZ, 0x3, R65 ;  /* 0x00000003ff7e7819 */ /* 0x000fe20000011641 */
[----:B------:R-:W-:Y:S01]  /*19e0*/  IMAD.SHL.U32 R64, R65, 0x40, RZ ;  /* 0x0000004041407824 */ /* 0x000fe200078e00ff */
[C---:B------:R-:W-:Y:S01]  /*19f0*/  IADD3 R18, P4, PT, R14.reuse, R18, RZ ;  /* 0x000000120e127210 */ /* 0x040fe20007f9e0ff */
[----:B------:R-:W-:Y:S01]  /*1a00*/  IMAD.SHL.U32 R62, R61, 0x80, RZ ;  /* 0x000000803d3e7824 */ /* 0x000fe200078e00ff */
[----:B------:R-:W-:Y:S01]  /*1a10*/  IADD3 R20, P3, PT, R14, R20, RZ ;  /* 0x000000140e147210 */ /* 0x000fe20007f7e0ff */
[----:B------:R-:W-:Y:S01]  /*1a20*/  IMAD.WIDE.U32 R16, R17, 0x40, R126 ;  /* 0x0000004011107825 */ /* 0x000fe200078e007e */
[----:B------:R-:W-:-:S02]  /*1a30*/  SHF.R.S32.HI R76, RZ, 0x1f, R69 ;  /* 0x0000001fff4c7819 */ /* 0x000fc40000011445 */
[----:B------:R-:W-:Y:S01]  /*1a40*/  IADD3.X R21, PT, PT, RZ, R13, RZ, P3, !PT ;  /* 0x0000000dff157210 */ /* 0x000fe20001ffe4ff */
[----:B------:R-:W2:Y:S01]  /*1a50*/  @!P2 LDC.64 R10, c[0x0][0x398] ;  /* 0x0000e600ff0aab82 */ /* 0x000ea20000000a00 */
[----:B------:R-:W-:Y:S01]  /*1a60*/  IMAD.X R19, RZ, RZ, R12, P4 ;  /* 0x000000ffff137224 */ /* 0x000fe200020e060c */
[----:B------:R-:W-:Y:S01]  /*1a70*/  LEA.HI R76, R76, R69, RZ, 0x7 ;  /* 0x000000454c4c7211 */ /* 0x000fe200078f38ff */
[----:B------:R-:W-:Y:S01]  /*1a80*/  IMAD.SHL.U32 R71, R8, 0x10, RZ ;  /* 0x0000001008477824 */ /* 0x000fe200078e00ff */
[----:B------:R-:W-:Y:S01]  /*1a90*/  SHF.L.U64.HI R68, R4, 0x4, R5 ;  /* 0x0000000404447819 */ /* 0x000fe20000010205 */
[----:B-1----:R-:W-:Y:S01]  /*1aa0*/  @P2 IMAD.WIDE.U32 R22, R204, R124, RZ ;  /* 0x0000007ccc162225 */ /* 0x002fe200078e00ff */
[----:B------:R-:W-:Y:S02]  /*1ab0*/  SHF.R.S32.HI R76, RZ, 0x7, R76 ;  /* 0x00000007ff4c7819 */ /* 0x000fe4000001144c */
[----:B------:R-:W1:Y:S01]  /*1ac0*/  LDC R12, c[0x0][0x450] ;  /* 0x00011400ff0c7b82 */ /* 0x000e620000000800 */
[----:B------:R-:W-:Y:S01]  /*1ad0*/  SHF.L.U64.HI R72, R8, 0x4, R9 ;  /* 0x0000000408487819 */ /* 0x000fe20000010209 */
[----:B------:R-:W-:Y:S01]  /*1ae0*/  IMAD.SHL.U32 R63, R4, 0x10, RZ ;  /* 0x00000010043f7824 */ /* 0x000fe200078e00ff */
[----:B------:R-:W-:-:S02]  /*1af0*/  LOP3.LUT R64, R64, 0x200, RZ, 0xc0, !PT ;  /* 0x0000020040407812 */ /* 0x000fc400078ec0ff */
[----:B------:R-:W-:Y:S01]  /*1b00*/  IADD3 R77, PT, PT, R62, -0x80, RZ ;  /* 0xffffff803e4d7810 */ /* 0x000fe20007ffe0ff */
[----:B--2---:R-:W-:-:S04]  /*1b10*/  @!P2 IMAD.WIDE.U32 R24, R7, R10, RZ ;  /* 0x0000000a0718a225 */ /* 0x004fc800078e00ff */
[----:B------:R-:W-:Y:S01]  /*1b20*/  @!P2 IMAD R11, R7, R11, R25 ;  /* 0x0000000b070ba224 */ /* 0x000fe200078e0219 */
[----:B------:R-:W-:Y:S01]  /*1b30*/  @!P2 MOV R10, R24 ;  /* 0x00000018000aa202 */ /* 0x000fe20000000f00 */
[----:B------:R-:W-:Y:S02]  /*1b40*/  @P2 IMAD.MOV.U32 R10, RZ, RZ, R22 ;  /* 0x000000ffff0a2224 */ /* 0x000fe400078e0016 */
[----:B------:R-:W-:Y:S01]  /*1b50*/  @P2 IMAD R11, R204, R125, R23 ;  /* 0x0000007dcc0b2224 */ /* 0x000fe200078e0217 */
[----:B-1----:R-:W-:Y:S01]  /*1b60*/  LEA.HI R12, R12, R12, RZ, 0x1 ;  /* 0x0000000c0c0c7211 */ /* 0x002fe200078f08ff */
[----:B------:R-:W-:Y:S01]  /*1b70*/  IMAD.WIDE.U32 R22, R126, R8, R18 ;  /* 0x000000087e167225 */ /* 0x000fe200078e0012 */
[----:B------:R-:W-:Y:S02]  /*1b80*/  IADD3 R10, P2, PT, R14, R10, RZ ;  /* 0x0000000a0e0a7210 */ /* 0x000fe40007f5e0ff */
[----:B------:R-:W-:Y:S01]  /*1b90*/  SHF.R.S32.HI R12, RZ, 0x1, R12 ;  /* 0x00000001ff0c7819 */ /* 0x000fe2000001140c */
[----:B------:R-:W-:Y:S01]  /*1ba0*/  IMAD R83, R126, R9, R23 ;  /* 0x000000097e537224 */ /* 0x000fe200078e0217 */
[----:B------:R-:W-:Y:S01]  /*1bb0*/  LOP3.LUT R9, R14, 0x40, RZ, 0xfc, !PT ;  /* 0x000000400e097812 */ /* 0x000fe200078efcff */
[----:B------:R-:W-:-:S02]  /*1bc0*/  IMAD.X R11, RZ, RZ, R11, P2 ;  /* 0x000000ffff0b7224 */ /* 0x000fc400010e060b */
[C---:B------:R-:W-:Y:S01]  /*1bd0*/  IMAD.SHL.U32 R82, R22.reuse, 0x2, RZ ;  /* 0x0000000216527824 */ /* 0x040fe200078e00ff */
[----:B------:R-:W-:Y:S01]  /*1be0*/  SHF.L.U64.HI R83, R22, 0x1, R83 ;  /* 0x0000000116537819 */ /* 0x000fe20000010253 */
[----:B------:R-:W-:-:S03]  /*1bf0*/  IMAD.WIDE.U32 R10, R3, UR4, R10 ;  /* 0x00000004030a7c25 */ /* 0x000fc6000f8e000a */
[----:B----4-:R-:W-:Y:S01]  /*1c00*/  IADD3 R82, P2, PT, R82, UR8, RZ ;  /* 0x0000000852527c10 */ /* 0x010fe2000ff5e0ff */
[----:B------:R-:W-:Y:S01]  /*1c10*/  IMAD R11, R3, UR5, R11 ;  /* 0x00000005030b7c24 */ /* 0x000fe2000f8e020b */
[----:B------:R-:W1:Y:S01]  /*1c20*/  LDCU.64 UR4, c[0x0][0x390] ;  /* 0x00007200ff0477ac */ /* 0x000e620008000a00 */
[----:B------:R-:W-:Y:S01]  /*1c30*/  IMAD.WIDE.U32 R18, R126, R4, R20 ;  /* 0x000000047e127225 */ /* 0x000fe200078e0014 */
[----:B------:R-:W-:-:S03]  /*1c40*/  IADD3.X R83, PT, PT, R83, UR9, RZ, P2, !PT ;  /* 0x0000000953537c10 */ /* 0x000fc600097fe4ff */
[----:B------:R-:W-:Y:S01]  /*1c50*/  IMAD R79, R126, R5, R19 ;  /* 0x000000057e4f7224 */ /* 0x000fe200078e0213 */
[C---:B------:R-:W-:Y:S01]  /*1c60*/  SHF.L.U32 R80, R18.reuse, 0x1, RZ ;  /* 0x0000000112507819 */ /* 0x040fe200000006ff */
[-C--:B------:R-:W-:Y:S01]  /*1c70*/  IMAD R3, R17, R124.reuse, RZ ;  /* 0x0000007c11037224 */ /* 0x080fe200078e02ff */
[----:B------:R-:W-:Y:S01]  /*1c80*/  SHF.L.U32 R5, R65, 0x2, RZ ;  /* 0x0000000241057819 */ /* 0x000fe200000006ff */
[----:B------:R-:W-:Y:S01]  /*1c90*/  IMAD.MOV.U32 R206, RZ, RZ, R82 ;  /* 0x000000ffffce7224 */ /* 0x000fe200078e0052 */
[----:B------:R-:W-:Y:S01]  /*1ca0*/  SHF.L.U64.HI R79, R18, 0x1, R79 ;  /* 0x00000001124f7819 */ /* 0x000fe2000001024f */
[C---:B------:R-:W-:Y:S01]  /*1cb0*/  IMAD R3, R16.reuse, R125, R3 ;  /* 0x0000007d10037224 */ /* 0x040fe200078e0203 */
[----:B------:R-:W-:Y:S01]  /*1cc0*/  LOP3.LUT R5, R5, 0x1c, RZ, 0xc0, !PT ;  /* 0x0000001c05057812 */ /* 0x000fe200078ec0ff */
[----:B------:R-:W-:-:S04]  /*1cd0*/  IMAD.WIDE.U32 R124, R16, R124, R10 ;  /* 0x0000007c107c7225 */ /* 0x000fc800078e000a */
[----:B------:R-:W-:Y:S01]  /*1ce0*/  IMAD R121, R126, R12, R5 ;  /* 0x0000000c7e797224 */ /* 0x000fe200078e0205 */
[----:B-1----:R-:W-:Y:S01]  /*1cf0*/  IADD3 R80, P2, PT, R80, UR4, RZ ;  /* 0x0000000450507c10 */ /* 0x002fe2000ff5e0ff */
[----:B------:R-:W-:Y:S01]  /*1d00*/  IMAD.MOV.U32 R207, RZ, RZ, R83 ;  /* 0x000000ffffcf7224 */ /* 0x000fe200078e0053 */
[----:B------:R-:W-:Y:S01]  /*1d10*/  IADD3 R78, PT, PT, R125, R3, RZ ;  /* 0x000000037d4e7210 */ /* 0x000fe20007ffe0ff */
[--C-:B------:R-:W-:Y:S01]  /*1d20*/  IMAD.IADD R120, R5, 0x1, R121.reuse ;  /* 0x0000000105787824 */ /* 0x100fe200078e0279 */
[----:B------:R-:W-:Y:S02]  /*1d30*/  IADD3.X R79, PT, PT, R79, UR5, RZ, P2, !PT ;  /* 0x000000054f4f7c10 */ /* 0x000fe400097fe4ff */
[----:B------:R-:W-:Y:S02]  /*1d40*/  ISETP.GE.AND P2, PT, R76, R61, PT ;  /* 0x0000003d4c00720c */ /* 0x000fe40003f46270 */
[----:B------:R-:W-:Y:S01]  /*1d50*/  SHF.R.S32.HI R104, RZ, 0x1f, R121 ;  /* 0x0000001fff687819 */ /* 0x000fe20000011479 */
[----:B------:R-:W-:Y:S01]  /*1d60*/  IMAD.MOV.U32 R209, RZ, RZ, R79 ;  /* 0x000000ffffd17224 */ /* 0x000fe200078e004f */
[----:B------:R-:W-:-:S02]  /*1d70*/  SHF.R.S32.HI R103, RZ, 0x1f, R120 ;  /* 0x0000001fff677819 */ /* 0x000fc40000011478 */
[----:B------:R-:W-:-:S07]  /*1d80*/  MOV R208, R80 ;  /* 0x0000005000d07202 */ /* 0x000fce0000000f00 */
[----:B---3--:R-:W-:Y:S05]  /*1d90*/  @P2 BRA `(.L_x_695) ;  /* 0x000000bc00b82947 */ /* 0x008fea0003800000 */
[----:B------:R-:W1:Y:S01]  /*1da0*/  LDC.64 R4, c[0x0][0x4a0] ;  /* 0x00012800ff047b82 */ /* 0x000e620000000a00 */
[----:B------:R-:W2:Y:S01]  /*1db0*/  LDCU.128 UR16, c[0x0][0x4b0] ;  /* 0x00009600ff1077ac */ /* 0x000ea20008000c00 */
[----:B------:R-:W-:Y:S01]  /*1dc0*/  IMAD.MOV.U32 R11, RZ, RZ, R2 ;  /* 0x000000ffff0b7224 */ /* 0x000fe200078e0002 */
[----:B------:R-:W-:Y:S01]  /*1dd0*/  SHF.L.U32 R119, R12, 0x4, RZ ;  /* 0x000000040c777819 */ /* 0x000fe200000006ff */
[----:B------:R-:W-:Y:S01]  /*1de0*/  IMAD.MOV.U32 R15, RZ, RZ, RZ ;  /* 0x000000ffff0f7224 */ /* 0x000fe200078e00ff */
[----:B------:R-:W3:Y:S01]  /*1df0*/  LDCU.128 UR12, c[0x0][0x4c0] ;  /* 0x00009800ff0c77ac */ /* 0x000ee20008000c00 */
[----:B-----5:R-:W-:Y:S01]  /*1e00*/  IMAD.IADD R13, R77, 0x1, R0 ;  /* 0x000000014d0d7824 */ /* 0x020fe200078e0200 */
[----:B------:R-:W-:Y:S01]  /*1e10*/  @!P0 IADD3 R11, PT, PT, -R11, RZ, RZ ;  /* 0x000000ff0b0b8210 */ /* 0x000fe20007ffe1ff */
[----:B------:R-:W4:Y:S01]  /*1e20*/  LDC.64 R2, c[0x0][0x4a8] ;  /* 0x00012a00ff027b82 */ /* 0x000f220000000a00 */
[----:B------:R-:W3:Y:S01]  /*1e30*/  LDCU.128 UR8, c[0x0][0x490] ;  /* 0x00009200ff0877ac */ /* 0x000ee20008000c00 */
[----:B------:R-:W-:Y:S01]  /*1e40*/  IMAD R52, R13, R12, RZ ;  /* 0x0000000c0d347224 */ /* 0x000fe200078e02ff */
[----:B------:R-:W-:Y:S01]  /*1e50*/  SEL R16, R6, R11, !P1 ;  /* 0x0000000b06107207 */ /* 0x000fe20004800000 */
[C---:B------:R-:W-:Y:S01]  /*1e60*/  IMAD R114, R12.reuse, 0x30, RZ ;  /* 0x000000300c727824 */ /* 0x040fe200078e02ff */
[----:B------:R-:W3:Y:S01]  /*1e70*/  LDCU.64 UR4, c[0x0][0x488] ;  /* 0x00009100ff0477ac */ /* 0x000ee20008000a00 */
[C---:B------:R-:W-:Y:S01]  /*1e80*/  IMAD R113, R12.reuse, 0x50, RZ ;  /* 0x000000500c717824 */ /* 0x040fe200078e02ff */
[C---:B------:R-:W-:Y:S01]  /*1e90*/  SHF.L.U32 R110, R12.reuse, 0x5, RZ ;  /* 0x000000050c6e7819 */ /* 0x040fe200000006ff */
[C---:B------:R-:W-:Y:S01]  /*1ea0*/  IMAD R112, R12.reuse, 0x60, RZ ;  /* 0x000000600c707824 */ /* 0x040fe200078e02ff */
[----:B------:R-:W-:Y:S01]  /*1eb0*/  UMOV UR20, URZ ;  /* 0x000000ff00147c82 */ /* 0x000fe20008000000 */
[C---:B------:R-:W-:Y:S01]  /*1ec0*/  IMAD R111, R12.reuse, 0x70, RZ ;  /* 0x000000700c6f7824 */ /* 0x040fe200078e02ff */
[----:B------:R-:W-:Y:S01]  /*1ed0*/  VIMNMX R76, PT, PT, RZ, R76, !PT ;  /* 0x0000004cff4c7248 */ /* 0x000fe20007fe0100 */
[----:B------:R-:W-:Y:S01]  /*1ee0*/  IMAD.SHL.U32 R109, R12, 0x40, RZ ;  /* 0x000000400c6d7824 */ /* 0x000fe200078e00ff */
[C---:B------:R-:W-:Y:S01]  /*1ef0*/  IADD3 R74, PT, PT, R126.reuse, 0x20, RZ ;  /* 0x000000207e4a7810 */ /* 0x040fe20007ffe0ff */
[C---:B------:R-:W-:Y:S01]  /*1f00*/  VIADD R75, R126.reuse, 0x10 ;  /* 0x000000107e4b7836 */ /* 0x040fe20000000000 */
[----:B------:R-:W-:Y:S01]  /*1f10*/  IADD3 R118, PT, PT, R126, 0x40, RZ ;  /* 0x000000407e767810 */ /* 0x000fe20007ffe0ff */
[----:B-1----:R-:W-:Y:S01]  /*1f20*/  IMAD.WIDE.U32 R18, R7, R4, R14 ;  /* 0x0000000407127225 */ /* 0x002fe200078e000e */
[----:B------:R-:W-:-:S02]  /*1f30*/  IADD3 R4, P0, PT, -R69, R126, RZ ;  /* 0x0000007e45047210 */ /* 0x000fc40007f1e1ff */
[C---:B------:R-:W-:Y:S01]  /*1f40*/  IADD3 R116, PT, PT, R126.reuse, 0x60, RZ ;  /* 0x000000607e747810 */ /* 0x040fe20007ffe0ff */
[----:B------:R-:W-:Y:S01]  /*1f50*/  IMAD R19, R7, R5, R19 ;  /* 0x0000000507137224 */ /* 0x000fe200078e0213 */
[----:B------:R-:W-:Y:S01]  /*1f60*/  SHF.R.S32.HI R5, RZ, 0x1f, R16 ;  /* 0x0000001fff057819 */ /* 0x000fe20000011410 */
[----:B------:R-:W-:Y:S01]  /*1f70*/  VIADD R73, R126, 0x30 ;  /* 0x000000307e497836 */ /* 0x000fe20000000000 */
[----:B------:R-:W-:Y:S01]  /*1f80*/  MOV R106, R77 ;  /* 0x0000004d006a7202 */ /* 0x000fe20000000f00 */
[----:B--2---:R-:W-:Y:S01]  /*1f90*/  IMAD.WIDE.U32 R20, R77, UR16, R18 ;  /* 0x000000104d147c25 */ /* 0x004fe2000f8e0012 */
[----:B----4-:R-:W-:Y:S02]  /*1fa0*/  SHF.L.U64.HI R94, R2, 0x4, R3 ;  /* 0x00000004025e7819 */ /* 0x010fe40000010203 */
[----:B------:R-:W-:Y:S01]  /*1fb0*/  SHF.R.S32.HI R102, RZ, 0x1f, R119 ;  /* 0x0000001fff667819 */ /* 0x000fe20000011477 */
[----:B---3--:R-:W-:Y:S01]  /*1fc0*/  IMAD R11, R5, UR12, RZ ;  /* 0x0000000c050b7c24 */ /* 0x008fe2000f8e02ff */
[----:B------:R-:W-:Y:S01]  /*1fd0*/  SHF.R.S32.HI R101, RZ, 0x1f, R110 ;  /* 0x0000001fff657819 */ /* 0x000fe2000001146e */
[----:B------:R-:W-:Y:S01]  /*1fe0*/  IMAD R21, R77, UR17, R21 ;  /* 0x000000114d157c24 */ /* 0x000fe2000f8e0215 */
[----:B------:R-:W-:Y:S01]  /*1ff0*/  SHF.R.S32.HI R100, RZ, 0x1f, R114 ;  /* 0x0000001fff647819 */ /* 0x000fe20000011472 */
[----:B------:R-:W-:Y:S01]  /*2000*/  IMAD.WIDE.U32 R18, R7, UR10, R14 ;  /* 0x0000000a07127c25 */ /* 0x000fe2000f8e000e */
[----:B------:R-:W-:-:S02]  /*2010*/  SHF.R.S32.HI R99, RZ, 0x1f, R109 ;  /* 0x0000001fff637819 */ /* 0x000fc4000001146d */
[----:B------:R-:W-:Y:S01]  /*2020*/  SHF.R.S32.HI R98, RZ, 0x1f, R113 ;  /* 0x0000001fff627819 */ /* 0x000fe20000011471 */
[C---:B------:R-:W-:Y:S01]  /*2030*/  IMAD R6, R16.reuse, UR13, R11 ;  /* 0x0000000d10067c24 */ /* 0x040fe2000f8e020b */
[----:B------:R-:W-:Y:S01]  /*2040*/  SHF.R.S32.HI R97, RZ, 0x1f, R112 ;  /* 0x0000001fff617819 */ /* 0x000fe20000011470 */
[----:B------:R-:W-:Y:S01]  /*2050*/  IMAD.WIDE.U32 R10, R16, UR12, R20 ;  /* 0x0000000c100a7c25 */ /* 0x000fe2000f8e0014 */
[----:B------:R-:W-:Y:S01]  /*2060*/  SHF.R.S32.HI R96, RZ, 0x1f, R111 ;  /* 0x0000001fff607819 */ /* 0x000fe2000001146f */
[----:B------:R-:W1:Y:S02]  /*2070*/  LDCU.64 UR12, c[0x0][0x4e0] ;  /* 0x00009c00ff0c77ac */ /* 0x000e640008000a00 */
[----:B------:R-:W-:Y:S02]  /*2080*/  IMAD R19, R7, UR11, R19 ;  /* 0x0000000b07137c24 */ /* 0x000fe4000f8e0213 */
[----:B------:R-:W-:Y:S01]  /*2090*/  IMAD.IADD R7, R11, 0x1, R6 ;  /* 0x000000010b077824 */ /* 0x000fe200078e0206 */
[----:B------:R-:W-:Y:S01]  /*20a0*/  SHF.R.S32.HI R11, RZ, 0x1f, R69 ;  /* 0x0000001fff0b7819 */ /* 0x000fe20000011445 */
[----:B------:R-:W-:Y:S01]  /*20b0*/  IMAD R5, R5, UR18, RZ ;  /* 0x0000001205057c24 */ /* 0x000fe2000f8e02ff */
[----:B------:R-:W2:Y:S01]  /*20c0*/  LDCU.64 UR10, c[0x0][0x4d0] ;  /* 0x00009a00ff0a77ac */ /* 0x000ea20008000a00 */
[----:B------:R-:W-:Y:S01]  /*20d0*/  IMAD.WIDE.U32 R20, R77, R2, R18 ;  /* 0x000000024d147225 */ /* 0x000fe200078e0012 */
[----:B------:R-:W-:-:S03]  /*20e0*/  MOV R6, R10 ;  /* 0x0000000a00067202 */ /* 0x000fc60000000f00 */
[----:B------:R-:W-:Y:S01]  /*20f0*/  IMAD.X R11, RZ, RZ, ~R11, P0 ;  /* 0x000000ffff0b7224 */ /* 0x000fe200000e0e0b */
[----:B------:R-:W-:Y:S01]  /*2100*/  IADD3 R86, P0, PT, R52, R120, RZ ;  /* 0x0000007834567210 */ /* 0x000fe20007f1e0ff */
[----:B------:R-:W-:Y:S01]  /*2110*/  IMAD R18, R16, UR19, R5 ;  /* 0x0000001310127c24 */ /* 0x000fe2000f8e0205 */
[----:B------:R-:W-:Y:S01]  /*2120*/  SHF.R.S32.HI R5, RZ, 0x1f, R52 ;  /* 0x0000001fff057819 */ /* 0x000fe20000011434 */
[----:B------:R-:W-:Y:S01]  /*2130*/  IMAD R21, R77, R3, R21 ;  /* 0x000000034d157224 */ /* 0x000fe200078e0215 */
[----:B------:R-:W-:Y:S01]  /*2140*/  IADD3 R52, P1, PT, R52, R121, RZ ;  /* 0x0000007934347210 */ /* 0x000fe20007f3e0ff */
[----:B------:R-:W-:Y:S01]  /*2150*/  IMAD R85, R11, UR16, RZ ;  /* 0x000000100b557c24 */ /* 0x000fe2000f8e02ff */
[----:B------:R-:W3:Y:S01]  /*2160*/  LDCU.U8 UR19, c[0x0][0x533] ;  /* 0x0000a660ff1377ac */ /* 0x000ee20008000000 */
[C---:B------:R-:W-:Y:S01]  /*2170*/  IMAD.X R87, R5.reuse, 0x1, R103, P0 ;  /* 0x0000000105577824 */ /* 0x040fe200000e0667 */
[----:B------:R-:W-:Y:S01]  /*2180*/  IADD3.X R5, PT, PT, R5, R104, RZ, P1, !PT ;  /* 0x0000006805057210 */ /* 0x000fe20000ffe4ff */
[----:B------:R-:W-:Y:S01]  /*2190*/  IMAD.WIDE.U32 R16, R16, UR18, R20 ;  /* 0x0000001210107c25 */ /* 0x000fe2000f8e0014 */
[----:B------:R-:W-:-:S02]  /*21a0*/  USHF.L.U32 UR18, UR16, 0x7, URZ ;  /* 0x0000000710127899 */ /* 0x000fc400080006ff */
[C---:B------:R-:W-:Y:S01]  /*21b0*/  SHF.L.U64.HI R0, R52.reuse, 0x1, R5 ;  /* 0x0000000134007819 */ /* 0x040fe20000010205 */
[----:B------:R-:W-:Y:S01]  /*21c0*/  IMAD.IADD R19, R17, 0x1, R18 ;  /* 0x0000000111137824 */ /* 0x000fe200078e0212 */
[----:B------:R-:W-:Y:S01]  /*21d0*/  SHF.L.U32 R52, R52, 0x1, RZ ;  /* 0x0000000134347819 */ /* 0x000fe200000006ff */
[----:B------:R-:W-:Y:S01]  /*21e0*/  IMAD.MOV.U32 R18, RZ, RZ, R16 ;  /* 0x000000ffff127224 */ /* 0x000fe200078e0010 */
[----:B------:R-:W-:Y:S01]  /*21f0*/  SHF.L.U64.HI R87, R86, 0x1, R87 ;  /* 0x0000000156577819 */ /* 0x000fe20000010257 */
[----:B------:R-:W-:Y:S01]  /*2200*/  IMAD R85, R4, UR17, R85 ;  /* 0x0000001104557c24 */ /* 0x000fe2000f8e0255 */
[----:B------:R-:W-:Y:S01]  /*2210*/  IADD3 R16, P0, PT, R52, UR14, RZ ;  /* 0x0000000e34107c10 */ /* 0x000fe2000ff1e0ff */
[----:B------:R-:W4:Y:S01]  /*2220*/  LDCU UR17, c[0x0][0x450] ;  /* 0x00008a00ff1177ac */ /* 0x000f220008000800 */
[----:B------:R-:W-:Y:S02]  /*2230*/  IMAD.SHL.U32 R86, R86, 0x2, RZ ;  /* 0x0000000256567824 */ /* 0x000fe400078e00ff */
[----:B------:R-:W-:Y:S01]  /*2240*/  IADD3.X R17, PT, PT, R0, UR15, RZ, P0, !PT ;  /* 0x0000000f00117c10 */ /* 0x000fe200087fe4ff */
[-C--:B------:R-:W-:Y:S01]  /*2250*/  IMAD R11, R11, R2.reuse, RZ ;  /* 0x000000020b0b7224 */ /* 0x080fe200078e02ff */
[----:B--2---:R-:W-:Y:S01]  /*2260*/  IADD3 R52, P0, PT, R52, UR10, RZ ;  /* 0x0000000a34347c10 */ /* 0x004fe2000ff1e0ff */
[----:B------:R-:W-:Y:S01]  /*2270*/  IMAD.SHL.U32 R92, R2, 0x80, RZ ;  /* 0x00000080025c7824 */ /* 0x000fe200078e00ff */
[----:B------:R-:W-:Y:S01]  /*2280*/  IADD3 R88, P1, PT, R86, UR14, RZ ;  /* 0x0000000e56587c10 */ /* 0x000fe2000ff3e0ff */
[----:B------:R-:W-:Y:S01]  /*2290*/  IMAD.WIDE.U32 R6, R4, UR16, R6 ;  /* 0x0000001004067c25 */ /* 0x000fe2000f8e0006 */
[----:B------:R-:W-:Y:S01]  /*22a0*/  IADD3.X R53, PT, PT, R0, UR11, RZ, P0, !PT ;  /* 0x0000000b00357c10 */ /* 0x000fe200087fe4ff */
[----:B------:R-:W2:Y:S01]  /*22b0*/  LDCU UR16, c[0x0][0x440] ;  /* 0x00008800ff1077ac */ /* 0x000ea20008000800 */
[----:B------:R-:W-:Y:S01]  /*22c0*/  IADD3 R93, P0, PT, RZ, -UR20, RZ ;  /* 0x80000014ff5d7c10 */ /* 0x000fe2000ff1e0ff */
[C---:B------:R-:W-:Y:S01]  /*22d0*/  IMAD R11, R4.reuse, R3, R11 ;  /* 0x00000003040b7224 */ /* 0x040fe200078e020b */
[----:B------:R-:W-:Y:S01]  /*22e0*/  IADD3.X R89, PT, PT, R87, UR15, RZ, P1, !PT ;  /* 0x0000000f57597c10 */ /* 0x000fe20008ffe4ff */
[----:B------:R-:W-:Y:S01]  /*22f0*/  IMAD.WIDE.U32 R4, R4, R2, R18 ;  /* 0x0000000204047225 */ /* 0x000fe200078e0012 */
[----:B------:R-:W-:Y:S01]  /*2300*/  IADD3.X R90, PT, PT, RZ, ~UR18, RZ, P0, !PT ;  /* 0x80000012ff5a7c10 */ /* 0x000fe200087fe4ff */
[----:B------:R-:W1:Y:S01]  /*2310*/  LDCU.64 UR14, c[0x0][0x3c0] ;  /* 0x00007800ff0e77ac */ /* 0x000e620008000a00 */
[----:B------:R-:W-:Y:S01]  /*2320*/  LEA R84, P3, R6, UR8, 0x1 ;  /* 0x0000000806547c11 */ /* 0x000fe2000f8608ff */
[----:B------:R-:W-:Y:S01]  /*2330*/  IMAD.X R92, RZ, RZ, ~R92, P0 ;  /* 0x000000ffff5c7224 */ /* 0x000fe200000e0e5c */
[----:B------:R-:W-:Y:S01]  /*2340*/  IADD3 R11, PT, PT, R5, R11, RZ ;  /* 0x0000000b050b7210 */ /* 0x000fe20007ffe0ff */
[----:B------:R-:W-:Y:S01]  /*2350*/  IMAD.IADD R85, R7, 0x1, R85 ;  /* 0x0000000107557824 */ /* 0x000fe200078e0255 */
[----:B------:R-:W-:Y:S01]  /*2360*/  LEA R10, P2, R4, UR4, 0x1 ;  /* 0x00000004040a7c11 */ /* 0x000fe2000f8408ff */
[----:B------:R-:W-:Y:S01]  /*2370*/  IMAD.SHL.U32 R95, R2, 0x10, RZ ;  /* 0x00000010025f7824 */ /* 0x000fe200078e00ff */
[----:B------:R-:W-:Y:S01]  /*2380*/  IADD3 R86, P1, PT, R86, UR10, RZ ;  /* 0x0000000a56567c10 */ /* 0x000fe2000ff3e0ff */
[C---:B------:R-:W-:Y:S01]  /*2390*/  VIADD R117, R126.reuse, 0x50 ;  /* 0x000000507e757836 */ /* 0x040fe20000000000 */
[C---:B------:R-:W-:Y:S01]  /*23a0*/  SHF.R.S64 R91, R93.reuse, 0x1f, R90 ;  /* 0x0000001f5d5b7819 */ /* 0x040fe2000000105a */
[----:B------:R-:W-:Y:S01]  /*23b0*/  VIADD R115, R126, 0x70 ;  /* 0x000000707e737836 */ /* 0x000fe20000000000 */
[----:B------:R-:W-:Y:S01]  /*23c0*/  SHF.R.S64 R93, R93, 0x1f, R92 ;  /* 0x0000001f5d5d7819 */ /* 0x000fe2000000105c */
[C---:B------:R-:W-:Y:S01]  /*23d0*/  IMAD R108, R61.reuse, -0x80, R69 ;  /* 0xffffff803d6c7824 */ /* 0x040fe200078e0245 */
[----:B----4-:R-:W-:Y:S01]  /*23e0*/  MOV R13, UR17 ;  /* 0x00000011000d7c02 */ /* 0x010fe20008000f00 */
[----:B------:R-:W-:Y:S01]  /*23f0*/  IMAD R107, R61, -0x80, R66 ;  /* 0xffffff803d6b7824 */ /* 0x000fe200078e0242 */
[----:B------:R-:W-:Y:S01]  /*2400*/  SHF.R.S32.HI R90, RZ, 0x1f, R90 ;  /* 0x0000001fff5a7819 */ /* 0x000fe2000001145a */
[----:B------:R-:W-:Y:S01]  /*2410*/  IMAD.MOV.U32 R105, RZ, RZ, R61 ;  /* 0x000000ffff697224 */ /* 0x000fe200078e003d */
[----:B------:R-:W-:Y:S01]  /*2420*/  SHF.R.S32.HI R92, RZ, 0x1f, R92 ;  /* 0x0000001fff5c7819 */ /* 0x000fe2000001145c */
[----:B---3--:R-:W-:Y:S01]  /*2430*/  UISETP.NE.AND UP0, UPT, UR19, URZ, UPT ;  /* 0x000000ff1300728c */ /* 0x008fe2000bf05270 */
[----:B------:R-:W-:-:S02]  /*2440*/  LEA.HI.X R85, R6, UR9, R85, 0x1, P3 ;  /* 0x0000000906557c11 */ /* 0x000fc400098f0c55 */
[----:B------:R-:W-:Y:S01]  /*2450*/  LEA.HI.X R11, R4, UR5, R11, 0x1, P2 ;  /* 0x00000005040b7c11 */ /* 0x000fe200090f0c0b */
[----:B------:R-:W3:Y:S01]  /*2460*/  LDCU.64 UR4, c[0x0][0x3b8] ;  /* 0x00007700ff0477ac */ /* 0x000ee20008000a00 */
[----:B------:R-:W-:Y:S01]  /*2470*/  IADD3.X R87, PT, PT, R87, UR11, RZ, P1, !PT ;  /* 0x0000000b57577c10 */ /* 0x000fe20008ffe4ff */
[----:B-12---:R-:W4:Y:S06]  /*2480*/  LDCU.128 UR8, c[0x0][0x3a0] ;  /* 0x00007400ff0877ac */ /* 0x006f2c0008000c00 */
.L_x_795:
[----:B------:R-:W-:Y:S01]  /*2490*/  VIADD R107, R107, 0x80 ;  /* 0x000000806b6b7836 */ /* 0x000fe20000000000 */
[----:B------:R-:W-:Y:S01]  /*24a0*/  BSSY.RECONVERGENT B0, `(.L_x_696) ;  /* 0x0000014000007945 */ /* 0x000fe20003800200 */
[----:B------:R-:W-:Y:S03]  /*24b0*/  VIADD R108, R108, 0x80 ;  /* 0x000000806c6c7836 */ /* 0x000fe60000000000 */
[CC--:B------:R-:W-:Y:S02]  /*24c0*/  ISETP.GE.AND P0, PT, R126.reuse, R107.reuse, PT ;  /* 0x0000006b7e00720c */ /* 0x0c0fe40003f06270 */
[CC--:B------:R-:W-:Y:S02]  /*24d0*/  ISETP.GE.AND P2, PT, R75.reuse, R107.reuse, PT ;  /* 0x0000006b4b00720c */ /* 0x0c0fe40003f46270 */
[-C--:B------:R-:W-:Y:S02]  /*24e0*/  ISETP.GE.AND P0, PT, R126, R108.reuse, !P0 ;  /* 0x0000006c7e00720c */ /* 0x080fe40004706270 */
[CC--:B------:R-:W-:Y:S02]  /*24f0*/  ISETP.GE.AND P1, PT, R74.reuse, R107.reuse, PT ;  /* 0x0000006b4a00720c */ /* 0x0c0fe40003f26270 */
[-C--:B------:R-:W-:Y:S02]  /*2500*/  ISETP.GE.AND P3, PT, R75, R108.reuse, !P2 ;  /* 0x0000006c4b00720c */ /* 0x080fe40005766270 */
[----:B------:R-:W-:Y:S02]  /*2510*/  ISETP.LT.OR P5, PT, R74, R108, P1 ;  /* 0x0000006c4a00720c */ /* 0x000fe40000fa1670 */
[----:B------:R-:W-:Y:S02]  /*2520*/  ISETP.GE.AND P4, PT, R73, R107, PT ;  /* 0x0000006b4900720c */ /* 0x000fe40003f86270 */
[----:B------:R-:W-:Y:S02]  /*2530*/  P2R R0, PR, RZ, 0x20 ;  /* 0x00000020ff007803 */ /* 0x000fe40000000000 */
[----:B------:R-:W-:Y:S01]  /*2540*/  P2R R55, PR, RZ, 0x8 ;  /* 0x00000008ff377803 */ /* 0x000fe20000000000 */
[----:B------:R-:W-:Y:S08]  /*2550*/  @!P0 BRA `(.L_x_697) ;  /* 0x0000000000208947 */ /* 0x000ff00003800000 */
[----:B------:R-:W-:Y:S02]  /*2560*/  ISETP.GE.AND P2, PT, R14, UR16, PT ;  /* 0x000000100e007c0c */ /* 0x000fe4000bf46270 */
[----:B------:R-:W-:Y:S11]  /*2570*/  ISETP.GE.AND P1, PT, R9, UR16, PT ;  /* 0x0000001009007c0c */ /* 0x000ff6000bf26270 */
[----:B------:R-:W2:Y:S01]  /*2580*/  @!P2 LDG.E.128 R20, desc[UR6][R84.64] ;  /* 0x000000065414a981 */ /* 0x000ea2000c1e1d00 */
[--C-:B------:R-:W-:Y:S05]  /*2590*/  @!P2 IMAD.MOV.U32 R81, RZ, RZ, R79.reuse ;  /* 0x000000ffff51a224 */ /* 0x100fea00078e004f */
[----:B--2---:R1:W-:Y:S04]  /*25a0*/  @!P2 STG.E.128 desc[UR6][R80.64], R20 ;  /* 0x000000145000a986 */ /* 0x0043e8000c101d06 */
[----:B------:R-:W2:Y:S01]  /*25b0*/  @!P1 LDG.E.128 R4, desc[UR6][R84.64+0x80] ;  /* 0x0000800654049981 */ /* 0x000ea2000c1e1d00 */
[----:B-1----:R-:W-:Y:S05]  /*25c0*/  @!P1 IMAD.MOV.U32 R81, RZ, RZ, R79 ;  /* 0x000000ffff519224 */ /* 0x002fea00078e004f */
[----:B--2---:R1:W-:Y:S02]  /*25d0*/  @!P1 STG.E.128 desc[UR6][R80.64+0x80], R4 ;  /* 0x0000800450009986 */ /* 0x0043e4000c101d06 */
.L_x_697:
[----:B---34-:R-:W-:Y:S05]  /*25e0*/  BSYNC.RECONVERGENT B0 ;  /* 0x0000000000007941 */ /* 0x018fea0003800200 */
.L_x_696:
[----:B------:R-:W-:Y:S04]  /*25f0*/  BSSY.RECONVERGENT B0, `(.L_x_698) ;  /* 0x000000d000007945 */ /* 0x000fe80003800200 */
[----:B------:R-:W-:Y:S05]  /*2600*/  @!P3 BRA `(.L_x_699) ;  /* 0x00000000002cb947 */ /* 0x000fea0003800000 */
[----:B------:R-:W2:Y:S01]  /*2610*/  LDC.64 R2, c[0x0][0x4b0] ;  /* 0x00012c00ff027b82 */ /* 0x000ea20000000a00 */
[----:B------:R-:W-:Y:S02]  /*2620*/  ISETP.GE.AND P2, PT, R14, UR16, PT ;  /* 0x000000100e007c0c */ /* 0x000fe4000bf46270 */
[C---:B------:R-:W-:Y:S04]  /*2630*/  LEA R18, P3, R63.reuse, R80, 0x1 ;  /* 0x000000503f127211 */ /* 0x040fe800078608ff */
[----:B------:R-:W-:Y:S02]  /*2640*/  LEA.HI.X R19, R63, R79, R68, 0x1, P3 ;  /* 0x0000004f3f137211 */ /* 0x000fe400018f0c44 */
[C---:B--2---:R-:W-:Y:S04]  /*2650*/  LEA R24, P1, R2.reuse, R84, 0x5 ;  /* 0x0000005402187211 */ /* 0x044fe800078228ff */
[----:B------:R-:W-:Y:S02]  /*2660*/  LEA.HI.X R25, R2, R85, R3, 0x5, P1 ;  /* 0x0000005502197211 */ /* 0x000fe400008f2c03 */
[----:B------:R-:W-:Y:S03]  /*2670*/  ISETP.GE.AND P1, PT, R9, UR16, PT ;  /* 0x0000001009007c0c */ /* 0x000fe6000bf26270 */
[----:B------:R-:W2:Y:S04]  /*2680*/  @!P2 LDG.E.128 R20, desc[UR6][R24.64] ;  /* 0x000000061814a981 */ /* 0x000ea8000c1e1d00 */
[----:B--2---:R2:W-:Y:S06]  /*2690*/  @!P2 STG.E.128 desc[UR6][R18.64], R20 ;  /* 0x000000141200a986 */ /* 0x0045ec000c101d06 */
[----:B-1----:R-:W3:Y:S04]  /*26a0*/  @!P1 LDG.E.128 R4, desc[UR6][R24.64+0x80] ;  /* 0x0000800618049981 */ /* 0x002ee8000c1e1d00 */
[----:B---3--:R2:W-:Y:S02]  /*26b0*/  @!P1 STG.E.128 desc[UR6][R18.64+0x80], R4 ;  /* 0x0000800412009986 */ /* 0x0085e4000c101d06 */
.L_x_699:
[----:B------:R-:W-:Y:S05]  /*26c0*/  BSYNC.RECONVERGENT B0 ;  /* 0x0000000000007941 */ /* 0x000fea0003800200 */
.L_x_698:
[----:B------:R-:W-:Y:S04]  /*26d0*/  BSSY.RECONVERGENT B0, `(.L_x_700) ;  /* 0x000000e000007945 */ /* 0x000fe80003800200 */
[----:B------:R-:W-:Y:S05]  /*26e0*/  @P5 BRA `(.L_x_701) ;  /* 0x0000000000305947 */ /* 0x000fea0003800000 */
[----:B------:R-:W3:Y:S01]  /*26f0*/  LDC.64 R2, c[0x0][0x4b0] ;  /* 0x00012c00ff027b82 */ /* 0x000ee20000000a00 */
[----:B------:R-:W-:Y:S02]  /*2700*/  ISETP.GE.AND P2, PT, R14, UR16, PT ;  /* 0x000000100e007c0c */ /* 0x000fe4000bf46270 */
[C---:B---3--:R-:W-:Y:S04]  /*2710*/  LEA R24, P1, R2.reuse, R84, 0x6 ;  /* 0x0000005402187211 */ /* 0x048fe800078230ff */
[----:B------:R-:W-:Y:S02]  /*2720*/  LEA.HI.X R25, R2, R85, R3, 0x6, P1 ;  /* 0x0000005502197211 */ /* 0x000fe400008f3403 */
[----:B------:R-:W3:Y:S01]  /*2730*/  LDC.64 R2, c[0x0][0x3c0] ;  /* 0x0000f000ff027b82 */ /* 0x000ee20000000a00 */
[----:B------:R-:W-:Y:S04]  /*2740*/  ISETP.GE.AND P1, PT, R9, UR16, PT ;  /* 0x0000001009007c0c */ /* 0x000fe8000bf26270 */
[----:B-12---:R-:W2:Y:S01]  /*2750*/  @!P2 LDG.E.128 R4, desc[UR6][R24.64] ;  /* 0x000000061804a981 */ /* 0x006ea2000c1e1d00 */
[C---:B---3--:R-:W-:Y:S04]  /*2760*/  LEA R18, P3, R2.reuse, R80, 0x6 ;  /* 0x0000005002127211 */ /* 0x048fe800078630ff */
[----:B------:R-:W-:Y:S05]  /*2770*/  LEA.HI.X R19, R2, R79, R3, 0x6, P3 ;  /* 0x0000004f02137211 */ /* 0x000fea00018f3403 */
[----:B--2---:R3:W-:Y:S04]  /*2780*/  @!P2 STG.E.128 desc[UR6][R18.64], R4 ;  /* 0x000000041200a986 */ /* 0x0047e8000c101d06 */
[----:B------:R-:W2:Y:S04]  /*2790*/  @!P1 LDG.E.128 R20, desc[UR6][R24.64+0x80] ;  /* 0x0000800618149981 */ /* 0x000ea8000c1e1d00 */
[----:B--2---:R3:W-:Y:S02]  /*27a0*/  @!P1 STG.E.128 desc[UR6][R18.64+0x80], R20 ;  /* 0x0000801412009986 */ /* 0x0047e4000c101d06 */
.L_x_701:
[----:B------:R-:W-:Y:S05]  /*27b0*/  BSYNC.RECONVERGENT B0 ;  /* 0x0000000000007941 */ /* 0x000fea0003800200 */
.L_x_700:
[-C--:B------:R-:W-:Y:S01]  /*27c0*/  ISETP.LT.OR P1, PT, R73, R108.reuse, P4 ;  /* 0x0000006c4900720c */ /* 0x080fe20002721670 */
[----:B------:R-:W-:Y:S01]  /*27d0*/  BSSY.RECONVERGENT B0, `(.L_x_702) ;  /* 0x0000014000007945 */ /* 0x000fe20003800200 */
[C---:B------:R-:W-:Y:S02]  /*27e0*/  ISETP.GE.AND P6, PT, R118.reuse, R107, PT ;  /* 0x0000006b7600720c */ /* 0x040fe40003fc6270 */
[----:B------:R-:W-:Y:S02]  /*27f0*/  P2R R123, PR, RZ, 0x2 ;  /* 0x00000002ff7b7803 */ /* 0x000fe40000000000 */
[----:B------:R-:W-:Y:S07]  /*2800*/  ISETP.LT.OR P6, PT, R118, R108, P6 ;  /* 0x0000006c7600720c */ /* 0x000fee00037c1670 */
[----:B------:R-:W-:Y:S06]  /*2810*/  @P1 BRA `(.L_x_703) ;  /* 0x00000000003c1947 */ /* 0x000fec0003800000 */
[----:B------:R-:W2:Y:S01]  /*2820*/  LDC.64 R2, c[0x0][0x4b0] ;  /* 0x00012c00ff027b82 */ /* 0x000ea20000000a00 */
[----:B------:R-:W-:Y:S02]  /*2830*/  ISETP.GE.AND P2, PT, R14, UR16, PT ;  /* 0x000000100e007c0c */ /* 0x000fe4000bf46270 */
[----:B-1----:R-:W-:Y:S02]  /*2840*/  MOV R81, R79 ;  /* 0x0000004f00517202 */ /* 0x002fe40000000f00 */
[----:B------:R-:W-:Y:S01]  /*2850*/  ISETP.GE.AND P1, PT, R9, UR16, PT ;  /* 0x0000001009007c0c */ /* 0x000fe2000bf26270 */
[----:B--23--:R-:W-:Y:S04]  /*2860*/  IMAD.WIDE.U32 R18, R2, 0x60, R84 ;  /* 0x0000006002127825 */ /* 0x00cfe800078e0054 */
[----:B------:R-:W-:Y:S05]  /*2870*/  IMAD R3, R3, 0x60, RZ ;  /* 0x0000006003037824 */ /* 0x000fea00078e02ff */
[----:B------:R-:W-:Y:S02]  /*2880*/  IADD3 R19, PT, PT, R19, R3, RZ ;  /* 0x0000000313137210 */ /* 0x000fe40007ffe0ff */
[----:B------:R-:W1:Y:S03]  /*2890*/  LDC.64 R2, c[0x0][0x3c0] ;  /* 0x0000f000ff027b82 */ /* 0x000e660000000a00 */
[----:B------:R-:W2:Y:S01]  /*28a0*/  @!P2 LDG.E.128 R4, desc[UR6][R18.64] ;  /* 0x000000061204a981 */ /* 0x000ea2000c1e1d00 */
[----:B-1----:R-:W-:Y:S04]  /*28b0*/  IMAD.WIDE.U32 R24, R2, 0x60, R80 ;  /* 0x0000006002187825 */ /* 0x002fe800078e0050 */
[----:B------:R-:W-:Y:S05]  /*28c0*/  IMAD R3, R3, 0x60, RZ ;  /* 0x0000006003037824 */ /* 0x000fea00078e02ff */
[----:B------:R-:W-:Y:S05]  /*28d0*/  IADD3 R25, PT, PT, R25, R3, RZ ;  /* 0x0000000319197210 */ /* 0x000fea0007ffe0ff */
[----:B--2---:R4:W-:Y:S04]  /*28e0*/  @!P2 STG.E.128 desc[UR6][R24.64], R4 ;  /* 0x000000041800a986 */ /* 0x0049e8000c101d06 */
[----:B------:R-:W2:Y:S04]  /*28f0*/  @!P1 LDG.E.128 R20, desc[UR6][R18.64+0x80] ;  /* 0x0000800612149981 */ /* 0x000ea8000c1e1d00 */
[----:B--2---:R4:W-:Y:S02]  /*2900*/  @!P1 STG.E.128 desc[UR6][R24.64+0x80], R20 ;  /* 0x0000801418009986 */ /* 0x0049e4000c101d06 */
.L_x_703:
[----:B------:R-:W-:Y:S05]  /*2910*/  BSYNC.RECONVERGENT B0 ;  /* 0x0000000000007941 */ /* 0x000fea0003800200 */
.L_x_702:
[----:B------:R-:W-:Y:S01]  /*2920*/  ISETP.GE.AND P5, PT, R117, R107, PT ;  /* 0x0000006b7500720c */ /* 0x000fe20003fa6270 */
[----:B------:R-:W-:Y:S04]  /*2930*/  BSSY.RECONVERGENT B0, `(.L_x_704) ;  /* 0x0000010000007945 */ /* 0x000fe80003800200 */
[----:B------:R-:W-:Y:S08]  /*2940*/  @P6 BRA `(.L_x_705) ;  /* 0x0000000000386947 */ /* 0x000ff00003800000 */
[----:B-1234-:R-:W1:Y:S08]  /*2950*/  LDC.64 R4, c[0x0][0x4b0] ;  /* 0x00012c00ff047b82 */ /* 0x01ee700000000a00 */
[----:B------:R-:W2:Y:S01]  /*2960*/  LDC.64 R2, c[0x0][0x3c0] ;  /* 0x0000f000ff027b82 */ /* 0x000ea20000000a00 */
[C---:B-1----:R-:W-:Y:S04]  /*2970*/  LEA R24, P1, R4.reuse, R84, 0x7 ;  /* 0x0000005404187211 */ /* 0x042fe800078238ff */
[----:B------:R-:W-:Y:S02]  /*2980*/  LEA.HI.X R25, R4, R85, R5, 0x7, P1 ;  /* 0x0000005504197211 */ /* 0x000fe400008f3c05 */
[C---:B--2---:R-:W-:Y:S04]  /*2990*/  LEA R18, P1, R2.reuse, R80, 0x7 ;  /* 0x0000005002127211 */ /* 0x044fe800078238ff */
[----:B------:R-:W-:Y:S02]  /*29a0*/  LEA.HI.X R19, R2, R79, R3, 0x7, P1 ;  /* 0x0000004f02137211 */ /* 0x000fe400008f3c03 */
[----:B------:R-:W-:Y:S11]  /*29b0*/  ISETP.GE.AND P1, PT, R14, UR16, PT ;  /* 0x000000100e007c0c */ /* 0x000ff6000bf26270 */
[----:B------:R-:W-:Y:S02]  /*29c0*/  @!UPT UIADD3 URZ, UPT, UPT, URZ, URZ, URZ ;  /* 0x000000fffffff290 */ /* 0x000fe4000fffe0ff */
[----:B------:R-:W2:Y:S04]  /*29d0*/  @!P1 LDG.E.128 R20, desc[UR6][R24.64] ;  /* 0x0000000618149981 */ /* 0x000ea8000c1e1d00 */
[----:B--2---:R1:W-:Y:S01]  /*29e0*/  @!P1 STG.E.128 desc[UR6][R18.64], R20 ;  /* 0x0000001412009986 */ /* 0x0043e2000c101d06 */
[----:B------:R-:W-:Y:S11]  /*29f0*/  ISETP.GE.AND P1, PT, R9, UR16, PT ;  /* 0x0000001009007c0c */ /* 0x000ff6000bf26270 */
[----:B------:R-:W-:Y:S02]  /*2a00*/  @!UPT UIADD3 URZ, UPT, UPT, URZ, URZ, URZ ;  /* 0x000000fffffff290 */ /* 0x000fe4000fffe0ff */
[----:B------:R-:W2:Y:S04]  /*2a10*/  @!P1 LDG.E.128 R4, desc[UR6][R24.64+0x80] ;  /* 0x0000800618049981 */ /* 0x000ea8000c1e1d00 */
[----:B--2---:R1:W-:Y:S02]  /*2a20*/  @!P1 STG.E.128 desc[UR6][R18.64+0x80], R4 ;  /* 0x0000800412009986 */ /* 0x0043e4000c101d06 */
.L_x_705:
[----:B------:R-:W-:Y:S05]  /*2a30*/  BSYNC.RECONVERGENT B0 ;  /* 0x0000000000007941 */ /* 0x000fea0003800200 */
.L_x_704:
[-C--:B------:R-:W-:Y:S01]  /*2a40*/  ISETP.GE.AND P5, PT, R117, R108.reuse, !P5 ;  /* 0x0000006c7500720c */ /* 0x080fe20006fa6270 */
[----:B------:R-:W-:Y:S01]  /*2a50*/  BSSY.RECONVERGENT B0, `(.L_x_706) ;  /* 0x0000014000007945 */ /* 0x000fe20003800200 */
[C---:B------:R-:W-:Y:S04]  /*2a60*/  ISETP.GE.AND P4, PT, R116.reuse, R107, PT ;  /* 0x0000006b7400720c */ /* 0x040fe80003f86270 */
[----:B------:R-:W-:Y:S07]  /*2a70*/  ISETP.GE.AND P4, PT, R116, R108, !P4 ;  /* 0x0000006c7400720c */ /* 0x000fee0006786270 */
[----:B------:R-:W-:Y:S05]  /*2a80*/  @!P5 BRA `(.L_x_707) ;  /* 0x000000000040d947 */ /* 0x000fea0003800000 */
[----:B------:R-:W2:Y:S01]  /*2a90*/  LDC.64 R2, c[0x0][0x4b0] ;  /* 0x00012c00ff027b82 */ /* 0x000ea20000000a00 */
[----:B------:R-:W-:Y:S02]  /*2aa0*/  ISETP.GE.AND P1, PT, R14, UR16, PT ;  /* 0x000000100e007c0c */ /* 0x000fe4000bf26270 */
[----:B-1----:R-:W-:Y:S01]  /*2ab0*/  MOV R81, R79 ;  /* 0x0000004f00517202 */ /* 0x002fe20000000f00 */
[----:B--23--:R-:W-:Y:S04]  /*2ac0*/  IMAD.WIDE.U32 R18, R2, 0xa0, R84 ;  /* 0x000000a002127825 */ /* 0x00cfe800078e0054 */
[----:B------:R-:W-:Y:S05]  /*2ad0*/  IMAD R3, R3, 0xa0, RZ ;  /* 0x000000a003037824 */ /* 0x000fea00078e02ff */
[----:B------:R-:W-:Y:S02]  /*2ae0*/  IADD3 R19, PT, PT, R19, R3, RZ ;  /* 0x0000000313137210 */ /* 0x000fe40007ffe0ff */
[----:B------:R-:W1:Y:S03]  /*2af0*/  LDC.64 R2, c[0x0][0x3c0] ;  /* 0x0000f000ff027b82 */ /* 0x000e660000000a00 */
[----:B----4-:R-:W2:Y:S01]  /*2b00*/  @!P1 LDG.E.128 R4, desc[UR6][R18.64] ;  /* 0x0000000612049981 */ /* 0x010ea2000c1e1d00 */
[----:B-1----:R-:W-:Y:S04]  /*2b10*/  IMAD.WIDE.U32 R24, R2, 0xa0, R80 ;  /* 0x000000a002187825 */ /* 0x002fe800078e0050 */
[----:B------:R-:W-:Y:S05]  /*2b20*/  IMAD R3, R3, 0xa0, RZ ;  /* 0x000000a003037824 */ /* 0x000fea00078e02ff */
[----:B------:R-:W-:Y:S05]  /*2b30*/  IADD3 R25, PT, PT, R25, R3, RZ ;  /* 0x0000000319197210 */ /* 0x000fea0007ffe0ff */
[----:B--2---:R1:W-:Y:S01]  /*2b40*/  @!P1 STG.E.128 desc[UR6][R24.64], R4 ;  /* 0x0000000418009986 */ /* 0x0043e2000c101d06 */
[----:B------:R-:W-:Y:S11]  /*2b50*/  ISETP.GE.AND P1, PT, R9, UR16, PT ;  /* 0x0000001009007c0c */ /* 0x000ff6000bf26270 */
[----:B------:R-:W-:Y:S02]  /*2b60*/  @!UPT UIADD3 URZ, UPT, UPT, URZ, URZ, URZ ;  /* 0x000000fffffff290 */ /* 0x000fe4000fffe0ff */
[----:B------:R-:W2:Y:S04]  /*2b70*/  @!P1 LDG.E.128 R20, desc[UR6][R18.64+0x80] ;  /* 0x0000800612149981 */ /* 0x000ea8000c1e1d00 */
[----:B--2---:R1:W-:Y:S02]  /*2b80*/  @!P1 STG.E.128 desc[UR6][R24.64+0x80], R20 ;  /* 0x0000801418009986 */ /* 0x0043e4000c101d06 */
.L_x_707:
[----:B------:R-:W-:Y:S05]  /*2b90*/  BSYNC.RECONVERGENT B0 ;  /* 0x0000000000007941 */ /* 0x000fea0003800200 */
.L_x_706:
[----:B------:R-:W-:Y:S01]  /*2ba0*/  ISETP.GE.AND P3, PT, R115, R107, PT ;  /* 0x0000006b7300720c */ /* 0x000fe20003f66270 */
[----:B------:R-:W-:Y:S01]  /*2bb0*/  BSSY.RECONVERGENT B0, `(.L_x_708) ;  /* 0x0000016000007945 */ /* 0x000fe20003800200 */
[----:B------:R-:W-:Y:S01]  /*2bc0*/  MOV R122, R106 ;  /* 0x0000006a007a7202 */ /* 0x000fe20000000f00 */
[----:B------:R-:W-:Y:S01]  /*2bd0*/  VIADD R105, R105, 0xffffffff ;  /* 0xffffffff69697836 */ /* 0x000fe20000000000 */
[----:B------:R-:W-:Y:S01]  /*2be0*/  ISETP.GE.AND P3, PT, R115, R108, !P3 ;  /* 0x0000006c7300720c */ /* 0x000fe20005f66270 */
[----:B------:R-:W-:Y:S01]  /*2bf0*/  VIADD R106, R106, 0xffffff80 ;  /* 0xffffff806a6a7836 */ /* 0x000fe20000000000 */
[----:B------:R-:W-:Y:S11]  /*2c00*/  @!P4 BRA `(.L_x_709) ;  /* 0x000000000040c947 */ /* 0x000ff60003800000 */
        /* <DEDUP_REMOVED lines=16> */
.L_x_709:
[----:B------:R-:W-:Y:S05]  /*2d10*/  BSYNC.RECONVERGENT B0 ;  /* 0x0000000000007941 */ /* 0x000fea0003800200 */
.L_x_708:
[----:B------:R-:W-:Y:S04]  /*2d20*/  BSSY.RECONVERGENT B0, `(.L_x_710) ;  /* 0x0000012000007945 */ /* 0x000fe80003800200 */
        /* <DEDUP_REMOVED lines=17> */
.L_x_711:
[----:B------:R-:W-:Y:S05]  /*2e40*/  BSYNC.RECONVERGENT B0 ;  /* 0x0000000000007941 */ /* 0x000fea0003800200 */
.L_x_710:
[----:B------:R-:W-:Y:S01]  /*2e50*/  ISETP.NE.AND P1, PT, R13, RZ, PT ;  /* 0x000000ff0d00720c */ /* 0x000fe20003f25270 */
[----:B------:R-:W-:Y:S01]  /*2e60*/  BSSY.RECONVERGENT B2, `(.L_x_712) ;  /* 0x0000a82000027945 */ /* 0x000fe20003800200 */
[----:B------:R-:W-:Y:S11]  /*2e70*/  ISETP.GT.AND P2, PT, R105, R76, PT ;  /* 0x0000004c6900720c */ /* 0x000ff60003f44270 */
[----:B------:R-:W-:Y:S05]  /*2e80*/  @P1 BRA `(.L_x_713) ;  /* 0x0000000800181947 */ /* 0x000fea0003800000 */
[----:B------:R-:W-:Y:S04]  /*2e90*/  BSSY.RECONVERGENT B0, `(.L_x_714) ;  /* 0x000000a000007945 */ /* 0x000fe80003800200 */
[----:B------:R-:W-:Y:S05]  /*2ea0*/  @!P0 BRA `(.L_x_715) ;  /* 0x0000000000208947 */ /* 0x000fea0003800000 */
[----:B------:R-:W-:Y:S11]  /*2eb0*/  ISETP.GE.AND P0, PT, R14, UR16, PT ;  /* 0x000000100e007c0c */ /* 0x000ff6000bf06270 */
[----:B------:R-:W-:Y:S02]  /*2ec0*/  @!UPT UIADD3 URZ, UPT, UPT, URZ, URZ, URZ ;  /* 0x000000fffffff290 */ /* 0x000fe4000fffe0ff */
[----:B-1234-:R-:W2:Y:S04]  /*2ed0*/  @!P0 LDG.E.128 R20, desc[UR6][R10.64] ;  /* 0x000000060a148981 */ /* 0x01eea8000c1e1d00 */
[----:B--2---:R1:W-:Y:S01]  /*2ee0*/  @!P0 STG.E.128 desc[UR6][R82.64], R20 ;  /* 0x0000001452008986 */ /* 0x0043e2000c101d06 */
[----:B------:R-:W-:Y:S11]  /*2ef0*/  ISETP.GE.AND P0, PT, R9, UR16, PT ;  /* 0x0000001009007c0c */ /* 0x000ff6000bf06270 */
[----:B------:R-:W-:Y:S02]  /*2f00*/  @!UPT UIADD3 URZ, UPT, UPT, URZ, URZ, URZ ;  /* 0x000000fffffff290 */ /* 0x000fe4000fffe0ff */
[----:B------:R-:W2:Y:S04]  /*2f10*/  @!P0 LDG.E.128 R4, desc[UR6][R10.64+0x80] ;  /* 0x000080060a048981 */ /* 0x000ea8000c1e1d00 */
[----:B--2---:R1:W-:Y:S02]  /*2f20*/  @!P0 STG.E.128 desc[UR6][R82.64+0x80], R4 ;  /* 0x0000800452008986 */ /* 0x0043e4000c101d06 */
.L_x_715:
[----:B------:R-:W-:Y:S05]  /*2f30*/  BSYNC.RECONVERGENT B0 ;  /* 0x0000000000007941 */ /* 0x000fea0003800200 */
.L_x_714:
[----:B------:R-:W-:Y:S01]  /*2f40*/  ISETP.NE.AND P0, PT, R55, RZ, PT ;  /* 0x000000ff3700720c */ /* 0x000fe20003f05270 */
[----:B------:R-:W-:Y:S11]  /*2f50*/  BSSY.RECONVERGENT B0, `(.L_x_716) ;  /* 0x000000f000007945 */ /* 0x000ff60003800200 */
[----:B------:R-:W-:Y:S01]  /*2f60*/  @!UPT UIADD3 URZ, UPT, UPT, URZ, URZ, URZ ;  /* 0x000000fffffff290 */ /* 0x000fe2000fffe0ff */
[----:B------:R-:W-:Y:S05]  /*2f70*/  @!P0 BRA `(.L_x_717) ;  /* 0x0000000000308947 */ /* 0x000fea0003800000 */
[C---:B-123--:R-:W-:Y:S04]  /*2f80*/  LEA R18, P0, R95.reuse, R10, 0x1 ;  /* 0x0000000a5f127211 */ /* 0x04efe800078008ff */
[----:B------:R-:W-:Y:S02]  /*2f90*/  LEA.HI.X R19, R95, R11, R94, 0x1, P0 ;  /* 0x0000000b5f137211 */ /* 0x000fe400000f0c5e */
[C---:B------:R-:W-:Y:S04]  /*2fa0*/  LEA R2, P0, R71.reuse, R82, 0x1 ;  /* 0x0000005247027211 */ /* 0x040fe800078008ff */
[----:B------:R-:W-:Y:S02]  /*2fb0*/  LEA.HI.X R3, R71, R83, R72, 0x1, P0 ;  /* 0x0000005347037211 */ /* 0x000fe400000f0c48 */
[----:B------:R-:W-:Y:S11]  /*2fc0*/  ISETP.GE.AND P0, PT, R14, UR16, PT ;  /* 0x000000100e007c0c */ /* 0x000ff6000bf06270 */
[----:B------:R-:W-:Y:S02]  /*2fd0*/  @!UPT UIADD3 URZ, UPT, UPT, URZ, URZ, URZ ;  /* 0x000000fffffff290 */ /* 0x000fe4000fffe0ff */
[----:B----4-:R-:W2:Y:S04]  /*2fe0*/  @!P0 LDG.E.128 R20, desc[UR6][R18.64] ;  /* 0x0000000612148981 */ /* 0x010ea8000c1e1d00 */
[----:B--2---:R1:W-:Y:S01]  /*2ff0*/  @!P0 STG.E.128 desc[UR6][R2.64], R20 ;  /* 0x0000001402008986 */ /* 0x0043e2000c101d06 */
[----:B------:R-:W-:Y:S11]  /*3000*/  ISETP.GE.AND P0, PT, R9, UR16, PT ;  /* 0x0000001009007c0c */ /* 0x000ff6000bf06270 */
[----:B------:R-:W-:Y:S02]  /*3010*/  @!UPT UIADD3 URZ, UPT, UPT, URZ, URZ, URZ ;  /* 0x000000fffffff290 */ /* 0x000fe4000fffe0ff */
[----:B------:R-:W2:Y:S04]  /*3020*/  @!P0 LDG.E.128 R4, desc[UR6][R18.64+0x80] ;  /* 0x0000800612048981 */ /* 0x000ea8000c1e1d00 */
[----:B--2---:R1:W-:Y:S02]  /*3030*/  @!P0 STG.E.128 desc[UR6][R2.64+0x80], R4 ;  /* 0x0000800402008986 */ /* 0x0043e4000c101d06 */
.L_x_717:
[----:B------:R-:W-:Y:S05]  /*3040*/  BSYNC.RECONVERGENT B0 ;  /* 0x0000000000007941 */ /* 0x000fea0003800200 */
.L_x_716:
[----:B------:R-:W-:Y:S01]  /*3050*/  ISETP.NE.AND P0, PT, R0, RZ, PT ;  /* 0x000000ff0000720c */ /* 0x000fe20003f05270 */
[----:B------:R-:W-:Y:S11]  /*3060*/  BSSY.RECONVERGENT B0, `(.L_x_718) ;  /* 0x0000011000007945 */ /* 0x000ff60003800200 */
[----:B------:R-:W-:Y:S01]  /*3070*/  @!UPT UIADD3 URZ, UPT, UPT, URZ, URZ, URZ ;  /* 0x000000fffffff290 */ /* 0x000fe2000fffe0ff */
[----:B------:R-:W-:Y:S05]  /*3080*/  @P0 BRA `(.L_x_719) ;  /* 0x0000000000380947 */ /* 0x000fea0003800000 */
        /* <DEDUP_REMOVED lines=14> */
.L_x_719:
[----:B------:R-:W-:Y:S05]  /*3170*/  BSYNC.RECONVERGENT B0 ;  /* 0x0000000000007941 */ /* 0x000fea0003800200 */
.L_x_718:
[----:B------:R-:W-:Y:S01]  /*3180*/  ISETP.NE.AND P0, PT, R123, RZ, PT ;  /* 0x000000ff7b00720c */ /* 0x000fe20003f05270 */
[----:B------:R-:W-:Y:S11]  /*3190*/  BSSY.RECONVERGENT B0, `(.L_x_720) ;  /* 0x0000011000007945 */ /* 0x000ff60003800200 */
[----:B------:R-:W-:Y:S01]  /*31a0*/  @!UPT UIADD3 URZ, UPT, UPT, URZ, URZ, URZ ;  /* 0x000000fffffff290 */ /* 0x000fe2000fffe0ff */
[----:B------:R-:W-:Y:S05]  /*31b0*/  @P0 BRA `(.L_x_721) ;  /* 0x0000000000380947 */ /* 0x000fea0003800000 */
[----:B-1----:R-:W2:Y:S01]  /*31c0*/  LDC.64 R2, c[0x0][0x4a8] ;  /* 0x00012a00ff027b82 */ /* 0x002ea20000000a00 */
[----:B------:R-:W-:Y:S02]  /*31d0*/  ISETP.GE.AND P1, PT, R14, UR16, PT ;  /* 0x000000100e007c0c */ /* 0x000fe4000bf26270 */
[----:B------:R-:W-:Y:S01]  /*31e0*/  ISETP.GE.AND P0, PT, R9, UR16, PT ;  /* 0x0000001009007c0c */ /* 0x000fe2000bf06270 */
        /* <DEDUP_REMOVED lines=8> */
[----:B--2---:R1:W-:Y:S04]  /*3270*/  @!P1 STG.E.128 desc[UR6][R24.64], R4 ;  /* 0x0000000418009986 */ /* 0x0043e8000c101d06 */
[----:B------:R-:W2:Y:S04]  /*3280*/  @!P0 LDG.E.128 R20, desc[UR6][R18.64+0x80] ;  /* 0x0000800612148981 */ /* 0x000ea8000c1e1d00 */
[----:B--2---:R1:W-:Y:S02]  /*3290*/  @!P0 STG.E.128 desc[UR6][R24.64+0x80], R20 ;  /* 0x0000801418008986 */ /* 0x0043e4000c101d06 */
.L_x_721:
[----:B------:R-:W-:Y:S05]  /*32a0*/  BSYNC.RECONVERGENT B0 ;  /* 0x0000000000007941 */ /* 0x000fea0003800200 */
.L_x_720:
[----:B------:R-:W-:Y:S04]  /*32b0*/  BSSY.RECONVERGENT B0, `(.L_x_722) ;  /* 0x000000e000007945 */ /* 0x000fe80003800200 */
[----:B------:R-:W-:Y:S05]  /*32c0*/  @P6 BRA `(.L_x_723) ;  /* 0x0000000000306947 */ /* 0x000fea0003800000 */
[----:B-1----:R-:W4:Y:S01]  /*32d0*/  LDC.64 R2, c[0x0][0x4a8] ;  /* 0x00012a00ff027b82 */ /* 0x002f220000000a00 */
[----:B------:R-:W-:Y:S02]  /*32e0*/  ISETP.GE.AND P1, PT, R14, UR16, PT ;  /* 0x000000100e007c0c */ /* 0x000fe4000bf26270 */
[C---:B----4-:R-:W-:Y:S04]  /*32f0*/  LEA R24, P0, R2.reuse, R10, 0x7 ;  /* 0x0000000a02187211 */ /* 0x050fe800078038ff */
[----:B------:R-:W-:Y:S02]  /*3300*/  LEA.HI.X R25, R2, R11, R3, 0x7, P0 ;  /* 0x0000000b02197211 */ /* 0x000fe400000f3c03 */
[----:B------:R-:W1:Y:S01]  /*3310*/  LDC.64 R2, c[0x0][0x3b8] ;  /* 0x0000ee00ff027b82 */ /* 0x000e620000000a00 */
[----:B------:R-:W-:Y:S04]  /*3320*/  ISETP.GE.AND P0, PT, R9, UR16, PT ;  /* 0x0000001009007c0c */ /* 0x000fe8000bf06270 */
[----:B--23--:R-:W2:Y:S01]  /*3330*/  @!P1 LDG.E.128 R4, desc[UR6][R24.64] ;  /* 0x0000000618049981 */ /* 0x00cea2000c1e1d00 */
[C---:B-1----:R-:W-:Y:S04]  /*3340*/  LEA R18, P6, R2.reuse, R82, 0x7 ;  /* 0x0000005202127211 */ /* 0x042fe800078c38ff */
[----:B------:R-:W-:Y:S05]  /*3350*/  LEA.HI.X R19, R2, R83, R3, 0x7, P6 ;  /* 0x0000005302137211 */ /* 0x000fea00030f3c03 */
[----:B--2---:R1:W-:Y:S04]  /*3360*/  @!P1 STG.E.128 desc[UR6][R18.64], R4 ;  /* 0x0000000412009986 */ /* 0x0043e8000c101d06 */
[----:B------:R-:W2:Y:S04]  /*3370*/  @!P0 LDG.E.128 R20, desc[UR6][R24.64+0x80] ;  /* 0x0000800618148981 */ /* 0x000ea8000c1e1d00 */
[----:B--2---:R1:W-:Y:S02]  /*3380*/  @!P0 STG.E.128 desc[UR6][R18.64+0x80], R20 ;  /* 0x0000801412008986 */ /* 0x0043e4000c101d06 */
.L_x_723:
[----:B------:R-:W-:Y:S05]  /*3390*/  BSYNC.RECONVERGENT B0 ;  /* 0x0000000000007941 */ /* 0x000fea0003800200 */
.L_x_722:
[----:B------:R-:W-:Y:S04]  /*33a0*/  BSSY.RECONVERGENT B0, `(.L_x_724) ;  /* 0x0000010000007945 */ /* 0x000fe80003800200 */
[----:B------:R-:W-:Y:S05]  /*33b0*/  @!P5 BRA `(.L_x_725) ;  /* 0x000000000038d947 */ /* 0x000fea0003800000 */
        /* <DEDUP_REMOVED lines=14> */
.L_x_725:
[----:B------:R-:W-:Y:S05]  /*34a0*/  BSYNC.RECONVERGENT B0 ;  /* 0x0000000000007941 */ /* 0x000fea0003800200 */
.L_x_724:
        /* <DEDUP_REMOVED lines=16> */
.L_x_727:
[----:B------:R-:W-:Y:S05]  /*35b0*/  BSYNC.RECONVERGENT B0 ;  /* 0x0000000000007941 */ /* 0x000fea0003800200 */
.L_x_726:
[----:B------:R-:W-:Y:S01]  /*35c0*/  MOV R13, RZ ;  /* 0x000000ff000d7202 */ /* 0x000fe20000000f00 */
[----:B------:R-:W-:Y:S05]  /*35d0*/  @!P3 BRA `(.L_x_728) ;  /* 0x000000a00028b947 */ /* 0x000fea0003800000 */
[----:B-1----:R-:W2:Y:S01]  /*35e0*/  LDC.64 R2, c[0x0][0x4a8] ;  /* 0x00012a00ff027b82 */ /* 0x002ea20000000a00 */
        /* <DEDUP_REMOVED lines=12> */
[----:B------:R-:W-:Y:S05]  /*36b0*/  @P0 BRA `(.L_x_728) ;  /* 0x0000009c00f00947 */ /* 0x000fea0003800000 */
[----:B-1----:R-:W2:Y:S04]  /*36c0*/  LDG.E.128 R4, desc[UR6][R18.64+0x80] ;  /* 0x0000800612047981 */ /* 0x002ea8000c1e1d00 */
[----:B--2---:R1:W-:Y:S01]  /*36d0*/  STG.E.128 desc[UR6][R20.64+0x80], R4 ;  /* 0x0000800414007986 */ /* 0x0043e2000c101d06 */
[----:B------:R-:W-:Y:S05]  /*36e0*/  BRA `(.L_x_728) ;  /* 0x0000009c00e47947 */ /* 0x000fea0003800000 */
.L_x_713:
[C---:B------:R-:W-:Y:S04]  /*36f0*/  ISETP.GE.AND P1, PT, R74.reuse, R107, PT ;  /* 0x0000006b4a00720c */ /* 0x040fe80003f26270 */
[----:B------:R-:W-:Y:S04]  /*3700*/  ISETP.GE.AND P1, PT, R74, R108, !P1 ;  /* 0x0000006c4a00720c */ /* 0x000fe80004f26270 */
[----:B------:R-:W-:Y:S01]  /*3710*/  P2R R130, PR, RZ, 0x2 ;  /* 0x00000002ff827803 */ /* 0x000fe20000000000 */
[----:B------:R-:W-:Y:S05]  /*3720*/  BRA.U !UP0, `(.L_x_729) ;  /* 0x0000003d082c7547 */ /* 0x000fea000b800000 */
[----:B------:R-:W-:Y:S04]  /*3730*/  BSSY.RECONVERGENT B1, `(.L_x_730) ;  /* 0x000006f000017945 */ /* 0x000fe80003800200 */
[----:B------:R-:W-:Y:S05]  /*3740*/  @!P0 BRA `(.L_x_731) ;  /* 0x0000000400b48947 */ /* 0x000fea0003800000 */
[----:B------:R-:W5:Y:S01]  /*3750*/  LDC R34, c[0x0][0x440] ;  /* 0x00011000ff227b82 */ /* 0x000f620000000800 */
[----:B------:R-:W-:Y:S01]  /*3760*/  BSSY.RECONVERGENT B0, `(.L_x_732) ;  /* 0x0000036000007945 */ /* 0x000fe20003800200 */
[----:B-----5:R-:W-:Y:S11]  /*3770*/  ISETP.GE.AND P0, PT, R14, R34, PT ;  /* 0x000000220e00720c */ /* 0x020ff60003f06270 */
[----:B------:R-:W-:Y:S02]  /*3780*/  @!UPT UIADD3 URZ, UPT, UPT, URZ, URZ, URZ ;  /* 0x000000fffffff290 */ /* 0x000fe4000fffe0ff */
[----:B------:R-:W-:Y:S05]  /*3790*/  @P0 BRA `(.L_x_733) ;  /* 0x0000000000c80947 */ /* 0x000fea0003800000 */
[----:B------:R-:W-:Y:S01]  /*37a0*/  ISETP.GE.AND P0, PT, R14, R13, PT ;  /* 0x0000000d0e00720c */ /* 0x000fe20003f06270 */
[----:B-1234-:R-:W2:Y:S11]  /*37b0*/  LDG.E.128 R20, desc[UR6][R10.64] ;  /* 0x000000060a147981 */ /* 0x01eeb6000c1e1d00 */
[----:B------:R-:W-:Y:S01]  /*37c0*/  @!UPT UIADD3 URZ, UPT, UPT, URZ, URZ, URZ ;  /* 0x000000fffffff290 */ /* 0x000fe2000fffe0ff */
[----:B------:R-:W3:Y:S06]  /*37d0*/  @!P0 LDG.E.64 R32, desc[UR6][R52.64] ;  /* 0x0000000634208981 */ /* 0x000eec000c1e1b00 */
[----:B------:R-:W4:Y:S01]  /*37e0*/  @!P0 LDG.E.64 R6, desc[UR6][R16.64] ;  /* 0x0000000610068981 */ /* 0x000f22000c1e1b00 */
[--C-:B---3--:R-:W-:Y:S01]  /*37f0*/  @!P0 HADD2.F32 R27, -RZ, R32.reuse.H0_H0 ;  /* 0x20000020ff1b8230 */ /* 0x108fe20000004100 */
[----:B--2---:R-:W-:Y:S01]  /*3800*/  @!P0 MOV R19, R20 ;  /* 0x0000001400138202 */ /* 0x004fe20000000f00 */
[----:B------:R-:W-:Y:S01]  /*3810*/  @!P0 HADD2.F32 R26, -RZ, R33.H0_H0 ;  /* 0x20000021ff1a8230 */ /* 0x000fe20000004100 */
[----:B------:R-:W-:Y:S01]  /*3820*/  @!P0 MOV R8, R21 ;  /* 0x0000001500088202 */ /* 0x000fe20000000f00 */
[----:B------:R-:W-:Y:S02]  /*3830*/  @!P0 HADD2.F32 R31, -RZ, R32.H1_H1 ;  /* 0x30000020ff1f8230 */ /* 0x000fe40000004100 */
[--C-:B------:R-:W-:Y:S02]  /*3840*/  @!P0 HADD2.F32 R25, -RZ, R19.reuse.H1_H1 ;  /* 0x30000013ff198230 */ /* 0x100fe40000004100 */
[--C-:B----4-:R-:W-:Y:S02]  /*3850*/  @!P0 HADD2.F32 R18, -RZ, R6.reuse.H0_H0 ;  /* 0x20000006ff128230 */ /* 0x110fe40000004100 */
[----:B------:R-:W-:Y:S01]  /*3860*/  @!P0 HADD2.F32 R29, -RZ, R19.H0_H0 ;  /* 0x20000013ff1d8230 */ /* 0x000fe20000004100 */
[----:B------:R-:W-:Y:S01]  /*3870*/  @!P0 MOV R19, R22 ;  /* 0x0000001600138202 */ /* 0x000fe20000000f00 */
[----:B------:R-:W-:Y:S02]  /*3880*/  @!P0 HADD2.F32 R6, -RZ, R6.H1_H1 ;  /* 0x30000006ff068230 */ /* 0x000fe40000004100 */
[C---:B------:R-:W-:Y:S01]  /*3890*/  @!P0 FMUL.FTZ R35, R25.reuse, R27 ;  /* 0x0000001b19238220 */ /* 0x040fe20000410000 */
[-C--:B------:R-:W-:Y:S01]  /*38a0*/  @!P0 FMUL.FTZ R0, R25, R18.reuse ;  /* 0x0000001219008220 */ /* 0x080fe20000410000 */
[--C-:B------:R-:W-:Y:S02]  /*38b0*/  @!P0 HADD2.F32 R25, -RZ, R8.reuse.H1_H1 ;  /* 0x30000008ff198230 */ /* 0x100fe40000004100 */
[----:B------:R-:W-:Y:S01]  /*38c0*/  @!P0 FFMA.FTZ R35, R29, R18, -R35 ;  /* 0x000000121d238223 */ /* 0x000fe20000010823 */
[----:B------:R-:W-:Y:S01]  /*38d0*/  @!P0 MOV R18, R23 ;  /* 0x0000001700128202 */ /* 0x000fe20000000f00 */
[----:B------:R-:W-:Y:S01]  /*38e0*/  @!P0 FFMA.FTZ R0, R27, R29, R0 ;  /* 0x0000001d1b008223 */ /* 0x000fe20000010000 */
[----:B------:R-:W-:Y:S02]  /*38f0*/  @!P0 HADD2.F32 R5, -RZ, R7.H0_H0 ;  /* 0x20000007ff058230 */ /* 0x000fe40000004100 */
[C---:B------:R-:W-:Y:S01]  /*3900*/  @!P0 FMUL.FTZ R2, R25.reuse, R6 ;  /* 0x0000000619028220 */ /* 0x040fe20000410000 */
[----:B------:R-:W-:Y:S02]  /*3910*/  @!P0 HADD2.F32 R27, -RZ, R8.H0_H0 ;  /* 0x20000008ff1b8230 */ /* 0x000fe40000004100 */
[----:B------:R-:W-:Y:S01]  /*3920*/  @!P0 FMUL.FTZ R37, R25, R31 ;  /* 0x0000001f19258220 */ /* 0x000fe20000410000 */
[----:B------:R-:W-:Y:S01]  /*3930*/  @!P0 F2FP.F16.F32.PACK_AB R35, R0, R35 ;  /* 0x000000230023823e */ /* 0x000fe200000000ff */
[----:B------:R-:W-:Y:S02]  /*3940*/  @!P0 HADD2.F32 R24, -RZ, R19.H1_H1 ;  /* 0x30000013ff188230 */ /* 0x000fe40000004100 */
[----:B------:R-:W-:Y:S01]  /*3950*/  @!P0 HADD2.F32 R7, -RZ, R7.H1_H1 ;  /* 0x30000007ff078230 */ /* 0x000fe20000004100 */
[----:B------:R-:W-:Y:S01]  /*3960*/  @!P0 MOV R20, R35 ;  /* 0x0000002300148202 */ /* 0x000fe20000000f00 */
[----:B------:R-:W-:Y:S02]  /*3970*/  @!P0 HADD2.F32 R33, -RZ, R33.H1_H1 ;  /* 0x30000021ff218230 */ /* 0x000fe40000004100 */
[C---:B------:R-:W-:Y:S01]  /*3980*/  @!P0 FMUL.FTZ R3, R24.reuse, R5 ;  /* 0x0000000518038220 */ /* 0x040fe20000410000 */
[--C-:B------:R-:W-:Y:S02]  /*3990*/  @!P0 HADD2.F32 R8, -RZ, R18.reuse.H1_H1 ;  /* 0x30000012ff088230 */ /* 0x100fe40000004100 */
[----:B------:R-:W-:Y:S01]  /*39a0*/  @!P0 FMUL.FTZ R36, R24, R26 ;  /* 0x0000001a18248220 */ /* 0x000fe20000410000 */
[----:B------:R-:W-:Y:S02]  /*39b0*/  @!P0 HADD2.F32 R28, -RZ, R19.H0_H0 ;  /* 0x20000013ff1c8230 */ /* 0x000fe40000004100 */
[----:B------:R-:W-:Y:S01]  /*39c0*/  @!P0 FFMA.FTZ R2, R31, R27, R2 ;  /* 0x0000001b1f028223 */ /* 0x000fe20000010002 */
[----:B------:R-:W-:Y:S02]  /*39d0*/  @!P0 HADD2.F32 R30, -RZ, R18.H0_H0 ;  /* 0x20000012ff1e8230 */ /* 0x000fe40000004100 */
[C---:B------:R-:W-:Y:S01]  /*39e0*/  @!P0 FMUL.FTZ R39, R8.reuse, R33 ;  /* 0x0000002108278220 */ /* 0x040fe20000410000 */
[----:B------:R-:W-:Y:S01]  /*39f0*/  @!P0 FMUL.FTZ R4, R8, R7 ;  /* 0x0000000708048220 */ /* 0x000fe20000410000 */
[----:B------:R-:W-:Y:S01]  /*3a00*/  @!P0 FFMA.FTZ R3, R26, R28, R3 ;  /* 0x0000001c1a038223 */ /* 0x000fe20000010003 */
[----:B------:R-:W-:Y:S01]  /*3a10*/  @!P0 FFMA.FTZ R37, R27, R6, -R37 ;  /* 0x000000061b258223 */ /* 0x000fe20000010825 */
[----:B------:R-:W-:Y:S01]  /*3a20*/  @!P0 FFMA.FTZ R36, R28, R5, -R36 ;  /* 0x000000051c248223 */ /* 0x000fe20000010824 */
[----:B------:R-:W-:Y:S01]  /*3a30*/  @!P0 FFMA.FTZ R39, R30, R7, -R39 ;  /* 0x000000071e278223 */ /* 0x000fe20000010827 */
[----:B------:R-:W-:Y:S02]  /*3a40*/  @!P0 FFMA.FTZ R4, R33, R30, R4 ;  /* 0x0000001e21048223 */ /* 0x000fe40000010004 */
[----:B------:R-:W-:Y:S02]  /*3a50*/  @!P0 F2FP.F16.F32.PACK_AB R38, R2, R37 ;  /* 0x000000250226823e */ /* 0x000fe400000000ff */
[----:B------:R-:W-:Y:S02]  /*3a60*/  @!P0 F2FP.F16.F32.PACK_AB R36, R3, R36 ;  /* 0x000000240324823e */ /* 0x000fe400000000ff */
[----:B------:R-:W-:Y:S02]  /*3a70*/  @!P0 F2FP.F16.F32.PACK_AB R39, R4, R39 ;  /* 0x000000270427823e */ /* 0x000fe400000000ff */
[----:B------:R-:W-:Y:S02]  /*3a80*/  @!P0 MOV R21, R38 ;  /* 0x0000002600158202 */ /* 0x000fe40000000f00 */
[----:B------:R-:W-:Y:S02]  /*3a90*/  @!P0 MOV R22, R36 ;  /* 0x0000002400168202 */ /* 0x000fe40000000f00 */
[----:B------:R-:W-:Y:S05]  /*3aa0*/  @!P0 MOV R23, R39 ;  /* 0x0000002700178202 */ /* 0x000fea0000000f00 */
[----:B------:R1:W-:Y:S02]  /*3ab0*/  STG.E.128 desc[UR6][R82.64], R20 ;  /* 0x0000001452007986 */ /* 0x0003e4000c101d06 */
.L_x_733:
[----:B------:R-:W-:Y:S05]  /*3ac0*/  BSYNC.RECONVERGENT B0 ;  /* 0x0000000000007941 */ /* 0x000fea0003800200 */
.L_x_732:
[----:B------:R-:W-:Y:S11]  /*3ad0*/  ISETP.GE.AND P0, PT, R9, R34, PT ;  /* 0x000000220900720c */ /* 0x000ff60003f06270 */
        /* <DEDUP_REMOVED lines=52> */
.L_x_731:
[----:B------:R-:W-:Y:S05]  /*3e20*/  BSYNC.RECONVERGENT B1 ;  /* 0x0000000000017941 */ /* 0x000fea0003800200 */
.L_x_730:
[----:B------:R-:W-:Y:S01]  /*3e30*/  ISETP.NE.AND P1, PT, R55, RZ, PT ;  /* 0x000000ff3700720c */ /* 0x000fe20003f25270 */
[C---:B-1234-:R-:W-:Y:S01]  /*3e40*/  IMAD.SHL.U32 R5, R119.reuse, 0x2, RZ ;  /* 0x0000000277057824 */ /* 0x05efe200078e00ff */
[----:B------:R-:W-:Y:S01]  /*3e50*/  SHF.L.U64.HI R3, R119, 0x1, R102 ;  /* 0x0000000177037819 */ /* 0x000fe20000010266 */
[----:B------:R-:W-:Y:S03]  /*3e60*/  BSSY.RECONVERGENT B1, `(.L_x_734) ;  /* 0x0000077000017945 */ /* 0x000fe60003800200 */
[-C--:B------:R-:W-:Y:S05]  /*3e70*/  IADD3 R6, P0, PT, R16, R5.reuse, RZ ;  /* 0x0000000510067210 */ /* 0x080fea0007f1e0ff */
[--C-:B------:R-:W-:Y:S01]  /*3e80*/  IMAD.X R7, R17, 0x1, R3.reuse, P0 ;  /* 0x0000000111077824 */ /* 0x100fe200000e0603 */
[----:B------:R-:W-:Y:S05]  /*3e90*/  IADD3 R38, P0, PT, R52, R5, RZ ;  /* 0x0000000534267210 */ /* 0x000fea0007f1e0ff */
[----:B------:R-:W-:Y:S01]  /*3ea0*/  IMAD.X R39, R53, 0x1, R3, P0 ;  /* 0x0000000135277824 */ /* 0x000fe200000e0603 */
[----:B------:R-:W-:Y:S07]  /*3eb0*/  @!P1 BRA `(.L_x_735) ;  /* 0x0000000400c49947 */ /* 0x000fee0003800000 */
[C---:B------:R-:W-:Y:S01]  /*3ec0*/  LEA R42, P0, R95.reuse, R10, 0x1 ;  /* 0x0000000a5f2a7211 */ /* 0x040fe200078008ff */
[----:B------:R-:W1:Y:S01]  /*3ed0*/  LDC R40, c[0x0][0x440] ;  /* 0x00011000ff287b82 */ /* 0x000e620000000800 */
[----:B------:R-:W-:Y:S02]  /*3ee0*/  BSSY.RECONVERGENT B0, `(.L_x_736) ;  /* 0x0000039000007945 */ /* 0x000fe40003800200 */
[----:B------:R-:W-:Y:S02]  /*3ef0*/  LEA.HI.X R43, R95, R11, R94, 0x1, P0 ;  /* 0x0000000b5f2b7211 */ /* 0x000fe400000f0c5e */
[C---:B------:R-:W-:Y:S04]  /*3f00*/  LEA R36, P0, R71.reuse, R82, 0x1 ;  /* 0x0000005247247211 */ /* 0x040fe800078008ff */
[----:B------:R-:W-:Y:S02]  /*3f10*/  LEA.HI.X R37, R71, R83, R72, 0x1, P0 ;  /* 0x0000005347257211 */ /* 0x000fe400000f0c48 */
[----:B-1----:R-:W-:Y:S11]  /*3f20*/  ISETP.GE.AND P0, PT, R14, R40, PT ;  /* 0x000000280e00720c */ /* 0x002ff60003f06270 */
[----:B------:R-:W-:Y:S02]  /*3f30*/  @!UPT UIADD3 URZ, UPT, UPT, URZ, URZ, URZ ;  /* 0x000000fffffff290 */ /* 0x000fe4000fffe0ff */
[----:B------:R-:W-:Y:S05]  /*3f40*/  @P0 BRA `(.L_x_737) ;  /* 0x0000000000c80947 */ /* 0x000fea0003800000 */
[----:B------:R-:W-:Y:S01]  /*3f50*/  ISETP.GE.AND P0, PT, R14, R13, PT ;  /* 0x0000000d0e00720c */ /* 0x000fe20003f06270 */
[----:B------:R-:W2:Y:S11]  /*3f60*/  LDG.E.128 R20, desc[UR6][R42.64] ;  /* 0x000000062a147981 */ /* 0x000eb6000c1e1d00 */
        /* <DEDUP_REMOVED lines=8> */
[----:B------:R-:W-:Y:S02]  /*3ff0*/  @!P0 HADD2.F32 R25, -RZ, R26.H1_H1 ;  /* 0x3000001aff198230 */ /* 0x000fe40000004100 */
[----:B----4-:R-:W-:Y:S02]  /*4000*/  @!P0 HADD2.F32 R24, -RZ, R18.H0_H0 ;  /* 0x20000012ff188230 */ /* 0x010fe40000004100 */
[----:B------:R-:W-:Y:S02]  /*4010*/  @!P0 HADD2.F32 R31, -RZ, R26.H0_H0 ;  /* 0x2000001aff1f8230 */ /* 0x000fe40000004100 */
[C---:B------:R-:W-:Y:S01]  /*4020*/  @!P0 FMUL.FTZ R41, R25.reuse, R29 ;  /* 0x0000001d19298220 */ /* 0x040fe20000410000 */
[----:B------:R-:W-:Y:S02]  /*4030*/  @!P0 HADD2.F32 R18, -RZ, R18.H1_H1 ;  /* 0x30000012ff128230 */ /* 0x000fe40000004100 */
[----:B------:R-:W-:Y:S01]  /*4040*/  @!P0 FMUL.FTZ R0, R25, R24 ;  /* 0x0000001819008220 */ /* 0x000fe20000410000 */
[----:B------:R-:W-:Y:S01]  /*4050*/  @!P0 MOV R25, R22 ;  /* 0x0000001600198202 */ /* 0x000fe20000000f00 */
[----:B------:R-:W-:Y:S01]  /*4060*/  @!P0 FFMA.FTZ R41, R31, R24, -R41 ;  /* 0x000000181f298223 */ /* 0x000fe20000010829 */
[----:B------:R-:W-:Y:S01]  /*4070*/  @!P0 MOV R24, R23 ;  /* 0x0000001700188202 */ /* 0x000fe20000000f00 */
[--C-:B------:R-:W-:Y:S02]  /*4080*/  @!P0 HADD2.F32 R27, -RZ, R8.reuse.H1_H1 ;  /* 0x30000008ff1b8230 */ /* 0x100fe40000004100 */
[----:B------:R-:W-:Y:S01]  /*4090*/  @!P0 FFMA.FTZ R0, R29, R31, R0 ;  /* 0x0000001f1d008223 */ /* 0x000fe20000010000 */
[----:B------:R-:W-:Y:S02]  /*40a0*/  @!P0 HADD2.F32 R5, -RZ, R19.H0_H0 ;  /* 0x20000013ff058230 */ /* 0x000fe40000004100 */
[----:B------:R-:W-:Y:S02]  /*40b0*/  @!P0 HADD2.F32 R29, -RZ, R8.H0_H0 ;  /* 0x20000008ff1d8230 */ /* 0x000fe40000004100 */
[C---:B------:R-:W-:Y:S01]  /*40c0*/  @!P0 FMUL.FTZ R2, R27.reuse, R18 ;  /* 0x000000121b028220 */ /* 0x040fe20000410000 */
[----:B------:R-:W-:Y:S01]  /*40d0*/  @!P0 F2FP.F16.F32.PACK_AB R41, R0, R41 ;  /* 0x000000290029823e */ /* 0x000fe200000000ff */
[----:B------:R-:W-:Y:S02]  /*40e0*/  @!P0 HADD2.F32 R26, -RZ, R25.H1_H1 ;  /* 0x30000019ff1a8230 */ /* 0x000fe40000004100 */
[----:B------:R-:W-:Y:S01]  /*40f0*/  @!P0 FMUL.FTZ R45, R27, R33 ;  /* 0x000000211b2d8220 */ /* 0x000fe20000410000 */
        /* <DEDUP_REMOVED lines=23> */
.L_x_737:
[----:B------:R-:W-:Y:S05]  /*4270*/  BSYNC.RECONVERGENT B0 ;  /* 0x0000000000007941 */ /* 0x000fea0003800200 */
.L_x_736:
[----:B------:R-:W-:Y:S11]  /*4280*/  ISETP.GE.AND P0, PT, R9, R40, PT ;  /* 0x000000280900720c */ /* 0x000ff60003f06270 */
[----:B------:R-:W-:Y:S02]  /*4290*/  @!UPT UIADD3 URZ, UPT, UPT, URZ, URZ, URZ ;  /* 0x000000fffffff290 */ /* 0x000fe4000fffe0ff */
[----:B------:R-:W-:Y:S05]  /*42a0*/  @P0 BRA `(.L_x_735) ;  /* 0x0000000000c80947 */ /* 0x000fea0003800000 */
[----:B------:R-:W-:Y:S01]  /*42b0*/  ISETP.GE.AND P0, PT, R9, R13, PT ;  /* 0x0000000d0900720c */ /* 0x000fe20003f06270 */
[----:B-1----:R-:W2:Y:S11]  /*42c0*/  LDG.E.128 R20, desc[UR6][R42.64+0x80] ;  /* 0x000080062a147981 */ /* 0x002eb6000c1e1d00 */
        /* <DEDUP_REMOVED lines=48> */
.L_x_735:
[----:B------:R-:W-:Y:S05]  /*45d0*/  BSYNC.RECONVERGENT B1 ;  /* 0x0000000000017941 */ /* 0x000fea0003800200 */
.L_x_734:
[----:B------:R-:W-:Y:S01]  /*45e0*/  ISETP.NE.AND P0, PT, R130, RZ, PT ;  /* 0x000000ff8200720c */ /* 0x000fe20003f05270 */
[----:B------:R-:W-:Y:S11]  /*45f0*/  BSSY.RECONVERGENT B1, `(.L_x_738) ;  /* 0x000007a000017945 */ /* 0x000ff60003800200 */
[----:B------:R-:W-:Y:S01]  /*4600*/  @!UPT UIADD3 URZ, UPT, UPT, URZ, URZ, URZ ;  /* 0x000000fffffff290 */ /* 0x000fe2000fffe0ff */
[----:B------:R-:W-:Y:S05]  /*4610*/  @!P0 BRA `(.L_x_739) ;  /* 0x0000000400dc8947 */ /* 0x000fea0003800000 */
[----:B------:R-:W3:Y:S01]  /*4620*/  LDC.64 R4, c[0x0][0x4a8] ;  /* 0x00012a00ff047b82 */ /* 0x000ee20000000a00 */
[----:B------:R-:W-:Y:S07]  /*4630*/  BSSY.RECONVERGENT B0, `(.L_x_740) ;  /* 0x0000040000007945 */ /* 0x000fee0003800200 */
[----:B------:R-:W4:Y:S08]  /*4640*/  LDC.64 R2, c[0x0][0x3b8] ;  /* 0x0000ee00ff027b82 */ /* 0x000f300000000a00 */
[----:B------:R-:W5:Y:S01]  /*4650*/  LDC R44, c[0x0][0x440] ;  /* 0x00011000ff2c7b82 */ /* 0x000f620000000800 */
[C---:B---3--:R-:W-:Y:S04]  /*4660*/  LEA R46, P0, R4.reuse, R10, 0x6 ;  /* 0x0000000a042e7211 */ /* 0x048fe800078030ff */
[----:B------:R-:W-:Y:S02]  /*4670*/  LEA.HI.X R47, R4, R11, R5, 0x6, P0 ;  /* 0x0000000b042f7211 */ /* 0x000fe400000f3405 */
[C---:B----4-:R-:W-:Y:S04]  /*4680*/  LEA R42, P0, R2.reuse, R82, 0x6 ;  /* 0x00000052022a7211 */ /* 0x050fe800078030ff */
[----:B------:R-:W-:Y:S02]  /*4690*/  LEA.HI.X R43, R2, R83, R3, 0x6, P0 ;  /* 0x00000053022b7211 */ /* 0x000fe400000f3403 */
[C---:B------:R-:W-:Y:S04]  /*46a0*/  LEA R24, P0, R12.reuse, R6, 0x5 ;  /* 0x000000060c187211 */ /* 0x040fe800078028ff */
[C---:B------:R-:W-:Y:S02]  /*46b0*/  LEA.HI.X.SX32 R25, R12.reuse, R7, 0x5, P0 ;  /* 0x000000070c197211 */ /* 0x040fe400000f2eff */
[C---:B------:R-:W-:Y:S04]  /*46c0*/  LEA R40, P0, R12.reuse, R38, 0x5 ;  /* 0x000000260c287211 */ /* 0x040fe800078028ff */
[----:B------:R-:W-:Y:S02]  /*46d0*/  LEA.HI.X.SX32 R41, R12, R39, 0x5, P0 ;  /* 0x000000270c297211 */ /* 0x000fe400000f2eff */
[----:B-----5:R-:W-:Y:S11]  /*46e0*/  ISETP.GE.AND P0, PT, R14, R44, PT ;  /* 0x0000002c0e00720c */ /* 0x020ff60003f06270 */
[----:B------:R-:W-:Y:S02]  /*46f0*/  @!UPT UIADD3 URZ, UPT, UPT, URZ, URZ, URZ ;  /* 0x000000fffffff290 */ /* 0x000fe4000fffe0ff */
[----:B------:R-:W-:Y:S05]  /*4700*/  @P0 BRA `(.L_x_741) ;  /* 0x0000000000c80947 */ /* 0x000fea0003800000 */
[----:B------:R-:W-:Y:S01]  /*4710*/  ISETP.GE.AND P0, PT, R14, R13, PT ;  /* 0x0000000d0e00720c */ /* 0x000fe20003f06270 */
[----:B-12---:R-:W2:Y:S11]  /*4720*/  LDG.E.128 R20, desc[UR6][R46.64] ;  /* 0x000000062e147981 */ /* 0x006eb6000c1e1d00 */
        /* <DEDUP_REMOVED lines=48> */
.L_x_741:
[----:B------:R-:W-:Y:S05]  /*4a30*/  BSYNC.RECONVERGENT B0 ;  /* 0x0000000000007941 */ /* 0x000fea0003800200 */
.L_x_740:
[----:B------:R-:W-:Y:S11]  /*4a40*/  ISETP.GE.AND P0, PT, R9, R44, PT ;  /* 0x0000002c0900720c */ /* 0x000ff60003f06270 */
[----:B------:R-:W-:Y:S02]  /*4a50*/  @!UPT UIADD3 URZ, UPT, UPT, URZ, URZ, URZ ;  /* 0x000000fffffff290 */ /* 0x000fe4000fffe0ff */
[----:B------:R-:W-:Y:S05]  /*4a60*/  @P0 BRA `(.L_x_739) ;  /* 0x0000000000c80947 */ /* 0x000fea0003800000 */
[----:B------:R-:W-:Y:S01]  /*4a70*/  ISETP.GE.AND P0, PT, R9, R13, PT ;  /* 0x0000000d0900720c */ /* 0x000fe20003f06270 */
[----:B-123--:R-:W2:Y:S11]  /*4a80*/  LDG.E.128 R20, desc[UR6][R46.64+0x80] ;  /* 0x000080062e147981 */ /* 0x00eeb6000c1e1d00 */
[----:B------:R-:W-:Y:S01]  /*4a90*/  @!UPT UIADD3 URZ, UPT, UPT, URZ, URZ, URZ ;  /* 0x000000fffffff290 */ /* 0x000fe2000fffe0ff */
[----:B------:R-:W3:Y:S06]  /*4aa0*/  @!P0 LDG.E.64 R18, desc[UR6][R24.64+0x40] ;  /* 0x0000400618128981 */ /* 0x000eec000c1e1b00 */
[----:B------:R-:W4:Y:S01]  /*4ab0*/  @!P0 LDG.E.64 R36, desc[UR6][R40.64+0x40] ;  /* 0x0000400628248981 */ /* 0x000f22000c1e1b00 */
[--C-:B---3--:R-:W-:Y:S01]  /*4ac0*/  @!P0 HADD2.F32 R26, -RZ, R18.reuse.H0_H0 ;  /* 0x20000012ff1a8230 */ /* 0x108fe20000004100 */
[----:B--2---:R-:W-:Y:S01]  /*4ad0*/  @!P0 MOV R27, R20 ;  /* 0x00000014001b8202 */ /* 0x004fe20000000f00 */
[----:B------:R-:W-:Y:S01]  /*4ae0*/  @!P0 HADD2.F32 R18, -RZ, R18.H1_H1 ;  /* 0x30000012ff128230 */ /* 0x000fe20000004100 */
[----:B------:R-:W-:Y:S01]  /*4af0*/  @!P0 MOV R8, R21 ;  /* 0x0000001500088202 */ /* 0x000fe20000000f00 */
[----:B------:R-:W-:Y:S01]  /*4b00*/  @!P0 HADD2.F32 R5, -RZ, R19.H0_H0 ;  /* 0x20000013ff058230 */ /* 0x000fe20000004100 */
[----:B------:R-:W-:Y:S01]  /*4b10*/  @!P0 MOV R25, R22 ;  /* 0x0000001600198202 */ /* 0x000fe20000000f00 */
[----:B----4-:R-:W-:Y:S01]  /*4b20*/  @!P0 HADD2.F32 R31, -RZ, R36.H0_H0 ;  /* 0x20000024ff1f8230 */ /* 0x010fe20000004100 */
[----:B------:R-:W-:Y:S01]  /*4b30*/  @!P0 MOV R24, R23 ;  /* 0x0000001700188202 */ /* 0x000fe20000000f00 */
[--C-:B------:R-:W-:Y:S02]  /*4b40*/  @!P0 HADD2.F32 R29, -RZ, R27.reuse.H1_H1 ;  /* 0x3000001bff1d8230 */ /* 0x100fe40000004100 */
[----:B------:R-:W-:Y:S02]  /*4b50*/  @!P0 HADD2.F32 R33, -RZ, R27.H0_H0 ;  /* 0x2000001bff218230 */ /* 0x000fe40000004100 */
[--C-:B------:R-:W-:Y:S02]  /*4b60*/  @!P0 HADD2.F32 R27, -RZ, R8.reuse.H1_H1 ;  /* 0x30000008ff1b8230 */ /* 0x100fe40000004100 */
[C---:B------:R-:W-:Y:S01]  /*4b70*/  @!P0 FMUL.FTZ R45, R29.reuse, R31 ;  /* 0x0000001f1d2d8220 */ /* 0x040fe20000410000 */
[----:B------:R-:W-:Y:S02]  /*4b80*/  @!P0 HADD2.F32 R28, -RZ, R37.H0_H0 ;  /* 0x20000025ff1c8230 */ /* 0x000fe40000004100 */
[-C--:B------:R-:W-:Y:S01]  /*4b90*/  @!P0 FMUL.FTZ R0, R29, R26.reuse ;  /* 0x0000001a1d008220 */ /* 0x080fe20000410000 */
[----:B------:R-:W-:Y:S02]  /*4ba0*/  @!P0 HADD2.F32 R19, -RZ, R19.H1_H1 ;  /* 0x30000013ff138230 */ /* 0x000fe40000004100 */
[----:B------:R-:W-:Y:S01]  /*4bb0*/  @!P0 FFMA.FTZ R45, R33, R26, -R45 ;  /* 0x0000001a212d8223 */ /* 0x000fe2000001082d */
[----:B------:R-:W-:Y:S02]  /*4bc0*/  @!P0 HADD2.F32 R26, -RZ, R25.H1_H1 ;  /* 0x30000019ff1a8230 */ /* 0x000fe40000004100 */
[----:B------:R-:W-:Y:S01]  /*4bd0*/  @!P0 FFMA.FTZ R0, R31, R33, R0 ;  /* 0x000000211f008223 */ /* 0x000fe20000010000 */
[----:B------:R-:W-:Y:S02]  /*4be0*/  @!P0 HADD2.F32 R31, -RZ, R8.H0_H0 ;  /* 0x20000008ff1f8230 */ /* 0x000fe40000004100 */
[C---:B------:R-:W-:Y:S01]  /*4bf0*/  @!P0 FMUL.FTZ R2, R27.reuse, R18 ;  /* 0x000000121b028220 */ /* 0x040fe20000410000 */
[----:B------:R-:W-:Y:S02]  /*4c00*/  @!P0 HADD2.F32 R35, -RZ, R36.H1_H1 ;  /* 0x30000024ff238230 */ /* 0x000fe40000004100 */
[----:B------:R-:W-:Y:S01]  /*4c10*/  @!P0 FMUL.FTZ R3, R26, R5 ;  /* 0x000000051a038220 */ /* 0x000fe20000410000 */
[----:B------:R-:W-:Y:S01]  /*4c20*/  @!P0 F2FP.F16.F32.PACK_AB R45, R0, R45 ;  /* 0x0000002d002d823e */ /* 0x000fe200000000ff */
[----:B------:R-:W-:Y:S02]  /*4c30*/  @!P0 HADD2.F32 R37, -RZ, R37.H1_H1 ;  /* 0x30000025ff258230 */ /* 0x000fe40000004100 */
[----:B------:R-:W-:Y:S01]  /*4c40*/  @!P0 FMUL.FTZ R34, R26, R28 ;  /* 0x0000001c1a228220 */ /* 0x000fe20000410000 */
[--C-:B------:R-:W-:Y:S01]  /*4c50*/  @!P0 HADD2.F32 R8, -RZ, R24.reuse.H1_H1 ;  /* 0x30000018ff088230 */ /* 0x100fe20000004100 */
[----:B------:R-:W-:Y:S01]  /*4c60*/  @!P0 MOV R20, R45 ;  /* 0x0000002d00148202 */ /* 0x000fe20000000f00 */
[----:B------:R-:W-:Y:S02]  /*4c70*/  @!P0 HADD2.F32 R30, -RZ, R25.H0_H0 ;  /* 0x20000019ff1e8230 */ /* 0x000fe40000004100 */
[----:B------:R-:W-:Y:S01]  /*4c80*/  @!P0 FMUL.FTZ R47, R27, R35 ;  /* 0x000000231b2f8220 */ /* 0x000fe20000410000 */
[----:B------:R-:W-:Y:S02]  /*4c90*/  @!P0 HADD2.F32 R32, -RZ, R24.H0_H0 ;  /* 0x20000018ff208230 */ /* 0x000fe40000004100 */
[C---:B------:R-:W-:Y:S01]  /*4ca0*/  @!P0 FMUL.FTZ R49, R8.reuse, R37 ;  /* 0x0000002508318220 */ /* 0x040fe20000410000 */
[----:B------:R-:W-:Y:S01]  /*4cb0*/  @!P0 FMUL.FTZ R4, R8, R19 ;  /* 0x0000001308048220 */ /* 0x000fe20000410000 */
[----:B------:R-:W-:Y:S01]  /*4cc0*/  @!P0 FFMA.FTZ R2, R35, R31, R2 ;  /* 0x0000001f23028223 */ /* 0x000fe20000010002 */
        /* <DEDUP_REMOVED lines=12> */
.L_x_739:
[----:B------:R-:W-:Y:S05]  /*4d90*/  BSYNC.RECONVERGENT B1 ;  /* 0x0000000000017941 */ /* 0x000fea0003800200 */
.L_x_738:
[----:B------:R-:W-:Y:S01]  /*4da0*/  ISETP.NE.AND P0, PT, R123, RZ, PT ;  /* 0x000000ff7b00720c */ /* 0x000fe20003f05270 */
[----:B------:R-:W-:Y:S11]  /*4db0*/  BSSY.RECONVERGENT B1, `(.L_x_742) ;  /* 0x000007a000017945 */ /* 0x000ff60003800200 */
[----:B------:R-:W-:Y:S01]  /*4dc0*/  @!UPT UIADD3 URZ, UPT, UPT, URZ, URZ, URZ ;  /* 0x000000fffffff290 */ /* 0x000fe2000fffe0ff */
[----:B------:R-:W-:Y:S05]  /*4dd0*/  @P0 BRA `(.L_x_743) ;  /* 0x0000000400dc0947 */ /* 0x000fea0003800000 */
[----:B------:R-:W5:Y:S01]  /*4de0*/  LDC R0, c[0x0][0x440] ;  /* 0x00011000ff007b82 */ /* 0x000f620000000800 */
[C---:B------:R-:W-:Y:S01]  /*4df0*/  LEA R40, P0, R12.reuse, R38, 0x6 ;  /* 0x000000260c287211 */ /* 0x040fe200078030ff */
[----:B------:R-:W-:Y:S01]  /*4e00*/  BSSY.RECONVERGENT B0, `(.L_x_744) ;  /* 0x0000041000007945 */ /* 0x000fe20003800200 */
[C---:B------:R-:W-:Y:S05]  /*4e10*/  LEA R24, P1, R12.reuse, R6, 0x6 ;  /* 0x000000060c187211 */ /* 0x040fea00078230ff */
[----:B------:R-:W1:Y:S01]  /*4e20*/  LDC.64 R4, c[0x0][0x4a8] ;  /* 0x00012a00ff047b82 */ /* 0x000e620000000a00 */
[C---:B------:R-:W-:Y:S02]  /*4e30*/  LEA.HI.X.SX32 R41, R12.reuse, R39, 0x6, P0 ;  /* 0x000000270c297211 */ /* 0x040fe400000f36ff */
[----:B------:R-:W-:Y:S05]  /*4e40*/  LEA.HI.X.SX32 R25, R12, R7, 0x6, P1 ;  /* 0x000000070c197211 */ /* 0x000fea00008f36ff */
[----:B------:R-:W3:Y:S01]  /*4e50*/  LDC.64 R2, c[0x0][0x3b8] ;  /* 0x0000ee00ff027b82 */ /* 0x000ee20000000a00 */
[----:B-1----:R-:W-:Y:S01]  /*4e60*/  IMAD.WIDE.U32 R48, R4, 0x60, R10 ;  /* 0x0000006004307825 */ /* 0x002fe200078e000a */
[-C--:B-----5:R-:W-:Y:S02]  /*4e70*/  ISETP.GE.AND P0, PT, R14, R0.reuse, PT ;  /* 0x000000000e00720c */ /* 0x0a0fe40003f06270 */
[----:B------:R-:W-:Y:S01]  /*4e80*/  ISETP.GE.AND P1, PT, R9, R0, PT ;  /* 0x000000000900720c */ /* 0x000fe20003f26270 */
[----:B------:R-:W-:Y:S02]  /*4e90*/  IMAD R5, R5, 0x60, RZ ;  /* 0x0000006005057824 */ /* 0x000fe400078e02ff */
[----:B---34-:R-:W-:Y:S04]  /*4ea0*/  IMAD.WIDE.U32 R42, R2, 0x60, R82 ;  /* 0x00000060022a7825 */ /* 0x018fe800078e0052 */
[----:B------:R-:W-:Y:S02]  /*4eb0*/  IMAD R3, R3, 0x60, RZ ;  /* 0x0000006003037824 */ /* 0x000fe400078e02ff */
[----:B------:R-:W-:Y:S02]  /*4ec0*/  IMAD.IADD R49, R49, 0x1, R5 ;  /* 0x0000000131317824 */ /* 0x000fe400078e0205 */
[----:B------:R-:W-:Y:S01]  /*4ed0*/  IMAD.IADD R43, R43, 0x1, R3 ;  /* 0x000000012b2b7824 */ /* 0x000fe200078e0203 */
[----:B------:R-:W-:Y:S06]  /*4ee0*/  @P0 BRA `(.L_x_745) ;  /* 0x0000000000c80947 */ /* 0x000fec0003800000 */
[----:B------:R-:W-:Y:S01]  /*4ef0*/  ISETP.GE.AND P0, PT, R14, R13, PT ;  /* 0x0000000d0e00720c */ /* 0x000fe20003f06270 */
[----:B--2---:R-:W2:Y:S11]  /*4f00*/  LDG.E.128 R20, desc[UR6][R48.64] ;  /* 0x0000000630147981 */ /* 0x004eb6000c1e1d00 */
        /* <DEDUP_REMOVED lines=48> */
.L_x_745:
[----:B------:R-:W-:Y:S05]  /*5210*/  BSYNC.RECONVERGENT B0 ;  /* 0x0000000000007941 */ /* 0x000fea0003800200 */
.L_x_744:
        /* <DEDUP_REMOVED lines=51> */
.L_x_743:
[----:B------:R-:W-:Y:S05]  /*5550*/  BSYNC.RECONVERGENT B1 ;  /* 0x0000000000017941 */ /* 0x000fea0003800200 */
.L_x_742:
[----:B------:R-:W-:Y:S04]  /*5560*/  BSSY.RECONVERGENT B1, `(.L_x_746) ;  /* 0x0000075000017945 */ /* 0x000fe80003800200 */
[----:B------:R-:W-:Y:S05]  /*5570*/  @P6 BRA `(.L_x_747) ;  /* 0x0000000400cc6947 */ /* 0x000fea0003800000 */
[----:B------:R-:W5:Y:S01]  /*5580*/  LDC R0, c[0x0][0x440] ;  /* 0x00011000ff007b82 */ /* 0x000f620000000800 */
[----:B------:R-:W-:Y:S01]  /*5590*/  BSSY.RECONVERGENT B0, `(.L_x_748) ;  /* 0x000003e000007945 */ /* 0x000fe20003800200 */
[C---:B------:R-:W-:Y:S06]  /*55a0*/  IMAD.WIDE R24, R12.reuse, 0x60, R6 ;  /* 0x000000600c187825 */ /* 0x040fec00078e0206 */
[----:B------:R-:W2:Y:S01]  /*55b0*/  LDC.64 R4, c[0x0][0x4a8] ;  /* 0x00012a00ff047b82 */ /* 0x000ea20000000a00 */
[----:B------:R-:W-:Y:S07]  /*55c0*/  IMAD.WIDE R40, R12, 0x60, R38 ;  /* 0x000000600c287825 */ /* 0x000fee00078e0226 */
[----:B------:R-:W1:Y:S01]  /*55d0*/  LDC.64 R2, c[0x0][0x3b8] ;  /* 0x0000ee00ff027b82 */ /* 0x000e620000000a00 */
[----:B-----5:R-:W-:Y:S02]  /*55e0*/  ISETP.GE.AND P6, PT, R14, R0, PT ;  /* 0x000000000e00720c */ /* 0x020fe40003fc6270 */
[C---:B--2---:R-:W-:Y:S04]  /*55f0*/  LEA R46, P1, R4.reuse, R10, 0x7 ;  /* 0x0000000a042e7211 */ /* 0x044fe800078238ff */
[----:B------:R-:W-:Y:S02]  /*5600*/  LEA.HI.X R47, R4, R11, R5, 0x7, P1 ;  /* 0x0000000b042f7211 */ /* 0x000fe400008f3c05 */
[C---:B-1-34-:R-:W-:Y:S02]  /*5610*/  LEA R42, P0, R2.reuse, R82, 0x7 ;  /* 0x00000052022a7211 */ /* 0x05afe400078038ff */
[----:B------:R-:W-:Y:S02]  /*5620*/  ISETP.GE.AND P1, PT, R9, R0, PT ;  /* 0x000000000900720c */ /* 0x000fe40003f26270 */
[----:B------:R-:W-:Y:S01]  /*5630*/  LEA.HI.X R43, R2, R83, R3, 0x7, P0 ;  /* 0x00000053022b7211 */ /* 0x000fe200000f3c03 */
[----:B------:R-:W-:Y:S10]  /*5640*/  @P6 BRA `(.L_x_749) ;  /* 0x0000000000c86947 */ /* 0x000ff40003800000 */
        /* <DEDUP_REMOVED lines=50> */
.L_x_749:
[----:B------:R-:W-:Y:S05]  /*5970*/  BSYNC.RECONVERGENT B0 ;  /* 0x0000000000007941 */ /* 0x000fea0003800200 */
.L_x_748:
        /* <DEDUP_REMOVED lines=51> */
.L_x_747:
[----:B------:R-:W-:Y:S05]  /*5cb0*/  BSYNC.RECONVERGENT B1 ;  /* 0x0000000000017941 */ /* 0x000fea0003800200 */
.L_x_746:
[----:B------:R-:W-:Y:S04]  /*5cc0*/  BSSY.RECONVERGENT B1, `(.L_x_750) ;  /* 0x0000079000017945 */ /* 0x000fe80003800200 */
[----:B------:R-:W-:Y:S05]  /*5cd0*/  @!P5 BRA `(.L_x_751) ;  /* 0x0000000400dcd947 */ /* 0x000fea0003800000 */
[----:B------:R-:W5:Y:S01]  /*5ce0*/  LDC R0, c[0x0][0x440] ;  /* 0x00011000ff007b82 */ /* 0x000f620000000800 */
[C---:B------:R-:W-:Y:S01]  /*5cf0*/  LEA R24, P5, R12.reuse, R6, 0x7 ;  /* 0x000000060c187211 */ /* 0x040fe200078a38ff */
[----:B------:R-:W-:Y:S01]  /*5d00*/  BSSY.RECONVERGENT B0, `(.L_x_752) ;  /* 0x0000041000007945 */ /* 0x000fe20003800200 */
[C---:B------:R-:W-:Y:S05]  /*5d10*/  LEA R40, P0, R12.reuse, R38, 0x7 ;  /* 0x000000260c287211 */ /* 0x040fea00078038ff */
[----:B------:R-:W2:Y:S01]  /*5d20*/  LDC.64 R4, c[0x0][0x4a8] ;  /* 0x00012a00ff047b82 */ /* 0x000ea20000000a00 */
[C---:B------:R-:W-:Y:S02]  /*5d30*/  LEA.HI.X.SX32 R25, R12.reuse, R7, 0x7, P5 ;  /* 0x000000070c197211 */ /* 0x040fe400028f3eff */
[----:B------:R-:W-:Y:S05]  /*5d40*/  LEA.HI.X.SX32 R41, R12, R39, 0x7, P0 ;  /* 0x000000270c297211 */ /* 0x000fea00000f3eff */
[----:B------:R-:W1:Y:S01]  /*5d50*/  LDC.64 R2, c[0x0][0x3b8] ;  /* 0x0000ee00ff027b82 */ /* 0x000e620000000a00 */
[----:B--2---:R-:W-:Y:S01]  /*5d60*/  IMAD.WIDE.U32 R48, R4, 0xa0, R10 ;  /* 0x000000a004307825 */ /* 0x004fe200078e000a */
[-C--:B-----5:R-:W-:Y:S02]  /*5d70*/  ISETP.GE.AND P6, PT, R14, R0.reuse, PT ;  /* 0x000000000e00720c */ /* 0x0a0fe40003fc6270 */
[----:B------:R-:W-:Y:S01]  /*5d80*/  ISETP.GE.AND P1, PT, R9, R0, PT ;  /* 0x000000000900720c */ /* 0x000fe20003f26270 */
[----:B------:R-:W-:Y:S02]  /*5d90*/  IMAD R5, R5, 0xa0, RZ ;  /* 0x000000a005057824 */ /* 0x000fe400078e02ff */
[----:B-1-34-:R-:W-:Y:S04]  /*5da0*/  IMAD.WIDE.U32 R42, R2, 0xa0, R82 ;  /* 0x000000a0022a7825 */ /* 0x01afe800078e0052 */
[----:B------:R-:W-:Y:S02]  /*5db0*/  IMAD R3, R3, 0xa0, RZ ;  /* 0x000000a003037824 */ /* 0x000fe400078e02ff */
[----:B------:R-:W-:Y:S02]  /*5dc0*/  IMAD.IADD R49, R49, 0x1, R5 ;  /* 0x0000000131317824 */ /* 0x000fe400078e0205 */
[----:B------:R-:W-:Y:S01]  /*5dd0*/  IMAD.IADD R43, R43, 0x1, R3 ;  /* 0x000000012b2b7824 */ /* 0x000fe200078e0203 */
[----:B------:R-:W-:Y:S06]  /*5de0*/  @P6 BRA `(.L_x_753) ;  /* 0x0000000000c86947 */ /* 0x000fec0003800000 */
        /* <DEDUP_REMOVED lines=50> */
.L_x_753:
[----:B------:R-:W-:Y:S05]  /*6110*/  BSYNC.RECONVERGENT B0 ;  /* 0x0000000000007941 */ /* 0x000fea0003800200 */
.L_x_752:
        /* <DEDUP_REMOVED lines=51> */
.L_x_751:
[----:B------:R-:W-:Y:S05]  /*6450*/  BSYNC.RECONVERGENT B1 ;  /* 0x0000000000017941 */ /* 0x000fea0003800200 */
.L_x_750:
[----:B------:R-:W-:Y:S04]  /*6460*/  BSSY.RECONVERGENT B1, `(.L_x_754) ;  /* 0x0000077000017945 */ /* 0x000fe80003800200 */
[----:B------:R-:W-:Y:S05]  /*6470*/  @!P4 BRA `(.L_x_755) ;  /* 0x0000000400d4c947 */ /* 0x000fea0003800000 */
[C---:B------:R-:W-:Y:S01]  /*6480*/  IMAD.WIDE R24, R12.reuse, 0xa0, R6 ;  /* 0x000000a00c187825 */ /* 0x040fe200078e0206 */
[----:B------:R-:W5:Y:S01]  /*6490*/  LDC R0, c[0x0][0x440] ;  /* 0x00011000ff007b82 */ /* 0x000f620000000800 */
[----:B------:R-:W-:Y:S02]  /*64a0*/  BSSY.RECONVERGENT B0, `(.L_x_756) ;  /* 0x000003f000007945 */ /* 0x000fe40003800200 */
[----:B------:R-:W-:Y:S05]  /*64b0*/  IMAD.WIDE R40, R12, 0xa0, R38 ;  /* 0x000000a00c287825 */ /* 0x000fea00078e0226 */
[----:B------:R-:W2:Y:S08]  /*64c0*/  LDC.64 R4, c[0x0][0x4a8] ;  /* 0x00012a00ff047b82 */ /* 0x000eb00000000a00 */
[----:B------:R-:W1:Y:S01]  /*64d0*/  LDC.64 R2, c[0x0][0x3b8] ;  /* 0x0000ee00ff027b82 */ /* 0x000e620000000a00 */
[----:B--2---:R-:W-:Y:S01]  /*64e0*/  IMAD.WIDE.U32 R48, R4, 0xc0, R10 ;  /* 0x000000c004307825 */ /* 0x004fe200078e000a */
[-C--:B-----5:R-:W-:Y:S02]  /*64f0*/  ISETP.GE.AND P0, PT, R14, R0.reuse, PT ;  /* 0x000000000e00720c */ /* 0x0a0fe40003f06270 */
[----:B------:R-:W-:Y:S01]  /*6500*/  ISETP.GE.AND P1, PT, R9, R0, PT ;  /* 0x000000000900720c */ /* 0x000fe20003f26270 */
[----:B------:R-:W-:Y:S02]  /*6510*/  IMAD R5, R5, 0xc0, RZ ;  /* 0x000000c005057824 */ /* 0x000fe400078e02ff */
[----:B-1-34-:R-:W-:Y:S03]  /*6520*/  IMAD.WIDE.U32 R42, R2, 0xc0, R82 ;  /* 0x000000c0022a7825 */ /* 0x01afe600078e0052 */
[----:B------:R-:W-:Y:S01]  /*6530*/  IADD3 R49, PT, PT, R49, R5, RZ ;  /* 0x0000000531317210 */ /* 0x000fe20007ffe0ff */
[----:B------:R-:W-:Y:S05]  /*6540*/  IMAD R3, R3, 0xc0, RZ ;  /* 0x000000c003037824 */ /* 0x000fea00078e02ff */
[----:B------:R-:W-:Y:S01]  /*6550*/  IADD3 R43, PT, PT, R43, R3, RZ ;  /* 0x000000032b2b7210 */ /* 0x000fe20007ffe0ff */
        /* <DEDUP_REMOVED lines=51> */
.L_x_757:
[----:B------:R-:W-:Y:S05]  /*6890*/  BSYNC.RECONVERGENT B0 ;  /* 0x0000000000007941 */ /* 0x000fea0003800200 */
.L_x_756:
        /* <DEDUP_REMOVED lines=51> */
.L_x_755:
[----:B------:R-:W-:Y:S05]  /*6bd0*/  BSYNC.RECONVERGENT B1 ;  /* 0x0000000000017941 */ /* 0x000fea0003800200 */
.L_x_754:
[----:B------:R-:W-:Y:S04]  /*6be0*/  BSSY.RECONVERGENT B1, `(.L_x_758) ;  /* 0x0000077000017945 */ /* 0x000fe80003800200 */
[----:B------:R-:W-:Y:S05]  /*6bf0*/  @!P3 BRA `(.L_x_759) ;  /* 0x0000000400d4b947 */ /* 0x000fea0003800000 */
[C---:B------:R-:W-:Y:S01]  /*6c00*/  IMAD.WIDE R6, R12.reuse, 0xc0, R6 ;  /* 0x000000c00c067825 */ /* 0x040fe200078e0206 */
[----:B------:R-:W5:Y:S01]  /*6c10*/  LDC R0, c[0x0][0x440] ;  /* 0x00011000ff007b82 */ /* 0x000f620000000800 */
[----:B------:R-:W-:Y:S02]  /*6c20*/  BSSY.RECONVERGENT B0, `(.L_x_760) ;  /* 0x000003f000007945 */ /* 0x000fe40003800200 */
[----:B------:R-:W-:Y:S05]  /*6c30*/  IMAD.WIDE R38, R12, 0xc0, R38 ;  /* 0x000000c00c267825 */ /* 0x000fea00078e0226 */
[----:B------:R-:W1:Y:S08]  /*6c40*/  LDC.64 R4, c[0x0][0x4a8] ;  /* 0x00012a00ff047b82 */ /* 0x000e700000000a00 */
[----:B------:R-:W2:Y:S01]  /*6c50*/  LDC.64 R2, c[0x0][0x3b8] ;  /* 0x0000ee00ff027b82 */ /* 0x000ea20000000a00 */
[----:B-1-34-:R-:W-:Y:S01]  /*6c60*/  IMAD.WIDE.U32 R42, R4, 0xe0, R10 ;  /* 0x000000e0042a7825 */ /* 0x01afe200078e000a */
[-C--:B-----5:R-:W-:Y:S02]  /*6c70*/  ISETP.GE.AND P0, PT, R14, R0.reuse, PT ;  /* 0x000000000e00720c */ /* 0x0a0fe40003f06270 */
[----:B------:R-:W-:Y:S01]  /*6c80*/  ISETP.GE.AND P1, PT, R9, R0, PT ;  /* 0x000000000900720c */ /* 0x000fe20003f26270 */
[----:B------:R-:W-:Y:S02]  /*6c90*/  IMAD R5, R5, 0xe0, RZ ;  /* 0x000000e005057824 */ /* 0x000fe400078e02ff */
[----:B--2---:R-:W-:Y:S03]  /*6ca0*/  IMAD.WIDE.U32 R36, R2, 0xe0, R82 ;  /* 0x000000e002247825 */ /* 0x004fe600078e0052 */
        /* <DEDUP_REMOVED lines=54> */
.L_x_761:
[----:B------:R-:W-:Y:S05]  /*7010*/  BSYNC.RECONVERGENT B0 ;  /* 0x0000000000007941 */ /* 0x000fea0003800200 */
.L_x_760:
        /* <DEDUP_REMOVED lines=10> */
[----:B------:R-:W-:Y:S02]  /*70c0*/  @!P0 HADD2.F32 R28, -RZ, R39.H0_H0 ;  /* 0x20000027ff1c8230 */ /* 0x000fe40000004100 */
[----:B------:R-:W-:Y:S02]  /*70d0*/  @!P0 HADD2.F32 R25, -RZ, R24.H1_H1 ;  /* 0x30000018ff198230 */ /* 0x000fe40000004100 */
[----:B----4-:R-:W-:Y:S02]  /*70e0*/  @!P0 HADD2.F32 R18, -RZ, R6.H0_H0 ;  /* 0x20000006ff128230 */ /* 0x010fe40000004100 */
[----:B------:R-:W-:Y:S02]  /*70f0*/  @!P0 HADD2.F32 R29, -RZ, R24.H0_H0 ;  /* 0x20000018ff1d8230 */ /* 0x000fe40000004100 */
[C---:B------:R-:W-:Y:S01]  /*7100*/  @!P0 FMUL.FTZ R35, R25.reuse, R27 ;  /* 0x0000001b19238220 */ /* 0x040fe20000410000 */
[--C-:B------:R-:W-:Y:S02]  /*7110*/  @!P0 HADD2.F32 R8, -RZ, R7.reuse.H0_H0 ;  /* 0x20000007ff088230 */ /* 0x100fe40000004100 */
[-C--:B------:R-:W-:Y:S01]  /*7120*/  @!P0 FMUL.FTZ R0, R25, R18.reuse ;  /* 0x0000001219008220 */ /* 0x080fe20000410000 */
[----:B------:R-:W-:Y:S01]  /*7130*/  @!P0 HADD2.F32 R5, -RZ, R7.H1_H1 ;  /* 0x30000007ff058230 */ /* 0x000fe20000004100 */
[----:B------:R-:W-:Y:S01]  /*7140*/  @!P0 MOV R7, R23 ;  /* 0x0000001700078202 */ /* 0x000fe20000000f00 */
[----:B------:R-:W-:Y:S01]  /*7150*/  @!P0 FFMA.FTZ R35, R29, R18, -R35 ;  /* 0x000000121d238223 */ /* 0x000fe20000010823 */
[----:B------:R-:W-:Y:S01]  /*7160*/  @!P0 MOV R18, R22 ;  /* 0x0000001600128202 */ /* 0x000fe20000000f00 */
[----:B------:R-:W-:Y:S02]  /*7170*/  @!P0 HADD2.F32 R13, -RZ, R6.H1_H1 ;  /* 0x30000006ff0d8230 */ /* 0x000fe40000004100 */
[----:B------:R-:W-:Y:S01]  /*7180*/  @!P0 FFMA.FTZ R0, R27, R29, R0 ;  /* 0x0000001d1b008223 */ /* 0x000fe20000010000 */
[--C-:B------:R-:W-:Y:S02]  /*7190*/  @!P0 HADD2.F32 R26, -RZ, R19.reuse.H0_H0 ;  /* 0x20000013ff1a8230 */ /* 0x100fe40000004100 */
[----:B------:R-:W-:Y:S02]  /*71a0*/  @!P0 HADD2.F32 R24, -RZ, R19.H1_H1 ;  /* 0x30000013ff188230 */ /* 0x000fe40000004100 */
[----:B------:R-:W-:Y:S01]  /*71b0*/  @!P0 F2FP.F16.F32.PACK_AB R35, R0, R35 ;  /* 0x000000230023823e */ /* 0x000fe200000000ff */
[--C-:B------:R-:W-:Y:S02]  /*71c0*/  @!P0 HADD2.F32 R19, -RZ, R18.reuse.H1_H1 ;  /* 0x30000012ff138230 */ /* 0x100fe40000004100 */
[----:B------:R-:W-:Y:S01]  /*71d0*/  @!P0 HADD2.F32 R33, -RZ, R39.H1_H1 ;  /* 0x30000027ff218230 */ /* 0x000fe20000004100 */
[----:B------:R-:W-:Y:S01]  /*71e0*/  @!P0 MOV R20, R35 ;  /* 0x0000002300148202 */ /* 0x000fe20000000f00 */
[--C-:B------:R-:W-:Y:S02]  /*71f0*/  @!P0 HADD2.F32 R6, -RZ, R7.reuse.H1_H1 ;  /* 0x30000007ff068230 */ /* 0x100fe40000004100 */
[C---:B------:R-:W-:Y:S01]  /*7200*/  @!P0 FMUL.FTZ R2, R24.reuse, R13 ;  /* 0x0000000d18028220 */ /* 0x040fe20000410000 */
[----:B------:R-:W-:Y:S02]  /*7210*/  @!P0 HADD2.F32 R27, -RZ, R18.H0_H0 ;  /* 0x20000012ff1b8230 */ /* 0x000fe40000004100 */
[C---:B------:R-:W-:Y:S01]  /*7220*/  @!P0 FMUL.FTZ R3, R19.reuse, R8 ;  /* 0x0000000813038220 */ /* 0x040fe20000410000 */
[----:B------:R-:W-:Y:S02]  /*7230*/  @!P0 HADD2.F32 R30, -RZ, R7.H0_H0 ;  /* 0x20000007ff1e8230 */ /* 0x000fe40000004100 */
[----:B------:R-:W-:Y:S01]  /*7240*/  @!P0 FMUL.FTZ R41, R24, R31 ;  /* 0x0000001f18298220 */ /* 0x000fe20000410000 */
[----:B------:R-:W-:Y:S01]  /*7250*/  @!P0 FMUL.FTZ R32, R19, R28 ;  /* 0x0000001c13208220 */ /* 0x000fe20000410000 */
        /* <DEDUP_REMOVED lines=15> */
.L_x_759:
[----:B------:R-:W-:Y:S05]  /*7350*/  BSYNC.RECONVERGENT B1 ;  /* 0x0000000000017941 */ /* 0x000fea0003800200 */
.L_x_758:
[----:B------:R-:W5:Y:S08]  /*7360*/  LDC R3, c[0x0][0x450] ;  /* 0x00011400ff037b82 */ /* 0x000f700000000800 */
[----:B------:R-:W1:Y:S01]  /*7370*/  LDC R13, c[0x0][0x450] ;  /* 0x00011400ff0d7b82 */ /* 0x000e620000000800 */
[----:B-----5:R-:W-:Y:S05]  /*7380*/  IMAD.U32 R3, R3, -0x40, RZ ;  /* 0xffffffc003037824 */ /* 0x020fea00078e00ff */
[C---:B------:R-:W-:Y:S02]  /*7390*/  LEA R16, P1, R3.reuse, R16, 0x1 ;  /* 0x0000001003107211 */ /* 0x040fe400078208ff */
[C---:B------:R-:W-:Y:S02]  /*73a0*/  LEA R52, P0, R3.reuse, R52, 0x1 ;  /* 0x0000003403347211 */ /* 0x040fe400078008ff */
[C---:B------:R-:W-:Y:S02]  /*73b0*/  LEA.HI.X.SX32 R17, R3.reuse, R17, 0x1, P1 ;  /* 0x0000001103117211 */ /* 0x040fe400008f0eff */
[----:B------:R-:W-:Y:S01]  /*73c0*/  LEA.HI.X.SX32 R53, R3, R53, 0x1, P0 ;  /* 0x0000003503357211 */ /* 0x000fe200000f0eff */
[----:B-1----:R-:W-:Y:S05]  /*73d0*/  BRA `(.L_x_728) ;  /* 0x0000006000a87947 */ /* 0x002fea0003800000 */
.L_x_729:
[----:B-123--:R-:W-:Y:S01]  /*73e0*/  LEA.HI R19, R13, R13, RZ, 0x1 ;  /* 0x0000000d0d137211 */ /* 0x00efe200078f08ff */
[----:B------:R-:W-:Y:S01]  /*73f0*/  BSSY.RECONVERGENT B1, `(.L_x_762) ;  /* 0x00000bf000017945 */ /* 0x000fe20003800200 */
[----:B------:R-:W-:Y:S02]  /*7400*/  SHF.R.U32.HI R18, RZ, 0x1, R13 ;  /* 0x00000001ff127819 */ /* 0x000fe4000001160d */
[----:B------:R-:W-:Y:S05]  /*7410*/  SHF.R.S32.HI R19, RZ, 0x1, R19 ;  /* 0x00000001ff137819 */ /* 0x000fea0000011413 */
[----:B------:R-:W-:Y:S05]  /*7420*/  IMAD.MOV R19, RZ, RZ, -R19 ;  /* 0x000000ffff137224 */ /* 0x000fea00078e0a13 */
[----:B------:R-:W-:Y:S01]  /*7430*/  SHF.R.S32.HI R81, RZ, 0x1f, R19 ;  /* 0x0000001fff517819 */ /* 0x000fe20000011413 */
[----:B------:R-:W-:Y:S05]  /*7440*/  @!P0 BRA `(.L_x_763) ;  /* 0x0000000800e48947 */ /* 0x000fea0003800000 */
[----:B------:R-:W1:Y:S01]  /*7450*/  LDC R60, c[0x0][0x440] ;  /* 0x00011000ff3c7b82 */ /* 0x000e620000000800 */
[----:B------:R-:W-:Y:S01]  /*7460*/  BSSY.RECONVERGENT B0, `(.L_x_764) ;  /* 0x000005b000007945 */ /* 0x000fe20003800200 */
[----:B-1----:R-:W-:Y:S11]  /*7470*/  ISETP.GE.AND P0, PT, R14, R60, PT ;  /* 0x0000003c0e00720c */ /* 0x002ff60003f06270 */
[----:B------:R-:W-:Y:S02]  /*7480*/  @!UPT UIADD3 URZ, UPT, UPT, URZ, URZ, URZ ;  /* 0x000000fffffff290 */ /* 0x000fe4000fffe0ff */
[----:B------:R-:W-:Y:S05]  /*7490*/  @P0 BRA `(.L_x_765) ;  /* 0x00000004005c0947 */ /* 0x000fea0003800000 */
[C---:B------:R-:W-:Y:S01]  /*74a0*/  ISETP.GE.AND P0, PT, R14.reuse, R13, PT ;  /* 0x0000000d0e00720c */ /* 0x040fe20003f06270 */
[----:B------:R-:W2:Y:S11]  /*74b0*/  LDG.E.128 R56, desc[UR6][R10.64] ;  /* 0x000000060a387981 */ /* 0x000eb6000c1e1d00 */
[----:B------:R-:W-:Y:S01]  /*74c0*/  @!UPT UIADD3 URZ, UPT, UPT, URZ, URZ, URZ ;  /* 0x000000fffffff290 */ /* 0x000fe2000fffe0ff */
[----:B------:R-:W-:Y:S04]  /*74d0*/  @!P0 ISETP.GE.U32.AND P1, PT, R14, R18, PT ;  /* 0x000000120e00820c */ /* 0x000fe80003f26070 */
[----:B------:R-:W-:Y:S02]  /*74e0*/  @!P0 SEL R133, R19, RZ, P1 ;  /* 0x000000ff13858207 */ /* 0x000fe40000800000 */
[----:B------:R-:W-:Y:S02]  /*74f0*/  @!P0 SEL R132, R81, RZ, P1 ;  /* 0x000000ff51848207 */ /* 0x000fe40000800000 */
[C---:B------:R-:W-:Y:S02]  /*7500*/  @!P0 SHF.L.U32 R131, R133.reuse, 0x1, RZ ;  /* 0x0000000185838819 */ /* 0x040fe400000006ff */
[----:B----4-:R-:W-:Y:S02]  /*7510*/  @!P0 SEL R21, R18, R19, !P1 ;  /* 0x0000001312158207 */ /* 0x010fe40004800000 */
[----:B------:R-:W-:Y:S02]  /*7520*/  @!P0 SHF.L.U64.HI R132, R133, 0x1, R132 ;  /* 0x0000000185848819 */ /* 0x000fe40000010284 */
[----:B------:R-:W-:Y:S01]  /*7530*/  @!P0 IADD3 R134, P1, PT, R131, R86, RZ ;  /* 0x0000005683868210 */ /* 0x000fe20007f3e0ff */
[----:B------:R-:W-:Y:S03]  /*7540*/  @!P0 IMAD.WIDE R38, R21, 0x2, R10 ;  /* 0x0000000215268825 */ /* 0x000fe600078e020a */
[C---:B------:R-:W-:Y:S02]  /*7550*/  @!P0 IADD3.X R135, PT, PT, R132.reuse, R87, RZ, P1, !PT ;  /* 0x0000005784878210 */ /* 0x040fe40000ffe4ff */
[----:B------:R-:W-:Y:S01]  /*7560*/  @!P0 IADD3 R40, P1, PT, R131, R88, RZ ;  /* 0x0000005883288210 */ /* 0x000fe20007f3e0ff */
[----:B------:R-:W3:Y:S03]  /*7570*/  @!P0 LDG.E.128 R20, desc[UR6][R38.64] ;  /* 0x0000000626148981 */ /* 0x000ee6000c1e1d00 */
[----:B------:R-:W-:Y:S02]  /*7580*/  @!P0 IADD3.X R41, PT, PT, R132, R89, RZ, P1, !PT ;  /* 0x0000005984298210 */ /* 0x000fe40000ffe4ff */
[----:B------:R-:W-:Y:S03]  /*7590*/  ISETP.GE.U32.OR P1, PT, R14, R18, P0 ;  /* 0x000000120e00720c */ /* 0x000fe60000726470 */
[----:B------:R-:W4:Y:S08]  /*75a0*/  @!P0 LDG.E.128 R132, desc[UR6][R134.64] ;  /* 0x0000000686848981 */ /* 0x000f30000c1e1d00 */
[----:B------:R2:W5:Y:S01]  /*75b0*/  @!P0 LDG.E.128 R48, desc[UR6][R40.64] ;  /* 0x0000000628308981 */ /* 0x000562000c1e1d00 */
[--C-:B---3--:R-:W-:Y:S01]  /*75c0*/  @!P0 HADD2.F32 R35, -RZ, R20.reuse.H0_H0 ;  /* 0x20000014ff238230 */ /* 0x108fe20000004100 */
[----:B--2---:R-:W-:Y:S01]  /*75d0*/  @!P0 MOV R40, R56 ;  /* 0x0000003800288202 */ /* 0x004fe20000000f00 */
[----:B------:R-:W-:Y:S01]  /*75e0*/  @!P0 HADD2.F32 R36, -RZ, R20.H1_H1 ;  /* 0x30000014ff248230 */ /* 0x000fe20000004100 */
[----:B------:R-:W-:Y:S01]  /*75f0*/  @!P0 MOV R54, R57 ;  /* 0x0000003900368202 */ /* 0x000fe20000000f00 */
[----:B------:R-:W-:Y:S02]  /*7600*/  @!P0 HADD2.F32 R32, -RZ, R21.H0_H0 ;  /* 0x20000015ff208230 */ /* 0x000fe40000004100 */
[----:B------:R-:W-:Y:S02]  /*7610*/  @!P0 HADD2.F32 R37, -RZ, R40.H0_H0 ;  /* 0x20000028ff258230 */ /* 0x000fe40000004100 */
[--C-:B----4-:R-:W-:Y:S02]  /*7620*/  @!P0 HADD2.F32 R34, -RZ, R132.reuse.H0_H0 ;  /* 0x20000084ff228230 */ /* 0x110fe40000004100 */
[----:B------:R-:W-:Y:S02]  /*7630*/  @!P0 HADD2.F32 R31, -RZ, R132.H1_H1 ;  /* 0x30000084ff1f8230 */ /* 0x000fe40000004100 */
[--C-:B------:R-:W-:Y:S02]  /*7640*/  @!P0 HADD2.F32 R29, -RZ, R133.reuse.H0_H0 ;  /* 0x20000085ff1d8230 */ /* 0x100fe40000004100 */
[----:B------:R-:W-:Y:S01]  /*7650*/  @!P1 FADD.FTZ R34, -R34, -RZ ;  /* 0x800000ff22229221 */ /* 0x000fe20000010100 */
[----:B------:R-:W-:Y:S02]  /*7660*/  @!P0 HADD2.F32 R28, -RZ, R133.H1_H1 ;  /* 0x30000085ff1c8230 */ /* 0x000fe40000004100 */
[----:B------:R-:W-:Y:S01]  /*7670*/  @!P1 FADD.FTZ R31, -R31, -RZ ;  /* 0x800000ff1f1f9221 */ /* 0x000fe20000010100 */
[----:B------:R-:W-:Y:S02]  /*7680*/  @!P0 HADD2.F32 R27, -RZ, R134.H0_H0 ;  /* 0x20000086ff1b8230 */ /* 0x000fe40000004100 */
[----:B------:R-:W-:Y:S01]  /*7690*/  @!P0 FMUL.FTZ R0, R35, R34 ;  /* 0x0000002223008220 */ /* 0x000fe20000410000 */
[----:B------:R-:W-:Y:S02]  /*76a0*/  @!P0 HADD2.F32 R41, -RZ, R40.H1_H1 ;  /* 0x30000028ff298230 */ /* 0x000fe40000004100 */
[----:B------:R-:W-:Y:S01]  /*76b0*/  @!P0 FMUL.FTZ R2, R36, R31 ;  /* 0x0000001f24028220 */ /* 0x000fe20000410000 */
[----:B------:R-:W-:Y:S02]  /*76c0*/  @!P0 HADD2.F32 R26, -RZ, R134.H1_H1 ;  /* 0x30000086ff1a8230 */ /* 0x000fe40000004100 */
[----:B------:R-:W-:Y:S01]  /*76d0*/  @!P1 FADD.FTZ R29, -R29, -RZ ;  /* 0x800000ff1d1d9221 */ /* 0x000fe20000010100 */
[----:B-----5:R-:W-:Y:S02]  /*76e0*/  @!P0 HADD2.F32 R40, -RZ, R48.H0_H0 ;  /* 0x20000030ff288230 */ /* 0x020fe40000004100 */
[----:B------:R-:W-:Y:S01]  /*76f0*/  @!P1 FADD.FTZ R28, -R28, -RZ ;  /* 0x800000ff1c1c9221 */ /* 0x000fe20000010100 */
[--C-:B------:R-:W-:Y:S02]  /*7700*/  @!P0 HADD2.F32 R25, -RZ, R135.reuse.H0_H0 ;  /* 0x20000087ff198230 */ /* 0x100fe40000004100 */
[----:B------:R-:W-:Y:S01]  /*7710*/  @!P0 FMUL.FTZ R3, R32, R29 ;  /* 0x0000001d20038220 */ /* 0x000fe20000410000 */
[--C-:B------:R-:W-:Y:S02]  /*7720*/  @!P0 HADD2.F32 R46, -RZ, R50.reuse.H0_H0 ;  /* 0x20000032ff2e8230 */ /* 0x100fe40000004100 */
[----:B------:R-:W-:Y:S01]  /*7730*/  @!P0 FFMA.FTZ R0, R37, R40, R0 ;  /* 0x0000002825008223 */ /* 0x000fe20000010000 */
[----:B------:R-:W-:Y:S01]  /*7740*/  @!P0 HADD2.F32 R47, -RZ, R50.H1_H1 ;  /* 0x30000032ff2f8230 */ /* 0x000fe20000004100 */
[----:B------:R-:W-:Y:S01]  /*7750*/  @!P0 MOV R50, R58 ;  /* 0x0000003a00328202 */ /* 0x000fe20000000f00 */
[----:B------:R-:W-:Y:S02]  /*7760*/  @!P0 HADD2.F32 R24, -RZ, R135.H1_H1 ;  /* 0x30000087ff188230 */ /* 0x000fe40000004100 */
[----:B------:R-:W-:Y:S01]  /*7770*/  @!P1 FADD.FTZ R27, -R27, -RZ ;  /* 0x800000ff1b1b9221 */ /* 0x000fe20000010100 */
[----:B------:R-:W-:Y:S02]  /*7780*/  @!P0 HADD2.F32 R33, -RZ, R21.H1_H1 ;  /* 0x30000015ff218230 */ /* 0x000fe40000004100 */
[----:B------:R-:W-:Y:S01]  /*7790*/  @!P1 FADD.FTZ R26, -R26, -RZ ;  /* 0x800000ff1a1a9221 */ /* 0x000fe20000010100 */
[----:B------:R-:W-:Y:S02]  /*77a0*/  @!P0 HADD2.F32 R42, -RZ, R48.H1_H1 ;  /* 0x30000030ff2a8230 */ /* 0x000fe40000004100 */
[----:B------:R-:W-:Y:S01]  /*77b0*/  @!P1 FADD.FTZ R25, -R25, -RZ ;  /* 0x800000ff19199221 */ /* 0x000fe20000010100 */
[--C-:B------:R-:W-:Y:S02]  /*77c0*/  @!P0 HADD2.F32 R43, -RZ, R49.reuse.H0_H0 ;  /* 0x20000031ff2b8230 */ /* 0x100fe40000004100 */
[----:B------:R-:W-:Y:S01]  /*77d0*/  @!P0 FMUL.FTZ R4, R33, R28 ;  /* 0x0000001c21048220 */ /* 0x000fe20000410000 */
[----:B------:R-:W-:Y:S02]  /*77e0*/  @!P0 HADD2.F32 R45, -RZ, R49.H1_H1 ;  /* 0x30000031ff2d8230 */ /* 0x000fe40000004100 */
[----:B------:R-:W-:Y:S01]  /*77f0*/  @!P0 FFMA.FTZ R2, R41, R42, R2 ;  /* 0x0000002a29028223 */ /* 0x000fe20000010002 */
[--C-:B------:R-:W-:Y:S02]  /*7800*/  @!P0 HADD2.F32 R30, -RZ, R22.reuse.H0_H0 ;  /* 0x20000016ff1e8230 */ /* 0x100fe40000004100 */
[----:B------:R-:W-:Y:S01]  /*7810*/  @!P1 FADD.FTZ R24, -R24, -RZ ;  /* 0x800000ff18189221 */ /* 0x000fe20000010100 */
[--C-:B------:R-:W-:Y:S02]  /*7820*/  @!P0 HADD2.F32 R48, -RZ, R51.reuse.H0_H0 ;  /* 0x20000033ff308230 */ /* 0x100fe40000004100 */
[----:B------:R-:W-:Y:S01]  /*7830*/  @!P0 HADD2.F32 R49, -RZ, R51.H1_H1 ;  /* 0x30000033ff318230 */ /* 0x000fe20000004100 */
[----:B------:R-:W-:Y:S01]  /*7840*/  @!P0 MOV R51, R59 ;  /* 0x0000003b00338202 */ /* 0x000fe20000000f00 */
[----:B------:R-:W-:Y:S01]  /*7850*/  @!P0 HADD2.F32 R21, -RZ, R22.H1_H1 ;  /* 0x30000016ff158230 */ /* 0x000fe20000004100 */
[----:B------:R-:W-:Y:S01]  /*7860*/  @!P0 F2FP.F16.F32.PACK_AB R131, R2, R0 ;  /* 0x000000000283823e */ /* 0x000fe200000000ff */
[--C-:B------:R-:W-:Y:S02]  /*7870*/  @!P0 HADD2.F32 R44, -RZ, R54.reuse.H0_H0 ;  /* 0x20000036ff2c8230 */ /* 0x100fe40000004100 */
[----:B------:R-:W-:Y:S01]  /*7880*/  @!P0 FMUL.FTZ R5, R30, R27 ;  /* 0x0000001b1e058220 */ /* 0x000fe20000410000 */
[--C-:B------:R-:W-:Y:S01]  /*7890*/  @!P0 HADD2.F32 R20, -RZ, R23.reuse.H0_H0 ;  /* 0x20000017ff148230 */ /* 0x100fe20000004100 */
[----:B------:R-:W-:Y:S01]  /*78a0*/  @!P0 MOV R56, R131 ;  /* 0x0000008300388202 */ /* 0x000fe20000000f00 */
[----:B------:R-:W-:Y:S02]  /*78b0*/  @!P0 HADD2.F32 R37, -RZ, R54.H1_H1 ;  /* 0x30000036ff258230 */ /* 0x000fe40000004100 */
[----:B------:R-:W-:Y:S01]  /*78c0*/  @!P0 FFMA.FTZ R3, R44, R43, R3 ;  /* 0x0000002b2c038223 */ /* 0x000fe20000010003 */
[----:B------:R-:W-:Y:S02]  /*78d0*/  @!P0 HADD2.F32 R23, -RZ, R23.H1_H1 ;  /* 0x30000017ff178230 */ /* 0x000fe40000004100 */
[----:B------:R-:W-:Y:S01]  /*78e0*/  @!P0 FMUL.FTZ R6, R21, R26 ;  /* 0x0000001a15068220 */ /* 0x000fe20000410000 */
[--C-:B------:R-:W-:Y:S02]  /*78f0*/  @!P0 HADD2.F32 R40, -RZ, R50.reuse.H0_H0 ;  /* 0x20000032ff288230 */ /* 0x100fe40000004100 */
[----:B------:R-:W-:Y:S01]  /*7900*/  @!P0 FMUL.FTZ R7, R20, R25 ;  /* 0x0000001914078220 */ /* 0x000fe20000410000 */
[----:B------:R-:W-:Y:S02]  /*7910*/  @!P0 HADD2.F32 R41, -RZ, R50.H1_H1 ;  /* 0x30000032ff298230 */ /* 0x000fe40000004100 */
[----:B------:R-:W-:Y:S01]  /*7920*/  @!P0 FFMA.FTZ R4, R37, R45, R4 ;  /* 0x0000002d25048223 */ /* 0x000fe20000010004 */
[--C-:B------:R-:W-:Y:S02]  /*7930*/  @!P0 HADD2.F32 R42, -RZ, R51.reuse.H0_H0 ;  /* 0x20000033ff2a8230 */ /* 0x100fe40000004100 */
[----:B------:R-:W-:Y:S01]  /*7940*/  @!P0 FMUL.FTZ R8, R23, R24 ;  /* 0x0000001817088220 */ /* 0x000fe20000410000 */
[----:B------:R-:W-:Y:S02]  /*7950*/  @!P0 HADD2.F32 R43, -RZ, R51.H1_H1 ;  /* 0x30000033ff2b8230 */ /* 0x000fe40000004100 */
[----:B------:R-:W-:Y:S01]  /*7960*/  @!P0 FFMA.FTZ R5, R40, R46, R5 ;  /* 0x0000002e28058223 */ /* 0x000fe20000010005 */
[----:B------:R-:W-:Y:S01]  /*7970*/  @!P0 F2FP.F16.F32.PACK_AB R132, R4, R3 ;  /* 0x000000030484823e */ /* 0x000fe200000000ff */
[----:B------:R-:W-:Y:S01]  /*7980*/  @!P0 FFMA.FTZ R6, R41, R47, R6 ;  /* 0x0000002f29068223 */ /* 0x000fe20000010006 */
[----:B------:R-:W-:Y:S01]  /*7990*/  @!P0 FFMA.FTZ R7, R42, R48, R7 ;  /* 0x000000302a078223 */ /* 0x000fe20000010007 */
[----:B------:R-:W-:Y:S01]  /*79a0*/  @!P0 FFMA.FTZ R8, R43, R49, R8 ;  /* 0x000000312b088223 */ /* 0x000fe20000010008 */
[----:B------:R-:W-:Y:S02]  /*79b0*/  @!P0 MOV R57, R132 ;  /* 0x0000008400398202 */ /* 0x000fe40000000f00 */
[----:B------:R-:W-:Y:S02]  /*79c0*/  @!P0 F2FP.F16.F32.PACK_AB R133, R6, R5 ;  /* 0x000000050685823e */ /* 0x000fe400000000ff */
[----:B------:R-:W-:Y:S02]  /*79d0*/  @!P0 F2FP.F16.F32.PACK_AB R134, R8, R7 ;  /* 0x000000070886823e */ /* 0x000fe400000000ff */
[----:B------:R-:W-:Y:S02]  /*79e0*/  @!P0 MOV R58, R133 ;  /* 0x00000085003a8202 */ /* 0x000fe40000000f00 */
[----:B------:R-:W-:Y:S05]  /*79f0*/  @!P0 MOV R59, R134 ;  /* 0x00000086003b8202 */ /* 0x000fea0000000f00 */
[----:B------:R1:W-:Y:S02]  /*7a00*/  STG.E.128 desc[UR6][R82.64], R56 ;  /* 0x0000003852007986 */ /* 0x0003e4000c101d06 */
.L_x_765:
[----:B------:R-:W-:Y:S05]  /*7a10*/  BSYNC.RECONVERGENT B0 ;  /* 0x0000000000007941 */ /* 0x000fea0003800200 */
.L_x_764:
[----:B------:R-:W-:Y:S11]  /*7a20*/  ISETP.GE.AND P0, PT, R9, R60, PT ;  /* 0x0000003c0900720c */ /* 0x000ff60003f06270 */
[----:B------:R-:W-:Y:S02]  /*7a30*/  @!UPT UIADD3 URZ, UPT, UPT, URZ, URZ, URZ ;  /* 0x000000fffffff290 */ /* 0x000fe4000fffe0ff */
[----:B------:R-:W-:Y:S05]  /*7a40*/  @P0 BRA `(.L_x_763) ;  /* 0x0000000400640947 */ /* 0x000fea0003800000 */
[----:B------:R-:W-:Y:S01]  /*7a50*/  ISETP.GE.AND P0, PT, R9, R13, PT ;  /* 0x0000000d0900720c */ /* 0x000fe20003f06270 */
[----:B-1----:R-:W2:Y:S11]  /*7a60*/  LDG.E.128 R56, desc[UR6][R10.64+0x80] ;  /* 0x000080060a387981 */ /* 0x002eb6000c1e1d00 */
[----:B------:R-:W-:Y:S01]  /*7a70*/  @!UPT UIADD3 URZ, UPT, UPT, URZ, URZ, URZ ;  /* 0x000000fffffff290 */ /* 0x000fe2000fffe0ff */
[----:B------:R-:W-:Y:S04]  /*7a80*/  @!P0 IADD3 R133, P1, PT, R19, 0x40, RZ ;  /* 0x0000004013858810 */ /* 0x000fe80007f3e0ff */
[----:B------:R-:W-:Y:S02]  /*7a90*/  @!P0 IADD3.X R60, PT, PT, RZ, R81, RZ, P1, !PT ;  /* 0x00000051ff3c8210 */ /* 0x000fe40000ffe4ff */
[----:B------:R-:W-:Y:S04]  /*7aa0*/  @!P0 ISETP.GE.U32.AND P1, PT, R9, R18, PT ;  /* 0x000000120900820c */ /* 0x000fe80003f26070 */
[----:B------:R-:W-:Y:S02]  /*7ab0*/  @!P0 SEL R133, R133, 0x40, P1 ;  /* 0x0000004085858807 */ /* 0x000fe40000800000 */
        /* <DEDUP_REMOVED lines=82> */
.L_x_763:
[----:B------:R-:W-:Y:S05]  /*7fe0*/  BSYNC.RECONVERGENT B1 ;  /* 0x0000000000017941 */ /* 0x000fea0003800200 */
.L_x_762:
[----:B------:R-:W-:Y:S01]  /*7ff0*/  ISETP.NE.AND P0, PT, R55, RZ, PT ;  /* 0x000000ff3700720c */ /* 0x000fe20003f05270 */
[----:B------:R-:W-:Y:S11]  /*8000*/  BSSY.RECONVERGENT B1, `(.L_x_766) ;  /* 0x00000c2000017945 */ /* 0x000ff60003800200 */
[----:B------:R-:W-:Y:S01]  /*8010*/  @!UPT UIADD3 URZ, UPT, UPT, URZ, URZ, URZ ;  /* 0x000000fffffff290 */ /* 0x000fe2000fffe0ff */
[----:B------:R-:W-:Y:S05]  /*8020*/  @!P0 BRA `(.L_x_767) ;  /* 0x0000000800fc8947 */ /* 0x000fea0003800000 */
[C---:B----4-:R-:W-:Y:S01]  /*8030*/  LEA R24, P0, R95.reuse, R10, 0x1 ;  /* 0x0000000a5f187211 */ /* 0x050fe200078008ff */
[----:B------:R-:W3:Y:S01]  /*8040*/  LDC R131, c[0x0][0x440] ;  /* 0x00011000ff837b82 */ /* 0x000ee20000000800 */
[----:B------:R-:W-:Y:S02]  /*8050*/  BSSY.RECONVERGENT B0, `(.L_x_768) ;  /* 0x0000060000007945 */ /* 0x000fe40003800200 */
[----:B------:R-:W-:Y:S02]  /*8060*/  LEA.HI.X R25, R95, R11, R94, 0x1, P0 ;  /* 0x0000000b5f197211 */ /* 0x000fe400000f0c5e */
[C---:B------:R-:W-:Y:S04]  /*8070*/  LEA R136, P0, R71.reuse, R82, 0x1 ;  /* 0x0000005247887211 */ /* 0x040fe800078008ff */
[----:B------:R-:W-:Y:S02]  /*8080*/  LEA.HI.X R137, R71, R83, R72, 0x1, P0 ;  /* 0x0000005347897211 */ /* 0x000fe400000f0c48 */
[----:B---3--:R-:W-:Y:S11]  /*8090*/  ISETP.GE.AND P0, PT, R14, R131, PT ;  /* 0x000000830e00720c */ /* 0x008ff60003f06270 */
[----:B------:R-:W-:Y:S02]  /*80a0*/  @!UPT UIADD3 URZ, UPT, UPT, URZ, URZ, URZ ;  /* 0x000000fffffff290 */ /* 0x000fe4000fffe0ff */
[----:B------:R-:W-:Y:S05]  /*80b0*/  @P0 BRA `(.L_x_769) ;  /* 0x0000000400640947 */ /* 0x000fea0003800000 */
[C---:B------:R-:W-:Y:S01]  /*80c0*/  ISETP.GE.AND P0, PT, R14.reuse, R13, PT ;  /* 0x0000000d0e00720c */ /* 0x040fe20003f06270 */
[----:B-12---:R-:W2:Y:S11]  /*80d0*/  LDG.E.128 R56, desc[UR6][R24.64] ;  /* 0x0000000618387981 */ /* 0x006eb6000c1e1d00 */
[----:B------:R-:W-:Y:S01]  /*80e0*/  @!UPT UIADD3 URZ, UPT, UPT, URZ, URZ, URZ ;  /* 0x000000fffffff290 */ /* 0x000fe2000fffe0ff */
[----:B------:R-:W-:Y:S04]  /*80f0*/  @!P0 ISETP.GE.U32.AND P1, PT, R14, R18, PT ;  /* 0x000000120e00820c */ /* 0x000fe80003f26070 */
[----:B------:R-:W-:Y:S02]  /*8100*/  @!P0 SEL R132, R19, RZ, P1 ;  /* 0x000000ff13848207 */ /* 0x000fe40000800000 */
[----:B------:R-:W-:Y:S02]  /*8110*/  @!P0 SEL R21, R18, R19, !P1 ;  /* 0x0000001312158207 */ /* 0x000fe40004800000 */
[----:B------:R-:W-:Y:S02]  /*8120*/  @!P0 SEL R133, R81, RZ, P1 ;  /* 0x000000ff51858207 */ /* 0x000fe40000800000 */
[----:B------:R-:W-:Y:S01]  /*8130*/  @!P0 IADD3 R135, P1, PT, R119, R132, RZ ;  /* 0x0000008477878210 */ /* 0x000fe20007f3e0ff */
[----:B------:R-:W-:Y:S03]  /*8140*/  @!P0 IMAD.WIDE R40, R21, 0x2, R24 ;  /* 0x0000000215288825 */ /* 0x000fe600078e0218 */
[----:B------:R-:W-:Y:S02]  /*8150*/  @!P0 IADD3.X R132, PT, PT, R102, R133, RZ, P1, !PT ;  /* 0x0000008566848210 */ /* 0x000fe40000ffe4ff */
[C---:B------:R-:W-:Y:S01]  /*8160*/  @!P0 SHF.L.U32 R133, R135.reuse, 0x1, RZ ;  /* 0x0000000187858819 */ /* 0x040fe200000006ff */
[----:B------:R-:W3:Y:S01]  /*8170*/  @!P0 LDG.E.128 R20, desc[UR6][R40.64] ;  /* 0x0000000628148981 */ /* 0x000ee2000c1e1d00 */
[----:B------:R-:W-:Y:S02]  /*8180*/  @!P0 SHF.L.U64.HI R132, R135, 0x1, R132 ;  /* 0x0000000187848819 */ /* 0x000fe40000010284 */
[C---:B------:R-:W-:Y:S04]  /*8190*/  @!P0 IADD3 R138, P1, PT, R133.reuse, R86, RZ ;  /* 0x00000056858a8210 */ /* 0x040fe80007f3e0ff */
[C---:B------:R-:W-:Y:S02]  /*81a0*/  @!P0 IADD3.X R139, PT, PT, R132.reuse, R87, RZ, P1, !PT ;  /* 0x00000057848b8210 */ /* 0x040fe40000ffe4ff */
[----:B------:R-:W-:Y:S04]  /*81b0*/  @!P0 IADD3 R42, P1, PT, R133, R88, RZ ;  /* 0x00000058852a8210 */ /* 0x000fe80007f3e0ff */
[----:B------:R-:W-:Y:S02]  /*81c0*/  @!P0 IADD3.X R43, PT, PT, R132, R89, RZ, P1, !PT ;  /* 0x00000059842b8210 */ /* 0x000fe40000ffe4ff */
[----:B------:R-:W4:Y:S01]  /*81d0*/  @!P0 LDG.E.128 R132, desc[UR6][R138.64] ;  /* 0x000000068a848981 */ /* 0x000f22000c1e1d00 */
[----:B------:R-:W-:Y:S07]  /*81e0*/  ISETP.GE.U32.OR P1, PT, R14, R18, P0 ;  /* 0x000000120e00720c */ /* 0x000fee0000726470 */
[----:B------:R2:W5:Y:S01]  /*81f0*/  @!P0 LDG.E.128 R48, desc[UR6][R42.64] ;  /* 0x000000062a308981 */ /* 0x000562000c1e1d00 */
[--C-:B---3--:R-:W-:Y:S01]  /*8200*/  @!P0 HADD2.F32 R37, -RZ, R20.reuse.H0_H0 ;  /* 0x20000014ff258230 */ /* 0x108fe20000004100 */
[----:B--2---:R-:W-:Y:S01]  /*8210*/  @!P0 MOV R42, R56 ;  /* 0x00000038002a8202 */ /* 0x004fe20000000f00 */
[----:B------:R-:W-:Y:S01]  /*8220*/  @!P0 HADD2.F32 R38, -RZ, R20.H1_H1 ;  /* 0x30000014ff268230 */ /* 0x000fe20000004100 */
[----:B------:R-:W-:Y:S01]  /*8230*/  @!P0 MOV R54, R57 ;  /* 0x0000003900368202 */ /* 0x000fe20000000f00 */
[--C-:B------:R-:W-:Y:S01]  /*8240*/  @!P0 HADD2.F32 R34, -RZ, R21.reuse.H0_H0 ;  /* 0x20000015ff228230 */ /* 0x100fe20000004100 */
[----:B------:R-:W-:Y:S01]  /*8250*/  @!P0 MOV R55, R58 ;  /* 0x0000003a00378202 */ /* 0x000fe20000000f00 */
[--C-:B------:R-:W-:Y:S01]  /*8260*/  @!P0 HADD2.F32 R39, -RZ, R42.reuse.H0_H0 ;  /* 0x2000002aff278230 */ /* 0x100fe20000004100 */
[----:B------:R-:W-:Y:S01]  /*8270*/  @!P0 MOV R60, R59 ;  /* 0x0000003b003c8202 */ /* 0x000fe20000000f00 */
[----:B------:R-:W-:Y:S02]  /*8280*/  @!P0 HADD2.F32 R43, -RZ, R42.H1_H1 ;  /* 0x3000002aff2b8230 */ /* 0x000fe40000004100 */
[----:B------:R-:W-:Y:S02]  /*8290*/  @!P0 HADD2.F32 R35, -RZ, R21.H1_H1 ;  /* 0x30000015ff238230 */ /* 0x000fe40000004100 */
[--C-:B------:R-:W-:Y:S02]  /*82a0*/  @!P0 HADD2.F32 R32, -RZ, R22.reuse.H0_H0 ;  /* 0x20000016ff208230 */ /* 0x100fe40000004100 */
[----:B------:R-:W-:Y:S02]  /*82b0*/  @!P0 HADD2.F32 R21, -RZ, R22.H1_H1 ;  /* 0x30000016ff158230 */ /* 0x000fe40000004100 */
[--C-:B----4-:R-:W-:Y:S02]  /*82c0*/  @!P0 HADD2.F32 R36, -RZ, R132.reuse.H0_H0 ;  /* 0x20000084ff248230 */ /* 0x110fe40000004100 */
[----:B------:R-:W-:Y:S02]  /*82d0*/  @!P0 HADD2.F32 R33, -RZ, R132.H1_H1 ;  /* 0x30000084ff218230 */ /* 0x000fe40000004100 */
[--C-:B------:R-:W-:Y:S02]  /*82e0*/  @!P0 HADD2.F32 R31, -RZ, R133.reuse.H0_H0 ;  /* 0x20000085ff1f8230 */ /* 0x100fe40000004100 */
[----:B------:R-:W-:Y:S01]  /*82f0*/  @!P1 FADD.FTZ R36, -R36, -RZ ;  /* 0x800000ff24249221 */ /* 0x000fe20000010100 */
[----:B------:R-:W-:Y:S02]  /*8300*/  @!P0 HADD2.F32 R30, -RZ, R133.H1_H1 ;  /* 0x30000085ff1e8230 */ /* 0x000fe40000004100 */
[----:B------:R-:W-:Y:S01]  /*8310*/  @!P1 FADD.FTZ R33, -R33, -RZ ;  /* 0x800000ff21219221 */ /* 0x000fe20000010100 */
[--C-:B------:R-:W-:Y:S02]  /*8320*/  @!P0 HADD2.F32 R29, -RZ, R134.reuse.H0_H0 ;  /* 0x20000086ff1d8230 */ /* 0x100fe40000004100 */
[----:B------:R-:W-:Y:S01]  /*8330*/  @!P0 FMUL.FTZ R0, R37, R36 ;  /* 0x0000002425008220 */ /* 0x000fe20000410000 */
[----:B------:R-:W-:Y:S02]  /*8340*/  @!P0 HADD2.F32 R28, -RZ, R134.H1_H1 ;  /* 0x30000086ff1c8230 */ /* 0x000fe40000004100 */
[----:B------:R-:W-:Y:S01]  /*8350*/  @!P0 FMUL.FTZ R2, R38, R33 ;  /* 0x0000002126028220 */ /* 0x000fe20000410000 */
[--C-:B-----5:R-:W-:Y:S02]  /*8360*/  @!P0 HADD2.F32 R42, -RZ, R48.reuse.H0_H0 ;  /* 0x20000030ff2a8230 */ /* 0x120fe40000004100 */
[----:B------:R-:W-:Y:S01]  /*8370*/  @!P1 FADD.FTZ R31, -R31, -RZ ;  /* 0x800000ff1f1f9221 */ /* 0x000fe20000010100 */
[--C-:B------:R-:W-:Y:S02]  /*8380*/  @!P0 HADD2.F32 R27, -RZ, R135.reuse.H0_H0 ;  /* 0x20000087ff1b8230 */ /* 0x100fe40000004100 */
[----:B------:R-:W-:Y:S01]  /*8390*/  @!P1 FADD.FTZ R30, -R30, -RZ ;  /* 0x800000ff1e1e9221 */ /* 0x000fe20000010100 */
[----:B------:R-:W-:Y:S02]  /*83a0*/  @!P0 HADD2.F32 R26, -RZ, R135.H1_H1 ;  /* 0x30000087ff1a8230 */ /* 0x000fe40000004100 */
[----:B------:R-:W-:Y:S01]  /*83b0*/  @!P0 FFMA.FTZ R0, R39, R42, R0 ;  /* 0x0000002a27008223 */ /* 0x000fe20000010000 */
[----:B------:R-:W-:Y:S02]  /*83c0*/  @!P0 HADD2.F32 R44, -RZ, R48.H1_H1 ;  /* 0x30000030ff2c8230 */ /* 0x000fe40000004100 */
[----:B------:R-:W-:Y:S01]  /*83d0*/  @!P0 FMUL.FTZ R3, R34, R31 ;  /* 0x0000001f22038220 */ /* 0x000fe20000410000 */
[----:B------:R-:W-:Y:S02]  /*83e0*/  @!P0 HADD2.F32 R45, -RZ, R49.H0_H0 ;  /* 0x20000031ff2d8230 */ /* 0x000fe40000004100 */
[----:B------:R-:W-:Y:S01]  /*83f0*/  @!P0 FMUL.FTZ R4, R35, R30 ;  /* 0x0000001e23048220 */ /* 0x000fe20000410000 */
[--C-:B------:R-:W-:Y:S02]  /*8400*/  @!P0 HADD2.F32 R46, -RZ, R54.reuse.H0_H0 ;  /* 0x20000036ff2e8230 */ /* 0x100fe40000004100 */
[----:B------:R-:W-:Y:S01]  /*8410*/  @!P1 FADD.FTZ R29, -R29, -RZ ;  /* 0x800000ff1d1d9221 */ /* 0x000fe20000010100 */
[--C-:B------:R-:W-:Y:S02]  /*8420*/  @!P0 HADD2.F32 R20, -RZ, R23.reuse.H0_H0 ;  /* 0x20000017ff148230 */ /* 0x100fe40000004100 */
[----:B------:R-:W-:Y:S01]  /*8430*/  @!P1 FADD.FTZ R28, -R28, -RZ ;  /* 0x800000ff1c1c9221 */ /* 0x000fe20000010100 */
[----:B------:R-:W-:Y:S02]  /*8440*/  @!P0 HADD2.F32 R23, -RZ, R23.H1_H1 ;  /* 0x30000017ff178230 */ /* 0x000fe40000004100 */
[----:B------:R-:W-:Y:S01]  /*8450*/  @!P0 FFMA.FTZ R2, R43, R44, R2 ;  /* 0x0000002c2b028223 */ /* 0x000fe20000010002 */
[----:B------:R-:W-:Y:S02]  /*8460*/  @!P0 HADD2.F32 R47, -RZ, R49.H1_H1 ;  /* 0x30000031ff2f8230 */ /* 0x000fe40000004100 */
[----:B------:R-:W-:Y:S01]  /*8470*/  @!P0 FFMA.FTZ R3, R46, R45, R3 ;  /* 0x0000002d2e038223 */ /* 0x000fe20000010003 */
[----:B------:R-:W-:Y:S02]  /*8480*/  @!P0 HADD2.F32 R39, -RZ, R54.H1_H1 ;  /* 0x30000036ff278230 */ /* 0x000fe40000004100 */
[----:B------:R-:W-:Y:S01]  /*8490*/  @!P1 FADD.FTZ R27, -R27, -RZ ;  /* 0x800000ff1b1b9221 */ /* 0x000fe20000010100 */
[----:B------:R-:W-:Y:S01]  /*84a0*/  @!P0 F2FP.F16.F32.PACK_AB R132, R2, R0 ;  /* 0x000000000284823e */ /* 0x000fe200000000ff */
[--C-:B------:R-:W-:Y:S02]  /*84b0*/  @!P0 HADD2.F32 R48, -RZ, R50.reuse.H0_H0 ;  /* 0x20000032ff308230 */ /* 0x100fe40000004100 */
[----:B------:R-:W-:Y:S01]  /*84c0*/  @!P1 FADD.FTZ R26, -R26, -RZ ;  /* 0x800000ff1a1a9221 */ /* 0x000fe20000010100 */
[--C-:B------:R-:W-:Y:S01]  /*84d0*/  @!P0 HADD2.F32 R42, -RZ, R55.reuse.H0_H0 ;  /* 0x20000037ff2a8230 */ /* 0x100fe20000004100 */
[----:B------:R-:W-:Y:S01]  /*84e0*/  @!P0 MOV R56, R132 ;  /* 0x0000008400388202 */ /* 0x000fe20000000f00 */
[----:B------:R-:W-:Y:S01]  /*84f0*/  @!P0 FMUL.FTZ R5, R32, R29 ;  /* 0x0000001d20058220 */ /* 0x000fe20000410000 */
[----:B------:R-:W-:Y:S02]  /*8500*/  @!P0 HADD2.F32 R49, -RZ, R50.H1_H1 ;  /* 0x30000032ff318230 */ /* 0x000fe40000004100 */
[----:B------:R-:W-:Y:S01]  /*8510*/  @!P0 FMUL.FTZ R6, R21, R28 ;  /* 0x0000001c15068220 */ /* 0x000fe20000410000 */
[----:B------:R-:W-:Y:S02]  /*8520*/  @!P0 HADD2.F32 R43, -RZ, R55.H1_H1 ;  /* 0x30000037ff2b8230 */ /* 0x000fe40000004100 */
[----:B------:R-:W-:Y:S01]  /*8530*/  @!P0 FMUL.FTZ R7, R20, R27 ;  /* 0x0000001b14078220 */ /* 0x000fe20000410000 */
[--C-:B------:R-:W-:Y:S02]  /*8540*/  @!P0 HADD2.F32 R50, -RZ, R51.reuse.H0_H0 ;  /* 0x20000033ff328230 */ /* 0x100fe40000004100 */
[----:B------:R-:W-:Y:S01]  /*8550*/  @!P0 FFMA.FTZ R4, R39, R47, R4 ;  /* 0x0000002f27048223 */ /* 0x000fe20000010004 */
[--C-:B------:R-:W-:Y:S02]  /*8560*/  @!P0 HADD2.F32 R44, -RZ, R60.reuse.H0_H0 ;  /* 0x2000003cff2c8230 */ /* 0x100fe40000004100 */
[----:B------:R-:W-:Y:S01]  /*8570*/  @!P0 FMUL.FTZ R8, R23, R26 ;  /* 0x0000001a17088220 */ /* 0x000fe20000410000 */
[----:B------:R-:W-:Y:S02]  /*8580*/  @!P0 HADD2.F32 R51, -RZ, R51.H1_H1 ;  /* 0x30000033ff338230 */ /* 0x000fe40000004100 */
[----:B------:R-:W-:Y:S01]  /*8590*/  @!P0 FFMA.FTZ R5, R42, R48, R5 ;  /* 0x000000302a058223 */ /* 0x000fe20000010005 */
[----:B------:R-:W-:Y:S01]  /*85a0*/  @!P0 F2FP.F16.F32.PACK_AB R133, R4, R3 ;  /* 0x000000030485823e */ /* 0x000fe200000000ff */
[----:B------:R-:W-:Y:S02]  /*85b0*/  @!P0 HADD2.F32 R45, -RZ, R60.H1_H1 ;  /* 0x3000003cff2d8230 */ /* 0x000fe40000004100 */
[----:B------:R-:W-:Y:S01]  /*85c0*/  @!P0 FFMA.FTZ R6, R43, R49, R6 ;  /* 0x000000312b068223 */ /* 0x000fe20000010006 */
[----:B------:R-:W-:Y:S01]  /*85d0*/  @!P0 FFMA.FTZ R7, R44, R50, R7 ;  /* 0x000000322c078223 */ /* 0x000fe20000010007 */
[----:B------:R-:W-:Y:S01]  /*85e0*/  @!P0 MOV R57, R133 ;  /* 0x0000008500398202 */ /* 0x000fe20000000f00 */
[----:B------:R-:W-:Y:S02]  /*85f0*/  @!P0 FFMA.FTZ R8, R45, R51, R8 ;  /* 0x000000332d088223 */ /* 0x000fe40000010008 */
[----:B------:R-:W-:Y:S03]  /*8600*/  @!P0 F2FP.F16.F32.PACK_AB R134, R6, R5 ;  /* 0x000000050686823e */ /* 0x000fe600000000ff */
[----:B------:R-:W-:Y:S02]  /*8610*/  @!P0 F2FP.F16.F32.PACK_AB R135, R8, R7 ;  /* 0x000000070887823e */ /* 0x000fe400000000ff */
[----:B------:R-:W-:Y:S02]  /*8620*/  @!P0 MOV R58, R134 ;  /* 0x00000086003a8202 */ /* 0x000fe40000000f00 */
[----:B------:R-:W-:Y:S05]  /*8630*/  @!P0 MOV R59, R135 ;  /* 0x00000087003b8202 */ /* 0x000fea0000000f00 */
[----:B------:R3:W-:Y:S02]  /*8640*/  STG.E.128 desc[UR6][R136.64], R56 ;  /* 0x0000003888007986 */ /* 0x0007e4000c101d06 */
.L_x_769:
[----:B------:R-:W-:Y:S05]  /*8650*/  BSYNC.RECONVERGENT B0 ;  /* 0x0000000000007941 */ /* 0x000fea0003800200 */
.L_x_768:
[----:B------:R-:W-:Y:S11]  /*8660*/  ISETP.GE.AND P0, PT, R9, R131, PT ;  /* 0x000000830900720c */ /* 0x000ff60003f06270 */
[----:B------:R-:W-:Y:S02]  /*8670*/  @!UPT UIADD3 URZ, UPT, UPT, URZ, URZ, URZ ;  /* 0x000000fffffff290 */ /* 0x000fe4000fffe0ff */
[----:B------:R-:W-:Y:S05]  /*8680*/  @P0 BRA `(.L_x_767) ;  /* 0x0000000400640947 */ /* 0x000fea0003800000 */
[C---:B------:R-:W-:Y:S01]  /*8690*/  ISETP.GE.AND P0, PT, R9.reuse, R13, PT ;  /* 0x0000000d0900720c */ /* 0x040fe20003f06270 */
[----:B-123--:R-:W2:Y:S11]  /*86a0*/  LDG.E.128 R56, desc[UR6][R24.64+0x80] ;  /* 0x0000800618387981 */ /* 0x00eeb6000c1e1d00 */
        /* <DEDUP_REMOVED lines=87> */
.L_x_767:
[----:B------:R-:W-:Y:S05]  /*8c20*/  BSYNC.RECONVERGENT B1 ;  /* 0x0000000000017941 */ /* 0x000fea0003800200 */
.L_x_766:
[----:B------:R-:W-:Y:S01]  /*8c30*/  ISETP.NE.AND P0, PT, R130, RZ, PT ;  /* 0x000000ff8200720c */ /* 0x000fe20003f05270 */
[----:B------:R-:W-:Y:S11]  /*8c40*/  BSSY.RECONVERGENT B1, `(.L_x_770) ;  /* 0x00000c4000017945 */ /* 0x000ff60003800200 */
[----:B------:R-:W-:Y:S01]  /*8c50*/  @!UPT UIADD3 URZ, UPT, UPT, URZ, URZ, URZ ;  /* 0x000000fffffff290 */ /* 0x000fe2000fffe0ff */
[----:B------:R-:W-:Y:S05]  /*8c60*/  @!P0 BRA `(.L_x_771) ;  /* 0x0000000c00048947 */ /* 0x000fea0003800000 */
[----:B----4-:R-:W4:Y:S01]  /*8c70*/  LDC.64 R4, c[0x0][0x4a8] ;  /* 0x00012a00ff047b82 */ /* 0x010f220000000a00 */
[----:B------:R-:W-:Y:S07]  /*8c80*/  BSSY.RECONVERGENT B0, `(.L_x_772) ;  /* 0x0000063000007945 */ /* 0x000fee0003800200 */
[----:B------:R-:W5:Y:S08]  /*8c90*/  LDC.64 R2, c[0x0][0x3b8] ;  /* 0x0000ee00ff027b82 */ /* 0x000f700000000a00 */
[----:B-1-3--:R-:W1:Y:S01]  /*8ca0*/  LDC R136, c[0x0][0x440] ;  /* 0x00011000ff887b82 */ /* 0x00ae620000000800 */
[C---:B----4-:R-:W-:Y:S04]  /*8cb0*/  LEA R24, P0, R4.reuse, R10, 0x6 ;  /* 0x0000000a04187211 */ /* 0x050fe800078030ff */
[----:B------:R-:W-:Y:S02]  /*8cc0*/  LEA.HI.X R25, R4, R11, R5, 0x6, P0 ;  /* 0x0000000b04197211 */ /* 0x000fe400000f3405 */
[C---:B-----5:R-:W-:Y:S04]  /*8cd0*/  LEA R130, P0, R2.reuse, R82, 0x6 ;  /* 0x0000005202827211 */ /* 0x060fe800078030ff */
[----:B------:R-:W-:Y:S02]  /*8ce0*/  LEA.HI.X R131, R2, R83, R3, 0x6, P0 ;  /* 0x0000005302837211 */ /* 0x000fe400000f3403 */
[----:B-1----:R-:W-:Y:S11]  /*8cf0*/  ISETP.GE.AND P0, PT, R14, R136, PT ;  /* 0x000000880e00720c */ /* 0x002ff60003f06270 */
[----:B------:R-:W-:Y:S02]  /*8d00*/  @!UPT UIADD3 URZ, UPT, UPT, URZ, URZ, URZ ;  /* 0x000000fffffff290 */ /* 0x000fe4000fffe0ff */
[----:B------:R-:W-:Y:S05]  /*8d10*/  @P0 BRA `(.L_x_773) ;  /* 0x0000000400640947 */ /* 0x000fea0003800000 */
[C---:B------:R-:W-:Y:S01]  /*8d20*/  ISETP.GE.AND P0, PT, R14.reuse, R13, PT ;  /* 0x0000000d0e00720c */ /* 0x040fe20003f06270 */
[----:B--2---:R-:W2:Y:S11]  /*8d30*/  LDG.E.128 R56, desc[UR6][R24.64] ;  /* 0x0000000618387981 */ /* 0x004eb6000c1e1d00 */
[----:B------:R-:W-:Y:S01]  /*8d40*/  @!UPT UIADD3 URZ, UPT, UPT, URZ, URZ, URZ ;  /* 0x000000fffffff290 */ /* 0x000fe2000fffe0ff */
[----:B------:R-:W-:Y:S04]  /*8d50*/  @!P0 ISETP.GE.U32.AND P1, PT, R14, R18, PT ;  /* 0x000000120e00820c */ /* 0x000fe80003f26070 */
[----:B------:R-:W-:Y:S02]  /*8d60*/  @!P0 SEL R135, R19, RZ, P1 ;  /* 0x000000ff13878207 */ /* 0x000fe40000800000 */
[----:B------:R-:W-:Y:S02]  /*8d70*/  @!P0 SEL R21, R18, R19, !P1 ;  /* 0x0000001312158207 */ /* 0x000fe40004800000 */
[----:B------:R-:W-:Y:S02]  /*8d80*/  @!P0 SEL R132, R81, RZ, P1 ;  /* 0x000000ff51848207 */ /* 0x000fe40000800000 */
[----:B------:R-:W-:Y:S01]  /*8d90*/  @!P0 IADD3 R135, P1, PT, R110, R135, RZ ;  /* 0x000000876e878210 */ /* 0x000fe20007f3e0ff */
[----:B------:R-:W-:Y:S03]  /*8da0*/  @!P0 IMAD.WIDE R40, R21, 0x2, R24 ;  /* 0x0000000215288825 */ /* 0x000fe600078e0218 */
[----:B------:R-:W-:Y:S02]  /*8db0*/  @!P0 SHF.L.U32 R133, R135, 0x1, RZ ;  /* 0x0000000187858819 */ /* 0x000fe400000006ff */
[----:B------:R-:W-:Y:S01]  /*8dc0*/  @!P0 IADD3.X R132, PT, PT, R101, R132, RZ, P1, !PT ;  /* 0x0000008465848210 */ /* 0x000fe20000ffe4ff */
[----:B------:R-:W3:Y:S01]  /*8dd0*/  @!P0 LDG.E.128 R20, desc[UR6][R40.64] ;  /* 0x0000000628148981 */ /* 0x000ee2000c1e1d00 */
[----:B------:R-:W-:Y:S02]  /*8de0*/  @!P0 IADD3 R138, P1, PT, R133, R86, RZ ;  /* 0x00000056858a8210 */ /* 0x000fe40007f3e0ff */
[----:B------:R-:W-:Y:S04]  /*8df0*/  @!P0 SHF.L.U64.HI R132, R135, 0x1, R132 ;  /* 0x0000000187848819 */ /* 0x000fe80000010284 */
        /* <DEDUP_REMOVED lines=75> */
.L_x_773:
[----:B------:R-:W-:Y:S05]  /*92b0*/  BSYNC.RECONVERGENT B0 ;  /* 0x0000000000007941 */ /* 0x000fea0003800200 */
.L_x_772:
[----:B------:R-:W-:Y:S11]  /*92c0*/  ISETP.GE.AND P0, PT, R9, R136, PT ;  /* 0x000000880900720c */ /* 0x000ff60003f06270 */
        /* <DEDUP_REMOVED lines=91> */
.L_x_771:
[----:B------:R-:W-:Y:S05]  /*9880*/  BSYNC.RECONVERGENT B1 ;  /* 0x0000000000017941 */ /* 0x000fea0003800200 */
.L_x_770:
[----:B------:R-:W-:Y:S01]  /*9890*/  ISETP.NE.AND P0, PT, R123, RZ, PT ;  /* 0x000000ff7b00720c */ /* 0x000fe20003f05270 */
[----:B------:R-:W-:Y:S11]  /*98a0*/  BSSY.RECONVERGENT B1, `(.L_x_774) ;  /* 0x00000c5000017945 */ /* 0x000ff60003800200 */
[----:B------:R-:W-:Y:S01]  /*98b0*/  @!UPT UIADD3 URZ, UPT, UPT, URZ, URZ, URZ ;  /* 0x000000fffffff290 */ /* 0x000fe2000fffe0ff */
[----:B------:R-:W-:Y:S05]  /*98c0*/  @P0 BRA `(.L_x_775) ;  /* 0x0000000c00080947 */ /* 0x000fea0003800000 */
[----:B------:R-:W5:Y:S01]  /*98d0*/  LDC R55, c[0x0][0x440] ;  /* 0x00011000ff377b82 */ /* 0x000f620000000800 */
[----:B------:R-:W-:Y:S07]  /*98e0*/  BSSY.RECONVERGENT B0, `(.L_x_776) ;  /* 0x0000064000007945 */ /* 0x000fee0003800200 */
[----:B----4-:R-:W4:Y:S08]  /*98f0*/  LDC.64 R4, c[0x0][0x4a8] ;  /* 0x00012a00ff047b82 */ /* 0x010f300000000a00 */
[----:B------:R-:W1:Y:S01]  /*9900*/  LDC.64 R2, c[0x0][0x3b8] ;  /* 0x0000ee00ff027b82 */ /* 0x000e620000000a00 */
[----:B----4-:R-:W-:Y:S01]  /*9910*/  IMAD.WIDE.U32 R24, R4, 0x60, R10 ;  /* 0x0000006004187825 */ /* 0x010fe200078e000a */
[----:B-----5:R-:W-:Y:S03]  /*9920*/  ISETP.GE.AND P0, PT, R14, R55, PT ;  /* 0x000000370e00720c */ /* 0x020fe60003f06270 */
[----:B------:R-:W-:Y:S02]  /*9930*/  IMAD R5, R5, 0x60, RZ ;  /* 0x0000006005057824 */ /* 0x000fe400078e02ff */
[----:B-1----:R-:W-:Y:S03]  /*9940*/  IMAD.WIDE.U32 R130, R2, 0x60, R82 ;  /* 0x0000006002827825 */ /* 0x002fe600078e0052 */
[----:B------:R-:W-:Y:S01]  /*9950*/  IADD3 R25, PT, PT, R25, R5, RZ ;  /* 0x0000000519197210 */ /* 0x000fe20007ffe0ff */
[----:B------:R-:W-:Y:S05]  /*9960*/  IMAD R3, R3, 0x60, RZ ;  /* 0x0000006003037824 */ /* 0x000fea00078e02ff */
[----:B------:R-:W-:Y:S01]  /*9970*/  IADD3 R131, PT, PT, R131, R3, RZ ;  /* 0x0000000383837210 */ /* 0x000fe20007ffe0ff */
[----:B------:R-:W-:Y:S06]  /*9980*/  @P0 BRA `(.L_x_777) ;  /* 0x0000000400640947 */ /* 0x000fec0003800000 */
[C---:B------:R-:W-:Y:S01]  /*9990*/  ISETP.GE.AND P0, PT, R14.reuse, R13, PT ;  /* 0x0000000d0e00720c */ /* 0x040fe20003f06270 */
[----:B--23--:R-:W2:Y:S11]  /*99a0*/  LDG.E.128 R56, desc[UR6][R24.64] ;  /* 0x0000000618387981 */ /* 0x00ceb6000c1e1d00 */
        /* <DEDUP_REMOVED lines=14> */
[----:B------:R-:W4:Y:S01]  /*9a90*/  @!P0 LDG.E.128 R132, desc[UR6][R134.64] ;  /* 0x0000000686848981 */ /* 0x000f22000c1e1d00 */
[----:B------:R-:W-:Y:S02]  /*9aa0*/  @!P0 IADD3.X R39, PT, PT, R60, R89, RZ, P1, !PT ;  /* 0x000000593c278210 */ /* 0x000fe40000ffe4ff */
[----:B------:R-:W-:Y:S05]  /*9ab0*/  ISETP.GE.U32.OR P1, PT, R14, R18, P0 ;  /* 0x000000120e00720c */ /* 0x000fea0000726470 */
[----:B------:R2:W5:Y:S01]  /*9ac0*/  @!P0 LDG.E.128 R48, desc[UR6][R38.64] ;  /* 0x0000000626308981 */ /* 0x000562000c1e1d00 */
[--C-:B---3--:R-:W-:Y:S01]  /*9ad0*/  @!P0 HADD2.F32 R33, -RZ, R20.reuse.H0_H0 ;  /* 0x20000014ff218230 */ /* 0x108fe20000004100 */
[----:B--2---:R-:W-:Y:S01]  /*9ae0*/  @!P0 MOV R38, R56 ;  /* 0x0000003800268202 */ /* 0x004fe20000000f00 */
[----:B------:R-:W-:Y:S01]  /*9af0*/  @!P0 HADD2.F32 R31, -RZ, R20.H1_H1 ;  /* 0x30000014ff1f8230 */ /* 0x000fe20000004100 */
[----:B------:R-:W-:Y:S01]  /*9b00*/  @!P0 MOV R54, R57 ;  /* 0x0000003900368202 */ /* 0x000fe20000000f00 */
[----:B------:R-:W-:Y:S02]  /*9b10*/  @!P0 HADD2.F32 R30, -RZ, R21.H0_H0 ;  /* 0x20000015ff1e8230 */ /* 0x000fe40000004100 */
[--C-:B------:R-:W-:Y:S02]  /*9b20*/  @!P0 HADD2.F32 R39, -RZ, R38.reuse.H0_H0 ;  /* 0x20000026ff278230 */ /* 0x100fe40000004100 */
        /* <DEDUP_REMOVED lines=15> */
[----:B------:R-:W-:Y:S02]  /*9c20*/  @!P0 HADD2.F32 R22, -RZ, R135.H0_H0 ;  /* 0x20000087ff168230 */ /* 0x000fe40000004100 */
[----:B------:R-:W-:Y:S01]  /*9c30*/  @!P1 FADD.FTZ R35, -R35, -RZ ;  /* 0x800000ff23239221 */ /* 0x000fe20000010100 */
[--C-:B------:R-:W-:Y:S02]  /*9c40*/  @!P0 HADD2.F32 R43, -RZ, R49.reuse.H0_H0 ;  /* 0x20000031ff2b8230 */ /* 0x100fe40000004100 */
[----:B------:R-:W-:Y:S01]  /*9c50*/  @!P0 FFMA.FTZ R0, R39, R38, R0 ;  /* 0x0000002627008223 */ /* 0x000fe20000010000 */
[----:B------:R-:W-:Y:S01]  /*9c60*/  @!P0 HADD2.F32 R44, -RZ, R49.H1_H1 ;  /* 0x30000031ff2c8230 */ /* 0x000fe20000004100 */
[----:B------:R-:W-:Y:S01]  /*9c70*/  @!P0 MOV R49, R58 ;  /* 0x0000003a00318202 */ /* 0x000fe20000000f00 */
[----:B------:R-:W-:Y:S02]  /*9c80*/  @!P0 HADD2.F32 R28, -RZ, R21.H1_H1 ;  /* 0x30000015ff1c8230 */ /* 0x000fe40000004100 */
[----:B------:R-:W-:Y:S01]  /*9c90*/  @!P0 FMUL.FTZ R3, R30, R37 ;  /* 0x000000251e038220 */ /* 0x000fe20000410000 */
[----:B------:R-:W-:Y:S02]  /*9ca0*/  @!P0 HADD2.F32 R20, -RZ, R135.H1_H1 ;  /* 0x30000087ff148230 */ /* 0x000fe40000004100 */
[----:B------:R-:W-:Y:S01]  /*9cb0*/  @!P1 FADD.FTZ R32, -R32, -RZ ;  /* 0x800000ff20209221 */ /* 0x000fe20000010100 */
[----:B------:R-:W-:Y:S02]  /*9cc0*/  @!P0 HADD2.F32 R40, -RZ, R48.H1_H1 ;  /* 0x30000030ff288230 */ /* 0x000fe40000004100 */
[----:B------:R-:W-:Y:S01]  /*9cd0*/  @!P0 FMUL.FTZ R4, R28, R35 ;  /* 0x000000231c048220 */ /* 0x000fe20000410000 */
[--C-:B------:R-:W-:Y:S02]  /*9ce0*/  @!P0 HADD2.F32 R45, -RZ, R50.reuse.H0_H0 ;  /* 0x20000032ff2d8230 */ /* 0x100fe40000004100 */
[----:B------:R-:W-:Y:S01]  /*9cf0*/  @!P0 FMUL.FTZ R5, R27, R32 ;  /* 0x000000201b058220 */ /* 0x000fe20000410000 */
[----:B------:R-:W-:Y:S01]  /*9d00*/  @!P0 HADD2.F32 R46, -RZ, R50.H1_H1 ;  /* 0x30000032ff2e8230 */ /* 0x000fe20000004100 */
[----:B------:R-:W-:Y:S01]  /*9d10*/  @!P0 MOV R50, R59 ;  /* 0x0000003b00328202 */ /* 0x000fe20000000f00 */
[--C-:B------:R-:W-:Y:S02]  /*9d20*/  @!P0 HADD2.F32 R42, -RZ, R54.reuse.H0_H0 ;  /* 0x20000036ff2a8230 */ /* 0x100fe40000004100 */
[----:B------:R-:W-:Y:S01]  /*9d30*/  @!P0 FFMA.FTZ R2, R41, R40, R2 ;  /* 0x0000002829028223 */ /* 0x000fe20000010002 */
[--C-:B------:R-:W-:Y:S02]  /*9d40*/  @!P0 HADD2.F32 R21, -RZ, R23.reuse.H0_H0 ;  /* 0x20000017ff158230 */ /* 0x100fe40000004100 */
[----:B------:R-:W-:Y:S01]  /*9d50*/  @!P1 FADD.FTZ R29, -R29, -RZ ;  /* 0x800000ff1d1d9221 */ /* 0x000fe20000010100 */
[----:B------:R-:W-:Y:S02]  /*9d60*/  @!P0 HADD2.F32 R39, -RZ, R54.H1_H1 ;  /* 0x30000036ff278230 */ /* 0x000fe40000004100 */
[----:B------:R-:W-:Y:S01]  /*9d70*/  @!P1 FADD.FTZ R22, -R22, -RZ ;  /* 0x800000ff16169221 */ /* 0x000fe20000010100 */
[----:B------:R-:W-:Y:S01]  /*9d80*/  @!P0 F2FP.F16.F32.PACK_AB R60, R2, R0 ;  /* 0x00000000023c823e */ /* 0x000fe200000000ff */
[----:B------:R-:W-:Y:S02]  /*9d90*/  @!P0 HADD2.F32 R23, -RZ, R23.H1_H1 ;  /* 0x30000017ff178230 */ /* 0x000fe40000004100 */
[----:B------:R-:W-:Y:S01]  /*9da0*/  @!P1 FADD.FTZ R20, -R20, -RZ ;  /* 0x800000ff14149221 */ /* 0x000fe20000010100 */
[--C-:B------:R-:W-:Y:S01]  /*9db0*/  @!P0 HADD2.F32 R38, -RZ, R49.reuse.H0_H0 ;  /* 0x20000031ff268230 */ /* 0x100fe20000004100 */
[----:B------:R-:W-:Y:S01]  /*9dc0*/  @!P0 MOV R56, R60 ;  /* 0x0000003c00388202 */ /* 0x000fe20000000f00 */
[----:B------:R-:W-:Y:S02]  /*9dd0*/  @!P0 HADD2.F32 R41, -RZ, R49.H1_H1 ;  /* 0x30000031ff298230 */ /* 0x000fe40000004100 */
[----:B------:R-:W-:Y:S01]  /*9de0*/  @!P0 FFMA.FTZ R3, R42, R43, R3 ;  /* 0x0000002b2a038223 */ /* 0x000fe20000010003 */
[----:B------:R-:W-:Y:S01]  /*9df0*/  @!P0 FMUL.FTZ R6, R26, R29 ;  /* 0x0000001d1a068220 */ /* 0x000fe20000410000 */
[--C-:B------:R-:W-:Y:S02]  /*9e00*/  @!P0 HADD2.F32 R47, -RZ, R51.reuse.H0_H0 ;  /* 0x20000033ff2f8230 */ /* 0x100fe40000004100 */
[----:B------:R-:W-:Y:S01]  /*9e10*/  @!P0 FMUL.FTZ R7, R21, R22 ;  /* 0x0000001615078220 */ /* 0x000fe20000410000 */
[--C-:B------:R-:W-:Y:S02]  /*9e20*/  @!P0 HADD2.F32 R40, -RZ, R50.reuse.H0_H0 ;  /* 0x20000032ff288230 */ /* 0x100fe40000004100 */
[----:B------:R-:W-:Y:S01]  /*9e30*/  @!P0 FFMA.FTZ R4, R39, R44, R4 ;  /* 0x0000002c27048223 */ /* 0x000fe20000010004 */
[----:B------:R-:W-:Y:S02]  /*9e40*/  @!P0 HADD2.F32 R48, -RZ, R51.H1_H1 ;  /* 0x30000033ff308230 */ /* 0x000fe40000004100 */
        /* <DEDUP_REMOVED lines=13> */
.L_x_777:
[----:B------:R-:W-:Y:S05]  /*9f20*/  BSYNC.RECONVERGENT B0 ;  /* 0x0000000000007941 */ /* 0x000fea0003800200 */
.L_x_776:
[----:B------:R-:W-:Y:S11]  /*9f30*/  ISETP.GE.AND P0, PT, R9, R55, PT ;  /* 0x000000370900720c */ /* 0x000ff60003f06270 */
[----:B------:R-:W-:Y:S02]  /*9f40*/  @!UPT UIADD3 URZ, UPT, UPT, URZ, URZ, URZ ;  /* 0x000000fffffff290 */ /* 0x000fe4000fffe0ff */
[----:B------:R-:W-:Y:S05]  /*9f50*/  @P0 BRA `(.L_x_775) ;  /* 0x0000000400640947 */ /* 0x000fea0003800000 */
[C---:B------:R-:W-:Y:S01]  /*9f60*/  ISETP.GE.AND P0, PT, R9.reuse, R13, PT ;  /* 0x0000000d0900720c */ /* 0x040fe20003f06270 */
[----:B------:R-:W4:Y:S11]  /*9f70*/  LDG.E.128 R48, desc[UR6][R24.64+0x80] ;  /* 0x0000800618307981 */ /* 0x000f36000c1e1d00 */
[----:B------:R-:W-:Y:S01]  /*9f80*/  @!UPT UIADD3 URZ, UPT, UPT, URZ, URZ, URZ ;  /* 0x000000fffffff290 */ /* 0x000fe2000fffe0ff */
[----:B------:R-:W-:Y:S04]  /*9f90*/  @!P0 ISETP.GE.U32.AND P1, PT, R9, R18, PT ;  /* 0x000000120900820c */ /* 0x000fe80003f26070 */
[----:B-123--:R-:W-:Y:S02]  /*9fa0*/  @!P0 SEL R57, R19, RZ, P1 ;  /* 0x000000ff13398207 */ /* 0x00efe40000800000 */
[----:B------:R-:W-:Y:S02]  /*9fb0*/  @!P0 SEL R59, R81, RZ, P1 ;  /* 0x000000ff513b8207 */ /* 0x000fe40000800000 */
[----:B------:R-:W-:Y:S02]  /*9fc0*/  @!P0 SEL R21, R18, R19, !P1 ;  /* 0x0000001312158207 */ /* 0x000fe40004800000 */
[----:B------:R-:W-:Y:S03]  /*9fd0*/  @!P0 IADD3 R57, P1, PT, R114, R57, RZ ;  /* 0x0000003972398210 */ /* 0x000fe60007f3e0ff */
[----:B------:R-:W-:Y:S01]  /*9fe0*/  @!P0 IMAD.WIDE R22, R21, 0x2, R24 ;  /* 0x0000000215168825 */ /* 0x000fe200078e0218 */
[----:B------:R-:W-:Y:S02]  /*9ff0*/  @!P0 IADD3.X R60, PT, PT, R100, R59, RZ, P1, !PT ;  /* 0x0000003b643c8210 */ /* 0x000fe40000ffe4ff */
[C---:B------:R-:W-:Y:S02]  /*a000*/  @!P0 SHF.L.U32 R123, R57.reuse, 0x1, RZ ;  /* 0x00000001397b8819 */ /* 0x040fe400000006ff */
[----:B------:R-:W-:Y:S01]  /*a010*/  @!P0 SHF.L.U64.HI R60, R57, 0x1, R60 ;  /* 0x00000001393c8819 */ /* 0x000fe2000001023c */
[----:B------:R-:W2:Y:S01]  /*a020*/  @!P0 LDG.E.128 R20, desc[UR6][R22.64+0x80] ;  /* 0x0000800616148981 */ /* 0x000ea2000c1e1d00 */
[C---:B------:R-:W-:Y:S04]  /*a030*/  @!P0 IADD3 R132, P1, PT, R123.reuse, R86, RZ ;  /* 0x000000567b848210 */ /* 0x040fe80007f3e0ff */
[C---:B------:R-:W-:Y:S02]  /*a040*/  @!P0 IADD3.X R133, PT, PT, R60.reuse, R87, RZ, P1, !PT ;  /* 0x000000573c858210 */ /* 0x040fe40000ffe4ff */
[----:B------:R-:W-:Y:S03]  /*a050*/  @!P0 IADD3 R36, P1, PT, R123, R88, RZ ;  /* 0x000000587b248210 */ /* 0x000fe60007f3e0ff */
[----:B------:R-:W3:Y:S01]  /*a060*/  @!P0 LDG.E.128 R56, desc[UR6][R132.64+0x80] ;  /* 0x0000800684388981 */ /* 0x000ee2000c1e1d00 */
[----:B------:R-:W-:Y:S02]  /*a070*/  @!P0 IADD3.X R37, PT, PT, R60, R89, RZ, P1, !PT ;  /* 0x000000593c258210 */ /* 0x000fe40000ffe4ff */
[----:B------:R-:W-:Y:S05]  /*a080*/  ISETP.GE.U32.OR P1, PT, R9, R18, P0 ;  /* 0x000000120900720c */ /* 0x000fea0000726470 */
[----:B------:R4:W5:Y:S01]  /*a090*/  @!P0 LDG.E.128 R44, desc[UR6][R36.64+0x80] ;  /* 0x00008006242c8981 */ /* 0x000962000c1e1d00 */
[--C-:B--2---:R-:W-:Y:S01]  /*a0a0*/  @!P0 HADD2.F32 R31, -RZ, R20.reuse.H0_H0 ;  /* 0x20000014ff1f8230 */ /* 0x104fe20000004100 */
[----:B----4-:R-:W-:Y:S01]  /*a0b0*/  @!P0 MOV R36, R48 ;  /* 0x0000003000248202 */ /* 0x010fe20000000f00 */
[----:B------:R-:W-:Y:S01]  /*a0c0*/  @!P0 HADD2.F32 R30, -RZ, R20.H1_H1 ;  /* 0x30000014ff1e8230 */ /* 0x000fe20000004100 */
[----:B------:R-:W-:Y:S01]  /*a0d0*/  @!P0 MOV R54, R49 ;  /* 0x0000003100368202 */ /* 0x000fe20000000f00 */
[----:B------:R-:W-:Y:S01]  /*a0e0*/  @!P0 HADD2.F32 R29, -RZ, R21.H0_H0 ;  /* 0x20000015ff1d8230 */ /* 0x000fe20000004100 */
[----:B------:R-:W-:Y:S01]  /*a0f0*/  @!P0 MOV R55, R51 ;  /* 0x0000003300378202 */ /* 0x000fe20000000f00 */
[--C-:B------:R-:W-:Y:S02]  /*a100*/  @!P0 HADD2.F32 R37, -RZ, R36.reuse.H0_H0 ;  /* 0x20000024ff258230 */ /* 0x100fe40000004100 */
[----:B------:R-:W-:Y:S02]  /*a110*/  @!P0 HADD2.F32 R39, -RZ, R36.H1_H1 ;  /* 0x30000024ff278230 */ /* 0x000fe40000004100 */
[--C-:B---3--:R-:W-:Y:S02]  /*a120*/  @!P0 HADD2.F32 R34, -RZ, R56.reuse.H0_H0 ;  /* 0x20000038ff228230 */ /* 0x108fe40000004100 */
[----:B------:R-:W-:Y:S02]  /*a130*/  @!P0 HADD2.F32 R35, -RZ, R56.H1_H1 ;  /* 0x30000038ff238230 */ /* 0x000fe40000004100 */
[--C-:B------:R-:W-:Y:S02]  /*a140*/  @!P0 HADD2.F32 R32, -RZ, R57.reuse.H0_H0 ;  /* 0x20000039ff208230 */ /* 0x100fe40000004100 */
[----:B------:R-:W-:Y:S01]  /*a150*/  @!P1 FADD.FTZ R34, -R34, -RZ ;  /* 0x800000ff22229221 */ /* 0x000fe20000010100 */
[----:B------:R-:W-:Y:S02]  /*a160*/  @!P0 HADD2.F32 R33, -RZ, R57.H1_H1 ;  /* 0x30000039ff218230 */ /* 0x000fe40000004100 */
[----:B------:R-:W-:Y:S01]  /*a170*/  @!P1 FADD.FTZ R35, -R35, -RZ ;  /* 0x800000ff23239221 */ /* 0x000fe20000010100 */
[----:B------:R-:W-:Y:S02]  /*a180*/  @!P0 HADD2.F32 R24, -RZ, R58.H0_H0 ;  /* 0x2000003aff188230 */ /* 0x000fe40000004100 */
[----:B------:R-:W-:Y:S01]  /*a190*/  @!P0 FMUL.FTZ R0, R31, R34 ;  /* 0x000000221f008220 */ /* 0x000fe20000410000 */
[--C-:B-----5:R-:W-:Y:S02]  /*a1a0*/  @!P0 HADD2.F32 R36, -RZ, R44.reuse.H0_H0 ;  /* 0x2000002cff248230 */ /* 0x120fe40000004100 */
[----:B------:R-:W-:Y:S01]  /*a1b0*/  @!P0 FMUL.FTZ R2, R30, R35 ;  /* 0x000000231e028220 */ /* 0x000fe20000410000 */
[----:B------:R-:W-:Y:S02]  /*a1c0*/  @!P0 HADD2.F32 R38, -RZ, R44.H1_H1 ;  /* 0x3000002cff268230 */ /* 0x000fe40000004100 */
[----:B------:R-:W-:Y:S01]  /*a1d0*/  @!P1 FADD.FTZ R32, -R32, -RZ ;  /* 0x800000ff20209221 */ /* 0x000fe20000010100 */
[--C-:B------:R-:W-:Y:S02]  /*a1e0*/  @!P0 HADD2.F32 R27, -RZ, R22.reuse.H0_H0 ;  /* 0x20000016ff1b8230 */ /* 0x100fe40000004100 */
[----:B------:R-:W-:Y:S01]  /*a1f0*/  @!P0 FFMA.FTZ R0, R37, R36, R0 ;  /* 0x0000002425008223 */ /* 0x000fe20000010000 */
[----:B------:R-:W-:Y:S02]  /*a200*/  @!P0 HADD2.F32 R26, -RZ, R22.H1_H1 ;  /* 0x30000016ff1a8230 */ /* 0x000fe40000004100 */
[----:B------:R-:W-:Y:S01]  /*a210*/  @!P0 FFMA.FTZ R2, R39, R38, R2 ;  /* 0x0000002627028223 */ /* 0x000fe20000010002 */
[----:B------:R-:W-:Y:S02]  /*a220*/  @!P0 HADD2.F32 R25, -RZ, R58.H1_H1 ;  /* 0x3000003aff198230 */ /* 0x000fe40000004100 */
[----:B------:R-:W-:Y:S01]  /*a230*/  @!P0 FMUL.FTZ R3, R29, R32 ;  /* 0x000000201d038220 */ /* 0x000fe20000410000 */
[--C-:B------:R-:W-:Y:S02]  /*a240*/  @!P0 HADD2.F32 R41, -RZ, R45.reuse.H0_H0 ;  /* 0x2000002dff298230 */ /* 0x100fe40000004100 */
[----:B------:R-:W-:Y:S01]  /*a250*/  @!P1 FADD.FTZ R33, -R33, -RZ ;  /* 0x800000ff21219221 */ /* 0x000fe20000010100 */
[----:B------:R-:W-:Y:S01]  /*a260*/  @!P0 HADD2.F32 R42, -RZ, R45.H1_H1 ;  /* 0x3000002dff2a8230 */ /* 0x000fe20000004100 */
[----:B------:R-:W-:Y:S01]  /*a270*/  @!P0 F2FP.F16.F32.PACK_AB R56, R2, R0 ;  /* 0x000000000238823e */ /* 0x000fe200000000ff */
[--C-:B------:R-:W-:Y:S02]  /*a280*/  @!P0 HADD2.F32 R43, -RZ, R46.reuse.H0_H0 ;  /* 0x2000002eff2b8230 */ /* 0x100fe40000004100 */
[----:B------:R-:W-:Y:S01]  /*a290*/  @!P1 FADD.FTZ R24, -R24, -RZ ;  /* 0x800000ff18189221 */ /* 0x000fe20000010100 */
[----:B------:R-:W-:Y:S01]  /*a2a0*/  @!P0 HADD2.F32 R44, -RZ, R46.H1_H1 ;  /* 0x3000002eff2c8230 */ /* 0x000fe20000004100 */
[----:B------:R-:W-:Y:S01]  /*a2b0*/  @!P0 MOV R48, R56 ;  /* 0x0000003800308202 */ /* 0x000fe20000000f00 */
[----:B------:R-:W-:Y:S02]  /*a2c0*/  @!P0 HADD2.F32 R22, -RZ, R59.H0_H0 ;  /* 0x2000003bff168230 */ /* 0x000fe40000004100 */
[----:B------:R-:W-:Y:S01]  /*a2d0*/  @!P0 FMUL.FTZ R5, R27, R24 ;  /* 0x000000181b058220 */ /* 0x000fe20000410000 */
[--C-:B------:R-:W-:Y:S02]  /*a2e0*/  @!P0 HADD2.F32 R45, -RZ, R47.reuse.H0_H0 ;  /* 0x2000002fff2d8230 */ /* 0x100fe40000004100 */
[----:B------:R-:W-:Y:S01]  /*a2f0*/  @!P1 FADD.FTZ R25, -R25, -RZ ;  /* 0x800000ff19199221 */ /* 0x000fe20000010100 */
[----:B------:R-:W-:Y:S01]  /*a300*/  @!P0 HADD2.F32 R46, -RZ, R47.H1_H1 ;  /* 0x3000002fff2e8230 */ /* 0x000fe20000004100 */
[----:B------:R-:W-:Y:S01]  /*a310*/  @!P0 MOV R47, R50 ;  /* 0x00000032002f8202 */ /* 0x000fe20000000f00 */
[----:B------:R-:W-:Y:S02]  /*a320*/  @!P0 HADD2.F32 R28, -RZ, R21.H1_H1 ;  /* 0x30000015ff1c8230 */ /* 0x000fe40000004100 */
[----:B------:R-:W-:Y:S01]  /*a330*/  @!P0 FMUL.FTZ R6, R26, R25 ;  /* 0x000000191a068220 */ /* 0x000fe20000410000 */
[----:B------:R-:W-:Y:S02]  /*a340*/  @!P0 HADD2.F32 R20, -RZ, R59.H1_H1 ;  /* 0x3000003bff148230 */ /* 0x000fe40000004100 */
[----:B------:R-:W-:Y:S01]  /*a350*/  @!P1 FADD.FTZ R22, -R22, -RZ ;  /* 0x800000ff16169221 */ /* 0x000fe20000010100 */
[--C-:B------:R-:W-:Y:S02]  /*a360*/  @!P0 HADD2.F32 R40, -RZ, R54.reuse.H0_H0 ;  /* 0x20000036ff288230 */ /* 0x100fe40000004100 */
[----:B------:R-:W-:Y:S01]  /*a370*/  @!P0 FMUL.FTZ R4, R28, R33 ;  /* 0x000000211c048220 */ /* 0x000fe20000410000 */
[--C-:B------:R-:W-:Y:S02]  /*a380*/  @!P0 HADD2.F32 R21, -RZ, R23.reuse.H0_H0 ;  /* 0x20000017ff158230 */ /* 0x100fe40000004100 */
[----:B------:R-:W-:Y:S01]  /*a390*/  @!P1 FADD.FTZ R20, -R20, -RZ ;  /* 0x800000ff14149221 */ /* 0x000fe20000010100 */
[----:B------:R-:W-:Y:S02]  /*a3a0*/  @!P0 HADD2.F32 R37, -RZ, R54.H1_H1 ;  /* 0x30000036ff258230 */ /* 0x000fe40000004100 */
[----:B------:R-:W-:Y:S01]  /*a3b0*/  @!P0 FFMA.FTZ R3, R40, R41, R3 ;  /* 0x0000002928038223 */ /* 0x000fe20000010003 */
[----:B------:R-:W-:Y:S02]  /*a3c0*/  @!P0 HADD2.F32 R23, -RZ, R23.H1_H1 ;  /* 0x30000017ff178230 */ /* 0x000fe40000004100 */
[----:B------:R-:W-:Y:S01]  /*a3d0*/  @!P0 FMUL.FTZ R7, R21, R22 ;  /* 0x0000001615078220 */ /* 0x000fe20000410000 */
[--C-:B------:R-:W-:Y:S02]  /*a3e0*/  @!P0 HADD2.F32 R36, -RZ, R47.reuse.H0_H0 ;  /* 0x2000002fff248230 */ /* 0x100fe40000004100 */
[----:B------:R-:W-:Y:S01]  /*a3f0*/  @!P0 FFMA.FTZ R4, R37, R42, R4 ;  /* 0x0000002a25048223 */ /* 0x000fe20000010004 */
[----:B------:R-:W-:Y:S02]  /*a400*/  @!P0 HADD2.F32 R39, -RZ, R47.H1_H1 ;  /* 0x3000002fff278230 */ /* 0x000fe40000004100 */
[----:B------:R-:W-:Y:S01]  /*a410*/  @!P0 FMUL.FTZ R8, R23, R20 ;  /* 0x0000001417088220 */ /* 0x000fe20000410000 */
[--C-:B------:R-:W-:Y:S02]  /*a420*/  @!P0 HADD2.F32 R38, -RZ, R55.reuse.H0_H0 ;  /* 0x20000037ff268230 */ /* 0x100fe40000004100 */
        /* <DEDUP_REMOVED lines=12> */
.L_x_775:
[----:B------:R-:W-:Y:S05]  /*a4f0*/  BSYNC.RECONVERGENT B1 ;  /* 0x0000000000017941 */ /* 0x000fea0003800200 */
.L_x_774:
[----:B------:R-:W-:Y:S04]  /*a500*/  BSSY.RECONVERGENT B1, `(.L_x_778) ;  /* 0x00000c2000017945 */ /* 0x000fe80003800200 */
[----:B------:R-:W-:Y:S05]  /*a510*/  @P6 BRA `(.L_x_779) ;  /* 0x0000000c00006947 */ /* 0x000fea0003800000 */
[----:B------:R-:W5:Y:S01]  /*a520*/  LDC R55, c[0x0][0x440] ;  /* 0x00011000ff377b82 */ /* 0x000f620000000800 */
[----:B------:R-:W-:Y:S07]  /*a530*/  BSSY.RECONVERGENT B0, `(.L_x_780) ;  /* 0x0000062000007945 */ /* 0x000fee0003800200 */
[----:B----4-:R-:W4:Y:S08]  /*a540*/  LDC.64 R4, c[0x0][0x4a8] ;  /* 0x00012a00ff047b82 */ /* 0x010f300000000a00 */
[----:B------:R-:W1:Y:S01]  /*a550*/  LDC.64 R2, c[0x0][0x3b8] ;  /* 0x0000ee00ff027b82 */ /* 0x000e620000000a00 */
[----:B-----5:R-:W-:Y:S02]  /*a560*/  ISETP.GE.AND P6, PT, R14, R55, PT ;  /* 0x000000370e00720c */ /* 0x020fe40003fc6270 */
[C---:B----4-:R-:W-:Y:S04]  /*a570*/  LEA R24, P1, R4.reuse, R10, 0x7 ;  /* 0x0000000a04187211 */ /* 0x050fe800078238ff */
[----:B------:R-:W-:Y:S02]  /*a580*/  LEA.HI.X R25, R4, R11, R5, 0x7, P1 ;  /* 0x0000000b04197211 */ /* 0x000fe400008f3c05 */
[C---:B-1----:R-:W-:Y:S04]  /*a590*/  LEA R130, P0, R2.reuse, R82, 0x7 ;  /* 0x0000005202827211 */ /* 0x042fe800078038ff */
[----:B------:R-:W-:Y:S01]  /*a5a0*/  LEA.HI.X R131, R2, R83, R3, 0x7, P0 ;  /* 0x0000005302837211 */ /* 0x000fe200000f3c03 */
[----:B------:R-:W-:Y:S08]  /*a5b0*/  @P6 BRA `(.L_x_781) ;  /* 0x0000000400646947 */ /* 0x000ff00003800000 */
[C---:B------:R-:W-:Y:S01]  /*a5c0*/  ISETP.GE.AND P0, PT, R14.reuse, R13, PT ;  /* 0x0000000d0e00720c */ /* 0x040fe20003f06270 */
[----:B--23--:R-:W2:Y:S11]  /*a5d0*/  LDG.E.128 R56, desc[UR6][R24.64] ;  /* 0x0000000618387981 */ /* 0x00ceb6000c1e1d00 */
[----:B------:R-:W-:Y:S01]  /*a5e0*/  @!UPT UIADD3 URZ, UPT, UPT, URZ, URZ, URZ ;  /* 0x000000fffffff290 */ /* 0x000fe2000fffe0ff */
[----:B------:R-:W-:Y:S04]  /*a5f0*/  @!P0 ISETP.GE.U32.AND P1, PT, R14, R18, PT ;  /* 0x000000120e00820c */ /* 0x000fe80003f26070 */
[----:B------:R-:W-:Y:S02]  /*a600*/  @!P0 SEL R132, R19, RZ, P1 ;  /* 0x000000ff13848207 */ /* 0x000fe40000800000 */
[----:B------:R-:W-:Y:S02]  /*a610*/  @!P0 SEL R60, R81, RZ, P1 ;  /* 0x000000ff513c8207 */ /* 0x000fe40000800000 */
[----:B------:R-:W-:Y:S02]  /*a620*/  @!P0 IADD3 R133, P6, PT, R109, R132, RZ ;  /* 0x000000846d858210 */ /* 0x000fe40007fde0ff */
[----:B------:R-:W-:Y:S02]  /*a630*/  @!P0 SEL R21, R18, R19, !P1 ;  /* 0x0000001312158207 */ /* 0x000fe40004800000 */
[----:B------:R-:W-:Y:S02]  /*a640*/  @!P0 SHF.L.U32 R123, R133, 0x1, RZ ;  /* 0x00000001857b8819 */ /* 0x000fe400000006ff */
[----:B------:R-:W-:Y:S01]  /*a650*/  @!P0 IADD3.X R60, PT, PT, R99, R60, RZ, P6, !PT ;  /* 0x0000003c633c8210 */ /* 0x000fe200037fe4ff */
[----:B------:R-:W-:Y:S01]  /*a660*/  @!P0 IMAD.WIDE R22, R21, 0x2, R24 ;  /* 0x0000000215168825 */ /* 0x000fe200078e0218 */
[----:B------:R-:W-:Y:S02]  /*a670*/  @!P0 IADD3 R134, P1, PT, R123, R86, RZ ;  /* 0x000000567b868210 */ /* 0x000fe40007f3e0ff */
[----:B------:R-:W-:Y:S03]  /*a680*/  @!P0 SHF.L.U64.HI R60, R133, 0x1, R60 ;  /* 0x00000001853c8819 */ /* 0x000fe6000001023c */
[----:B------:R-:W3:Y:S01]  /*a690*/  @!P0 LDG.E.128 R20, desc[UR6][R22.64] ;  /* 0x0000000616148981 */ /* 0x000ee2000c1e1d00 */
[C---:B------:R-:W-:Y:S02]  /*a6a0*/  @!P0 IADD3.X R135, PT, PT, R60.reuse, R87, RZ, P1, !PT ;  /* 0x000000573c878210 */ /* 0x040fe40000ffe4ff */
[----:B------:R-:W-:Y:S04]  /*a6b0*/  @!P0 IADD3 R38, P1, PT, R123, R88, RZ ;  /* 0x000000587b268210 */ /* 0x000fe80007f3e0ff */
[----:B------:R-:W-:Y:S01]  /*a6c0*/  @!P0 IADD3.X R39, PT, PT, R60, R89, RZ, P1, !PT ;  /* 0x000000593c278210 */ /* 0x000fe20000ffe4ff */
[----:B------:R-:W4:Y:S01]  /*a6d0*/  @!P0 LDG.E.128 R132, desc[UR6][R134.64] ;  /* 0x0000000686848981 */ /* 0x000f22000c1e1d00 */
[----:B------:R-:W-:Y:S07]  /*a6e0*/  ISETP.GE.U32.OR P1, PT, R14, R18, P0 ;  /* 0x000000120e00720c */ /* 0x000fee0000726470 */
        /* <DEDUP_REMOVED lines=17> */
[--C-:B------:R-:W-:Y:S02]  /*a800*/  @!P0 HADD2.F32 R27, -RZ, R22.reuse.H0_H0 ;  /* 0x20000016ff1b8230 */ /* 0x100fe40000004100 */
[----:B------:R-:W-:Y:S01]  /*a810*/  @!P1 FADD.FTZ R37, -R37, -RZ ;  /* 0x800000ff25259221 */ /* 0x000fe20000010100 */
[----:B------:R-:W-:Y:S02]  /*a820*/  @!P0 HADD2.F32 R26, -RZ, R22.H1_H1 ;  /* 0x30000016ff1a8230 */ /* 0x000fe40000004100 */
[----:B------:R-:W-:Y:S01]  /*a830*/  @!P1 FADD.FTZ R35, -R35, -RZ ;  /* 0x800000ff23239221 */ /* 0x000fe20000010100 */
        /* <DEDUP_REMOVED lines=13> */
[----:B------:R-:W-:Y:S01]  /*a910*/  @!P0 FMUL.FTZ R6, R26, R29 ;  /* 0x0000001d1a068220 */ /* 0x000fe20000410000 */
[----:B------:R-:W-:Y:S02]  /*a920*/  @!P0 HADD2.F32 R40, -RZ, R48.H1_H1 ;  /* 0x30000030ff288230 */ /* 0x000fe40000004100 */
[----:B------:R-:W-:Y:S01]  /*a930*/  @!P0 FMUL.FTZ R4, R28, R35 ;  /* 0x000000231c048220 */ /* 0x000fe20000410000 */
[--C-:B------:R-:W-:Y:S02]  /*a940*/  @!P0 HADD2.F32 R45, -RZ, R50.reuse.H0_H0 ;  /* 0x20000032ff2d8230 */ /* 0x100fe40000004100 */
[----:B------:R-:W-:Y:S01]  /*a950*/  @!P1 FADD.FTZ R22, -R22, -RZ ;  /* 0x800000ff16169221 */ /* 0x000fe20000010100 */
[----:B------:R-:W-:Y:S01]  /*a960*/  @!P0 HADD2.F32 R46, -RZ, R50.H1_H1 ;  /* 0x30000032ff2e8230 */ /* 0x000fe20000004100 */
[----:B------:R-:W-:Y:S01]  /*a970*/  @!P0 MOV R50, R59 ;  /* 0x0000003b00328202 */ /* 0x000fe20000000f00 */
[--C-:B------:R-:W-:Y:S02]  /*a980*/  @!P0 HADD2.F32 R42, -RZ, R54.reuse.H0_H0 ;  /* 0x20000036ff2a8230 */ /* 0x100fe40000004100 */
[----:B------:R-:W-:Y:S01]  /*a990*/  @!P0 FFMA.FTZ R2, R41, R40, R2 ;  /* 0x0000002829028223 */ /* 0x000fe20000010002 */
[--C-:B------:R-:W-:Y:S02]  /*a9a0*/  @!P0 HADD2.F32 R21, -RZ, R23.reuse.H0_H0 ;  /* 0x20000017ff158230 */ /* 0x100fe40000004100 */
[----:B------:R-:W-:Y:S01]  /*a9b0*/  @!P1 FADD.FTZ R20, -R20, -RZ ;  /* 0x800000ff14149221 */ /* 0x000fe20000010100 */
[----:B------:R-:W-:Y:S02]  /*a9c0*/  @!P0 HADD2.F32 R39, -RZ, R54.H1_H1 ;  /* 0x30000036ff278230 */ /* 0x000fe40000004100 */
[----:B------:R-:W-:Y:S01]  /*a9d0*/  @!P0 FFMA.FTZ R3, R42, R43, R3 ;  /* 0x0000002b2a038223 */ /* 0x000fe20000010003 */
[----:B------:R-:W-:Y:S01]  /*a9e0*/  @!P0 F2FP.F16.F32.PACK_AB R60, R2, R0 ;  /* 0x00000000023c823e */ /* 0x000fe200000000ff */
[----:B------:R-:W-:Y:S02]  /*a9f0*/  @!P0 HADD2.F32 R23, -RZ, R23.H1_H1 ;  /* 0x30000017ff178230 */ /* 0x000fe40000004100 */
[----:B------:R-:W-:Y:S01]  /*aa00*/  @!P0 FMUL.FTZ R7, R21, R22 ;  /* 0x0000001615078220 */ /* 0x000fe20000410000 */
[--C-:B------:R-:W-:Y:S01]  /*aa10*/  @!P0 HADD2.F32 R38, -RZ, R49.reuse.H0_H0 ;  /* 0x20000031ff268230 */ /* 0x100fe20000004100 */
[----:B------:R-:W-:Y:S01]  /*aa20*/  @!P0 MOV R56, R60 ;  /* 0x0000003c00388202 */ /* 0x000fe20000000f00 */
[----:B------:R-:W-:Y:S02]  /*aa30*/  @!P0 HADD2.F32 R41, -RZ, R49.H1_H1 ;  /* 0x30000031ff298230 */ /* 0x000fe40000004100 */
[----:B------:R-:W-:Y:S01]  /*aa40*/  @!P0 FFMA.FTZ R4, R39, R44, R4 ;  /* 0x0000002c27048223 */ /* 0x000fe20000010004 */
[--C-:B------:R-:W-:Y:S02]  /*aa50*/  @!P0 HADD2.F32 R47, -RZ, R51.reuse.H0_H0 ;  /* 0x20000033ff2f8230 */ /* 0x100fe40000004100 */
[----:B------:R-:W-:Y:S01]  /*aa60*/  @!P0 FMUL.FTZ R8, R23, R20 ;  /* 0x0000001417088220 */ /* 0x000fe20000410000 */
[--C-:B------:R-:W-:Y:S02]  /*aa70*/  @!P0 HADD2.F32 R40, -RZ, R50.reuse.H0_H0 ;  /* 0x20000032ff288230 */ /* 0x100fe40000004100 */
[----:B------:R-:W-:Y:S01]  /*aa80*/  @!P0 FFMA.FTZ R5, R38, R45, R5 ;  /* 0x0000002d26058223 */ /* 0x000fe20000010005 */
[----:B------:R-:W-:Y:S01]  /*aa90*/  @!P0 F2FP.F16.F32.PACK_AB R123, R4, R3 ;  /* 0x00000003047b823e */ /* 0x000fe200000000ff */
[----:B------:R-:W-:Y:S02]  /*aaa0*/  @!P0 HADD2.F32 R48, -RZ, R51.H1_H1 ;  /* 0x30000033ff308230 */ /* 0x000fe40000004100 */
[----:B------:R-:W-:Y:S01]  /*aab0*/  @!P0 FFMA.FTZ R6, R41, R46, R6 ;  /* 0x0000002e29068223 */ /* 0x000fe20000010006 */
[----:B------:R-:W-:Y:S01]  /*aac0*/  @!P0 HADD2.F32 R43, -RZ, R50.H1_H1 ;  /* 0x30000032ff2b8230 */ /* 0x000fe20000004100 */
[----:B------:R-:W-:Y:S01]  /*aad0*/  @!P0 MOV R57, R123 ;  /* 0x0000007b00398202 */ /* 0x000fe20000000f00 */
[----:B------:R-:W-:Y:S02]  /*aae0*/  @!P0 FFMA.FTZ R7, R40, R47, R7 ;  /* 0x0000002f28078223 */ /* 0x000fe40000010007 */
[----:B------:R-:W-:Y:S01]  /*aaf0*/  @!P0 F2FP.F16.F32.PACK_AB R132, R6, R5 ;  /* 0x000000050684823e */ /* 0x000fe200000000ff */
[----:B------:R-:W-:Y:S03]  /*ab00*/  @!P0 FFMA.FTZ R8, R43, R48, R8 ;  /* 0x000000302b088223 */ /* 0x000fe60000010008 */
[----:B------:R-:W-:Y:S02]  /*ab10*/  @!P0 MOV R58, R132 ;  /* 0x00000084003a8202 */ /* 0x000fe40000000f00 */
[----:B------:R-:W-:Y:S04]  /*ab20*/  @!P0 F2FP.F16.F32.PACK_AB R133, R8, R7 ;  /* 0x000000070885823e */ /* 0x000fe800000000ff */
[----:B------:R-:W-:Y:S05]  /*ab30*/  @!P0 MOV R59, R133 ;  /* 0x00000085003b8202 */ /* 0x000fea0000000f00 */
[----:B------:R1:W-:Y:S02]  /*ab40*/  STG.E.128 desc[UR6][R130.64], R56 ;  /* 0x0000003882007986 */ /* 0x0003e4000c101d06 */
.L_x_781:
[----:B------:R-:W-:Y:S05]  /*ab50*/  BSYNC.RECONVERGENT B0 ;  /* 0x0000000000007941 */ /* 0x000fea0003800200 */
.L_x_780:
        /* <DEDUP_REMOVED lines=16> */
[----:B------:R-:W2:Y:S01]  /*ac60*/  @!P0 LDG.E.128 R20, desc[UR6][R22.64+0x80] ;  /* 0x0000800616148981 */ /* 0x000ea2000c1e1d00 */
[C---:B------:R-:W-:Y:S02]  /*ac70*/  @!P0 IADD3.X R59, PT, PT, R60.reuse, R87, RZ, P1, !PT ;  /* 0x000000573c3b8210 */ /* 0x040fe40000ffe4ff */
[----:B------:R-:W-:Y:S04]  /*ac80*/  @!P0 IADD3 R36, P1, PT, R123, R88, RZ ;  /* 0x000000587b248210 */ /* 0x000fe80007f3e0ff */
[----:B------:R-:W-:Y:S01]  /*ac90*/  @!P0 IADD3.X R37, PT, PT, R60, R89, RZ, P1, !PT ;  /* 0x000000593c258210 */ /* 0x000fe20000ffe4ff */
[----:B------:R-:W3:Y:S01]  /*aca0*/  @!P0 LDG.E.128 R56, desc[UR6][R58.64+0x80] ;  /* 0x000080063a388981 */ /* 0x000ee2000c1e1d00 */
[----:B------:R-:W-:Y:S07]  /*acb0*/  ISETP.GE.U32.OR P1, PT, R9, R18, P0 ;  /* 0x000000120900720c */ /* 0x000fee0000726470 */
[----:B------:R4:W5:Y:S01]  /*acc0*/  @!P0 LDG.E.128 R44, desc[UR6][R36.64+0x80] ;  /* 0x00008006242c8981 */ /* 0x000962000c1e1d00 */
[--C-:B--2---:R-:W-:Y:S01]  /*acd0*/  @!P0 HADD2.F32 R31, -RZ, R20.reuse.H0_H0 ;  /* 0x20000014ff1f8230 */ /* 0x104fe20000004100 */
[----:B----4-:R-:W-:Y:S01]  /*ace0*/  @!P0 MOV R36, R48 ;  /* 0x0000003000248202 */ /* 0x010fe20000000f00 */
[----:B------:R-:W-:Y:S01]  /*acf0*/  @!P0 HADD2.F32 R30, -RZ, R20.H1_H1 ;  /* 0x30000014ff1e8230 */ /* 0x000fe20000004100 */
[----:B------:R-:W-:Y:S01]  /*ad00*/  @!P0 MOV R54, R49 ;  /* 0x0000003100368202 */ /* 0x000fe20000000f00 */
[----:B------:R-:W-:Y:S01]  /*ad10*/  @!P0 HADD2.F32 R29, -RZ, R21.H0_H0 ;  /* 0x20000015ff1d8230 */ /* 0x000fe20000004100 */
[----:B------:R-:W-:Y:S01]  /*ad20*/  @!P0 MOV R55, R51 ;  /* 0x0000003300378202 */ /* 0x000fe20000000f00 */
[----:B------:R-:W-:Y:S02]  /*ad30*/  @!P0 HADD2.F32 R37, -RZ, R36.H0_H0 ;  /* 0x20000024ff258230 */ /* 0x000fe40000004100 */
[--C-:B---3--:R-:W-:Y:S02]  /*ad40*/  @!P0 HADD2.F32 R34, -RZ, R56.reuse.H0_H0 ;  /* 0x20000038ff228230 */ /* 0x108fe40000004100 */
[----:B------:R-:W-:Y:S02]  /*ad50*/  @!P0 HADD2.F32 R35, -RZ, R56.H1_H1 ;  /* 0x30000038ff238230 */ /* 0x000fe40000004100 */
[--C-:B------:R-:W-:Y:S02]  /*ad60*/  @!P0 HADD2.F32 R32, -RZ, R57.reuse.H0_H0 ;  /* 0x20000039ff208230 */ /* 0x100fe40000004100 */
[----:B------:R-:W-:Y:S01]  /*ad70*/  @!P1 FADD.FTZ R34, -R34, -RZ ;  /* 0x800000ff22229221 */ /* 0x000fe20000010100 */
[----:B------:R-:W-:Y:S02]  /*ad80*/  @!P0 HADD2.F32 R33, -RZ, R57.H1_H1 ;  /* 0x30000039ff218230 */ /* 0x000fe40000004100 */
[----:B------:R-:W-:Y:S01]  /*ad90*/  @!P1 FADD.FTZ R35, -R35, -RZ ;  /* 0x800000ff23239221 */ /* 0x000fe20000010100 */
[----:B------:R-:W-:Y:S02]  /*ada0*/  @!P0 HADD2.F32 R39, -RZ, R36.H1_H1 ;  /* 0x30000024ff278230 */ /* 0x000fe40000004100 */
[----:B------:R-:W-:Y:S01]  /*adb0*/  @!P0 FMUL.FTZ R0, R31, R34 ;  /* 0x000000221f008220 */ /* 0x000fe20000410000 */
[----:B------:R-:W-:Y:S02]  /*adc0*/  @!P0 HADD2.F32 R24, -RZ, R58.H0_H0 ;  /* 0x2000003aff188230 */ /* 0x000fe40000004100 */
[----:B------:R-:W-:Y:S01]  /*add0*/  @!P0 FMUL.FTZ R2, R30, R35 ;  /* 0x000000231e028220 */ /* 0x000fe20000410000 */
[--C-:B-----5:R-:W-:Y:S02]  /*ade0*/  @!P0 HADD2.F32 R36, -RZ, R44.reuse.H0_H0 ;  /* 0x2000002cff248230 */ /* 0x120fe40000004100 */
[----:B------:R-:W-:Y:S01]  /*adf0*/  @!P1 FADD.FTZ R32, -R32, -RZ ;  /* 0x800000ff20209221 */ /* 0x000fe20000010100 */
        /* <DEDUP_REMOVED lines=13> */
[----:B------:R-:W-:Y:S01]  /*aed0*/  @!P0 FMUL.FTZ R5, R27, R24 ;  /* 0x000000181b058220 */ /* 0x000fe20000410000 */
[----:B------:R-:W-:Y:S01]  /*aee0*/  @!P0 HADD2.F32 R44, -RZ, R46.H1_H1 ;  /* 0x3000002eff2c8230 */ /* 0x000fe20000004100 */
[----:B------:R-:W-:Y:S01]  /*aef0*/  @!P0 MOV R48, R56 ;  /* 0x0000003800308202 */ /* 0x000fe20000000f00 */
[----:B------:R-:W-:Y:S02]  /*af00*/  @!P0 HADD2.F32 R22, -RZ, R59.H0_H0 ;  /* 0x2000003bff168230 */ /* 0x000fe40000004100 */
[----:B------:R-:W-:Y:S01]  /*af10*/  @!P1 FADD.FTZ R25, -R25, -RZ ;  /* 0x800000ff19199221 */ /* 0x000fe20000010100 */
[--C-:B------:R-:W-:Y:S02]  /*af20*/  @!P0 HADD2.F32 R45, -RZ, R47.reuse.H0_H0 ;  /* 0x2000002fff2d8230 */ /* 0x100fe40000004100 */
        /* <DEDUP_REMOVED lines=31> */
.L_x_779:
[----:B------:R-:W-:Y:S05]  /*b120*/  BSYNC.RECONVERGENT B1 ;  /* 0x0000000000017941 */ /* 0x000fea0003800200 */
.L_x_778:
[----:B------:R-:W-:Y:S04]  /*b130*/  BSSY.RECONVERGENT B1, `(.L_x_782) ;  /* 0x00000c4000017945 */ /* 0x000fe80003800200 */
[----:B------:R-:W-:Y:S05]  /*b140*/  @!P5 BRA `(.L_x_783) ;  /* 0x0000000c0008d947 */ /* 0x000fea0003800000 */
        /* <DEDUP_REMOVED lines=20> */
[----:B------:R-:W-:Y:S02]  /*b290*/  @!P0 IADD3.X R60, PT, PT, R98, R123, RZ, P5, !PT ;  /* 0x0000007b623c8210 */ /* 0x000fe40002ffe4ff */
[----:B------:R-:W-:Y:S01]  /*b2a0*/  @!P0 SHF.L.U32 R123, R133, 0x1, RZ ;  /* 0x00000001857b8819 */ /* 0x000fe200000006ff */
[----:B------:R-:W-:Y:S01]  /*b2b0*/  @!P0 IMAD.WIDE R22, R21, 0x2, R24 ;  /* 0x0000000215168825 */ /* 0x000fe200078e0218 */
[----:B------:R-:W-:Y:S02]  /*b2c0*/  @!P0 SHF.L.U64.HI R60, R133, 0x1, R60 ;  /* 0x00000001853c8819 */ /* 0x000fe4000001023c */
[C---:B------:R-:W-:Y:S03]  /*b2d0*/  @!P0 IADD3 R134, P1, PT, R123.reuse, R86, RZ ;  /* 0x000000567b868210 */ /* 0x040fe60007f3e0ff */
        /* <DEDUP_REMOVED lines=76> */
.L_x_785:
[----:B------:R-:W-:Y:S05]  /*b7a0*/  BSYNC.RECONVERGENT B0 ;  /* 0x0000000000007941 */ /* 0x000fea0003800200 */
.L_x_784:
[----:B------:R-:W-:Y:S11]  /*b7b0*/  ISETP.GE.AND P0, PT, R9, R55, PT ;  /* 0x000000370900720c */ /* 0x000ff60003f06270 */
[----:B------:R-:W-:Y:S02]  /*b7c0*/  @!UPT UIADD3 URZ, UPT, UPT, URZ, URZ, URZ ;  /* 0x000000fffffff290 */ /* 0x000fe4000fffe0ff */
[----:B------:R-:W-:Y:S05]  /*b7d0*/  @P0 BRA `(.L_x_783) ;  /* 0x0000000400640947 */ /* 0x000fea0003800000 */
[C---:B------:R-:W-:Y:S01]  /*b7e0*/  ISETP.GE.AND P0, PT, R9.reuse, R13, PT ;  /* 0x0000000d0900720c */ /* 0x040fe20003f06270 */
[----:B------:R-:W4:Y:S11]  /*b7f0*/  LDG.E.128 R40, desc[UR6][R24.64+0x80] ;  /* 0x0000800618287981 */ /* 0x000f36000c1e1d00 */
        /* <DEDUP_REMOVED lines=11> */
[----:B------:R-:W5:Y:S01]  /*b8b0*/  @!P0 LDG.E.128 R20, desc[UR6][R22.64+0x80] ;  /* 0x0000800616148981 */ /* 0x000f62000c1e1d00 */
[C---:B------:R-:W-:Y:S02]  /*b8c0*/  @!P0 IADD3.X R33, PT, PT, R0.reuse, R87, RZ, P1, !PT ;  /* 0x0000005700218210 */ /* 0x040fe40000ffe4ff */
[----:B------:R-:W-:Y:S04]  /*b8d0*/  @!P0 IADD3 R30, P1, PT, R3, R88, RZ ;  /* 0x00000058031e8210 */ /* 0x000fe80007f3e0ff */
[----:B------:R-:W-:Y:S01]  /*b8e0*/  @!P0 IADD3.X R31, PT, PT, R0, R89, RZ, P1, !PT ;  /* 0x00000059001f8210 */ /* 0x000fe20000ffe4ff */
[----:B------:R-:W2:Y:S01]  /*b8f0*/  @!P0 LDG.E.128 R32, desc[UR6][R32.64+0x80] ;  /* 0x0000800620208981 */ /* 0x000ea2000c1e1d00 */
[----:B------:R-:W-:Y:S07]  /*b900*/  ISETP.GE.U32.OR P1, PT, R9, R18, P0 ;  /* 0x000000120900720c */ /* 0x000fee0000726470 */
[----:B------:R3:W3:Y:S01]  /*b910*/  @!P0 LDG.E.128 R36, desc[UR6][R30.64+0x80] ;  /* 0x000080061e248981 */ /* 0x0006e2000c1e1d00 */
[--C-:B-----5:R-:W-:Y:S01]  /*b920*/  @!P0 HADD2.F32 R26, -RZ, R20.reuse.H1_H1 ;  /* 0x30000014ff1a8230 */ /* 0x120fe20000004100 */
[----:B----4-:R-:W-:Y:S01]  /*b930*/  @!P0 MOV R28, R40 ;  /* 0x00000028001c8202 */ /* 0x010fe20000000f00 */
[----:B------:R-:W-:Y:S01]  /*b940*/  @!P0 HADD2.F32 R27, -RZ, R20.H0_H0 ;  /* 0x20000014ff1b8230 */ /* 0x000fe20000004100 */
[----:B------:R-:W-:Y:S01]  /*b950*/  @!P0 MOV R44, R41 ;  /* 0x00000029002c8202 */ /* 0x000fe20000000f00 */
[--C-:B------:R-:W-:Y:S01]  /*b960*/  @!P0 HADD2.F32 R3, -RZ, R21.reuse.H0_H0 ;  /* 0x20000015ff038230 */ /* 0x100fe20000004100 */
[----:B------:R-:W-:Y:S01]  /*b970*/  @!P0 MOV R45, R43 ;  /* 0x0000002b002d8202 */ /* 0x000fe20000000f00 */
[----:B------:R-:W-:Y:S02]  /*b980*/  @!P0 HADD2.F32 R4, -RZ, R21.H1_H1 ;  /* 0x30000015ff048230 */ /* 0x000fe40000004100 */
[--C-:B--2---:R-:W-:Y:S02]  /*b990*/  @!P0 HADD2.F32 R29, -RZ, R32.reuse.H1_H1 ;  /* 0x30000020ff1d8230 */ /* 0x104fe40000004100 */
[----:B------:R-:W-:Y:S02]  /*b9a0*/  @!P0 HADD2.F32 R0, -RZ, R32.H0_H0 ;  /* 0x20000020ff008230 */ /* 0x000fe40000004100 */
[--C-:B------:R-:W-:Y:S02]  /*b9b0*/  @!P0 HADD2.F32 R24, -RZ, R33.reuse.H0_H0 ;  /* 0x20000021ff188230 */ /* 0x100fe40000004100 */
[----:B------:R-:W-:Y:S01]  /*b9c0*/  @!P1 FADD.FTZ R29, -R29, -RZ ;  /* 0x800000ff1d1d9221 */ /* 0x000fe20000010100 */
[--C-:B------:R-:W-:Y:S02]  /*b9d0*/  @!P0 HADD2.F32 R5, -RZ, R22.reuse.H0_H0 ;  /* 0x20000016ff058230 */ /* 0x100fe40000004100 */
[----:B------:R-:W-:Y:S01]  /*b9e0*/  @!P1 FADD.FTZ R0, -R0, -RZ ;  /* 0x800000ff00009221 */ /* 0x000fe20000010100 */
[----:B------:R-:W-:Y:S02]  /*b9f0*/  @!P0 HADD2.F32 R6, -RZ, R22.H1_H1 ;  /* 0x30000016ff068230 */ /* 0x000fe40000004100 */
[----:B------:R-:W-:Y:S01]  /*ba00*/  @!P0 FMUL.FTZ R2, R26, R29 ;  /* 0x0000001d1a028220 */ /* 0x000fe20000410000 */
[----:B------:R-:W-:Y:S02]  /*ba10*/  @!P0 HADD2.F32 R25, -RZ, R33.H1_H1 ;  /* 0x30000021ff198230 */ /* 0x000fe40000004100 */
[----:B------:R-:W-:Y:S01]  /*ba20*/  @!P0 FMUL.FTZ R0, R27, R0 ;  /* 0x000000001b008220 */ /* 0x000fe20000410000 */
[--C-:B------:R-:W-:Y:S02]  /*ba30*/  @!P0 HADD2.F32 R29, -RZ, R28.reuse.H0_H0 ;  /* 0x2000001cff1d8230 */ /* 0x100fe40000004100 */
[----:B------:R-:W-:Y:S01]  /*ba40*/  @!P1 FADD.FTZ R24, -R24, -RZ ;  /* 0x800000ff18189221 */ /* 0x000fe20000010100 */
[----:B---3--:R-:W-:Y:S02]  /*ba50*/  @!P0 HADD2.F32 R31, -RZ, R28.H1_H1 ;  /* 0x3000001cff1f8230 */ /* 0x008fe40000004100 */
[----:B------:R-:W-:Y:S01]  /*ba60*/  @!P1 FADD.FTZ R25, -R25, -RZ ;  /* 0x800000ff19199221 */ /* 0x000fe20000010100 */
[--C-:B------:R-:W-:Y:S02]  /*ba70*/  @!P0 HADD2.F32 R22, -RZ, R34.reuse.H0_H0 ;  /* 0x20000022ff168230 */ /* 0x100fe40000004100 */
[----:B------:R-:W-:Y:S01]  /*ba80*/  @!P0 FMUL.FTZ R3, R3, R24 ;  /* 0x0000001803038220 */ /* 0x000fe20000410000 */
[----:B------:R-:W-:Y:S02]  /*ba90*/  @!P0 HADD2.F32 R21, -RZ, R34.H1_H1 ;  /* 0x30000022ff158230 */ /* 0x000fe40000004100 */
[----:B------:R-:W-:Y:S01]  /*baa0*/  @!P0 FMUL.FTZ R4, R4, R25 ;  /* 0x0000001904048220 */ /* 0x000fe20000410000 */
        /* <DEDUP_REMOVED lines=8> */
[--C-:B------:R-:W-:Y:S02]  /*bb30*/  @!P0 HADD2.F32 R33, -RZ, R37.reuse.H0_H0 ;  /* 0x20000025ff218230 */ /* 0x100fe40000004100 */
[----:B------:R-:W-:Y:S01]  /*bb40*/  @!P0 FFMA.FTZ R0, R29, R28, R0 ;  /* 0x0000001c1d008223 */ /* 0x000fe20000010000 */
[----:B------:R-:W-:Y:S02]  /*bb50*/  @!P0 HADD2.F32 R34, -RZ, R37.H1_H1 ;  /* 0x30000025ff228230 */ /* 0x000fe40000004100 */
[----:B------:R-:W-:Y:S01]  /*bb60*/  @!P0 FFMA.FTZ R2, R31, R30, R2 ;  /* 0x0000001e1f028223 */ /* 0x000fe20000010002 */
[--C-:B------:R-:W-:Y:S02]  /*bb70*/  @!P0 HADD2.F32 R35, -RZ, R38.reuse.H0_H0 ;  /* 0x20000026ff238230 */ /* 0x100fe40000004100 */
[----:B------:R-:W-:Y:S01]  /*bb80*/  @!P1 FADD.FTZ R20, -R20, -RZ ;  /* 0x800000ff14149221 */ /* 0x000fe20000010100 */
[----:B------:R-:W-:Y:S02]  /*bb90*/  @!P0 HADD2.F32 R36, -RZ, R38.H1_H1 ;  /* 0x30000026ff248230 */ /* 0x000fe40000004100 */
[----:B------:R-:W-:Y:S01]  /*bba0*/  @!P1 FADD.FTZ R8, -R8, -RZ ;  /* 0x800000ff08089221 */ /* 0x000fe20000010100 */
[--C-:B------:R-:W-:Y:S01]  /*bbb0*/  @!P0 HADD2.F32 R37, -RZ, R39.reuse.H0_H0 ;  /* 0x20000027ff258230 */ /* 0x100fe20000004100 */
[----:B------:R-:W-:Y:S01]  /*bbc0*/  @!P0 F2FP.F16.F32.PACK_AB R0, R2, R0 ;  /* 0x000000000200823e */ /* 0x000fe200000000ff */
[----:B------:R-:W-:Y:S01]  /*bbd0*/  @!P0 HADD2.F32 R38, -RZ, R39.H1_H1 ;  /* 0x30000027ff268230 */ /* 0x000fe20000004100 */
[----:B------:R-:W-:Y:S01]  /*bbe0*/  @!P0 MOV R39, R42 ;  /* 0x0000002a00278202 */ /* 0x000fe20000000f00 */
[--C-:B------:R-:W-:Y:S01]  /*bbf0*/  @!P0 HADD2.F32 R32, -RZ, R44.reuse.H0_H0 ;  /* 0x2000002cff208230 */ /* 0x100fe20000004100 */
[----:B------:R-:W-:Y:S01]  /*bc00*/  @!P0 MOV R40, R0 ;  /* 0x0000000000288202 */ /* 0x000fe20000000f00 */
[--C-:B------:R-:W-:Y:S02]  /*bc10*/  @!P0 HADD2.F32 R7, -RZ, R23.reuse.H0_H0 ;  /* 0x20000017ff078230 */ /* 0x100fe40000004100 */
        /* <DEDUP_REMOVED lines=21> */
.L_x_783:
[----:B------:R-:W-:Y:S05]  /*bd70*/  BSYNC.RECONVERGENT B1 ;  /* 0x0000000000017941 */ /* 0x000fea0003800200 */
.L_x_782:
[----:B------:R-:W-:Y:S04]  /*bd80*/  BSSY.RECONVERGENT B1, `(.L_x_786) ;  /* 0x00000c4000017945 */ /* 0x000fe80003800200 */
[----:B------:R-:W-:Y:S05]  /*bd90*/  @!P4 BRA `(.L_x_787) ;  /* 0x0000000c0008c947 */ /* 0x000fea0003800000 */
[----:B------:R-:W5:Y:S01]  /*bda0*/  LDC R46, c[0x0][0x440] ;  /* 0x00011000ff2e7b82 */ /* 0x000f620000000800 */
[----:B------:R-:W-:Y:S07]  /*bdb0*/  BSSY.RECONVERGENT B0, `(.L_x_788) ;  /* 0x0000064000007945 */ /* 0x000fee0003800200 */
[----:B----4-:R-:W4:Y:S08]  /*bdc0*/  LDC.64 R4, c[0x0][0x4a8] ;  /* 0x00012a00ff047b82 */ /* 0x010f300000000a00 */
[----:B------:R-:W3:Y:S01]  /*bdd0*/  LDC.64 R2, c[0x0][0x3b8] ;  /* 0x0000ee00ff027b82 */ /* 0x000ee20000000a00 */
[----:B----4-:R-:W-:Y:S01]  /*bde0*/  IMAD.WIDE.U32 R20, R4, 0xc0, R10 ;  /* 0x000000c004147825 */ /* 0x010fe200078e000a */
[----:B-----5:R-:W-:Y:S03]  /*bdf0*/  ISETP.GE.AND P0, PT, R14, R46, PT ;  /* 0x0000002e0e00720c */ /* 0x020fe60003f06270 */
[----:B------:R-:W-:Y:S02]  /*be00*/  IMAD R5, R5, 0xc0, RZ ;  /* 0x000000c005057824 */ /* 0x000fe400078e02ff */
[----:B---3--:R-:W-:Y:S03]  /*be10*/  IMAD.WIDE.U32 R44, R2, 0xc0, R82 ;  /* 0x000000c0022c7825 */ /* 0x008fe600078e0052 */
[----:B------:R-:W-:Y:S01]  /*be20*/  IADD3 R21, PT, PT, R21, R5, RZ ;  /* 0x0000000515157210 */ /* 0x000fe20007ffe0ff */
[----:B------:R-:W-:Y:S05]  /*be30*/  IMAD R3, R3, 0xc0, RZ ;  /* 0x000000c003037824 */ /* 0x000fea00078e02ff */
[----:B------:R-:W-:Y:S01]  /*be40*/  IADD3 R45, PT, PT, R45, R3, RZ ;  /* 0x000000032d2d7210 */ /* 0x000fe20007ffe0ff */
[----:B------:R-:W-:Y:S06]  /*be50*/  @P0 BRA `(.L_x_789) ;  /* 0x0000000400640947 */ /* 0x000fec0003800000 */
[C---:B------:R-:W-:Y:S01]  /*be60*/  ISETP.GE.AND P0, PT, R14.reuse, R13, PT ;  /* 0x0000000d0e00720c */ /* 0x040fe20003f06270 */
[----:B------:R-:W3:Y:S11]  /*be70*/  LDG.E.128 R36, desc[UR6][R20.64] ;  /* 0x0000000614247981 */ /* 0x000ef6000c1e1d00 */
        /* <DEDUP_REMOVED lines=9> */
[----:B--2---:R-:W-:Y:S02]  /*bf10*/  @!P0 IADD3 R40, P1, PT, R23, R86, RZ ;  /* 0x0000005617288210 */ /* 0x004fe40007f3e0ff */
[----:B------:R-:W-:Y:S03]  /*bf20*/  @!P0 SHF.L.U64.HI R0, R7, 0x1, R0 ;  /* 0x0000000107008819 */ /* 0x000fe60000010200 */
[----:B------:R-:W2:Y:S01]  /*bf30*/  @!P0 LDG.E.128 R4, desc[UR6][R4.64] ;  /* 0x0000000604048981 */ /* 0x000ea2000c1e1d00 */
[C---:B------:R-:W-:Y:S02]  /*bf40*/  @!P0 IADD3.X R41, PT, PT, R0.reuse, R87, RZ, P1, !PT ;  /* 0x0000005700298210 */ /* 0x040fe40000ffe4ff */
[----:B------:R-:W-:Y:S04]  /*bf50*/  @!P0 IADD3 R24, P1, PT, R23, R88, RZ ;  /* 0x0000005817188210 */ /* 0x000fe80007f3e0ff */
[----:B------:R-:W-:Y:S01]  /*bf60*/  @!P0 IADD3.X R25, PT, PT, R0, R89, RZ, P1, !PT ;  /* 0x0000005900198210 */ /* 0x000fe20000ffe4ff */
[----:B------:R-:W4:Y:S01]  /*bf70*/  @!P0 LDG.E.128 R40, desc[UR6][R40.64] ;  /* 0x0000000628288981 */ /* 0x000f22000c1e1d00 */
[----:B------:R-:W-:Y:S07]  /*bf80*/  ISETP.GE.U32.OR P1, PT, R14, R18, P0 ;  /* 0x000000120e00720c */ /* 0x000fee0000726470 */
[----:B------:R4:W5:Y:S01]  /*bf90*/  @!P0 LDG.E.128 R32, desc[UR6][R24.64] ;  /* 0x0000000618208981 */ /* 0x000962000c1e1d00 */
[--C-:B--2---:R-:W-:Y:S02]  /*bfa0*/  @!P0 HADD2.F32 R0, -RZ, R4.reuse.H0_H0 ;  /* 0x20000004ff008230 */ /* 0x104fe40000004100 */
[----:B------:R-:W-:Y:S02]  /*bfb0*/  @!P0 HADD2.F32 R2, -RZ, R4.H1_H1 ;  /* 0x30000004ff028230 */ /* 0x000fe40000004100 */
[--C-:B------:R-:W-:Y:S02]  /*bfc0*/  @!P0 HADD2.F32 R3, -RZ, R5.reuse.H0_H0 ;  /* 0x20000005ff038230 */ /* 0x100fe40000004100 */
[----:B------:R-:W-:Y:S02]  /*bfd0*/  @!P0 HADD2.F32 R4, -RZ, R5.H1_H1 ;  /* 0x30000005ff048230 */ /* 0x000fe40000004100 */
[----:B----4-:R-:W-:Y:S02]  /*bfe0*/  @!P0 HADD2.F32 R24, -RZ, R42.H0_H0 ;  /* 0x2000002aff188230 */ /* 0x010fe40000004100 */
[----:B------:R-:W-:Y:S02]  /*bff0*/  @!P0 HADD2.F32 R5, -RZ, R6.H0_H0 ;  /* 0x20000006ff058230 */ /* 0x000fe40000004100 */
[--C-:B------:R-:W-:Y:S02]  /*c000*/  @!P0 HADD2.F32 R22, -RZ, R7.reuse.H0_H0 ;  /* 0x20000007ff168230 */ /* 0x100fe40000004100 */
[----:B------:R-:W-:Y:S01]  /*c010*/  @!P1 FADD.FTZ R24, -R24, -RZ ;  /* 0x800000ff18189221 */ /* 0x000fe20000010100 */
[----:B------:R-:W-:Y:S02]  /*c020*/  @!P0 HADD2.F32 R23, -RZ, R7.H1_H1 ;  /* 0x30000007ff178230 */ /* 0x000fe40000004100 */
[--C-:B------:R-:W-:Y:S02]  /*c030*/  @!P0 HADD2.F32 R7, -RZ, R43.reuse.H0_H0 ;  /* 0x2000002bff078230 */ /* 0x100fe40000004100 */
[----:B------:R-:W-:Y:S01]  /*c040*/  @!P0 FMUL.FTZ R5, R5, R24 ;  /* 0x0000001805058220 */ /* 0x000fe20000410000 */
[----:B------:R-:W-:Y:S01]  /*c050*/  @!P0 HADD2.F32 R8, -RZ, R43.H1_H1 ;  /* 0x3000002bff088230 */ /* 0x000fe20000004100 */
[----:B---3--:R-:W-:Y:S01]  /*c060*/  @!P0 MOV R24, R36 ;  /* 0x0000002400188202 */ /* 0x008fe20000000f00 */
[--C-:B------:R-:W-:Y:S02]  /*c070*/  @!P0 HADD2.F32 R27, -RZ, R41.reuse.H1_H1 ;  /* 0x30000029ff1b8230 */ /* 0x100fe40000004100 */
[----:B------:R-:W-:Y:S01]  /*c080*/  @!P1 FADD.FTZ R7, -R7, -RZ ;  /* 0x800000ff07079221 */ /* 0x000fe20000010100 */
[----:B------:R-:W-:Y:S02]  /*c090*/  @!P0 HADD2.F32 R25, -RZ, R42.H1_H1 ;  /* 0x3000002aff198230 */ /* 0x000fe40000004100 */
[----:B------:R-:W-:Y:S01]  /*c0a0*/  @!P1 FADD.FTZ R8, -R8, -RZ ;  /* 0x800000ff08089221 */ /* 0x000fe20000010100 */
[--C-:B------:R-:W-:Y:S02]  /*c0b0*/  @!P0 HADD2.F32 R31, -RZ, R40.reuse.H0_H0 ;  /* 0x20000028ff1f8230 */ /* 0x100fe40000004100 */
[----:B------:R-:W-:Y:S01]  /*c0c0*/  @!P1 FADD.FTZ R27, -R27, -RZ ;  /* 0x800000ff1b1b9221 */ /* 0x000fe20000010100 */
[----:B------:R-:W-:Y:S01]  /*c0d0*/  @!P0 HADD2.F32 R29, -RZ, R40.H1_H1 ;  /* 0x30000028ff1d8230 */ /* 0x000fe20000004100 */
[----:B------:R-:W-:Y:S01]  /*c0e0*/  @!P0 MOV R40, R37 ;  /* 0x0000002500288202 */ /* 0x000fe20000000f00 */
[----:B------:R-:W-:Y:S02]  /*c0f0*/  @!P0 HADD2.F32 R26, -RZ, R41.H0_H0 ;  /* 0x20000029ff1a8230 */ /* 0x000fe40000004100 */
[----:B------:R-:W-:Y:S01]  /*c100*/  @!P0 FMUL.FTZ R7, R22, R7 ;  /* 0x0000000716078220 */ /* 0x000fe20000410000 */
[----:B------:R-:W-:Y:S02]  /*c110*/  @!P0 HADD2.F32 R6, -RZ, R6.H1_H1 ;  /* 0x30000006ff068230 */ /* 0x000fe40000004100 */
[----:B------:R-:W-:Y:S01]  /*c120*/  @!P1 FADD.FTZ R25, -R25, -RZ ;  /* 0x800000ff19199221 */ /* 0x000fe20000010100 */
[----:B-----5:R-:W-:Y:S02]  /*c130*/  @!P0 HADD2.F32 R22, -RZ, R32.H0_H0 ;  /* 0x20000020ff168230 */ /* 0x020fe40000004100 */
[----:B------:R-:W-:Y:S01]  /*c140*/  @!P1 FADD.FTZ R31, -R31, -RZ ;  /* 0x800000ff1f1f9221 */ /* 0x000fe20000010100 */
[--C-:B------:R-:W-:Y:S02]  /*c150*/  @!P0 HADD2.F32 R28, -RZ, R33.reuse.H1_H1 ;  /* 0x30000021ff1c8230 */ /* 0x100fe40000004100 */
[----:B------:R-:W-:Y:S01]  /*c160*/  @!P1 FADD.FTZ R29, -R29, -RZ ;  /* 0x800000ff1d1d9221 */ /* 0x000fe20000010100 */
[----:B------:R-:W-:Y:S02]  /*c170*/  @!P0 HADD2.F32 R30, -RZ, R34.H1_H1 ;  /* 0x30000022ff1e8230 */ /* 0x000fe40000004100 */
[----:B------:R-:W-:Y:S01]  /*c180*/  @!P0 FMUL.FTZ R8, R23, R8 ;  /* 0x0000000817088220 */ /* 0x000fe20000410000 */
[--C-:B------:R-:W-:Y:S02]  /*c190*/  @!P0 HADD2.F32 R23, -RZ, R24.reuse.H0_H0 ;  /* 0x20000018ff178230 */ /* 0x100fe40000004100 */
[----:B------:R-:W-:Y:S01]  /*c1a0*/  @!P1 FADD.FTZ R26, -R26, -RZ ;  /* 0x800000ff1a1a9221 */ /* 0x000fe20000010100 */
[----:B------:R-:W-:Y:S01]  /*c1b0*/  @!P0 FMUL.FTZ R4, R4, R27 ;  /* 0x0000001b04048220 */ /* 0x000fe20000410000 */
[----:B------:R-:W-:Y:S02]  /*c1c0*/  @!P0 HADD2.F32 R27, -RZ, R33.H0_H0 ;  /* 0x20000021ff1b8230 */ /* 0x000fe40000004100 */
[----:B------:R-:W-:Y:S01]  /*c1d0*/  @!P0 FMUL.FTZ R6, R6, R25 ;  /* 0x0000001906068220 */ /* 0x000fe20000410000 */
[----:B------:R-:W-:Y:S01]  /*c1e0*/  @!P0 HADD2.F32 R25, -RZ, R24.H1_H1 ;  /* 0x30000018ff198230 */ /* 0x000fe20000004100 */
[----:B------:R-:W-:Y:S01]  /*c1f0*/  @!P0 MOV R33, R38 ;  /* 0x0000002600218202 */ /* 0x000fe20000000f00 */
[----:B------:R-:W-:Y:S02]  /*c200*/  @!P0 HADD2.F32 R24, -RZ, R32.H1_H1 ;  /* 0x30000020ff188230 */ /* 0x000fe40000004100 */
[----:B------:R-:W-:Y:S01]  /*c210*/  @!P0 FMUL.FTZ R0, R0, R31 ;  /* 0x0000001f00008220 */ /* 0x000fe20000410000 */
[----:B------:R-:W-:Y:S01]  /*c220*/  @!P0 FMUL.FTZ R2, R2, R29 ;  /* 0x0000001d02028220 */ /* 0x000fe20000410000 */
[----:B------:R-:W-:Y:S01]  /*c230*/  @!P0 HADD2.F32 R29, -RZ, R34.H0_H0 ;  /* 0x20000022ff1d8230 */ /* 0x000fe20000004100 */
[----:B------:R-:W-:Y:S01]  /*c240*/  @!P0 MOV R34, R39 ;  /* 0x0000002700228202 */ /* 0x000fe20000000f00 */
[----:B------:R-:W-:Y:S01]  /*c250*/  @!P0 FMUL.FTZ R3, R3, R26 ;  /* 0x0000001a03038220 */ /* 0x000fe20000410000 */
[--C-:B------:R-:W-:Y:S02]  /*c260*/  @!P0 HADD2.F32 R26, -RZ, R40.reuse.H0_H0 ;  /* 0x20000028ff1a8230 */ /* 0x100fe40000004100 */
[----:B------:R-:W-:Y:S01]  /*c270*/  @!P0 FFMA.FTZ R0, R23, R22, R0 ;  /* 0x0000001617008223 */ /* 0x000fe20000010000 */
[----:B------:R-:W-:Y:S02]  /*c280*/  @!P0 HADD2.F32 R23, -RZ, R40.H1_H1 ;  /* 0x30000028ff178230 */ /* 0x000fe40000004100 */
[----:B------:R-:W-:Y:S01]  /*c290*/  @!P0 FFMA.FTZ R2, R25, R24, R2 ;  /* 0x0000001819028223 */ /* 0x000fe20000010002 */
[--C-:B------:R-:W-:Y:S02]  /*c2a0*/  @!P0 HADD2.F32 R22, -RZ, R33.reuse.H0_H0 ;  /* 0x20000021ff168230 */ /* 0x100fe40000004100 */
[----:B------:R-:W-:Y:S01]  /*c2b0*/  @!P0 FFMA.FTZ R3, R26, R27, R3 ;  /* 0x0000001b1a038223 */ /* 0x000fe20000010003 */
[----:B------:R-:W-:Y:S02]  /*c2c0*/  @!P0 HADD2.F32 R25, -RZ, R33.H1_H1 ;  /* 0x30000021ff198230 */ /* 0x000fe40000004100 */
[----:B------:R-:W-:Y:S01]  /*c2d0*/  @!P0 FFMA.FTZ R4, R23, R28, R4 ;  /* 0x0000001c17048223 */ /* 0x000fe20000010004 */
[----:B------:R-:W-:Y:S01]  /*c2e0*/  @!P0 F2FP.F16.F32.PACK_AB R0, R2, R0 ;  /* 0x000000000200823e */ /* 0x000fe200000000ff */
[--C-:B------:R-:W-:Y:S02]  /*c2f0*/  @!P0 HADD2.F32 R31, -RZ, R35.reuse.H0_H0 ;  /* 0x20000023ff1f8230 */ /* 0x100fe40000004100 */
[----:B------:R-:W-:Y:S01]  /*c300*/  @!P0 FFMA.FTZ R5, R22, R29, R5 ;  /* 0x0000001d16058223 */ /* 0x000fe20000010005 */
[--C-:B------:R-:W-:Y:S01]  /*c310*/  @!P0 HADD2.F32 R24, -RZ, R34.reuse.H0_H0 ;  /* 0x20000022ff188230 */ /* 0x100fe20000004100 */
[----:B------:R-:W-:Y:S01]  /*c320*/  @!P0 F2FP.F16.F32.PACK_AB R3, R4, R3 ;  /* 0x000000030403823e */ /* 0x000fe200000000ff */
[----:B------:R-:W-:Y:S01]  /*c330*/  @!P0 HADD2.F32 R32, -RZ, R35.H1_H1 ;  /* 0x30000023ff208230 */ /* 0x000fe20000004100 */
[----:B------:R-:W-:Y:S01]  /*c340*/  @!P0 MOV R36, R0 ;  /* 0x0000000000248202 */ /* 0x000fe20000000f00 */
[----:B------:R-:W-:Y:S01]  /*c350*/  @!P0 HADD2.F32 R27, -RZ, R34.H1_H1 ;  /* 0x30000022ff1b8230 */ /* 0x000fe20000004100 */
[----:B------:R-:W-:Y:S01]  /*c360*/  @!P0 MOV R37, R3 ;  /* 0x0000000300258202 */ /* 0x000fe20000000f00 */
[----:B------:R-:W-:Y:S01]  /*c370*/  @!P0 FFMA.FTZ R6, R25, R30, R6 ;  /* 0x0000001e19068223 */ /* 0x000fe20000010006 */
[----:B------:R-:W-:Y:S02]  /*c380*/  @!P0 FFMA.FTZ R7, R24, R31, R7 ;  /* 0x0000001f18078223 */ /* 0x000fe40000010007 */
[----:B------:R-:W-:Y:S02]  /*c390*/  @!P0 FFMA.FTZ R8, R27, R32, R8 ;  /* 0x000000201b088223 */ /* 0x000fe40000010008 */
[----:B------:R-:W-:Y:S03]  /*c3a0*/  @!P0 F2FP.F16.F32.PACK_AB R5, R6, R5 ;  /* 0x000000050605823e */ /* 0x000fe600000000ff */
[----:B------:R-:W-:Y:S02]  /*c3b0*/  @!P0 F2FP.F16.F32.PACK_AB R8, R8, R7 ;  /* 0x000000070808823e */ /* 0x000fe400000000ff */
[----:B------:R-:W-:Y:S02]  /*c3c0*/  @!P0 MOV R38, R5 ;  /* 0x0000000500268202 */ /* 0x000fe40000000f00 */
[----:B------:R-:W-:Y:S05]  /*c3d0*/  @!P0 MOV R39, R8 ;  /* 0x0000000800278202 */ /* 0x000fea0000000f00 */
[----:B------:R3:W-:Y:S02]  /*c3e0*/  STG.E.128 desc[UR6][R44.64], R36 ;  /* 0x000000242c007986 */ /* 0x0007e4000c101d06 */
.L_x_789:
[----:B------:R-:W-:Y:S05]  /*c3f0*/  BSYNC.RECONVERGENT B0 ;  /* 0x0000000000007941 */ /* 0x000fea0003800200 */
.L_x_788:
[----:B------:R-:W-:Y:S11]  /*c400*/  ISETP.GE.AND P0, PT, R9, R46, PT ;  /* 0x0000002e0900720c */ /* 0x000ff60003f06270 */
[----:B------:R-:W-:Y:S02]  /*c410*/  @!UPT UIADD3 URZ, UPT, UPT, URZ, URZ, URZ ;  /* 0x000000fffffff290 */ /* 0x000fe4000fffe0ff */
[----:B------:R-:W-:Y:S05]  /*c420*/  @P0 BRA `(.L_x_787) ;  /* 0x0000000400640947 */ /* 0x000fea0003800000 */
[C---:B------:R-:W-:Y:S01]  /*c430*/  ISETP.GE.AND P0, PT, R9.reuse, R13, PT ;  /* 0x0000000d0900720c */ /* 0x040fe20003f06270 */
[----:B---3--:R-:W3:Y:S11]  /*c440*/  LDG.E.128 R36, desc[UR6][R20.64+0x80] ;  /* 0x0000800614247981 */ /* 0x008ef6000c1e1d00 */
        /* <DEDUP_REMOVED lines=18> */
[--C-:B--2---:R-:W-:Y:S01]  /*c570*/  @!P0 HADD2.F32 R0, -RZ, R4.reuse.H0_H0 ;  /* 0x20000004ff008230 */ /* 0x104fe20000004100 */
[----:B---3--:R-:W-:Y:S01]  /*c580*/  @!P0 MOV R31, R37 ;  /* 0x00000025001f8202 */ /* 0x008fe20000000f00 */
[----:B------:R-:W-:Y:S02]  /*c590*/  @!P0 HADD2.F32 R2, -RZ, R4.H1_H1 ;  /* 0x30000004ff028230 */ /* 0x000fe40000004100 */
[--C-:B------:R-:W-:Y:S02]  /*c5a0*/  @!P0 HADD2.F32 R3, -RZ, R5.reuse.H0_H0 ;  /* 0x20000005ff038230 */ /* 0x100fe40000004100 */
[----:B------:R-:W-:Y:S02]  /*c5b0*/  @!P0 HADD2.F32 R4, -RZ, R5.H1_H1 ;  /* 0x30000005ff048230 */ /* 0x000fe40000004100 */
[----:B----4-:R-:W-:Y:S02]  /*c5c0*/  @!P0 HADD2.F32 R20, -RZ, R42.H0_H0 ;  /* 0x2000002aff148230 */ /* 0x010fe40000004100 */
[----:B------:R-:W-:Y:S02]  /*c5d0*/  @!P0 HADD2.F32 R5, -RZ, R6.H0_H0 ;  /* 0x20000006ff058230 */ /* 0x000fe40000004100 */
[----:B------:R-:W-:Y:S02]  /*c5e0*/  @!P0 HADD2.F32 R23, -RZ, R42.H1_H1 ;  /* 0x3000002aff178230 */ /* 0x000fe40000004100 */
[----:B------:R-:W-:Y:S01]  /*c5f0*/  @!P1 FADD.FTZ R20, -R20, -RZ ;  /* 0x800000ff14149221 */ /* 0x000fe20000010100 */
[----:B------:R-:W-:Y:S02]  /*c600*/  @!P0 HADD2.F32 R8, -RZ, R43.H1_H1 ;  /* 0x3000002bff088230 */ /* 0x000fe40000004100 */
[--C-:B------:R-:W-:Y:S02]  /*c610*/  @!P0 HADD2.F32 R22, -RZ, R7.reuse.H0_H0 ;  /* 0x20000007ff168230 */ /* 0x100fe40000004100 */
[----:B------:R-:W-:Y:S01]  /*c620*/  @!P0 FMUL.FTZ R5, R5, R20 ;  /* 0x0000001405058220 */ /* 0x000fe20000410000 */
[----:B------:R-:W-:Y:S01]  /*c630*/  @!P0 HADD2.F32 R21, -RZ, R7.H1_H1 ;  /* 0x30000007ff158230 */ /* 0x000fe20000004100 */
[----:B------:R-:W-:Y:S01]  /*c640*/  @!P0 MOV R20, R36 ;  /* 0x0000002400148202 */ /* 0x000fe20000000f00 */
[----:B------:R-:W-:Y:S02]  /*c650*/  @!P0 HADD2.F32 R7, -RZ, R43.H0_H0 ;  /* 0x2000002bff078230 */ /* 0x000fe40000004100 */
[----:B------:R-:W-:Y:S01]  /*c660*/  @!P1 FADD.FTZ R23, -R23, -RZ ;  /* 0x800000ff17179221 */ /* 0x000fe20000010100 */
[----:B------:R-:W-:Y:S02]  /*c670*/  @!P0 HADD2.F32 R29, -RZ, R40.H0_H0 ;  /* 0x20000028ff1d8230 */ /* 0x000fe40000004100 */
[----:B------:R-:W-:Y:S01]  /*c680*/  @!P1 FADD.FTZ R8, -R8, -RZ ;  /* 0x800000ff08089221 */ /* 0x000fe20000010100 */
[----:B------:R-:W-:Y:S02]  /*c690*/  @!P0 HADD2.F32 R6, -RZ, R6.H1_H1 ;  /* 0x30000006ff068230 */ /* 0x000fe40000004100 */
[----:B------:R-:W-:Y:S01]  /*c6a0*/  @!P1 FADD.FTZ R7, -R7, -RZ ;  /* 0x800000ff07079221 */ /* 0x000fe20000010100 */
[--C-:B-----5:R-:W-:Y:S02]  /*c6b0*/  @!P0 HADD2.F32 R25, -RZ, R41.reuse.H1_H1 ;  /* 0x30000029ff198230 */ /* 0x120fe40000004100 */
[----:B------:R-:W-:Y:S01]  /*c6c0*/  @!P0 FMUL.FTZ R8, R21, R8 ;  /* 0x0000000815088220 */ /* 0x000fe20000410000 */
[----:B------:R-:W-:Y:S02]  /*c6d0*/  @!P0 HADD2.F32 R27, -RZ, R40.H1_H1 ;  /* 0x30000028ff1b8230 */ /* 0x000fe40000004100 */
[----:B------:R-:W-:Y:S01]  /*c6e0*/  @!P0 FMUL.FTZ R6, R6, R23 ;  /* 0x0000001706068220 */ /* 0x000fe20000410000 */
[----:B------:R-:W-:Y:S02]  /*c6f0*/  @!P0 HADD2.F32 R24, -RZ, R41.H0_H0 ;  /* 0x20000029ff188230 */ /* 0x000fe40000004100 */
[----:B------:R-:W-:Y:S01]  /*c700*/  @!P1 FADD.FTZ R29, -R29, -RZ ;  /* 0x800000ff1d1d9221 */ /* 0x000fe20000010100 */
[--C-:B------:R-:W-:Y:S02]  /*c710*/  @!P0 HADD2.F32 R21, -RZ, R20.reuse.H0_H0 ;  /* 0x20000014ff158230 */ /* 0x100fe40000004100 */
[----:B------:R-:W-:Y:S01]  /*c720*/  @!P1 FADD.FTZ R25, -R25, -RZ ;  /* 0x800000ff19199221 */ /* 0x000fe20000010100 */
[----:B------:R-:W-:Y:S02]  /*c730*/  @!P0 HADD2.F32 R23, -RZ, R20.H1_H1 ;  /* 0x30000014ff178230 */ /* 0x000fe40000004100 */
[----:B------:R-:W-:Y:S01]  /*c740*/  @!P1 FADD.FTZ R27, -R27, -RZ ;  /* 0x800000ff1b1b9221 */ /* 0x000fe20000010100 */
[--C-:B------:R-:W-:Y:S02]  /*c750*/  @!P0 HADD2.F32 R20, -RZ, R32.reuse.H0_H0 ;  /* 0x20000020ff148230 */ /* 0x100fe40000004100 */
[----:B------:R-:W-:Y:S01]  /*c760*/  @!P1 FADD.FTZ R24, -R24, -RZ ;  /* 0x800000ff18189221 */ /* 0x000fe20000010100 */
[----:B------:R-:W-:Y:S02]  /*c770*/  @!P0 HADD2.F32 R26, -RZ, R33.H1_H1 ;  /* 0x30000021ff1a8230 */ /* 0x000fe40000004100 */
[----:B------:R-:W-:Y:S01]  /*c780*/  @!P0 FMUL.FTZ R7, R22, R7 ;  /* 0x0000000716078220 */ /* 0x000fe20000410000 */
[----:B------:R-:W-:Y:S02]  /*c790*/  @!P0 HADD2.F32 R22, -RZ, R32.H1_H1 ;  /* 0x30000020ff168230 */ /* 0x000fe40000004100 */
[----:B------:R-:W-:Y:S01]  /*c7a0*/  @!P0 FMUL.FTZ R0, R0, R29 ;  /* 0x0000001d00008220 */ /* 0x000fe20000410000 */
[--C-:B------:R-:W-:Y:S01]  /*c7b0*/  @!P0 HADD2.F32 R28, -RZ, R34.reuse.H1_H1 ;  /* 0x30000022ff1c8230 */ /* 0x100fe20000004100 */
[----:B------:R-:W-:Y:S01]  /*c7c0*/  @!P0 MOV R32, R38 ;  /* 0x0000002600208202 */ /* 0x000fe20000000f00 */
[----:B------:R-:W-:Y:S02]  /*c7d0*/  @!P0 HADD2.F32 R29, -RZ, R35.H0_H0 ;  /* 0x20000023ff1d8230 */ /* 0x000fe40000004100 */
[----:B------:R-:W-:Y:S01]  /*c7e0*/  @!P0 FMUL.FTZ R4, R4, R25 ;  /* 0x0000001904048220 */ /* 0x000fe20000410000 */
[----:B------:R-:W-:Y:S01]  /*c7f0*/  @!P0 HADD2.F32 R25, -RZ, R33.H0_H0 ;  /* 0x20000021ff198230 */ /* 0x000fe20000004100 */
[----:B------:R-:W-:Y:S01]  /*c800*/  @!P0 MOV R33, R39 ;  /* 0x0000002700218202 */ /* 0x000fe20000000f00 */
[----:B------:R-:W-:Y:S01]  /*c810*/  @!P0 FMUL.FTZ R2, R2, R27 ;  /* 0x0000001b02028220 */ /* 0x000fe20000410000 */
[----:B------:R-:W-:Y:S01]  /*c820*/  @!P0 FMUL.FTZ R3, R3, R24 ;  /* 0x0000001803038220 */ /* 0x000fe20000410000 */
[--C-:B------:R-:W-:Y:S02]  /*c830*/  @!P0 HADD2.F32 R24, -RZ, R31.reuse.H0_H0 ;  /* 0x2000001fff188230 */ /* 0x100fe40000004100 */
[----:B------:R-:W-:Y:S01]  /*c840*/  @!P0 FFMA.FTZ R0, R21, R20, R0 ;  /* 0x0000001415008223 */ /* 0x000fe20000010000 */
[----:B------:R-:W-:Y:S02]  /*c850*/  @!P0 HADD2.F32 R21, -RZ, R31.H1_H1 ;  /* 0x3000001fff158230 */ /* 0x000fe40000004100 */
[----:B------:R-:W-:Y:S01]  /*c860*/  @!P0 FFMA.FTZ R2, R23, R22, R2 ;  /* 0x0000001617028223 */ /* 0x000fe20000010002 */
[----:B------:R-:W-:Y:S02]  /*c870*/  @!P0 HADD2.F32 R27, -RZ, R34.H0_H0 ;  /* 0x20000022ff1b8230 */ /* 0x000fe40000004100 */
[----:B------:R-:W-:Y:S01]  /*c880*/  @!P0 FFMA.FTZ R3, R24, R25, R3 ;  /* 0x0000001918038223 */ /* 0x000fe20000010003 */
[--C-:B------:R-:W-:Y:S02]  /*c890*/  @!P0 HADD2.F32 R20, -RZ, R32.reuse.H0_H0 ;  /* 0x20000020ff148230 */ /* 0x100fe40000004100 */
[----:B------:R-:W-:Y:S01]  /*c8a0*/  @!P0 FFMA.FTZ R4, R21, R26, R4 ;  /* 0x0000001a15048223 */ /* 0x000fe20000010004 */
[----:B------:R-:W-:Y:S01]  /*c8b0*/  @!P0 F2FP.F16.F32.PACK_AB R0, R2, R0 ;  /* 0x000000000200823e */ /* 0x000fe200000000ff */
[----:B------:R-:W-:Y:S02]  /*c8c0*/  @!P0 HADD2.F32 R23, -RZ, R32.H1_H1 ;  /* 0x30000020ff178230 */ /* 0x000fe40000004100 */
[----:B------:R-:W-:Y:S01]  /*c8d0*/  @!P0 HADD2.F32 R22, -RZ, R33.H0_H0 ;  /* 0x20000021ff168230 */ /* 0x000fe20000004100 */
[----:B------:R-:W-:Y:S01]  /*c8e0*/  @!P0 F2FP.F16.F32.PACK_AB R3, R4, R3 ;  /* 0x000000030403823e */ /* 0x000fe200000000ff */
[----:B------:R-:W-:Y:S01]  /*c8f0*/  @!P0 HADD2.F32 R30, -RZ, R35.H1_H1 ;  /* 0x30000023ff1e8230 */ /* 0x000fe20000004100 */
[----:B------:R-:W-:Y:S01]  /*c900*/  @!P0 MOV R36, R0 ;  /* 0x0000000000248202 */ /* 0x000fe20000000f00 */
[----:B------:R-:W-:Y:S01]  /*c910*/  @!P0 HADD2.F32 R25, -RZ, R33.H1_H1 ;  /* 0x30000021ff198230 */ /* 0x000fe20000004100 */
[----:B------:R-:W-:Y:S01]  /*c920*/  @!P0 MOV R37, R3 ;  /* 0x0000000300258202 */ /* 0x000fe20000000f00 */
[----:B------:R-:W-:Y:S01]  /*c930*/  @!P0 FFMA.FTZ R5, R20, R27, R5 ;  /* 0x0000001b14058223 */ /* 0x000fe20000010005 */
[----:B------:R-:W-:Y:S01]  /*c940*/  @!P0 FFMA.FTZ R6, R23, R28, R6 ;  /* 0x0000001c17068223 */ /* 0x000fe20000010006 */
[----:B------:R-:W-:Y:S01]  /*c950*/  @!P0 FFMA.FTZ R7, R22, R29, R7 ;  /* 0x0000001d16078223 */ /* 0x000fe20000010007 */
[----:B------:R-:W-:Y:S03]  /*c960*/  @!P0 FFMA.FTZ R8, R25, R30, R8 ;  /* 0x0000001e19088223 */ /* 0x000fe60000010008 */
[----:B------:R-:W-:Y:S02]  /*c970*/  @!P0 F2FP.F16.F32.PACK_AB R5, R6, R5 ;  /* 0x000000050605823e */ /* 0x000fe400000000ff */
[----:B------:R-:W-:Y:S02]  /*c980*/  @!P0 F2FP.F16.F32.PACK_AB R8, R8, R7 ;  /* 0x000000070808823e */ /* 0x000fe400000000ff */
[----:B------:R-:W-:Y:S02]  /*c990*/  @!P0 MOV R38, R5 ;  /* 0x0000000500268202 */ /* 0x000fe40000000f00 */
[----:B------:R-:W-:Y:S05]  /*c9a0*/  @!P0 MOV R39, R8 ;  /* 0x0000000800278202 */ /* 0x000fea0000000f00 */
[----:B------:R2:W-:Y:S02]  /*c9b0*/  STG.E.128 desc[UR6][R44.64+0x80], R36 ;  /* 0x000080242c007986 */ /* 0x0005e4000c101d06 */
.L_x_787:
[----:B------:R-:W-:Y:S05]  /*c9c0*/  BSYNC.RECONVERGENT B1 ;  /* 0x0000000000017941 */ /* 0x000fea0003800200 */
.L_x_786:
[----:B------:R-:W-:Y:S04]  /*c9d0*/  BSSY.RECONVERGENT B1, `(.L_x_790) ;  /* 0x00000c3000017945 */ /* 0x000fe80003800200 */
[----:B------:R-:W-:Y:S05]  /*c9e0*/  @!P3 BRA `(.L_x_791) ;  /* 0x0000000c0004b947 */ /* 0x000fea0003800000 */
[----:B------:R-:W5:Y:S01]  /*c9f0*/  LDC R0, c[0x0][0x440] ;  /* 0x00011000ff007b82 */ /* 0x000f620000000800 */
[----:B------:R-:W-:Y:S07]  /*ca00*/  BSSY.RECONVERGENT B0, `(.L_x_792) ;  /* 0x0000065000007945 */ /* 0x000fee0003800200 */
[----:B----4-:R-:W4:Y:S08]  /*ca10*/  LDC.64 R4, c[0x0][0x4a8] ;  /* 0x00012a00ff047b82 */ /* 0x010f300000000a00 */
[----:B------:R-:W2:Y:S01]  /*ca20*/  LDC.64 R2, c[0x0][0x3b8] ;  /* 0x0000ee00ff027b82 */ /* 0x000ea20000000a00 */
[----:B----4-:R-:W-:Y:S01]  /*ca30*/  IMAD.WIDE.U32 R20, R4, 0xe0, R10 ;  /* 0x000000e004147825 */ /* 0x010fe200078e000a */
[-C--:B-----5:R-:W-:Y:S02]  /*ca40*/  ISETP.GE.AND P0, PT, R14, R0.reuse, PT ;  /* 0x000000000e00720c */ /* 0x0a0fe40003f06270 */
[----:B------:R-:W-:Y:S01]  /*ca50*/  ISETP.GE.AND P3, PT, R9, R0, PT ;  /* 0x000000000900720c */ /* 0x000fe20003f66270 */
[----:B------:R-:W-:Y:S02]  /*ca60*/  IMAD R5, R5, 0xe0, RZ ;  /* 0x000000e005057824 */ /* 0x000fe400078e02ff */
[----:B--23--:R-:W-:Y:S03]  /*ca70*/  IMAD.WIDE.U32 R44, R2, 0xe0, R82 ;  /* 0x000000e0022c7825 */ /* 0x00cfe600078e0052 */
[----:B------:R-:W-:Y:S01]  /*ca80*/  IADD3 R21, PT, PT, R21, R5, RZ ;  /* 0x0000000515157210 */ /* 0x000fe20007ffe0ff */
[----:B------:R-:W-:Y:S05]  /*ca90*/  IMAD R3, R3, 0xe0, RZ ;  /* 0x000000e003037824 */ /* 0x000fea00078e02ff */
[----:B------:R-:W-:Y:S01]  /*caa0*/  IADD3 R45, PT, PT, R45, R3, RZ ;  /* 0x000000032d2d7210 */ /* 0x000fe20007ffe0ff */
[----:B------:R-:W-:Y:S06]  /*cab0*/  @P0 BRA `(.L_x_793) ;  /* 0x0000000400640947 */ /* 0x000fec0003800000 */
[C---:B------:R-:W-:Y:S01]  /*cac0*/  ISETP.GE.AND P0, PT, R14.reuse, R13, PT ;  /* 0x0000000d0e00720c */ /* 0x040fe20003f06270 */
[----:B------:R-:W2:Y:S11]  /*cad0*/  LDG.E.128 R36, desc[UR6][R20.64] ;  /* 0x0000000614247981 */ /* 0x000eb6000c1e1d00 */
        /* <DEDUP_REMOVED lines=18> */
[--C-:B---3--:R-:W-:Y:S02]  /*cc00*/  @!P0 HADD2.F32 R0, -RZ, R4.reuse.H0_H0 ;  /* 0x20000004ff008230 */ /* 0x108fe40000004100 */
        /* <DEDUP_REMOVED lines=11> */
[----:B--2---:R-:W-:Y:S01]  /*ccc0*/  @!P0 MOV R24, R36 ;  /* 0x0000002400188202 */ /* 0x004fe20000000f00 */
        /* <DEDUP_REMOVED lines=56> */
.L_x_793:
[----:B------:R-:W-:Y:S05]  /*d050*/  BSYNC.RECONVERGENT B0 ;  /* 0x0000000000007941 */ /* 0x000fea0003800200 */
.L_x_792:
[----:B------:R-:W-:Y:S05]  /*d060*/  @P3 BRA `(.L_x_791) ;  /* 0x0000000400643947 */ /* 0x000fea0003800000 */
[C---:B------:R-:W-:Y:S01]  /*d070*/  ISETP.GE.AND P0, PT, R9.reuse, R13, PT ;  /* 0x0000000d0900720c */ /* 0x040fe20003f06270 */
[----:B------:R3:W4:Y:S11]  /*d080*/  LDG.E.128 R32, desc[UR6][R20.64+0x80] ;  /* 0x0000800614207981 */ /* 0x000736000c1e1d00 */
[----:B------:R-:W-:Y:S01]  /*d090*/  @!UPT UIADD3 URZ, UPT, UPT, URZ, URZ, URZ ;  /* 0x000000fffffff290 */ /* 0x000fe2000fffe0ff */
[----:B------:R-:W-:Y:S04]  /*d0a0*/  @!P0 ISETP.GE.U32.AND P1, PT, R9, R18, PT ;  /* 0x000000120900820c */ /* 0x000fe80003f26070 */
[----:B------:R-:W-:Y:S02]  /*d0b0*/  @!P0 SEL R0, R19, RZ, P1 ;  /* 0x000000ff13008207 */ /* 0x000fe40000800000 */
[----:B------:R-:W-:Y:S02]  /*d0c0*/  @!P0 SEL R7, R81, RZ, P1 ;  /* 0x000000ff51078207 */ /* 0x000fe40000800000 */
[----:B------:R-:W-:Y:S02]  /*d0d0*/  @!P0 IADD3 R0, P3, PT, R111, R0, RZ ;  /* 0x000000006f008210 */ /* 0x000fe40007f7e0ff */
[----:B------:R-:W-:Y:S02]  /*d0e0*/  @!P0 SEL R19, R18, R19, !P1 ;  /* 0x0000001312138207 */ /* 0x000fe40004800000 */
[----:B------:R-:W-:Y:S02]  /*d0f0*/  @!P0 IADD3.X R7, PT, PT, R96, R7, RZ, P3, !PT ;  /* 0x0000000760078210 */ /* 0x000fe40001ffe4ff */
[C---:B------:R-:W-:Y:S01]  /*d100*/  @!P0 SHF.L.U32 R3, R0.reuse, 0x1, RZ ;  /* 0x0000000100038819 */ /* 0x040fe200000006ff */
[----:B------:R-:W-:Y:S01]  /*d110*/  @!P0 IMAD.WIDE R4, R19, 0x2, R20 ;  /* 0x0000000213048825 */ /* 0x000fe200078e0214 */
[----:B------:R-:W-:Y:S02]  /*d120*/  @!P0 SHF.L.U64.HI R0, R0, 0x1, R7 ;  /* 0x0000000100008819 */ /* 0x000fe40000010207 */
[C---:B--2---:R-:W-:Y:S03]  /*d130*/  @!P0 IADD3 R36, P1, PT, R3.reuse, R86, RZ ;  /* 0x0000005603248210 */ /* 0x044fe60007f3e0ff */
[----:B------:R-:W2:Y:S01]  /*d140*/  @!P0 LDG.E.128 R4, desc[UR6][R4.64+0x80] ;  /* 0x0000800604048981 */ /* 0x000ea2000c1e1d00 */
[C---:B------:R-:W-:Y:S02]  /*d150*/  @!P0 IADD3.X R37, PT, PT, R0.reuse, R87, RZ, P1, !PT ;  /* 0x0000005700258210 */ /* 0x040fe40000ffe4ff */
[----:B------:R-:W-:Y:S04]  /*d160*/  @!P0 IADD3 R22, P1, PT, R3, R88, RZ ;  /* 0x0000005803168210 */ /* 0x000fe80007f3e0ff */
[----:B------:R-:W-:Y:S01]  /*d170*/  @!P0 IADD3.X R23, PT, PT, R0, R89, RZ, P1, !PT ;  /* 0x0000005900178210 */ /* 0x000fe20000ffe4ff */
[----:B------:R-:W3:Y:S01]  /*d180*/  @!P0 LDG.E.128 R36, desc[UR6][R36.64+0x80] ;  /* 0x0000800624248981 */ /* 0x000ee2000c1e1d00 */
[----:B------:R-:W-:Y:S07]  /*d190*/  ISETP.GE.U32.OR P1, PT, R9, R18, P0 ;  /* 0x000000120900720c */ /* 0x000fee0000726470 */
[----:B------:R5:W5:Y:S01]  /*d1a0*/  @!P0 LDG.E.128 R28, desc[UR6][R22.64+0x80] ;  /* 0x00008006161c8981 */ /* 0x000b62000c1e1d00 */
[--C-:B--2---:R-:W-:Y:S02]  /*d1b0*/  @!P0 HADD2.F32 R0, -RZ, R4.reuse.H0_H0 ;  /* 0x20000004ff008230 */ /* 0x104fe40000004100 */
[----:B------:R-:W-:Y:S02]  /*d1c0*/  @!P0 HADD2.F32 R2, -RZ, R4.H1_H1 ;  /* 0x30000004ff028230 */ /* 0x000fe40000004100 */
[--C-:B------:R-:W-:Y:S02]  /*d1d0*/  @!P0 HADD2.F32 R3, -RZ, R5.reuse.H0_H0 ;  /* 0x20000005ff038230 */ /* 0x100fe40000004100 */
[----:B------:R-:W-:Y:S02]  /*d1e0*/  @!P0 HADD2.F32 R4, -RZ, R5.H1_H1 ;  /* 0x30000005ff048230 */ /* 0x000fe40000004100 */
[----:B---3--:R-:W-:Y:S02]  /*d1f0*/  @!P0 HADD2.F32 R20, -RZ, R38.H0_H0 ;  /* 0x20000026ff148230 */ /* 0x008fe40000004100 */
[----:B------:R-:W-:Y:S02]  /*d200*/  @!P0 HADD2.F32 R5, -RZ, R6.H0_H0 ;  /* 0x20000006ff058230 */ /* 0x000fe40000004100 */
[--C-:B------:R-:W-:Y:S02]  /*d210*/  @!P0 HADD2.F32 R18, -RZ, R7.reuse.H0_H0 ;  /* 0x20000007ff128230 */ /* 0x100fe40000004100 */
[----:B------:R-:W-:Y:S01]  /*d220*/  @!P1 FADD.FTZ R20, -R20, -RZ ;  /* 0x800000ff14149221 */ /* 0x000fe20000010100 */
[----:B------:R-:W-:Y:S02]  /*d230*/  @!P0 HADD2.F32 R13, -RZ, R7.H1_H1 ;  /* 0x30000007ff0d8230 */ /* 0x000fe40000004100 */
[----:B------:R-:W-:Y:S02]  /*d240*/  @!P0 HADD2.F32 R19, -RZ, R38.H1_H1 ;  /* 0x30000026ff138230 */ /* 0x000fe40000004100 */
[----:B------:R-:W-:Y:S01]  /*d250*/  @!P0 FMUL.FTZ R5, R5, R20 ;  /* 0x0000001405058220 */ /* 0x000fe20000410000 */
[----:B------:R-:W-:Y:S01]  /*d260*/  @!P0 HADD2.F32 R7, -RZ, R39.H0_H0 ;  /* 0x20000027ff078230 */ /* 0x000fe20000004100 */
[----:B----4-:R-:W-:Y:S01]  /*d270*/  @!P0 MOV R20, R32 ;  /* 0x0000002000148202 */ /* 0x010fe20000000f00 */
[--C-:B-----5:R-:W-:Y:S02]  /*d280*/  @!P0 HADD2.F32 R23, -RZ, R36.reuse.H1_H1 ;  /* 0x30000024ff178230 */ /* 0x120fe40000004100 */
[----:B------:R-:W-:Y:S01]  /*d290*/  @!P1 FADD.FTZ R19, -R19, -RZ ;  /* 0x800000ff13139221 */ /* 0x000fe20000010100 */
[--C-:B------:R-:W-:Y:S02]  /*d2a0*/  @!P0 HADD2.F32 R21, -RZ, R37.reuse.H1_H1 ;  /* 0x30000025ff158230 */ /* 0x100fe40000004100 */
[----:B------:R-:W-:Y:S01]  /*d2b0*/  @!P1 FADD.FTZ R7, -R7, -RZ ;  /* 0x800000ff07079221 */ /* 0x000fe20000010100 */
[----:B------:R-:W-:Y:S01]  /*d2c0*/  @!P0 HADD2.F32 R25, -RZ, R36.H0_H0 ;  /* 0x20000024ff198230 */ /* 0x000fe20000004100 */
[----:B------:R-:W-:Y:S01]  /*d2d0*/  @!P0 MOV R36, R33 ;  /* 0x0000002100248202 */ /* 0x000fe20000000f00 */
[----:B------:R-:W-:Y:S02]  /*d2e0*/  @!P0 HADD2.F32 R6, -RZ, R6.H1_H1 ;  /* 0x30000006ff068230 */ /* 0x000fe40000004100 */
[----:B------:R-:W-:Y:S01]  /*d2f0*/  @!P1 FADD.FTZ R23, -R23, -RZ ;  /* 0x800000ff17179221 */ /* 0x000fe20000010100 */
[----:B------:R-:W-:Y:S02]  /*d300*/  @!P0 HADD2.F32 R22, -RZ, R37.H0_H0 ;  /* 0x20000025ff168230 */ /* 0x000fe40000004100 */
[----:B------:R-:W-:Y:S01]  /*d310*/  @!P1 FADD.FTZ R21, -R21, -RZ ;  /* 0x800000ff15159221 */ /* 0x000fe20000010100 */
[----:B------:R-:W-:Y:S02]  /*d320*/  @!P0 HADD2.F32 R24, -RZ, R29.H1_H1 ;  /* 0x3000001dff188230 */ /* 0x000fe40000004100 */
[----:B------:R-:W-:Y:S01]  /*d330*/  @!P1 FADD.FTZ R25, -R25, -RZ ;  /* 0x800000ff19199221 */ /* 0x000fe20000010100 */
[----:B------:R-:W-:Y:S02]  /*d340*/  @!P0 HADD2.F32 R8, -RZ, R39.H1_H1 ;  /* 0x30000027ff088230 */ /* 0x000fe40000004100 */
[----:B------:R-:W-:Y:S01]  /*d350*/  @!P0 FMUL.FTZ R6, R6, R19 ;  /* 0x0000001306068220 */ /* 0x000fe20000410000 */
[----:B------:R-:W-:Y:S02]  /*d360*/  @!P0 HADD2.F32 R19, -RZ, R20.H0_H0 ;  /* 0x20000014ff138230 */ /* 0x000fe40000004100 */
[----:B------:R-:W-:Y:S01]  /*d370*/  @!P0 FMUL.FTZ R7, R18, R7 ;  /* 0x0000000712078220 */ /* 0x000fe20000410000 */
[----:B------:R-:W-:Y:S02]  /*d380*/  @!P0 HADD2.F32 R18, -RZ, R28.H0_H0 ;  /* 0x2000001cff128230 */ /* 0x000fe40000004100 */
[----:B------:R-:W-:Y:S01]  /*d390*/  @!P1 FADD.FTZ R22, -R22, -RZ ;  /* 0x800000ff16169221 */ /* 0x000fe20000010100 */
[----:B------:R-:W-:Y:S02]  /*d3a0*/  @!P0 HADD2.F32 R26, -RZ, R30.H1_H1 ;  /* 0x3000001eff1a8230 */ /* 0x000fe40000004100 */
[----:B------:R-:W-:Y:S01]  /*d3b0*/  @!P0 FMUL.FTZ R2, R2, R23 ;  /* 0x0000001702028220 */ /* 0x000fe20000410000 */
[----:B------:R-:W-:Y:S02]  /*d3c0*/  @!P0 HADD2.F32 R23, -RZ, R29.H0_H0 ;  /* 0x2000001dff178230 */ /* 0x000fe40000004100 */
[----:B------:R-:W-:Y:S01]  /*d3d0*/  @!P0 FMUL.FTZ R4, R4, R21 ;  /* 0x0000001504048220 */ /* 0x000fe20000410000 */
[----:B------:R-:W-:Y:S01]  /*d3e0*/  @!P0 HADD2.F32 R21, -RZ, R20.H1_H1 ;  /* 0x30000014ff158230 */ /* 0x000fe20000004100 */
[----:B------:R-:W-:Y:S01]  /*d3f0*/  @!P0 MOV R29, R34 ;  /* 0x00000022001d8202 */ /* 0x000fe20000000f00 */
[----:B------:R-:W-:Y:S02]  /*d400*/  @!P0 HADD2.F32 R20, -RZ, R28.H1_H1 ;  /* 0x3000001cff148230 */ /* 0x000fe40000004100 */
        /* <DEDUP_REMOVED lines=11> */
[----:B------:R-:W-:Y:S01]  /*d4c0*/  @!P0 FFMA.FTZ R3, R22, R23, R3 ;  /* 0x0000001716038223 */ /* 0x000fe20000010003 */
[----:B------:R-:W-:Y:S01]  /*d4d0*/  @!P0 F2FP.F16.F32.PACK_AB R0, R2, R0 ;  /* 0x000000000200823e */ /* 0x000fe200000000ff */
[--C-:B------:R-:W-:Y:S02]  /*d4e0*/  @!P0 HADD2.F32 R27, -RZ, R31.reuse.H0_H0 ;  /* 0x2000001fff1b8230 */ /* 0x100fe40000004100 */
[----:B------:R-:W-:Y:S01]  /*d4f0*/  @!P0 FFMA.FTZ R4, R19, R24, R4 ;  /* 0x0000001813048223 */ /* 0x000fe20000010004 */
[--C-:B------:R-:W-:Y:S01]  /*d500*/  @!P0 HADD2.F32 R20, -RZ, R30.reuse.H0_H0 ;  /* 0x2000001eff148230 */ /* 0x100fe20000004100 */
[----:B------:R-:W-:Y:S01]  /*d510*/  @!P0 MOV R32, R0 ;  /* 0x0000000000208202 */ /* 0x000fe20000000f00 */
[----:B------:R-:W-:Y:S02]  /*d520*/  @!P0 HADD2.F32 R28, -RZ, R31.H1_H1 ;  /* 0x3000001fff1c8230 */ /* 0x000fe40000004100 */
[----:B------:R-:W-:Y:S01]  /*d530*/  @!P0 FMUL.FTZ R8, R13, R8 ;  /* 0x000000080d088220 */ /* 0x000fe20000410000 */
[----:B------:R-:W-:Y:S01]  /*d540*/  @!P0 F2FP.F16.F32.PACK_AB R3, R4, R3 ;  /* 0x000000030403823e */ /* 0x000fe200000000ff */
[----:B------:R-:W-:Y:S02]  /*d550*/  @!P0 HADD2.F32 R23, -RZ, R30.H1_H1 ;  /* 0x3000001eff178230 */ /* 0x000fe40000004100 */
[----:B------:R-:W-:Y:S01]  /*d560*/  @!P0 FFMA.FTZ R5, R18, R25, R5 ;  /* 0x0000001912058223 */ /* 0x000fe20000010005 */
[----:B------:R-:W-:Y:S01]  /*d570*/  @!P0 FFMA.FTZ R6, R21, R26, R6 ;  /* 0x0000001a15068223 */ /* 0x000fe20000010006 */
[----:B------:R-:W-:Y:S01]  /*d580*/  @!P0 MOV R33, R3 ;  /* 0x0000000300218202 */ /* 0x000fe20000000f00 */
[----:B------:R-:W-:Y:S01]  /*d590*/  @!P0 FFMA.FTZ R7, R20, R27, R7 ;  /* 0x0000001b14078223 */ /* 0x000fe20000010007 */
[----:B------:R-:W-:Y:S02]  /*d5a0*/  @!P0 FFMA.FTZ R8, R23, R28, R8 ;  /* 0x0000001c17088223 */ /* 0x000fe40000010008 */
[----:B------:R-:W-:Y:S03]  /*d5b0*/  @!P0 F2FP.F16.F32.PACK_AB R5, R6, R5 ;  /* 0x000000050605823e */ /* 0x000fe600000000ff */
[----:B------:R-:W-:Y:S02]  /*d5c0*/  @!P0 F2FP.F16.F32.PACK_AB R8, R8, R7 ;  /* 0x000000070808823e */ /* 0x000fe400000000ff */
[----:B------:R-:W-:Y:S02]  /*d5d0*/  @!P0 MOV R34, R5 ;  /* 0x0000000500228202 */ /* 0x000fe40000000f00 */
[----:B------:R-:W-:Y:S05]  /*d5e0*/  @!P0 MOV R35, R8 ;  /* 0x0000000800238202 */ /* 0x000fea0000000f00 */
[----:B------:R2:W-:Y:S02]  /*d5f0*/  STG.E.128 desc[UR6][R44.64+0x80], R32 ;  /* 0x000080202c007986 */ /* 0x0005e4000c101d06 */
.L_x_791:
[----:B------:R-:W-:Y:S05]  /*d600*/  BSYNC.RECONVERGENT B1 ;  /* 0x0000000000017941 */ /* 0x000fea0003800200 */
.L_x_790:
[----:B------:R-:W5:Y:S08]  /*d610*/  LDC R3, c[0x0][0x450] ;  /* 0x00011400ff037b82 */ /* 0x000f700000000800 */
[----:B------:R-:W1:Y:S01]  /*d620*/  LDC R13, c[0x0][0x450] ;  /* 0x00011400ff0d7b82 */ /* 0x000e620000000800 */
[----:B-----5:R-:W-:Y:S05]  /*d630*/  IMAD.U32 R3, R3, -0x40, RZ ;  /* 0xffffffc003037824 */ /* 0x020fea00078e00ff */
[C---:B------:R-:W-:Y:S02]  /*d640*/  LEA R88, P1, R3.reuse, R88, 0x1 ;  /* 0x0000005803587211 */ /* 0x040fe400078208ff */
[C---:B------:R-:W-:Y:S02]  /*d650*/  LEA R86, P0, R3.reuse, R86, 0x1 ;  /* 0x0000005603567211 */ /* 0x040fe400078008ff */
[C---:B------:R-:W-:Y:S02]  /*d660*/  LEA.HI.X.SX32 R89, R3.reuse, R89, 0x1, P1 ;  /* 0x0000005903597211 */ /* 0x040fe400008f0eff */
[----:B-1----:R-:W-:Y:S09]  /*d670*/  LEA.HI.X.SX32 R87, R3, R87, 0x1, P0 ;  /* 0x0000005703577211 */ /* 0x002ff200000f0eff */
.L_x_728:
[----:B------:R-:W-:Y:S05]  /*d680*/  BSYNC.RECONVERGENT B2 ;  /* 0x0000000000027941 */ /* 0x000fea0003800200 */
.L_x_712:
[----:B------:R-:W-:Y:S04]  /*d690*/  ISETP.NE.U32.AND P3, PT, RZ, UR12, PT ;  /* 0x0000000cff007c0c */ /* 0x000fe8000bf65070 */
[----:B------:R-:W-:Y:S11]  /*d6a0*/  ISETP.NE.AND.EX P3, PT, RZ, UR13, PT, P3 ;  /* 0x0000000dff007c0c */ /* 0x000ff6000bf65330 */
[----:B------:R-:W-:Y:S02]  /*d6b0*/  @!UPT UIADD3 URZ, UPT, UPT, URZ, URZ, URZ ;  /* 0x000000fffffff290 */ /* 0x000fe4000fffe0ff */
[----:B-1----:R-:W1:Y:S01]  /*d6c0*/  @!P3 LDC R2, c[0x0][0x3c0] ;  /* 0x0000f000ff02bb82 */ /* 0x002e620000000800 */
[----:B------:R-:W-:Y:S07]  /*d6d0*/  @!P3 IMAD.MOV.U32 R3, RZ, RZ, RZ ;  /* 0x000000ffff03b224 */ /* 0x000fee00078e00ff */
[----:B------:R-:W5:Y:S01]  /*d6e0*/  @!P3 LDC R0, c[0x0][0x3b8] ;  /* 0x0000ee00ff00bb82 */ /* 0x000f620000000800 */
[----:B------:R-:W-:Y:S01]  /*d6f0*/  @!P3 IADD3 R3, P0, PT, RZ, -R3, RZ ;  /* 0x80000003ff03b210 */ /* 0x000fe20007f1e0ff */
[----:B-----5:R-:W-:Y:S02]  /*d700*/  @!P3 IMAD.SHL.U32 R0, R0, 0x80, RZ ;  /* 0x000000800000b824 */ /* 0x020fe400078e00ff */
[----:B-1----:R-:W-:Y:S02]  /*d710*/  @!P3 IMAD.SHL.U32 R2, R2, 0x80, RZ ;  /* 0x000000800202b824 */ /* 0x002fe400078e00ff */
[----:B------:R-:W-:Y:S02]  /*d720*/  @!P3 IMAD.X R0, RZ, RZ, ~R0, P0 ;  /* 0x000000ffff00b224 */ /* 0x000fe400000e0e00 */
[----:B------:R-:W-:Y:S05]  /*d730*/  @!P3 IMAD.X R2, RZ, RZ, ~R2, P0 ;  /* 0x000000ffff02b224 */ /* 0x000fea00000e0e02 */
[C---:B--234-:R-:W-:Y:S02]  /*d740*/  @!P3 SHF.R.S64 R5, R3.reuse, 0x1f, R2 ;  /* 0x0000001f0305b819 */ /* 0x05cfe40000001002 */
[----:B------:R-:W-:Y:S02]  /*d750*/  @!P3 SHF.R.S64 R3, R3, 0x1f, R0 ;  /* 0x0000001f0303b819 */ /* 0x000fe40000001000 */
[----:B------:R-:W-:Y:S02]  /*d760*/  @!P3 IADD3 R80, P1, PT, R5, R80, RZ ;  /* 0x000000500550b210 */ /* 0x000fe40007f3e0ff */
[----:B------:R-:W-:Y:S02]  /*d770*/  @!P3 IADD3 R82, P0, PT, R3, R82, RZ ;  /* 0x000000520352b210 */ /* 0x000fe40007f1e0ff */
[----:B------:R-:W-:Y:S02]  /*d780*/  @!P3 LEA.HI.X.SX32 R79, R2, R79, 0x1, P1 ;  /* 0x0000004f024fb211 */ /* 0x000fe400008f0eff */
[----:B------:R-:W-:Y:S01]  /*d790*/  @!P3 LEA.HI.X.SX32 R83, R0, R83, 0x1, P0 ;  /* 0x000000530053b211 */ /* 0x000fe200000f0eff */
[----:B------:R-:W-:Y:S08]  /*d7a0*/  @!P3 BRA `(.L_x_794) ;  /* 0x000000040020b947 */ /* 0x000ff00003800000 */
[----:B------:R-:W-:Y:S11]  /*d7b0*/  ISETP.GT.AND P0, PT, R105, R76, PT ;  /* 0x0000004c6900720c */ /* 0x000ff60003f04270 */
[----:B------:R-:W-:Y:S02]  /*d7c0*/  @!UPT UIADD3 URZ, UPT, UPT, URZ, URZ, URZ ;  /* 0x000000fffffff290 */ /* 0x000fe4000fffe0ff */
[----:B------:R-:W-:Y:S05]  /*d7d0*/  @!P0 BRA `(.L_x_794) ;  /* 0x0000000400148947 */ /* 0x000fea0003800000 */
[----:B------:R-:W1:Y:S01]  /*d7e0*/  LDC R3, c[0x0][0x4f0] ;  /* 0x00013c00ff037b82 */ /* 0x000e620000000800 */
[----:B------:R-:W-:Y:S02]  /*d7f0*/  MOV R18, RZ ;  /* 0x000000ff00127202 */ /* 0x000fe40000000f00 */
[----:B------:R-:W-:Y:S02]  /*d800*/  IABS R4, R122 ;  /* 0x0000007a00047213 */ /* 0x000fe40000000000 */
[----:B-1----:R-:W-:Y:S04]  /*d810*/  IABS R0, R3 ;  /* 0x0000000300007213 */ /* 0x002fe80000000000 */
[----:B------:R-:W1:Y:S10]  /*d820*/  I2F.RP R7, R0 ;  /* 0x0000000000077306 */ /* 0x000e740000209400 */
[----:B-1----:R-:W1:Y:S02]  /*d830*/  MUFU.RCP R2, R7 ;  /* 0x0000000700027308 */ /* 0x002e640000001000 */
[----:B-1----:R-:W-:Y:S08]  /*d840*/  VIADD R6, R2, 0xffffffe ;  /* 0x0ffffffe02067836 */ /* 0x002ff00000000000 */
[----:B------:R-:W1:Y:S02]  /*d850*/  F2I.FTZ.U32.TRUNC.NTZ R19, R6 ;  /* 0x0000000600137305 */ /* 0x000e64000021f000 */
[--C-:B-1----:R-:W-:Y:S04]  /*d860*/  IMAD.MOV R2, RZ, RZ, -R19.reuse ;  /* 0x000000ffff027224 */ /* 0x102fe800078e0a13 */
[----:B------:R-:W-:Y:S01]  /*d870*/  IMAD R5, R2, R0, RZ ;  /* 0x0000000002057224 */ /* 0x000fe200078e02ff */
[----:B------:R-:W-:Y:S03]  /*d880*/  IABS R2, R106 ;  /* 0x0000006a00027213 */ /* 0x000fe60000000000 */
        /* <DEDUP_REMOVED lines=9> */
[----:B------:R-:W-:Y:S01]  /*d920*/  @!P4 IADD3 R5, PT, PT, R5, 0x1, RZ ;  /* 0x000000010505c810 */ /* 0x000fe20007ffe0ff */
[----:B------:R-:W-:Y:S01]  /*d930*/  @!P4 IMAD.IADD R4, R4, 0x1, -R0 ;  /* 0x000000010404c824 */ /* 0x000fe200078e0a00 */
[-C--:B------:R-:W-:Y:S01]  /*d940*/  @!P0 IADD3 R2, PT, PT, R2, -R0.reuse, RZ ;  /* 0x8000000002028210 */ /* 0x080fe20007ffe0ff */
[----:B------:R-:W-:Y:S01]  /*d950*/  @!P0 VIADD R7, R7, 0x1 ;  /* 0x0000000107078836 */ /* 0x000fe20000000000 */
[----:B------:R-:W-:Y:S02]  /*d960*/  ISETP.NE.AND P0, PT, R3, RZ, PT ;  /* 0x000000ff0300720c */ /* 0x000fe40003f05270 */
[-C--:B------:R-:W-:Y:S02]  /*d970*/  ISETP.GE.U32.AND P5, PT, R2, R0.reuse, PT ;  /* 0x000000000200720c */ /* 0x080fe40003fa6070 */
[----:B------:R-:W-:Y:S02]  /*d980*/  ISETP.GE.U32.AND P6, PT, R4, R0, PT ;  /* 0x000000000400720c */ /* 0x000fe40003fc6070 */
[-C--:B------:R-:W-:Y:S02]  /*d990*/  LOP3.LUT R0, R106, R3.reuse, RZ, 0x3c, !PT ;  /* 0x000000036a007212 */ /* 0x080fe400078e3cff */
[-C--:B------:R-:W-:Y:S02]  /*d9a0*/  LOP3.LUT R2, R122, R3.reuse, RZ, 0x3c, !PT ;  /* 0x000000037a027212 */ /* 0x080fe400078e3cff */
[----:B------:R-:W-:Y:S02]  /*d9b0*/  ISETP.GE.AND P1, PT, R0, RZ, PT ;  /* 0x000000ff0000720c */ /* 0x000fe40003f26270 */
[----:B------:R-:W-:Y:S02]  /*d9c0*/  ISETP.GE.AND P3, PT, R2, RZ, PT ;  /* 0x000000ff0200720c */ /* 0x000fe40003f66270 */
[----:B------:R-:W-:Y:S01]  /*d9d0*/  LOP3.LUT R0, RZ, R3, RZ, 0x33, !PT ;  /* 0x00000003ff007212 */ /* 0x000fe200078e33ff */
[----:B------:R-:W-:Y:S02]  /*d9e0*/  @P5 VIADD R7, R7, 0x1 ;  /* 0x0000000107075836 */ /* 0x000fe40000000000 */
[----:B------:R-:W-:Y:S06]  /*d9f0*/  @P6 IADD3 R5, PT, PT, R5, 0x1, RZ ;  /* 0x0000000105056810 */ /* 0x000fec0007ffe0ff */
[----:B------:R-:W-:Y:S02]  /*da00*/  @!P1 IMAD.MOV R7, RZ, RZ, -R7 ;  /* 0x000000ffff079224 */ /* 0x000fe400078e0a07 */
[----:B------:R-:W-:Y:S03]  /*da10*/  @!P3 IADD3 R5, PT, PT, -R5, RZ, RZ ;  /* 0x000000ff0505b210 */ /* 0x000fe60007ffe1ff */
[C---:B------:R-:W-:Y:S02]  /*da20*/  SEL R2, R0.reuse, R7, !P0 ;  /* 0x0000000700027207 */ /* 0x040fe40004000000 */
[----:B------:R-:W-:Y:S02]  /*da30*/  SEL R5, R0, R5, !P0 ;  /* 0x0000000500057207 */ /* 0x000fe40004000000 */
[CC--:B------:R-:W-:Y:S02]  /*da40*/  LEA R18, P1, R2.reuse, R210.reuse, 0x2 ;  /* 0x000000d202127211 */ /* 0x0c0fe400078210ff */
[C---:B------:R-:W-:Y:S01]  /*da50*/  LEA R22, P0, R5.reuse, R210, 0x2 ;  /* 0x000000d205167211 */ /* 0x040fe200078010ff */
[C---:B------:R-:W-:Y:S01]  /*da60*/  IMAD.IADD R0, R5.reuse, 0x1, -R2 ;  /* 0x0000000105007824 */ /* 0x040fe200078e0a02 */
[-C--:B------:R-:W-:Y:S02]  /*da70*/  LEA.HI.X.SX32 R19, R2, R211.reuse, 0x2, P1 ;  /* 0x000000d302137211 */ /* 0x080fe400008f16ff */
[----:B------:R-:W-:Y:S01]  /*da80*/  LEA.HI.X.SX32 R23, R5, R211, 0x2, P0 ;  /* 0x000000d305177211 */ /* 0x000fe200000f16ff */
[----:B------:R-:W-:Y:S02]  /*da90*/  IMAD R0, R0, R3, -0x80 ;  /* 0xffffff8000007424 */ /* 0x000fe400078e0203 */
[----:B------:R-:W2:Y:S02]  /*daa0*/  LDG.E R7, desc[UR6][R18.64] ;  /* 0x0000000612077981 */ /* 0x000ea4000c1e1900 */
[----:B------:R-:W-:Y:S01]  /*dab0*/  IMAD.WIDE.U32 R20, R0, UR14, RZ ;  /* 0x0000000e00147c25 */ /* 0x000fe2000f8e00ff */
[----:B------:R-:W-:Y:S01]  /*dac0*/  SHF.R.S32.HI R5, RZ, 0x1f, R0 ;  /* 0x0000001fff057819 */ /* 0x000fe20000011400 */
[----:B------:R-:W2:Y:S02]  /*dad0*/  LDG.E R4, desc[UR6][R22.64] ;  /* 0x0000000616047981 */ /* 0x000ea4000c1e1900 */
[----:B--2---:R-:W-:Y:S02]  /*dae0*/  IADD3 R7, PT, PT, R7, -R4, RZ ;  /* 0x8000000407077210 */ /* 0x004fe40007ffe0ff */
[C---:B------:R-:W-:Y:S02]  /*daf0*/  IMAD R4, R5.reuse, UR14, RZ ;  /* 0x0000000e05047c24 */ /* 0x040fe4000f8e02ff */
[----:B------:R-:W-:Y:S01]  /*db00*/  IMAD R5, R5, UR4, RZ ;  /* 0x0000000405057c24 */ /* 0x000fe2000f8e02ff */
[----:B------:R-:W-:Y:S01]  /*db10*/  SHF.R.S32.HI R6, RZ, 0x1f, R7 ;  /* 0x0000001fff067819 */ /* 0x000fe20000011407 */
[C---:B------:R-:W-:Y:S04]  /*db20*/  IMAD.WIDE.U32 R18, R7.reuse, UR8, RZ ;  /* 0x0000000807127c25 */ /* 0x040fe8000f8e00ff */
[----:B------:R-:W-:Y:S02]  /*db30*/  IMAD R2, R6, UR8, RZ ;  /* 0x0000000806027c24 */ /* 0x000fe4000f8e02ff */
[----:B------:R-:W-:Y:S02]  /*db40*/  IMAD R4, R0, UR15, R4 ;  /* 0x0000000f00047c24 */ /* 0x000fe4000f8e0204 */
[----:B------:R-:W-:Y:S02]  /*db50*/  IMAD R2, R7, UR9, R2 ;  /* 0x0000000907027c24 */ /* 0x000fe4000f8e0202 */
[----:B------:R-:W-:Y:S02]  /*db60*/  IMAD.IADD R21, R21, 0x1, R4 ;  /* 0x0000000115157824 */ /* 0x000fe400078e0204 */
[----:B------:R-:W-:Y:S01]  /*db70*/  IMAD R6, R6, UR10, RZ ;  /* 0x0000000a06067c24 */ /* 0x000fe2000f8e02ff */
[----:B------:R-:W-:Y:S01]  /*db80*/  IADD3 R19, PT, PT, R19, R2, RZ ;  /* 0x0000000213137210 */ /* 0x000fe20007ffe0ff */
[C---:B------:R-:W-:Y:S04]  /*db90*/  IMAD.WIDE.U32 R20, R7.reuse, UR10, R20 ;  /* 0x0000000a07147c25 */ /* 0x040fe8000f8e0014 */
[----:B------:R-:W-:Y:S01]  /*dba0*/  IMAD.WIDE.U32 R18, R0, UR4, R18 ;  /* 0x0000000400127c25 */ /* 0x000fe2000f8e0012 */
[----:B------:R-:W-:Y:S03]  /*dbb0*/  LEA R80, P1, R20, R80, 0x1 ;  /* 0x0000005014507211 */ /* 0x000fe600078208ff */
[----:B------:R-:W-:Y:S01]  /*dbc0*/  IMAD R6, R7, UR11, R6 ;  /* 0x0000000b07067c24 */ /* 0x000fe2000f8e0206 */
[----:B------:R-:W-:Y:S01]  /*dbd0*/  LEA R82, P0, R18, R82, 0x1 ;  /* 0x0000005212527211 */ /* 0x000fe200078008ff */
[----:B------:R-:W-:Y:S02]  /*dbe0*/  IMAD R5, R0, UR5, R5 ;  /* 0x0000000500057c24 */ /* 0x000fe4000f8e0205 */
[----:B------:R-:W-:Y:S03]  /*dbf0*/  IMAD.IADD R6, R21, 0x1, R6 ;  /* 0x0000000115067824 */ /* 0x000fe600078e0206 */
[----:B------:R-:W-:Y:S02]  /*dc00*/  IADD3 R5, PT, PT, R19, R5, RZ ;  /* 0x0000000513057210 */ /* 0x000fe40007ffe0ff */
[----:B------:R-:W-:Y:S02]  /*dc10*/  LEA.HI.X R79, R20, R79, R6, 0x1, P1 ;  /* 0x0000004f144f7211 */ /* 0x000fe400008f0c06 */
[----:B------:R-:W-:Y:S07]  /*dc20*/  LEA.HI.X R83, R18, R83, R5, 0x1, P0 ;  /* 0x0000005312537211 */ /* 0x000fee00000f0c05 */
.L_x_794:
[----:B------:R-:W-:Y:S02]  /*dc30*/  IADD3 R84, P1, PT, R84, R91, RZ ;  /* 0x0000005b54547210 */ /* 0x000fe40007f3e0ff */
[----:B------:R-:W-:Y:S03]  /*dc40*/  IADD3 R10, P0, PT, R10, R93, RZ ;  /* 0x0000005d0a0a7210 */ /* 0x000fe60007f1e0ff */
[----:B------:R-:W-:Y:S02]  /*dc50*/  IMAD.X R85, R85, 0x1, R90, P1 ;  /* 0x0000000155557824 */ /* 0x000fe400008e065a */
[----:B------:R-:W-:Y:S01]  /*dc60*/  IMAD.X R11, R11, 0x1, R92, P0 ;  /* 0x000000010b0b7824 */ /* 0x000fe200000e065c */
[----:B------:R-:W-:Y:S07]  /*dc70*/  @P2 BRA `(.L_x_795) ;  /* 0xffffff4800042947 */ /* 0x000fee000383ffff */
.L_x_695:
[----:B-----5:R-:W1:Y:S01]  /*dc80*/  LDC R0, c[0x0][0x450] ;  /* 0x00011400ff007b82 */ /* 0x020e620000000800 */
[----:B------:R-:W-:Y:S01]  /*dc90*/  LOP3.LUT R4, R67, 0x1f8, RZ, 0xc0, !PT ;  /* 0x000001f843047812 */ /* 0x000fe200078ec0ff */
[----:B------:R-:W-:Y:S01]  /*dca0*/  UMOV UR4, 0x400 ;  /* 0x0000040000047882 */ /* 0x000fe20000000000 */
[----:B------:R-:W-:Y:S02]  /*dcb0*/  BSSY.RECONVERGENT B3, `(.L_x_796) ;  /* 0x000055e000037945 */ /* 0x000fe40003800200 */
[----:B------:R-:W-:-:S03]  /*dcc0*/  LOP3.LUT R4, R4, 0x38, R65, 0x78, !PT ;  /* 0x0000003804047812 */ /* 0x000fc600078e7841 */
[----:B------:R-:W2:Y:S01]  /*dcd0*/  S2UR UR5, SR_CgaCtaId ;  /* 0x00000000000579c3 */ /* 0x000ea20000008800 */
[----:B------:R-:W-:-:S07]  /*dce0*/  LOP3.LUT R67, R4, 0x1e00, R67, 0xf8, !PT ;  /* 0x00001e0004437812 */ /* 0x000fce00078ef843 */
[----:B------:R-:W3:Y:S08]  /*dcf0*/  LDC.64 R2, c[0x0][0x3b0] ;  /* 0x0000ec00ff027b82 */ /* 0x000ef00000000a00 */
[----:B------:R-:W-:Y:S01]  /*dd00*/  BAR.SYNC.DEFER_BLOCKING 0x0 ;  /* 0x0000000000007b1d */ /* 0x000fe20000010000 */
[----:B-1----:R-:W-:Y:S01]  /*dd10*/  ISETP.NE.AND P0, PT, R0, RZ, PT ;  /* 0x000000ff0000720c */ /* 0x002fe20003f05270 */
[----:B--2---:R-:W-:-:S06]  /*dd20*/  ULEA UR5, UR5, UR4, 0x18 ;  /* 0x0000000405057291 */ /* 0x004fcc000f8ec0ff */
[----:B------:R-:W-:Y:S02]  /*dd30*/  LEA R213, R67, UR5, 0x1 ;  /* 0x0000000543d57c11 */ /* 0x000fe4000f8e08ff */
[C---:B---3--:R-:W-:Y:S01]  /*dd40*/  SHF.L.U64.HI R31, R2.reuse, 0x4, R3 ;  /* 0x00000004021f7819 */ /* 0x048fe20000010203 */
[----:B------:R-:W-:-:S03]  /*dd50*/  IMAD.SHL.U32 R37, R2, 0x10, RZ ;  /* 0x0000001002257824 */ /* 0x000fc600078e00ff */
[----:B------:R-:W-:Y:S05]  /*dd60*/  @P0 BRA `(.L_x_797) ;  /* 0x0000000400480947 */ /* 0x000fea0003800000 */
[----:B------:R-:W1:Y:S01]  /*dd70*/  LDCU.64 UR8, c[0x0][0x380] ;  /* 0x00007000ff0877ac */ /* 0x000e620008000a00 */
[----:B------:R-:W-:Y:S01]  /*dd80*/  IMAD.IADD R0, R205, 0x1, -R70 ;  /* 0x00000001cd007824 */ /* 0x000fe200078e0a46 */
[----:B------:R-:W-:Y:S01]  /*dd90*/  BSSY.RECONVERGENT B0, `(.L_x_798) ;  /* 0x000001a000007945 */ /* 0x000fe20003800200 */
[C---:B------:R-:W-:Y:S02]  /*dda0*/  VIADD R13, R126.reuse, 0x10 ;  /* 0x000000107e0d7836 */ /* 0x040fe40000000000 */
[C---:B------:R-:W-:Y:S01]  /*ddb0*/  VIADD R29, R126.reuse, 0x20 ;  /* 0x000000207e1d7836 */ /* 0x040fe20000000000 */
[CC--:B------:R-:W-:Y:S01]  /*ddc0*/  ISETP.GE.AND P1, PT, R126.reuse, R0.reuse, PT ;  /* 0x000000007e00720c */ /* 0x0c0fe20003f26270 */
[----:B------:R-:W-:Y:S01]  /*ddd0*/  VIADD R39, R126, 0x30 ;  /* 0x000000307e277836 */ /* 0x000fe20000000000 */
[-C--:B------:R-:W-:Y:S02]  /*dde0*/  ISETP.GE.AND P4, PT, R13, R0.reuse, PT ;  /* 0x000000000d00720c */ /* 0x080fe40003f86270 */
[----:B------:R-:W-:-:S02]  /*ddf0*/  ISETP.GE.AND P3, PT, R29, R0, PT ;  /* 0x000000001d00720c */ /* 0x000fc40003f66270 */
[----:B------:R-:W-:Y:S02]  /*de00*/  ISETP.GE.AND P2, PT, R39, R0, PT ;  /* 0x000000002700720c */ /* 0x000fe40003f46270 */
[----:B-1----:R-:W-:-:S04]  /*de10*/  LEA R4, P0, R124, UR8, 0x1 ;  /* 0x000000087c047c11 */ /* 0x002fc8000f8008ff */
[----:B------:R-:W-:Y:S02]  /*de20*/  LEA.HI.X R5, R124, UR9, R78, 0x1, P0 ;  /* 0x000000097c057c11 */ /* 0x000fe400080f0c4e */
[----:B------:R-:W-:-:S04]  /*de30*/  LEA R6, P0, R37, R4, 0x1 ;  /* 0x0000000425067211 */ /* 0x000fc800078008ff */
[----:B------:R-:W-:Y:S01]  /*de40*/  LEA.HI.X R7, R37, R5, R31, 0x1, P0 ;  /* 0x0000000525077211 */ /* 0x000fe200000f0c1f */
[----:B------:R-:W-:Y:S08]  /*de50*/  @P1 BRA `(.L_x_799) ;  /* 0x0000000000341947 */ /* 0x000ff00003800000 */
[----:B------:R-:W1:Y:S02]  /*de60*/  LDCU UR4, c[0x0][0x440] ;  /* 0x00008800ff0477ac */ /* 0x000e640008000800 */
[----:B-1----:R-:W-:Y:S02]  /*de70*/  ISETP.GE.AND P1, PT, R14, UR4, PT ;  /* 0x000000040e007c0c */ /* 0x002fe4000bf26270 */
[----:B------:R-:W-:-:S11]  /*de80*/  ISETP.GE.AND P0, PT, R9, UR4, PT ;  /* 0x0000000409007c0c */ /* 0x000fd6000bf06270 */
        /* <DEDUP_REMOVED lines=10> */
.L_x_799:
[----:B------:R-:W-:Y:S05]  /*df30*/  BSYNC.RECONVERGENT B0 ;  /* 0x0000000000007941 */ /* 0x000fea0003800200 */
.L_x_798:
[----:B------:R-:W-:Y:S04]  /*df40*/  BSSY.RECONVERGENT B0, `(.L_x_800) ;  /* 0x0000011000007945 */ /* 0x000fe80003800200 */
[----:B------:R-:W-:Y:S05]  /*df50*/  @P4 BRA `(.L_x_801) ;  /* 0x00000000003c4947 */ /* 0x000fea0003800000 */
[----:B------:R-:W2:Y:S02]  /*df60*/  LDCU UR4, c[0x0][0x440] ;  /* 0x00008800ff0477ac */ /* 0x000ea40008000800 */
[----:B--2---:R-:W-:Y:S02]  /*df70*/  ISETP.GE.AND P0, PT, R9, UR4, PT ;  /* 0x0000000409007c0c */ /* 0x004fe4000bf06270 */
[----:B------:R-:W-:-:S11]  /*df80*/  ISETP.GE.AND P1, PT, R14, UR4, PT ;  /* 0x000000040e007c0c */ /* 0x000fd6000bf26270 */
[----:B-1----:R-:W-:Y:S02]  /*df90*/  @!P0 IMAD.MOV.U32 R4, RZ, RZ, R6 ;  /* 0x000000ffff048224 */ /* 0x002fe400078e0006 */
        /* <DEDUP_REMOVED lines=11> */
.L_x_801:
[----:B------:R-:W-:Y:S05]  /*e050*/  BSYNC.RECONVERGENT B0 ;  /* 0x0000000000007941 */ /* 0x000fea0003800200 */
.L_x_800:
[----:B------:R-:W-:Y:S04]  /*e060*/  BSSY.RECONVERGENT B0, `(.L_x_802) ;  /* 0x0000011000007945 */ /* 0x000fe80003800200 */
        /* <DEDUP_REMOVED lines=16> */
.L_x_803:
[----:B------:R-:W-:Y:S05]  /*e170*/  BSYNC.RECONVERGENT B0 ;  /* 0x0000000000007941 */ /* 0x000fea0003800200 */
.L_x_802:
[----:B------:R-:W-:Y:S05]  /*e180*/  @P2 BRA `(.L_x_804) ;  /* 0x0000005000402947 */ /* 0x000fea0003800000 */
[----:B------:R-:W4:Y:S01]  /*e190*/  LDCU UR4, c[0x0][0x440] ;  /* 0x00008800ff0477ac */ /* 0x000f220008000800 */
[----:B-123--:R-:W-:-:S04]  /*e1a0*/  LEA R4, P2, R2, R6, 0x6 ;  /* 0x0000000602047211 */ /* 0x00efc800078430ff */
        /* <DEDUP_REMOVED lines=14> */
.L_x_797:
[----:B------:R-:W1:Y:S01]  /*e290*/  LDCU.64 UR8, c[0x0][0x470] ;  /* 0x00008e00ff0877ac */ /* 0x000e620008000a00 */
[----:B------:R-:W-:Y:S01]  /*e2a0*/  IMAD.MOV.U32 R4, RZ, RZ, RZ ;  /* 0x000000ffff047224 */ /* 0x000fe200078e00ff */
[----:B-1----:R-:W-:-:S04]  /*e2b0*/  ISETP.NE.U32.AND P0, PT, RZ, UR8, PT ;  /* 0x00000008ff007c0c */ /* 0x002fc8000bf05070 */
[----:B------:R-:W-:Y:S01]  /*e2c0*/  ISETP.NE.AND.EX P0, PT, RZ, UR9, PT, P0 ;  /* 0x00000009ff007c0c */ /* 0x000fe2000bf05300 */
[----:B------:R-:W1:Y:S01]  /*e2d0*/  LDCU.U8 UR4, c[0x0][0x533] ;  /* 0x0000a660ff0477ac */ /* 0x000e620008000000 */
[----:B------:R-:W2:Y:S11]  /*e2e0*/  LDCU.64 UR8, c[0x0][0x380] ;  /* 0x00007000ff0877ac */ /* 0x000eb60008000a00 */
[----:B------:R-:W3:Y:S01]  /*e2f0*/  @P0 LDG.E R4, desc[UR6][R128.64] ;  /* 0x0000000680040981 */ /* 0x000ee2000c1e1900 */
[----:B------:R-:W-:Y:S01]  /*e300*/  IMAD.SHL.U32 R29, R12, 0x10, RZ ;  /* 0x000000100c1d7824 */ /* 0x000fe200078e00ff */
[----:B-1----:R-:W-:Y:S01]  /*e310*/  UISETP.NE.AND UP0, UPT, UR4, URZ, UPT ;  /* 0x000000ff0400728c */ /* 0x002fe2000bf05270 */
[----:B--2---:R-:W-:-:S04]  /*e320*/  LEA R26, P0, R124, UR8, 0x1 ;  /* 0x000000087c1a7c11 */ /* 0x004fc8000f8008ff */
[----:B------:R-:W-:Y:S02]  /*e330*/  LEA.HI.X R27, R124, UR9, R78, 0x1, P0 ;  /* 0x000000097c1b7c11 */ /* 0x000fe400080f0c4e */
[----:B---3--:R-:W-:-:S05]  /*e340*/  IADD3 R69, PT, PT, R4, R69, R70 ;  /* 0x0000004504457210 */ /* 0x008fca0007ffe046 */
[----:B------:R-:W-:-:S05]  /*e350*/  IMAD R4, R12, R69, RZ ;  /* 0x000000450c047224 */ /* 0x000fca00078e02ff */
[-C--:B------:R-:W-:Y:S02]  /*e360*/  IADD3 R20, P2, PT, R121, R4.reuse, RZ ;  /* 0x0000000479147210 */ /* 0x080fe40007f5e0ff */
[----:B------:R-:W-:Y:S02]  /*e370*/  IADD3 R8, P1, PT, R120, R4, RZ ;  /* 0x0000000478087210 */ /* 0x000fe40007f3e0ff */
[----:B------:R-:W-:-:S05]  /*e380*/  SHF.R.S32.HI R4, RZ, 0x1f, R4 ;  /* 0x0000001fff047819 */ /* 0x000fca0000011404 */
[--C-:B------:R-:W-:Y:S02]  /*e390*/  IMAD.X R22, R104, 0x1, R4.reuse, P2 ;  /* 0x0000000168167824 */ /* 0x100fe400010e0604 */
[----:B------:R-:W-:Y:S01]  /*e3a0*/  IMAD.X R10, R103, 0x1, R4, P1 ;  /* 0x00000001670a7824 */ /* 0x000fe200008e0604 */
[----:B------:R-:W-:Y:S06]  /*e3b0*/  BRA.U !UP0, `(.L_x_805) ;  /* 0x0000001d08e07547 */ /* 0x000fec000b800000 */
[----:B------:R-:W-:Y:S01]  /*e3c0*/  IADD3 R8, PT, PT, -R70, R205, RZ ;  /* 0x000000cd46087210 */ /* 0x000fe20007ffe1ff */
[----:B------:R-:W-:Y:S03]  /*e3d0*/  BSSY.RECONVERGENT B2, `(.L_x_806) ;  /* 0x0000077000027945 */ /* 0x000fe60003800200 */
[----:B------:R-:W-:-:S13]  /*e3e0*/  ISETP.GE.AND P0, PT, R126, R8, PT ;  /* 0x000000087e00720c */ /* 0x000fda0003f06270 */
[----:B------:R-:W-:Y:S05]  /*e3f0*/  @P0 BRA `(.L_x_807) ;  /* 0x0000000400d00947 */ /* 0x000fea0003800000 */
[----:B------:R-:W1:Y:S01]  /*e400*/  LDC R10, c[0x0][0x440] ;  /* 0x00011000ff0a7b82 */ /* 0x000e620000000800 */
[----:B------:R-:W2:Y:S01]  /*e410*/  LDCU.64 UR10, c[0x0][0x4c8] ;  /* 0x00009900ff0a77ac */ /* 0x000ea20008000a00 */
[C---:B------:R-:W-:Y:S01]  /*e420*/  IMAD.SHL.U32 R32, R20.reuse, 0x2, RZ ;  /* 0x0000000214207824 */ /* 0x040fe200078e00ff */
[----:B------:R-:W-:Y:S01]  /*e430*/  SHF.L.U64.HI R4, R20, 0x1, R22 ;  /* 0x0000000114047819 */ /* 0x000fe20000010216 */
[----:B------:R-:W-:Y:S01]  /*e440*/  BSSY.RECONVERGENT B1, `(.L_x_808) ;  /* 0x000003b000017945 */ /* 0x000fe20003800200 */
[----:B------:R-:W3:Y:S01]  /*e450*/  LDCU.64 UR8, c[0x0][0x4d0] ;  /* 0x00009a00ff0877ac */ /* 0x000ee20008000a00 */
[----:B------:R-:W-:Y:S02]  /*e460*/  CS2R R6, SRZ ;  /* 0x0000000000067805 */ /* 0x000fe4000001ff00 */
[C---:B--2---:R-:W-:Y:S02]  /*e470*/  IADD3 R24, P2, PT, R32.reuse, UR10, RZ ;  /* 0x0000000a20187c10 */ /* 0x044fe4000ff5e0ff */
[----:B---3--:R-:W-:-:S02]  /*e480*/  IADD3 R32, P1, PT, R32, UR8, RZ ;  /* 0x0000000820207c10 */ /* 0x008fc4000ff3e0ff */
[----:B-1----:R-:W-:Y:S02]  /*e490*/  ISETP.GE.AND P0, PT, R14, R10, PT ;  /* 0x0000000a0e00720c */ /* 0x002fe40003f06270 */
[C---:B------:R-:W-:Y:S02]  /*e4a0*/  IADD3.X R25, PT, PT, R4.reuse, UR11, RZ, P2, !PT ;  /* 0x0000000b04197c10 */ /* 0x040fe400097fe4ff */
[----:B------:R-:W-:Y:S02]  /*e4b0*/  IADD3.X R33, PT, PT, R4, UR9, RZ, P1, !PT ;  /* 0x0000000904217c10 */ /* 0x000fe40008ffe4ff */
[----:B------:R-:W-:-:S07]  /*e4c0*/  CS2R R4, SRZ ;  /* 0x0000000000047805 */ /* 0x000fce000001ff00 */
[----:B------:R-:W-:Y:S05]  /*e4d0*/  @P0 BRA `(.L_x_809) ;  /* 0x0000000000c40947 */ /* 0x000fea0003800000 */
[----:B------:R1:W5:Y:S01]  /*e4e0*/  LDG.E.128 R16, desc[UR6][R26.64] ;  /* 0x000000061a107981 */ /* 0x000362000c1e1d00 */
[----:B------:R-:W-:Y:S01]  /*e4f0*/  ISETP.GE.AND P0, PT, R14, R0, PT ;  /* 0x000000000e00720c */ /* 0x000fe20003f06270 */
[----:B------:R-:W-:-:S12]  /*e500*/  BSSY.RECONVERGENT B0, `(.L_x_810) ;  /* 0x000002a000007945 */ /* 0x000fd80003800200 */
[----:B------:R-:W-:Y:S05]  /*e510*/  @P0 BRA `(.L_x_811) ;  /* 0x0000000000a00947 */ /* 0x000fea0003800000 */
[----:B------:R-:W2:Y:S04]  /*e520*/  LDG.E.64 R4, desc[UR6][R32.64] ;  /* 0x0000000620047981 */ /* 0x000ea8000c1e1b00 */
[----:B------:R-:W3:Y:S01]  /*e530*/  LDG.E.64 R6, desc[UR6][R24.64] ;  /* 0x0000000618067981 */ /* 0x000ee2000c1e1b00 */
[----:B-----5:R-:W-:Y:S01]  /*e540*/  HADD2.F32 R28, -RZ, R19.H1_H1 ;  /* 0x30000013ff1c7230 */ /* 0x020fe20000004100 */
[----:B------:R-:W-:Y:S01]  /*e550*/  MOV R21, R18 ;  /* 0x0000001200157202 */ /* 0x000fe20000000f00 */
[--C-:B------:R-:W-:Y:S02]  /*e560*/  HADD2.F32 R34, -RZ, R17.reuse.H1_H1 ;  /* 0x30000011ff227230 */ /* 0x100fe40000004100 */
[----:B------:R-:W-:Y:S02]  /*e570*/  HADD2.F32 R23, -RZ, R17.H0_H0 ;  /* 0x20000011ff177230 */ /* 0x000fe40000004100 */
[----:B------:R-:W-:-:S02]  /*e580*/  HADD2.F32 R19, -RZ, R19.H0_H0 ;  /* 0x20000013ff137230 */ /* 0x000fc40000004100 */
[----:B--2---:R-:W-:Y:S02]  /*e590*/  HADD2.F32 R11, -RZ, R5.H1_H1 ;  /* 0x30000005ff0b7230 */ /* 0x004fe40000004100 */
[----:B------:R-:W-:Y:S02]  /*e5a0*/  HADD2.F32 R13, -RZ, R4.H1_H1 ;  /* 0x30000004ff0d7230 */ /* 0x000fe40000004100 */
[----:B---3--:R-:W-:Y:S02]  /*e5b0*/  HADD2.F32 R17, -RZ, R7.H1_H1 ;  /* 0x30000007ff117230 */ /* 0x008fe40000004100 */
[----:B------:R-:W-:Y:S01]  /*e5c0*/  FMUL.FTZ R30, R28, R11 ;  /* 0x0000000b1c1e7220 */ /* 0x000fe20000410000 */
[--C-:B------:R-:W-:Y:S02]  /*e5d0*/  HADD2.F32 R18, -RZ, R6.reuse.H1_H1 ;  /* 0x30000006ff127230 */ /* 0x100fe40000004100 */
[----:B------:R-:W-:Y:S01]  /*e5e0*/  FMUL.FTZ R36, R34, R13 ;  /* 0x0000000d22247220 */ /* 0x000fe20000410000 */
[----:B------:R-:W-:-:S02]  /*e5f0*/  HADD2.F32 R6, -RZ, R6.H0_H0 ;  /* 0x20000006ff067230 */ /* 0x000fc40000004100 */
[-C--:B------:R-:W-:Y:S01]  /*e600*/  FMUL.FTZ R28, R28, R17.reuse ;  /* 0x000000111c1c7220 */ /* 0x080fe20000410000 */
[----:B------:R-:W-:Y:S01]  /*e610*/  FFMA.FTZ R30, R19, R17, -R30 ;  /* 0x00000011131e7223 */ /* 0x000fe2000001081e */
[-C--:B------:R-:W-:Y:S01]  /*e620*/  FMUL.FTZ R34, R34, R18.reuse ;  /* 0x0000001222227220 */ /* 0x080fe20000410000 */
[----:B------:R-:W-:Y:S01]  /*e630*/  FFMA.FTZ R36, R23, R18, -R36 ;  /* 0x0000001217247223 */ /* 0x000fe20000010824 */
[----:B------:R-:W-:Y:S02]  /*e640*/  HADD2.F32 R17, -RZ, R16.H1_H1 ;  /* 0x30000010ff117230 */ /* 0x000fe40000004100 */
[----:B------:R-:W-:Y:S01]  /*e650*/  FFMA.FTZ R11, R19, R11, R28 ;  /* 0x0000000b130b7223 */ /* 0x000fe2000001001c */
[----:B------:R-:W-:Y:S02]  /*e660*/  HADD2.F32 R4, -RZ, R4.H0_H0 ;  /* 0x20000004ff047230 */ /* 0x000fe40000004100 */
[----:B------:R-:W-:Y:S01]  /*e670*/  FFMA.FTZ R13, R23, R13, R34 ;  /* 0x0000000d170d7223 */ /* 0x000fe20000010022 */
[----:B------:R-:W-:-:S02]  /*e680*/  HADD2.F32 R5, -RZ, R5.H0_H0 ;  /* 0x20000005ff057230 */ /* 0x000fc40000004100 */
[----:B------:R-:W-:Y:S02]  /*e690*/  HADD2.F32 R18, -RZ, R21.H1_H1 ;  /* 0x30000015ff127230 */ /* 0x000fe40000004100 */
[----:B------:R-:W-:Y:S01]  /*e6a0*/  HADD2.F32 R7, -RZ, R7.H0_H0 ;  /* 0x20000007ff077230 */ /* 0x000fe20000004100 */
[----:B------:R-:W-:Y:S01]  /*e6b0*/  F2FP.F16.F32.PACK_AB R13, R13, R36 ;  /* 0x000000240d0d723e */ /* 0x000fe200000000ff */
[----:B------:R-:W-:Y:S02]  /*e6c0*/  HADD2.F32 R19, -RZ, R16.H0_H0 ;  /* 0x20000010ff137230 */ /* 0x000fe40000004100 */
[C---:B------:R-:W-:Y:S01]  /*e6d0*/  FMUL.FTZ R16, R17.reuse, R4 ;  /* 0x0000000411107220 */ /* 0x040fe20000410000 */
[----:B------:R-:W-:Y:S02]  /*e6e0*/  HADD2.F32 R28, -RZ, R21.H0_H0 ;  /* 0x20000015ff1c7230 */ /* 0x000fe40000004100 */
[-C--:B------:R-:W-:Y:S01]  /*e6f0*/  FMUL.FTZ R21, R17, R6.reuse ;  /* 0x0000000611157220 */ /* 0x080fe20000410000 */
[C---:B------:R-:W-:Y:S01]  /*e700*/  FMUL.FTZ R17, R18.reuse, R5 ;  /* 0x0000000512117220 */ /* 0x040fe20000410000 */
[-C--:B------:R-:W-:Y:S01]  /*e710*/  FMUL.FTZ R18, R18, R7.reuse ;  /* 0x0000000712127220 */ /* 0x080fe20000410000 */
[C---:B------:R-:W-:Y:S01]  /*e720*/  FFMA.FTZ R16, R19.reuse, R6, -R16 ;  /* 0x0000000613107223 */ /* 0x040fe20000010810 */
[----:B------:R-:W-:Y:S01]  /*e730*/  FFMA.FTZ R21, R19, R4, R21 ;  /* 0x0000000413157223 */ /* 0x000fe20000010015 */
[C---:B------:R-:W-:Y:S01]  /*e740*/  FFMA.FTZ R17, R28.reuse, R7, -R17 ;  /* 0x000000071c117223 */ /* 0x040fe20000010811 */
[----:B------:R-:W-:Y:S01]  /*e750*/  FFMA.FTZ R18, R28, R5, R18 ;  /* 0x000000051c127223 */ /* 0x000fe20000010012 */
[----:B------:R-:W-:-:S02]  /*e760*/  F2FP.F16.F32.PACK_AB R19, R11, R30 ;  /* 0x0000001e0b13723e */ /* 0x000fc400000000ff */
[----:B------:R-:W-:Y:S02]  /*e770*/  F2FP.F16.F32.PACK_AB R16, R21, R16 ;  /* 0x000000101510723e */ /* 0x000fe400000000ff */
[----:B------:R-:W-:Y:S02]  /*e780*/  F2FP.F16.F32.PACK_AB R18, R18, R17 ;  /* 0x000000111212723e */ /* 0x000fe400000000ff */
[----:B------:R-:W-:Y:S02]  /*e790*/  MOV R17, R13 ;  /* 0x0000000d00117202 */ /* 0x000fe40000000f00 */
.L_x_811:
[----:B------:R-:W-:Y:S05]  /*e7a0*/  BSYNC.RECONVERGENT B0 ;  /* 0x0000000000007941 */ /* 0x000fea0003800200 */
.L_x_810:
[----:B-----5:R-:W-:Y:S01]  /*e7b0*/  IMAD.MOV.U32 R6, RZ, RZ, R18 ;  /* 0x000000ffff067224 */ /* 0x020fe200078e0012 */
[----:B------:R-:W-:Y:S01]  /*e7c0*/  MOV R4, R16 ;  /* 0x0000001000047202 */ /* 0x000fe20000000f00 */
[----:B------:R-:W-:Y:S01]  /*e7d0*/  IMAD.MOV.U32 R7, RZ, RZ, R19 ;  /* 0x000000ffff077224 */ /* 0x000fe200078e0013 */
[----:B------:R-:W-:Y:S02]  /*e7e0*/  MOV R5, R17 ;  /* 0x0000001100057202 */ /* 0x000fe40000000f00 */
.L_x_809:
[----:B------:R-:W-:Y:S05]  /*e7f0*/  BSYNC.RECONVERGENT B1 ;  /* 0x0000000000017941 */ /* 0x000fea0003800200 */
.L_x_808:
[----:B------:R-:W-:Y:S01]  /*e800*/  ISETP.GE.AND P0, PT, R9, R10, PT ;  /* 0x0000000a0900720c */ /* 0x000fe20003f06270 */
[----:B------:R2:W-:-:S12]  /*e810*/  STS.128 [R213], R4 ;  /* 0x00000004d5007388 */ /* 0x0005d80000000c00 */
[----:B------:R2:W-:Y:S01]  /*e820*/  @P0 STS.128 [R213+0x2000], RZ ;  /* 0x002000ffd5000388 */ /* 0x0005e20000000c00 */
[----:B------:R-:W-:Y:S05]  /*e830*/  @P0 BRA `(.L_x_807) ;  /* 0x0000000000c00947 */ /* 0x000fea0003800000 */
[----:B------:R-:W-:Y:S01]  /*e840*/  IMAD.MOV.U32 R16, RZ, RZ, R26 ;  /* 0x000000ffff107224 */ /* 0x000fe200078e001a */
[----:B------:R-:W-:-:S06]  /*e850*/  MOV R17, R27 ;  /* 0x0000001b00117202 */ /* 0x000fcc0000000f00 */
[----:B------:R-:W5:Y:S01]  /*e860*/  LDG.E.128 R16, desc[UR6][R16.64+0x80] ;  /* 0x0000800610107981 */ /* 0x000f62000c1e1d00 */
[----:B------:R-:W-:Y:S01]  /*e870*/  ISETP.GE.AND P0, PT, R9, R0, PT ;  /* 0x000000000900720c */ /* 0x000fe20003f06270 */
[----:B------:R-:W-:-:S12]  /*e880*/  BSSY.RECONVERGENT B0, `(.L_x_812) ;  /* 0x000002a000007945 */ /* 0x000fd80003800200 */
[----:B------:R-:W-:Y:S05]  /*e890*/  @P0 BRA `(.L_x_813) ;  /* 0x0000000000a00947 */ /* 0x000fea0003800000 */
[----:B--2---:R-:W2:Y:S04]  /*e8a0*/  LDG.E.64 R4, desc[UR6][R32.64+0x40] ;  /* 0x0000400620047981 */ /* 0x004ea8000c1e1b00 */
[----:B------:R-:W3:Y:S01]  /*e8b0*/  LDG.E.64 R6, desc[UR6][R24.64+0x40] ;  /* 0x0000400618067981 */ /* 0x000ee2000c1e1b00 */
[--C-:B-----5:R-:W-:Y:S01]  /*e8c0*/  HADD2.F32 R28, -RZ, R17.reuse.H0_H0 ;  /* 0x20000011ff1c7230 */ /* 0x120fe20000004100 */
[----:B------:R-:W-:Y:S01]  /*e8d0*/  MOV R21, R18 ;  /* 0x0000001200157202 */ /* 0x000fe20000000f00 */
[----:B------:R-:W-:Y:S02]  /*e8e0*/  HADD2.F32 R30, -RZ, R17.H1_H1 ;  /* 0x30000011ff1e7230 */ /* 0x000fe40000004100 */
[--C-:B------:R-:W-:Y:S02]  /*e8f0*/  HADD2.F32 R18, -RZ, R19.reuse.H1_H1 ;  /* 0x30000013ff127230 */ /* 0x100fe40000004100 */
[----:B------:R-:W-:-:S02]  /*e900*/  HADD2.F32 R23, -RZ, R19.H0_H0 ;  /* 0x20000013ff177230 */ /* 0x000fc40000004100 */
[----:B--2---:R-:W-:Y:S02]  /*e910*/  HADD2.F32 R11, -RZ, R4.H1_H1 ;  /* 0x30000004ff0b7230 */ /* 0x004fe40000004100 */
[----:B------:R-:W-:Y:S02]  /*e920*/  HADD2.F32 R10, -RZ, R5.H1_H1 ;  /* 0x30000005ff0a7230 */ /* 0x000fe40000004100 */
[--C-:B---3--:R-:W-:Y:S02]  /*e930*/  HADD2.F32 R17, -RZ, R6.reuse.H1_H1 ;  /* 0x30000006ff117230 */ /* 0x108fe40000004100 */
[----:B------:R-:W-:Y:S01]  /*e940*/  FMUL.FTZ R19, R30, R11 ;  /* 0x0000000b1e137220 */ /* 0x000fe20000410000 */
[----:B------:R-:W-:Y:S02]  /*e950*/  HADD2.F32 R13, -RZ, R7.H1_H1 ;  /* 0x30000007ff0d7230 */ /* 0x000fe40000004100 */
[----:B------:R-:W-:Y:S01]  /*e960*/  FMUL.FTZ R24, R18, R10 ;  /* 0x0000000a12187220 */ /* 0x000fe20000410000 */
[----:B------:R-:W-:-:S02]  /*e970*/  HADD2.F32 R6, -RZ, R6.H0_H0 ;  /* 0x20000006ff067230 */ /* 0x000fc40000004100 */
[----:B------:R-:W-:Y:S01]  /*e980*/  FMUL.FTZ R30, R30, R17 ;  /* 0x000000111e1e7220 */ /* 0x000fe20000410000 */
[----:B------:R-:W-:Y:S02]  /*e990*/  HADD2.F32 R4, -RZ, R4.H0_H0 ;  /* 0x20000004ff047230 */ /* 0x000fe40000004100 */
[----:B------:R-:W-:Y:S01]  /*e9a0*/  FMUL.FTZ R25, R18, R13 ;  /* 0x0000000d12197220 */ /* 0x000fe20000410000 */
[----:B------:R-:W-:Y:S02]  /*e9b0*/  HADD2.F32 R5, -RZ, R5.H0_H0 ;  /* 0x20000005ff057230 */ /* 0x000fe40000004100 */
[----:B------:R-:W-:Y:S01]  /*e9c0*/  FFMA.FTZ R30, R28, R11, R30 ;  /* 0x0000000b1c1e7223 */ /* 0x000fe2000001001e */
[----:B------:R-:W-:Y:S02]  /*e9d0*/  HADD2.F32 R11, -RZ, R16.H1_H1 ;  /* 0x30000010ff0b7230 */ /* 0x000fe40000004100 */
[----:B------:R-:W-:Y:S01]  /*e9e0*/  FFMA.FTZ R25, R23, R10, R25 ;  /* 0x0000000a17197223 */ /* 0x000fe20000010019 */
[----:B------:R-:W-:-:S02]  /*e9f0*/  HADD2.F32 R10, -RZ, R21.H1_H1 ;  /* 0x30000015ff0a7230 */ /* 0x000fc40000004100 */
[----:B------:R-:W-:Y:S01]  /*ea00*/  FFMA.FTZ R24, R23, R13, -R24 ;  /* 0x0000000d17187223 */ /* 0x000fe20000010818 */
[----:B------:R-:W-:Y:S02]  /*ea10*/  HADD2.F32 R7, -RZ, R7.H0_H0 ;  /* 0x20000007ff077230 */ /* 0x000fe40000004100 */
[----:B------:R-:W-:Y:S01]  /*ea20*/  FFMA.FTZ R19, R28, R17, -R19 ;  /* 0x000000111c137223 */ /* 0x000fe20000010813 */
[----:B------:R-:W-:Y:S02]  /*ea30*/  HADD2.F32 R13, -RZ, R16.H0_H0 ;  /* 0x20000010ff0d7230 */ /* 0x000fe40000004100 */
[C---:B------:R-:W-:Y:S01]  /*ea40*/  FMUL.FTZ R16, R11.reuse, R4 ;  /* 0x000000040b107220 */ /* 0x040fe20000410000 */
[-C--:B------:R-:W-:Y:S01]  /*ea50*/  FMUL.FTZ R17, R11, R6.reuse ;  /* 0x000000060b117220 */ /* 0x080fe20000410000 */
[----:B------:R-:W-:Y:S02]  /*ea60*/  HADD2.F32 R18, -RZ, R21.H0_H0 ;  /* 0x20000015ff127230 */ /* 0x000fe40000004100 */
        /* <DEDUP_REMOVED lines=9> */
[----:B------:R-:W-:Y:S02]  /*eb00*/  F2FP.F16.F32.PACK_AB R18, R10, R11 ;  /* 0x0000000b0a12723e */ /* 0x000fe400000000ff */
[----:B------:R-:W-:Y:S02]  /*eb10*/  MOV R17, R30 ;  /* 0x0000001e00117202 */ /* 0x000fe40000000f00 */
.L_x_813:
[----:B------:R-:W-:Y:S05]  /*eb20*/  BSYNC.RECONVERGENT B0 ;  /* 0x0000000000007941 */ /* 0x000fea0003800200 */
.L_x_812:
[----:B-----5:R3:W-:Y:S02]  /*eb30*/  STS.128 [R213+0x2000], R16 ;  /* 0x00200010d5007388 */ /* 0x0207e40000000c00 */
.L_x_807:
[----:B------:R-:W-:Y:S05]  /*eb40*/  BSYNC.RECONVERGENT B2 ;  /* 0x0000000000027941 */ /* 0x000fea0003800200 */
.L_x_806:
[----:B------:R-:W-:Y:S01]  /*eb50*/  IADD3 R13, PT, PT, R126, 0x10, RZ ;  /* 0x000000107e0d7810 */ /* 0x000fe20007ffe0ff */
[----:B------:R-:W-:Y:S03]  /*eb60*/  BSSY.RECONVERGENT B2, `(.L_x_814) ;  /* 0x000007c000027945 */ /* 0x000fe60003800200 */
[----:B------:R-:W-:-:S13]  /*eb70*/  ISETP.GE.AND P0, PT, R13, R8, PT ;  /* 0x000000080d00720c */ /* 0x000fda0003f06270 */
[----:B------:R-:W-:Y:S05]  /*eb80*/  @P0 BRA `(.L_x_815) ;  /* 0x0000000400e40947 */ /* 0x000fea0003800000 */
[----:B------:R-:W4:Y:S01]  /*eb90*/  LDC R10, c[0x0][0x440] ;  /* 0x00011000ff0a7b82 */ /* 0x000f220000000800 */
[C---:B------:R-:W-:Y:S01]  /*eba0*/  LEA R30, P0, R37.reuse, R26, 0x1 ;  /* 0x0000001a251e7211 */ /* 0x040fe200078008ff */
[----:B------:R-:W-:Y:S03]  /*ebb0*/  BSSY.RECONVERGENT B1, `(.L_x_816) ;  /* 0x000003c000017945 */ /* 0x000fe60003800200 */
[----:B------:R-:W-:Y:S02]  /*ebc0*/  LEA.HI.X R31, R37, R27, R31, 0x1, P0 ;  /* 0x0000001b251f7211 */ /* 0x000fe400000f0c1f */
[----:B----4-:R-:W-:-:S13]  /*ebd0*/  ISETP.GE.AND P1, PT, R14, R10, PT ;  /* 0x0000000a0e00720c */ /* 0x010fda0003f26270 */
[----:B------:R4:W-:Y:S01]  /*ebe0*/  @P1 STS.128 [R213+0x800], RZ ;  /* 0x000800ffd5001388 */ /* 0x0009e20000000c00 */
[----:B------:R-:W-:Y:S05]  /*ebf0*/  @P1 BRA `(.L_x_817) ;  /* 0x0000000000dc1947 */ /* 0x000fea0003800000 */
[----:B---3--:R3:W5:Y:S01]  /*ec00*/  LDG.E.128 R16, desc[UR6][R30.64] ;  /* 0x000000061e107981 */ /* 0x008762000c1e1d00 */
[----:B------:R-:W-:Y:S01]  /*ec10*/  ISETP.GE.AND P0, PT, R14, R0, PT ;  /* 0x000000000e00720c */ /* 0x000fe20003f06270 */
[----:B------:R-:W-:-:S12]  /*ec20*/  BSSY.RECONVERGENT B0, `(.L_x_818) ;  /* 0x0000033000007945 */ /* 0x000fd80003800200 */
[----:B------:R-:W-:Y:S05]  /*ec30*/  @P0 BRA `(.L_x_819) ;  /* 0x0000000000c40947 */ /* 0x000fea0003800000 */
[----:B------:R-:W1:Y:S01]  /*ec40*/  LDCU.64 UR10, c[0x0][0x4c8] ;  /* 0x00009900ff0a77ac */ /* 0x000e620008000a00 */
[C---:B--2---:R-:W-:Y:S01]  /*ec50*/  IADD3 R5, P0, PT, R29.reuse, R20, RZ ;  /* 0x000000141d057210 */ /* 0x044fe20007f1e0ff */
[----:B------:R-:W2:Y:S03]  /*ec60*/  LDCU.64 UR8, c[0x0][0x4d0] ;  /* 0x00009a00ff0877ac */ /* 0x000ea60008000a00 */
[----:B------:R-:W-:Y:S02]  /*ec70*/  LEA.HI.X.SX32 R4, R29, R22, 0x1, P0 ;  /* 0x000000161d047211 */ /* 0x000fe400000f0eff */
[C---:B------:R-:W-:Y:S02]  /*ec80*/  SHF.L.U32 R6, R5.reuse, 0x1, RZ ;  /* 0x0000000105067819 */ /* 0x040fe400000006ff */
[----:B------:R-:W-:Y:S02]  /*ec90*/  SHF.L.U64.HI R4, R5, 0x1, R4 ;  /* 0x0000000105047819 */ /* 0x000fe40000010204 */
[----:B-1----:R-:W-:-:S02]  /*eca0*/  IADD3 R34, P1, PT, R6, UR10, RZ ;  /* 0x0000000a06227c10 */ /* 0x002fc4000ff3e0ff */
[----:B--2---:R-:W-:Y:S02]  /*ecb0*/  IADD3 R36, P0, PT, R6, UR8, RZ ;  /* 0x0000000806247c10 */ /* 0x004fe4000ff1e0ff */
[C---:B------:R-:W-:Y:S02]  /*ecc0*/  IADD3.X R35, PT, PT, R4.reuse, UR11, RZ, P1, !PT ;  /* 0x0000000b04237c10 */ /* 0x040fe40008ffe4ff */
[----:B------:R-:W-:-:S03]  /*ecd0*/  IADD3.X R37, PT, PT, R4, UR9, RZ, P0, !PT ;  /* 0x0000000904257c10 */ /* 0x000fc600087fe4ff */
[----:B------:R1:W2:Y:S04]  /*ece0*/  LDG.E.64 R6, desc[UR6][R34.64] ;  /* 0x0000000622067981 */ /* 0x0002a8000c1e1b00 */
[----:B------:R-:W4:Y:S01]  /*ecf0*/  LDG.E.64 R4, desc[UR6][R36.64] ;  /* 0x0000000624047981 */ /* 0x000f22000c1e1b00 */
[----:B-----5:R-:W-:Y:S01]  /*ed00*/  MOV R24, R18 ;  /* 0x0000001200187202 */ /* 0x020fe20000000f00 */
[----:B------:R-:W-:Y:S02]  /*ed10*/  HADD2.F32 R23, -RZ, R19.H1_H1 ;  /* 0x30000013ff177230 */ /* 0x000fe40000004100 */
[--C-:B------:R-:W-:Y:S02]  /*ed20*/  HADD2.F32 R28, -RZ, R17.reuse.H0_H0 ;  /* 0x20000011ff1c7230 */ /* 0x100fe40000004100 */
[----:B------:R-:W-:-:S02]  /*ed30*/  HADD2.F32 R32, -RZ, R17.H1_H1 ;  /* 0x30000011ff207230 */ /* 0x000fc40000004100 */
[----:B-1----:R-:W-:Y:S02]  /*ed40*/  HADD2.F32 R34, -RZ, R19.H0_H0 ;  /* 0x20000013ff227230 */ /* 0x002fe40000004100 */
[----:B--2---:R-:W-:Y:S02]  /*ed50*/  HADD2.F32 R18, -RZ, R7.H1_H1 ;  /* 0x30000007ff127230 */ /* 0x004fe40000004100 */
[----:B----4-:R-:W-:Y:S02]  /*ed60*/  HADD2.F32 R11, -RZ, R5.H1_H1 ;  /* 0x30000005ff0b7230 */ /* 0x010fe40000004100 */
[----:B------:R-:W-:Y:S02]  /*ed70*/  HADD2.F32 R17, -RZ, R4.H1_H1 ;  /* 0x30000004ff117230 */ /* 0x000fe40000004100 */
[CC--:B------:R-:W-:Y:S01]  /*ed80*/  FMUL.FTZ R36, R23.reuse, R18.reuse ;  /* 0x0000001217247220 */ /* 0x0c0fe20000410000 */
[--C-:B------:R-:W-:Y:S02]  /*ed90*/  HADD2.F32 R21, -RZ, R6.reuse.H1_H1 ;  /* 0x30000006ff157230 */ /* 0x100fe40000004100 */
[----:B------:R-:W-:Y:S01]  /*eda0*/  FMUL.FTZ R19, R23, R11 ;  /* 0x0000000b17137220 */ /* 0x000fe20000410000 */
[----:B------:R-:W-:Y:S01]  /*edb0*/  FMUL.FTZ R25, R32, R17 ;  /* 0x0000001120197220 */ /* 0x000fe20000410000 */
[----:B------:R-:W-:Y:S01]  /*edc0*/  FFMA.FTZ R36, R34, R11, R36 ;  /* 0x0000000b22247223 */ /* 0x000fe20000010024 */
[----:B------:R-:W-:Y:S01]  /*edd0*/  FMUL.FTZ R32, R32, R21 ;  /* 0x0000001520207220 */ /* 0x000fe20000410000 */
[----:B------:R-:W-:Y:S01]  /*ede0*/  FFMA.FTZ R19, R34, R18, -R19 ;  /* 0x0000001222137223 */ /* 0x000fe20000010813 */
[----:B------:R-:W-:-:S02]  /*edf0*/  HADD2.F32 R6, -RZ, R6.H0_H0 ;  /* 0x20000006ff067230 */ /* 0x000fc40000004100 */
[----:B------:R-:W-:Y:S02]  /*ee00*/  HADD2.F32 R11, -RZ, R16.H1_H1 ;  /* 0x30000010ff0b7230 */ /* 0x000fe40000004100 */
[----:B------:R-:W-:Y:S02]  /*ee10*/  HADD2.F32 R4, -RZ, R4.H0_H0 ;  /* 0x20000004ff047230 */ /* 0x000fe40000004100 */
[----:B------:R-:W-:Y:S02]  /*ee20*/  HADD2.F32 R5, -RZ, R5.H0_H0 ;  /* 0x20000005ff057230 */ /* 0x000fe40000004100 */
[----:B------:R-:W-:Y:S02]  /*ee30*/  HADD2.F32 R18, -RZ, R24.H1_H1 ;  /* 0x30000018ff127230 */ /* 0x000fe40000004100 */
[C---:B------:R-:W-:Y:S01]  /*ee40*/  FFMA.FTZ R32, R28.reuse, R17, R32 ;  /* 0x000000111c207223 */ /* 0x040fe20000010020 */
[----:B------:R-:W-:Y:S02]  /*ee50*/  HADD2.F32 R7, -RZ, R7.H0_H0 ;  /* 0x20000007ff077230 */ /* 0x000fe40000004100 */
[----:B------:R-:W-:Y:S01]  /*ee60*/  FFMA.FTZ R25, R28, R21, -R25 ;  /* 0x000000151c197223 */ /* 0x000fe20000010819 */
[----:B------:R-:W-:-:S02]  /*ee70*/  HADD2.F32 R17, -RZ, R16.H0_H0 ;  /* 0x20000010ff117230 */ /* 0x000fc40000004100 */
        /* <DEDUP_REMOVED lines=13> */
.L_x_819:
[----:B------:R-:W-:Y:S05]  /*ef50*/  BSYNC.RECONVERGENT B0 ;  /* 0x0000000000007941 */ /* 0x000fea0003800200 */
.L_x_818:
[----:B-----5:R1:W-:Y:S02]  /*ef60*/  STS.128 [R213+0x800], R16 ;  /* 0x00080010d5007388 */ /* 0x0203e40000000c00 */
.L_x_817:
[----:B------:R-:W-:Y:S05]  /*ef70*/  BSYNC.RECONVERGENT B1 ;  /* 0x0000000000017941 */ /* 0x000fea0003800200 */
.L_x_816:
[----:B------:R-:W-:-:S13]  /*ef80*/  ISETP.GE.AND P0, PT, R9, R10, PT ;  /* 0x0000000a0900720c */ /* 0x000fda0003f06270 */
[----:B------:R1:W-:Y:S01]  /*ef90*/  @P0 STS.128 [R213+0x2800], RZ ;  /* 0x002800ffd5000388 */ /* 0x0003e20000000c00 */
[----:B------:R-:W-:Y:S05]  /*efa0*/  @P0 BRA `(.L_x_815) ;  /* 0x0000000000dc0947 */ /* 0x000fea0003800000 */
[----:B-1-3--:R1:W5:Y:S01]  /*efb0*/  LDG.E.128 R16, desc[UR6][R30.64+0x80] ;  /* 0x000080061e107981 */ /* 0x00a362000c1e1d00 */
[----:B------:R-:W-:Y:S01]  /*efc0*/  ISETP.GE.AND P0, PT, R9, R0, PT ;  /* 0x000000000900720c */ /* 0x000fe20003f06270 */
[----:B------:R-:W-:-:S12]  /*efd0*/  BSSY.RECONVERGENT B0, `(.L_x_820) ;  /* 0x0000033000007945 */ /* 0x000fd80003800200 */
[----:B------:R-:W-:Y:S05]  /*efe0*/  @P0 BRA `(.L_x_821) ;  /* 0x0000000000c40947 */ /* 0x000fea0003800000 */
[----:B------:R-:W3:Y:S01]  /*eff0*/  LDCU.64 UR8, c[0x0][0x4d0] ;  /* 0x00009a00ff0877ac */ /* 0x000ee20008000a00 */
[C---:B--2---:R-:W-:Y:S01]  /*f000*/  IADD3 R4, P0, PT, R29.reuse, R20, RZ ;  /* 0x000000141d047210 */ /* 0x044fe20007f1e0ff */
[----:B------:R-:W2:Y:S03]  /*f010*/  LDCU.64 UR10, c[0x0][0x4c8] ;  /* 0x00009900ff0a77ac */ /* 0x000ea60008000a00 */
[----:B------:R-:W-:Y:S02]  /*f020*/  LEA.HI.X.SX32 R29, R29, R22, 0x1, P0 ;  /* 0x000000161d1d7211 */ /* 0x000fe400000f0eff */
[C---:B------:R-:W-:Y:S02]  /*f030*/  SHF.L.U32 R5, R4.reuse, 0x1, RZ ;  /* 0x0000000104057819 */ /* 0x040fe400000006ff */
[----:B------:R-:W-:Y:S02]  /*f040*/  SHF.L.U64.HI R29, R4, 0x1, R29 ;  /* 0x00000001041d7819 */ /* 0x000fe4000001021d */
[----:B---3--:R-:W-:-:S02]  /*f050*/  IADD3 R4, P0, PT, R5, UR8, RZ ;  /* 0x0000000805047c10 */ /* 0x008fc4000ff1e0ff */
[----:B--2---:R-:W-:Y:S02]  /*f060*/  IADD3 R6, P1, PT, R5, UR10, RZ ;  /* 0x0000000a05067c10 */ /* 0x004fe4000ff3e0ff */
[C---:B------:R-:W-:Y:S02]  /*f070*/  IADD3.X R5, PT, PT, R29.reuse, UR9, RZ, P0, !PT ;  /* 0x000000091d057c10 */ /* 0x040fe400087fe4ff */
[----:B------:R-:W-:-:S04]  /*f080*/  IADD3.X R7, PT, PT, R29, UR11, RZ, P1, !PT ;  /* 0x0000000b1d077c10 */ /* 0x000fc80008ffe4ff */
[----:B------:R-:W2:Y:S04]  /*f090*/  LDG.E.64 R4, desc[UR6][R4.64+0x40] ;  /* 0x0000400604047981 */ /* 0x000ea8000c1e1b00 */
[----:B------:R-:W3:Y:S01]  /*f0a0*/  LDG.E.64 R6, desc[UR6][R6.64+0x40] ;  /* 0x0000400606067981 */ /* 0x000ee2000c1e1b00 */
[----:B-----5:R-:W-:Y:S01]  /*f0b0*/  MOV R23, R18 ;  /* 0x0000001200177202 */ /* 0x020fe20000000f00 */
[--C-:B-1----:R-:W-:Y:S02]  /*f0c0*/  HADD2.F32 R30, -RZ, R17.reuse.H1_H1 ;  /* 0x30000011ff1e7230 */ /* 0x102fe40000004100 */
[----:B------:R-:W-:Y:S02]  /*f0d0*/  HADD2.F32 R24, -RZ, R17.H0_H0 ;  /* 0x20000011ff187230 */ /* 0x000fe40000004100 */
[----:B------:R-:W-:-:S02]  /*f0e0*/  HADD2.F32 R21, -RZ, R19.H1_H1 ;  /* 0x30000013ff157230 */ /* 0x000fc40000004100 */
[----:B------:R-:W-:Y:S02]  /*f0f0*/  HADD2.F32 R25, -RZ, R19.H0_H0 ;  /* 0x20000013ff197230 */ /* 0x000fe40000004100 */
        /* <DEDUP_REMOVED lines=32> */
.L_x_821:
[----:B------:R-:W-:Y:S05]  /*f300*/  BSYNC.RECONVERGENT B0 ;  /* 0x0000000000007941 */ /* 0x000fea0003800200 */
.L_x_820:
[----:B-----5:R3:W-:Y:S02]  /*f310*/  STS.128 [R213+0x2800], R16 ;  /* 0x00280010d5007388 */ /* 0x0207e40000000c00 */
.L_x_815:
[----:B------:R-:W-:Y:S05]  /*f320*/  BSYNC.RECONVERGENT B2 ;  /* 0x0000000000027941 */ /* 0x000fea0003800200 */
.L_x_814:
[----:B------:R-:W-:Y:S01]  /*f330*/  IADD3 R29, PT, PT, R126, 0x20, RZ ;  /* 0x000000207e1d7810 */ /* 0x000fe20007ffe0ff */
[----:B------:R-:W-:Y:S03]  /*f340*/  BSSY.RECONVERGENT B2, `(.L_x_822) ;  /* 0x0000080000027945 */ /* 0x000fe60003800200 */
[----:B------:R-:W-:-:S13]  /*f350*/  ISETP.GE.AND P0, PT, R29, R8, PT ;  /* 0x000000081d00720c */ /* 0x000fda0003f06270 */
[----:B------:R-:W-:Y:S05]  /*f360*/  @P0 BRA `(.L_x_823) ;  /* 0x0000000400f40947 */ /* 0x000fea0003800000 */
[----:B------:R-:W5:Y:S01]  /*f370*/  LDC R10, c[0x0][0x440] ;  /* 0x00011000ff0a7b82 */ /* 0x000f620000000800 */
[----:B------:R-:W-:Y:S01]  /*f380*/  LEA R34, P1, R2, R26, 0x6 ;  /* 0x0000001a02227211 */ /* 0x000fe200078230ff */
[----:B------:R-:W-:Y:S01]  /*f390*/  BSSY.RECONVERGENT B1, `(.L_x_824) ;  /* 0x0000040000017945 */ /* 0x000fe20003800200 */
[----:B------:R-:W-:Y:S02]  /*f3a0*/  IMAD.SHL.U32 R11, R12, 0x20, RZ ;  /* 0x000000200c0b7824 */ /* 0x000fe400078e00ff */
[----:B------:R-:W-:Y:S02]  /*f3b0*/  LEA.HI.X R35, R2, R27, R3, 0x6, P1 ;  /* 0x0000001b02237211 */ /* 0x000fe400008f3403 */
[----:B-----5:R-:W-:-:S13]  /*f3c0*/  ISETP.GE.AND P0, PT, R14, R10, PT ;  /* 0x0000000a0e00720c */ /* 0x020fda0003f06270 */
        /* <DEDUP_REMOVED lines=15> */
[----:B------:R-:W-:-:S03]  /*f4c0*/  IADD3.X R37, PT, PT, R4, UR9, RZ, P0, !PT ;  /* 0x0000000904257c10 */ /* 0x000fc600087fe4ff */
[----:B------:R2:W3:Y:S04]  /*f4d0*/  LDG.E.64 R6, desc[UR6][R32.64] ;  /* 0x0000000620067981 */ /* 0x0004e8000c1e1b00 */
[----:B------:R-:W4:Y:S01]  /*f4e0*/  LDG.E.64 R4, desc[UR6][R36.64] ;  /* 0x0000000624047981 */ /* 0x000f22000c1e1b00 */
[----:B-----5:R-:W-:Y:S01]  /*f4f0*/  MOV R25, R18 ;  /* 0x0000001200197202 */ /* 0x020fe20000000f00 */
[--C-:B------:R-:W-:Y:S02]  /*f500*/  HADD2.F32 R28, -RZ, R17.reuse.H0_H0 ;  /* 0x20000011ff1c7230 */ /* 0x100fe40000004100 */
[----:B------:R-:W-:Y:S02]  /*f510*/  HADD2.F32 R30, -RZ, R17.H1_H1 ;  /* 0x30000011ff1e7230 */ /* 0x000fe40000004100 */
[----:B------:R-:W-:-:S02]  /*f520*/  HADD2.F32 R24, -RZ, R19.H1_H1 ;  /* 0x30000013ff187230 */ /* 0x000fc40000004100 */
[----:B--2---:R-:W-:Y:S02]  /*f530*/  HADD2.F32 R33, -RZ, R19.H0_H0 ;  /* 0x20000013ff217230 */ /* 0x004fe40000004100 */
[----:B---3--:R-:W-:Y:S02]  /*f540*/  HADD2.F32 R23, -RZ, R6.H1_H1 ;  /* 0x30000006ff177230 */ /* 0x008fe40000004100 */
[----:B------:R-:W-:Y:S02]  /*f550*/  HADD2.F32 R21, -RZ, R7.H1_H1 ;  /* 0x30000007ff157230 */ /* 0x000fe40000004100 */
[----:B----4-:R-:W-:Y:S02]  /*f560*/  HADD2.F32 R18, -RZ, R4.H1_H1 ;  /* 0x30000004ff127230 */ /* 0x010fe40000004100 */
[----:B------:R-:W-:Y:S02]  /*f570*/  HADD2.F32 R17, -RZ, R5.H1_H1 ;  /* 0x30000005ff117230 */ /* 0x000fe40000004100 */
[C---:B------:R-:W-:Y:S01]  /*f580*/  FMUL.FTZ R19, R30.reuse, R23 ;  /* 0x000000171e137220 */ /* 0x040fe20000410000 */
[----:B------:R-:W-:-:S02]  /*f590*/  FMUL.FTZ R31, R30, R18 ;  /* 0x000000121e1f7220 */ /* 0x000fc40000410000 */
[C---:B------:R-:W-:Y:S01]  /*f5a0*/  FMUL.FTZ R30, R24.reuse, R17 ;  /* 0x00000011181e7220 */ /* 0x040fe20000410000 */
[----:B------:R-:W-:Y:S01]  /*f5b0*/  FMUL.FTZ R24, R24, R21 ;  /* 0x0000001518187220 */ /* 0x000fe20000410000 */
[----:B------:R-:W-:Y:S01]  /*f5c0*/  FFMA.FTZ R18, R28, R18, R19 ;  /* 0x000000121c127223 */ /* 0x000fe20000010013 */
[----:B------:R-:W-:Y:S02]  /*f5d0*/  HADD2.F32 R6, -RZ, R6.H0_H0 ;  /* 0x20000006ff067230 */ /* 0x000fe40000004100 */
[----:B------:R-:W-:Y:S01]  /*f5e0*/  FFMA.FTZ R17, R33, R17, R24 ;  /* 0x0000001121117223 */ /* 0x000fe20000010018 */
[----:B------:R-:W-:Y:S02]  /*f5f0*/  HADD2.F32 R19, -RZ, R16.H1_H1 ;  /* 0x30000010ff137230 */ /* 0x000fe40000004100 */
[----:B------:R-:W-:Y:S02]  /*f600*/  HADD2.F32 R4, -RZ, R4.H0_H0 ;  /* 0x20000004ff047230 */ /* 0x000fe40000004100 */
[----:B------:R-:W-:-:S02]  /*f610*/  HADD2.F32 R5, -RZ, R5.H0_H0 ;  /* 0x20000005ff057230 */ /* 0x000fc40000004100 */
[----:B------:R-:W-:Y:S02]  /*f620*/  HADD2.F32 R24, -RZ, R25.H1_H1 ;  /* 0x30000019ff187230 */ /* 0x000fe40000004100 */
[----:B------:R-:W-:Y:S01]  /*f630*/  FFMA.FTZ R30, R33, R21, -R30 ;  /* 0x00000015211e7223 */ /* 0x000fe2000001081e */
[----:B------:R-:W-:Y:S02]  /*f640*/  HADD2.F32 R7, -RZ, R7.H0_H0 ;  /* 0x20000007ff077230 */ /* 0x000fe40000004100 */
[----:B------:R-:W-:Y:S01]  /*f650*/  FFMA.FTZ R31, R28, R23, -R31 ;  /* 0x000000171c1f7223 */ /* 0x000fe2000001081f */
[----:B------:R-:W-:Y:S02]  /*f660*/  HADD2.F32 R21, -RZ, R16.H0_H0 ;  /* 0x20000010ff157230 */ /* 0x000fe40000004100 */
[C---:B------:R-:W-:Y:S01]  /*f670*/  FMUL.FTZ R16, R19.reuse, R4 ;  /* 0x0000000413107220 */ /* 0x040fe20000410000 */
[----:B------:R-:W-:Y:S01]  /*f680*/  FMUL.FTZ R23, R19, R6 ;  /* 0x0000000613177220 */ /* 0x000fe20000410000 */
[----:B------:R-:W-:-:S02]  /*f690*/  HADD2.F32 R28, -RZ, R25.H0_H0 ;  /* 0x20000019ff1c7230 */ /* 0x000fc40000004100 */
[C---:B------:R-:W-:Y:S01]  /*f6a0*/  FMUL.FTZ R19, R24.reuse, R5 ;  /* 0x0000000518137220 */ /* 0x040fe20000410000 */
[----:B------:R-:W-:-:S03]  /*f6b0*/  FMUL.FTZ R24, R24, R7 ;  /* 0x0000000718187220 */ /* 0x000fc60000410000 */
[C---:B------:R-:W-:Y:S01]  /*f6c0*/  FFMA.FTZ R19, R28.reuse, R7, -R19 ;  /* 0x000000071c137223 */ /* 0x040fe20000010813 */
[----:B------:R-:W-:Y:S01]  /*f6d0*/  FFMA.FTZ R24, R28, R5, R24 ;  /* 0x000000051c187223 */ /* 0x000fe20000010018 */
[C---:B------:R-:W-:Y:S01]  /*f6e0*/  FFMA.FTZ R16, R21.reuse, R6, -R16 ;  /* 0x0000000615107223 */ /* 0x040fe20000010810 */
[----:B------:R-:W-:Y:S01]  /*f6f0*/  FFMA.FTZ R23, R21, R4, R23 ;  /* 0x0000000415177223 */ /* 0x000fe20000010017 */
[----:B------:R-:W-:Y:S02]  /*f700*/  F2FP.F16.F32.PACK_AB R18, R18, R31 ;  /* 0x0000001f1212723e */ /* 0x000fe400000000ff */
[----:B------:R-:W-:Y:S02]  /*f710*/  F2FP.F16.F32.PACK_AB R30, R17, R30 ;  /* 0x0000001e111e723e */ /* 0x000fe400000000ff */
[----:B------:R-:W-:Y:S02]  /*f720*/  F2FP.F16.F32.PACK_AB R5, R24, R19 ;  /* 0x000000131805723e */ /* 0x000fe400000000ff */
[----:B------:R-:W-:-:S02]  /*f730*/  MOV R17, R18 ;  /* 0x0000001200117202 */ /* 0x000fc40000000f00 */
[----:B------:R-:W-:Y:S02]  /*f740*/  F2FP.F16.F32.PACK_AB R16, R23, R16 ;  /* 0x000000101710723e */ /* 0x000fe400000000ff */
[----:B------:R-:W-:Y:S02]  /*f750*/  MOV R18, R5 ;  /* 0x0000000500127202 */ /* 0x000fe40000000f00 */
[----:B------:R-:W-:Y:S02]  /*f760*/  MOV R19, R30 ;  /* 0x0000001e00137202 */ /* 0x000fe40000000f00 */
.L_x_827:
[----:B------:R-:W-:Y:S05]  /*f770*/  BSYNC.RECONVERGENT B0 ;  /* 0x0000000000007941 */ /* 0x000fea0003800200 */
.L_x_826:
[----:B-----5:R3:W-:Y:S02]  /*f780*/  STS.128 [R213+0x1000], R16 ;  /* 0x00100010d5007388 */ /* 0x0207e40000000c00 */
.L_x_825:
[----:B------:R-:W-:Y:S05]  /*f790*/  BSYNC.RECONVERGENT B1 ;  /* 0x0000000000017941 */ /* 0x000fea0003800200 */
.L_x_824:
        /* <DEDUP_REMOVED lines=20> */
[--C-:B------:R-:W-:Y:S02]  /*f8e0*/  HADD2.F32 R30, -RZ, R17.reuse.H1_H1 ;  /* 0x30000011ff1e7230 */ /* 0x100fe40000004100 */
        /* <DEDUP_REMOVED lines=35> */
.L_x_829:
[----:B------:R-:W-:Y:S05]  /*fb20*/  BSYNC.RECONVERGENT B0 ;  /* 0x0000000000007941 */ /* 0x000fea0003800200 */
.L_x_828:
[----:B-----5:R3:W-:Y:S02]  /*fb30*/  STS.128 [R213+0x3000], R16 ;  /* 0x00300010d5007388 */ /* 0x0207e40000000c00 */
.L_x_823:
[----:B------:R-:W-:Y:S05]  /*fb40*/  BSYNC.RECONVERGENT B2 ;  /* 0x0000000000027941 */ /* 0x000fea0003800200 */
.L_x_822:
[----:B------:R-:W-:-:S04]  /*fb50*/  IADD3 R39, PT, PT, R126, 0x30, RZ ;  /* 0x000000307e277810 */ /* 0x000fc80007ffe0ff */
[----:B------:R-:W-:-:S13]  /*fb60*/  ISETP.GE.AND P0, PT, R39, R8, PT ;  /* 0x000000082700720c */ /* 0x000fda0003f06270 */
[----:B------:R-:W-:Y:S05]  /*fb70*/  @P0 BRA `(.L_x_804) ;  /* 0x0000003400c40947 */ /* 0x000fea0003800000 */
[----:B--2---:R-:W2:Y:S01]  /*fb80*/  LDC R6, c[0x0][0x440] ;  /* 0x00011000ff067b82 */ /* 0x004ea20000000800 */
[----:B------:R-:W-:Y:S01]  /*fb90*/  IMAD R3, R3, 0x60, RZ ;  /* 0x0000006003037824 */ /* 0x000fe200078e02ff */
[----:B------:R-:W-:Y:S01]  /*fba0*/  BSSY.RECONVERGENT B1, `(.L_x_830) ;  /* 0x000003e000017945 */ /* 0x000fe20003800200 */
[----:B------:R-:W-:-:S04]  /*fbb0*/  IMAD.WIDE.U32 R24, R2, 0x60, R26 ;  /* 0x0000006002187825 */ /* 0x000fc800078e001a */
[----:B------:R-:W-:Y:S01]  /*fbc0*/  IMAD R7, R12, 0x30, RZ ;  /* 0x000000300c077824 */ /* 0x000fe200078e02ff */
[----:B------:R-:W-:Y:S02]  /*fbd0*/  IADD3 R25, PT, PT, R25, R3, RZ ;  /* 0x0000000319197210 */ /* 0x000fe40007ffe0ff */
[----:B--2---:R-:W-:-:S13]  /*fbe0*/  ISETP.GE.AND P0, PT, R14, R6, PT ;  /* 0x000000060e00720c */ /* 0x004fda0003f06270 */
[----:B------:R2:W-:Y:S01]  /*fbf0*/  @P0 STS.128 [R213+0x1800], RZ ;  /* 0x001800ffd5000388 */ /* 0x0005e20000000c00 */
[----:B------:R-:W-:Y:S05]  /*fc00*/  @P0 BRA `(.L_x_831) ;  /* 0x0000000000dc0947 */ /* 0x000fea0003800000 */
[----:B-1-3--:R1:W5:Y:S01]  /*fc10*/  LDG.E.128 R16, desc[UR6][R24.64] ;  /* 0x0000000618107981 */ /* 0x00a362000c1e1d00 */
[----:B------:R-:W-:Y:S01]  /*fc20*/  ISETP.GE.AND P0, PT, R14, R0, PT ;  /* 0x000000000e00720c */ /* 0x000fe20003f06270 */
[----:B------:R-:W-:-:S12]  /*fc30*/  BSSY.RECONVERGENT B0, `(.L_x_832) ;  /* 0x0000033000007945 */ /* 0x000fd80003800200 */
[----:B------:R-:W-:Y:S05]  /*fc40*/  @P0 BRA `(.L_x_833) ;  /* 0x0000000000c40947 */ /* 0x000fea0003800000 */
[----:B------:R-:W3:Y:S01]  /*fc50*/  LDCU.64 UR8, c[0x0][0x4d0] ;  /* 0x00009a00ff0877ac */ /* 0x000ee20008000a00 */
[C---:B------:R-:W-:Y:S01]  /*fc60*/  IADD3 R3, P0, PT, R7.reuse, R20, RZ ;  /* 0x0000001407037210 */ /* 0x040fe20007f1e0ff */
        /* <DEDUP_REMOVED lines=8> */
[----:B------:R-:W2:Y:S04]  /*fcf0*/  LDG.E.64 R2, desc[UR6][R32.64] ;  /* 0x0000000620027981 */ /* 0x000ea8000c1e1b00 */
[----:B------:R-:W3:Y:S01]  /*fd00*/  LDG.E.64 R4, desc[UR6][R30.64] ;  /* 0x000000061e047981 */ /* 0x000ee2000c1e1b00 */
[--C-:B-----5:R-:W-:Y:S02]  /*fd10*/  HADD2.F32 R21, -RZ, R17.reuse.H0_H0 ;  /* 0x20000011ff157230 */ /* 0x120fe40000004100 */
[----:B------:R-:W-:Y:S02]  /*fd20*/  HADD2.F32 R27, -RZ, R17.H1_H1 ;  /* 0x30000011ff1b7230 */ /* 0x000fe40000004100 */
[--C-:B------:R-:W-:Y:S02]  /*fd30*/  HADD2.F32 R17, -RZ, R19.reuse.H1_H1 ;  /* 0x30000013ff117230 */ /* 0x100fe40000004100 */
        /* <DEDUP_REMOVED lines=10> */
[----:B------:R-:W-:Y:S01]  /*fde0*/  FMUL.FTZ R19, R27, R12 ;  /* 0x0000000c1b137220 */ /* 0x000fe20000410000 */
[----:B------:R-:W-:Y:S02]  /*fdf0*/  HADD2.F32 R11, -RZ, R16.H1_H1 ;  /* 0x30000010ff0b7230 */ /* 0x000fe40000004100 */
[----:B------:R-:W-:Y:S01]  /*fe00*/  FFMA.FTZ R17, R23, R8, R17 ;  /* 0x0000000817117223 */ /* 0x000fe20000010011 */
[----:B------:R-:W-:Y:S02]  /*fe10*/  HADD2.F32 R2, -RZ, R2.H0_H0 ;  /* 0x20000002ff027230 */ /* 0x000fe40000004100 */
[C---:B------:R-:W-:Y:S01]  /*fe20*/  FFMA.FTZ R19, R21.reuse, R10, R19 ;  /* 0x0000000a15137223 */ /* 0x040fe20000010013 */
[----:B------:R-:W-:Y:S02]  /*fe30*/  HADD2.F32 R3, -RZ, R3.H0_H0 ;  /* 0x20000003ff037230 */ /* 0x000fe40000004100 */
[----:B------:R-:W-:Y:S01]  /*fe40*/  FFMA.FTZ R28, R21, R12, -R28 ;  /* 0x0000000c151c7223 */ /* 0x000fe2000001081c */
[----:B------:R-:W-:-:S02]  /*fe50*/  HADD2.F32 R8, -RZ, R18.H1_H1 ;  /* 0x30000012ff087230 */ /* 0x000fc40000004100 */
[C---:B------:R-:W-:Y:S01]  /*fe60*/  FMUL.FTZ R10, R11.reuse, R2 ;  /* 0x000000020b0a7220 */ /* 0x040fe20000410000 */
[----:B------:R-:W-:Y:S02]  /*fe70*/  HADD2.F32 R5, -RZ, R5.H0_H0 ;  /* 0x20000005ff057230 */ /* 0x000fe40000004100 */
[----:B------:R-:W-:Y:S01]  /*fe80*/  FMUL.FTZ R23, R11, R4 ;  /* 0x000000040b177220 */ /* 0x000fe20000410000 */
[----:B------:R-:W-:Y:S02]  /*fe90*/  HADD2.F32 R21, -RZ, R16.H0_H0 ;  /* 0x20000010ff157230 */ /* 0x000fe40000004100 */
[C---:B------:R-:W-:Y:S01]  /*fea0*/  FMUL.FTZ R11, R8.reuse, R3 ;  /* 0x00000003080b7220 */ /* 0x040fe20000410000 */
[----:B------:R-:W-:Y:S02]  /*feb0*/  HADD2.F32 R18, -RZ, R18.H0_H0 ;  /* 0x20000012ff127230 */ /* 0x000fe40000004100 */
[-C--:B------:R-:W-:Y:S01]  /*fec0*/  FMUL.FTZ R8, R8, R5.reuse ;  /* 0x0000000508087220 */ /* 0x080fe20000410000 */
[----:B------:R-:W-:Y:S01]  /*fed0*/  F2FP.F16.F32.PACK_AB R28, R19, R28 ;  /* 0x0000001c131c723e */ /* 0x000fe200000000ff */
        /* <DEDUP_REMOVED lines=8> */
.L_x_833:
[----:B------:R-:W-:Y:S05]  /*ff60*/  BSYNC.RECONVERGENT B0 ;  /* 0x0000000000007941 */ /* 0x000fea0003800200 */
.L_x_832:
[----:B-----5:R3:W-:Y:S02]  /*ff70*/  STS.128 [R213+0x1800], R16 ;  /* 0x00180010d5007388 */ /* 0x0207e40000000c00 */
.L_x_831:
[----:B------:R-:W-:Y:S05]  /*ff80*/  BSYNC.RECONVERGENT B1 ;  /* 0x0000000000017941 */ /* 0x000fea0003800200 */
.L_x_830:
        /* <DEDUP_REMOVED lines=19> */
[----:B-----5:R-:W-:Y:S02]  /*100c0*/  HADD2.F32 R10, -RZ, R19.H1_H1 ;  /* 0x30000013ff0a7230 */ /* 0x020fe40000004100 */
[--C-:B------:R-:W-:Y:S02]  /*100d0*/  HADD2.F32 R11, -RZ, R17.reuse.H0_H0 ;  /* 0x20000011ff0b7230 */ /* 0x100fe40000004100 */
[----:B------:R-:W-:Y:S02]  /*100e0*/  HADD2.F32 R17, -RZ, R17.H1_H1 ;  /* 0x30000011ff117230 */ /* 0x000fe40000004100 */
        /* <DEDUP_REMOVED lines=14> */
[C---:B------:R-:W-:Y:S01]  /*101d0*/  FFMA.FTZ R20, R11.reuse, R8, -R20 ;  /* 0x000000080b147223 */ /* 0x040fe20000010814 */
[----:B------:R-:W-:Y:S02]  /*101e0*/  HADD2.F32 R3, -RZ, R3.H0_H0 ;  /* 0x20000003ff037230 */ /* 0x000fe40000004100 */
[----:B------:R-:W-:Y:S01]  /*101f0*/  FFMA.FTZ R17, R11, R6, R17 ;  /* 0x000000060b117223 */ /* 0x000fe20000010011 */
        /* <DEDUP_REMOVED lines=17> */
.L_x_835:
[----:B------:R-:W-:Y:S05]  /*10310*/  BSYNC.RECONVERGENT B0 ;  /* 0x0000000000007941 */ /* 0x000fea0003800200 */
.L_x_834:
[----:B-----5:R3:W-:Y:S01]  /*10320*/  STS.128 [R213+0x3800], R16 ;  /* 0x00380010d5007388 */ /* 0x0207e20000000c00 */
[----:B------:R-:W-:Y:S05]  /*10330*/  BRA `(.L_x_804) ;  /* 0x0000002c00d47947 */ /* 0x000fea0003800000 */
.L_x_805:
[----:B------:R-:W-:Y:S01]  /*10340*/  IMAD.IADD R28, R205, 0x1, -R70 ;  /* 0x00000001cd1c7824 */ /* 0x000fe200078e0a46 */
[----:B------:R-:W-:Y:S01]  /*10350*/  LEA.HI R25, R0, R0, RZ, 0x1 ;  /* 0x0000000000197211 */ /* 0x000fe200078f08ff */
[----:B------:R-:W-:Y:S01]  /*10360*/  BSSY.RECONVERGENT B2, `(.L_x_836) ;  /* 0x00000c1000027945 */ /* 0x000fe20003800200 */
[----:B------:R-:W-:Y:S02]  /*10370*/  SHF.R.U32.HI R24, RZ, 0x1, R0 ;  /* 0x00000001ff187819 */ /* 0x000fe40000011600 */
[----:B------:R-:W-:Y:S02]  /*10380*/  ISETP.GE.AND P0, PT, R126, R28, PT ;  /* 0x0000001c7e00720c */ /* 0x000fe40003f06270 */
[----:B------:R-:W-:-:S05]  /*10390*/  SHF.R.S32.HI R25, RZ, 0x1, R25 ;  /* 0x00000001ff197819 */ /* 0x000fca0000011419 */
[----:B------:R-:W-:-:S05]  /*103a0*/  IMAD.MOV R11, RZ, RZ, -R25 ;  /* 0x000000ffff0b7224 */ /* 0x000fca00078e0a19 */
[----:B------:R-:W-:Y:S01]  /*103b0*/  SHF.R.S32.HI R12, RZ, 0x1f, R11 ;  /* 0x0000001fff0c7819 */ /* 0x000fe2000001140b */
[----:B------:R-:W-:Y:S06]  /*103c0*/  @P0 BRA `(.L_x_837) ;  /* 0x0000000800e80947 */ /* 0x000fec0003800000 */
[----:B------:R-:W1:Y:S01]  /*103d0*/  LDC R13, c[0x0][0x440] ;  /* 0x00011000ff0d7b82 */ /* 0x000e620000000800 */
[----:B------:R-:W-:Y:S01]  /*103e0*/  BSSY.RECONVERGENT B1, `(.L_x_838) ;  /* 0x000005e000017945 */ /* 0x000fe20003800200 */
[----:B------:R-:W-:Y:S02]  /*103f0*/  CS2R R4, SRZ ;  /* 0x0000000000047805 */ /* 0x000fe4000001ff00 */
[----:B------:R-:W-:Y:S02]  /*10400*/  CS2R R6, SRZ ;  /* 0x0000000000067805 */ /* 0x000fe4000001ff00 */
[----:B-1----:R-:W-:-:S13]  /*10410*/  ISETP.GE.AND P0, PT, R14, R13, PT ;  /* 0x0000000d0e00720c */ /* 0x002fda0003f06270 */
[----:B------:R-:W-:Y:S05]  /*10420*/  @P0 BRA `(.L_x_839) ;  /* 0x0000000400640947 */ /* 0x000fea0003800000 */
[----:B------:R-:W-:Y:S01]  /*10430*/  IMAD.MOV.U32 R18, RZ, RZ, R26 ;  /* 0x000000ffff127224 */ /* 0x000fe200078e001a */
[----:B------:R-:W-:-:S05]  /*10440*/  MOV R19, R27 ;  /* 0x0000001b00137202 */ /* 0x000fca0000000f00 */
[----:B------:R1:W5:Y:S01]  /*10450*/  LDG.E.128 R32, desc[UR6][R18.64] ;  /* 0x0000000612207981 */ /* 0x000362000c1e1d00 */
[----:B------:R-:W-:Y:S01]  /*10460*/  ISETP.GE.AND P0, PT, R14, R0, PT ;  /* 0x000000000e00720c */ /* 0x000fe20003f06270 */
[----:B------:R-:W-:-:S12]  /*10470*/  BSSY.RECONVERGENT B0, `(.L_x_840) ;  /* 0x0000050000007945 */ /* 0x000fd80003800200 */
[----:B------:R-:W-:Y:S05]  /*10480*/  @P0 BRA `(.L_x_841) ;  /* 0x0000000400380947 */ /* 0x000fea0003800000 */
[----:B------:R-:W2:Y:S01]  /*10490*/  LDCU.64 UR8, c[0x0][0x4d0] ;  /* 0x00009a00ff0877ac */ /* 0x000ea20008000a00 */
[----:B------:R-:W-:-:S04]  /*104a0*/  ISETP.GE.U32.AND P1, PT, R14, R24, PT ;  /* 0x000000180e00720c */ /* 0x000fc80003f26070 */
[----:B------:R-:W-:Y:S02]  /*104b0*/  SEL R5, R11, RZ, P1 ;  /* 0x000000ff0b057207 */ /* 0x000fe40000800000 */
[----:B------:R-:W-:Y:S02]  /*104c0*/  SEL R7, R12, RZ, P1 ;  /* 0x000000ff0c077207 */ /* 0x000fe40000800000 */
[----:B------:R-:W-:Y:S02]  /*104d0*/  IADD3 R5, P0, PT, R5, R8, RZ ;  /* 0x0000000805057210 */ /* 0x000fe40007f1e0ff */
[----:B------:R-:W-:Y:S02]  /*104e0*/  SEL R4, R24, R11, !P1 ;  /* 0x0000000b18047207 */ /* 0x000fe40004800000 */
[----:B------:R-:W-:Y:S02]  /*104f0*/  IADD3.X R16, PT, PT, R7, R10, RZ, P0, !PT ;  /* 0x0000000a07107210 */ /* 0x000fe400007fe4ff */
[C---:B------:R-:W-:Y:S01]  /*10500*/  SHF.L.U32 R17, R5.reuse, 0x1, RZ ;  /* 0x0000000105117819 */ /* 0x040fe200000006ff */
[----:B------:R-:W-:Y:S01]  /*10510*/  IMAD.WIDE R20, R4, 0x2, R18 ;  /* 0x0000000204147825 */ /* 0x000fe200078e0212 */
[----:B------:R-:W-:-:S02]  /*10520*/  SHF.L.U64.HI R16, R5, 0x1, R16 ;  /* 0x0000000105107819 */ /* 0x000fc40000010210 */
[----:B--2---:R-:W-:-:S03]  /*10530*/  IADD3 R4, P0, PT, R17, UR8, RZ ;  /* 0x0000000811047c10 */ /* 0x004fc6000ff1e0ff */
[----:B------:R-:W2:Y:S01]  /*10540*/  LDG.E.128 R20, desc[UR6][R20.64] ;  /* 0x0000000614147981 */ /* 0x000ea2000c1e1d00 */
[----:B------:R-:W-:Y:S01]  /*10550*/  IADD3.X R5, PT, PT, R16, UR9, RZ, P0, !PT ;  /* 0x0000000910057c10 */ /* 0x000fe200087fe4ff */
[----:B------:R-:W1:Y:S05]  /*10560*/  LDCU.64 UR8, c[0x0][0x4c8] ;  /* 0x00009900ff0877ac */ /* 0x000e6a0008000a00 */
[----:B------:R-:W3:Y:S01]  /*10570*/  LDG.E.128 R4, desc[UR6][R4.64] ;  /* 0x0000000604047981 */ /* 0x000ee2000c1e1d00 */
[----:B-1----:R-:W-:-:S04]  /*10580*/  IADD3 R18, P0, PT, R17, UR8, RZ ;  /* 0x0000000811127c10 */ /* 0x002fc8000ff1e0ff */
[----:B------:R-:W-:-:S06]  /*10590*/  IADD3.X R19, PT, PT, R16, UR9, RZ, P0, !PT ;  /* 0x0000000910137c10 */ /* 0x000fcc00087fe4ff */
[----:B------:R-:W4:Y:S01]  /*105a0*/  LDG.E.128 R16, desc[UR6][R18.64] ;  /* 0x0000000612107981 */ /* 0x000f22000c1e1d00 */
[--C-:B--2---:R-:W-:Y:S02]  /*105b0*/  HADD2.F32 R30, -RZ, R20.reuse.H0_H0 ;  /* 0x20000014ff1e7230 */ /* 0x104fe40000004100 */
[----:B------:R-:W-:Y:S02]  /*105c0*/  HADD2.F32 R36, -RZ, R20.H1_H1 ;  /* 0x30000014ff247230 */ /* 0x000fe40000004100 */
[--C-:B------:R-:W-:Y:S02]  /*105d0*/  HADD2.F32 R20, -RZ, R21.reuse.H0_H0 ;  /* 0x20000015ff147230 */ /* 0x100fe40000004100 */
[----:B------:R-:W-:Y:S02]  /*105e0*/  HADD2.F32 R38, -RZ, R21.H1_H1 ;  /* 0x30000015ff267230 */ /* 0x000fe40000004100 */
[--C-:B------:R-:W-:Y:S02]  /*105f0*/  HADD2.F32 R21, -RZ, R22.reuse.H0_H0 ;  /* 0x20000016ff157230 */ /* 0x100fe40000004100 */
[----:B------:R-:W-:-:S02]  /*10600*/  HADD2.F32 R39, -RZ, R22.H1_H1 ;  /* 0x30000016ff277230 */ /* 0x000fc40000004100 */
[--C-:B------:R-:W-:Y:S02]  /*10610*/  HADD2.F32 R22, -RZ, R23.reuse.H0_H0 ;  /* 0x20000017ff167230 */ /* 0x100fe40000004100 */
[----:B------:R-:W-:Y:S02]  /*10620*/  HADD2.F32 R40, -RZ, R23.H1_H1 ;  /* 0x30000017ff287230 */ /* 0x000fe40000004100 */
[--C-:B---3--:R-:W-:Y:S02]  /*10630*/  HADD2.F32 R23, -RZ, R4.reuse.H0_H0 ;  /* 0x20000004ff177230 */ /* 0x108fe40000004100 */
[----:B------:R-:W-:Y:S02]  /*10640*/  HADD2.F32 R43, -RZ, R4.H1_H1 ;  /* 0x30000004ff2b7230 */ /* 0x000fe40000004100 */
[----:B------:R-:W-:Y:S02]  /*10650*/  HADD2.F32 R41, -RZ, R5.H0_H0 ;  /* 0x20000005ff297230 */ /* 0x000fe40000004100 */
[----:B------:R-:W-:Y:S01]  /*10660*/  @!P1 FADD.FTZ R23, -R23, -RZ ;  /* 0x800000ff17179221 */ /* 0x000fe20000010100 */
[----:B------:R-:W-:-:S02]  /*10670*/  HADD2.F32 R4, -RZ, R6.H0_H0 ;  /* 0x20000006ff047230 */ /* 0x000fc40000004100 */
[----:B------:R-:W-:Y:S01]  /*10680*/  @!P1 FADD.FTZ R43, -R43, -RZ ;  /* 0x800000ff2b2b9221 */ /* 0x000fe20000010100 */
[----:B------:R-:W-:Y:S02]  /*10690*/  HADD2.F32 R5, -RZ, R5.H1_H1 ;  /* 0x30000005ff057230 */ /* 0x000fe40000004100 */
[----:B------:R-:W-:Y:S01]  /*106a0*/  FMUL.FTZ R30, R30, R23 ;  /* 0x000000171e1e7220 */ /* 0x000fe20000410000 */
[--C-:B------:R-:W-:Y:S02]  /*106b0*/  HADD2.F32 R45, -RZ, R7.reuse.H0_H0 ;  /* 0x20000007ff2d7230 */ /* 0x100fe40000004100 */
[----:B------:R-:W-:Y:S01]  /*106c0*/  @!P1 FADD.FTZ R4, -R4, -RZ ;  /* 0x800000ff04049221 */ /* 0x000fe20000010100 */
[----:B------:R-:W-:Y:S02]  /*106d0*/  HADD2.F32 R6, -RZ, R6.H1_H1 ;  /* 0x30000006ff067230 */ /* 0x000fe40000004100 */
[----:B------:R-:W-:Y:S01]  /*106e0*/  @!P1 FADD.FTZ R5, -R5, -RZ ;  /* 0x800000ff05059221 */ /* 0x000fe20000010100 */
[----:B------:R-:W-:-:S02]  /*106f0*/  HADD2.F32 R7, -RZ, R7.H1_H1 ;  /* 0x30000007ff077230 */ /* 0x000fc40000004100 */
[----:B------:R-:W-:Y:S01]  /*10700*/  FMUL.FTZ R21, R21, R4 ;  /* 0x0000000415157220 */ /* 0x000fe20000410000 */
[----:B----4-:R-:W-:Y:S02]  /*10710*/  HADD2.F32 R4, -RZ, R16.H0_H0 ;  /* 0x20000010ff047230 */ /* 0x010fe40000004100 */
[----:B------:R-:W-:Y:S01]  /*10720*/  FMUL.FTZ R38, R38, R5 ;  /* 0x0000000526267220 */ /* 0x000fe20000410000 */
[--C-:B-----5:R-:W-:Y:S02]  /*10730*/  HADD2.F32 R5, -RZ, R32.reuse.H0_H0 ;  /* 0x20000020ff057230 */ /* 0x120fe40000004100 */
[----:B------:R-:W-:Y:S01]  /*10740*/  @!P1 FADD.FTZ R41, -R41, -RZ ;  /* 0x800000ff29299221 */ /* 0x000fe20000010100 */
[----:B------:R-:W-:Y:S02]  /*10750*/  HADD2.F32 R23, -RZ, R32.H1_H1 ;  /* 0x30000020ff177230 */ /* 0x000fe40000004100 */
[----:B------:R-:W-:Y:S01]  /*10760*/  FMUL.FTZ R36, R36, R43 ;  /* 0x0000002b24247220 */ /* 0x000fe20000410000 */
[----:B------:R-:W-:-:S02]  /*10770*/  HADD2.F32 R16, -RZ, R16.H1_H1 ;  /* 0x30000010ff107230 */ /* 0x000fc40000004100 */
[----:B------:R-:W-:Y:S01]  /*10780*/  @!P1 FADD.FTZ R6, -R6, -RZ ;  /* 0x800000ff06069221 */ /* 0x000fe20000010100 */
[----:B------:R-:W-:Y:S01]  /*10790*/  @!P1 FADD.FTZ R7, -R7, -RZ ;  /* 0x800000ff07079221 */ /* 0x000fe20000010100 */
[----:B------:R-:W-:Y:S01]  /*107a0*/  @!P1 FADD.FTZ R45, -R45, -RZ ;  /* 0x800000ff2d2d9221 */ /* 0x000fe20000010100 */
[----:B------:R-:W-:Y:S01]  /*107b0*/  FMUL.FTZ R20, R20, R41 ;  /* 0x0000002914147220 */ /* 0x000fe20000410000 */
[----:B------:R-:W-:Y:S01]  /*107c0*/  FMUL.FTZ R39, R39, R6 ;  /* 0x0000000627277220 */ /* 0x000fe20000410000 */
[----:B------:R-:W-:Y:S01]  /*107d0*/  FMUL.FTZ R40, R40, R7 ;  /* 0x0000000728287220 */ /* 0x000fe20000410000 */
[----:B------:R-:W-:Y:S01]  /*107e0*/  FFMA.FTZ R4, R5, R4, R30 ;  /* 0x0000000405047223 */ /* 0x000fe2000001001e */
[----:B------:R-:W-:Y:S01]  /*107f0*/  FFMA.FTZ R23, R23, R16, R36 ;  /* 0x0000001017177223 */ /* 0x000fe20000010024 */
[----:B------:R-:W-:Y:S02]  /*10800*/  HADD2.F32 R7, -RZ, R33.H0_H0 ;  /* 0x20000021ff077230 */ /* 0x000fe40000004100 */
[----:B------:R-:W-:Y:S01]  /*10810*/  FMUL.FTZ R22, R22, R45 ;  /* 0x0000002d16167220 */ /* 0x000fe20000410000 */
[----:B------:R-:W-:-:S02]  /*10820*/  HADD2.F32 R6, -RZ, R17.H0_H0 ;  /* 0x20000011ff067230 */ /* 0x000fc40000004100 */
[----:B------:R-:W-:Y:S02]  /*10830*/  HADD2.F32 R32, -RZ, R18.H0_H0 ;  /* 0x20000012ff207230 */ /* 0x000fe40000004100 */
[----:B------:R-:W-:Y:S02]  /*10840*/  HADD2.F32 R41, -RZ, R19.H0_H0 ;  /* 0x20000013ff297230 */ /* 0x000fe40000004100 */
[----:B------:R-:W-:Y:S01]  /*10850*/  FFMA.FTZ R6, R7, R6, R20 ;  /* 0x0000000607067223 */ /* 0x000fe20000010014 */
[----:B------:R-:W-:Y:S02]  /*10860*/  HADD2.F32 R16, -RZ, R34.H0_H0 ;  /* 0x20000022ff107230 */ /* 0x000fe40000004100 */
[----:B------:R-:W-:Y:S02]  /*10870*/  HADD2.F32 R5, -RZ, R35.H0_H0 ;  /* 0x20000023ff057230 */ /* 0x000fe40000004100 */
[----:B------:R-:W-:Y:S02]  /*10880*/  HADD2.F32 R17, -RZ, R17.H1_H1 ;  /* 0x30000011ff117230 */ /* 0x000fe40000004100 */
[----:B------:R-:W-:Y:S01]  /*10890*/  FFMA.FTZ R16, R16, R32, R21 ;  /* 0x0000002010107223 */ /* 0x000fe20000010015 */
[----:B------:R-:W-:-:S02]  /*108a0*/  HADD2.F32 R18, -RZ, R18.H1_H1 ;  /* 0x30000012ff127230 */ /* 0x000fc40000004100 */
[----:B------:R-:W-:Y:S01]  /*108b0*/  FFMA.FTZ R5, R5, R41, R22 ;  /* 0x0000002905057223 */ /* 0x000fe20000010016 */
[----:B------:R-:W-:Y:S01]  /*108c0*/  HADD2.F32 R19, -RZ, R19.H1_H1 ;  /* 0x30000013ff137230 */ /* 0x000fe20000004100 */
[----:B------:R-:W-:Y:S01]  /*108d0*/  F2FP.F16.F32.PACK_AB R32, R23, R4 ;  /* 0x000000041720723e */ /* 0x000fe200000000ff */
[----:B------:R-:W-:Y:S02]  /*108e0*/  HADD2.F32 R33, -RZ, R33.H1_H1 ;  /* 0x30000021ff217230 */ /* 0x000fe40000004100 */
[----:B------:R-:W-:Y:S02]  /*108f0*/  HADD2.F32 R34, -RZ, R34.H1_H1 ;  /* 0x30000022ff227230 */ /* 0x000fe40000004100 */
[----:B------:R-:W-:Y:S02]  /*10900*/  HADD2.F32 R35, -RZ, R35.H1_H1 ;  /* 0x30000023ff237230 */ /* 0x000fe40000004100 */
[----:B------:R-:W-:Y:S01]  /*10910*/  FFMA.FTZ R17, R33, R17, R38 ;  /* 0x0000001121117223 */ /* 0x000fe20000010026 */
[----:B------:R-:W-:-:S02]  /*10920*/  FFMA.FTZ R39, R34, R18, R39 ;  /* 0x0000001222277223 */ /* 0x000fc40000010027 */
[----:B------:R-:W-:Y:S02]  /*10930*/  FFMA.FTZ R40, R35, R19, R40 ;  /* 0x0000001323287223 */ /* 0x000fe40000010028 */
[----:B------:R-:W-:Y:S02]  /*10940*/  F2FP.F16.F32.PACK_AB R33, R17, R6 ;  /* 0x000000061121723e */ /* 0x000fe400000000ff */
[----:B------:R-:W-:Y:S02]  /*10950*/  F2FP.F16.F32.PACK_AB R34, R39, R16 ;  /* 0x000000102722723e */ /* 0x000fe400000000ff */
[----:B------:R-:W-:Y:S02]  /*10960*/  F2FP.F16.F32.PACK_AB R35, R40, R5 ;  /* 0x000000052823723e */ /* 0x000fe400000000ff */
.L_x_841:
[----:B------:R-:W-:Y:S05]  /*10970*/  BSYNC.RECONVERGENT B0 ;  /* 0x0000000000007941 */ /* 0x000fea0003800200 */
.L_x_840:
[----:B-----5:R-:W-:Y:S01]  /*10980*/  IMAD.MOV.U32 R6, RZ, RZ, R34 ;  /* 0x000000ffff067224 */ /* 0x020fe200078e0022 */
[----:B------:R-:W-:Y:S01]  /*10990*/  MOV R4, R32 ;  /* 0x0000002000047202 */ /* 0x000fe20000000f00 */
[----:B------:R-:W-:Y:S01]  /*109a0*/  IMAD.MOV.U32 R7, RZ, RZ, R35 ;  /* 0x000000ffff077224 */ /* 0x000fe200078e0023 */
[----:B------:R-:W-:Y:S02]  /*109b0*/  MOV R5, R33 ;  /* 0x0000002100057202 */ /* 0x000fe40000000f00 */
.L_x_839:
[----:B------:R-:W-:Y:S05]  /*109c0*/  BSYNC.RECONVERGENT B1 ;  /* 0x0000000000017941 */ /* 0x000fea0003800200 */
.L_x_838:
[----:B------:R-:W-:Y:S01]  /*109d0*/  ISETP.GE.AND P0, PT, R9, R13, PT ;  /* 0x0000000d0900720c */ /* 0x000fe20003f06270 */
[----:B------:R2:W-:-:S12]  /*109e0*/  STS.128 [R213], R4 ;  /* 0x00000004d5007388 */ /* 0x0005d80000000c00 */
[----:B------:R2:W-:Y:S01]  /*109f0*/  @P0 STS.128 [R213+0x2000], RZ ;  /* 0x002000ffd5000388 */ /* 0x0005e20000000c00 */
[----:B------:R-:W-:Y:S05]  /*10a00*/  @P0 BRA `(.L_x_837) ;  /* 0x0000000400580947 */ /* 0x000fea0003800000 */
[----:B--2---:R-:W-:Y:S01]  /*10a10*/  IMAD.MOV.U32 R6, RZ, RZ, R26 ;  /* 0x000000ffff067224 */ /* 0x004fe200078e001a */
[----:B------:R-:W-:-:S05]  /*10a20*/  MOV R7, R27 ;  /* 0x0000001b00077202 */ /* 0x000fca0000000f00 */
[----:B------:R2:W5:Y:S01]  /*10a30*/  LDG.E.128 R32, desc[UR6][R6.64+0x80] ;  /* 0x0000800606207981 */ /* 0x000562000c1e1d00 */
[----:B------:R-:W-:Y:S01]  /*10a40*/  ISETP.GE.AND P0, PT, R9, R0, PT ;  /* 0x000000000900720c */ /* 0x000fe20003f06270 */
[----:B------:R-:W-:-:S12]  /*10a50*/  BSSY.RECONVERGENT B0, `(.L_x_842) ;  /* 0x0000050000007945 */ /* 0x000fd80003800200 */
[----:B------:R-:W-:Y:S05]  /*10a60*/  @P0 BRA `(.L_x_843) ;  /* 0x0000000400380947 */ /* 0x000fea0003800000 */
[----:B------:R-:W3:Y:S01]  /*10a70*/  LDCU.64 UR8, c[0x0][0x4d0] ;  /* 0x00009a00ff0877ac */ /* 0x000ee20008000a00 */
        /* <DEDUP_REMOVED lines=9> */
[----:B---3--:R-:W-:-:S03]  /*10b10*/  IADD3 R4, P0, PT, R16, UR8, RZ ;  /* 0x0000000810047c10 */ /* 0x008fc6000ff1e0ff */
[----:B------:R-:W3:Y:S01]  /*10b20*/  LDG.E.128 R20, desc[UR6][R20.64+0x80] ;  /* 0x0000800614147981 */ /* 0x000ee2000c1e1d00 */
[----:B------:R-:W-:Y:S01]  /*10b30*/  IADD3.X R5, PT, PT, R13, UR9, RZ, P0, !PT ;  /* 0x000000090d057c10 */ /* 0x000fe200087fe4ff */
[----:B------:R-:W4:Y:S05]  /*10b40*/  LDCU.64 UR8, c[0x0][0x4c8] ;  /* 0x00009900ff0877ac */ /* 0x000f2a0008000a00 */
[----:B--2---:R-:W2:Y:S01]  /*10b50*/  LDG.E.128 R4, desc[UR6][R4.64+0x80] ;  /* 0x0000800604047981 */ /* 0x004ea2000c1e1d00 */
[----:B----4-:R-:W-:-:S04]  /*10b60*/  IADD3 R16, P0, PT, R16, UR8, RZ ;  /* 0x0000000810107c10 */ /* 0x010fc8000ff1e0ff */
[----:B------:R-:W-:-:S06]  /*10b70*/  IADD3.X R17, PT, PT, R13, UR9, RZ, P0, !PT ;  /* 0x000000090d117c10 */ /* 0x000fcc00087fe4ff */
[----:B-1----:R-:W4:Y:S01]  /*10b80*/  LDG.E.128 R16, desc[UR6][R16.64+0x80] ;  /* 0x0000800610107981 */ /* 0x002f22000c1e1d00 */
[--C-:B---3--:R-:W-:Y:S02]  /*10b90*/  HADD2.F32 R13, -RZ, R20.reuse.H0_H0 ;  /* 0x20000014ff0d7230 */ /* 0x108fe40000004100 */
[----:B------:R-:W-:Y:S02]  /*10ba0*/  HADD2.F32 R30, -RZ, R20.H1_H1 ;  /* 0x30000014ff1e7230 */ /* 0x000fe40000004100 */
[--C-:B------:R-:W-:Y:S02]  /*10bb0*/  HADD2.F32 R20, -RZ, R21.reuse.H0_H0 ;  /* 0x20000015ff147230 */ /* 0x100fe40000004100 */
[----:B------:R-:W-:Y:S02]  /*10bc0*/  HADD2.F32 R36, -RZ, R21.H1_H1 ;  /* 0x30000015ff247230 */ /* 0x000fe40000004100 */
[--C-:B--2---:R-:W-:Y:S02]  /*10bd0*/  HADD2.F32 R40, -RZ, R4.reuse.H0_H0 ;  /* 0x20000004ff287230 */ /* 0x104fe40000004100 */
[----:B------:R-:W-:-:S02]  /*10be0*/  HADD2.F32 R41, -RZ, R4.H1_H1 ;  /* 0x30000004ff297230 */ /* 0x000fc40000004100 */
[--C-:B------:R-:W-:Y:S02]  /*10bf0*/  HADD2.F32 R39, -RZ, R5.reuse.H0_H0 ;  /* 0x20000005ff277230 */ /* 0x100fe40000004100 */
[----:B------:R-:W-:Y:S01]  /*10c00*/  @!P1 FADD.FTZ R40, -R40, -RZ ;  /* 0x800000ff28289221 */ /* 0x000fe20000010100 */
[----:B------:R-:W-:Y:S02]  /*10c10*/  HADD2.F32 R5, -RZ, R5.H1_H1 ;  /* 0x30000005ff057230 */ /* 0x000fe40000004100 */
[----:B------:R-:W-:Y:S01]  /*10c20*/  @!P1 FADD.FTZ R41, -R41, -RZ ;  /* 0x800000ff29299221 */ /* 0x000fe20000010100 */
[--C-:B------:R-:W-:Y:S02]  /*10c30*/  HADD2.F32 R4, -RZ, R6.reuse.H0_H0 ;  /* 0x20000006ff047230 */ /* 0x100fe40000004100 */
[----:B------:R-:W-:Y:S01]  /*10c40*/  @!P1 FADD.FTZ R39, -R39, -RZ ;  /* 0x800000ff27279221 */ /* 0x000fe20000010100 */
[----:B------:R-:W-:Y:S02]  /*10c50*/  HADD2.F32 R45, -RZ, R6.H1_H1 ;  /* 0x30000006ff2d7230 */ /* 0x000fe40000004100 */
[----:B------:R-:W-:Y:S01]  /*10c60*/  @!P1 FADD.FTZ R5, -R5, -RZ ;  /* 0x800000ff05059221 */ /* 0x000fe20000010100 */
[----:B------:R-:W-:-:S02]  /*10c70*/  HADD2.F32 R6, -RZ, R7.H1_H1 ;  /* 0x30000007ff067230 */ /* 0x000fc40000004100 */
[----:B------:R-:W-:Y:S01]  /*10c80*/  @!P1 FADD.FTZ R4, -R4, -RZ ;  /* 0x800000ff04049221 */ /* 0x000fe20000010100 */
[--C-:B------:R-:W-:Y:S02]  /*10c90*/  HADD2.F32 R21, -RZ, R22.reuse.H0_H0 ;  /* 0x20000016ff157230 */ /* 0x100fe40000004100 */
[----:B------:R-:W-:Y:S01]  /*10ca0*/  FMUL.FTZ R36, R36, R5 ;  /* 0x0000000524247220 */ /* 0x000fe20000410000 */
[----:B------:R-:W-:Y:S02]  /*10cb0*/  HADD2.F32 R38, -RZ, R22.H1_H1 ;  /* 0x30000016ff267230 */ /* 0x000fe40000004100 */
[----:B------:R-:W-:Y:S01]  /*10cc0*/  @!P1 FADD.FTZ R6, -R6, -RZ ;  /* 0x800000ff06069221 */ /* 0x000fe20000010100 */
[--C-:B------:R-:W-:Y:S02]  /*10cd0*/  HADD2.F32 R22, -RZ, R23.reuse.H0_H0 ;  /* 0x20000017ff167230 */ /* 0x100fe40000004100 */
[----:B------:R-:W-:Y:S01]  /*10ce0*/  FMUL.FTZ R20, R20, R39 ;  /* 0x0000002714147220 */ /* 0x000fe20000410000 */
[----:B------:R-:W-:-:S02]  /*10cf0*/  HADD2.F32 R23, -RZ, R23.H1_H1 ;  /* 0x30000017ff177230 */ /* 0x000fc40000004100 */
[----:B------:R-:W-:Y:S01]  /*10d00*/  FMUL.FTZ R21, R21, R4 ;  /* 0x0000000415157220 */ /* 0x000fe20000410000 */
[----:B------:R-:W-:Y:S02]  /*10d10*/  HADD2.F32 R43, -RZ, R7.H0_H0 ;  /* 0x20000007ff2b7230 */ /* 0x000fe40000004100 */
[----:B------:R-:W-:Y:S01]  /*10d20*/  FMUL.FTZ R13, R13, R40 ;  /* 0x000000280d0d7220 */ /* 0x000fe20000410000 */
[----:B----4-:R-:W-:Y:S02]  /*10d30*/  HADD2.F32 R5, -RZ, R16.H0_H0 ;  /* 0x20000010ff057230 */ /* 0x010fe40000004100 */
[----:B------:R-:W-:Y:S01]  /*10d40*/  FMUL.FTZ R23, R23, R6 ;  /* 0x0000000617177220 */ /* 0x000fe20000410000 */
[--C-:B-----5:R-:W-:Y:S02]  /*10d50*/  HADD2.F32 R4, -RZ, R32.reuse.H0_H0 ;  /* 0x20000020ff047230 */ /* 0x120fe40000004100 */
[----:B------:R-:W-:Y:S01]  /*10d60*/  @!P1 FADD.FTZ R43, -R43, -RZ ;  /* 0x800000ff2b2b9221 */ /* 0x000fe20000010100 */
[----:B------:R-:W-:-:S02]  /*10d70*/  HADD2.F32 R39, -RZ, R32.H1_H1 ;  /* 0x30000020ff277230 */ /* 0x000fc40000004100 */
[----:B------:R-:W-:Y:S01]  /*10d80*/  FMUL.FTZ R30, R30, R41 ;  /* 0x000000291e1e7220 */ /* 0x000fe20000410000 */
[----:B------:R-:W-:Y:S02]  /*10d90*/  HADD2.F32 R7, -RZ, R33.H0_H0 ;  /* 0x20000021ff077230 */ /* 0x000fe40000004100 */
[----:B------:R-:W-:Y:S01]  /*10da0*/  @!P1 FADD.FTZ R45, -R45, -RZ ;  /* 0x800000ff2d2d9221 */ /* 0x000fe20000010100 */
[----:B------:R-:W-:Y:S02]  /*10db0*/  HADD2.F32 R16, -RZ, R16.H1_H1 ;  /* 0x30000010ff107230 */ /* 0x000fe40000004100 */
[----:B------:R-:W-:Y:S01]  /*10dc0*/  FMUL.FTZ R22, R22, R43 ;  /* 0x0000002b16167220 */ /* 0x000fe20000410000 */
[----:B------:R-:W-:Y:S02]  /*10dd0*/  HADD2.F32 R6, -RZ, R17.H0_H0 ;  /* 0x20000011ff067230 */ /* 0x000fe40000004100 */
[----:B------:R-:W-:Y:S01]  /*10de0*/  FFMA.FTZ R4, R4, R5, R13 ;  /* 0x0000000504047223 */ /* 0x000fe2000001000d */
[----:B------:R-:W-:-:S02]  /*10df0*/  HADD2.F32 R32, -RZ, R18.H0_H0 ;  /* 0x20000012ff207230 */ /* 0x000fc40000004100 */
[----:B------:R-:W-:Y:S01]  /*10e00*/  FFMA.FTZ R39, R39, R16, R30 ;  /* 0x0000001027277223 */ /* 0x000fe2000001001e */
[----:B------:R-:W-:Y:S02]  /*10e10*/  HADD2.F32 R43, -RZ, R18.H1_H1 ;  /* 0x30000012ff2b7230 */ /* 0x000fe40000004100 */
[----:B------:R-:W-:Y:S01]  /*10e20*/  FFMA.FTZ R6, R7, R6, R20 ;  /* 0x0000000607067223 */ /* 0x000fe20000010014 */
[----:B------:R-:W-:Y:S02]  /*10e30*/  HADD2.F32 R17, -RZ, R17.H1_H1 ;  /* 0x30000011ff117230 */ /* 0x000fe40000004100 */
[----:B------:R-:W-:Y:S01]  /*10e40*/  FMUL.FTZ R38, R38, R45 ;  /* 0x0000002d26267220 */ /* 0x000fe20000410000 */
[--C-:B------:R-:W-:Y:S02]  /*10e50*/  HADD2.F32 R41, -RZ, R19.reuse.H0_H0 ;  /* 0x20000013ff297230 */ /* 0x100fe40000004100 */
[----:B------:R-:W-:Y:S02]  /*10e60*/  HADD2.F32 R18, -RZ, R19.H1_H1 ;  /* 0x30000013ff127230 */ /* 0x000fe40000004100 */
[----:B------:R-:W-:-:S02]  /*10e70*/  HADD2.F32 R33, -RZ, R33.H1_H1 ;  /* 0x30000021ff217230 */ /* 0x000fc40000004100 */
[--C-:B------:R-:W-:Y:S02]  /*10e80*/  HADD2.F32 R16, -RZ, R34.reuse.H0_H0 ;  /* 0x20000022ff107230 */ /* 0x100fe40000004100 */
[----:B------:R-:W-:Y:S02]  /*10e90*/  HADD2.F32 R7, -RZ, R34.H1_H1 ;  /* 0x30000022ff077230 */ /* 0x000fe40000004100 */
[----:B------:R-:W-:Y:S01]  /*10ea0*/  FFMA.FTZ R17, R33, R17, R36 ;  /* 0x0000001121117223 */ /* 0x000fe20000010024 */
[--C-:B------:R-:W-:Y:S02]  /*10eb0*/  HADD2.F32 R5, -RZ, R35.reuse.H0_H0 ;  /* 0x20000023ff057230 */ /* 0x100fe40000004100 */
[----:B------:R-:W-:Y:S01]  /*10ec0*/  FFMA.FTZ R16, R16, R32, R21 ;  /* 0x0000002010107223 */ /* 0x000fe20000010015 */
[----:B------:R-:W-:Y:S02]  /*10ed0*/  HADD2.F32 R20, -RZ, R35.H1_H1 ;  /* 0x30000023ff147230 */ /* 0x000fe40000004100 */
[----:B------:R-:W-:Y:S01]  /*10ee0*/  FFMA.FTZ R7, R7, R43, R38 ;  /* 0x0000002b07077223 */ /* 0x000fe20000010026 */
[----:B------:R-:W-:Y:S01]  /*10ef0*/  F2FP.F16.F32.PACK_AB R32, R39, R4 ;  /* 0x000000042720723e */ /* 0x000fe200000000ff */
[----:B------:R-:W-:Y:S01]  /*10f00*/  FFMA.FTZ R5, R5, R41, R22 ;  /* 0x0000002905057223 */ /* 0x000fe20000010016 */
[----:B------:R-:W-:Y:S01]  /*10f10*/  F2FP.F16.F32.PACK_AB R33, R17, R6 ;  /* 0x000000061121723e */ /* 0x000fe200000000ff */
[----:B------:R-:W-:Y:S01]  /*10f20*/  FFMA.FTZ R18, R20, R18, R23 ;  /* 0x0000001214127223 */ /* 0x000fe20000010017 */
[----:B------:R-:W-:-:S04]  /*10f30*/  F2FP.F16.F32.PACK_AB R34, R7, R16 ;  /* 0x000000100722723e */ /* 0x000fc800000000ff */
[----:B------:R-:W-:Y:S02]  /*10f40*/  F2FP.F16.F32.PACK_AB R35, R18, R5 ;  /* 0x000000051223723e */ /* 0x000fe400000000ff */
.L_x_843:
[----:B------:R-:W-:Y:S05]  /*10f50*/  BSYNC.RECONVERGENT B0 ;  /* 0x0000000000007941 */ /* 0x000fea0003800200 */
.L_x_842:
[----:B-----5:R3:W-:Y:S02]  /*10f60*/  STS.128 [R213+0x2000], R32 ;  /* 0x00200020d5007388 */ /* 0x0207e40000000c00 */
.L_x_837:
[----:B------:R-:W-:Y:S05]  /*10f70*/  BSYNC.RECONVERGENT B2 ;  /* 0x0000000000027941 */ /* 0x000fea0003800200 */
.L_x_836:
        /* <DEDUP_REMOVED lines=16> */
[----:B------:R-:W-:Y:S02]  /*11080*/  ISETP.GE.U32.AND P0, PT, R14, R24, PT ;  /* 0x000000180e00720c */ /* 0x000fe40003f06070 */
[--C-:B--2---:R-:W-:Y:S02]  /*11090*/  SHF.R.S32.HI R4, RZ, 0x1f, R29.reuse ;  /* 0x0000001fff047819 */ /* 0x104fe4000001141d */
[----:B------:R-:W-:Y:S02]  /*110a0*/  SEL R16, R11, RZ, P0 ;  /* 0x000000ff0b107207 */ /* 0x000fe40000000000 */
[----:B------:R-:W-:Y:S02]  /*110b0*/  SEL R7, R12, RZ, P0 ;  /* 0x000000ff0c077207 */ /* 0x000fe40000000000 */
[----:B------:R-:W-:Y:S02]  /*110c0*/  IADD3 R16, P2, P1, R16, R8, R29 ;  /* 0x0000000810107210 */ /* 0x000fe4000795e01d */
[----:B------:R-:W-:-:S02]  /*110d0*/  SEL R5, R24, R11, !P0 ;  /* 0x0000000b18057207 */ /* 0x000fc40004000000 */
[----:B------:R-:W-:Y:S02]  /*110e0*/  IADD3.X R7, PT, PT, R7, R10, R4, P2, P1 ;  /* 0x0000000a07077210 */ /* 0x000fe400017e2404 */
[C---:B------:R-:W-:Y:S01]  /*110f0*/  SHF.L.U32 R17, R16.reuse, 0x1, RZ ;  /* 0x0000000110117819 */ /* 0x040fe200000006ff */
[----:B------:R-:W-:Y:S01]  /*11100*/  IMAD.WIDE R20, R5, 0x2, R36 ;  /* 0x0000000205147825 */ /* 0x000fe200078e0224 */
[----:B------:R-:W-:Y:S02]  /*11110*/  SHF.L.U64.HI R16, R16, 0x1, R7 ;  /* 0x0000000110107819 */ /* 0x000fe40000010207 */
[----:B-1----:R-:W-:-:S03]  /*11120*/  IADD3 R4, P1, PT, R17, UR8, RZ ;  /* 0x0000000811047c10 */ /* 0x002fc6000ff3e0ff */
[----:B------:R-:W2:Y:S01]  /*11130*/  LDG.E.128 R20, desc[UR6][R20.64] ;  /* 0x0000000614147981 */ /* 0x000ea2000c1e1d00 */
[----:B------:R-:W-:Y:S01]  /*11140*/  IADD3.X R5, PT, PT, R16, UR9, RZ, P1, !PT ;  /* 0x0000000910057c10 */ /* 0x000fe20008ffe4ff */
[----:B------:R-:W1:Y:S05]  /*11150*/  LDCU.64 UR8, c[0x0][0x4c8] ;  /* 0x00009900ff0877ac */ /* 0x000e6a0008000a00 */
[----:B------:R-:W4:Y:S01]  /*11160*/  LDG.E.128 R4, desc[UR6][R4.64] ;  /* 0x0000000604047981 */ /* 0x000f22000c1e1d00 */
[----:B-1----:R-:W-:-:S04]  /*11170*/  IADD3 R18, P1, PT, R17, UR8, RZ ;  /* 0x0000000811127c10 */ /* 0x002fc8000ff3e0ff */
[----:B------:R-:W-:-:S06]  /*11180*/  IADD3.X R19, PT, PT, R16, UR9, RZ, P1, !PT ;  /* 0x0000000910137c10 */ /* 0x000fcc0008ffe4ff */
[----:B------:R-:W3:Y:S01]  /*11190*/  LDG.E.128 R16, desc[UR6][R18.64] ;  /* 0x0000000612107981 */ /* 0x000ee2000c1e1d00 */
[--C-:B--2---:R-:W-:Y:S02]  /*111a0*/  HADD2.F32 R31, -RZ, R20.reuse.H0_H0 ;  /* 0x20000014ff1f7230 */ /* 0x104fe40000004100 */
[----:B------:R-:W-:Y:S02]  /*111b0*/  HADD2.F32 R38, -RZ, R20.H1_H1 ;  /* 0x30000014ff267230 */ /* 0x000fe40000004100 */
[--C-:B------:R-:W-:Y:S02]  /*111c0*/  HADD2.F32 R20, -RZ, R21.reuse.H0_H0 ;  /* 0x20000015ff147230 */ /* 0x100fe40000004100 */
[----:B------:R-:W-:Y:S02]  /*111d0*/  HADD2.F32 R39, -RZ, R21.H1_H1 ;  /* 0x30000015ff277230 */ /* 0x000fe40000004100 */
[--C-:B----4-:R-:W-:Y:S02]  /*111e0*/  HADD2.F32 R42, -RZ, R4.reuse.H0_H0 ;  /* 0x20000004ff2a7230 */ /* 0x110fe40000004100 */
        /* <DEDUP_REMOVED lines=8> */
[----:B------:R-:W-:Y:S01]  /*11270*/  FMUL.FTZ R38, R38, R43 ;  /* 0x0000002b26267220 */ /* 0x000fe20000410000 */
        /* <DEDUP_REMOVED lines=8> */
[----:B------:R-:W-:-:S02]  /*11300*/  HADD2.F32 R22, -RZ, R23.H0_H0 ;  /* 0x20000017ff167230 */ /* 0x000fc40000004100 */
[----:B------:R-:W-:Y:S01]  /*11310*/  FMUL.FTZ R21, R21, R4 ;  /* 0x0000000415157220 */ /* 0x000fe20000410000 */
[----:B------:R-:W-:Y:S02]  /*11320*/  HADD2.F32 R23, -RZ, R23.H1_H1 ;  /* 0x30000017ff177230 */ /* 0x000fe40000004100 */
[----:B------:R-:W-:Y:S01]  /*11330*/  FMUL.FTZ R31, R31, R42 ;  /* 0x0000002a1f1f7220 */ /* 0x000fe20000410000 */
[----:B-----5:R-:W-:Y:S02]  /*11340*/  HADD2.F32 R41, -RZ, R32.H1_H1 ;  /* 0x30000020ff297230 */ /* 0x020fe40000004100 */
[----:B------:R-:W-:Y:S01]  /*11350*/  FMUL.FTZ R22, R22, R5 ;  /* 0x0000000516167220 */ /* 0x000fe20000410000 */
[----:B---3--:R-:W-:Y:S02]  /*11360*/  HADD2.F32 R5, -RZ, R16.H0_H0 ;  /* 0x20000010ff057230 */ /* 0x008fe40000004100 */
[----:B------:R-:W-:Y:S01]  /*11370*/  FMUL.FTZ R23, R23, R6 ;  /* 0x0000000617177220 */ /* 0x000fe20000410000 */
[----:B------:R-:W-:-:S02]  /*11380*/  HADD2.F32 R7, -RZ, R33.H0_H0 ;  /* 0x20000021ff077230 */ /* 0x000fc40000004100 */
[----:B------:R-:W-:Y:S01]  /*11390*/  @!P0 FADD.FTZ R44, -R44, -RZ ;  /* 0x800000ff2c2c8221 */ /* 0x000fe20000010100 */
[----:B------:R-:W-:Y:S02]  /*113a0*/  HADD2.F32 R16, -RZ, R16.H1_H1 ;  /* 0x30000010ff107230 */ /* 0x000fe40000004100 */
[----:B------:R-:W-:Y:S01]  /*113b0*/  @!P0 FADD.FTZ R45, -R45, -RZ ;  /* 0x800000ff2d2d8221 */ /* 0x000fe20000010100 */
[--C-:B------:R-:W-:Y:S02]  /*113c0*/  HADD2.F32 R6, -RZ, R17.reuse.H0_H0 ;  /* 0x20000011ff067230 */ /* 0x100fe40000004100 */
[----:B------:R-:W-:Y:S01]  /*113d0*/  FMUL.FTZ R39, R39, R44 ;  /* 0x0000002c27277220 */ /* 0x000fe20000410000 */
[----:B------:R-:W-:Y:S02]  /*113e0*/  HADD2.F32 R4, -RZ, R32.H0_H0 ;  /* 0x20000020ff047230 */ /* 0x000fe40000004100 */
[----:B------:R-:W-:Y:S01]  /*113f0*/  FFMA.FTZ R41, R41, R16, R38 ;  /* 0x0000001029297223 */ /* 0x000fe20000010026 */
[----:B------:R-:W-:-:S02]  /*11400*/  HADD2.F32 R42, -RZ, R17.H1_H1 ;  /* 0x30000011ff2a7230 */ /* 0x000fc40000004100 */
[----:B------:R-:W-:Y:S01]  /*11410*/  FFMA.FTZ R6, R7, R6, R20 ;  /* 0x0000000607067223 */ /* 0x000fe20000010014 */
[--C-:B------:R-:W-:Y:S02]  /*11420*/  HADD2.F32 R32, -RZ, R18.reuse.H0_H0 ;  /* 0x20000012ff207230 */ /* 0x100fe40000004100 */
[----:B------:R-:W-:Y:S01]  /*11430*/  FFMA.FTZ R4, R4, R5, R31 ;  /* 0x0000000504047223 */ /* 0x000fe2000001001f */
[----:B------:R-:W-:Y:S02]  /*11440*/  HADD2.F32 R43, -RZ, R18.H1_H1 ;  /* 0x30000012ff2b7230 */ /* 0x000fe40000004100 */
[----:B------:R-:W-:Y:S01]  /*11450*/  FMUL.FTZ R40, R40, R45 ;  /* 0x0000002d28287220 */ /* 0x000fe20000410000 */
[--C-:B------:R-:W-:Y:S02]  /*11460*/  HADD2.F32 R16, -RZ, R34.reuse.H0_H0 ;  /* 0x20000022ff107230 */ /* 0x100fe40000004100 */
[----:B------:R-:W-:Y:S02]  /*11470*/  HADD2.F32 R7, -RZ, R34.H1_H1 ;  /* 0x30000022ff077230 */ /* 0x000fe40000004100 */
[----:B------:R-:W-:-:S02]  /*11480*/  HADD2.F32 R17, -RZ, R19.H0_H0 ;  /* 0x20000013ff117230 */ /* 0x000fc40000004100 */
[----:B------:R-:W-:Y:S01]  /*11490*/  FFMA.FTZ R16, R16, R32, R21 ;  /* 0x0000002010107223 */ /* 0x000fe20000010015 */
[----:B------:R-:W-:Y:S02]  /*114a0*/  HADD2.F32 R18, -RZ, R19.H1_H1 ;  /* 0x30000013ff127230 */ /* 0x000fe40000004100 */
[----:B------:R-:W-:Y:S01]  /*114b0*/  FFMA.FTZ R7, R7, R43, R40 ;  /* 0x0000002b07077223 */ /* 0x000fe20000010028 */
[----:B------:R-:W-:Y:S01]  /*114c0*/  HADD2.F32 R20, -RZ, R33.H1_H1 ;  /* 0x30000021ff147230 */ /* 0x000fe20000004100 */
[----:B------:R-:W-:Y:S01]  /*114d0*/  F2FP.F16.F32.PACK_AB R32, R41, R4 ;  /* 0x000000042920723e */ /* 0x000fe200000000ff */
[--C-:B------:R-:W-:Y:S02]  /*114e0*/  HADD2.F32 R5, -RZ, R35.reuse.H0_H0 ;  /* 0x20000023ff057230 */ /* 0x100fe40000004100 */
[----:B------:R-:W-:Y:S02]  /*114f0*/  HADD2.F32 R34, -RZ, R35.H1_H1 ;  /* 0x30000023ff227230 */ /* 0x000fe40000004100 */
[----:B------:R-:W-:Y:S01]  /*11500*/  FFMA.FTZ R39, R20, R42, R39 ;  /* 0x0000002a14277223 */ /* 0x000fe20000010027 */
[----:B------:R-:W-:-:S02]  /*11510*/  FFMA.FTZ R5, R5, R17, R22 ;  /* 0x0000001105057223 */ /* 0x000fc40000010016 */
[----:B------:R-:W-:Y:S02]  /*11520*/  FFMA.FTZ R18, R34, R18, R23 ;  /* 0x0000001222127223 */ /* 0x000fe40000010017 */
[----:B------:R-:W-:Y:S02]  /*11530*/  F2FP.F16.F32.PACK_AB R33, R39, R6 ;  /* 0x000000062721723e */ /* 0x000fe400000000ff */
[----:B------:R-:W-:Y:S02]  /*11540*/  F2FP.F16.F32.PACK_AB R34, R7, R16 ;  /* 0x000000100722723e */ /* 0x000fe400000000ff */
[----:B------:R-:W-:Y:S02]  /*11550*/  F2FP.F16.F32.PACK_AB R35, R18, R5 ;  /* 0x000000051223723e */ /* 0x000fe400000000ff */
.L_x_849:
[----:B------:R-:W-:Y:S05]  /*11560*/  BSYNC.RECONVERGENT B0 ;  /* 0x0000000000007941 */ /* 0x000fea0003800200 */
.L_x_848:
[----:B-----5:R1:W-:Y:S02]  /*11570*/  STS.128 [R213+0x800], R32 ;  /* 0x00080020d5007388 */ /* 0x0203e40000000c00 */
.L_x_847:
[----:B------:R-:W-:Y:S05]  /*11580*/  BSYNC.RECONVERGENT B1 ;  /* 0x0000000000017941 */ /* 0x000fea0003800200 */
.L_x_846:
        /* <DEDUP_REMOVED lines=8> */
[----:B------:R-:W-:Y:S02]  /*11610*/  ISETP.GE.U32.AND P0, PT, R9, R24, PT ;  /* 0x000000180900720c */ /* 0x000fe40003f06070 */
[--C-:B--2---:R-:W-:Y:S02]  /*11620*/  SHF.R.S32.HI R5, RZ, 0x1f, R29.reuse ;  /* 0x0000001fff057819 */ /* 0x104fe4000001141d */
[----:B------:R-:W-:Y:S02]  /*11630*/  SEL R17, R11, RZ, P0 ;  /* 0x000000ff0b117207 */ /* 0x000fe40000000000 */
[----:B------:R-:W-:Y:S02]  /*11640*/  SEL R4, R12, RZ, P0 ;  /* 0x000000ff0c047207 */ /* 0x000fe40000000000 */
[----:B------:R-:W-:Y:S02]  /*11650*/  IADD3 R17, P2, P1, R17, R8, R29 ;  /* 0x0000000811117210 */ /* 0x000fe4000795e01d */
[----:B------:R-:W-:-:S02]  /*11660*/  SEL R7, R24, R11, !P0 ;  /* 0x0000000b18077207 */ /* 0x000fc40004000000 */
[----:B------:R-:W-:Y:S02]  /*11670*/  IADD3.X R4, PT, PT, R4, R10, R5, P2, P1 ;  /* 0x0000000a04047210 */ /* 0x000fe400017e2405 */
[----:B------:R-:W-:Y:S01]  /*11680*/  SHF.L.U32 R16, R17, 0x1, RZ ;  /* 0x0000000111107819 */ /* 0x000fe200000006ff */
[----:B------:R-:W-:Y:S01]  /*11690*/  IMAD.WIDE R20, R7, 0x2, R36 ;  /* 0x0000000207147825 */ /* 0x000fe200078e0224 */
[----:B------:R-:W-:Y:S02]  /*116a0*/  SHF.L.U64.HI R17, R17, 0x1, R4 ;  /* 0x0000000111117819 */ /* 0x000fe40000010204 */
[----:B---3--:R-:W-:-:S03]  /*116b0*/  IADD3 R4, P1, PT, R16, UR8, RZ ;  /* 0x0000000810047c10 */ /* 0x008fc6000ff3e0ff */
[----:B------:R-:W2:Y:S01]  /*116c0*/  LDG.E.128 R20, desc[UR6][R20.64+0x80] ;  /* 0x0000800614147981 */ /* 0x000ea2000c1e1d00 */
[----:B------:R-:W-:Y:S01]  /*116d0*/  IADD3.X R5, PT, PT, R17, UR9, RZ, P1, !PT ;  /* 0x0000000911057c10 */ /* 0x000fe20008ffe4ff */
[----:B------:R-:W3:Y:S05]  /*116e0*/  LDCU.64 UR8, c[0x0][0x4c8] ;  /* 0x00009900ff0877ac */ /* 0x000eea0008000a00 */
[----:B------:R-:W4:Y:S01]  /*116f0*/  LDG.E.128 R4, desc[UR6][R4.64+0x80] ;  /* 0x0000800604047981 */ /* 0x000f22000c1e1d00 */
[----:B---3--:R-:W-:-:S04]  /*11700*/  IADD3 R16, P1, PT, R16, UR8, RZ ;  /* 0x0000000810107c10 */ /* 0x008fc8000ff3e0ff */
        /* <DEDUP_REMOVED lines=8> */
[--C-:B-1----:R-:W-:Y:S02]  /*11790*/  HADD2.F32 R37, -RZ, R5.reuse.H0_H0 ;  /* 0x20000005ff257230 */ /* 0x102fe40000004100 */
        /* <DEDUP_REMOVED lines=19> */
[----:B-----5:R-:W-:Y:S02]  /*118d0*/  HADD2.F32 R4, -RZ, R32.H0_H0 ;  /* 0x20000020ff047230 */ /* 0x020fe40000004100 */
[----:B------:R-:W-:Y:S01]  /*118e0*/  FMUL.FTZ R22, R22, R5 ;  /* 0x0000000516167220 */ /* 0x000fe20000410000 */
[----:B---3--:R-:W-:Y:S02]  /*118f0*/  HADD2.F32 R5, -RZ, R16.H0_H0 ;  /* 0x20000010ff057230 */ /* 0x008fe40000004100 */
[----:B------:R-:W-:Y:S01]  /*11900*/  FMUL.FTZ R23, R23, R6 ;  /* 0x0000000617177220 */ /* 0x000fe20000410000 */
[----:B------:R-:W-:-:S02]  /*11910*/  HADD2.F32 R37, -RZ, R32.H1_H1 ;  /* 0x30000020ff257230 */ /* 0x000fc40000004100 */
[----:B------:R-:W-:Y:S01]  /*11920*/  @!P0 FADD.FTZ R40, -R40, -RZ ;  /* 0x800000ff28288221 */ /* 0x000fe20000010100 */
[----:B------:R-:W-:Y:S02]  /*11930*/  HADD2.F32 R7, -RZ, R33.H0_H0 ;  /* 0x20000021ff077230 */ /* 0x000fe40000004100 */
[----:B------:R-:W-:Y:S01]  /*11940*/  @!P0 FADD.FTZ R41, -R41, -RZ ;  /* 0x800000ff29298221 */ /* 0x000fe20000010100 */
[----:B------:R-:W-:Y:S02]  /*11950*/  HADD2.F32 R16, -RZ, R16.H1_H1 ;  /* 0x30000010ff107230 */ /* 0x000fe40000004100 */
[----:B------:R-:W-:Y:S01]  /*11960*/  FFMA.FTZ R4, R4, R5, R29 ;  /* 0x0000000504047223 */ /* 0x000fe2000001001d */
[--C-:B------:R-:W-:Y:S02]  /*11970*/  HADD2.F32 R6, -RZ, R17.reuse.H0_H0 ;  /* 0x20000011ff067230 */ /* 0x100fe40000004100 */
[----:B------:R-:W-:Y:S01]  /*11980*/  FMUL.FTZ R31, R31, R40 ;  /* 0x000000281f1f7220 */ /* 0x000fe20000410000 */
        /* <DEDUP_REMOVED lines=22> */
.L_x_851:
[----:B------:R-:W-:Y:S05]  /*11af0*/  BSYNC.RECONVERGENT B0 ;  /* 0x0000000000007941 */ /* 0x000fea0003800200 */
.L_x_850:
[----:B-----5:R3:W-:Y:S02]  /*11b00*/  STS.128 [R213+0x2800], R32 ;  /* 0x00280020d5007388 */ /* 0x0207e40000000c00 */
.L_x_845:
[----:B------:R-:W-:Y:S05]  /*11b10*/  BSYNC.RECONVERGENT B2 ;  /* 0x0000000000027941 */ /* 0x000fea0003800200 */
.L_x_844:
[----:B------:R-:W-:Y:S01]  /*11b20*/  IADD3 R29, PT, PT, R126, 0x20, RZ ;  /* 0x000000207e1d7810 */ /* 0x000fe20007ffe0ff */
[----:B------:R-:W-:Y:S03]  /*11b30*/  BSSY.RECONVERGENT B2, `(.L_x_852) ;  /* 0x00000ba000027945 */ /* 0x000fe60003800200 */
[----:B------:R-:W-:-:S13]  /*11b40*/  ISETP.GE.AND P0, PT, R29, R28, PT ;  /* 0x0000001c1d00720c */ /* 0x000fda0003f06270 */
[----:B------:R-:W-:Y:S05]  /*11b50*/  @P0 BRA `(.L_x_853) ;  /* 0x0000000800dc0947 */ /* 0x000fea0003800000 */
[----:B------:R-:W5:Y:S01]  /*11b60*/  LDC R30, c[0x0][0x440] ;  /* 0x00011000ff1e7b82 */ /* 0x000f620000000800 */
[C---:B------:R-:W-:Y:S01]  /*11b70*/  LEA R38, P0, R2.reuse, R26, 0x6 ;  /* 0x0000001a02267211 */ /* 0x040fe200078030ff */
        /* <DEDUP_REMOVED lines=29> */
[----:B-----5:R-:W-:Y:S01]  /*11d50*/  MOV R36, R34 ;  /* 0x0000002200247202 */ /* 0x020fe20000000f00 */
[--C-:B--2---:R-:W-:Y:S02]  /*11d60*/  HADD2.F32 R34, -RZ, R20.reuse.H0_H0 ;  /* 0x20000014ff227230 */ /* 0x104fe40000004100 */
[----:B------:R-:W-:Y:S02]  /*11d70*/  HADD2.F32 R37, -RZ, R20.H1_H1 ;  /* 0x30000014ff257230 */ /* 0x000fe40000004100 */
[--C-:B------:R-:W-:Y:S02]  /*11d80*/  HADD2.F32 R20, -RZ, R21.reuse.H0_H0 ;  /* 0x20000015ff147230 */ /* 0x100fe40000004100 */
[----:B------:R-:W-:Y:S02]  /*11d90*/  HADD2.F32 R40, -RZ, R21.H1_H1 ;  /* 0x30000015ff287230 */ /* 0x000fe40000004100 */
[----:B------:R-:W-:-:S02]  /*11da0*/  HADD2.F32 R21, -RZ, R22.H0_H0 ;  /* 0x20000016ff157230 */ /* 0x000fc40000004100 */
[----:B------:R-:W-:Y:S02]  /*11db0*/  HADD2.F32 R41, -RZ, R22.H1_H1 ;  /* 0x30000016ff297230 */ /* 0x000fe40000004100 */
[--C-:B------:R-:W-:Y:S02]  /*11dc0*/  HADD2.F32 R22, -RZ, R23.reuse.H0_H0 ;  /* 0x20000017ff167230 */ /* 0x100fe40000004100 */
[----:B------:R-:W-:Y:S02]  /*11dd0*/  HADD2.F32 R42, -RZ, R23.H1_H1 ;  /* 0x30000017ff2a7230 */ /* 0x000fe40000004100 */
[--C-:B----4-:R-:W-:Y:S02]  /*11de0*/  HADD2.F32 R23, -RZ, R4.reuse.H0_H0 ;  /* 0x20000004ff177230 */ /* 0x110fe40000004100 */
[----:B------:R-:W-:Y:S02]  /*11df0*/  HADD2.F32 R43, -RZ, R5.H0_H0 ;  /* 0x20000005ff2b7230 */ /* 0x000fe40000004100 */
[----:B------:R-:W-:-:S02]  /*11e00*/  HADD2.F32 R4, -RZ, R4.H1_H1 ;  /* 0x30000004ff047230 */ /* 0x000fc40000004100 */
[----:B------:R-:W-:Y:S01]  /*11e10*/  @!P0 FADD.FTZ R23, -R23, -RZ ;  /* 0x800000ff17178221 */ /* 0x000fe20000010100 */
[----:B------:R-:W-:Y:S02]  /*11e20*/  HADD2.F32 R5, -RZ, R5.H1_H1 ;  /* 0x30000005ff057230 */ /* 0x000fe40000004100 */
[----:B------:R-:W-:Y:S01]  /*11e30*/  @!P0 FADD.FTZ R43, -R43, -RZ ;  /* 0x800000ff2b2b8221 */ /* 0x000fe20000010100 */
[--C-:B------:R-:W-:Y:S02]  /*11e40*/  HADD2.F32 R44, -RZ, R6.reuse.H0_H0 ;  /* 0x20000006ff2c7230 */ /* 0x100fe40000004100 */
[----:B------:R-:W-:Y:S01]  /*11e50*/  @!P0 FADD.FTZ R4, -R4, -RZ ;  /* 0x800000ff04048221 */ /* 0x000fe20000010100 */
[----:B------:R-:W-:Y:S02]  /*11e60*/  HADD2.F32 R45, -RZ, R7.H0_H0 ;  /* 0x20000007ff2d7230 */ /* 0x000fe40000004100 */
[----:B------:R-:W-:Y:S01]  /*11e70*/  @!P0 FADD.FTZ R5, -R5, -RZ ;  /* 0x800000ff05058221 */ /* 0x000fe20000010100 */
[----:B------:R-:W-:-:S02]  /*11e80*/  HADD2.F32 R6, -RZ, R6.H1_H1 ;  /* 0x30000006ff067230 */ /* 0x000fc40000004100 */
[----:B------:R-:W-:Y:S01]  /*11e90*/  FMUL.FTZ R37, R37, R4 ;  /* 0x0000000425257220 */ /* 0x000fe20000410000 */
[----:B------:R-:W-:Y:S02]  /*11ea0*/  HADD2.F32 R7, -RZ, R7.H1_H1 ;  /* 0x30000007ff077230 */ /* 0x000fe40000004100 */
[----:B------:R-:W-:Y:S01]  /*11eb0*/  FMUL.FTZ R40, R40, R5 ;  /* 0x0000000528287220 */ /* 0x000fe20000410000 */
[----:B------:R-:W-:Y:S02]  /*11ec0*/  HADD2.F32 R5, -RZ, R32.H0_H0 ;  /* 0x20000020ff057230 */ /* 0x000fe40000004100 */
[----:B------:R-:W-:Y:S01]  /*11ed0*/  FMUL.FTZ R34, R34, R23 ;  /* 0x0000001722227220 */ /* 0x000fe20000410000 */
[----:B---3--:R-:W-:Y:S02]  /*11ee0*/  HADD2.F32 R4, -RZ, R16.H0_H0 ;  /* 0x20000010ff047230 */ /* 0x008fe40000004100 */
[----:B------:R-:W-:Y:S01]  /*11ef0*/  @!P0 FADD.FTZ R44, -R44, -RZ ;  /* 0x800000ff2c2c8221 */ /* 0x000fe20000010100 */
[----:B------:R-:W-:-:S02]  /*11f00*/  HADD2.F32 R32, -RZ, R32.H1_H1 ;  /* 0x30000020ff207230 */ /* 0x000fc40000004100 */
[----:B------:R-:W-:Y:S01]  /*11f10*/  @!P0 FADD.FTZ R6, -R6, -RZ ;  /* 0x800000ff06068221 */ /* 0x000fe20000010100 */
[----:B------:R-:W-:Y:S02]  /*11f20*/  HADD2.F32 R16, -RZ, R16.H1_H1 ;  /* 0x30000010ff107230 */ /* 0x000fe40000004100 */
[----:B------:R-:W-:Y:S01]  /*11f30*/  @!P0 FADD.FTZ R7, -R7, -RZ ;  /* 0x800000ff07078221 */ /* 0x000fe20000010100 */
[----:B------:R-:W-:Y:S01]  /*11f40*/  @!P0 FADD.FTZ R45, -R45, -RZ ;  /* 0x800000ff2d2d8221 */ /* 0x000fe20000010100 */
[----:B------:R-:W-:Y:S01]  /*11f50*/  FMUL.FTZ R21, R21, R44 ;  /* 0x0000002c15157220 */ /* 0x000fe20000410000 */
[----:B------:R-:W-:Y:S01]  /*11f60*/  FMUL.FTZ R41, R41, R6 ;  /* 0x0000000629297220 */ /* 0x000fe20000410000 */
[----:B------:R-:W-:Y:S01]  /*11f70*/  FMUL.FTZ R42, R42, R7 ;  /* 0x000000072a2a7220 */ /* 0x000fe20000410000 */
[----:B------:R-:W-:Y:S01]  /*11f80*/  FFMA.FTZ R4, R5, R4, R34 ;  /* 0x0000000405047223 */ /* 0x000fe20000010022 */
[----:B------:R-:W-:Y:S01]  /*11f90*/  FFMA.FTZ R37, R32, R16, R37 ;  /* 0x0000001020257223 */ /* 0x000fe20000010025 */
[----:B------:R-:W-:-:S02]  /*11fa0*/  HADD2.F32 R7, -RZ, R33.H0_H0 ;  /* 0x20000021ff077230 */ /* 0x000fc40000004100 */
[----:B------:R-:W-:Y:S01]  /*11fb0*/  FMUL.FTZ R20, R20, R43 ;  /* 0x0000002b14147220 */ /* 0x000fe20000410000 */
[----:B------:R-:W-:Y:S02]  /*11fc0*/  HADD2.F32 R6, -RZ, R17.H0_H0 ;  /* 0x20000011ff067230 */ /* 0x000fe40000004100 */
[----:B------:R-:W-:Y:S01]  /*11fd0*/  FMUL.FTZ R22, R22, R45 ;  /* 0x0000002d16167220 */ /* 0x000fe20000410000 */
[----:B------:R-:W-:Y:S01]  /*11fe0*/  HADD2.F32 R44, -RZ, R18.H0_H0 ;  /* 0x20000012ff2c7230 */ /* 0x000fe20000004100 */
[----:B------:R-:W-:Y:S01]  /*11ff0*/  F2FP.F16.F32.PACK_AB R32, R37, R4 ;  /* 0x000000042520723e */ /* 0x000fe200000000ff */
[----:B------:R-:W-:Y:S02]  /*12000*/  HADD2.F32 R23, -RZ, R19.H0_H0 ;  /* 0x20000013ff177230 */ /* 0x000fe40000004100 */
[----:B------:R-:W-:Y:S01]  /*12010*/  FFMA.FTZ R6, R7, R6, R20 ;  /* 0x0000000607067223 */ /* 0x000fe20000010014 */
[----:B------:R-:W-:Y:S02]  /*12020*/  HADD2.F32 R16, -RZ, R36.H0_H0 ;  /* 0x20000024ff107230 */ /* 0x000fe40000004100 */
[----:B------:R-:W-:-:S02]  /*12030*/  HADD2.F32 R5, -RZ, R35.H0_H0 ;  /* 0x20000023ff057230 */ /* 0x000fc40000004100 */
[----:B------:R-:W-:Y:S02]  /*12040*/  HADD2.F32 R17, -RZ, R17.H1_H1 ;  /* 0x30000011ff117230 */ /* 0x000fe40000004100 */
[----:B------:R-:W-:Y:S01]  /*12050*/  FFMA.FTZ R16, R16, R44, R21 ;  /* 0x0000002c10107223 */ /* 0x000fe20000010015 */
[----:B------:R-:W-:Y:S02]  /*12060*/  HADD2.F32 R18, -RZ, R18.H1_H1 ;  /* 0x30000012ff127230 */ /* 0x000fe40000004100 */
[----:B------:R-:W-:Y:S01]  /*12070*/  FFMA.FTZ R5, R5, R23, R22 ;  /* 0x0000001705057223 */ /* 0x000fe20000010016 */
[----:B------:R-:W-:Y:S02]  /*12080*/  HADD2.F32 R19, -RZ, R19.H1_H1 ;  /* 0x30000013ff137230 */ /* 0x000fe40000004100 */
[----:B------:R-:W-:Y:S02]  /*12090*/  HADD2.F32 R33, -RZ, R33.H1_H1 ;  /* 0x30000021ff217230 */ /* 0x000fe40000004100 */
[----:B------:R-:W-:-:S02]  /*120a0*/  HADD2.F32 R36, -RZ, R36.H1_H1 ;  /* 0x30000024ff247230 */ /* 0x000fc40000004100 */
[----:B------:R-:W-:Y:S02]  /*120b0*/  HADD2.F32 R35, -RZ, R35.H1_H1 ;  /* 0x30000023ff237230 */ /* 0x000fe40000004100 */
[----:B------:R-:W-:Y:S01]  /*120c0*/  FFMA.FTZ R17, R33, R17, R40 ;  /* 0x0000001121117223 */ /* 0x000fe20000010028 */
[----:B------:R-:W-:Y:S02]  /*120d0*/  FFMA.FTZ R41, R36, R18, R41 ;  /* 0x0000001224297223 */ /* 0x000fe40000010029 */
[----:B------:R-:W-:Y:S02]  /*120e0*/  FFMA.FTZ R42, R35, R19, R42 ;  /* 0x00000013232a7223 */ /* 0x000fe4000001002a */
[----:B------:R-:W-:Y:S02]  /*120f0*/  F2FP.F16.F32.PACK_AB R33, R17, R6 ;  /* 0x000000061121723e */ /* 0x000fe400000000ff */
[----:B------:R-:W-:Y:S02]  /*12100*/  F2FP.F16.F32.PACK_AB R34, R41, R16 ;  /* 0x000000102922723e */ /* 0x000fe400000000ff */
[----:B------:R-:W-:-:S02]  /*12110*/  F2FP.F16.F32.PACK_AB R35, R42, R5 ;  /* 0x000000052a23723e */ /* 0x000fc400000000ff */
.L_x_857:
[----:B------:R-:W-:Y:S05]  /*12120*/  BSYNC.RECONVERGENT B0 ;  /* 0x0000000000007941 */ /* 0x000fea0003800200 */
.L_x_856:
[----:B-----5:R3:W-:Y:S02]  /*12130*/  STS.128 [R213+0x1000], R32 ;  /* 0x00100020d5007388 */ /* 0x0207e40000000c00 */
.L_x_855:
[----:B------:R-:W-:Y:S05]  /*12140*/  BSYNC.RECONVERGENT B1 ;  /* 0x0000000000017941 */ /* 0x000fea0003800200 */
.L_x_854:
        /* <DEDUP_REMOVED lines=30> */
[--C-:B------:R-:W-:Y:S02]  /*12330*/  HADD2.F32 R21, -RZ, R22.reuse.H0_H0 ;  /* 0x20000016ff157230 */ /* 0x100fe40000004100 */
[----:B------:R-:W-:-:S02]  /*12340*/  HADD2.F32 R37, -RZ, R22.H1_H1 ;  /* 0x30000016ff257230 */ /* 0x000fc40000004100 */
[--C-:B------:R-:W-:Y:S02]  /*12350*/  HADD2.F32 R22, -RZ, R23.reuse.H0_H0 ;  /* 0x20000017ff167230 */ /* 0x100fe40000004100 */
[----:B-1----:R-:W-:Y:S02]  /*12360*/  HADD2.F32 R38, -RZ, R23.H1_H1 ;  /* 0x30000017ff267230 */ /* 0x002fe40000004100 */
[--C-:B----4-:R-:W-:Y:S02]  /*12370*/  HADD2.F32 R23, -RZ, R4.reuse.H0_H0 ;  /* 0x20000004ff177230 */ /* 0x110fe40000004100 */
[--C-:B------:R-:W-:Y:S02]  /*12380*/  HADD2.F32 R39, -RZ, R5.reuse.H0_H0 ;  /* 0x20000005ff277230 */ /* 0x100fe40000004100 */
[----:B------:R-:W-:Y:S02]  /*12390*/  HADD2.F32 R4, -RZ, R4.H1_H1 ;  /* 0x30000004ff047230 */ /* 0x000fe40000004100 */
[----:B------:R-:W-:Y:S01]  /*123a0*/  @!P0 FADD.FTZ R23, -R23, -RZ ;  /* 0x800000ff17178221 */ /* 0x000fe20000010100 */
[----:B------:R-:W-:-:S02]  /*123b0*/  HADD2.F32 R5, -RZ, R5.H1_H1 ;  /* 0x30000005ff057230 */ /* 0x000fc40000004100 */
[----:B------:R-:W-:Y:S01]  /*123c0*/  @!P0 FADD.FTZ R39, -R39, -RZ ;  /* 0x800000ff27278221 */ /* 0x000fe20000010100 */
[--C-:B------:R-:W-:Y:S02]  /*123d0*/  HADD2.F32 R40, -RZ, R6.reuse.H0_H0 ;  /* 0x20000006ff287230 */ /* 0x100fe40000004100 */
[----:B------:R-:W-:Y:S01]  /*123e0*/  @!P0 FADD.FTZ R4, -R4, -RZ ;  /* 0x800000ff04048221 */ /* 0x000fe20000010100 */
[--C-:B------:R-:W-:Y:S02]  /*123f0*/  HADD2.F32 R41, -RZ, R7.reuse.H0_H0 ;  /* 0x20000007ff297230 */ /* 0x100fe40000004100 */
[----:B------:R-:W-:Y:S01]  /*12400*/  @!P0 FADD.FTZ R5, -R5, -RZ ;  /* 0x800000ff05058221 */ /* 0x000fe20000010100 */
[----:B------:R-:W-:Y:S02]  /*12410*/  HADD2.F32 R6, -RZ, R6.H1_H1 ;  /* 0x30000006ff067230 */ /* 0x000fe40000004100 */
[----:B------:R-:W-:Y:S01]  /*12420*/  FMUL.FTZ R31, R31, R4 ;  /* 0x000000041f1f7220 */ /* 0x000fe20000410000 */
[----:B------:R-:W-:-:S02]  /*12430*/  HADD2.F32 R7, -RZ, R7.H1_H1 ;  /* 0x30000007ff077230 */ /* 0x000fc40000004100 */
[----:B------:R-:W-:Y:S01]  /*12440*/  FMUL.FTZ R36, R36, R5 ;  /* 0x0000000524247220 */ /* 0x000fe20000410000 */
[----:B-----5:R-:W-:Y:S02]  /*12450*/  HADD2.F32 R5, -RZ, R32.H0_H0 ;  /* 0x20000020ff057230 */ /* 0x020fe40000004100 */
[----:B------:R-:W-:Y:S01]  /*12460*/  FMUL.FTZ R30, R30, R23 ;  /* 0x000000171e1e7220 */ /* 0x000fe20000410000 */
[----:B---3--:R-:W-:Y:S02]  /*12470*/  HADD2.F32 R4, -RZ, R16.H0_H0 ;  /* 0x20000010ff047230 */ /* 0x008fe40000004100 */
[----:B------:R-:W-:Y:S01]  /*12480*/  @!P0 FADD.FTZ R40, -R40, -RZ ;  /* 0x800000ff28288221 */ /* 0x000fe20000010100 */
[----:B------:R-:W-:Y:S02]  /*12490*/  HADD2.F32 R32, -RZ, R32.H1_H1 ;  /* 0x30000020ff207230 */ /* 0x000fe40000004100 */
[----:B------:R-:W-:Y:S01]  /*124a0*/  @!P0 FADD.FTZ R6, -R6, -RZ ;  /* 0x800000ff06068221 */ /* 0x000fe20000010100 */
[----:B------:R-:W-:-:S02]  /*124b0*/  HADD2.F32 R16, -RZ, R16.H1_H1 ;  /* 0x30000010ff107230 */ /* 0x000fc40000004100 */
        /* <DEDUP_REMOVED lines=10> */
[----:B------:R-:W-:Y:S01]  /*12560*/  FMUL.FTZ R22, R22, R41 ;  /* 0x0000002916167220 */ /* 0x000fe20000410000 */
[----:B------:R-:W-:Y:S01]  /*12570*/  HADD2.F32 R40, -RZ, R18.H0_H0 ;  /* 0x20000012ff287230 */ /* 0x000fe20000004100 */
[----:B------:R-:W-:Y:S01]  /*12580*/  F2FP.F16.F32.PACK_AB R32, R31, R4 ;  /* 0x000000041f20723e */ /* 0x000fe200000000ff */
[----:B------:R-:W-:Y:S02]  /*12590*/  HADD2.F32 R23, -RZ, R19.H0_H0 ;  /* 0x20000013ff177230 */ /* 0x000fe40000004100 */
[----:B------:R-:W-:Y:S01]  /*125a0*/  FFMA.FTZ R6, R7, R6, R20 ;  /* 0x0000000607067223 */ /* 0x000fe20000010014 */
[----:B------:R-:W-:Y:S02]  /*125b0*/  HADD2.F32 R16, -RZ, R34.H0_H0 ;  /* 0x20000022ff107230 */ /* 0x000fe40000004100 */
[----:B------:R-:W-:Y:S02]  /*125c0*/  HADD2.F32 R5, -RZ, R35.H0_H0 ;  /* 0x20000023ff057230 */ /* 0x000fe40000004100 */
[----:B------:R-:W-:-:S02]  /*125d0*/  HADD2.F32 R17, -RZ, R17.H1_H1 ;  /* 0x30000011ff117230 */ /* 0x000fc40000004100 */
[----:B------:R-:W-:Y:S01]  /*125e0*/  FFMA.FTZ R16, R16, R40, R21 ;  /* 0x0000002810107223 */ /* 0x000fe20000010015 */
[----:B------:R-:W-:Y:S02]  /*125f0*/  HADD2.F32 R18, -RZ, R18.H1_H1 ;  /* 0x30000012ff127230 */ /* 0x000fe40000004100 */
[----:B------:R-:W-:Y:S01]  /*12600*/  FFMA.FTZ R5, R5, R23, R22 ;  /* 0x0000001705057223 */ /* 0x000fe20000010016 */
[----:B------:R-:W-:Y:S02]  /*12610*/  HADD2.F32 R19, -RZ, R19.H1_H1 ;  /* 0x30000013ff137230 */ /* 0x000fe40000004100 */
[----:B------:R-:W-:Y:S02]  /*12620*/  HADD2.F32 R33, -RZ, R33.H1_H1 ;  /* 0x30000021ff217230 */ /* 0x000fe40000004100 */
[----:B------:R-:W-:Y:S02]  /*12630*/  HADD2.F32 R34, -RZ, R34.H1_H1 ;  /* 0x30000022ff227230 */ /* 0x000fe40000004100 */
[----:B------:R-:W-:-:S02]  /*12640*/  HADD2.F32 R35, -RZ, R35.H1_H1 ;  /* 0x30000023ff237230 */ /* 0x000fc40000004100 */
[----:B------:R-:W-:Y:S01]  /*12650*/  FFMA.FTZ R17, R33, R17, R36 ;  /* 0x0000001121117223 */ /* 0x000fe20000010024 */
[----:B------:R-:W-:Y:S02]  /*12660*/  FFMA.FTZ R37, R34, R18, R37 ;  /* 0x0000001222257223 */ /* 0x000fe40000010025 */
[----:B------:R-:W-:Y:S02]  /*12670*/  FFMA.FTZ R38, R35, R19, R38 ;  /* 0x0000001323267223 */ /* 0x000fe40000010026 */
[----:B------:R-:W-:Y:S02]  /*12680*/  F2FP.F16.F32.PACK_AB R33, R17, R6 ;  /* 0x000000061121723e */ /* 0x000fe400000000ff */
[----:B------:R-:W-:Y:S02]  /*12690*/  F2FP.F16.F32.PACK_AB R34, R37, R16 ;  /* 0x000000102522723e */ /* 0x000fe400000000ff */
[----:B------:R-:W-:Y:S02]  /*126a0*/  F2FP.F16.F32.PACK_AB R35, R38, R5 ;  /* 0x000000052623723e */ /* 0x000fe400000000ff */
.L_x_859:
[----:B------:R-:W-:Y:S05]  /*126b0*/  BSYNC.RECONVERGENT B0 ;  /* 0x0000000000007941 */ /* 0x000fea0003800200 */
.L_x_858:
[----:B-----5:R3:W-:Y:S02]  /*126c0*/  STS.128 [R213+0x3000], R32 ;  /* 0x00300020d5007388 */ /* 0x0207e40000000c00 */
.L_x_853:
[----:B------:R-:W-:Y:S05]  /*126d0*/  BSYNC.RECONVERGENT B2 ;  /* 0x0000000000027941 */ /* 0x000fea0003800200 */
.L_x_852:
[----:B-1----:R-:W-:-:S04]  /*126e0*/  IADD3 R39, PT, PT, R126, 0x30, RZ ;  /* 0x000000307e277810 */ /* 0x002fc80007ffe0ff */
[----:B------:R-:W-:-:S13]  /*126f0*/  ISETP.GE.AND P0, PT, R39, R28, PT ;  /* 0x0000001c2700720c */ /* 0x000fda0003f06270 */
[----:B------:R-:W-:Y:S05]  /*12700*/  @P0 BRA `(.L_x_804) ;  /* 0x0000000800e00947 */ /* 0x000fea0003800000 */
[----:B------:R-:W1:Y:S01]  /*12710*/  LDC R28, c[0x0][0x440] ;  /* 0x00011000ff1c7b82 */ /* 0x000e620000000800 */
[----:B------:R-:W-:Y:S01]  /*12720*/  IMAD R3, R3, 0x60, RZ ;  /* 0x0000006003037824 */ /* 0x000fe200078e02ff */
[----:B------:R-:W-:Y:S01]  /*12730*/  BSSY.RECONVERGENT B1, `(.L_x_860) ;  /* 0x000005d000017945 */ /* 0x000fe20003800200 */
[----:B------:R-:W-:-:S04]  /*12740*/  IMAD.WIDE.U32 R26, R2, 0x60, R26 ;  /* 0x00000060021a7825 */ /* 0x000fc800078e001a */
[----:B------:R-:W-:Y:S01]  /*12750*/  IMAD R25, R25, 0x30, RZ ;  /* 0x0000003019197824 */ /* 0x000fe200078e02ff */
[----:B------:R-:W-:Y:S02]  /*12760*/  IADD3 R3, PT, PT, R27, R3, RZ ;  /* 0x000000031b037210 */ /* 0x000fe40007ffe0ff */
[----:B------:R-:W-:Y:S02]  /*12770*/  MOV R2, R26 ;  /* 0x0000001a00027202 */ /* 0x000fe40000000f00 */
[----:B-1----:R-:W-:-:S13]  /*12780*/  ISETP.GE.AND P0, PT, R14, R28, PT ;  /* 0x0000001c0e00720c */ /* 0x002fda0003f06270 */
        /* <DEDUP_REMOVED lines=85> */
.L_x_863:
[----:B------:R-:W-:Y:S05]  /*12ce0*/  BSYNC.RECONVERGENT B0 ;  /* 0x0000000000007941 */ /* 0x000fea0003800200 */
.L_x_862:
[----:B-----5:R1:W-:Y:S02]  /*12cf0*/  STS.128 [R213+0x1800], R32 ;  /* 0x00180020d5007388 */ /* 0x0203e40000000c00 */
.L_x_861:
[----:B------:R-:W-:Y:S05]  /*12d00*/  BSYNC.RECONVERGENT B1 ;  /* 0x0000000000017941 */ /* 0x000fea0003800200 */
.L_x_860:
        /* <DEDUP_REMOVED lines=17> */
[----:B-1----:R-:W-:Y:S02]  /*12e20*/  SHF.L.U64.HI R2, R8, 0x1, R5 ;  /* 0x0000000108027819 */ /* 0x002fe40000010205 */
[----:B---3--:R-:W-:-:S03]  /*12e30*/  IADD3 R4, P1, PT, R0, UR8, RZ ;  /* 0x0000000800047c10 */ /* 0x008fc6000ff3e0ff */
[----:B------:R-:W2:Y:S01]  /*12e40*/  LDG.E.128 R20, desc[UR6][R20.64+0x80] ;  /* 0x0000800614147981 */ /* 0x000ea2000c1e1d00 */
[----:B------:R-:W-:Y:S01]  /*12e50*/  IADD3.X R5, PT, PT, R2, UR9, RZ, P1, !PT ;  /* 0x0000000902057c10 */ /* 0x000fe20008ffe4ff */
[----:B------:R-:W1:Y:S05]  /*12e60*/  LDCU.64 UR8, c[0x0][0x4c8] ;  /* 0x00009900ff0877ac */ /* 0x000e6a0008000a00 */
[----:B------:R-:W3:Y:S01]  /*12e70*/  LDG.E.128 R4, desc[UR6][R4.64+0x80] ;  /* 0x0000800604047981 */ /* 0x000ee2000c1e1d00 */
[----:B-1----:R-:W-:-:S04]  /*12e80*/  IADD3 R16, P1, PT, R0, UR8, RZ ;  /* 0x0000000800107c10 */ /* 0x002fc8000ff3e0ff */
[----:B------:R-:W-:-:S06]  /*12e90*/  IADD3.X R17, PT, PT, R2, UR9, RZ, P1, !PT ;  /* 0x0000000902117c10 */ /* 0x000fcc0008ffe4ff */
[----:B------:R-:W4:Y:S01]  /*12ea0*/  LDG.E.128 R16, desc[UR6][R16.64+0x80] ;  /* 0x0000800610107981 */ /* 0x000f22000c1e1d00 */
[----:B--2---:R-:W-:Y:S02]  /*12eb0*/  HADD2.F32 R3, -RZ, R22.H0_H0 ;  /* 0x20000016ff037230 */ /* 0x004fe40000004100 */
[--C-:B------:R-:W-:Y:S02]  /*12ec0*/  HADD2.F32 R8, -RZ, R23.reuse.H0_H0 ;  /* 0x20000017ff087230 */ /* 0x100fe40000004100 */
[----:B------:R-:W-:Y:S02]  /*12ed0*/  HADD2.F32 R0, -RZ, R20.H0_H0 ;  /* 0x20000014ff007230 */ /* 0x000fe40000004100 */
[----:B------:R-:W-:Y:S02]  /*12ee0*/  HADD2.F32 R23, -RZ, R23.H1_H1 ;  /* 0x30000017ff177230 */ /* 0x000fe40000004100 */
[--C-:B---3--:R-:W-:Y:S02]  /*12ef0*/  HADD2.F32 R11, -RZ, R4.reuse.H0_H0 ;  /* 0x20000004ff0b7230 */ /* 0x108fe40000004100 */
        /* <DEDUP_REMOVED lines=12> */
[----:B------:R-:W-:Y:S01]  /*12fc0*/  @!P0 FADD.FTZ R10, -R10, -RZ ;  /* 0x800000ff0a0a8221 */ /* 0x000fe20000010100 */
[----:B------:R-:W-:Y:S02]  /*12fd0*/  HADD2.F32 R20, -RZ, R20.H1_H1 ;  /* 0x30000014ff147230 */ /* 0x000fe40000004100 */
[----:B------:R-:W-:Y:S01]  /*12fe0*/  @!P0 FADD.FTZ R5, -R5, -RZ ;  /* 0x800000ff05058221 */ /* 0x000fe20000010100 */
[--C-:B------:R-:W-:Y:S02]  /*12ff0*/  HADD2.F32 R2, -RZ, R21.reuse.H0_H0 ;  /* 0x20000015ff027230 */ /* 0x100fe40000004100 */
[----:B------:R-:W-:Y:S01]  /*13000*/  @!P0 FADD.FTZ R6, -R6, -RZ ;  /* 0x800000ff06068221 */ /* 0x000fe20000010100 */
[----:B------:R-:W-:Y:S01]  /*13010*/  FMUL.FTZ R3, R3, R4 ;  /* 0x0000000403037220 */ /* 0x000fe20000410000 */
[----:B------:R-:W-:-:S02]  /*13020*/  HADD2.F32 R21, -RZ, R21.H1_H1 ;  /* 0x30000015ff157230 */ /* 0x000fc40000004100 */
[----:B------:R-:W-:Y:S01]  /*13030*/  FMUL.FTZ R8, R8, R5 ;  /* 0x0000000508087220 */ /* 0x000fe20000410000 */
[----:B------:R-:W-:Y:S01]  /*13040*/  FMUL.FTZ R23, R23, R6 ;  /* 0x0000000617177220 */ /* 0x000fe20000410000 */
[----:B----4-:R-:W-:Y:S02]  /*13050*/  HADD2.F32 R4, -RZ, R16.H0_H0 ;  /* 0x20000010ff047230 */ /* 0x010fe40000004100 */
[----:B------:R-:W-:Y:S01]  /*13060*/  FMUL.FTZ R20, R20, R27 ;  /* 0x0000001b14147220 */ /* 0x000fe20000410000 */
[--C-:B-----5:R-:W-:Y:S02]  /*13070*/  HADD2.F32 R5, -RZ, R32.reuse.H0_H0 ;  /* 0x20000020ff057230 */ /* 0x120fe40000004100 */
[----:B------:R-:W-:Y:S01]  /*13080*/  FMUL.FTZ R2, R2, R25 ;  /* 0x0000001902027220 */ /* 0x000fe20000410000 */
[----:B------:R-:W-:Y:S02]  /*13090*/  HADD2.F32 R11, -RZ, R32.H1_H1 ;  /* 0x30000020ff0b7230 */ /* 0x000fe40000004100 */
[----:B------:R-:W-:Y:S01]  /*130a0*/  @!P0 FADD.FTZ R31, -R31, -RZ ;  /* 0x800000ff1f1f8221 */ /* 0x000fe20000010100 */
[----:B------:R-:W-:-:S02]  /*130b0*/  HADD2.F32 R7, -RZ, R33.H0_H0 ;  /* 0x20000021ff077230 */ /* 0x000fc40000004100 */
[----:B------:R-:W-:Y:S01]  /*130c0*/  FMUL.FTZ R21, R21, R10 ;  /* 0x0000000a15157220 */ /* 0x000fe20000410000 */
[----:B------:R-:W-:Y:S02]  /*130d0*/  HADD2.F32 R16, -RZ, R16.H1_H1 ;  /* 0x30000010ff107230 */ /* 0x000fe40000004100 */
[----:B------:R-:W-:Y:S01]  /*130e0*/  FFMA.FTZ R0, R5, R4, R0 ;  /* 0x0000000405007223 */ /* 0x000fe20000010000 */
[--C-:B------:R-:W-:Y:S02]  /*130f0*/  HADD2.F32 R6, -RZ, R17.reuse.H0_H0 ;  /* 0x20000011ff067230 */ /* 0x100fe40000004100 */
[----:B------:R-:W-:Y:S02]  /*13100*/  HADD2.F32 R22, -RZ, R22.H1_H1 ;  /* 0x30000016ff167230 */ /* 0x000fe40000004100 */
[----:B------:R-:W-:Y:S01]  /*13110*/  FFMA.FTZ R11, R11, R16, R20 ;  /* 0x000000100b0b7223 */ /* 0x000fe20000010014 */
[----:B------:R-:W-:Y:S02]  /*13120*/  HADD2.F32 R12, -RZ, R17.H1_H1 ;  /* 0x30000011ff0c7230 */ /* 0x000fe40000004100 */
[----:B------:R-:W-:Y:S01]  /*13130*/  FFMA.FTZ R2, R7, R6, R2 ;  /* 0x0000000607027223 */ /* 0x000fe20000010002 */
[----:B------:R-:W-:-:S02]  /*13140*/  HADD2.F32 R10, -RZ, R18.H0_H0 ;  /* 0x20000012ff0a7230 */ /* 0x000fc40000004100 */
[----:B------:R-:W-:Y:S01]  /*13150*/  FMUL.FTZ R22, R22, R31 ;  /* 0x0000001f16167220 */ /* 0x000fe20000410000 */
[----:B------:R-:W-:Y:S01]  /*13160*/  HADD2.F32 R25, -RZ, R18.H1_H1 ;  /* 0x30000012ff197230 */ /* 0x000fe20000004100 */
[----:B------:R-:W-:Y:S01]  /*13170*/  F2FP.F16.F32.PACK_AB R32, R11, R0 ;  /* 0x000000000b20723e */ /* 0x000fe200000000ff */
[--C-:B------:R-:W-:Y:S02]  /*13180*/  HADD2.F32 R17, -RZ, R19.reuse.H0_H0 ;  /* 0x20000013ff117230 */ /* 0x100fe40000004100 */
[----:B------:R-:W-:Y:S02]  /*13190*/  HADD2.F32 R18, -RZ, R19.H1_H1 ;  /* 0x30000013ff127230 */ /* 0x000fe40000004100 */
[----:B------:R-:W-:Y:S02]  /*131a0*/  HADD2.F32 R6, -RZ, R33.H1_H1 ;  /* 0x30000021ff067230 */ /* 0x000fe40000004100 */
[--C-:B------:R-:W-:Y:S02]  /*131b0*/  HADD2.F32 R4, -RZ, R34.reuse.H0_H0 ;  /* 0x20000022ff047230 */ /* 0x100fe40000004100 */
[----:B------:R-:W-:-:S02]  /*131c0*/  HADD2.F32 R7, -RZ, R34.H1_H1 ;  /* 0x30000022ff077230 */ /* 0x000fc40000004100 */
[----:B------:R-:W-:Y:S01]  /*131d0*/  FFMA.FTZ R21, R6, R12, R21 ;  /* 0x0000000c06157223 */ /* 0x000fe20000010015 */
[--C-:B------:R-:W-:Y:S02]  /*131e0*/  HADD2.F32 R5, -RZ, R35.reuse.H0_H0 ;  /* 0x20000023ff057230 */ /* 0x100fe40000004100 */
[----:B------:R-:W-:Y:S01]  /*131f0*/  FFMA.FTZ R3, R4, R10, R3 ;  /* 0x0000000a04037223 */ /* 0x000fe20000010003 */
[----:B------:R-:W-:Y:S02]  /*13200*/  HADD2.F32 R16, -RZ, R35.H1_H1 ;  /* 0x30000023ff107230 */ /* 0x000fe40000004100 */
[----:B------:R-:W-:Y:S01]  /*13210*/  FFMA.FTZ R22, R7, R25, R22 ;  /* 0x0000001907167223 */ /* 0x000fe20000010016 */
[----:B------:R-:W-:Y:S01]  /*13220*/  F2FP.F16.F32.PACK_AB R33, R21, R2 ;  /* 0x000000021521723e */ /* 0x000fe200000000ff */
[----:B------:R-:W-:Y:S01]  /*13230*/  FFMA.FTZ R5, R5, R17, R8 ;  /* 0x0000001105057223 */ /* 0x000fe20000010008 */
[----:B------:R-:W-:Y:S02]  /*13240*/  FFMA.FTZ R16, R16, R18, R23 ;  /* 0x0000001210107223 */ /* 0x000fe40000010017 */
[----:B------:R-:W-:-:S03]  /*13250*/  F2FP.F16.F32.PACK_AB R34, R22, R3 ;  /* 0x000000031622723e */ /* 0x000fc600000000ff */
[----:B------:R-:W-:-:S03]  /*13260*/  F2FP.F16.F32.PACK_AB R35, R16, R5 ;  /* 0x000000051023723e */ /* 0x000fc600000000ff */
.L_x_865:
[----:B------:R-:W-:Y:S05]  /*13270*/  BSYNC.RECONVERGENT B0 ;  /* 0x0000000000007941 */ /* 0x000fea0003800200 */
.L_x_864:
[----:B-----5:R3:W-:Y:S02]  /*13280*/  STS.128 [R213+0x3800], R32 ;  /* 0x00380020d5007388 */ /* 0x0207e40000000c00 */
.L_x_804:
[----:B------:R-:W-:Y:S05]  /*13290*/  BSYNC.RECONVERGENT B3 ;  /* 0x0000000000037941 */ /* 0x000fea0003800200 */
.L_x_796:
[----:B------:R-:W4:Y:S01]  /*132a0*/  LDC.64 R134, c[0x0][0x3b8] ;  /* 0x0000ee00ff867b82 */ /* 0x000f220000000a00 */
[----:B-1-3--:R-:W-:Y:S01]  /*132b0*/  IMAD.IADD R2, R66, 0x1, -R77 ;  /* 0x0000000142027824 */ /* 0x00afe200078e0a4d */
[----:B------:R-:W-:Y:S01]  /*132c0*/  BSSY.RECONVERGENT B0, `(.L_x_866) ;  /* 0x0000018000007945 */ /* 0x000fe20003800200 */
[C---:B------:R-:W-:Y:S02]  /*132d0*/  VIADD R17, R126.reuse, 0x40 ;  /* 0x000000407e117836 */ /* 0x040fe40000000000 */
[C---:B--2---:R-:W-:Y:S01]  /*132e0*/  VIADD R7, R126.reuse, 0x50 ;  /* 0x000000507e077836 */ /* 0x044fe20000000000 */
[-C--:B------:R-:W-:Y:S02]  /*132f0*/  ISETP.GE.AND P6, PT, R126, R2.reuse, PT ;  /* 0x000000027e00720c */ /* 0x080fe40003fc6270 */
[-C--:B------:R-:W-:Y:S02]  /*13300*/  ISETP.GE.AND P0, PT, R13, R2.reuse, PT ;  /* 0x000000020d00720c */ /* 0x080fe40003f06270 */
[----:B------:R-:W-:-:S02]  /*13310*/  ISETP.GE.AND P5, PT, R29, R2, PT ;  /* 0x000000021d00720c */ /* 0x000fc40003fa6270 */
[-C--:B------:R-:W-:Y:S02]  /*13320*/  ISETP.GE.AND P4, PT, R39, R2.reuse, PT ;  /* 0x000000022700720c */ /* 0x080fe40003f86270 */
[----:B------:R-:W-:-:S05]  /*13330*/  ISETP.GE.AND P3, PT, R17, R2, PT ;  /* 0x000000021100720c */ /* 0x000fca0003f66270 */
        /* <DEDUP_REMOVED lines=16> */
.L_x_867:
[----:B------:R-:W-:Y:S05]  /*13440*/  BSYNC.RECONVERGENT B0 ;  /* 0x0000000000007941 */ /* 0x000fea0003800200 */
.L_x_866:
[----:B------:R-:W-:Y:S01]  /*13450*/  LEA R10, P1, R71, R206, 0x1 ;  /* 0x000000ce470a7211 */ /* 0x000fe200078208ff */
[----:B------:R-:W-:Y:S01]  /*13460*/  BSSY.RECONVERGENT B0, `(.L_x_868) ;  /* 0x0000012000007945 */ /* 0x000fe20003800200 */
[----:B------:R-:W-:Y:S01]  /*13470*/  ISETP.GE.AND P2, PT, R7, R2, PT ;  /* 0x000000020700720c */ /* 0x000fe20003f46270 */
[----:B-1--4-:R-:W-:Y:S01]  /*13480*/  VIADD R5, R126, 0x60 ;  /* 0x000000607e057836 */ /* 0x012fe20000000000 */
[----:B------:R-:W-:Y:S01]  /*13490*/  LEA.HI.X R11, R71, R207, R72, 0x1, P1 ;  /* 0x000000cf470b7211 */ /* 0x000fe200008f0c48 */
[----:B------:R-:W-:Y:S10]  /*134a0*/  @P0 BRA `(.L_x_869) ;  /* 0x0000000000340947 */ /* 0x000ff40003800000 */
[----:B------:R-:W1:Y:S02]  /*134b0*/  LDCU UR4, c[0x0][0x440] ;  /* 0x00008800ff0477ac */ /* 0x000e640008000800 */
[----:B-1----:R-:W-:Y:S02]  /*134c0*/  ISETP.GE.AND P1, PT, R14, UR4, PT ;  /* 0x000000040e007c0c */ /* 0x002fe4000bf26270 */
        /* <DEDUP_REMOVED lines=11> */
.L_x_869:
[----:B------:R-:W-:Y:S05]  /*13580*/  BSYNC.RECONVERGENT B0 ;  /* 0x0000000000007941 */ /* 0x000fea0003800200 */
.L_x_868:
[----:B------:R-:W-:Y:S04]  /*13590*/  BSSY.RECONVERGENT B0, `(.L_x_870) ;  /* 0x0000013000007945 */ /* 0x000fe80003800200 */
[----:B------:R-:W-:Y:S05]  /*135a0*/  @P5 BRA `(.L_x_871) ;  /* 0x0000000000445947 */ /* 0x000fea0003800000 */
[----:B------:R-:W2:Y:S01]  /*135b0*/  LDCU UR4, c[0x0][0x440] ;  /* 0x00008800ff0477ac */ /* 0x000ea20008000800 */
[----:B------:R-:W-:-:S04]  /*135c0*/  IMAD.WIDE.U32 R18, R134, 0x20, RZ ;  /* 0x0000002086127825 */ /* 0x000fc800078e00ff */
        /* <DEDUP_REMOVED lines=15> */
.L_x_871:
[----:B------:R-:W-:Y:S05]  /*136c0*/  BSYNC.RECONVERGENT B0 ;  /* 0x0000000000007941 */ /* 0x000fea0003800200 */
.L_x_870:
[----:B------:R-:W-:Y:S01]  /*136d0*/  BSSY.RECONVERGENT B0, `(.L_x_872) ;  /* 0x0000013000007945 */ /* 0x000fe20003800200 */
[----:B------:R-:W-:Y:S02]  /*136e0*/  ISETP.GE.AND P0, PT, R5, R2, PT ;  /* 0x000000020500720c */ /* 0x000fe40003f06270 */
[----:B------:R-:W-:Y:S01]  /*136f0*/  IADD3 R127, PT, PT, R126, 0x70, RZ ;  /* 0x000000707e7f7810 */ /* 0x000fe20007ffe0ff */
[----:B------:R-:W-:Y:S05]  /*13700*/  @P4 BRA `(.L_x_873) ;  /* 0x00000000003c4947 */ /* 0x000fea0003800000 */
[----:B------:R-:W3:Y:S01]  /*13710*/  LDCU UR4, c[0x0][0x440] ;  /* 0x00008800ff0477ac */ /* 0x000ee20008000800 */
[----:B--2---:R-:W-:-:S04]  /*13720*/  LEA R18, P5, R134, R10, 0x6 ;  /* 0x0000000a86127211 */ /* 0x004fc800078a30ff */
        /* <DEDUP_REMOVED lines=13> */
.L_x_873:
[----:B------:R-:W-:Y:S05]  /*13800*/  BSYNC.RECONVERGENT B0 ;  /* 0x0000000000007941 */ /* 0x000fea0003800200 */
.L_x_872:
[----:B------:R-:W-:Y:S01]  /*13810*/  BSSY.RECONVERGENT B0, `(.L_x_874) ;  /* 0x0000015000007945 */ /* 0x000fe20003800200 */
[----:B------:R-:W-:-:S03]  /*13820*/  ISETP.GE.AND P1, PT, R127, R2, PT ;  /* 0x000000027f00720c */ /* 0x000fc60003f26270 */
[----:B------:R-:W-:Y:S10]  /*13830*/  @P3 BRA `(.L_x_875) ;  /* 0x0000000000483947 */ /* 0x000ff40003800000 */
[----:B------:R-:W4:Y:S01]  /*13840*/  LDCU UR4, c[0x0][0x440] ;  /* 0x00008800ff0477ac */ /* 0x000f220008000800 */
[----:B--23--:R-:W-:Y:S01]  /*13850*/  MOV R18, R10 ;  /* 0x0000000a00127202 */ /* 0x00cfe20000000f00 */
[----:B------:R-:W-:Y:S01]  /*13860*/  IMAD R0, R135, 0x60, RZ ;  /* 0x0000006087007824 */ /* 0x000fe200078e02ff */
        /* <DEDUP_REMOVED lines=15> */
.L_x_875:
[----:B------:R-:W-:Y:S05]  /*13960*/  BSYNC.RECONVERGENT B0 ;  /* 0x0000000000007941 */ /* 0x000fea0003800200 */
.L_x_874:
[----:B------:R-:W-:Y:S04]  /*13970*/  BSSY.RECONVERGENT B0, `(.L_x_876) ;  /* 0x0000011000007945 */ /* 0x000fe80003800200 */
[----:B------:R-:W-:Y:S05]  /*13980*/  @P2 BRA `(.L_x_877) ;  /* 0x00000000003c2947 */ /* 0x000fea0003800000 */
[----:B------:R-:W5:Y:S01]  /*13990*/  LDCU UR4, c[0x0][0x440] ;  /* 0x00008800ff0477ac */ /* 0x000f620008000800 */
[----:B--234-:R-:W-:-:S04]  /*139a0*/  LEA R18, P4, R134, R10, 0x7 ;  /* 0x0000000a86127211 */ /* 0x01cfc800078838ff */
        /* <DEDUP_REMOVED lines=13> */
.L_x_877:
[----:B------:R-:W-:Y:S05]  /*13a80*/  BSYNC.RECONVERGENT B0 ;  /* 0x0000000000007941 */ /* 0x000fea0003800200 */
.L_x_876:
[----:B------:R-:W-:Y:S04]  /*13a90*/  BSSY.RECONVERGENT B0, `(.L_x_878) ;  /* 0x0000014000007945 */ /* 0x000fe80003800200 */
[----:B------:R-:W-:Y:S05]  /*13aa0*/  @P0 BRA `(.L_x_879) ;  /* 0x0000000000480947 */ /* 0x000fea0003800000 */
[----:B------:R-:W5:Y:S01]  /*13ab0*/  LDCU UR4, c[0x0][0x440] ;  /* 0x00008800ff0477ac */ /* 0x000f620008000800 */
[----:B--234-:R-:W-:Y:S01]  /*13ac0*/  MOV R18, R10 ;  /* 0x0000000a00127202 */ /* 0x01cfe20000000f00 */
        /* <DEDUP_REMOVED lines=16> */
.L_x_879:
[----:B------:R-:W-:Y:S05]  /*13bd0*/  BSYNC.RECONVERGENT B0 ;  /* 0x0000000000007941 */ /* 0x000fea0003800200 */
.L_x_878:
[----:B------:R-:W-:Y:S04]  /*13be0*/  BSSY.RECONVERGENT B0, `(.L_x_880) ;  /* 0x0000012000007945 */ /* 0x000fe80003800200 */
[----:B------:R-:W-:Y:S05]  /*13bf0*/  @P1 BRA `(.L_x_881) ;  /* 0x0000000000401947 */ /* 0x000fea0003800000 */
[----:B------:R-:W5:Y:S01]  /*13c00*/  LDCU UR4, c[0x0][0x440] ;  /* 0x00008800ff0477ac */ /* 0x000f620008000800 */
[----:B------:R-:W-:Y:S02]  /*13c10*/  IMAD R0, R135, 0xc0, RZ ;  /* 0x000000c087007824 */ /* 0x000fe400078e02ff */
[----:B-1----:R-:W-:-:S05]  /*13c20*/  IMAD.WIDE.U32 R10, R134, 0xc0, R10 ;  /* 0x000000c0860a7825 */ /* 0x002fca00078e000a */
        /* <DEDUP_REMOVED lines=13> */
.L_x_881:
[----:B------:R-:W-:Y:S05]  /*13d00*/  BSYNC.RECONVERGENT B0 ;  /* 0x0000000000007941 */ /* 0x000fea0003800200 */
.L_x_880:
[----:B------:R-:W0:Y:S01]  /*13d10*/  LDGDEPBAR ;  /* 0x00000000000079af */ /* 0x000e220000000000 */
[----:B------:R-:W5:Y:S01]  /*13d20*/  LDCU UR4, c[0x0][0x508] ;  /* 0x0000a100ff0477ac */ /* 0x000f620008000800 */
[--C-:B------:R-:W-:Y:S01]  /*13d30*/  SHF.R.U32.HI R198, RZ, 0x1, R65.reuse ;  /* 0x00000001ffc67819 */ /* 0x100fe20000011641 */
[----:B------:R-:W-:Y:S01]  /*13d40*/  BSSY.RECONVERGENT B0, `(.L_x_882) ;  /* 0x000001c000007945 */ /* 0x000fe20003800200 */
[----:B------:R-:W-:Y:S02]  /*13d50*/  SHF.R.U32.HI R65, RZ, 0x2, R65 ;  /* 0x00000002ff417819 */ /* 0x000fe40000011641 */
[----:B------:R-:W-:Y:S02]  /*13d60*/  LOP3.LUT R3, R198, 0x1f0, RZ, 0xc0, !PT ;  /* 0x000001f0c6037812 */ /* 0x000fe400078ec0ff */
[----:B------:R-:W-:Y:S02]  /*13d70*/  LOP3.LUT R65, R65, 0x7, RZ, 0xc0, !PT ;  /* 0x0000000741417812 */ /* 0x000fe400078ec0ff */
[----:B------:R-:W-:-:S04]  /*13d80*/  IADD3 R70, PT, PT, R3, 0x1, R70 ;  /* 0x0000000103467810 */ /* 0x000fc80007ffe046 */
[----:B------:R-:W-:-:S04]  /*13d90*/  IADD3 R3, PT, PT, -R205, R70, R65 ;  /* 0x00000046cd037210 */ /* 0x000fc80007ffe141 */
[----:B-----5:R-:W-:Y:S01]  /*13da0*/  IADD3 R3, PT, PT, R3, UR4, R66 ;  /* 0x0000000403037c10 */ /* 0x020fe2000fffe042 */
[----:B------:R-:W-:-:S04]  /*13db0*/  DEPBAR.LE SB0, 0x0 ;  /* 0x000080000000791a */ /* 0x000fc80000000000 */
[----:B------:R-:W-:Y:S06]  /*13dc0*/  BAR.SYNC.DEFER_BLOCKING 0x0 ;  /* 0x0000000000007b1d */ /* 0x000fec0000010000 */
[----:B------:R-:W-:Y:S05]  /*13dd0*/  @P6 BRA `(.L_x_883) ;  /* 0x0000000000406947 */ /* 0x000fea0003800000 */
[----:B------:R-:W5:Y:S02]  /*13de0*/  LDCU UR4, c[0x0][0x440] ;  /* 0x00008800ff0477ac */ /* 0x000f640008000800 */
[----:B-----5:R-:W-:Y:S02]  /*13df0*/  ISETP.GE.AND P1, PT, R14, UR4, PT ;  /* 0x000000040e007c0c */ /* 0x020fe4000bf26270 */
[----:B------:R-:W-:-:S11]  /*13e00*/  ISETP.GE.AND P0, PT, R9, UR4, PT ;  /* 0x0000000409007c0c */ /* 0x000fd6000bf06270 */
[----:B-1----:R-:W-:Y:S02]  /*13e10*/  @!P1 IMAD.MOV.U32 R10, RZ, RZ, R208 ;  /* 0x000000ffff0a9224 */ /* 0x002fe400078e00d0 */
        /* <DEDUP_REMOVED lines=12> */
.L_x_883:
[----:B------:R1:W-:Y:S04]  /*13ee0*/  STS.128 [R213+0xc000], RZ ;  /* 0x00c000ffd5007388 */ /* 0x0003e80000000c00 */
[----:B------:R1:W-:Y:S02]  /*13ef0*/  STS.128 [R213+0x10000], RZ ;  /* 0x010000ffd5007388 */ /* 0x0003e40000000c00 */
.L_x_884:
[----:B------:R-:W-:Y:S05]  /*13f00*/  BSYNC.RECONVERGENT B0 ;  /* 0x0000000000007941 */ /* 0x000fea0003800200 */
.L_x_882:
[----:B------:R-:W5:Y:S01]  /*13f10*/  S2R R197, SR_TID.X ;  /* 0x0000000000c57919 */ /* 0x000f620000002100 */
[----:B------:R-:W-:Y:S01]  /*13f20*/  ISETP.GE.AND P2, PT, R13, R2, PT ;  /* 0x000000020d00720c */ /* 0x000fe20003f46270 */
[----:B-1----:R-:W1:Y:S01]  /*13f30*/  LDC.64 R10, c[0x0][0x3c0] ;  /* 0x0000f000ff0a7b82 */ /* 0x002e620000000a00 */
[----:B------:R-:W-:Y:S01]  /*13f40*/  LEA R4, P1, R63, R208, 0x1 ;  /* 0x000000d03f047211 */ /* 0x000fe200078208ff */
[----:B------:R-:W-:Y:S01]  /*13f50*/  BSSY.RECONVERGENT B0, `(.L_x_885) ;  /* 0x0000020000007945 */ /* 0x000fe20003800200 */
[-C--:B------:R-:W-:Y:S02]  /*13f60*/  ISETP.GE.AND P4, PT, R5, R2.reuse, PT ;  /* 0x000000020500720c */ /* 0x080fe40003f86270 */
[----:B------:R-:W-:Y:S02]  /*13f70*/  LEA.HI.X R5, R63, R209, R68, 0x1, P1 ;  /* 0x000000d13f057211 */ /* 0x000fe400008f0c44 */
[-C--:B------:R-:W-:Y:S02]  /*13f80*/  ISETP.GE.AND P3, PT, R29, R2.reuse, PT ;  /* 0x000000021d00720c */ /* 0x080fe40003f66270 */
[----:B------:R-:W-:-:S02]  /*13f90*/  ISETP.GE.AND P0, PT, R39, R2, PT ;  /* 0x000000022700720c */ /* 0x000fc40003f06270 */
[-C--:B------:R-:W-:Y:S01]  /*13fa0*/  ISETP.GE.AND P6, PT, R17, R2.reuse, PT ;  /* 0x000000021100720c */ /* 0x080fe20003fc6270 */
[----:B------:R1:W-:Y:S01]  /*13fb0*/  @P2 STS.128 [R213+0xc800], RZ ;  /* 0x00c800ffd5002388 */ /* 0x0003e20000000c00 */
[----:B------:R-:W-:-:S03]  /*13fc0*/  ISETP.GE.AND P5, PT, R7, R2, PT ;  /* 0x000000020700720c */ /* 0x000fc60003fa6270 */
[----:B------:R1:W-:Y:S01]  /*13fd0*/  @P2 STS.128 [R213+0x10800], RZ ;  /* 0x010800ffd5002388 */ /* 0x0003e20000000c00 */
[C---:B-----5:R-:W-:Y:S01]  /*13fe0*/  IMAD.SHL.U32 R0, R197.reuse, 0x40, RZ ;  /* 0x00000040c5007824 */ /* 0x060fe200078e00ff */
[C---:B------:R-:W-:Y:S01]  /*13ff0*/  LOP3.LUT R13, R197.reuse, 0x8, RZ, 0xc0, !PT ;  /* 0x00000008c50d7812 */ /* 0x040fe200078ec0ff */
[C---:B------:R-:W-:Y:S02]  /*14000*/  IMAD.SHL.U32 R196, R197.reuse, 0x8, RZ ;  /* 0x00000008c5c47824 */ /* 0x040fe400078e00ff */
[----:B------:R-:W-:Y:S01]  /*14010*/  IMAD.SHL.U32 R199, R197, 0x20, RZ ;  /* 0x00000020c5c77824 */ /* 0x000fe200078e00ff */
[----:B------:R-:W-:Y:S02]  /*14020*/  LOP3.LUT R63, R0, 0x1c0, RZ, 0xc0, !PT ;  /* 0x000001c0003f7812 */ /* 0x000fe400078ec0ff */
[----:B------:R-:W-:Y:S02]  /*14030*/  LOP3.LUT R196, R196, 0x38, RZ, 0xc0, !PT ;  /* 0x00000038c4c47812 */ /* 0x000fe400078ec0ff */
[----:B------:R-:W-:-:S02]  /*14040*/  LOP3.LUT R13, R13, 0x1c0, R0, 0xf8, !PT ;  /* 0x000001c00d0d7812 */ /* 0x000fc400078ef800 */
[----:B------:R-:W-:Y:S02]  /*14050*/  LOP3.LUT R199, R199, 0x7c00, RZ, 0xc0, !PT ;  /* 0x00007c00c7c77812 */ /* 0x000fe400078ec0ff */
[----:B------:R-:W-:Y:S01]  /*14060*/  LOP3.LUT R63, R63, 0x8, R198, 0xf8, !PT ;  /* 0x000000083f3f7812 */ /* 0x000fe200078ef8c6 */
[----:B------:R-:W-:Y:S06]  /*14070*/  @P2 BRA `(.L_x_886) ;  /* 0x0000000000342947 */ /* 0x000fec0003800000 */
        /* <DEDUP_REMOVED lines=13> */
.L_x_886:
[----:B------:R-:W-:Y:S05]  /*14150*/  BSYNC.RECONVERGENT B0 ;  /* 0x0000000000007941 */ /* 0x000fea0003800200 */
.L_x_885:
[----:B------:R1:W-:Y:S01]  /*14160*/  @P3 STS.128 [R213+0xd000], RZ ;  /* 0x00d000ffd5003388 */ /* 0x0003e20000000c00 */
[----:B------:R-:W-:Y:S01]  /*14170*/  BSSY.RECONVERGENT B0, `(.L_x_887) ;  /* 0x0000016000007945 */ /* 0x000fe20003800200 */
[----:B------:R-:W-:Y:S02]  /*14180*/  LOP3.LUT R6, R64, R199, RZ, 0xfc, !PT ;  /* 0x000000c740067212 */ /* 0x000fe400078efcff */
[----:B------:R1:W-:Y:S01]  /*14190*/  @P3 STS.128 [R213+0x11000], RZ ;  /* 0x011000ffd5003388 */ /* 0x0003e20000000c00 */
[----:B------:R-:W-:Y:S01]  /*141a0*/  LOP3.LUT R63, R63, R196, RZ, 0x3c, !PT ;  /* 0x000000c43f3f7212 */ /* 0x000fe200078e3cff */
[----:B------:R-:W-:Y:S05]  /*141b0*/  @P3 BRA `(.L_x_888) ;  /* 0x0000000000443947 */ /* 0x000fea0003800000 */
[----:B------:R-:W5:Y:S01]  /*141c0*/  LDCU UR4, c[0x0][0x440] ;  /* 0x00008800ff0477ac */ /* 0x000f620008000800 */
[----:B-1----:R-:W-:-:S04]  /*141d0*/  IMAD.WIDE.U32 R16, R10, 0x20, RZ ;  /* 0x000000200a107825 */ /* 0x002fc800078e00ff */
        /* <DEDUP_REMOVED lines=15> */
.L_x_888:
[----:B------:R-:W-:Y:S05]  /*142d0*/  BSYNC.RECONVERGENT B0 ;  /* 0x0000000000007941 */ /* 0x000fea0003800200 */
.L_x_887:
[----:B------:R1:W-:Y:S01]  /*142e0*/  @P0 STS.128 [R213+0xd800], RZ ;  /* 0x00d800ffd5000388 */ /* 0x0003e20000000c00 */
[----:B------:R-:W-:Y:S01]  /*142f0*/  LOP3.LUT R188, R0, 0x400, RZ, 0xc0, !PT ;  /* 0x0000040000bc7812 */ /* 0x000fe200078ec0ff */
[----:B------:R-:W-:Y:S01]  /*14300*/  IMAD.IADD R6, R6, 0x1, R63 ;  /* 0x0000000106067824 */ /* 0x000fe200078e023f */
[----:B------:R-:W-:Y:S01]  /*14310*/  LOP3.LUT R13, R13, R196, RZ, 0x3c, !PT ;  /* 0x000000c40d0d7212 */ /* 0x000fe200078e3cff */
[----:B------:R1:W-:Y:S01]  /*14320*/  @P0 STS.128 [R213+0x11800], RZ ;  /* 0x011800ffd5000388 */ /* 0x0003e20000000c00 */
[----:B------:R-:W-:Y:S01]  /*14330*/  BSSY.RECONVERGENT B0, `(.L_x_889) ;  /* 0x0000014000007945 */ /* 0x000fe20003800200 */
[----:B------:R-:W-:Y:S02]  /*14340*/  ISETP.GE.AND P3, PT, R127, R2, PT ;  /* 0x000000027f00720c */ /* 0x000fe40003f66270 */
[----:B------:R-:W-:Y:S01]  /*14350*/  IMAD R188, R13, 0x2, R188 ;  /* 0x000000020dbc7824 */ /* 0x000fe200078e02bc */
[----:B------:R-:W-:Y:S01]  /*14360*/  LEA R65, R6, UR5, 0x1 ;  /* 0x0000000506417c11 */ /* 0x000fe2000f8e08ff */
[----:B------:R-:W-:Y:S09]  /*14370*/  @P0 BRA `(.L_x_890) ;  /* 0x00000000003c0947 */ /* 0x000ff20003800000 */
        /* <DEDUP_REMOVED lines=15> */
.L_x_890:
[----:B------:R-:W-:Y:S05]  /*14470*/  BSYNC.RECONVERGENT B0 ;  /* 0x0000000000007941 */ /* 0x000fea0003800200 */
.L_x_889:
        /* <DEDUP_REMOVED lines=22> */
.L_x_892:
[----:B------:R-:W-:Y:S05]  /*145e0*/  BSYNC.RECONVERGENT B0 ;  /* 0x0000000000007941 */ /* 0x000fea0003800200 */
.L_x_891:
        /* <DEDUP_REMOVED lines=19> */
.L_x_894:
[----:B------:R-:W-:Y:S05]  /*14720*/  BSYNC.RECONVERGENT B0 ;  /* 0x0000000000007941 */ /* 0x000fea0003800200 */
.L_x_893:
        /* <DEDUP_REMOVED lines=22> */
.L_x_896:
[----:B------:R-:W-:Y:S05]  /*14890*/  BSYNC.RECONVERGENT B0 ;  /* 0x0000000000007941 */ /* 0x000fea0003800200 */
.L_x_895:
        /* <DEDUP_REMOVED lines=20> */
.L_x_898:
[----:B------:R-:W-:Y:S05]  /*149e0*/  BSYNC.RECONVERGENT B0 ;  /* 0x0000000000007941 */ /* 0x000fea0003800200 */
.L_x_897:
[----:B------:R-:W-:Y:S01]  /*149f0*/  LDSM.16.M88.4 R80, [R65] ;  /* 0x000000004150783b */ /* 0x000fe20000000200 */
[----:B------:R-:W-:Y:S01]  /*14a00*/  IMAD.MOV.U32 R200, RZ, RZ, 0x20 ;  /* 0x00000020ffc87424 */ /* 0x000fe200078e00ff */
[C---:B------:R-:W-:Y:S01]  /*14a10*/  LOP3.LUT P6, RZ, R197.reuse, 0x2, RZ, 0xc0, !PT ;  /* 0x00000002c5ff7812 */ /* 0x040fe200078cc0ff */
[----:B------:R-:W-:Y:S01]  /*14a20*/  VIADD R53, R188, UR5 ;  /* 0x00000005bc357c36 */ /* 0x000fe20008000000 */
[----:B------:R-:W5:Y:S01]  /*14a30*/  LDSM.16.M88.4 R24, [R188+UR5+0x4000] ;  /* 0x00400005bc18783b */ /* 0x000f620008000200 */
[----:B------:R-:W-:Y:S02]  /*14a40*/  MOV R52, 0x40 ;  /* 0x0000004000347802 */ /* 0x000fe40000000f00 */
[----:B------:R-:W-:Y:S01]  /*14a50*/  SEL R8, R200, 0xffffffe0, !P6 ;  /* 0xffffffe0c8087807 */ /* 0x000fe20007000000 */
[----:B-1234-:R-:W1:Y:S01]  /*14a60*/  LDSM.16.M88.4 R16, [R188+UR5+0x4800] ;  /* 0x00480005bc10783b */ /* 0x01ee620008000200 */
[----:B------:R-:W-:Y:S02]  /*14a70*/  LOP3.LUT P0, RZ, R197, 0x4, RZ, 0xc0, !PT ;  /* 0x00000004c5ff7812 */ /* 0x000fe4000780c0ff */
[----:B------:R-:W-:Y:S01]  /*14a80*/  ISETP.NE.AND P5, PT, R61, 0x1, PT ;  /* 0x000000013d00780c */ /* 0x000fe20003fa5270 */
[--C-:B------:R-:W-:Y:S01]  /*14a90*/  IMAD.IADD R60, R65, 0x1, R8.reuse ;  /* 0x00000001413c7824 */ /* 0x100fe200078e0208 */
[----:B------:R-:W2:Y:S01]  /*14aa0*/  LDSM.16.M88.4 R4, [R188+UR5+0x5000] ;  /* 0x00500005bc04783b */ /* 0x000ea20008000200 */
[----:B------:R-:W-:Y:S01]  /*14ab0*/  IMAD.IADD R55, R53, 0x1, R8 ;  /* 0x0000000135377824 */ /* 0x000fe200078e0208 */
[----:B------:R-:W-:-:S02]  /*14ac0*/  SEL R52, R52, 0xffffffc0, !P0 ;  /* 0xffffffc034347807 */ /* 0x000fc40004000000 */
[----:B------:R-:W3:Y:S03]  /*14ad0*/  LDSM.16.M88.4 R112, [R188+UR5+0x5800] ;  /* 0x00580005bc70783b */ /* 0x000ee60008000200 */
[--C-:B------:R-:W-:Y:S01]  /*14ae0*/  IMAD.IADD R145, R65, 0x1, R52.reuse ;  /* 0x0000000141917824 */ /* 0x100fe200078e0234 */
[----:B------:R-:W4:Y:S01]  /*14af0*/  LDSM.16.M88.4 R104, [R188+UR5+0x6000] ;  /* 0x00600005bc68783b */ /* 0x000f220008000200 */
[----:B------:R-:W-:-:S03]  /*14b00*/  IMAD.IADD R53, R53, 0x1, R52 ;  /* 0x0000000135357824 */ /* 0x000fc600078e0234 */
[----:B------:R-:W4:Y:S01]  /*14b10*/  LDSM.16.M88.4 R96, [R188+UR5+0x6800] ;  /* 0x00680005bc60783b */ /* 0x000f220008000200 */
[C---:B------:R-:W-:Y:S01]  /*14b20*/  IADD3 R54, PT, PT, R8.reuse, R145, RZ ;  /* 0x0000009108367210 */ /* 0x040fe20007ffe0ff */
[----:B------:R-:W-:Y:S02]  /*14b30*/  IMAD.IADD R2, R8, 0x1, R53 ;  /* 0x0000000108027824 */ /* 0x000fe400078e0235 */
[----:B------:R-:W4:Y:S04]  /*14b40*/  LDSM.16.M88.4 R88, [R188+UR5+0x7000] ;  /* 0x00700005bc58783b */ /* 0x000f280008000200 */
[----:B------:R-:W4:Y:S04]  /*14b50*/  LDSM.16.M88.4 R36, [R188+UR5+0x7800] ;  /* 0x00780005bc24783b */ /* 0x000f280008000200 */
[----:B------:R-:W-:Y:S04]  /*14b60*/  LDSM.16.M88.4 R56, [R60] ;  /* 0x000000003c38783b */ /* 0x000fe80000000200 */
[----:B------:R-:W4:Y:S01]  /*14b70*/  LDSM.16.M88.4 R32, [R55+0x4000] ;  /* 0x004000003720783b */ /* 0x000f220000000200 */
[C---:B-----5:R-:W-:Y:S03]  /*14b80*/  HMMA.16816.F32 R28, R80.reuse, R24, RZ ;  /* 0x00000018501c723c */ /* 0x060fe600000018ff */
[----:B------:R-:W5:Y:S04]  /*14b90*/  LDSM.16.M88.4 R44, [R55+0x4800] ;  /* 0x00480000372c783b */ /* 0x000f680000000200 */
[----:B------:R-:W5:Y:S01]  /*14ba0*/  LDSM.16.M88.4 R40, [R55+0x5000] ;  /* 0x005000003728783b */ /* 0x000f620000000200 */
[C---:B------:R-:W-:Y:S03]  /*14bb0*/  HMMA.16816.F32 R24, R80.reuse, R26, RZ ;  /* 0x0000001a5018723c */ /* 0x040fe600000018ff */
[----:B------:R-:W-:Y:S04]  /*14bc0*/  LDSM.16.M88.4 R72, [R55+0x7800] ;  /* 0x007800003748783b */ /* 0x000fe80000000200 */
[----:B------:R-:W-:Y:S01]  /*14bd0*/  LDSM.16.M88.4 R68, [R145] ;  /* 0x000000009144783b */ /* 0x000fe20000000200 */
[C---:B-1----:R-:W-:Y:S03]  /*14be0*/  HMMA.16816.F32 R20, R80.reuse, R16, RZ ;  /* 0x000000105014723c */ /* 0x042fe600000018ff */
[----:B------:R-:W-:Y:S04]  /*14bf0*/  LDSM.16.M88.4 R48, [R53+0x4000] ;  /* 0x004000003530783b */ /* 0x000fe80000000200 */
[----:B------:R-:W-:Y:S01]  /*14c00*/  LDSM.16.M88.4 R120, [R55+0x6800] ;  /* 0x006800003778783b */ /* 0x000fe20000000200 */
[C---:B--2---:R-:W-:Y:S03]  /*14c10*/  HMMA.16816.F32 R12, R80.reuse, R4, RZ ;  /* 0x00000004500c723c */ /* 0x044fe600000018ff */
[----:B------:R-:W-:Y:S04]  /*14c20*/  LDSM.16.M88.4 R76, [R55+0x7000] ;  /* 0x00700000374c783b */ /* 0x000fe80000000200 */
[----:B------:R-:W-:Y:S01]  /*14c30*/  LDSM.16.M88.4 R124, [R65+0x2000] ;  /* 0x00200000417c783b */ /* 0x000fe20000000200 */
[C---:B---3--:R-:W-:Y:S03]  /*14c40*/  HMMA.16816.F32 R116, R80.reuse, R112, RZ ;  /* 0x000000705074723c */ /* 0x048fe600000018ff */
[----:B------:R-:W-:Y:S04]  /*14c50*/  LDSM.16.M88.4 R136, [R188+UR5+0xb000] ;  /* 0x00b00005bc88783b */ /* 0x000fe80008000200 */
[----:B------:R-:W-:Y:S01]  /*14c60*/  LDSM.16.M88.4 R128, [R188+UR5+0xb800] ;  /* 0x00b80005bc80783b */ /* 0x000fe20008000200 */
[C---:B----4-:R-:W-:Y:S03]  /*14c70*/  HMMA.16816.F32 R108, R80.reuse, R104, RZ ;  /* 0x00000068506c723c */ /* 0x050fe600000018ff */
        /* <DEDUP_REMOVED lines=16> */
[----:B------:R-:W2:Y:S07]  /*14d80*/  LDSM.16.M88.4 R32, [R55+0x6000] ;  /* 0x006000003720783b */ /* 0x000eae0000000200 */
[C---:B-----5:R-:W-:Y:S08]  /*14d90*/  HMMA.16816.F32 R20, R56.reuse, R44, R20 ;  /* 0x0000002c3814723c */ /* 0x060ff00000001814 */
[C---:B------:R-:W-:Y:S01]  /*14da0*/  HMMA.16816.F32 R16, R56.reuse, R46, R16 ;  /* 0x0000002e3810723c */ /* 0x040fe20000001810 */
[----:B------:R-:W3:Y:S07]  /*14db0*/  LDSM.16.M88.4 R44, [R53+0x4800] ;  /* 0x00480000352c783b */ /* 0x000eee0000000200 */
[C---:B------:R-:W-:Y:S08]  /*14dc0*/  HMMA.16816.F32 R12, R56.reuse, R40, R12 ;  /* 0x00000028380c723c */ /* 0x040ff0000000180c */
[C---:B------:R-:W-:Y:S01]  /*14dd0*/  HMMA.16816.F32 R4, R56.reuse, R42, R4 ;  /* 0x0000002a3804723c */ /* 0x040fe20000001804 */
[----:B------:R-:W4:Y:S07]  /*14de0*/  LDSM.16.M88.4 R40, [R53+0x5000] ;  /* 0x005000003528783b */ /* 0x000f2e0000000200 */
[C---:B-1----:R-:W-:Y:S08]  /*14df0*/  HMMA.16816.F32 R116, R56.reuse, R36, R116 ;  /* 0x000000243874723c */ /* 0x042ff00000001874 */
[C---:B------:R-:W-:Y:S01]  /*14e00*/  HMMA.16816.F32 R112, R56.reuse, R38, R112 ;  /* 0x000000263870723c */ /* 0x040fe20000001870 */
[----:B------:R-:W1:Y:S07]  /*14e10*/  LDSM.16.M88.4 R36, [R53+0x5800] ;  /* 0x005800003524783b */ /* 0x000e6e0000000200 */
[C---:B--2---:R-:W-:Y:S08]  /*14e20*/  HMMA.16816.F32 R108, R56.reuse, R32, R108 ;  /* 0x00000020386c723c */ /* 0x044ff0000000186c */
[C---:B------:R-:W-:Y:S01]  /*14e30*/  HMMA.16816.F32 R104, R56.reuse, R34, R104 ;  /* 0x000000223868723c */ /* 0x040fe20000001868 */
[----:B------:R-:W2:Y:S07]  /*14e40*/  LDSM.16.M88.4 R32, [R53+0x6000] ;  /* 0x006000003520783b */ /* 0x000eae0000000200 */
[C---:B------:R-:W-:Y:S08]  /*14e50*/  HMMA.16816.F32 R84, R56.reuse, R72, R84 ;  /* 0x000000483854723c */ /* 0x040ff00000001854 */
[----:B------:R-:W-:Y:S01]  /*14e60*/  HMMA.16816.F32 R80, R56, R74, R80 ;  /* 0x0000004a3850723c */ /* 0x000fe20000001850 */
[----:B------:R-:W-:Y:S07]  /*14e70*/  LDSM.16.M88.4 R72, [R53+0x7800] ;  /* 0x007800003548783b */ /* 0x000fee0000000200 */
[C---:B------:R-:W-:Y:S08]  /*14e80*/  HMMA.16816.F32 R28, R68.reuse, R48, R28 ;  /* 0x00000030441c723c */ /* 0x040ff0000000181c */
[C---:B------:R-:W-:Y:S01]  /*14e90*/  HMMA.16816.F32 R24, R68.reuse, R50, R24 ;  /* 0x000000324418723c */ /* 0x040fe20000001818 */
[----:B------:R-:W5:Y:S07]  /*14ea0*/  LDSM.16.M88.4 R48, [R53+0x6800] ;  /* 0x006800003530783b */ /* 0x000f6e0000000200 */
[C---:B---3--:R-:W-:Y:S08]  /*14eb0*/  HMMA.16816.F32 R20, R68.reuse, R44, R20 ;  /* 0x0000002c4414723c */ /* 0x048ff00000001814 */
[C---:B------:R-:W-:Y:S01]  /*14ec0*/  HMMA.16816.F32 R16, R68.reuse, R46, R16 ;  /* 0x0000002e4410723c */ /* 0x040fe20000001810 */
[----:B------:R-:W-:Y:S07]  /*14ed0*/  LDSM.16.M88.4 R44, [R54] ;  /* 0x00000000362c783b */ /* 0x000fee0000000200 */
[C---:B----4-:R-:W-:Y:S08]  /*14ee0*/  HMMA.16816.F32 R12, R68.reuse, R40, R12 ;  /* 0x00000028440c723c */ /* 0x050ff0000000180c */
[C---:B------:R-:W-:Y:S01]  /*14ef0*/  HMMA.16816.F32 R4, R68.reuse, R42, R4 ;  /* 0x0000002a4404723c */ /* 0x040fe20000001804 */
[----:B------:R-:W3:Y:S07]  /*14f00*/  LDSM.16.M88.4 R40, [R53+0x7000] ;  /* 0x007000003528783b */ /* 0x000eee0000000200 */
[C---:B-1----:R-:W-:Y:S08]  /*14f10*/  HMMA.16816.F32 R116, R68.reuse, R36, R116 ;  /* 0x000000244474723c */ /* 0x042ff00000001874 */
[C---:B------:R-:W-:Y:S01]  /*14f20*/  HMMA.16816.F32 R112, R68.reuse, R38, R112 ;  /* 0x000000264470723c */ /* 0x040fe20000001870 */
[----:B------:R-:W1:Y:S07]  /*14f30*/  LDSM.16.M88.4 R36, [R2+0x4000] ;  /* 0x004000000224783b */ /* 0x000e6e0000000200 */
[C---:B--2---:R-:W-:Y:S08]  /*14f40*/  HMMA.16816.F32 R108, R68.reuse, R32, R108 ;  /* 0x00000020446c723c */ /* 0x044ff0000000186c */
[----:B------:R-:W-:Y:S01]  /*14f50*/  HMMA.16816.F32 R104, R68, R34, R104 ;  /* 0x000000224468723c */ /* 0x000fe20000001868 */
[----:B------:R-:W2:Y:S07]  /*14f60*/  LDSM.16.M88.4 R32, [R2+0x4800] ;  /* 0x004800000220783b */ /* 0x000eae0000000200 */
        /* <DEDUP_REMOVED lines=10> */
[C---:B---3--:R-:W-:Y:S08]  /*15010*/  HMMA.16816.F32 R92, R68.reuse, R40, R92 ;  /* 0x00000028445c723c */ /* 0x048ff0000000185c */
[C---:B------:R-:W-:Y:S01]  /*15020*/  HMMA.16816.F32 R88, R68.reuse, R42, R88 ;  /* 0x0000002a4458723c */ /* 0x040fe20000001858 */
[----:B------:R-:W3:Y:S07]  /*15030*/  LDSM.16.M88.4 R40, [R2+0x6000] ;  /* 0x006000000228783b */ /* 0x000eee0000000200 */
[C---:B------:R-:W-:Y:S08]  /*15040*/  HMMA.16816.F32 R84, R68.reuse, R72, R84 ;  /* 0x000000484454723c */ /* 0x040ff00000001854 */
[----:B------:R-:W-:Y:S01]  /*15050*/  HMMA.16816.F32 R80, R68, R74, R80 ;  /* 0x0000004a4450723c */ /* 0x000fe20000001850 */
[----:B------:R-:W3:Y:S04]  /*15060*/  LDSM.16.M88.4 R72, [R2+0x7800] ;  /* 0x007800000248783b */ /* 0x000ee80000000200 */
[----:B------:R-:W-:Y:S03]  /*15070*/  LDSM.16.M88.4 R68, [R188+UR5+0x9000] ;  /* 0x00900005bc44783b */ /* 0x000fe60008000200 */
[C---:B-1----:R-:W-:Y:S08]  /*15080*/  HMMA.16816.F32 R28, R44.reuse, R36, R28 ;  /* 0x000000242c1c723c */ /* 0x042ff0000000181c */
[C---:B------:R-:W-:Y:S01]  /*15090*/  HMMA.16816.F32 R24, R44.reuse, R38, R24 ;  /* 0x000000262c18723c */ /* 0x040fe20000001818 */
[----:B------:R-:W1:Y:S07]  /*150a0*/  LDSM.16.M88.4 R36, [R188+UR5+0x8000] ;  /* 0x00800005bc24783b */ /* 0x000e6e0008000200 */
[C---:B--2---:R-:W-:Y:S08]  /*150b0*/  HMMA.16816.F32 R20, R44.reuse, R32, R20 ;  /* 0x000000202c14723c */ /* 0x044ff00000001814 */
[C---:B------:R-:W-:Y:S01]  /*150c0*/  HMMA.16816.F32 R16, R44.reuse, R34, R16 ;  /* 0x000000222c10723c */ /* 0x040fe20000001810 */
[----:B------:R-:W2:Y:S07]  /*150d0*/  LDSM.16.M88.4 R32, [R188+UR5+0x8800] ;  /* 0x00880005bc20783b */ /* 0x000eae0008000200 */
[C---:B----4-:R-:W-:Y:S08]  /*150e0*/  HMMA.16816.F32 R12, R44.reuse, R56, R12 ;  /* 0x000000382c0c723c */ /* 0x050ff0000000180c */
[C---:B------:R-:W-:Y:S01]  /*150f0*/  HMMA.16816.F32 R4, R44.reuse, R58, R4 ;  /* 0x0000003a2c04723c */ /* 0x040fe20000001804 */
[----:B------:R-:W4:Y:S07]  /*15100*/  LDSM.16.M88.4 R56, [R188+UR5+0x9800] ;  /* 0x00980005bc38783b */ /* 0x000f2e0008000200 */
[C---:B-----5:R-:W-:Y:S08]  /*15110*/  HMMA.16816.F32 R116, R44.reuse, R48, R116 ;  /* 0x000000302c74723c */ /* 0x060ff00000001874 */
[C---:B------:R-:W-:Y:S01]  /*15120*/  HMMA.16816.F32 R112, R44.reuse, R50, R112 ;  /* 0x000000322c70723c */ /* 0x040fe20000001870 */
[----:B------:R-:W5:Y:S07]  /*15130*/  LDSM.16.M88.4 R48, [R188+UR5+0xa000] ;  /* 0x00a00005bc30783b */ /* 0x000f6e0008000200 */
[C---:B---3--:R-:W-:Y:S08]  /*15140*/  HMMA.16816.F32 R108, R44.reuse, R40, R108 ;  /* 0x000000282c6c723c */ /* 0x048ff0000000186c */
[C---:B------:R-:W-:Y:S01]  /*15150*/  HMMA.16816.F32 R104, R44.reuse, R42, R104 ;  /* 0x0000002a2c68723c */ /* 0x040fe20000001868 */
[----:B------:R-:W3:Y:S07]  /*15160*/  LDSM.16.M88.4 R40, [R188+UR5+0xa800] ;  /* 0x00a80005bc28783b */ /* 0x000eee0008000200 */
        /* <DEDUP_REMOVED lines=8> */
[----:B------:R4:W-:Y:S04]  /*151f0*/  LDSM.16.M88.4 R44, [R60+0x2000] ;  /* 0x002000003c2c783b */ /* 0x0009e80000000200 */
[----:B------:R-:W-:Y:S03]  /*15200*/  LDSM.16.M88.4 R72, [R55+0xa000] ;  /* 0x00a000003748783b */ /* 0x000fe60000000200 */
[C---:B-1----:R-:W-:Y:S08]  /*15210*/  HMMA.16816.F32 R28, R124.reuse, R36, R28 ;  /* 0x000000247c1c723c */ /* 0x042ff0000000181c */
[C---:B------:R-:W-:Y:S01]  /*15220*/  HMMA.16816.F32 R24, R124.reuse, R38, R24 ;  /* 0x000000267c18723c */ /* 0x040fe20000001818 */
[----:B------:R-:W1:Y:S07]  /*15230*/  LDSM.16.M88.4 R36, [R55+0x9000] ;  /* 0x009000003724783b */ /* 0x000e6e0000000200 */
[----:B--2---:R-:W-:Y:S01]  /*15240*/  HMMA.16816.F32 R20, R124, R32, R20 ;  /* 0x000000207c14723c */ /* 0x004fe20000001814 */
[----:B----4-:R-:W-:-:S07]  /*15250*/  VIADDMNMX R60, R3, 0x8, R66, PT ;  /* 0x00000008033c7846 */ /* 0x010fce0003800142 */
[C---:B------:R-:W-:Y:S01]  /*15260*/  HMMA.16816.F32 R16, R124.reuse, R34, R16 ;  /* 0x000000227c10723c */ /* 0x040fe20000001810 */
[----:B------:R-:W2:Y:S07]  /*15270*/  LDSM.16.M88.4 R32, [R55+0x9800] ;  /* 0x009800003720783b */ /* 0x000eae0000000200 */
[C---:B------:R-:W-:Y:S08]  /*15280*/  HMMA.16816.F32 R12, R124.reuse, R68, R12 ;  /* 0x000000447c0c723c */ /* 0x040ff0000000180c */
[C---:B------:R-:W-:Y:S01]  /*15290*/  HMMA.16816.F32 R4, R124.reuse, R70, R4 ;  /* 0x000000467c04723c */ /* 0x040fe20000001804 */
[----:B------:R-:W4:Y:S07]  /*152a0*/  LDSM.16.M88.4 R68, [R55+0xa800] ;  /* 0x00a800003744783b */ /* 0x000f2e0000000200 */
[C---:B------:R-:W-:Y:S08]  /*152b0*/  HMMA.16816.F32 R116, R124.reuse, R56, R116 ;  /* 0x000000387c74723c */ /* 0x040ff00000001874 */
[C---:B------:R-:W-:Y:S01]  /*152c0*/  HMMA.16816.F32 R112, R124.reuse, R58, R112 ;  /* 0x0000003a7c70723c */ /* 0x040fe20000001870 */
[----:B------:R-:W4:Y:S07]  /*152d0*/  LDSM.16.M88.4 R56, [R55+0xb000] ;  /* 0x00b000003738783b */ /* 0x000f2e0000000200 */
[C---:B-----5:R-:W-:Y:S08]  /*152e0*/  HMMA.16816.F32 R108, R124.reuse, R48, R108 ;  /* 0x000000307c6c723c */ /* 0x060ff0000000186c */
[C---:B------:R-:W-:Y:S01]  /*152f0*/  HMMA.16816.F32 R104, R124.reuse, R50, R104 ;  /* 0x000000327c68723c */ /* 0x040fe20000001868 */
[----:B------:R-:W5:Y:S07]  /*15300*/  LDSM.16.M88.4 R48, [R55+0xb800] ;  /* 0x00b800003730783b */ /* 0x000f6e0000000200 */
[C---:B---3--:R-:W-:Y:S08]  /*15310*/  HMMA.16816.F32 R100, R124.reuse, R40, R100 ;  /* 0x000000287c64723c */ /* 0x048ff00000001864 */
[----:B------:R-:W-:Y:S01]  /*15320*/  HMMA.16816.F32 R96, R124, R42, R96 ;  /* 0x0000002a7c60723c */ /* 0x000fe20000001860 */
        /* <DEDUP_REMOVED lines=9> */
[----:B------:R-:W2:Y:S07]  /*153c0*/  LDSM.16.M88.4 R136, [R53+0xa000] ;  /* 0x00a000003588783b */ /* 0x000eae0000000200 */
[C---:B------:R-:W-:Y:S08]  /*153d0*/  HMMA.16816.F32 R84, R124.reuse, R128, R84 ;  /* 0x000000807c54723c */ /* 0x040ff00000001854 */
[----:B------:R-:W-:Y:S01]  /*153e0*/  HMMA.16816.F32 R80, R124, R130, R80 ;  /* 0x000000827c50723c */ /* 0x000fe20000001850 */
[----:B------:R-:W2:Y:S04]  /*153f0*/  LDSM.16.M88.4 R128, [R53+0xa800] ;  /* 0x00a800003580783b */ /* 0x000ea80000000200 */
[----:B------:R-:W2:Y:S03]  /*15400*/  LDSM.16.M88.4 R124, [R53+0xb000] ;  /* 0x00b00000357c783b */ /* 0x000ea60000000200 */
[C---:B------:R-:W-:Y:S08]  /*15410*/  HMMA.16816.F32 R28, R44.reuse, R120, R28 ;  /* 0x000000782c1c723c */ /* 0x040ff0000000181c */
[C---:B------:R-:W-:Y:S01]  /*15420*/  HMMA.16816.F32 R24, R44.reuse, R122, R24 ;  /* 0x0000007a2c18723c */ /* 0x040fe20000001818 */
[----:B------:R-:W2:Y:S07]  /*15430*/  LDSM.16.M88.4 R120, [R53+0xb800] ;  /* 0x00b800003578783b */ /* 0x000eae0000000200 */
[C---:B------:R-:W-:Y:S08]  /*15440*/  HMMA.16816.F32 R20, R44.reuse, R76, R20 ;  /* 0x0000004c2c14723c */ /* 0x040ff00000001814 */
[C---:B------:R-:W-:Y:S01]  /*15450*/  HMMA.16816.F32 R16, R44.reuse, R78, R16 ;  /* 0x0000004e2c10723c */ /* 0x040fe20000001810 */
[----:B------:R-:W-:Y:S07]  /*15460*/  LDSM.16.M88.4 R76, [R54+0x2000] ;  /* 0x00200000364c783b */ /* 0x000fee0000000200 */
[C---:B------:R-:W-:Y:S08]  /*15470*/  HMMA.16816.F32 R108, R44.reuse, R72, R108 ;  /* 0x000000482c6c723c */ /* 0x040ff0000000186c */
[C---:B------:R-:W-:Y:S01]  /*15480*/  HMMA.16816.F32 R104, R44.reuse, R74, R104 ;  /* 0x0000004a2c68723c */ /* 0x040fe20000001868 */
[----:B------:R-:W2:Y:S07]  /*15490*/  LDSM.16.M88.4 R72, [R2+0x8000] ;  /* 0x008000000248783b */ /* 0x000eae0000000200 */
[C---:B----4-:R-:W-:Y:S08]  /*154a0*/  HMMA.16816.F32 R100, R44.reuse, R68, R100 ;  /* 0x000000442c64723c */ /* 0x050ff00000001864 */
[C---:B------:R-:W-:Y:S01]  /*154b0*/  HMMA.16816.F32 R96, R44.reuse, R70, R96 ;  /* 0x000000462c60723c */ /* 0x040fe20000001860 */
[----:B------:R-:W4:Y:S07]  /*154c0*/  LDSM.16.M88.4 R68, [R2+0x8800] ;  /* 0x008800000244783b */ /* 0x000f2e0000000200 */
[C---:B------:R-:W-:Y:S08]  /*154d0*/  HMMA.16816.F32 R92, R44.reuse, R56, R92 ;  /* 0x000000382c5c723c */ /* 0x040ff0000000185c */
[C---:B------:R-:W-:Y:S01]  /*154e0*/  HMMA.16816.F32 R88, R44.reuse, R58, R88 ;  /* 0x0000003a2c58723c */ /* 0x040fe20000001858 */
[----:B------:R-:W4:Y:S07]  /*154f0*/  LDSM.16.M88.4 R56, [R2+0x9000] ;  /* 0x009000000238783b */ /* 0x000f2e0000000200 */
[C---:B-----5:R-:W-:Y:S08]  /*15500*/  HMMA.16816.F32 R84, R44.reuse, R48, R84 ;  /* 0x000000302c54723c */ /* 0x060ff00000001854 */
[----:B------:R-:W-:Y:S01]  /*15510*/  HMMA.16816.F32 R80, R44, R50, R80 ;  /* 0x000000322c50723c */ /* 0x000fe20000001850 */
[----:B------:R-:W5:Y:S04]  /*15520*/  LDSM.16.M88.4 R48, [R2+0x9800] ;  /* 0x009800000230783b */ /* 0x000f680000000200 */
[----:B------:R-:W5:Y:S03]  /*15530*/  LDSM.16.M88.4 R44, [R2+0xa000] ;  /* 0x00a00000022c783b */ /* 0x000f660000000200 */
[C---:B---3--:R-:W-:Y:S08]  /*15540*/  HMMA.16816.F32 R28, R144.reuse, R40, R28 ;  /* 0x00000028901c723c */ /* 0x048ff0000000181c */
[C---:B------:R-:W-:Y:S01]  /*15550*/  HMMA.16816.F32 R24, R144.reuse, R42, R24 ;  /* 0x0000002a9018723c */ /* 0x040fe20000001818 */
[----:B------:R-:W3:Y:S07]  /*15560*/  LDSM.16.M88.4 R40, [R2+0xa800] ;  /* 0x00a800000228783b */ /* 0x000eee0000000200 */
[C---:B-1----:R-:W-:Y:S08]  /*15570*/  HMMA.16816.F32 R20, R144.reuse, R36, R20 ;  /* 0x000000249014723c */ /* 0x042ff00000001814 */
[C---:B------:R-:W-:Y:S01]  /*15580*/  HMMA.16816.F32 R16, R144.reuse, R38, R16 ;  /* 0x000000269010723c */ /* 0x040fe20000001810 */
[----:B------:R-:W1:Y:S07]  /*15590*/  LDSM.16.M88.4 R36, [R2+0xb000] ;  /* 0x00b000000224783b */ /* 0x000e6e0000000200 */
[C---:B--2---:R-:W-:Y:S08]  /*155a0*/  HMMA.16816.F32 R12, R144.reuse, R32, R12 ;  /* 0x00000020900c723c */ /* 0x044ff0000000180c */
[----:B------:R-:W-:Y:S01]  /*155b0*/  HMMA.16816.F32 R4, R144, R34, R4 ;  /* 0x000000229004723c */ /* 0x000fe20000001804 */
[----:B------:R2:W1:Y:S01]  /*155c0*/  LDSM.16.M88.4 R32, [R2+0xb800] ;  /* 0x00b800000220783b */ /* 0x0004620000000200 */
[----:B------:R-:W-:-:S06]  /*155d0*/  DEPBAR.LE SB0, 0x0 ;  /* 0x000080000000791a */ /* 0x000fcc0000000000 */
[C---:B------:R-:W-:Y:S08]  /*155e0*/  HMMA.16816.F32 R116, R144.reuse, R140, R116 ;  /* 0x0000008c9074723c */ /* 0x040ff00000001874 */
[C---:B------:R-:W-:Y:S08]  /*155f0*/  HMMA.16816.F32 R112, R144.reuse, R142, R112 ;  /* 0x0000008e9070723c */ /* 0x040ff00000001870 */
[----:B------:R-:W-:Y:S01]  /*15600*/  HMMA.16816.F32 R108, R144, R136, R108 ;  /* 0x00000088906c723c */ /* 0x000fe2000000186c */
[----:B--2---:R-:W-:-:S07]  /*15610*/  VIMNMX R2, PT, PT, R3, R66, PT ;  /* 0x0000004203027248 */ /* 0x004fce0003fe0100 */
        /* <DEDUP_REMOVED lines=9> */
[C---:B----4-:R-:W-:Y:S08]  /*156b0*/  HMMA.16816.F32 R20, R76.reuse, R68, R20 ;  /* 0x000000444c14723c */ /* 0x050ff00000001814 */
[C---:B------:R-:W-:Y:S08]  /*156c0*/  HMMA.16816.F32 R16, R76.reuse, R70, R16 ;  /* 0x000000464c10723c */ /* 0x040ff00000001810 */
[C---:B------:R-:W-:Y:S08]  /*156d0*/  HMMA.16816.F32 R12, R76.reuse, R56, R12 ;  /* 0x000000384c0c723c */ /* 0x040ff0000000180c */
[C---:B------:R-:W-:Y:S08]  /*156e0*/  HMMA.16816.F32 R4, R76.reuse, R58, R4 ;  /* 0x0000003a4c04723c */ /* 0x040ff00000001804 */
[C---:B-----5:R-:W-:Y:S08]  /*156f0*/  HMMA.16816.F32 R116, R76.reuse, R48, R116 ;  /* 0x000000304c74723c */ /* 0x060ff00000001874 */
[C---:B------:R-:W-:Y:S08]  /*15700*/  HMMA.16816.F32 R112, R76.reuse, R50, R112 ;  /* 0x000000324c70723c */ /* 0x040ff00000001870 */
[C---:B------:R-:W-:Y:S08]  /*15710*/  HMMA.16816.F32 R108, R76.reuse, R44, R108 ;  /* 0x0000002c4c6c723c */ /* 0x040ff0000000186c */
[C---:B------:R-:W-:Y:S08]  /*15720*/  HMMA.16816.F32 R104, R76.reuse, R46, R104 ;  /* 0x0000002e4c68723c */ /* 0x040ff00000001868 */
[C---:B---3--:R-:W-:Y:S08]  /*15730*/  HMMA.16816.F32 R100, R76.reuse, R40, R100 ;  /* 0x000000284c64723c */ /* 0x048ff00000001864 */
[C---:B------:R-:W-:Y:S08]  /*15740*/  HMMA.16816.F32 R96, R76.reuse, R42, R96 ;  /* 0x0000002a4c60723c */ /* 0x040ff00000001860 */
[C---:B-1----:R-:W-:Y:S08]  /*15750*/  HMMA.16816.F32 R92, R76.reuse, R36, R92 ;  /* 0x000000244c5c723c */ /* 0x042ff0000000185c */
[C---:B------:R-:W-:Y:S08]  /*15760*/  HMMA.16816.F32 R88, R76.reuse, R38, R88 ;  /* 0x000000264c58723c */ /* 0x040ff00000001858 */
[C---:B------:R-:W-:Y:S08]  /*15770*/  HMMA.16816.F32 R84, R76.reuse, R32, R84 ;  /* 0x000000204c54723c */ /* 0x040ff00000001854 */
        /* <DEDUP_REMOVED lines=14> */
.L_x_900:
[----:B------:R-:W1:Y:S01]  /*15860*/  LDC R32, c[0x0][0x4f0] ;  /* 0x00013c00ff207b82 */ /* 0x000e620000000800 */
[C---:B------:R-:W-:Y:S01]  /*15870*/  IADD3 R39, PT, PT, R62.reuse, -0x100, RZ ;  /* 0xffffff003e277810 */ /* 0x040fe20007ffe0ff */
[----:B------:R-:W-:Y:S01]  /*15880*/  VIADD R33, R62, 0xffffff80 ;  /* 0xffffff803e217836 */ /* 0x000fe20000000000 */
[----:B------:R-:W2:Y:S02]  /*15890*/  LDCU.64 UR8, c[0x0][0x3a0] ;  /* 0x00007400ff0877ac */ /* 0x000ea40008000a00 */
[----:B------:R-:W-:Y:S02]  /*158a0*/  IABS R35, R39 ;  /* 0x0000002700237213 */ /* 0x000fe40000000000 */
[----:B------:R-:W-:Y:S02]  /*158b0*/  IABS R37, R33 ;  /* 0x0000002100257213 */ /* 0x000fe40000000000 */
[-C--:B-1----:R-:W-:Y:S02]  /*158c0*/  IABS R3, R32.reuse ;  /* 0x0000002000037213 */ /* 0x082fe40000000000 */
[----:B------:R-:W-:-:S02]  /*158d0*/  LOP3.LUT R39, R39, R32, RZ, 0x3c, !PT ;  /* 0x0000002027277212 */ /* 0x000fc400078e3cff */
[----:B------:R-:W1:Y:S01]  /*158e0*/  I2F.RP R34, R3 ;  /* 0x0000000300227306 */ /* 0x000e620000209400 */
[----:B------:R-:W-:-:S07]  /*158f0*/  LOP3.LUT R33, R33, R32, RZ, 0x3c, !PT ;  /* 0x0000002021217212 */ /* 0x000fce00078e3cff */
[----:B-1----:R-:W1:Y:S02]  /*15900*/  MUFU.RCP R42, R34 ;  /* 0x00000022002a7308 */ /* 0x002e640000001000 */
[----:B-1----:R-:W-:-:S06]  /*15910*/  VIADD R42, R42, 0xffffffe ;  /* 0x0ffffffe2a2a7836 */ /* 0x002fcc0000000000 */
[----:B------:R-:W1:Y:S02]  /*15920*/  F2I.FTZ.U32.TRUNC.NTZ R43, R42 ;  /* 0x0000002a002b7305 */ /* 0x000e64000021f000 */
[----:B-1----:R-:W-:Y:S01]  /*15930*/  IMAD.MOV R40, RZ, RZ, -R43 ;  /* 0x000000ffff287224 */ /* 0x002fe200078e0a2b */
[----:B------:R-:W-:-:S03]  /*15940*/  MOV R42, RZ ;  /* 0x000000ff002a7202 */ /* 0x000fc60000000f00 */
        /* <DEDUP_REMOVED lines=17> */
[----:B------:R-:W-:-:S02]  /*15a60*/  ISETP.GE.AND P2, PT, R33, RZ, PT ;  /* 0x000000ff2100720c */ /* 0x000fc40003f46270 */
[----:B------:R-:W-:-:S05]  /*15a70*/  LOP3.LUT R3, RZ, R32, RZ, 0x33, !PT ;  /* 0x00000020ff037212 */ /* 0x000fca00078e33ff */
[----:B------:R-:W-:Y:S01]  /*15a80*/  @P3 VIADD R38, R38, 0x1 ;  /* 0x0000000126263836 */ /* 0x000fe20000000000 */
[----:B------:R-:W-:Y:S02]  /*15a90*/  ISETP.NE.AND P3, PT, R32, RZ, PT ;  /* 0x000000ff2000720c */ /* 0x000fe40003f65270 */
[----:B------:R-:W-:Y:S01]  /*15aa0*/  @P4 IADD3 R40, PT, PT, R40, 0x1, RZ ;  /* 0x0000000128284810 */ /* 0x000fe20007ffe0ff */
[----:B------:R-:W-:-:S03]  /*15ab0*/  @!P1 IMAD.MOV R38, RZ, RZ, -R38 ;  /* 0x000000ffff269224 */ /* 0x000fc600078e0a26 */
[----:B------:R-:W-:Y:S02]  /*15ac0*/  @!P2 IADD3 R40, PT, PT, -R40, RZ, RZ ;  /* 0x000000ff2828a210 */ /* 0x000fe40007ffe1ff */
        /* <DEDUP_REMOVED lines=10> */
[C---:B------:R-:W-:Y:S01]  /*15b70*/  IMAD R32, R3.reuse, R135, R32 ;  /* 0x0000008703207224 */ /* 0x040fe200078e0220 */
        /* <DEDUP_REMOVED lines=9> */
[----:B------:R-:W-:-:S07]  /*15c10*/  LEA.HI.X R207, R34, R207, R32, 0x1, P1 ;  /* 0x000000cf22cf7211 */ /* 0x000fce00008f0c20 */
.L_x_901:
        /* <DEDUP_REMOVED lines=12> */
[----:B------:R-:W-:Y:S01]  /*15ce0*/  @!PT LDS RZ, [RZ] ;  /* 0x00000000fffff984 */ /* 0x000fe20000000800 */
[----:B------:R-:W-:Y:S01]  /*15cf0*/  @!PT LDS RZ, [RZ] ;  /* 0x00000000fffff984 */ /* 0x000fe20000000800 */
[----:B------:R-:W-:Y:S01]  /*15d00*/  @!PT LDS RZ, [RZ] ;  /* 0x00000000fffff984 */ /* 0x000fe20000000800 */
[----:B------:R-:W-:Y:S02]  /*15d10*/  @!P2 LDGSTS.E.BYPASS.LTC128B.128 [R213+0x4000], desc[UR6][R206.64] ;  /* 0x04000000ced5afae */ /* 0x000fe4000b981a06 */
[--C-:B------:R-:W-:Y:S01]  /*15d20*/  IMAD.X R41, R43, 0x1, R32.reuse, P3 ;  /* 0x000000012b297824 */ /* 0x100fe200018e0620 */
[-C--:B------:R-:W-:Y:S01]  /*15d30*/  IADD3 R38, P3, PT, R40, R3.reuse, RZ ;  /* 0x0000000328267210 */ /* 0x080fe20007f7e0ff */
[----:B------:R1:W-:Y:S03]  /*15d40*/  @P2 STS.128 [R213+0x4000], RZ ;  /* 0x004000ffd5002388 */ /* 0x0003e60000000c00 */
[----:B------:R-:W-:Y:S01]  /*15d50*/  IADD3 R36, P4, PT, R38, R3, RZ ;  /* 0x0000000326247210 */ /* 0x000fe20007f9e0ff */
[----:B------:R-:W-:Y:S01]  /*15d60*/  @!PT LDS RZ, [RZ] ;  /* 0x00000000fffff984 */ /* 0x000fe20000000800 */
[----:B------:R-:W-:Y:S01]  /*15d70*/  @!PT LDS RZ, [RZ] ;  /* 0x00000000fffff984 */ /* 0x000fe20000000800 */
[----:B------:R-:W-:Y:S01]  /*15d80*/  @!PT LDS RZ, [RZ] ;  /* 0x00000000fffff984 */ /* 0x000fe20000000800 */
[----:B------:R-:W-:Y:S01]  /*15d90*/  @!P1 LDGSTS.E.BYPASS.LTC128B.128 [R213+0x8000], desc[UR6][R206.64+0x80] ;  /* 0x08000080ced59fae */ /* 0x000fe2000b981a06 */
[----:B------:R-:W-:-:S03]  /*15da0*/  IMAD.X R39, R41, 0x1, R32, P3 ;  /* 0x0000000129277824 */ /* 0x000fc600018e0620 */
[----:B------:R1:W-:Y:S01]  /*15db0*/  @P1 STS.128 [R213+0x8000], RZ ;  /* 0x008000ffd5001388 */ /* 0x0003e20000000c00 */
[----:B------:R-:W-:-:S03]  /*15dc0*/  IMAD.X R37, R39, 0x1, R32, P4 ;  /* 0x0000000127257824 */ /* 0x000fc600020e0620 */
[----:B------:R-:W-:Y:S01]  /*15dd0*/  @!PT LDS RZ, [RZ] ;  /* 0x00000000fffff984 */ /* 0x000fe20000000800 */
[----:B------:R-:W-:Y:S01]  /*15de0*/  @!PT LDS RZ, [RZ] ;  /* 0x00000000fffff984 */ /* 0x000fe20000000800 */
[----:B------:R-:W-:Y:S01]  /*15df0*/  @!PT LDS RZ, [RZ] ;  /* 0x00000000fffff984 */ /* 0x000fe20000000800 */
[----:B------:R-:W-:Y:S01]  /*15e00*/  @!P2 LDGSTS.E.BYPASS.LTC128B.128 [R213+0x4800], desc[UR6][R34.64] ;  /* 0x0480000022d5afae */ /* 0x000fe2000b981a06 */
[----:B------:R-:W-:-:S03]  /*15e10*/  @!P1 IMAD.MOV.U32 R33, RZ, RZ, R37 ;  /* 0x000000ffff219224 */ /* 0x000fc600078e0025 */
        /* <DEDUP_REMOVED lines=11> */
[----:B--2---:R-:W-:Y:S01]  /*15ed0*/  @!P1 MOV R34, R44 ;  /* 0x0000002c00229202 */ /* 0x004fe20000000f00 */
[----:B------:R-:W-:-:S05]  /*15ee0*/  @!P1 IMAD.MOV.U32 R35, RZ, RZ, R45 ;  /* 0x000000ffff239224 */ /* 0x000fca00078e002d */
        /* <DEDUP_REMOVED lines=63> */
.L_x_899:
[----:B------:R-:W-:Y:S01]  /*162e0*/  IMAD.SHL.U32 R3, R61, 0x80, RZ ;  /* 0x000000803d037824 */ /* 0x000fe200078e00ff */
[----:B------:R-:W2:Y:S01]  /*162f0*/  LDCU UR4, c[0x0][0x45c] ;  /* 0x00008b80ff0477ac */ /* 0x000ea20008000800 */
[----:B-1----:R-:W-:Y:S02]  /*16300*/  IMAD.SHL.U32 R32, R197, 0x2, RZ ;  /* 0x00000002c5207824 */ /* 0x002fe400078e00ff */
[----:B------:R-:W-:Y:S02]  /*16310*/  IMAD.IADD R133, R64, 0x1, R63 ;  /* 0x0000000140857824 */ /* 0x000fe400078e023f */
[----:B------:R-:W-:Y:S01]  /*16320*/  IMAD.MOV.U32 R212, RZ, RZ, -0x1 ;  /* 0xffffffffffd47424 */ /* 0x000fe200078e00ff */
[----:B------:R-:W-:Y:S02]  /*16330*/  LOP3.LUT R3, R3, 0x6, R32, 0xf8, !PT ;  /* 0x0000000603037812 */ /* 0x000fe400078ef820 */
[----:B------:R-:W-:-:S03]  /*16340*/  LEA R133, R133, UR5, 0x1 ;  /* 0x0000000585857c11 */ /* 0x000fc6000f8e08ff */
[C---:B------:R-:W-:Y:S02]  /*16350*/  VIADD R33, R3.reuse, 0xffffff80 ;  /* 0xffffff8003217836 */ /* 0x040fe40000000000 */
[C---:B------:R-:W-:Y:S01]  /*16360*/  VIADD R35, R3.reuse, 0xffffff81 ;  /* 0xffffff8103237836 */ /* 0x040fe20000000000 */
[----:B------:R-:W-:Y:S01]  /*16370*/  LDSM.16.MT88.4 R68, [R133+0xc000] ;  /* 0x00c000008544783b */ /* 0x000fe20000004200 */
[----:B------:R-:W-:Y:S01]  /*16380*/  VIADD R41, R3, 0xffffffa0 ;  /* 0xffffffa003297836 */ /* 0x000fe20000000000 */
[----:B------:R-:W-:Y:S01]  /*16390*/  ISETP.GE.AND P1, PT, R33, R2, PT ;  /* 0x000000022100720c */ /* 0x000fe20003f26270 */
[----:B------:R-:W-:Y:S01]  /*163a0*/  VIADD R43, R3, 0xffffffa1 ;  /* 0xffffffa1032b7836 */ /* 0x000fe20000000000 */
[----:B------:R-:W-:Y:S01]  /*163b0*/  ISETP.GE.AND P4, PT, R33, R60, PT ;  /* 0x0000003c2100720c */ /* 0x000fe20003f86270 */
[----:B------:R-:W-:Y:S01]  /*163c0*/  VIADD R33, R3, 0xffffff88 ;  /* 0xffffff8803217836 */ /* 0x000fe20000000000 */
[----:B------:R-:W-:Y:S01]  /*163d0*/  FSEL R55, R28, -INF , !P1 ;  /* 0xff8000001c377808 */ /* 0x000fe20004800000 */
[--C-:B------:R-:W-:Y:S01]  /*163e0*/  IMAD.IADD R48, R52, 0x1, R133.reuse ;  /* 0x0000000134307824 */ /* 0x100fe200078e0285 */
[----:B------:R-:W-:Y:S01]  /*163f0*/  FSEL R37, R30, -INF , !P4 ;  /* 0xff8000001e257808 */ /* 0x000fe20006000000 */
[C---:B------:R-:W-:Y:S01]  /*16400*/  IMAD.IADD R147, R8.reuse, 0x1, R133 ;  /* 0x0000000108937824 */ /* 0x040fe200078e0285 */
[C---:B------:R-:W-:Y:S01]  /*16410*/  ISETP.GE.AND P1, PT, R33.reuse, R2, PT ;  /* 0x000000022100720c */ /* 0x040fe20003f26270 */
[----:B------:R-:W-:Y:S01]  /*16420*/  IMAD.IADD R8, R8, 0x1, R48 ;  /* 0x0000000108087824 */ /* 0x000fe200078e0230 */
[----:B------:R-:W-:Y:S01]  /*16430*/  ISETP.GE.AND P4, PT, R33, R60, PT ;  /* 0x0000003c2100720c */ /* 0x000fe20003f86270 */
[----:B------:R-:W-:Y:S01]  /*16440*/  VIADD R33, R3, 0xffffff89 ;  /* 0xffffff8903217836 */ /* 0x000fe20000000000 */
[C---:B------:R-:W-:Y:S01]  /*16450*/  ISETP.GE.AND P3, PT, R35.reuse, R2, PT ;  /* 0x000000022300720c */ /* 0x040fe20003f66270 */
[----:B------:R-:W-:Y:S01]  /*16460*/  LDSM.16.MT88.4 R76, [R147+0xc000] ;  /* 0x00c00000934c783b */ /* 0x000fe20000004200 */
[----:B------:R-:W-:-:S02]  /*16470*/  ISETP.GE.AND P2, PT, R35, R60, PT ;  /* 0x0000003c2300720c */ /* 0x000fc40003f46270 */
[----:B------:R-:W-:Y:S01]  /*16480*/  FSEL R57, R29, -INF , !P3 ;  /* 0xff8000001d397808 */ /* 0x000fe20005800000 */
[----:B------:R-:W-:Y:S01]  /*16490*/  VIADD R29, R3, 0xffffff90 ;  /* 0xffffff90031d7836 */ /* 0x000fe20000000000 */
[----:B------:R-:W-:Y:S02]  /*164a0*/  ISETP.GE.AND P3, PT, R33, R2, PT ;  /* 0x000000022100720c */ /* 0x000fe40003f66270 */
[----:B------:R-:W-:Y:S02]  /*164b0*/  FSEL R35, R31, -INF , !P2 ;  /* 0xff8000001f237808 */ /* 0x000fe40005000000 */
[----:B------:R-:W-:Y:S02]  /*164c0*/  ISETP.GE.AND P2, PT, R33, R60, PT ;  /* 0x0000003c2100720c */ /* 0x000fe40003f46270 */
[----:B------:R-:W-:Y:S02]  /*164d0*/  FSEL R59, R24, -INF , !P1 ;  /* 0xff800000183b7808 */ /* 0x000fe40004800000 */
[----:B------:R-:W-:-:S02]  /*164e0*/  FSEL R31, R26, -INF , !P4 ;  /* 0xff8000001a1f7808 */ /* 0x000fc40006000000 */
[----:B------:R-:W-:Y:S01]  /*164f0*/  FSEL R39, R25, -INF , !P3 ;  /* 0xff80000019277808 */ /* 0x000fe20005800000 */
[----:B------:R-:W-:Y:S01]  /*16500*/  VIADD R25, R3, 0xffffff98 ;  /* 0xffffff9803197836 */ /* 0x000fe20000000000 */
[C---:B------:R-:W-:Y:S02]  /*16510*/  ISETP.GE.AND P1, PT, R29.reuse, R2, PT ;  /* 0x000000021d00720c */ /* 0x040fe40003f26270 */
[----:B------:R-:W-:Y:S01]  /*16520*/  ISETP.GE.AND P4, PT, R29, R60, PT ;  /* 0x0000003c1d00720c */ /* 0x000fe20003f86270 */
[----:B------:R-:W-:Y:S01]  /*16530*/  VIADD R29, R3, 0xffffff91 ;  /* 0xffffff91031d7836 */ /* 0x000fe20000000000 */
[----:B------:R-:W-:Y:S02]  /*16540*/  FSEL R33, R27, -INF , !P2 ;  /* 0xff8000001b217808 */ /* 0x000fe40005000000 */
[----:B------:R-:W-:Y:S02]  /*16550*/  FSEL R27, R20, -INF , !P1 ;  /* 0xff800000141b7808 */ /* 0x000fe40004800000 */
[----:B------:R-:W-:-:S02]  /*16560*/  FSEL R53, R22, -INF , !P4 ;  /* 0xff80000016357808 */ /* 0x000fc40006000000 */
[C---:B------:R-:W-:Y:S02]  /*16570*/  ISETP.GE.AND P1, PT, R25.reuse, R2, PT ;  /* 0x000000021900720c */ /* 0x040fe40003f26270 */
[----:B------:R-:W-:Y:S01]  /*16580*/  ISETP.GE.AND P4, PT, R25, R60, PT ;  /* 0x0000003c1900720c */ /* 0x000fe20003f86270 */
[----:B------:R-:W-:Y:S01]  /*16590*/  VIADD R25, R3, 0xffffff99 ;  /* 0xffffff9903197836 */ /* 0x000fe20000000000 */
[C---:B------:R-:W-:Y:S02]  /*165a0*/  ISETP.GE.AND P3, PT, R29.reuse, R2, PT ;  /* 0x000000021d00720c */ /* 0x040fe40003f66270 */
[----:B------:R-:W-:Y:S02]  /*165b0*/  ISETP.GE.AND P2, PT, R29, R60, PT ;  /* 0x0000003c1d00720c */ /* 0x000fe40003f46270 */
[----:B------:R-:W-:Y:S02]  /*165c0*/  FSEL R29, R21, -INF , !P3 ;  /* 0xff800000151d7808 */ /* 0x000fe40005800000 */
[----:B------:R-:W-:-:S02]  /*165d0*/  FSEL R23, R23, -INF , !P2 ;  /* 0xff80000017177808 */ /* 0x000fc40005000000 */
[C---:B------:R-:W-:Y:S02]  /*165e0*/  ISETP.GE.AND P3, PT, R25.reuse, R2, PT ;  /* 0x000000021900720c */ /* 0x040fe40003f66270 */
[----:B------:R-:W-:Y:S02]  /*165f0*/  ISETP.GE.AND P2, PT, R25, R60, PT ;  /* 0x0000003c1900720c */ /* 0x000fe40003f46270 */
[----:B------:R-:W-:Y:S02]  /*16600*/  FSEL R25, R16, -INF , !P1 ;  /* 0xff80000010197808 */ /* 0x000fe40004800000 */
[----:B------:R-:W-:Y:S02]  /*16610*/  FSEL R21, R18, -INF , !P4 ;  /* 0xff80000012157808 */ /* 0x000fe40006000000 */
[C---:B------:R-:W-:Y:S02]  /*16620*/  ISETP.GE.AND P1, PT, R41.reuse, R2, PT ;  /* 0x000000022900720c */ /* 0x040fe40003f26270 */
[----:B------:R-:W-:Y:S01]  /*16630*/  ISETP.GE.AND P4, PT, R41, R60, PT ;  /* 0x0000003c2900720c */ /* 0x000fe20003f86270 */
[----:B------:R-:W-:Y:S01]  /*16640*/  VIADD R41, R3, 0xffffffa8 ;  /* 0xffffffa803297836 */ /* 0x000fe20000000000 */
[----:B------:R-:W-:-:S02]  /*16650*/  FSEL R51, R12, -INF , !P1 ;  /* 0xff8000000c337808 */ /* 0x000fc40004800000 */
[----:B------:R-:W-:Y:S02]  /*16660*/  FSEL R45, R14, -INF , !P4 ;  /* 0xff8000000e2d7808 */ /* 0x000fe40006000000 */
[----:B------:R-:W-:Y:S02]  /*16670*/  FSEL R17, R17, -INF , !P3 ;  /* 0xff80000011117808 */ /* 0x000fe40005800000 */
[C---:B------:R-:W-:Y:S02]  /*16680*/  ISETP.GE.AND P1, PT, R41.reuse, R2, PT ;  /* 0x000000022900720c */ /* 0x040fe40003f26270 */
[----:B------:R-:W-:Y:S01]  /*16690*/  ISETP.GE.AND P4, PT, R41, R60, PT ;  /* 0x0000003c2900720c */ /* 0x000fe20003f86270 */
[----:B------:R-:W-:Y:S01]  /*166a0*/  VIADD R41, R3, 0xffffffa9 ;  /* 0xffffffa903297836 */ /* 0x000fe20000000000 */
[----:B------:R-:W-:Y:S02]  /*166b0*/  ISETP.GE.AND P3, PT, R43, R2, PT ;  /* 0x000000022b00720c */ /* 0x000fe40003f66270 */
[----:B------:R-:W-:-:S02]  /*166c0*/  FSEL R19, R19, -INF , !P2 ;  /* 0xff80000013137808 */ /* 0x000fc40005000000 */
[----:B------:R-:W-:Y:S01]  /*166d0*/  FSEL R233, R13, -INF , !P3 ;  /* 0xff8000000de97808 */ /* 0x000fe20005800000 */
[----:B------:R-:W-:Y:S01]  /*166e0*/  VIADD R13, R3, 0xffffffb0 ;  /* 0xffffffb0030d7836 */ /* 0x000fe20000000000 */
[----:B------:R-:W-:Y:S02]  /*166f0*/  ISETP.GE.AND P3, PT, R41, R2, PT ;  /* 0x000000022900720c */ /* 0x000fe40003f66270 */
[----:B------:R-:W-:Y:S02]  /*16700*/  ISETP.GE.AND P2, PT, R43, R60, PT ;  /* 0x0000003c2b00720c */ /* 0x000fe40003f46270 */
[----:B------:R-:W-:Y:S02]  /*16710*/  FSEL R235, R4, -INF , !P1 ;  /* 0xff80000004eb7808 */ /* 0x000fe40004800000 */
[----:B------:R-:W-:Y:S02]  /*16720*/  FSEL R43, R6, -INF , !P4 ;  /* 0xff800000062b7808 */ /* 0x000fe40006000000 */
[----:B------:R-:W-:Y:S01]  /*16730*/  FSEL R47, R5, -INF , !P3 ;  /* 0xff800000052f7808 */ /* 0x000fe20005800000 */
[----:B------:R-:W-:Y:S01]  /*16740*/  VIADD R5, R3, 0xffffffb8 ;  /* 0xffffffb803057836 */ /* 0x000fe20000000000 */
[----:B------:R-:W-:-:S02]  /*16750*/  ISETP.GE.AND P1, PT, R13, R2, PT ;  /* 0x000000020d00720c */ /* 0x000fc40003f26270 */
[-C--:B------:R-:W-:Y:S01]  /*16760*/  ISETP.GE.AND P4, PT, R13, R60.reuse, PT ;  /* 0x0000003c0d00720c */ /* 0x080fe20003f86270 */
[----:B------:R-:W-:Y:S01]  /*16770*/  VIADD R13, R3, 0xffffffb1 ;  /* 0xffffffb1030d7836 */ /* 0x000fe20000000000 */
[----:B------:R-:W-:Y:S02]  /*16780*/  FSEL R49, R15, -INF , !P2 ;  /* 0xff8000000f317808 */ /* 0x000fe40005000000 */
[----:B------:R-:W-:Y:S02]  /*16790*/  ISETP.GE.AND P2, PT, R41, R60, PT ;  /* 0x0000003c2900720c */ /* 0x000fe40003f46270 */
[----:B------:R-:W-:Y:S02]  /*167a0*/  FSEL R229, R116, -INF , !P1 ;  /* 0xff80000074e57808 */ /* 0x000fe40004800000 */
[----:B------:R-:W-:Y:S02]  /*167b0*/  FSEL R227, R118, -INF , !P4 ;  /* 0xff80000076e37808 */ /* 0x000fe40006000000 */
[----:B------:R-:W-:-:S02]  /*167c0*/  ISETP.GE.AND P1, PT, R5, R2, PT ;  /* 0x000000020500720c */ /* 0x000fc40003f26270 */
[----:B------:R-:W-:Y:S01]  /*167d0*/  ISETP.GE.AND P4, PT, R5, R60, PT ;  /* 0x0000003c0500720c */ /* 0x000fe20003f86270 */
[----:B------:R-:W-:Y:S01]  /*167e0*/  VIADD R5, R3, 0xffffffc0 ;  /* 0xffffffc003057836 */ /* 0x000fe20000000000 */
[----:B------:R-:W-:Y:S01]  /*167f0*/  FSEL R41, R7, -INF , !P2 ;  /* 0xff80000007297808 */ /* 0x000fe20005000000 */
[----:B------:R-:W-:Y:S01]  /*16800*/  VIADD R7, R3, 0xffffffb9 ;  /* 0xffffffb903077836 */ /* 0x000fe20000000000 */
[C---:B------:R-:W-:Y:S02]  /*16810*/  ISETP.GE.AND P3, PT, R13.reuse, R2, PT ;  /* 0x000000020d00720c */ /* 0x040fe40003f66270 */
[----:B------:R-:W-:Y:S02]  /*16820*/  ISETP.GE.AND P2, PT, R13, R60, PT ;  /* 0x0000003c0d00720c */ /* 0x000fe40003f46270 */
[----:B------:R-:W-:Y:S02]  /*16830*/  FSEL R173, R112, -INF , !P1 ;  /* 0xff80000070ad7808 */ /* 0x000fe40004800000 */
[----:B------:R-:W-:-:S02]  /*16840*/  FSEL R177, R114, -INF , !P4 ;  /* 0xff80000072b17808 */ /* 0x000fc40006000000 */
[----:B------:R-:W-:Y:S02]  /*16850*/  FSEL R231, R117, -INF , !P3 ;  /* 0xff80000075e77808 */ /* 0x000fe40005800000 */
[----:B------:R-:W-:Y:S02]  /*16860*/  FSEL R175, R119, -INF , !P2 ;  /* 0xff80000077af7808 */ /* 0x000fe40005000000 */
[C---:B------:R-:W-:Y:S01]  /*16870*/  ISETP.GE.AND P1, PT, R5.reuse, R2, PT ;  /* 0x000000020500720c */ /* 0x040fe20003f26270 */
[----:B------:R-:W-:Y:S01]  /*16880*/  LDSM.16.MT88.4 R116, [R48+0x10000] ;  /* 0x010000003074783b */ /* 0x000fe20000004200 */
[----:B------:R-:W-:Y:S01]  /*16890*/  ISETP.GE.AND P4, PT, R5, R60, PT ;  /* 0x0000003c0500720c */ /* 0x000fe20003f86270 */
[----:B------:R-:W-:Y:S01]  /*168a0*/  VIADD R5, R3, 0xffffffc8 ;  /* 0xffffffc803057836 */ /* 0x000fe20000000000 */
[----:B------:R-:W-:Y:S02]  /*168b0*/  FMNMX3.FTZ R4, R55, R57, R59, !PT ;  /* 0x0000003937047276 */ /* 0x000fe4000781003b */
[----:B------:R-:W-:-:S02]  /*168c0*/  ISETP.GE.AND P3, PT, R7, R2, PT ;  /* 0x000000020700720c */ /* 0x000fc40003f66270 */
[----:B------:R-:W-:Y:S01]  /*168d0*/  ISETP.GE.AND P2, PT, R7, R60, PT ;  /* 0x0000003c0700720c */ /* 0x000fe20003f46270 */
[----:B------:R-:W-:Y:S01]  /*168e0*/  VIADD R7, R3, 0xffffffc1 ;  /* 0xffffffc103077836 */ /* 0x000fe20000000000 */
[----:B------:R-:W-:Y:S02]  /*168f0*/  FMNMX3.FTZ R4, R4, R39, R27, !PT ;  /* 0x0000002704047276 */ /* 0x000fe4000781001b */
[----:B------:R-:W-:Y:S02]  /*16900*/  FSEL R189, R108, -INF , !P1 ;  /* 0xff8000006cbd7808 */ /* 0x000fe40004800000 */
[----:B------:R-:W-:Y:S02]  /*16910*/  FSEL R219, R110, -INF , !P4 ;  /* 0xff8000006edb7808 */ /* 0x000fe40006000000 */
[----:B------:R-:W-:Y:S02]  /*16920*/  FSEL R171, R113, -INF , !P3 ;  /* 0xff80000071ab7808 */ /* 0x000fe40005800000 */
[----:B------:R-:W-:-:S02]  /*16930*/  FSEL R225, R115, -INF , !P2 ;  /* 0xff80000073e17808 */ /* 0x000fc40005000000 */
[C---:B------:R-:W-:Y:S02]  /*16940*/  ISETP.GE.AND P1, PT, R5.reuse, R2, PT ;  /* 0x000000020500720c */ /* 0x040fe40003f26270 */
[----:B------:R-:W-:Y:S01]  /*16950*/  ISETP.GE.AND P4, PT, R5, R60, PT ;  /* 0x0000003c0500720c */ /* 0x000fe20003f86270 */
[----:B------:R-:W-:Y:S01]  /*16960*/  VIADD R5, R3, 0xffffffd0 ;  /* 0xffffffd003057836 */ /* 0x000fe20000000000 */
[C---:B------:R-:W-:Y:S02]  /*16970*/  ISETP.GE.AND P3, PT, R7.reuse, R2, PT ;  /* 0x000000020700720c */ /* 0x040fe40003f66270 */
[----:B------:R-:W-:Y:S01]  /*16980*/  ISETP.GE.AND P2, PT, R7, R60, PT ;  /* 0x0000003c0700720c */ /* 0x000fe20003f46270 */
[----:B------:R-:W-:Y:S01]  /*16990*/  VIADD R7, R3, 0xffffffc9 ;  /* 0xffffffc903077836 */ /* 0x000fe20000000000 */
[----:B------:R-:W-:Y:S02]  /*169a0*/  FMNMX3.FTZ R4, R4, R29, R25, !PT ;  /* 0x0000001d04047276 */ /* 0x000fe40007810019 */
[----:B------:R-:W-:-:S02]  /*169b0*/  FSEL R223, R104, -INF , !P1 ;  /* 0xff80000068df7808 */ /* 0x000fc40004800000 */
        /* <DEDUP_REMOVED lines=15> */
[----:B------:R-:W-:Y:S02]  /*16ab0*/  FMNMX3.FTZ R6, R6, R33, R53, !PT ;  /* 0x0000002106067276 */ /* 0x000fe40007810035 */
[----:B------:R-:W-:Y:S02]  /*16ac0*/  FSEL R191, R105, -INF , !P3 ;  /* 0xff80000069bf7808 */ /* 0x000fe40005800000 */
[----:B------:R-:W-:Y:S02]  /*16ad0*/  FSEL R203, R107, -INF , !P2 ;  /* 0xff8000006bcb7808 */ /* 0x000fe40005000000 */
[C---:B------:R-:W-:Y:S02]  /*16ae0*/  ISETP.GE.AND P1, PT, R5.reuse, R2, PT ;  /* 0x000000020500720c */ /* 0x040fe40003f26270 */
        /* <DEDUP_REMOVED lines=9> */
[----:B------:R-:W-:-:S02]  /*16b80*/  FSEL R195, R101, -INF , !P3 ;  /* 0xff80000065c37808 */ /* 0x000fc40005800000 */
[----:B------:R-:W-:Y:S02]  /*16b90*/  FSEL R183, R103, -INF , !P2 ;  /* 0xff80000067b77808 */ /* 0x000fe40005000000 */
[C---:B------:R-:W-:Y:S01]  /*16ba0*/  ISETP.GE.AND P1, PT, R5.reuse, R2, PT ;  /* 0x000000020500720c */ /* 0x040fe20003f26270 */
[----:B------:R-:W-:Y:S01]  /*16bb0*/  LDSM.16.MT88.4 R100, [R133+0x10000] ;  /* 0x010000008564783b */ /* 0x000fe20000004200 */
[----:B------:R-:W-:Y:S01]  /*16bc0*/  ISETP.GE.AND P4, PT, R5, R60, PT ;  /* 0x0000003c0500720c */ /* 0x000fe20003f86270 */
[----:B------:R-:W-:Y:S01]  /*16bd0*/  VIADD R5, R3, 0xffffffe8 ;  /* 0xffffffe803057836 */ /* 0x000fe20000000000 */
        /* <DEDUP_REMOVED lines=8> */
[----:B------:R-:W-:Y:S02]  /*16c60*/  FMNMX3.FTZ R6, R6, R49, R43, !PT ;  /* 0x0000003106067276 */ /* 0x000fe4000781002b */
        /* <DEDUP_REMOVED lines=9> */
[----:B------:R-:W-:-:S02]  /*16d00*/  FMNMX3.FTZ R6, R6, R41, R227, !PT ;  /* 0x0000002906067276 */ /* 0x000fc400078100e3 */
[----:B------:R-:W-:Y:S02]  /*16d10*/  FSEL R167, R93, -INF , !P3 ;  /* 0xff8000005da77808 */ /* 0x000fe40005800000 */
[----:B------:R-:W-:Y:S02]  /*16d20*/  FSEL R159, R95, -INF , !P2 ;  /* 0xff8000005f9f7808 */ /* 0x000fe40005000000 */
[C---:B------:R-:W-:Y:S01]  /*16d30*/  ISETP.GE.AND P3, PT, R5.reuse, R2, PT ;  /* 0x000000020500720c */ /* 0x040fe20003f66270 */
[----:B------:R-:W-:Y:S01]  /*16d40*/  LDSM.16.MT88.4 R92, [R8+0xc000] ;  /* 0x00c00000085c783b */ /* 0x000fe20000004200 */
        /* <DEDUP_REMOVED lines=10> */
[C---:B------:R-:W-:Y:S01]  /*16df0*/  VIADD R5, R3.reuse, 0xfffffff8 ;  /* 0xfffffff803057836 */ /* 0x040fe20000000000 */
[----:B------:R-:W-:Y:S01]  /*16e00*/  FMNMX3.FTZ R4, R4, R187, R169, !PT ;  /* 0x000000bb04047276 */ /* 0x000fe200078100a9 */
[----:B------:R-:W-:Y:S01]  /*16e10*/  VIADD R3, R3, 0xfffffff9 ;  /* 0xfffffff903037836 */ /* 0x000fe20000000000 */
[----:B------:R-:W-:-:S02]  /*16e20*/  FMNMX3.FTZ R6, R6, R217, R215, !PT ;  /* 0x000000d906067276 */ /* 0x000fc400078100d7 */
[----:B------:R-:W-:Y:S02]  /*16e30*/  FSEL R163, R89, -INF , !P3 ;  /* 0xff80000059a37808 */ /* 0x000fe40005800000 */
[----:B------:R-:W-:Y:S02]  /*16e40*/  FSEL R155, R91, -INF , !P2 ;  /* 0xff8000005b9b7808 */ /* 0x000fe40005000000 */
[-C--:B------:R-:W-:Y:S02]  /*16e50*/  ISETP.GE.AND P3, PT, R7, R2.reuse, PT ;  /* 0x000000020700720c */ /* 0x080fe40003f66270 */
[----:B------:R-:W-:Y:S02]  /*16e60*/  ISETP.GE.AND P2, PT, R5, R2, PT ;  /* 0x000000020500720c */ /* 0x000fe40003f46270 */
[----:B------:R-:W-:Y:S02]  /*16e70*/  FSEL R153, R84, -INF , !P1 ;  /* 0xff80000054997808 */ /* 0x000fe40004800000 */
[----:B------:R-:W-:-:S02]  /*16e80*/  FMNMX3.FTZ R4, R4, R167, R165, !PT ;  /* 0x000000a704047276 */ /* 0x000fc400078100a5 */
[----:B------:R-:W-:Y:S02]  /*16e90*/  FMNMX3.FTZ R6, R6, R203, R185, !PT ;  /* 0x000000cb06067276 */ /* 0x000fe400078100b9 */
[----:B------:R-:W-:Y:S02]  /*16ea0*/  FSEL R151, R85, -INF , !P3 ;  /* 0xff80000055977808 */ /* 0x000fe40005800000 */
[----:B------:R-:W-:Y:S02]  /*16eb0*/  FSEL R149, R80, -INF , !P2 ;  /* 0xff80000050957808 */ /* 0x000fe40005000000 */
[----:B------:R-:W-:Y:S02]  /*16ec0*/  FMNMX3.FTZ R4, R4, R163, R153, !PT ;  /* 0x000000a304047276 */ /* 0x000fe40007810099 */
[----:B------:R-:W-:Y:S02]  /*16ed0*/  FMNMX3.FTZ R6, R6, R183, R181, !PT ;  /* 0x000000b706067276 */ /* 0x000fe400078100b5 */
[----:B------:R-:W-:-:S02]  /*16ee0*/  ISETP.GE.AND P3, PT, R7, R60, PT ;  /* 0x0000003c0700720c */ /* 0x000fc40003f66270 */
[----:B------:R-:W-:Y:S02]  /*16ef0*/  FMNMX3.FTZ R7, R4, R151, R149, !PT ;  /* 0x0000009704077276 */ /* 0x000fe40007810095 */
[----:B------:R-:W-:Y:S02]  /*16f00*/  FMNMX3.FTZ R4, R6, R179, R161, !PT ;  /* 0x000000b306047276 */ /* 0x000fe400078100a1 */
[----:B------:R-:W-:Y:S02]  /*16f10*/  ISETP.GE.AND P1, PT, R3, R2, PT ;  /* 0x000000020300720c */ /* 0x000fe40003f26270 */
[----:B------:R-:W-:Y:S02]  /*16f20*/  ISETP.GE.AND P2, PT, R5, R60, PT ;  /* 0x0000003c0500720c */ /* 0x000fe40003f46270 */
[----:B------:R-:W-:Y:S02]  /*16f30*/  FSEL R145, R86, -INF , !P4 ;  /* 0xff80000056917808 */ /* 0x000fe40006000000 */
[----:B------:R-:W-:-:S02]  /*16f40*/  FMNMX3.FTZ R4, R4, R159, R157, !PT ;  /* 0x0000009f04047276 */ /* 0x000fc4000781009d */
[----:B------:R-:W-:Y:S02]  /*16f50*/  FSEL R148, R81, -INF , !P1 ;  /* 0xff80000051947808 */ /* 0x000fe40004800000 */
[----:B------:R-:W-:Y:S02]  /*16f60*/  ISETP.GE.AND P1, PT, R3, R60, PT ;  /* 0x0000003c0300720c */ /* 0x000fe40003f26270 */
[----:B------:R-:W-:Y:S02]  /*16f70*/  FSEL R144, R87, -INF , !P3 ;  /* 0xff80000057907808 */ /* 0x000fe40005800000 */
[----:B------:R-:W-:Y:S01]  /*16f80*/  FSEL R143, R82, -INF , !P2 ;  /* 0xff800000528f7808 */ /* 0x000fe20005000000 */
[----:B------:R-:W-:Y:S01]  /*16f90*/  LDSM.16.MT88.4 R84, [R48+0xc000] ;  /* 0x00c000003054783b */ /* 0x000fe20000004200 */
[----:B------:R-:W-:Y:S02]  /*16fa0*/  FMNMX3.FTZ R4, R4, R155, R145, !PT ;  /* 0x0000009b04047276 */ /* 0x000fe40007810091 */
[----:B------:R-:W-:-:S02]  /*16fb0*/  FMNMX.FTZ R5, R148, R7, !PT ;  /* 0x0000000794057209 */ /* 0x000fc40007810000 */
[----:B------:R-:W-:Y:S02]  /*16fc0*/  FSEL R141, R83, -INF , !P1 ;  /* 0xff800000538d7808 */ /* 0x000fe40004800000 */
[----:B------:R-:W-:Y:S01]  /*16fd0*/  FMNMX3.FTZ R4, R4, R144, R143, !PT ;  /* 0x0000009004047276 */ /* 0x000fe2000781008f */
[----:B------:R-:W1:Y:S03]  /*16fe0*/  SHFL.BFLY PT, R6, R5, 0x2, 0x1f ;  /* 0x0c401f0005067f89 */ /* 0x000e6600000e0000 */
[----:B------:R-:W-:-:S05]  /*16ff0*/  FMNMX.FTZ R13, R141, R4, !PT ;  /* 0x000000048d0d7209 */ /* 0x000fca0007810000 */
[----:B------:R-:W3:Y:S01]  /*17000*/  SHFL.BFLY PT, R4, R13, 0x2, 0x1f ;  /* 0x0c401f000d047f89 */ /* 0x000ee200000e0000 */
[----:B-1----:R-:W-:-:S05]  /*17010*/  FMNMX.FTZ R7, R5, R6, !PT ;  /* 0x0000000605077209 */ /* 0x002fca0007810000 */
[----:B------:R-:W1:Y:S01]  /*17020*/  SHFL.BFLY PT, R132, R7, 0x1, 0x1f ;  /* 0x0c201f0007847f89 */ /* 0x000e6200000e0000 */
[----:B---3--:R-:W-:-:S03]  /*17030*/  FMNMX.FTZ R4, R13, R4, !PT ;  /* 0x000000040d047209 */ /* 0x008fc60007810000 */
[----:B------:R-:W-:Y:S04]  /*17040*/  LDSM.16.MT88.4 R12, [R8+0xc800] ;  /* 0x00c80000080c783b */ /* 0x000fe80000004200 */
[----:B------:R-:W3:Y:S01]  /*17050*/  SHFL.BFLY PT, R3, R4, 0x1, 0x1f ;  /* 0x0c201f0004037f89 */ /* 0x000ee200000e0000 */
[----:B-1----:R-:W-:-:S04]  /*17060*/  FMNMX.FTZ R132, R7, R132, !PT ;  /* 0x0000008407847209 */ /* 0x002fc80007810000 */
[C---:B------:R-:W-:Y:S01]  /*17070*/  FSETP.NEU.FTZ.AND P1, PT, R132.reuse, -INF , PT ;  /* 0xff8000008400780b */ /* 0x040fe20003f3d000 */
[----:B--2---:R-:W-:Y:S01]  /*17080*/  FMUL.FTZ R150, R132, UR4 ;  /* 0x0000000484967c20 */ /* 0x004fe20008410000 */
[----:B---3--:R-:W-:-:S04]  /*17090*/  FMNMX.FTZ R3, R4, R3, !PT ;  /* 0x0000000304037209 */ /* 0x008fc80007810000 */
[----:B------:R-:W-:Y:S01]  /*170a0*/  FSEL R150, R150, RZ, P1 ;  /* 0x000000ff96967208 */ /* 0x000fe20000800000 */
[----:B------:R-:W1:Y:S01]  /*170b0*/  LDSM.16.MT88.4 R4, [R8+0x10000] ;  /* 0x010000000804783b */ /* 0x000e620000004200 */
[C---:B------:R-:W-:Y:S01]  /*170c0*/  FSETP.NEU.FTZ.AND P1, PT, R3.reuse, -INF , PT ;  /* 0xff8000000300780b */ /* 0x040fe20003f3d000 */
[----:B------:R-:W-:Y:S02]  /*170d0*/  FMUL.FTZ R146, R3, UR4 ;  /* 0x0000000403927c20 */ /* 0x000fe40008410000 */
[--C-:B------:R-:W-:Y:S01]  /*170e0*/  FFMA.FTZ R142, R55, UR4, -R150.reuse ;  /* 0x00000004378e7c23 */ /* 0x100fe20008010896 */
[--C-:B------:R-:W-:Y:S01]  /*170f0*/  FFMA.FTZ R139, R57, UR4, -R150.reuse ;  /* 0x00000004398b7c23 */ /* 0x100fe20008010896 */
[--C-:B------:R-:W-:Y:S01]  /*17100*/  FFMA.FTZ R138, R59, UR4, -R150.reuse ;  /* 0x000000043b8a7c23 */ /* 0x100fe20008010896 */
[----:B------:R-:W-:Y:S01]  /*17110*/  FSEL R146, R146, RZ, P1 ;  /* 0x000000ff92927208 */ /* 0x000fe20000800000 */
[--C-:B------:R-:W-:Y:S01]  /*17120*/  FFMA.FTZ R67, R39, UR4, -R150.reuse ;  /* 0x0000000427437c23 */ /* 0x100fe20008010896 */
[--C-:B------:R-:W-:Y:S01]  /*17130*/  FFMA.FTZ R66, R27, UR4, -R150.reuse ;  /* 0x000000041b427c23 */ /* 0x100fe20008010896 */
[----:B------:R-:W-:Y:S01]  /*17140*/  MUFU.EX2 R142, R142 ;  /* 0x0000008e008e7308 */ /* 0x000fe20000000800 */
[----:B------:R-:W-:Y:S01]  /*17150*/  FFMA.FTZ R59, R29, UR4, -R150 ;  /* 0x000000041d3b7c23 */ /* 0x000fe20008010896 */
[--C-:B------:R-:W-:Y:S01]  /*17160*/  FFMA.FTZ R140, R37, UR4, -R146.reuse ;  /* 0x00000004258c7c23 */ /* 0x100fe20008010892 */
[--C-:B------:R-:W-:Y:S01]  /*17170*/  FFMA.FTZ R137, R35, UR4, -R146.reuse ;  /* 0x0000000423897c23 */ /* 0x100fe20008010892 */
[--C-:B------:R-:W-:Y:S01]  /*17180*/  FFMA.FTZ R136, R31, UR4, -R146.reuse ;  /* 0x000000041f887c23 */ /* 0x100fe20008010892 */
[--C-:B------:R-:W-:Y:S01]  /*17190*/  FFMA.FTZ R65, R33, UR4, -R146.reuse ;  /* 0x0000000421417c23 */ /* 0x100fe20008010892 */
[----:B------:R-:W2:Y:S01]  /*171a0*/  MUFU.EX2 R139, R139 ;  /* 0x0000008b008b7308 */ /* 0x000ea20000000800 */
[----:B------:R-:W-:Y:S01]  /*171b0*/  FFMA.FTZ R64, R53, UR4, -R146 ;  /* 0x0000000435407c23 */ /* 0x000fe20008010892 */
[--C-:B------:R-:W-:Y:S01]  /*171c0*/  FFMA.FTZ R58, R25, UR4, -R150.reuse ;  /* 0x00000004193a7c23 */ /* 0x100fe20008010896 */
[----:B------:R-:W-:Y:S01]  /*171d0*/  FFMA.FTZ R55, R17, UR4, -R150 ;  /* 0x0000000411377c23 */ /* 0x000fe20008010896 */
[----:B------:R-:W-:Y:S01]  /*171e0*/  MUFU.EX2 R138, R138 ;  /* 0x0000008a008a7308 */ /* 0x000fe20000000800 */
[--C-:B------:R-:W-:Y:S01]  /*171f0*/  FFMA.FTZ R57, R23, UR4, -R146.reuse ;  /* 0x0000000417397c23 */ /* 0x100fe20008010892 */
[--C-:B------:R-:W-:Y:S01]  /*17200*/  FFMA.FTZ R56, R21, UR4, -R146.reuse ;  /* 0x0000000415387c23 */ /* 0x100fe20008010892 */
[----:B------:R-:W-:Y:S01]  /*17210*/  FFMA.FTZ R53, R19, UR4, -R146 ;  /* 0x0000000413357c23 */ /* 0x000fe20008010892 */
[----:B------:R-:W3:Y:S01]  /*17220*/  MUFU.EX2 R67, R67 ;  /* 0x0000004300437308 */ /* 0x000ee20000000800 */
[----:B------:R-:W4:Y:S01]  /*17230*/  LDSM.16.MT88.4 R36, [R147+0xc800] ;  /* 0x00c800009324783b */ /* 0x000f220000004200 */
[----:B------:R-:W-:Y:S01]  /*17240*/  FFMA.FTZ R54, R51, UR4, -R150 ;  /* 0x0000000433367c23 */ /* 0x000fe20008010896 */
[----:B------:R-:W-:Y:S01]  /*17250*/  FFMA.FTZ R50, R45, UR4, -R146 ;  /* 0x000000042d327c23 */ /* 0x000fe20008010892 */
[----:B------:R-:W-:Y:S01]  /*17260*/  MUFU.EX2 R140, R140 ;  /* 0x0000008c008c7308 */ /* 0x000fe20000000800 */
[----:B------:R-:W5:Y:S01]  /*17270*/  LDSM.16.MT88.4 R16, [R48+0x10800] ;  /* 0x010800003010783b */ /* 0x000f620000004200 */
[----:B--2---:R-:W-:Y:S01]  /*17280*/  F2FP.F16.F32.PACK_AB R120, R139, R142 ;  /* 0x0000008e8b78723e */ /* 0x004fe200000000ff */
[--C-:B------:R-:W-:Y:S01]  /*17290*/  FFMA.FTZ R51, R233, UR4, -R150.reuse ;  /* 0x00000004e9337c23 */ /* 0x100fe20008010896 */
[----:B------:R-:W2:Y:S01]  /*172a0*/  MUFU.EX2 R137, R137 ;  /* 0x0000008900897308 */ /* 0x000ea20000000800 */
[----:B------:R-:W5:Y:S01]  /*172b0*/  LDSM.16.MT88.4 R20, [R133+0x10800] ;  /* 0x010800008514783b */ /* 0x000f620000004200 */
[----:B------:R-:W-:Y:S01]  /*172c0*/  FFMA.FTZ R46, R47, UR4, -R150 ;  /* 0x000000042f2e7c23 */ /* 0x000fe20008010896 */
[--C-:B------:R-:W-:Y:S01]  /*172d0*/  FFMA.FTZ R49, R49, UR4, -R146.reuse ;  /* 0x0000000431317c23 */ /* 0x100fe20008010892 */
[----:B------:R-:W-:Y:S01]  /*172e0*/  MUFU.EX2 R136, R136 ;  /* 0x0000008800887308 */ /* 0x000fe20000000800 */
[----:B------:R-:W-:Y:S01]  /*172f0*/  LDSM.16.MT88.4 R32, [R147+0x10800] ;  /* 0x010800009320783b */ /* 0x000fe20000004200 */
[----:B---3--:R-:W-:Y:S01]  /*17300*/  F2FP.F16.F32.PACK_AB R122, R67, R138 ;  /* 0x0000008a437a723e */ /* 0x008fe200000000ff */
[--C-:B------:R-:W-:Y:S01]  /*17310*/  FFMA.FTZ R45, R43, UR4, -R146.reuse ;  /* 0x000000042b2d7c23 */ /* 0x100fe20008010892 */
[----:B------:R-:W3:Y:S01]  /*17320*/  MUFU.EX2 R65, R65 ;  /* 0x0000004100417308 */ /* 0x000ee20000000800 */
[----:B------:R-:W-:Y:S01]  /*17330*/  LDSM.16.MT88.4 R28, [R133+0xc800] ;  /* 0x00c80000851c783b */ /* 0x000fe20000004200 */
[----:B------:R-:W-:Y:S01]  /*17340*/  FFMA.FTZ R44, R41, UR4, -R146 ;  /* 0x00000004292c7c23 */ /* 0x000fe20008010892 */
[--C-:B------:R-:W-:Y:S01]  /*17350*/  FFMA.FTZ R235, R235, UR4, -R150.reuse ;  /* 0x00000004ebeb7c23 */ /* 0x100fe20008010896 */
[----:B------:R-:W-:Y:S01]  /*17360*/  MUFU.EX2 R66, R66 ;  /* 0x0000004200427308 */ /* 0x000fe20000000800 */
[----:B------:R-:W-:Y:S01]  /*17370*/  LDSM.16.MT88.4 R24, [R48+0xc800] ;  /* 0x00c800003018783b */ /* 0x000fe20000004200 */
[----:B--2---:R-:W-:Y:S01]  /*17380*/  F2FP.F16.F32.PACK_AB R121, R137, R140 ;  /* 0x0000008c8979723e */ /* 0x004fe200000000ff */
[----:B------:R-:W-:Y:S01]  /*17390*/  FFMA.FTZ R154, R171, UR4, -R150 ;  /* 0x00000004ab9a7c23 */ /* 0x000fe20008010896 */
[----:B------:R-:W2:Y:S01]  /*173a0*/  MUFU.EX2 R59, R59 ;  /* 0x0000003b003b7308 */ /* 0x000ea20000000800 */
[----:B------:R-:W-:Y:S01]  /*173b0*/  LDSM.16.MT88.4 R40, [R8+0x11000] ;  /* 0x011000000828783b */ /* 0x000fe20000004200 */
[----:B------:R-:W-:Y:S01]  /*173c0*/  FFMA.FTZ R156, R177, UR4, -R146 ;  /* 0x00000004b19c7c23 */ /* 0x000fe20008010892 */
[----:B------:R-:W-:Y:S01]  /*173d0*/  FFMA.FTZ R152, R229, UR4, -R150 ;  /* 0x00000004e5987c23 */ /* 0x000fe20008010896 */
[----:B------:R-:W-:Y:S01]  /*173e0*/  MUFU.EX2 R58, R58 ;  /* 0x0000003a003a7308 */ /* 0x000fe20000000800 */
[--C-:B------:R-:W-:Y:S01]  /*173f0*/  FFMA.FTZ R158, R175, UR4, -R146.reuse ;  /* 0x00000004af9e7c23 */ /* 0x100fe20008010892 */
[----:B---3--:R-:W-:Y:S01]  /*17400*/  F2FP.F16.F32.PACK_AB R123, R65, R136 ;  /* 0x00000088417b723e */ /* 0x008fe200000000ff */
[----:B------:R-:W-:Y:S01]  /*17410*/  FFMA.FTZ R177, R225, UR4, -R146 ;  /* 0x00000004e1b17c23 */ /* 0x000fe20008010892 */
        /* <DEDUP_REMOVED lines=30> */
[--C-:B------:R-:W-:Y:S01]  /*17600*/  FFMA.FTZ R178, R155, UR4, -R146.reuse ;  /* 0x000000049bb27c23 */ /* 0x100fe20008010892 */
[--C-:B------:R-:W-:Y:S01]  /*17610*/  FFMA.FTZ R161, R161, UR4, -R146.reuse ;  /* 0x00000004a1a17c23 */ /* 0x100fe20008010892 */
[----:B------:R-:W-:Y:S01]  /*17620*/  MUFU.EX2 R46, R46 ;  /* 0x0000002e002e7308 */ /* 0x000fe20000000800 */
[----:B------:R-:W-:Y:S01]  /*17630*/  FFMA.FTZ R157, R157, UR4, -R146 ;  /* 0x000000049d9d7c23 */ /* 0x000fe20008010892 */
[----:B------:R-:W-:Y:S01]  /*17640*/  FFMA.FTZ R221, R148, UR4, -R150 ;  /* 0x0000000494dd7c23 */ /* 0x000fe20008010896 */
[----:B------:R-:W-:Y:S01]  /*17650*/  FADD.FTZ R139, R142, R139 ;  /* 0x0000008b8e8b7221 */ /* 0x000fe20000010000 */
[----:B------:R-:W-:Y:S01]  /*17660*/  MUFU.EX2 R50, R50 ;  /* 0x0000003200327308 */ /* 0x000fe20000000800 */
[C---:B------:R-:W-:Y:S01]  /*17670*/  HMMA.16816.F32 R128, R120.reuse, R68, RZ ;  /* 0x000000447880723c */ /* 0x040fe200000018ff */
[----:B------:R-:W-:Y:S01]  /*17680*/  FADD.FTZ R137, R140, R137 ;  /* 0x000000898c897221 */ /* 0x000fe20000010000 */
[----:B------:R-:W-:Y:S01]  /*17690*/  FADD.FTZ R138, R138, R139 ;  /* 0x0000008b8a8a7221 */ /* 0x000fe20000010000 */
[----:B------:R-:W5:Y:S02]  /*176a0*/  MUFU.EX2 R49, R49 ;  /* 0x0000003100317308 */ /* 0x000f640000000800 */
[----:B------:R-:W-:Y:S01]  /*176b0*/  FADD.FTZ R136, R136, R137 ;  /* 0x0000008988887221 */ /* 0x000fe20000010000 */
[----:B------:R-:W-:Y:S01]  /*176c0*/  FADD.FTZ R67, R67, R138 ;  /* 0x0000008a43437221 */ /* 0x000fe20000010000 */
[----:B------:R-:W-:Y:S01]  /*176d0*/  MUFU.EX2 R45, R45 ;  /* 0x0000002d002d7308 */ /* 0x000fe20000000800 */
[----:B------:R-:W-:Y:S01]  /*176e0*/  HMMA.16816.F32 R80, R120, R84, RZ ;  /* 0x000000547850723c */ /* 0x000fe200000018ff */
[----:B------:R-:W-:-:S02]  /*176f0*/  FADD.FTZ R65, R65, R136 ;  /* 0x0000008841417221 */ /* 0x000fc40000010000 */
[----:B------:R-:W5:Y:S04]  /*17700*/  MUFU.EX2 R44, R44 ;  /* 0x0000002c002c7308 */ /* 0x000f680000000800 */
        /* <DEDUP_REMOVED lines=26> */
[----:B--2---:R-:W-:Y:S01]  /*178b0*/  F2FP.F16.F32.PACK_AB R4, R59, R66 ;  /* 0x000000423b04723e */ /* 0x004fe200000000ff */
[----:B------:R-:W-:Y:S01]  /*178c0*/  FADD.FTZ R66, R66, R67 ;  /* 0x0000004342427221 */ /* 0x000fe20000010000 */
[----:B---3--:R-:W-:Y:S01]  /*178d0*/  F2FP.F16.F32.PACK_AB R5, R57, R64 ;  /* 0x000000403905723e */ /* 0x008fe200000000ff */
[----:B------:R-:W-:Y:S01]  /*178e0*/  MUFU.EX2 R174, R174 ;  /* 0x000000ae00ae7308 */ /* 0x000fe20000000800 */
[----:B------:R-:W-:Y:S01]  /*178f0*/  FADD.FTZ R64, R64, R65 ;  /* 0x0000004140407221 */ /* 0x000fe20000010000 */
[----:B------:R-:W-:-:S02]  /*17900*/  FADD.FTZ R59, R59, R66 ;  /* 0x000000423b3b7221 */ /* 0x000fc40000010000 */
[----:B------:R-:W-:Y:S01]  /*17910*/  HMMA.16816.F32 R120, R120, R6, RZ ;  /* 0x000000067878723c */ /* 0x000fe200000018ff */
[----:B------:R-:W-:Y:S01]  /*17920*/  F2FP.F16.F32.PACK_AB R6, R55, R58 ;  /* 0x0000003a3706723e */ /* 0x000fe200000000ff */
[----:B------:R-:W-:Y:S01]  /*17930*/  MUFU.EX2 R159, R161 ;  /* 0x000000a1009f7308 */ /* 0x000fe20000000800 */
[----:B----4-:R-:W-:Y:S01]  /*17940*/  F2FP.F16.F32.PACK_AB R7, R53, R56 ;  /* 0x000000383507723e */ /* 0x010fe200000000ff */
[----:B------:R-:W-:Y:S01]  /*17950*/  FADD.FTZ R57, R57, R64 ;  /* 0x0000004039397221 */ /* 0x000fe20000010000 */
[----:B------:R-:W-:Y:S01]  /*17960*/  FADD.FTZ R58, R58, R59 ;  /* 0x0000003b3a3a7221 */ /* 0x000fe20000010000 */
[----:B------:R-:W-:Y:S02]  /*17970*/  MUFU.EX2 R176, R176 ;  /* 0x000000b000b07308 */ /* 0x000fe40000000800 */
[----:B------:R-:W-:Y:S01]  /*17980*/  FADD.FTZ R56, R56, R57 ;  /* 0x0000003938387221 */ /* 0x000fe20000010000 */
[----:B------:R-:W-:Y:S01]  /*17990*/  FADD.FTZ R55, R55, R58 ;  /* 0x0000003a37377221 */ /* 0x000fe20000010000 */
[----:B------:R-:W-:Y:S01]  /*179a0*/  HMMA.16816.F32 R88, R4, R12, R88 ;  /* 0x0000000c0458723c */ /* 0x000fe20000001858 */
[----:B------:R-:W-:Y:S01]  /*179b0*/  MUFU.EX2 R155, R157 ;  /* 0x0000009d009b7308 */ /* 0x000fe20000000800 */
[----:B------:R-:W-:-:S03]  /*179c0*/  FADD.FTZ R53, R53, R56 ;  /* 0x0000003835357221 */ /* 0x000fc60000010000 */
[----:B------:R-:W-:Y:S03]  /*179d0*/  MUFU.EX2 R178, R178 ;  /* 0x000000b200b27308 */ /* 0x000fe60000000800 */
[C---:B------:R-:W-:Y:S01]  /*179e0*/  HMMA.16816.F32 R92, R4.reuse, R14, R92 ;  /* 0x0000000e045c723c */ /* 0x040fe2000000185c */
[----:B------:R-:W1:Y:S01]  /*179f0*/  LDSM.16.MT88.4 R12, [R8+0x10800] ;  /* 0x01080000080c783b */ /* 0x000e620000004200 */
[----:B------:R-:W-:Y:S06]  /*17a00*/  MUFU.EX2 R221, R221 ;  /* 0x000000dd00dd7308 */ /* 0x000fec0000000800 */
[C---:B------:R-:W-:Y:S08]  /*17a10*/  HMMA.16816.F32 R72, R4.reuse, R36, R72 ;  /* 0x000000240448723c */ /* 0x040ff00000001848 */
[C---:B------:R-:W-:Y:S01]  /*17a20*/  HMMA.16816.F32 R76, R4.reuse, R38, R76 ;  /* 0x00000026044c723c */ /* 0x040fe2000000184c */
[----:B------:R-:W2:Y:S07]  /*17a30*/  LDSM.16.MT88.4 R36, [R147+0xd000] ;  /* 0x00d000009324783b */ /* 0x000eae0000004200 */
[C---:B-----5:R-:W-:Y:S08]  /*17a40*/  HMMA.16816.F32 R112, R4.reuse, R16, R112 ;  /* 0x000000100470723c */ /* 0x060ff00000001870 */
[C---:B------:R-:W-:Y:S01]  /*17a50*/  HMMA.16816.F32 R116, R4.reuse, R18, R116 ;  /* 0x000000120474723c */ /* 0x040fe20000001874 */
[----:B------:R-:W3:Y:S07]  /*17a60*/  LDSM.16.MT88.4 R16, [R133+0x11000] ;  /* 0x011000008510783b */ /* 0x000eee0000004200 */
[C---:B------:R-:W-:Y:S08]  /*17a70*/  HMMA.16816.F32 R96, R4.reuse, R20, R96 ;  /* 0x000000140460723c */ /* 0x040ff00000001860 */
[C---:B-1----:R-:W-:Y:S08]  /*17a80*/  HMMA.16816.F32 R124, R4.reuse, R12, R124 ;  /* 0x0000000c047c723c */ /* 0x042ff0000000187c */
[C---:B------:R-:W-:Y:S01]  /*17a90*/  HMMA.16816.F32 R120, R4.reuse, R14, R120 ;  /* 0x0000000e0478723c */ /* 0x040fe20000001878 */
[----:B------:R-:W1:Y:S07]  /*17aa0*/  LDSM.16.MT88.4 R12, [R48+0x11000] ;  /* 0x01100000300c783b */ /* 0x000e6e0000004200 */
        /* <DEDUP_REMOVED lines=10> */
[----:B------:R-:W5:Y:S01]  /*17b50*/  LDSM.16.MT88.4 R24, [R48+0xd000] ;  /* 0x00d000003018783b */ /* 0x000f620000004200 */
[----:B------:R-:W-:-:S02]  /*17b60*/  F2FP.F16.F32.PACK_AB R4, R51, R54 ;  /* 0x000000363304723e */ /* 0x000fc400000000ff */
[----:B------:R-:W-:Y:S02]  /*17b70*/  F2FP.F16.F32.PACK_AB R5, R49, R50 ;  /* 0x000000323105723e */ /* 0x000fe400000000ff */
[----:B------:R-:W-:Y:S02]  /*17b80*/  F2FP.F16.F32.PACK_AB R6, R46, R47 ;  /* 0x0000002f2e06723e */ /* 0x000fe400000000ff */
[----:B------:R-:W-:-:S07]  /*17b90*/  F2FP.F16.F32.PACK_AB R7, R44, R45 ;  /* 0x0000002d2c07723e */ /* 0x000fce00000000ff */
[C---:B--2---:R-:W-:Y:S08]  /*17ba0*/  HMMA.16816.F32 R72, R4.reuse, R36, R72 ;  /* 0x000000240448723c */ /* 0x044ff00000001848 */
[C---:B------:R-:W-:Y:S01]  /*17bb0*/  HMMA.16816.F32 R76, R4.reuse, R38, R76 ;  /* 0x00000026044c723c */ /* 0x040fe2000000184c */
[----:B------:R-:W2:Y:S07]  /*17bc0*/  LDSM.16.MT88.4 R36, [R147+0xd800] ;  /* 0x00d800009324783b */ /* 0x000eae0000004200 */
[----:B---3--:R-:W-:Y:S01]  /*17bd0*/  HMMA.16816.F32 R96, R4, R16, R96 ;  /* 0x000000100460723c */ /* 0x008fe20000001860 */
[----:B------:R-:W-:-:S02]  /*17be0*/  FFMA.FTZ R16, R173, UR4, -R150 ;  /* 0x00000004ad107c23 */ /* 0x000fc40008010896 */
[----:B------:R-:W3:Y:S04]  /*17bf0*/  MUFU.EX2 R173, R231 ;  /* 0x000000e700ad7308 */ /* 0x000ee80000000800 */
[----:B------:R4:W3:Y:S01]  /*17c00*/  MUFU.EX2 R171, R16 ;  /* 0x0000001000ab7308 */ /* 0x0008e20000000800 */
        /* <DEDUP_REMOVED lines=17> */
[----:B------:R-:W-:Y:S01]  /*17d20*/  HMMA.16816.F32 R124, R4, R40, R124 ;  /* 0x00000028047c723c */ /* 0x000fe2000000187c */
[----:B------:R-:W-:-:S02]  /*17d30*/  FFMA.FTZ R40, R215, UR4, -R146 ;  /* 0x00000004d7287c23 */ /* 0x000fc40008010892 */
[----:B------:R-:W5:Y:S04]  /*17d40*/  MUFU.EX2 R215, R217 ;  /* 0x000000d900d77308 */ /* 0x000f680000000800 */
[----:B------:R2:W5:Y:S01]  /*17d50*/  MUFU.EX2 R203, R40 ;  /* 0x0000002800cb7308 */ /* 0x0005620000000800 */
[----:B------:R-:W-:Y:S01]  /*17d60*/  HMMA.16816.F32 R120, R4, R42, R120 ;  /* 0x0000002a0478723c */ /* 0x000fe20000001878 */
[----:B---3--:R-:W-:Y:S02]  /*17d70*/  F2FP.F16.F32.PACK_AB R4, R173, R152 ;  /* 0x00000098ad04723e */ /* 0x008fe400000000ff */
[----:B------:R-:W-:Y:S02]  /*17d80*/  F2FP.F16.F32.PACK_AB R5, R158, R175 ;  /* 0x000000af9e05723e */ /* 0x000fe400000000ff */
[----:B------:R-:W-:-:S02]  /*17d90*/  F2FP.F16.F32.PACK_AB R6, R154, R171 ;  /* 0x000000ab9a06723e */ /* 0x000fc400000000ff */
[----:B------:R-:W-:Y:S01]  /*17da0*/  F2FP.F16.F32.PACK_AB R7, R177, R156 ;  /* 0x0000009cb107723e */ /* 0x000fe200000000ff */
[----:B--2---:R-:W-:Y:S06]  /*17db0*/  LDSM.16.MT88.4 R40, [R48+0x12000] ;  /* 0x012000003028783b */ /* 0x004fec0000004200 */
        /* <DEDUP_REMOVED lines=12> */
[C---:B-----5:R-:W-:Y:S08]  /*17e80*/  HMMA.16816.F32 R104, R4.reuse, R32, R104 ;  /* 0x000000200468723c */ /* 0x060ff00000001868 */
        /* <DEDUP_REMOVED lines=26> */
[--C-:B------:R-:W-:Y:S01]  /*18030*/  FFMA.FTZ R42, R169, UR4, -R150.reuse ;  /* 0x00000004a92a7c23 */ /* 0x100fe20008010896 */
[--C-:B------:R-:W-:Y:S01]  /*18040*/  FFMA.FTZ R169, R167, UR4, -R150.reuse ;  /* 0x00000004a7a97c23 */ /* 0x100fe20008010896 */
[----:B------:R-:W3:Y:S01]  /*18050*/  MUFU.EX2 R43, R179 ;  /* 0x000000b3002b7308 */ /* 0x000ee20000000800 */
[----:B------:R-:W-:-:S03]  /*18060*/  FFMA.FTZ R167, R165, UR4, -R150 ;  /* 0x00000004a5a77c23 */ /* 0x000fc60008010896 */
[----:B------:R-:W-:Y:S01]  /*18070*/  MUFU.EX2 R42, R42 ;  /* 0x0000002a002a7308 */ /* 0x000fe20000000800 */
[C---:B----4-:R-:W-:Y:S03]  /*18080*/  HMMA.16816.F32 R72, R4.reuse, R32, R72 ;  /* 0x000000200448723c */ /* 0x050fe60000001848 */
[----:B------:R-:W4:Y:S04]  /*18090*/  MUFU.EX2 R165, R169 ;  /* 0x000000a900a57308 */ /* 0x000f280000000800 */
[----:B------:R-:W4:Y:S01]  /*180a0*/  MUFU.EX2 R163, R167 ;  /* 0x000000a700a37308 */ /* 0x000f220000000800 */
        /* <DEDUP_REMOVED lines=10> */
[----:B------:R-:W4:Y:S07]  /*18150*/  LDSM.16.MT88.4 R20, [R133+0x12800] ;  /* 0x012800008514783b */ /* 0x000f2e0000004200 */
[C---:B-1----:R-:W-:Y:S08]  /*18160*/  HMMA.16816.F32 R124, R4.reuse, R16, R124 ;  /* 0x00000010047c723c */ /* 0x042ff0000000187c */
[----:B------:R-:W-:Y:S01]  /*18170*/  HMMA.16816.F32 R120, R4, R18, R120 ;  /* 0x000000120478723c */ /* 0x000fe20000001878 */
[----:B------:R-:W-:Y:S01]  /*18180*/  F2FP.F16.F32.PACK_AB R4, R193, R168 ;  /* 0x000000a8c104723e */ /* 0x000fe200000000ff */
[----:B------:R-:W1:Y:S01]  /*18190*/  LDSM.16.MT88.4 R16, [R48+0x12800] ;  /* 0x012800003010783b */ /* 0x000e620000004200 */
[----:B---3--:R-:W-:-:S02]  /*181a0*/  F2FP.F16.F32.PACK_AB R5, R41, R172 ;  /* 0x000000ac2905723e */ /* 0x008fc400000000ff */
[----:B------:R-:W-:Y:S02]  /*181b0*/  F2FP.F16.F32.PACK_AB R6, R185, R170 ;  /* 0x000000aab906723e */ /* 0x000fe400000000ff */
[----:B------:R-:W-:-:S07]  /*181c0*/  F2FP.F16.F32.PACK_AB R7, R43, R40 ;  /* 0x000000282b07723e */ /* 0x000fce00000000ff */
[C---:B--2---:R-:W-:Y:S08]  /*181d0*/  HMMA.16816.F32 R88, R4.reuse, R12, R88 ;  /* 0x0000000c0458723c */ /* 0x044ff00000001858 */
[C---:B------:R-:W-:Y:S01]  /*181e0*/  HMMA.16816.F32 R92, R4.reuse, R14, R92 ;  /* 0x0000000e045c723c */ /* 0x040fe2000000185c */
[----:B------:R-:W2:Y:S07]  /*181f0*/  LDSM.16.MT88.4 R12, [R8+0x12800] ;  /* 0x01280000080c783b */ /* 0x000eae0000004200 */
[C---:B-----5:R-:W-:Y:S08]  /*18200*/  HMMA.16816.F32 R80, R4.reuse, R24, R80 ;  /* 0x000000180450723c */ /* 0x060ff00000001850 */
[C---:B------:R-:W-:Y:S01]  /*18210*/  HMMA.16816.F32 R84, R4.reuse, R26, R84 ;  /* 0x0000001a0454723c */ /* 0x040fe20000001854 */
[----:B------:R-:W3:Y:S07]  /*18220*/  LDSM.16.MT88.4 R24, [R48+0xf000] ;  /* 0x00f000003018783b */ /* 0x000eee0000004200 */
[C---:B----4-:R-:W-:Y:S08]  /*18230*/  HMMA.16816.F32 R96, R4.reuse, R20, R96 ;  /* 0x000000140460723c */ /* 0x050ff00000001860 */
        /* <DEDUP_REMOVED lines=52> */
[C---:B------:R-:W-:Y:S08]  /*18580*/  HMMA.16816.F32 R76, R4.reuse, R38, R76 ;  /* 0x00000026044c723c */ /* 0x040ff0000000184c */
[----:B---3--:R-:W-:Y:S01]  /*18590*/  HMMA.16816.F32 R124, R4, R24, R124 ;  /* 0x00000018047c723c */ /* 0x008fe2000000187c */
[----:B------:R-:W-:-:S04]  /*185a0*/  FADD.FTZ R24, R54, R55 ;  /* 0x0000003736187221 */ /* 0x000fc80000010000 */
[----:B------:R-:W-:-:S03]  /*185b0*/  FADD.FTZ R24, R51, R24 ;  /* 0x0000001833187221 */ /* 0x000fc60000010000 */
[----:B------:R-:W-:Y:S01]  /*185c0*/  HMMA.16816.F32 R120, R4, R26, R120 ;  /* 0x0000001a0478723c */ /* 0x000fe20000001878 */
[----:B----4-:R-:W-:Y:S01]  /*185d0*/  F2FP.F16.F32.PACK_AB R4, R29, R28 ;  /* 0x0000001c1d04723e */ /* 0x010fe200000000ff */
[----:B------:R-:W-:Y:S01]  /*185e0*/  FADD.FTZ R26, R50, R53 ;  /* 0x00000035321a7221 */ /* 0x000fe20000010000 */
[----:B-----5:R-:W-:Y:S01]  /*185f0*/  F2FP.F16.F32.PACK_AB R5, R32, R31 ;  /* 0x0000001f2005723e */ /* 0x020fe200000000ff */
[----:B------:R-:W-:Y:S01]  /*18600*/  FADD.FTZ R25, R47, R24 ;  /* 0x000000182f197221 */ /* 0x000fe20000010000 */
[----:B------:R-:W-:Y:S01]  /*18610*/  F2FP.F16.F32.PACK_AB R6, R221, R30 ;  /* 0x0000001edd06723e */ /* 0x000fe200000000ff */
[----:B------:R-:W-:Y:S01]  /*18620*/  FADD.FTZ R26, R49, R26 ;  /* 0x0000001a311a7221 */ /* 0x000fe20000010000 */
[----:B------:R-:W-:Y:S01]  /*18630*/  F2FP.F16.F32.PACK_AB R7, R34, R33 ;  /* 0x000000212207723e */ /* 0x000fe200000000ff */
[----:B------:R-:W-:Y:S02]  /*18640*/  FADD.FTZ R25, R46, R25 ;  /* 0x000000192e197221 */ /* 0x000fe40000010000 */
[----:B------:R-:W-:-:S02]  /*18650*/  FADD.FTZ R45, R45, R26 ;  /* 0x0000001a2d2d7221 */ /* 0x000fc40000010000 */
[----:B------:R-:W-:Y:S02]  /*18660*/  FADD.FTZ R24, R152, R25 ;  /* 0x0000001998187221 */ /* 0x000fe40000010000 */
[----:B-1----:R-:W-:Y:S01]  /*18670*/  HMMA.16816.F32 R128, R4, R12, R128 ;  /* 0x0000000c0480723c */ /* 0x002fe20000001880 */
[----:B------:R-:W-:Y:S01]  /*18680*/  FADD.FTZ R44, R44, R45 ;  /* 0x0000002d2c2c7221 */ /* 0x000fe20000010000 */
[----:B------:R-:W-:-:S03]  /*18690*/  FADD.FTZ R24, R173, R24 ;  /* 0x00000018ad187221 */ /* 0x000fc60000010000 */
        /* <DEDUP_REMOVED lines=8> */
[----:B------:R-:W-:Y:S02]  /*18720*/  HMMA.16816.F32 R72, R4, R20, R72 ;  /* 0x000000140448723c */ /* 0x000fe40000001848 */
[----:B------:R-:W-:Y:S01]  /*18730*/  FADD.FTZ R177, R177, R156 ;  /* 0x0000009cb1b17221 */ /* 0x000fe20000010000 */
[----:B------:R-:W-:-:S03]  /*18740*/  FADD.FTZ R160, R160, R189 ;  /* 0x000000bda0a07221 */ /* 0x000fc60000010000 */
[----:B------:R-:W-:Y:S02]  /*18750*/  FADD.FTZ R24, R164, R177 ;  /* 0x000000b1a4187221 */ /* 0x000fe40000010000 */
[----:B------:R-:W-:Y:S01]  /*18760*/  HMMA.16816.F32 R76, R4, R22, R76 ;  /* 0x00000016044c723c */ /* 0x000fe2000000184c */
[----:B------:R-:W3:Y:S01]  /*18770*/  LDSM.16.MT88.4 R20, [R133+0x13800] ;  /* 0x013800008514783b */ /* 0x000ee20000004200 */
[----:B------:R-:W-:-:S04]  /*18780*/  FADD.FTZ R24, R215, R24 ;  /* 0x00000018d7187221 */ /* 0x000fc80000010000 */
[----:B------:R-:W-:Y:S02]  /*18790*/  FADD.FTZ R25, R203, R24 ;  /* 0x00000018cb197221 */ /* 0x000fe40000010000 */
[----:B--2---:R-:W-:Y:S02]  /*187a0*/  HMMA.16816.F32 R104, R4, R16, R104 ;  /* 0x000000100468723c */ /* 0x004fe40000001868 */
[----:B------:R-:W-:-:S04]  /*187b0*/  FADD.FTZ R25, R166, R25 ;  /* 0x00000019a6197221 */ /* 0x000fc80000010000 */
[----:B------:R-:W-:Y:S02]  /*187c0*/  FADD.FTZ R172, R172, R25 ;  /* 0x00000019acac7221 */ /* 0x000fe40000010000 */
[----:B------:R-:W-:Y:S01]  /*187d0*/  HMMA.16816.F32 R108, R4, R18, R108 ;  /* 0x00000012046c723c */ /* 0x000fe2000000186c */
[----:B------:R-:W2:Y:S01]  /*187e0*/  LDSM.16.MT88.4 R16, [R48+0xf800] ;  /* 0x00f800003010783b */ /* 0x000ea20000004200 */
[----:B------:R-:W-:-:S06]  /*187f0*/  FADD.FTZ R41, R41, R172 ;  /* 0x000000ac29297221 */ /* 0x000fcc0000010000 */
[----:B-1----:R-:W-:Y:S01]  /*18800*/  HMMA.16816.F32 R112, R4, R12, R112 ;  /* 0x0000000c0470723c */ /* 0x002fe20000001870 */
[----:B------:R-:W-:-:S04]  /*18810*/  FADD.FTZ R13, R191, R160 ;  /* 0x000000a0bf0d7221 */ /* 0x000fc80000010000 */
[----:B------:R-:W-:-:S03]  /*18820*/  FADD.FTZ R13, R162, R13 ;  /* 0x0000000da20d7221 */ /* 0x000fc60000010000 */
[----:B------:R-:W-:Y:S01]  /*18830*/  HMMA.16816.F32 R116, R4, R14, R116 ;  /* 0x0000000e0474723c */ /* 0x000fe20000001874 */
[----:B------:R-:W-:-:S04]  /*18840*/  FADD.FTZ R168, R168, R13 ;  /* 0x0000000da8a87221 */ /* 0x000fc80000010000 */
[----:B------:R-:W-:-:S03]  /*18850*/  FADD.FTZ R193, R193, R168 ;  /* 0x000000a8c1c17221 */ /* 0x000fc60000010000 */
[----:B---3--:R-:W-:Y:S01]  /*18860*/  HMMA.16816.F32 R96, R4, R20, R96 ;  /* 0x000000140460723c */ /* 0x008fe20000001860 */
[----:B------:R-:W-:-:S04]  /*18870*/  FADD.FTZ R170, R170, R193 ;  /* 0x000000c1aaaa7221 */ /* 0x000fc80000010000 */
[----:B------:R-:W-:-:S03]  /*18880*/  FADD.FTZ R185, R185, R170 ;  /* 0x000000aab9b97221 */ /* 0x000fc60000010000 */
[----:B------:R-:W-:Y:S01]  /*18890*/  HMMA.16816.F32 R100, R4, R22, R100 ;  /* 0x000000160464723c */ /* 0x000fe20000001864 */
[----:B------:R-:W1:Y:S01]  /*188a0*/  LDSM.16.MT88.4 R20, [R8+0xf800] ;  /* 0x00f800000814783b */ /* 0x000e620000004200 */
[----:B------:R-:W-:-:S06]  /*188b0*/  FADD.FTZ R42, R42, R185 ;  /* 0x000000b92a2a7221 */ /* 0x000fcc0000010000 */
[C---:B--2---:R-:W-:Y:S08]  /*188c0*/  HMMA.16816.F32 R80, R4.reuse, R16, R80 ;  /* 0x000000100450723c */ /* 0x044ff00000001850 */
[----:B------:R-:W-:Y:S01]  /*188d0*/  HMMA.16816.F32 R84, R4, R18, R84 ;  /* 0x000000120454723c */ /* 0x000fe20000001854 */
[----:B------:R2:W3:Y:S02]  /*188e0*/  LDSM.16.MT88.4 R16, [R8+0x13800] ;  /* 0x013800000810783b */ /* 0x0004e40000004200 */
[----:B--2---:R-:W-:-:S05]  /*188f0*/  FADD.FTZ R8, R40, R41 ;  /* 0x0000002928087221 */ /* 0x004fca0000010000 */
[----:B-1----:R-:W-:Y:S01]  /*18900*/  HMMA.16816.F32 R88, R4, R20, R88 ;  /* 0x000000140458723c */ /* 0x002fe20000001858 */
[----:B------:R-:W-:-:S04]  /*18910*/  FADD.FTZ R8, R43, R8 ;  /* 0x000000082b087221 */ /* 0x000fc80000010000 */
        /* <DEDUP_REMOVED lines=16> */
[----:B------:R-:W-:-:S03]  /*18a20*/  FADD.FTZ R221, R221, R30 ;  /* 0x0000001edddd7221 */ /* 0x000fc60000010000 */
[----:B------:R-:W-:Y:S01]  /*18a30*/  FADD.FTZ R219, R34, R33 ;  /* 0x0000002122db7221 */ /* 0x000fe20000010000 */
[----:B------:R-:W-:Y:S10]  /*18a40*/  @!P5 BRA `(.L_x_902) ;  /* 0x000000500008d947 */ /* 0x000ff40003800000 */
[----:B------:R-:W-:-:S04]  /*18a50*/  DEPBAR.LE SB0, 0x0 ;  /* 0x000080000000791a */ /* 0x000fc80000000000 */
[----:B------:R-:W-:-:S04]  /*18a60*/  UISETP.NE.U32.AND UP0, UPT, UR12, URZ, UPT ;  /* 0x000000ff0c00728c */ /* 0x000fc8000bf05070 */
[----:B------:R-:W-:Y:S01]  /*18a70*/  UISETP.NE.AND.EX UP0, UPT, UR13, URZ, UPT, UP0 ;  /* 0x000000ff0d00728c */ /* 0x000fe2000bf05300 */
[----:B------:R-:W-:Y:S08]  /*18a80*/  BAR.SYNC.DEFER_BLOCKING 0x0 ;  /* 0x0000000000007b1d */ /* 0x000ff00000010000 */
[----:B------:R-:W-:Y:S05]  /*18a90*/  BRA.U !UP0, `(.L_x_903) ;  /* 0x0000000108f87547 */ /* 0x000fea000b800000 */
        /* <DEDUP_REMOVED lines=19> */
[----:B------:R-:W-:Y:S01]  /*18bd0*/  IMAD.HI.U32 R5, R5, R7, RZ ;  /* 0x0000000705057227 */ /* 0x000fe200078e00ff */
[----:B------:R-:W-:-:S03]  /*18be0*/  IADD3 R17, PT, PT, -R14, RZ, RZ ;  /* 0x000000ff0e117210 */ /* 0x000fc60007ffe1ff */
[----:B------:R-:W-:Y:S02]  /*18bf0*/  IMAD.MOV R4, RZ, RZ, -R5 ;  /* 0x000000ffff047224 */ /* 0x000fe400078e0a05 */
[C---:B------:R-:W-:Y:S02]  /*18c00*/  IMAD R17, R6.reuse, R17, R12 ;  /* 0x0000001106117224 */ /* 0x040fe400078e020c */
[----:B------:R-:W-:-:S03]  /*18c10*/  IMAD R7, R6, R4, R7 ;  /* 0x0000000406077224 */ /* 0x000fc600078e0207 */
[C---:B------:R-:W-:Y:S02]  /*18c20*/  ISETP.GT.U32.AND P4, PT, R6.reuse, R17, PT ;  /* 0x000000110600720c */ /* 0x040fe40003f84070 */
[----:B------:R-:W-:-:S11]  /*18c30*/  ISETP.GT.U32.AND P3, PT, R6, R7, PT ;  /* 0x000000070600720c */ /* 0x000fd60003f64070 */
[-C--:B------:R-:W-:Y:S01]  /*18c40*/  @!P4 IADD3 R17, PT, PT, R17, -R6.reuse, RZ ;  /* 0x800000061111c210 */ /* 0x080fe20007ffe0ff */
[----:B------:R-:W-:Y:S01]  /*18c50*/  @!P4 VIADD R14, R14, 0x1 ;  /* 0x000000010e0ec836 */ /* 0x000fe20000000000 */
[----:B------:R-:W-:Y:S01]  /*18c60*/  @!P3 IADD3 R5, PT, PT, R5, 0x1, RZ ;  /* 0x000000010505b810 */ /* 0x000fe20007ffe0ff */
[----:B------:R-:W-:Y:S01]  /*18c70*/  @!P3 IMAD.IADD R7, R7, 0x1, -R6 ;  /* 0x000000010707b824 */ /* 0x000fe200078e0a06 */
[-C--:B------:R-:W-:Y:S02]  /*18c80*/  ISETP.GE.U32.AND P5, PT, R17, R6.reuse, PT ;  /* 0x000000061100720c */ /* 0x080fe40003fa6070 */
[----:B------:R-:W-:Y:S02]  /*18c90*/  ISETP.GE.AND P3, PT, R15, RZ, PT ;  /* 0x000000ff0f00720c */ /* 0x000fe40003f66270 */
[----:B------:R-:W-:-:S09]  /*18ca0*/  ISETP.GE.U32.AND P2, PT, R7, R6, PT ;  /* 0x000000060700720c */ /* 0x000fd20003f46070 */
[----:B------:R-:W-:-:S04]  /*18cb0*/  @P5 IADD3 R14, PT, PT, R14, 0x1, RZ ;  /* 0x000000010e0e5810 */ /* 0x000fc80007ffe0ff */
[----:B------:R-:W-:Y:S01]  /*18cc0*/  @P2 VIADD R5, R5, 0x1 ;  /* 0x0000000105052836 */ /* 0x000fe20000000000 */
[----:B------:R-:W-:Y:S01]  /*18cd0*/  ISETP.NE.AND P2, PT, R8, RZ, PT ;  /* 0x000000ff0800720c */ /* 0x000fe20003f45270 */
[----:B------:R-:W-:-:S03]  /*18ce0*/  @!P3 IMAD.MOV R14, RZ, RZ, -R14 ;  /* 0x000000ffff0eb224 */ /* 0x000fc600078e0a0e */
[----:B------:R-:W-:Y:S02]  /*18cf0*/  MOV R4, R5 ;  /* 0x0000000500047202 */ /* 0x000fe40000000f00 */
[----:B------:R-:W-:Y:S02]  /*18d00*/  LOP3.LUT R5, RZ, R8, RZ, 0x33, !PT ;  /* 0x00000008ff057212 */ /* 0x000fe400078e33ff */
        /* <DEDUP_REMOVED lines=23> */
.L_x_903:
[----:B------:R-:W-:Y:S01]  /*18e80*/  UMOV UR4, URZ ;  /* 0x000000ff00047c82 */ /* 0x000fe20008000000 */
[----:B------:R-:W-:Y:S01]  /*18e90*/  IMAD.SHL.U32 R4, R10, 0x80, RZ ;  /* 0x000000800a047824 */ /* 0x000fe200078e00ff */
[----:B------:R-:W-:-:S05]  /*18ea0*/  IADD3 R5, P1, PT, RZ, -UR4, RZ ;  /* 0x80000004ff057c10 */ /* 0x000fca000ff3e0ff */
[----:B------:R-:W-:-:S05]  /*18eb0*/  IMAD.X R4, RZ, RZ, ~R4, P1 ;  /* 0x000000ffff047224 */ /* 0x000fca00008e0e04 */
[----:B------:R-:W-:-:S04]  /*18ec0*/  SHF.R.S64 R5, R5, 0x1f, R4 ;  /* 0x0000001f05057819 */ /* 0x000fc80000001004 */
[----:B------:R-:W-:-:S04]  /*18ed0*/  IADD3 R208, P1, PT, R5, R208, RZ ;  /* 0x000000d005d07210 */ /* 0x000fc80007f3e0ff */
[----:B------:R-:W-:-:S09]  /*18ee0*/  LEA.HI.X.SX32 R209, R4, R209, 0x1, P1 ;  /* 0x000000d104d17211 */ /* 0x000fd200008f0eff */
.L_x_904:
        /* <DEDUP_REMOVED lines=8> */
[----:B------:R-:W-:-:S02]  /*18f70*/  LOP3.LUT R199, R199, 0x7c00, RZ, 0xc0, !PT ;  /* 0x00007c00c7c77812 */ /* 0x000fc400078ec0ff */
[--C-:B------:R-:W-:Y:S02]  /*18f80*/  LOP3.LUT R63, R63, 0x1c0, R0.reuse, 0xf8, !PT ;  /* 0x000001c03f3f7812 */ /* 0x100fe400078ef800 */
[----:B------:R-:W-:Y:S02]  /*18f90*/  LOP3.LUT R4, R199, 0x200, R0, 0xf8, !PT ;  /* 0x00000200c7047812 */ /* 0x000fe400078ef800 */
[----:B------:R-:W-:Y:S02]  /*18fa0*/  LOP3.LUT R63, R63, R196, RZ, 0x3c, !PT ;  /* 0x000000c43f3f7212 */ /* 0x000fe400078e3cff */
[----:B-1----:R-:W-:Y:S02]  /*18fb0*/  ISETP.GE.AND P3, PT, R196, UR4, PT ;  /* 0x00000004c4007c0c */ /* 0x002fe4000bf66270 */
[----:B------:R-:W-:Y:S01]  /*18fc0*/  ISETP.GE.AND P2, PT, R9, UR4, PT ;  /* 0x0000000409007c0c */ /* 0x000fe2000bf46270 */
[----:B------:R-:W-:Y:S01]  /*18fd0*/  IMAD.X R9, R10, 0x1, R209, P1 ;  /* 0x000000010a097824 */ /* 0x000fe200008e06d1 */
[----:B------:R-:W-:-:S02]  /*18fe0*/  IADD3 R14, P1, PT, R8, R5, RZ ;  /* 0x00000005080e7210 */ /* 0x000fc40007f3e0ff */
[----:B------:R-:W-:Y:S02]  /*18ff0*/  LOP3.LUT R4, R4, R63, RZ, 0xfc, !PT ;  /* 0x0000003f04047212 */ /* 0x000fe400078efcff */
[----:B------:R-:W-:Y:S01]  /*19000*/  SEL R133, R200, 0xffffffe0, !P6 ;  /* 0xffffffe0c8857807 */ /* 0x000fe20007000000 */
[--C-:B------:R-:W-:Y:S01]  /*19010*/  IMAD.X R15, R9, 0x1, R10.reuse, P1 ;  /* 0x00000001090f7824 */ /* 0x100fe200008e060a */
[-C--:B------:R-:W-:Y:S02]  /*19020*/  IADD3 R6, P1, PT, R14, R5.reuse, RZ ;  /* 0x000000050e067210 */ /* 0x080fe40007f3e0ff */
[----:B------:R-:W-:Y:S01]  /*19030*/  LEA R189, R4, UR5, 0x1 ;  /* 0x0000000504bd7c11 */ /* 0x000fe2000f8e08ff */
[----:B------:R-:W-:Y:S01]  /*19040*/  @!PT LDS RZ, [RZ] ;  /* 0x00000000fffff984 */ /* 0x000fe20000000800 */
[----:B------:R-:W-:Y:S01]  /*19050*/  @!PT LDS RZ, [RZ] ;  /* 0x00000000fffff984 */ /* 0x000fe20000000800 */
[----:B------:R-:W-:Y:S01]  /*19060*/  @!PT LDS RZ, [RZ] ;  /* 0x00000000fffff984 */ /* 0x000fe20000000800 */
[----:B------:R-:W-:Y:S01]  /*19070*/  @!P3 LDGSTS.E.BYPASS.LTC128B.128 [R213+0xc000], desc[UR6][R208.64] ;  /* 0x0c000000d0d5bfae */ /* 0x000fe2000b981a06 */
[----:B------:R-:W-:Y:S02]  /*19080*/  IMAD.IADD R203, R202, 0x1, R133 ;  /* 0x00000001cacb7824 */ /* 0x000fe400078e0285 */
[----:B------:R-:W-:Y:S01]  /*19090*/  IMAD.X R7, R15, 0x1, R10, P1 ;  /* 0x000000010f077824 */ /* 0x000fe200008e060a */
[----:B------:R-:W-:Y:S01]  /*190a0*/  @P3 STS.128 [R213+0xc000], RZ ;  /* 0x00c000ffd5003388 */ /* 0x000fe20000000c00 */
[----:B------:R-:W-:Y:S01]  /*190b0*/  IADD3 R12, P1, PT, R6, R5, RZ ;  /* 0x00000005060c7210 */ /* 0x000fe20007f3e0ff */
[----:B------:R-:W-:-:S02]  /*190c0*/  IMAD.IADD R228, R133, 0x1, R189 ;  /* 0x0000000185e47824 */ /* 0x000fc400078e02bd */
[----:B------:R-:W-:Y:S01]  /*190d0*/  @!PT LDS RZ, [RZ] ;  /* 0x00000000fffff984 */ /* 0x000fe20000000800 */
[----:B------:R-:W-:Y:S01]  /*190e0*/  @!PT LDS RZ, [RZ] ;  /* 0x00000000fffff984 */ /* 0x000fe20000000800 */
[----:B------:R-:W-:Y:S01]  /*190f0*/  @!PT LDS RZ, [RZ] ;  /* 0x00000000fffff984 */ /* 0x000fe20000000800 */
[----:B------:R-:W-:Y:S01]  /*19100*/  @!P2 LDGSTS.E.BYPASS.LTC128B.128 [R213+0x10000], desc[UR6][R208.64+0x80] ;  /* 0x10000080d0d5afae */ /* 0x000fe2000b981a06 */
[----:B------:R-:W-:Y:S02]  /*19110*/  IMAD.IADD R212, R52, 0x1, R189 ;  /* 0x0000000134d47824 */ /* 0x000fe400078e02bd */
[----:B------:R-:W-:Y:S01]  /*19120*/  IMAD.X R13, R7, 0x1, R10, P1 ;  /* 0x00000001070d7824 */ /* 0x000fe200008e060a */
        /* <DEDUP_REMOVED lines=27> */
[----:B------:R3:W-:Y:S01]  /*192e0*/  @!P3 LDGSTS.E.BYPASS.LTC128B.128 [R213+0xd800], desc[UR6][R6.64] ;  /* 0x0d80000006d5bfae */ /* 0x0007e2000b981a06 */
[----:B-1----:R-:W-:-:S03]  /*192f0*/  IADD3 R8, P1, PT, R12, R5, RZ ;  /* 0x000000050c087210 */ /* 0x002fc60007f3e0ff */
[----:B------:R-:W-:Y:S02]  /*19300*/  @P3 STS.128 [R213+0xd800], RZ ;  /* 0x00d800ffd5003388 */ /* 0x000fe40000000c00 */
[----:B------:R-:W-:Y:S02]  /*19310*/  IMAD.X R9, R13, 0x1, R10, P1 ;  /* 0x000000010d097824 */ /* 0x000fe400008e060a */
[----:B--2---:R-:W-:Y:S02]  /*19320*/  @!P2 IMAD.MOV.U32 R14, RZ, RZ, R6 ;  /* 0x000000ffff0ea224 */ /* 0x004fe400078e0006 */
[----:B------:R-:W-:-:S05]  /*19330*/  @!P2 IMAD.MOV.U32 R15, RZ, RZ, R7 ;  /* 0x000000ffff0fa224 */ /* 0x000fca00078e0007 */
[----:B------:R-:W-:Y:S01]  /*19340*/  @!PT LDS RZ, [RZ] ;  /* 0x00000000fffff984 */ /* 0x000fe20000000800 */
[----:B------:R-:W-:Y:S01]  /*19350*/  @!PT LDS RZ, [RZ] ;  /* 0x00000000fffff984 */ /* 0x000fe20000000800 */
[----:B------:R-:W-:Y:S01]  /*19360*/  @!PT LDS RZ, [RZ] ;  /* 0x00000000fffff984 */ /* 0x000fe20000000800 */
[----:B------:R-:W-:Y:S01]  /*19370*/  @!P2 LDGSTS.E.BYPASS.LTC128B.128 [R213+0x11800], desc[UR6][R14.64+0x80] ;  /* 0x118000800ed5afae */ /* 0x000fe2000b981a06 */
[----:B---3--:R-:W-:-:S03]  /*19380*/  IADD3 R6, P4, PT, R8, R5, RZ ;  /* 0x0000000508067210 */ /* 0x008fc60007f9e0ff */
[----:B------:R-:W-:Y:S01]  /*19390*/  @P2 STS.128 [R213+0x11800], RZ ;  /* 0x011800ffd5002388 */ /* 0x000fe20000000c00 */
[----:B------:R-:W-:Y:S01]  /*193a0*/  IADD3 R16, P1, PT, R6, R5, RZ ;  /* 0x0000000506107210 */ /* 0x000fe20007f3e0ff */
[--C-:B------:R-:W-:Y:S02]  /*193b0*/  IMAD.X R7, R9, 0x1, R10.reuse, P4 ;  /* 0x0000000109077824 */ /* 0x100fe400020e060a */
[----:B------:R-:W-:Y:S01]  /*193c0*/  @!PT LDS RZ, [RZ] ;  /* 0x00000000fffff984 */ /* 0x000fe20000000800 */
[----:B------:R-:W-:Y:S01]  /*193d0*/  @!PT LDS RZ, [RZ] ;  /* 0x00000000fffff984 */ /* 0x000fe20000000800 */
[----:B------:R-:W-:Y:S01]  /*193e0*/  @!PT LDS RZ, [RZ] ;  /* 0x00000000fffff984 */ /* 0x000fe20000000800 */
[----:B------:R-:W-:Y:S02]  /*193f0*/  @!P3 LDGSTS.E.BYPASS.LTC128B.128 [R213+0xe000], desc[UR6][R12.64] ;  /* 0x0e0000000cd5bfae */ /* 0x000fe4000b981a06 */
[----:B------:R-:W-:Y:S02]  /*19400*/  IMAD.X R17, R7, 0x1, R10, P1 ;  /* 0x0000000107117824 */ /* 0x000fe400008e060a */
        /* <DEDUP_REMOVED lines=39> */
[----:B------:R-:W3:Y:S04]  /*19680*/  LDSM.16.M88.4 R20, [R188+UR5+0x5000] ;  /* 0x00500005bc14783b */ /* 0x000ee80008000200 */
[----:B-1----:R-:W1:Y:S04]  /*19690*/  LDSM.16.M88.4 R12, [R188+UR5+0x5800] ;  /* 0x00580005bc0c783b */ /* 0x002e680008000200 */
[----:B------:R-:W1:Y:S04]  /*196a0*/  LDSM.16.M88.4 R176, [R188+UR5+0x6000] ;  /* 0x00600005bcb0783b */ /* 0x000e680008000200 */
[----:B------:R-:W1:Y:S04]  /*196b0*/  LDSM.16.M88.4 R168, [R188+UR5+0x6800] ;  /* 0x00680005bca8783b */ /* 0x000e680008000200 */
[----:B------:R-:W1:Y:S04]  /*196c0*/  LDSM.16.M88.4 R160, [R188+UR5+0x7000] ;  /* 0x00700005bca0783b */ /* 0x000e680008000200 */
[----:B------:R-:W1:Y:S04]  /*196d0*/  LDSM.16.M88.4 R44, [R188+UR5+0x7800] ;  /* 0x00780005bc2c783b */ /* 0x000e680008000200 */
[----:B------:R-:W-:Y:S04]  /*196e0*/  LDSM.16.M88.4 R48, [R228] ;  /* 0x00000000e430783b */ /* 0x000fe80000000200 */
[----:B--2---:R-:W2:Y:S01]  /*196f0*/  LDSM.16.M88.4 R4, [R203+0x4000] ;  /* 0x00400000cb04783b */ /* 0x004ea20000000200 */
[C---:B----4-:R-:W-:Y:S03]  /*19700*/  HMMA.16816.F32 R40, R152.reuse, R36, RZ ;  /* 0x000000249828723c */ /* 0x050fe600000018ff */
[----:B------:R-:W4:Y:S04]  /*19710*/  LDSM.16.M88.4 R148, [R203+0x4800] ;  /* 0x00480000cb94783b */ /* 0x000f280000000200 */
[----:B------:R-:W4:Y:S01]  /*19720*/  LDSM.16.M88.4 R8, [R203+0x6000] ;  /* 0x00600000cb08783b */ /* 0x000f220000000200 */
[C---:B------:R-:W-:Y:S03]  /*19730*/  HMMA.16816.F32 R36, R152.reuse, R38, RZ ;  /* 0x000000269824723c */ /* 0x040fe600000018ff */
[----:B------:R-:W-:Y:S04]  /*19740*/  LDSM.16.M88.4 R52, [R212] ;  /* 0x00000000d434783b */ /* 0x000fe80000000200 */
[----:B------:R-:W-:Y:S01]  /*19750*/  LDSM.16.M88.4 R144, [R203+0x5000] ;  /* 0x00500000cb90783b */ /* 0x000fe20000000200 */
[C---:B-----5:R-:W-:Y:S03]  /*19760*/  HMMA.16816.F32 R32, R152.reuse, R28, RZ ;  /* 0x0000001c9820723c */ /* 0x060fe600000018ff */
[----:B------:R-:W-:Y:S04]  /*19770*/  LDSM.16.M88.4 R56, [R203+0x6800] ;  /* 0x00680000cb38783b */ /* 0x000fe80000000200 */
[----:B------:R-:W-:Y:S01]  /*19780*/  LDSM.16.M88.4 R140, [R203+0x5800] ;  /* 0x00580000cb8c783b */ /* 0x000fe20000000200 */
[C---:B---3--:R-:W-:Y:S03]  /*19790*/  HMMA.16816.F32 R24, R152.reuse, R20, RZ ;  /* 0x000000149818723c */ /* 0x048fe600000018ff */
[----:B------:R-:W-:Y:S04]  /*197a0*/  LDSM.16.M88.4 R136, [R203+0x7000] ;  /* 0x00700000cb88783b */ /* 0x000fe80000000200 */
[----:B------:R-:W-:Y:S01]  /*197b0*/  LDSM.16.M88.4 R64, [R203+0x7800] ;  /* 0x00780000cb40783b */ /* 0x000fe20000000200 */
[C---:B-1----:R-:W-:Y:S03]  /*197c0*/  HMMA.16816.F32 R16, R152.reuse, R12, RZ ;  /* 0x0000000c9810723c */ /* 0x042fe600000018ff */
        /* <DEDUP_REMOVED lines=18> */
[C---:B--2---:R-:W-:Y:S08]  /*198f0*/  HMMA.16816.F32 R40, R48.reuse, R4, R40 ;  /* 0x000000043028723c */ /* 0x044ff00000001828 */
[C---:B------:R-:W-:Y:S01]  /*19900*/  HMMA.16816.F32 R36, R48.reuse, R6, R36 ;  /* 0x000000063024723c */ /* 0x040fe20000001824 */
[----:B------:R-:W2:Y:S07]  /*19910*/  LDSM.16.M88.4 R4, [R202+0x4800] ;  /* 0x00480000ca04783b */ /* 0x000eae0000000200 */
[C---:B----4-:R-:W-:Y:S08]  /*19920*/  HMMA.16816.F32 R32, R48.reuse, R148, R32 ;  /* 0x000000943020723c */ /* 0x050ff00000001820 */
[C---:B------:R-:W-:Y:S01]  /*19930*/  HMMA.16816.F32 R28, R48.reuse, R150, R28 ;  /* 0x00000096301c723c */ /* 0x040fe2000000181c */
[----:B------:R-:W-:Y:S07]  /*19940*/  LDSM.16.M88.4 R148, [R202+0x6800] ;  /* 0x00680000ca94783b */ /* 0x000fee0000000200 */
[C---:B------:R-:W-:Y:S08]  /*19950*/  HMMA.16816.F32 R180, R48.reuse, R8, R180 ;  /* 0x0000000830b4723c */ /* 0x040ff000000018b4 */
[----:B------:R-:W-:Y:S01]  /*19960*/  HMMA.16816.F32 R176, R48, R10, R176 ;  /* 0x0000000a30b0723c */ /* 0x000fe200000018b0 */
[----:B------:R-:W3:Y:S07]  /*19970*/  LDSM.16.M88.4 R8, [R202+0x5000] ;  /* 0x00500000ca08783b */ /* 0x000eee0000000200 */
[C---:B-1----:R-:W-:Y:S08]  /*19980*/  HMMA.16816.F32 R40, R52.reuse, R44, R40 ;  /* 0x0000002c3428723c */ /* 0x042ff00000001828 */
[C---:B------:R-:W-:Y:S01]  /*19990*/  HMMA.16816.F32 R36, R52.reuse, R46, R36 ;  /* 0x0000002e3424723c */ /* 0x040fe20000001824 */
[----:B------:R-:W-:Y:S07]  /*199a0*/  LDSM.16.M88.4 R44, [R214] ;  /* 0x00000000d62c783b */ /* 0x000fee0000000200 */
[C---:B--2---:R-:W-:Y:S08]  /*199b0*/  HMMA.16816.F32 R32, R52.reuse, R4, R32 ;  /* 0x000000043420723c */ /* 0x044ff00000001820 */
[----:B------:R-:W-:Y:S01]  /*199c0*/  HMMA.16816.F32 R28, R52, R6, R28 ;  /* 0x00000006341c723c */ /* 0x000fe2000000181c */
[----:B------:R-:W1:Y:S07]  /*199d0*/  LDSM.16.M88.4 R4, [R201+0x4000] ;  /* 0x00400000c904783b */ /* 0x000e6e0000000200 */
[C---:B------:R-:W-:Y:S08]  /*199e0*/  HMMA.16816.F32 R24, R48.reuse, R144, R24 ;  /* 0x000000903018723c */ /* 0x040ff00000001818 */
[C---:B------:R-:W-:Y:S01]  /*199f0*/  HMMA.16816.F32 R20, R48.reuse, R146, R20 ;  /* 0x000000923014723c */ /* 0x040fe20000001814 */
[----:B------:R-:W-:Y:S07]  /*19a00*/  LDSM.16.M88.4 R144, [R202+0x7000] ;  /* 0x00700000ca90783b */ /* 0x000fee0000000200 */
[C---:B------:R-:W-:Y:S08]  /*19a10*/  HMMA.16816.F32 R172, R48.reuse, R56, R172 ;  /* 0x0000003830ac723c */ /* 0x040ff000000018ac */
[C---:B------:R-:W-:Y:S01]  /*19a20*/  HMMA.16816.F32 R168, R48.reuse, R58, R168 ;  /* 0x0000003a30a8723c */ /* 0x040fe200000018a8 */
[----:B------:R-:W2:Y:S07]  /*19a30*/  LDSM.16.M88.4 R56, [R202+0x5800] ;  /* 0x00580000ca38783b */ /* 0x000eae0000000200 */
        /* <DEDUP_REMOVED lines=10> */
[C---:B---3--:R-:W-:Y:S08]  /*19ae0*/  HMMA.16816.F32 R24, R52.reuse, R8, R24 ;  /* 0x000000083418723c */ /* 0x048ff00000001818 */
[----:B------:R-:W-:Y:S01]  /*19af0*/  HMMA.16816.F32 R20, R52, R10, R20 ;  /* 0x0000000a3414723c */ /* 0x000fe20000001814 */
[----:B------:R-:W3:Y:S07]  /*19b00*/  LDSM.16.M88.4 R8, [R201+0x6000] ;  /* 0x00600000c908783b */ /* 0x000eee0000000200 */
[C---:B-1----:R-:W-:Y:S08]  /*19b10*/  HMMA.16816.F32 R40, R44.reuse, R4, R40 ;  /* 0x000000042c28723c */ /* 0x042ff00000001828 */
[----:B------:R-:W-:Y:S01]  /*19b20*/  HMMA.16816.F32 R36, R44, R6, R36 ;  /* 0x000000062c24723c */ /* 0x000fe20000001824 */
[----:B------:R-:W1:Y:S07]  /*19b30*/  LDSM.16.M88.4 R4, [R201+0x7000] ;  /* 0x00700000c904783b */ /* 0x000e6e0000000200 */
[C---:B--2---:R-:W-:Y:S08]  /*19b40*/  HMMA.16816.F32 R16, R52.reuse, R56, R16 ;  /* 0x000000383410723c */ /* 0x044ff00000001810 */
[C---:B------:R-:W-:Y:S01]  /*19b50*/  HMMA.16816.F32 R12, R52.reuse, R58, R12 ;  /* 0x0000003a340c723c */ /* 0x040fe2000000180c */
[----:B------:R-:W2:Y:S07]  /*19b60*/  LDSM.16.M88.4 R56, [R201+0x6800] ;  /* 0x00680000c938783b */ /* 0x000eae0000000200 */
        /* <DEDUP_REMOVED lines=16> */
[C---:B---3--:R-:W-:Y:S08]  /*19c70*/  HMMA.16816.F32 R180, R44.reuse, R8, R180 ;  /* 0x000000082cb4723c */ /* 0x048ff000000018b4 */
[C---:B------:R-:W-:Y:S01]  /*19c80*/  HMMA.16816.F32 R176, R44.reuse, R10, R176 ;  /* 0x0000000a2cb0723c */ /* 0x040fe200000018b0 */
[----:B------:R-:W3:Y:S07]  /*19c90*/  LDSM.16.M88.4 R8, [R188+UR5+0x8000] ;  /* 0x00800005bc08783b */ /* 0x000eee0008000200 */
[C---:B-1----:R-:W-:Y:S08]  /*19ca0*/  HMMA.16816.F32 R164, R44.reuse, R4, R164 ;  /* 0x000000042ca4723c */ /* 0x042ff000000018a4 */
[C---:B------:R-:W-:Y:S01]  /*19cb0*/  HMMA.16816.F32 R160, R44.reuse, R6, R160 ;  /* 0x000000062ca0723c */ /* 0x040fe200000018a0 */
[----:B------:R-:W1:Y:S07]  /*19cc0*/  LDSM.16.M88.4 R4, [R188+UR5+0xa800] ;  /* 0x00a80005bc04783b */ /* 0x000e6e0008000200 */
[C---:B--2---:R-:W-:Y:S08]  /*19cd0*/  HMMA.16816.F32 R172, R44.reuse, R56, R172 ;  /* 0x000000382cac723c */ /* 0x044ff000000018ac */
[C---:B------:R-:W-:Y:S01]  /*19ce0*/  HMMA.16816.F32 R168, R44.reuse, R58, R168 ;  /* 0x0000003a2ca8723c */ /* 0x040fe200000018a8 */
[----:B------:R-:W-:Y:S07]  /*19cf0*/  LDSM.16.M88.4 R56, [R188+UR5+0xb000] ;  /* 0x00b00005bc38783b */ /* 0x000fee0008000200 */
[C---:B------:R-:W-:Y:S08]  /*19d00*/  HMMA.16816.F32 R32, R44.reuse, R136, R32 ;  /* 0x000000882c20723c */ /* 0x040ff00000001820 */
[C---:B------:R-:W-:Y:S01]  /*19d10*/  HMMA.16816.F32 R28, R44.reuse, R138, R28 ;  /* 0x0000008a2c1c723c */ /* 0x040fe2000000181c */
[----:B------:R-:W2:Y:S07]  /*19d20*/  LDSM.16.M88.4 R136, [R188+UR5+0x9800] ;  /* 0x00980005bc88783b */ /* 0x000eae0008000200 */
[C---:B------:R-:W-:Y:S08]  /*19d30*/  HMMA.16816.F32 R24, R44.reuse, R64, R24 ;  /* 0x000000402c18723c */ /* 0x040ff00000001818 */
[C---:B------:R-:W-:Y:S01]  /*19d40*/  HMMA.16816.F32 R20, R44.reuse, R66, R20 ;  /* 0x000000422c14723c */ /* 0x040fe20000001814 */
[----:B------:R-:W5:Y:S07]  /*19d50*/  LDSM.16.M88.4 R64, [R188+UR5+0xa000] ;  /* 0x00a00005bc40783b */ /* 0x000f6e0008000200 */
[C---:B----4-:R-:W-:Y:S08]  /*19d60*/  HMMA.16816.F32 R156, R44.reuse, R52, R156 ;  /* 0x000000342c9c723c */ /* 0x050ff0000000189c */
[----:B------:R-:W-:Y:S01]  /*19d70*/  HMMA.16816.F32 R152, R44, R54, R152 ;  /* 0x000000362c98723c */ /* 0x000fe20000001898 */
[----:B------:R-:W4:Y:S04]  /*19d80*/  LDSM.16.M88.4 R52, [R188+UR5+0xb800] ;  /* 0x00b80005bc34783b */ /* 0x000f280008000200 */
[----:B------:R-:W4:Y:S03]  /*19d90*/  LDSM.16.M88.4 R44, [R203+0x8000] ;  /* 0x00800000cb2c783b */ /* 0x000f260000000200 */
[C---:B---3--:R-:W-:Y:S01]  /*19da0*/  HMMA.16816.F32 R40, R48.reuse, R8, R40 ;  /* 0x000000083028723c */ /* 0x048fe20000001828 */
[----:B------:R-:W-:Y:S07]  /*19db0*/  LDSM.16.M88.4 R188, [R203+0xb000] ;  /* 0x00b00000cbbc783b */ /* 0x000fee0000000200 */
[C---:B------:R-:W-:Y:S01]  /*19dc0*/  HMMA.16816.F32 R36, R48.reuse, R10, R36 ;  /* 0x0000000a3024723c */ /* 0x040fe20000001824 */
[----:B------:R-:W3:Y:S07]  /*19dd0*/  LDSM.16.M88.4 R8, [R203+0x8800] ;  /* 0x00880000cb08783b */ /* 0x000eee0000000200 */
        /* <DEDUP_REMOVED lines=9> */
[C---:B--2---:R-:W-:Y:S08]  /*19e70*/  HMMA.16816.F32 R16, R48.reuse, R136, R16 ;  /* 0x000000883010723c */ /* 0x044ff00000001810 */
        /* <DEDUP_REMOVED lines=10> */
[----:B------:R-:W2:Y:S04]  /*19f20*/  LDSM.16.M88.4 R48, [R202+0xb000] ;  /* 0x00b00000ca30783b */ /* 0x000ea80000000200 */
[----:B------:R-:W-:Y:S03]  /*19f30*/  LDSM.16.M88.4 R52, [R202+0xa800] ;  /* 0x00a80000ca34783b */ /* 0x000fe60000000200 */
[C---:B------:R-:W-:Y:S08]  /*19f40*/  HMMA.16816.F32 R40, R228.reuse, R44, R40 ;  /* 0x0000002ce428723c */ /* 0x040ff00000001828 */
[C---:B------:R-:W-:Y:S01]  /*19f50*/  HMMA.16816.F32 R36, R228.reuse, R46, R36 ;  /* 0x0000002ee424723c */ /* 0x040fe20000001824 */
[----:B------:R-:W4:Y:S07]  /*19f60*/  LDSM.16.M88.4 R44, [R202+0xb800] ;  /* 0x00b80000ca2c783b */ /* 0x000f2e0000000200 */
[C---:B---3--:R-:W-:Y:S08]  /*19f70*/  HMMA.16816.F32 R32, R228.reuse, R8, R32 ;  /* 0x00000008e420723c */ /* 0x048ff00000001820 */
        /* <DEDUP_REMOVED lines=9> */
[C---:B------:R-:W-:Y:S08]  /*1a010*/  HMMA.16816.F32 R32, R148.reuse, R140, R32 ;  /* 0x0000008c9420723c */ /* 0x040ff00000001820 */
[----:B------:R-:W-:Y:S01]  /*1a020*/  HMMA.16816.F32 R28, R148, R142, R28 ;  /* 0x0000008e941c723c */ /* 0x000fe2000000181c */
[----:B------:R-:W3:Y:S07]  /*1a030*/  LDSM.16.M88.4 R140, [R201+0x8800] ;  /* 0x00880000c98c783b */ /* 0x000eee0000000200 */
[C---:B------:R-:W-:Y:S08]  /*1a040*/  HMMA.16816.F32 R152, R228.reuse, R186, R152 ;  /* 0x000000bae498723c */ /* 0x040ff00000001898 */
[C---:B------:R-:W-:Y:S08]  /*1a050*/  HMMA.16816.F32 R176, R228.reuse, R226, R176 ;  /* 0x000000e2e4b0723c */ /* 0x040ff000000018b0 */
[----:B------:R-:W-:Y:S08]  /*1a060*/  HMMA.16816.F32 R160, R228, R190, R160 ;  /* 0x000000bee4a0723c */ /* 0x000ff000000018a0 */
[----:B--2---:R-:W-:Y:S01]  /*1a070*/  HMMA.16816.F32 R164, R148, R48, R164 ;  /* 0x0000003094a4723c */ /* 0x004fe200000018a4 */
[----:B------:R-:W-:-:S07]  /*1a080*/  IMAD.SHL.U32 R48, R197, 0x2, RZ ;  /* 0x00000002c5307824 */ /* 0x000fce00078e00ff */
[----:B----4-:R-:W-:Y:S01]  /*1a090*/  HMMA.16816.F32 R156, R148, R44, R156 ;  /* 0x0000002c949c723c */ /* 0x010fe2000000189c */
[----:B------:R-:W-:-:S05]  /*1a0a0*/  IMAD.SHL.U32 R45, R61, 0x80, RZ ;  /* 0x000000803d2d7824 */ /* 0x000fca00078e00ff */
[----:B------:R-:W-:Y:S02]  /*1a0b0*/  LOP3.LUT R48, R45, 0x6, R48, 0xf8, !PT ;  /* 0x000000062d307812 */ /* 0x000fe400078ef830 */
[----:B-1----:R-:W-:Y:S03]  /*1a0c0*/  HMMA.16816.F32 R40, R8, R4, R40 ;  /* 0x000000040828723c */ /* 0x002fe60000001828 */
[C---:B------:R-:W-:Y:S02]  /*1a0d0*/  VIADD R45, R48.reuse, 0xffffff00 ;  /* 0xffffff00302d7836 */ /* 0x040fe40000000000 */
[----:B------:R-:W-:-:S03]  /*1a0e0*/  VIADD R49, R48, 0xffffff09 ;  /* 0xffffff0930317836 */ /* 0x000fc60000000000 */
[----:B------:R-:W-:Y:S01]  /*1a0f0*/  HMMA.16816.F32 R36, R8, R6, R36 ;  /* 0x000000060824723c */ /* 0x000fe20000001824 */
[----:B------:R-:W1:Y:S01]  /*1a100*/  LDSM.16.M88.4 R4, [R201+0x9000] ;  /* 0x00900000c904783b */ /* 0x000e620000000200 */
[C---:B------:R-:W-:Y:S02]  /*1a110*/  ISETP.GE.AND P4, PT, R45.reuse, R2, PT ;  /* 0x000000022d00720c */ /* 0x040fe40003f86270 */
[----:B------:R-:W-:Y:S01]  /*1a120*/  ISETP.GE.AND P1, PT, R45, R60, PT ;  /* 0x0000003c2d00720c */ /* 0x000fe20003f26270 */
[----:B------:R-:W-:-:S03]  /*1a130*/  VIADD R45, R48, 0xffffff08 ;  /* 0xffffff08302d7836 */ /* 0x000fc60000000000 */
[C---:B------:R-:W-:Y:S01]  /*1a140*/  HMMA.16816.F32 R152, R148.reuse, R46, R152 ;  /* 0x0000002e9498723c */ /* 0x040fe20000001898 */
[----:B------:R-:W-:Y:S02]  /*1a150*/  VIADD R47, R48, 0xffffff01 ;  /* 0xffffff01302f7836 */ /* 0x000fe40000000000 */
[----:B------:R-:W-:Y:S02]  /*1a160*/  FSEL R42, R42, -INF , !P1 ;  /* 0xff8000002a2a7808 */ /* 0x000fe40004800000 */
[-C--:B------:R-:W-:Y:S02]  /*1a170*/  ISETP.GE.AND P1, PT, R45, R2.reuse, PT ;  /* 0x000000022d00720c */ /* 0x080fe40003f26270 */
[----:B------:R-:W-:Y:S01]  /*1a180*/  ISETP.GE.AND P5, PT, R47, R2, PT ;  /* 0x000000022f00720c */ /* 0x000fe20003fa6270 */
[----:B------:R-:W-:Y:S03]  /*1a190*/  HMMA.16816.F32 R176, R148, R58, R176 ;  /* 0x0000003a94b0723c */ /* 0x000fe600000018b0 */
[----:B------:R-:W-:Y:S01]  /*1a1a0*/  FSEL R58, R41, -INF , !P5 ;  /* 0xff800000293a7808 */ /* 0x000fe20006800000 */
[----:B------:R-:W-:Y:S01]  /*1a1b0*/  VIADD R41, R48, 0xffffff10 ;  /* 0xffffff1030297836 */ /* 0x000fe20000000000 */
[----:B------:R-:W-:-:S03]  /*1a1c0*/  ISETP.GE.AND P5, PT, R45, R60, PT ;  /* 0x0000003c2d00720c */ /* 0x000fc60003fa6270 */
[----:B------:R-:W-:Y:S01]  /*1a1d0*/  HMMA.16816.F32 R160, R148, R50, R160 ;  /* 0x0000003294a0723c */ /* 0x000fe200000018a0 */
[----:B------:R-:W-:Y:S02]  /*1a1e0*/  FSEL R50, R40, -INF , !P4 ;  /* 0xff80000028327808 */ /* 0x000fe40006000000 */
[----:B------:R-:W-:Y:S02]  /*1a1f0*/  ISETP.GE.AND P4, PT, R47, R60, PT ;  /* 0x0000003c2f00720c */ /* 0x000fe40003f86270 */
[----:B------:R-:W2:Y:S02]  /*1a200*/  LDSM.16.M88.4 R44, [R201+0x9800] ;  /* 0x00980000c92c783b */ /* 0x000ea40000000200 */
[----:B------:R-:W-:Y:S01]  /*1a210*/  FSEL R40, R43, -INF , !P4 ;  /* 0xff8000002b287808 */ /* 0x000fe20006000000 */
[----:B------:R-:W-:Y:S01]  /*1a220*/  HMMA.16816.F32 R16, R228, R232, R16 ;  /* 0x000000e8e410723c */ /* 0x000fe20000001810 */
[----:B------:R-:W-:Y:S01]  /*1a230*/  ISETP.GE.AND P4, PT, R49, R2, PT ;  /* 0x000000023100720c */ /* 0x000fe20003f86270 */
[----:B------:R-:W-:-:S06]  /*1a240*/  VIADD R43, R48, 0xffffff11 ;  /* 0xffffff11302b7836 */ /* 0x000fcc0000000000 */
[C---:B------:R-:W-:Y:S08]  /*1a250*/  HMMA.16816.F32 R180, R228.reuse, R224, R180 ;  /* 0x000000e0e4b4723c */ /* 0x040ff000000018b4 */
[C---:B------:R-:W-:Y:S08]  /*1a260*/  HMMA.16816.F32 R172, R228.reuse, R192, R172 ;  /* 0x000000c0e4ac723c */ /* 0x040ff000000018ac */
[----:B------:R-:W-:Y:S08]  /*1a270*/  HMMA.16816.F32 R168, R228, R194, R168 ;  /* 0x000000c2e4a8723c */ /* 0x000ff000000018a8 */
[----:B------:R-:W-:Y:S08]  /*1a280*/  HMMA.16816.F32 R24, R148, R136, R24 ;  /* 0x000000889418723c */ /* 0x000ff00000001818 */
[----:B---3--:R-:W-:Y:S08]  /*1a290*/  HMMA.16816.F32 R32, R8, R140, R32 ;  /* 0x0000008c0820723c */ /* 0x008ff00000001820 */
[----:B------:R-:W-:Y:S08]  /*1a2a0*/  HMMA.16816.F32 R20, R148, R138, R20 ;  /* 0x0000008a9414723c */ /* 0x000ff00000001814 */
[----:B------:R-:W-:Y:S08]  /*1a2b0*/  HMMA.16816.F32 R28, R8, R142, R28 ;  /* 0x0000008e081c723c */ /* 0x000ff0000000181c */
[----:B------:R-:W-:Y:S08]  /*1a2c0*/  HMMA.16816.F32 R12, R228, R234, R12 ;  /* 0x000000eae40c723c */ /* 0x000ff0000000180c */
[----:B------:R-:W-:Y:S01]  /*1a2d0*/  HMMA.16816.F32 R16, R148, R64, R16 ;  /* 0x000000409410723c */ /* 0x000fe20000001810 */
[----:B------:R-:W-:Y:S01]  /*1a2e0*/  FSEL R64, R37, -INF , !P4 ;  /* 0xff80000025407808 */ /* 0x000fe20006000000 */
[----:B------:R-:W-:Y:S01]  /*1a2f0*/  VIADD R37, R48, 0xffffff18 ;  /* 0xffffff1830257836 */ /* 0x000fe20000000000 */
[----:B------:R-:W-:-:S04]  /*1a300*/  ISETP.GE.AND P4, PT, R41, R60, PT ;  /* 0x0000003c2900720c */ /* 0x000fc80003f86270 */
[----:B------:R-:W-:Y:S01]  /*1a310*/  FSEL R187, R34, -INF , !P4 ;  /* 0xff80000022bb7808 */ /* 0x000fe20006000000 */
[----:B------:R-:W-:Y:S01]  /*1a320*/  HMMA.16816.F32 R180, R148, R56, R180 ;  /* 0x0000003894b4723c */ /* 0x000fe200000018b4 */
[----:B------:R-:W-:Y:S02]  /*1a330*/  FSEL R56, R36, -INF , !P1 ;  /* 0xff80000024387808 */ /* 0x000fe40004800000 */
[----:B------:R-:W-:Y:S02]  /*1a340*/  ISETP.GE.AND P1, PT, R49, R60, PT ;  /* 0x0000003c3100720c */ /* 0x000fe40003f26270 */
[----:B------:R-:W-:-:S03]  /*1a350*/  ISETP.GE.AND P4, PT, R37, R2, PT ;  /* 0x000000022500720c */ /* 0x000fc60003f86270 */
[C---:B------:R-:W-:Y:S01]  /*1a360*/  HMMA.16816.F32 R172, R148.reuse, R52, R172 ;  /* 0x0000003494ac723c */ /* 0x040fe200000018ac */
[----:B------:R-:W-:Y:S02]  /*1a370*/  FSEL R52, R38, -INF , !P5 ;  /* 0xff80000026347808 */ /* 0x000fe40006800000 */
[-C--:B------:R-:W-:Y:S02]  /*1a380*/  ISETP.GE.AND P5, PT, R41, R2.reuse, PT ;  /* 0x000000022900720c */ /* 0x080fe40003fa6270 */
[----:B------:R-:W-:Y:S02]  /*1a390*/  FSEL R195, R28, -INF , !P4 ;  /* 0xff8000001cc37808 */ /* 0x000fe40006000000 */
[----:B------:R-:W-:Y:S01]  /*1a3a0*/  FSEL R189, R32, -INF , !P5 ;  /* 0xff80000020bd7808 */ /* 0x000fe20006800000 */
[----:B------:R-:W-:Y:S01]  /*1a3b0*/  HMMA.16816.F32 R168, R148, R54, R168 ;  /* 0x0000003694a8723c */ /* 0x000fe200000018a8 */
[----:B------:R-:W-:Y:S02]  /*1a3c0*/  FSEL R54, R39, -INF , !P1 ;  /* 0xff80000027367808 */ /* 0x000fe40004800000 */
[----:B------:R-:W-:-:S02]  /*1a3d0*/  ISETP.GE.AND P1, PT, R43, R2, PT ;  /* 0x000000022b00720c */ /* 0x000fc40003f26270 */
[-C--:B------:R-:W-:Y:S02]  /*1a3e0*/  ISETP.GE.AND P5, PT, R43, R60.reuse, PT ;  /* 0x0000003c2b00720c */ /* 0x080fe40003fa6270 */
[----:B------:R-:W-:Y:S01]  /*1a3f0*/  FSEL R193, R33, -INF , !P1 ;  /* 0xff80000021c17808 */ /* 0x000fe20004800000 */
[C---:B-1----:R-:W-:Y:S01]  /*1a400*/  HMMA.16816.F32 R24, R8.reuse, R4, R24 ;  /* 0x000000040818723c */ /* 0x042fe20000001818 */
[C---:B------:R-:W-:Y:S01]  /*1a410*/  VIADD R5, R48.reuse, 0xffffff19 ;  /* 0xffffff1930057836 */ /* 0x040fe20000000000 */
[----:B------:R-:W-:Y:S02]  /*1a420*/  ISETP.GE.AND P1, PT, R37, R60, PT ;  /* 0x0000003c2500720c */ /* 0x000fe40003f26270 */
[----:B------:R-:W-:Y:S01]  /*1a430*/  FSEL R250, R35, -INF , !P5 ;  /* 0xff80000023fa7808 */ /* 0x000fe20006800000 */
[----:B------:R-:W1:Y:S01]  /*1a440*/  LDSM.16.M88.4 R36, [R201+0xa000] ;  /* 0x00a00000c924783b */ /* 0x000e620000000200 */
[C---:B------:R-:W-:Y:S02]  /*1a450*/  ISETP.GE.AND P5, PT, R5.reuse, R2, PT ;  /* 0x000000020500720c */ /* 0x040fe40003fa6270 */
[----:B------:R-:W-:Y:S01]  /*1a460*/  HMMA.16816.F32 R20, R8, R6, R20 ;  /* 0x000000060814723c */ /* 0x000fe20000001814 */
[----:B------:R-:W-:Y:S01]  /*1a470*/  ISETP.GE.AND P4, PT, R5, R60, PT ;  /* 0x0000003c0500720c */ /* 0x000fe20003f86270 */
[----:B------:R-:W-:Y:S01]  /*1a480*/  VIADD R5, R48, 0xffffff20 ;  /* 0xffffff2030057836 */ /* 0x000fe20000000000 */
[----:B------:R-:W-:Y:S01]  /*1a490*/  FSEL R252, R30, -INF , !P1 ;  /* 0xff8000001efc7808 */ /* 0x000fe20004800000 */
[C---:B------:R-:W-:Y:S01]  /*1a4a0*/  VIADD R7, R48.reuse, 0xffffff21 ;  /* 0xffffff2130077836 */ /* 0x040fe20000000000 */
[----:B------:R-:W-:Y:S01]  /*1a4b0*/  FSEL R191, R29, -INF , !P5 ;  /* 0xff8000001dbf7808 */ /* 0x000fe20006800000 */
[C---:B------:R-:W-:Y:S01]  /*1a4c0*/  VIADD R29, R48.reuse, 0xffffff29 ;  /* 0xffffff29301d7836 */ /* 0x040fe20000000000 */
[C---:B------:R-:W-:Y:S01]  /*1a4d0*/  ISETP.GE.AND P1, PT, R5.reuse, R2, PT ;  /* 0x000000020500720c */ /* 0x040fe20003f26270 */
[----:B------:R-:W-:Y:S01]  /*1a4e0*/  HMMA.16816.F32 R12, R148, R66, R12 ;  /* 0x00000042940c723c */ /* 0x000fe2000000180c */
[----:B------:R-:W-:Y:S01]  /*1a4f0*/  ISETP.GE.AND P5, PT, R5, R60, PT ;  /* 0x0000003c0500720c */ /* 0x000fe20003fa6270 */
[----:B------:R-:W-:Y:S01]  /*1a500*/  VIADD R5, R48, 0xffffff28 ;  /* 0xffffff2830057836 */ /* 0x000fe20000000000 */
[----:B------:R-:W-:-:S02]  /*1a510*/  FSEL R185, R31, -INF , !P4 ;  /* 0xff8000001fb97808 */ /* 0x000fc40006000000 */
[C---:B------:R-:W-:Y:S02]  /*1a520*/  ISETP.GE.AND P4, PT, R7.reuse, R2, PT ;  /* 0x000000020700720c */ /* 0x040fe40003f86270 */
[----:B------:R-:W-:Y:S01]  /*1a530*/  FSEL R242, R24, -INF , !P1 ;  /* 0xff80000018f27808 */ /* 0x000fe20004800000 */
[----:B--2---:R-:W-:Y:S01]  /*1a540*/  HMMA.16816.F32 R16, R8, R44, R16 ;  /* 0x0000002c0810723c */ /* 0x004fe20000001810 */
[----:B------:R-:W-:Y:S02]  /*1a550*/  FSEL R238, R26, -INF , !P5 ;  /* 0xff8000001aee7808 */ /* 0x000fe40006800000 */
[----:B------:R-:W-:Y:S02]  /*1a560*/  ISETP.GE.AND P1, PT, R7, R60, PT ;  /* 0x0000003c0700720c */ /* 0x000fe40003f26270 */
[----:B------:R-:W-:Y:S02]  /*1a570*/  ISETP.GE.AND P5, PT, R5, R2, PT ;  /* 0x000000020500720c */ /* 0x000fe40003fa6270 */
[----:B------:R-:W-:Y:S01]  /*1a580*/  FSEL R246, R25, -INF , !P4 ;  /* 0xff80000019f67808 */ /* 0x000fe20006000000 */
[----:B------:R-:W-:Y:S01]  /*1a590*/  VIADD R25, R48, 0xffffff30 ;  /* 0xffffff3030197836 */ /* 0x000fe20000000000 */
[----:B------:R-:W-:-:S02]  /*1a5a0*/  ISETP.GE.AND P4, PT, R5, R60, PT ;  /* 0x0000003c0500720c */ /* 0x000fc40003f86270 */
[----:B------:R-:W2:Y:S01]  /*1a5b0*/  LDSM.16.M88.4 R4, [R201+0xa800] ;  /* 0x00a80000c904783b */ /* 0x000ea20000000200 */
[----:B------:R-:W-:Y:S01]  /*1a5c0*/  FSEL R240, R27, -INF , !P1 ;  /* 0xff8000001bf07808 */ /* 0x000fe20004800000 */
[----:B------:R-:W-:Y:S01]  /*1a5d0*/  VIADD R27, R48, 0xffffff31 ;  /* 0xffffff31301b7836 */ /* 0x000fe20000000000 */
[----:B------:R-:W-:Y:S01]  /*1a5e0*/  FSEL R248, R20, -INF , !P5 ;  /* 0xff80000014f87808 */ /* 0x000fe20006800000 */
[C---:B------:R-:W-:Y:S01]  /*1a5f0*/  HMMA.16816.F32 R12, R8.reuse, R46, R12 ;  /* 0x0000002e080c723c */ /* 0x040fe2000000180c */
[C---:B------:R-:W-:Y:S02]  /*1a600*/  ISETP.GE.AND P1, PT, R29.reuse, R2, PT ;  /* 0x000000021d00720c */ /* 0x040fe40003f26270 */
[-C--:B------:R-:W-:Y:S02]  /*1a610*/  ISETP.GE.AND P5, PT, R29, R60.reuse, PT ;  /* 0x0000003c1d00720c */ /* 0x080fe40003fa6270 */
[----:B------:R-:W-:Y:S01]  /*1a620*/  FSEL R244, R21, -INF , !P1 ;  /* 0xff80000015f47808 */ /* 0x000fe20004800000 */
[----:B------:R-:W-:Y:S01]  /*1a630*/  VIADD R21, R48, 0xffffff38 ;  /* 0xffffff3830157836 */ /* 0x000fe20000000000 */
[----:B------:R-:W-:Y:S01]  /*1a640*/  FSEL R234, R23, -INF , !P5 ;  /* 0xff80000017ea7808 */ /* 0x000fe20006800000 */
[----:B-1----:R-:W-:Y:S01]  /*1a650*/  HMMA.16816.F32 R180, R8, R36, R180 ;  /* 0x0000002408b4723c */ /* 0x002fe200000018b4 */
[----:B------:R-:W-:-:S02]  /*1a660*/  ISETP.GE.AND P1, PT, R25, R60, PT ;  /* 0x0000003c1900720c */ /* 0x000fc40003f26270 */
[-C--:B------:R-:W-:Y:S02]  /*1a670*/  ISETP.GE.AND P5, PT, R27, R2.reuse, PT ;  /* 0x000000021b00720c */ /* 0x080fe40003fa6270 */
[----:B------:R-:W-:Y:S02]  /*1a680*/  FSEL R194, R18, -INF , !P1 ;  /* 0xff80000012c27808 */ /* 0x000fe40004800000 */
[----:B------:R-:W-:Y:S01]  /*1a690*/  FSEL R232, R17, -INF , !P5 ;  /* 0xff80000011e87808 */ /* 0x000fe20006800000 */
[----:B------:R-:W-:Y:S01]  /*1a6a0*/  HMMA.16816.F32 R176, R8, R38, R176 ;  /* 0x0000002608b0723c */ /* 0x000fe200000018b0 */
[----:B------:R-:W-:Y:S01]  /*1a6b0*/  FSEL R236, R22, -INF , !P4 ;  /* 0xff80000016ec7808 */ /* 0x000fe20006000000 */
[----:B------:R-:W-:Y:S01]  /*1a6c0*/  VIADD R17, R48, 0xffffff40 ;  /* 0xffffff4030117836 */ /* 0x000fe20000000000 */
[C---:B------:R-:W-:Y:S02]  /*1a6d0*/  ISETP.GE.AND P1, PT, R21.reuse, R2, PT ;  /* 0x000000021500720c */ /* 0x040fe40003f26270 */
[----:B------:R-:W-:-:S02]  /*1a6e0*/  ISETP.GE.AND P5, PT, R21, R60, PT ;  /* 0x0000003c1500720c */ /* 0x000fc40003fa6270 */
[----:B------:R-:W1:Y:S01]  /*1a6f0*/  LDSM.16.M88.4 R20, [R201+0xb000] ;  /* 0x00b00000c914783b */ /* 0x000e620000000200 */
[----:B------:R-:W-:Y:S01]  /*1a700*/  ISETP.GE.AND P4, PT, R25, R2, PT ;  /* 0x000000021900720c */ /* 0x000fe20003f86270 */
[----:B------:R-:W-:Y:S01]  /*1a710*/  VIADD R25, R48, 0xffffff39 ;  /* 0xffffff3930197836 */ /* 0x000fe20000000000 */
[----:B------:R-:W-:Y:S02]  /*1a720*/  FSEL R190, R12, -INF , !P1 ;  /* 0xff8000000cbe7808 */ /* 0x000fe40004800000 */
[----:B------:R-:W-:Y:S02]  /*1a730*/  FSEL R188, R16, -INF , !P4 ;  /* 0xff80000010bc7808 */ /* 0x000fe40006000000 */
[-C--:B------:R-:W-:Y:S02]  /*1a740*/  ISETP.GE.AND P4, PT, R27, R60.reuse, PT ;  /* 0x0000003c1b00720c */ /* 0x080fe40003f86270 */
[----:B------:R-:W-:Y:S02]  /*1a750*/  ISETP.GE.AND P1, PT, R25, R60, PT ;  /* 0x0000003c1900720c */ /* 0x000fe40003f26270 */
[----:B------:R-:W-:Y:S01]  /*1a760*/  FSEL R192, R19, -INF , !P4 ;  /* 0xff80000013c07808 */ /* 0x000fe20006000000 */
[----:B------:R-:W-:Y:S01]  /*1a770*/  VIADD R19, R48, 0xffffff41 ;  /* 0xffffff4130137836 */ /* 0x000fe20000000000 */
[----:B------:R-:W-:Y:S01]  /*1a780*/  ISETP.GE.AND P4, PT, R25, R2, PT ;  /* 0x000000021900720c */ /* 0x000fe20003f86270 */
[----:B--2---:R-:W-:Y:S01]  /*1a790*/  HMMA.16816.F32 R172, R8, R4, R172 ;  /* 0x0000000408ac723c */ /* 0x004fe200000018ac */
[----:B------:R-:W-:Y:S01]  /*1a7a0*/  FSEL R226, R14, -INF , !P5 ;  /* 0xff8000000ee27808 */ /* 0x000fe20006800000 */
[----:B------:R-:W-:Y:S01]  /*1a7b0*/  VIADD R5, R48, 0xffffff49 ;  /* 0xffffff4930057836 */ /* 0x000fe20000000000 */
[----:B------:R-:W-:-:S02]  /*1a7c0*/  FSEL R230, R13, -INF , !P4 ;  /* 0xff8000000de67808 */ /* 0x000fc40006000000 */
[----:B------:R-:W-:Y:S02]  /*1a7d0*/  FSEL R228, R15, -INF , !P1 ;  /* 0xff8000000fe47808 */ /* 0x000fe40004800000 */
[----:B------:R-:W2:Y:S01]  /*1a7e0*/  LDSM.16.M88.4 R12, [R201+0xb800] ;  /* 0x00b80000c90c783b */ /* 0x000ea20000000200 */
[C---:B------:R-:W-:Y:S01]  /*1a7f0*/  ISETP.GE.AND P5, PT, R17.reuse, R2, PT ;  /* 0x000000021100720c */ /* 0x040fe20003fa6270 */
[----:B------:R-:W-:Y:S01]  /*1a800*/  HMMA.16816.F32 R168, R8, R6, R168 ;  /* 0x0000000608a8723c */ /* 0x000fe200000018a8 */
[----:B------:R-:W-:Y:S01]  /*1a810*/  ISETP.GE.AND P4, PT, R17, R60, PT ;  /* 0x0000003c1100720c */ /* 0x000fe20003f86270 */
[----:B------:R-:W-:Y:S01]  /*1a820*/  VIADD R17, R48, 0xffffff48 ;  /* 0xffffff4830117836 */ /* 0x000fe20000000000 */
[----:B------:R-:W-:Y:S01]  /*1a830*/  FSEL R218, R180, -INF , !P5 ;  /* 0xff800000b4da7808 */ /* 0x000fe20006800000 */
[----:B------:R-:W-:Y:S01]  /*1a840*/  VIADD R7, R48, 0xffffff51 ;  /* 0xffffff5130077836 */ /* 0x000fe20000000000 */
[----:B------:R-:W-:Y:S01]  /*1a850*/  FSEL R214, R182, -INF , !P4 ;  /* 0xff800000b6d67808 */ /* 0x000fe20006000000 */
[----:B------:R-:W-:-:S04]  /*1a860*/  DEPBAR.LE SB0, 0x0 ;  /* 0x000080000000791a */ /* 0x000fc80000000000 */
[----:B------:R-:W-:Y:S01]  /*1a870*/  BAR.SYNC.DEFER_BLOCKING 0x0 ;  /* 0x0000000000007b1d */ /* 0x000fe20000010000 */
[----:B------:R-:W-:Y:S02]  /*1a880*/  ISETP.GE.AND P5, PT, R19, R60, PT ;  /* 0x0000003c1300720c */ /* 0x000fe40003fa6270 */
[-C--:B------:R-:W-:Y:S02]  /*1a890*/  ISETP.GE.AND P4, PT, R17, R2.reuse, PT ;  /* 0x000000021100720c */ /* 0x080fe40003f86270 */
[----:B------:R-:W-:Y:S02]  /*1a8a0*/  ISETP.GE.AND P1, PT, R19, R2, PT ;  /* 0x000000021300720c */ /* 0x000fe40003f26270 */
[----:B------:R-:W-:Y:S01]  /*1a8b0*/  FSEL R216, R183, -INF , !P5 ;  /* 0xff800000b7d87808 */ /* 0x000fe20006800000 */
[----:B-1----:R-:W-:Y:S01]  /*1a8c0*/  HMMA.16816.F32 R164, R8, R20, R164 ;  /* 0x0000001408a4723c */ /* 0x002fe200000018a4 */
[----:B------:R-:W-:Y:S02]  /*1a8d0*/  FSEL R222, R176, -INF , !P4 ;  /* 0xff800000b0de7808 */ /* 0x000fe40006000000 */
[----:B------:R-:W-:-:S02]  /*1a8e0*/  FSEL R224, R181, -INF , !P1 ;  /* 0xff800000b5e07808 */ /* 0x000fc40004800000 */
[C---:B------:R-:W-:Y:S02]  /*1a8f0*/  ISETP.GE.AND P5, PT, R5.reuse, R2, PT ;  /* 0x000000020500720c */ /* 0x040fe40003fa6270 */
[-C--:B------:R-:W-:Y:S01]  /*1a900*/  ISETP.GE.AND P4, PT, R5, R60.reuse, PT ;  /* 0x0000003c0500720c */ /* 0x080fe20003f86270 */
[C---:B------:R-:W-:Y:S01]  /*1a910*/  VIADD R5, R48.reuse, 0xffffff50 ;  /* 0xffffff5030057836 */ /* 0x040fe20000000000 */
[----:B------:R-:W-:Y:S01]  /*1a920*/  ISETP.GE.AND P1, PT, R17, R60, PT ;  /* 0x0000003c1100720c */ /* 0x000fe20003f26270 */
[----:B------:R-:W-:Y:S01]  /*1a930*/  HMMA.16816.F32 R20, R8, R22, R160 ;  /* 0x000000160814723c */ /* 0x000fe200000018a0 */
[----:B------:R-:W-:Y:S01]  /*1a940*/  FSEL R220, R177, -INF , !P5 ;  /* 0xff800000b1dc7808 */ /* 0x000fe20006800000 */
[----:B------:R-:W-:Y:S01]  /*1a950*/  VIADD R17, R48, 0xffffff68 ;  /* 0xffffff6830117836 */ /* 0x000fe20000000000 */
[----:B------:R-:W-:Y:S02]  /*1a960*/  FSEL R212, R178, -INF , !P1 ;  /* 0xff800000b2d47808 */ /* 0x000fe40004800000 */
[----:B------:R-:W-:-:S02]  /*1a970*/  ISETP.GE.AND P1, PT, R5, R2, PT ;  /* 0x000000020500720c */ /* 0x000fc40003f26270 */
[----:B------:R-:W-:Y:S01]  /*1a980*/  ISETP.GE.AND P5, PT, R5, R60, PT ;  /* 0x0000003c0500720c */ /* 0x000fe20003fa6270 */
[----:B------:R-:W-:Y:S01]  /*1a990*/  VIADD R5, R48, 0xffffff58 ;  /* 0xffffff5830057836 */ /* 0x000fe20000000000 */
[----:B------:R-:W-:Y:S01]  /*1a9a0*/  FSEL R202, R179, -INF , !P4 ;  /* 0xff800000b3ca7808 */ /* 0x000fe20006000000 */
[----:B--2---:R-:W-:Y:S01]  /*1a9b0*/  HMMA.16816.F32 R152, R8, R14, R152 ;  /* 0x0000000e0898723c */ /* 0x004fe20000001898 */
[C---:B------:R-:W-:Y:S02]  /*1a9c0*/  ISETP.GE.AND P4, PT, R7.reuse, R2, PT ;  /* 0x000000020700720c */ /* 0x040fe40003f86270 */
[----:B------:R-:W-:Y:S02]  /*1a9d0*/  FSEL R184, R172, -INF , !P1 ;  /* 0xff800000acb87808 */ /* 0x000fe40004800000 */
[----:B------:R-:W-:Y:S01]  /*1a9e0*/  ISETP.GE.AND P1, PT, R7, R60, PT ;  /* 0x0000003c0700720c */ /* 0x000fe20003f26270 */
[----:B------:R-:W-:Y:S01]  /*1a9f0*/  VIADD R7, R48, 0xffffff59 ;  /* 0xffffff5930077836 */ /* 0x000fe20000000000 */
[----:B------:R-:W-:-:S02]  /*1aa00*/  FSEL R178, R174, -INF , !P5 ;  /* 0xff800000aeb27808 */ /* 0x000fc40006800000 */
[----:B------:R-:W-:Y:S02]  /*1aa10*/  FSEL R186, R173, -INF , !P4 ;  /* 0xff800000adba7808 */ /* 0x000fe40006000000 */
[C---:B------:R-:W-:Y:S02]  /*1aa20*/  ISETP.GE.AND P5, PT, R5.reuse, R2, PT ;  /* 0x000000020500720c */ /* 0x040fe40003fa6270 */
        /* <DEDUP_REMOVED lines=12> */
[----:B------:R-:W-:Y:S02]  /*1aaf0*/  ISETP.GE.AND P1, PT, R5, R60, PT ;  /* 0x0000003c0500720c */ /* 0x000fe40003f26270 */
[C---:B------:R-:W-:Y:S02]  /*1ab00*/  ISETP.GE.AND P5, PT, R7.reuse, R2, PT ;  /* 0x000000020700720c */ /* 0x040fe40003fa6270 */
[----:B------:R-:W-:Y:S02]  /*1ab10*/  ISETP.GE.AND P4, PT, R7, R60, PT ;  /* 0x0000003c0700720c */ /* 0x000fe40003f86270 */
[----:B------:R-:W-:Y:S01]  /*1ab20*/  HMMA.16816.F32 R4, R8, R12, R156 ;  /* 0x0000000c0804723c */ /* 0x000fe2000000189c */
[----:B------:R-:W-:Y:S01]  /*1ab30*/  FSEL R158, R166, -INF , !P1 ;  /* 0xff800000a69e7808 */ /* 0x000fe20004800000 */
[C---:B------:R-:W-:Y:S01]  /*1ab40*/  VIADD R13, R48.reuse, 0xffffff69 ;  /* 0xffffff69300d7836 */ /* 0x040fe20000000000 */
[----:B------:R-:W-:Y:S01]  /*1ab50*/  ISETP.GE.AND P1, PT, R17, R2, PT ;  /* 0x000000021100720c */ /* 0x000fe20003f26270 */
[C---:B------:R-:W-:Y:S01]  /*1ab60*/  VIADD R9, R48.reuse, 0xffffff71 ;  /* 0xffffff7130097836 */ /* 0x040fe20000000000 */
[----:B------:R-:W-:Y:S01]  /*1ab70*/  FSEL R136, R167, -INF , !P4 ;  /* 0xff800000a7887808 */ /* 0x000fe20006000000 */
[----:B------:R-:W-:Y:S01]  /*1ab80*/  VIADD R11, R48, 0xffffff78 ;  /* 0xffffff78300b7836 */ /* 0x000fe20000000000 */
[----:B------:R-:W-:-:S02]  /*1ab90*/  FSEL R162, R20, -INF , !P1 ;  /* 0xff80000014a27808 */ /* 0x000fc40004800000 */
[----:B------:R-:W-:Y:S02]  /*1aba0*/  FSEL R166, R165, -INF , !P5 ;  /* 0xff800000a5a67808 */ /* 0x000fe40006800000 */
[C---:B------:R-:W-:Y:S02]  /*1abb0*/  ISETP.GE.AND P4, PT, R13.reuse, R2, PT ;  /* 0x000000020d00720c */ /* 0x040fe40003f86270 */
[-C--:B------:R-:W-:Y:S01]  /*1abc0*/  ISETP.GE.AND P1, PT, R13, R60.reuse, PT ;  /* 0x0000003c0d00720c */ /* 0x080fe20003f26270 */
[----:B------:R-:W-:Y:S01]  /*1abd0*/  VIADD R13, R48, 0xffffff70 ;  /* 0xffffff70300d7836 */ /* 0x000fe20000000000 */
[----:B------:R-:W-:Y:S02]  /*1abe0*/  ISETP.GE.AND P5, PT, R17, R60, PT ;  /* 0x0000003c1100720c */ /* 0x000fe40003fa6270 */
[----:B------:R-:W-:Y:S02]  /*1abf0*/  FSEL R138, R23, -INF , !P1 ;  /* 0xff800000178a7808 */ /* 0x000fe40004800000 */
[----:B------:R-:W-:-:S02]  /*1ac00*/  FSEL R139, R22, -INF , !P5 ;  /* 0xff800000168b7808 */ /* 0x000fc40006800000 */
[-C--:B------:R-:W-:Y:S02]  /*1ac10*/  ISETP.GE.AND P5, PT, R13, R2.reuse, PT ;  /* 0x000000020d00720c */ /* 0x080fe40003fa6270 */
[C---:B------:R-:W-:Y:S02]  /*1ac20*/  ISETP.GE.AND P1, PT, R9.reuse, R2, PT ;  /* 0x000000020900720c */ /* 0x040fe40003f26270 */
[----:B------:R-:W-:Y:S02]  /*1ac30*/  FSEL R141, R4, -INF , !P5 ;  /* 0xff800000048d7808 */ /* 0x000fe40006800000 */
[----:B------:R-:W-:Y:S01]  /*1ac40*/  ISETP.GE.AND P5, PT, R9, R60, PT ;  /* 0x0000003c0900720c */ /* 0x000fe20003fa6270 */
[----:B------:R-:W-:Y:S01]  /*1ac50*/  VIADD R9, R48, 0xffffff79 ;  /* 0xffffff7930097836 */ /* 0x000fe20000000000 */
[----:B------:R-:W-:Y:S02]  /*1ac60*/  FSEL R140, R5, -INF , !P1 ;  /* 0xff800000058c7808 */ /* 0x000fe40004800000 */
[----:B------:R-:W-:-:S02]  /*1ac70*/  FSEL R160, R21, -INF , !P4 ;  /* 0xff80000015a07808 */ /* 0x000fc40006000000 */
[----:B------:R-:W-:Y:S02]  /*1ac80*/  ISETP.GE.AND P1, PT, R9, R2, PT ;  /* 0x000000020900720c */ /* 0x000fe40003f26270 */
[----:B------:R-:W-:Y:S02]  /*1ac90*/  ISETP.GE.AND P4, PT, R13, R60, PT ;  /* 0x0000003c0d00720c */ /* 0x000fe40003f86270 */
[----:B------:R-:W-:Y:S02]  /*1aca0*/  FSEL R145, R153, -INF , !P1 ;  /* 0xff80000099917808 */ /* 0x000fe40004800000 */
[----:B------:R-:W-:Y:S02]  /*1acb0*/  ISETP.GE.AND P1, PT, R61, 0x3, PT ;  /* 0x000000033d00780c */ /* 0x000fe40003f26270 */
[----:B------:R-:W-:Y:S02]  /*1acc0*/  FSEL R137, R6, -INF , !P4 ;  /* 0xff80000006897808 */ /* 0x000fe40006000000 */
[----:B------:R-:W-:-:S02]  /*1acd0*/  ISETP.GE.AND P4, PT, R11, R2, PT ;  /* 0x000000020b00720c */ /* 0x000fc40003f86270 */
[----:B------:R-:W-:Y:S02]  /*1ace0*/  FSEL R2, R7, -INF , !P5 ;  /* 0xff80000007027808 */ /* 0x000fe40006800000 */
[----:B------:R-:W-:Y:S02]  /*1acf0*/  FSEL R142, R152, -INF , !P4 ;  /* 0xff800000988e7808 */ /* 0x000fe40006000000 */
[-C--:B------:R-:W-:Y:S02]  /*1ad00*/  ISETP.GE.AND P5, PT, R11, R60.reuse, PT ;  /* 0x0000003c0b00720c */ /* 0x080fe40003fa6270 */
[----:B------:R-:W-:Y:S02]  /*1ad10*/  ISETP.GE.AND P4, PT, R9, R60, PT ;  /* 0x0000003c0900720c */ /* 0x000fe40003f86270 */
[----:B------:R-:W-:Y:S02]  /*1ad20*/  FSEL R143, R154, -INF , !P5 ;  /* 0xff8000009a8f7808 */ /* 0x000fe40006800000 */
        /* <DEDUP_REMOVED lines=65> */
.L_x_906:
[----:B------:R-:W-:Y:S01]  /*1b140*/  UMOV UR4, URZ ;  /* 0x000000ff00047c82 */ /* 0x000fe20008000000 */
[----:B------:R-:W-:Y:S01]  /*1b150*/  IMAD.SHL.U32 R4, R134, 0x80, RZ ;  /* 0x0000008086047824 */ /* 0x000fe200078e00ff */
[----:B------:R-:W-:-:S05]  /*1b160*/  IADD3 R5, P1, PT, RZ, -UR4, RZ ;  /* 0x80000004ff057c10 */ /* 0x000fca000ff3e0ff */
[----:B------:R-:W-:-:S05]  /*1b170*/  IMAD.X R4, RZ, RZ, ~R4, P1 ;  /* 0x000000ffff047224 */ /* 0x000fca00008e0e04 */
[----:B------:R-:W-:-:S04]  /*1b180*/  SHF.R.S64 R5, R5, 0x1f, R4 ;  /* 0x0000001f05057819 */ /* 0x000fc80000001004 */
[----:B------:R-:W-:-:S04]  /*1b190*/  IADD3 R206, P1, PT, R5, R206, RZ ;  /* 0x000000ce05ce7210 */ /* 0x000fc80007f3e0ff */
[----:B------:R-:W-:-:S09]  /*1b1a0*/  LEA.HI.X.SX32 R207, R4, R207, 0x1, P1 ;  /* 0x000000cf04cf7211 */ /* 0x000fd200008f0eff */
.L_x_907:
[C---:B------:R-:W-:Y:S01]  /*1b1b0*/  LEA R6, P1, R134.reuse, R206, 0x5 ;  /* 0x000000ce86067211 */ /* 0x040fe200078228ff */
[C---:B------:R-:W-:Y:S01]  /*1b1c0*/  IMAD.SHL.U32 R4, R134.reuse, 0x20, RZ ;  /* 0x0000002086047824 */ /* 0x040fe200078e00ff */
[C-C-:B------:R-:W-:Y:S01]  /*1b1d0*/  SHF.L.U64.HI R5, R134.reuse, 0x5, R135.reuse ;  /* 0x0000000586057819 */ /* 0x140fe20000010287 */
[----:B------:R-:W-:Y:S01]  /*1b1e0*/  @!PT LDS RZ, [RZ] ;  /* 0x00000000fffff984 */ /* 0x000fe20000000800 */
[----:B------:R-:W-:Y:S01]  /*1b1f0*/  @!PT LDS RZ, [RZ] ;  /* 0x00000000fffff984 */ /* 0x000fe20000000800 */
[----:B------:R-:W-:Y:S01]  /*1b200*/  @!PT LDS RZ, [RZ] ;  /* 0x00000000fffff984 */ /* 0x000fe20000000800 */
[----:B------:R-:W-:Y:S01]  /*1b210*/  @!P3 LDGSTS.E.BYPASS.LTC128B.128 [R213+0x4000], desc[UR6][R206.64] ;  /* 0x04000000ced5bfae */ /* 0x000fe2000b981a06 */
[----:B------:R-:W-:Y:S02]  /*1b220*/  LEA.HI.X R7, R134, R207, R135, 0x5, P1 ;  /* 0x000000cf86077211 */ /* 0x000fe400008f2c87 */
[-C--:B------:R-:W-:Y:S01]  /*1b230*/  IADD3 R10, P1, PT, R6, R4.reuse, RZ ;  /* 0x00000004060a7210 */ /* 0x080fe20007f3e0ff */
[----:B------:R1:W-:Y:S04]  /*1b240*/  @P3 STS.128 [R213+0x4000], RZ ;  /* 0x004000ffd5003388 */ /* 0x0003e80000000c00 */
[--C-:B------:R-:W-:Y:S01]  /*1b250*/  IMAD.X R11, R7, 0x1, R5.reuse, P1 ;  /* 0x00000001070b7824 */ /* 0x100fe200008e0605 */
[-C--:B------:R-:W-:Y:S01]  /*1b260*/  IADD3 R8, P1, PT, R10, R4.reuse, RZ ;  /* 0x000000040a087210 */ /* 0x080fe20007f3e0ff */
[----:B------:R-:W-:Y:S01]  /*1b270*/  @!PT LDS RZ, [RZ] ;  /* 0x00000000fffff984 */ /* 0x000fe20000000800 */
[----:B------:R-:W-:Y:S01]  /*1b280*/  @!PT LDS RZ, [RZ] ;  /* 0x00000000fffff984 */ /* 0x000fe20000000800 */
[----:B------:R-:W-:Y:S01]  /*1b290*/  @!PT LDS RZ, [RZ] ;  /* 0x00000000fffff984 */ /* 0x000fe20000000800 */
[----:B------:R-:W-:Y:S04]  /*1b2a0*/  @!P2 LDGSTS.E.BYPASS.LTC128B.128 [R213+0x8000], desc[UR6][R206.64+0x80] ;  /* 0x08000080ced5afae */ /* 0x000fe8000b981a06 */
[----:B------:R1:W-:Y:S01]  /*1b2b0*/  @P2 STS.128 [R213+0x8000], RZ ;  /* 0x008000ffd5002388 */ /* 0x0003e20000000c00 */
[----:B------:R-:W-:Y:S01]  /*1b2c0*/  IMAD.X R9, R11, 0x1, R5, P1 ;  /* 0x000000010b097824 */ /* 0x000fe200008e0605 */
[----:B------:R-:W-:-:S02]  /*1b2d0*/  IADD3 R12, P1, PT, R8, R4, RZ ;  /* 0x00000004080c7210 */ /* 0x000fc40007f3e0ff */
[----:B------:R-:W-:Y:S01]  /*1b2e0*/  @!PT LDS RZ, [RZ] ;  /* 0x00000000fffff984 */ /* 0x000fe20000000800 */
[----:B------:R-:W-:Y:S01]  /*1b2f0*/  @!PT LDS RZ, [RZ] ;  /* 0x00000000fffff984 */ /* 0x000fe20000000800 */
[----:B------:R-:W-:Y:S01]  /*1b300*/  @!PT LDS RZ, [RZ] ;  /* 0x00000000fffff984 */ /* 0x000fe20000000800 */
[----:B------:R-:W-:Y:S03]  /*1b310*/  @!P3 LDGSTS.E.BYPASS.LTC128B.128 [R213+0x4800], desc[UR6][R6.64] ;  /* 0x0480000006d5bfae */ /* 0x000fe6000b981a06 */
[----:B------:R-:W-:Y:S01]  /*1b320*/  IMAD.X R13, R9, 0x1, R5, P1 ;  /* 0x00000001090d7824 */ /* 0x000fe200008e0605 */
[----:B------:R1:W-:Y:S01]  /*1b330*/  @P3 STS.128 [R213+0x4800], RZ ;  /* 0x004800ffd5003388 */ /* 0x0003e20000000c00 */
[----:B------:R-:W-:-:S03]  /*1b340*/  IADD3 R14, P1, PT, R12, R4, RZ ;  /* 0x000000040c0e7210 */ /* 0x000fc60007f3e0ff */
[----:B------:R-:W-:Y:S01]  /*1b350*/  @!PT LDS RZ, [RZ] ;  /* 0x00000000fffff984 */ /* 0x000fe20000000800 */
[----:B------:R-:W-:Y:S01]  /*1b360*/  @!PT LDS RZ, [RZ] ;  /* 0x00000000fffff984 */ /* 0x000fe20000000800 */
[----:B------:R-:W-:Y:S01]  /*1b370*/  @!PT LDS RZ, [RZ] ;  /* 0x00000000fffff984 */ /* 0x000fe20000000800 */
[----:B------:R2:W-:Y:S01]  /*1b380*/  @!P2 LDGSTS.E.BYPASS.LTC128B.128 [R213+0x8800], desc[UR6][R6.64+0x80] ;  /* 0x0880008006d5afae */ /* 0x0005e2000b981a06 */
[-C--:B------:R-:W-:Y:S01]  /*1b390*/  IADD3 R16, P4, PT, R14, R4.reuse, RZ ;  /* 0x000000040e107210 */ /* 0x080fe20007f9e0ff */
[--C-:B------:R-:W-:Y:S02]  /*1b3a0*/  IMAD.X R15, R13, 0x1, R5.reuse, P1 ;  /* 0x000000010d0f7824 */ /* 0x100fe400008e0605 */
[----:B------:R1:W-:Y:S01]  /*1b3b0*/  @P2 STS.128 [R213+0x8800], RZ ;  /* 0x008800ffd5002388 */ /* 0x0003e20000000c00 */
[----:B------:R-:W-:Y:S01]  /*1b3c0*/  IADD3 R4, P1, PT, R16, R4, RZ ;  /* 0x0000000410047210 */ /* 0x000fe20007f3e0ff */
[--C-:B------:R-:W-:Y:S02]  /*1b3d0*/  IMAD.X R17, R15, 0x1, R5.reuse, P4 ;  /* 0x000000010f117824 */ /* 0x100fe400020e0605 */
[----:B------:R-:W-:Y:S01]  /*1b3e0*/  @!PT LDS RZ, [RZ] ;  /* 0x00000000fffff984 */ /* 0x000fe20000000800 */
[----:B------:R-:W-:Y:S01]  /*1b3f0*/  @!PT LDS RZ, [RZ] ;  /* 0x00000000fffff984 */ /* 0x000fe20000000800 */
[----:B------:R-:W-:Y:S01]  /*1b400*/  @!PT LDS RZ, [RZ] ;  /* 0x00000000fffff984 */ /* 0x000fe20000000800 */
[----:B------:R-:W-:Y:S02]  /*1b410*/  @!P3 LDGSTS.E.BYPASS.LTC128B.128 [R213+0x5000], desc[UR6][R10.64] ;  /* 0x050000000ad5bfae */ /* 0x000fe4000b981a06 */
[----:B------:R-:W-:-:S02]  /*1b420*/  IMAD.X R5, R17, 0x1, R5, P1 ;  /* 0x0000000111057824 */ /* 0x000fc400008e0605 */
[----:B------:R1:W-:Y:S01]  /*1b430*/  @P3 STS.128 [R213+0x5000], RZ ;  /* 0x005000ffd5003388 */ /* 0x0003e20000000c00 */
[----:B--2---:R-:W-:Y:S01]  /*1b440*/  @!P2 MOV R6, R10 ;  /* 0x0000000a0006a202 */ /* 0x004fe20000000f00 */
        /* <DEDUP_REMOVED lines=63> */
.L_x_905:
[----:B-1----:R-:W-:Y:S01]  /*1b840*/  FMNMX3.FTZ R5, R132, R50, R58, !PT ;  /* 0x0000003284057276 */ /* 0x002fe2000781003a */
[----:B------:R-:W1:Y:S01]  /*1b850*/  LDCU UR4, c[0x0][0x45c] ;  /* 0x00008b80ff0477ac */ /* 0x000e620008000800 */
[----:B------:R-:W-:Y:S02]  /*1b860*/  LOP3.LUT R152, R63, 0x200, R0, 0xf8, !PT ;  /* 0x000002003f987812 */ /* 0x000fe400078ef800 */
        /* <DEDUP_REMOVED lines=38> */
[----:B------:R-:W-:-:S03]  /*1bad0*/  VIMNMX R61, PT, PT, R61, 0x2, !PT ;  /* 0x000000023d3d7848 */ /* 0x000fc60007fe0100 */
[----:B------:R-:W-:Y:S04]  /*1bae0*/  LDSM.16.MT88.4 R44, [R152+0x10000] ;  /* 0x01000000982c783b */ /* 0x000fe80000004200 */
[----:B------:R-:W-:Y:S01]  /*1baf0*/  LDSM.16.MT88.4 R28, [R156] ;  /* 0x000000009c1c783b */ /* 0x000fe20000004200 */
        /* <DEDUP_REMOVED lines=18> */
[C---:B------:R-:W-:Y:S01]  /*1bc20*/  IADD3 R3, PT, PT, R133.reuse, R152, RZ ;  /* 0x0000009885037210 */ /* 0x040fe20007ffe0ff */
[--C-:B------:R-:W-:Y:S01]  /*1bc30*/  FFMA.FTZ R147, R56, UR4, -R149.reuse ;  /* 0x0000000438937c23 */ /* 0x100fe20008010895 */
[----:B------:R-:W-:Y:S01]  /*1bc40*/  IADD3 R133, PT, PT, R133, R156, RZ ;  /* 0x0000009c85857210 */ /* 0x000fe20007ffe0ff */
[----:B------:R-:W-:Y:S01]  /*1bc50*/  FFMA.FTZ R144, R64, UR4, -R149 ;  /* 0x0000000440907c23 */ /* 0x000fe20008010895 */
[--C-:B------:R-:W-:Y:S01]  /*1bc60*/  FFMA.FTZ R134, R42, UR4, -R135.reuse ;  /* 0x000000042a867c23 */ /* 0x100fe20008010887 */
[--C-:B------:R-:W-:Y:S01]  /*1bc70*/  FFMA.FTZ R62, R40, UR4, -R135.reuse ;  /* 0x00000004283e7c23 */ /* 0x100fe20008010887 */
[--C-:B------:R-:W-:Y:S01]  /*1bc80*/  FFMA.FTZ R153, R54, UR4, -R135.reuse ;  /* 0x0000000436997c23 */ /* 0x100fe20008010887 */
[----:B------:R-:W1:Y:S01]  /*1bc90*/  LDSM.16.MT88.4 R36, [R133] ;  /* 0x000000008524783b */ /* 0x000e620000004200 */
[----:B------:R-:W-:Y:S01]  /*1bca0*/  FMUL.FTZ R155, R5, UR4 ;  /* 0x00000004059b7c20 */ /* 0x000fe20008410000 */
[----:B------:R-:W-:Y:S01]  /*1bcb0*/  FMUL.FTZ R154, R4, UR4 ;  /* 0x00000004049a7c20 */ /* 0x000fe20008410000 */
[--C-:B------:R-:W-:Y:S01]  /*1bcc0*/  FFMA.FTZ R52, R52, UR4, -R135.reuse ;  /* 0x0000000434347c23 */ /* 0x100fe20008010887 */
[----:B------:R-:W-:Y:S01]  /*1bcd0*/  MUFU.EX2 R148, R148 ;  /* 0x0000009400947308 */ /* 0x000fe20000000800 */
[----:B------:R-:W-:Y:S01]  /*1bce0*/  LDSM.16.MT88.4 R20, [R3+0xc000] ;  /* 0x00c000000314783b */ /* 0x000fe20000004200 */
[--C-:B------:R-:W-:Y:S01]  /*1bcf0*/  FFMA.FTZ R159, R238, UR4, -R135.reuse ;  /* 0x00000004ee9f7c23 */ /* 0x100fe20008010887 */
[--C-:B------:R-:W-:Y:S01]  /*1bd00*/  FFMA.FTZ R170, R240, UR4, -R135.reuse ;  /* 0x00000004f0aa7c23 */ /* 0x100fe20008010887 */
[----:B------:R-:W2:Y:S01]  /*1bd10*/  MUFU.EX2 R146, R146 ;  /* 0x0000009200927308 */ /* 0x000ea20000000800 */
[----:B------:R-:W-:Y:S01]  /*1bd20*/  LDSM.16.MT88.4 R64, [R156+0x4000] ;  /* 0x004000009c40783b */ /* 0x000fe20000004200 */
[--C-:B------:R-:W-:Y:S01]  /*1bd30*/  FFMA.FTZ R168, R236, UR4, -R135.reuse ;  /* 0x00000004eca87c23 */ /* 0x100fe20008010887 */
[----:B------:R-:W-:Y:S01]  /*1bd40*/  FFMA.FTZ R157, R234, UR4, -R135 ;  /* 0x00000004ea9d7c23 */ /* 0x000fe20008010887 */
[----:B------:R-:W-:Y:S01]  /*1bd50*/  MUFU.EX2 R147, R147 ;  /* 0x0000009300937308 */ /* 0x000fe20000000800 */
[----:B------:R-:W-:Y:S01]  /*1bd60*/  FFMA.FTZ R163, R188, UR4, -R149 ;  /* 0x00000004bca37c23 */ /* 0x000fe20008010895 */
[----:B------:R-:W-:Y:S01]  /*1bd70*/  FFMA.FTZ R167, R192, UR4, -R135 ;  /* 0x00000004c0a77c23 */ /* 0x000fe20008010887 */
[--C-:B------:R-:W-:Y:S01]  /*1bd80*/  FFMA.FTZ R188, R190, UR4, -R149.reuse ;  /* 0x00000004bebc7c23 */ /* 0x100fe20008010895 */
[----:B------:R-:W3:Y:S01]  /*1bd90*/  MUFU.EX2 R144, R144 ;  /* 0x0000009000907308 */ /* 0x000ee20000000800 */
[----:B------:R-:W-:Y:S01]  /*1bda0*/  FFMA.FTZ R161, R230, UR4, -R149 ;  /* 0x00000004e6a17c23 */ /* 0x000fe20008010895 */
[--C-:B------:R-:W-:Y:S01]  /*1bdb0*/  FFMA.FTZ R194, R194, UR4, -R135.reuse ;  /* 0x00000004c2c27c23 */ /* 0x100fe20008010887 */
[--C-:B------:R-:W-:Y:S01]  /*1bdc0*/  FFMA.FTZ R165, R226, UR4, -R135.reuse ;  /* 0x00000004e2a57c23 */ /* 0x100fe20008010887 */
[----:B------:R-:W-:Y:S01]  /*1bdd0*/  MUFU.EX2 R134, R134 ;  /* 0x0000008600867308 */ /* 0x000fe20000000800 */
[----:B------:R-:W-:Y:S01]  /*1bde0*/  FFMA.FTZ R192, R228, UR4, -R135 ;  /* 0x00000004e4c07c23 */ /* 0x000fe20008010887 */
[----:B--2---:R-:W-:Y:S01]  /*1bdf0*/  F2FP.F16.F32.PACK_AB R4, R146, R148 ;  /* 0x000000949204723e */ /* 0x004fe200000000ff */
[--C-:B------:R-:W-:Y:S01]  /*1be00*/  FFMA.FTZ R232, R232, UR4, -R149.reuse ;  /* 0x00000004e8e87c23 */ /* 0x100fe20008010895 */
[----:B------:R-:W2:Y:S01]  /*1be10*/  MUFU.EX2 R62, R62 ;  /* 0x0000003e003e7308 */ /* 0x000ea20000000800 */
[--C-:B------:R-:W-:Y:S01]  /*1be20*/  FFMA.FTZ R218, R218, UR4, -R149.reuse ;  /* 0x00000004dada7c23 */ /* 0x100fe20008010895 */
[--C-:B------:R-:W-:Y:S01]  /*1be30*/  FFMA.FTZ R169, R224, UR4, -R149.reuse ;  /* 0x00000004e0a97c23 */ /* 0x100fe20008010895 */
[----:B------:R-:W-:Y:S01]  /*1be40*/  FFMA.FTZ R171, R220, UR4, -R149 ;  /* 0x00000004dcab7c23 */ /* 0x000fe20008010895 */
[----:B------:R4:W-:Y:S01]  /*1be50*/  MUFU.EX2 R132, R52 ;  /* 0x0000003400847308 */ /* 0x0009e20000000800 */
[--C-:B------:R-:W-:Y:S01]  /*1be60*/  FFMA.FTZ R175, R214, UR4, -R135.reuse ;  /* 0x00000004d6af7c23 */ /* 0x100fe20008010887 */
[----:B---3--:R-:W-:Y:S01]  /*1be70*/  F2FP.F16.F32.PACK_AB R6, R144, R147 ;  /* 0x000000939006723e */ /* 0x008fe200000000ff */
[----:B------:R-:W-:Y:S01]  /*1be80*/  FFMA.FTZ R173, R202, UR4, -R135 ;  /* 0x00000004caad7c23 */ /* 0x000fe20008010887 */
[----:B------:R-:W3:Y:S01]  /*1be90*/  MUFU.EX2 R153, R153 ;  /* 0x0000009900997308 */ /* 0x000ee20000000800 */
[----:B------:R-:W-:Y:S01]  /*1bea0*/  FFMA.FTZ R222, R222, UR4, -R149 ;  /* 0x00000004dede7c23 */ /* 0x000fe20008010895 */
[----:B------:R-:W-:Y:S01]  /*1beb0*/  FFMA.FTZ R216, R216, UR4, -R135 ;  /* 0x00000004d8d87c23 */ /* 0x000fe20008010887 */
[--C-:B------:R-:W-:Y:S01]  /*1bec0*/  FFMA.FTZ R177, R184, UR4, -R149.reuse ;  /* 0x00000004b8b17c23 */ /* 0x100fe20008010895 */
[----:B------:R-:W5:Y:S01]  /*1bed0*/  MUFU.EX2 R155, R155 ;  /* 0x0000009b009b7308 */ /* 0x000f620000000800 */
[----:B------:R-:W-:Y:S01]  /*1bee0*/  FFMA.FTZ R179, R182, UR4, -R149 ;  /* 0x00000004b6b37c23 */ /* 0x000fe20008010895 */
[----:B--2---:R-:W-:Y:S01]  /*1bef0*/  F2FP.F16.F32.PACK_AB R5, R62, R134 ;  /* 0x000000863e05723e */ /* 0x004fe200000000ff */
[--C-:B------:R-:W-:Y:S01]  /*1bf00*/  FFMA.FTZ R181, R176, UR4, -R135.reuse ;  /* 0x00000004b0b57c23 */ /* 0x100fe20008010887 */
[----:B------:R-:W2:Y:S01]  /*1bf10*/  MUFU.EX2 R154, R154 ;  /* 0x0000009a009a7308 */ /* 0x000ea20000000800 */
[----:B------:R-:W-:Y:S01]  /*1bf20*/  FFMA.FTZ R183, R172, UR4, -R135 ;  /* 0x00000004acb77c23 */ /* 0x000fe20008010887 */
[----:B----4-:R-:W4:Y:S01]  /*1bf30*/  LDSM.16.MT88.4 R52, [R3+0x10000] ;  /* 0x010000000334783b */ /* 0x010f220000004200 */
[--C-:B------:R-:W-:Y:S01]  /*1bf40*/  FFMA.FTZ R186, R186, UR4, -R149.reuse ;  /* 0x00000004baba7c23 */ /* 0x100fe20008010895 */
[----:B------:R-:W-:Y:S01]  /*1bf50*/  MUFU.EX2 R159, R159 ;  /* 0x0000009f009f7308 */ /* 0x000fe20000000800 */
[----:B------:R-:W-:Y:S01]  /*1bf60*/  FFMA.FTZ R180, R180, UR4, -R149 ;  /* 0x00000004b4b47c23 */ /* 0x000fe20008010895 */
[----:B---3--:R-:W-:Y:S01]  /*1bf70*/  F2FP.F16.F32.PACK_AB R7, R153, R132 ;  /* 0x000000849907723e */ /* 0x008fe200000000ff */
[----:B------:R-:W-:Y:S01]  /*1bf80*/  FFMA.FTZ R174, R174, UR4, -R135 ;  /* 0x00000004aeae7c23 */ /* 0x000fe20008010887 */
[----:B------:R-:W-:Y:S01]  /*1bf90*/  MUFU.EX2 R170, R170 ;  /* 0x000000aa00aa7308 */ /* 0x000fe20000000800 */
[--C-:B------:R-:W-:Y:S01]  /*1bfa0*/  FFMA.FTZ R164, R164, UR4, -R149.reuse ;  /* 0x00000004a4a47c23 */ /* 0x100fe20008010895 */
[-C--:B-----5:R-:W-:Y:S01]  /*1bfb0*/  FMUL.FTZ R32, R88, R155.reuse ;  /* 0x0000009b58207220 */ /* 0x0a0fe20000410000 */
[-C--:B------:R-:W-:Y:S01]  /*1bfc0*/  FMUL.FTZ R33, R89, R155.reuse ;  /* 0x0000009b59217220 */ /* 0x080fe20000410000 */
[-C--:B------:R-:W-:Y:S01]  /*1bfd0*/  FMUL.FTZ R92, R92, R155.reuse ;  /* 0x0000009b5c5c7220 */ /* 0x080fe20000410000 */
[-C--:B------:R-:W-:Y:S01]  /*1bfe0*/  FMUL.FTZ R93, R93, R155.reuse ;  /* 0x0000009b5d5d7220 */ /* 0x080fe20000410000 */
[-C--:B--2---:R-:W-:Y:S01]  /*1bff0*/  FMUL.FTZ R34, R90, R154.reuse ;  /* 0x0000009a5a227220 */ /* 0x084fe20000410000 */
[-C--:B------:R-:W-:Y:S01]  /*1c000*/  FMUL.FTZ R35, R91, R154.reuse ;  /* 0x0000009a5b237220 */ /* 0x080fe20000410000 */
[-C--:B------:R-:W-:Y:S01]  /*1c010*/  FMUL.FTZ R94, R94, R154.reuse ;  /* 0x0000009a5e5e7220 */ /* 0x080fe20000410000 */
[-C--:B------:R-:W-:Y:S01]  /*1c020*/  FMUL.FTZ R95, R95, R154.reuse ;  /* 0x0000009a5f5f7220 */ /* 0x080fe20000410000 */
[-C--:B------:R-:W-:Y:S01]  /*1c030*/  FMUL.FTZ R8, R128, R155.reuse ;  /* 0x0000009b80087220 */ /* 0x080fe20000410000 */
[-C--:B------:R-:W-:Y:S01]  /*1c040*/  FMUL.FTZ R9, R129, R155.reuse ;  /* 0x0000009b81097220 */ /* 0x080fe20000410000 */
[-C--:B------:R-:W-:Y:S01]  /*1c050*/  FMUL.FTZ R10, R130, R154.reuse ;  /* 0x0000009a820a7220 */ /* 0x080fe20000410000 */
[-C--:B------:R-:W-:Y:S01]  /*1c060*/  FMUL.FTZ R11, R131, R154.reuse ;  /* 0x0000009a830b7220 */ /* 0x080fe20000410000 */
[C---:B-1----:R-:W-:Y:S01]  /*1c070*/  HMMA.16816.F32 R32, R4.reuse, R36, R32 ;  /* 0x000000240420723c */ /* 0x042fe20000001820 */
[-C--:B------:R-:W-:Y:S01]  /*1c080*/  FMUL.FTZ R68, R68, R155.reuse ;  /* 0x0000009b44447220 */ /* 0x080fe20000410000 */
[-C--:B------:R-:W-:Y:S01]  /*1c090*/  FMUL.FTZ R69, R69, R155.reuse ;  /* 0x0000009b45457220 */ /* 0x080fe20000410000 */
[-C--:B------:R-:W-:Y:S01]  /*1c0a0*/  FMUL.FTZ R70, R70, R154.reuse ;  /* 0x0000009a46467220 */ /* 0x080fe20000410000 */
[-C--:B------:R-:W-:Y:S01]  /*1c0b0*/  FMUL.FTZ R71, R71, R154.reuse ;  /* 0x0000009a47477220 */ /* 0x080fe20000410000 */
[-C--:B------:R-:W-:Y:S01]  /*1c0c0*/  FMUL.FTZ R48, R104, R155.reuse ;  /* 0x0000009b68307220 */ /* 0x080fe20000410000 */
[-C--:B------:R-:W-:Y:S01]  /*1c0d0*/  FMUL.FTZ R49, R105, R155.reuse ;  /* 0x0000009b69317220 */ /* 0x080fe20000410000 */
[-C--:B------:R-:W-:Y:S01]  /*1c0e0*/  FMUL.FTZ R50, R106, R154.reuse ;  /* 0x0000009a6a327220 */ /* 0x080fe20000410000 */
[C---:B------:R-:W-:Y:S01]  /*1c0f0*/  HMMA.16816.F32 R36, R4.reuse, R38, R92 ;  /* 0x000000260424723c */ /* 0x040fe2000000185c */
[----:B------:R-:W1:Y:S01]  /*1c100*/  LDSM.16.MT88.4 R92, [R133+0x4000] ;  /* 0x00400000855c783b */ /* 0x000e620000004200 */
[-C--:B------:R-:W-:Y:S01]  /*1c110*/  FMUL.FTZ R51, R107, R154.reuse ;  /* 0x0000009a6b337220 */ /* 0x080fe20000410000 */
[-C--:B------:R-:W-:Y:S01]  /*1c120*/  FMUL.FTZ R108, R108, R155.reuse ;  /* 0x0000009b6c6c7220 */ /* 0x080fe20000410000 */
[-C--:B------:R-:W-:Y:S01]  /*1c130*/  FMUL.FTZ R109, R109, R155.reuse ;  /* 0x0000009b6d6d7220 */ /* 0x080fe20000410000 */
[-C--:B------:R-:W-:Y:S01]  /*1c140*/  FMUL.FTZ R110, R110, R154.reuse ;  /* 0x0000009a6e6e7220 */ /* 0x080fe20000410000 */
[-C--:B------:R-:W-:Y:S01]  /*1c150*/  FMUL.FTZ R111, R111, R154.reuse ;  /* 0x0000009a6f6f7220 */ /* 0x080fe20000410000 */
[-C--:B------:R-:W-:Y:S01]  /*1c160*/  FMUL.FTZ R16, R72, R155.reuse ;  /* 0x0000009b48107220 */ /* 0x080fe20000410000 */
[C---:B------:R-:W-:Y:S01]  /*1c170*/  HMMA.16816.F32 R8, R4.reuse, R12, R8 ;  /* 0x0000000c0408723c */ /* 0x040fe20000001808 */
        /* <DEDUP_REMOVED lines=8> */
[----:B------:R-:W2:Y:S01]  /*1c200*/  LDSM.16.MT88.4 R68, [R152+0x10800] ;  /* 0x010800009844783b */ /* 0x000ea20000004200 */
[-C--:B------:R-:W-:Y:S01]  /*1c210*/  FMUL.FTZ R40, R96, R155.reuse ;  /* 0x0000009b60287220 */ /* 0x080fe20000410000 */
[-C--:B------:R-:W-:Y:S01]  /*1c220*/  FMUL.FTZ R41, R97, R155.reuse ;  /* 0x0000009b61297220 */ /* 0x080fe20000410000 */
[-C--:B------:R-:W-:Y:S01]  /*1c230*/  FMUL.FTZ R42, R98, R154.reuse ;  /* 0x0000009a622a7220 */ /* 0x080fe20000410000 */
[----:B------:R-:W3:Y:S01]  /*1c240*/  LDSM.16.MT88.4 R72, [R133+0x800] ;  /* 0x000800008548783b */ /* 0x000ee20000004200 */
[-C--:B------:R-:W-:Y:S01]  /*1c250*/  FMUL.FTZ R43, R99, R154.reuse ;  /* 0x0000009a632b7220 */ /* 0x080fe20000410000 */
[-C--:B------:R-:W-:Y:S01]  /*1c260*/  FMUL.FTZ R56, R112, R155.reuse ;  /* 0x0000009b70387220 */ /* 0x080fe20000410000 */
[C---:B----4-:R-:W-:Y:S01]  /*1c270*/  HMMA.16816.F32 R48, R4.reuse, R52, R48 ;  /* 0x000000340430723c */ /* 0x050fe20000001830 */
        /* <DEDUP_REMOVED lines=16> */
[C---:B------:R-:W-:Y:S01]  /*1c380*/  HMMA.16816.F32 R16, R4.reuse, R20, R16 ;  /* 0x000000140410723c */ /* 0x040fe20000001810 */
[----:B------:R-:W-:Y:S01]  /*1c390*/  MUFU.EX2 R115, R115 ;  /* 0x0000007300737308 */ /* 0x000fe20000000800 */
[-C--:B------:R-:W-:Y:S01]  /*1c3a0*/  FMUL.FTZ R24, R80, R155.reuse ;  /* 0x0000009b50187220 */ /* 0x080fe20000410000 */
[-C--:B------:R-:W-:Y:S01]  /*1c3b0*/  FMUL.FTZ R25, R81, R155.reuse ;  /* 0x0000009b51197220 */ /* 0x080fe20000410000 */
[-C--:B------:R-:W-:Y:S01]  /*1c3c0*/  FMUL.FTZ R26, R82, R154.reuse ;  /* 0x0000009a521a7220 */ /* 0x080fe20000410000 */
[----:B------:R-:W4:Y:S01]  /*1c3d0*/  MUFU.EX2 R110, R110 ;  /* 0x0000006e006e7308 */ /* 0x000f220000000800 */
[-C--:B------:R-:W-:Y:S01]  /*1c3e0*/  FMUL.FTZ R27, R83, R154.reuse ;  /* 0x0000009a531b7220 */ /* 0x080fe20000410000 */
[-C--:B------:R-:W-:Y:S01]  /*1c3f0*/  FMUL.FTZ R84, R84, R155.reuse ;  /* 0x0000009b54547220 */ /* 0x080fe20000410000 */
[C---:B------:R-:W-:Y:S01]  /*1c400*/  HMMA.16816.F32 R20, R4.reuse, R22, R76 ;  /* 0x000000160414723c */ /* 0x040fe2000000184c */
[----:B------:R-:W5:Y:S01]  /*1c410*/  LDSM.16.MT88.4 R76, [R156+0x800] ;  /* 0x000800009c4c783b */ /* 0x000f620000004200 */
[----:B------:R-:W-:Y:S01]  /*1c420*/  MUFU.EX2 R111, R111 ;  /* 0x0000006f006f7308 */ /* 0x000fe20000000800 */
[-C--:B------:R-:W-:Y:S01]  /*1c430*/  FMUL.FTZ R85, R85, R155.reuse ;  /* 0x0000009b55557220 */ /* 0x080fe20000410000 */
[-C--:B------:R-:W-:Y:S01]  /*1c440*/  FMUL.FTZ R86, R86, R154.reuse ;  /* 0x0000009a56567220 */ /* 0x080fe20000410000 */
[-C--:B------:R-:W-:Y:S01]  /*1c450*/  FMUL.FTZ R87, R87, R154.reuse ;  /* 0x0000009a57577220 */ /* 0x080fe20000410000 */
[----:B------:R-:W-:Y:S01]  /*1c460*/  MUFU.EX2 R108, R108 ;  /* 0x0000006c006c7308 */ /* 0x000fe20000000800 */
[-C--:B------:R-:W-:Y:S01]  /*1c470*/  FMUL.FTZ R116, R116, R155.reuse ;  /* 0x0000009b74747220 */ /* 0x080fe20000410000 */
[C---:B------:R-:W-:Y:S01]  /*1c480*/  HMMA.16816.F32 R40, R4.reuse, R44, R40 ;  /* 0x0000002c0428723c */ /* 0x040fe20000001828 */
[-C--:B------:R-:W-:Y:S01]  /*1c490*/  FMUL.FTZ R117, R117, R155.reuse ;  /* 0x0000009b75757220 */ /* 0x080fe20000410000 */
[----:B------:R-:W-:Y:S01]  /*1c4a0*/  MUFU.EX2 R114, R114 ;  /* 0x0000007200727308 */ /* 0x000fe20000000800 */
[-C--:B------:R-:W-:Y:S01]  /*1c4b0*/  FMUL.FTZ R118, R118, R154.reuse ;  /* 0x0000009a76767220 */ /* 0x080fe20000410000 */
[-C--:B------:R-:W-:Y:S01]  /*1c4c0*/  FMUL.FTZ R119, R119, R154.reuse ;  /* 0x0000009a77777220 */ /* 0x080fe20000410000 */
[-C--:B------:R-:W-:Y:S01]  /*1c4d0*/  FMUL.FTZ R80, R124, R155.reuse ;  /* 0x0000009b7c507220 */ /* 0x080fe20000410000 */
[----:B------:R-:W2:Y:S01]  /*1c4e0*/  MUFU.EX2 R113, R113 ;  /* 0x0000007100717308 */ /* 0x000ea20000000800 */
[-C--:B------:R-:W-:Y:S01]  /*1c4f0*/  FMUL.FTZ R81, R125, R155.reuse ;  /* 0x0000009b7d517220 */ /* 0x080fe20000410000 */
[C---:B------:R-:W-:Y:S01]  /*1c500*/  HMMA.16816.F32 R44, R4.reuse, R46, R100 ;  /* 0x0000002e042c723c */ /* 0x040fe20000001864 */
[-C--:B------:R-:W-:Y:S01]  /*1c510*/  FMUL.FTZ R82, R126, R154.reuse ;  /* 0x0000009a7e527220 */ /* 0x080fe20000410000 */
[----:B------:R-:W-:Y:S01]  /*1c520*/  MUFU.EX2 R112, R112 ;  /* 0x0000007000707308 */ /* 0x000fe20000000800 */
[-C--:B------:R-:W-:Y:S01]  /*1c530*/  FMUL.FTZ R83, R127, R154.reuse ;  /* 0x0000009a7f537220 */ /* 0x080fe20000410000 */
[-C--:B------:R-:W-:Y:S01]  /*1c540*/  FMUL.FTZ R120, R120, R155.reuse ;  /* 0x0000009b78787220 */ /* 0x080fe20000410000 */
[-C--:B------:R-:W-:Y:S01]  /*1c550*/  FMUL.FTZ R121, R121, R155.reuse ;  /* 0x0000009b79797220 */ /* 0x080fe20000410000 */
[----:B------:R-:W3:Y:S01]  /*1c560*/  MUFU.EX2 R109, R109 ;  /* 0x0000006d006d7308 */ /* 0x000ee20000000800 */
[-C--:B------:R-:W-:Y:S01]  /*1c570*/  FMUL.FTZ R122, R122, R154.reuse ;  /* 0x0000009a7a7a7220 */ /* 0x080fe20000410000 */
[-C--:B------:R-:W-:Y:S01]  /*1c580*/  FMUL.FTZ R123, R123, R154.reuse ;  /* 0x0000009a7b7b7220 */ /* 0x080fe20000410000 */
[----:B------:R-:W5:Y:S01]  /*1c590*/  LDSM.16.MT88.4 R100, [R152+0xc800] ;  /* 0x00c800009864783b */ /* 0x000f620000004200 */
[C---:B------:R-:W-:Y:S01]  /*1c5a0*/  HMMA.16816.F32 R24, R4.reuse, R28, R24 ;  /* 0x0000001c0418723c */ /* 0x040fe20000001818 */
[----:B------:R-:W-:Y:S01]  /*1c5b0*/  MUFU.EX2 R168, R168 ;  /* 0x000000a800a87308 */ /* 0x000fe20000000800 */
[--C-:B------:R-:W-:Y:S01]  /*1c5c0*/  FFMA.FTZ R185, R166, UR4, -R149.reuse ;  /* 0x00000004a6b97c23 */ /* 0x100fe20008010895 */
[----:B------:R-:W-:Y:S01]  /*1c5d0*/  LDSM.16.MT88.4 R96, [R3+0xc800] ;  /* 0x00c800000360783b */ /* 0x000fe20000004200 */
[----:B------:R-:W-:Y:S01]  /*1c5e0*/  FFMA.FTZ R187, R162, UR4, -R149 ;  /* 0x00000004a2bb7c23 */ /* 0x000fe20008010895 */
[----:B------:R-:W-:Y:S01]  /*1c5f0*/  MUFU.EX2 R157, R157 ;  /* 0x0000009d009d7308 */ /* 0x000fe20000000800 */
[--C-:B------:R-:W-:Y:S01]  /*1c600*/  FFMA.FTZ R189, R158, UR4, -R135.reuse ;  /* 0x000000049ebd7c23 */ /* 0x100fe20008010887 */
[----:B------:R-:W-:Y:S01]  /*1c610*/  LDSM.16.MT88.4 R88, [R156+0x4800] ;  /* 0x004800009c58783b */ /* 0x000fe20000004200 */
[C---:B------:R-:W-:Y:S01]  /*1c620*/  HMMA.16816.F32 R56, R4.reuse, R64, R56 ;  /* 0x000000400438723c */ /* 0x040fe20000001838 */
[----:B------:R-:W-:Y:S01]  /*1c630*/  MUFU.EX2 R163, R163 ;  /* 0x000000a300a37308 */ /* 0x000fe20000000800 */
[----:B------:R-:W-:Y:S01]  /*1c640*/  FFMA.FTZ R136, R136, UR4, -R135 ;  /* 0x0000000488887c23 */ /* 0x000fe20008010887 */
[----:B------:R-:W-:Y:S01]  /*1c650*/  LDSM.16.MT88.4 R104, [R156+0x5800] ;  /* 0x005800009c68783b */ /* 0x000fe20000004200 */
[----:B------:R-:W-:Y:S01]  /*1c660*/  FFMA.FTZ R160, R160, UR4, -R149 ;  /* 0x00000004a0a07c23 */ /* 0x000fe20008010895 */
[----:B------:R-:W-:Y:S01]  /*1c670*/  MUFU.EX2 R190, R232 ;  /* 0x000000e800be7308 */ /* 0x000fe20000000800 */
[----:B------:R-:W-:Y:S01]  /*1c680*/  FFMA.FTZ R155, R221, R155, R148 ;  /* 0x0000009bdd9b7223 */ /* 0x000fe20000010094 */
[----:B------:R-:W-:Y:S01]  /*1c690*/  FFMA.FTZ R219, R219, R154, R134 ;  /* 0x0000009adbdb7223 */ /* 0x000fe20000010086 */
[C---:B------:R-:W-:Y:S01]  /*1c6a0*/  HMMA.16816.F32 R28, R4.reuse, R30, R84 ;  /* 0x0000001e041c723c */ /* 0x040fe20000001854 */
[----:B------:R-:W-:Y:S01]  /*1c6b0*/  LDSM.16.MT88.4 R84, [R3+0x10800] ;  /* 0x010800000354783b */ /* 0x000fe20000004200 */
[----:B------:R-:W-:Y:S01]  /*1c6c0*/  MUFU.EX2 R188, R188 ;  /* 0x000000bc00bc7308 */ /* 0x000fe20000000800 */
[----:B------:R-:W-:Y:S01]  /*1c6d0*/  FADD.FTZ R146, R146, R155 ;  /* 0x0000009b92927221 */ /* 0x000fe20000010000 */
[----:B------:R-:W-:Y:S01]  /*1c6e0*/  FADD.FTZ R219, R62, R219 ;  /* 0x000000db3edb7221 */ /* 0x000fe20000010000 */
[--C-:B------:R-:W-:Y:S01]  /*1c6f0*/  FFMA.FTZ R142, R142, UR4, -R149.reuse ;  /* 0x000000048e8e7c23 */ /* 0x100fe20008010895 */
[----:B------:R-:W-:Y:S01]  /*1c700*/  MUFU.EX2 R161, R161 ;  /* 0x000000a100a17308 */ /* 0x000fe20000000800 */
[----:B------:R-:W-:Y:S01]  /*1c710*/  FADD.FTZ R147, R147, R146 ;  /* 0x0000009293937221 */ /* 0x000fe20000010000 */
[C---:B------:R-:W-:Y:S01]  /*1c720*/  HMMA.16816.F32 R64, R4.reuse, R66, R116 ;  /* 0x000000420440723c */ /* 0x040fe20000001874 */
[--C-:B------:R-:W-:Y:S01]  /*1c730*/  FFMA.FTZ R119, R242, UR4, -R149.reuse ;  /* 0x00000004f2777c23 */ /* 0x100fe20008010895 */
[--C-:B------:R-:W-:Y:S01]  /*1c740*/  FFMA.FTZ R116, R246, UR4, -R149.reuse ;  /* 0x00000004f6747c23 */ /* 0x100fe20008010895 */
[--C-:B------:R-:W-:Y:S01]  /*1c750*/  FFMA.FTZ R118, R248, UR4, -R149.reuse ;  /* 0x00000004f8767c23 */ /* 0x100fe20008010895 */
[----:B------:R-:W-:Y:S01]  /*1c760*/  FFMA.FTZ R117, R244, UR4, -R149 ;  /* 0x00000004f4757c23 */ /* 0x000fe20008010895 */
[----:B------:R-:W-:Y:S01]  /*1c770*/  MUFU.EX2 R194, R194 ;  /* 0x000000c200c27308 */ /* 0x000fe20000000800 */
[----:B------:R-:W-:Y:S01]  /*1c780*/  FADD.FTZ R132, R132, R219 ;  /* 0x000000db84847221 */ /* 0x000fe20000010000 */
[----:B------:R-:W-:Y:S01]  /*1c790*/  FADD.FTZ R144, R144, R147 ;  /* 0x0000009390907221 */ /* 0x000fe20000010000 */
[C---:B-1----:R-:W-:Y:S01]  /*1c7a0*/  HMMA.16816.F32 R80, R4.reuse, R92, R80 ;  /* 0x0000005c0450723c */ /* 0x042fe20000001850 */
[----:B----4-:R-:W-:Y:S01]  /*1c7b0*/  F2FP.F16.F32.PACK_AB R92, R110, R115 ;  /* 0x000000736e5c723e */ /* 0x010fe200000000ff */
[----:B------:R-:W-:Y:S01]  /*1c7c0*/  MUFU.EX2 R119, R119 ;  /* 0x0000007700777308 */ /* 0x000fe20000000800 */
[----:B--2---:R-:W-:Y:S01]  /*1c7d0*/  F2FP.F16.F32.PACK_AB R93, R113, R114 ;  /* 0x00000072715d723e */ /* 0x004fe200000000ff */
[----:B------:R-:W-:Y:S01]  /*1c7e0*/  FADD.FTZ R153, R153, R132 ;  /* 0x0000008499997221 */ /* 0x000fe20000010000 */
[----:B------:R-:W-:Y:S01]  /*1c7f0*/  FADD.FTZ R115, R115, R144 ;  /* 0x0000009073737221 */ /* 0x000fe20000010000 */
[----:B------:R-:W1:Y:S01]  /*1c800*/  MUFU.EX2 R116, R116 ;  /* 0x0000007400747308 */ /* 0x000e620000000800 */
[--C-:B------:R-:W-:Y:S01]  /*1c810*/  FFMA.FTZ R2, R2, UR4, -R135.reuse ;  /* 0x0000000402027c23 */ /* 0x100fe20008010887 */
[----:B------:R-:W-:Y:S01]  /*1c820*/  HMMA.16816.F32 R4, R4, R94, R120 ;  /* 0x0000005e0404723c */ /* 0x000fe20000001878 */
[----:B------:R-:W-:Y:S01]  /*1c830*/  F2FP.F16.F32.PACK_AB R94, R108, R111 ;  /* 0x0000006f6c5e723e */ /* 0x000fe200000000ff */
[----:B------:R-:W-:Y:S01]  /*1c840*/  MUFU.EX2 R118, R118 ;  /* 0x0000007600767308 */ /* 0x000fe20000000800 */
[----:B---3--:R-:W-:Y:S01]  /*1c850*/  F2FP.F16.F32.PACK_AB R95, R109, R112 ;  /* 0x000000706d5f723e */ /* 0x008fe200000000ff */
[----:B------:R-:W-:Y:S01]  /*1c860*/  FFMA.FTZ R120, R178, UR4, -R135 ;  /* 0x00000004b2787c23 */ /* 0x000fe20008010887 */
[----:B------:R-:W-:Y:S01]  /*1c870*/  FADD.FTZ R114, R114, R153 ;  /* 0x0000009972727221 */ /* 0x000fe20000010000 */
[----:B------:R-:W2:Y:S01]  /*1c880*/  MUFU.EX2 R117, R117 ;  /* 0x0000007500757308 */ /* 0x000ea20000000800 */
[----:B------:R-:W-:-:S02]  /*1c890*/  FADD.FTZ R110, R110, R115 ;  /* 0x000000736e6e7221 */ /* 0x000fc40000010000 */
[----:B------:R-:W-:Y:S01]  /*1c8a0*/  FADD.FTZ R113, R113, R114 ;  /* 0x0000007271717221 */ /* 0x000fe20000010000 */
[C---:B------:R-:W-:Y:S01]  /*1c8b0*/  HMMA.16816.F32 R40, R92.reuse, R68, R40 ;  /* 0x000000445c28723c */ /* 0x040fe20000001828 */
[----:B------:R-:W3:Y:S01]  /*1c8c0*/  MUFU.EX2 R167, R167 ;  /* 0x000000a700a77308 */ /* 0x000ee20000000800 */
[----:B------:R-:W-:Y:S01]  /*1c8d0*/  FADD.FTZ R111, R111, R110 ;  /* 0x0000006e6f6f7221 */ /* 0x000fe20000010000 */
[----:B------:R-:W-:Y:S02]  /*1c8e0*/  FADD.FTZ R112, R112, R113 ;  /* 0x0000007170707221 */ /* 0x000fe40000010000 */
[----:B------:R-:W-:Y:S01]  /*1c8f0*/  MUFU.EX2 R165, R165 ;  /* 0x000000a500a57308 */ /* 0x000fe20000000800 */
[----:B------:R-:W-:Y:S01]  /*1c900*/  FADD.FTZ R108, R108, R111 ;  /* 0x0000006f6c6c7221 */ /* 0x000fe20000010000 */
[----:B------:R-:W-:Y:S01]  /*1c910*/  FADD.FTZ R112, R109, R112 ;  /* 0x000000706d707221 */ /* 0x000fe20000010000 */
[C---:B------:R-:W-:Y:S01]  /*1c920*/  HMMA.16816.F32 R44, R92.reuse, R70, R44 ;  /* 0x000000465c2c723c */ /* 0x040fe2000000182c */
[----:B------:R-:W4:Y:S01]  /*1c930*/  LDSM.16.MT88.4 R68, [R133+0x4800] ;  /* 0x004800008544783b */ /* 0x000f220000004200 */
[----:B------:R-:W3:Y:S04]  /*1c940*/  MUFU.EX2 R192, R192 ;  /* 0x000000c000c07308 */ /* 0x000ee80000000800 */
[----:B------:R-:W-:Y:S02]  /*1c950*/  MUFU.EX2 R218, R218 ;  /* 0x000000da00da7308 */ /* 0x000fe40000000800 */
[C---:B------:R-:W-:Y:S02]  /*1c960*/  HMMA.16816.F32 R32, R92.reuse, R72, R32 ;  /* 0x000000485c20723c */ /* 0x040fe40000001820 */
[----:B------:R-:W3:Y:S04]  /*1c970*/  MUFU.EX2 R169, R169 ;  /* 0x000000a900a97308 */ /* 0x000ee80000000800 */
[----:B------:R-:W-:Y:S02]  /*1c980*/  MUFU.EX2 R220, R222 ;  /* 0x000000de00dc7308 */ /* 0x000fe40000000800 */
[C---:B------:R-:W-:Y:S01]  /*1c990*/  HMMA.16816.F32 R36, R92.reuse, R74, R36 ;  /* 0x0000004a5c24723c */ /* 0x040fe20000001824 */
[----:B------:R-:W3:Y:S01]  /*1c9a0*/  LDSM.16.MT88.4 R72, [R152+0xd000] ;  /* 0x00d000009848783b */ /* 0x000ee20000004200 */
        /* <DEDUP_REMOVED lines=8> */
[----:B------:R-:W-:Y:S02]  /*1ca30*/  MUFU.EX2 R179, R179 ;  /* 0x000000b300b37308 */ /* 0x000fe40000000800 */
[C---:B------:R-:W-:Y:S02]  /*1ca40*/  HMMA.16816.F32 R8, R92.reuse, R100, R8 ;  /* 0x000000645c08723c */ /* 0x040fe40000001808 */
[----:B------:R-:W-:Y:S04]  /*1ca50*/  MUFU.EX2 R178, R180 ;  /* 0x000000b400b27308 */ /* 0x000fe80000000800 */
[----:B------:R2:W-:Y:S02]  /*1ca60*/  MUFU.EX2 R176, R120 ;  /* 0x0000007800b07308 */ /* 0x0005e40000000800 */
[C---:B------:R-:W-:Y:S01]  /*1ca70*/  HMMA.16816.F32 R12, R92.reuse, R102, R12 ;  /* 0x000000665c0c723c */ /* 0x040fe2000000180c */
[----:B------:R-:W-:Y:S01]  /*1ca80*/  LDSM.16.MT88.4 R100, [R3+0x11000] ;  /* 0x011000000364783b */ /* 0x000fe20000004200 */
[----:B------:R-:W-:Y:S04]  /*1ca90*/  MUFU.EX2 R181, R181 ;  /* 0x000000b500b57308 */ /* 0x000fe80000000800 */
[----:B------:R-:W-:Y:S02]  /*1caa0*/  MUFU.EX2 R172, R174 ;  /* 0x000000ae00ac7308 */ /* 0x000fe40000000800 */
[C---:B----4-:R-:W-:Y:S01]  /*1cab0*/  HMMA.16816.F32 R80, R92.reuse, R68, R80 ;  /* 0x000000445c50723c */ /* 0x050fe20000001850 */
[----:B-1----:R-:W-:Y:S01]  /*1cac0*/  F2FP.F16.F32.PACK_AB R68, R116, R119 ;  /* 0x000000777444723e */ /* 0x002fe200000000ff */
[----:B------:R-:W-:Y:S01]  /*1cad0*/  MUFU.EX2 R183, R183 ;  /* 0x000000b700b77308 */ /* 0x000fe20000000800 */
[----:B------:R-:W-:Y:S01]  /*1cae0*/  F2FP.F16.F32.PACK_AB R69, R170, R159 ;  /* 0x0000009faa45723e */ /* 0x000fe200000000ff */
[--C-:B--2---:R-:W-:Y:S01]  /*1caf0*/  FFMA.FTZ R120, R139, UR4, -R135.reuse ;  /* 0x000000048b787c23 */ /* 0x104fe20008010887 */
[----:B------:R-:W-:Y:S01]  /*1cb00*/  FFMA.FTZ R139, R138, UR4, -R135 ;  /* 0x000000048a8b7c23 */ /* 0x000fe20008010887 */
[----:B------:R-:W-:Y:S01]  /*1cb10*/  MUFU.EX2 R164, R164 ;  /* 0x000000a400a47308 */ /* 0x000fe20000000800 */
[----:B------:R-:W-:Y:S01]  /*1cb20*/  FADD.FTZ R119, R119, R108 ;  /* 0x0000006c77777221 */ /* 0x000fe20000010000 */
[C---:B------:R-:W-:Y:S01]  /*1cb30*/  HMMA.16816.F32 R4, R92.reuse, R70, R4 ;  /* 0x000000465c04723c */ /* 0x040fe20000001804 */
[----:B------:R-:W-:Y:S01]  /*1cb40*/  F2FP.F16.F32.PACK_AB R70, R117, R118 ;  /* 0x000000767546723e */ /* 0x000fe200000000ff */
[----:B------:R-:W-:Y:S01]  /*1cb50*/  MUFU.EX2 R185, R185 ;  /* 0x000000b900b97308 */ /* 0x000fe20000000800 */
[----:B------:R-:W-:Y:S01]  /*1cb60*/  F2FP.F16.F32.PACK_AB R71, R157, R168 ;  /* 0x000000a89d47723e */ /* 0x000fe200000000ff */
[----:B------:R-:W-:Y:S01]  /*1cb70*/  FADD.FTZ R159, R159, R112 ;  /* 0x000000709f9f7221 */ /* 0x000fe20000010000 */
[----:B------:R-:W-:Y:S01]  /*1cb80*/  FADD.FTZ R119, R116, R119 ;  /* 0x0000007774777221 */ /* 0x000fe20000010000 */
[----:B------:R-:W-:Y:S02]  /*1cb90*/  MUFU.EX2 R187, R187 ;  /* 0x000000bb00bb7308 */ /* 0x000fe40000000800 */
[----:B------:R-:W-:Y:S01]  /*1cba0*/  HMMA.16816.F32 R48, R92, R84, R48 ;  /* 0x000000545c30723c */ /* 0x000fe20000001830 */
[----:B------:R-:W-:Y:S01]  /*1cbb0*/  FADD.FTZ R159, R170, R159 ;  /* 0x0000009faa9f7221 */ /* 0x000fe20000010000 */
[----:B------:R-:W-:Y:S01]  /*1cbc0*/  MUFU.EX2 R158, R160 ;  /* 0x000000a0009e7308 */ /* 0x000fe20000000800 */
[----:B------:R-:W-:-:S02]  /*1cbd0*/  FADD.FTZ R118, R118, R119 ;  /* 0x0000007776767221 */ /* 0x000fc40000010000 */
[----:B------:R-:W-:Y:S01]  /*1cbe0*/  FADD.FTZ R168, R168, R159 ;  /* 0x0000009fa8a87221 */ /* 0x000fe20000010000 */
[----:B------:R-:W-:Y:S01]  /*1cbf0*/  MUFU.EX2 R189, R189 ;  /* 0x000000bd00bd7308 */ /* 0x000fe20000000800 */
[----:B------:R-:W-:Y:S01]  /*1cc00*/  FADD.FTZ R118, R117, R118 ;  /* 0x0000007675767221 */ /* 0x000fe20000010000 */
[----:B------:R-:W-:Y:S01]  /*1cc10*/  HMMA.16816.F32 R52, R92, R86, R52 ;  /* 0x000000565c34723c */ /* 0x000fe20000001834 */
[----:B------:R-:W1:Y:S01]  /*1cc20*/  LDSM.16.MT88.4 R84, [R133+0x1000] ;  /* 0x001000008554783b */ /* 0x000e620000004200 */
[----:B------:R-:W-:Y:S01]  /*1cc30*/  MUFU.EX2 R136, R136 ;  /* 0x0000008800887308 */ /* 0x000fe20000000800 */
[----:B------:R-:W-:-:S03]  /*1cc40*/  FADD.FTZ R157, R157, R168 ;  /* 0x000000a89d9d7221 */ /* 0x000fc60000010000 */
[----:B------:R-:W-:Y:S02]  /*1cc50*/  MUFU.EX2 R138, R120 ;  /* 0x00000078008a7308 */ /* 0x000fe40000000800 */
[C---:B------:R-:W-:Y:S02]  /*1cc60*/  HMMA.16816.F32 R16, R92.reuse, R96, R16 ;  /* 0x000000605c10723c */ /* 0x040fe40000001810 */
[----:B------:R-:W-:Y:S04]  /*1cc70*/  MUFU.EX2 R139, R139 ;  /* 0x0000008b008b7308 */ /* 0x000fe80000000800 */
[----:B------:R-:W-:Y:S02]  /*1cc80*/  MUFU.EX2 R142, R142 ;  /* 0x0000008e008e7308 */ /* 0x000fe40000000800 */
[C---:B------:R-:W-:Y:S01]  /*1cc90*/  HMMA.16816.F32 R20, R92.reuse, R98, R20 ;  /* 0x000000625c14723c */ /* 0x040fe20000001814 */
[----:B------:R-:W2:Y:S01]  /*1cca0*/  LDSM.16.MT88.4 R96, [R3+0xd000] ;  /* 0x00d000000360783b */ /* 0x000ea20000004200 */
[----:B------:R-:W-:Y:S06]  /*1ccb0*/  MUFU.EX2 R2, R2 ;  /* 0x0000000200027308 */ /* 0x000fec0000000800 */
[C---:B------:R-:W-:Y:S08]  /*1ccc0*/  HMMA.16816.F32 R56, R92.reuse, R88, R56 ;  /* 0x000000585c38723c */ /* 0x040ff00000001838 */
[----:B------:R-:W-:Y:S01]  /*1ccd0*/  HMMA.16816.F32 R64, R92, R90, R64 ;  /* 0x0000005a5c40723c */ /* 0x000fe20000001840 */
[----:B------:R-:W4:Y:S04]  /*1cce0*/  LDSM.16.MT88.4 R88, [R156+0x1000] ;  /* 0x001000009c58783b */ /* 0x000f280000004200 */
[----:B------:R-:W4:Y:S03]  /*1ccf0*/  LDSM.16.MT88.4 R92, [R156+0x5000] ;  /* 0x005000009c5c783b */ /* 0x000f260000004200 */
[C---:B---3--:R-:W-:Y:S08]  /*1cd00*/  HMMA.16816.F32 R8, R68.reuse, R72, R8 ;  /* 0x000000484408723c */ /* 0x048ff00000001808 */
[C---:B------:R-:W-:Y:S01]  /*1cd10*/  HMMA.16816.F32 R12, R68.reuse, R74, R12 ;  /* 0x0000004a440c723c */ /* 0x040fe2000000180c */
[----:B------:R-:W3:Y:S07]  /*1cd20*/  LDSM.16.MT88.4 R72, [R133+0x5000] ;  /* 0x005000008548783b */ /* 0x000eee0000004200 */
[C---:B-----5:R-:W-:Y:S08]  /*1cd30*/  HMMA.16816.F32 R40, R68.reuse, R76, R40 ;  /* 0x0000004c4428723c */ /* 0x060ff00000001828 */
[C---:B------:R-:W-:Y:S01]  /*1cd40*/  HMMA.16816.F32 R44, R68.reuse, R78, R44 ;  /* 0x0000004e442c723c */ /* 0x040fe2000000182c */
[----:B------:R-:W5:Y:S07]  /*1cd50*/  LDSM.16.MT88.4 R76, [R152+0x11800] ;  /* 0x01180000984c783b */ /* 0x000f6e0000004200 */
[C---:B-1----:R-:W-:Y:S08]  /*1cd60*/  HMMA.16816.F32 R32, R68.reuse, R84, R32 ;  /* 0x000000544420723c */ /* 0x042ff00000001820 */
[C---:B------:R-:W-:Y:S01]  /*1cd70*/  HMMA.16816.F32 R36, R68.reuse, R86, R36 ;  /* 0x000000564424723c */ /* 0x040fe20000001824 */
[----:B------:R-:W1:Y:S07]  /*1cd80*/  LDSM.16.MT88.4 R84, [R133+0x1800] ;  /* 0x001800008554783b */ /* 0x000e6e0000004200 */
[C---:B--2---:R-:W-:Y:S08]  /*1cd90*/  HMMA.16816.F32 R16, R68.reuse, R96, R16 ;  /* 0x000000604410723c */ /* 0x044ff00000001810 */
[C---:B------:R-:W-:Y:S01]  /*1cda0*/  HMMA.16816.F32 R20, R68.reuse, R98, R20 ;  /* 0x000000624414723c */ /* 0x040fe20000001814 */
[----:B------:R-:W-:Y:S07]  /*1cdb0*/  LDSM.16.MT88.4 R96, [R3+0xd800] ;  /* 0x00d800000360783b */ /* 0x000fee0000004200 */
[C---:B----4-:R-:W-:Y:S08]  /*1cdc0*/  HMMA.16816.F32 R24, R68.reuse, R88, R24 ;  /* 0x000000584418723c */ /* 0x050ff00000001818 */
[C---:B------:R-:W-:Y:S01]  /*1cdd0*/  HMMA.16816.F32 R28, R68.reuse, R90, R28 ;  /* 0x0000005a441c723c */ /* 0x040fe2000000181c */
[----:B------:R-:W-:Y:S07]  /*1cde0*/  LDSM.16.MT88.4 R88, [R156+0x1800] ;  /* 0x001800009c58783b */ /* 0x000fee0000004200 */
[C---:B------:R-:W-:Y:S08]  /*1cdf0*/  HMMA.16816.F32 R48, R68.reuse, R100, R48 ;  /* 0x000000644430723c */ /* 0x040ff00000001830 */
[C---:B------:R-:W-:Y:S01]  /*1ce00*/  HMMA.16816.F32 R52, R68.reuse, R102, R52 ;  /* 0x000000664434723c */ /* 0x040fe20000001834 */
[----:B------:R-:W2:Y:S07]  /*1ce10*/  LDSM.16.MT88.4 R100, [R152+0xd800] ;  /* 0x00d800009864783b */ /* 0x000eae0000004200 */
[C---:B------:R-:W-:Y:S08]  /*1ce20*/  HMMA.16816.F32 R56, R68.reuse, R92, R56 ;  /* 0x0000005c4438723c */ /* 0x040ff00000001838 */
[C---:B------:R-:W-:Y:S01]  /*1ce30*/  HMMA.16816.F32 R64, R68.reuse, R94, R64 ;  /* 0x0000005e4440723c */ /* 0x040fe20000001840 */
[----:B------:R-:W4:Y:S07]  /*1ce40*/  LDSM.16.MT88.4 R92, [R3+0x11800] ;  /* 0x01180000035c783b */ /* 0x000f2e0000004200 */
[C---:B---3--:R-:W-:Y:S08]  /*1ce50*/  HMMA.16816.F32 R80, R68.reuse, R72, R80 ;  /* 0x000000484450723c */ /* 0x048ff00000001850 */
[----:B------:R-:W-:Y:S01]  /*1ce60*/  HMMA.16816.F32 R4, R68, R74, R4 ;  /* 0x0000004a4404723c */ /* 0x000fe20000001804 */
[----:B------:R-:W-:Y:S01]  /*1ce70*/  F2FP.F16.F32.PACK_AB R68, R190, R163 ;  /* 0x000000a3be44723e */ /* 0x000fe200000000ff */
[----:B------:R-:W3:Y:S01]  /*1ce80*/  LDSM.16.MT88.4 R72, [R133+0x5800] ;  /* 0x005800008548783b */ /* 0x000ee20000004200 */
        /* <DEDUP_REMOVED lines=8> */
[----:B-----5:R-:W-:Y:S01]  /*1cf10*/  HMMA.16816.F32 R40, R68, R76, R40 ;  /* 0x0000004c4428723c */ /* 0x020fe20000001828 */
[----:B------:R-:W-:Y:S01]  /*1cf20*/  FADD.FTZ R165, R165, R194 ;  /* 0x000000c2a5a57221 */ /* 0x000fe20000010000 */
[----:B------:R-:W-:-:S03]  /*1cf30*/  FADD.FTZ R161, R161, R188 ;  /* 0x000000bca1a17221 */ /* 0x000fc60000010000 */
[----:B------:R-:W-:-:S03]  /*1cf40*/  FADD.FTZ R192, R192, R165 ;  /* 0x000000a5c0c07221 */ /* 0x000fc60000010000 */
[C---:B------:R-:W-:Y:S01]  /*1cf50*/  HMMA.16816.F32 R44, R68.reuse, R78, R44 ;  /* 0x0000004e442c723c */ /* 0x040fe2000000182c */
[----:B------:R-:W5:Y:S07]  /*1cf60*/  LDSM.16.MT88.4 R76, [R152+0x12000] ;  /* 0x01200000984c783b */ /* 0x000f6e0000004200 */
[C---:B------:R-:W-:Y:S01]  /*1cf70*/  HMMA.16816.F32 R56, R68.reuse, R104, R56 ;  /* 0x000000684438723c */ /* 0x040fe20000001838 */
[----:B------:R-:W-:Y:S02]  /*1cf80*/  FFMA.FTZ R104, R212, UR4, -R135 ;  /* 0x00000004d4687c23 */ /* 0x000fe40008010887 */
[----:B------:R-:W3:Y:S04]  /*1cf90*/  MUFU.EX2 R212, R216 ;  /* 0x000000d800d47308 */ /* 0x000ee80000000800 */
[----:B------:R3:W5:Y:S01]  /*1cfa0*/  MUFU.EX2 R202, R104 ;  /* 0x0000006800ca7308 */ /* 0x0007620000000800 */
[C---:B-1----:R-:W-:Y:S08]  /*1cfb0*/  HMMA.16816.F32 R32, R68.reuse, R84, R32 ;  /* 0x000000544420723c */ /* 0x042ff00000001820 */
[C---:B------:R-:W-:Y:S01]  /*1cfc0*/  HMMA.16816.F32 R36, R68.reuse, R86, R36 ;  /* 0x000000564424723c */ /* 0x040fe20000001824 */
[----:B------:R-:W1:Y:S07]  /*1cfd0*/  LDSM.16.MT88.4 R84, [R133+0x2000] ;  /* 0x002000008554783b */ /* 0x000e6e0000004200 */
[C---:B--2---:R-:W-:Y:S08]  /*1cfe0*/  HMMA.16816.F32 R8, R68.reuse, R100, R8 ;  /* 0x000000644408723c */ /* 0x044ff00000001808 */
[C---:B------:R-:W-:Y:S01]  /*1cff0*/  HMMA.16816.F32 R12, R68.reuse, R102, R12 ;  /* 0x00000066440c723c */ /* 0x040fe2000000180c */
[----:B------:R-:W-:Y:S07]  /*1d000*/  LDSM.16.MT88.4 R100, [R152+0xe000] ;  /* 0x00e000009864783b */ /* 0x000fee0000004200 */
[C---:B------:R-:W-:Y:S08]  /*1d010*/  HMMA.16816.F32 R16, R68.reuse, R96, R16 ;  /* 0x000000604410723c */ /* 0x040ff00000001810 */
[C---:B------:R-:W-:Y:S01]  /*1d020*/  HMMA.16816.F32 R20, R68.reuse, R98, R20 ;  /* 0x000000624414723c */ /* 0x040fe20000001814 */
[----:B------:R-:W-:Y:S07]  /*1d030*/  LDSM.16.MT88.4 R96, [R3+0x12000] ;  /* 0x012000000360783b */ /* 0x000fee0000004200 */
[C---:B------:R-:W-:Y:S08]  /*1d040*/  HMMA.16816.F32 R24, R68.reuse, R88, R24 ;  /* 0x000000584418723c */ /* 0x040ff00000001818 */
[C---:B------:R-:W-:Y:S01]  /*1d050*/  HMMA.16816.F32 R28, R68.reuse, R90, R28 ;  /* 0x0000005a441c723c */ /* 0x040fe2000000181c */
[----:B------:R-:W2:Y:S07]  /*1d060*/  LDSM.16.MT88.4 R88, [R156+0x2000] ;  /* 0x002000009c58783b */ /* 0x000eae0000004200 */
[C---:B----4-:R-:W-:Y:S08]  /*1d070*/  HMMA.16816.F32 R48, R68.reuse, R92, R48 ;  /* 0x0000005c4430723c */ /* 0x050ff00000001830 */
[C---:B------:R-:W-:Y:S01]  /*1d080*/  HMMA.16816.F32 R52, R68.reuse, R94, R52 ;  /* 0x0000005e4434723c */ /* 0x040fe20000001834 */
[----:B------:R-:W4:Y:S07]  /*1d090*/  LDSM.16.MT88.4 R92, [R3+0xe000] ;  /* 0x00e00000035c783b */ /* 0x000f2e0000004200 */
[C---:B------:R-:W-:Y:S01]  /*1d0a0*/  HMMA.16816.F32 R64, R68.reuse, R106, R64 ;  /* 0x0000006a4440723c */ /* 0x040fe20000001840 */
[----:B---3--:R-:W-:Y:S07]  /*1d0b0*/  LDSM.16.MT88.4 R104, [R3+0x12800] ;  /* 0x012800000368783b */ /* 0x008fee0000004200 */
[C---:B------:R-:W-:Y:S08]  /*1d0c0*/  HMMA.16816.F32 R80, R68.reuse, R72, R80 ;  /* 0x000000484450723c */ /* 0x040ff00000001850 */
[----:B------:R-:W-:Y:S01]  /*1d0d0*/  HMMA.16816.F32 R4, R68, R74, R4 ;  /* 0x0000004a4404723c */ /* 0x000fe20000001804 */
[----:B------:R-:W-:Y:S01]  /*1d0e0*/  F2FP.F16.F32.PACK_AB R68, R169, R218 ;  /* 0x000000daa944723e */ /* 0x000fe200000000ff */
[----:B------:R-:W3:Y:S01]  /*1d0f0*/  LDSM.16.MT88.4 R72, [R156+0x6000] ;  /* 0x006000009c48783b */ /* 0x000ee20000004200 */
[----:B------:R-:W-:Y:S01]  /*1d100*/  F2FP.F16.F32.PACK_AB R69, R212, R175 ;  /* 0x000000afd445723e */ /* 0x000fe200000000ff */
[----:B------:R-:W-:Y:S01]  /*1d110*/  FADD.FTZ R218, R218, R161 ;  /* 0x000000a1dada7221 */ /* 0x000fe20000010000 */
[----:B------:R-:W-:Y:S01]  /*1d120*/  F2FP.F16.F32.PACK_AB R70, R171, R220 ;  /* 0x000000dcab46723e */ /* 0x000fe200000000ff */
[----:B------:R-:W-:Y:S01]  /*1d130*/  FADD.FTZ R175, R175, R192 ;  /* 0x000000c0afaf7221 */ /* 0x000fe20000010000 */
[----:B-----5:R-:W-:Y:S01]  /*1d140*/  F2FP.F16.F32.PACK_AB R71, R173, R202 ;  /* 0x000000caad47723e */ /* 0x020fe200000000ff */
[----:B------:R-:W-:-:S02]  /*1d150*/  FADD.FTZ R169, R169, R218 ;  /* 0x000000daa9a97221 */ /* 0x000fc40000010000 */
[----:B------:R-:W-:Y:S01]  /*1d160*/  FADD.FTZ R175, R212, R175 ;  /* 0x000000afd4af7221 */ /* 0x000fe20000010000 */
[----:B------:R-:W-:Y:S01]  /*1d170*/  IADD3 R212, PT, PT, R61, -0x3, RZ ;  /* 0xfffffffd3dd47810 */ /* 0x000fe20007ffe0ff */
[----:B------:R-:W-:Y:S02]  /*1d180*/  FADD.FTZ R220, R220, R169 ;  /* 0x000000a9dcdc7221 */ /* 0x000fe40000010000 */
[----:B------:R-:W-:Y:S01]  /*1d190*/  HMMA.16816.F32 R40, R68, R76, R40 ;  /* 0x0000004c4428723c */ /* 0x000fe20000001828 */
[----:B------:R-:W-:Y:S01]  /*1d1a0*/  FADD.FTZ R202, R202, R175 ;  /* 0x000000afcaca7221 */ /* 0x000fe20000010000 */
[----:B------:R-:W-:-:S03]  /*1d1b0*/  FADD.FTZ R220, R171, R220 ;  /* 0x000000dcabdc7221 */ /* 0x000fc60000010000 */
[----:B------:R-:W-:-:S03]  /*1d1c0*/  FADD.FTZ R173, R173, R202 ;  /* 0x000000caadad7221 */ /* 0x000fc60000010000 */
[C---:B------:R-:W-:Y:S01]  /*1d1d0*/  HMMA.16816.F32 R44, R68.reuse, R78, R44 ;  /* 0x0000004e442c723c */ /* 0x040fe2000000182c */
[----:B------:R-:W5:Y:S07]  /*1d1e0*/  LDSM.16.MT88.4 R76, [R133+0x6000] ;  /* 0x00600000854c783b */ /* 0x000f6e0000004200 */
[C---:B-1----:R-:W-:Y:S08]  /*1d1f0*/  HMMA.16816.F32 R32, R68.reuse, R84, R32 ;  /* 0x000000544420723c */ /* 0x042ff00000001820 */
[C---:B------:R-:W-:Y:S01]  /*1d200*/  HMMA.16816.F32 R36, R68.reuse, R86, R36 ;  /* 0x000000564424723c */ /* 0x040fe20000001824 */
[----:B------:R-:W1:Y:S07]  /*1d210*/  LDSM.16.MT88.4 R84, [R152+0x12800] ;  /* 0x012800009854783b */ /* 0x000e6e0000004200 */
[C---:B--2---:R-:W-:Y:S08]  /*1d220*/  HMMA.16816.F32 R24, R68.reuse, R88, R24 ;  /* 0x000000584418723c */ /* 0x044ff00000001818 */
[C---:B------:R-:W-:Y:S01]  /*1d230*/  HMMA.16816.F32 R28, R68.reuse, R90, R28 ;  /* 0x0000005a441c723c */ /* 0x040fe2000000181c */
[----:B------:R-:W2:Y:S07]  /*1d240*/  LDSM.16.MT88.4 R88, [R133+0x2800] ;  /* 0x002800008558783b */ /* 0x000eae0000004200 */
[C---:B------:R-:W-:Y:S08]  /*1d250*/  HMMA.16816.F32 R8, R68.reuse, R100, R8 ;  /* 0x000000644408723c */ /* 0x040ff00000001808 */
[C---:B------:R-:W-:Y:S01]  /*1d260*/  HMMA.16816.F32 R12, R68.reuse, R102, R12 ;  /* 0x00000066440c723c */ /* 0x040fe2000000180c */
[----:B------:R-:W2:Y:S07]  /*1d270*/  LDSM.16.MT88.4 R100, [R152+0xe800] ;  /* 0x00e800009864783b */ /* 0x000eae0000004200 */
[C---:B----4-:R-:W-:Y:S08]  /*1d280*/  HMMA.16816.F32 R16, R68.reuse, R92, R16 ;  /* 0x0000005c4410723c */ /* 0x050ff00000001810 */
[C---:B------:R-:W-:Y:S01]  /*1d290*/  HMMA.16816.F32 R20, R68.reuse, R94, R20 ;  /* 0x0000005e4414723c */ /* 0x040fe20000001814 */
[----:B------:R-:W-:Y:S07]  /*1d2a0*/  LDSM.16.MT88.4 R92, [R156+0x2800] ;  /* 0x002800009c5c783b */ /* 0x000fee0000004200 */
[C---:B------:R-:W-:Y:S08]  /*1d2b0*/  HMMA.16816.F32 R48, R68.reuse, R96, R48 ;  /* 0x000000604430723c */ /* 0x040ff00000001830 */
[C---:B------:R-:W-:Y:S01]  /*1d2c0*/  HMMA.16816.F32 R52, R68.reuse, R98, R52 ;  /* 0x000000624434723c */ /* 0x040fe20000001834 */
[----:B------:R-:W-:Y:S07]  /*1d2d0*/  LDSM.16.MT88.4 R96, [R3+0xe800] ;  /* 0x00e800000360783b */ /* 0x000fee0000004200 */
[----:B---3--:R-:W-:Y:S01]  /*1d2e0*/  HMMA.16816.F32 R56, R68, R72, R56 ;  /* 0x000000484438723c */ /* 0x008fe20000001838 */
        /* <DEDUP_REMOVED lines=11> */
[----:B-----5:R-:W-:Y:S01]  /*1d3a0*/  HMMA.16816.F32 R80, R68, R76, R80 ;  /* 0x0000004c4450723c */ /* 0x020fe20000001850 */
[----:B------:R-:W-:Y:S01]  /*1d3b0*/  FADD.FTZ R179, R178, R179 ;  /* 0x000000b3b2b37221 */ /* 0x000fe20000010000 */
[----:B------:R-:W-:-:S06]  /*1d3c0*/  FADD.FTZ R172, R183, R172 ;  /* 0x000000acb7ac7221 */ /* 0x000fcc0000010000 */
[----:B------:R-:W-:Y:S01]  /*1d3d0*/  HMMA.16816.F32 R4, R68, R78, R4 ;  /* 0x0000004e4404723c */ /* 0x000fe20000001804 */
[----:B------:R-:W3:Y:S04]  /*1d3e0*/  LDSM.16.MT88.4 R68, [R156+0x6800] ;  /* 0x006800009c44783b */ /* 0x000ee80000004200 */
[----:B------:R-:W4:Y:S03]  /*1d3f0*/  LDSM.16.MT88.4 R76, [R133+0x6800] ;  /* 0x00680000854c783b */ /* 0x000f260000004200 */
[C---:B-1----:R-:W-:Y:S08]  /*1d400*/  HMMA.16816.F32 R40, R72.reuse, R84, R40 ;  /* 0x000000544828723c */ /* 0x042ff00000001828 */
[C---:B------:R-:W-:Y:S01]  /*1d410*/  HMMA.16816.F32 R44, R72.reuse, R86, R44 ;  /* 0x00000056482c723c */ /* 0x040fe2000000182c */
[----:B------:R-:W1:Y:S07]  /*1d420*/  LDSM.16.MT88.4 R84, [R152+0x13000] ;  /* 0x013000009854783b */ /* 0x000e6e0000004200 */
[C---:B--2---:R-:W-:Y:S08]  /*1d430*/  HMMA.16816.F32 R32, R72.reuse, R88, R32 ;  /* 0x000000584820723c */ /* 0x044ff00000001820 */
[C---:B------:R-:W-:Y:S01]  /*1d440*/  HMMA.16816.F32 R36, R72.reuse, R90, R36 ;  /* 0x0000005a4824723c */ /* 0x040fe20000001824 */
[----:B------:R-:W2:Y:S07]  /*1d450*/  LDSM.16.MT88.4 R88, [R133+0x3000] ;  /* 0x003000008558783b */ /* 0x000eae0000004200 */
[C---:B------:R-:W-:Y:S08]  /*1d460*/  HMMA.16816.F32 R8, R72.reuse, R100, R8 ;  /* 0x000000644808723c */ /* 0x040ff00000001808 */
[C---:B---3--:R-:W-:Y:S08]  /*1d470*/  HMMA.16816.F32 R56, R72.reuse, R68, R56 ;  /* 0x000000444838723c */ /* 0x048ff00000001838 */
[C---:B------:R-:W-:Y:S01]  /*1d480*/  HMMA.16816.F32 R64, R72.reuse, R70, R64 ;  /* 0x000000464840723c */ /* 0x040fe20000001840 */
[----:B------:R-:W3:Y:S07]  /*1d490*/  LDSM.16.MT88.4 R68, [R156+0x7000] ;  /* 0x007000009c44783b */ /* 0x000eee0000004200 */
[C---:B------:R-:W-:Y:S01]  /*1d4a0*/  HMMA.16816.F32 R12, R72.reuse, R102, R12 ;  /* 0x00000066480c723c */ /* 0x040fe2000000180c */
[----:B------:R-:W5:Y:S07]  /*1d4b0*/  LDSM.16.MT88.4 R100, [R152+0xf000] ;  /* 0x00f000009864783b */ /* 0x000f6e0000004200 */
[C---:B------:R-:W-:Y:S08]  /*1d4c0*/  HMMA.16816.F32 R16, R72.reuse, R96, R16 ;  /* 0x000000604810723c */ /* 0x040ff00000001810 */
[C---:B------:R-:W-:Y:S01]  /*1d4d0*/  HMMA.16816.F32 R20, R72.reuse, R98, R20 ;  /* 0x000000624814723c */ /* 0x040fe20000001814 */
[----:B------:R-:W-:Y:S07]  /*1d4e0*/  LDSM.16.MT88.4 R96, [R3+0xf000] ;  /* 0x00f000000360783b */ /* 0x000fee0000004200 */
[C---:B------:R-:W-:Y:S08]  /*1d4f0*/  HMMA.16816.F32 R24, R72.reuse, R92, R24 ;  /* 0x0000005c4818723c */ /* 0x040ff00000001818 */
[C---:B------:R-:W-:Y:S01]  /*1d500*/  HMMA.16816.F32 R28, R72.reuse, R94, R28 ;  /* 0x0000005e481c723c */ /* 0x040fe2000000181c */
[----:B------:R-:W5:Y:S07]  /*1d510*/  LDSM.16.MT88.4 R92, [R156+0x3000] ;  /* 0x003000009c5c783b */ /* 0x000f6e0000004200 */
[C---:B------:R-:W-:Y:S08]  /*1d520*/  HMMA.16816.F32 R48, R72.reuse, R104, R48 ;  /* 0x000000684830723c */ /* 0x040ff00000001830 */
[C---:B------:R-:W-:Y:S01]  /*1d530*/  HMMA.16816.F32 R52, R72.reuse, R106, R52 ;  /* 0x0000006a4834723c */ /* 0x040fe20000001834 */
[----:B------:R-:W-:Y:S07]  /*1d540*/  LDSM.16.MT88.4 R104, [R3+0x13000] ;  /* 0x013000000368783b */ /* 0x000fee0000004200 */
[C---:B----4-:R-:W-:Y:S08]  /*1d550*/  HMMA.16816.F32 R80, R72.reuse, R76, R80 ;  /* 0x0000004c4850723c */ /* 0x050ff00000001850 */
[----:B------:R-:W-:Y:S01]  /*1d560*/  HMMA.16816.F32 R4, R72, R78, R4 ;  /* 0x0000004e4804723c */ /* 0x000fe20000001804 */
[----:B------:R-:W-:Y:S01]  /*1d570*/  F2FP.F16.F32.PACK_AB R72, R185, R164 ;  /* 0x000000a4b948723e */ /* 0x000fe200000000ff */
[----:B------:R-:W-:Y:S01]  /*1d580*/  LDSM.16.MT88.4 R76, [R152+0xf800] ;  /* 0x00f80000984c783b */ /* 0x000fe20000004200 */
        /* <DEDUP_REMOVED lines=8> */
[----:B-1----:R-:W-:Y:S01]  /*1d610*/  HMMA.16816.F32 R40, R72, R84, R40 ;  /* 0x000000544828723c */ /* 0x002fe20000001828 */
[----:B------:R-:W-:Y:S01]  /*1d620*/  FADD.FTZ R138, R138, R189 ;  /* 0x000000bd8a8a7221 */ /* 0x000fe20000010000 */
[----:B------:R-:W-:-:S03]  /*1d630*/  FADD.FTZ R187, R158, R187 ;  /* 0x000000bb9ebb7221 */ /* 0x000fc60000010000 */
[----:B------:R-:W-:-:S03]  /*1d640*/  FADD.FTZ R138, R139, R138 ;  /* 0x0000008a8b8a7221 */ /* 0x000fc60000010000 */
[C---:B------:R-:W-:Y:S01]  /*1d650*/  HMMA.16816.F32 R44, R72.reuse, R86, R44 ;  /* 0x00000056482c723c */ /* 0x040fe2000000182c */
[----:B------:R-:W1:Y:S07]  /*1d660*/  LDSM.16.MT88.4 R84, [R133+0x7000] ;  /* 0x007000008554783b */ /* 0x000e6e0000004200 */
[C---:B--2---:R-:W-:Y:S01]  /*1d670*/  HMMA.16816.F32 R32, R72.reuse, R88, R32 ;  /* 0x000000584820723c */ /* 0x044fe20000001820 */
[--C-:B------:R-:W-:Y:S01]  /*1d680*/  FFMA.FTZ R88, R141, UR4, -R149.reuse ;  /* 0x000000048d587c23 */ /* 0x100fe20008010895 */
[--C-:B------:R-:W-:Y:S01]  /*1d690*/  FFMA.FTZ R141, R140, UR4, -R149.reuse ;  /* 0x000000048c8d7c23 */ /* 0x100fe20008010895 */
[----:B------:R-:W-:Y:S01]  /*1d6a0*/  FFMA.FTZ R149, R145, UR4, -R149 ;  /* 0x0000000491957c23 */ /* 0x000fe20008010895 */
[--C-:B------:R-:W-:Y:S01]  /*1d6b0*/  FFMA.FTZ R145, R137, UR4, -R135.reuse ;  /* 0x0000000489917c23 */ /* 0x100fe20008010887 */
[----:B------:R-:W-:Y:S03]  /*1d6c0*/  MUFU.EX2 R140, R88 ;  /* 0x00000058008c7308 */ /* 0x000fe60000000800 */
[C---:B---3--:R-:W-:Y:S01]  /*1d6d0*/  HMMA.16816.F32 R56, R72.reuse, R68, R56 ;  /* 0x000000444838723c */ /* 0x048fe20000001838 */
[--C-:B------:R-:W-:Y:S01]  /*1d6e0*/  FFMA.FTZ R68, R143, UR4, -R135.reuse ;  /* 0x000000048f447c23 */ /* 0x100fe20008010887 */
[----:B------:R-:W-:Y:S01]  /*1d6f0*/  FFMA.FTZ R143, R60, UR4, -R135 ;  /* 0x000000043c8f7c23 */ /* 0x000fe20008010887 */
[----:B------:R-:W2:Y:S04]  /*1d700*/  MUFU.EX2 R141, R141 ;  /* 0x0000008d008d7308 */ /* 0x000ea80000000800 */
[----:B------:R-:W3:Y:S01]  /*1d710*/  MUFU.EX2 R137, R149 ;  /* 0x0000009500897308 */ /* 0x000ee20000000800 */
[C---:B-----5:R-:W-:Y:S03]  /*1d720*/  HMMA.16816.F32 R8, R72.reuse, R100, R8 ;  /* 0x000000644808723c */ /* 0x060fe60000001808 */
[----:B------:R-:W4:Y:S04]  /*1d730*/  MUFU.EX2 R145, R145 ;  /* 0x0000009100917308 */ /* 0x000f280000000800 */
[----:B------:R-:W-:Y:S01]  /*1d740*/  MUFU.EX2 R60, R68 ;  /* 0x00000044003c7308 */ /* 0x000fe20000000800 */
[----:B------:R-:W-:Y:S01]  /*1d750*/  HMMA.16816.F32 R12, R72, R102, R12 ;  /* 0x00000066480c723c */ /* 0x000fe2000000180c */
[----:B--2---:R-:W-:Y:S01]  /*1d760*/  F2FP.F16.F32.PACK_AB R120, R141, R140 ;  /* 0x0000008c8d78723e */ /* 0x004fe200000000ff */
[----:B------:R-:W-:Y:S01]  /*1d770*/  LDSM.16.MT88.4 R100, [R152+0x13800] ;  /* 0x013800009864783b */ /* 0x000fe20000004200 */
[----:B------:R-:W2:Y:S01]  /*1d780*/  MUFU.EX2 R143, R143 ;  /* 0x0000008f008f7308 */ /* 0x000ea20000000800 */
[----:B------:R-:W-:Y:S01]  /*1d790*/  FADD.FTZ R140, R140, R187 ;  /* 0x000000bb8c8c7221 */ /* 0x000fe20000010000 */
[----:B---3--:R-:W-:-:S03]  /*1d7a0*/  F2FP.F16.F32.PACK_AB R122, R137, R142 ;  /* 0x0000008e897a723e */ /* 0x008fc600000000ff */
[----:B------:R-:W-:Y:S01]  /*1d7b0*/  HMMA.16816.F32 R24, R72, R92, R24 ;  /* 0x0000005c4818723c */ /* 0x000fe20000001818 */
[----:B----4-:R-:W-:Y:S01]  /*1d7c0*/  F2FP.F16.F32.PACK_AB R121, R2, R145 ;  /* 0x000000910279723e */ /* 0x010fe200000000ff */
[----:B------:R-:W-:Y:S01]  /*1d7d0*/  FADD.FTZ R145, R145, R138 ;  /* 0x0000008a91917221 */ /* 0x000fe20000010000 */
[----:B------:R-:W-:-:S03]  /*1d7e0*/  FADD.FTZ R141, R141, R140 ;  /* 0x0000008c8d8d7221 */ /* 0x000fc60000010000 */
[----:B------:R-:W-:Y:S01]  /*1d7f0*/  FADD.FTZ R145, R2, R145 ;  /* 0x0000009102917221 */ /* 0x000fe20000010000 */
[----:B------:R-:W-:Y:S01]  /*1d800*/  FADD.FTZ R142, R142, R141 ;  /* 0x0000008d8e8e7221 */ /* 0x000fe20000010000 */
[----:B-1----:R-:W-:Y:S01]  /*1d810*/  HMMA.16816.F32 R124, R72, R84, R80 ;  /* 0x00000054487c723c */ /* 0x002fe20000001850 */
[----:B--2---:R-:W-:Y:S01]  /*1d820*/  F2FP.F16.F32.PACK_AB R123, R143, R60 ;  /* 0x0000003c8f7b723e */ /* 0x004fe200000000ff */
[----:B------:R-:W1:Y:S01]  /*1d830*/  LDSM.16.MT88.4 R80, [R3+0xf800] ;  /* 0x00f800000350783b */ /* 0x000e620000004200 */
[----:B------:R-:W-:Y:S01]  /*1d840*/  FADD.FTZ R60, R60, R145 ;  /* 0x000000913c3c7221 */ /* 0x000fe20000010000 */
[----:B------:R-:W-:-:S03]  /*1d850*/  FADD.FTZ R221, R137, R142 ;  /* 0x0000008e89dd7221 */ /* 0x000fc60000010000 */
[----:B------:R-:W-:Y:S01]  /*1d860*/  FADD.FTZ R219, R143, R60 ;  /* 0x0000003c8fdb7221 */ /* 0x000fe20000010000 */
[C---:B------:R-:W-:Y:S01]  /*1d870*/  HMMA.16816.F32 R28, R72.reuse, R94, R28 ;  /* 0x0000005e481c723c */ /* 0x040fe2000000181c */
[----:B------:R-:W-:Y:S04]  /*1d880*/  LDSM.16.MT88.4 R92, [R133+0x3800] ;  /* 0x00380000855c783b */ /* 0x000fe80000004200 */
[----:B------:R-:W-:Y:S03]  /*1d890*/  LDSM.16.MT88.4 R132, [R133+0x7800] ;  /* 0x007800008584783b */ /* 0x000fe60000004200 */
[C---:B------:R-:W-:Y:S08]  /*1d8a0*/  HMMA.16816.F32 R64, R72.reuse, R70, R64 ;  /* 0x000000464840723c */ /* 0x040ff00000001840 */
[----:B------:R-:W-:Y:S01]  /*1d8b0*/  HMMA.16816.F32 R4, R72, R86, R4 ;  /* 0x000000564804723c */ /* 0x000fe20000001804 */
[----:B------:R-:W2:Y:S07]  /*1d8c0*/  LDSM.16.MT88.4 R84, [R156+0x3800] ;  /* 0x003800009c54783b */ /* 0x000eae0000004200 */
[C---:B------:R-:W-:Y:S01]  /*1d8d0*/  HMMA.16816.F32 R128, R120.reuse, R76, R8 ;  /* 0x0000004c7880723c */ /* 0x040fe20000001808 */
[----:B------:R3:W4:Y:S07]  /*1d8e0*/  LDSM.16.MT88.4 R8, [R3+0x13800] ;  /* 0x013800000308783b */ /* 0x00072e0000004200 */
[----:B------:R-:W-:Y:S01]  /*1d8f0*/  HMMA.16816.F32 R68, R120, R78, R12 ;  /* 0x0000004e7844723c */ /* 0x000fe2000000180c */
[----:B------:R-:W5:Y:S07]  /*1d900*/  LDSM.16.MT88.4 R12, [R156+0x7800] ;  /* 0x007800009c0c783b */ /* 0x000f6e0000004200 */
[C---:B------:R-:W-:Y:S08]  /*1d910*/  HMMA.16816.F32 R16, R72.reuse, R96, R16 ;  /* 0x000000604810723c */ /* 0x040ff00000001810 */
[----:B------:R-:W-:Y:S01]  /*1d920*/  HMMA.16816.F32 R20, R72, R98, R20 ;  /* 0x000000624814723c */ /* 0x000fe20000001814 */
[----:B---3--:R-:W-:-:S07]  /*1d930*/  MOV R3, R150 ;  /* 0x0000009600037202 */ /* 0x008fce0000000f00 */
[C---:B------:R-:W-:Y:S08]  /*1d940*/  HMMA.16816.F32 R36, R72.reuse, R90, R36 ;  /* 0x0000005a4824723c */ /* 0x040ff00000001824 */
[C---:B------:R-:W-:Y:S08]  /*1d950*/  HMMA.16816.F32 R48, R72.reuse, R104, R48 ;  /* 0x000000684830723c */ /* 0x040ff00000001830 */
[----:B------:R-:W-:Y:S08]  /*1d960*/  HMMA.16816.F32 R52, R72, R106, R52 ;  /* 0x0000006a4834723c */ /* 0x000ff00000001834 */
[C---:B-1----:R-:W-:Y:S08]  /*1d970*/  HMMA.16816.F32 R72, R120.reuse, R80, R16 ;  /* 0x000000507848723c */ /* 0x042ff00000001810 */
[C---:B------:R-:W-:Y:S08]  /*1d980*/  HMMA.16816.F32 R76, R120.reuse, R82, R20 ;  /* 0x00000052784c723c */ /* 0x040ff00000001814 */
[C---:B------:R-:W-:Y:S08]  /*1d990*/  HMMA.16816.F32 R96, R120.reuse, R100, R40 ;  /* 0x000000647860723c */ /* 0x040ff00000001828 */
[C---:B--2---:R-:W-:Y:S08]  /*1d9a0*/  HMMA.16816.F32 R80, R120.reuse, R84, R24 ;  /* 0x000000547850723c */ /* 0x044ff00000001818 */
[C---:B------:R-:W-:Y:S08]  /*1d9b0*/  HMMA.16816.F32 R88, R120.reuse, R92, R32 ;  /* 0x0000005c7858723c */ /* 0x040ff00000001820 */
[C---:B------:R-:W-:Y:S08]  /*1d9c0*/  HMMA.16816.F32 R100, R120.reuse, R102, R44 ;  /* 0x000000667864723c */ /* 0x040ff0000000182c */
[C---:B----4-:R-:W-:Y:S08]  /*1d9d0*/  HMMA.16816.F32 R104, R120.reuse, R8, R48 ;  /* 0x000000087868723c */ /* 0x050ff00000001830 */
[C---:B------:R-:W-:Y:S08]  /*1d9e0*/  HMMA.16816.F32 R108, R120.reuse, R10, R52 ;  /* 0x0000000a786c723c */ /* 0x040ff00000001834 */
[C---:B------:R-:W-:Y:S08]  /*1d9f0*/  HMMA.16816.F32 R84, R120.reuse, R86, R28 ;  /* 0x000000567854723c */ /* 0x040ff0000000181c */
[C---:B-----5:R-:W-:Y:S08]  /*1da00*/  HMMA.16816.F32 R112, R120.reuse, R12, R56 ;  /* 0x0000000c7870723c */ /* 0x060ff00000001838 */
[C---:B------:R-:W-:Y:S08]  /*1da10*/  HMMA.16816.F32 R116, R120.reuse, R14, R64 ;  /* 0x0000000e7874723c */ /* 0x040ff00000001840 */
[C---:B------:R-:W-:Y:S08]  /*1da20*/  HMMA.16816.F32 R92, R120.reuse, R94, R36 ;  /* 0x0000005e785c723c */ /* 0x040ff00000001824 */
[----:B------:R-:W-:Y:S01]  /*1da30*/  HMMA.16816.F32 R124, R120, R132, R124 ;  /* 0x00000084787c723c */ /* 0x000fe2000000187c */
[----:B------:R-:W-:-:S07]  /*1da40*/  MOV R132, R151 ;  /* 0x0000009700847202 */ /* 0x000fce0000000f00 */
[----:B------:R-:W-:-:S15]  /*1da50*/  HMMA.16816.F32 R120, R120, R134, R4 ;  /* 0x000000867878723c */ /* 0x000fde0000001804 */
[----:B------:R-:W-:-:S05]  /*1da60*/  NOP ;  /* 0x0000000000007918 */ /* 0x000fca0000000000 */
.L_x_902:
[----:B------:R-:W-:-:S13]  /*1da70*/  ISETP.GE.AND P1, PT, R212, RZ, PT ;  /* 0x000000ffd400720c */ /* 0x000fda0003f26270 */
[----:B------:R-:W-:Y:S05]  /*1da80*/  @!P1 BRA `(.L_x_908) ;  /* 0x0000004400f09947 */ /* 0x000fea0003800000 */
[----:B------:R-:W1:Y:S01]  /*1da90*/  S2UR UR14, SR_CgaCtaId ;  /* 0x00000000000e79c3 */ /* 0x000e620000008800 */
[----:B------:R-:W-:Y:S01]  /*1daa0*/  UISETP.NE.U32.AND UP0, UPT, UR12, URZ, UPT ;  /* 0x000000ff0c00728c */ /* 0x000fe2000bf05070 */
[----:B------:R-:W-:Y:S01]  /*1dab0*/  LOP3.LUT R202, R63, 0x200, R0, 0xf8, !PT ;  /* 0x000002003fca7812 */ /* 0x000fe200078ef800 */
[----:B------:R-:W-:Y:S01]  /*1dac0*/  IMAD.MOV.U32 R0, RZ, RZ, R3 ;  /* 0x000000ffff007224 */ /* 0x000fe200078e0003 */
[----:B------:R-:W-:Y:S01]  /*1dad0*/  SEL R201, R200, 0xffffffe0, !P6 ;  /* 0xffffffe0c8c97807 */ /* 0x000fe20007000000 */
[----:B------:R-:W-:Y:S01]  /*1dae0*/  UISETP.NE.AND.EX UP0, UPT, UR13, URZ, UPT, UP0 ;  /* 0x000000ff0d00728c */ /* 0x000fe2000bf05300 */
[----:B------:R-:W-:Y:S01]  /*1daf0*/  LEA R202, R202, UR5, 0x1 ;  /* 0x00000005caca7c11 */ /* 0x000fe2000f8e08ff */
[----:B------:R-:W-:Y:S01]  /*1db00*/  IMAD.MOV.U32 R133, RZ, RZ, R132 ;  /* 0x000000ffff857224 */ /* 0x000fe200078e0084 */
[C---:B------:R-:W-:Y:S01]  /*1db10*/  LEA R214, R212.reuse, 0x80, 0x7 ;  /* 0x00000080d4d67811 */ /* 0x040fe200078e38ff */
[----:B------:R-:W-:Y:S01]  /*1db20*/  VIADD R212, R212, 0x1 ;  /* 0x00000001d4d47836 */ /* 0x000fe20000000000 */
[----:B------:R-:W-:Y:S01]  /*1db30*/  MOV R215, RZ ;  /* 0x000000ff00d77202 */ /* 0x000fe20000000f00 */
[----:B------:R-:W-:Y:S01]  /*1db40*/  IMAD.IADD R201, R201, 0x1, R202 ;  /* 0x00000001c9c97824 */ /* 0x000fe200078e02ca */
[----:B------:R-:W-:Y:S01]  /*1db50*/  PLOP3.LUT P3, PT, PT, PT, UP0, 0x80, 0x8 ;  /* 0x000000000008781c */ /* 0x000fe20003f6f008 */
[C---:B------:R-:W-:Y:S01]  /*1db60*/  VIADD R217, R202.reuse, 0xc000 ;  /* 0x0000c000cad97836 */ /* 0x040fe20000000000 */
[----:B------:R-:W-:Y:S01]  /*1db70*/  IADD3 R216, PT, PT, R202, 0xc040, RZ ;  /* 0x0000c040cad87810 */ /* 0x000fe20007ffe0ff */
[----:B------:R-:W-:Y:S01]  /*1db80*/  UMOV UR13, 0x400 ;  /* 0x00000400000d7882 */ /* 0x000fe20000000000 */
[----:B------:R-:W2:Y:S01]  /*1db90*/  LDCU UR12, c[0x0][0x440] ;  /* 0x00008800ff0c77ac */ /* 0x000ea20008000800 */
[----:B------:R-:W3:Y:S01]  /*1dba0*/  LDCU UR4, c[0x0][0x45c] ;  /* 0x00008b80ff0477ac */ /* 0x000ee20008000800 */
[----:B------:R-:W4:Y:S01]  /*1dbb0*/  LDCU.64 UR8, c[0x0][0x3a0] ;  /* 0x00007400ff0877ac */ /* 0x000f220008000a00 */
[----:B------:R-:W2:Y:S01]  /*1dbc0*/  LDCU.64 UR10, c[0x0][0x3a8] ;  /* 0x00007500ff0a77ac */ /* 0x000ea20008000a00 */
[----:B-1----:R-:W-:-:S12]  /*1dbd0*/  ULEA UR5, UR14, UR13, 0x18 ;  /* 0x0000000d0e057291 */ /* 0x002fd8000f8ec0ff */
.L_x_912:
[----:B------:R-:W-:Y:S01]  /*1dbe0*/  @!P3 IADD3 R5, P0, PT, RZ, -R215, RZ ;  /* 0x800000d7ff05b210 */ /* 0x000fe20007f1e0ff */
[----:B------:R-:W-:Y:S01]  /*1dbf0*/  IMAD.SHL.U32 R196, R197, 0x8, RZ ;  /* 0x00000008c5c47824 */ /* 0x000fe200078e00ff */
[----:B------:R-:W1:Y:S01]  /*1dc00*/  @!P3 LDC R4, c[0x0][0x3c0] ;  /* 0x0000f000ff04bb82 */ /* 0x000e620000000800 */
[----:B------:R-:W-:Y:S04]  /*1dc10*/  DEPBAR.LE SB0, 0x0 ;  /* 0x000080000000791a */ /* 0x000fe80000000000 */
[----:B------:R-:W-:Y:S03]  /*1dc20*/  LOP3.LUT R2, R196, 0x1f8, RZ, 0xc0, !PT ;  /* 0x000001f8c4027812 */ /* 0x000fe600078ec0ff */
[----:B------:R-:W3:Y:S08]  /*1dc30*/  LDC R7, c[0x0][0x3c4] ;  /* 0x0000f100ff077b82 */ /* 0x000ef00000000800 */
[----:B------:R-:W-:Y:S01]  /*1dc40*/  BAR.SYNC.DEFER_BLOCKING 0x0 ;  /* 0x0000000000007b1d */ /* 0x000fe20000010000 */
[----:B------:R-:W-:Y:S04]  /*1dc50*/  LOP3.LUT R213, R2, 0x38, R197, 0x78, !PT ;  /* 0x0000003802d57812 */ /* 0x000fe800078e78c5 */
[----:B------:R-:W-:Y:S02]  /*1dc60*/  LOP3.LUT R213, R213, 0x1e00, R196, 0xf8, !PT ;  /* 0x00001e00d5d57812 */ /* 0x000fe400078ef8c4 */
[----:B------:R-:W-:Y:S04]  /*1dc70*/  LOP3.LUT R196, R196, 0x38, RZ, 0xc0, !PT ;  /* 0x00000038c4c47812 */ /* 0x000fe800078ec0ff */
[C---:B------:R-:W-:Y:S02]  /*1dc80*/  LOP3.LUT R6, R196.reuse, 0x40, RZ, 0xfc, !PT ;  /* 0x00000040c4067812 */ /* 0x040fe400078efcff */
[----:B--2---:R-:W-:Y:S02]  /*1dc90*/  ISETP.GE.AND P2, PT, R196, UR12, PT ;  /* 0x0000000cc4007c0c */ /* 0x004fe4000bf46270 */
[----:B------:R-:W-:Y:S01]  /*1dca0*/  ISETP.GE.AND P1, PT, R6, UR12, PT ;  /* 0x0000000c06007c0c */ /* 0x000fe2000bf26270 */
[----:B-1----:R-:W-:Y:S02]  /*1dcb0*/  @!P3 IMAD.SHL.U32 R8, R4, 0x80, RZ ;  /* 0x000000800408b824 */ /* 0x002fe400078e00ff */
[----:B------:R-:W-:Y:S02]  /*1dcc0*/  IMAD.MOV.U32 R6, RZ, RZ, R208 ;  /* 0x000000ffff067224 */ /* 0x000fe400078e00d0 */
[----:B------:R-:W-:Y:S05]  /*1dcd0*/  @!P3 IMAD.X R8, RZ, RZ, ~R8, P0 ;  /* 0x000000ffff08b224 */ /* 0x000fea00000e0e08 */
[----:B------:R-:W-:Y:S01]  /*1dce0*/  @!P3 SHF.R.S64 R5, R5, 0x1f, R8 ;  /* 0x0000001f0505b819 */ /* 0x000fe20000001008 */
[----:B------:R-:W1:Y:S03]  /*1dcf0*/  S2R R197, SR_TID.X ;  /* 0x0000000000c57919 */ /* 0x000e660000002100 */
[----:B------:R-:W-:Y:S02]  /*1dd00*/  @!P3 IADD3 R208, P0, PT, R208, R5, RZ ;  /* 0x00000005d0d0b210 */ /* 0x000fe40007f1e0ff */
[----:B-1----:R-:W-:Y:S01]  /*1dd10*/  SHF.R.U32.HI R198, RZ, 0x1, R197 ;  /* 0x00000001ffc67819 */ /* 0x002fe200000116c5 */
[C---:B------:R-:W-:Y:S02]  /*1dd20*/  IMAD.SHL.U32 R199, R197.reuse, 0x20, RZ ;  /* 0x00000020c5c77824 */ /* 0x040fe400078e00ff */
[----:B------:R-:W-:Y:S01]  /*1dd30*/  IMAD.SHL.U32 R2, R197, 0x40, RZ ;  /* 0x00000040c5027824 */ /* 0x000fe200078e00ff */
[----:B------:R-:W-:Y:S02]  /*1dd40*/  LOP3.LUT R3, R198, 0x8, RZ, 0xc0, !PT ;  /* 0x00000008c6037812 */ /* 0x000fe400078ec0ff */
[----:B------:R-:W-:Y:S02]  /*1dd50*/  LOP3.LUT R199, R199, 0x7c00, RZ, 0xc0, !PT ;  /* 0x00007c00c7c77812 */ /* 0x000fe400078ec0ff */
[--C-:B------:R-:W-:Y:S02]  /*1dd60*/  LOP3.LUT R3, R3, 0x1c0, R2.reuse, 0xf8, !PT ;  /* 0x000001c003037812 */ /* 0x100fe400078ef802 */
[----:B------:R-:W-:Y:S02]  /*1dd70*/  LOP3.LUT R180, R199, 0x200, R2, 0xf8, !PT ;  /* 0x00000200c7b47812 */ /* 0x000fe400078ef802 */
[----:B------:R-:W-:Y:S02]  /*1dd80*/  LOP3.LUT R132, R2, 0x1c0, RZ, 0xc0, !PT ;  /* 0x000001c002847812 */ /* 0x000fe400078ec0ff */
[----:B------:R-:W-:Y:S01]  /*1dd90*/  LOP3.LUT R180, R180, R3, R196, 0xf6, !PT ;  /* 0x00000003b4b47212 */ /* 0x000fe200078ef6c4 */
[----:B------:R-:W-:Y:S01]  /*1dda0*/  IMAD.MOV.U32 R3, RZ, RZ, R209 ;  /* 0x000000ffff037224 */ /* 0x000fe200078e00d1 */
[----:B------:R-:W-:Y:S01]  /*1ddb0*/  @!P3 LEA.HI.X.SX32 R209, R8, R209, 0x1, P0 ;  /* 0x000000d108d1b211 */ /* 0x000fe200000f0eff */
[----:B---3--:R-:W-:Y:S06]  /*1ddc0*/  @!P3 BRA `(.L_x_909) ;  /* 0x0000000000f4b947 */ /* 0x008fec0003800000 */
[----:B------:R-:W-:Y:S01]  /*1ddd0*/  VIADD R8, R214, 0xffffff80 ;  /* 0xffffff80d6087836 */ /* 0x000fe20000000000 */
[----:B------:R-:W1:Y:S01]  /*1dde0*/  LDC R9, c[0x0][0x4f0] ;  /* 0x00013c00ff097b82 */ /* 0x000e620000000800 */
[----:B------:R-:W-:Y:S03]  /*1ddf0*/  IABS R12, R214 ;  /* 0x000000d6000c7213 */ /* 0x000fe60000000000 */
[----:B------:R-:W-:Y:S02]  /*1de00*/  IABS R10, R8 ;  /* 0x00000008000a7213 */ /* 0x000fe40000000000 */
[-C--:B-1----:R-:W-:Y:S02]  /*1de10*/  IABS R4, R9.reuse ;  /* 0x0000000900047213 */ /* 0x082fe40000000000 */
[----:B------:R-:W-:Y:S02]  /*1de20*/  LOP3.LUT R8, R8, R9, RZ, 0x3c, !PT ;  /* 0x0000000908087212 */ /* 0x000fe400078e3cff */
[----:B------:R-:W1:Y:S10]  /*1de30*/  I2F.RP R11, R4 ;  /* 0x00000004000b7306 */ /* 0x000e740000209400 */
[----:B-1----:R-:W1:Y:S02]  /*1de40*/  MUFU.RCP R5, R11 ;  /* 0x0000000b00057308 */ /* 0x002e640000001000 */
[----:B-1----:R-:W-:Y:S08]  /*1de50*/  VIADD R14, R5, 0xffffffe ;  /* 0x0ffffffe050e7836 */ /* 0x002ff00000000000 */
[----:B------:R-:W1:Y:S02]  /*1de60*/  F2I.FTZ.U32.TRUNC.NTZ R15, R14 ;  /* 0x0000000e000f7305 */ /* 0x000e64000021f000 */
        /* <DEDUP_REMOVED lines=19> */
[-C--:B------:R-:W-:Y:S04]  /*1dfa0*/  LOP3.LUT R4, R214, R9.reuse, RZ, 0x3c, !PT ;  /* 0x00000009d6047212 */ /* 0x080fe800078e3cff */
[----:B------:R-:W-:Y:S02]  /*1dfb0*/  ISETP.GE.AND P4, PT, R4, RZ, PT ;  /* 0x000000ff0400720c */ /* 0x000fe40003f86270 */
[----:B------:R-:W-:Y:S03]  /*1dfc0*/  LOP3.LUT R4, RZ, R9, RZ, 0x33, !PT ;  /* 0x00000009ff047212 */ /* 0x000fe600078e33ff */
[----:B------:R-:W-:Y:S02]  /*1dfd0*/  @P5 IADD3 R13, PT, PT, R13, 0x1, RZ ;  /* 0x000000010d0d5810 */ /* 0x000fe40007ffe0ff */
[----:B------:R-:W-:Y:S01]  /*1dfe0*/  @P6 VIADD R14, R14, 0x1 ;  /* 0x000000010e0e6836 */ /* 0x000fe20000000000 */
[----:B------:R-:W-:Y:S02]  /*1dff0*/  ISETP.NE.AND P5, PT, R9, RZ, PT ;  /* 0x000000ff0900720c */ /* 0x000fe40003fa5270 */
[----:B------:R-:W-:Y:S03]  /*1e000*/  @!P0 IMAD.MOV R13, RZ, RZ, -R13 ;  /* 0x000000ffff0d8224 */ /* 0x000fe600078e0a0d */
[----:B------:R-:W-:Y:S02]  /*1e010*/  @!P4 IADD3 R14, PT, PT, -R14, RZ, RZ ;  /* 0x000000ff0e0ec210 */ /* 0x000fe40007ffe1ff */
[C---:B------:R-:W-:Y:S02]  /*1e020*/  SEL R15, R4.reuse, R13, !P5 ;  /* 0x0000000d040f7207 */ /* 0x040fe40006800000 */
[----:B------:R-:W-:Y:S02]  /*1e030*/  SEL R13, R4, R14, !P5 ;  /* 0x0000000e040d7207 */ /* 0x000fe40006800000 */
[-C--:B------:R-:W-:Y:S01]  /*1e040*/  LEA R18, P4, R15, R210.reuse, 0x2 ;  /* 0x000000d20f127211 */ /* 0x080fe200078810ff */
[----:B------:R-:W1:Y:S01]  /*1e050*/  LDC.64 R4, c[0x0][0x3c0] ;  /* 0x0000f000ff047b82 */ /* 0x000e620000000a00 */
[C---:B------:R-:W-:Y:S01]  /*1e060*/  LEA R16, P0, R13.reuse, R210, 0x2 ;  /* 0x000000d20d107211 */ /* 0x040fe200078010ff */
[----:B------:R-:W-:Y:S01]  /*1e070*/  IMAD.IADD R10, R13, 0x1, -R15 ;  /* 0x000000010d0a7824 */ /* 0x000fe200078e0a0f */
[-C--:B------:R-:W-:Y:S02]  /*1e080*/  LEA.HI.X.SX32 R19, R15, R211.reuse, 0x2, P4 ;  /* 0x000000d30f137211 */ /* 0x080fe400020f16ff */
[----:B------:R-:W-:Y:S01]  /*1e090*/  LEA.HI.X.SX32 R17, R13, R211, 0x2, P0 ;  /* 0x000000d30d117211 */ /* 0x000fe200000f16ff */
[----:B------:R-:W-:Y:S02]  /*1e0a0*/  IMAD R9, R10, R9, -0x80 ;  /* 0xffffff800a097424 */ /* 0x000fe400078e0209 */
[----:B------:R-:W2:Y:S03]  /*1e0b0*/  LDG.E R11, desc[UR6][R18.64] ;  /* 0x00000006120b7981 */ /* 0x000ea6000c1e1900 */
[----:B------:R-:W-:Y:S01]  /*1e0c0*/  SHF.R.S32.HI R13, RZ, 0x1f, R9 ;  /* 0x0000001fff0d7819 */ /* 0x000fe20000011409 */
[----:B------:R-:W2:Y:S04]  /*1e0d0*/  LDG.E R8, desc[UR6][R16.64] ;  /* 0x0000000610087981 */ /* 0x000ea8000c1e1900 */
[-C--:B-1----:R-:W-:Y:S02]  /*1e0e0*/  IMAD R10, R13, R4.reuse, RZ ;  /* 0x000000040d0a7224 */ /* 0x082fe400078e02ff */
[C---:B------:R-:W-:Y:S04]  /*1e0f0*/  IMAD.WIDE.U32 R12, R9.reuse, R4, RZ ;  /* 0x00000004090c7225 */ /* 0x040fe800078e00ff */
[----:B------:R-:W-:Y:S05]  /*1e100*/  IMAD R10, R9, R5, R10 ;  /* 0x00000005090a7224 */ /* 0x000fea00078e020a */
[----:B------:R-:W-:Y:S01]  /*1e110*/  IADD3 R13, PT, PT, R13, R10, RZ ;  /* 0x0000000a0d0d7210 */ /* 0x000fe20007ffe0ff */
[----:B--2---:R-:W-:Y:S04]  /*1e120*/  IMAD.IADD R11, R11, 0x1, -R8 ;  /* 0x000000010b0b7824 */ /* 0x004fe800078e0a08 */
[----:B------:R-:W-:Y:S01]  /*1e130*/  IMAD.WIDE.U32 R12, R11, UR10, R12 ;  /* 0x0000000a0b0c7c25 */ /* 0x000fe2000f8e000c */
[----:B------:R-:W-:Y:S02]  /*1e140*/  SHF.R.S32.HI R5, RZ, 0x1f, R11 ;  /* 0x0000001fff057819 */ /* 0x000fe4000001140b */
[C---:B------:R-:W-:Y:S03]  /*1e150*/  LEA R208, P0, R12.reuse, R6, 0x1 ;  /* 0x000000060cd07211 */ /* 0x040fe600078008ff */
[----:B------:R-:W-:Y:S04]  /*1e160*/  IMAD R8, R5, UR10, RZ ;  /* 0x0000000a05087c24 */ /* 0x000fe8000f8e02ff */
[----:B------:R-:W-:Y:S04]  /*1e170*/  IMAD R8, R11, UR11, R8 ;  /* 0x0000000b0b087c24 */ /* 0x000fe8000f8e0208 */
[----:B------:R-:W-:Y:S05]  /*1e180*/  IMAD.IADD R8, R13, 0x1, R8 ;  /* 0x000000010d087824 */ /* 0x000fea00078e0208 */
[----:B------:R-:W-:Y:S07]  /*1e190*/  LEA.HI.X R209, R12, R3, R8, 0x1, P0 ;  /* 0x000000030cd17211 */ /* 0x000fee00000f0c08 */
.L_x_909:
[----:B------:R-:W-:Y:S01]  /*1e1a0*/  LEA R213, R213, UR5, 0x1 ;  /* 0x00000005d5d57c11 */ /* 0x000fe2000f8e08ff */
[C---:B------:R-:W-:Y:S01]  /*1e1b0*/  IMAD.SHL.U32 R5, R4.reuse, 0x20, RZ ;  /* 0x0000002004057824 */ /* 0x040fe200078e00ff */
[----:B------:R-:W-:Y:S01]  /*1e1c0*/  SHF.L.U64.HI R4, R4, 0x5, R7 ;  /* 0x0000000504047819 */ /* 0x000fe20000010207 */
[----:B------:R-:W-:Y:S01]  /*1e1d0*/  IMAD.MOV.U32 R157, RZ, RZ, 0x40 ;  /* 0x00000040ff9d7424 */ /* 0x000fe200078e00ff */
[----:B------:R-:W-:Y:S01]  /*1e1e0*/  LOP3.LUT R3, R132, 0x8, R197, 0xf8, !PT ;  /* 0x0000000884037812 */ /* 0x000fe200078ef8c5 */
[----:B------:R-:W-:Y:S01]  /*1e1f0*/  @!PT LDS RZ, [RZ] ;  /* 0x00000000fffff984 */ /* 0x000fe20000000800 */
[----:B------:R-:W-:Y:S01]  /*1e200*/  @!PT LDS RZ, [RZ] ;  /* 0x00000000fffff984 */ /* 0x000fe20000000800 */
[----:B------:R-:W-:Y:S01]  /*1e210*/  @!PT LDS RZ, [RZ] ;  /* 0x00000000fffff984 */ /* 0x000fe20000000800 */
[----:B------:R-:W-:Y:S01]  /*1e220*/  @!P2 LDGSTS.E.BYPASS.LTC128B.128 [R213+0xc000], desc[UR6][R208.64] ;  /* 0x0c000000d0d5afae */ /* 0x000fe2000b981a06 */
[----:B------:R-:W-:Y:S02]  /*1e230*/  IADD3 R6, P0, PT, R5, R208, RZ ;  /* 0x000000d005067210 */ /* 0x000fe40007f1e0ff */
[----:B------:R-:W-:Y:S01]  /*1e240*/  LOP3.LUT R185, R2, 0x400, RZ, 0xc0, !PT ;  /* 0x0000040002b97812 */ /* 0x000fe200078ec0ff */
[----:B------:R-:W-:Y:S01]  /*1e250*/  @P2 STS.128 [R213+0xc000], RZ ;  /* 0x00c000ffd5002388 */ /* 0x000fe20000000c00 */
[----:B------:R-:W-:Y:S01]  /*1e260*/  LOP3.LUT R2, R3, R196, RZ, 0x3c, !PT ;  /* 0x000000c403027212 */ /* 0x000fe200078e3cff */
[----:B------:R-:W-:Y:S01]  /*1e270*/  IMAD.X R7, R4, 0x1, R209, P0 ;  /* 0x0000000104077824 */ /* 0x000fe200000e06d1 */
[-C--:B------:R-:W-:Y:S01]  /*1e280*/  IADD3 R8, P0, PT, R6, R5.reuse, RZ ;  /* 0x0000000506087210 */ /* 0x080fe20007f1e0ff */
[----:B------:R-:W-:Y:S01]  /*1e290*/  @!PT LDS RZ, [RZ] ;  /* 0x00000000fffff984 */ /* 0x000fe20000000800 */
[----:B------:R-:W-:Y:S01]  /*1e2a0*/  @!PT LDS RZ, [RZ] ;  /* 0x00000000fffff984 */ /* 0x000fe20000000800 */
[----:B------:R-:W-:Y:S01]  /*1e2b0*/  @!PT LDS RZ, [RZ] ;  /* 0x00000000fffff984 */ /* 0x000fe20000000800 */
[----:B------:R-:W-:Y:S01]  /*1e2c0*/  @!P1 LDGSTS.E.BYPASS.LTC128B.128 [R213+0x10000], desc[UR6][R208.64+0x80] ;  /* 0x10000080d0d59fae */ /* 0x000fe2000b981a06 */
[----:B------:R-:W-:Y:S01]  /*1e2d0*/  LEA R180, R180, UR5, 0x1 ;  /* 0x00000005b4b47c11 */ /* 0x000fe2000f8e08ff */
[----:B------:R-:W-:Y:S01]  /*1e2e0*/  IMAD R185, R2, 0x2, R185 ;  /* 0x0000000202b97824 */ /* 0x000fe200078e02b9 */
[----:B------:R-:W-:Y:S01]  /*1e2f0*/  ISETP.NE.AND P4, PT, R212, 0x1, PT ;  /* 0x00000001d400780c */ /* 0x000fe20003f85270 */
        /* <DEDUP_REMOVED lines=49> */
[--C-:B------:R-:W-:Y:S01]  /*1e610*/  IMAD.X R9, R7, 0x1, R4.reuse, P0 ;  /* 0x0000000107097824 */ /* 0x100fe200000e0604 */
[----:B------:R-:W-:Y:S02]  /*1e620*/  IADD3 R14, P0, PT, R8, R5, RZ ;  /* 0x00000005080e7210 */ /* 0x000fe40007f1e0ff */
[----:B------:R-:W-:Y:S03]  /*1e630*/  @P1 STS.128 [R213+0x12000], RZ ;  /* 0x012000ffd5001388 */ /* 0x000fe60000000c00 */
[----:B------:R-:W-:Y:S01]  /*1e640*/  IMAD.X R15, R9, 0x1, R4, P0 ;  /* 0x00000001090f7824 */ /* 0x000fe200000e0604 */
[----:B------:R-:W-:Y:S01]  /*1e650*/  @!PT LDS RZ, [RZ] ;  /* 0x00000000fffff984 */ /* 0x000fe20000000800 */
[----:B------:R-:W-:Y:S01]  /*1e660*/  @!PT LDS RZ, [RZ] ;  /* 0x00000000fffff984 */ /* 0x000fe20000000800 */
[----:B------:R-:W-:Y:S01]  /*1e670*/  @!PT LDS RZ, [RZ] ;  /* 0x00000000fffff984 */ /* 0x000fe20000000800 */
[----:B------:R-:W-:Y:S01]  /*1e680*/  @!P2 LDGSTS.E.BYPASS.LTC128B.128 [R213+0xe800], desc[UR6][R6.64] ;  /* 0x0e80000006d5afae */ /* 0x000fe2000b981a06 */
[C---:B------:R-:W-:Y:S03]  /*1e690*/  LOP3.LUT P0, RZ, R197.reuse, 0x2, RZ, 0xc0, !PT ;  /* 0x00000002c5ff7812 */ /* 0x040fe6000780c0ff */
[----:B------:R-:W-:Y:S01]  /*1e6a0*/  @P2 STS.128 [R213+0xe800], RZ ;  /* 0x00e800ffd5002388 */ /* 0x000fe20000000c00 */
[----:B------:R-:W-:Y:S02]  /*1e6b0*/  SEL R203, R200, 0xffffffe0, !P0 ;  /* 0xffffffe0c8cb7807 */ /* 0x000fe40004000000 */
[----:B------:R-:W-:Y:S01]  /*1e6c0*/  LOP3.LUT P0, RZ, R197, 0x4, RZ, 0xc0, !PT ;  /* 0x00000004c5ff7812 */ /* 0x000fe2000780c0ff */
[----:B------:R-:W-:Y:S01]  /*1e6d0*/  @!PT LDS RZ, [RZ] ;  /* 0x00000000fffff984 */ /* 0x000fe20000000800 */
[----:B------:R-:W-:Y:S01]  /*1e6e0*/  @!PT LDS RZ, [RZ] ;  /* 0x00000000fffff984 */ /* 0x000fe20000000800 */
[----:B------:R-:W-:Y:S01]  /*1e6f0*/  @!PT LDS RZ, [RZ] ;  /* 0x00000000fffff984 */ /* 0x000fe20000000800 */
[----:B------:R-:W-:Y:S02]  /*1e700*/  @!P1 LDGSTS.E.BYPASS.LTC128B.128 [R213+0x12800], desc[UR6][R6.64+0x80] ;  /* 0x1280008006d59fae */ /* 0x000fe4000b981a06 */
[--C-:B------:R-:W-:Y:S01]  /*1e710*/  IMAD.IADD R135, R203, 0x1, R180.reuse ;  /* 0x00000001cb877824 */ /* 0x100fe200078e02b4 */
[----:B------:R-:W-:Y:S01]  /*1e720*/  SEL R157, R157, 0xffffffc0, !P0 ;  /* 0xffffffc09d9d7807 */ /* 0x000fe20004000000 */
[----:B------:R-:W-:Y:S01]  /*1e730*/  @P1 STS.128 [R213+0x12800], RZ ;  /* 0x012800ffd5001388 */ /* 0x000fe20000000c00 */
[C---:B------:R-:W-:Y:S03]  /*1e740*/  IMAD.IADD R3, R2.reuse, 0x1, R203 ;  /* 0x0000000102037824 */ /* 0x040fe600078e02cb */
[----:B------:R-:W-:Y:S01]  /*1e750*/  @!PT LDS RZ, [RZ] ;  /* 0x00000000fffff984 */ /* 0x000fe20000000800 */
[----:B------:R-:W-:Y:S01]  /*1e760*/  @!PT LDS RZ, [RZ] ;  /* 0x00000000fffff984 */ /* 0x000fe20000000800 */
[----:B------:R-:W-:Y:S01]  /*1e770*/  @!PT LDS RZ, [RZ] ;  /* 0x00000000fffff984 */ /* 0x000fe20000000800 */
[----:B------:R-:W-:Y:S01]  /*1e780*/  @!P2 LDGSTS.E.BYPASS.LTC128B.128 [R213+0xf000], desc[UR6][R8.64] ;  /* 0x0f00000008d5afae */ /* 0x000fe2000b981a06 */
[----:B------:R-:W-:Y:S02]  /*1e790*/  IMAD.IADD R184, R157, 0x1, R180 ;  /* 0x000000019db87824 */ /* 0x000fe400078e02b4 */
[----:B------:R-:W-:Y:S01]  /*1e7a0*/  IMAD.IADD R2, R2, 0x1, R157 ;  /* 0x0000000102027824 */ /* 0x000fe200078e029d */
[----:B------:R-:W-:Y:S01]  /*1e7b0*/  @P2 STS.128 [R213+0xf000], RZ ;  /* 0x00f000ffd5002388 */ /* 0x000fe20000000c00 */
[C---:B------:R-:W-:Y:S02]  /*1e7c0*/  IMAD.IADD R134, R203.reuse, 0x1, R184 ;  /* 0x00000001cb867824 */ /* 0x040fe400078e02b8 */
[----:B------:R-:W-:Y:S01]  /*1e7d0*/  IMAD.IADD R132, R203, 0x1, R2 ;  /* 0x00000001cb847824 */ /* 0x000fe200078e0202 */
        /* <DEDUP_REMOVED lines=16> */
[----:B-1----:R-:W1:Y:S04]  /*1e8e0*/  LDSM.16.M88.4 R8, [R185+UR5+0x4000] ;  /* 0x00400005b908783b */ /* 0x002e680008000200 */
[----:B------:R-:W2:Y:S04]  /*1e8f0*/  LDSM.16.M88.4 R16, [R185+UR5+0x4800] ;  /* 0x00480005b910783b */ /* 0x000ea80008000200 */
[----:B------:R-:W3:Y:S04]  /*1e900*/  LDSM.16.M88.4 R24, [R185+UR5+0x5000] ;  /* 0x00500005b918783b */ /* 0x000ee80008000200 */
[----:B------:R-:W0:Y:S04]  /*1e910*/  LDGDEPBAR ;  /* 0x00000000000079af */ /* 0x000e280000000000 */
[----:B------:R-:W5:Y:S04]  /*1e920*/  LDSM.16.M88.4 R32, [R185+UR5+0x5800] ;  /* 0x00580005b920783b */ /* 0x000f680008000200 */
[----:B------:R-:W4:Y:S04]  /*1e930*/  LDSM.16.M88.4 R40, [R185+UR5+0x6000] ;  /* 0x00600005b928783b */ /* 0x000f280008000200 */
[----:B------:R-:W4:Y:S04]  /*1e940*/  LDSM.16.M88.4 R48, [R185+UR5+0x6800] ;  /* 0x00680005b930783b */ /* 0x000f280008000200 */
[----:B------:R-:W4:Y:S04]  /*1e950*/  LDSM.16.M88.4 R56, [R185+UR5+0x7000] ;  /* 0x00700005b938783b */ /* 0x000f280008000200 */
[----:B------:R-:W4:Y:S04]  /*1e960*/  LDSM.16.M88.4 R136, [R185+UR5+0x7800] ;  /* 0x00780005b988783b */ /* 0x000f280008000200 */
[----:B------:R-:W-:Y:S01]  /*1e970*/  LDSM.16.M88.4 R140, [R135] ;  /* 0x00000000878c783b */ /* 0x000fe20000000200 */
[C---:B-1----:R-:W-:Y:S03]  /*1e980*/  HMMA.16816.F32 R4, R64.reuse, R8, RZ ;  /* 0x000000084004723c */ /* 0x042fe600000018ff */
[----:B------:R-:W1:Y:S04]  /*1e990*/  LDSM.16.M88.4 R144, [R3+0x4000] ;  /* 0x004000000390783b */ /* 0x000e680000000200 */
[----:B------:R-:W1:Y:S01]  /*1e9a0*/  LDSM.16.M88.4 R148, [R3+0x4800] ;  /* 0x004800000394783b */ /* 0x000e620000000200 */
[C---:B------:R-:W-:Y:S03]  /*1e9b0*/  HMMA.16816.F32 R8, R64.reuse, R10, RZ ;  /* 0x0000000a4008723c */ /* 0x040fe600000018ff */
[----:B------:R-:W1:Y:S04]  /*1e9c0*/  LDSM.16.M88.4 R152, [R3+0x5000] ;  /* 0x005000000398783b */ /* 0x000e680000000200 */
[----:B------:R-:W-:Y:S01]  /*1e9d0*/  LDSM.16.M88.4 R156, [R3+0x7000] ;  /* 0x00700000039c783b */ /* 0x000fe20000000200 */
[C---:B--2---:R-:W-:Y:S03]  /*1e9e0*/  HMMA.16816.F32 R12, R64.reuse, R16, RZ ;  /* 0x00000010400c723c */ /* 0x044fe600000018ff */
[----:B------:R-:W-:Y:S04]  /*1e9f0*/  LDSM.16.M88.4 R160, [R3+0x7800] ;  /* 0x0078000003a0783b */ /* 0x000fe80000000200 */
[----:B------:R-:W-:Y:S01]  /*1ea00*/  LDSM.16.M88.4 R164, [R184] ;  /* 0x00000000b8a4783b */ /* 0x000fe20000000200 */
[C---:B------:R-:W-:Y:S03]  /*1ea10*/  HMMA.16816.F32 R16, R64.reuse, R18, RZ ;  /* 0x000000124010723c */ /* 0x040fe600000018ff */
[----:B------:R-:W-:Y:S04]  /*1ea20*/  LDSM.16.M88.4 R168, [R2+0x4000] ;  /* 0x0040000002a8783b */ /* 0x000fe80000000200 */
[----:B------:R-:W-:Y:S01]  /*1ea30*/  LDSM.16.M88.4 R172, [R2+0x6000] ;  /* 0x0060000002ac783b */ /* 0x000fe20000000200 */
[C---:B---3--:R-:W-:Y:S03]  /*1ea40*/  HMMA.16816.F32 R20, R64.reuse, R24, RZ ;  /* 0x000000184014723c */ /* 0x048fe600000018ff */
[----:B------:R-:W-:Y:S04]  /*1ea50*/  LDSM.16.M88.4 R176, [R185+UR5+0xa000] ;  /* 0x00a00005b9b0783b */ /* 0x000fe80008000200 */
[----:B------:R-:W-:Y:S01]  /*1ea60*/  LDSM.16.M88.4 R188, [R2+0x8000] ;  /* 0x0080000002bc783b */ /* 0x000fe20000000200 */
[C---:B------:R-:W-:Y:S03]  /*1ea70*/  HMMA.16816.F32 R24, R64.reuse, R26, RZ ;  /* 0x0000001a4018723c */ /* 0x040fe600000018ff */
[----:B------:R-:W-:Y:S05]  /*1ea80*/  LDSM.16.M88.4 R192, [R132+0xb000] ;  /* 0x00b0000084c0783b */ /* 0x000fea0000000200 */
[C---:B-----5:R-:W-:Y:S08]  /*1ea90*/  HMMA.16816.F32 R28, R64.reuse, R32, RZ ;  /* 0x00000020401c723c */ /* 0x060ff000000018ff */
[C---:B------:R-:W-:Y:S08]  /*1eaa0*/  HMMA.16816.F32 R32, R64.reuse, R34, RZ ;  /* 0x000000224020723c */ /* 0x040ff000000018ff */
[C---:B----4-:R-:W-:Y:S08]  /*1eab0*/  HMMA.16816.F32 R36, R64.reuse, R40, RZ ;  /* 0x000000284024723c */ /* 0x050ff000000018ff */
[C---:B------:R-:W-:Y:S08]  /*1eac0*/  HMMA.16816.F32 R40, R64.reuse, R42, RZ ;  /* 0x0000002a4028723c */ /* 0x040ff000000018ff */
[C---:B------:R-:W-:Y:S08]  /*1ead0*/  HMMA.16816.F32 R44, R64.reuse, R48, RZ ;  /* 0x00000030402c723c */ /* 0x040ff000000018ff */
[C---:B------:R-:W-:Y:S08]  /*1eae0*/  HMMA.16816.F32 R48, R64.reuse, R50, RZ ;  /* 0x000000324030723c */ /* 0x040ff000000018ff */
[C---:B------:R-:W-:Y:S08]  /*1eaf0*/  HMMA.16816.F32 R52, R64.reuse, R56, RZ ;  /* 0x000000384034723c */ /* 0x040ff000000018ff */
[C---:B------:R-:W-:Y:S08]  /*1eb00*/  HMMA.16816.F32 R56, R64.reuse, R58, RZ ;  /* 0x0000003a4038723c */ /* 0x040ff000000018ff */
[C---:B------:R-:W-:Y:S08]  /*1eb10*/  HMMA.16816.F32 R60, R64.reuse, R136, RZ ;  /* 0x00000088403c723c */ /* 0x040ff000000018ff */
[----:B------:R-:W-:Y:S01]  /*1eb20*/  HMMA.16816.F32 R64, R64, R138, RZ ;  /* 0x0000008a4040723c */ /* 0x000fe200000018ff */
        /* <DEDUP_REMOVED lines=9> */
[----:B------:R-:W4:Y:S07]  /*1ebc0*/  LDSM.16.M88.4 R152, [R2+0x4800] ;  /* 0x004800000298783b */ /* 0x000f2e0000000200 */
        /* <DEDUP_REMOVED lines=8> */
[----:B------:R-:W-:Y:S07]  /*1ec50*/  LDSM.16.M88.4 R148, [R134] ;  /* 0x000000008694783b */ /* 0x000fee0000000200 */
[C---:B------:R-:W-:Y:S08]  /*1ec60*/  HMMA.16816.F32 R52, R140.reuse, R156, R52 ;  /* 0x0000009c8c34723c */ /* 0x040ff00000001834 */
[C---:B------:R-:W-:Y:S01]  /*1ec70*/  HMMA.16816.F32 R56, R140.reuse, R158, R56 ;  /* 0x0000009e8c38723c */ /* 0x040fe20000001838 */
[----:B------:R-:W-:Y:S07]  /*1ec80*/  LDSM.16.M88.4 R156, [R132+0x4800] ;  /* 0x00480000849c783b */ /* 0x000fee0000000200 */
[C---:B------:R-:W-:Y:S08]  /*1ec90*/  HMMA.16816.F32 R60, R140.reuse, R160, R60 ;  /* 0x000000a08c3c723c */ /* 0x040ff0000000183c */
[----:B------:R-:W-:Y:S01]  /*1eca0*/  HMMA.16816.F32 R64, R140, R162, R64 ;  /* 0x000000a28c40723c */ /* 0x000fe20000001840 */
[----:B------:R-:W3:Y:S04]  /*1ecb0*/  LDSM.16.M88.4 R140, [R2+0x6800] ;  /* 0x00680000028c783b */ /* 0x000ee80000000200 */
[----:B------:R-:W-:Y:S03]  /*1ecc0*/  LDSM.16.M88.4 R160, [R132+0x5000] ;  /* 0x0050000084a0783b */ /* 0x000fe60000000200 */
[C---:B------:R-:W-:Y:S08]  /*1ecd0*/  HMMA.16816.F32 R4, R164.reuse, R168, R4 ;  /* 0x000000a8a404723c */ /* 0x040ff00000001804 */
[C---:B------:R-:W-:Y:S01]  /*1ece0*/  HMMA.16816.F32 R8, R164.reuse, R170, R8 ;  /* 0x000000aaa408723c */ /* 0x040fe20000001808 */
[----:B------:R-:W-:Y:S07]  /*1ecf0*/  LDSM.16.M88.4 R168, [R185+UR5+0x8000] ;  /* 0x00800005b9a8783b */ /* 0x000fee0008000200 */
[C---:B----4-:R-:W-:Y:S08]  /*1ed00*/  HMMA.16816.F32 R12, R164.reuse, R152, R12 ;  /* 0x00000098a40c723c */ /* 0x050ff0000000180c */
        /* <DEDUP_REMOVED lines=8> */
[C---:B------:R-:W-:Y:S08]  /*1ed90*/  HMMA.16816.F32 R36, R164.reuse, R172, R36 ;  /* 0x000000aca424723c */ /* 0x040ff00000001824 */
[C---:B------:R-:W-:Y:S01]  /*1eda0*/  HMMA.16816.F32 R40, R164.reuse, R174, R40 ;  /* 0x000000aea428723c */ /* 0x040fe20000001828 */
[----:B------:R-:W-:Y:S07]  /*1edb0*/  LDSM.16.M88.4 R172, [R185+UR5+0x8800] ;  /* 0x00880005b9ac783b */ /* 0x000fee0008000200 */
[C---:B---3--:R-:W-:Y:S08]  /*1edc0*/  HMMA.16816.F32 R44, R164.reuse, R140, R44 ;  /* 0x0000008ca42c723c */ /* 0x048ff0000000182c */
[C---:B------:R-:W-:Y:S01]  /*1edd0*/  HMMA.16816.F32 R48, R164.reuse, R142, R48 ;  /* 0x0000008ea430723c */ /* 0x040fe20000001830 */
[----:B------:R-:W3:Y:S07]  /*1ede0*/  LDSM.16.M88.4 R140, [R132+0x5800] ;  /* 0x00580000848c783b */ /* 0x000eee0000000200 */
[C---:B--2---:R-:W-:Y:S08]  /*1edf0*/  HMMA.16816.F32 R52, R164.reuse, R136, R52 ;  /* 0x00000088a434723c */ /* 0x044ff00000001834 */
[C---:B------:R-:W-:Y:S01]  /*1ee00*/  HMMA.16816.F32 R56, R164.reuse, R138, R56 ;  /* 0x0000008aa438723c */ /* 0x040fe20000001838 */
[----:B------:R-:W2:Y:S07]  /*1ee10*/  LDSM.16.M88.4 R136, [R132+0x6000] ;  /* 0x006000008488783b */ /* 0x000eae0000000200 */
[C---:B-1----:R-:W-:Y:S08]  /*1ee20*/  HMMA.16816.F32 R60, R164.reuse, R144, R60 ;  /* 0x00000090a43c723c */ /* 0x042ff0000000183c */
[----:B------:R-:W-:Y:S01]  /*1ee30*/  HMMA.16816.F32 R64, R164, R146, R64 ;  /* 0x00000092a440723c */ /* 0x000fe20000001840 */
[----:B------:R-:W1:Y:S04]  /*1ee40*/  LDSM.16.M88.4 R144, [R132+0x6800] ;  /* 0x006800008490783b */ /* 0x000e680000000200 */
[----:B------:R-:W-:Y:S03]  /*1ee50*/  LDSM.16.M88.4 R164, [R180+0x2000] ;  /* 0x00200000b4a4783b */ /* 0x000fe60000000200 */
[C---:B------:R-:W-:Y:S01]  /*1ee60*/  HMMA.16816.F32 R4, R148.reuse, R152, R4 ;  /* 0x000000989404723c */ /* 0x040fe20000001804 */
[----:B------:R-:W-:Y:S07]  /*1ee70*/  LDSM.16.M88.4 R180, [R3+0x9800] ;  /* 0x0098000003b4783b */ /* 0x000fee0000000200 */
        /* <DEDUP_REMOVED lines=8> */
[C---:B---3--:R-:W-:Y:S08]  /*1ef00*/  HMMA.16816.F32 R28, R148.reuse, R140, R28 ;  /* 0x0000008c941c723c */ /* 0x048ff0000000181c */
[C---:B------:R-:W-:Y:S01]  /*1ef10*/  HMMA.16816.F32 R32, R148.reuse, R142, R32 ;  /* 0x0000008e9420723c */ /* 0x040fe20000001820 */
[----:B------:R-:W3:Y:S07]  /*1ef20*/  LDSM.16.M88.4 R140, [R185+UR5+0x9800] ;  /* 0x00980005b98c783b */ /* 0x000eee0008000200 */
[C---:B--2---:R-:W-:Y:S08]  /*1ef30*/  HMMA.16816.F32 R36, R148.reuse, R136, R36 ;  /* 0x000000889424723c */ /* 0x044ff00000001824 */
[C---:B------:R-:W-:Y:S01]  /*1ef40*/  HMMA.16816.F32 R40, R148.reuse, R138, R40 ;  /* 0x0000008a9428723c */ /* 0x040fe20000001828 */
[----:B------:R-:W2:Y:S07]  /*1ef50*/  LDSM.16.M88.4 R136, [R185+UR5+0xa800] ;  /* 0x00a80005b988783b */ /* 0x000eae0008000200 */
[C---:B-1----:R-:W-:Y:S08]  /*1ef60*/  HMMA.16816.F32 R44, R148.reuse, R144, R44 ;  /* 0x00000090942c723c */ /* 0x042ff0000000182c */
[C---:B------:R-:W-:Y:S01]  /*1ef70*/  HMMA.16816.F32 R48, R148.reuse, R146, R48 ;  /* 0x000000929430723c */ /* 0x040fe20000001830 */
[----:B------:R-:W1:Y:S07]  /*1ef80*/  LDSM.16.M88.4 R144, [R185+UR5+0xb000] ;  /* 0x00b00005b990783b */ /* 0x000e6e0008000200 */
        /* <DEDUP_REMOVED lines=17> */
[C---:B---3--:R-:W-:Y:S08]  /*1f0a0*/  HMMA.16816.F32 R28, R164.reuse, R140, R28 ;  /* 0x0000008ca41c723c */ /* 0x048ff0000000181c */
[C---:B------:R-:W-:Y:S01]  /*1f0b0*/  HMMA.16816.F32 R32, R164.reuse, R142, R32 ;  /* 0x0000008ea420723c */ /* 0x040fe20000001820 */
[----:B------:R-:W3:Y:S07]  /*1f0c0*/  LDSM.16.M88.4 R140, [R3+0xa000] ;  /* 0x00a00000038c783b */ /* 0x000eee0000000200 */
[C---:B------:R-:W-:Y:S08]  /*1f0d0*/  HMMA.16816.F32 R36, R164.reuse, R176, R36 ;  /* 0x000000b0a424723c */ /* 0x040ff00000001824 */
[C---:B------:R-:W-:Y:S01]  /*1f0e0*/  HMMA.16816.F32 R40, R164.reuse, R178, R40 ;  /* 0x000000b2a428723c */ /* 0x040fe20000001828 */
[----:B------:R-:W3:Y:S07]  /*1f0f0*/  LDSM.16.M88.4 R176, [R3+0xb000] ;  /* 0x00b0000003b0783b */ /* 0x000eee0000000200 */
[C---:B--2---:R-:W-:Y:S08]  /*1f100*/  HMMA.16816.F32 R44, R164.reuse, R136, R44 ;  /* 0x00000088a42c723c */ /* 0x044ff0000000182c */
[C---:B------:R-:W-:Y:S01]  /*1f110*/  HMMA.16816.F32 R48, R164.reuse, R138, R48 ;  /* 0x0000008aa430723c */ /* 0x040fe20000001830 */
[----:B------:R-:W2:Y:S07]  /*1f120*/  LDSM.16.M88.4 R136, [R3+0xb800] ;  /* 0x00b800000388783b */ /* 0x000eae0000000200 */
[C---:B-1----:R-:W-:Y:S08]  /*1f130*/  HMMA.16816.F32 R52, R164.reuse, R144, R52 ;  /* 0x00000090a434723c */ /* 0x042ff00000001834 */
[C---:B------:R-:W-:Y:S01]  /*1f140*/  HMMA.16816.F32 R56, R164.reuse, R146, R56 ;  /* 0x00000092a438723c */ /* 0x040fe20000001838 */
[----:B------:R-:W1:Y:S07]  /*1f150*/  LDSM.16.M88.4 R144, [R2+0x8800] ;  /* 0x008800000290783b */ /* 0x000e6e0000000200 */
        /* <DEDUP_REMOVED lines=16> */
[C---:B---3--:R-:W-:Y:S08]  /*1f260*/  HMMA.16816.F32 R36, R152.reuse, R140, R36 ;  /* 0x0000008c9824723c */ /* 0x048ff00000001824 */
        /* <DEDUP_REMOVED lines=9> */
[----:B------:R-:W-:Y:S01]  /*1f300*/  HMMA.16816.F32 R64, R152, R138, R64 ;  /* 0x0000008a9840723c */ /* 0x000fe20000001840 */
[----:B------:R-:W2:Y:S04]  /*1f310*/  LDSM.16.M88.4 R136, [R2+0x9800] ;  /* 0x009800000288783b */ /* 0x000ea80000000200 */
[----:B------:R-:W3:Y:S03]  /*1f320*/  LDSM.16.M88.4 R152, [R2+0xa800] ;  /* 0x00a800000298783b */ /* 0x000ee60000000200 */
[C---:B------:R-:W-:Y:S08]  /*1f330*/  HMMA.16816.F32 R4, R184.reuse, R188, R4 ;  /* 0x000000bcb804723c */ /* 0x040ff00000001804 */
[C---:B------:R-:W-:Y:S01]  /*1f340*/  HMMA.16816.F32 R8, R184.reuse, R190, R8 ;  /* 0x000000beb808723c */ /* 0x040fe20000001808 */
[----:B------:R-:W-:Y:S07]  /*1f350*/  LDSM.16.M88.4 R188, [R132+0xa800] ;  /* 0x00a8000084bc783b */ /* 0x000fee0000000200 */
[C---:B-1----:R-:W-:Y:S08]  /*1f360*/  HMMA.16816.F32 R12, R184.reuse, R144, R12 ;  /* 0x00000090b80c723c */ /* 0x042ff0000000180c */
[C---:B------:R-:W-:Y:S01]  /*1f370*/  HMMA.16816.F32 R16, R184.reuse, R146, R16 ;  /* 0x00000092b810723c */ /* 0x040fe20000001810 */
[----:B------:R-:W1:Y:S07]  /*1f380*/  LDSM.16.M88.4 R144, [R132+0x8800] ;  /* 0x008800008490783b */ /* 0x000e6e0000000200 */
[C---:B----4-:R-:W-:Y:S08]  /*1f390*/  HMMA.16816.F32 R20, R184.reuse, R148, R20 ;  /* 0x00000094b814723c */ /* 0x050ff00000001814 */
[C---:B------:R-:W-:Y:S01]  /*1f3a0*/  HMMA.16816.F32 R24, R184.reuse, R150, R24 ;  /* 0x00000096b818723c */ /* 0x040fe20000001818 */
[----:B------:R-:W4:Y:S01]  /*1f3b0*/  LDSM.16.M88.4 R148, [R132+0xb800] ;  /* 0x00b800008494783b */ /* 0x000f220000000200 */
[----:B------:R-:W-:Y:S04]  /*1f3c0*/  DEPBAR.LE SB0, 0x0 ;  /* 0x000080000000791a */ /* 0x000fe80000000000 */
[----:B------:R-:W-:Y:S02]  /*1f3d0*/  BAR.SYNC.DEFER_BLOCKING 0x0 ;  /* 0x0000000000007b1d */ /* 0x000fe40000010000 */
[C---:B--2---:R-:W-:Y:S08]  /*1f3e0*/  HMMA.16816.F32 R28, R184.reuse, R136, R28 ;  /* 0x00000088b81c723c */ /* 0x044ff0000000181c */
[C---:B------:R-:W-:Y:S08]  /*1f3f0*/  HMMA.16816.F32 R32, R184.reuse, R138, R32 ;  /* 0x0000008ab820723c */ /* 0x040ff00000001820 */
[C---:B------:R-:W-:Y:S08]  /*1f400*/  HMMA.16816.F32 R36, R184.reuse, R140, R36 ;  /* 0x0000008cb824723c */ /* 0x040ff00000001824 */
[C---:B------:R-:W-:Y:S08]  /*1f410*/  HMMA.16816.F32 R40, R184.reuse, R142, R40 ;  /* 0x0000008eb828723c */ /* 0x040ff00000001828 */
[C---:B---3--:R-:W-:Y:S08]  /*1f420*/  HMMA.16816.F32 R44, R184.reuse, R152, R44 ;  /* 0x00000098b82c723c */ /* 0x048ff0000000182c */
[C---:B------:R-:W-:Y:S08]  /*1f430*/  HMMA.16816.F32 R48, R184.reuse, R154, R48 ;  /* 0x0000009ab830723c */ /* 0x040ff00000001830 */
[C---:B------:R-:W-:Y:S08]  /*1f440*/  HMMA.16816.F32 R52, R184.reuse, R156, R52 ;  /* 0x0000009cb834723c */ /* 0x040ff00000001834 */
[C---:B------:R-:W-:Y:S08]  /*1f450*/  HMMA.16816.F32 R56, R184.reuse, R158, R56 ;  /* 0x0000009eb838723c */ /* 0x040ff00000001838 */
[C---:B------:R-:W-:Y:S08]  /*1f460*/  HMMA.16816.F32 R60, R184.reuse, R160, R60 ;  /* 0x000000a0b83c723c */ /* 0x040ff0000000183c */
[----:B------:R-:W-:Y:S08]  /*1f470*/  HMMA.16816.F32 R64, R184, R162, R64 ;  /* 0x000000a2b840723c */ /* 0x000ff00000001840 */
[C---:B------:R-:W-:Y:S08]  /*1f480*/  HMMA.16816.F32 R4, R164.reuse, R168, R4 ;  /* 0x000000a8a404723c */ /* 0x040ff00000001804 */
[C---:B------:R-:W-:Y:S08]  /*1f490*/  HMMA.16816.F32 R8, R164.reuse, R170, R8 ;  /* 0x000000aaa408723c */ /* 0x040ff00000001808 */
[C---:B-1----:R-:W-:Y:S08]  /*1f4a0*/  HMMA.16816.F32 R12, R164.reuse, R144, R12 ;  /* 0x00000090a40c723c */ /* 0x042ff0000000180c */
        /* <DEDUP_REMOVED lines=91> */
.L_x_911:
[----:B------:R-:W-:Y:S01]  /*1fa60*/  @!PT LDS RZ, [RZ] ;  /* 0x00000000fffff984 */ /* 0x000fe20000000800 */
[----:B------:R-:W-:Y:S01]  /*1fa70*/  @!PT LDS RZ, [RZ] ;  /* 0x00000000fffff984 */ /* 0x000fe20000000800 */
[----:B------:R-:W-:Y:S01]  /*1fa80*/  @!PT LDS RZ, [RZ] ;  /* 0x00000000fffff984 */ /* 0x000fe20000000800 */
[----:B------:R-:W-:Y:S01]  /*1fa90*/  @!P2 LDGSTS.E.BYPASS.LTC128B.128 [R213+0x4000], desc[UR6][R206.64] ;  /* 0x04000000ced5afae */ /* 0x000fe2000b981a06 */
[C---:B------:R-:W-:Y:S01]  /*1faa0*/  LEA R136, P4, R2.reuse, R206, 0x5 ;  /* 0x000000ce02887211 */ /* 0x040fe200078828ff */
[C---:B------:R-:W-:Y:S01]  /*1fab0*/  IMAD.SHL.U32 R3, R2.reuse, 0x20, RZ ;  /* 0x0000002002037824 */ /* 0x040fe200078e00ff */
[C-C-:B------:R-:W-:Y:S01]  /*1fac0*/  SHF.L.U64.HI R132, R2.reuse, 0x5, R135.reuse ;  /* 0x0000000502847819 */ /* 0x140fe20000010287 */
[----:B------:R1:W-:Y:S01]  /*1fad0*/  @P2 STS.128 [R213+0x4000], RZ ;  /* 0x004000ffd5002388 */ /* 0x0003e20000000c00 */
[----:B------:R-:W-:Y:S02]  /*1fae0*/  LEA.HI.X R137, R2, R207, R135, 0x5, P4 ;  /* 0x000000cf02897211 */ /* 0x000fe400020f2c87 */
[-C--:B------:R-:W-:Y:S01]  /*1faf0*/  IADD3 R134, P5, PT, R136, R3.reuse, RZ ;  /* 0x0000000388867210 */ /* 0x080fe20007fbe0ff */
[----:B------:R-:W-:Y:S01]  /*1fb00*/  @!PT LDS RZ, [RZ] ;  /* 0x00000000fffff984 */ /* 0x000fe20000000800 */
[----:B------:R-:W-:Y:S01]  /*1fb10*/  @!PT LDS RZ, [RZ] ;  /* 0x00000000fffff984 */ /* 0x000fe20000000800 */
[----:B------:R-:W-:Y:S01]  /*1fb20*/  @!PT LDS RZ, [RZ] ;  /* 0x00000000fffff984 */ /* 0x000fe20000000800 */
[----:B------:R-:W-:Y:S03]  /*1fb30*/  @!P1 LDGSTS.E.BYPASS.LTC128B.128 [R213+0x8000], desc[UR6][R206.64+0x80] ;  /* 0x08000080ced59fae */ /* 0x000fe6000b981a06 */
[-C--:B------:R-:W-:Y:S01]  /*1fb40*/  IADD3 R138, P4, PT, R134, R3.reuse, RZ ;  /* 0x00000003868a7210 */ /* 0x080fe20007f9e0ff */
[----:B------:R1:W-:Y:S01]  /*1fb50*/  @P1 STS.128 [R213+0x8000], RZ ;  /* 0x008000ffd5001388 */ /* 0x0003e20000000c00 */
[--C-:B------:R-:W-:Y:S02]  /*1fb60*/  IMAD.X R135, R137, 0x1, R132.reuse, P5 ;  /* 0x0000000189877824 */ /* 0x100fe400028e0684 */
[-C--:B------:R-:W-:Y:S01]  /*1fb70*/  IADD3 R140, P5, PT, R138, R3.reuse, RZ ;  /* 0x000000038a8c7210 */ /* 0x080fe20007fbe0ff */
[----:B------:R-:W-:Y:S01]  /*1fb80*/  @!PT LDS RZ, [RZ] ;  /* 0x00000000fffff984 */ /* 0x000fe20000000800 */
[----:B------:R-:W-:Y:S01]  /*1fb90*/  @!PT LDS RZ, [RZ] ;  /* 0x00000000fffff984 */ /* 0x000fe20000000800 */
[----:B------:R-:W-:Y:S01]  /*1fba0*/  @!PT LDS RZ, [RZ] ;  /* 0x00000000fffff984 */ /* 0x000fe20000000800 */
[----:B------:R-:W-:Y:S01]  /*1fbb0*/  @!P2 LDGSTS.E.BYPASS.LTC128B.128 [R213+0x4800], desc[UR6][R136.64] ;  /* 0x0480000088d5afae */ /* 0x000fe2000b981a06 */
[--C-:B------:R-:W-:Y:S02]  /*1fbc0*/  IMAD.X R139, R135, 0x1, R132.reuse, P4 ;  /* 0x00000001878b7824 */ /* 0x100fe400020e0684 */
        /* <DEDUP_REMOVED lines=8> */
[--C-:B------:R-:W-:Y:S03]  /*1fc50*/  IMAD.X R143, R141, 0x1, R132.reuse, P4 ;  /* 0x000000018d8f7824 */ /* 0x100fe600020e0684 */
        /* <DEDUP_REMOVED lines=65> */
.L_x_910:
[----:B-1----:R-:W-:Y:S01]  /*20070*/  FMNMX3.FTZ R2, R0, R6, R7, !PT ;  /* 0x0000000600027276 */ /* 0x002fe20007810007 */
        /* <DEDUP_REMOVED lines=541> */
.L_x_908:
[----:B------:R-:W1:Y:S01]  /*22250*/  SHFL.BFLY PT, R8, R221, 0x2, 0x1f ;  /* 0x0c401f00dd087f89 */ /* 0x000e6200000e0000 */
[----:B------:R-:W2:Y:S01]  /*22260*/  S2UR UR8, SR_CTAID.X ;  /* 0x00000000000879c3 */ /* 0x000ea20000002500 */
[----:B------:R-:W-:Y:S01]  /*22270*/  SHF.R.U32.HI R20, RZ, 0x2, R197 ;  /* 0x00000002ff147819 */ /* 0x000fe200000116c5 */
[----:B------:R-:W-:Y:S01]  /*22280*/  BSSY.RECONVERGENT B0, `(.L_x_913) ;  /* 0x00000d2000007945 */ /* 0x000fe20003800200 */
[----:B------:R-:W3:Y:S01]  /*22290*/  SHFL.BFLY PT, R0, R219, 0x2, 0x1f ;  /* 0x0c401f00db007f89 */ /* 0x000ee200000e0000 */
[----:B-1----:R-:W-:Y:S01]  /*222a0*/  FADD.FTZ R8, R8, R221 ;  /* 0x000000dd08087221 */ /* 0x002fe20000010000 */
[----:B--2---:R-:W-:Y:S01]  /*222b0*/  USHF.L.U32 UR8, UR8, 0x6, URZ ;  /* 0x0000000608087899 */ /* 0x004fe200080006ff */
[----:B---3--:R-:W-:-:S03]  /*222c0*/  FADD.FTZ R9, R0, R219 ;  /* 0x000000db00097221 */ /* 0x008fc60000010000 */
[----:B------:R-:W1:Y:S01]  /*222d0*/  SHFL.BFLY PT, R5, R8, 0x1, 0x1f ;  /* 0x0c201f0008057f89 */ /* 0x000e6200000e0000 */
[----:B------:R-:W-:-:S03]  /*222e0*/  SHF.L.U32 R0, R197, 0x1, RZ ;  /* 0x00000001c5007819 */ /* 0x000fc600000006ff */
[----:B------:R-:W2:Y:S01]  /*222f0*/  SHFL.BFLY PT, R2, R9, 0x1, 0x1f ;  /* 0x0c201f0009027f89 */ /* 0x000ea200000e0000 */
[----:B------:R-:W-:Y:S01]  /*22300*/  LOP3.LUT R199, R199, 0x6, R0, 0xf8, !PT ;  /* 0x00000006c7c77812 */ /* 0x000fe200078ef800 */
[----:B-1----:R-:W-:Y:S01]  /*22310*/  FADD.FTZ R4, R8, R5 ;  /* 0x0000000508047221 */ /* 0x002fe20000010000 */
[----:B------:R-:W-:Y:S01]  /*22320*/  SHF.L.U32 R5, R197, 0x4, RZ ;  /* 0x00000004c5057819 */ /* 0x000fe200000006ff */
[----:B------:R-:W1:Y:S01]  /*22330*/  S2R R8, SR_CTAID.Y ;  /* 0x0000000000087919 */ /* 0x000e620000002600 */
[----:B--2---:R-:W-:Y:S01]  /*22340*/  FADD.FTZ R2, R9, R2 ;  /* 0x0000000209027221 */ /* 0x004fe20000010000 */
[----:B------:R-:W2:Y:S01]  /*22350*/  MUFU.RCP R7, R4 ;  /* 0x0000000400077308 */ /* 0x000ea20000001000 */
[----:B------:R-:W-:Y:S02]  /*22360*/  LOP3.LUT R5, R5, 0x1c0, RZ, 0xc0, !PT ;  /* 0x000001c005057812 */ /* 0x000fe400078ec0ff */
[----:B------:R-:W-:Y:S02]  /*22370*/  FSETP.NE.FTZ.AND P2, PT, R4, RZ, PT ;  /* 0x000000ff0400720b */ /* 0x000fe40003f55000 */
[----:B------:R-:W-:-:S02]  /*22380*/  FSETP.NE.FTZ.AND P1, PT, R2, RZ, PT ;  /* 0x000000ff0200720b */ /* 0x000fc40003f35000 */
[----:B------:R-:W-:Y:S01]  /*22390*/  LOP3.LUT R0, R5, 0x38, R0, 0xf8, !PT ;  /* 0x0000003805007812 */ /* 0x000fe200078ef800 */
[----:B------:R-:W3:Y:S01]  /*223a0*/  MUFU.RCP R6, R2 ;  /* 0x0000000200067308 */ /* 0x000ee20000001000 */
[----:B------:R-:W-:Y:S02]  /*223b0*/  R2P PR, R197, 0x18 ;  /* 0x00000018c5007804 */ /* 0x000fe40000000000 */
[----:B------:R-:W-:Y:S02]  /*223c0*/  LOP3.LUT R0, R199, R0, RZ, 0xfc, !PT ;  /* 0x00000000c7007212 */ /* 0x000fe400078efcff */
[----:B------:R-:W-:Y:S02]  /*223d0*/  MOV R5, 0x10 ;  /* 0x0000001000057802 */ /* 0x000fe40000000f00 */
[----:B------:R-:W-:Y:S01]  /*223e0*/  LEA R9, R0, UR5, 0x1 ;  /* 0x0000000500097c11 */ /* 0x000fe2000f8e08ff */
[----:B------:R-:W-:Y:S01]  /*223f0*/  @P2 MUFU.LG2 R16, R4 ;  /* 0x0000000400102308 */ /* 0x000fe20000000c00 */
[----:B------:R-:W-:Y:S01]  /*22400*/  SEL R200, R200, 0xffffffe0, !P3 ;  /* 0xffffffe0c8c87807 */ /* 0x000fe20005800000 */
[----:B------:R-:W4:Y:S01]  /*22410*/  LDC.U8 R0, c[0x0][0x548] ;  /* 0x00015200ff007b82 */ /* 0x000f220000000000 */
[----:B--2---:R-:W-:-:S02]  /*22420*/  FSEL R7, R7, 1, P2 ;  /* 0x3f80000007077808 */ /* 0x004fc40001000000 */
[----:B------:R-:W-:Y:S02]  /*22430*/  SEL R5, R5, 0xfffffff0, !P0 ;  /* 0xfffffff005057807 */ /* 0x000fe40004000000 */
[----:B------:R-:W-:Y:S01]  /*22440*/  IADD3 R15, PT, PT, R9, 0x40, RZ ;  /* 0x00000040090f7810 */ /* 0x000fe20007ffe0ff */
        /* <DEDUP_REMOVED lines=21> */
[----:B------:R-:W-:Y:S01]  /*225a0*/  IADD3 R13, PT, PT, R200, R9, RZ ;  /* 0x00000009c80d7210 */ /* 0x000fe20007ffe0ff */
[----:B------:R-:W-:Y:S01]  /*225b0*/  FMUL.FTZ R84, R7, R84 ;  /* 0x0000005407547220 */ /* 0x000fe20000410000 */
[----:B------:R-:W-:Y:S01]  /*225c0*/  @P4 IADD3 R15, PT, PT, R9, -0x40, RZ ;  /* 0xffffffc0090f4810 */ /* 0x000fe20007ffe0ff */
[----:B------:R-:W-:Y:S01]  /*225d0*/  FMUL.FTZ R85, R7, R85 ;  /* 0x0000005507557220 */ /* 0x000fe20000410000 */
[C---:B------:R-:W-:Y:S01]  /*225e0*/  FMUL.FTZ R86, R6.reuse, R86 ;  /* 0x0000005606567220 */ /* 0x040fe20000410000 */
[C---:B------:R-:W-:Y:S01]  /*225f0*/  FMUL.FTZ R87, R6.reuse, R87 ;  /* 0x0000005706577220 */ /* 0x040fe20000410000 */
[----:B------:R-:W-:Y:S01]  /*22600*/  F2FP.F16.F32.PACK_AB R128, R129, R128 ;  /* 0x000000808180723e */ /* 0x000fe200000000ff */
[----:B------:R-:W-:Y:S01]  /*22610*/  FMUL.FTZ R88, R7, R88 ;  /* 0x0000005807587220 */ /* 0x000fe20000410000 */
[----:B------:R-:W-:Y:S01]  /*22620*/  F2FP.F16.F32.PACK_AB R130, R131, R130 ;  /* 0x000000828382723e */ /* 0x000fe200000000ff */
[----:B------:R-:W-:Y:S01]  /*22630*/  FMUL.FTZ R89, R7, R89 ;  /* 0x0000005907597220 */ /* 0x000fe20000410000 */
[C---:B------:R-:W-:Y:S01]  /*22640*/  FMUL.FTZ R90, R6.reuse, R90 ;  /* 0x0000005a065a7220 */ /* 0x040fe20000410000 */
[C---:B------:R-:W-:Y:S01]  /*22650*/  FMUL.FTZ R91, R6.reuse, R91 ;  /* 0x0000005b065b7220 */ /* 0x040fe20000410000 */
[----:B------:R-:W-:Y:S01]  /*22660*/  F2FP.F16.F32.PACK_AB R68, R69, R68 ;  /* 0x000000444544723e */ /* 0x000fe200000000ff */
[----:B------:R-:W-:Y:S01]  /*22670*/  FMUL.FTZ R92, R7, R92 ;  /* 0x0000005c075c7220 */ /* 0x000fe20000410000 */
[----:B------:R-:W-:Y:S01]  /*22680*/  F2FP.F16.F32.PACK_AB R70, R71, R70 ;  /* 0x000000464746723e */ /* 0x000fe200000000ff */
[----:B------:R-:W-:Y:S01]  /*22690*/  FMUL.FTZ R93, R7, R93 ;  /* 0x0000005d075d7220 */ /* 0x000fe20000410000 */
[----:B------:R-:W-:Y:S01]  /*226a0*/  IADD3 R11, PT, PT, R5, R9, RZ ;  /* 0x00000009050b7210 */ /* 0x000fe20007ffe0ff */
        /* <DEDUP_REMOVED lines=13> */
[----:B------:R-:W-:Y:S01]  /*22780*/  FMUL.FTZ R102, R6, R102 ;  /* 0x0000006606667220 */ /* 0x000fe20000410000 */
[----:B------:R-:W-:Y:S01]  /*22790*/  IADD3 R21, PT, PT, R200, R15, RZ ;  /* 0x0000000fc8157210 */ /* 0x000fe20007ffe0ff */
        /* <DEDUP_REMOVED lines=8> */
[----:B------:R-:W-:Y:S01]  /*22820*/  STS [R9], R128 ;  /* 0x0000008009007388 */ /* 0x000fe20000000800 */
[----:B------:R-:W-:Y:S01]  /*22830*/  F2FP.F16.F32.PACK_AB R86, R87, R86 ;  /* 0x000000565756723e */ /* 0x000fe200000000ff */
[----:B------:R-:W-:Y:S01]  /*22840*/  FMUL.FTZ R108, R7, R108 ;  /* 0x0000006c076c7220 */ /* 0x000fe20000410000 */
[----:B------:R-:W-:Y:S01]  /*22850*/  IADD3 R19, PT, PT, R5, R15, RZ ;  /* 0x0000000f05137210 */ /* 0x000fe20007ffe0ff */
[----:B------:R-:W-:Y:S01]  /*22860*/  STS [R9+0x400], R130 ;  /* 0x0004008209007388 */ /* 0x000fe20000000800 */
[----:B------:R-:W-:Y:S01]  /*22870*/  FMUL.FTZ R109, R7, R109 ;  /* 0x0000006d076d7220 */ /* 0x000fe20000410000 */
[C---:B------:R-:W-:Y:S01]  /*22880*/  FMUL.FTZ R110, R6.reuse, R110 ;  /* 0x0000006e066e7220 */ /* 0x040fe20000410000 */
[C---:B------:R-:W-:Y:S01]  /*22890*/  FMUL.FTZ R111, R6.reuse, R111 ;  /* 0x0000006f066f7220 */ /* 0x040fe20000410000 */
[----:B------:R-:W-:Y:S01]  /*228a0*/  F2FP.F16.F32.PACK_AB R88, R89, R88 ;  /* 0x000000585958723e */ /* 0x000fe200000000ff */
[----:B------:R-:W-:Y:S01]  /*228b0*/  STS [R11], R68 ;  /* 0x000000440b007388 */ /* 0x000fe20000000800 */
[----:B------:R-:W-:Y:S01]  /*228c0*/  F2FP.F16.F32.PACK_AB R90, R91, R90 ;  /* 0x0000005a5b5a723e */ /* 0x000fe200000000ff */
[C---:B------:R-:W-:Y:S01]  /*228d0*/  FMUL.FTZ R112, R7.reuse, R112 ;  /* 0x0000007007707220 */ /* 0x040fe20000410000 */
[----:B------:R-:W-:Y:S01]  /*228e0*/  FMUL.FTZ R113, R7, R113 ;  /* 0x0000007107717220 */ /* 0x000fe20000410000 */
[----:B------:R-:W-:Y:S01]  /*228f0*/  STS [R11+0x400], R70 ;  /* 0x000400460b007388 */ /* 0x000fe20000000800 */
        /* <DEDUP_REMOVED lines=15> */
[C---:B------:R-:W-:Y:S01]  /*229f0*/  FMUL.FTZ R125, R7.reuse, R125 ;  /* 0x0000007d077d7220 */ /* 0x040fe20000410000 */
[----:B------:R-:W-:Y:S01]  /*22a00*/  STS [R17+0x400], R78 ;  /* 0x0004004e11007388 */ /* 0x000fe20000000800 */
[----:B------:R-:W-:Y:S01]  /*22a10*/  FMUL.FTZ R120, R7, R120 ;  /* 0x0000007807787220 */ /* 0x000fe20000410000 */
[C---:B------:R-:W-:Y:S01]  /*22a20*/  FMUL.FTZ R126, R6.reuse, R126 ;  /* 0x0000007e067e7220 */ /* 0x040fe20000410000 */
[C---:B------:R-:W-:Y:S01]  /*22a30*/  FMUL.FTZ R127, R6.reuse, R127 ;  /* 0x0000007f067f7220 */ /* 0x040fe20000410000 */
[----:B------:R-:W-:Y:S01]  /*22a40*/  F2FP.F16.F32.PACK_AB R100, R101, R100 ;  /* 0x000000646564723e */ /* 0x000fe200000000ff */
[----:B------:R-:W-:Y:S01]  /*22a50*/  STS [R15], R80 ;  /* 0x000000500f007388 */ /* 0x000fe20000000800 */
[----:B------:R-:W-:Y:S01]  /*22a60*/  F2FP.F16.F32.PACK_AB R102, R103, R102 ;  /* 0x000000666766723e */ /* 0x000fe200000000ff */
[----:B------:R-:W-:Y:S01]  /*22a70*/  FMUL.FTZ R7, R7, R121 ;  /* 0x0000007907077220 */ /* 0x000fe20000410000 */
[C---:B------:R-:W-:Y:S01]  /*22a80*/  FMUL.FTZ R122, R6.reuse, R122 ;  /* 0x0000007a067a7220 */ /* 0x040fe20000410000 */
[----:B------:R-:W-:Y:S01]  /*22a90*/  STS [R15+0x400], R82 ;  /* 0x000400520f007388 */ /* 0x000fe20000000800 */
[----:B------:R-:W-:Y:S01]  /*22aa0*/  FMUL.FTZ R123, R6, R123 ;  /* 0x0000007b067b7220 */ /* 0x000fe20000410000 */
[----:B------:R-:W-:Y:S01]  /*22ab0*/  F2FP.F16.F32.PACK_AB R104, R105, R104 ;  /* 0x000000686968723e */ /* 0x000fe200000000ff */
[----:B------:R-:W2:Y:S01]  /*22ac0*/  @P1 MUFU.LG2 R2, R2 ;  /* 0x0000000200021308 */ /* 0x000ea20000000c00 */
        /* <DEDUP_REMOVED lines=12> */
[----:B------:R-:W-:Y:S01]  /*22b90*/  F2FP.F16.F32.PACK_AB R126, R127, R126 ;  /* 0x0000007e7f7e723e */ /* 0x000fe200000000ff */
[----:B------:R-:W-:Y:S01]  /*22ba0*/  STS [R5], R92 ;  /* 0x0000005c05007388 */ /* 0x000fe20000000800 */
[----:B------:R-:W-:Y:S01]  /*22bb0*/  F2FP.F16.F32.PACK_AB R120, R7, R120 ;  /* 0x000000780778723e */ /* 0x000fe200000000ff */
[----:B--2---:R-:W-:Y:S01]  /*22bc0*/  @P1 FMUL.FTZ R2, R2, 0.69314718246459960938 ;  /* 0x3f31721802021820 */ /* 0x004fe20000410000 */
[----:B------:R-:W-:Y:S01]  /*22bd0*/  F2FP.F16.F32.PACK_AB R122, R123, R122 ;  /* 0x0000007a7b7a723e */ /* 0x000fe200000000ff */
[----:B------:R-:W-:Y:S01]  /*22be0*/  STS [R5+0x400], R94 ;  /* 0x0004005e05007388 */ /* 0x000fe20000000800 */
[----:B------:R-:W-:Y:S02]  /*22bf0*/  ISETP.NE.AND P3, PT, R204, -0x1, PT ;  /* 0xffffffffcc00780c */ /* 0x000fe40003f65270 */
[----:B----4-:R-:W-:Y:S01]  /*22c00*/  ISETP.NE.AND P4, PT, R0, RZ, PT ;  /* 0x000000ff0000720c */ /* 0x010fe20003f85270 */
[----:B------:R-:W-:Y:S01]  /*22c10*/  STS [R9+0x2000], R96 ;  /* 0x0020006009007388 */ /* 0x000fe20000000800 */
[----:B------:R-:W-:-:S02]  /*22c20*/  LOP3.LUT P5, RZ, R197, 0x3, RZ, 0xc0, !PT ;  /* 0x00000003c5ff7812 */ /* 0x000fc400078ac0ff */
[----:B------:R-:W-:Y:S01]  /*22c30*/  ISETP.NE.OR P0, PT, R204, -0x1, !P4 ;  /* 0xffffffffcc00780c */ /* 0x000fe20006705670 */
[----:B------:R-:W-:Y:S04]  /*22c40*/  STS [R9+0x2400], R98 ;  /* 0x0024006209007388 */ /* 0x000fe80000000800 */
[----:B------:R-:W-:Y:S02]  /*22c50*/  STS [R11+0x2000], R100 ;  /* 0x002000640b007388 */ /* 0x000fe40000000800 */
[----:B------:R-:W1:Y:S02]  /*22c60*/  @!P3 LDC.64 R6, c[0x0][0x400] ;  /* 0x00010000ff06bb82 */ /* 0x000e640000000a00 */
[----:B------:R2:W-:Y:S04]  /*22c70*/  STS [R11+0x2400], R102 ;  /* 0x002400660b007388 */ /* 0x0005e80000000800 */
[----:B------:R-:W-:Y:S02]  /*22c80*/  STS [R13+0x2000], R104 ;  /* 0x002000680d007388 */ /* 0x000fe40000000800 */
[----:B------:R-:W3:Y:S02]  /*22c90*/  @!P4 LDC R0, c[0x0][0x3e0] ;  /* 0x0000f800ff00cb82 */ /* 0x000ee40000000800 */
[----:B------:R-:W-:Y:S04]  /*22ca0*/  STS [R13+0x2400], R106 ;  /* 0x0024006a0d007388 */ /* 0x000fe80000000800 */
[----:B------:R-:W-:Y:S02]  /*22cb0*/  STS [R17+0x2000], R108 ;  /* 0x0020006c11007388 */ /* 0x000fe40000000800 */
[----:B------:R-:W4:Y:S02]  /*22cc0*/  @P4 LDC R18, c[0x0][0x454] ;  /* 0x00011500ff124b82 */ /* 0x000f240000000800 */
[----:B------:R5:W-:Y:S04]  /*22cd0*/  STS [R17+0x2400], R110 ;  /* 0x0024006e11007388 */ /* 0x000be80000000800 */
[----:B------:R-:W-:Y:S01]  /*22ce0*/  STS [R15+0x2000], R112 ;  /* 0x002000700f007388 */ /* 0x000fe20000000800 */
[----:B-1----:R-:W-:-:S03]  /*22cf0*/  @!P3 IMAD.WIDE.U32 R22, R8, R6, RZ ;  /* 0x000000060816b225 */ /* 0x002fc600078e00ff */
[----:B------:R-:W-:Y:S01]  /*22d00*/  STS [R15+0x2400], R114 ;  /* 0x002400720f007388 */ /* 0x000fe20000000800 */
[----:B--2---:R-:W1:Y:S01]  /*22d10*/  @P3 LDC.64 R10, c[0x0][0x408] ;  /* 0x00010200ff0a3b82 */ /* 0x004e620000000a00 */
[----:B------:R-:W-:Y:S02]  /*22d20*/  @!P3 IMAD R7, R8, R7, R23 ;  /* 0x000000070807b224 */ /* 0x000fe400078e0217 */
[----:B------:R-:W-:Y:S04]  /*22d30*/  STS [R19+0x2000], R116 ;  /* 0x0020007413007388 */ /* 0x000fe80000000800 */
[----:B------:R2:W-:Y:S01]  /*22d40*/  STS [R19+0x2400], R118 ;  /* 0x0024007613007388 */ /* 0x0005e20000000800 */
[----:B------:R-:W3:Y:S03]  /*22d50*/  @P1 LDC R6, c[0x0][0x458] ;  /* 0x00011600ff061b82 */ /* 0x000ee60000000800 */
[----:B------:R-:W-:Y:S04]  /*22d60*/  STS [R21+0x2000], R124 ;  /* 0x0020007c15007388 */ /* 0x000fe80000000800 */
[----:B------:R4:W-:Y:S01]  /*22d70*/  STS [R21+0x2400], R126 ;  /* 0x0024007e15007388 */ /* 0x0009e20000000800 */
[----:B-----5:R-:W5:Y:S03]  /*22d80*/  LDC R17, c[0x0][0x434] ;  /* 0x00010d00ff117b82 */ /* 0x020f660000000800 */
[----:B------:R-:W-:Y:S04]  /*22d90*/  STS [R5+0x2000], R120 ;  /* 0x0020007805007388 */ /* 0x000fe80000000800 */
[----:B------:R5:W-:Y:S01]  /*22da0*/  STS [R5+0x2400], R122 ;  /* 0x0024007a05007388 */ /* 0x000be20000000800 */
[C---:B-1----:R-:W-:Y:S01]  /*22db0*/  @P3 IMAD.WIDE.U32 R24, R204.reuse, R10, RZ ;  /* 0x0000000acc183225 */ /* 0x042fe200078e00ff */
[----:B------:R-:W-:Y:S01]  /*22dc0*/  MOV R10, 0x7f800000 ;  /* 0x7f800000000a7802 */ /* 0x000fe20000000f00 */
[----:B------:R-:W-:Y:S02]  /*22dd0*/  BAR.SYNC.DEFER_BLOCKING 0x0 ;  /* 0x0000000000007b1d */ /* 0x000fe40000010000 */
[----:B------:R-:W-:Y:S01]  /*22de0*/  @P3 IMAD R7, R204, R11, R25 ;  /* 0x0000000bcc073224 */ /* 0x000fe200078e0219 */
[----:B------:R-:W-:Y:S01]  /*22df0*/  MOV R11, 0x7f800000 ;  /* 0x7f800000000b7802 */ /* 0x000fe20000000f00 */
[----:B---3--:R-:W-:-:S04]  /*22e00*/  @P1 FFMA.FTZ R11, R3, R6, R2 ;  /* 0x00000006030b1223 */ /* 0x008fc80000010002 */
[----:B--2---:R-:W1:Y:S01]  /*22e10*/  @P2 LDC R19, c[0x0][0x458] ;  /* 0x00011600ff132b82 */ /* 0x004e620000000800 */
[----:B------:R-:W2:Y:S01]  /*22e20*/  S2R R9, SR_CTAID.Z ;  /* 0x0000000000097919 */ /* 0x000ea20000002700 */
[----:B----4-:R-:W-:Y:S01]  /*22e30*/  LOP3.LUT R21, R198, 0x30, RZ, 0xc0, !PT ;  /* 0x00000030c6157812 */ /* 0x010fe200078ec0ff */
[----:B-----5:R-:W-:-:S03]  /*22e40*/  @!P0 IMAD R204, R8, R17, RZ ;  /* 0x0000001108cc8224 */ /* 0x020fc600078e02ff */
[----:B------:R-:W-:Y:S01]  /*22e50*/  LOP3.LUT R20, R21, 0x7, R20, 0xf8, !PT ;  /* 0x0000000715147812 */ /* 0x000fe200078ef814 */
[----:B------:R-:W-:Y:S01]  /*22e60*/  @P2 FMUL.FTZ R21, R16, 0.69314718246459960938 ;  /* 0x3f31721810152820 */ /* 0x000fe20000410000 */
[----:B------:R-:W3:Y:S01]  /*22e70*/  LDC.64 R4, c[0x0][0x408] ;  /* 0x00010200ff047b82 */ /* 0x000ee20000000a00 */
[----:B------:R4:W2:Y:S02]  /*22e80*/  LDS.128 R12, [R213+0x1800] ;  /* 0x00180000d50c7984 */ /* 0x0008a40000000c00 */
[----:B-1----:R-:W-:Y:S01]  /*22e90*/  @P2 FFMA.FTZ R10, R132, R19, R21 ;  /* 0x00000013840a2223 */ /* 0x002fe20000010015 */
[----:B--2---:R-:W-:-:S04]  /*22ea0*/  @!P4 IMAD R0, R8, R0, R9 ;  /* 0x000000000800c224 */ /* 0x004fc800078e0209 */
[----:B------:R-:W-:Y:S02]  /*22eb0*/  @!P4 IMAD R0, R0, R17, RZ ;  /* 0x000000110000c224 */ /* 0x000fe400078e02ff */
[----:B------:R-:W-:Y:S01]  /*22ec0*/  @P4 IMAD R0, R9, R18, R204 ;  /* 0x0000001209004224 */ /* 0x000fe200078e02cc */
[----:B---34-:R-:W-:Y:S06]  /*22ed0*/  @P5 BRA `(.L_x_914) ;  /* 0x0000000000305947 */ /* 0x018fec0003800000 */
[----:B------:R-:W1:Y:S01]  /*22ee0*/  LDCU.64 UR4, c[0x0][0x420] ;  /* 0x00008400ff0477ac */ /* 0x000e620008000a00 */
[----:B------:R-:W-:Y:S02]  /*22ef0*/  VIADD R17, R0, UR8 ;  /* 0x0000000800117c36 */ /* 0x000fe40008000000 */
[----:B------:R-:W-:Y:S02]  /*22f00*/  VIADD R3, R205, -UR8 ;  /* 0x80000008cd037c36 */ /* 0x000fe40008000000 */
[C---:B------:R-:W-:Y:S01]  /*22f10*/  VIADD R2, R20.reuse, 0x8 ;  /* 0x0000000814027836 */ /* 0x040fe20000000000 */
[C---:B------:R-:W-:Y:S02]  /*22f20*/  IADD3 R0, P0, PT, R20.reuse, R17, RZ ;  /* 0x0000001114007210 */ /* 0x040fe40007f1e0ff */
[-C--:B------:R-:W-:Y:S02]  /*22f30*/  ISETP.GE.AND P2, PT, R20, R3.reuse, PT ;  /* 0x000000031400720c */ /* 0x080fe40003f46270 */
[----:B------:R-:W-:-:S02]  /*22f40*/  ISETP.GE.AND P1, PT, R2, R3, PT ;  /* 0x000000030200720c */ /* 0x000fc40003f26270 */
[----:B------:R-:W-:Y:S02]  /*22f50*/  LEA.HI.X.SX32 R17, R17, RZ, 0x1, P0 ;  /* 0x000000ff11117211 */ /* 0x000fe400000f0eff */
[----:B-1----:R-:W-:-:S04]  /*22f60*/  LEA R2, P0, R0, UR4, 0x2 ;  /* 0x0000000400027c11 */ /* 0x002fc8000f8010ff */
[----:B------:R-:W-:-:S05]  /*22f70*/  LEA.HI.X R3, R0, UR5, R17, 0x2, P0 ;  /* 0x0000000500037c11 */ /* 0x000fca00080f1411 */
[----:B------:R1:W-:Y:S04]  /*22f80*/  @!P2 STG.E desc[UR6][R2.64], R10 ;  /* 0x0000000a0200a986 */ /* 0x0003e8000c101906 */
[----:B------:R1:W-:Y:S02]  /*22f90*/  @!P1 STG.E desc[UR6][R2.64+0x20], R11 ;  /* 0x0000200b02009986 */ /* 0x0003e4000c101906 */
.L_x_914:
[----:B------:R-:W-:Y:S05]  /*22fa0*/  BSYNC.RECONVERGENT B0 ;  /* 0x0000000000007941 */ /* 0x000fea0003800200 */
.L_x_913:
[----:B------:R-:W2:Y:S01]  /*22fb0*/  LDCU.64 UR4, c[0x0][0x410] ;  /* 0x00008200ff0477ac */ /* 0x000ea20008000a00 */
[----:B-1----:R-:W-:Y:S01]  /*22fc0*/  IMAD.MOV.U32 R2, RZ, RZ, R196 ;  /* 0x000000ffff027224 */ /* 0x002fe200078e00c4 */
[----:B------:R-:W-:Y:S01]  /*22fd0*/  @P3 MOV R22, R24 ;  /* 0x0000001800163202 */ /* 0x000fe20000000f00 */
[----:B------:R-:W-:Y:S01]  /*22fe0*/  IMAD.MOV.U32 R3, RZ, RZ, RZ ;  /* 0x000000ffff037224 */ /* 0x000fe200078e00ff */
[----:B------:R-:W-:Y:S01]  /*22ff0*/  SHF.R.U32.HI R0, RZ, 0x3, R197 ;  /* 0x00000003ff007819 */ /* 0x000fe200000116c5 */
[----:B------:R1:W3:Y:S01]  /*23000*/  LDS.128 R16, [R213] ;  /* 0x00000000d5107984 */ /* 0x0002e20000000c00 */
[----:B------:R-:W-:Y:S01]  /*23010*/  IADD3 R205, PT, PT, R205, -UR8, RZ ;  /* 0x80000008cdcd7c10 */ /* 0x000fe2000fffe0ff */
[----:B------:R-:W-:Y:S01]  /*23020*/  IMAD.WIDE.U32 R10, R4, UR8, R2 ;  /* 0x00000008040a7c25 */ /* 0x000fe2000f8e0002 */
[----:B------:R-:W-:Y:S01]  /*23030*/  IADD3 R6, PT, PT, R0, 0x30, RZ ;  /* 0x0000003000067810 */ /* 0x000fe20007ffe0ff */
[----:B------:R-:W-:Y:S02]  /*23040*/  BSSY.RECONVERGENT B0, `(.L_x_915) ;  /* 0x000001a000007945 */ /* 0x000fe40003800200 */
[----:B------:R-:W-:Y:S01]  /*23050*/  IMAD R2, R5, UR8, R11 ;  /* 0x0000000805027c24 */ /* 0x000fe2000f8e020b */
[----:B------:R-:W-:Y:S01]  /*23060*/  IADD3 R22, P0, PT, R22, R10, RZ ;  /* 0x0000000a16167210 */ /* 0x000fe20007f1e0ff */
[----:B------:R-:W-:Y:S01]  /*23070*/  VIADD R8, R0, 0x20 ;  /* 0x0000002000087836 */ /* 0x000fe20000000000 */
[----:B------:R-:W-:Y:S01]  /*23080*/  ISETP.GE.AND P3, PT, R6, R205, PT ;  /* 0x000000cd0600720c */ /* 0x000fe20003f66270 */
[----:B------:R-:W-:-:S02]  /*23090*/  VIADD R3, R0, 0x10 ;  /* 0x0000001000037836 */ /* 0x000fc40000000000 */
[----:B------:R-:W-:Y:S01]  /*230a0*/  IMAD.X R23, R7, 0x1, R2, P0 ;  /* 0x0000000107177824 */ /* 0x000fe200000e0602 */
[-C--:B------:R-:W-:Y:S02]  /*230b0*/  ISETP.GE.AND P4, PT, R8, R205.reuse, PT ;  /* 0x000000cd0800720c */ /* 0x080fe40003f86270 */
[-C--:B------:R-:W-:Y:S01]  /*230c0*/  ISETP.GE.AND P0, PT, R0, R205.reuse, PT ;  /* 0x000000cd0000720c */ /* 0x080fe20003f06270 */
[----:B--2---:R-:W-:Y:S01]  /*230d0*/  IMAD.WIDE.U32 R6, R9, UR4, R22 ;  /* 0x0000000409067c25 */ /* 0x004fe2000f8e0016 */
[----:B------:R-:W-:Y:S02]  /*230e0*/  ISETP.GE.AND P5, PT, R3, R205, PT ;  /* 0x000000cd0300720c */ /* 0x000fe40003fa6270 */
[----:B------:R-:W-:Y:S01]  /*230f0*/  LOP3.LUT R2, R196, 0x40, RZ, 0xfc, !PT ;  /* 0x00000040c4027812 */ /* 0x000fe200078efcff */
[----:B------:R-:W-:Y:S02]  /*23100*/  IMAD R23, R9, UR5, R7 ;  /* 0x0000000509177c24 */ /* 0x000fe4000f8e0207 */
[----:B------:R1:W2:Y:S06]  /*23110*/  LDS.128 R8, [R213+0x2000] ;  /* 0x00200000d5087984 */ /* 0x0002ac0000000c00 */
[----:B------:R-:W-:Y:S05]  /*23120*/  @P0 BRA `(.L_x_916) ;  /* 0x00000000002c0947 */ /* 0x000fea0003800000 */
        /* <DEDUP_REMOVED lines=10> */
[----:B--2---:R4:W-:Y:S02]  /*231d0*/  @!P0 STG.E.128 desc[UR6][R20.64+0x80], R8 ;  /* 0x0000800814008986 */ /* 0x0049e4000c101d06 */
.L_x_916:
[----:B------:R-:W-:Y:S05]  /*231e0*/  BSYNC.RECONVERGENT B0 ;  /* 0x0000000000007941 */ /* 0x000fea0003800200 */
.L_x_915:
[----:B---34-:R3:W4:Y:S01]  /*231f0*/  LDS.128 R16, [R213+0x800] ;  /* 0x00080000d5107984 */ /* 0x0187220000000c00 */
[----:B------:R-:W-:Y:S03]  /*23200*/  BSSY.RECONVERGENT B0, `(.L_x_917) ;  /* 0x0000013000007945 */ /* 0x000fe60003800200 */
[----:B--2---:R3:W2:Y:S01]  /*23210*/  LDS.128 R8, [R213+0x2800] ;  /* 0x00280000d5087984 */ /* 0x0046a20000000c00 */
[----:B------:R-:W-:Y:S05]  /*23220*/  @P5 BRA `(.L_x_918) ;  /* 0x0000000000405947 */ /* 0x000fea0003800000 */
[----:B------:R-:W5:Y:S01]  /*23230*/  LDCU UR8, c[0x0][0x440] ;  /* 0x00008800ff0877ac */ /* 0x000f620008000800 */
[----:B------:R-:W-:Y:S01]  /*23240*/  IADD3 R3, P0, PT, R0, 0x10, RZ ;  /* 0x0000001000037810 */ /* 0x000fe20007f1e0ff */
[----:B------:R-:W-:Y:S01]  /*23250*/  IMAD.MOV.U32 R24, RZ, RZ, R6 ;  /* 0x000000ffff187224 */ /* 0x000fe200078e0006 */
[----:B------:R-:W-:Y:S01]  /*23260*/  MOV R25, R23 ;  /* 0x0000001700197202 */ /* 0x000fe20000000f00 */
[----:B------:R-:W1:Y:S02]  /*23270*/  LDCU.64 UR4, c[0x0][0x3f0] ;  /* 0x00007e00ff0477ac */ /* 0x000e640008000a00 */
[----:B------:R-:W-:Y:S02]  /*23280*/  IMAD.X R21, RZ, RZ, RZ, P0 ;  /* 0x000000ffff157224 */ /* 0x000fe400000e06ff */
[----:B------:R-:W-:-:S04]  /*23290*/  IMAD.WIDE.U32 R24, R3, R4, R24 ;  /* 0x0000000403187225 */ /* 0x000fc800078e0018 */
[----:B------:R-:W-:-:S04]  /*232a0*/  IMAD R20, R21, R4, RZ ;  /* 0x0000000415147224 */ /* 0x000fc800078e02ff */
[----:B------:R-:W-:Y:S01]  /*232b0*/  IMAD R20, R3, R5, R20 ;  /* 0x0000000503147224 */ /* 0x000fe200078e0214 */
[----:B-----5:R-:W-:Y:S02]  /*232c0*/  ISETP.GE.AND P1, PT, R196, UR8, PT ;  /* 0x00000008c4007c0c */ /* 0x020fe4000bf26270 */
[----:B------:R-:W-:Y:S01]  /*232d0*/  ISETP.GE.AND P0, PT, R2, UR8, PT ;  /* 0x0000000802007c0c */ /* 0x000fe2000bf06270 */
[----:B------:R-:W-:Y:S01]  /*232e0*/  IMAD.IADD R20, R20, 0x1, R25 ;  /* 0x0000000114147824 */ /* 0x000fe200078e0219 */
[----:B-1----:R-:W-:-:S04]  /*232f0*/  LEA R26, P2, R24, UR4, 0x1 ;  /* 0x00000004181a7c11 */ /* 0x002fc8000f8408ff */
[----:B------:R-:W-:-:S05]  /*23300*/  LEA.HI.X R27, R24, UR5, R20, 0x1, P2 ;  /* 0x00000005181b7c11 */ /* 0x000fca00090f0c14 */
[----:B----4-:R1:W-:Y:S04]  /*23310*/  @!P1 STG.E.128 desc[UR6][R26.64], R16 ;  /* 0x000000101a009986 */ /* 0x0103e8000c101d06 */
[----:B--2---:R1:W-:Y:S02]  /*23320*/  @!P0 STG.E.128 desc[UR6][R26.64+0x80], R8 ;  /* 0x000080081a008986 */ /* 0x0043e4000c101d06 */
.L_x_918:
[----:B------:R-:W-:Y:S05]  /*23330*/  BSYNC.RECONVERGENT B0 ;  /* 0x0000000000007941 */ /* 0x000fea0003800200 */
.L_x_917:
[----:B-1--4-:R1:W4:Y:S01]  /*23340*/  LDS.128 R16, [R213+0x1000] ;  /* 0x00100000d5107984 */ /* 0x0123220000000c00 */
[----:B------:R-:W-:Y:S03]  /*23350*/  BSSY.RECONVERGENT B0, `(.L_x_919) ;  /* 0x0000013000007945 */ /* 0x000fe60003800200 */
[----:B--2---:R1:W2:Y:S01]  /*23360*/  LDS.128 R8, [R213+0x3000] ;  /* 0x00300000d5087984 */ /* 0x0042a20000000c00 */
[----:B------:R-:W-:Y:S05]  /*23370*/  @P4 BRA `(.L_x_920) ;  /* 0x0000000000404947 */ /* 0x000fea0003800000 */
[----:B------:R-:W5:Y:S01]  /*23380*/  LDCU UR8, c[0x0][0x440] ;  /* 0x00008800ff0877ac */ /* 0x000f620008000800 */
[----:B------:R-:W-:Y:S01]  /*23390*/  IADD3 R3, P0, PT, R0, 0x20, RZ ;  /* 0x0000002000037810 */ /* 0x000fe20007f1e0ff */
[----:B------:R-:W-:Y:S01]  /*233a0*/  IMAD.MOV.U32 R24, RZ, RZ, R6 ;  /* 0x000000ffff187224 */ /* 0x000fe200078e0006 */
[----:B------:R-:W-:Y:S01]  /*233b0*/  MOV R25, R23 ;  /* 0x0000001700197202 */ /* 0x000fe20000000f00 */
[----:B------:R-:W3:Y:S02]  /*233c0*/  LDCU.64 UR4, c[0x0][0x3f0] ;  /* 0x00007e00ff0477ac */ /* 0x000ee40008000a00 */
[----:B------:R-:W-:Y:S02]  /*233d0*/  IMAD.X R21, RZ, RZ, RZ, P0 ;  /* 0x000000ffff157224 */ /* 0x000fe400000e06ff */
[----:B------:R-:W-:-:S04]  /*233e0*/  IMAD.WIDE.U32 R24, R3, R4, R24 ;  /* 0x0000000403187225 */ /* 0x000fc800078e0018 */
[----:B------:R-:W-:-:S04]  /*233f0*/  IMAD R20, R21, R4, RZ ;  /* 0x0000000415147224 */ /* 0x000fc800078e02ff */
[----:B------:R-:W-:Y:S01]  /*23400*/  IMAD R20, R3, R5, R20 ;  /* 0x0000000503147224 */ /* 0x000fe200078e0214 */
[----:B-----5:R-:W-:Y:S02]  /*23410*/  ISETP.GE.AND P1, PT, R196, UR8, PT ;  /* 0x00000008c4007c0c */ /* 0x020fe4000bf26270 */
[----:B------:R-:W-:Y:S01]  /*23420*/  ISETP.GE.AND P0, PT, R2, UR8, PT ;  /* 0x0000000802007c0c */ /* 0x000fe2000bf06270 */
[----:B------:R-:W-:Y:S01]  /*23430*/  IMAD.IADD R20, R20, 0x1, R25 ;  /* 0x0000000114147824 */ /* 0x000fe200078e0219 */
[----:B---3--:R-:W-:-:S04]  /*23440*/  LEA R26, P2, R24, UR4, 0x1 ;  /* 0x00000004181a7c11 */ /* 0x008fc8000f8408ff */
[----:B------:R-:W-:-:S05]  /*23450*/  LEA.HI.X R27, R24, UR5, R20, 0x1, P2 ;  /* 0x00000005181b7c11 */ /* 0x000fca00090f0c14 */
[----:B----4-:R3:W-:Y:S04]  /*23460*/  @!P1 STG.E.128 desc[UR6][R26.64], R16 ;  /* 0x000000101a009986 */ /* 0x0107e8000c101d06 */
[----:B--2---:R3:W-:Y:S02]  /*23470*/  @!P0 STG.E.128 desc[UR6][R26.64+0x80], R8 ;  /* 0x000080081a008986 */ /* 0x0047e4000c101d06 */
.L_x_920:
[----:B------:R-:W-:Y:S05]  /*23480*/  BSYNC.RECONVERGENT B0 ;  /* 0x0000000000007941 */ /* 0x000fea0003800200 */
.L_x_919:
[----:B------:R-:W-:Y:S05]  /*23490*/  @P3 EXIT ;  /* 0x000000000000394d */ /* 0x000fea0003800000 */
[----:B--23--:R2:W3:Y:S01]  /*234a0*/  LDS.128 R8, [R213+0x3800] ;  /* 0x00380000d5087984 */ /* 0x00c4e20000000c00 */
[----:B------:R-:W5:Y:S01]  /*234b0*/  LDCU UR8, c[0x0][0x440] ;  /* 0x00008800ff0877ac */ /* 0x000f620008000800 */
[----:B------:R-:W-:Y:S01]  /*234c0*/  IADD3 R3, P0, PT, R0, 0x30, RZ ;  /* 0x0000003000037810 */ /* 0x000fe20007f1e0ff */
[----:B------:R-:W1:Y:S04]  /*234d0*/  LDCU.64 UR4, c[0x0][0x3f0] ;  /* 0x00007e00ff0477ac */ /* 0x000e680008000a00 */
        /* <DEDUP_REMOVED lines=8> */
[----:B-1----:R-:W-:-:S04]  /*23560*/  LEA R4, P2, R6, UR4, 0x1 ;  /* 0x0000000406047c11 */ /* 0x002fc8000f8408ff */
[----:B------:R-:W-:-:S05]  /*23570*/  LEA.HI.X R5, R6, UR5, R3, 0x1, P2 ;  /* 0x0000000506057c11 */ /* 0x000fca00090f0c03 */
[----:B------:R2:W-:Y:S02]  /*23580*/  @!P1 STG.E.128 desc[UR6][R4.64], R12 ;  /* 0x0000000c04009986 */ /* 0x0005e4000c101d06 */
[----:B------:R-:W-:Y:S05]  /*23590*/  @P0 EXIT ;  /* 0x000000000000094d */ /* 0x000fea0003800000 */
[----:B---3--:R-:W-:Y:S01]  /*235a0*/  STG.E.128 desc[UR6][R4.64+0x80], R8 ;  /* 0x0000800804007986 */ /* 0x008fe2000c101d06 */
[----:B------:R-:W-:Y:S05]  /*235b0*/  EXIT ;  /* 0x000000000000794d */ /* 0x000fea0003800000 */
.L_x_921:
        /* <DEDUP_REMOVED lines=12> */
.L_x_7212:


//--------------------- .text._ZN5flash24flash_fwd_splitkv_kernelI23Flash_fwd_kernel_traitsILi128ELi64ELi128ELi4ELb0ELb0EN7cutlass6half_tE19Flash_kernel_traitsILi128ELi64ELi128ELi4ES3_EELb1ELb0ELb0ELb0ELb0ELb1ELb0ELb1EEEvNS_16Flash_fwd_paramsE --------------------------
	.section	.text._ZN5flash24flash_fwd_splitkv_kernelI23Flash_fwd_kernel_traitsILi128ELi64ELi128ELi4ELb0ELb0EN7cutlass6half_tE19Flash_kernel_traitsILi128ELi64ELi128ELi4ES3_EELb1ELb0ELb0ELb0ELb0ELb1ELb0ELb1EEEvNS_16Flash_fwd_paramsE,"ax",@progbits
	.align	128
        .global         _ZN5flash24flash_fwd_splitkv_kernelI23Flash_fwd_kernel_traitsILi128ELi64ELi128ELi4ELb0ELb0EN7cutlass6half_tE19Flash_kernel_traitsILi128ELi64ELi128ELi4ES3_EELb1ELb0ELb0ELb0ELb0ELb1ELb0ELb1EEEvNS_16Flash_fwd_paramsE
        .type           _ZN5flash24flash_fwd_splitkv_kernelI23Flash_fwd_kernel_traitsILi128ELi64ELi128ELi4ELb0ELb0EN7cutlass6half_tE19Flash_kernel_traitsILi128ELi64ELi128ELi4ES3_EELb1ELb0ELb0ELb0ELb0ELb1ELb0ELb1EEEvNS_16Flash_fwd_paramsE,@function
        .size           _ZN5flash24flash_fwd_splitkv_kernelI23Flash_fwd_kernel_traitsILi128ELi64ELi128ELi4ELb0ELb0EN7cutlass6half_tE19Flash_kernel_traitsILi128ELi64ELi128ELi4ES3_EELb1ELb0ELb0ELb0ELb0ELb1ELb0ELb1EEEvNS_16Flash_fwd_paramsE,(.L_x_7213 - _ZN5flash24flash_fwd_splitkv_kernelI23Flash_fwd_kernel_traitsILi128ELi64ELi128ELi4ELb0ELb0EN7cutlass6half_tE19Flash_kernel_traitsILi128ELi64ELi128ELi4ES3_EELb1ELb0ELb0ELb0ELb0ELb1ELb0ELb1EEEvNS_16Flash_fwd_paramsE)
        .other          _ZN5flash24flash_fwd_splitkv_kernelI23Flash_fwd_kernel_traitsILi128ELi64ELi128ELi4ELb0ELb0EN7cutlass6half_tE19Flash_kernel_traitsILi128ELi64ELi128ELi4ES3_EELb1ELb0ELb0ELb0ELb0ELb1ELb0ELb1EEEvNS_16Flash_fwd_paramsE,@"STO_CUDA_ENTRY STV_DEFAULT"
_ZN5flash24flash_fwd_splitkv_kernelI23Flash_fwd_kernel_traitsILi128ELi64ELi128ELi4ELb0ELb0EN7cutlass6half_tE19Flash_kernel_traitsILi128ELi64ELi128ELi4ES3_EELb1ELb0ELb0ELb0ELb0ELb1ELb0ELb1EEEvNS_16Flash_fwd_paramsE:
.text._ZN5flash24flash_fwd_splitkv_kernelI23Flash_fwd_kernel_traitsILi128ELi64ELi128ELi4ELb0ELb0EN7cutlass6half_tE19Flash_kernel_traitsILi128ELi64ELi128ELi4ES3_EELb1ELb0ELb0ELb0ELb0ELb1ELb0ELb1EEEvNS_16Flash_fwd_paramsE:
        /* <DEDUP_REMOVED lines=51> */
.L_x_922:
        /* <DEDUP_REMOVED lines=74> */
.L_x_925:
[----:B------:R-:W-:Y:S05]  /*07d0*/  BSYNC.RECONVERGENT B0 ;  /* 0x0000000000007941 */ /* 0x000fea0003800200 */
.L_x_924:
        /* <DEDUP_REMOVED lines=18> */
.L_x_927:
[----:B------:R-:W-:Y:S05]  /*0900*/  BSYNC.RECONVERGENT B0 ;  /* 0x0000000000007941 */ /* 0x000fea0003800200 */
.L_x_926:
        /* <DEDUP_REMOVED lines=18> */
.L_x_929:
[----:B------:R-:W-:Y:S05]  /*0a30*/  BSYNC.RECONVERGENT B0 ;  /* 0x0000000000007941 */ /* 0x000fea0003800200 */
.L_x_928:
        /* <DEDUP_REMOVED lines=17> */
.L_x_931:
[----:B------:R-:W-:Y:S05]  /*0b50*/  BSYNC.RECONVERGENT B0 ;  /* 0x0000000000007941 */ /* 0x000fea0003800200 */
.L_x_930:
        /* <DEDUP_REMOVED lines=20> */
.L_x_923:
        /* <DEDUP_REMOVED lines=10> */
.L_x_932:
        /* <DEDUP_REMOVED lines=103> */
.L_x_933:
        /* <DEDUP_REMOVED lines=15> */
.L_x_935:
[----:B------:R-:W2:Y:S01]  /*14a0*/  LDC.64 R8, c[0x0][0x3b8] ;  /* 0x0000ee00ff087b82 */ /* 0x000ea20000000a00 */
[----:B-1----:R-:W-:-:S05]  /*14b0*/  IADD3 R4, PT, PT, R0, R11, RZ ;  /* 0x0000000b00047210 */ /* 0x002fca0007ffe0ff */
[C---:B--2---:R-:W-:Y:S02]  /*14c0*/  IMAD R15, R4.reuse, R9, RZ ;  /* 0x00000009040f7224 */ /* 0x044fe400078e02ff */
[----:B------:R-:W-:-:S05]  /*14d0*/  IMAD.WIDE.U32 R4, R4, R8, RZ ;  /* 0x0000000804047225 */ /* 0x000fca00078e00ff */
[----:B------:R-:W-:Y:S02]  /*14e0*/  IADD3 R15, PT, PT, R5, R15, RZ ;  /* 0x0000000f050f7210 */ /* 0x000fe40007ffe0ff */
[----:B------:R-:W-:Y:S02]  /*14f0*/  MOV R14, R4 ;  /* 0x00000004000e7202 */ /* 0x000fe40000000f00 */
.L_x_936:
        /* <DEDUP_REMOVED lines=14> */
.L_x_937:
[----:B------:R-:W1:Y:S01]  /*15e0*/  LDC.64 R4, c[0x0][0x3c0] ;  /* 0x0000f000ff047b82 */ /* 0x000e620000000a00 */
[----:B------:R-:W-:-:S05]  /*15f0*/  IADD3 R0, PT, PT, R0, R11, RZ ;  /* 0x0000000b00007210 */ /* 0x000fca0007ffe0ff */
[C---:B-1----:R-:W-:Y:S02]  /*1600*/  IMAD R19, R0.reuse, R5, RZ ;  /* 0x0000000500137224 */ /* 0x042fe400078e02ff */
[----:B------:R-:W-:-:S05]  /*1610*/  IMAD.WIDE.U32 R10, R0, R4, RZ ;  /* 0x00000004000a7225 */ /* 0x000fca00078e00ff */
[----:B------:R-:W-:Y:S02]  /*1620*/  IADD3 R19, PT, PT, R11, R19, RZ ;  /* 0x000000130b137210 */ /* 0x000fe40007ffe0ff */
[----:B------:R-:W-:-:S07]  /*1630*/  MOV R18, R10 ;  /* 0x0000000a00127202 */ /* 0x000fce0000000f00 */
.L_x_938:
        /* <DEDUP_REMOVED lines=48> */
.L_x_934:
        /* <DEDUP_REMOVED lines=73> */
[C---:B------:R-:W-:Y:S01]  /*1dd0*/  SHF.L.U32 R123, R12.reuse, 0x4, RZ ;  /* 0x000000040c7b7819 */ /* 0x040fe200000006ff */
[----:B------:R-:W-:Y:S01]  /*1de0*/  IMAD.MOV.U32 R15, RZ, RZ, RZ ;  /* 0x000000ffff0f7224 */ /* 0x000fe200078e00ff */
[----:B------:R-:W3:Y:S01]  /*1df0*/  LDCU.128 UR12, c[0x0][0x4c0] ;  /* 0x00009800ff0c77ac */ /* 0x000ee20008000c00 */
[C---:B------:R-:W-:Y:S01]  /*1e00*/  IMAD R114, R12.reuse, 0x30, RZ ;  /* 0x000000300c727824 */ /* 0x040fe200078e02ff */
[----:B------:R-:W-:Y:S01]  /*1e10*/  @!P0 IADD3 R11, PT, PT, -R11, RZ, RZ ;  /* 0x000000ff0b0b8210 */ /* 0x000fe20007ffe1ff */
[----:B------:R-:W4:Y:S01]  /*1e20*/  LDC.64 R2, c[0x0][0x4a8] ;  /* 0x00012a00ff027b82 */ /* 0x000f220000000a00 */
[----:B------:R-:W3:Y:S01]  /*1e30*/  LDCU.128 UR8, c[0x0][0x490] ;  /* 0x00009200ff0877ac */ /* 0x000ee20008000c00 */
[----:B------:R-:W-:Y:S01]  /*1e40*/  IMAD R113, R12, 0x50, RZ ;  /* 0x000000500c717824 */ /* 0x000fe200078e02ff */
[----:B------:R-:W-:Y:S01]  /*1e50*/  SEL R6, R6, R11, !P1 ;  /* 0x0000000b06067207 */ /* 0x000fe20004800000 */
[C---:B------:R-:W-:Y:S01]  /*1e60*/  IMAD R112, R12.reuse, 0x60, RZ ;  /* 0x000000600c707824 */ /* 0x040fe200078e02ff */
[----:B------:R-:W3:Y:S01]  /*1e70*/  LDCU.64 UR4, c[0x0][0x488] ;  /* 0x00009100ff0477ac */ /* 0x000ee20008000a00 */
[C---:B------:R-:W-:Y:S01]  /*1e80*/  IMAD R111, R12.reuse, 0x70, RZ ;  /* 0x000000700c6f7824 */ /* 0x040fe200078e02ff */
[C---:B------:R-:W-:Y:S01]  /*1e90*/  SHF.L.U32 R109, R12.reuse, 0x5, RZ ;  /* 0x000000050c6d7819 */ /* 0x040fe200000006ff */
[----:B------:R-:W-:Y:S01]  /*1ea0*/  IMAD.SHL.U32 R107, R12, 0x40, RZ ;  /* 0x000000400c6b7824 */ /* 0x000fe200078e00ff */
[----:B------:R-:W-:Y:S01]  /*1eb0*/  UMOV UR20, URZ ;  /* 0x000000ff00147c82 */ /* 0x000fe20008000000 */
[----:B------:R-:W-:Y:S01]  /*1ec0*/  VIMNMX R76, PT, PT, RZ, R76, !PT ;  /* 0x0000004cff4c7248 */ /* 0x000fe20007fe0100 */
[C---:B------:R-:W-:Y:S01]  /*1ed0*/  VIADD R75, R126.reuse, 0x10 ;  /* 0x000000107e4b7836 */ /* 0x040fe20000000000 */
[C---:B------:R-:W-:Y:S01]  /*1ee0*/  IADD3 R74, PT, PT, R126.reuse, 0x20, RZ ;  /* 0x000000207e4a7810 */ /* 0x040fe20007ffe0ff */
[C---:B------:R-:W-:Y:S01]  /*1ef0*/  VIADD R73, R126.reuse, 0x30 ;  /* 0x000000307e497836 */ /* 0x040fe20000000000 */
[C---:B------:R-:W-:Y:S01]  /*1f00*/  IADD3 R121, PT, PT, R126.reuse, 0x40, RZ ;  /* 0x000000407e797810 */ /* 0x040fe20007ffe0ff */
[C---:B------:R-:W-:Y:S01]  /*1f10*/  VIADD R119, R126.reuse, 0x50 ;  /* 0x000000507e777836 */ /* 0x040fe20000000000 */
[----:B------:R-:W-:Y:S01]  /*1f20*/  IADD3 R117, PT, PT, R126, 0x60, RZ ;  /* 0x000000607e757810 */ /* 0x000fe20007ffe0ff */
[----:B-1----:R-:W-:Y:S01]  /*1f30*/  IMAD.WIDE.U32 R16, R7, R4, R14 ;  /* 0x0000000407107225 */ /* 0x002fe200078e000e */
[----:B------:R-:W-:-:S02]  /*1f40*/  IADD3 R4, P0, PT, -R69, R126, RZ ;  /* 0x0000007e45047210 */ /* 0x000fc40007f1e1ff */
[----:B------:R-:W-:Y:S01]  /*1f50*/  MOV R106, R77 ;  /* 0x0000004d006a7202 */ /* 0x000fe20000000f00 */
[----:B------:R-:W-:Y:S01]  /*1f60*/  IMAD R17, R7, R5, R17 ;  /* 0x0000000507117224 */ /* 0x000fe200078e0211 */
[----:B------:R-:W-:Y:S01]  /*1f70*/  SHF.R.S32.HI R5, RZ, 0x1f, R6 ;  /* 0x0000001fff057819 */ /* 0x000fe20000011406 */
[----:B------:R-:W-:Y:S01]  /*1f80*/  VIADD R115, R126, 0x70 ;  /* 0x000000707e737836 */ /* 0x000fe20000000000 */
[----:B----4-:R-:W-:Y:S01]  /*1f90*/  SHF.L.U64.HI R94, R2, 0x4, R3 ;  /* 0x00000004025e7819 */ /* 0x010fe20000010203 */
[----:B--2---:R-:W-:Y:S01]  /*1fa0*/  IMAD.WIDE.U32 R18, R77, UR16, R16 ;  /* 0x000000104d127c25 */ /* 0x004fe2000f8e0010 */
[----:B------:R-:W-:Y:S02]  /*1fb0*/  SHF.R.S32.HI R102, RZ, 0x1f, R123 ;  /* 0x0000001fff667819 */ /* 0x000fe4000001147b */
        /* <DEDUP_REMOVED lines=11> */
[----:B------:R-:W1:Y:S03]  /*2070*/  LDCU.64 UR12, c[0x0][0x4e0] ;  /* 0x00009c00ff0c77ac */ /* 0x000e660008000a00 */
[----:B------:R-:W-:Y:S01]  /*2080*/  IMAD R17, R7, UR11, R17 ;  /* 0x0000000b07117c24 */ /* 0x000fe2000f8e0211 */
[----:B------:R-:W2:Y:S01]  /*2090*/  LDCU.64 UR10, c[0x0][0x4d0] ;  /* 0x00009a00ff0a77ac */ /* 0x000ea20008000a00 */
[----:B-----5:R-:W-:Y:S02]  /*20a0*/  IMAD.IADD R7, R77, 0x1, R0 ;  /* 0x000000014d077824 */ /* 0x020fe400078e0200 */
[----:B------:R-:W-:Y:S01]  /*20b0*/  IMAD.IADD R21, R11, 0x1, R20 ;  /* 0x000000010b157824 */ /* 0x000fe200078e0214 */
[----:B------:R-:W-:Y:S01]  /*20c0*/  SHF.R.S32.HI R11, RZ, 0x1f, R69 ;  /* 0x0000001fff0b7819 */ /* 0x000fe20000011445 */
[----:B------:R-:W-:Y:S01]  /*20d0*/  IMAD R5, R5, UR18, RZ ;  /* 0x0000001205057c24 */ /* 0x000fe2000f8e02ff */
[----:B------:R-:W-:Y:S01]  /*20e0*/  MOV R20, R10 ;  /* 0x0000000a00147202 */ /* 0x000fe20000000f00 */
[----:B------:R-:W-:-:S02]  /*20f0*/  IMAD R7, R7, R12, RZ ;  /* 0x0000000c07077224 */ /* 0x000fc400078e02ff */
[----:B------:R-:W-:Y:S02]  /*2100*/  IMAD.X R11, RZ, RZ, ~R11, P0 ;  /* 0x000000ffff0b7224 */ /* 0x000fe400000e0e0b */
[C---:B------:R-:W-:Y:S01]  /*2110*/  IMAD R18, R6.reuse, UR19, R5 ;  /* 0x0000001306127c24 */ /* 0x040fe2000f8e0205 */
[----:B------:R-:W-:Y:S01]  /*2120*/  SHF.R.S32.HI R5, RZ, 0x1f, R7 ;  /* 0x0000001fff057819 */ /* 0x000fe20000011407 */
[----:B------:R-:W-:Y:S01]  /*2130*/  IMAD.WIDE.U32 R16, R77, R2, R16 ;  /* 0x000000024d107225 */ /* 0x000fe200078e0010 */
[C---:B------:R-:W-:Y:S01]  /*2140*/  IADD3 R86, P0, PT, R7.reuse, R116, RZ ;  /* 0x0000007407567210 */ /* 0x040fe20007f1e0ff */
[----:B------:R-:W3:Y:S01]  /*2150*/  LDCU.U8 UR19, c[0x0][0x533] ;  /* 0x0000a660ff1377ac */ /* 0x000ee20008000000 */
[----:B------:R-:W-:Y:S01]  /*2160*/  IADD3 R52, P1, PT, R7, R118, RZ ;  /* 0x0000007607347210 */ /* 0x000fe20007f3e0ff */
[----:B------:R-:W-:Y:S02]  /*2170*/  IMAD R17, R77, R3, R17 ;  /* 0x000000034d117224 */ /* 0x000fe400078e0211 */
[C---:B------:R-:W-:Y:S01]  /*2180*/  IMAD.X R87, R5.reuse, 0x1, R103, P0 ;  /* 0x0000000105577824 */ /* 0x040fe200000e0667 */
[----:B------:R-:W-:Y:S01]  /*2190*/  IADD3.X R5, PT, PT, R5, R104, RZ, P1, !PT ;  /* 0x0000006805057210 */ /* 0x000fe20000ffe4ff */
[----:B------:R-:W-:Y:S01]  /*21a0*/  IMAD.WIDE.U32 R16, R6, UR18, R16 ;  /* 0x0000001206107c25 */ /* 0x000fe2000f8e0010 */
[----:B------:R-:W-:-:S02]  /*21b0*/  USHF.L.U32 UR18, UR16, 0x7, URZ ;  /* 0x0000000710127899 */ /* 0x000fc400080006ff */
[C---:B------:R-:W-:Y:S01]  /*21c0*/  SHF.L.U64.HI R0, R52.reuse, 0x1, R5 ;  /* 0x0000000134007819 */ /* 0x040fe20000010205 */
[----:B------:R-:W-:Y:S01]  /*21d0*/  IMAD R85, R11, UR16, RZ ;  /* 0x000000100b557c24 */ /* 0x000fe2000f8e02ff */
[----:B------:R-:W-:Y:S01]  /*21e0*/  SHF.L.U32 R52, R52, 0x1, RZ ;  /* 0x0000000134347819 */ /* 0x000fe200000006ff */
[----:B------:R-:W-:Y:S01]  /*21f0*/  IMAD.IADD R19, R17, 0x1, R18 ;  /* 0x0000000111137824 */ /* 0x000fe200078e0212 */
[----:B------:R-:W-:Y:S01]  /*2200*/  SHF.L.U64.HI R87, R86, 0x1, R87 ;  /* 0x0000000156577819 */ /* 0x000fe20000010257 */
[----:B------:R-:W-:Y:S01]  /*2210*/  IMAD.MOV.U32 R18, RZ, RZ, R16 ;  /* 0x000000ffff127224 */ /* 0x000fe200078e0010 */
[----:B------:R-:W-:Y:S01]  /*2220*/  IADD3 R16, P0, PT, R52, UR14, RZ ;  /* 0x0000000e34107c10 */ /* 0x000fe2000ff1e0ff */
[----:B------:R-:W-:Y:S01]  /*2230*/  IMAD R85, R4, UR17, R85 ;  /* 0x0000001104557c24 */ /* 0x000fe2000f8e0255 */
[----:B------:R-:W4:Y:S01]  /*2240*/  LDCU UR17, c[0x0][0x450] ;  /* 0x00008a00ff1177ac */ /* 0x000f220008000800 */
[----:B------:R-:W-:Y:S01]  /*2250*/  IMAD.SHL.U32 R86, R86, 0x2, RZ ;  /* 0x0000000256567824 */ /* 0x000fe200078e00ff */
        /* <DEDUP_REMOVED lines=21> */
[----:B------:R-:W-:Y:S01]  /*23b0*/  IMAD R110, R61, -0x80, R69 ;  /* 0xffffff803d6e7824 */ /* 0x000fe200078e0245 */
[----:B------:R-:W-:Y:S01]  /*23c0*/  SHF.R.S64 R91, R93, 0x1f, R90 ;  /* 0x0000001f5d5b7819 */ /* 0x000fe2000000105a */
[----:B------:R-:W-:Y:S01]  /*23d0*/  IMAD R108, R61, -0x80, R66 ;  /* 0xffffff803d6c7824 */ /* 0x000fe200078e0242 */
[----:B------:R-:W-:Y:S01]  /*23e0*/  SHF.R.S64 R93, R93, 0x1f, R92 ;  /* 0x0000001f5d5d7819 */ /* 0x000fe2000000105c */
[----:B------:R-:W-:Y:S01]  /*23f0*/  IMAD.MOV.U32 R105, RZ, RZ, R61 ;  /* 0x000000ffff697224 */ /* 0x000fe200078e003d */
[----:B----4-:R-:W-:Y:S01]  /*2400*/  MOV R13, UR17 ;  /* 0x00000011000d7c02 */ /* 0x010fe20008000f00 */
[----:B---3--:R-:W-:Y:S01]  /*2410*/  UISETP.NE.AND UP0, UPT, UR19, URZ, UPT ;  /* 0x000000ff1300728c */ /* 0x008fe2000bf05270 */
[----:B------:R-:W-:-:S02]  /*2420*/  SHF.R.S32.HI R90, RZ, 0x1f, R90 ;  /* 0x0000001fff5a7819 */ /* 0x000fc4000001145a */
[----:B------:R-:W-:Y:S02]  /*2430*/  SHF.R.S32.HI R92, RZ, 0x1f, R92 ;  /* 0x0000001fff5c7819 */ /* 0x000fe4000001145c */
[----:B------:R-:W-:Y:S02]  /*2440*/  LEA.HI.X R85, R6, UR9, R85, 0x1, P3 ;  /* 0x0000000906557c11 */ /* 0x000fe400098f0c55 */
[----:B------:R-:W-:Y:S01]  /*2450*/  LEA.HI.X R11, R4, UR5, R11, 0x1, P2 ;  /* 0x00000005040b7c11 */ /* 0x000fe200090f0c0b */
[----:B------:R-:W3:Y:S01]  /*2460*/  LDCU.64 UR4, c[0x0][0x3b8] ;  /* 0x00007700ff0477ac */ /* 0x000ee20008000a00 */
[----:B------:R-:W-:Y:S01]  /*2470*/  IADD3.X R87, PT, PT, R87, UR11, RZ, P1, !PT ;  /* 0x0000000b57577c10 */ /* 0x000fe20008ffe4ff */
[----:B-12---:R-:W4:Y:S06]  /*2480*/  LDCU.128 UR8, c[0x0][0x3a0] ;  /* 0x00007400ff0877ac */ /* 0x006f2c0008000c00 */
.L_x_1039:
[----:B------:R-:W-:Y:S01]  /*2490*/  VIADD R108, R108, 0x80 ;  /* 0x000000806c6c7836 */ /* 0x000fe20000000000 */
[----:B------:R-:W-:Y:S01]  /*24a0*/  BSSY.RECONVERGENT B0, `(.L_x_940) ;  /* 0x0000014000007945 */ /* 0x000fe20003800200 */
[----:B------:R-:W-:Y:S03]  /*24b0*/  VIADD R110, R110, 0x80 ;  /* 0x000000806e6e7836 */ /* 0x000fe60000000000 */
[CC--:B------:R-:W-:Y:S02]  /*24c0*/  ISETP.GE.AND P0, PT, R126.reuse, R108.reuse, PT ;  /* 0x0000006c7e00720c */ /* 0x0c0fe40003f06270 */
[C---:B------:R-:W-:Y:S02]  /*24d0*/  ISETP.GE.AND P2, PT, R75.reuse, R108, PT ;  /* 0x0000006c4b00720c */ /* 0x040fe40003f46270 */
[----:B------:R-:W-:Y:S02]  /*24e0*/  ISETP.GE.AND P0, PT, R126, R110, !P0 ;  /* 0x0000006e7e00720c */ /* 0x000fe40004706270 */
[C---:B------:R-:W-:Y:S02]  /*24f0*/  ISETP.GE.AND P1, PT, R74.reuse, R108, PT ;  /* 0x0000006c4a00720c */ /* 0x040fe40003f26270 */
        /* <DEDUP_REMOVED lines=14> */
.L_x_941:
[----:B---34-:R-:W-:Y:S05]  /*25e0*/  BSYNC.RECONVERGENT B0 ;  /* 0x0000000000007941 */ /* 0x018fea0003800200 */
.L_x_940:
        /* <DEDUP_REMOVED lines=13> */
.L_x_943:
[----:B------:R-:W-:Y:S05]  /*26c0*/  BSYNC.RECONVERGENT B0 ;  /* 0x0000000000007941 */ /* 0x000fea0003800200 */
.L_x_942:
        /* <DEDUP_REMOVED lines=14> */
.L_x_945:
[----:B------:R-:W-:Y:S05]  /*27b0*/  BSYNC.RECONVERGENT B0 ;  /* 0x0000000000007941 */ /* 0x000fea0003800200 */
.L_x_944:
[----:B------:R-:W-:Y:S01]  /*27c0*/  ISETP.LT.OR P1, PT, R73, R110, P4 ;  /* 0x0000006e4900720c */ /* 0x000fe20002721670 */
        /* <DEDUP_REMOVED lines=20> */
.L_x_947:
[----:B------:R-:W-:Y:S05]  /*2910*/  BSYNC.RECONVERGENT B0 ;  /* 0x0000000000007941 */ /* 0x000fea0003800200 */
.L_x_946:
        /* <DEDUP_REMOVED lines=17> */
.L_x_949:
[----:B------:R-:W-:Y:S05]  /*2a30*/  BSYNC.RECONVERGENT B0 ;  /* 0x0000000000007941 */ /* 0x000fea0003800200 */
.L_x_948:
[----:B------:R-:W-:Y:S01]  /*2a40*/  ISETP.GE.AND P5, PT, R119, R110, !P5 ;  /* 0x0000006e7700720c */ /* 0x000fe20006fa6270 */
        /* <DEDUP_REMOVED lines=20> */
.L_x_951:
[----:B------:R-:W-:Y:S05]  /*2b90*/  BSYNC.RECONVERGENT B0 ;  /* 0x0000000000007941 */ /* 0x000fea0003800200 */
.L_x_950:
        /* <DEDUP_REMOVED lines=23> */
.L_x_953:
[----:B------:R-:W-:Y:S05]  /*2d10*/  BSYNC.RECONVERGENT B0 ;  /* 0x0000000000007941 */ /* 0x000fea0003800200 */
.L_x_952:
        /* <DEDUP_REMOVED lines=18> */
.L_x_955:
[----:B------:R-:W-:Y:S05]  /*2e40*/  BSYNC.RECONVERGENT B0 ;  /* 0x0000000000007941 */ /* 0x000fea0003800200 */
.L_x_954:
        /* <DEDUP_REMOVED lines=14> */
.L_x_959:
[----:B------:R-:W-:Y:S05]  /*2f30*/  BSYNC.RECONVERGENT B0 ;  /* 0x0000000000007941 */ /* 0x000fea0003800200 */
.L_x_958:
        /* <DEDUP_REMOVED lines=16> */
.L_x_961:
[----:B------:R-:W-:Y:S05]  /*3040*/  BSYNC.RECONVERGENT B0 ;  /* 0x0000000000007941 */ /* 0x000fea0003800200 */
.L_x_960:
        /* <DEDUP_REMOVED lines=18> */
.L_x_963:
[----:B------:R-:W-:Y:S05]  /*3170*/  BSYNC.RECONVERGENT B0 ;  /* 0x0000000000007941 */ /* 0x000fea0003800200 */
.L_x_962:
        /* <DEDUP_REMOVED lines=18> */
.L_x_965:
[----:B------:R-:W-:Y:S05]  /*32a0*/  BSYNC.RECONVERGENT B0 ;  /* 0x0000000000007941 */ /* 0x000fea0003800200 */
.L_x_964:
        /* <DEDUP_REMOVED lines=14> */
.L_x_967:
[----:B------:R-:W-:Y:S05]  /*3390*/  BSYNC.RECONVERGENT B0 ;  /* 0x0000000000007941 */ /* 0x000fea0003800200 */
.L_x_966:
        /* <DEDUP_REMOVED lines=16> */
.L_x_969:
[----:B------:R-:W-:Y:S05]  /*34a0*/  BSYNC.RECONVERGENT B0 ;  /* 0x0000000000007941 */ /* 0x000fea0003800200 */
.L_x_968:
        /* <DEDUP_REMOVED lines=16> */
.L_x_971:
[----:B------:R-:W-:Y:S05]  /*35b0*/  BSYNC.RECONVERGENT B0 ;  /* 0x0000000000007941 */ /* 0x000fea0003800200 */
.L_x_970:
        /* <DEDUP_REMOVED lines=19> */
.L_x_957:
[C---:B------:R-:W-:Y:S04]  /*36f0*/  ISETP.GE.AND P6, PT, R121.reuse, R108, PT ;  /* 0x0000006c7900720c */ /* 0x040fe80003fc6270 */
[----:B------:R-:W-:Y:S01]  /*3700*/  ISETP.GE.AND P6, PT, R121, R110, !P6 ;  /* 0x0000006e7900720c */ /* 0x000fe200077c6270 */
[----:B------:R-:W-:Y:S01]  /*3710*/  @!UPT UIADD3 URZ, UPT, UPT, URZ, URZ, URZ ;  /* 0x000000fffffff290 */ /* 0x000fe2000fffe0ff */
[----:B------:R-:W-:Y:S11]  /*3720*/  BRA.U !UP0, `(.L_x_973) ;  /* 0x0000003d082c7547 */ /* 0x000ff6000b800000 */
        /* <DEDUP_REMOVED lines=57> */
.L_x_977:
[----:B------:R-:W-:Y:S05]  /*3ac0*/  BSYNC.RECONVERGENT B0 ;  /* 0x0000000000007941 */ /* 0x000fea0003800200 */
.L_x_976:
        /* <DEDUP_REMOVED lines=53> */
.L_x_975:
[----:B------:R-:W-:Y:S05]  /*3e20*/  BSYNC.RECONVERGENT B1 ;  /* 0x0000000000017941 */ /* 0x000fea0003800200 */
.L_x_974:
        /* <DEDUP_REMOVED lines=68> */
.L_x_981:
[----:B------:R-:W-:Y:S05]  /*4270*/  BSYNC.RECONVERGENT B0 ;  /* 0x0000000000007941 */ /* 0x000fea0003800200 */
.L_x_980:
        /* <DEDUP_REMOVED lines=53> */
.L_x_979:
[----:B------:R-:W-:Y:S05]  /*45d0*/  BSYNC.RECONVERGENT B1 ;  /* 0x0000000000017941 */ /* 0x000fea0003800200 */
.L_x_978:
[----:B------:R-:W-:Y:S01]  /*45e0*/  ISETP.NE.AND P0, PT, R130, RZ, PT ;  /* 0x000000ff8200720c */ /* 0x000fe20003f05270 */
[----:B------:R-:W-:Y:S11]  /*45f0*/  BSSY.RECONVERGENT B1, `(.L_x_982) ;  /* 0x000007a000017945 */ /* 0x000ff60003800200 */
[----:B------:R-:W-:Y:S01]  /*4600*/  @!UPT UIADD3 URZ, UPT, UPT, URZ, URZ, URZ ;  /* 0x000000fffffff290 */ /* 0x000fe2000fffe0ff */
[----:B------:R-:W-:Y:S05]  /*4610*/  @P0 BRA `(.L_x_983) ;  /* 0x0000000400dc0947 */ /* 0x000fea0003800000 */
        /* <DEDUP_REMOVED lines=65> */
.L_x_985:
[----:B------:R-:W-:Y:S05]  /*4a30*/  BSYNC.RECONVERGENT B0 ;  /* 0x0000000000007941 */ /* 0x000fea0003800200 */
.L_x_984:
        /* <DEDUP_REMOVED lines=53> */
.L_x_983:
[----:B------:R-:W-:Y:S05]  /*4d90*/  BSYNC.RECONVERGENT B1 ;  /* 0x0000000000017941 */ /* 0x000fea0003800200 */
.L_x_982:
        /* <DEDUP_REMOVED lines=71> */
.L_x_989:
[----:B------:R-:W-:Y:S05]  /*5210*/  BSYNC.RECONVERGENT B0 ;  /* 0x0000000000007941 */ /* 0x000fea0003800200 */
.L_x_988:
        /* <DEDUP_REMOVED lines=51> */
.L_x_987:
[----:B------:R-:W-:Y:S05]  /*5550*/  BSYNC.RECONVERGENT B1 ;  /* 0x0000000000017941 */ /* 0x000fea0003800200 */
.L_x_986:
[----:B------:R-:W-:Y:S04]  /*5560*/  BSSY.RECONVERGENT B1, `(.L_x_990) ;  /* 0x0000075000017945 */ /* 0x000fe80003800200 */
[----:B------:R-:W-:Y:S05]  /*5570*/  @!P6 BRA `(.L_x_991) ;  /* 0x0000000400cce947 */ /* 0x000fea0003800000 */
        /* <DEDUP_REMOVED lines=63> */
.L_x_993:
[----:B------:R-:W-:Y:S05]  /*5970*/  BSYNC.RECONVERGENT B0 ;  /* 0x0000000000007941 */ /* 0x000fea0003800200 */
.L_x_992:
        /* <DEDUP_REMOVED lines=51> */
.L_x_991:
[----:B------:R-:W-:Y:S05]  /*5cb0*/  BSYNC.RECONVERGENT B1 ;  /* 0x0000000000017941 */ /* 0x000fea0003800200 */
.L_x_990:
        /* <DEDUP_REMOVED lines=69> */
.L_x_997:
[----:B------:R-:W-:Y:S05]  /*6110*/  BSYNC.RECONVERGENT B0 ;  /* 0x0000000000007941 */ /* 0x000fea0003800200 */
.L_x_996:
        /* <DEDUP_REMOVED lines=51> */
.L_x_995:
[----:B------:R-:W-:Y:S05]  /*6450*/  BSYNC.RECONVERGENT B1 ;  /* 0x0000000000017941 */ /* 0x000fea0003800200 */
.L_x_994:
        /* <DEDUP_REMOVED lines=67> */
.L_x_1001:
[----:B------:R-:W-:Y:S05]  /*6890*/  BSYNC.RECONVERGENT B0 ;  /* 0x0000000000007941 */ /* 0x000fea0003800200 */
.L_x_1000:
        /* <DEDUP_REMOVED lines=51> */
.L_x_999:
[----:B------:R-:W-:Y:S05]  /*6bd0*/  BSYNC.RECONVERGENT B1 ;  /* 0x0000000000017941 */ /* 0x000fea0003800200 */
.L_x_998:
        /* <DEDUP_REMOVED lines=67> */
.L_x_1005:
[----:B------:R-:W-:Y:S05]  /*7010*/  BSYNC.RECONVERGENT B0 ;  /* 0x0000000000007941 */ /* 0x000fea0003800200 */
.L_x_1004:
        /* <DEDUP_REMOVED lines=51> */
.L_x_1003:
[----:B------:R-:W-:Y:S05]  /*7350*/  BSYNC.RECONVERGENT B1 ;  /* 0x0000000000017941 */ /* 0x000fea0003800200 */
.L_x_1002:
        /* <DEDUP_REMOVED lines=8> */
.L_x_973:
        /* <DEDUP_REMOVED lines=99> */
.L_x_1009:
[----:B------:R-:W-:Y:S05]  /*7a10*/  BSYNC.RECONVERGENT B0 ;  /* 0x0000000000007941 */ /* 0x000fea0003800200 */
.L_x_1008:
        /* <DEDUP_REMOVED lines=92> */
.L_x_1007:
[----:B------:R-:W-:Y:S05]  /*7fe0*/  BSYNC.RECONVERGENT B1 ;  /* 0x0000000000017941 */ /* 0x000fea0003800200 */
.L_x_1006:
        /* <DEDUP_REMOVED lines=102> */
.L_x_1013:
[----:B------:R-:W-:Y:S05]  /*8650*/  BSYNC.RECONVERGENT B0 ;  /* 0x0000000000007941 */ /* 0x000fea0003800200 */
.L_x_1012:
        /* <DEDUP_REMOVED lines=92> */
.L_x_1011:
[----:B------:R-:W-:Y:S05]  /*8c20*/  BSYNC.RECONVERGENT B1 ;  /* 0x0000000000017941 */ /* 0x000fea0003800200 */
.L_x_1010:
[----:B------:R-:W-:Y:S01]  /*8c30*/  ISETP.NE.AND P0, PT, R130, RZ, PT ;  /* 0x000000ff8200720c */ /* 0x000fe20003f05270 */
[----:B------:R-:W-:Y:S11]  /*8c40*/  BSSY.RECONVERGENT B1, `(.L_x_1014) ;  /* 0x00000c4000017945 */ /* 0x000ff60003800200 */
[----:B------:R-:W-:Y:S01]  /*8c50*/  @!UPT UIADD3 URZ, UPT, UPT, URZ, URZ, URZ ;  /* 0x000000fffffff290 */ /* 0x000fe2000fffe0ff */
[----:B------:R-:W-:Y:S05]  /*8c60*/  @P0 BRA `(.L_x_1015) ;  /* 0x0000000c00040947 */ /* 0x000fea0003800000 */
        /* <DEDUP_REMOVED lines=100> */
.L_x_1017:
[----:B------:R-:W-:Y:S05]  /*92b0*/  BSYNC.RECONVERGENT B0 ;  /* 0x0000000000007941 */ /* 0x000fea0003800200 */
.L_x_1016:
        /* <DEDUP_REMOVED lines=92> */
.L_x_1015:
[----:B------:R-:W-:Y:S05]  /*9880*/  BSYNC.RECONVERGENT B1 ;  /* 0x0000000000017941 */ /* 0x000fea0003800200 */
.L_x_1014:
        /* <DEDUP_REMOVED lines=22> */
[----:B------:R-:W-:Y:S02]  /*99f0*/  @!P0 SEL R21, R18, R19, !P1 ;  /* 0x0000001312158207 */ /* 0x000fe40004800000 */
[----:B------:R-:W-:Y:S03]  /*9a00*/  @!P0 IADD3 R133, P1, PT, R114, R133, RZ ;  /* 0x0000008572858210 */ /* 0x000fe60007f3e0ff */
[----:B------:R-:W-:Y:S01]  /*9a10*/  @!P0 IMAD.WIDE R22, R21, 0x2, R24 ;  /* 0x0000000215168825 */ /* 0x000fe200078e0218 */
[----:B------:R-:W-:Y:S02]  /*9a20*/  @!P0 IADD3.X R60, PT, PT, R100, R135, RZ, P1, !PT ;  /* 0x00000087643c8210 */ /* 0x000fe40000ffe4ff */
[C---:B------:R-:W-:Y:S02]  /*9a30*/  @!P0 SHF.L.U32 R137, R133.reuse, 0x1, RZ ;  /* 0x0000000185898819 */ /* 0x040fe400000006ff */
[----:B------:R-:W-:Y:S01]  /*9a40*/  @!P0 SHF.L.U64.HI R60, R133, 0x1, R60 ;  /* 0x00000001853c8819 */ /* 0x000fe2000001023c */
[----:B------:R-:W3:Y:S01]  /*9a50*/  @!P0 LDG.E.128 R20, desc[UR6][R22.64] ;  /* 0x0000000616148981 */ /* 0x000ee2000c1e1d00 */
[C---:B------:R-:W-:Y:S04]  /*9a60*/  @!P0 IADD3 R138, P1, PT, R137.reuse, R86, RZ ;  /* 0x00000056898a8210 */ /* 0x040fe80007f3e0ff */
[C---:B------:R-:W-:Y:S02]  /*9a70*/  @!P0 IADD3.X R139, PT, PT, R60.reuse, R87, RZ, P1, !PT ;  /* 0x000000573c8b8210 */ /* 0x040fe40000ffe4ff */
[----:B------:R-:W-:Y:S03]  /*9a80*/  @!P0 IADD3 R38, P1, PT, R137, R88, RZ ;  /* 0x0000005889268210 */ /* 0x000fe60007f3e0ff */
        /* <DEDUP_REMOVED lines=19> */
[--C-:B------:R-:W-:Y:S02]  /*9bc0*/  @!P0 HADD2.F32 R27, -RZ, R22.reuse.H0_H0 ;  /* 0x20000016ff1b8230 */ /* 0x100fe40000004100 */
[----:B------:R-:W-:Y:S01]  /*9bd0*/  @!P0 FMUL.FTZ R2, R31, R34 ;  /* 0x000000221f028220 */ /* 0x000fe20000410000 */
[----:B------:R-:W-:Y:S02]  /*9be0*/  @!P0 HADD2.F32 R26, -RZ, R22.H1_H1 ;  /* 0x30000016ff1a8230 */ /* 0x000fe40000004100 */
[----:B------:R-:W-:Y:S01]  /*9bf0*/  @!P1 FADD.FTZ R37, -R37, -RZ ;  /* 0x800000ff25259221 */ /* 0x000fe20000010100 */
[----:B------:R-:W-:Y:S02]  /*9c00*/  @!P0 HADD2.F32 R29, -RZ, R134.H1_H1 ;  /* 0x30000086ff1d8230 */ /* 0x000fe40000004100 */
[----:B------:R-:W-:Y:S01]  /*9c10*/  @!P1 FADD.FTZ R35, -R35, -RZ ;  /* 0x800000ff23239221 */ /* 0x000fe20000010100 */
[--C-:B-----5:R-:W-:Y:S02]  /*9c20*/  @!P0 HADD2.F32 R38, -RZ, R48.reuse.H0_H0 ;  /* 0x20000030ff268230 */ /* 0x120fe40000004100 */
[----:B------:R-:W-:Y:S01]  /*9c30*/  @!P0 FMUL.FTZ R3, R30, R37 ;  /* 0x000000251e038220 */ /* 0x000fe20000410000 */
        /* <DEDUP_REMOVED lines=24> */
[----:B------:R-:W-:Y:S01]  /*9dc0*/  @!P0 FFMA.FTZ R3, R42, R43, R3 ;  /* 0x0000002b2a038223 */ /* 0x000fe20000010003 */
[--C-:B------:R-:W-:Y:S01]  /*9dd0*/  @!P0 HADD2.F32 R38, -RZ, R49.reuse.H0_H0 ;  /* 0x20000031ff268230 */ /* 0x100fe20000004100 */
[----:B------:R-:W-:Y:S01]  /*9de0*/  @!P0 MOV R56, R60 ;  /* 0x0000003c00388202 */ /* 0x000fe20000000f00 */
        /* <DEDUP_REMOVED lines=19> */
.L_x_1021:
[----:B------:R-:W-:Y:S05]  /*9f20*/  BSYNC.RECONVERGENT B0 ;  /* 0x0000000000007941 */ /* 0x000fea0003800200 */
.L_x_1020:
        /* <DEDUP_REMOVED lines=92> */
.L_x_1019:
[----:B------:R-:W-:Y:S05]  /*a4f0*/  BSYNC.RECONVERGENT B1 ;  /* 0x0000000000017941 */ /* 0x000fea0003800200 */
.L_x_1018:
[----:B------:R-:W-:Y:S04]  /*a500*/  BSSY.RECONVERGENT B1, `(.L_x_1022) ;  /* 0x00000c2000017945 */ /* 0x000fe80003800200 */
[----:B------:R-:W-:Y:S05]  /*a510*/  @!P6 BRA `(.L_x_1023) ;  /* 0x0000000c0000e947 */ /* 0x000fea0003800000 */
        /* <DEDUP_REMOVED lines=99> */
.L_x_1025:
[----:B------:R-:W-:Y:S05]  /*ab50*/  BSYNC.RECONVERGENT B0 ;  /* 0x0000000000007941 */ /* 0x000fea0003800200 */
.L_x_1024:
        /* <DEDUP_REMOVED lines=92> */
.L_x_1023:
[----:B------:R-:W-:Y:S05]  /*b120*/  BSYNC.RECONVERGENT B1 ;  /* 0x0000000000017941 */ /* 0x000fea0003800200 */
.L_x_1022:
        /* <DEDUP_REMOVED lines=103> */
.L_x_1029:
[----:B------:R-:W-:Y:S05]  /*b7a0*/  BSYNC.RECONVERGENT B0 ;  /* 0x0000000000007941 */ /* 0x000fea0003800200 */
.L_x_1028:
        /* <DEDUP_REMOVED lines=92> */
.L_x_1027:
[----:B------:R-:W-:Y:S05]  /*bd70*/  BSYNC.RECONVERGENT B1 ;  /* 0x0000000000017941 */ /* 0x000fea0003800200 */
.L_x_1026:
        /* <DEDUP_REMOVED lines=103> */
.L_x_1033:
[----:B------:R-:W-:Y:S05]  /*c3f0*/  BSYNC.RECONVERGENT B0 ;  /* 0x0000000000007941 */ /* 0x000fea0003800200 */
.L_x_1032:
        /* <DEDUP_REMOVED lines=92> */
.L_x_1031:
[----:B------:R-:W-:Y:S05]  /*c9c0*/  BSYNC.RECONVERGENT B1 ;  /* 0x0000000000017941 */ /* 0x000fea0003800200 */
.L_x_1030:
        /* <DEDUP_REMOVED lines=104> */
.L_x_1037:
[----:B------:R-:W-:Y:S05]  /*d050*/  BSYNC.RECONVERGENT B0 ;  /* 0x0000000000007941 */ /* 0x000fea0003800200 */
.L_x_1036:
        /* <DEDUP_REMOVED lines=90> */
.L_x_1035:
[----:B------:R-:W-:Y:S05]  /*d600*/  BSYNC.RECONVERGENT B1 ;  /* 0x0000000000017941 */ /* 0x000fea0003800200 */
.L_x_1034:
[----:B------:R-:W5:Y:S08]  /*d610*/  LDC R3, c[0x0][0x450] ;  /* 0x00011400ff037b82 */ /* 0x000f700000000800 */
[----:B------:R-:W1:Y:S01]  /*d620*/  LDC R13, c[0x0][0x450] ;  /* 0x00011400ff0d7b82 */ /* 0x000e620000000800 */
[----:B-----5:R-:W-:Y:S05]  /*d630*/  IMAD.U32 R3, R3, -0x40, RZ ;  /* 0xffffffc003037824 */ /* 0x020fea00078e00ff */
[C---:B------:R-:W-:Y:S02]  /*d640*/  LEA R88, P1, R3.reuse, R88, 0x1 ;  /* 0x0000005803587211 */ /* 0x040fe400078208ff */
[C---:B------:R-:W-:Y:S02]  /*d650*/  LEA R86, P0, R3.reuse, R86, 0x1 ;  /* 0x0000005603567211 */ /* 0x040fe400078008ff */
[C---:B------:R-:W-:Y:S02]  /*d660*/  LEA.HI.X.SX32 R89, R3.reuse, R89, 0x1, P1 ;  /* 0x0000005903597211 */ /* 0x040fe400008f0eff */
[----:B-1----:R-:W-:Y:S09]  /*d670*/  LEA.HI.X.SX32 R87, R3, R87, 0x1, P0 ;  /* 0x0000005703577211 */ /* 0x002ff200000f0eff */
.L_x_972:
[----:B------:R-:W-:Y:S05]  /*d680*/  BSYNC.RECONVERGENT B2 ;  /* 0x0000000000027941 */ /* 0x000fea0003800200 */
.L_x_956:
        /* <DEDUP_REMOVED lines=90> */
.L_x_1038:
[----:B------:R-:W-:Y:S02]  /*dc30*/  IADD3 R84, P1, PT, R84, R91, RZ ;  /* 0x0000005b54547210 */ /* 0x000fe40007f3e0ff */
[----:B------:R-:W-:Y:S03]  /*dc40*/  IADD3 R10, P0, PT, R10, R93, RZ ;  /* 0x0000005d0a0a7210 */ /* 0x000fe60007f1e0ff */
[----:B------:R-:W-:Y:S02]  /*dc50*/  IMAD.X R85, R85, 0x1, R90, P1 ;  /* 0x0000000155557824 */ /* 0x000fe400008e065a */
[----:B------:R-:W-:Y:S01]  /*dc60*/  IMAD.X R11, R11, 0x1, R92, P0 ;  /* 0x000000010b0b7824 */ /* 0x000fe200000e065c */
[----:B------:R-:W-:Y:S07]  /*dc70*/  @P2 BRA `(.L_x_1039) ;  /* 0xffffff4800042947 */ /* 0x000fee000383ffff */
.L_x_939:
        /* <DEDUP_REMOVED lines=43> */
.L_x_1043:
[----:B------:R-:W-:Y:S05]  /*df30*/  BSYNC.RECONVERGENT B0 ;  /* 0x0000000000007941 */ /* 0x000fea0003800200 */
.L_x_1042:
        /* <DEDUP_REMOVED lines=17> */
.L_x_1045:
[----:B------:R-:W-:Y:S05]  /*e050*/  BSYNC.RECONVERGENT B0 ;  /* 0x0000000000007941 */ /* 0x000fea0003800200 */
.L_x_1044:
        /* <DEDUP_REMOVED lines=17> */
.L_x_1047:
[----:B------:R-:W-:Y:S05]  /*e170*/  BSYNC.RECONVERGENT B0 ;  /* 0x0000000000007941 */ /* 0x000fea0003800200 */
.L_x_1046:
        /* <DEDUP_REMOVED lines=17> */
.L_x_1041:
        /* <DEDUP_REMOVED lines=81> */
.L_x_1055:
[----:B------:R-:W-:Y:S05]  /*e7a0*/  BSYNC.RECONVERGENT B0 ;  /* 0x0000000000007941 */ /* 0x000fea0003800200 */
.L_x_1054:
[----:B-----5:R-:W-:Y:S01]  /*e7b0*/  IMAD.MOV.U32 R6, RZ, RZ, R18 ;  /* 0x000000ffff067224 */ /* 0x020fe200078e0012 */
[----:B------:R-:W-:Y:S01]  /*e7c0*/  MOV R4, R16 ;  /* 0x0000001000047202 */ /* 0x000fe20000000f00 */
[----:B------:R-:W-:Y:S01]  /*e7d0*/  IMAD.MOV.U32 R7, RZ, RZ, R19 ;  /* 0x000000ffff077224 */ /* 0x000fe200078e0013 */
[----:B------:R-:W-:Y:S02]  /*e7e0*/  MOV R5, R17 ;  /* 0x0000001100057202 */ /* 0x000fe40000000f00 */
.L_x_1053:
[----:B------:R-:W-:Y:S05]  /*e7f0*/  BSYNC.RECONVERGENT B1 ;  /* 0x0000000000017941 */ /* 0x000fea0003800200 */
.L_x_1052:
        /* <DEDUP_REMOVED lines=50> */
.L_x_1057:
[----:B------:R-:W-:Y:S05]  /*eb20*/  BSYNC.RECONVERGENT B0 ;  /* 0x0000000000007941 */ /* 0x000fea0003800200 */
.L_x_1056:
[----:B-----5:R3:W-:Y:S02]  /*eb30*/  STS.128 [R223+0x2000], R16 ;  /* 0x00200010df007388 */ /* 0x0207e40000000c00 */
.L_x_1051:
[----:B------:R-:W-:Y:S05]  /*eb40*/  BSYNC.RECONVERGENT B2 ;  /* 0x0000000000027941 */ /* 0x000fea0003800200 */
.L_x_1050:
        /* <DEDUP_REMOVED lines=64> */
.L_x_1063:
[----:B------:R-:W-:Y:S05]  /*ef50*/  BSYNC.RECONVERGENT B0 ;  /* 0x0000000000007941 */ /* 0x000fea0003800200 */
.L_x_1062:
[----:B-----5:R1:W-:Y:S02]  /*ef60*/  STS.128 [R223+0x800], R16 ;  /* 0x00080010df007388 */ /* 0x0203e40000000c00 */
.L_x_1061:
[----:B------:R-:W-:Y:S05]  /*ef70*/  BSYNC.RECONVERGENT B1 ;  /* 0x0000000000017941 */ /* 0x000fea0003800200 */
.L_x_1060:
        /* <DEDUP_REMOVED lines=56> */
.L_x_1065:
[----:B------:R-:W-:Y:S05]  /*f300*/  BSYNC.RECONVERGENT B0 ;  /* 0x0000000000007941 */ /* 0x000fea0003800200 */
.L_x_1064:
[----:B-----5:R3:W-:Y:S02]  /*f310*/  STS.128 [R223+0x2800], R16 ;  /* 0x00280010df007388 */ /* 0x0207e40000000c00 */
.L_x_1059:
[----:B------:R-:W-:Y:S05]  /*f320*/  BSYNC.RECONVERGENT B2 ;  /* 0x0000000000027941 */ /* 0x000fea0003800200 */
.L_x_1058:
        /* <DEDUP_REMOVED lines=68> */
.L_x_1071:
[----:B------:R-:W-:Y:S05]  /*f770*/  BSYNC.RECONVERGENT B0 ;  /* 0x0000000000007941 */ /* 0x000fea0003800200 */
.L_x_1070:
[----:B-----5:R3:W-:Y:S02]  /*f780*/  STS.128 [R223+0x1000], R16 ;  /* 0x00100010df007388 */ /* 0x0207e40000000c00 */
.L_x_1069:
[----:B------:R-:W-:Y:S05]  /*f790*/  BSYNC.RECONVERGENT B1 ;  /* 0x0000000000017941 */ /* 0x000fea0003800200 */
.L_x_1068:
        /* <DEDUP_REMOVED lines=56> */
.L_x_1073:
[----:B------:R-:W-:Y:S05]  /*fb20*/  BSYNC.RECONVERGENT B0 ;  /* 0x0000000000007941 */ /* 0x000fea0003800200 */
.L_x_1072:
[----:B-----5:R3:W-:Y:S02]  /*fb30*/  STS.128 [R223+0x3000], R16 ;  /* 0x00300010df007388 */ /* 0x0207e40000000c00 */
.L_x_1067:
[----:B------:R-:W-:Y:S05]  /*fb40*/  BSYNC.RECONVERGENT B2 ;  /* 0x0000000000027941 */ /* 0x000fea0003800200 */
.L_x_1066:
        /* <DEDUP_REMOVED lines=65> */
.L_x_1077:
[----:B------:R-:W-:Y:S05]  /*ff60*/  BSYNC.RECONVERGENT B0 ;  /* 0x0000000000007941 */ /* 0x000fea0003800200 */
.L_x_1076:
[----:B-----5:R3:W-:Y:S02]  /*ff70*/  STS.128 [R223+0x1800], R16 ;  /* 0x00180010df007388 */ /* 0x0207e40000000c00 */
.L_x_1075:
[----:B------:R-:W-:Y:S05]  /*ff80*/  BSYNC.RECONVERGENT B1 ;  /* 0x0000000000017941 */ /* 0x000fea0003800200 */
.L_x_1074:
        /* <DEDUP_REMOVED lines=56> */
.L_x_1079:
[----:B------:R-:W-:Y:S05]  /*10310*/  BSYNC.RECONVERGENT B0 ;  /* 0x0000000000007941 */ /* 0x000fea0003800200 */
.L_x_1078:
[----:B-----5:R3:W-:Y:S01]  /*10320*/  STS.128 [R223+0x3800], R16 ;  /* 0x00380010df007388 */ /* 0x0207e20000000c00 */
[----:B------:R-:W-:Y:S05]  /*10330*/  BRA `(.L_x_1048) ;  /* 0x0000002c00d47947 */ /* 0x000fea0003800000 */
.L_x_1049:
        /* <DEDUP_REMOVED lines=99> */
.L_x_1085:
[----:B------:R-:W-:Y:S05]  /*10970*/  BSYNC.RECONVERGENT B0 ;  /* 0x0000000000007941 */ /* 0x000fea0003800200 */
.L_x_1084:
[----:B-----5:R-:W-:Y:S01]  /*10980*/  IMAD.MOV.U32 R6, RZ, RZ, R34 ;  /* 0x000000ffff067224 */ /* 0x020fe200078e0022 */
[----:B------:R-:W-:Y:S01]  /*10990*/  MOV R4, R32 ;  /* 0x0000002000047202 */ /* 0x000fe20000000f00 */
[----:B------:R-:W-:Y:S01]  /*109a0*/  IMAD.MOV.U32 R7, RZ, RZ, R35 ;  /* 0x000000ffff077224 */ /* 0x000fe200078e0023 */
[----:B------:R-:W-:Y:S02]  /*109b0*/  MOV R5, R33 ;  /* 0x0000002100057202 */ /* 0x000fe40000000f00 */
.L_x_1083:
[----:B------:R-:W-:Y:S05]  /*109c0*/  BSYNC.RECONVERGENT B1 ;  /* 0x0000000000017941 */ /* 0x000fea0003800200 */
.L_x_1082:
        /* <DEDUP_REMOVED lines=88> */
.L_x_1087:
[----:B------:R-:W-:Y:S05]  /*10f50*/  BSYNC.RECONVERGENT B0 ;  /* 0x0000000000007941 */ /* 0x000fea0003800200 */
.L_x_1086:
[----:B-----5:R3:W-:Y:S02]  /*10f60*/  STS.128 [R223+0x2000], R32 ;  /* 0x00200020df007388 */ /* 0x0207e40000000c00 */
.L_x_1081:
[----:B------:R-:W-:Y:S05]  /*10f70*/  BSYNC.RECONVERGENT B2 ;  /* 0x0000000000027941 */ /* 0x000fea0003800200 */
.L_x_1080:
        /* <DEDUP_REMOVED lines=94> */
.L_x_1093:
[----:B------:R-:W-:Y:S05]  /*11560*/  BSYNC.RECONVERGENT B0 ;  /* 0x0000000000007941 */ /* 0x000fea0003800200 */
.L_x_1092:
[----:B-----5:R1:W-:Y:S02]  /*11570*/  STS.128 [R223+0x800], R32 ;  /* 0x00080020df007388 */ /* 0x0203e40000000c00 */
.L_x_1091:
[----:B------:R-:W-:Y:S05]  /*11580*/  BSYNC.RECONVERGENT B1 ;  /* 0x0000000000017941 */ /* 0x000fea0003800200 */
.L_x_1090:
        /* <DEDUP_REMOVED lines=86> */
.L_x_1095:
[----:B------:R-:W-:Y:S05]  /*11af0*/  BSYNC.RECONVERGENT B0 ;  /* 0x0000000000007941 */ /* 0x000fea0003800200 */
.L_x_1094:
[----:B-----5:R3:W-:Y:S02]  /*11b00*/  STS.128 [R223+0x2800], R32 ;  /* 0x00280020df007388 */ /* 0x0207e40000000c00 */
.L_x_1089:
[----:B------:R-:W-:Y:S05]  /*11b10*/  BSYNC.RECONVERGENT B2 ;  /* 0x0000000000027941 */ /* 0x000fea0003800200 */
.L_x_1088:
        /* <DEDUP_REMOVED lines=96> */
.L_x_1101:
[----:B------:R-:W-:Y:S05]  /*12120*/  BSYNC.RECONVERGENT B0 ;  /* 0x0000000000007941 */ /* 0x000fea0003800200 */
.L_x_1100:
[----:B-----5:R3:W-:Y:S02]  /*12130*/  STS.128 [R223+0x1000], R32 ;  /* 0x00100020df007388 */ /* 0x0207e40000000c00 */
.L_x_1099:
[----:B------:R-:W-:Y:S05]  /*12140*/  BSYNC.RECONVERGENT B1 ;  /* 0x0000000000017941 */ /* 0x000fea0003800200 */
.L_x_1098:
        /* <DEDUP_REMOVED lines=86> */
.L_x_1103:
[----:B------:R-:W-:Y:S05]  /*126b0*/  BSYNC.RECONVERGENT B0 ;  /* 0x0000000000007941 */ /* 0x000fea0003800200 */
.L_x_1102:
[----:B-----5:R3:W-:Y:S02]  /*126c0*/  STS.128 [R223+0x3000], R32 ;  /* 0x00300020df007388 */ /* 0x0207e40000000c00 */
.L_x_1097:
[----:B------:R-:W-:Y:S05]  /*126d0*/  BSYNC.RECONVERGENT B2 ;  /* 0x0000000000027941 */ /* 0x000fea0003800200 */
.L_x_1096:
        /* <DEDUP_REMOVED lines=96> */
.L_x_1107:
[----:B------:R-:W-:Y:S05]  /*12ce0*/  BSYNC.RECONVERGENT B0 ;  /* 0x0000000000007941 */ /* 0x000fea0003800200 */
.L_x_1106:
[----:B-----5:R1:W-:Y:S02]  /*12cf0*/  STS.128 [R223+0x1800], R32 ;  /* 0x00180020df007388 */ /* 0x0203e40000000c00 */
.L_x_1105:
[----:B------:R-:W-:Y:S05]  /*12d00*/  BSYNC.RECONVERGENT B1 ;  /* 0x0000000000017941 */ /* 0x000fea0003800200 */
.L_x_1104:
        /* <DEDUP_REMOVED lines=86> */
.L_x_1109:
[----:B------:R-:W-:Y:S05]  /*13270*/  BSYNC.RECONVERGENT B0 ;  /* 0x0000000000007941 */ /* 0x000fea0003800200 */
.L_x_1108:
[----:B-----5:R3:W-:Y:S02]  /*13280*/  STS.128 [R223+0x3800], R32 ;  /* 0x00380020df007388 */ /* 0x0207e40000000c00 */
.L_x_1048:
[----:B------:R-:W-:Y:S05]  /*13290*/  BSYNC.RECONVERGENT B3 ;  /* 0x0000000000037941 */ /* 0x000fea0003800200 */
.L_x_1040:
        /* <DEDUP_REMOVED lines=26> */
.L_x_1111:
[----:B------:R-:W-:Y:S05]  /*13440*/  BSYNC.RECONVERGENT B0 ;  /* 0x0000000000007941 */ /* 0x000fea0003800200 */
.L_x_1110:
        /* <DEDUP_REMOVED lines=19> */
.L_x_1113:
[----:B------:R-:W-:Y:S05]  /*13580*/  BSYNC.RECONVERGENT B0 ;  /* 0x0000000000007941 */ /* 0x000fea0003800200 */
.L_x_1112:
        /* <DEDUP_REMOVED lines=19> */
.L_x_1115:
[----:B------:R-:W-:Y:S05]  /*136c0*/  BSYNC.RECONVERGENT B0 ;  /* 0x0000000000007941 */ /* 0x000fea0003800200 */
.L_x_1114:
        /* <DEDUP_REMOVED lines=19> */
.L_x_1117:
[----:B------:R-:W-:Y:S05]  /*13800*/  BSYNC.RECONVERGENT B0 ;  /* 0x0000000000007941 */ /* 0x000fea0003800200 */
.L_x_1116:
        /* <DEDUP_REMOVED lines=21> */
.L_x_1119:
[----:B------:R-:W-:Y:S05]  /*13960*/  BSYNC.RECONVERGENT B0 ;  /* 0x0000000000007941 */ /* 0x000fea0003800200 */
.L_x_1118:
        /* <DEDUP_REMOVED lines=17> */
.L_x_1121:
[----:B------:R-:W-:Y:S05]  /*13a80*/  BSYNC.RECONVERGENT B0 ;  /* 0x0000000000007941 */ /* 0x000fea0003800200 */
.L_x_1120:
        /* <DEDUP_REMOVED lines=20> */
.L_x_1123:
[----:B------:R-:W-:Y:S05]  /*13bd0*/  BSYNC.RECONVERGENT B0 ;  /* 0x0000000000007941 */ /* 0x000fea0003800200 */
.L_x_1122:
        /* <DEDUP_REMOVED lines=18> */
.L_x_1125:
[----:B------:R-:W-:Y:S05]  /*13d00*/  BSYNC.RECONVERGENT B0 ;  /* 0x0000000000007941 */ /* 0x000fea0003800200 */
.L_x_1124:
        /* <DEDUP_REMOVED lines=29> */
.L_x_1127:
[----:B------:R1:W-:Y:S04]  /*13ee0*/  STS.128 [R223+0xc000], RZ ;  /* 0x00c000ffdf007388 */ /* 0x0003e80000000c00 */
[----:B------:R1:W-:Y:S02]  /*13ef0*/  STS.128 [R223+0x10000], RZ ;  /* 0x010000ffdf007388 */ /* 0x0003e40000000c00 */
.L_x_1128:
[----:B------:R-:W-:Y:S05]  /*13f00*/  BSYNC.RECONVERGENT B0 ;  /* 0x0000000000007941 */ /* 0x000fea0003800200 */
.L_x_1126:
        /* <DEDUP_REMOVED lines=36> */
.L_x_1130:
[----:B------:R-:W-:Y:S05]  /*14150*/  BSYNC.RECONVERGENT B0 ;  /* 0x0000000000007941 */ /* 0x000fea0003800200 */
.L_x_1129:
        /* <DEDUP_REMOVED lines=23> */
.L_x_1132:
[----:B------:R-:W-:Y:S05]  /*142d0*/  BSYNC.RECONVERGENT B0 ;  /* 0x0000000000007941 */ /* 0x000fea0003800200 */
.L_x_1131:
        /* <DEDUP_REMOVED lines=25> */
.L_x_1134:
[----:B------:R-:W-:Y:S05]  /*14470*/  BSYNC.RECONVERGENT B0 ;  /* 0x0000000000007941 */ /* 0x000fea0003800200 */
.L_x_1133:
        /* <DEDUP_REMOVED lines=22> */
.L_x_1136:
[----:B------:R-:W-:Y:S05]  /*145e0*/  BSYNC.RECONVERGENT B0 ;  /* 0x0000000000007941 */ /* 0x000fea0003800200 */
.L_x_1135:
        /* <DEDUP_REMOVED lines=19> */
.L_x_1138:
[----:B------:R-:W-:Y:S05]  /*14720*/  BSYNC.RECONVERGENT B0 ;  /* 0x0000000000007941 */ /* 0x000fea0003800200 */
.L_x_1137:
        /* <DEDUP_REMOVED lines=22> */
.L_x_1140:
[----:B------:R-:W-:Y:S05]  /*14890*/  BSYNC.RECONVERGENT B0 ;  /* 0x0000000000007941 */ /* 0x000fea0003800200 */
.L_x_1139:
        /* <DEDUP_REMOVED lines=20> */
.L_x_1142:
[----:B------:R-:W-:Y:S05]  /*149e0*/  BSYNC.RECONVERGENT B0 ;  /* 0x0000000000007941 */ /* 0x000fea0003800200 */
.L_x_1141:
[----:B------:R-:W-:Y:S01]  /*149f0*/  LDSM.16.M88.4 R80, [R126] ;  /* 0x000000007e50783b */ /* 0x000fe20000000200 */
[----:B------:R-:W-:Y:S01]  /*14a00*/  MOV R210, 0x20 ;  /* 0x0000002000d27802 */ /* 0x000fe20000000f00 */
[----:B------:R-:W5:Y:S01]  /*14a10*/  LDCU UR4, c[0x0][0x50c] ;  /* 0x0000a180ff0477ac */ /* 0x000f620008000800 */
[----:B------:R-:W-:Y:S01]  /*14a20*/  LOP3.LUT P6, RZ, R139, 0x2, RZ, 0xc0, !PT ;  /* 0x000000028bff7812 */ /* 0x000fe200078cc0ff */
[----:B------:R-:W5:Y:S01]  /*14a30*/  LDSM.16.M88.4 R40, [R136+UR5+0x4000] ;  /* 0x004000058828783b */ /* 0x000f620008000200 */
[----:B------:R-:W-:Y:S02]  /*14a40*/  IADD3 R2, PT, PT, R136, UR5, RZ ;  /* 0x0000000588027c10 */ /* 0x000fe4000fffe0ff */
[----:B------:R-:W-:Y:S01]  /*14a50*/  SEL R67, R210, 0xffffffe0, !P6 ;  /* 0xffffffe0d2437807 */ /* 0x000fe20007000000 */
[----:B------:R-:W5:Y:S01]  /*14a60*/  LDSM.16.M88.4 R32, [R136+UR5+0x4800] ;  /* 0x004800058820783b */ /* 0x000f620008000200 */
[----:B------:R-:W-:Y:S02]  /*14a70*/  MOV R65, 0x40 ;  /* 0x0000004000417802 */ /* 0x000fe40000000f00 */
[-C--:B------:R-:W-:Y:S01]  /*14a80*/  IADD3 R125, PT, PT, R126, R67.reuse, RZ ;  /* 0x000000437e7d7210 */ /* 0x080fe20007ffe0ff */
[----:B------:R-:W5:Y:S01]  /*14a90*/  LDSM.16.M88.4 R24, [R136+UR5+0x5000] ;  /* 0x005000058818783b */ /* 0x000f620008000200 */
[----:B------:R-:W-:-:S02]  /*14aa0*/  IADD3 R8, PT, PT, R2, R67, RZ ;  /* 0x0000004302087210 */ /* 0x000fc40007ffe0ff */
[----:B------:R-:W-:Y:S01]  /*14ab0*/  LOP3.LUT P0, RZ, R139, 0x4, RZ, 0xc0, !PT ;  /* 0x000000048bff7812 */ /* 0x000fe2000780c0ff */
[----:B-1234-:R-:W1:Y:S01]  /*14ac0*/  LDSM.16.M88.4 R16, [R136+UR5+0x5800] ;  /* 0x005800058810783b */ /* 0x01ee620008000200 */
[----:B------:R-:W-:Y:S02]  /*14ad0*/  ISETP.NE.AND P5, PT, R61, 0x1, PT ;  /* 0x000000013d00780c */ /* 0x000fe40003fa5270 */
[----:B------:R-:W-:Y:S01]  /*14ae0*/  SEL R65, R65, 0xffffffc0, !P0 ;  /* 0xffffffc041417807 */ /* 0x000fe20004000000 */
[----:B------:R-:W2:Y:S01]  /*14af0*/  LDSM.16.M88.4 R4, [R136+UR5+0x6000] ;  /* 0x006000058804783b */ /* 0x000ea20008000200 */
[----:B------:R-:W-:Y:S02]  /*14b00*/  VIMNMX R133, PT, PT, R3, R66, PT ;  /* 0x0000004203857248 */ /* 0x000fe40003fe0100 */
[-C--:B------:R-:W-:Y:S01]  /*14b10*/  IADD3 R124, PT, PT, R126, R65.reuse, RZ ;  /* 0x000000417e7c7210 */ /* 0x080fe20007ffe0ff */
[----:B------:R-:W3:Y:S01]  /*14b20*/  LDSM.16.M88.4 R96, [R136+UR5+0x6800] ;  /* 0x006800058860783b */ /* 0x000ee20008000200 */
[----:B------:R-:W-:-:S03]  /*14b30*/  IADD3 R2, PT, PT, R2, R65, RZ ;  /* 0x0000004102027210 */ /* 0x000fc60007ffe0ff */
[----:B------:R-:W4:Y:S01]  /*14b40*/  LDSM.16.M88.4 R88, [R136+UR5+0x7000] ;  /* 0x007000058858783b */ /* 0x000f220008000200 */
[----:B------:R-:W-:-:S03]  /*14b50*/  IADD3 R60, PT, PT, R67, R2, RZ ;  /* 0x00000002433c7210 */ /* 0x000fc60007ffe0ff */
        /* <DEDUP_REMOVED lines=9> */
[C---:B------:R-:W-:Y:S03]  /*14bf0*/  HMMA.16816.F32 R36, R80.reuse, R32, RZ ;  /* 0x000000205024723c */ /* 0x040fe600000018ff */
[----:B------:R-:W-:Y:S04]  /*14c00*/  LDSM.16.M88.4 R72, [R2+0x4000] ;  /* 0x004000000248783b */ /* 0x000fe80000000200 */
[----:B------:R-:W-:Y:S01]  /*14c10*/  LDSM.16.M88.4 R120, [R8+0x6000] ;  /* 0x006000000878783b */ /* 0x000fe20000000200 */
[C---:B------:R-:W-:Y:S03]  /*14c20*/  HMMA.16816.F32 R28, R80.reuse, R24, RZ ;  /* 0x00000018501c723c */ /* 0x040fe600000018ff */
[----:B------:R-:W-:Y:S04]  /*14c30*/  LDSM.16.M88.4 R112, [R8+0x6800] ;  /* 0x006800000870783b */ /* 0x000fe80000000200 */
[----:B------:R-:W-:Y:S01]  /*14c40*/  LDSM.16.M88.4 R108, [R8+0x7000] ;  /* 0x00700000086c783b */ /* 0x000fe20000000200 */
[C---:B-1----:R-:W-:Y:S03]  /*14c50*/  HMMA.16816.F32 R20, R80.reuse, R16, RZ ;  /* 0x000000105014723c */ /* 0x042fe600000018ff */
[----:B------:R-:W0:Y:S05]  /*14c60*/  LDGDEPBAR ;  /* 0x00000000000079af */ /* 0x000e2a0000000000 */
[C---:B--2---:R-:W-:Y:S08]  /*14c70*/  HMMA.16816.F32 R12, R80.reuse, R4, RZ ;  /* 0x00000004500c723c */ /* 0x044ff000000018ff */
[C---:B---3--:R-:W-:Y:S08]  /*14c80*/  HMMA.16816.F32 R100, R80.reuse, R96, RZ ;  /* 0x000000605064723c */ /* 0x048ff000000018ff */
[C---:B----4-:R-:W-:Y:S08]  /*14c90*/  HMMA.16816.F32 R92, R80.reuse, R88, RZ ;  /* 0x00000058505c723c */ /* 0x050ff000000018ff */
        /* <DEDUP_REMOVED lines=27> */
[C---:B--2---:R-:W-:Y:S08]  /*14e50*/  HMMA.16816.F32 R36, R76.reuse, R68, R36 ;  /* 0x000000444c24723c */ /* 0x044ff00000001824 */
[----:B------:R-:W-:Y:S01]  /*14e60*/  HMMA.16816.F32 R32, R76, R70, R32 ;  /* 0x000000464c20723c */ /* 0x000fe20000001820 */
[----:B------:R-:W2:Y:S07]  /*14e70*/  LDSM.16.M88.4 R68, [R2+0x7000] ;  /* 0x007000000244783b */ /* 0x000eae0000000200 */
[----:B------:R-:W-:Y:S01]  /*14e80*/  HMMA.16816.F32 R12, R116, R120, R12 ;  /* 0x00000078740c723c */ /* 0x000fe2000000180c */
[----:B------:R-:W-:-:S07]  /*14e90*/  IADD3 R120, PT, PT, R67, R124, RZ ;  /* 0x0000007c43787210 */ /* 0x000fce0007ffe0ff */
[----:B------:R-:W-:Y:S08]  /*14ea0*/  HMMA.16816.F32 R4, R116, R122, R4 ;  /* 0x0000007a7404723c */ /* 0x000ff00000001804 */
[C---:B---3--:R-:W-:Y:S08]  /*14eb0*/  HMMA.16816.F32 R28, R76.reuse, R56, R28 ;  /* 0x000000384c1c723c */ /* 0x048ff0000000181c */
[C---:B------:R-:W-:Y:S01]  /*14ec0*/  HMMA.16816.F32 R24, R76.reuse, R58, R24 ;  /* 0x0000003a4c18723c */ /* 0x040fe20000001818 */
[----:B------:R-:W-:Y:S07]  /*14ed0*/  LDSM.16.M88.4 R56, [R120] ;  /* 0x000000007838783b */ /* 0x000fee0000000200 */
[C---:B----4-:R-:W-:Y:S08]  /*14ee0*/  HMMA.16816.F32 R20, R76.reuse, R52, R20 ;  /* 0x000000344c14723c */ /* 0x050ff00000001814 */
[----:B------:R-:W-:Y:S01]  /*14ef0*/  HMMA.16816.F32 R16, R76, R54, R16 ;  /* 0x000000364c10723c */ /* 0x000fe20000001810 */
[----:B------:R-:W3:Y:S07]  /*14f00*/  LDSM.16.M88.4 R52, [R60+0x4000] ;  /* 0x004000003c34783b */ /* 0x000eee0000000200 */
        /* <DEDUP_REMOVED lines=11> */
[C---:B--2---:R-:W-:Y:S08]  /*14fc0*/  HMMA.16816.F32 R92, R76.reuse, R68, R92 ;  /* 0x000000444c5c723c */ /* 0x044ff0000000185c */
[C---:B------:R-:W-:Y:S01]  /*14fd0*/  HMMA.16816.F32 R88, R76.reuse, R70, R88 ;  /* 0x000000464c58723c */ /* 0x040fe20000001858 */
[----:B------:R-:W-:Y:S07]  /*14fe0*/  LDSM.16.M88.4 R68, [R60+0x5800] ;  /* 0x005800003c44783b */ /* 0x000fee0000000200 */
[C---:B------:R-:W-:Y:S08]  /*14ff0*/  HMMA.16816.F32 R84, R76.reuse, R104, R84 ;  /* 0x000000684c54723c */ /* 0x040ff00000001854 */
[----:B------:R-:W-:Y:S01]  /*15000*/  HMMA.16816.F32 R80, R76, R106, R80 ;  /* 0x0000006a4c50723c */ /* 0x000fe20000001850 */
[----:B------:R-:W2:Y:S04]  /*15010*/  LDSM.16.M88.4 R76, [R60+0x6000] ;  /* 0x006000003c4c783b */ /* 0x000ea80000000200 */
[----:B------:R-:W-:Y:S03]  /*15020*/  LDSM.16.M88.4 R104, [R136+UR5+0x8000] ;  /* 0x008000058868783b */ /* 0x000fe60008000200 */
[C---:B---3--:R-:W-:Y:S08]  /*15030*/  HMMA.16816.F32 R44, R56.reuse, R52, R44 ;  /* 0x00000034382c723c */ /* 0x048ff0000000182c */
[C---:B------:R-:W-:Y:S01]  /*15040*/  HMMA.16816.F32 R40, R56.reuse, R54, R40 ;  /* 0x000000363828723c */ /* 0x040fe20000001828 */
[----:B------:R-:W3:Y:S07]  /*15050*/  LDSM.16.M88.4 R52, [R60+0x6800] ;  /* 0x006800003c34783b */ /* 0x000eee0000000200 */
[C---:B-1----:R-:W-:Y:S08]  /*15060*/  HMMA.16816.F32 R36, R56.reuse, R48, R36 ;  /* 0x000000303824723c */ /* 0x042ff00000001824 */
[C---:B------:R-:W-:Y:S01]  /*15070*/  HMMA.16816.F32 R32, R56.reuse, R50, R32 ;  /* 0x000000323820723c */ /* 0x040fe20000001820 */
[----:B------:R-:W1:Y:S07]  /*15080*/  LDSM.16.M88.4 R48, [R60+0x7000] ;  /* 0x007000003c30783b */ /* 0x000e6e0000000200 */
[C---:B----4-:R-:W-:Y:S08]  /*15090*/  HMMA.16816.F32 R28, R56.reuse, R72, R28 ;  /* 0x00000048381c723c */ /* 0x050ff0000000181c */
[C---:B------:R-:W-:Y:S01]  /*150a0*/  HMMA.16816.F32 R24, R56.reuse, R74, R24 ;  /* 0x0000004a3818723c */ /* 0x040fe20000001818 */
[----:B------:R-:W-:Y:S07]  /*150b0*/  LDSM.16.M88.4 R72, [R125+0x2000] ;  /* 0x002000007d48783b */ /* 0x000fee0000000200 */
[C---:B--2---:R-:W-:Y:S01]  /*150c0*/  HMMA.16816.F32 R112, R56.reuse, R76, R12 ;  /* 0x0000004c3870723c */ /* 0x044fe2000000180c */
[----:B------:R-:W2:Y:S07]  /*150d0*/  LDSM.16.M88.4 R12, [R8+0x8000] ;  /* 0x00800000080c783b */ /* 0x000eae0000000200 */
[C---:B------:R-:W-:Y:S08]  /*150e0*/  HMMA.16816.F32 R20, R56.reuse, R68, R20 ;  /* 0x000000443814723c */ /* 0x040ff00000001814 */
[C---:B------:R-:W-:Y:S01]  /*150f0*/  HMMA.16816.F32 R16, R56.reuse, R70, R16 ;  /* 0x000000463810723c */ /* 0x040fe20000001810 */
[----:B------:R-:W4:Y:S07]  /*15100*/  LDSM.16.M88.4 R68, [R60+0x7800] ;  /* 0x007800003c44783b */ /* 0x000f2e0000000200 */
[C---:B------:R-:W-:Y:S01]  /*15110*/  HMMA.16816.F32 R4, R56.reuse, R78, R4 ;  /* 0x0000004e3804723c */ /* 0x040fe20000001804 */
[----:B------:R-:W-:Y:S07]  /*15120*/  LDSM.16.M88.4 R76, [R124+0x2000] ;  /* 0x002000007c4c783b */ /* 0x000fee0000000200 */
[C---:B---3--:R-:W-:Y:S08]  /*15130*/  HMMA.16816.F32 R100, R56.reuse, R52, R100 ;  /* 0x000000343864723c */ /* 0x048ff00000001864 */
[----:B------:R-:W-:Y:S01]  /*15140*/  HMMA.16816.F32 R96, R56, R54, R96 ;  /* 0x000000363860723c */ /* 0x000fe20000001860 */
[----:B------:R-:W3:Y:S07]  /*15150*/  LDSM.16.M88.4 R52, [R136+UR5+0x8800] ;  /* 0x008800058834783b */ /* 0x000eee0008000200 */
[C---:B------:R-:W-:Y:S01]  /*15160*/  HMMA.16816.F32 R116, R108.reuse, R104, R44 ;  /* 0x000000686c74723c */ /* 0x040fe2000000182c */
[----:B------:R-:W5:Y:S07]  /*15170*/  LDSM.16.M88.4 R44, [R2+0x8000] ;  /* 0x00800000022c783b */ /* 0x000f6e0000000200 */
[----:B------:R-:W-:Y:S01]  /*15180*/  HMMA.16816.F32 R40, R108, R106, R40 ;  /* 0x0000006a6c28723c */ /* 0x000fe20000001828 */
[----:B------:R-:W-:Y:S07]  /*15190*/  LDSM.16.M88.4 R104, [R8+0x8800] ;  /* 0x008800000868783b */ /* 0x000fee0000000200 */
[C---:B-1----:R-:W-:Y:S08]  /*151a0*/  HMMA.16816.F32 R92, R56.reuse, R48, R92 ;  /* 0x00000030385c723c */ /* 0x042ff0000000185c */
[----:B------:R-:W-:Y:S01]  /*151b0*/  HMMA.16816.F32 R88, R56, R50, R88 ;  /* 0x000000323858723c */ /* 0x000fe20000001858 */
[----:B------:R-:W1:Y:S07]  /*151c0*/  LDSM.16.M88.4 R48, [R136+UR5+0x9000] ;  /* 0x009000058830783b */ /* 0x000e6e0008000200 */
[C---:B--2---:R-:W-:Y:S08]  /*151d0*/  HMMA.16816.F32 R116, R72.reuse, R12, R116 ;  /* 0x0000000c4874723c */ /* 0x044ff00000001874 */
[----:B------:R-:W-:Y:S01]  /*151e0*/  HMMA.16816.F32 R40, R72, R14, R40 ;  /* 0x0000000e4828723c */ /* 0x000fe20000001828 */
[----:B------:R-:W-:Y:S07]  /*151f0*/  LDSM.16.M88.4 R12, [R2+0x8800] ;  /* 0x00880000020c783b */ /* 0x000fee0000000200 */
[C---:B----4-:R-:W-:Y:S08]  /*15200*/  HMMA.16816.F32 R84, R56.reuse, R68, R84 ;  /* 0x000000443854723c */ /* 0x050ff00000001854 */
[----:B------:R-:W-:Y:S01]  /*15210*/  HMMA.16816.F32 R80, R56, R70, R80 ;  /* 0x000000463850723c */ /* 0x000fe20000001850 */
[----:B------:R-:W-:Y:S04]  /*15220*/  LDSM.16.M88.4 R68, [R120+0x2000] ;  /* 0x002000007844783b */ /* 0x000fe80000000200 */
[----:B------:R-:W2:Y:S03]  /*15230*/  LDSM.16.M88.4 R56, [R60+0x8000] ;  /* 0x008000003c38783b */ /* 0x000ea60000000200 */
[----:B---3--:R-:W-:Y:S08]  /*15240*/  HMMA.16816.F32 R36, R108, R52, R36 ;  /* 0x000000346c24723c */ /* 0x008ff00000001824 */
[C---:B-----5:R-:W-:Y:S08]  /*15250*/  HMMA.16816.F32 R116, R76.reuse, R44, R116 ;  /* 0x0000002c4c74723c */ /* 0x060ff00000001874 */
[----:B------:R-:W-:Y:S01]  /*15260*/  HMMA.16816.F32 R40, R76, R46, R40 ;  /* 0x0000002e4c28723c */ /* 0x000fe20000001828 */
[----:B------:R-:W3:Y:S07]  /*15270*/  LDSM.16.M88.4 R44, [R136+UR5+0x9800] ;  /* 0x00980005882c783b */ /* 0x000eee0008000200 */
[C---:B------:R-:W-:Y:S08]  /*15280*/  HMMA.16816.F32 R32, R108.reuse, R54, R32 ;  /* 0x000000366c20723c */ /* 0x040ff00000001820 */
[----:B-1----:R-:W-:Y:S08]  /*15290*/  HMMA.16816.F32 R28, R108, R48, R28 ;  /* 0x000000306c1c723c */ /* 0x002ff0000000181c */
[----:B------:R-:W-:Y:S01]  /*152a0*/  HMMA.16816.F32 R52, R72, R104, R36 ;  /* 0x000000684834723c */ /* 0x000fe20000001824 */
[----:B------:R-:W1:Y:S07]  /*152b0*/  LDSM.16.M88.4 R36, [R60+0x8800] ;  /* 0x008800003c24783b */ /* 0x000e6e0000000200 */
[----:B------:R-:W-:Y:S01]  /*152c0*/  HMMA.16816.F32 R24, R108, R50, R24 ;  /* 0x000000326c18723c */ /* 0x000fe20000001818 */
[----:B------:R-:W4:Y:S07]  /*152d0*/  LDSM.16.M88.4 R48, [R8+0x9000] ;  /* 0x009000000830783b */ /* 0x000f2e0000000200 */
[----:B------:R-:W-:Y:S08]  /*152e0*/  HMMA.16816.F32 R32, R72, R106, R32 ;  /* 0x0000006a4820723c */ /* 0x000ff00000001820 */
[C---:B--2---:R-:W-:Y:S08]  /*152f0*/  HMMA.16816.F32 R116, R68.reuse, R56, R116 ;  /* 0x000000384474723c */ /* 0x044ff00000001874 */
[----:B------:R-:W-:Y:S08]  /*15300*/  HMMA.16816.F32 R40, R68, R58, R40 ;  /* 0x0000003a4428723c */ /* 0x000ff00000001828 */
[----:B------:R-:W-:Y:S03]  /*15310*/  HMMA.16816.F32 R52, R76, R12, R52 ;  /* 0x0000000c4c34723c */ /* 0x000fe60000001834 */
[----:B------:R-:W-:Y:S01]  /*15320*/  FMUL.FTZ R116, R116, UR4 ;  /* 0x0000000474747c20 */ /* 0x000fe20008410000 */
[----:B------:R-:W-:Y:S01]  /*15330*/  FMUL.FTZ R117, R117, UR4 ;  /* 0x0000000475757c20 */ /* 0x000fe20008410000 */
[----:B------:R-:W-:Y:S01]  /*15340*/  FMUL.FTZ R118, R118, UR4 ;  /* 0x0000000476767c20 */ /* 0x000fe20008410000 */
[----:B------:R-:W-:-:S02]  /*15350*/  FMUL.FTZ R119, R119, UR4 ;  /* 0x0000000477777c20 */ /* 0x000fc40008410000 */
[----:B---3--:R-:W-:Y:S01]  /*15360*/  HMMA.16816.F32 R56, R108, R44, R20 ;  /* 0x0000002c6c38723c */ /* 0x008fe20000001814 */
        /* <DEDUP_REMOVED lines=62> */
[C---:B--2---:R-:W-:Y:S02]  /*15750*/  HMMA.16816.F32 R4, R72.reuse, R14, R4 ;  /* 0x0000000e4804723c */ /* 0x044fe40000001804 */
[----:B------:R-:W2:Y:S06]  /*15760*/  MUFU.TANH R104, R104 ;  /* 0x0000006800687308 */ /* 0x000eac0000002400 */
[----:B------:R-:W-:Y:S01]  /*15770*/  HMMA.16816.F32 R112, R72, R12, R112 ;  /* 0x0000000c4870723c */ /* 0x000fe20000001870 */
[----:B------:R-:W-:Y:S01]  /*15780*/  LDSM.16.M88.4 R12, [R2+0xa800] ;  /* 0x00a80000020c783b */ /* 0x000fe20000000200 */
[----:B------:R-:W1:Y:S06]  /*15790*/  MUFU.TANH R105, R105 ;  /* 0x0000006900697308 */ /* 0x000e6c0000002400 */
[----:B------:R-:W-:Y:S01]  /*157a0*/  HMMA.16816.F32 R56, R76, R40, R56 ;  /* 0x000000284c38723c */ /* 0x000fe20000001838 */
[----:B------:R-:W-:Y:S01]  /*157b0*/  FMUL.FTZ R40, R106, UR4 ;  /* 0x000000046a287c20 */ /* 0x000fe20008410000 */
[----:B------:R-:W-:Y:S01]  /*157c0*/  FMUL.FTZ R41, R107, UR4 ;  /* 0x000000046b297c20 */ /* 0x000fe20008410000 */
[----:B------:R-:W2:Y:S05]  /*157d0*/  MUFU.TANH R106, R24 ;  /* 0x00000018006a7308 */ /* 0x000eaa0000002400 */
[----:B------:R-:W-:Y:S03]  /*157e0*/  HMMA.16816.F32 R16, R68, R46, R16 ;  /* 0x0000002e4410723c */ /* 0x000fe60000001810 */
[----:B------:R-:W2:Y:S05]  /*157f0*/  MUFU.TANH R107, R27 ;  /* 0x0000001b006b7308 */ /* 0x000eaa0000002400 */
[C---:B-1----:R-:W-:Y:S03]  /*15800*/  HMMA.16816.F32 R4, R76.reuse, R30, R4 ;  /* 0x0000001e4c04723c */ /* 0x042fe60000001804 */
[----:B------:R-:W1:Y:S05]  /*15810*/  MUFU.TANH R40, R40 ;  /* 0x0000002800287308 */ /* 0x000e6a0000002400 */
[----:B------:R-:W-:Y:S01]  /*15820*/  HMMA.16816.F32 R112, R76, R28, R112 ;  /* 0x0000001c4c70723c */ /* 0x000fe20000001870 */
[----:B------:R-:W-:Y:S02]  /*15830*/  LDSM.16.M88.4 R28, [R60+0xa800] ;  /* 0x00a800003c1c783b */ /* 0x000fe40000000200 */
[----:B------:R-:W-:Y:S01]  /*15840*/  FMUL.FTZ R16, R16, UR4 ;  /* 0x0000000410107c20 */ /* 0x000fe20008410000 */
[----:B------:R-:W-:Y:S01]  /*15850*/  FMUL.FTZ R17, R17, UR4 ;  /* 0x0000000411117c20 */ /* 0x000fe20008410000 */
[----:B------:R-:W-:Y:S01]  /*15860*/  FMUL.FTZ R169, R18, UR4 ;  /* 0x0000000412a97c20 */ /* 0x000fe20008410000 */
[----:B------:R-:W-:Y:S01]  /*15870*/  FMUL.FTZ R167, R19, UR4 ;  /* 0x0000000413a77c20 */ /* 0x000fe20008410000 */
[----:B------:R-:W1:Y:S01]  /*15880*/  MUFU.TANH R41, R41 ;  /* 0x0000002900297308 */ /* 0x000e620000002400 */
[----:B------:R-:W-:Y:S07]  /*15890*/  HMMA.16816.F32 R56, R68, R44, R56 ;  /* 0x0000002c4438723c */ /* 0x000fee0000001838 */
[----:B------:R5:W1:Y:S01]  /*158a0*/  MUFU.TANH R44, R25 ;  /* 0x00000019002c7308 */ /* 0x000a620000002400 */
[----:B------:R-:W-:Y:S01]  /*158b0*/  HMMA.16816.F32 R96, R108, R22, R96 ;  /* 0x000000166c60723c */ /* 0x000fe20000001860 */
[----:B------:R-:W3:Y:S06]  /*158c0*/  LDSM.16.M88.4 R20, [R8+0xa800] ;  /* 0x00a800000814783b */ /* 0x000eec0000000200 */
[----:B------:R-:W1:Y:S01]  /*158d0*/  MUFU.TANH R169, R169 ;  /* 0x000000a900a97308 */ /* 0x000e620000002400 */
[C---:B----4-:R-:W-:Y:S03]  /*158e0*/  HMMA.16816.F32 R4, R68.reuse, R38, R4 ;  /* 0x000000264404723c */ /* 0x050fe60000001804 */
[----:B------:R-:W-:Y:S01]  /*158f0*/  FMUL.FTZ R47, R58, UR4 ;  /* 0x000000043a2f7c20 */ /* 0x000fe20008410000 */
[----:B------:R-:W-:Y:S01]  /*15900*/  FMUL.FTZ R46, R57, UR4 ;  /* 0x00000004392e7c20 */ /* 0x000fe20008410000 */
[----:B------:R-:W-:Y:S01]  /*15910*/  FMUL.FTZ R56, R56, UR4 ;  /* 0x0000000438387c20 */ /* 0x000fe20008410000 */
[----:B------:R-:W-:Y:S01]  /*15920*/  FMUL.FTZ R57, R59, UR4 ;  /* 0x000000043b397c20 */ /* 0x000fe20008410000 */
[----:B------:R-:W4:Y:S01]  /*15930*/  MUFU.TANH R58, R16 ;  /* 0x00000010003a7308 */ /* 0x000f220000002400 */
[----:B------:R-:W-:Y:S01]  /*15940*/  HMMA.16816.F32 R112, R68, R36, R112 ;  /* 0x000000244470723c */ /* 0x000fe20000001870 */
[----:B-----5:R-:W5:Y:S06]  /*15950*/  LDSM.16.M88.4 R24, [R136+UR5+0xb800] ;  /* 0x00b800058818783b */ /* 0x020f6c0008000200 */
[----:B------:R2:W1:Y:S01]  /*15960*/  MUFU.TANH R36, R17 ;  /* 0x0000001100247308 */ /* 0x0004620000002400 */
[C---:B------:R-:W-:Y:S03]  /*15970*/  HMMA.16816.F32 R92, R108.reuse, R32, R92 ;  /* 0x000000206c5c723c */ /* 0x040fe6000000185c */
[----:B------:R-:W-:Y:S01]  /*15980*/  FMUL.FTZ R4, R4, UR4 ;  /* 0x0000000404047c20 */ /* 0x000fe20008410000 */
[----:B------:R-:W-:Y:S01]  /*15990*/  FMUL.FTZ R5, R5, UR4 ;  /* 0x0000000405057c20 */ /* 0x000fe20008410000 */
[----:B------:R-:W-:Y:S01]  /*159a0*/  FMUL.FTZ R185, R6, UR4 ;  /* 0x0000000406b97c20 */ /* 0x000fe20008410000 */
[----:B------:R-:W-:Y:S01]  /*159b0*/  FMUL.FTZ R183, R7, UR4 ;  /* 0x0000000407b77c20 */ /* 0x000fe20008410000 */
[----:B------:R-:W1:Y:S01]  /*159c0*/  MUFU.TANH R176, R4 ;  /* 0x0000000400b07308 */ /* 0x000e620000002400 */
[----:B------:R-:W-:Y:S01]  /*159d0*/  HMMA.16816.F32 R88, R108, R34, R88 ;  /* 0x000000226c58723c */ /* 0x000fe20000001858 */
[----:B------:R-:W-:Y:S02]  /*159e0*/  LDSM.16.M88.4 R32, [R8+0xb800] ;  /* 0x00b800000820783b */ /* 0x000fe40000000200 */
[----:B------:R-:W-:Y:S01]  /*159f0*/  FMUL.FTZ R112, R112, UR4 ;  /* 0x0000000470707c20 */ /* 0x000fe20008410000 */
[----:B------:R-:W-:Y:S01]  /*15a00*/  FMUL.FTZ R113, R113, UR4 ;  /* 0x0000000471717c20 */ /* 0x000fe20008410000 */
[----:B------:R-:W-:Y:S01]  /*15a10*/  FMUL.FTZ R114, R114, UR4 ;  /* 0x0000000472727c20 */ /* 0x000fe20008410000 */
[----:B------:R-:W-:Y:S01]  /*15a20*/  FMUL.FTZ R115, R115, UR4 ;  /* 0x0000000473737c20 */ /* 0x000fe20008410000 */
[----:B------:R4:W1:Y:S01]  /*15a30*/  MUFU.TANH R178, R5 ;  /* 0x0000000500b27308 */ /* 0x0008620000002400 */
[----:B--2---:R-:W2:Y:S01]  /*15a40*/  LDSM.16.M88.4 R16, [R8+0xb000] ;  /* 0x00b000000810783b */ /* 0x004ea20000000200 */
[C---:B---3--:R-:W-:Y:S06]  /*15a50*/  HMMA.16816.F32 R100, R72.reuse, R20, R100 ;  /* 0x000000144864723c */ /* 0x048fec0000001864 */
[----:B------:R-:W3:Y:S02]  /*15a60*/  MUFU.TANH R56, R56 ;  /* 0x0000003800387308 */ /* 0x000ee40000002400 */
[----:B------:R-:W-:Y:S01]  /*15a70*/  HMMA.16816.F32 R96, R72, R22, R96 ;  /* 0x000000164860723c */ /* 0x000fe20000001860 */
[----:B------:R-:W1:Y:S05]  /*15a80*/  LDSM.16.M88.4 R20, [R2+0xb000] ;  /* 0x00b000000214783b */ /* 0x000e6a0000000200 */
[----:B------:R-:W1:Y:S01]  /*15a90*/  MUFU.TANH R46, R46 ;  /* 0x0000002e002e7308 */ /* 0x000e620000002400 */
[----:B----4-:R-:W4:Y:S01]  /*15aa0*/  LDSM.16.M88.4 R4, [R2+0xb800] ;  /* 0x00b800000204783b */ /* 0x010f220000000200 */
[C---:B-----5:R-:W-:Y:S06]  /*15ab0*/  HMMA.16816.F32 R84, R108.reuse, R24, R84 ;  /* 0x000000186c54723c */ /* 0x060fec0000001854 */
[----:B------:R-:W1:Y:S02]  /*15ac0*/  MUFU.TANH R47, R47 ;  /* 0x0000002f002f7308 */ /* 0x000e640000002400 */
[----:B------:R-:W-:Y:S06]  /*15ad0*/  HMMA.16816.F32 R80, R108, R26, R80 ;  /* 0x0000001a6c50723c */ /* 0x000fec0000001850 */
[----:B------:R-:W1:Y:S02]  /*15ae0*/  MUFU.TANH R57, R57 ;  /* 0x0000003900397308 */ /* 0x000e640000002400 */
[C---:B------:R-:W-:Y:S06]  /*15af0*/  HMMA.16816.F32 R100, R76.reuse, R12, R100 ;  /* 0x0000000c4c64723c */ /* 0x040fec0000001864 */
[----:B------:R-:W1:Y:S02]  /*15b00*/  MUFU.TANH R167, R167 ;  /* 0x000000a700a77308 */ /* 0x000e640000002400 */
[----:B------:R-:W-:Y:S01]  /*15b10*/  HMMA.16816.F32 R96, R76, R14, R96 ;  /* 0x0000000e4c60723c */ /* 0x000fe20000001860 */
[----:B------:R-:W5:Y:S05]  /*15b20*/  LDSM.16.M88.4 R12, [R60+0xb000] ;  /* 0x00b000003c0c783b */ /* 0x000f6a0000000200 */
[----:B------:R1:W1:Y:S02]  /*15b30*/  MUFU.TANH R188, R112 ;  /* 0x0000007000bc7308 */ /* 0x0002640000002400 */
[C---:B--2---:R-:W-:Y:S06]  /*15b40*/  HMMA.16816.F32 R92, R72.reuse, R16, R92 ;  /* 0x00000010485c723c */ /* 0x044fec000000185c */
[----:B------:R2:W1:Y:S02]  /*15b50*/  MUFU.TANH R182, R113 ;  /* 0x0000007100b67308 */ /* 0x0004640000002400 */
[----:B------:R-:W-:Y:S01]  /*15b60*/  HMMA.16816.F32 R88, R72, R18, R88 ;  /* 0x000000124858723c */ /* 0x000fe20000001858 */
[----:B------:R3:W2:Y:S01]  /*15b70*/  LDSM.16.M88.4 R16, [R60+0xb800] ;  /* 0x00b800003c10783b */ /* 0x0006a20000000200 */
[----:B------:R-:W-:-:S04]  /*15b80*/  DEPBAR.LE SB0, 0x0 ;  /* 0x000080000000791a */ /* 0x000fc80000000000 */
[----:B------:R1:W1:Y:S02]  /*15b90*/  MUFU.TANH R189, R114 ;  /* 0x0000007200bd7308 */ /* 0x0002640000002400 */
[C---:B------:R-:W-:Y:S06]  /*15ba0*/  HMMA.16816.F32 R84, R72.reuse, R32, R84 ;  /* 0x000000204854723c */ /* 0x040fec0000001854 */
[----:B------:R2:W2:Y:S02]  /*15bb0*/  MUFU.TANH R187, R115 ;  /* 0x0000007300bb7308 */ /* 0x0004a40000002400 */
[----:B------:R-:W-:Y:S06]  /*15bc0*/  HMMA.16816.F32 R80, R72, R34, R80 ;  /* 0x000000224850723c */ /* 0x000fec0000001850 */
[----:B------:R-:W2:Y:S02]  /*15bd0*/  MUFU.TANH R185, R185 ;  /* 0x000000b900b97308 */ /* 0x000ea40000002400 */
[----:B-1----:R-:W-:Y:S01]  /*15be0*/  HMMA.16816.F32 R92, R76, R20, R92 ;  /* 0x000000144c5c723c */ /* 0x002fe2000000185c */
[----:B---3--:R-:W-:-:S05]  /*15bf0*/  VIADDMNMX R60, R3, 0x8, R66, PT ;  /* 0x00000008033c7846 */ /* 0x008fca0003800142 */
[----:B------:R-:W1:Y:S02]  /*15c00*/  MUFU.TANH R183, R183 ;  /* 0x000000b700b77308 */ /* 0x000e640000002400 */
[C---:B------:R-:W-:Y:S08]  /*15c10*/  HMMA.16816.F32 R88, R76.reuse, R22, R88 ;  /* 0x000000164c58723c */ /* 0x040ff00000001858 */
[C---:B----4-:R-:W-:Y:S08]  /*15c20*/  HMMA.16816.F32 R84, R76.reuse, R4, R84 ;  /* 0x000000044c54723c */ /* 0x050ff00000001854 */
[----:B------:R-:W-:Y:S08]  /*15c30*/  HMMA.16816.F32 R80, R76, R6, R80 ;  /* 0x000000064c50723c */ /* 0x000ff00000001850 */
[C---:B------:R-:W-:Y:S08]  /*15c40*/  HMMA.16816.F32 R100, R68.reuse, R28, R100 ;  /* 0x0000001c4464723c */ /* 0x040ff00000001864 */
[C---:B------:R-:W-:Y:S08]  /*15c50*/  HMMA.16816.F32 R96, R68.reuse, R30, R96 ;  /* 0x0000001e4460723c */ /* 0x040ff00000001860 */
[C---:B-----5:R-:W-:Y:S03]  /*15c60*/  HMMA.16816.F32 R92, R68.reuse, R12, R92 ;  /* 0x0000000c445c723c */ /* 0x060fe6000000185c */
        /* <DEDUP_REMOVED lines=11> */
[C---:B--2---:R-:W-:Y:S03]  /*15d20*/  HMMA.16816.F32 R84, R68.reuse, R16, R84 ;  /* 0x000000104454723c */ /* 0x044fe60000001854 */
[----:B------:R-:W-:Y:S01]  /*15d30*/  FMUL.FTZ R92, R92, UR4 ;  /* 0x000000045c5c7c20 */ /* 0x000fe20008410000 */
[----:B------:R-:W-:Y:S01]  /*15d40*/  FMUL.FTZ R93, R93, UR4 ;  /* 0x000000045d5d7c20 */ /* 0x000fe20008410000 */
[----:B------:R-:W-:Y:S01]  /*15d50*/  FMUL.FTZ R94, R94, UR4 ;  /* 0x000000045e5e7c20 */ /* 0x000fe20008410000 */
[----:B------:R-:W-:Y:S01]  /*15d60*/  FMUL.FTZ R95, R95, UR4 ;  /* 0x000000045f5f7c20 */ /* 0x000fe20008410000 */
[----:B------:R3:W2:Y:S01]  /*15d70*/  MUFU.TANH R177, R102 ;  /* 0x0000006600b17308 */ /* 0x0006a20000002400 */
        /* <DEDUP_REMOVED lines=35> */
[----:B--2-4-:R-:W-:Y:S05]  /*15fb0*/  @!P5 BRA `(.L_x_1143) ;  /* 0x0000000800ccd947 */ /* 0x014fea0003800000 */
        /* <DEDUP_REMOVED lines=11> */
.L_x_1144:
[----:B------:R-:W2:Y:S01]  /*16070*/  LDC R3, c[0x0][0x4f0] ;  /* 0x00013c00ff037b82 */ /* 0x000ea20000000800 */
[C---:B------:R-:W-:Y:S01]  /*16080*/  IADD3 R14, PT, PT, R62.reuse, -0x100, RZ ;  /* 0xffffff003e0e7810 */ /* 0x040fe20007ffe0ff */
[----:B------:R-:W-:Y:S01]  /*16090*/  VIADD R4, R62, 0xffffff80 ;  /* 0xffffff803e047836 */ /* 0x000fe20000000000 */
[----:B------:R-:W4:Y:S02]  /*160a0*/  LDCU.64 UR8, c[0x0][0x3a0] ;  /* 0x00007400ff0877ac */ /* 0x000f240008000a00 */
[----:B------:R-:W-:Y:S02]  /*160b0*/  IABS R6, R14 ;  /* 0x0000000e00067213 */ /* 0x000fe40000000000 */
[----:B------:R-:W-:Y:S02]  /*160c0*/  IABS R8, R4 ;  /* 0x0000000400087213 */ /* 0x000fe40000000000 */
[-C--:B--2---:R-:W-:Y:S02]  /*160d0*/  IABS R2, R3.reuse ;  /* 0x0000000300027213 */ /* 0x084fe40000000000 */
[----:B------:R-:W-:-:S02]  /*160e0*/  LOP3.LUT R14, R14, R3, RZ, 0x3c, !PT ;  /* 0x000000030e0e7212 */ /* 0x000fc400078e3cff */
[----:B------:R-:W2:Y:S01]  /*160f0*/  I2F.RP R5, R2 ;  /* 0x0000000200057306 */ /* 0x000ea20000209400 */
[----:B------:R-:W-:-:S07]  /*16100*/  LOP3.LUT R4, R4, R3, RZ, 0x3c, !PT ;  /* 0x0000000304047212 */ /* 0x000fce00078e3cff */
[----:B--2---:R-:W2:Y:S02]  /*16110*/  MUFU.RCP R16, R5 ;  /* 0x0000000500107308 */ /* 0x004ea40000001000 */
[----:B--2---:R-:W-:-:S06]  /*16120*/  VIADD R16, R16, 0xffffffe ;  /* 0x0ffffffe10107836 */ /* 0x004fcc0000000000 */
[----:B------:R-:W2:Y:S02]  /*16130*/  F2I.FTZ.U32.TRUNC.NTZ R17, R16 ;  /* 0x0000001000117305 */ /* 0x000ea4000021f000 */
[----:B--2---:R-:W-:Y:S01]  /*16140*/  IMAD.MOV R13, RZ, RZ, -R17 ;  /* 0x000000ffff0d7224 */ /* 0x004fe200078e0a11 */
        /* <DEDUP_REMOVED lines=29> */
[----:B------:R-:W2:Y:S04]  /*16320*/  LDG.E R7, desc[UR6][R14.64] ;  /* 0x000000060e077981 */ /* 0x000ea8000c1e1900 */
[----:B------:R-:W2:Y:S01]  /*16330*/  LDG.E R2, desc[UR6][R12.64] ;  /* 0x000000060c027981 */ /* 0x000ea2000c1e1900 */
[----:B------:R-:W-:-:S04]  /*16340*/  IMAD.IADD R4, R5, 0x1, -R4 ;  /* 0x0000000105047824 */ /* 0x000fc800078e0a04 */
[----:B------:R-:W-:-:S05]  /*16350*/  IMAD R3, R4, R3, -0x80 ;  /* 0xffffff8004037424 */ /* 0x000fca00078e0203 */
[----:B------:R-:W-:-:S05]  /*16360*/  SHF.R.S32.HI R5, RZ, 0x1f, R3 ;  /* 0x0000001fff057819 */ /* 0x000fca0000011403 */
[----:B------:R-:W-:-:S04]  /*16370*/  IMAD R4, R5, R134, RZ ;  /* 0x0000008605047224 */ /* 0x000fc800078e02ff */
[----:B------:R-:W-:Y:S01]  /*16380*/  IMAD R4, R3, R135, R4 ;  /* 0x0000008703047224 */ /* 0x000fe200078e0204 */
[----:B--2---:R-:W-:Y:S01]  /*16390*/  IADD3 R2, PT, PT, R7, -R2, RZ ;  /* 0x8000000207027210 */ /* 0x004fe20007ffe0ff */
[----:B------:R-:W-:-:S03]  /*163a0*/  IMAD.WIDE.U32 R6, R3, R134, RZ ;  /* 0x0000008603067225 */ /* 0x000fc600078e00ff */
[----:B------:R-:W-:Y:S01]  /*163b0*/  SHF.R.S32.HI R3, RZ, 0x1f, R2 ;  /* 0x0000001fff037819 */ /* 0x000fe20000011402 */
[----:B------:R-:W-:-:S04]  /*163c0*/  IMAD.IADD R7, R7, 0x1, R4 ;  /* 0x0000000107077824 */ /* 0x000fc800078e0204 */
[----:B----4-:R-:W-:Y:S02]  /*163d0*/  IMAD R3, R3, UR8, RZ ;  /* 0x0000000803037c24 */ /* 0x010fe4000f8e02ff */
[----:B------:R-:W-:-:S04]  /*163e0*/  IMAD.WIDE.U32 R6, R2, UR8, R6 ;  /* 0x0000000802067c25 */ /* 0x000fc8000f8e0006 */
[----:B------:R-:W-:Y:S01]  /*163f0*/  IMAD R3, R2, UR9, R3 ;  /* 0x0000000902037c24 */ /* 0x000fe2000f8e0203 */
[----:B------:R-:W-:-:S04]  /*16400*/  LEA R216, P1, R6, R216, 0x1 ;  /* 0x000000d806d87211 */ /* 0x000fc800078208ff */
[----:B------:R-:W-:-:S04]  /*16410*/  IADD3 R3, PT, PT, R7, R3, RZ ;  /* 0x0000000307037210 */ /* 0x000fc80007ffe0ff */
[----:B------:R-:W-:-:S07]  /*16420*/  LEA.HI.X R217, R6, R217, R3, 0x1, P1 ;  /* 0x000000d906d97211 */ /* 0x000fce00008f0c03 */
.L_x_1145:
        /* <DEDUP_REMOVED lines=42> */
[----:B----4-:R-:W-:Y:S01]  /*166d0*/  @!P1 MOV R4, R18 ;  /* 0x0000001200049202 */ /* 0x010fe20000000f00 */
[----:B------:R-:W-:-:S05]  /*166e0*/  @!P1 IMAD.MOV.U32 R5, RZ, RZ, R19 ;  /* 0x000000ffff059224 */ /* 0x000fca00078e0013 */
[----:B------:R-:W-:Y:S01]  /*166f0*/  @!PT LDS RZ, [RZ] ;  /* 0x00000000fffff984 */ /* 0x000fe20000000800 */
[----:B------:R-:W-:Y:S01]  /*16700*/  @!PT LDS RZ, [RZ] ;  /* 0x00000000fffff984 */ /* 0x000fe20000000800 */
[----:B------:R-:W-:Y:S01]  /*16710*/  @!PT LDS RZ, [RZ] ;  /* 0x00000000fffff984 */ /* 0x000fe20000000800 */
[----:B------:R4:W-:Y:S01]  /*16720*/  @!P1 LDGSTS.E.BYPASS.LTC128B.128 [R223+0x9000], desc[UR6][R4.64+0x80] ;  /* 0x0900008004df9fae */ /* 0x0009e2000b981a06 */
[----:B-----5:R-:W-:Y:S01]  /*16730*/  IADD3 R18, P3, PT, R6, R3, RZ ;  /* 0x0000000306127210 */ /* 0x020fe20007f7e0ff */
[----:B------:R-:W-:Y:S02]  /*16740*/  @!P1 IMAD.MOV.U32 R3, RZ, RZ, R7 ;  /* 0x000000ffff039224 */ /* 0x000fe400078e0007 */
        /* <DEDUP_REMOVED lines=8> */
[----:B----4-:R-:W-:Y:S01]  /*167d0*/  @!P1 IMAD.MOV.U32 R4, RZ, RZ, R16 ;  /* 0x000000ffff049224 */ /* 0x010fe200078e0010 */
        /* <DEDUP_REMOVED lines=20> */
[----:B----4-:R-:W-:Y:S01]  /*16920*/  @!P1 MOV R4, R12 ;  /* 0x0000000c00049202 */ /* 0x010fe20000000f00 */
        /* <DEDUP_REMOVED lines=28> */
.L_x_1143:
[----:B--2---:R-:W-:Y:S01]  /*16af0*/  IMAD.SHL.U32 R3, R61, 0x80, RZ ;  /* 0x000000803d037824 */ /* 0x004fe200078e00ff */
[----:B------:R-:W2:Y:S01]  /*16b00*/  LDCU UR4, c[0x0][0x45c] ;  /* 0x00008b80ff0477ac */ /* 0x000ea20008000800 */
[----:B------:R-:W-:Y:S02]  /*16b10*/  IMAD.SHL.U32 R2, R139, 0x2, RZ ;  /* 0x000000028b027824 */ /* 0x000fe400078e00ff */
        /* <DEDUP_REMOVED lines=11> */
[C---:B------:R-:W-:Y:S01]  /*16bd0*/  VIADD R2, R3.reuse, 0xffffff88 ;  /* 0xffffff8803027836 */ /* 0x040fe20000000000 */
[CC--:B------:R-:W-:Y:S01]  /*16be0*/  ISETP.GE.AND P3, PT, R4.reuse, R133.reuse, PT ;  /* 0x000000850400720c */ /* 0x0c0fe20003f66270 */
[C---:B------:R-:W-:Y:S01]  /*16bf0*/  VIADD R6, R3.reuse, 0xffffff98 ;  /* 0xffffff9803067836 */ /* 0x040fe20000000000 */
[----:B------:R-:W-:Y:S01]  /*16c00*/  ISETP.GE.AND P2, PT, R4, R60, PT ;  /* 0x0000003c0400720c */ /* 0x000fe20003f46270 */
[----:B------:R-:W-:Y:S01]  /*16c10*/  VIADD R16, R3, 0xffffffa9 ;  /* 0xffffffa903107836 */ /* 0x000fe20000000000 */
[----:B------:R-:W-:Y:S01]  /*16c20*/  FSEL R116, R116, -INF , !P1 ;  /* 0xff80000074747808 */ /* 0x000fe20004800000 */
[----:B------:R-:W-:Y:S01]  /*16c30*/  IMAD.IADD R150, R67, 0x1, R140 ;  /* 0x0000000143967824 */ /* 0x000fe200078e028c */
[----:B------:R-:W-:Y:S01]  /*16c40*/  FSEL R15, R118, -INF , !P4 ;  /* 0xff800000760f7808 */ /* 0x000fe20006000000 */
[----:B---3--:R-:W-:Y:S01]  /*16c50*/  LDSM.16.MT88.4 R92, [R140+0x10000] ;  /* 0x010000008c5c783b */ /* 0x008fe20000004200 */
[----:B------:R-:W-:-:S02]  /*16c60*/  ISETP.GE.AND P1, PT, R2, R133, PT ;  /* 0x000000850200720c */ /* 0x000fc40003f26270 */
[-C--:B------:R-:W-:Y:S01]  /*16c70*/  ISETP.GE.AND P4, PT, R2, R60.reuse, PT ;  /* 0x0000003c0200720c */ /* 0x080fe20003f86270 */
[----:B------:R-:W-:Y:S01]  /*16c80*/  VIADD R2, R3, 0xffffff90 ;  /* 0xffffff9003027836 */ /* 0x000fe20000000000 */
[----:B------:R-:W-:Y:S01]  /*16c90*/  FSEL R4, R117, -INF , !P3 ;  /* 0xff80000075047808 */ /* 0x000fe20005800000 */
[----:B------:R-:W-:Y:S01]  /*16ca0*/  LDSM.16.MT88.4 R84, [R150+0x10000] ;  /* 0x010000009654783b */ /* 0x000fe20000004200 */
[----:B------:R-:W-:Y:S02]  /*16cb0*/  FSEL R13, R119, -INF , !P2 ;  /* 0xff800000770d7808 */ /* 0x000fe40005000000 */
[C---:B------:R-:W-:Y:S01]  /*16cc0*/  ISETP.GE.AND P3, PT, R5.reuse, R133, PT ;  /* 0x000000850500720c */ /* 0x040fe20003f66270 */
[----:B------:R-:W-:Y:S01]  /*16cd0*/  LDSM.16.MT88.4 R32, [R150+0x10800] ;  /* 0x010800009620783b */ /* 0x000fe20000004200 */
[----:B------:R-:W-:Y:S02]  /*16ce0*/  ISETP.GE.AND P2, PT, R5, R60, PT ;  /* 0x0000003c0500720c */ /* 0x000fe40003f46270 */
[----:B------:R-:W-:Y:S01]  /*16cf0*/  FSEL R120, R120, -INF , !P1 ;  /* 0xff80000078787808 */ /* 0x000fe20004800000 */
[----:B------:R-:W-:Y:S01]  /*16d00*/  LDSM.16.MT88.4 R28, [R140+0xc800] ;  /* 0x00c800008c1c783b */ /* 0x000fe20000004200 */
[----:B------:R-:W-:-:S02]  /*16d10*/  FSEL R5, R122, -INF , !P4 ;  /* 0xff8000007a057808 */ /* 0x000fc40006000000 */
[CC--:B------:R-:W-:Y:S02]  /*16d20*/  ISETP.GE.AND P1, PT, R2.reuse, R133.reuse, PT ;  /* 0x000000850200720c */ /* 0x0c0fe40003f26270 */
[-C--:B------:R-:W-:Y:S02]  /*16d30*/  ISETP.GE.AND P4, PT, R2, R60.reuse, PT ;  /* 0x0000003c0200720c */ /* 0x080fe40003f86270 */
        /* <DEDUP_REMOVED lines=23> */
[----:B------:R-:W-:Y:S02]  /*16eb0*/  ISETP.GE.AND P2, PT, R8, R60, PT ;  /* 0x0000003c0800720c */ /* 0x000fe40003f46270 */
[----:B------:R-:W-:Y:S02]  /*16ec0*/  FSEL R8, R104, -INF , !P1 ;  /* 0xff80000068087808 */ /* 0x000fe40004800000 */
[----:B------:R-:W-:Y:S02]  /*16ed0*/  FSEL R45, R40, -INF , !P4 ;  /* 0xff800000282d7808 */ /* 0x000fe40006000000 */
[----:B------:R-:W-:-:S02]  /*16ee0*/  ISETP.GE.AND P1, PT, R6, R133, PT ;  /* 0x000000850600720c */ /* 0x000fc40003f26270 */
[----:B------:R-:W-:Y:S01]  /*16ef0*/  ISETP.GE.AND P4, PT, R6, R60, PT ;  /* 0x0000003c0600720c */ /* 0x000fe20003f86270 */
[----:B------:R-:W-:Y:S01]  /*16f00*/  VIADD R6, R3, 0xffffffb0 ;  /* 0xffffffb003067836 */ /* 0x000fe20000000000 */
[----:B------:R-:W-:Y:S02]  /*16f10*/  FSEL R42, R106, -INF , !P1 ;  /* 0xff8000006a2a7808 */ /* 0x000fe40004800000 */
[----:B------:R-:W-:Y:S02]  /*16f20*/  FSEL R43, R43, -INF , !P4 ;  /* 0xff8000002b2b7808 */ /* 0x000fe40006000000 */
[----:B------:R-:W-:Y:S02]  /*16f30*/  FSEL R40, R105, -INF , !P3 ;  /* 0xff80000069287808 */ /* 0x000fe40005800000 */
[----:B------:R-:W-:Y:S02]  /*16f40*/  FSEL R49, R41, -INF , !P2 ;  /* 0xff80000029317808 */ /* 0x000fe40005000000 */
[----:B------:R-:W-:-:S02]  /*16f50*/  ISETP.GE.AND P1, PT, R6, R133, PT ;  /* 0x000000850600720c */ /* 0x000fc40003f26270 */
[-C--:B------:R-:W-:Y:S01]  /*16f60*/  ISETP.GE.AND P4, PT, R6, R60.reuse, PT ;  /* 0x0000003c0600720c */ /* 0x080fe20003f86270 */
[C---:B------:R-:W-:Y:S01]  /*16f70*/  VIADD R6, R3.reuse, 0xffffffb8 ;  /* 0xffffffb803067836 */ /* 0x040fe20000000000 */
[C---:B------:R-:W-:Y:S02]  /*16f80*/  ISETP.GE.AND P3, PT, R16.reuse, R133, PT ;  /* 0x000000851000720c */ /* 0x040fe40003f66270 */
[----:B------:R-:W-:Y:S01]  /*16f90*/  ISETP.GE.AND P2, PT, R16, R60, PT ;  /* 0x0000003c1000720c */ /* 0x000fe20003f46270 */
[----:B------:R-:W-:Y:S01]  /*16fa0*/  VIADD R16, R3, 0xffffffb1 ;  /* 0xffffffb103107836 */ /* 0x000fe20000000000 */
[----:B------:R-:W-:Y:S02]  /*16fb0*/  FSEL R172, R56, -INF , !P1 ;  /* 0xff80000038ac7808 */ /* 0x000fe40004800000 */
[----:B------:R-:W-:Y:S02]  /*16fc0*/  FSEL R165, R47, -INF , !P4 ;  /* 0xff8000002fa57808 */ /* 0x000fe40006000000 */
[----:B------:R-:W-:-:S02]  /*16fd0*/  FSEL R44, R44, -INF , !P3 ;  /* 0xff8000002c2c7808 */ /* 0x000fc40005800000 */
[----:B------:R-:W-:Y:S02]  /*16fe0*/  FSEL R41, R107, -INF , !P2 ;  /* 0xff8000006b297808 */ /* 0x000fe40005000000 */
[CC--:B------:R-:W-:Y:S02]  /*16ff0*/  ISETP.GE.AND P1, PT, R6.reuse, R133.reuse, PT ;  /* 0x000000850600720c */ /* 0x0c0fe40003f26270 */
[-C--:B------:R-:W-:Y:S01]  /*17000*/  ISETP.GE.AND P4, PT, R6, R60.reuse, PT ;  /* 0x0000003c0600720c */ /* 0x080fe20003f86270 */
[C---:B------:R-:W-:Y:S01]  /*17010*/  VIADD R6, R3.reuse, 0xffffffc0 ;  /* 0xffffffc003067836 */ /* 0x040fe20000000000 */
[C---:B------:R-:W-:Y:S02]  /*17020*/  ISETP.GE.AND P3, PT, R16.reuse, R133, PT ;  /* 0x000000851000720c */ /* 0x040fe40003f66270 */
[----:B------:R-:W-:Y:S01]  /*17030*/  ISETP.GE.AND P2, PT, R16, R60, PT ;  /* 0x0000003c1000720c */ /* 0x000fe20003f46270 */
[----:B------:R-:W-:Y:S01]  /*17040*/  VIADD R16, R3, 0xffffffb9 ;  /* 0xffffffb903107836 */ /* 0x000fe20000000000 */
[----:B------:R-:W-:-:S02]  /*17050*/  FSEL R168, R58, -INF , !P1 ;  /* 0xff8000003aa87808 */ /* 0x000fc40004800000 */
[----:B------:R-:W-:Y:S02]  /*17060*/  FSEL R169, R169, -INF , !P4 ;  /* 0xff800000a9a97808 */ /* 0x000fe40006000000 */
[----:B------:R-:W-:Y:S01]  /*17070*/  FSEL R170, R46, -INF , !P3 ;  /* 0xff8000002eaa7808 */ /* 0x000fe20005800000 */
[----:B------:R-:W-:Y:S01]  /*17080*/  IMAD.IADD R46, R65, 0x1, R140 ;  /* 0x00000001412e7824 */ /* 0x000fe200078e028c */
[----:B------:R-:W-:Y:S02]  /*17090*/  FSEL R179, R57, -INF , !P2 ;  /* 0xff80000039b37808 */ /* 0x000fe40005000000 */
[CC--:B------:R-:W-:Y:S02]  /*170a0*/  ISETP.GE.AND P1, PT, R6.reuse, R133.reuse, PT ;  /* 0x000000850600720c */ /* 0x0c0fe40003f26270 */
[----:B------:R-:W-:Y:S01]  /*170b0*/  ISETP.GE.AND P4, PT, R6, R60, PT ;  /* 0x0000003c0600720c */ /* 0x000fe20003f86270 */
[----:B------:R-:W-:Y:S01]  /*170c0*/  VIADD R6, R3, 0xffffffc8 ;  /* 0xffffffc803067836 */ /* 0x000fe20000000000 */
[----:B------:R-:W-:Y:S01]  /*170d0*/  FMNMX3.FTZ R23, R116, R4, R120, !PT ;  /* 0x0000000474177276 */ /* 0x000fe20007810078 */
[----:B------:R-:W-:Y:S01]  /*170e0*/  LDSM.16.MT88.4 R108, [R46+0xc000] ;  /* 0x00c000002e6c783b */ /* 0x000fe20000004200 */
[----:B------:R-:W-:-:S02]  /*170f0*/  ISETP.GE.AND P3, PT, R16, R133, PT ;  /* 0x000000851000720c */ /* 0x000fc40003f66270 */
[----:B------:R-:W-:Y:S01]  /*17100*/  ISETP.GE.AND P2, PT, R16, R60, PT ;  /* 0x0000003c1000720c */ /* 0x000fe20003f46270 */
[----:B------:R-:W-:Y:S01]  /*17110*/  VIADD R16, R3, 0xffffffc1 ;  /* 0xffffffc103107836 */ /* 0x000fe20000000000 */
[----:B------:R-:W-:Y:S01]  /*17120*/  FMNMX3.FTZ R23, R23, R2, R14, !PT ;  /* 0x0000000217177276 */ /* 0x000fe2000781000e */
[----:B------:R-:W-:Y:S01]  /*17130*/  LDSM.16.MT88.4 R76, [R46+0x10000] ;  /* 0x010000002e4c783b */ /* 0x000fe20000004200 */
[----:B------:R-:W-:Y:S02]  /*17140*/  FSEL R188, R188, -INF , !P1 ;  /* 0xff800000bcbc7808 */ /* 0x000fe40004800000 */
[----:B------:R-:W-:Y:S02]  /*17150*/  FSEL R189, R189, -INF , !P4 ;  /* 0xff800000bdbd7808 */ /* 0x000fe40006000000 */
[----:B------:R-:W-:Y:S02]  /*17160*/  FSEL R166, R36, -INF , !P3 ;  /* 0xff80000024a67808 */ /* 0x000fe40005800000 */
[----:B------:R-:W-:Y:S01]  /*17170*/  FSEL R167, R167, -INF , !P2 ;  /* 0xff800000a7a77808 */ /* 0x000fe20005000000 */
[----:B------:R-:W-:Y:S01]  /*17180*/  LDSM.16.MT88.4 R36, [R150+0xc800] ;  /* 0x00c800009624783b */ /* 0x000fe20000004200 */
[----:B------:R-:W-:-:S02]  /*17190*/  ISETP.GE.AND P1, PT, R6, R133, PT ;  /* 0x000000850600720c */ /* 0x000fc40003f26270 */
[-C--:B------:R-:W-:Y:S01]  /*171a0*/  ISETP.GE.AND P4, PT, R6, R60.reuse, PT ;  /* 0x0000003c0600720c */ /* 0x080fe20003f86270 */
[C---:B------:R-:W-:Y:S01]  /*171b0*/  VIADD R6, R3.reuse, 0xffffffd0 ;  /* 0xffffffd003067836 */ /* 0x040fe20000000000 */
[C---:B------:R-:W-:Y:S02]  /*171c0*/  ISETP.GE.AND P3, PT, R16.reuse, R133, PT ;  /* 0x000000851000720c */ /* 0x040fe40003f66270 */
[----:B------:R-:W-:Y:S01]  /*171d0*/  ISETP.GE.AND P2, PT, R16, R60, PT ;  /* 0x0000003c1000720c */ /* 0x000fe20003f46270 */
[----:B------:R-:W-:Y:S01]  /*171e0*/  VIADD R16, R3, 0xffffffc9 ;  /* 0xffffffc903107836 */ /* 0x000fe20000000000 */
[----:B------:R-:W-:Y:S02]  /*171f0*/  FMNMX3.FTZ R23, R23, R52, R12, !PT ;  /* 0x0000003417177276 */ /* 0x000fe4000781000c */
[----:B------:R-:W-:Y:S02]  /*17200*/  FSEL R176, R176, -INF , !P1 ;  /* 0xff800000b0b07808 */ /* 0x000fe40004800000 */
[----:B------:R-:W-:-:S02]  /*17210*/  FSEL R185, R185, -INF , !P4 ;  /* 0xff800000b9b97808 */ /* 0x000fc40006000000 */
[----:B------:R-:W-:Y:S02]  /*17220*/  FSEL R182, R182, -INF , !P3 ;  /* 0xff800000b6b67808 */ /* 0x000fe40005800000 */
[----:B------:R-:W-:Y:S02]  /*17230*/  FSEL R187, R187, -INF , !P2 ;  /* 0xff800000bbbb7808 */ /* 0x000fe40005000000 */
[CC--:B------:R-:W-:Y:S02]  /*17240*/  ISETP.GE.AND P1, PT, R6.reuse, R133.reuse, PT ;  /* 0x000000850600720c */ /* 0x0c0fe40003f26270 */
        /* <DEDUP_REMOVED lines=9> */
[----:B------:R-:W-:Y:S02]  /*172e0*/  FMNMX3.FTZ R18, R15, R13, R5, !PT ;  /* 0x0000000d0f127276 */ /* 0x000fe40007810005 */
[----:B------:R-:W-:-:S02]  /*172f0*/  FSEL R178, R178, -INF , !P3 ;  /* 0xff800000b2b27808 */ /* 0x000fc40005800000 */
[----:B-1----:R-:W-:Y:S02]  /*17300*/  FSEL R183, R183, -INF , !P2 ;  /* 0xff800000b7b77808 */ /* 0x002fe40005000000 */
[CC--:B------:R-:W-:Y:S02]  /*17310*/  ISETP.GE.AND P1, PT, R6.reuse, R133.reuse, PT ;  /* 0x000000850600720c */ /* 0x0c0fe40003f26270 */
[-C--:B------:R-:W-:Y:S01]  /*17320*/  ISETP.GE.AND P4, PT, R6, R60.reuse, PT ;  /* 0x0000003c0600720c */ /* 0x080fe20003f86270 */
[C---:B------:R-:W-:Y:S01]  /*17330*/  VIADD R6, R3.reuse, 0xffffffe0 ;  /* 0xffffffe003067836 */ /* 0x040fe20000000000 */
[C---:B------:R-:W-:Y:S02]  /*17340*/  ISETP.GE.AND P3, PT, R16.reuse, R133, PT ;  /* 0x000000851000720c */ /* 0x040fe40003f66270 */
[----:B------:R-:W-:Y:S01]  /*17350*/  ISETP.GE.AND P2, PT, R16, R60, PT ;  /* 0x0000003c1000720c */ /* 0x000fe20003f46270 */
[----:B------:R-:W-:Y:S01]  /*17360*/  VIADD R16, R3, 0xffffffd9 ;  /* 0xffffffd903107836 */ /* 0x000fe20000000000 */
[----:B------:R-:W-:-:S02]  /*17370*/  FMNMX3.FTZ R23, R23, R44, R172, !PT ;  /* 0x0000002c17177276 */ /* 0x000fc400078100ac */
[----:B------:R-:W-:Y:S02]  /*17380*/  FMNMX3.FTZ R18, R18, R7, R53, !PT ;  /* 0x0000000712127276 */ /* 0x000fe40007810035 */
[----:B------:R-:W-:Y:S02]  /*17390*/  FSEL R180, R180, -INF , !P1 ;  /* 0xff800000b4b47808 */ /* 0x000fe40004800000 */
[----:B------:R-:W-:Y:S02]  /*173a0*/  FSEL R173, R173, -INF , !P4 ;  /* 0xff800000adad7808 */ /* 0x000fe40006000000 */
[----:B------:R-:W-:Y:S02]  /*173b0*/  FSEL R184, R184, -INF , !P3 ;  /* 0xff800000b8b87808 */ /* 0x000fe40005800000 */
[----:B------:R-:W-:Y:S02]  /*173c0*/  FSEL R175, R175, -INF , !P2 ;  /* 0xff800000afaf7808 */ /* 0x000fe40005000000 */
[----:B------:R-:W-:-:S02]  /*173d0*/  ISETP.GE.AND P1, PT, R6, R133, PT ;  /* 0x000000850600720c */ /* 0x000fc40003f26270 */
[----:B------:R-:W-:Y:S01]  /*173e0*/  ISETP.GE.AND P4, PT, R6, R60, PT ;  /* 0x0000003c0600720c */ /* 0x000fe20003f86270 */
        /* <DEDUP_REMOVED lines=18> */
[----:B------:R-:W-:Y:S02]  /*17510*/  FMNMX3.FTZ R23, R23, R182, R176, !PT ;  /* 0x000000b617177276 */ /* 0x000fe400078100b0 */
[----:B------:R-:W-:Y:S02]  /*17520*/  FMNMX3.FTZ R18, R18, R49, R43, !PT ;  /* 0x0000003112127276 */ /* 0x000fe4000781002b */
[----:B------:R-:W-:-:S02]  /*17530*/  FSEL R162, R162, -INF , !P3 ;  /* 0xff800000a2a27808 */ /* 0x000fc40005800000 */
[----:B------:R-:W-:Y:S02]  /*17540*/  FSEL R159, R159, -INF , !P2 ;  /* 0xff8000009f9f7808 */ /* 0x000fe40005000000 */
[C---:B------:R-:W-:Y:S02]  /*17550*/  ISETP.GE.AND P3, PT, R6.reuse, R133, PT ;  /* 0x000000850600720c */ /* 0x040fe40003f66270 */
[----:B------:R-:W-:Y:S01]  /*17560*/  ISETP.GE.AND P2, PT, R6, R60, PT ;  /* 0x0000003c0600720c */ /* 0x000fe20003f46270 */
[----:B------:R-:W-:Y:S01]  /*17570*/  VIADD R6, R3, 0xfffffff0 ;  /* 0xfffffff003067836 */ /* 0x000fe20000000000 */
[----:B------:R-:W-:Y:S02]  /*17580*/  FMNMX3.FTZ R23, R23, R178, R186, !PT ;  /* 0x000000b217177276 */ /* 0x000fe400078100ba */
[----:B------:R-:W-:Y:S02]  /*17590*/  FMNMX3.FTZ R18, R18, R41, R165, !PT ;  /* 0x0000002912127276 */ /* 0x000fe400078100a5 */
[----:B------:R-:W-:-:S02]  /*175a0*/  FMNMX3.FTZ R23, R23, R184, R180, !PT ;  /* 0x000000b817177276 */ /* 0x000fc400078100b4 */
[----:B------:R-:W-:Y:S02]  /*175b0*/  FSEL R160, R160, -INF , !P1 ;  /* 0xff800000a0a07808 */ /* 0x000fe40004800000 */
[----:B------:R-:W-:Y:S02]  /*175c0*/  FSEL R157, R157, -INF , !P4 ;  /* 0xff8000009d9d7808 */ /* 0x000fe40006000000 */
[----:B------:R-:W-:Y:S02]  /*175d0*/  FMNMX3.FTZ R18, R18, R179, R169, !PT ;  /* 0x000000b312127276 */ /* 0x000fe400078100a9 */
[C---:B------:R-:W-:Y:S02]  /*175e0*/  ISETP.GE.AND P1, PT, R6.reuse, R133, PT ;  /* 0x000000850600720c */ /* 0x040fe40003f26270 */
[----:B------:R-:W-:Y:S01]  /*175f0*/  ISETP.GE.AND P4, PT, R6, R60, PT ;  /* 0x0000003c0600720c */ /* 0x000fe20003f86270 */
[----:B------:R-:W-:Y:S01]  /*17600*/  VIADD R6, R3, 0xfffffff8 ;  /* 0xfffffff803067836 */ /* 0x000fe20000000000 */
        /* <DEDUP_REMOVED lines=15> */
[----:B------:R-:W-:Y:S02]  /*17700*/  ISETP.GE.AND P3, PT, R16, R60, PT ;  /* 0x0000003c1000720c */ /* 0x000fe40003f66270 */
[----:B------:R-:W-:Y:S02]  /*17710*/  FSEL R151, R151, -INF , !P1 ;  /* 0xff80000097977808 */ /* 0x000fe40004800000 */
[----:B------:R-:W-:Y:S02]  /*17720*/  FMNMX3.FTZ R16, R23, R154, R152, !PT ;  /* 0x0000009a17107276 */ /* 0x000fe40007810098 */
[----:B------:R-:W-:Y:S02]  /*17730*/  FMNMX3.FTZ R18, R18, R175, R173, !PT ;  /* 0x000000af12127276 */ /* 0x000fe400078100ad */
[----:B------:R-:W-:Y:S02]  /*17740*/  ISETP.GE.AND P2, PT, R6, R60, PT ;  /* 0x0000003c0600720c */ /* 0x000fe40003f46270 */
[----:B------:R-:W-:-:S02]  /*17750*/  FMNMX.FTZ R16, R151, R16, !PT ;  /* 0x0000001097107209 */ /* 0x000fc40007810000 */
[----:B------:R-:W-:Y:S02]  /*17760*/  FMNMX3.FTZ R6, R18, R171, R161, !PT ;  /* 0x000000ab12067276 */ /* 0x000fe400078100a1 */
[----:B------:R-:W-:Y:S01]  /*17770*/  FSEL R149, R149, -INF , !P4 ;  /* 0xff80000095957808 */ /* 0x000fe20006000000 */
[----:B------:R-:W1:Y:S01]  /*17780*/  SHFL.BFLY PT, R23, R16, 0x2, 0x1f ;  /* 0x0c401f0010177f89 */ /* 0x000e6200000e0000 */
[----:B------:R-:W-:Y:S02]  /*17790*/  FMNMX3.FTZ R6, R6, R159, R157, !PT ;  /* 0x0000009f06067276 */ /* 0x000fe4000781009d */
[----:B------:R-:W-:Y:S02]  /*177a0*/  ISETP.GE.AND P1, PT, R3, R60, PT ;  /* 0x0000003c0300720c */ /* 0x000fe40003f26270 */
[----:B------:R-:W-:Y:S02]  /*177b0*/  FSEL R147, R147, -INF , !P3 ;  /* 0xff80000093937808 */ /* 0x000fe40005800000 */
[----:B------:R-:W-:-:S02]  /*177c0*/  FSEL R146, R146, -INF , !P2 ;  /* 0xff80000092927808 */ /* 0x000fc40005000000 */
[----:B------:R-:W-:Y:S02]  /*177d0*/  FMNMX3.FTZ R6, R6, R155, R149, !PT ;  /* 0x0000009b06067276 */ /* 0x000fe40007810095 */
[----:B------:R-:W-:Y:S02]  /*177e0*/  FSEL R145, R145, -INF , !P1 ;  /* 0xff80000091917808 */ /* 0x000fe40004800000 */
[----:B------:R-:W-:-:S04]  /*177f0*/  FMNMX3.FTZ R6, R6, R147, R146, !PT ;  /* 0x0000009306067276 */ /* 0x000fc80007810092 */
        /* <DEDUP_REMOVED lines=9> */
[----:B--2---:R-:W-:-:S05]  /*17890*/  FMUL.FTZ R153, R132, UR4 ;  /* 0x0000000484997c20 */ /* 0x004fca0008410000 */
[----:B------:R-:W-:-:S05]  /*178a0*/  FSEL R153, R153, RZ, P1 ;  /* 0x000000ff99997208 */ /* 0x000fca0000800000 */
[--C-:B------:R-:W-:Y:S01]  /*178b0*/  FFMA.FTZ R66, R2, UR4, -R153.reuse ;  /* 0x0000000402427c23 */ /* 0x100fe20008010899 */
[----:B------:R-:W-:Y:S02]  /*178c0*/  IMAD.IADD R2, R67, 0x1, R46 ;  /* 0x0000000143027824 */ /* 0x000fe400078e022e */
[--C-:B------:R-:W-:Y:S01]  /*178d0*/  FFMA.FTZ R144, R116, UR4, -R153.reuse ;  /* 0x0000000474907c23 */ /* 0x100fe20008010899 */
[--C-:B------:R-:W-:Y:S01]  /*178e0*/  FFMA.FTZ R143, R4, UR4, -R153.reuse ;  /* 0x00000004048f7c23 */ /* 0x100fe20008010899 */
[----:B------:R-:W-:Y:S01]  /*178f0*/  LDSM.16.MT88.4 R116, [R150+0xc000] ;  /* 0x00c000009674783b */ /* 0x000fe20000004200 */
[--C-:B------:R-:W-:Y:S01]  /*17900*/  FFMA.FTZ R137, R120, UR4, -R153.reuse ;  /* 0x0000000478897c23 */ /* 0x100fe20008010899 */
[----:B------:R-:W-:Y:S01]  /*17910*/  MUFU.EX2 R66, R66 ;  /* 0x0000004200427308 */ /* 0x000fe20000000800 */
[--C-:B------:R-:W-:Y:S01]  /*17920*/  FFMA.FTZ R59, R14, UR4, -R153.reuse ;  /* 0x000000040e3b7c23 */ /* 0x100fe20008010899 */
[----:B---3--:R-:W-:Y:S01]  /*17930*/  FMNMX.FTZ R3, R6, R3, !PT ;  /* 0x0000000306037209 */ /* 0x008fe20007810000 */
[----:B------:R-:W1:Y:S01]  /*17940*/  LDSM.16.MT88.4 R100, [R2+0xc000] ;  /* 0x00c000000264783b */ /* 0x000e620000004200 */
[----:B------:R-:W-:Y:S01]  /*17950*/  MUFU.EX2 R144, R144 ;  /* 0x0000009000907308 */ /* 0x000fe20000000800 */
[--C-:B------:R-:W-:Y:S01]  /*17960*/  FFMA.FTZ R55, R12, UR4, -R153.reuse ;  /* 0x000000040c377c23 */ /* 0x100fe20008010899 */
[C---:B------:R-:W-:Y:S01]  /*17970*/  FSETP.NEU.FTZ.AND P1, PT, R3.reuse, -INF , PT ;  /* 0xff8000000300780b */ /* 0x040fe20003f3d000 */
[----:B------:R-:W-:Y:S01]  /*17980*/  FMUL.FTZ R148, R3, UR4 ;  /* 0x0000000403947c20 */ /* 0x000fe20008410000 */
[----:B------:R-:W2:Y:S01]  /*17990*/  MUFU.EX2 R143, R143 ;  /* 0x0000008f008f7308 */ /* 0x000ea20000000800 */
[--C-:B------:R-:W-:Y:S01]  /*179a0*/  FFMA.FTZ R58, R52, UR4, -R153.reuse ;  /* 0x00000004343a7c23 */ /* 0x100fe20008010899 */
[--C-:B------:R-:W-:Y:S01]  /*179b0*/  FFMA.FTZ R54, R54, UR4, -R153.reuse ;  /* 0x0000000436367c23 */ /* 0x100fe20008010899 */
[--C-:B------:R-:W-:Y:S01]  /*179c0*/  FFMA.FTZ R51, R8, UR4, -R153.reuse ;  /* 0x0000000408337c23 */ /* 0x100fe20008010899 */
[----:B------:R-:W-:Y:S01]  /*179d0*/  FSEL R148, R148, RZ, P1 ;  /* 0x000000ff94947208 */ /* 0x000fe20000800000 */
[----:B------:R-:W3:Y:S01]  /*179e0*/  MUFU.EX2 R137, R137 ;  /* 0x0000008900897308 */ /* 0x000ee20000000800 */
[--C-:B------:R-:W-:Y:S01]  /*179f0*/  FFMA.FTZ R50, R40, UR4, -R153.reuse ;  /* 0x0000000428327c23 */ /* 0x100fe20008010899 */
[--C-:B------:R-:W-:Y:S01]  /*17a00*/  FFMA.FTZ R47, R42, UR4, -R153.reuse ;  /* 0x000000042a2f7c23 */ /* 0x100fe20008010899 */
[--C-:B------:R-:W-:Y:S01]  /*17a10*/  FFMA.FTZ R44, R44, UR4, -R153.reuse ;  /* 0x000000042c2c7c23 */ /* 0x100fe20008010899 */
[--C-:B------:R-:W-:Y:S01]  /*17a20*/  FFMA.FTZ R67, R5, UR4, -R148.reuse ;  /* 0x0000000405437c23 */ /* 0x100fe20008010894 */
[--C-:B------:R-:W-:Y:S01]  /*17a30*/  FFMA.FTZ R64, R7, UR4, -R148.reuse ;  /* 0x0000000407407c23 */ /* 0x100fe20008010894 */
[--C-:B------:R-:W-:Y:S01]  /*17a40*/  FFMA.FTZ R142, R15, UR4, -R148.reuse ;  /* 0x000000040f8e7c23 */ /* 0x100fe20008010894 */
[----:B------:R-:W4:Y:S01]  /*17a50*/  LDSM.16.MT88.4 R4, [R2+0x10000] ;  /* 0x010000000204783b */ /* 0x000f220000004200 */
[--C-:B------:R-:W-:Y:S01]  /*17a60*/  FFMA.FTZ R141, R13, UR4, -R148.reuse ;  /* 0x000000040d8d7c23 */ /* 0x100fe20008010894 */
[----:B--2---:R-:W-:Y:S01]  /*17a70*/  F2FP.F16.F32.PACK_AB R68, R143, R144 ;  /* 0x000000908f44723e */ /* 0x004fe200000000ff */
[----:B------:R-:W-:Y:S01]  /*17a80*/  MUFU.EX2 R67, R67 ;  /* 0x0000004300437308 */ /* 0x000fe20000000800 */
[----:B------:R-:W2:Y:S01]  /*17a90*/  LDSM.16.MT88.4 R12, [R2+0xc800] ;  /* 0x00c80000020c783b */ /* 0x000ea20000004200 */
[--C-:B------:R-:W-:Y:S01]  /*17aa0*/  FFMA.FTZ R57, R53, UR4, -R148.reuse ;  /* 0x0000000435397c23 */ /* 0x100fe20008010894 */
[--C-:B------:R-:W-:Y:S01]  /*17ab0*/  FFMA.FTZ R56, R21, UR4, -R148.reuse ;  /* 0x0000000415387c23 */ /* 0x100fe20008010894 */
[----:B------:R-:W-:Y:S01]  /*17ac0*/  MUFU.EX2 R142, R142 ;  /* 0x0000008e008e7308 */ /* 0x000fe20000000800 */
[----:B---3--:R-:W-:Y:S01]  /*17ad0*/  F2FP.F16.F32.PACK_AB R70, R66, R137 ;  /* 0x000000894246723e */ /* 0x008fe200000000ff */
[--C-:B------:R-:W-:Y:S01]  /*17ae0*/  FFMA.FTZ R53, R17, UR4, -R148.reuse ;  /* 0x0000000411357c23 */ /* 0x100fe20008010894 */
[--C-:B------:R-:W-:Y:S01]  /*17af0*/  FFMA.FTZ R52, R19, UR4, -R148.reuse ;  /* 0x0000000413347c23 */ /* 0x100fe20008010894 */
[----:B------:R-:W3:Y:S01]  /*17b00*/  MUFU.EX2 R141, R141 ;  /* 0x0000008d008d7308 */ /* 0x000ee20000000800 */
[----:B------:R-:W5:Y:S01]  /*17b10*/  LDSM.16.MT88.4 R16, [R46+0x10800] ;  /* 0x010800002e10783b */ /* 0x000f620000004200 */
[--C-:B------:R-:W-:Y:S01]  /*17b20*/  FFMA.FTZ R48, R49, UR4, -R148.reuse ;  /* 0x0000000431307c23 */ /* 0x100fe20008010894 */
[--C-:B------:R-:W-:Y:S01]  /*17b30*/  FFMA.FTZ R8, R41, UR4, -R148.reuse ;  /* 0x0000000429087c23 */ /* 0x100fe20008010894 */
[----:B------:R-:W1:Y:S01]  /*17b40*/  MUFU.EX2 R64, R64 ;  /* 0x0000004000407308 */ /* 0x000e620000000800 */
[----:B------:R-:W5:Y:S01]  /*17b50*/  LDSM.16.MT88.4 R20, [R140+0x10800] ;  /* 0x010800008c14783b */ /* 0x000f620000004200 */
[--C-:B------:R-:W-:Y:S01]  /*17b60*/  FFMA.FTZ R190, R166, UR4, -R153.reuse ;  /* 0x00000004a6be7c23 */ /* 0x100fe20008010899 */
[--C-:B------:R-:W-:Y:S01]  /*17b70*/  FFMA.FTZ R163, R172, UR4, -R153.reuse ;  /* 0x00000004aca37c23 */ /* 0x100fe20008010899 */
[----:B------:R-:W-:Y:S01]  /*17b80*/  MUFU.EX2 R59, R59 ;  /* 0x0000003b003b7308 */ /* 0x000fe20000000800 */
[--C-:B------:R-:W-:Y:S01]  /*17b90*/  FFMA.FTZ R172, R167, UR4, -R148.reuse ;  /* 0x00000004a7ac7c23 */ /* 0x100fe20008010894 */
[--C-:B------:R-:W-:Y:S01]  /*17ba0*/  FFMA.FTZ R181, R179, UR4, -R148.reuse ;  /* 0x00000004b3b57c23 */ /* 0x100fe20008010894 */
[--C-:B------:R-:W-:Y:S01]  /*17bb0*/  FFMA.FTZ R179, R169, UR4, -R148.reuse ;  /* 0x00000004a9b37c23 */ /* 0x100fe20008010894 */
[----:B------:R-:W4:Y:S01]  /*17bc0*/  MUFU.EX2 R58, R58 ;  /* 0x0000003a003a7308 */ /* 0x000f220000000800 */
[--C-:B------:R-:W-:Y:S01]  /*17bd0*/  FFMA.FTZ R178, R178, UR4, -R153.reuse ;  /* 0x00000004b2b27c23 */ /* 0x100fe20008010899 */
[----:B---3--:R-:W-:Y:S01]  /*17be0*/  F2FP.F16.F32.PACK_AB R69, R141, R142 ;  /* 0x0000008e8d45723e */ /* 0x008fe200000000ff */
[--C-:B------:R-:W-:Y:S01]  /*17bf0*/  FFMA.FTZ R183, R183, UR4, -R148.reuse ;  /* 0x00000004b7b77c23 */ /* 0x100fe20008010894 */
[----:B------:R-:W-:Y:S01]  /*17c00*/  MUFU.EX2 R55, R55 ;  /* 0x0000003700377308 */ /* 0x000fe20000000800 */
[--C-:B------:R-:W-:Y:S01]  /*17c10*/  FFMA.FTZ R187, R187, UR4, -R148.reuse ;  /* 0x00000004bbbb7c23 */ /* 0x100fe20008010894 */
[----:B-1----:R-:W-:Y:S01]  /*17c20*/  F2FP.F16.F32.PACK_AB R71, R64, R67 ;  /* 0x000000434047723e */ /* 0x002fe200000000ff */
        /* <DEDUP_REMOVED lines=9> */
[----:B------:R-:W1:Y:S02]  /*17cc0*/  MUFU.EX2 R56, R56 ;  /* 0x0000003800387308 */ /* 0x000e640000000800 */
[----:B------:R-:W-:Y:S01]  /*17cd0*/  FADD.FTZ R137, R137, R144 ;  /* 0x0000009089897221 */ /* 0x000fe20000010000 */
[----:B------:R-:W-:Y:S01]  /*17ce0*/  FADD.FTZ R67, R67, R142 ;  /* 0x0000008e43437221 */ /* 0x000fe20000010000 */
[----:B------:R-:W-:Y:S01]  /*17cf0*/  MUFU.EX2 R53, R53 ;  /* 0x0000003500357308 */ /* 0x000fe20000000800 */
[C---:B------:R-:W-:Y:S01]  /*17d00*/  HMMA.16816.F32 R100, R68.reuse, R102, RZ ;  /* 0x000000664464723c */ /* 0x040fe200000018ff */
[----:B------:R-:W-:Y:S01]  /*17d10*/  FADD.FTZ R66, R66, R137 ;  /* 0x0000008942427221 */ /* 0x000fe20000010000 */
[----:B------:R-:W-:Y:S01]  /*17d20*/  FADD.FTZ R64, R64, R67 ;  /* 0x0000004340407221 */ /* 0x000fe20000010000 */
[----:B------:R-:W3:Y:S04]  /*17d30*/  MUFU.EX2 R52, R52 ;  /* 0x0000003400347308 */ /* 0x000ee80000000800 */
[----:B------:R-:W-:Y:S01]  /*17d40*/  MUFU.EX2 R51, R51 ;  /* 0x0000003300337308 */ /* 0x000fe20000000800 */
[C---:B------:R-:W-:Y:S03]  /*17d50*/  HMMA.16816.F32 R120, R68.reuse, R116, RZ ;  /* 0x000000744478723c */ /* 0x040fe600000018ff */
        /* <DEDUP_REMOVED lines=10> */
[----:B------:R2:W-:Y:S01]  /*17e00*/  MUFU.EX2 R167, R179 ;  /* 0x000000b300a77308 */ /* 0x0005e20000000800 */
[C---:B------:R-:W-:Y:S03]  /*17e10*/  HMMA.16816.F32 R96, R68.reuse, R92, RZ ;  /* 0x0000005c4460723c */ /* 0x040fe600000018ff */
[----:B------:R-:W-:Y:S04]  /*17e20*/  MUFU.EX2 R172, R172 ;  /* 0x000000ac00ac7308 */ /* 0x000fe80000000800 */
[----:B------:R-:W-:Y:S01]  /*17e30*/  MUFU.EX2 R178, R178 ;  /* 0x000000b200b27308 */ /* 0x000fe20000000800 */
[----:B------:R-:W-:Y:S01]  /*17e40*/  HMMA.16816.F32 R80, R68, R76, RZ ;  /* 0x0000004c4450723c */ /* 0x000fe200000018ff */
[----:B----4-:R-:W-:-:S02]  /*17e50*/  FFMA.FTZ R181, R176, UR4, -R153 ;  /* 0x00000004b0b57c23 */ /* 0x010fc40008010899 */
[----:B------:R-:W-:Y:S01]  /*17e60*/  MUFU.EX2 R183, R183 ;  /* 0x000000b700b77308 */ /* 0x000fe20000000800 */
[--C-:B--2---:R-:W-:Y:S01]  /*17e70*/  FFMA.FTZ R179, R188, UR4, -R153.reuse ;  /* 0x00000004bcb37c23 */ /* 0x104fe20008010899 */
[----:B------:R-:W-:Y:S02]  /*17e80*/  FFMA.FTZ R188, R185, UR4, -R148 ;  /* 0x00000004b9bc7c23 */ /* 0x000fe40008010894 */
[----:B------:R-:W-:Y:S01]  /*17e90*/  MUFU.EX2 R181, R181 ;  /* 0x000000b500b57308 */ /* 0x000fe20000000800 */
[C---:B------:R-:W-:Y:S03]  /*17ea0*/  HMMA.16816.F32 R116, R68.reuse, R118, RZ ;  /* 0x000000764474723c */ /* 0x040fe600000018ff */
[----:B------:R-:W-:Y:S04]  /*17eb0*/  MUFU.EX2 R179, R179 ;  /* 0x000000b300b37308 */ /* 0x000fe80000000800 */
[----:B------:R2:W-:Y:S01]  /*17ec0*/  MUFU.EX2 R185, R187 ;  /* 0x000000bb00b97308 */ /* 0x0005e20000000800 */
[C---:B------:R-:W-:Y:S03]  /*17ed0*/  HMMA.16816.F32 R84, R68.reuse, R86, RZ ;  /* 0x000000564454723c */ /* 0x040fe600000018ff */
[----:B------:R-:W-:Y:S04]  /*17ee0*/  MUFU.EX2 R188, R188 ;  /* 0x000000bc00bc7308 */ /* 0x000fe80000000800 */
[----:B------:R-:W-:Y:S01]  /*17ef0*/  MUFU.EX2 R158, R158 ;  /* 0x0000009e009e7308 */ /* 0x000fe20000000800 */
[----:B------:R-:W-:Y:S03]  /*17f00*/  HMMA.16816.F32 R124, R68, R126, RZ ;  /* 0x0000007e447c723c */ /* 0x000fe600000018ff */
[----:B------:R-:W-:Y:S01]  /*17f10*/  MUFU.EX2 R231, R231 ;  /* 0x000000e700e77308 */ /* 0x000fe20000000800 */
[----:B--2---:R-:W-:-:S04]  /*17f20*/  FFMA.FTZ R187, R184, UR4, -R153 ;  /* 0x00000004b8bb7c23 */ /* 0x004fc80008010899 */
[C---:B------:R-:W-:Y:S02]  /*17f30*/  HMMA.16816.F32 R108, R68.reuse, R110, RZ ;  /* 0x0000006e446c723c */ /* 0x040fe400000018ff */
[----:B------:R-:W-:Y:S06]  /*17f40*/  MUFU.EX2 R187, R187 ;  /* 0x000000bb00bb7308 */ /* 0x000fec0000000800 */
[C---:B------:R-:W-:Y:S08]  /*17f50*/  HMMA.16816.F32 R92, R68.reuse, R94, RZ ;  /* 0x0000005e445c723c */ /* 0x040ff000000018ff */
[C---:B------:R-:W-:Y:S08]  /*17f60*/  HMMA.16816.F32 R76, R68.reuse, R78, RZ ;  /* 0x0000004e444c723c */ /* 0x040ff000000018ff */
[----:B------:R-:W-:Y:S01]  /*17f70*/  HMMA.16816.F32 R72, R68, R4, RZ ;  /* 0x000000044448723c */ /* 0x000fe200000018ff */
[----:B------:R-:W-:Y:S01]  /*17f80*/  F2FP.F16.F32.PACK_AB R4, R58, R59 ;  /* 0x0000003b3a04723e */ /* 0x000fe200000000ff */
[----:B------:R-:W-:Y:S01]  /*17f90*/  FADD.FTZ R59, R59, R66 ;  /* 0x000000423b3b7221 */ /* 0x000fe20000010000 */
[----:B-1----:R-:W-:Y:S01]  /*17fa0*/  F2FP.F16.F32.PACK_AB R5, R56, R57 ;  /* 0x000000393805723e */ /* 0x002fe200000000ff */
[----:B------:R-:W-:-:S02]  /*17fb0*/  FADD.FTZ R57, R57, R64 ;  /* 0x0000004039397221 */ /* 0x000fc40000010000 */
[----:B------:R-:W-:Y:S02]  /*17fc0*/  FADD.FTZ R58, R58, R59 ;  /* 0x0000003b3a3a7221 */ /* 0x000fe40000010000 */
[----:B------:R-:W-:Y:S01]  /*17fd0*/  HMMA.16816.F32 R68, R68, R6, RZ ;  /* 0x000000064444723c */ /* 0x000fe200000018ff */
[----:B------:R-:W-:Y:S01]  /*17fe0*/  F2FP.F16.F32.PACK_AB R6, R54, R55 ;  /* 0x000000373606723e */ /* 0x000fe200000000ff */
[----:B------:R-:W-:Y:S01]  /*17ff0*/  FADD.FTZ R56, R56, R57 ;  /* 0x0000003938387221 */ /* 0x000fe20000010000 */
[----:B---3--:R-:W-:Y:S01]  /*18000*/  F2FP.F16.F32.PACK_AB R7, R52, R53 ;  /* 0x000000353407723e */ /* 0x008fe200000000ff */
[----:B------:R-:W-:Y:S02]  /*18010*/  FADD.FTZ R55, R55, R58 ;  /* 0x0000003a37377221 */ /* 0x000fe40000010000 */
[----:B------:R-:W-:Y:S02]  /*18020*/  FADD.FTZ R53, R53, R56 ;  /* 0x0000003835357221 */ /* 0x000fe40000010000 */
[----:B------:R-:W-:-:S02]  /*18030*/  FADD.FTZ R54, R54, R55 ;  /* 0x0000003736367221 */ /* 0x000fc40000010000 */
[----:B------:R-:W-:Y:S01]  /*18040*/  HMMA.16816.F32 R104, R4, R12, R104 ;  /* 0x0000000c0468723c */ /* 0x000fe20000001868 */
[----:B------:R-:W-:-:S07]  /*18050*/  FADD.FTZ R52, R52, R53 ;  /* 0x0000003534347221 */ /* 0x000fce0000010000 */
[C---:B------:R-:W-:Y:S01]  /*18060*/  HMMA.16816.F32 R100, R4.reuse, R14, R100 ;  /* 0x0000000e0464723c */ /* 0x040fe20000001864 */
[----:B------:R-:W1:Y:S07]  /*18070*/  LDSM.16.MT88.4 R12, [R2+0x10800] ;  /* 0x01080000020c783b */ /* 0x000e6e0000004200 */
[----:B-----5:R-:W-:Y:S01]  /*18080*/  HMMA.16816.F32 R80, R4, R16, R80 ;  /* 0x000000100450723c */ /* 0x020fe20000001850 */
[--C-:B------:R-:W-:Y:S01]  /*18090*/  FFMA.FTZ R16, R45, UR4, -R148.reuse ;  /* 0x000000042d107c23 */ /* 0x100fe20008010894 */
[----:B------:R-:W-:-:S02]  /*180a0*/  FFMA.FTZ R45, R43, UR4, -R148 ;  /* 0x000000042b2d7c23 */ /* 0x000fc40008010894 */
[----:B------:R-:W-:Y:S01]  /*180b0*/  LDSM.16.MT88.4 R40, [R2+0x11000] ;  /* 0x011000000228783b */ /* 0x000fe20000004200 */
[----:B------:R2:W3:Y:S03]  /*180c0*/  MUFU.EX2 R49, R16 ;  /* 0x0000001000317308 */ /* 0x0004e60000000800 */
[C---:B------:R-:W-:Y:S01]  /*180d0*/  HMMA.16816.F32 R76, R4.reuse, R18, R76 ;  /* 0x00000012044c723c */ /* 0x040fe2000000184c */
[----:B------:R-:W4:Y:S07]  /*180e0*/  MUFU.EX2 R45, R45 ;  /* 0x0000002d002d7308 */ /* 0x000f2e0000000800 */
[C---:B------:R-:W-:Y:S01]  /*180f0*/  HMMA.16816.F32 R120, R4.reuse, R36, R120 ;  /* 0x000000240478723c */ /* 0x040fe20000001878 */
[----:B--2---:R-:W2:Y:S07]  /*18100*/  LDSM.16.MT88.4 R16, [R140+0x11000] ;  /* 0x011000008c10783b */ /* 0x004eae0000004200 */
[C---:B------:R-:W-:Y:S01]  /*18110*/  HMMA.16816.F32 R116, R4.reuse, R38, R116 ;  /* 0x000000260474723c */ /* 0x040fe20000001874 */
[----:B------:R-:W5:Y:S07]  /*18120*/  LDSM.16.MT88.4 R36, [R150+0xd000] ;  /* 0x00d000009624783b */ /* 0x000f6e0000004200 */
        /* <DEDUP_REMOVED lines=14> */
[----:B------:R-:W-:Y:S01]  /*18210*/  F2FP.F16.F32.PACK_AB R4, R50, R51 ;  /* 0x000000333204723e */ /* 0x000fe200000000ff */
[----:B------:R-:W1:Y:S01]  /*18220*/  LDSM.16.MT88.4 R24, [R46+0xd000] ;  /* 0x00d000002e18783b */ /* 0x000e620000004200 */
[----:B---3--:R-:W-:Y:S01]  /*18230*/  F2FP.F16.F32.PACK_AB R5, R48, R49 ;  /* 0x000000313005723e */ /* 0x008fe200000000ff */
[----:B------:R-:W-:Y:S01]  /*18240*/  FADD.FTZ R51, R51, R54 ;  /* 0x0000003633337221 */ /* 0x000fe20000010000 */
[----:B------:R-:W-:Y:S01]  /*18250*/  F2FP.F16.F32.PACK_AB R6, R44, R47 ;  /* 0x0000002f2c06723e */ /* 0x000fe200000000ff */
[----:B------:R-:W-:Y:S01]  /*18260*/  FADD.FTZ R49, R49, R52 ;  /* 0x0000003431317221 */ /* 0x000fe20000010000 */
[----:B----4-:R-:W-:Y:S01]  /*18270*/  F2FP.F16.F32.PACK_AB R7, R8, R45 ;  /* 0x0000002d0807723e */ /* 0x010fe200000000ff */
[----:B------:R-:W-:-:S02]  /*18280*/  FADD.FTZ R50, R50, R51 ;  /* 0x0000003332327221 */ /* 0x000fc40000010000 */
[----:B------:R-:W-:Y:S02]  /*18290*/  FADD.FTZ R48, R48, R49 ;  /* 0x0000003130307221 */ /* 0x000fe40000010000 */
[----:B------:R-:W-:Y:S02]  /*182a0*/  FADD.FTZ R47, R47, R50 ;  /* 0x000000322f2f7221 */ /* 0x000fe40000010000 */
[C---:B--2---:R-:W-:Y:S01]  /*182b0*/  HMMA.16816.F32 R96, R4.reuse, R16, R96 ;  /* 0x000000100460723c */ /* 0x044fe20000001860 */
[--C-:B------:R-:W-:Y:S01]  /*182c0*/  FFMA.FTZ R17, R170, UR4, -R153.reuse ;  /* 0x00000004aa117c23 */ /* 0x100fe20008010899 */
[----:B------:R-:W-:Y:S01]  /*182d0*/  FFMA.FTZ R16, R168, UR4, -R153 ;  /* 0x00000004a8107c23 */ /* 0x000fe20008010899 */
[----:B------:R-:W-:Y:S01]  /*182e0*/  FFMA.FTZ R170, R165, UR4, -R148 ;  /* 0x00000004a5aa7c23 */ /* 0x000fe20008010894 */
[----:B------:R-:W-:Y:S01]  /*182f0*/  FADD.FTZ R44, R44, R47 ;  /* 0x0000002f2c2c7221 */ /* 0x000fe20000010000 */
[----:B------:R-:W2:Y:S03]  /*18300*/  MUFU.EX2 R168, R17 ;  /* 0x0000001100a87308 */ /* 0x000ea60000000800 */
[C---:B-----5:R-:W-:Y:S01]  /*18310*/  HMMA.16816.F32 R120, R4.reuse, R36, R120 ;  /* 0x000000240478723c */ /* 0x060fe20000001878 */
[----:B------:R3:W-:Y:S04]  /*18320*/  MUFU.EX2 R166, R16 ;  /* 0x0000001000a67308 */ /* 0x0007e80000000800 */
[----:B------:R-:W-:Y:S03]  /*18330*/  MUFU.EX2 R165, R190 ;  /* 0x000000be00a57308 */ /* 0x000fe60000000800 */
[C---:B------:R-:W-:Y:S01]  /*18340*/  HMMA.16816.F32 R116, R4.reuse, R38, R116 ;  /* 0x000000260474723c */ /* 0x040fe20000001874 */
[----:B------:R-:W4:Y:S01]  /*18350*/  LDSM.16.MT88.4 R36, [R150+0xd800] ;  /* 0x00d800009624783b */ /* 0x000f220000004200 */
[----:B------:R-:W5:Y:S06]  /*18360*/  MUFU.EX2 R170, R170 ;  /* 0x000000aa00aa7308 */ /* 0x000f6c0000000800 */
[C---:B------:R-:W-:Y:S01]  /*18370*/  HMMA.16816.F32 R92, R4.reuse, R18, R92 ;  /* 0x00000012045c723c */ /* 0x040fe2000000185c */
[----:B---3--:R-:W3:Y:S07]  /*18380*/  LDSM.16.MT88.4 R16, [R140+0x11800] ;  /* 0x011800008c10783b */ /* 0x008eee0000004200 */
[C---:B-1----:R-:W-:Y:S08]  /*18390*/  HMMA.16816.F32 R80, R4.reuse, R12, R80 ;  /* 0x0000000c0450723c */ /* 0x042ff00000001850 */
        /* <DEDUP_REMOVED lines=16> */
[----:B--2---:R-:W-:Y:S01]  /*184a0*/  F2FP.F16.F32.PACK_AB R4, R168, R163 ;  /* 0x000000a3a804723e */ /* 0x004fe200000000ff */
[----:B------:R-:W-:Y:S01]  /*184b0*/  LDSM.16.MT88.4 R40, [R46+0x12000] ;  /* 0x012000002e28783b */ /* 0x000fe20000004200 */
[----:B-----5:R-:W-:Y:S01]  /*184c0*/  F2FP.F16.F32.PACK_AB R5, R169, R170 ;  /* 0x000000aaa905723e */ /* 0x020fe200000000ff */
[----:B------:R-:W-:Y:S01]  /*184d0*/  FADD.FTZ R163, R163, R44 ;  /* 0x0000002ca3a37221 */ /* 0x000fe20000010000 */
[----:B------:R-:W-:-:S02]  /*184e0*/  F2FP.F16.F32.PACK_AB R6, R165, R166 ;  /* 0x000000a6a506723e */ /* 0x000fc400000000ff */
[----:B------:R-:W-:-:S07]  /*184f0*/  F2FP.F16.F32.PACK_AB R7, R172, R167 ;  /* 0x000000a7ac07723e */ /* 0x000fce00000000ff */
[C---:B----4-:R-:W-:Y:S08]  /*18500*/  HMMA.16816.F32 R120, R4.reuse, R36, R120 ;  /* 0x000000240478723c */ /* 0x050ff00000001878 */
[C---:B------:R-:W-:Y:S01]  /*18510*/  HMMA.16816.F32 R116, R4.reuse, R38, R116 ;  /* 0x000000260474723c */ /* 0x040fe20000001874 */
[----:B------:R-:W2:Y:S07]  /*18520*/  LDSM.16.MT88.4 R36, [R2+0x11800] ;  /* 0x011800000224783b */ /* 0x000eae0000004200 */
[----:B---3--:R-:W-:Y:S01]  /*18530*/  HMMA.16816.F32 R96, R4, R16, R96 ;  /* 0x000000100460723c */ /* 0x008fe20000001860 */
[--C-:B------:R-:W-:Y:S01]  /*18540*/  FFMA.FTZ R16, R182, UR4, -R153.reuse ;  /* 0x00000004b6107c23 */ /* 0x100fe20008010899 */
[----:B------:R-:W-:Y:S01]  /*18550*/  FFMA.FTZ R182, R189, UR4, -R148 ;  /* 0x00000004bdb67c23 */ /* 0x000fe20008010894 */
[----:B------:R-:W-:-:S02]  /*18560*/  FFMA.FTZ R189, R174, UR4, -R153 ;  /* 0x00000004aebd7c23 */ /* 0x000fc40008010899 */
[----:B------:R3:W4:Y:S03]  /*18570*/  MUFU.EX2 R176, R16 ;  /* 0x0000001000b07308 */ /* 0x0007260000000800 */
[C---:B------:R-:W-:Y:S01]  /*18580*/  HMMA.16816.F32 R92, R4.reuse, R18, R92 ;  /* 0x00000012045c723c */ /* 0x040fe2000000185c */
[----:B------:R-:W5:Y:S07]  /*18590*/  MUFU.EX2 R182, R182 ;  /* 0x000000b600b67308 */ /* 0x000f6e0000000800 */
[C---:B-1----:R-:W-:Y:S01]  /*185a0*/  HMMA.16816.F32 R80, R4.reuse, R12, R80 ;  /* 0x0000000c0450723c */ /* 0x042fe20000001850 */
[----:B---3--:R-:W1:Y:S07]  /*185b0*/  LDSM.16.MT88.4 R16, [R2+0xe000] ;  /* 0x00e000000210783b */ /* 0x008e6e0000004200 */
[C---:B------:R-:W-:Y:S01]  /*185c0*/  HMMA.16816.F32 R76, R4.reuse, R14, R76 ;  /* 0x0000000e044c723c */ /* 0x040fe2000000184c */
[----:B------:R-:W3:Y:S07]  /*185d0*/  LDSM.16.MT88.4 R12, [R140+0x12000] ;  /* 0x012000008c0c783b */ /* 0x000eee0000004200 */
[C---:B------:R-:W-:Y:S08]  /*185e0*/  HMMA.16816.F32 R104, R4.reuse, R20, R104 ;  /* 0x000000140468723c */ /* 0x040ff00000001868 */
        /* <DEDUP_REMOVED lines=11> */
[C---:B--2---:R-:W-:Y:S08]  /*186a0*/  HMMA.16816.F32 R72, R4.reuse, R36, R72 ;  /* 0x000000240448723c */ /* 0x044ff00000001848 */
[----:B------:R-:W-:Y:S01]  /*186b0*/  HMMA.16816.F32 R68, R4, R38, R68 ;  /* 0x000000260444723c */ /* 0x000fe20000001844 */
[----:B----4-:R-:W-:Y:S01]  /*186c0*/  F2FP.F16.F32.PACK_AB R4, R176, R179 ;  /* 0x000000b3b004723e */ /* 0x010fe200000000ff */
[----:B------:R-:W-:Y:S01]  /*186d0*/  LDSM.16.MT88.4 R36, [R150+0xe800] ;  /* 0x00e800009624783b */ /* 0x000fe20000004200 */
[----:B-----5:R-:W-:-:S02]  /*186e0*/  F2FP.F16.F32.PACK_AB R5, R185, R182 ;  /* 0x000000b6b905723e */ /* 0x020fc400000000ff */
[----:B------:R-:W-:Y:S02]  /*186f0*/  F2FP.F16.F32.PACK_AB R6, R178, R181 ;  /* 0x000000b5b206723e */ /* 0x000fe400000000ff */
[----:B------:R-:W-:-:S07]  /*18700*/  F2FP.F16.F32.PACK_AB R7, R183, R188 ;  /* 0x000000bcb707723e */ /* 0x000fce00000000ff */
[C---:B-1----:R-:W-:Y:S08]  /*18710*/  HMMA.16816.F32 R104, R4.reuse, R16, R104 ;  /* 0x000000100468723c */ /* 0x042ff00000001868 */
[C---:B------:R-:W-:Y:S01]  /*18720*/  HMMA.16816.F32 R100, R4.reuse, R18, R100 ;  /* 0x000000120464723c */ /* 0x040fe20000001864 */
[----:B------:R-:W1:Y:S07]  /*18730*/  LDSM.16.MT88.4 R16, [R2+0x12000] ;  /* 0x012000000210783b */ /* 0x000e6e0000004200 */
[----:B---3--:R-:W-:Y:S01]  /*18740*/  HMMA.16816.F32 R96, R4, R12, R96 ;  /* 0x0000000c0460723c */ /* 0x008fe20000001860 */
[----:B------:R-:W-:Y:S01]  /*18750*/  FFMA.FTZ R12, R186, UR4, -R153 ;  /* 0x00000004ba0c7c23 */ /* 0x000fe20008010899 */
[----:B------:R-:W-:-:S02]  /*18760*/  FFMA.FTZ R186, R177, UR4, -R148 ;  /* 0x00000004b1ba7c23 */ /* 0x000fc40008010894 */
[----:B------:R-:W-:Y:S04]  /*18770*/  MUFU.EX2 R177, R189 ;  /* 0x000000bd00b17308 */ /* 0x000fe80000000800 */
[----:B------:R2:W3:Y:S01]  /*18780*/  MUFU.EX2 R184, R12 ;  /* 0x0000000c00b87308 */ /* 0x0004e20000000800 */
[C---:B------:R-:W-:Y:S08]  /*18790*/  HMMA.16816.F32 R92, R4.reuse, R14, R92 ;  /* 0x0000000e045c723c */ /* 0x040ff0000000185c */
[----:B------:R-:W-:Y:S01]  /*187a0*/  HMMA.16816.F32 R112, R4, R20, R112 ;  /* 0x000000140470723c */ /* 0x000fe20000001870 */
[----:B------:R-:W-:Y:S01]  /*187b0*/  FFMA.FTZ R20, R180, UR4, -R153 ;  /* 0x00000004b4147c23 */ /* 0x000fe20008010899 */
[----:B------:R-:W-:-:S02]  /*187c0*/  FFMA.FTZ R180, R175, UR4, -R148 ;  /* 0x00000004afb47c23 */ /* 0x000fc40008010894 */
[----:B------:R-:W-:Y:S01]  /*187d0*/  MUFU.EX2 R175, R186 ;  /* 0x000000ba00af7308 */ /* 0x000fe20000000800 */
[----:B--2---:R-:W2:Y:S03]  /*187e0*/  LDSM.16.MT88.4 R12, [R2+0xe800] ;  /* 0x00e80000020c783b */ /* 0x004ea60000004200 */
[C---:B------:R-:W-:Y:S01]  /*187f0*/  HMMA.16816.F32 R80, R4.reuse, R40, R80 ;  /* 0x000000280450723c */ /* 0x040fe20000001850 */
[--C-:B------:R-:W-:Y:S01]  /*18800*/  FFMA.FTZ R40, R173, UR4, -R148.reuse ;  /* 0x00000004ad287c23 */ /* 0x100fe20008010894 */
[--C-:B------:R-:W-:Y:S01]  /*18810*/  FFMA.FTZ R41, R171, UR4, -R148.reuse ;  /* 0x00000004ab297c23 */ /* 0x100fe20008010894 */
[----:B------:R4:W-:Y:S01]  /*18820*/  MUFU.EX2 R174, R20 ;  /* 0x0000001400ae7308 */ /* 0x0009e20000000800 */
[--C-:B------:R-:W-:Y:S01]  /*18830*/  FFMA.FTZ R171, R162, UR4, -R153.reuse ;  /* 0x00000004a2ab7c23 */ /* 0x100fe20008010899 */
[--C-:B------:R-:W-:Y:S02]  /*18840*/  FFMA.FTZ R162, R155, UR4, -R148.reuse ;  /* 0x000000049ba27c23 */ /* 0x100fe40008010894 */
[----:B------:R-:W5:Y:S01]  /*18850*/  MUFU.EX2 R180, R180 ;  /* 0x000000b400b47308 */ /* 0x000f620000000800 */
[C---:B------:R-:W-:Y:S03]  /*18860*/  HMMA.16816.F32 R120, R4.reuse, R32, R120 ;  /* 0x000000200478723c */ /* 0x040fe60000001878 */
[----:B------:R-:W-:Y:S04]  /*18870*/  MUFU.EX2 R40, R40 ;  /* 0x0000002800287308 */ /* 0x000fe80000000800 */
[----:B------:R-:W5:Y:S01]  /*18880*/  MUFU.EX2 R41, R41 ;  /* 0x0000002900297308 */ /* 0x000f620000000800 */
[C---:B------:R-:W-:Y:S01]  /*18890*/  HMMA.16816.F32 R116, R4.reuse, R34, R116 ;  /* 0x000000220474723c */ /* 0x040fe20000001874 */
[----:B------:R-:W-:Y:S02]  /*188a0*/  LDSM.16.MT88.4 R32, [R150+0x12800] ;  /* 0x012800009620783b */ /* 0x000fe40000004200 */
[----:B------:R-:W-:Y:S04]  /*188b0*/  MUFU.EX2 R171, R171 ;  /* 0x000000ab00ab7308 */ /* 0x000fe80000000800 */
[----:B------:R-:W-:Y:S01]  /*188c0*/  MUFU.EX2 R155, R157 ;  /* 0x0000009d009b7308 */ /* 0x000fe20000000800 */
[C---:B------:R-:W-:Y:S03]  /*188d0*/  HMMA.16816.F32 R88, R4.reuse, R28, R88 ;  /* 0x0000001c0458723c */ /* 0x040fe60000001858 */
[----:B------:R-:W-:Y:S05]  /*188e0*/  MUFU.EX2 R162, R162 ;  /* 0x000000a200a27308 */ /* 0x000fea0000000800 */
[C---:B------:R-:W-:Y:S01]  /*188f0*/  HMMA.16816.F32 R84, R4.reuse, R30, R84 ;  /* 0x0000001e0454723c */ /* 0x040fe20000001854 */
[----:B------:R-:W-:Y:S07]  /*18900*/  LDSM.16.MT88.4 R28, [R140+0xe800] ;  /* 0x00e800008c1c783b */ /* 0x000fee0000004200 */
[C---:B------:R-:W-:Y:S08]  /*18910*/  HMMA.16816.F32 R128, R4.reuse, R24, R128 ;  /* 0x000000180480723c */ /* 0x040ff00000001880 */
[C---:B------:R-:W-:Y:S01]  /*18920*/  HMMA.16816.F32 R124, R4.reuse, R26, R124 ;  /* 0x0000001a047c723c */ /* 0x040fe2000000187c */
[----:B------:R-:W2:Y:S07]  /*18930*/  LDSM.16.MT88.4 R24, [R46+0xe800] ;  /* 0x00e800002e18783b */ /* 0x000eae0000004200 */
[C---:B------:R-:W-:Y:S01]  /*18940*/  HMMA.16816.F32 R108, R4.reuse, R22, R108 ;  /* 0x00000016046c723c */ /* 0x040fe2000000186c */
[----:B----4-:R-:W4:Y:S07]  /*18950*/  LDSM.16.MT88.4 R20, [R140+0x12800] ;  /* 0x012800008c14783b */ /* 0x010f2e0000004200 */
[----:B------:R-:W-:Y:S01]  /*18960*/  HMMA.16816.F32 R76, R4, R42, R76 ;  /* 0x0000002a044c723c */ /* 0x000fe2000000184c */
[--C-:B------:R-:W-:Y:S01]  /*18970*/  FFMA.FTZ R43, R160, UR4, -R153.reuse ;  /* 0x00000004a02b7c23 */ /* 0x100fe20008010899 */
[----:B------:R-:W-:Y:S01]  /*18980*/  FFMA.FTZ R42, R164, UR4, -R153 ;  /* 0x00000004a42a7c23 */ /* 0x000fe20008010899 */
[----:B------:R-:W-:-:S02]  /*18990*/  FFMA.FTZ R160, R159, UR4, -R148 ;  /* 0x000000049fa07c23 */ /* 0x000fc40008010894 */
[----:B------:R-:W-:Y:S03]  /*189a0*/  MUFU.EX2 R159, R161 ;  /* 0x000000a1009f7308 */ /* 0x000fe60000000800 */
[C---:B-1----:R-:W-:Y:S01]  /*189b0*/  HMMA.16816.F32 R72, R4.reuse, R16, R72 ;  /* 0x000000100448723c */ /* 0x042fe20000001848 */
[----:B------:R-:W1:Y:S04]  /*189c0*/  MUFU.EX2 R42, R42 ;  /* 0x0000002a002a7308 */ /* 0x000e680000000800 */
[----:B------:R-:W-:Y:S03]  /*189d0*/  MUFU.EX2 R43, R43 ;  /* 0x0000002b002b7308 */ /* 0x000fe60000000800 */
[----:B------:R-:W-:Y:S01]  /*189e0*/  HMMA.16816.F32 R68, R4, R18, R68 ;  /* 0x000000120444723c */ /* 0x000fe20000001844 */
[----:B---3--:R-:W-:Y:S01]  /*189f0*/  F2FP.F16.F32.PACK_AB R4, R187, R184 ;  /* 0x000000b8bb04723e */ /* 0x008fe200000000ff */
[----:B------:R-:W3:Y:S01]  /*18a00*/  LDSM.16.MT88.4 R16, [R46+0x12800] ;  /* 0x012800002e10783b */ /* 0x000ee20000004200 */
[----:B-----5:R-:W-:Y:S01]  /*18a10*/  F2FP.F16.F32.PACK_AB R5, R180, R175 ;  /* 0x000000afb405723e */ /* 0x020fe200000000ff */
[----:B------:R-:W5:Y:S01]  /*18a20*/  MUFU.EX2 R160, R160 ;  /* 0x000000a000a07308 */ /* 0x000f620000000800 */
[----:B------:R-:W-:-:S02]  /*18a30*/  F2FP.F16.F32.PACK_AB R6, R177, R174 ;  /* 0x000000aeb106723e */ /* 0x000fc400000000ff */
[----:B------:R-:W-:-:S07]  /*18a40*/  F2FP.F16.F32.PACK_AB R7, R41, R40 ;  /* 0x000000282907723e */ /* 0x000fce00000000ff */
[C---:B--2---:R-:W-:Y:S08]  /*18a50*/  HMMA.16816.F32 R104, R4.reuse, R12, R104 ;  /* 0x0000000c0468723c */ /* 0x044ff00000001868 */
[C---:B------:R-:W-:Y:S01]  /*18a60*/  HMMA.16816.F32 R100, R4.reuse, R14, R100 ;  /* 0x0000000e0464723c */ /* 0x040fe20000001864 */
[----:B------:R-:W2:Y:S07]  /*18a70*/  LDSM.16.MT88.4 R12, [R2+0x12800] ;  /* 0x01280000020c783b */ /* 0x000eae0000004200 */
[C---:B------:R-:W-:Y:S08]  /*18a80*/  HMMA.16816.F32 R112, R4.reuse, R24, R112 ;  /* 0x000000180470723c */ /* 0x040ff00000001870 */
[C---:B------:R-:W-:Y:S01]  /*18a90*/  HMMA.16816.F32 R108, R4.reuse, R26, R108 ;  /* 0x0000001a046c723c */ /* 0x040fe2000000186c */
[----:B------:R-:W5:Y:S07]  /*18aa0*/  LDSM.16.MT88.4 R24, [R46+0xf000] ;  /* 0x00f000002e18783b */ /* 0x000f6e0000004200 */
[C---:B----4-:R-:W-:Y:S08]  /*18ab0*/  HMMA.16816.F32 R96, R4.reuse, R20, R96 ;  /* 0x000000140460723c */ /* 0x050ff00000001860 */
[C---:B------:R-:W-:Y:S01]  /*18ac0*/  HMMA.16816.F32 R92, R4.reuse, R22, R92 ;  /* 0x00000016045c723c */ /* 0x040fe2000000185c */
[----:B------:R-:W-:Y:S07]  /*18ad0*/  LDSM.16.MT88.4 R20, [R2+0xf000] ;  /* 0x00f000000214783b */ /* 0x000fee0000004200 */
[C---:B---3--:R-:W-:Y:S08]  /*18ae0*/  HMMA.16816.F32 R80, R4.reuse, R16, R80 ;  /* 0x000000100450723c */ /* 0x048ff00000001850 */
[C---:B--2---:R-:W-:Y:S08]  /*18af0*/  HMMA.16816.F32 R72, R4.reuse, R12, R72 ;  /* 0x0000000c0448723c */ /* 0x044ff00000001848 */
[C---:B------:R-:W-:Y:S01]  /*18b00*/  HMMA.16816.F32 R68, R4.reuse, R14, R68 ;  /* 0x0000000e0444723c */ /* 0x040fe20000001844 */
[----:B------:R-:W2:Y:S07]  /*18b10*/  LDSM.16.MT88.4 R12, [R46+0x13000] ;  /* 0x013000002e0c783b */ /* 0x000eae0000004200 */
        /* <DEDUP_REMOVED lines=8> */
[C---:B------:R-:W-:Y:S08]  /*18ba0*/  HMMA.16816.F32 R120, R4.reuse, R36, R120 ;  /* 0x000000240478723c */ /* 0x040ff00000001878 */
[----:B------:R-:W-:Y:S01]  /*18bb0*/  HMMA.16816.F32 R116, R4, R38, R116 ;  /* 0x000000260474723c */ /* 0x000fe20000001874 */
[----:B-1----:R-:W-:Y:S01]  /*18bc0*/  F2FP.F16.F32.PACK_AB R4, R171, R42 ;  /* 0x0000002aab04723e */ /* 0x002fe200000000ff */
[----:B------:R-:W1:Y:S01]  /*18bd0*/  LDSM.16.MT88.4 R36, [R150+0xf000] ;  /* 0x00f000009624783b */ /* 0x000e620000004200 */
[----:B-----5:R-:W-:-:S02]  /*18be0*/  F2FP.F16.F32.PACK_AB R5, R160, R159 ;  /* 0x0000009fa005723e */ /* 0x020fc400000000ff */
[----:B------:R-:W-:Y:S02]  /*18bf0*/  F2FP.F16.F32.PACK_AB R6, R158, R43 ;  /* 0x0000002b9e06723e */ /* 0x000fe400000000ff */
[----:B------:R-:W-:-:S07]  /*18c00*/  F2FP.F16.F32.PACK_AB R7, R162, R155 ;  /* 0x0000009ba207723e */ /* 0x000fce00000000ff */
[C---:B------:R-:W-:Y:S08]  /*18c10*/  HMMA.16816.F32 R112, R4.reuse, R24, R112 ;  /* 0x000000180470723c */ /* 0x040ff00000001870 */
[C---:B------:R-:W-:Y:S01]  /*18c20*/  HMMA.16816.F32 R108, R4.reuse, R26, R108 ;  /* 0x0000001a046c723c */ /* 0x040fe2000000186c */
[----:B------:R-:W5:Y:S07]  /*18c30*/  LDSM.16.MT88.4 R24, [R2+0x13000] ;  /* 0x013000000218783b */ /* 0x000f6e0000004200 */
[C---:B--2---:R-:W-:Y:S08]  /*18c40*/  HMMA.16816.F32 R80, R4.reuse, R12, R80 ;  /* 0x0000000c0450723c */ /* 0x044ff00000001850 */
[C---:B------:R-:W-:Y:S01]  /*18c50*/  HMMA.16816.F32 R76, R4.reuse, R14, R76 ;  /* 0x0000000e044c723c */ /* 0x040fe2000000184c */
[----:B------:R-:W2:Y:S07]  /*18c60*/  LDSM.16.MT88.4 R12, [R140+0xf800] ;  /* 0x00f800008c0c783b */ /* 0x000eae0000004200 */
[C---:B------:R-:W-:Y:S08]  /*18c70*/  HMMA.16816.F32 R104, R4.reuse, R20, R104 ;  /* 0x000000140468723c */ /* 0x040ff00000001868 */
[C---:B------:R-:W-:Y:S01]  /*18c80*/  HMMA.16816.F32 R100, R4.reuse, R22, R100 ;  /* 0x000000160464723c */ /* 0x040fe20000001864 */
[----:B------:R-:W2:Y:S07]  /*18c90*/  LDSM.16.MT88.4 R20, [R150+0xf800] ;  /* 0x00f800009614783b */ /* 0x000eae0000004200 */
[C---:B---3--:R-:W-:Y:S08]  /*18ca0*/  HMMA.16816.F32 R96, R4.reuse, R16, R96 ;  /* 0x000000100460723c */ /* 0x048ff00000001860 */
[C---:B------:R-:W-:Y:S01]  /*18cb0*/  HMMA.16816.F32 R92, R4.reuse, R18, R92 ;  /* 0x00000012045c723c */ /* 0x040fe2000000185c */
[----:B------:R-:W3:Y:S07]  /*18cc0*/  LDSM.16.MT88.4 R16, [R150+0x13800] ;  /* 0x013800009610783b */ /* 0x000eee0000004200 */
        /* <DEDUP_REMOVED lines=17> */
[C---:B-1----:R-:W-:Y:S03]  /*18de0*/  HMMA.16816.F32 R120, R4.reuse, R36, R120 ;  /* 0x000000240478723c */ /* 0x042fe60000001878 */
[----:B------:R-:W1:Y:S05]  /*18df0*/  MUFU.EX2 R31, R31 ;  /* 0x0000001f001f7308 */ /* 0x000e6a0000000800 */
[C---:B------:R-:W-:Y:S08]  /*18e00*/  HMMA.16816.F32 R116, R4.reuse, R38, R116 ;  /* 0x000000260474723c */ /* 0x040ff00000001874 */
[----:B-----5:R-:W-:Y:S01]  /*18e10*/  HMMA.16816.F32 R72, R4, R24, R72 ;  /* 0x000000180448723c */ /* 0x020fe20000001848 */
[----:B------:R-:W-:-:S04]  /*18e20*/  FADD.FTZ R25, R45, R48 ;  /* 0x000000302d197221 */ /* 0x000fc80000010000 */
[----:B------:R-:W-:-:S03]  /*18e30*/  FADD.FTZ R25, R8, R25 ;  /* 0x0000001908197221 */ /* 0x000fc60000010000 */
[----:B------:R-:W-:Y:S01]  /*18e40*/  HMMA.16816.F32 R68, R4, R26, R68 ;  /* 0x0000001a0444723c */ /* 0x000fe20000001844 */
[----:B----4-:R-:W-:Y:S01]  /*18e50*/  F2FP.F16.F32.PACK_AB R4, R29, R28 ;  /* 0x0000001c1d04723e */ /* 0x010fe200000000ff */
        /* <DEDUP_REMOVED lines=9> */
[----:B--2---:R-:W-:Y:S01]  /*18ef0*/  HMMA.16816.F32 R128, R4, R12, R128 ;  /* 0x0000000c0480723c */ /* 0x004fe20000001880 */
        /* <DEDUP_REMOVED lines=8> */
[----:B------:R-:W-:Y:S02]  /*18f80*/  HMMA.16816.F32 R120, R4, R20, R120 ;  /* 0x000000140478723c */ /* 0x000fe40000001878 */
[----:B------:R-:W-:-:S06]  /*18f90*/  FADD.FTZ R8, R183, R8 ;  /* 0x00000008b7087221 */ /* 0x000fcc0000010000 */
[C---:B------:R-:W-:Y:S01]  /*18fa0*/  HMMA.16816.F32 R116, R4.reuse, R22, R116 ;  /* 0x000000160474723c */ /* 0x040fe20000001874 */
[----:B------:R-:W2:Y:S07]  /*18fb0*/  LDSM.16.MT88.4 R20, [R140+0x13800] ;  /* 0x013800008c14783b */ /* 0x000eae0000004200 */
[C---:B---3--:R-:W-:Y:S08]  /*18fc0*/  HMMA.16816.F32 R88, R4.reuse, R16, R88 ;  /* 0x000000100458723c */ /* 0x048ff00000001858 */
[C---:B------:R-:W-:Y:S01]  /*18fd0*/  HMMA.16816.F32 R84, R4.reuse, R18, R84 ;  /* 0x000000120454723c */ /* 0x040fe20000001854 */
[----:B------:R-:W3:Y:S07]  /*18fe0*/  LDSM.16.MT88.4 R16, [R46+0xf800] ;  /* 0x00f800002e10783b */ /* 0x000eee0000004200 */
[----:B-1----:R-:W-:Y:S01]  /*18ff0*/  HMMA.16816.F32 R80, R4, R12, R80 ;  /* 0x0000000c0450723c */ /* 0x002fe20000001850 */
[----:B------:R-:W-:-:S04]  /*19000*/  FADD.FTZ R13, R181, R176 ;  /* 0x000000b0b50d7221 */ /* 0x000fc80000010000 */
[----:B------:R-:W-:-:S03]  /*19010*/  FADD.FTZ R13, R178, R13 ;  /* 0x0000000db20d7221 */ /* 0x000fc60000010000 */
[----:B------:R-:W-:Y:S01]  /*19020*/  HMMA.16816.F32 R76, R4, R14, R76 ;  /* 0x0000000e044c723c */ /* 0x000fe2000000184c */
[----:B------:R-:W-:Y:S01]  /*19030*/  FADD.FTZ R184, R184, R13 ;  /* 0x0000000db8b87221 */ /* 0x000fe20000010000 */
[----:B------:R-:W-:-:S03]  /*19040*/  FADD.FTZ R13, R175, R8 ;  /* 0x00000008af0d7221 */ /* 0x000fc60000010000 */
[----:B------:R-:W-:Y:S01]  /*19050*/  FADD.FTZ R187, R187, R184 ;  /* 0x000000b8bbbb7221 */ /* 0x000fe20000010000 */
[----:B------:R-:W-:Y:S02]  /*19060*/  FADD.FTZ R13, R180, R13 ;  /* 0x0000000db40d7221 */ /* 0x000fe40000010000 */
[----:B--2---:R-:W-:Y:S01]  /*19070*/  HMMA.16816.F32 R96, R4, R20, R96 ;  /* 0x000000140460723c */ /* 0x004fe20000001860 */
[----:B------:R-:W-:-:S04]  /*19080*/  FADD.FTZ R174, R174, R187 ;  /* 0x000000bbaeae7221 */ /* 0x000fc80000010000 */
[----:B------:R-:W-:-:S03]  /*19090*/  FADD.FTZ R177, R177, R174 ;  /* 0x000000aeb1b17221 */ /* 0x000fc60000010000 */
[----:B------:R-:W-:Y:S01]  /*190a0*/  HMMA.16816.F32 R92, R4, R22, R92 ;  /* 0x00000016045c723c */ /* 0x000fe2000000185c */
[----:B------:R-:W1:Y:S01]  /*190b0*/  LDSM.16.MT88.4 R20, [R2+0xf800] ;  /* 0x00f800000214783b */ /* 0x000e620000004200 */
[----:B------:R-:W-:-:S06]  /*190c0*/  FADD.FTZ R42, R42, R177 ;  /* 0x000000b12a2a7221 */ /* 0x000fcc0000010000 */
[C---:B---3--:R-:W-:Y:S08]  /*190d0*/  HMMA.16816.F32 R112, R4.reuse, R16, R112 ;  /* 0x000000100470723c */ /* 0x048ff00000001870 */
        /* <DEDUP_REMOVED lines=34> */
[-C--:B-1----:R-:W-:Y:S02]  /*19300*/  IABS R6, R7.reuse ;  /* 0x0000000700067213 */ /* 0x082fe40000000000 */
[----:B------:R-:W-:Y:S02]  /*19310*/  LOP3.LUT R12, R12, R7, RZ, 0x3c, !PT ;  /* 0x000000070c0c7212 */ /* 0x000fe400078e3cff */
[----:B------:R-:W1:Y:S08]  /*19320*/  I2F.RP R2, R6 ;  /* 0x0000000600027306 */ /* 0x000e700000209400 */
[----:B-1----:R-:W1:Y:S02]  /*19330*/  MUFU.RCP R16, R2 ;  /* 0x0000000200107308 */ /* 0x002e640000001000 */
[----:B-1----:R-:W-:-:S06]  /*19340*/  VIADD R16, R16, 0xffffffe ;  /* 0x0ffffffe10107836 */ /* 0x002fcc0000000000 */
[----:B------:R-:W1:Y:S02]  /*19350*/  F2I.FTZ.U32.TRUNC.NTZ R17, R16 ;  /* 0x0000001000117305 */ /* 0x000e64000021f000 */
[--C-:B-1----:R-:W-:Y:S02]  /*19360*/  IMAD.MOV R5, RZ, RZ, -R17.reuse ;  /* 0x000000ffff057224 */ /* 0x102fe400078e0a11 */
[----:B------:R-:W-:Y:S02]  /*19370*/  IMAD.MOV.U32 R16, RZ, RZ, RZ ;  /* 0x000000ffff107224 */ /* 0x000fe400078e00ff */
[----:B------:R-:W-:Y:S01]  /*19380*/  IMAD R4, R5, R6, RZ ;  /* 0x0000000605047224 */ /* 0x000fe200078e02ff */
[----:B------:R-:W-:Y:S02]  /*19390*/  IABS R5, R8 ;  /* 0x0000000800057213 */ /* 0x000fe40000000000 */
[----:B------:R-:W-:Y:S01]  /*193a0*/  LOP3.LUT R8, R8, R7, RZ, 0x3c, !PT ;  /* 0x0000000708087212 */ /* 0x000fe200078e3cff */
[----:B------:R-:W-:-:S03]  /*193b0*/  IMAD.HI.U32 R4, R17, R4, R16 ;  /* 0x0000000411047227 */ /* 0x000fc600078e0010 */
[----:B------:R-:W-:-:S03]  /*193c0*/  ISETP.GE.AND P1, PT, R8, RZ, PT ;  /* 0x000000ff0800720c */ /* 0x000fc60003f26270 */
        /* <DEDUP_REMOVED lines=14> */
[----:B------:R-:W-:Y:S02]  /*194b0*/  ISETP.GE.U32.AND P2, PT, R5, R6, PT ;  /* 0x000000060500720c */ /* 0x000fe40003f46070 */
[----:B------:R-:W-:-:S07]  /*194c0*/  LOP3.LUT R5, RZ, R7, RZ, 0x33, !PT ;  /* 0x00000007ff057212 */ /* 0x000fce00078e33ff */
[----:B------:R-:W-:-:S04]  /*194d0*/  @P5 IADD3 R15, PT, PT, R15, 0x1, RZ ;  /* 0x000000010f0f5810 */ /* 0x000fc80007ffe0ff */
[----:B------:R-:W-:Y:S01]  /*194e0*/  @P2 VIADD R4, R4, 0x1 ;  /* 0x0000000104042836 */ /* 0x000fe20000000000 */
[----:B------:R-:W-:Y:S01]  /*194f0*/  ISETP.NE.AND P2, PT, R7, RZ, PT ;  /* 0x000000ff0700720c */ /* 0x000fe20003f45270 */
[----:B------:R-:W-:-:S03]  /*19500*/  @!P3 IMAD.MOV R15, RZ, RZ, -R15 ;  /* 0x000000ffff0fb224 */ /* 0x000fc600078e0a0f */
[----:B------:R-:W-:Y:S02]  /*19510*/  MOV R2, R4 ;  /* 0x0000000400027202 */ /* 0x000fe40000000f00 */
[----:B------:R-:W-:Y:S02]  /*19520*/  SEL R4, R5, R15, !P2 ;  /* 0x0000000f05047207 */ /* 0x000fe40005000000 */
[----:B------:R-:W-:-:S03]  /*19530*/  @!P1 IADD3 R2, PT, PT, -R2, RZ, RZ ;  /* 0x000000ff02029210 */ /* 0x000fc60007ffe1ff */
[----:B------:R-:W-:Y:S01]  /*19540*/  IMAD.WIDE R12, R4, 0x4, R220 ;  /* 0x00000004040c7825 */ /* 0x000fe200078e02dc */
[----:B------:R-:W-:-:S05]  /*19550*/  SEL R5, R5, R2, !P2 ;  /* 0x0000000205057207 */ /* 0x000fca0005000000 */
[C---:B------:R-:W-:Y:S01]  /*19560*/  IMAD.WIDE R14, R5.reuse, 0x4, R220 ;  /* 0x00000004050e7825 */ /* 0x040fe200078e02dc */
[----:B------:R-:W3:Y:S04]  /*19570*/  LDG.E R13, desc[UR6][R12.64] ;  /* 0x000000060c0d7981 */ /* 0x000ee8000c1e1900 */
[----:B------:R-:W3:Y:S01]  /*19580*/  LDG.E R2, desc[UR6][R14.64] ;  /* 0x000000060e027981 */ /* 0x000ee2000c1e1900 */
[----:B------:R-:W-:-:S04]  /*19590*/  IMAD.IADD R4, R5, 0x1, -R4 ;  /* 0x0000000105047824 */ /* 0x000fc800078e0a04 */
[----:B------:R-:W-:-:S05]  /*195a0*/  IMAD R7, R4, R7, -0x80 ;  /* 0xffffff8004077424 */ /* 0x000fca00078e0207 */
[----:B------:R-:W-:-:S05]  /*195b0*/  SHF.R.S32.HI R5, RZ, 0x1f, R7 ;  /* 0x0000001fff057819 */ /* 0x000fca0000011407 */
[----:B------:R-:W-:-:S04]  /*195c0*/  IMAD R4, R5, R10, RZ ;  /* 0x0000000a05047224 */ /* 0x000fc800078e02ff */
[C---:B------:R-:W-:Y:S02]  /*195d0*/  IMAD R4, R7.reuse, R11, R4 ;  /* 0x0000000b07047224 */ /* 0x040fe400078e0204 */
[----:B------:R-:W-:-:S04]  /*195e0*/  IMAD.WIDE.U32 R6, R7, R10, RZ ;  /* 0x0000000a07067225 */ /* 0x000fc800078e00ff */
        /* <DEDUP_REMOVED lines=10> */
.L_x_1147:
[----:B------:R-:W-:Y:S01]  /*19690*/  UMOV UR4, URZ ;  /* 0x000000ff00047c82 */ /* 0x000fe20008000000 */
[----:B------:R-:W-:Y:S01]  /*196a0*/  IMAD.SHL.U32 R2, R10, 0x80, RZ ;  /* 0x000000800a027824 */ /* 0x000fe200078e00ff */
[----:B------:R-:W-:-:S05]  /*196b0*/  IADD3 R4, P1, PT, RZ, -UR4, RZ ;  /* 0x80000004ff047c10 */ /* 0x000fca000ff3e0ff */
[----:B------:R-:W-:-:S05]  /*196c0*/  IMAD.X R2, RZ, RZ, ~R2, P1 ;  /* 0x000000ffff027224 */ /* 0x000fca00008e0e02 */
[----:B------:R-:W-:-:S04]  /*196d0*/  SHF.R.S64 R5, R4, 0x1f, R2 ;  /* 0x0000001f04057819 */ /* 0x000fc80000001002 */
[----:B------:R-:W-:-:S04]  /*196e0*/  IADD3 R218, P1, PT, R5, R218, RZ ;  /* 0x000000da05da7210 */ /* 0x000fc80007f3e0ff */
[----:B------:R-:W-:-:S09]  /*196f0*/  LEA.HI.X.SX32 R219, R2, R219, 0x1, P1 ;  /* 0x000000db02db7211 */ /* 0x000fd200008f0eff */
.L_x_1148:
        /* <DEDUP_REMOVED lines=11> */
[--C-:B------:R-:W-:Y:S02]  /*197b0*/  LOP3.LUT R63, R63, 0x1c0, R0.reuse, 0xf8, !PT ;  /* 0x000001c03f3f7812 */ /* 0x100fe400078ef800 */
[----:B------:R-:W-:Y:S01]  /*197c0*/  LOP3.LUT R2, R209, 0x200, R0, 0xf8, !PT ;  /* 0x00000200d1027812 */ /* 0x000fe200078ef800 */
[----:B------:R-:W-:Y:S01]  /*197d0*/  IMAD.X R15, R13, 0x1, R10, P1 ;  /* 0x000000010d0f7824 */ /* 0x000fe200008e060a */
[----:B-1----:R-:W-:Y:S02]  /*197e0*/  ISETP.GE.AND P3, PT, R138, UR4, PT ;  /* 0x000000048a007c0c */ /* 0x002fe4000bf66270 */
[----:B------:R-:W-:Y:S01]  /*197f0*/  ISETP.GE.AND P2, PT, R9, UR4, PT ;  /* 0x0000000409007c0c */ /* 0x000fe2000bf46270 */
[----:B------:R-:W1:Y:S01]  /*19800*/  LDCU UR4, c[0x0][0x50c] ;  /* 0x0000a180ff0477ac */ /* 0x000e620008000800 */
        /* <DEDUP_REMOVED lines=8> */
[----:B------:R-:W-:Y:S02]  /*19890*/  @!P3 LDGSTS.E.BYPASS.LTC128B.128 [R223+0xc000], desc[UR6][R218.64] ;  /* 0x0c000000dadfbfae */ /* 0x000fe4000b981a06 */
[----:B------:R-:W-:Y:S01]  /*198a0*/  IMAD.X R9, R7, 0x1, R10, P1 ;  /* 0x0000000107097824 */ /* 0x000fe200008e060a */
[----:B------:R-:W-:Y:S01]  /*198b0*/  LEA R211, R2, UR5, 0x1 ;  /* 0x0000000502d37c11 */ /* 0x000fe2000f8e08ff */
[----:B------:R-:W-:Y:S01]  /*198c0*/  @P3 STS.128 [R223+0xc000], RZ ;  /* 0x00c000ffdf003388 */ /* 0x000fe20000000c00 */
[----:B------:R-:W-:-:S03]  /*198d0*/  SEL R2, R210, 0xffffffe0, !P6 ;  /* 0xffffffe0d2027807 */ /* 0x000fc60007000000 */
[----:B------:R-:W-:Y:S01]  /*198e0*/  @!PT LDS RZ, [RZ] ;  /* 0x00000000fffff984 */ /* 0x000fe20000000800 */
[----:B------:R-:W-:Y:S01]  /*198f0*/  @!PT LDS RZ, [RZ] ;  /* 0x00000000fffff984 */ /* 0x000fe20000000800 */
[----:B------:R-:W-:Y:S01]  /*19900*/  @!PT LDS RZ, [RZ] ;  /* 0x00000000fffff984 */ /* 0x000fe20000000800 */
[----:B------:R-:W-:Y:S01]  /*19910*/  @!P2 LDGSTS.E.BYPASS.LTC128B.128 [R223+0x10000], desc[UR6][R218.64+0x80] ;  /* 0x10000080dadfafae */ /* 0x000fe2000b981a06 */
[--C-:B------:R-:W-:Y:S02]  /*19920*/  IMAD.IADD R207, R65, 0x1, R211.reuse ;  /* 0x0000000141cf7824 */ /* 0x100fe400078e02d3 */
[C---:B------:R-:W-:Y:S01]  /*19930*/  IMAD.IADD R206, R2.reuse, 0x1, R211 ;  /* 0x0000000102ce7824 */ /* 0x040fe200078e02d3 */
[----:B------:R-:W-:Y:S01]  /*19940*/  @P2 STS.128 [R223+0x10000], RZ ;  /* 0x010000ffdf002388 */ /* 0x000fe20000000c00 */
[C---:B------:R-:W-:Y:S02]  /*19950*/  IMAD.IADD R137, R205.reuse, 0x1, R2 ;  /* 0x00000001cd897824 */ /* 0x040fe400078e0202 */
[----:B------:R-:W-:Y:S01]  /*19960*/  IMAD.IADD R205, R205, 0x1, R65 ;  /* 0x00000001cdcd7824 */ /* 0x000fe200078e0241 */
[----:B------:R-:W-:Y:S01]  /*19970*/  @!PT LDS RZ, [RZ] ;  /* 0x00000000fffff984 */ /* 0x000fe20000000800 */
[----:B------:R-:W-:Y:S01]  /*19980*/  @!PT LDS RZ, [RZ] ;  /* 0x00000000fffff984 */ /* 0x000fe20000000800 */
[----:B------:R-:W-:Y:S01]  /*19990*/  @!PT LDS RZ, [RZ] ;  /* 0x00000000fffff984 */ /* 0x000fe20000000800 */
[----:B------:R-:W-:Y:S01]  /*199a0*/  @!P3 LDGSTS.E.BYPASS.LTC128B.128 [R223+0xc800], desc[UR6][R12.64] ;  /* 0x0c8000000cdfbfae */ /* 0x000fe2000b981a06 */
[C---:B------:R-:W-:Y:S02]  /*199b0*/  IMAD.IADD R212, R2.reuse, 0x1, R207 ;  /* 0x0000000102d47824 */ /* 0x040fe400078e02cf */
[----:B------:R-:W-:Y:S01]  /*199c0*/  IMAD.IADD R204, R2, 0x1, R205 ;  /* 0x0000000102cc7824 */ /* 0x000fe200078e02cd */
        /* <DEDUP_REMOVED lines=19> */
[----:B------:R3:W-:Y:S01]  /*19b00*/  @!P3 LDGSTS.E.BYPASS.LTC128B.128 [R223+0xd800], desc[UR6][R6.64] ;  /* 0x0d80000006dfbfae */ /* 0x0007e2000b981a06 */
[----:B--2---:R-:W-:-:S03]  /*19b10*/  @!P2 IMAD.MOV.U32 R12, RZ, RZ, R6 ;  /* 0x000000ffff0ca224 */ /* 0x004fc600078e0006 */
[----:B------:R-:W-:Y:S01]  /*19b20*/  @P3 STS.128 [R223+0xd800], RZ ;  /* 0x00d800ffdf003388 */ /* 0x000fe20000000c00 */
[----:B------:R-:W-:-:S05]  /*19b30*/  @!P2 IMAD.MOV.U32 R13, RZ, RZ, R7 ;  /* 0x000000ffff0da224 */ /* 0x000fca00078e0007 */
        /* <DEDUP_REMOVED lines=14> */
[----:B---3--:R-:W-:-:S03]  /*19c20*/  IADD3 R6, P1, PT, R8, R5, RZ ;  /* 0x0000000508067210 */ /* 0x008fc60007f3e0ff */
[----:B------:R-:W-:Y:S01]  /*19c30*/  @P2 STS.128 [R223+0x12000], RZ ;  /* 0x012000ffdf002388 */ /* 0x000fe20000000c00 */
[----:B------:R-:W-:Y:S01]  /*19c40*/  IADD3 R4, P4, PT, R6, R5, RZ ;  /* 0x0000000506047210 */ /* 0x000fe20007f9e0ff */
[----:B------:R-:W-:-:S03]  /*19c50*/  IMAD.X R7, R9, 0x1, R10, P1 ;  /* 0x0000000109077824 */ /* 0x000fc600008e060a */
[----:B------:R-:W-:Y:S01]  /*19c60*/  IADD3 R16, P1, PT, R4, R5, RZ ;  /* 0x0000000504107210 */ /* 0x000fe20007f3e0ff */
[--C-:B------:R-:W-:Y:S01]  /*19c70*/  IMAD.X R5, R7, 0x1, R10.reuse, P4 ;  /* 0x0000000107057824 */ /* 0x100fe200020e060a */
[----:B------:R-:W-:Y:S01]  /*19c80*/  @!PT LDS RZ, [RZ] ;  /* 0x00000000fffff984 */ /* 0x000fe20000000800 */
[----:B------:R-:W-:Y:S01]  /*19c90*/  @!PT LDS RZ, [RZ] ;  /* 0x00000000fffff984 */ /* 0x000fe20000000800 */
[----:B------:R-:W-:Y:S01]  /*19ca0*/  @!PT LDS RZ, [RZ] ;  /* 0x00000000fffff984 */ /* 0x000fe20000000800 */
[----:B------:R-:W-:Y:S03]  /*19cb0*/  @!P3 LDGSTS.E.BYPASS.LTC128B.128 [R223+0xe800], desc[UR6][R6.64] ;  /* 0x0e80000006dfbfae */ /* 0x000fe6000b981a06 */
[----:B------:R-:W-:Y:S01]  /*19cc0*/  IMAD.X R17, R5, 0x1, R10, P1 ;  /* 0x0000000105117824 */ /* 0x000fe200008e060a */
        /* <DEDUP_REMOVED lines=27> */
[----:B------:R-:W5:Y:S04]  /*19e80*/  LDSM.16.M88.4 R44, [R136+UR5+0x4000] ;  /* 0x00400005882c783b */ /* 0x000f680008000200 */
[----:B------:R-:W1:Y:S04]  /*19e90*/  LDSM.16.M88.4 R36, [R136+UR5+0x4800] ;  /* 0x004800058824783b */ /* 0x000e680008000200 */
[----:B------:R-:W4:Y:S04]  /*19ea0*/  LDSM.16.M88.4 R28, [R136+UR5+0x5000] ;  /* 0x00500005881c783b */ /* 0x000f280008000200 */
[----:B------:R-:W4:Y:S04]  /*19eb0*/  LDSM.16.M88.4 R20, [R136+UR5+0x5800] ;  /* 0x005800058814783b */ /* 0x000f280008000200 */
[----:B--2---:R-:W2:Y:S04]  /*19ec0*/  LDSM.16.M88.4 R12, [R136+UR5+0x6000] ;  /* 0x00600005880c783b */ /* 0x004ea80008000200 */
[----:B------:R-:W2:Y:S04]  /*19ed0*/  LDSM.16.M88.4 R180, [R136+UR5+0x6800] ;  /* 0x0068000588b4783b */ /* 0x000ea80008000200 */
[----:B------:R-:W2:Y:S04]  /*19ee0*/  LDSM.16.M88.4 R172, [R136+UR5+0x7000] ;  /* 0x0070000588ac783b */ /* 0x000ea80008000200 */
[----:B---3--:R-:W3:Y:S04]  /*19ef0*/  LDSM.16.M88.4 R4, [R136+UR5+0x7800] ;  /* 0x007800058804783b */ /* 0x008ee80008000200 */
[----:B------:R-:W-:Y:S04]  /*19f00*/  LDSM.16.M88.4 R140, [R206] ;  /* 0x00000000ce8c783b */ /* 0x000fe80000000200 */
[----:B------:R-:W3:Y:S01]  /*19f10*/  LDSM.16.M88.4 R56, [R137+0x4000] ;  /* 0x004000008938783b */ /* 0x000ee20000000200 */
[C---:B-----5:R-:W-:Y:S03]  /*19f20*/  HMMA.16816.F32 R48, R164.reuse, R44, RZ ;  /* 0x0000002ca430723c */ /* 0x060fe600000018ff */
[----:B------:R-:W5:Y:S04]  /*19f30*/  LDSM.16.M88.4 R52, [R137+0x5000] ;  /* 0x005000008934783b */ /* 0x000f680000000200 */
[----:B------:R-:W5:Y:S01]  /*19f40*/  LDSM.16.M88.4 R8, [R137+0x5800] ;  /* 0x005800008908783b */ /* 0x000f620000000200 */
[C---:B-1----:R-:W-:Y:S03]  /*19f50*/  HMMA.16816.F32 R40, R164.reuse, R36, RZ ;  /* 0x00000024a428723c */ /* 0x042fe600000018ff */
[----:B------:R-:W-:Y:S04]  /*19f60*/  LDSM.16.M88.4 R156, [R137+0x4800] ;  /* 0x00480000899c783b */ /* 0x000fe80000000200 */
[----:B------:R-:W-:Y:S01]  /*19f70*/  LDSM.16.M88.4 R152, [R137+0x6800] ;  /* 0x006800008998783b */ /* 0x000fe20000000200 */
[C---:B----4-:R-:W-:Y:S03]  /*19f80*/  HMMA.16816.F32 R32, R164.reuse, R28, RZ ;  /* 0x0000001ca420723c */ /* 0x050fe600000018ff */
[----:B------:R-:W-:Y:S04]  /*19f90*/  LDSM.16.M88.4 R148, [R137+0x7000] ;  /* 0x007000008994783b */ /* 0x000fe80000000200 */
[----:B------:R-:W-:Y:S01]  /*19fa0*/  LDSM.16.M88.4 R200, [R207] ;  /* 0x00000000cfc8783b */ /* 0x000fe20000000200 */
[C---:B------:R-:W-:Y:S03]  /*19fb0*/  HMMA.16816.F32 R24, R164.reuse, R20, RZ ;  /* 0x00000014a418723c */ /* 0x040fe600000018ff */
[----:B------:R-:W-:Y:S04]  /*19fc0*/  LDSM.16.M88.4 R64, [R205+0x4000] ;  /* 0x00400000cd40783b */ /* 0x000fe80000000200 */
[----:B------:R-:W-:Y:S01]  /*19fd0*/  LDSM.16.M88.4 R144, [R137+0x7800] ;  /* 0x007800008990783b */ /* 0x000fe20000000200 */
[C---:B--2---:R-:W-:Y:S03]  /*19fe0*/  HMMA.16816.F32 R16, R164.reuse, R12, RZ ;  /* 0x0000000ca410723c */ /* 0x044fe600000018ff */
        /* <DEDUP_REMOVED lines=14> */
[C---:B---3--:R-:W-:Y:S08]  /*1a0d0*/  HMMA.16816.F32 R168, R164.reuse, R4, RZ ;  /* 0x00000004a4a8723c */ /* 0x048ff000000018ff */
        /* <DEDUP_REMOVED lines=29> */
[C---:B---3--:R-:W-:Y:S08]  /*1a2b0*/  HMMA.16816.F32 R32, R200.reuse, R52, R32 ;  /* 0x00000034c820723c */ /* 0x048ff00000001820 */
[C---:B------:R-:W-:Y:S01]  /*1a2c0*/  HMMA.16816.F32 R28, R200.reuse, R54, R28 ;  /* 0x00000036c81c723c */ /* 0x040fe2000000181c */
[----:B------:R-:W3:Y:S07]  /*1a2d0*/  LDSM.16.M88.4 R52, [R204+0x7800] ;  /* 0x00780000cc34783b */ /* 0x000eee0000000200 */
[C---:B----4-:R-:W-:Y:S08]  /*1a2e0*/  HMMA.16816.F32 R24, R200.reuse, R8, R24 ;  /* 0x00000008c818723c */ /* 0x050ff00000001818 */
[C---:B------:R-:W-:Y:S01]  /*1a2f0*/  HMMA.16816.F32 R20, R200.reuse, R10, R20 ;  /* 0x0000000ac814723c */ /* 0x040fe20000001814 */
[----:B------:R-:W-:Y:S07]  /*1a300*/  LDSM.16.M88.4 R8, [R211+0x2000] ;  /* 0x00200000d308783b */ /* 0x000fee0000000200 */
[C---:B-1----:R-:W-:Y:S08]  /*1a310*/  HMMA.16816.F32 R16, R200.reuse, R4, R16 ;  /* 0x00000004c810723c */ /* 0x042ff00000001810 */
[----:B------:R-:W-:Y:S01]  /*1a320*/  HMMA.16816.F32 R12, R200, R6, R12 ;  /* 0x00000006c80c723c */ /* 0x000fe2000000180c */
[----:B------:R-:W1:Y:S07]  /*1a330*/  LDSM.16.M88.4 R4, [R136+UR5+0x8000] ;  /* 0x008000058804783b */ /* 0x000e6e0008000200 */
[C---:B------:R-:W-:Y:S08]  /*1a340*/  HMMA.16816.F32 R168, R140.reuse, R144, R168 ;  /* 0x000000908ca8723c */ /* 0x040ff000000018a8 */
[----:B------:R-:W-:Y:S01]  /*1a350*/  HMMA.16816.F32 R164, R140, R146, R164 ;  /* 0x000000928ca4723c */ /* 0x000fe200000018a4 */
[----:B------:R-:W4:Y:S04]  /*1a360*/  LDSM.16.M88.4 R144, [R204+0x5800] ;  /* 0x00580000cc90783b */ /* 0x000f280000000200 */
[----:B------:R-:W4:Y:S03]  /*1a370*/  LDSM.16.M88.4 R140, [R204+0x6000] ;  /* 0x00600000cc8c783b */ /* 0x000f260000000200 */
        /* <DEDUP_REMOVED lines=14> */
[C---:B---3--:R-:W-:Y:S08]  /*1a460*/  HMMA.16816.F32 R168, R160.reuse, R52, R168 ;  /* 0x00000034a0a8723c */ /* 0x048ff000000018a8 */
        /* <DEDUP_REMOVED lines=8> */
[C---:B----4-:R-:W-:Y:S08]  /*1a4f0*/  HMMA.16816.F32 R24, R160.reuse, R144, R24 ;  /* 0x00000090a018723c */ /* 0x050ff00000001818 */
        /* <DEDUP_REMOVED lines=39> */
[----:B------:R-:W2:Y:S02]  /*1a770*/  MUFU.TANH R148, R148 ;  /* 0x0000009400947308 */ /* 0x000ea40000002400 */
[----:B------:R-:W-:Y:S01]  /*1a780*/  HMMA.16816.F32 R36, R52, R6, R36 ;  /* 0x000000063424723c */ /* 0x000fe20000001824 */
[----:B------:R-:W5:Y:S05]  /*1a790*/  LDSM.16.M88.4 R4, [R204+0x9000] ;  /* 0x00900000cc04783b */ /* 0x000f6a0000000200 */
[----:B------:R-:W2:Y:S02]  /*1a7a0*/  MUFU.TANH R144, R144 ;  /* 0x0000009000907308 */ /* 0x000ea40000002400 */
[----:B---3--:R-:W-:Y:S06]  /*1a7b0*/  HMMA.16816.F32 R28, R152, R58, R28 ;  /* 0x0000003a981c723c */ /* 0x008fec000000181c */
[----:B------:R-:W-:Y:S02]  /*1a7c0*/  MUFU.TANH R145, R145 ;  /* 0x0000009100917308 */ /* 0x000fe40000002400 */
        /* <DEDUP_REMOVED lines=14> */
[----:B------:R-:W2:Y:S07]  /*1a8b0*/  LDSM.16.M88.4 R48, [R205+0x9800] ;  /* 0x00980000cd30783b */ /* 0x000eae0000000200 */
[----:B-----5:R-:W-:Y:S08]  /*1a8c0*/  HMMA.16816.F32 R28, R140, R6, R28 ;  /* 0x000000068c1c723c */ /* 0x020ff0000000181c */
[C---:B-1----:R-:W-:Y:S01]  /*1a8d0*/  HMMA.16816.F32 R56, R152.reuse, R44, R24 ;  /* 0x0000002c9838723c */ /* 0x042fe20000001818 */
[----:B------:R-:W1:Y:S07]  /*1a8e0*/  LDSM.16.M88.4 R24, [R204+0x9800] ;  /* 0x00980000cc18783b */ /* 0x000e6e0000000200 */
[----:B------:R-:W-:Y:S01]  /*1a8f0*/  HMMA.16816.F32 R20, R152, R46, R20 ;  /* 0x0000002e9814723c */ /* 0x000fe20000001814 */
[----:B------:R-:W-:Y:S02]  /*1a900*/  LDSM.16.M88.4 R44, [R204+0xa000] ;  /* 0x00a00000cc2c783b */ /* 0x000fe40000000200 */
[----:B------:R-:W-:Y:S01]  /*1a910*/  FMUL.FTZ R28, R28, UR4 ;  /* 0x000000041c1c7c20 */ /* 0x000fe20008410000 */
[----:B------:R-:W-:Y:S01]  /*1a920*/  FMUL.FTZ R248, R29, UR4 ;  /* 0x000000041df87c20 */ /* 0x000fe20008410000 */
[----:B------:R-:W-:-:S02]  /*1a930*/  FMUL.FTZ R238, R31, UR4 ;  /* 0x000000041fee7c20 */ /* 0x000fc40008410000 */
[----:B------:R5:W-:Y:S01]  /*1a940*/  MUFU.TANH R250, R28 ;  /* 0x0000001c00fa7308 */ /* 0x000be20000002400 */
[C---:B------:R-:W-:Y:S01]  /*1a950*/  HMMA.16816.F32 R156, R140.reuse, R4, R156 ;  /* 0x000000048c9c723c */ /* 0x040fe2000000189c */
[----:B------:R-:W3:Y:S06]  /*1a960*/  LDSM.16.M88.4 R4, [R205+0xa000] ;  /* 0x00a00000cd04783b */ /* 0x000eec0000000200 */
[----:B------:R-:W-:Y:S01]  /*1a970*/  MUFU.TANH R238, R238 ;  /* 0x000000ee00ee7308 */ /* 0x000fe20000002400 */
[C---:B------:R-:W-:Y:S07]  /*1a980*/  HMMA.16816.F32 R36, R140.reuse, R42, R36 ;  /* 0x0000002a8c24723c */ /* 0x040fee0000001824 */
[----:B------:R-:W-:Y:S01]  /*1a990*/  MUFU.TANH R248, R248 ;  /* 0x000000f800f87308 */ /* 0x000fe20000002400 */
[----:B------:R-:W-:Y:S01]  /*1a9a0*/  HMMA.16816.F32 R64, R140, R40, R64 ;  /* 0x000000288c40723c */ /* 0x000fe20000001840 */
[----:B------:R-:W-:Y:S02]  /*1a9b0*/  LDSM.16.M88.4 R40, [R136+UR5+0xb000] ;  /* 0x00b000058828783b */ /* 0x000fe40008000200 */
[----:B------:R-:W-:Y:S01]  /*1a9c0*/  FMUL.FTZ R159, R159, UR4 ;  /* 0x000000049f9f7c20 */ /* 0x000fe20008410000 */
[----:B------:R-:W-:Y:S01]  /*1a9d0*/  FMUL.FTZ R157, R157, UR4 ;  /* 0x000000049d9d7c20 */ /* 0x000fe20008410000 */
[----:B------:R-:W-:Y:S01]  /*1a9e0*/  FMUL.FTZ R156, R156, UR4 ;  /* 0x000000049c9c7c20 */ /* 0x000fe20008410000 */
[----:B------:R-:W-:Y:S01]  /*1a9f0*/  FMUL.FTZ R158, R158, UR4 ;  /* 0x000000049e9e7c20 */ /* 0x000fe20008410000 */
[----:B------:R-:W-:Y:S01]  /*1aa00*/  MUFU.TANH R242, R159 ;  /* 0x0000009f00f27308 */ /* 0x000fe20000002400 */
[----:B----4-:R-:W-:Y:S01]  /*1aa10*/  HMMA.16816.F32 R16, R152, R32, R16 ;  /* 0x000000209810723c */ /* 0x010fe20000001810 */
[----:B------:R-:W-:-:S02]  /*1aa20*/  FMUL.FTZ R32, R30, UR4 ;  /* 0x000000041e207c20 */ /* 0x000fc40008410000 */
[----:B-----5:R-:W4:Y:S01]  /*1aa30*/  LDSM.16.M88.4 R28, [R137+0xa800] ;  /* 0x00a80000891c783b */ /* 0x020f220000000200 */
[----:B------:R-:W-:Y:S01]  /*1aa40*/  FMUL.FTZ R36, R36, UR4 ;  /* 0x0000000424247c20 */ /* 0x000fe20008410000 */
[----:B------:R-:W-:Y:S01]  /*1aa50*/  FMUL.FTZ R37, R37, UR4 ;  /* 0x0000000425257c20 */ /* 0x000fe20008410000 */
[----:B------:R-:W-:Y:S01]  /*1aa60*/  FMUL.FTZ R38, R38, UR4 ;  /* 0x0000000426267c20 */ /* 0x000fe20008410000 */
[----:B------:R-:W-:Y:S01]  /*1aa70*/  FMUL.FTZ R39, R39, UR4 ;  /* 0x0000000427277c20 */ /* 0x000fe20008410000 */
[----:B--2---:R-:W-:Y:S01]  /*1aa80*/  HMMA.16816.F32 R56, R52, R48, R56 ;  /* 0x000000303438723c */ /* 0x004fe20000001838 */
[----:B------:R-:W-:Y:S02]  /*1aa90*/  MUFU.TANH R246, R157 ;  /* 0x0000009d00f67308 */ /* 0x000fe40000002400 */
[----:B------:R-:W-:Y:S01]  /*1aaa0*/  FMUL.FTZ R163, R64, UR4 ;  /* 0x0000000440a37c20 */ /* 0x000fe20008410000 */
[----:B------:R-:W-:Y:S01]  /*1aab0*/  FMUL.FTZ R189, R65, UR4 ;  /* 0x0000000441bd7c20 */ /* 0x000fe20008410000 */
[----:B------:R-:W-:Y:S01]  /*1aac0*/  FMUL.FTZ R65, R66, UR4 ;  /* 0x0000000442417c20 */ /* 0x000fe20008410000 */
[----:B------:R-:W-:-:S02]  /*1aad0*/  FMUL.FTZ R64, R67, UR4 ;  /* 0x0000000443407c20 */ /* 0x000fc40008410000 */
[----:B------:R-:W-:Y:S01]  /*1aae0*/  HMMA.16816.F32 R20, R52, R50, R20 ;  /* 0x000000323414723c */ /* 0x000fe20000001814 */
[----:B------:R-:W-:Y:S07]  /*1aaf0*/  MUFU.TANH R66, R36 ;  /* 0x0000002400427308 */ /* 0x000fee0000002400 */
[----:B------:R-:W-:Y:S01]  /*1ab00*/  HMMA.16816.F32 R12, R152, R34, R12 ;  /* 0x00000022980c723c */ /* 0x000fe2000000180c */
[----:B------:R-:W-:Y:S07]  /*1ab10*/  MUFU.TANH R67, R37 ;  /* 0x0000002500437308 */ /* 0x000fee0000002400 */
[C---:B-1----:R-:W-:Y:S01]  /*1ab20*/  HMMA.16816.F32 R56, R140.reuse, R24, R56 ;  /* 0x000000188c38723c */ /* 0x042fe20000001838 */
[----:B------:R-:W-:Y:S07]  /*1ab30*/  MUFU.TANH R252, R38 ;  /* 0x0000002600fc7308 */ /* 0x000fee0000002400 */
[----:B------:R-:W-:Y:S01]  /*1ab40*/  HMMA.16816.F32 R20, R140, R26, R20 ;  /* 0x0000001a8c14723c */ /* 0x000fe20000001814 */
[----:B------:R1:W-:Y:S01]  /*1ab50*/  MUFU.TANH R161, R39 ;  /* 0x0000002700a17308 */ /* 0x0003e20000002400 */
[----:B------:R-:W2:Y:S06]  /*1ab60*/  LDSM.16.M88.4 R24, [R205+0xa800] ;  /* 0x00a80000cd18783b */ /* 0x000eac0000000200 */
[----:B---3--:R-:W-:Y:S01]  /*1ab70*/  HMMA.16816.F32 R16, R52, R4, R16 ;  /* 0x000000043410723c */ /* 0x008fe20000001810 */
[----:B------:R-:W3:Y:S02]  /*1ab80*/  MUFU.TANH R163, R163 ;  /* 0x000000a300a37308 */ /* 0x000ee40000002400 */
[----:B------:R-:W-:Y:S01]  /*1ab90*/  FMUL.FTZ R56, R56, UR4 ;  /* 0x0000000438387c20 */ /* 0x000fe20008410000 */
[----:B------:R-:W-:Y:S01]  /*1aba0*/  FMUL.FTZ R57, R57, UR4 ;  /* 0x0000000439397c20 */ /* 0x000fe20008410000 */
[----:B------:R-:W-:Y:S01]  /*1abb0*/  FMUL.FTZ R58, R58, UR4 ;  /* 0x000000043a3a7c20 */ /* 0x000fe20008410000 */
[----:B------:R-:W-:-:S02]  /*1abc0*/  FMUL.FTZ R59, R59, UR4 ;  /* 0x000000043b3b7c20 */ /* 0x000fc40008410000 */
[----:B------:R-:W-:Y:S01]  /*1abd0*/  HMMA.16816.F32 R12, R52, R6, R12 ;  /* 0x00000006340c723c */ /* 0x000fe2000000180c */
[----:B------:R-:W-:Y:S01]  /*1abe0*/  LDSM.16.M88.4 R4, [R137+0xb000] ;  /* 0x00b000008904783b */ /* 0x000fe20000000200 */
[----:B------:R-:W5:Y:S01]  /*1abf0*/  MUFU.TANH R189, R189 ;  /* 0x000000bd00bd7308 */ /* 0x000f620000002400 */
[----:B------:R-:W-:Y:S01]  /*1ac00*/  FMUL.FTZ R190, R20, UR4 ;  /* 0x0000000414be7c20 */ /* 0x000fe20008410000 */
[----:B------:R-:W-:Y:S01]  /*1ac10*/  FMUL.FTZ R234, R21, UR4 ;  /* 0x0000000415ea7c20 */ /* 0x000fe20008410000 */
[----:B-1----:R-:W1:Y:S01]  /*1ac20*/  LDSM.16.M88.4 R36, [R136+UR5+0xb800] ;  /* 0x00b800058824783b */ /* 0x002e620008000200 */
[----:B------:R-:W-:Y:S01]  /*1ac30*/  FMUL.FTZ R232, R22, UR4 ;  /* 0x0000000416e87c20 */ /* 0x000fe20008410000 */
[----:B------:R-:W-:Y:S01]  /*1ac40*/  FMUL.FTZ R230, R23, UR4 ;  /* 0x0000000417e67c20 */ /* 0x000fe20008410000 */
[----:B----4-:R-:W-:Y:S01]  /*1ac50*/  HMMA.16816.F32 R184, R152, R28, R184 ;  /* 0x0000001c98b8723c */ /* 0x010fe200000018b8 */
[----:B------:R-:W4:Y:S01]  /*1ac60*/  LDSM.16.M88.4 R20, [R204+0xa800] ;  /* 0x00a80000cc14783b */ /* 0x000f220000000200 */
[----:B------:R-:W5:Y:S06]  /*1ac70*/  MUFU.TANH R65, R65 ;  /* 0x0000004100417308 */ /* 0x000f6c0000002400 */
[----:B------:R-:W-:Y:S02]  /*1ac80*/  HMMA.16816.F32 R16, R140, R44, R16 ;  /* 0x0000002c8c10723c */ /* 0x000fe40000001810 */
[----:B------:R-:W5:Y:S06]  /*1ac90*/  MUFU.TANH R64, R64 ;  /* 0x0000004000407308 */ /* 0x000f6c0000002400 */
[C---:B------:R-:W-:Y:S02]  /*1aca0*/  HMMA.16816.F32 R176, R8.reuse, R40, R176 ;  /* 0x0000002808b0723c */ /* 0x040fe400000018b0 */
[----:B------:R-:W5:Y:S06]  /*1acb0*/  MUFU.TANH R244, R156 ;  /* 0x0000009c00f47308 */ /* 0x000f6c0000002400 */
[----:B------:R-:W-:Y:S02]  /*1acc0*/  HMMA.16816.F32 R172, R8, R42, R172 ;  /* 0x0000002a08ac723c */ /* 0x000fe400000018ac */
[----:B------:R-:W5:Y:S01]  /*1acd0*/  MUFU.TANH R240, R158 ;  /* 0x0000009e00f07308 */ /* 0x000f620000002400 */
[----:B------:R-:W-:Y:S01]  /*1ace0*/  FMUL.FTZ R226, R17, UR4 ;  /* 0x0000000411e27c20 */ /* 0x000fe20008410000 */
[----:B------:R-:W-:-:S02]  /*1acf0*/  IMAD.SHL.U32 R17, R61, 0x80, RZ ;  /* 0x000000803d117824 */ /* 0x000fc400078e00ff */
[----:B------:R-:W-:Y:S01]  /*1ad00*/  FMUL.FTZ R16, R16, UR4 ;  /* 0x0000000410107c20 */ /* 0x000fe20008410000 */
[----:B------:R-:W-:Y:S01]  /*1ad10*/  FMUL.FTZ R18, R18, UR4 ;  /* 0x0000000412127c20 */ /* 0x000fe20008410000 */
[----:B------:R-:W-:Y:S01]  /*1ad20*/  FMUL.FTZ R19, R19, UR4 ;  /* 0x0000000413137c20 */ /* 0x000fe20008410000 */
[----:B--2---:R-:W-:Y:S01]  /*1ad30*/  HMMA.16816.F32 R184, R52, R24, R184 ;  /* 0x0000001834b8723c */ /* 0x004fe200000018b8 */
[----:B------:R-:W-:Y:S01]  /*1ad40*/  IMAD.SHL.U32 R24, R139, 0x2, RZ ;  /* 0x000000028b187824 */ /* 0x000fe200078e00ff */
[----:B------:R-:W-:Y:S04]  /*1ad50*/  MUFU.TANH R228, R16 ;  /* 0x0000001000e47308 */ /* 0x000fe80000002400 */
[----:B------:R-:W-:Y:S02]  /*1ad60*/  LOP3.LUT R24, R17, 0x6, R24, 0xf8, !PT ;  /* 0x0000000611187812 */ /* 0x000fe400078ef818 */
[C---:B-1----:R-:W-:Y:S02]  /*1ad70*/  HMMA.16816.F32 R168, R8.reuse, R36, R168 ;  /* 0x0000002408a8723c */ /* 0x042fe400000018a8 */
[----:B------:R-:W-:Y:S06]  /*1ad80*/  MUFU.TANH R212, R18 ;  /* 0x0000001200d47308 */ /* 0x000fec0000002400 */
[----:B------:R-:W-:Y:S01]  /*1ad90*/  HMMA.16816.F32 R164, R8, R38, R164 ;  /* 0x0000002608a4723c */ /* 0x000fe200000018a4 */
[----:B------:R-:W1:Y:S01]  /*1ada0*/  LDSM.16.M88.4 R8, [R205+0xb000] ;  /* 0x00b00000cd08783b */ /* 0x000e620000000200 */
[----:B------:R2:W-:Y:S06]  /*1adb0*/  MUFU.TANH R206, R19 ;  /* 0x0000001300ce7308 */ /* 0x0005ec0000002400 */
[----:B------:R-:W-:Y:S01]  /*1adc0*/  HMMA.16816.F32 R176, R152, R4, R176 ;  /* 0x0000000498b0723c */ /* 0x000fe200000018b0 */
[C---:B------:R-:W-:Y:S01]  /*1add0*/  VIADD R5, R24.reuse, 0xffffff00 ;  /* 0xffffff0018057836 */ /* 0x040fe20000000000 */
[----:B------:R-:W5:Y:S01]  /*1ade0*/  MUFU.TANH R32, R32 ;  /* 0x0000002000207308 */ /* 0x000f620000002400 */
[----:B------:R-:W-:-:S03]  /*1adf0*/  VIADD R4, R24, 0xffffff01 ;  /* 0xffffff0118047836 */ /* 0x000fc60000000000 */
[CC--:B------:R-:W-:Y:S02]  /*1ae00*/  ISETP.GE.AND P4, PT, R5.reuse, R133.reuse, PT ;  /* 0x000000850500720c */ /* 0x0c0fe40003f86270 */
[----:B------:R-:W-:Y:S01]  /*1ae10*/  HMMA.16816.F32 R12, R140, R46, R12 ;  /* 0x0000002e8c0c723c */ /* 0x000fe2000000180c */
[----:B------:R-:W-:Y:S01]  /*1ae20*/  ISETP.GE.AND P5, PT, R4, R133, PT ;  /* 0x000000850400720c */ /* 0x000fe20003fa6270 */
[----:B------:R-:W5:Y:S01]  /*1ae30*/  MUFU.TANH R188, R56 ;  /* 0x0000003800bc7308 */ /* 0x000f620000002400 */
[----:B------:R-:W-:Y:S01]  /*1ae40*/  FSEL R148, R148, -INF , !P4 ;  /* 0xff80000094947808 */ /* 0x000fe20006000000 */
[----:B--2---:R-:W2:Y:S01]  /*1ae50*/  LDSM.16.M88.4 R16, [R137+0xb800] ;  /* 0x00b800008910783b */ /* 0x004ea20000000200 */
[-C--:B------:R-:W-:Y:S01]  /*1ae60*/  ISETP.GE.AND P4, PT, R4, R60.reuse, PT ;  /* 0x0000003c0400720c */ /* 0x080fe20003f86270 */
[----:B------:R-:W-:Y:S01]  /*1ae70*/  VIADD R4, R24, 0xffffff08 ;  /* 0xffffff0818047836 */ /* 0x000fe20000000000 */
[-C--:B------:R-:W-:Y:S01]  /*1ae80*/  ISETP.GE.AND P1, PT, R5, R60.reuse, PT ;  /* 0x0000003c0500720c */ /* 0x080fe20003f26270 */
[----:B------:R-:W-:Y:S01]  /*1ae90*/  HMMA.16816.F32 R180, R152, R30, R180 ;  /* 0x0000001e98b4723c */ /* 0x000fe200000018b4 */
[----:B------:R-:W-:Y:S01]  /*1aea0*/  FSEL R144, R144, -INF , !P5 ;  /* 0xff80000090907808 */ /* 0x000fe20006800000 */
[----:B------:R-:W5:Y:S01]  /*1aeb0*/  MUFU.TANH R236, R57 ;  /* 0x0000003900ec7308 */ /* 0x000f620000002400 */
[----:B------:R-:W-:-:S04]  /*1aec0*/  ISETP.GE.AND P5, PT, R4, R60, PT ;  /* 0x0000003c0400720c */ /* 0x000fc80003fa6270 */
[----:B------:R-:W-:Y:S01]  /*1aed0*/  FSEL R28, R150, -INF , !P5 ;  /* 0xff800000961c7808 */ /* 0x000fe20006800000 */
[----:B----4-:R-:W-:Y:S01]  /*1aee0*/  HMMA.16816.F32 R184, R140, R20, R184 ;  /* 0x000000148cb8723c */ /* 0x010fe200000018b8 */
[----:B------:R-:W-:Y:S01]  /*1aef0*/  FSEL R20, R145, -INF , !P1 ;  /* 0xff80000091147808 */ /* 0x000fe20004800000 */
[----:B------:R-:W4:Y:S01]  /*1af00*/  MUFU.TANH R200, R58 ;  /* 0x0000003a00c87308 */ /* 0x000f220000002400 */
[----:B------:R-:W-:Y:S01]  /*1af10*/  ISETP.GE.AND P1, PT, R4, R133, PT ;  /* 0x000000850400720c */ /* 0x000fe20003f26270 */
[----:B------:R-:W-:Y:S01]  /*1af20*/  FMUL.FTZ R12, R12, UR4 ;  /* 0x000000040c0c7c20 */ /* 0x000fe20008410000 */
[----:B------:R-:W-:Y:S01]  /*1af30*/  FMUL.FTZ R13, R13, UR4 ;  /* 0x000000040d0d7c20 */ /* 0x000fe20008410000 */
[----:B------:R-:W-:Y:S01]  /*1af40*/  FMUL.FTZ R14, R14, UR4 ;  /* 0x000000040e0e7c20 */ /* 0x000fe20008410000 */
[----:B------:R-:W-:Y:S01]  /*1af50*/  FMUL.FTZ R15, R15, UR4 ;  /* 0x000000040f0f7c20 */ /* 0x000fe20008410000 */
[----:B------:R-:W-:Y:S01]  /*1af60*/  HMMA.16816.F32 R172, R152, R6, R172 ;  /* 0x0000000698ac723c */ /* 0x000fe200000018ac */
[----:B------:R-:W4:Y:S01]  /*1af70*/  LDSM.16.M88.4 R4, [R204+0xb000] ;  /* 0x00b00000cc04783b */ /* 0x000f220000000200 */
[----:B------:R5:W-:Y:S01]  /*1af80*/  MUFU.TANH R224, R12 ;  /* 0x0000000c00e07308 */ /* 0x000be20000002400 */
[----:B------:R-:W-:-:S05]  /*1af90*/  FSEL R30, R147, -INF , !P1 ;  /* 0xff800000931e7808 */ /* 0x000fca0004800000 */
[C---:B-1----:R-:W-:Y:S01]  /*1afa0*/  HMMA.16816.F32 R176, R52.reuse, R8, R176 ;  /* 0x0000000834b0723c */ /* 0x042fe200000018b0 */
[C---:B------:R-:W-:Y:S01]  /*1afb0*/  VIADD R9, R24.reuse, 0xffffff10 ;  /* 0xffffff1018097836 */ /* 0x040fe20000000000 */
[----:B------:R-:W-:Y:S01]  /*1afc0*/  MUFU.TANH R222, R13 ;  /* 0x0000000d00de7308 */ /* 0x000fe20000002400 */
[----:B------:R-:W-:Y:S02]  /*1afd0*/  VIADD R8, R24, 0xffffff11 ;  /* 0xffffff1118087836 */ /* 0x000fe40000000000 */
[----:B------:R-:W-:Y:S01]  /*1afe0*/  FMUL.FTZ R185, R185, UR4 ;  /* 0x00000004b9b97c20 */ /* 0x000fe20008410000 */
[----:B------:R-:W-:Y:S01]  /*1aff0*/  FMUL.FTZ R184, R184, UR4 ;  /* 0x00000004b8b87c20 */ /* 0x000fe20008410000 */
[----:B------:R-:W-:Y:S01]  /*1b000*/  ISETP.GE.AND P5, PT, R9, R133, PT ;  /* 0x000000850900720c */ /* 0x000fe20003fa6270 */
[----:B------:R-:W-:Y:S01]  /*1b010*/  HMMA.16816.F32 R180, R52, R26, R180 ;  /* 0x0000001a34b4723c */ /* 0x000fe200000018b4 */
[----:B------:R-:W-:Y:S01]  /*1b020*/  FSEL R26, R146, -INF , !P4 ;  /* 0xff800000921a7808 */ /* 0x000fe20006000000 */
[----:B------:R-:W-:Y:S01]  /*1b030*/  MUFU.TANH R21, R14 ;  /* 0x0000000e00157308 */ /* 0x000fe20000002400 */
[----:B---3--:R-:W-:Y:S01]  /*1b040*/  FSEL R163, R163, -INF , !P5 ;  /* 0xff800000a3a37808 */ /* 0x008fe20006800000 */
[----:B-----5:R-:W-:Y:S01]  /*1b050*/  VIADD R12, R24, 0xffffff09 ;  /* 0xffffff09180c7836 */ /* 0x020fe20000000000 */
[----:B------:R-:W-:-:S03]  /*1b060*/  ISETP.GE.AND P5, PT, R8, R60, PT ;  /* 0x0000003c0800720c */ /* 0x000fc60003fa6270 */
[----:B--2---:R-:W-:Y:S01]  /*1b070*/  HMMA.16816.F32 R168, R152, R16, R168 ;  /* 0x0000001098a8723c */ /* 0x004fe200000018a8 */
[CC--:B------:R-:W-:Y:S01]  /*1b080*/  ISETP.GE.AND P4, PT, R12.reuse, R133.reuse, PT ;  /* 0x000000850c00720c */ /* 0x0c0fe20003f86270 */
[----:B------:R1:W-:Y:S01]  /*1b090*/  MUFU.TANH R202, R15 ;  /* 0x0000000f00ca7308 */ /* 0x0003e20000002400 */
[-C--:B------:R-:W-:Y:S01]  /*1b0a0*/  ISETP.GE.AND P1, PT, R12, R60.reuse, PT ;  /* 0x0000003c0c00720c */ /* 0x080fe20003f26270 */
[----:B------:R-:W-:Y:S01]  /*1b0b0*/  FMUL.FTZ R16, R187, UR4 ;  /* 0x00000004bb107c20 */ /* 0x000fe20008410000 */
[----:B------:R-:W-:Y:S02]  /*1b0c0*/  FSEL R36, R149, -INF , !P4 ;  /* 0xff80000095247808 */ /* 0x000fe40006000000 */
[----:B------:R-:W-:Y:S01]  /*1b0d0*/  FSEL R34, R151, -INF , !P1 ;  /* 0xff80000097227808 */ /* 0x000fe20004800000 */
[----:B------:R-:W-:Y:S01]  /*1b0e0*/  HMMA.16816.F32 R172, R52, R10, R172 ;  /* 0x0000000a34ac723c */ /* 0x000fe200000018ac */
[-C--:B------:R-:W-:Y:S01]  /*1b0f0*/  ISETP.GE.AND P1, PT, R8, R133.reuse, PT ;  /* 0x000000850800720c */ /* 0x080fe20003f26270 */
[C---:B------:R-:W-:Y:S01]  /*1b100*/  VIADD R8, R24.reuse, 0xffffff18 ;  /* 0xffffff1818087836 */ /* 0x040fe20000000000 */
[----:B------:R-:W-:Y:S01]  /*1b110*/  ISETP.GE.AND P4, PT, R9, R60, PT ;  /* 0x0000003c0900720c */ /* 0x000fe20003f86270 */
[----:B------:R-:W-:Y:S01]  /*1b120*/  VIADD R9, R24, 0xffffff19 ;  /* 0xffffff1918097836 */ /* 0x000fe20000000000 */
[----:B------:R-:W-:Y:S01]  /*1b130*/  FSEL R189, R189, -INF , !P1 ;  /* 0xff800000bdbd7808 */ /* 0x000fe20004800000 */
[----:B------:R2:W-:Y:S01]  /*1b140*/  MUFU.TANH R194, R185 ;  /* 0x000000b900c27308 */ /* 0x0005e20000002400 */
[----:B------:R-:W-:Y:S01]  /*1b150*/  FSEL R159, R65, -INF , !P4 ;  /* 0xff800000419f7808 */ /* 0x000fe20006000000 */
[----:B------:R-:W-:Y:S01]  /*1b160*/  HMMA.16816.F32 R164, R152, R18, R164 ;  /* 0x0000001298a4723c */ /* 0x000fe200000018a4 */
[----:B------:R-:W-:-:S02]  /*1b170*/  ISETP.GE.AND P4, PT, R8, R133, PT ;  /* 0x000000850800720c */ /* 0x000fc40003f86270 */
[-C--:B------:R-:W-:Y:S01]  /*1b180*/  ISETP.GE.AND P1, PT, R8, R60.reuse, PT ;  /* 0x0000003c0800720c */ /* 0x080fe20003f26270 */
[----:B-1----:R-:W1:Y:S01]  /*1b190*/  LDSM.16.M88.4 R12, [R205+0xb800] ;  /* 0x00b80000cd0c783b */ /* 0x002e620000000200 */
[----:B------:R-:W-:Y:S01]  /*1b1a0*/  FSEL R157, R64, -INF , !P5 ;  /* 0xff800000409d7808 */ /* 0x000fe20006800000 */
[----:B------:R-:W-:Y:S01]  /*1b1b0*/  VIADD R8, R24, 0xffffff20 ;  /* 0xffffff2018087836 */ /* 0x000fe20000000000 */
[CC--:B------:R-:W-:Y:S01]  /*1b1c0*/  ISETP.GE.AND P5, PT, R9.reuse, R133.reuse, PT ;  /* 0x000000850900720c */ /* 0x0c0fe20003fa6270 */
[C---:B----4-:R-:W-:Y:S01]  /*1b1d0*/  HMMA.16816.F32 R176, R140.reuse, R4, R176 ;  /* 0x000000048cb0723c */ /* 0x050fe200000018b0 */
[----:B------:R-:W-:Y:S01]  /*1b1e0*/  FSEL R187, R66, -INF , !P4 ;  /* 0xff80000042bb7808 */ /* 0x000fe20006000000 */
[----:B------:R-:W-:Y:S01]  /*1b1f0*/  VIADD R5, R24, 0xffffff21 ;  /* 0xffffff2118057836 */ /* 0x000fe20000000000 */
[----:B------:R-:W-:Y:S01]  /*1b200*/  FSEL R252, R252, -INF , !P1 ;  /* 0xff800000fcfc7808 */ /* 0x000fe20004800000 */
[----:B------:R-:W-:Y:S01]  /*1b210*/  VIADD R4, R24, 0xffffff28 ;  /* 0xffffff2818047836 */ /* 0x000fe20000000000 */
[----:B------:R-:W-:Y:S01]  /*1b220*/  ISETP.GE.AND P4, PT, R9, R60, PT ;  /* 0x0000003c0900720c */ /* 0x000fe20003f86270 */
[----:B------:R-:W3:Y:S01]  /*1b230*/  MUFU.TANH R198, R59 ;  /* 0x0000003b00c67308 */ /* 0x000ee20000002400 */
[----:B------:R-:W-:Y:S01]  /*1b240*/  ISETP.GE.AND P1, PT, R8, R133, PT ;  /* 0x000000850800720c */ /* 0x000fe20003f26270 */
[----:B------:R-:W-:Y:S01]  /*1b250*/  HMMA.16816.F32 R180, R140, R22, R180 ;  /* 0x000000168cb4723c */ /* 0x000fe200000018b4 */
[----:B--2---:R-:W-:-:S02]  /*1b260*/  FSEL R185, R67, -INF , !P5 ;  /* 0xff80000043b97808 */ /* 0x004fc40006800000 */
[-C--:B------:R-:W-:Y:S02]  /*1b270*/  ISETP.GE.AND P5, PT, R8, R60.reuse, PT ;  /* 0x0000003c0800720c */ /* 0x080fe40003fa6270 */
[----:B------:R-:W2:Y:S01]  /*1b280*/  LDSM.16.M88.4 R8, [R204+0xb800] ;  /* 0x00b80000cc08783b */ /* 0x000ea20000000200 */
[----:B------:R-:W-:Y:S01]  /*1b290*/  FSEL R161, R161, -INF , !P4 ;  /* 0xff800000a1a17808 */ /* 0x000fe20006000000 */
[----:B------:R-:W4:Y:S01]  /*1b2a0*/  MUFU.TANH R190, R190 ;  /* 0x000000be00be7308 */ /* 0x000f220000002400 */
[----:B------:R-:W-:Y:S01]  /*1b2b0*/  FSEL R244, R244, -INF , !P1 ;  /* 0xff800000f4f47808 */ /* 0x000fe20004800000 */
[----:B------:R-:W-:Y:S01]  /*1b2c0*/  HMMA.16816.F32 R172, R140, R6, R172 ;  /* 0x000000068cac723c */ /* 0x000fe200000018ac */
[CC--:B------:R-:W-:Y:S01]  /*1b2d0*/  ISETP.GE.AND P4, PT, R5.reuse, R133.reuse, PT ;  /* 0x000000850500720c */ /* 0x0c0fe20003f86270 */
[C---:B------:R-:W-:Y:S01]  /*1b2e0*/  VIADD R7, R24.reuse, 0xffffff39 ;  /* 0xffffff3918077836 */ /* 0x040fe20000000000 */
[-C--:B------:R-:W-:Y:S01]  /*1b2f0*/  ISETP.GE.AND P1, PT, R5, R60.reuse, PT ;  /* 0x0000003c0500720c */ /* 0x080fe20003f26270 */
[----:B------:R-:W-:Y:S01]  /*1b300*/  VIADD R5, R24, 0xffffff29 ;  /* 0xffffff2918057836 */ /* 0x000fe20000000000 */
[----:B------:R-:W-:Y:S01]  /*1b310*/  FSEL R240, R240, -INF , !P5 ;  /* 0xff800000f0f07808 */ /* 0x000fe20006800000 */
[----:B------:R-:W-:Y:S01]  /*1b320*/  MUFU.TANH R234, R234 ;  /* 0x000000ea00ea7308 */ /* 0x000fe20000002400 */
[-C--:B------:R-:W-:Y:S01]  /*1b330*/  ISETP.GE.AND P5, PT, R4, R133.reuse, PT ;  /* 0x000000850400720c */ /* 0x080fe20003fa6270 */
[----:B------:R-:W-:Y:S01]  /*1b340*/  FMUL.FTZ R162, R178, UR4 ;  /* 0x00000004b2a27c20 */ /* 0x000fe20008410000 */
[----:B------:R-:W-:Y:S01]  /*1b350*/  FSEL R242, R242, -INF , !P1 ;  /* 0xff800000f2f27808 */ /* 0x000fe20004800000 */
[----:B------:R-:W-:Y:S01]  /*1b360*/  FMUL.FTZ R180, R180, UR4 ;  /* 0x00000004b4b47c20 */ /* 0x000fe20008410000 */
[----:B------:R-:W-:Y:S01]  /*1b370*/  FSEL R250, R250, -INF , !P5 ;  /* 0xff800000fafa7808 */ /* 0x000fe20006800000 */
[----:B------:R-:W-:Y:S01]  /*1b380*/  FMUL.FTZ R181, R181, UR4 ;  /* 0x00000004b5b57c20 */ /* 0x000fe20008410000 */
[----:B------:R-:W-:Y:S01]  /*1b390*/  FSEL R246, R246, -INF , !P4 ;  /* 0xff800000f6f67808 */ /* 0x000fe20006000000 */
[----:B------:R-:W5:Y:S01]  /*1b3a0*/  MUFU.TANH R232, R232 ;  /* 0x000000e800e87308 */ /* 0x000f620000002400 */
[-C--:B------:R-:W-:Y:S01]  /*1b3b0*/  ISETP.GE.AND P1, PT, R5, R133.reuse, PT ;  /* 0x000000850500720c */ /* 0x080fe20003f26270 */
[----:B------:R-:W-:Y:S01]  /*1b3c0*/  FMUL.FTZ R160, R179, UR4 ;  /* 0x00000004b3a07c20 */ /* 0x000fe20008410000 */
[-C--:B------:R-:W-:Y:S01]  /*1b3d0*/  ISETP.GE.AND P5, PT, R5, R60.reuse, PT ;  /* 0x0000003c0500720c */ /* 0x080fe20003fa6270 */
[----:B------:R-:W-:Y:S01]  /*1b3e0*/  VIADD R5, R24, 0xffffff30 ;  /* 0xffffff3018057836 */ /* 0x000fe20000000000 */
[-C--:B------:R-:W-:Y:S01]  /*1b3f0*/  ISETP.GE.AND P4, PT, R4, R60.reuse, PT ;  /* 0x0000003c0400720c */ /* 0x080fe20003f86270 */
[C---:B-1----:R-:W-:Y:S01]  /*1b400*/  HMMA.16816.F32 R168, R52.reuse, R12, R168 ;  /* 0x0000000c34a8723c */ /* 0x042fe200000018a8 */
[----:B------:R-:W-:Y:S01]  /*1b410*/  FMUL.FTZ R13, R176, UR4 ;  /* 0x00000004b00d7c20 */ /* 0x000fe20008410000 */
[----:B------:R-:W-:Y:S01]  /*1b420*/  VIADD R12, R24, 0xffffff31 ;  /* 0xffffff31180c7836 */ /* 0x000fe20000000000 */
[----:B------:R-:W-:Y:S01]  /*1b430*/  FSEL R176, R32, -INF , !P4 ;  /* 0xff80000020b07808 */ /* 0x000fe20006000000 */
[----:B------:R-:W1:Y:S01]  /*1b440*/  MUFU.TANH R230, R230 ;  /* 0x000000e600e67308 */ /* 0x000e620000002400 */
[-C--:B------:R-:W-:Y:S01]  /*1b450*/  ISETP.GE.AND P4, PT, R5, R133.reuse, PT ;  /* 0x000000850500720c */ /* 0x080fe20003f86270 */
[----:B------:R-:W-:Y:S01]  /*1b460*/  FMUL.FTZ R4, R183, UR4 ;  /* 0x00000004b7047c20 */ /* 0x000fe20008410000 */
[----:B------:R-:W-:Y:S01]  /*1b470*/  FSEL R238, R238, -INF , !P5 ;  /* 0xff800000eeee7808 */ /* 0x000fe20006800000 */
[----:B------:R-:W-:Y:S01]  /*1b480*/  HMMA.16816.F32 R164, R52, R14, R164 ;  /* 0x0000000e34a4723c */ /* 0x000fe200000018a4 */
[----:B------:R-:W-:Y:S01]  /*1b490*/  FSEL R188, R188, -INF , !P4 ;  /* 0xff800000bcbc7808 */ /* 0x000fe20006000000 */
[----:B------:R-:W-:Y:S01]  /*1b4a0*/  FMUL.FTZ R172, R172, UR4 ;  /* 0x00000004acac7c20 */ /* 0x000fe20008410000 */
[----:B------:R-:W-:Y:S01]  /*1b4b0*/  FSEL R248, R248, -INF , !P1 ;  /* 0xff800000f8f87808 */ /* 0x000fe20004800000 */
[----:B------:R-:W1:Y:S01]  /*1b4c0*/  MUFU.TANH R226, R226 ;  /* 0x000000e200e27308 */ /* 0x000e620000002400 */
[CC--:B------:R-:W-:Y:S01]  /*1b4d0*/  ISETP.GE.AND P5, PT, R12.reuse, R133.reuse, PT ;  /* 0x000000850c00720c */ /* 0x0c0fe20003fa6270 */
[----:B------:R-:W-:Y:S01]  /*1b4e0*/  FMUL.FTZ R177, R177, UR4 ;  /* 0x00000004b1b17c20 */ /* 0x000fe20008410000 */
[-C--:B------:R-:W-:Y:S01]  /*1b4f0*/  ISETP.GE.AND P4, PT, R12, R60.reuse, PT ;  /* 0x0000003c0c00720c */ /* 0x080fe20003f86270 */
[C---:B------:R-:W-:Y:S01]  /*1b500*/  VIADD R12, R24.reuse, 0xffffff38 ;  /* 0xffffff38180c7836 */ /* 0x040fe20000000000 */
[-C--:B------:R-:W-:Y:S01]  /*1b510*/  ISETP.GE.AND P1, PT, R5, R60.reuse, PT ;  /* 0x0000003c0500720c */ /* 0x080fe20003f26270 */
[----:B------:R-:W-:Y:S01]  /*1b520*/  VIADD R15, R24, 0xffffff59 ;  /* 0xffffff59180f7836 */ /* 0x000fe20000000000 */
[----:B------:R-:W-:Y:S01]  /*1b530*/  FSEL R236, R236, -INF , !P5 ;  /* 0xff800000ecec7808 */ /* 0x000fe20006800000 */
[----:B------:R1:W1:Y:S01]  /*1b540*/  MUFU.TANH R196, R184 ;  /* 0x000000b800c47308 */ /* 0x0002620000002400 */
[----:B------:R-:W-:Y:S01]  /*1b550*/  FSEL R200, R200, -INF , !P1 ;  /* 0xff800000c8c87808 */ /* 0x000fe20004800000 */
[----:B--2---:R-:W-:Y:S01]  /*1b560*/  HMMA.16816.F32 R168, R140, R8, R168 ;  /* 0x000000088ca8723c */ /* 0x004fe200000018a8 */
[-C--:B------:R-:W-:Y:S01]  /*1b570*/  ISETP.GE.AND P1, PT, R12, R133.reuse, PT ;  /* 0x000000850c00720c */ /* 0x080fe20003f26270 */
[----:B------:R-:W-:Y:S01]  /*1b580*/  VIADD R9, R24, 0xffffff48 ;  /* 0xffffff4818097836 */ /* 0x000fe20000000000 */
[-C--:B------:R-:W-:Y:S01]  /*1b590*/  ISETP.GE.AND P5, PT, R12, R60.reuse, PT ;  /* 0x0000003c0c00720c */ /* 0x080fe20003fa6270 */
[----:B------:R-:W-:Y:S01]  /*1b5a0*/  VIADD R12, R24, 0xffffff40 ;  /* 0xffffff40180c7836 */ /* 0x000fe20000000000 */
[----:B---3--:R-:W-:Y:S01]  /*1b5b0*/  FSEL R198, R198, -INF , !P4 ;  /* 0xff800000c6c67808 */ /* 0x008fe20006000000 */
[----:B------:R-:W-:Y:S01]  /*1b5c0*/  VIADD R8, R24, 0xffffff49 ;  /* 0xffffff4918087836 */ /* 0x000fe20000000000 */
[CC--:B------:R-:W-:Y:S01]  /*1b5d0*/  ISETP.GE.AND P4, PT, R7.reuse, R133.reuse, PT ;  /* 0x000000850700720c */ /* 0x0c0fe20003f86270 */
[----:B------:R2:W-:Y:S01]  /*1b5e0*/  MUFU.TANH R192, R180 ;  /* 0x000000b400c07308 */ /* 0x0005e20000002400 */
[----:B----4-:R-:W-:Y:S01]  /*1b5f0*/  FSEL R190, R190, -INF , !P1 ;  /* 0xff800000bebe7808 */ /* 0x010fe20004800000 */
[----:B------:R-:W-:Y:S01]  /*1b600*/  FMUL.FTZ R158, R174, UR4 ;  /* 0x00000004ae9e7c20 */ /* 0x000fe20008410000 */
[-C--:B------:R-:W-:Y:S01]  /*1b610*/  ISETP.GE.AND P1, PT, R7, R60.reuse, PT ;  /* 0x0000003c0700720c */ /* 0x080fe20003f26270 */
[----:B------:R-:W-:Y:S01]  /*1b620*/  VIADD R7, R24, 0xffffff41 ;  /* 0xffffff4118077836 */ /* 0x000fe20000000000 */
[----:B-----5:R-:W-:Y:S01]  /*1b630*/  FSEL R232, R232, -INF , !P5 ;  /* 0xff800000e8e87808 */ /* 0x020fe20006800000 */
[----:B------:R-:W-:Y:S01]  /*1b640*/  VIADD R14, R24, 0xffffff60 ;  /* 0xffffff60180e7836 */ /* 0x000fe20000000000 */
[----:B------:R-:W-:Y:S01]  /*1b650*/  FSEL R234, R234, -INF , !P4 ;  /* 0xff800000eaea7808 */ /* 0x000fe20006000000 */
[----:B-1----:R-:W-:Y:S01]  /*1b660*/  FMUL.FTZ R184, R186, UR4 ;  /* 0x00000004bab87c20 */ /* 0x002fe20008410000 */
[CC--:B------:R-:W-:Y:S01]  /*1b670*/  ISETP.GE.AND P5, PT, R12.reuse, R133.reuse, PT ;  /* 0x000000850c00720c */ /* 0x0c0fe20003fa6270 */
        /* <DEDUP_REMOVED lines=8> */
[----:B------:R-:W1:Y:S01]  /*1b700*/  MUFU.TANH R184, R184 ;  /* 0x000000b800b87308 */ /* 0x000e620000002400 */
[----:B------:R-:W-:Y:S01]  /*1b710*/  ISETP.GE.AND P5, PT, R7, R60, PT ;  /* 0x0000003c0700720c */ /* 0x000fe20003fa6270 */
[----:B--2---:R-:W-:Y:S01]  /*1b720*/  FMUL.FTZ R180, R182, UR4 ;  /* 0x00000004b6b47c20 */ /* 0x004fe20008410000 */
[-C--:B------:R-:W-:Y:S01]  /*1b730*/  ISETP.GE.AND P4, PT, R9, R133.reuse, PT ;  /* 0x000000850900720c */ /* 0x080fe20003f86270 */
[----:B------:R-:W-:Y:S01]  /*1b740*/  FMUL.FTZ R136, R171, UR4 ;  /* 0x00000004ab887c20 */ /* 0x000fe20008410000 */
[----:B------:R-:W-:Y:S01]  /*1b750*/  ISETP.GE.AND P1, PT, R7, R133, PT ;  /* 0x000000850700720c */ /* 0x000fe20003f26270 */
[----:B------:R-:W-:-:S04]  /*1b760*/  DEPBAR.LE SB0, 0x0 ;  /* 0x000080000000791a */ /* 0x000fc80000000000 */
[----:B------:R-:W-:Y:S01]  /*1b770*/  FSEL R206, R206, -INF , !P5 ;  /* 0xff800000cece7808 */ /* 0x000fe20006800000 */
[----:B------:R-:W-:Y:S01]  /*1b780*/  MUFU.TANH R186, R181 ;  /* 0x000000b500ba7308 */ /* 0x000fe20000002400 */
[----:B------:R-:W-:Y:S02]  /*1b790*/  FSEL R224, R224, -INF , !P4 ;  /* 0xff800000e0e07808 */ /* 0x000fe40006000000 */
[----:B------:R-:W-:Y:S02]  /*1b7a0*/  FSEL R226, R226, -INF , !P1 ;  /* 0xff800000e2e27808 */ /* 0x000fe40004800000 */
[C---:B------:R-:W-:Y:S02]  /*1b7b0*/  ISETP.GE.AND P5, PT, R8.reuse, R133, PT ;  /* 0x000000850800720c */ /* 0x040fe40003fa6270 */
[-C--:B------:R-:W-:Y:S01]  /*1b7c0*/  ISETP.GE.AND P4, PT, R8, R60.reuse, PT ;  /* 0x0000003c0800720c */ /* 0x080fe20003f86270 */
[C---:B------:R-:W-:Y:S01]  /*1b7d0*/  VIADD R8, R24.reuse, 0xffffff50 ;  /* 0xffffff5018087836 */ /* 0x040fe20000000000 */
[----:B------:R-:W-:Y:S01]  /*1b7e0*/  ISETP.GE.AND P1, PT, R9, R60, PT ;  /* 0x0000003c0900720c */ /* 0x000fe20003f26270 */
[----:B------:R-:W-:Y:S01]  /*1b7f0*/  VIADD R9, R24, 0xffffff51 ;  /* 0xffffff5118097836 */ /* 0x000fe20000000000 */
[----:B------:R-:W2:Y:S01]  /*1b800*/  MUFU.TANH R180, R180 ;  /* 0x000000b400b47308 */ /* 0x000ea20000002400 */
[----:B------:R-:W-:-:S02]  /*1b810*/  FSEL R222, R222, -INF , !P5 ;  /* 0xff800000dede7808 */ /* 0x000fc40006800000 */
[----:B------:R-:W-:Y:S02]  /*1b820*/  FSEL R204, R21, -INF , !P1 ;  /* 0xff80000015cc7808 */ /* 0x000fe40004800000 */
[CC--:B------:R-:W-:Y:S02]  /*1b830*/  ISETP.GE.AND P1, PT, R8.reuse, R133.reuse, PT ;  /* 0x000000850800720c */ /* 0x0c0fe40003f26270 */
[----:B------:R-:W-:Y:S01]  /*1b840*/  ISETP.GE.AND P5, PT, R8, R60, PT ;  /* 0x0000003c0800720c */ /* 0x000fe20003fa6270 */
[----:B------:R-:W-:Y:S01]  /*1b850*/  VIADD R8, R24, 0xffffff58 ;  /* 0xffffff5818087836 */ /* 0x000fe20000000000 */
[----:B------:R-:W-:Y:S01]  /*1b860*/  FSEL R202, R202, -INF , !P4 ;  /* 0xff800000caca7808 */ /* 0x000fe20006000000 */
[----:B------:R-:W3:Y:S01]  /*1b870*/  MUFU.TANH R4, R4 ;  /* 0x0000000400047308 */ /* 0x000ee20000002400 */
[----:B------:R-:W-:Y:S02]  /*1b880*/  ISETP.GE.AND P4, PT, R9, R133, PT ;  /* 0x000000850900720c */ /* 0x000fe40003f86270 */
[----:B------:R-:W-:-:S02]  /*1b890*/  FSEL R196, R196, -INF , !P1 ;  /* 0xff800000c4c47808 */ /* 0x000fc40004800000 */
[----:B-1----:R-:W-:Y:S02]  /*1b8a0*/  FSEL R184, R184, -INF , !P5 ;  /* 0xff800000b8b87808 */ /* 0x002fe40006800000 */
[----:B------:R-:W-:Y:S01]  /*1b8b0*/  FSEL R194, R194, -INF , !P4 ;  /* 0xff800000c2c27808 */ /* 0x000fe20006000000 */
[----:B------:R1:W4:Y:S01]  /*1b8c0*/  MUFU.TANH R5, R13 ;  /* 0x0000000d00057308 */ /* 0x0003220000002400 */
[-C--:B------:R-:W-:Y:S02]  /*1b8d0*/  ISETP.GE.AND P1, PT, R9, R60.reuse, PT ;  /* 0x0000003c0900720c */ /* 0x080fe40003f26270 */
[CC--:B------:R-:W-:Y:S02]  /*1b8e0*/  ISETP.GE.AND P5, PT, R8.reuse, R133.reuse, PT ;  /* 0x000000850800720c */ /* 0x0c0fe40003fa6270 */
[----:B------:R-:W-:Y:S02]  /*1b8f0*/  ISETP.GE.AND P4, PT, R8, R60, PT ;  /* 0x0000003c0800720c */ /* 0x000fe40003f86270 */
[----:B------:R-:W-:Y:S01]  /*1b900*/  HMMA.16816.F32 R8, R140, R10, R164 ;  /* 0x0000000a8c08723c */ /* 0x000fe200000018a4 */
[----:B------:R-:W5:Y:S01]  /*1b910*/  MUFU.TANH R162, R162 ;  /* 0x000000a200a27308 */ /* 0x000f620000002400 */
[----:B------:R-:W-:Y:S01]  /*1b920*/  FSEL R182, R16, -INF , !P1 ;  /* 0xff80000010b67808 */ /* 0x000fe20004800000 */
[----:B------:R-:W-:Y:S01]  /*1b930*/  FMUL.FTZ R142, R169, UR4 ;  /* 0x00000004a98e7c20 */ /* 0x000fe20008410000 */
[----:B------:R-:W-:-:S02]  /*1b940*/  ISETP.GE.AND P1, PT, R15, R133, PT ;  /* 0x000000850f00720c */ /* 0x000fc40003f26270 */
[----:B------:R-:W-:Y:S02]  /*1b950*/  FSEL R192, R192, -INF , !P5 ;  /* 0xff800000c0c07808 */ /* 0x000fe40006800000 */
[----:B--2---:R-:W-:Y:S01]  /*1b960*/  FSEL R180, R180, -INF , !P4 ;  /* 0xff800000b4b47808 */ /* 0x004fe20006000000 */
[----:B------:R-:W2:Y:S01]  /*1b970*/  MUFU.TANH R160, R160 ;  /* 0x000000a000a07308 */ /* 0x000ea20000002400 */
[----:B------:R-:W-:Y:S01]  /*1b980*/  FSEL R186, R186, -INF , !P1 ;  /* 0xff800000baba7808 */ /* 0x000fe20004800000 */
[----:B-1----:R-:W-:Y:S01]  /*1b990*/  FMUL.FTZ R13, R168, UR4 ;  /* 0x00000004a80d7c20 */ /* 0x002fe20008410000 */
[-C--:B------:R-:W-:Y:S01]  /*1b9a0*/  ISETP.GE.AND P5, PT, R15, R60.reuse, PT ;  /* 0x0000003c0f00720c */ /* 0x080fe20003fa6270 */
[----:B------:R-:W-:Y:S01]  /*1b9b0*/  VIADD R15, R24, 0xffffff61 ;  /* 0xffffff61180f7836 */ /* 0x000fe20000000000 */
[CC--:B------:R-:W-:Y:S02]  /*1b9c0*/  ISETP.GE.AND P4, PT, R14.reuse, R133.reuse, PT ;  /* 0x000000850e00720c */ /* 0x0c0fe40003f86270 */
[-C--:B------:R-:W-:Y:S01]  /*1b9d0*/  ISETP.GE.AND P1, PT, R14, R60.reuse, PT ;  /* 0x0000003c0e00720c */ /* 0x080fe20003f26270 */
[----:B------:R-:W1:Y:S01]  /*1b9e0*/  MUFU.TANH R7, R172 ;  /* 0x000000ac00077308 */ /* 0x000e620000002400 */
[----:B------:R-:W-:Y:S01]  /*1b9f0*/  VIADD R14, R24, 0xffffff68 ;  /* 0xffffff68180e7836 */ /* 0x000fe20000000000 */
[----:B---3--:R-:W-:Y:S01]  /*1ba00*/  FSEL R178, R4, -INF , !P5 ;  /* 0xff80000004b27808 */ /* 0x008fe20006800000 */
[----:B------:R-:W-:Y:S01]  /*1ba10*/  VIADD R4, R24, 0xffffff69 ;  /* 0xffffff6918047836 */ /* 0x000fe20000000000 */
[----:B----4-:R-:W-:Y:S01]  /*1ba20*/  FSEL R170, R5, -INF , !P4 ;  /* 0xff80000005aa7808 */ /* 0x010fe20006000000 */
[----:B------:R-:W-:Y:S01]  /*1ba30*/  FMUL.FTZ R9, R9, UR4 ;  /* 0x0000000409097c20 */ /* 0x000fe20008410000 */
[----:B-----5:R-:W-:Y:S01]  /*1ba40*/  FSEL R162, R162, -INF , !P1 ;  /* 0xff800000a2a27808 */ /* 0x020fe20004800000 */
[----:B------:R-:W-:Y:S01]  /*1ba50*/  VIADD R5, R24, 0xffffff71 ;  /* 0xffffff7118057836 */ /* 0x000fe20000000000 */
[----:B------:R-:W3:Y:S01]  /*1ba60*/  MUFU.TANH R6, R177 ;  /* 0x000000b100067308 */ /* 0x000ee20000002400 */
[C---:B------:R-:W-:Y:S01]  /*1ba70*/  ISETP.GE.AND P4, PT, R15.reuse, R60, PT ;  /* 0x0000003c0f00720c */ /* 0x040fe20003f86270 */
[----:B------:R-:W-:Y:S01]  /*1ba80*/  FMUL.FTZ R8, R8, UR4 ;  /* 0x0000000408087c20 */ /* 0x000fe20008410000 */
[-C--:B------:R-:W-:Y:S01]  /*1ba90*/  ISETP.GE.AND P1, PT, R14, R133.reuse, PT ;  /* 0x000000850e00720c */ /* 0x080fe20003f26270 */
[----:B------:R-:W-:Y:S01]  /*1baa0*/  FMUL.FTZ R10, R10, UR4 ;  /* 0x000000040a0a7c20 */ /* 0x000fe20008410000 */
[----:B------:R-:W-:-:S02]  /*1bab0*/  ISETP.GE.AND P5, PT, R15, R133, PT ;  /* 0x000000850f00720c */ /* 0x000fc40003fa6270 */
[----:B--2---:R-:W-:Y:S01]  /*1bac0*/  FSEL R160, R160, -INF , !P4 ;  /* 0xff800000a0a07808 */ /* 0x004fe20006000000 */
[----:B------:R-:W2:Y:S01]  /*1bad0*/  MUFU.TANH R158, R158 ;  /* 0x0000009e009e7308 */ /* 0x000ea20000002400 */
[C---:B------:R-:W-:Y:S02]  /*1bae0*/  ISETP.GE.AND P4, PT, R4.reuse, R133, PT ;  /* 0x000000850400720c */ /* 0x040fe40003f86270 */
[----:B-1----:R-:W-:Y:S02]  /*1baf0*/  FSEL R166, R7, -INF , !P1 ;  /* 0xff80000007a67808 */ /* 0x002fe40004800000 */
[-C--:B------:R-:W-:Y:S01]  /*1bb00*/  ISETP.GE.AND P1, PT, R4, R60.reuse, PT ;  /* 0x0000003c0400720c */ /* 0x080fe20003f26270 */
[----:B------:R-:W-:Y:S02]  /*1bb10*/  VIADD R4, R24, 0xffffff70 ;  /* 0xffffff7018047836 */ /* 0x000fe40000000000 */
[----:B------:R-:W1:Y:S01]  /*1bb20*/  MUFU.TANH R156, R156 ;  /* 0x0000009c009c7308 */ /* 0x000e620000002400 */
[----:B---3--:R-:W-:Y:S01]  /*1bb30*/  FSEL R168, R6, -INF , !P5 ;  /* 0xff80000006a87808 */ /* 0x008fe20006800000 */
[----:B------:R-:W-:Y:S01]  /*1bb40*/  VIADD R6, R24, 0xffffff78 ;  /* 0xffffff7818067836 */ /* 0x000fe20000000000 */
[----:B------:R-:W-:Y:S01]  /*1bb50*/  ISETP.GE.AND P5, PT, R14, R60, PT ;  /* 0x0000003c0e00720c */ /* 0x000fe20003fa6270 */
[----:B------:R-:W-:-:S04]  /*1bb60*/  VIADD R24, R24, 0xffffff79 ;  /* 0xffffff7918187836 */ /* 0x000fc80000000000 */
[----:B------:R-:W3:Y:S01]  /*1bb70*/  MUFU.TANH R13, R13 ;  /* 0x0000000d000d7308 */ /* 0x000ee20000002400 */
[----:B--2---:R-:W-:Y:S02]  /*1bb80*/  FSEL R158, R158, -INF , !P5 ;  /* 0xff8000009e9e7808 */ /* 0x004fe40006800000 */
[----:B------:R-:W-:-:S05]  /*1bb90*/  ISETP.GE.AND P5, PT, R4, R133, PT ;  /* 0x000000850400720c */ /* 0x000fca0003fa6270 */
[----:B------:R-:W2:Y:S01]  /*1bba0*/  MUFU.TANH R142, R142 ;  /* 0x0000008e008e7308 */ /* 0x000ea20000002400 */
[----:B-1----:R-:W-:Y:S01]  /*1bbb0*/  FSEL R156, R156, -INF , !P1 ;  /* 0xff8000009c9c7808 */ /* 0x002fe20004800000 */
[----:B------:R-:W-:Y:S01]  /*1bbc0*/  BAR.SYNC.DEFER_BLOCKING 0x0 ;  /* 0x0000000000007b1d */ /* 0x000fe20000010000 */
[----:B------:R-:W-:-:S05]  /*1bbd0*/  ISETP.GE.AND P1, PT, R5, R133, PT ;  /* 0x000000850500720c */ /* 0x000fca0003f26270 */
[----:B------:R-:W1:Y:S01]  /*1bbe0*/  MUFU.TANH R12, R12 ;  /* 0x0000000c000c7308 */ /* 0x000e620000002400 */
[----:B---3--:R-:W-:Y:S02]  /*1bbf0*/  FSEL R143, R13, -INF , !P5 ;  /* 0xff8000000d8f7808 */ /* 0x008fe40006800000 */
[----:B------:R-:W-:Y:S01]  /*1bc00*/  ISETP.GE.AND P5, PT, R5, R60, PT ;  /* 0x0000003c0500720c */ /* 0x000fe20003fa6270 */
[----:B------:R-:W-:-:S04]  /*1bc10*/  FMUL.FTZ R5, R11, UR4 ;  /* 0x000000040b057c20 */ /* 0x000fc80008410000 */
[----:B------:R-:W3:Y:S01]  /*1bc20*/  MUFU.TANH R140, R9 ;  /* 0x00000009008c7308 */ /* 0x000ee20000002400 */
[----:B--2---:R-:W-:Y:S02]  /*1bc30*/  FSEL R142, R142, -INF , !P1 ;  /* 0xff8000008e8e7808 */ /* 0x004fe40004800000 */
[----:B------:R-:W-:-:S05]  /*1bc40*/  ISETP.GE.AND P1, PT, R24, R133, PT ;  /* 0x000000851800720c */ /* 0x000fca0003f26270 */
[----:B------:R-:W2:Y:S01]  /*1bc50*/  MUFU.TANH R137, R137 ;  /* 0x0000008900897308 */ /* 0x000ea20000002400 */
[----:B-1----:R-:W-:Y:S02]  /*1bc60*/  FSEL R164, R12, -INF , !P4 ;  /* 0xff8000000ca47808 */ /* 0x002fe40006000000 */
[----:B------:R-:W-:-:S05]  /*1bc70*/  ISETP.GE.AND P4, PT, R4, R60, PT ;  /* 0x0000003c0400720c */ /* 0x000fca0003f86270 */
[----:B------:R-:W1:Y:S01]  /*1bc80*/  MUFU.TANH R136, R136 ;  /* 0x0000008800887308 */ /* 0x000e620000002400 */
[----:B---3--:R-:W-:Y:S02]  /*1bc90*/  FSEL R140, R140, -INF , !P1 ;  /* 0xff8000008c8c7808 */ /* 0x008fe40004800000 */
[----:B------:R-:W-:-:S05]  /*1bca0*/  ISETP.GE.AND P1, PT, R61, 0x3, PT ;  /* 0x000000033d00780c */ /* 0x000fca0003f26270 */
        /* <DEDUP_REMOVED lines=8> */
[----:B------:R-:W-:Y:S02]  /*1bd30*/  ISETP.GE.AND P4, PT, R24, R60, PT ;  /* 0x0000003c1800720c */ /* 0x000fe40003f86270 */
[----:B--2---:R-:W-:Y:S02]  /*1bd40*/  FSEL R133, R4, -INF , !P5 ;  /* 0xff80000004857808 */ /* 0x004fe40006800000 */
[----:B-1----:R-:W-:Y:S01]  /*1bd50*/  FSEL R60, R5, -INF , !P4 ;  /* 0xff800000053c7808 */ /* 0x002fe20006000000 */
        /* <DEDUP_REMOVED lines=64> */
.L_x_1150:
[----:B------:R-:W-:Y:S01]  /*1c160*/  UMOV UR4, URZ ;  /* 0x000000ff00047c82 */ /* 0x000fe20008000000 */
[----:B------:R-:W-:Y:S01]  /*1c170*/  IMAD.SHL.U32 R4, R134, 0x80, RZ ;  /* 0x0000008086047824 */ /* 0x000fe200078e00ff */
[----:B------:R-:W-:-:S05]  /*1c180*/  IADD3 R5, P1, PT, RZ, -UR4, RZ ;  /* 0x80000004ff057c10 */ /* 0x000fca000ff3e0ff */
[----:B------:R-:W-:-:S05]  /*1c190*/  IMAD.X R4, RZ, RZ, ~R4, P1 ;  /* 0x000000ffff047224 */ /* 0x000fca00008e0e04 */
[----:B------:R-:W-:-:S04]  /*1c1a0*/  SHF.R.S64 R5, R5, 0x1f, R4 ;  /* 0x0000001f05057819 */ /* 0x000fc80000001004 */
[----:B------:R-:W-:-:S04]  /*1c1b0*/  IADD3 R216, P1, PT, R5, R216, RZ ;  /* 0x000000d805d87210 */ /* 0x000fc80007f3e0ff */
[----:B------:R-:W-:-:S09]  /*1c1c0*/  LEA.HI.X.SX32 R217, R4, R217, 0x1, P1 ;  /* 0x000000d904d97211 */ /* 0x000fd200008f0eff */
.L_x_1151:
        /* <DEDUP_REMOVED lines=105> */
.L_x_1149:
[----:B-1----:R-:W-:Y:S01]  /*1c860*/  FMNMX3.FTZ R5, R132, R148, R144, !PT ;  /* 0x0000009484057276 */ /* 0x002fe20007810090 */
[----:B------:R-:W1:Y:S01]  /*1c870*/  LDCU UR4, c[0x0][0x45c] ;  /* 0x00008b80ff0477ac */ /* 0x000e620008000800 */
[----:B------:R-:W-:Y:S02]  /*1c880*/  FMNMX3.FTZ R7, R3, R20, R26, !PT ;  /* 0x0000001403077276 */ /* 0x000fe4000781001a */
[----:B------:R-:W-:Y:S02]  /*1c890*/  FMNMX3.FTZ R4, R5, R30, R36, !PT ;  /* 0x0000001e05047276 */ /* 0x000fe40007810024 */
[----:B------:R-:W-:Y:S02]  /*1c8a0*/  LOP3.LUT R151, R63, 0x200, R0, 0xf8, !PT ;  /* 0x000002003f977812 */ /* 0x000fe400078ef800 */
[----:B------:R-:W-:Y:S02]  /*1c8b0*/  FMNMX3.FTZ R4, R4, R163, R189, !PT ;  /* 0x000000a304047276 */ /* 0x000fe400078100bd */
[----:B------:R-:W-:-:S02]  /*1c8c0*/  LEA R151, R151, UR5, 0x1 ;  /* 0x0000000597977c11 */ /* 0x000fc4000f8e08ff */
[----:B------:R-:W-:Y:S02]  /*1c8d0*/  FMNMX3.FTZ R5, R4, R187, R185, !PT ;  /* 0x000000bb04057276 */ /* 0x000fe400078100b9 */
[----:B------:R-:W-:Y:S01]  /*1c8e0*/  FMNMX3.FTZ R4, R7, R28, R34, !PT ;  /* 0x0000001c07047276 */ /* 0x000fe20007810022 */
[----:B------:R-:W-:Y:S01]  /*1c8f0*/  LDSM.16.MT88.4 R12, [R151+0xc000] ;  /* 0x00c00000970c783b */ /* 0x000fe20000004200 */
[----:B------:R-:W-:Y:S02]  /*1c900*/  FMNMX3.FTZ R5, R5, R244, R246, !PT ;  /* 0x000000f405057276 */ /* 0x000fe400078100f6 */
[----:B------:R-:W-:Y:S01]  /*1c910*/  FMNMX3.FTZ R7, R4, R159, R157, !PT ;  /* 0x0000009f04077276 */ /* 0x000fe2000781009d */
[----:B------:R-:W-:Y:S01]  /*1c920*/  LDSM.16.MT88.4 R44, [R151+0x10000] ;  /* 0x01000000972c783b */ /* 0x000fe20000004200 */
        /* <DEDUP_REMOVED lines=22> */
[----:B------:R-:W-:Y:S01]  /*1ca90*/  IADD3 R16, PT, PT, R151, 0xc000, RZ ;  /* 0x0000c00097107810 */ /* 0x000fe20007ffe0ff */
[----:B------:R-:W2:Y:S01]  /*1caa0*/  SHFL.BFLY PT, R5, R6, 0x2, 0x1f ;  /* 0x0c401f0006057f89 */ /* 0x000ea200000e0000 */
[----:B------:R-:W-:Y:S02]  /*1cab0*/  FMNMX3.FTZ R7, R7, R137, R136, !PT ;  /* 0x0000008907077276 */ /* 0x000fe40007810088 */
[----:B------:R-:W-:Y:S02]  /*1cac0*/  IADD3 R155, PT, PT, R151, 0xc040, RZ ;  /* 0x0000c040979b7810 */ /* 0x000fe40007ffe0ff */
[----:B------:R-:W-:-:S02]  /*1cad0*/  FMNMX3.FTZ R7, R7, R133, R60, !PT ;  /* 0x0000008507077276 */ /* 0x000fc4000781003c */
[----:B------:R-:W-:Y:S02]  /*1cae0*/  @P0 IADD3 R155, PT, PT, R16, -0x40, RZ ;  /* 0xffffffc0109b0810 */ /* 0x000fe40007ffe0ff */
[----:B------:R-:W-:Y:S01]  /*1caf0*/  VIMNMX R61, PT, PT, R61, 0x2, !PT ;  /* 0x000000023d3d7848 */ /* 0x000fe20007fe0100 */
[----:B------:R-:W3:Y:S04]  /*1cb00*/  SHFL.BFLY PT, R4, R7, 0x2, 0x1f ;  /* 0x0c401f0007047f89 */ /* 0x000ee800000e0000 */
[----:B------:R-:W-:Y:S01]  /*1cb10*/  LDSM.16.MT88.4 R64, [R155+0x4000] ;  /* 0x004000009b40783b */ /* 0x000fe20000004200 */
[----:B--2---:R-:W-:-:S05]  /*1cb20*/  FMNMX.FTZ R5, R6, R5, !PT ;  /* 0x0000000506057209 */ /* 0x004fca0007810000 */
[----:B------:R-:W2:Y:S01]  /*1cb30*/  SHFL.BFLY PT, R150, R5, 0x1, 0x1f ;  /* 0x0c201f0005967f89 */ /* 0x000ea200000e0000 */
[----:B---3--:R-:W-:-:S05]  /*1cb40*/  FMNMX.FTZ R4, R7, R4, !PT ;  /* 0x0000000407047209 */ /* 0x008fca0007810000 */
[----:B------:R-:W3:Y:S01]  /*1cb50*/  SHFL.BFLY PT, R149, R4, 0x1, 0x1f ;  /* 0x0c201f0004957f89 */ /* 0x000ee200000e0000 */
[----:B--2---:R-:W-:-:S04]  /*1cb60*/  FMNMX.FTZ R150, R5, R150, !PT ;  /* 0x0000009605967209 */ /* 0x004fc80007810000 */
[C---:B------:R-:W-:Y:S01]  /*1cb70*/  FSETP.NEU.FTZ.AND P2, PT, R150.reuse, -INF , PT ;  /* 0xff8000009600780b */ /* 0x040fe20003f5d000 */
[----:B-1----:R-:W-:-:S03]  /*1cb80*/  FMUL.FTZ R147, R150, UR4 ;  /* 0x0000000496937c20 */ /* 0x002fc60008410000 */
[----:B------:R-:W-:Y:S02]  /*1cb90*/  FSEL R5, R150, RZ, P2 ;  /* 0x000000ff96057208 */ /* 0x000fe40001000000 */
[----:B---3--:R-:W-:Y:S02]  /*1cba0*/  FMNMX.FTZ R149, R4, R149, !PT ;  /* 0x0000009504957209 */ /* 0x008fe40007810000 */
[----:B------:R-:W-:Y:S01]  /*1cbb0*/  FSEL R147, R147, RZ, P2 ;  /* 0x000000ff93937208 */ /* 0x000fe20001000000 */
[----:B------:R-:W-:Y:S01]  /*1cbc0*/  FADD.FTZ R5, R132, -R5 ;  /* 0x8000000584057221 */ /* 0x000fe20000010000 */
[C---:B------:R-:W-:Y:S01]  /*1cbd0*/  FSETP.NEU.FTZ.AND P1, PT, R149.reuse, -INF , PT ;  /* 0xff8000009500780b */ /* 0x040fe20003f3d000 */
[C---:B------:R-:W-:Y:S02]  /*1cbe0*/  FMUL.FTZ R135, R149.reuse, UR4 ;  /* 0x0000000495877c20 */ /* 0x040fe40008410000 */
[--C-:B------:R-:W-:Y:S01]  /*1cbf0*/  FFMA.FTZ R146, R144, UR4, -R147.reuse ;  /* 0x0000000490927c23 */ /* 0x100fe20008010893 */
[----:B------:R-:W-:Y:S01]  /*1cc00*/  FSEL R4, R149, RZ, P1 ;  /* 0x000000ff95047208 */ /* 0x000fe20000800000 */
[--C-:B------:R-:W-:Y:S01]  /*1cc10*/  FFMA.FTZ R144, R36, UR4, -R147.reuse ;  /* 0x0000000424907c23 */ /* 0x100fe20008010893 */
[----:B------:R-:W-:Y:S01]  /*1cc20*/  FSEL R135, R135, RZ, P1 ;  /* 0x000000ff87877208 */ /* 0x000fe20000800000 */
[----:B------:R-:W-:Y:S01]  /*1cc30*/  FFMA.FTZ R145, R30, UR4, -R147 ;  /* 0x000000041e917c23 */ /* 0x000fe20008010893 */
[----:B------:R-:W-:Y:S01]  /*1cc40*/  FMUL.FTZ R154, R5, UR4 ;  /* 0x00000004059a7c20 */ /* 0x000fe20008410000 */
[----:B------:R-:W-:Y:S01]  /*1cc50*/  FADD.FTZ R4, R3, -R4 ;  /* 0x8000000403047221 */ /* 0x000fe20000010000 */
[----:B------:R-:W-:Y:S01]  /*1cc60*/  IADD3 R3, PT, PT, R2, R151, RZ ;  /* 0x0000009702037210 */ /* 0x000fe20007ffe0ff */
[----:B------:R-:W-:Y:S01]  /*1cc70*/  FFMA.FTZ R28, R28, UR4, -R135 ;  /* 0x000000041c1c7c23 */ /* 0x000fe20008010887 */
[----:B------:R-:W-:Y:S01]  /*1cc80*/  IADD3 R2, PT, PT, R2, R155, RZ ;  /* 0x0000009b02027210 */ /* 0x000fe20007ffe0ff */
[----:B------:R-:W-:Y:S01]  /*1cc90*/  FMUL.FTZ R152, R4, UR4 ;  /* 0x0000000404987c20 */ /* 0x000fe20008410000 */
[----:B------:R-:W-:Y:S01]  /*1cca0*/  FFMA.FTZ R148, R148, UR4, -R147 ;  /* 0x0000000494947c23 */ /* 0x000fe20008010893 */
[----:B------:R1:W-:Y:S01]  /*1ccb0*/  MUFU.EX2 R132, R28 ;  /* 0x0000001c00847308 */ /* 0x0003e20000000800 */
[--C-:B------:R-:W-:Y:S01]  /*1ccc0*/  FFMA.FTZ R134, R20, UR4, -R135.reuse ;  /* 0x0000000414867c23 */ /* 0x100fe20008010887 */
[----:B------:R-:W2:Y:S01]  /*1ccd0*/  LDSM.16.MT88.4 R36, [R2] ;  /* 0x000000000224783b */ /* 0x000ea20000004200 */
[--C-:B------:R-:W-:Y:S01]  /*1cce0*/  FFMA.FTZ R62, R26, UR4, -R135.reuse ;  /* 0x000000041a3e7c23 */ /* 0x100fe20008010887 */
[----:B------:R-:W-:Y:S01]  /*1ccf0*/  FFMA.FTZ R153, R34, UR4, -R135 ;  /* 0x0000000422997c23 */ /* 0x000fe20008010887 */
[----:B------:R-:W3:Y:S01]  /*1cd00*/  MUFU.EX2 R154, R154 ;  /* 0x0000009a009a7308 */ /* 0x000ee20000000800 */
[----:B------:R-:W-:Y:S01]  /*1cd10*/  LDSM.16.MT88.4 R20, [R3+0xc000] ;  /* 0x00c000000314783b */ /* 0x000fe20000004200 */
[----:B------:R-:W-:Y:S01]  /*1cd20*/  FFMA.FTZ R172, R250, UR4, -R147 ;  /* 0x00000004faac7c23 */ /* 0x000fe20008010893 */
[--C-:B------:R-:W-:Y:S01]  /*1cd30*/  FFMA.FTZ R174, R176, UR4, -R135.reuse ;  /* 0x00000004b0ae7c23 */ /* 0x100fe20008010887 */
[----:B------:R-:W4:Y:S01]  /*1cd40*/  MUFU.EX2 R152, R152 ;  /* 0x0000009800987308 */ /* 0x000f220000000800 */
[----:B------:R-:W-:Y:S01]  /*1cd50*/  LDSM.16.MT88.4 R52, [R3+0x10000] ;  /* 0x010000000334783b */ /* 0x000fe20000004200 */
[----:B------:R-:W-:Y:S01]  /*1cd60*/  FFMA.FTZ R242, R242, UR4, -R135 ;  /* 0x00000004f2f27c23 */ /* 0x000fe20008010887 */
[----:B------:R-:W-:Y:S01]  /*1cd70*/  FFMA.FTZ R165, R188, UR4, -R147 ;  /* 0x00000004bca57c23 */ /* 0x000fe20008010893 */
[----:B------:R-:W-:Y:S01]  /*1cd80*/  MUFU.EX2 R148, R148 ;  /* 0x0000009400947308 */ /* 0x000fe20000000800 */
[----:B-1----:R-:W1:Y:S01]  /*1cd90*/  LDSM.16.MT88.4 R28, [R155] ;  /* 0x000000009b1c783b */ /* 0x002e620000004200 */
[----:B------:R-:W-:Y:S01]  /*1cda0*/  FFMA.FTZ R169, R198, UR4, -R135 ;  /* 0x00000004c6a97c23 */ /* 0x000fe20008010887 */
[----:B------:R-:W-:Y:S01]  /*1cdb0*/  FFMA.FTZ R188, R190, UR4, -R147 ;  /* 0x00000004bebc7c23 */ /* 0x000fe20008010893 */
[----:B------:R-:W5:Y:S01]  /*1cdc0*/  MUFU.EX2 R146, R146 ;  /* 0x0000009200927308 */ /* 0x000f620000000800 */
[----:B------:R-:W-:Y:S01]  /*1cdd0*/  FFMA.FTZ R200, R200, UR4, -R135 ;  /* 0x00000004c8c87c23 */ /* 0x000fe20008010887 */
[-C--:B---3--:R-:W-:Y:S01]  /*1cde0*/  FMUL.FTZ R48, R88, R154.reuse ;  /* 0x0000009a58307220 */ /* 0x088fe20000410000 */
[-C--:B------:R-:W-:Y:S01]  /*1cdf0*/  FMUL.FTZ R49, R89, R154.reuse ;  /* 0x0000009a59317220 */ /* 0x080fe20000410000 */
[----:B------:R-:W-:Y:S01]  /*1ce00*/  MUFU.EX2 R145, R145 ;  /* 0x0000009100917308 */ /* 0x000fe20000000800 */
[----:B------:R-:W-:Y:S01]  /*1ce10*/  FMUL.FTZ R32, R104, R154 ;  /* 0x0000009a68207220 */ /* 0x000fe20000410000 */
[-C--:B----4-:R-:W-:Y:S01]  /*1ce20*/  FMUL.FTZ R50, R90, R152.reuse ;  /* 0x000000985a327220 */ /* 0x090fe20000410000 */
[----:B------:R-:W-:Y:S01]  /*1ce30*/  FMUL.FTZ R51, R91, R152 ;  /* 0x000000985b337220 */ /* 0x000fe20000410000 */
[----:B------:R-:W3:Y:S01]  /*1ce40*/  MUFU.EX2 R144, R144 ;  /* 0x0000009000907308 */ /* 0x000ee20000000800 */
[----:B------:R-:W-:Y:S01]  /*1ce50*/  FMUL.FTZ R33, R105, R154 ;  /* 0x0000009a69217220 */ /* 0x000fe20000410000 */
[-C--:B------:R-:W-:Y:S01]  /*1ce60*/  FMUL.FTZ R34, R106, R152.reuse ;  /* 0x000000986a227220 */ /* 0x080fe20000410000 */
[----:B------:R-:W-:Y:S01]  /*1ce70*/  FMUL.FTZ R35, R107, R152 ;  /* 0x000000986b237220 */ /* 0x000fe20000410000 */
[----:B------:R-:W-:Y:S01]  /*1ce80*/  MUFU.EX2 R134, R134 ;  /* 0x0000008600867308 */ /* 0x000fe20000000800 */
[----:B------:R-:W4:Y:S01]  /*1ce90*/  LDSM.16.MT88.4 R88, [R2+0x4000] ;  /* 0x004000000258783b */ /* 0x000f220000004200 */
[----:B-----5:R-:W-:Y:S01]  /*1cea0*/  F2FP.F16.F32.PACK_AB R4, R146, R148 ;  /* 0x000000949204723e */ /* 0x020fe200000000ff */
[-C--:B------:R-:W-:Y:S01]  /*1ceb0*/  FMUL.FTZ R100, R100, R154.reuse ;  /* 0x0000009a64647220 */ /* 0x080fe20000410000 */
[----:B------:R-:W5:Y:S01]  /*1cec0*/  MUFU.EX2 R62, R62 ;  /* 0x0000003e003e7308 */ /* 0x000f620000000800 */
[----:B------:R-:W-:Y:S01]  /*1ced0*/  FMUL.FTZ R101, R101, R154 ;  /* 0x0000009a65657220 */ /* 0x000fe20000410000 */
[-C--:B------:R-:W-:Y:S01]  /*1cee0*/  FMUL.FTZ R102, R102, R152.reuse ;  /* 0x0000009866667220 */ /* 0x080fe20000410000 */
[----:B------:R-:W-:Y:S01]  /*1cef0*/  FMUL.FTZ R103, R103, R152 ;  /* 0x0000009867677220 */ /* 0x000fe20000410000 */
[----:B------:R-:W2:Y:S01]  /*1cf00*/  MUFU.EX2 R153, R153 ;  /* 0x0000009900997308 */ /* 0x000ea20000000800 */
[-C--:B------:R-:W-:Y:S01]  /*1cf10*/  FMUL.FTZ R24, R112, R154.reuse ;  /* 0x0000009a70187220 */ /* 0x080fe20000410000 */
[----:B---3--:R-:W-:Y:S01]  /*1cf20*/  F2FP.F16.F32.PACK_AB R6, R144, R145 ;  /* 0x000000919006723e */ /* 0x008fe200000000ff */
[----:B------:R-:W-:Y:S01]  /*1cf30*/  FMUL.FTZ R25, R113, R154 ;  /* 0x0000009a71197220 */ /* 0x000fe20000410000 */
[-C--:B------:R-:W-:Y:S01]  /*1cf40*/  FMUL.FTZ R26, R114, R152.reuse ;  /* 0x00000098721a7220 */ /* 0x080fe20000410000 */
[----:B------:R-:W-:Y:S01]  /*1cf50*/  FMUL.FTZ R27, R115, R152 ;  /* 0x00000098731b7220 */ /* 0x000fe20000410000 */
[-C--:B------:R-:W-:Y:S01]  /*1cf60*/  FMUL.FTZ R108, R108, R154.reuse ;  /* 0x0000009a6c6c7220 */ /* 0x080fe20000410000 */
[----:B------:R-:W-:Y:S01]  /*1cf70*/  FMUL.FTZ R109, R109, R154 ;  /* 0x0000009a6d6d7220 */ /* 0x000fe20000410000 */
[-C--:B------:R-:W-:Y:S01]  /*1cf80*/  FMUL.FTZ R110, R110, R152.reuse ;  /* 0x000000986e6e7220 */ /* 0x080fe20000410000 */
[----:B------:R-:W-:Y:S01]  /*1cf90*/  FMUL.FTZ R111, R111, R152 ;  /* 0x000000986f6f7220 */ /* 0x000fe20000410000 */
[----:B-----5:R-:W-:Y:S01]  /*1cfa0*/  F2FP.F16.F32.PACK_AB R5, R62, R134 ;  /* 0x000000863e05723e */ /* 0x020fe200000000ff */
[-C--:B------:R-:W-:Y:S01]  /*1cfb0*/  FMUL.FTZ R8, R128, R154.reuse ;  /* 0x0000009a80087220 */ /* 0x080fe20000410000 */
[----:B------:R-:W-:Y:S01]  /*1cfc0*/  FMUL.FTZ R9, R129, R154 ;  /* 0x0000009a81097220 */ /* 0x000fe20000410000 */
[----:B------:R-:W-:Y:S01]  /*1cfd0*/  FMUL.FTZ R10, R130, R152 ;  /* 0x00000098820a7220 */ /* 0x000fe20000410000 */
[----:B--2---:R-:W-:Y:S01]  /*1cfe0*/  F2FP.F16.F32.PACK_AB R7, R153, R132 ;  /* 0x000000849907723e */ /* 0x004fe200000000ff */
[----:B------:R-:W-:Y:S01]  /*1cff0*/  FMUL.FTZ R11, R131, R152 ;  /* 0x00000098830b7220 */ /* 0x000fe20000410000 */
[-C--:B------:R-:W-:Y:S01]  /*1d000*/  FMUL.FTZ R124, R124, R154.reuse ;  /* 0x0000009a7c7c7220 */ /* 0x080fe20000410000 */
[----:B------:R-:W-:Y:S01]  /*1d010*/  FMUL.FTZ R125, R125, R154 ;  /* 0x0000009a7d7d7220 */ /* 0x000fe20000410000 */
[-C--:B------:R-:W-:Y:S01]  /*1d020*/  FMUL.FTZ R126, R126, R152.reuse ;  /* 0x000000987e7e7220 */ /* 0x080fe20000410000 */
[----:B------:R-:W-:Y:S01]  /*1d030*/  FMUL.FTZ R127, R127, R152 ;  /* 0x000000987f7f7220 */ /* 0x000fe20000410000 */
[----:B------:R-:W-:Y:S01]  /*1d040*/  FFMA.FTZ R115, R163, UR4, -R147 ;  /* 0x00000004a3737c23 */ /* 0x000fe20008010893 */
[C---:B------:R-:W-:Y:S01]  /*1d050*/  HMMA.16816.F32 R32, R4.reuse, R36, R32 ;  /* 0x000000240420723c */ /* 0x040fe20000001820 */
[--C-:B------:R-:W-:Y:S01]  /*1d060*/  FFMA.FTZ R114, R159, UR4, -R135.reuse ;  /* 0x000000049f727c23 */ /* 0x100fe20008010887 */
[--C-:B------:R-:W-:Y:S01]  /*1d070*/  FFMA.FTZ R113, R157, UR4, -R135.reuse ;  /* 0x000000049d717c23 */ /* 0x100fe20008010887 */
[----:B------:R-:W-:Y:S01]  /*1d080*/  FFMA.FTZ R112, R252, UR4, -R135 ;  /* 0x00000004fc707c23 */ /* 0x000fe20008010887 */
[-C--:B------:R-:W-:Y:S01]  /*1d090*/  FMUL.FTZ R104, R68, R154.reuse ;  /* 0x0000009a44687220 */ /* 0x080fe20000410000 */
[----:B------:R-:W-:Y:S01]  /*1d0a0*/  FMUL.FTZ R105, R69, R154 ;  /* 0x0000009a45697220 */ /* 0x000fe20000410000 */
[-C--:B------:R-:W-:Y:S01]  /*1d0b0*/  FMUL.FTZ R106, R70, R152.reuse ;  /* 0x00000098466a7220 */ /* 0x080fe20000410000 */
[----:B------:R-:W-:Y:S01]  /*1d0c0*/  FMUL.FTZ R107, R71, R152 ;  /* 0x00000098476b7220 */ /* 0x000fe20000410000 */
[C---:B------:R-:W-:Y:S01]  /*1d0d0*/  HMMA.16816.F32 R36, R4.reuse, R38, R100 ;  /* 0x000000260424723c */ /* 0x040fe20000001864 */
[----:B------:R-:W2:Y:S01]  /*1d0e0*/  LDSM.16.MT88.4 R100, [R151+0xc800] ;  /* 0x00c800009764783b */ /* 0x000ea20000004200 */
[----:B------:R-:W-:Y:S01]  /*1d0f0*/  MUFU.EX2 R115, R115 ;  /* 0x0000007300737308 */ /* 0x000fe20000000800 */
[-C--:B------:R-:W-:Y:S01]  /*1d100*/  FMUL.FTZ R16, R120, R154.reuse ;  /* 0x0000009a78107220 */ /* 0x080fe20000410000 */
[----:B------:R-:W-:Y:S01]  /*1d110*/  FMUL.FTZ R17, R121, R154 ;  /* 0x0000009a79117220 */ /* 0x000fe20000410000 */
[----:B------:R-:W3:Y:S01]  /*1d120*/  LDSM.16.MT88.4 R68, [R155+0x4800] ;  /* 0x004800009b44783b */ /* 0x000ee20000004200 */
[----:B------:R-:W-:Y:S01]  /*1d130*/  MUFU.EX2 R114, R114 ;  /* 0x0000007200727308 */ /* 0x000fe20000000800 */
[-C--:B------:R-:W-:Y:S01]  /*1d140*/  FMUL.FTZ R18, R122, R152.reuse ;  /* 0x000000987a127220 */ /* 0x080fe20000410000 */
[C---:B-1----:R-:W-:Y:S01]  /*1d150*/  HMMA.16816.F32 R24, R4.reuse, R28, R24 ;  /* 0x0000001c0418723c */ /* 0x042fe20000001818 */
[----:B------:R-:W-:Y:S01]  /*1d160*/  FMUL.FTZ R19, R123, R152 ;  /* 0x000000987b137220 */ /* 0x000fe20000410000 */
[----:B------:R-:W-:Y:S01]  /*1d170*/  MUFU.EX2 R113, R113 ;  /* 0x0000007100717308 */ /* 0x000fe20000000800 */
[-C--:B------:R-:W-:Y:S01]  /*1d180*/  FMUL.FTZ R40, R96, R154.reuse ;  /* 0x0000009a60287220 */ /* 0x080fe20000410000 */
[----:B------:R-:W-:Y:S01]  /*1d190*/  FMUL.FTZ R41, R97, R154 ;  /* 0x0000009a61297220 */ /* 0x000fe20000410000 */
[-C--:B------:R-:W-:Y:S01]  /*1d1a0*/  FMUL.FTZ R42, R98, R152.reuse ;  /* 0x00000098622a7220 */ /* 0x080fe20000410000 */
[----:B------:R-:W-:Y:S01]  /*1d1b0*/  MUFU.EX2 R112, R112 ;  /* 0x0000007000707308 */ /* 0x000fe20000000800 */
[----:B------:R-:W-:Y:S01]  /*1d1c0*/  FMUL.FTZ R43, R99, R152 ;  /* 0x00000098632b7220 */ /* 0x000fe20000410000 */
[C---:B------:R-:W-:Y:S01]  /*1d1d0*/  HMMA.16816.F32 R28, R4.reuse, R30, R108 ;  /* 0x0000001e041c723c */ /* 0x040fe2000000186c */
[--C-:B------:R-:W-:Y:S01]  /*1d1e0*/  FFMA.FTZ R110, R189, UR4, -R147.reuse ;  /* 0x00000004bd6e7c23 */ /* 0x100fe20008010893 */
[--C-:B------:R-:W-:Y:S01]  /*1d1f0*/  FFMA.FTZ R111, R187, UR4, -R147.reuse ;  /* 0x00000004bb6f7c23 */ /* 0x100fe20008010893 */
[----:B------:R-:W-:Y:S01]  /*1d200*/  FFMA.FTZ R108, R185, UR4, -R147 ;  /* 0x00000004b96c7c23 */ /* 0x000fe20008010893 */
[----:B------:R-:W-:Y:S01]  /*1d210*/  FFMA.FTZ R109, R161, UR4, -R135 ;  /* 0x00000004a16d7c23 */ /* 0x000fe20008010887 */
[-C--:B------:R-:W-:Y:S01]  /*1d220*/  FMUL.FTZ R56, R80, R154.reuse ;  /* 0x0000009a50387220 */ /* 0x080fe20000410000 */
[----:B------:R-:W-:Y:S01]  /*1d230*/  FMUL.FTZ R57, R81, R154 ;  /* 0x0000009a51397220 */ /* 0x000fe20000410000 */
[----:B------:R-:W1:Y:S01]  /*1d240*/  MUFU.EX2 R110, R110 ;  /* 0x0000006e006e7308 */ /* 0x000e620000000800 */
[C---:B------:R-:W-:Y:S01]  /*1d250*/  HMMA.16816.F32 R8, R4.reuse, R12, R8 ;  /* 0x0000000c0408723c */ /* 0x040fe20000001808 */
[-C--:B------:R-:W-:Y:S01]  /*1d260*/  FMUL.FTZ R58, R82, R152.reuse ;  /* 0x00000098523a7220 */ /* 0x080fe20000410000 */
[----:B------:R-:W-:Y:S01]  /*1d270*/  FMUL.FTZ R59, R83, R152 ;  /* 0x00000098533b7220 */ /* 0x000fe20000410000 */
[----:B------:R-:W-:Y:S01]  /*1d280*/  MUFU.EX2 R111, R111 ;  /* 0x0000006f006f7308 */ /* 0x000fe20000000800 */
[-C--:B------:R-:W-:Y:S01]  /*1d290*/  FMUL.FTZ R116, R116, R154.reuse ;  /* 0x0000009a74747220 */ /* 0x080fe20000410000 */
[----:B------:R-:W-:Y:S01]  /*1d2a0*/  FMUL.FTZ R117, R117, R154 ;  /* 0x0000009a75757220 */ /* 0x000fe20000410000 */
[-C--:B------:R-:W-:Y:S01]  /*1d2b0*/  FMUL.FTZ R118, R118, R152.reuse ;  /* 0x0000009876767220 */ /* 0x080fe20000410000 */
[----:B------:R-:W5:Y:S01]  /*1d2c0*/  MUFU.EX2 R108, R108 ;  /* 0x0000006c006c7308 */ /* 0x000f620000000800 */
[C---:B------:R-:W-:Y:S01]  /*1d2d0*/  HMMA.16816.F32 R12, R4.reuse, R14, R124 ;  /* 0x0000000e040c723c */ /* 0x040fe2000000187c */
[----:B------:R-:W-:Y:S01]  /*1d2e0*/  FMUL.FTZ R119, R119, R152 ;  /* 0x0000009877777220 */ /* 0x000fe20000410000 */
[-C--:B------:R-:W-:Y:S01]  /*1d2f0*/  FMUL.FTZ R92, R92, R154.reuse ;  /* 0x0000009a5c5c7220 */ /* 0x080fe20000410000 */
[----:B------:R-:W2:Y:S01]  /*1d300*/  MUFU.EX2 R109, R109 ;  /* 0x0000006d006d7308 */ /* 0x000ea20000000800 */
        /* <DEDUP_REMOVED lines=15> */
[----:B------:R-:W3:Y:S01]  /*1d400*/  LDSM.16.MT88.4 R96, [R3+0xc800] ;  /* 0x00c800000360783b */ /* 0x000ee20000004200 */
[C---:B------:R-:W-:Y:S01]  /*1d410*/  HMMA.16816.F32 R16, R4.reuse, R20, R16 ;  /* 0x000000140410723c */ /* 0x040fe20000001810 */
[--C-:B------:R-:W-:Y:S01]  /*1d420*/  FFMA.FTZ R157, R246, UR4, -R147.reuse ;  /* 0x00000004f69d7c23 */ /* 0x100fe20008010893 */
[----:B------:R-:W-:Y:S01]  /*1d430*/  FFMA.FTZ R159, R248, UR4, -R147 ;  /* 0x00000004f89f7c23 */ /* 0x000fe20008010893 */
[----:B------:R-:W-:Y:S01]  /*1d440*/  LDSM.16.MT88.4 R80, [R2+0x800] ;  /* 0x000800000250783b */ /* 0x000fe20000004200 */
[----:B------:R-:W-:Y:S01]  /*1d450*/  FFMA.FTZ R161, R238, UR4, -R135 ;  /* 0x00000004eea17c23 */ /* 0x000fe20008010887 */
[----:B------:R-:W-:Y:S01]  /*1d460*/  MUFU.EX2 R172, R172 ;  /* 0x000000ac00ac7308 */ /* 0x000fe20000000800 */
[----:B------:R-:W-:Y:S01]  /*1d470*/  FFMA.FTZ R163, R234, UR4, -R147 ;  /* 0x00000004eaa37c23 */ /* 0x000fe20008010893 */
[--C-:B------:R-:W-:Y:S01]  /*1d480*/  FFMA.FTZ R167, R232, UR4, -R135.reuse ;  /* 0x00000004e8a77c23 */ /* 0x100fe20008010887 */
[C---:B------:R-:W-:Y:S01]  /*1d490*/  HMMA.16816.F32 R40, R4.reuse, R44, R40 ;  /* 0x0000002c0428723c */ /* 0x040fe20000001828 */
[----:B------:R-:W-:Y:S01]  /*1d4a0*/  MUFU.EX2 R157, R157 ;  /* 0x0000009d009d7308 */ /* 0x000fe20000000800 */
[----:B------:R-:W-:Y:S01]  /*1d4b0*/  FFMA.FTZ R198, R230, UR4, -R135 ;  /* 0x00000004e6c67c23 */ /* 0x000fe20008010887 */
[--C-:B------:R-:W-:Y:S01]  /*1d4c0*/  FFMA.FTZ R236, R236, UR4, -R147.reuse ;  /* 0x00000004ecec7c23 */ /* 0x100fe20008010893 */
[--C-:B------:R-:W-:Y:S01]  /*1d4d0*/  FFMA.FTZ R171, R226, UR4, -R147.reuse ;  /* 0x00000004e2ab7c23 */ /* 0x100fe20008010893 */
[----:B------:R-:W-:Y:S01]  /*1d4e0*/  MUFU.EX2 R159, R159 ;  /* 0x0000009f009f7308 */ /* 0x000fe20000000800 */
[----:B------:R-:W-:Y:S01]  /*1d4f0*/  FFMA.FTZ R173, R222, UR4, -R147 ;  /* 0x00000004dead7c23 */ /* 0x000fe20008010893 */
[--C-:B------:R-:W-:Y:S01]  /*1d500*/  FFMA.FTZ R177, R212, UR4, -R135.reuse ;  /* 0x00000004d4b17c23 */ /* 0x100fe20008010887 */
[C---:B------:R-:W-:Y:S01]  /*1d510*/  HMMA.16816.F32 R48, R4.reuse, R52, R48 ;  /* 0x000000340430723c */ /* 0x040fe20000001830 */
[----:B------:R-:W-:Y:S01]  /*1d520*/  MUFU.EX2 R176, R242 ;  /* 0x000000f200b07308 */ /* 0x000fe20000000800 */
[----:B------:R-:W-:Y:S01]  /*1d530*/  FFMA.FTZ R175, R202, UR4, -R135 ;  /* 0x00000004caaf7c23 */ /* 0x000fe20008010887 */
[--C-:B------:R-:W-:Y:S01]  /*1d540*/  FFMA.FTZ R228, R228, UR4, -R147.reuse ;  /* 0x00000004e4e47c23 */ /* 0x100fe20008010893 */
        /* <DEDUP_REMOVED lines=11> */
[----:B------:R-:W-:Y:S01]  /*1d600*/  FFMA.FTZ R184, R184, UR4, -R135 ;  /* 0x00000004b8b87c23 */ /* 0x000fe20008010887 */
[C---:B------:R-:W-:Y:S01]  /*1d610*/  HMMA.16816.F32 R20, R4.reuse, R22, R116 ;  /* 0x000000160414723c */ /* 0x040fe20000001874 */
[----:B------:R-:W-:Y:S01]  /*1d620*/  FFMA.FTZ R116, R244, UR4, -R147 ;  /* 0x00000004f4747c23 */ /* 0x000fe20008010893 */
[--C-:B------:R-:W-:Y:S01]  /*1d630*/  FFMA.FTZ R117, R240, UR4, -R135.reuse ;  /* 0x00000004f0757c23 */ /* 0x100fe20008010887 */
[----:B------:R-:W-:Y:S01]  /*1d640*/  MUFU.EX2 R190, R236 ;  /* 0x000000ec00be7308 */ /* 0x000fe20000000800 */
[----:B------:R-:W-:Y:S01]  /*1d650*/  FFMA.FTZ R180, R180, UR4, -R135 ;  /* 0x00000004b4b47c23 */ /* 0x000fe20008010887 */
[--C-:B------:R-:W-:Y:S01]  /*1d660*/  FFMA.FTZ R187, R168, UR4, -R147.reuse ;  /* 0x00000004a8bb7c23 */ /* 0x100fe20008010893 */
[----:B------:R-:W-:Y:S01]  /*1d670*/  FFMA.FTZ R189, R166, UR4, -R147 ;  /* 0x00000004a6bd7c23 */ /* 0x000fe20008010893 */
[----:B------:R-:W3:Y:S01]  /*1d680*/  MUFU.EX2 R116, R116 ;  /* 0x0000007400747308 */ /* 0x000ee20000000800 */
[C---:B------:R-:W-:Y:S01]  /*1d690*/  HMMA.16816.F32 R44, R4.reuse, R46, R92 ;  /* 0x0000002e042c723c */ /* 0x040fe2000000185c */
[----:B------:R-:W-:Y:S01]  /*1d6a0*/  LDSM.16.MT88.4 R92, [R155+0x800] ;  /* 0x000800009b5c783b */ /* 0x000fe20000004200 */
[--C-:B------:R-:W-:Y:S01]  /*1d6b0*/  FFMA.FTZ R193, R162, UR4, -R135.reuse ;  /* 0x00000004a2c17c23 */ /* 0x100fe20008010887 */
[----:B------:R-:W3:Y:S01]  /*1d6c0*/  MUFU.EX2 R117, R117 ;  /* 0x0000007500757308 */ /* 0x000ee20000000800 */
[----:B------:R-:W-:Y:S01]  /*1d6d0*/  FFMA.FTZ R191, R156, UR4, -R135 ;  /* 0x000000049cbf7c23 */ /* 0x000fe20008010887 */
[--C-:B------:R-:W-:Y:S01]  /*1d6e0*/  FFMA.FTZ R170, R170, UR4, -R147.reuse ;  /* 0x00000004aaaa7c23 */ /* 0x100fe20008010893 */
[----:B------:R-:W-:Y:S01]  /*1d6f0*/  FFMA.FTZ R164, R164, UR4, -R147 ;  /* 0x00000004a4a47c23 */ /* 0x000fe20008010893 */
[----:B------:R-:W-:Y:S01]  /*1d700*/  MUFU.EX2 R188, R188 ;  /* 0x000000bc00bc7308 */ /* 0x000fe20000000800 */
[C---:B------:R-:W-:Y:S01]  /*1d710*/  HMMA.16816.F32 R52, R4.reuse, R54, R84 ;  /* 0x000000360434723c */ /* 0x040fe20000001854 */
[----:B------:R-:W-:Y:S01]  /*1d720*/  LDSM.16.MT88.4 R84, [R3+0x10800] ;  /* 0x010800000354783b */ /* 0x000fe20000004200 */
[--C-:B------:R-:W-:Y:S01]  /*1d730*/  FFMA.FTZ R160, R160, UR4, -R135.reuse ;  /* 0x00000004a0a07c23 */ /* 0x100fe20008010887 */
[----:B------:R-:W-:Y:S01]  /*1d740*/  MUFU.EX2 R163, R163 ;  /* 0x000000a300a37308 */ /* 0x000fe20000000800 */
[----:B------:R-:W-:Y:S01]  /*1d750*/  FFMA.FTZ R118, R158, UR4, -R135 ;  /* 0x000000049e767c23 */ /* 0x000fe20008010887 */
[----:B------:R-:W-:Y:S01]  /*1d760*/  LDSM.16.MT88.4 R124, [R151+0xf800] ;  /* 0x00f80000977c783b */ /* 0x000fe20000004200 */
[----:B------:R-:W-:Y:S01]  /*1d770*/  FFMA.FTZ R143, R143, UR4, -R147 ;  /* 0x000000048f8f7c23 */ /* 0x000fe20008010893 */
[----:B------:R-:W-:Y:S01]  /*1d780*/  MUFU.EX2 R200, R200 ;  /* 0x000000c800c87308 */ /* 0x000fe20000000800 */
[----:B------:R-:W-:Y:S01]  /*1d790*/  HMMA.16816.F32 R64, R4, R66, R76 ;  /* 0x000000420440723c */ /* 0x000fe2000000184c */
[----:B------:R-:W3:Y:S01]  /*1d7a0*/  LDSM.16.MT88.4 R76, [R151+0x10800] ;  /* 0x01080000974c783b */ /* 0x000ee20000004200 */
[----:B------:R-:W-:Y:S01]  /*1d7b0*/  FFMA.FTZ R231, R231, R154, R148 ;  /* 0x0000009ae7e77223 */ /* 0x000fe20000010094 */
[----:B------:R-:W3:Y:S01]  /*1d7c0*/  MUFU.EX2 R169, R169 ;  /* 0x000000a900a97308 */ /* 0x000ee20000000800 */
[----:B------:R-:W-:-:S02]  /*1d7d0*/  FFMA.FTZ R229, R229, R152, R134 ;  /* 0x00000098e5e57223 */ /* 0x000fc40000010086 */
[----:B------:R-:W-:Y:S01]  /*1d7e0*/  FADD.FTZ R146, R146, R231 ;  /* 0x000000e792927221 */ /* 0x000fe20000010000 */
[----:B------:R-:W-:Y:S01]  /*1d7f0*/  MUFU.EX2 R167, R167 ;  /* 0x000000a700a77308 */ /* 0x000fe20000000800 */
[C---:B----4-:R-:W-:Y:S01]  /*1d800*/  HMMA.16816.F32 R72, R4.reuse, R88, R72 ;  /* 0x000000580448723c */ /* 0x050fe20000001848 */
[----:B-1----:R-:W-:Y:S01]  /*1d810*/  F2FP.F16.F32.PACK_AB R88, R110, R115 ;  /* 0x000000736e58723e */ /* 0x002fe200000000ff */
[----:B------:R-:W-:Y:S01]  /*1d820*/  FADD.FTZ R229, R62, R229 ;  /* 0x000000e53ee57221 */ /* 0x000fe20000010000 */
[----:B------:R-:W-:Y:S01]  /*1d830*/  F2FP.F16.F32.PACK_AB R89, R113, R114 ;  /* 0x000000727159723e */ /* 0x000fe200000000ff */
[----:B------:R-:W1:Y:S01]  /*1d840*/  MUFU.EX2 R198, R198 ;  /* 0x000000c600c67308 */ /* 0x000e620000000800 */
[----:B------:R-:W-:Y:S01]  /*1d850*/  FADD.FTZ R145, R145, R146 ;  /* 0x0000009291917221 */ /* 0x000fe20000010000 */
[----:B------:R-:W-:Y:S02]  /*1d860*/  FADD.FTZ R132, R132, R229 ;  /* 0x000000e584847221 */ /* 0x000fe40000010000 */
[----:B------:R-:W-:Y:S01]  /*1d870*/  HMMA.16816.F32 R4, R4, R90, R104 ;  /* 0x0000005a0404723c */ /* 0x000fe20000001868 */
[----:B-----5:R-:W-:Y:S01]  /*1d880*/  F2FP.F16.F32.PACK_AB R90, R108, R111 ;  /* 0x0000006f6c5a723e */ /* 0x020fe200000000ff */
[----:B------:R-:W-:Y:S01]  /*1d890*/  LDSM.16.MT88.4 R104, [R151+0xd000] ;  /* 0x00d000009768783b */ /* 0x000fe20000004200 */
[----:B--2---:R-:W-:Y:S01]  /*1d8a0*/  F2FP.F16.F32.PACK_AB R91, R109, R112 ;  /* 0x000000706d5b723e */ /* 0x004fe200000000ff */
[----:B------:R-:W-:Y:S01]  /*1d8b0*/  MUFU.EX2 R226, R228 ;  /* 0x000000e400e27308 */ /* 0x000fe20000000800 */
[----:B------:R-:W-:Y:S01]  /*1d8c0*/  FADD.FTZ R144, R144, R145 ;  /* 0x0000009190907221 */ /* 0x000fe20000010000 */
[----:B------:R-:W-:Y:S01]  /*1d8d0*/  FADD.FTZ R153, R153, R132 ;  /* 0x0000008499997221 */ /* 0x000fe20000010000 */
[----:B------:R-:W-:Y:S01]  /*1d8e0*/  MOV R132, R150 ;  /* 0x0000009600847202 */ /* 0x000fe20000000f00 */
[----:B------:R-:W2:Y:S01]  /*1d8f0*/  MUFU.EX2 R171, R171 ;  /* 0x000000ab00ab7308 */ /* 0x000ea20000000800 */
[----:B------:R-:W-:Y:S01]  /*1d900*/  FADD.FTZ R115, R115, R144 ;  /* 0x0000009073737221 */ /* 0x000fe20000010000 */
[----:B------:R-:W-:Y:S01]  /*1d910*/  HMMA.16816.F32 R8, R88, R100, R8 ;  /* 0x000000645808723c */ /* 0x000fe20000001808 */
[----:B------:R-:W-:Y:S01]  /*1d920*/  FADD.FTZ R114, R114, R153 ;  /* 0x0000009972727221 */ /* 0x000fe20000010000 */
[----:B------:R-:W-:Y:S01]  /*1d930*/  MUFU.EX2 R222, R224 ;  /* 0x000000e000de7308 */ /* 0x000fe20000000800 */
[----:B------:R-:W-:-:S02]  /*1d940*/  FADD.FTZ R110, R110, R115 ;  /* 0x000000736e6e7221 */ /* 0x000fc40000010000 */
[----:B------:R-:W-:Y:S01]  /*1d950*/  FADD.FTZ R113, R113, R114 ;  /* 0x0000007271717221 */ /* 0x000fe20000010000 */
[----:B------:R-:W-:Y:S01]  /*1d960*/  MUFU.EX2 R173, R173 ;  /* 0x000000ad00ad7308 */ /* 0x000fe20000000800 */
[----:B------:R-:W-:Y:S01]  /*1d970*/  FADD.FTZ R111, R111, R110 ;  /* 0x0000006e6f6f7221 */ /* 0x000fe20000010000 */
[C---:B------:R-:W-:Y:S01]  /*1d980*/  HMMA.16816.F32 R12, R88.reuse, R102, R12 ;  /* 0x00000066580c723c */ /* 0x040fe2000000180c */
[----:B------:R-:W4:Y:S01]  /*1d990*/  LDSM.16.MT88.4 R100, [R2+0x4800] ;  /* 0x004800000264783b */ /* 0x000f220000004200 */
[----:B------:R-:W-:Y:S01]  /*1d9a0*/  MUFU.EX2 R177, R177 ;  /* 0x000000b100b17308 */ /* 0x000fe20000000800 */
[----:B------:R-:W-:Y:S01]  /*1d9b0*/  FADD.FTZ R112, R112, R113 ;  /* 0x0000007170707221 */ /* 0x000fe20000010000 */
[----:B------:R-:W-:Y:S02]  /*1d9c0*/  FADD.FTZ R111, R108, R111 ;  /* 0x0000006f6c6f7221 */ /* 0x000fe40000010000 */
[----:B------:R-:W-:Y:S01]  /*1d9d0*/  MUFU.EX2 R175, R175 ;  /* 0x000000af00af7308 */ /* 0x000fe20000000800 */
[----:B------:R-:W-:Y:S01]  /*1d9e0*/  FADD.FTZ R112, R109, R112 ;  /* 0x000000706d707221 */ /* 0x000fe20000010000 */
[C---:B---3--:R-:W-:Y:S02]  /*1d9f0*/  HMMA.16816.F32 R56, R88.reuse, R68, R56 ;  /* 0x000000445838723c */ /* 0x048fe40000001838 */
[----:B------:R-:W-:Y:S04]  /*1da00*/  MUFU.EX2 R179, R179 ;  /* 0x000000b300b37308 */ /* 0x000fe80000000800 */
[----:B------:R-:W-:Y:S02]  /*1da10*/  MUFU.EX2 R181, R181 ;  /* 0x000000b500b57308 */ /* 0x000fe40000000800 */
[C---:B------:R-:W-:Y:S01]  /*1da20*/  HMMA.16816.F32 R64, R88.reuse, R70, R64 ;  /* 0x000000465840723c */ /* 0x040fe20000001840 */
[----:B------:R-:W3:Y:S01]  /*1da30*/  LDSM.16.MT88.4 R68, [R151+0x11000] ;  /* 0x011000009744783b */ /* 0x000ee20000004200 */
[----:B------:R-:W-:Y:S04]  /*1da40*/  MUFU.EX2 R182, R184 ;  /* 0x000000b800b67308 */ /* 0x000fe80000000800 */
[----:B------:R-:W-:Y:S02]  /*1da50*/  MUFU.EX2 R183, R183 ;  /* 0x000000b700b77308 */ /* 0x000fe40000000800 */
[C---:B------:R-:W-:Y:S02]  /*1da60*/  HMMA.16816.F32 R16, R88.reuse, R96, R16 ;  /* 0x000000605810723c */ /* 0x040fe40000001810 */
        /* <DEDUP_REMOVED lines=13> */
[C---:B------:R-:W-:Y:S02]  /*1db40*/  HMMA.16816.F32 R24, R88.reuse, R92, R24 ;  /* 0x0000005c5818723c */ /* 0x040fe40000001818 */
[----:B------:R-:W-:Y:S04]  /*1db50*/  MUFU.EX2 R156, R118 ;  /* 0x00000076009c7308 */ /* 0x000fe80000000800 */
[----:B------:R-:W-:Y:S02]  /*1db60*/  MUFU.EX2 R191, R191 ;  /* 0x000000bf00bf7308 */ /* 0x000fe40000000800 */
[C---:B------:R-:W-:Y:S01]  /*1db70*/  HMMA.16816.F32 R28, R88.reuse, R94, R28 ;  /* 0x0000005e581c723c */ /* 0x040fe2000000181c */
[----:B------:R-:W-:Y:S07]  /*1db80*/  LDSM.16.MT88.4 R92, [R155+0x1000] ;  /* 0x001000009b5c783b */ /* 0x000fee0000004200 */
[C---:B------:R-:W-:Y:S08]  /*1db90*/  HMMA.16816.F32 R32, R88.reuse, R80, R32 ;  /* 0x000000505820723c */ /* 0x040ff00000001820 */
[C---:B------:R-:W-:Y:S01]  /*1dba0*/  HMMA.16816.F32 R36, R88.reuse, R82, R36 ;  /* 0x000000525824723c */ /* 0x040fe20000001824 */
[----:B------:R-:W-:Y:S07]  /*1dbb0*/  LDSM.16.MT88.4 R80, [R3+0x11000] ;  /* 0x011000000350783b */ /* 0x000fee0000004200 */
[----:B------:R-:W-:Y:S01]  /*1dbc0*/  HMMA.16816.F32 R48, R88, R84, R48 ;  /* 0x000000545830723c */ /* 0x000fe20000001830 */
[----:B------:R-:W-:-:S02]  /*1dbd0*/  F2FP.F16.F32.PACK_AB R84, R157, R116 ;  /* 0x000000749d54723e */ /* 0x000fc400000000ff */
[----:B------:R-:W-:-:S05]  /*1dbe0*/  F2FP.F16.F32.PACK_AB R85, R176, R117 ;  /* 0x00000075b055723e */ /* 0x000fca00000000ff */
[----:B------:R-:W-:Y:S01]  /*1dbf0*/  HMMA.16816.F32 R52, R88, R86, R52 ;  /* 0x000000565834723c */ /* 0x000fe20000001834 */
[----:B------:R-:W-:Y:S02]  /*1dc00*/  F2FP.F16.F32.PACK_AB R86, R159, R172 ;  /* 0x000000ac9f56723e */ /* 0x000fe400000000ff */
[----:B------:R-:W-:-:S05]  /*1dc10*/  F2FP.F16.F32.PACK_AB R87, R161, R174 ;  /* 0x000000aea157723e */ /* 0x000fca00000000ff */
[C---:B----4-:R-:W-:Y:S08]  /*1dc20*/  HMMA.16816.F32 R72, R88.reuse, R100, R72 ;  /* 0x000000645848723c */ /* 0x050ff00000001848 */
[----:B------:R-:W-:Y:S01]  /*1dc30*/  HMMA.16816.F32 R4, R88, R102, R4 ;  /* 0x000000665804723c */ /* 0x000fe20000001804 */
[----:B------:R-:W4:Y:S04]  /*1dc40*/  LDSM.16.MT88.4 R88, [R155+0x5000] ;  /* 0x005000009b58783b */ /* 0x000f280000004200 */
[----:B------:R-:W-:Y:S03]  /*1dc50*/  LDSM.16.MT88.4 R100, [R151+0xd800] ;  /* 0x00d800009764783b */ /* 0x000fe60000004200 */
        /* <DEDUP_REMOVED lines=9> */
[C---:B----4-:R-:W-:Y:S08]  /*1dcf0*/  HMMA.16816.F32 R56, R84.reuse, R88, R56 ;  /* 0x000000585438723c */ /* 0x050ff00000001838 */
[C---:B------:R-:W-:Y:S01]  /*1dd00*/  HMMA.16816.F32 R64, R84.reuse, R90, R64 ;  /* 0x0000005a5440723c */ /* 0x040fe20000001840 */
[----:B------:R-:W4:Y:S07]  /*1dd10*/  LDSM.16.MT88.4 R88, [R3+0x11800] ;  /* 0x011800000358783b */ /* 0x000f2e0000004200 */
[C---:B------:R-:W-:Y:S08]  /*1dd20*/  HMMA.16816.F32 R48, R84.reuse, R80, R48 ;  /* 0x000000505430723c */ /* 0x040ff00000001830 */
[C---:B------:R-:W-:Y:S01]  /*1dd30*/  HMMA.16816.F32 R52, R84.reuse, R82, R52 ;  /* 0x000000525434723c */ /* 0x040fe20000001834 */
[----:B------:R-:W2:Y:S07]  /*1dd40*/  LDSM.16.MT88.4 R80, [R2+0x1800] ;  /* 0x001800000250783b */ /* 0x000eae0000004200 */
[C---:B------:R-:W-:Y:S08]  /*1dd50*/  HMMA.16816.F32 R8, R84.reuse, R104, R8 ;  /* 0x000000685408723c */ /* 0x040ff00000001808 */
[C---:B------:R-:W-:Y:S01]  /*1dd60*/  HMMA.16816.F32 R12, R84.reuse, R106, R12 ;  /* 0x0000006a540c723c */ /* 0x040fe2000000180c */
[----:B------:R-:W2:Y:S07]  /*1dd70*/  LDSM.16.MT88.4 R104, [R155+0x5800] ;  /* 0x005800009b68783b */ /* 0x000eae0000004200 */
[----:B---3--:R-:W-:Y:S01]  /*1dd80*/  HMMA.16816.F32 R72, R84, R68, R72 ;  /* 0x000000445448723c */ /* 0x008fe20000001848 */
[----:B------:R-:W-:-:S02]  /*1dd90*/  F2FP.F16.F32.PACK_AB R68, R190, R165 ;  /* 0x000000a5be44723e */ /* 0x000fc400000000ff */
[----:B------:R-:W-:-:S05]  /*1dda0*/  F2FP.F16.F32.PACK_AB R69, R169, R200 ;  /* 0x000000c8a945723e */ /* 0x000fca00000000ff */
[----:B------:R-:W-:Y:S01]  /*1ddb0*/  HMMA.16816.F32 R4, R84, R70, R4 ;  /* 0x000000465404723c */ /* 0x000fe20000001804 */
[----:B------:R-:W-:Y:S02]  /*1ddc0*/  F2FP.F16.F32.PACK_AB R70, R163, R188 ;  /* 0x000000bca346723e */ /* 0x000fe400000000ff */
[----:B------:R-:W-:-:S05]  /*1ddd0*/  F2FP.F16.F32.PACK_AB R71, R198, R167 ;  /* 0x000000a7c647723e */ /* 0x000fca00000000ff */
[C---:B------:R-:W-:Y:S08]  /*1dde0*/  HMMA.16816.F32 R24, R84.reuse, R92, R24 ;  /* 0x0000005c5418723c */ /* 0x040ff00000001818 */
[----:B------:R-:W-:Y:S01]  /*1ddf0*/  HMMA.16816.F32 R28, R84, R94, R28 ;  /* 0x0000005e541c723c */ /* 0x000fe2000000181c */
[----:B------:R-:W3:Y:S04]  /*1de00*/  LDSM.16.MT88.4 R92, [R155+0x1800] ;  /* 0x001800009b5c783b */ /* 0x000ee80000004200 */
[----:B------:R-:W-:Y:S03]  /*1de10*/  LDSM.16.MT88.4 R84, [R3+0x12000] ;  /* 0x012000000354783b */ /* 0x000fe60000004200 */
        /* <DEDUP_REMOVED lines=9> */
[C---:B--2---:R-:W-:Y:S08]  /*1deb0*/  HMMA.16816.F32 R32, R68.reuse, R80, R32 ;  /* 0x000000504420723c */ /* 0x044ff00000001820 */
[C---:B------:R-:W-:Y:S01]  /*1dec0*/  HMMA.16816.F32 R36, R68.reuse, R82, R36 ;  /* 0x000000524424723c */ /* 0x040fe20000001824 */
[----:B------:R-:W2:Y:S07]  /*1ded0*/  LDSM.16.MT88.4 R80, [R2+0x2000] ;  /* 0x002000000250783b */ /* 0x000eae0000004200 */
[----:B------:R-:W-:Y:S01]  /*1dee0*/  HMMA.16816.F32 R56, R68, R104, R56 ;  /* 0x000000684438723c */ /* 0x000fe20000001838 */
[----:B------:R-:W-:-:S02]  /*1def0*/  FFMA.FTZ R104, R204, UR4, -R135 ;  /* 0x00000004cc687c23 */ /* 0x000fc40008010887 */
[----:B------:R-:W1:Y:S04]  /*1df00*/  MUFU.EX2 R204, R206 ;  /* 0x000000ce00cc7308 */ /* 0x000e680000000800 */
[----:B------:R3:W4:Y:S01]  /*1df10*/  MUFU.EX2 R202, R104 ;  /* 0x0000006800ca7308 */ /* 0x0007220000000800 */
[C---:B------:R-:W-:Y:S08]  /*1df20*/  HMMA.16816.F32 R8, R68.reuse, R100, R8 ;  /* 0x000000644408723c */ /* 0x040ff00000001808 */
[----:B------:R-:W-:Y:S01]  /*1df30*/  HMMA.16816.F32 R12, R68, R102, R12 ;  /* 0x00000066440c723c */ /* 0x000fe2000000180c */
[----:B------:R-:W2:Y:S01]  /*1df40*/  LDSM.16.MT88.4 R100, [R3+0xe000] ;  /* 0x00e000000364783b */ /* 0x000ea20000004200 */
[----:B---3--:R-:W-:-:S02]  /*1df50*/  FFMA.FTZ R104, R192, UR4, -R147 ;  /* 0x00000004c0687c23 */ /* 0x008fc40008010893 */
[----:B------:R-:W3:Y:S04]  /*1df60*/  MUFU.EX2 R192, R194 ;  /* 0x000000c200c07308 */ /* 0x000ee80000000800 */
[C---:B------:R-:W-:Y:S01]  /*1df70*/  HMMA.16816.F32 R24, R68.reuse, R92, R24 ;  /* 0x0000005c4418723c */ /* 0x040fe20000001818 */
[----:B------:R5:W3:Y:S07]  /*1df80*/  MUFU.EX2 R186, R104 ;  /* 0x0000006800ba7308 */ /* 0x000aee0000000800 */
        /* <DEDUP_REMOVED lines=8> */
[----:B-1----:R-:W-:-:S02]  /*1e010*/  F2FP.F16.F32.PACK_AB R69, R204, R177 ;  /* 0x000000b1cc45723e */ /* 0x002fc400000000ff */
[----:B------:R-:W-:Y:S02]  /*1e020*/  F2FP.F16.F32.PACK_AB R70, R173, R222 ;  /* 0x000000dead46723e */ /* 0x000fe400000000ff */
[----:B----4-:R-:W-:-:S07]  /*1e030*/  F2FP.F16.F32.PACK_AB R71, R175, R202 ;  /* 0x000000caaf47723e */ /* 0x010fce00000000ff */
[C---:B------:R-:W-:Y:S08]  /*1e040*/  HMMA.16816.F32 R40, R68.reuse, R76, R40 ;  /* 0x0000004c4428723c */ /* 0x040ff00000001828 */
        /* <DEDUP_REMOVED lines=14> */
[----:B-1----:R-:W-:Y:S01]  /*1e130*/  HMMA.16816.F32 R72, R68, R76, R72 ;  /* 0x0000004c4448723c */ /* 0x002fe20000001848 */
[----:B---3--:R-:W-:-:S02]  /*1e140*/  F2FP.F16.F32.PACK_AB R76, R192, R179 ;  /* 0x000000b3c04c723e */ /* 0x008fc400000000ff */
[----:B------:R-:W-:-:S05]  /*1e150*/  F2FP.F16.F32.PACK_AB R77, R183, R182 ;  /* 0x000000b6b74d723e */ /* 0x000fca00000000ff */
[----:B------:R-:W-:Y:S01]  /*1e160*/  HMMA.16816.F32 R4, R68, R78, R4 ;  /* 0x0000004e4404723c */ /* 0x000fe20000001804 */
[----:B------:R-:W-:Y:S02]  /*1e170*/  F2FP.F16.F32.PACK_AB R78, R181, R186 ;  /* 0x000000bab54e723e */ /* 0x000fe400000000ff */
[----:B------:R-:W-:-:S05]  /*1e180*/  F2FP.F16.F32.PACK_AB R79, R185, R178 ;  /* 0x000000b2b94f723e */ /* 0x000fca00000000ff */
[C---:B------:R-:W-:Y:S08]  /*1e190*/  HMMA.16816.F32 R24, R68.reuse, R92, R24 ;  /* 0x0000005c4418723c */ /* 0x040ff00000001818 */
[C---:B------:R-:W-:Y:S01]  /*1e1a0*/  HMMA.16816.F32 R28, R68.reuse, R94, R28 ;  /* 0x0000005e441c723c */ /* 0x040fe2000000181c */
[----:B------:R-:W-:Y:S07]  /*1e1b0*/  LDSM.16.MT88.4 R92, [R155+0x2800] ;  /* 0x002800009b5c783b */ /* 0x000fee0000004200 */
[C---:B----4-:R-:W-:Y:S08]  /*1e1c0*/  HMMA.16816.F32 R56, R68.reuse, R88, R56 ;  /* 0x000000584438723c */ /* 0x050ff00000001838 */
[----:B------:R-:W-:Y:S01]  /*1e1d0*/  HMMA.16816.F32 R64, R68, R90, R64 ;  /* 0x0000005a4440723c */ /* 0x000fe20000001840 */
[----:B------:R-:W1:Y:S04]  /*1e1e0*/  LDSM.16.MT88.4 R68, [R155+0x6800] ;  /* 0x006800009b44783b */ /* 0x000e680000004200 */
[----:B------:R-:W-:Y:S03]  /*1e1f0*/  LDSM.16.MT88.4 R88, [R2+0x3000] ;  /* 0x003000000258783b */ /* 0x000fe60000004200 */
[C---:B--2---:R-:W-:Y:S08]  /*1e200*/  HMMA.16816.F32 R40, R76.reuse, R80, R40 ;  /* 0x000000504c28723c */ /* 0x044ff00000001828 */
[C---:B------:R-:W-:Y:S01]  /*1e210*/  HMMA.16816.F32 R44, R76.reuse, R82, R44 ;  /* 0x000000524c2c723c */ /* 0x040fe2000000182c */
[----:B------:R-:W2:Y:S07]  /*1e220*/  LDSM.16.MT88.4 R80, [R2+0x6800] ;  /* 0x006800000250783b */ /* 0x000eae0000004200 */
[C---:B-----5:R-:W-:Y:S08]  /*1e230*/  HMMA.16816.F32 R32, R76.reuse, R84, R32 ;  /* 0x000000544c20723c */ /* 0x060ff00000001820 */
        /* <DEDUP_REMOVED lines=13> */
[----:B------:R-:W-:Y:S07]  /*1e310*/  LDSM.16.MT88.4 R92, [R155+0x3000] ;  /* 0x003000009b5c783b */ /* 0x000fee0000004200 */
[C---:B------:R-:W-:Y:S08]  /*1e320*/  HMMA.16816.F32 R48, R76.reuse, R104, R48 ;  /* 0x000000684c30723c */ /* 0x040ff00000001830 */
[C---:B------:R-:W-:Y:S01]  /*1e330*/  HMMA.16816.F32 R52, R76.reuse, R106, R52 ;  /* 0x0000006a4c34723c */ /* 0x040fe20000001834 */
[----:B------:R-:W-:Y:S07]  /*1e340*/  LDSM.16.MT88.4 R104, [R3+0x13000] ;  /* 0x013000000368783b */ /* 0x000fee0000004200 */
[C---:B--2---:R-:W-:Y:S08]  /*1e350*/  HMMA.16816.F32 R72, R76.reuse, R80, R72 ;  /* 0x000000504c48723c */ /* 0x044ff00000001848 */
[----:B------:R-:W-:Y:S01]  /*1e360*/  HMMA.16816.F32 R4, R76, R82, R4 ;  /* 0x000000524c04723c */ /* 0x000fe20000001804 */
[----:B------:R-:W-:Y:S01]  /*1e370*/  F2FP.F16.F32.PACK_AB R76, R187, R168 ;  /* 0x000000a8bb4c723e */ /* 0x000fe200000000ff */
[----:B------:R-:W-:Y:S01]  /*1e380*/  LDSM.16.MT88.4 R80, [R2+0x7000] ;  /* 0x007000000250783b */ /* 0x000fe20000004200 */
[----:B------:R-:W-:-:S02]  /*1e390*/  F2FP.F16.F32.PACK_AB R77, R158, R193 ;  /* 0x000000c19e4d723e */ /* 0x000fc400000000ff */
[----:B------:R-:W-:Y:S02]  /*1e3a0*/  F2FP.F16.F32.PACK_AB R78, R162, R189 ;  /* 0x000000bda24e723e */ /* 0x000fe400000000ff */
[----:B------:R-:W-:-:S07]  /*1e3b0*/  F2FP.F16.F32.PACK_AB R79, R191, R156 ;  /* 0x0000009cbf4f723e */ /* 0x000fce00000000ff */
[C---:B---3--:R-:W-:Y:S01]  /*1e3c0*/  HMMA.16816.F32 R40, R76.reuse, R84, R40 ;  /* 0x000000544c28723c */ /* 0x048fe20000001828 */
[--C-:B------:R-:W-:Y:S01]  /*1e3d0*/  FFMA.FTZ R84, R142, UR4, -R147.reuse ;  /* 0x000000048e547c23 */ /* 0x100fe20008010893 */
[--C-:B------:R-:W-:Y:S01]  /*1e3e0*/  FFMA.FTZ R85, R141, UR4, -R147.reuse ;  /* 0x000000048d557c23 */ /* 0x100fe20008010893 */
[----:B------:R-:W-:Y:S01]  /*1e3f0*/  FFMA.FTZ R147, R140, UR4, -R147 ;  /* 0x000000048c937c23 */ /* 0x000fe20008010893 */
[----:B------:R-:W-:Y:S04]  /*1e400*/  MUFU.EX2 R142, R143 ;  /* 0x0000008f008e7308 */ /* 0x000fe80000000800 */
[C---:B------:R-:W-:Y:S01]  /*1e410*/  HMMA.16816.F32 R44, R76.reuse, R86, R44 ;  /* 0x000000564c2c723c */ /* 0x040fe2000000182c */
[----:B------:R-:W2:Y:S04]  /*1e420*/  MUFU.EX2 R141, R84 ;  /* 0x00000054008d7308 */ /* 0x000ea80000000800 */
[----:B------:R3:W-:Y:S03]  /*1e430*/  MUFU.EX2 R140, R85 ;  /* 0x00000055008c7308 */ /* 0x0007e60000000800 */
[C---:B------:R-:W-:Y:S01]  /*1e440*/  HMMA.16816.F32 R32, R76.reuse, R88, R32 ;  /* 0x000000584c20723c */ /* 0x040fe20000001820 */
[--C-:B------:R-:W-:Y:S01]  /*1e450*/  FFMA.FTZ R88, R137, UR4, -R135.reuse ;  /* 0x0000000489587c23 */ /* 0x100fe20008010887 */
[--C-:B------:R-:W-:Y:S01]  /*1e460*/  FFMA.FTZ R89, R136, UR4, -R135.reuse ;  /* 0x0000000488597c23 */ /* 0x100fe20008010887 */
[----:B------:R-:W-:Y:S04]  /*1e470*/  MUFU.EX2 R137, R147 ;  /* 0x0000009300897308 */ /* 0x000fe80000000800 */
[----:B------:R-:W-:Y:S01]  /*1e480*/  MUFU.EX2 R136, R88 ;  /* 0x0000005800887308 */ /* 0x000fe20000000800 */
[C---:B------:R-:W-:Y:S01]  /*1e490*/  HMMA.16816.F32 R36, R76.reuse, R90, R36 ;  /* 0x0000005a4c24723c */ /* 0x040fe20000001824 */
[--C-:B------:R-:W-:Y:S01]  /*1e4a0*/  FFMA.FTZ R90, R133, UR4, -R135.reuse ;  /* 0x00000004855a7c23 */ /* 0x100fe20008010887 */
[----:B------:R-:W-:Y:S01]  /*1e4b0*/  FFMA.FTZ R135, R60, UR4, -R135 ;  /* 0x000000043c877c23 */ /* 0x000fe20008010887 */
[----:B---3--:R-:W3:Y:S01]  /*1e4c0*/  LDSM.16.MT88.4 R84, [R3+0xf800] ;  /* 0x00f800000354783b */ /* 0x008ee20000004200 */
[----:B------:R-:W2:Y:S04]  /*1e4d0*/  MUFU.EX2 R133, R89 ;  /* 0x0000005900857308 */ /* 0x000ea80000000800 */
[----:B------:R-:W-:Y:S01]  /*1e4e0*/  MUFU.EX2 R60, R90 ;  /* 0x0000005a003c7308 */ /* 0x000fe20000000800 */
[C---:B----4-:R-:W-:Y:S03]  /*1e4f0*/  HMMA.16816.F32 R8, R76.reuse, R100, R8 ;  /* 0x000000644c08723c */ /* 0x050fe60000001808 */
[----:B------:R-:W4:Y:S05]  /*1e500*/  MUFU.EX2 R135, R135 ;  /* 0x0000008700877308 */ /* 0x000f2a0000000800 */
[C---:B-----5:R-:W-:Y:S08]  /*1e510*/  HMMA.16816.F32 R16, R76.reuse, R96, R16 ;  /* 0x000000604c10723c */ /* 0x060ff00000001810 */
[----:B-1----:R-:W-:Y:S01]  /*1e520*/  HMMA.16816.F32 R56, R76, R68, R56 ;  /* 0x000000444c38723c */ /* 0x002fe20000001838 */
[----:B--2---:R-:W-:-:S02]  /*1e530*/  F2FP.F16.F32.PACK_AB R68, R141, R142 ;  /* 0x0000008e8d44723e */ /* 0x004fc400000000ff */
[----:B------:R-:W-:-:S05]  /*1e540*/  F2FP.F16.F32.PACK_AB R69, R133, R136 ;  /* 0x000000888545723e */ /* 0x000fca00000000ff */
[----:B------:R-:W-:Y:S01]  /*1e550*/  HMMA.16816.F32 R64, R76, R70, R64 ;  /* 0x000000464c40723c */ /* 0x000fe20000001840 */
[----:B------:R-:W-:Y:S02]  /*1e560*/  F2FP.F16.F32.PACK_AB R70, R137, R140 ;  /* 0x0000008c8946723e */ /* 0x000fe400000000ff */
[----:B----4-:R-:W-:-:S05]  /*1e570*/  F2FP.F16.F32.PACK_AB R71, R135, R60 ;  /* 0x0000003c8747723e */ /* 0x010fca00000000ff */
[----:B------:R-:W-:Y:S08]  /*1e580*/  HMMA.16816.F32 R20, R76, R98, R20 ;  /* 0x000000624c14723c */ /* 0x000ff00000001814 */
[C---:B------:R-:W-:Y:S01]  /*1e590*/  HMMA.16816.F32 R128, R68.reuse, R124, R8 ;  /* 0x0000007c4480723c */ /* 0x040fe20000001808 */
[----:B------:R1:W2:Y:S07]  /*1e5a0*/  LDSM.16.MT88.4 R8, [R3+0x13800] ;  /* 0x013800000308783b */ /* 0x0002ae0000004200 */
[----:B---3--:R-:W-:Y:S01]  /*1e5b0*/  HMMA.16816.F32 R120, R68, R84, R16 ;  /* 0x000000544478723c */ /* 0x008fe20000001810 */
[----:B------:R-:W-:-:S04]  /*1e5c0*/  FADD.FTZ R16, R116, R111 ;  /* 0x0000006f74107221 */ /* 0x000fc80000010000 */
[----:B------:R-:W-:-:S03]  /*1e5d0*/  FADD.FTZ R157, R157, R16 ;  /* 0x000000109d9d7221 */ /* 0x000fc60000010000 */
[C---:B------:R-:W-:Y:S01]  /*1e5e0*/  HMMA.16816.F32 R12, R76.reuse, R102, R12 ;  /* 0x000000664c0c723c */ /* 0x040fe2000000180c */
[----:B------:R-:W-:Y:S01]  /*1e5f0*/  FADD.FTZ R172, R172, R157 ;  /* 0x0000009dacac7221 */ /* 0x000fe20000010000 */
[----:B------:R-:W-:Y:S03]  /*1e600*/  LDSM.16.MT88.4 R100, [R2+0x3800] ;  /* 0x003800000264783b */ /* 0x000fe60000004200 */
[----:B------:R-:W-:Y:S01]  /*1e610*/  FADD.FTZ R172, R159, R172 ;  /* 0x000000ac9fac7221 */ /* 0x000fe20000010000 */
[----:B-1----:R-:W-:Y:S02]  /*1e620*/  FADD.FTZ R3, R117, R112 ;  /* 0x0000007075037221 */ /* 0x002fe40000010000 */
[----:B------:R-:W-:Y:S01]  /*1e630*/  HMMA.16816.F32 R48, R76, R104, R48 ;  /* 0x000000684c30723c */ /* 0x000fe20000001830 */
[----:B------:R-:W-:Y:S01]  /*1e640*/  FADD.FTZ R165, R165, R172 ;  /* 0x000000aca5a57221 */ /* 0x000fe20000010000 */
[----:B------:R-:W-:-:S03]  /*1e650*/  FADD.FTZ R3, R176, R3 ;  /* 0x00000003b0037221 */ /* 0x000fc60000010000 */
[----:B------:R-:W-:Y:S01]  /*1e660*/  FADD.FTZ R165, R190, R165 ;  /* 0x000000a5bea57221 */ /* 0x000fe20000010000 */
[----:B------:R-:W-:Y:S02]  /*1e670*/  FADD.FTZ R174, R174, R3 ;  /* 0x00000003aeae7221 */ /* 0x000fe40000010000 */
[C---:B------:R-:W-:Y:S01]  /*1e680*/  HMMA.16816.F32 R52, R76.reuse, R106, R52 ;  /* 0x0000006a4c34723c */ /* 0x040fe20000001834 */
[----:B------:R-:W-:Y:S01]  /*1e690*/  FADD.FTZ R188, R188, R165 ;  /* 0x000000a5bcbc7221 */ /* 0x000fe20000010000 */
[----:B------:R-:W-:Y:S01]  /*1e6a0*/  MOV R3, R149 ;  /* 0x0000009500037202 */ /* 0x000fe20000000f00 */
[----:B------:R-:W-:Y:S02]  /*1e6b0*/  FADD.FTZ R161, R161, R174 ;  /* 0x000000aea1a17221 */ /* 0x000fe40000010000 */
[----:B------:R-:W-:Y:S02]  /*1e6c0*/  FADD.FTZ R163, R163, R188 ;  /* 0x000000bca3a37221 */ /* 0x000fe40000010000 */
[----:B------:R-:W-:Y:S01]  /*1e6d0*/  FADD.FTZ R200, R200, R161 ;  /* 0x000000a1c8c87221 */ /* 0x000fe20000010000 */
[----:B------:R-:W-:Y:S01]  /*1e6e0*/  HMMA.16816.F32 R24, R76, R92, R24 ;  /* 0x0000005c4c18723c */ /* 0x000fe20000001818 */
[----:B------:R-:W-:-:S02]  /*1e6f0*/  FADD.FTZ R226, R226, R163 ;  /* 0x000000a3e2e27221 */ /* 0x000fc40000010000 */
[----:B------:R-:W-:Y:S02]  /*1e700*/  FADD.FTZ R200, R169, R200 ;  /* 0x000000c8a9c87221 */ /* 0x000fe40000010000 */
[----:B------:R-:W-:Y:S02]  /*1e710*/  FADD.FTZ R171, R171, R226 ;  /* 0x000000e2abab7221 */ /* 0x000fe40000010000 */
[----:B------:R-:W-:Y:S01]  /*1e720*/  FADD.FTZ R167, R167, R200 ;  /* 0x000000c8a7a77221 */ /* 0x000fe20000010000 */
[----:B------:R-:W-:Y:S01]  /*1e730*/  HMMA.16816.F32 R28, R76, R94, R28 ;  /* 0x0000005e4c1c723c */ /* 0x000fe2000000181c */
[----:B------:R-:W1:Y:S01]  /*1e740*/  LDSM.16.MT88.4 R92, [R151+0x13800] ;  /* 0x01380000975c783b */ /* 0x000e620000004200 */
[----:B------:R-:W-:Y:S01]  /*1e750*/  FADD.FTZ R222, R222, R171 ;  /* 0x000000abdede7221 */ /* 0x000fe20000010000 */
[----:B------:R-:W-:-:S03]  /*1e760*/  FADD.FTZ R198, R198, R167 ;  /* 0x000000a7c6c67221 */ /* 0x000fc60000010000 */
[----:B------:R-:W-:Y:S01]  /*1e770*/  FADD.FTZ R222, R173, R222 ;  /* 0x000000deadde7221 */ /* 0x000fe20000010000 */
[----:B------:R-:W-:Y:S01]  /*1e780*/  FADD.FTZ R177, R177, R198 ;  /* 0x000000c6b1b17221 */ /* 0x000fe20000010000 */
[C---:B------:R-:W-:Y:S02]  /*1e790*/  HMMA.16816.F32 R72, R76.reuse, R80, R72 ;  /* 0x000000504c48723c */ /* 0x040fe40000001848 */
[----:B------:R-:W-:Y:S01]  /*1e7a0*/  FADD.FTZ R179, R179, R222 ;  /* 0x000000deb3b37221 */ /* 0x000fe20000010000 */
[----:B------:R-:W-:Y:S01]  /*1e7b0*/  FADD.FTZ R177, R204, R177 ;  /* 0x000000b1ccb17221 */ /* 0x000fe20000010000 */
[----:B------:R-:W-:Y:S02]  /*1e7c0*/  IADD3 R222, PT, PT, R61, -0x3, RZ ;  /* 0xfffffffd3dde7810 */ /* 0x000fe40007ffe0ff */
[----:B------:R-:W-:Y:S01]  /*1e7d0*/  FADD.FTZ R179, R192, R179 ;  /* 0x000000b3c0b37221 */ /* 0x000fe20000010000 */
[----:B------:R-:W-:Y:S01]  /*1e7e0*/  FADD.FTZ R202, R202, R177 ;  /* 0x000000b1caca7221 */ /* 0x000fe20000010000 */
[----:B------:R-:W-:Y:S01]  /*1e7f0*/  HMMA.16816.F32 R4, R76, R82, R4 ;  /* 0x000000524c04723c */ /* 0x000fe20000001804 */
[----:B------:R-:W3:Y:S01]  /*1e800*/  LDSM.16.MT88.4 R76, [R155+0x7800] ;  /* 0x007800009b4c783b */ /* 0x000ee20000004200 */
[----:B------:R-:W-:Y:S01]  /*1e810*/  FADD.FTZ R186, R186, R179 ;  /* 0x000000b3baba7221 */ /* 0x000fe20000010000 */
[----:B------:R-:W-:-:S03]  /*1e820*/  FADD.FTZ R175, R175, R202 ;  /* 0x000000caafaf7221 */ /* 0x000fc60000010000 */
[----:B------:R-:W-:Y:S01]  /*1e830*/  FADD.FTZ R181, R181, R186 ;  /* 0x000000bab5b57221 */ /* 0x000fe20000010000 */
[----:B------:R-:W-:Y:S01]  /*1e840*/  FADD.FTZ R182, R182, R175 ;  /* 0x000000afb6b67221 */ /* 0x000fe20000010000 */
[----:B------:R-:W-:Y:S02]  /*1e850*/  HMMA.16816.F32 R116, R68, R86, R20 ;  /* 0x000000564474723c */ /* 0x000fe40000001814 */
[----:B------:R-:W-:Y:S01]  /*1e860*/  FADD.FTZ R168, R168, R181 ;  /* 0x000000b5a8a87221 */ /* 0x000fe20000010000 */
[----:B------:R-:W-:-:S03]  /*1e870*/  FADD.FTZ R183, R183, R182 ;  /* 0x000000b6b7b77221 */ /* 0x000fc60000010000 */
[----:B------:R-:W-:Y:S01]  /*1e880*/  FADD.FTZ R168, R187, R168 ;  /* 0x000000a8bba87221 */ /* 0x000fe20000010000 */
[----:B------:R-:W-:Y:S01]  /*1e890*/  FADD.FTZ R178, R178, R183 ;  /* 0x000000b7b2b27221 */ /* 0x000fe20000010000 */
[----:B------:R-:W-:Y:S01]  /*1e8a0*/  HMMA.16816.F32 R124, R68, R126, R12 ;  /* 0x0000007e447c723c */ /* 0x000fe2000000180c */
[----:B------:R-:W4:Y:S01]  /*1e8b0*/  LDSM.16.MT88.4 R12, [R155+0x3800] ;  /* 0x003800009b0c783b */ /* 0x000f220000004200 */
[----:B------:R-:W-:Y:S01]  /*1e8c0*/  FADD.FTZ R189, R189, R168 ;  /* 0x000000a8bdbd7221 */ /* 0x000fe20000010000 */
[----:B------:R-:W-:-:S03]  /*1e8d0*/  FADD.FTZ R178, R185, R178 ;  /* 0x000000b2b9b27221 */ /* 0x000fc60000010000 */
[----:B------:R-:W-:Y:S01]  /*1e8e0*/  FADD.FTZ R189, R162, R189 ;  /* 0x000000bda2bd7221 */ /* 0x000fe20000010000 */
[----:B------:R-:W-:Y:S01]  /*1e8f0*/  FADD.FTZ R193, R193, R178 ;  /* 0x000000b2c1c17221 */ /* 0x000fe20000010000 */
        /* <DEDUP_REMOVED lines=10> */
[----:B------:R-:W-:Y:S01]  /*1e9a0*/  FADD.FTZ R136, R136, R191 ;  /* 0x000000bf88887221 */ /* 0x000fe20000010000 */
[----:B-1----:R-:W-:Y:S03]  /*1e9b0*/  HMMA.16816.F32 R96, R68, R92, R40 ;  /* 0x0000005c4460723c */ /* 0x002fe60000001828 */
[----:B------:R-:W-:-:S04]  /*1e9c0*/  FADD.FTZ R133, R133, R136 ;  /* 0x0000008885857221 */ /* 0x000fc80000010000 */
[----:B------:R-:W-:Y:S01]  /*1e9d0*/  FADD.FTZ R60, R60, R133 ;  /* 0x000000853c3c7221 */ /* 0x000fe20000010000 */
[----:B---3--:R-:W-:Y:S03]  /*1e9e0*/  HMMA.16816.F32 R80, R68, R76, R56 ;  /* 0x0000004c4450723c */ /* 0x008fe60000001838 */
[----:B------:R-:W-:-:S05]  /*1e9f0*/  FADD.FTZ R229, R135, R60 ;  /* 0x0000003c87e57221 */ /* 0x000fca0000010000 */
[C---:B------:R-:W-:Y:S08]  /*1ea00*/  HMMA.16816.F32 R104, R68.reuse, R100, R32 ;  /* 0x000000644468723c */ /* 0x040ff00000001820 */
[C---:B------:R-:W-:Y:S08]  /*1ea10*/  HMMA.16816.F32 R92, R68.reuse, R94, R44 ;  /* 0x0000005e445c723c */ /* 0x040ff0000000182c */
[C---:B----4-:R-:W-:Y:S08]  /*1ea20*/  HMMA.16816.F32 R112, R68.reuse, R12, R24 ;  /* 0x0000000c4470723c */ /* 0x050ff00000001818 */
[C---:B------:R-:W-:Y:S08]  /*1ea30*/  HMMA.16816.F32 R108, R68.reuse, R14, R28 ;  /* 0x0000000e446c723c */ /* 0x040ff0000000181c */
[C---:B------:R-:W-:Y:S08]  /*1ea40*/  HMMA.16816.F32 R76, R68.reuse, R78, R64 ;  /* 0x0000004e444c723c */ /* 0x040ff00000001840 */
[C---:B------:R-:W-:Y:S08]  /*1ea50*/  HMMA.16816.F32 R100, R68.reuse, R102, R36 ;  /* 0x000000664464723c */ /* 0x040ff00000001824 */
[C---:B--2---:R-:W-:Y:S08]  /*1ea60*/  HMMA.16816.F32 R72, R68.reuse, R8, R72 ;  /* 0x000000084448723c */ /* 0x044ff00000001848 */
[----:B------:R-:W-:-:S15]  /*1ea70*/  HMMA.16816.F32 R68, R68, R10, R4 ;  /* 0x0000000a4444723c */ /* 0x000fde0000001804 */
[----:B------:R-:W-:-:S05]  /*1ea80*/  NOP ;  /* 0x0000000000007918 */ /* 0x000fca0000000000 */
.L_x_1146:
        /* <DEDUP_REMOVED lines=20> */
[----:B------:R-:W4:Y:S01]  /*1ebd0*/  LDCU UR4, c[0x0][0x45c] ;  /* 0x00008b80ff0477ac */ /* 0x000f220008000800 */
[----:B------:R-:W2:Y:S01]  /*1ebe0*/  LDCU.64 UR8, c[0x0][0x3a0] ;  /* 0x00007400ff0877ac */ /* 0x000ea20008000a00 */
[----:B------:R-:W2:Y:S01]  /*1ebf0*/  LDCU.64 UR10, c[0x0][0x3a8] ;  /* 0x00007500ff0a77ac */ /* 0x000ea20008000a00 */
[----:B-1----:R-:W-:-:S12]  /*1ec00*/  ULEA UR5, UR14, UR15, 0x18 ;  /* 0x0000000f0e057291 */ /* 0x002fd8000f8ec0ff */
.L_x_1156:
        /* <DEDUP_REMOVED lines=92> */
.L_x_1153:
        /* <DEDUP_REMOVED lines=8> */
[----:B------:R-:W-:Y:S03]  /*1f250*/  LOP3.LUT R3, R132, 0x8, R139, 0xf8, !PT ;  /* 0x0000000884037812 */ /* 0x000fe600078ef88b */
[----:B------:R-:W-:Y:S01]  /*1f260*/  @P2 STS.128 [R223+0xc000], RZ ;  /* 0x00c000ffdf002388 */ /* 0x000fe20000000c00 */
[----:B------:R-:W-:Y:S02]  /*1f270*/  IADD3.X R7, PT, PT, R4, R219, RZ, P0, !PT ;  /* 0x000000db04077210 */ /* 0x000fe400007fe4ff */
[-C--:B------:R-:W-:Y:S03]  /*1f280*/  IADD3 R8, P0, PT, R6, R5.reuse, RZ ;  /* 0x0000000506087210 */ /* 0x080fe60007f1e0ff */
[----:B------:R-:W-:Y:S01]  /*1f290*/  @!PT LDS RZ, [RZ] ;  /* 0x00000000fffff984 */ /* 0x000fe20000000800 */
[----:B------:R-:W-:Y:S01]  /*1f2a0*/  @!PT LDS RZ, [RZ] ;  /* 0x00000000fffff984 */ /* 0x000fe20000000800 */
[----:B------:R-:W-:Y:S01]  /*1f2b0*/  @!PT LDS RZ, [RZ] ;  /* 0x00000000fffff984 */ /* 0x000fe20000000800 */
[----:B------:R-:W-:Y:S01]  /*1f2c0*/  @!P1 LDGSTS.E.BYPASS.LTC128B.128 [R223+0x10000], desc[UR6][R218.64+0x80] ;  /* 0x10000080dadf9fae */ /* 0x000fe2000b981a06 */
[----:B------:R-:W-:Y:S02]  /*1f2d0*/  LOP3.LUT R181, R2, 0x400, RZ, 0xc0, !PT ;  /* 0x0000040002b57812 */ /* 0x000fe400078ec0ff */
[----:B------:R-:W-:Y:S03]  /*1f2e0*/  IADD3.X R9, PT, PT, R7, R4, RZ, P0, !PT ;  /* 0x0000000407097210 */ /* 0x000fe600007fe4ff */
[----:B------:R-:W-:Y:S01]  /*1f2f0*/  @P1 STS.128 [R223+0x10000], RZ ;  /* 0x010000ffdf001388 */ /* 0x000fe20000000c00 */
[-C--:B------:R-:W-:Y:S02]  /*1f300*/  IADD3 R10, P0, PT, R8, R5.reuse, RZ ;  /* 0x00000005080a7210 */ /* 0x080fe40007f1e0ff */
[----:B------:R-:W-:Y:S03]  /*1f310*/  LOP3.LUT R2, R3, R138, RZ, 0x3c, !PT ;  /* 0x0000008a03027212 */ /* 0x000fe600078e3cff */
[----:B------:R-:W-:Y:S01]  /*1f320*/  @!PT LDS RZ, [RZ] ;  /* 0x00000000fffff984 */ /* 0x000fe20000000800 */
[----:B------:R-:W-:Y:S01]  /*1f330*/  @!PT LDS RZ, [RZ] ;  /* 0x00000000fffff984 */ /* 0x000fe20000000800 */
[----:B------:R-:W-:Y:S01]  /*1f340*/  @!PT LDS RZ, [RZ] ;  /* 0x00000000fffff984 */ /* 0x000fe20000000800 */
[----:B------:R-:W-:Y:S01]  /*1f350*/  @!P2 LDGSTS.E.BYPASS.LTC128B.128 [R223+0xc800], desc[UR6][R6.64] ;  /* 0x0c80000006dfafae */ /* 0x000fe2000b981a06 */
[-C--:B------:R-:W-:Y:S02]  /*1f360*/  IADD3.X R11, PT, PT, R9, R4.reuse, RZ, P0, !PT ;  /* 0x00000004090b7210 */ /* 0x080fe400007fe4ff */
[----:B------:R-:W-:Y:S03]  /*1f370*/  IADD3 R12, P0, PT, R10, R5, RZ ;  /* 0x000000050a0c7210 */ /* 0x000fe60007f1e0ff */
[----:B------:R-:W-:Y:S01]  /*1f380*/  @P2 STS.128 [R223+0xc800], RZ ;  /* 0x00c800ffdf002388 */ /* 0x000fe20000000c00 */
[----:B------:R-:W-:Y:S02]  /*1f390*/  LEA R181, R2, R181, 0x1 ;  /* 0x000000b502b57211 */ /* 0x000fe400078e08ff */
[-C--:B------:R-:W-:Y:S03]  /*1f3a0*/  IADD3.X R13, PT, PT, R11, R4.reuse, RZ, P0, !PT ;  /* 0x000000040b0d7210 */ /* 0x080fe600007fe4ff */
[----:B------:R-:W-:Y:S01]  /*1f3b0*/  @!PT LDS RZ, [RZ] ;  /* 0x00000000fffff984 */ /* 0x000fe20000000800 */
[----:B------:R-:W-:Y:S01]  /*1f3c0*/  @!PT LDS RZ, [RZ] ;  /* 0x00000000fffff984 */ /* 0x000fe20000000800 */
[----:B------:R-:W-:Y:S01]  /*1f3d0*/  @!PT LDS RZ, [RZ] ;  /* 0x00000000fffff984 */ /* 0x000fe20000000800 */
[----:B------:R1:W-:Y:S01]  /*1f3e0*/  @!P1 LDGSTS.E.BYPASS.LTC128B.128 [R223+0x10800], desc[UR6][R6.64+0x80] ;  /* 0x1080008006df9fae */ /* 0x0003e2000b981a06 */
[----:B------:R-:W-:Y:S02]  /*1f3f0*/  LEA R182, R182, UR5, 0x1 ;  /* 0x00000005b6b67c11 */ /* 0x000fe4000f8e08ff */
[----:B------:R-:W-:Y:S03]  /*1f400*/  IADD3 R136, PT, PT, R181, UR5, RZ ;  /* 0x00000005b5887c10 */ /* 0x000fe6000fffe0ff */
[----:B------:R-:W-:Y:S01]  /*1f410*/  @P1 STS.128 [R223+0x10800], RZ ;  /* 0x010800ffdf001388 */ /* 0x000fe20000000c00 */
[----:B------:R-:W-:Y:S02]  /*1f420*/  MOV R2, 0x40 ;  /* 0x0000004000027802 */ /* 0x000fe40000000f00 */
[----:B------:R-:W-:Y:S03]  /*1f430*/  ISETP.NE.AND P4, PT, R222, 0x1, PT ;  /* 0x00000001de00780c */ /* 0x000fe60003f85270 */
        /* <DEDUP_REMOVED lines=32> */
[----:B------:R-:W-:Y:S01]  /*1f640*/  @!P1 LDGSTS.E.BYPASS.LTC128B.128 [R223+0x12000], desc[UR6][R12.64+0x80] ;  /* 0x120000800cdf9fae */ /* 0x000fe2000b981a06 */
[----:B------:R-:W-:Y:S05]  /*1f650*/  IADD3 R14, P0, PT, R8, R5, RZ ;  /* 0x00000005080e7210 */ /* 0x000fea0007f1e0ff */
[----:B------:R-:W-:Y:S01]  /*1f660*/  @P1 STS.128 [R223+0x12000], RZ ;  /* 0x012000ffdf001388 */ /* 0x000fe20000000c00 */
[----:B------:R-:W-:Y:S02]  /*1f670*/  IADD3.X R15, PT, PT, R9, R4, RZ, P0, !PT ;  /* 0x00000004090f7210 */ /* 0x000fe400007fe4ff */
[C---:B------:R-:W-:Y:S03]  /*1f680*/  LOP3.LUT P0, RZ, R139.reuse, 0x2, RZ, 0xc0, !PT ;  /* 0x000000028bff7812 */ /* 0x040fe6000780c0ff */
[----:B------:R-:W-:Y:S01]  /*1f690*/  @!PT LDS RZ, [RZ] ;  /* 0x00000000fffff984 */ /* 0x000fe20000000800 */
[----:B------:R-:W-:Y:S01]  /*1f6a0*/  @!PT LDS RZ, [RZ] ;  /* 0x00000000fffff984 */ /* 0x000fe20000000800 */
[----:B------:R-:W-:Y:S01]  /*1f6b0*/  @!PT LDS RZ, [RZ] ;  /* 0x00000000fffff984 */ /* 0x000fe20000000800 */
[----:B------:R-:W-:Y:S01]  /*1f6c0*/  @!P2 LDGSTS.E.BYPASS.LTC128B.128 [R223+0xe800], desc[UR6][R6.64] ;  /* 0x0e80000006dfafae */ /* 0x000fe2000b981a06 */
[----:B------:R-:W-:Y:S05]  /*1f6d0*/  SEL R213, R210, 0xffffffe0, !P0 ;  /* 0xffffffe0d2d57807 */ /* 0x000fea0004000000 */
[----:B------:R-:W-:Y:S01]  /*1f6e0*/  @P2 STS.128 [R223+0xe800], RZ ;  /* 0x00e800ffdf002388 */ /* 0x000fe20000000c00 */
[----:B------:R-:W-:Y:S02]  /*1f6f0*/  LOP3.LUT P0, RZ, R139, 0x4, RZ, 0xc0, !PT ;  /* 0x000000048bff7812 */ /* 0x000fe4000780c0ff */
[-C--:B------:R-:W-:Y:S03]  /*1f700*/  IADD3 R180, PT, PT, R213, R182.reuse, RZ ;  /* 0x000000b6d5b47210 */ /* 0x080fe60007ffe0ff */
[----:B------:R-:W-:Y:S01]  /*1f710*/  @!PT LDS RZ, [RZ] ;  /* 0x00000000fffff984 */ /* 0x000fe20000000800 */
[----:B------:R-:W-:Y:S01]  /*1f720*/  @!PT LDS RZ, [RZ] ;  /* 0x00000000fffff984 */ /* 0x000fe20000000800 */
[----:B------:R-:W-:Y:S01]  /*1f730*/  @!PT LDS RZ, [RZ] ;  /* 0x00000000fffff984 */ /* 0x000fe20000000800 */
[----:B------:R-:W-:Y:S01]  /*1f740*/  @!P1 LDGSTS.E.BYPASS.LTC128B.128 [R223+0x12800], desc[UR6][R6.64+0x80] ;  /* 0x1280008006df9fae */ /* 0x000fe2000b981a06 */
[----:B------:R-:W-:Y:S05]  /*1f750*/  IADD3 R3, PT, PT, R136, R213, RZ ;  /* 0x000000d588037210 */ /* 0x000fea0007ffe0ff */
        /* <DEDUP_REMOVED lines=22> */
[----:B-1----:R-:W1:Y:S06]  /*1f8c0*/  LDSM.16.M88.4 R8, [R181+UR5+0x4000] ;  /* 0x00400005b508783b */ /* 0x002e6c0008000200 */
[----:B------:R-:W2:Y:S06]  /*1f8d0*/  LDSM.16.M88.4 R16, [R181+UR5+0x4800] ;  /* 0x00480005b510783b */ /* 0x000eac0008000200 */
[----:B------:R-:W3:Y:S06]  /*1f8e0*/  LDSM.16.M88.4 R24, [R181+UR5+0x5000] ;  /* 0x00500005b518783b */ /* 0x000eec0008000200 */
[----:B------:R-:W0:Y:S06]  /*1f8f0*/  LDGDEPBAR ;  /* 0x00000000000079af */ /* 0x000e2c0000000000 */
[----:B------:R-:W5:Y:S06]  /*1f900*/  LDSM.16.M88.4 R32, [R181+UR5+0x5800] ;  /* 0x00580005b520783b */ /* 0x000f6c0008000200 */
[----:B------:R-:W4:Y:S06]  /*1f910*/  LDSM.16.M88.4 R40, [R181+UR5+0x6000] ;  /* 0x00600005b528783b */ /* 0x000f2c0008000200 */
[----:B------:R-:W4:Y:S01]  /*1f920*/  LDSM.16.M88.4 R48, [R181+UR5+0x6800] ;  /* 0x00680005b530783b */ /* 0x000f220008000200 */
[C---:B-1----:R-:W-:Y:S05]  /*1f930*/  HMMA.16816.F32 R4, R64.reuse, R8, RZ ;  /* 0x000000084004723c */ /* 0x042fea00000018ff */
[----:B------:R-:W1:Y:S06]  /*1f940*/  LDSM.16.M88.4 R56, [R181+UR5+0x7000] ;  /* 0x00700005b538783b */ /* 0x000e6c0008000200 */
[----:B------:R-:W1:Y:S01]  /*1f950*/  LDSM.16.M88.4 R132, [R181+UR5+0x7800] ;  /* 0x00780005b584783b */ /* 0x000e620008000200 */
[C---:B------:R-:W-:Y:S05]  /*1f960*/  HMMA.16816.F32 R8, R64.reuse, R10, RZ ;  /* 0x0000000a4008723c */ /* 0x040fea00000018ff */
[----:B------:R-:W-:Y:S03]  /*1f970*/  LDSM.16.M88.4 R140, [R180] ;  /* 0x00000000b48c783b */ /* 0x000fe60000000200 */
[C---:B--2---:R-:W-:Y:S03]  /*1f980*/  HMMA.16816.F32 R12, R64.reuse, R16, RZ ;  /* 0x00000010400c723c */ /* 0x044fe600000018ff */
[----:B------:R-:W2:Y:S05]  /*1f990*/  LDSM.16.M88.4 R144, [R3+0x4000] ;  /* 0x004000000390783b */ /* 0x000eaa0000000200 */
[C---:B------:R-:W-:Y:S01]  /*1f9a0*/  HMMA.16816.F32 R16, R64.reuse, R18, RZ ;  /* 0x000000124010723c */ /* 0x040fe200000018ff */
[----:B------:R-:W2:Y:S06]  /*1f9b0*/  LDSM.16.M88.4 R148, [R3+0x4800] ;  /* 0x004800000394783b */ /* 0x000eac0000000200 */
[----:B------:R-:W2:Y:S01]  /*1f9c0*/  LDSM.16.M88.4 R152, [R3+0x5000] ;  /* 0x005000000398783b */ /* 0x000ea20000000200 */
[C---:B---3--:R-:W-:Y:S05]  /*1f9d0*/  HMMA.16816.F32 R20, R64.reuse, R24, RZ ;  /* 0x000000184014723c */ /* 0x048fea00000018ff */
[----:B------:R-:W-:Y:S03]  /*1f9e0*/  LDSM.16.M88.4 R156, [R3+0x6800] ;  /* 0x00680000039c783b */ /* 0x000fe60000000200 */
        /* <DEDUP_REMOVED lines=8> */
[C---:B-1----:R-:W-:Y:S08]  /*1fa70*/  HMMA.16816.F32 R52, R64.reuse, R56, RZ ;  /* 0x000000384034723c */ /* 0x042ff000000018ff */
[C---:B------:R-:W-:Y:S08]  /*1fa80*/  HMMA.16816.F32 R56, R64.reuse, R58, RZ ;  /* 0x0000003a4038723c */ /* 0x040ff000000018ff */
[C---:B------:R-:W-:Y:S08]  /*1fa90*/  HMMA.16816.F32 R60, R64.reuse, R132, RZ ;  /* 0x00000084403c723c */ /* 0x040ff000000018ff */
[----:B------:R-:W-:Y:S01]  /*1faa0*/  HMMA.16816.F32 R64, R64, R134, RZ ;  /* 0x000000864040723c */ /* 0x000fe200000018ff */
[----:B------:R-:W1:Y:S07]  /*1fab0*/  LDSM.16.M88.4 R132, [R3+0x5800] ;  /* 0x005800000384783b */ /* 0x000e6e0000000200 */
[C---:B--2---:R-:W-:Y:S08]  /*1fac0*/  HMMA.16816.F32 R4, R140.reuse, R144, R4 ;  /* 0x000000908c04723c */ /* 0x044ff00000001804 */
[C---:B------:R-:W-:Y:S01]  /*1fad0*/  HMMA.16816.F32 R8, R140.reuse, R146, R8 ;  /* 0x000000928c08723c */ /* 0x040fe20000001808 */
[----:B------:R-:W2:Y:S07]  /*1fae0*/  LDSM.16.M88.4 R144, [R3+0x6000] ;  /* 0x006000000390783b */ /* 0x000eae0000000200 */
[C---:B------:R-:W-:Y:S03]  /*1faf0*/  HMMA.16816.F32 R12, R140.reuse, R148, R12 ;  /* 0x000000948c0c723c */ /* 0x040fe6000000180c */
[----:B------:R-:W-:Y:S04]  /*1fb00*/  SEL R149, R2, 0xffffffc0, !P0 ;  /* 0xffffffc002957807 */ /* 0x000fe80004000000 */
[----:B------:R-:W-:Y:S01]  /*1fb10*/  IADD3 R200, PT, PT, R149, R182, RZ ;  /* 0x000000b695c87210 */ /* 0x000fe20007ffe0ff */
[C---:B------:R-:W-:Y:S03]  /*1fb20*/  HMMA.16816.F32 R16, R140.reuse, R150, R16 ;  /* 0x000000968c10723c */ /* 0x040fe60000001810 */
[----:B------:R-:W-:Y:S01]  /*1fb30*/  IADD3 R136, PT, PT, R136, R149, RZ ;  /* 0x0000009588887210 */ /* 0x000fe20007ffe0ff */
[----:B------:R-:W-:Y:S01]  /*1fb40*/  LDSM.16.M88.4 R164, [R200] ;  /* 0x00000000c8a4783b */ /* 0x000fe20000000200 */
[C---:B------:R-:W-:Y:S02]  /*1fb50*/  IADD3 R201, PT, PT, R213.reuse, R200, RZ ;  /* 0x000000c8d5c97210 */ /* 0x040fe40007ffe0ff */
[----:B------:R-:W-:Y:S01]  /*1fb60*/  IADD3 R2, PT, PT, R213, R136, RZ ;  /* 0x00000088d5027210 */ /* 0x000fe20007ffe0ff */
[C---:B------:R-:W-:Y:S02]  /*1fb70*/  HMMA.16816.F32 R20, R140.reuse, R152, R20 ;  /* 0x000000988c14723c */ /* 0x040fe40000001814 */
[----:B------:R-:W3:Y:S06]  /*1fb80*/  LDSM.16.M88.4 R148, [R3+0x7800] ;  /* 0x007800000394783b */ /* 0x000eec0000000200 */
[C---:B------:R-:W-:Y:S01]  /*1fb90*/  HMMA.16816.F32 R24, R140.reuse, R154, R24 ;  /* 0x0000009a8c18723c */ /* 0x040fe20000001818 */
[----:B------:R-:W4:Y:S06]  /*1fba0*/  LDSM.16.M88.4 R168, [R136+0x4000] ;  /* 0x0040000088a8783b */ /* 0x000f2c0000000200 */
[----:B------:R-:W5:Y:S01]  /*1fbb0*/  LDSM.16.M88.4 R172, [R136+0x4800] ;  /* 0x0048000088ac783b */ /* 0x000f620000000200 */
[C---:B-1----:R-:W-:Y:S05]  /*1fbc0*/  HMMA.16816.F32 R28, R140.reuse, R132, R28 ;  /* 0x000000848c1c723c */ /* 0x042fea000000181c */
[----:B------:R-:W1:Y:S03]  /*1fbd0*/  LDSM.16.M88.4 R176, [R136+0x5000] ;  /* 0x0050000088b0783b */ /* 0x000e660000000200 */
[C---:B------:R-:W-:Y:S03]  /*1fbe0*/  HMMA.16816.F32 R32, R140.reuse, R134, R32 ;  /* 0x000000868c20723c */ /* 0x040fe60000001820 */
[----:B------:R-:W1:Y:S05]  /*1fbf0*/  LDSM.16.M88.4 R152, [R136+0x5800] ;  /* 0x005800008898783b */ /* 0x000e6a0000000200 */
[C---:B--2---:R-:W-:Y:S01]  /*1fc00*/  HMMA.16816.F32 R36, R140.reuse, R144, R36 ;  /* 0x000000908c24723c */ /* 0x044fe20000001824 */
[----:B------:R-:W2:Y:S06]  /*1fc10*/  LDSM.16.M88.4 R132, [R136+0x6000] ;  /* 0x006000008884783b */ /* 0x000eac0000000200 */
[----:B------:R-:W-:Y:S01]  /*1fc20*/  LDSM.16.M88.4 R184, [R136+0x9800] ;  /* 0x0098000088b8783b */ /* 0x000fe20000000200 */
[C---:B------:R-:W-:Y:S05]  /*1fc30*/  HMMA.16816.F32 R40, R140.reuse, R146, R40 ;  /* 0x000000928c28723c */ /* 0x040fea0000001828 */
[----:B------:R-:W2:Y:S03]  /*1fc40*/  LDSM.16.M88.4 R144, [R136+0x6800] ;  /* 0x006800008890783b */ /* 0x000ea60000000200 */
[C---:B------:R-:W-:Y:S03]  /*1fc50*/  HMMA.16816.F32 R44, R140.reuse, R156, R44 ;  /* 0x0000009c8c2c723c */ /* 0x040fe6000000182c */
[----:B------:R-:W-:Y:S05]  /*1fc60*/  LDSM.16.M88.4 R188, [R136+0xa000] ;  /* 0x00a0000088bc783b */ /* 0x000fea0000000200 */
[C---:B------:R-:W-:Y:S01]  /*1fc70*/  HMMA.16816.F32 R48, R140.reuse, R158, R48 ;  /* 0x0000009e8c30723c */ /* 0x040fe20000001830 */
[----:B------:R-:W-:Y:S06]  /*1fc80*/  LDSM.16.M88.4 R156, [R2+0x4800] ;  /* 0x00480000029c783b */ /* 0x000fec0000000200 */
[----:B------:R-:W-:Y:S01]  /*1fc90*/  LDSM.16.M88.4 R192, [R136+0xa800] ;  /* 0x00a8000088c0783b */ /* 0x000fe20000000200 */
[C---:B------:R-:W-:Y:S05]  /*1fca0*/  HMMA.16816.F32 R52, R140.reuse, R160, R52 ;  /* 0x000000a08c34723c */ /* 0x040fea0000001834 */
[----:B------:R-:W-:Y:S03]  /*1fcb0*/  LDSM.16.M88.4 R196, [R136+0xb000] ;  /* 0x00b0000088c4783b */ /* 0x000fe60000000200 */
[C---:B------:R-:W-:Y:S03]  /*1fcc0*/  HMMA.16816.F32 R56, R140.reuse, R162, R56 ;  /* 0x000000a28c38723c */ /* 0x040fe60000001838 */
[----:B------:R-:W-:Y:S05]  /*1fcd0*/  LDSM.16.M88.4 R160, [R2+0x5000] ;  /* 0x0050000002a0783b */ /* 0x000fea0000000200 */
[C---:B---3--:R-:W-:Y:S01]  /*1fce0*/  HMMA.16816.F32 R60, R140.reuse, R148, R60 ;  /* 0x000000948c3c723c */ /* 0x048fe2000000183c */
[----:B------:R-:W-:Y:S07]  /*1fcf0*/  LDSM.16.M88.4 R204, [R2+0x8000] ;  /* 0x0080000002cc783b */ /* 0x000fee0000000200 */
[----:B------:R-:W-:Y:S01]  /*1fd00*/  HMMA.16816.F32 R64, R140, R150, R64 ;  /* 0x000000968c40723c */ /* 0x000fe20000001840 */
[----:B------:R-:W3:Y:S06]  /*1fd10*/  LDSM.16.M88.4 R140, [R136+0x7000] ;  /* 0x00700000888c783b */ /* 0x000eec0000000200 */
[----:B------:R-:W3:Y:S01]  /*1fd20*/  LDSM.16.M88.4 R148, [R136+0x7800] ;  /* 0x007800008894783b */ /* 0x000ee20000000200 */
[C---:B----4-:R-:W-:Y:S08]  /*1fd30*/  HMMA.16816.F32 R4, R164.reuse, R168, R4 ;  /* 0x000000a8a404723c */ /* 0x050ff00000001804 */
[C---:B------:R-:W-:Y:S01]  /*1fd40*/  HMMA.16816.F32 R8, R164.reuse, R170, R8 ;  /* 0x000000aaa408723c */ /* 0x040fe20000001808 */
[----:B------:R-:W-:Y:S07]  /*1fd50*/  LDSM.16.M88.4 R168, [R2+0x5800] ;  /* 0x0058000002a8783b */ /* 0x000fee0000000200 */
[C---:B-----5:R-:W-:Y:S08]  /*1fd60*/  HMMA.16816.F32 R12, R164.reuse, R172, R12 ;  /* 0x000000aca40c723c */ /* 0x060ff0000000180c */
[C---:B------:R-:W-:Y:S01]  /*1fd70*/  HMMA.16816.F32 R16, R164.reuse, R174, R16 ;  /* 0x000000aea410723c */ /* 0x040fe20000001810 */
[----:B------:R-:W-:Y:S07]  /*1fd80*/  LDSM.16.M88.4 R172, [R2+0x6000] ;  /* 0x0060000002ac783b */ /* 0x000fee0000000200 */
[C---:B-1----:R-:W-:Y:S08]  /*1fd90*/  HMMA.16816.F32 R20, R164.reuse, R176, R20 ;  /* 0x000000b0a414723c */ /* 0x042ff00000001814 */
[C---:B------:R-:W-:Y:S01]  /*1fda0*/  HMMA.16816.F32 R24, R164.reuse, R178, R24 ;  /* 0x000000b2a418723c */ /* 0x040fe20000001818 */
[----:B------:R-:W-:Y:S07]  /*1fdb0*/  LDSM.16.M88.4 R176, [R181+UR5+0xb800] ;  /* 0x00b80005b5b0783b */ /* 0x000fee0008000200 */
[C---:B------:R-:W-:Y:S08]  /*1fdc0*/  HMMA.16816.F32 R28, R164.reuse, R152, R28 ;  /* 0x00000098a41c723c */ /* 0x040ff0000000181c */
[C---:B------:R-:W-:Y:S01]  /*1fdd0*/  HMMA.16816.F32 R32, R164.reuse, R154, R32 ;  /* 0x0000009aa420723c */ /* 0x040fe20000001820 */
[----:B------:R-:W-:Y:S07]  /*1fde0*/  LDSM.16.M88.4 R152, [R2+0x4000] ;  /* 0x004000000298783b */ /* 0x000fee0000000200 */
[C---:B--2---:R-:W-:Y:S08]  /*1fdf0*/  HMMA.16816.F32 R36, R164.reuse, R132, R36 ;  /* 0x00000084a424723c */ /* 0x044ff00000001824 */
[C---:B------:R-:W-:Y:S01]  /*1fe00*/  HMMA.16816.F32 R40, R164.reuse, R134, R40 ;  /* 0x00000086a428723c */ /* 0x040fe20000001828 */
[----:B------:R-:W1:Y:S07]  /*1fe10*/  LDSM.16.M88.4 R132, [R201] ;  /* 0x00000000c984783b */ /* 0x000e6e0000000200 */
[C---:B------:R-:W-:Y:S08]  /*1fe20*/  HMMA.16816.F32 R44, R164.reuse, R144, R44 ;  /* 0x00000090a42c723c */ /* 0x040ff0000000182c */
[C---:B------:R-:W-:Y:S01]  /*1fe30*/  HMMA.16816.F32 R48, R164.reuse, R146, R48 ;  /* 0x00000092a430723c */ /* 0x040fe20000001830 */
[----:B------:R-:W2:Y:S07]  /*1fe40*/  LDSM.16.M88.4 R144, [R2+0x6800] ;  /* 0x006800000290783b */ /* 0x000eae0000000200 */
[C---:B---3--:R-:W-:Y:S08]  /*1fe50*/  HMMA.16816.F32 R52, R164.reuse, R140, R52 ;  /* 0x0000008ca434723c */ /* 0x048ff00000001834 */
[C---:B------:R-:W-:Y:S01]  /*1fe60*/  HMMA.16816.F32 R56, R164.reuse, R142, R56 ;  /* 0x0000008ea438723c */ /* 0x040fe20000001838 */
[----:B------:R-:W3:Y:S07]  /*1fe70*/  LDSM.16.M88.4 R140, [R2+0x7000] ;  /* 0x00700000028c783b */ /* 0x000eee0000000200 */
[C---:B------:R-:W-:Y:S08]  /*1fe80*/  HMMA.16816.F32 R60, R164.reuse, R148, R60 ;  /* 0x00000094a43c723c */ /* 0x040ff0000000183c */
[----:B------:R-:W-:Y:S01]  /*1fe90*/  HMMA.16816.F32 R64, R164, R150, R64 ;  /* 0x00000096a440723c */ /* 0x000fe20000001840 */
[----:B------:R-:W4:Y:S06]  /*1fea0*/  LDSM.16.M88.4 R148, [R2+0x7800] ;  /* 0x007800000294783b */ /* 0x000f2c0000000200 */
        /* <DEDUP_REMOVED lines=9> */
[----:B------:R-:W5:Y:S07]  /*1ff40*/  LDSM.16.M88.4 R160, [R181+UR5+0x8800] ;  /* 0x00880005b5a0783b */ /* 0x000f6e0008000200 */
[C---:B------:R-:W-:Y:S08]  /*1ff50*/  HMMA.16816.F32 R28, R132.reuse, R168, R28 ;  /* 0x000000a8841c723c */ /* 0x040ff0000000181c */
[C---:B------:R-:W-:Y:S01]  /*1ff60*/  HMMA.16816.F32 R32, R132.reuse, R170, R32 ;  /* 0x000000aa8420723c */ /* 0x040fe20000001820 */
[----:B------:R-:W-:Y:S07]  /*1ff70*/  LDSM.16.M88.4 R168, [R181+UR5+0xa800] ;  /* 0x00a80005b5a8783b */ /* 0x000fee0008000200 */
[C---:B------:R-:W-:Y:S08]  /*1ff80*/  HMMA.16816.F32 R36, R132.reuse, R172, R36 ;  /* 0x000000ac8424723c */ /* 0x040ff00000001824 */
[C---:B------:R-:W-:Y:S01]  /*1ff90*/  HMMA.16816.F32 R40, R132.reuse, R174, R40 ;  /* 0x000000ae8428723c */ /* 0x040fe20000001828 */
[----:B------:R-:W-:Y:S07]  /*1ffa0*/  LDSM.16.M88.4 R172, [R181+UR5+0xb000] ;  /* 0x00b00005b5ac783b */ /* 0x000fee0008000200 */
[C---:B--2---:R-:W-:Y:S08]  /*1ffb0*/  HMMA.16816.F32 R44, R132.reuse, R144, R44 ;  /* 0x00000090842c723c */ /* 0x044ff0000000182c */
[C---:B------:R-:W-:Y:S01]  /*1ffc0*/  HMMA.16816.F32 R48, R132.reuse, R146, R48 ;  /* 0x000000928430723c */ /* 0x040fe20000001830 */
[----:B------:R-:W2:Y:S07]  /*1ffd0*/  LDSM.16.M88.4 R144, [R181+UR5+0x9000] ;  /* 0x00900005b590783b */ /* 0x000eae0008000200 */
[C---:B---3--:R-:W-:Y:S08]  /*1ffe0*/  HMMA.16816.F32 R52, R132.reuse, R140, R52 ;  /* 0x0000008c8434723c */ /* 0x048ff00000001834 */
[C---:B------:R-:W-:Y:S01]  /*1fff0*/  HMMA.16816.F32 R56, R132.reuse, R142, R56 ;  /* 0x0000008e8438723c */ /* 0x040fe20000001838 */
[----:B------:R-:W3:Y:S07]  /*20000*/  LDSM.16.M88.4 R140, [R181+UR5+0x9800] ;  /* 0x00980005b58c783b */ /* 0x000eee0008000200 */
[C---:B----4-:R-:W-:Y:S08]  /*20010*/  HMMA.16816.F32 R60, R132.reuse, R148, R60 ;  /* 0x00000094843c723c */ /* 0x050ff0000000183c */
[----:B------:R-:W-:Y:S01]  /*20020*/  HMMA.16816.F32 R64, R132, R150, R64 ;  /* 0x000000968440723c */ /* 0x000fe20000001840 */
[----:B------:R-:W-:Y:S06]  /*20030*/  LDSM.16.M88.4 R132, [R180+0x2000] ;  /* 0x00200000b484783b */ /* 0x000fec0000000200 */
[----:B------:R-:W4:Y:S01]  /*20040*/  LDSM.16.M88.4 R148, [R3+0x8000] ;  /* 0x008000000394783b */ /* 0x000f220000000200 */
[C---:B-1----:R-:W-:Y:S05]  /*20050*/  HMMA.16816.F32 R4, R152.reuse, R156, R4 ;  /* 0x0000009c9804723c */ /* 0x042fea0000001804 */
[----:B------:R-:W-:Y:S03]  /*20060*/  LDSM.16.M88.4 R180, [R136+0x9000] ;  /* 0x0090000088b4783b */ /* 0x000fe60000000200 */
[C---:B------:R-:W-:Y:S03]  /*20070*/  HMMA.16816.F32 R8, R152.reuse, R158, R8 ;  /* 0x0000009e9808723c */ /* 0x040fe60000001808 */
[----:B------:R-:W1:Y:S05]  /*20080*/  LDSM.16.M88.4 R156, [R3+0x8800] ;  /* 0x00880000039c783b */ /* 0x000e6a0000000200 */
[C---:B-----5:R-:W-:Y:S08]  /*20090*/  HMMA.16816.F32 R12, R152.reuse, R160, R12 ;  /* 0x000000a0980c723c */ /* 0x060ff0000000180c */
        /* <DEDUP_REMOVED lines=20> */
[----:B------:R-:W3:Y:S06]  /*201e0*/  LDSM.16.M88.4 R152, [R3+0xa000] ;  /* 0x00a000000398783b */ /* 0x000eec0000000200 */
[----:B------:R-:W5:Y:S01]  /*201f0*/  LDSM.16.M88.4 R176, [R136+0x8000] ;  /* 0x0080000088b0783b */ /* 0x000f620000000200 */
[C---:B----4-:R-:W-:Y:S08]  /*20200*/  HMMA.16816.F32 R4, R132.reuse, R148, R4 ;  /* 0x000000948404723c */ /* 0x050ff00000001804 */
[C---:B------:R-:W-:Y:S01]  /*20210*/  HMMA.16816.F32 R8, R132.reuse, R150, R8 ;  /* 0x000000968408723c */ /* 0x040fe20000001808 */
[----:B------:R-:W4:Y:S07]  /*20220*/  LDSM.16.M88.4 R148, [R136+0x8800] ;  /* 0x008800008894783b */ /* 0x000f2e0000000200 */
[C---:B-1----:R-:W-:Y:S08]  /*20230*/  HMMA.16816.F32 R12, R132.reuse, R156, R12 ;  /* 0x0000009c840c723c */ /* 0x042ff0000000180c */
[C---:B------:R-:W-:Y:S01]  /*20240*/  HMMA.16816.F32 R16, R132.reuse, R158, R16 ;  /* 0x0000009e8410723c */ /* 0x040fe20000001810 */
[----:B------:R-:W1:Y:S07]  /*20250*/  LDSM.16.M88.4 R156, [R136+0xb800] ;  /* 0x00b80000889c783b */ /* 0x000e6e0000000200 */
        /* <DEDUP_REMOVED lines=11> */
[----:B------:R-:W-:Y:S01]  /*20310*/  HMMA.16816.F32 R64, R132, R170, R64 ;  /* 0x000000aa8440723c */ /* 0x000fe20000001840 */
[----:B------:R-:W2:Y:S07]  /*20320*/  LDSM.16.M88.4 R132, [R2+0x8800] ;  /* 0x008800000284783b */ /* 0x000eae0000000200 */
[C---:B-----5:R-:W-:Y:S08]  /*20330*/  HMMA.16816.F32 R4, R172.reuse, R176, R4 ;  /* 0x000000b0ac04723c */ /* 0x060ff00000001804 */
[C---:B------:R-:W-:Y:S08]  /*20340*/  HMMA.16816.F32 R8, R172.reuse, R178, R8 ;  /* 0x000000b2ac08723c */ /* 0x040ff00000001808 */
[C---:B----4-:R-:W-:Y:S08]  /*20350*/  HMMA.16816.F32 R12, R172.reuse, R148, R12 ;  /* 0x00000094ac0c723c */ /* 0x050ff0000000180c */
        /* <DEDUP_REMOVED lines=15> */
[C---:B--2---:R-:W-:Y:S03]  /*20450*/  HMMA.16816.F32 R12, R200.reuse, R132, R12 ;  /* 0x00000084c80c723c */ /* 0x044fe6000000180c */
[----:B------:R-:W-:Y:S01]  /*20460*/  FMUL.FTZ R147, R4, UR13 ;  /* 0x0000000d04937c20 */ /* 0x000fe20008410000 */
[----:B------:R-:W-:Y:S01]  /*20470*/  FMUL.FTZ R145, R5, UR13 ;  /* 0x0000000d05917c20 */ /* 0x000fe20008410000 */
[----:B------:R-:W-:Y:S01]  /*20480*/  FMUL.FTZ R143, R6, UR13 ;  /* 0x0000000d068f7c20 */ /* 0x000fe20008410000 */
[----:B------:R-:W-:Y:S02]  /*20490*/  FMUL.FTZ R141, R7, UR13 ;  /* 0x0000000d078d7c20 */ /* 0x000fe40008410000 */
[----:B------:R-:W1:Y:S01]  /*204a0*/  LDSM.16.M88.4 R4, [R2+0x9000] ;  /* 0x009000000204783b */ /* 0x000e620000000200 */
[----:B------:R-:W2:Y:S01]  /*204b0*/  MUFU.TANH R147, R147 ;  /* 0x0000009300937308 */ /* 0x000ea20000002400 */
[C---:B------:R-:W-:Y:S03]  /*204c0*/  HMMA.16816.F32 R16, R200.reuse, R134, R16 ;  /* 0x00000086c810723c */ /* 0x040fe60000001810 */
[----:B------:R-:W-:Y:S01]  /*204d0*/  FMUL.FTZ R9, R9, UR13 ;  /* 0x0000000d09097c20 */ /* 0x000fe20008410000 */
[----:B------:R-:W-:Y:S01]  /*204e0*/  FMUL.FTZ R10, R10, UR13 ;  /* 0x0000000d0a0a7c20 */ /* 0x000fe20008410000 */
[----:B------:R-:W-:Y:S01]  /*204f0*/  FMUL.FTZ R11, R11, UR13 ;  /* 0x0000000d0b0b7c20 */ /* 0x000fe20008410000 */
[----:B------:R-:W-:Y:S03]  /*20500*/  FMUL.FTZ R182, R8, UR13 ;  /* 0x0000000d08b67c20 */ /* 0x000fe60008410000 */
[----:B------:R-:W3:Y:S01]  /*20510*/  MUFU.TANH R144, R9 ;  /* 0x0000000900907308 */ /* 0x000ee20000002400 */
[----:B------:R-:W-:Y:S01]  /*20520*/  FMUL.FTZ R12, R12, UR13 ;  /* 0x0000000d0c0c7c20 */ /* 0x000fe20008410000 */
[----:B------:R-:W-:Y:S01]  /*20530*/  FMUL.FTZ R13, R13, UR13 ;  /* 0x0000000d0d0d7c20 */ /* 0x000fe20008410000 */
[----:B------:R-:W-:Y:S01]  /*20540*/  FMUL.FTZ R14, R14, UR13 ;  /* 0x0000000d0e0e7c20 */ /* 0x000fe20008410000 */
[----:B------:R-:W-:Y:S06]  /*20550*/  FMUL.FTZ R15, R15, UR13 ;  /* 0x0000000d0f0f7c20 */ /* 0x000fec0008410000 */
[----:B------:R-:W4:Y:S01]  /*20560*/  MUFU.TANH R142, R10 ;  /* 0x0000000a008e7308 */ /* 0x000f220000002400 */
[----:B------:R-:W-:Y:S01]  /*20570*/  FMUL.FTZ R172, R16, UR13 ;  /* 0x0000000d10ac7c20 */ /* 0x000fe20008410000 */
[----:B------:R-:W-:Y:S01]  /*20580*/  FMUL.FTZ R17, R17, UR13 ;  /* 0x0000000d11117c20 */ /* 0x000fe20008410000 */
[----:B------:R-:W-:Y:S01]  /*20590*/  FMUL.FTZ R18, R18, UR13 ;  /* 0x0000000d12127c20 */ /* 0x000fe20008410000 */
[----:B------:R-:W-:Y:S06]  /*205a0*/  FMUL.FTZ R19, R19, UR13 ;  /* 0x0000000d13137c20 */ /* 0x000fec0008410000 */
[----:B------:R5:W2:Y:S10]  /*205b0*/  MUFU.TANH R140, R11 ;  /* 0x0000000b008c7308 */ /* 0x000ab40000002400 */
[----:B------:R-:W2:Y:S01]  /*205c0*/  MUFU.TANH R145, R145 ;  /* 0x0000009100917308 */ /* 0x000ea20000002400 */
[C---:B-1----:R-:W-:Y:S09]  /*205d0*/  HMMA.16816.F32 R20, R200.reuse, R4, R20 ;  /* 0x00000004c814723c */ /* 0x042ff20000001814 */
[----:B------:R-:W1:Y:S01]  /*205e0*/  MUFU.TANH R143, R143 ;  /* 0x0000008f008f7308 */ /* 0x000e620000002400 */
[----:B-----5:R-:W5:Y:S01]  /*205f0*/  LDSM.16.M88.4 R8, [R2+0x9800] ;  /* 0x009800000208783b */ /* 0x020f620000000200 */
[C---:B------:R-:W-:Y:S08]  /*20600*/  HMMA.16816.F32 R24, R200.reuse, R6, R24 ;  /* 0x00000006c818723c */ /* 0x040ff00000001818 */
[----:B------:R-:W1:Y:S01]  /*20610*/  MUFU.TANH R141, R141 ;  /* 0x0000008d008d7308 */ /* 0x000e620000002400 */
[----:B------:R-:W3:Y:S09]  /*20620*/  LDSM.16.M88.4 R4, [R2+0xa000] ;  /* 0x00a000000204783b */ /* 0x000ef20000000200 */
[----:B------:R-:W1:Y:S01]  /*20630*/  MUFU.TANH R182, R182 ;  /* 0x000000b600b67308 */ /* 0x000e620000002400 */
[----:B------:R-:W-:Y:S01]  /*20640*/  FMUL.FTZ R20, R20, UR13 ;  /* 0x0000000d14147c20 */ /* 0x000fe20008410000 */
[----:B------:R-:W-:Y:S01]  /*20650*/  FMUL.FTZ R21, R21, UR13 ;  /* 0x0000000d15157c20 */ /* 0x000fe20008410000 */
[----:B------:R-:W-:Y:S01]  /*20660*/  FMUL.FTZ R22, R22, UR13 ;  /* 0x0000000d16167c20 */ /* 0x000fe20008410000 */
[----:B------:R-:W-:Y:S06]  /*20670*/  FMUL.FTZ R23, R23, UR13 ;  /* 0x0000000d17177c20 */ /* 0x000fec0008410000 */
[----:B------:R1:W1:Y:S01]  /*20680*/  MUFU.TANH R180, R12 ;  /* 0x0000000c00b47308 */ /* 0x0002620000002400 */
[----:B------:R-:W-:Y:S01]  /*20690*/  FMUL.FTZ R158, R24, UR13 ;  /* 0x0000000d189e7c20 */ /* 0x000fe20008410000 */
[----:B------:R-:W-:Y:S01]  /*206a0*/  FMUL.FTZ R25, R25, UR13 ;  /* 0x0000000d19197c20 */ /* 0x000fe20008410000 */
[----:B------:R-:W-:Y:S01]  /*206b0*/  FMUL.FTZ R26, R26, UR13 ;  /* 0x0000000d1a1a7c20 */ /* 0x000fe20008410000 */
[----:B------:R-:W-:Y:S06]  /*206c0*/  FMUL.FTZ R27, R27, UR13 ;  /* 0x0000000d1b1b7c20 */ /* 0x000fec0008410000 */
[----:B------:R1:W1:Y:S10]  /*206d0*/  MUFU.TANH R178, R13 ;  /* 0x0000000d00b27308 */ /* 0x0002740000002400 */
[----:B------:R1:W1:Y:S01]  /*206e0*/  MUFU.TANH R176, R14 ;  /* 0x0000000e00b07308 */ /* 0x0002620000002400 */
[C---:B-----5:R-:W-:Y:S09]  /*206f0*/  HMMA.16816.F32 R28, R200.reuse, R8, R28 ;  /* 0x00000008c81c723c */ /* 0x060ff2000000181c */
[----:B------:R1:W1:Y:S01]  /*20700*/  MUFU.TANH R156, R15 ;  /* 0x0000000f009c7308 */ /* 0x0002620000002400 */
[C---:B------:R-:W-:Y:S01]  /*20710*/  HMMA.16816.F32 R32, R200.reuse, R10, R32 ;  /* 0x0000000ac820723c */ /* 0x040fe20000001820 */
[----:B------:R-:W5:Y:S08]  /*20720*/  LDSM.16.M88.4 R8, [R2+0xa800] ;  /* 0x00a800000208783b */ /* 0x000f700000000200 */
[----:B------:R-:W1:Y:S01]  /*20730*/  MUFU.TANH R172, R172 ;  /* 0x000000ac00ac7308 */ /* 0x000e620000002400 */
[C---:B---3--:R-:W-:Y:S03]  /*20740*/  HMMA.16816.F32 R36, R200.reuse, R4, R36 ;  /* 0x00000004c824723c */ /* 0x048fe60000001824 */
[----:B------:R-:W-:Y:S01]  /*20750*/  FMUL.FTZ R28, R28, UR13 ;  /* 0x0000000d1c1c7c20 */ /* 0x000fe20008410000 */
[----:B------:R-:W-:Y:S01]  /*20760*/  FMUL.FTZ R29, R29, UR13 ;  /* 0x0000000d1d1d7c20 */ /* 0x000fe20008410000 */
[----:B------:R-:W-:Y:S04]  /*20770*/  FMUL.FTZ R30, R30, UR13 ;  /* 0x0000000d1e1e7c20 */ /* 0x000fe80008410000 */
[----:B------:R3:W1:Y:S01]  /*20780*/  MUFU.TANH R174, R17 ;  /* 0x0000001100ae7308 */ /* 0x0006620000002400 */
[----:B------:R-:W-:Y:S01]  /*20790*/  FMUL.FTZ R31, R31, UR13 ;  /* 0x0000000d1f1f7c20 */ /* 0x000fe20008410000 */
[C---:B------:R-:W-:Y:S01]  /*207a0*/  HMMA.16816.F32 R40, R200.reuse, R6, R40 ;  /* 0x00000006c828723c */ /* 0x040fe20000001828 */
[----:B------:R-:W4:Y:S02]  /*207b0*/  LDSM.16.M88.4 R4, [R2+0xb000] ;  /* 0x00b000000204783b */ /* 0x000f240000000200 */
[----:B------:R-:W-:Y:S01]  /*207c0*/  FMUL.FTZ R249, R32, UR13 ;  /* 0x0000000d20f97c20 */ /* 0x000fe20008410000 */
[----:B------:R-:W-:Y:S01]  /*207d0*/  FMUL.FTZ R33, R33, UR13 ;  /* 0x0000000d21217c20 */ /* 0x000fe20008410000 */
[----:B------:R-:W-:Y:S03]  /*207e0*/  FMUL.FTZ R34, R34, UR13 ;  /* 0x0000000d22227c20 */ /* 0x000fe60008410000 */
[----:B------:R3:W1:Y:S01]  /*207f0*/  MUFU.TANH R170, R18 ;  /* 0x0000001200aa7308 */ /* 0x0006620000002400 */
        /* <DEDUP_REMOVED lines=9> */
[----:B------:R3:W1:Y:S01]  /*20890*/  MUFU.TANH R193, R20 ;  /* 0x0000001400c17308 */ /* 0x0006620000002400 */
[----:B------:R-:W-:Y:S01]  /*208a0*/  FMUL.FTZ R43, R43, UR13 ;  /* 0x0000000d2b2b7c20 */ /* 0x000fe20008410000 */
[C---:B-----5:R-:W-:Y:S08]  /*208b0*/  HMMA.16816.F32 R44, R200.reuse, R8, R44 ;  /* 0x00000008c82c723c */ /* 0x060ff0000000182c */
[----:B------:R3:W1:Y:S01]  /*208c0*/  MUFU.TANH R164, R21 ;  /* 0x0000001500a47308 */ /* 0x0006620000002400 */
[C---:B------:R-:W-:Y:S01]  /*208d0*/  HMMA.16816.F32 R48, R200.reuse, R10, R48 ;  /* 0x0000000ac830723c */ /* 0x040fe20000001830 */
[----:B------:R-:W5:Y:S01]  /*208e0*/  LDSM.16.M88.4 R8, [R2+0xb800] ;  /* 0x00b800000208783b */ /* 0x000f620000000200 */
[----:B------:R-:W-:Y:S07]  /*208f0*/  DEPBAR.LE SB0, 0x0 ;  /* 0x000080000000791a */ /* 0x000fee0000000000 */
[----:B------:R3:W1:Y:S01]  /*20900*/  MUFU.TANH R191, R22 ;  /* 0x0000001600bf7308 */ /* 0x0006620000002400 */
[----:B------:R-:W-:Y:S01]  /*20910*/  BAR.SYNC.DEFER_BLOCKING 0x0 ;  /* 0x0000000000007b1d */ /* 0x000fe20000010000 */
[C---:B----4-:R-:W-:Y:S05]  /*20920*/  HMMA.16816.F32 R52, R200.reuse, R4, R52 ;  /* 0x00000004c834723c */ /* 0x050fea0000001834 */
[----:B------:R-:W-:Y:S03]  /*20930*/  FMUL.FTZ R183, R44, UR13 ;  /* 0x0000000d2cb77c20 */ /* 0x000fe60008410000 */
[----:B------:R3:W4:Y:S01]  /*20940*/  MUFU.TANH R189, R23 ;  /* 0x0000001700bd7308 */ /* 0x0007220000002400 */
[----:B------:R-:W-:Y:S01]  /*20950*/  FMUL.FTZ R45, R45, UR13 ;  /* 0x0000000d2d2d7c20 */ /* 0x000fe20008410000 */
[C---:B------:R-:W-:Y:S03]  /*20960*/  HMMA.16816.F32 R56, R200.reuse, R6, R56 ;  /* 0x00000006c838723c */ /* 0x040fe60000001838 */
[----:B------:R-:W-:Y:S01]  /*20970*/  FMUL.FTZ R177, R48, UR13 ;  /* 0x0000000d30b17c20 */ /* 0x000fe20008410000 */
[----:B------:R-:W-:Y:S01]  /*20980*/  FMUL.FTZ R46, R46, UR13 ;  /* 0x0000000d2e2e7c20 */ /* 0x000fe20008410000 */
[----:B------:R-:W-:Y:S03]  /*20990*/  FMUL.FTZ R47, R47, UR13 ;  /* 0x0000000d2f2f7c20 */ /* 0x000fe60008410000 */
[----:B------:R-:W1:Y:S01]  /*209a0*/  MUFU.TANH R158, R158 ;  /* 0x0000009e009e7308 */ /* 0x000e620000002400 */
[----:B------:R-:W-:Y:S01]  /*209b0*/  FMUL.FTZ R49, R49, UR13 ;  /* 0x0000000d31317c20 */ /* 0x000fe20008410000 */
[----:B------:R-:W-:Y:S01]  /*209c0*/  FMUL.FTZ R50, R50, UR13 ;  /* 0x0000000d32327c20 */ /* 0x000fe20008410000 */
[----:B------:R-:W-:Y:S01]  /*209d0*/  FMUL.FTZ R51, R51, UR13 ;  /* 0x0000000d33337c20 */ /* 0x000fe20008410000 */
[----:B------:R-:W-:Y:S01]  /*209e0*/  FMUL.FTZ R52, R52, UR13 ;  /* 0x0000000d34347c20 */ /* 0x000fe20008410000 */
[----:B------:R-:W-:Y:S01]  /*209f0*/  FMUL.FTZ R53, R53, UR13 ;  /* 0x0000000d35357c20 */ /* 0x000fe20008410000 */
[----:B------:R-:W-:Y:S04]  /*20a00*/  FMUL.FTZ R54, R54, UR13 ;  /* 0x0000000d36367c20 */ /* 0x000fe80008410000 */
        /* <DEDUP_REMOVED lines=9> */
[----:B------:R-:W-:Y:S09]  /*20aa0*/  HMMA.16816.F32 R64, R200, R10, R64 ;  /* 0x0000000ac840723c */ /* 0x000ff20000001840 */
[----:B------:R3:W1:Y:S01]  /*20ab0*/  MUFU.TANH R251, R28 ;  /* 0x0000001c00fb7308 */ /* 0x0006620000002400 */
[----:B------:R-:W-:Y:S01]  /*20ac0*/  FMUL.FTZ R148, R60, UR13 ;  /* 0x0000000d3c947c20 */ /* 0x000fe20008410000 */
[----:B------:R-:W-:Y:S08]  /*20ad0*/  FMUL.FTZ R61, R61, UR13 ;  /* 0x0000000d3d3d7c20 */ /* 0x000ff00008410000 */
[----:B------:R3:W1:Y:S01]  /*20ae0*/  MUFU.TANH R166, R29 ;  /* 0x0000001d00a67308 */ /* 0x0006620000002400 */
[----:B------:R-:W-:Y:S01]  /*20af0*/  FMUL.FTZ R62, R62, UR13 ;  /* 0x0000000d3e3e7c20 */ /* 0x000fe20008410000 */
[----:B------:R-:W-:Y:S01]  /*20b00*/  FMUL.FTZ R63, R63, UR13 ;  /* 0x0000000d3f3f7c20 */ /* 0x000fe20008410000 */
[----:B------:R-:W-:Y:S01]  /*20b10*/  FMUL.FTZ R150, R64, UR13 ;  /* 0x0000000d40967c20 */ /* 0x000fe20008410000 */
[----:B------:R-:W-:Y:S06]  /*20b20*/  FMUL.FTZ R65, R65, UR13 ;  /* 0x0000000d41417c20 */ /* 0x000fec0008410000 */
[----:B------:R3:W1:Y:S01]  /*20b30*/  MUFU.TANH R241, R30 ;  /* 0x0000001e00f17308 */ /* 0x0006620000002400 */
[----:B------:R-:W-:Y:S01]  /*20b40*/  FMUL.FTZ R66, R66, UR13 ;  /* 0x0000000d42427c20 */ /* 0x000fe20008410000 */
[----:B------:R-:W-:Y:S08]  /*20b50*/  FMUL.FTZ R67, R67, UR13 ;  /* 0x0000000d43437c20 */ /* 0x000ff00008410000 */
        /* <DEDUP_REMOVED lines=37> */
[----:B--2-4-:R-:W-:Y:S05]  /*20db0*/  @!P4 BRA `(.L_x_1154) ;  /* 0x0000000800b4c947 */ /* 0x014fea0003800000 */
[----:B------:R-:W2:Y:S08]  /*20dc0*/  LDC.64 R2, c[0x0][0x4e0] ;  /* 0x00013800ff027b82 */ /* 0x000eb00000000a00 */
[----:B------:R-:W4:Y:S01]  /*20dd0*/  LDC R5, c[0x0][0x3bc] ;  /* 0x0000ef00ff057b82 */ /* 0x000f220000000800 */
        /* <DEDUP_REMOVED lines=11> */
[----:B----4-:R-:W-:Y:S08]  /*20e90*/  @!P3 BRA `(.L_x_1155) ;  /* 0x0000000000f8b947 */ /* 0x010ff00003800000 */
        /* <DEDUP_REMOVED lines=9> */
[----:B--2---:R-:W1:Y:S02]  /*20f30*/  MUFU.RCP R2, R6 ;  /* 0x0000000600027308 */ /* 0x004e640000001000 */
        /* <DEDUP_REMOVED lines=52> */
.L_x_1155:
        /* <DEDUP_REMOVED lines=17> */
[-C--:B-1----:R-:W-:Y:S01]  /*21390*/  IADD3 R12, P5, PT, R10, R3.reuse, RZ ;  /* 0x000000030a0c7210 */ /* 0x082fe20007fbe0ff */
        /* <DEDUP_REMOVED lines=79> */
.L_x_1154:
[----:B--2---:R-:W-:Y:S01]  /*21890*/  FMNMX3.FTZ R3, R137, R147, R145, !PT ;  /* 0x0000009389037276 */ /* 0x004fe20007810091 */
[----:B-1----:R-:W-:Y:S01]  /*218a0*/  LDSM.16.MT88.4 R12, [R212+0xc000] ;  /* 0x00c00000d40c783b */ /* 0x002fe20000004200 */
[----:B------:R-:W-:Y:S02]  /*218b0*/  FMNMX3.FTZ R5, R0, R143, R141, !PT ;  /* 0x0000008f00057276 */ /* 0x000fe4000781008d */
[----:B------:R-:W-:Y:S02]  /*218c0*/  FMNMX3.FTZ R3, R3, R182, R144, !PT ;  /* 0x000000b603037276 */ /* 0x000fe40007810090 */
[----:B------:R-:W-:Y:S02]  /*218d0*/  FMNMX3.FTZ R5, R5, R142, R140, !PT ;  /* 0x0000008e05057276 */ /* 0x000fe4000781008c */
[----:B------:R-:W-:Y:S01]  /*218e0*/  FMNMX3.FTZ R3, R3, R180, R178, !PT ;  /* 0x000000b403037276 */ /* 0x000fe200078100b2 */
[----:B---3--:R-:W-:Y:S01]  /*218f0*/  LDSM.16.MT88.4 R20, [R211+0xc000] ;  /* 0x00c00000d314783b */ /* 0x008fe20000004200 */
        /* <DEDUP_REMOVED lines=51> */
[----:B------:R-:W1:Y:S01]  /*21c30*/  MUFU.EX2 R0, R0 ;  /* 0x0000000000007308 */ /* 0x000e620000000800 */
[----:B------:R-:W-:Y:S01]  /*21c40*/  FFMA.FTZ R191, R191, UR4, -R152 ;  /* 0x00000004bfbf7c23 */ /* 0x000fe20008010898 */
[----:B------:R-:W-:Y:S01]  /*21c50*/  FFMA.FTZ R149, R147, UR4, -R154 ;  /* 0x0000000493957c23 */ /* 0x000fe2000801089a */
[----:B------:R-:W-:Y:S01]  /*21c60*/  FFMA.FTZ R147, R143, UR4, -R152 ;  /* 0x000000048f937c23 */ /* 0x000fe20008010898 */
[----:B------:R-:W-:Y:S01]  /*21c70*/  FFMA.FTZ R146, R145, UR4, -R154 ;  /* 0x0000000491927c23 */ /* 0x000fe2000801089a */
[--C-:B------:R-:W-:Y:S01]  /*21c80*/  FFMA.FTZ R143, R141, UR4, -R152.reuse ;  /* 0x000000048d8f7c23 */ /* 0x100fe20008010898 */
[----:B------:R-:W-:Y:S01]  /*21c90*/  FFMA.FTZ R141, R140, UR4, -R152 ;  /* 0x000000048c8d7c23 */ /* 0x000fe20008010898 */
[--C-:B------:R-:W-:Y:S01]  /*21ca0*/  FFMA.FTZ R145, R182, UR4, -R154.reuse ;  /* 0x00000004b6917c23 */ /* 0x100fe2000801089a */
[--C-:B------:R-:W-:Y:S02]  /*21cb0*/  FFMA.FTZ R144, R144, UR4, -R154.reuse ;  /* 0x0000000490907c23 */ /* 0x100fe4000801089a */
[----:B------:R-:W2:Y:S01]  /*21cc0*/  MUFU.EX2 R2, R2 ;  /* 0x0000000200027308 */ /* 0x000ea20000000800 */
[----:B------:R-:W-:Y:S01]  /*21cd0*/  MOV R140, R226 ;  /* 0x000000e2008c7202 */ /* 0x000fe20000000f00 */
[----:B------:R-:W-:Y:S01]  /*21ce0*/  FFMA.FTZ R184, R171, UR4, -R154 ;  /* 0x00000004abb87c23 */ /* 0x000fe2000801089a */
[----:B------:R-:W-:Y:S07]  /*21cf0*/  @P0 IADD3 R140, PT, PT, R227, -0x40, RZ ;  /* 0xffffffc0e38c0810 */ /* 0x000fee0007ffe0ff */
[----:B------:R-:W-:Y:S01]  /*21d00*/  MUFU.EX2 R149, R149 ;  /* 0x0000009500957308 */ /* 0x000fe20000000800 */
[C---:B-1----:R-:W-:Y:S01]  /*21d10*/  FMUL.FTZ R6, R0.reuse, R130 ;  /* 0x0000008200067220 */ /* 0x042fe20000410000 */
[C---:B------:R-:W-:Y:S01]  /*21d20*/  FMUL.FTZ R7, R0.reuse, R131 ;  /* 0x0000008300077220 */ /* 0x040fe20000410000 */
[C---:B------:R-:W-:Y:S07]  /*21d30*/  FMUL.FTZ R10, R0.reuse, R126 ;  /* 0x0000007e000a7220 */ /* 0x040fee0000410000 */
[----:B------:R-:W1:Y:S01]  /*21d40*/  MUFU.EX2 R146, R146 ;  /* 0x0000009200927308 */ /* 0x000e620000000800 */
[----:B------:R-:W3:Y:S01]  /*21d50*/  LDSM.16.MT88.4 R28, [R140] ;  /* 0x000000008c1c783b */ /* 0x000ee20000004200 */
[C---:B------:R-:W-:Y:S01]  /*21d60*/  FMUL.FTZ R11, R0.reuse, R127 ;  /* 0x0000007f000b7220 */ /* 0x040fe20000410000 */
[----:B------:R-:W-:Y:S07]  /*21d70*/  IADD3 R213, PT, PT, R213, R140, RZ ;  /* 0x0000008cd5d57210 */ /* 0x000fee0007ffe0ff */
[----:B------:R-:W-:Y:S01]  /*21d80*/  MUFU.EX2 R147, R147 ;  /* 0x0000009300937308 */ /* 0x000fe20000000800 */
[----:B------:R-:W-:Y:S01]  /*21d90*/  FMUL.FTZ R18, R0, R118 ;  /* 0x0000007600127220 */ /* 0x000fe20000410000 */
[C---:B--2---:R-:W-:Y:S01]  /*21da0*/  FMUL.FTZ R4, R2.reuse, R128 ;  /* 0x0000008002047220 */ /* 0x044fe20000410000 */
[C---:B------:R-:W-:Y:S07]  /*21db0*/  FMUL.FTZ R5, R2.reuse, R129 ;  /* 0x0000008102057220 */ /* 0x040fee0000410000 */
[----:B------:R-:W2:Y:S01]  /*21dc0*/  MUFU.EX2 R143, R143 ;  /* 0x0000008f008f7308 */ /* 0x000ea20000000800 */
[C---:B------:R-:W-:Y:S01]  /*21dd0*/  FMUL.FTZ R8, R2.reuse, R124 ;  /* 0x0000007c02087220 */ /* 0x040fe20000410000 */
[C---:B------:R-:W-:Y:S01]  /*21de0*/  FMUL.FTZ R9, R2.reuse, R125 ;  /* 0x0000007d02097220 */ /* 0x040fe20000410000 */
[----:B------:R-:W4:Y:S07]  /*21df0*/  LDSM.16.MT88.4 R36, [R213] ;  /* 0x00000000d524783b */ /* 0x000f2e0000004200 */
[----:B------:R-:W-:Y:S01]  /*21e00*/  MUFU.EX2 R145, R145 ;  /* 0x0000009100917308 */ /* 0x000fe20000000800 */
[----:B------:R-:W-:Y:S01]  /*21e10*/  FMUL.FTZ R16, R2, R116 ;  /* 0x0000007402107220 */ /* 0x000fe20000410000 */
[----:B-1----:R-:W-:Y:S01]  /*21e20*/  F2FP.F16.F32.PACK_AB R128, R146, R149 ;  /* 0x000000959280723e */ /* 0x002fe200000000ff */
[----:B------:R-:W-:Y:S07]  /*21e30*/  FMUL.FTZ R17, R2, R117 ;  /* 0x0000007502117220 */ /* 0x000fee0000410000 */
[----:B------:R-:W1:Y:S01]  /*21e40*/  MUFU.EX2 R144, R144 ;  /* 0x0000009000907308 */ /* 0x000e620000000800 */
[----:B------:R-:W-:Y:S01]  /*21e50*/  FMUL.FTZ R19, R0, R119 ;  /* 0x0000007700137220 */ /* 0x000fe20000410000 */
[----:B------:R-:W-:Y:S01]  /*21e60*/  FMUL.FTZ R25, R2, R109 ;  /* 0x0000006d02197220 */ /* 0x000fe20000410000 */
[C---:B------:R-:W-:Y:S07]  /*21e70*/  FMUL.FTZ R26, R0.reuse, R110 ;  /* 0x0000006e001a7220 */ /* 0x040fee0000410000 */
[----:B------:R-:W-:Y:S01]  /*21e80*/  MUFU.EX2 R142, R142 ;  /* 0x0000008e008e7308 */ /* 0x000fe20000000800 */
[----:B------:R-:W-:Y:S01]  /*21e90*/  FMUL.FTZ R27, R0, R111 ;  /* 0x0000006f001b7220 */ /* 0x000fe20000410000 */
[----:B--2---:R-:W-:Y:S01]  /*21ea0*/  F2FP.F16.F32.PACK_AB R129, R143, R147 ;  /* 0x000000938f81723e */ /* 0x004fe200000000ff */
[C---:B------:R-:W-:Y:S07]  /*21eb0*/  FMUL.FTZ R24, R2.reuse, R108 ;  /* 0x0000006c02187220 */ /* 0x040fee0000410000 */
[----:B------:R-:W2:Y:S01]  /*21ec0*/  MUFU.EX2 R141, R141 ;  /* 0x0000008d008d7308 */ /* 0x000ea20000000800 */
[----:B------:R-:W5:Y:S01]  /*21ed0*/  LDSM.16.MT88.4 R60, [R140+0x4000] ;  /* 0x004000008c3c783b */ /* 0x000f620000004200 */
[C---:B------:R-:W-:Y:S01]  /*21ee0*/  FMUL.FTZ R32, R2.reuse, R100 ;  /* 0x0000006402207220 */ /* 0x040fe20000410000 */
[----:B------:R-:W-:Y:S01]  /*21ef0*/  FMUL.FTZ R33, R2, R101 ;  /* 0x0000006502217220 */ /* 0x000fe20000410000 */
[C---:B------:R-:W-:Y:S01]  /*21f00*/  FMUL.FTZ R34, R0.reuse, R102 ;  /* 0x0000006600227220 */ /* 0x040fe20000410000 */
[----:B------:R-:W-:Y:S01]  /*21f10*/  FMUL.FTZ R35, R0, R103 ;  /* 0x0000006700237220 */ /* 0x000fe20000410000 */
[----:B-1----:R-:W-:Y:S01]  /*21f20*/  F2FP.F16.F32.PACK_AB R130, R144, R145 ;  /* 0x000000919082723e */ /* 0x002fe200000000ff */
[C---:B------:R-:W-:Y:S01]  /*21f30*/  FMUL.FTZ R40, R2.reuse, R92 ;  /* 0x0000005c02287220 */ /* 0x040fe20000410000 */
[----:B------:R-:W-:Y:S01]  /*21f40*/  FMUL.FTZ R41, R2, R93 ;  /* 0x0000005d02297220 */ /* 0x000fe20000410000 */
[----:B------:R-:W-:Y:S01]  /*21f50*/  LDSM.16.MT88.4 R100, [R211+0x10800] ;  /* 0x01080000d364783b */ /* 0x000fe20000004200 */
[C---:B------:R-:W-:Y:S01]  /*21f60*/  FMUL.FTZ R42, R0.reuse, R94 ;  /* 0x0000005e002a7220 */ /* 0x040fe20000410000 */
[----:B------:R-:W-:Y:S01]  /*21f70*/  FMUL.FTZ R43, R0, R95 ;  /* 0x0000005f002b7220 */ /* 0x000fe20000410000 */
[C---:B------:R-:W-:Y:S01]  /*21f80*/  FMUL.FTZ R48, R2.reuse, R84 ;  /* 0x0000005402307220 */ /* 0x040fe20000410000 */
[----:B------:R-:W-:Y:S01]  /*21f90*/  FMUL.FTZ R49, R2, R85 ;  /* 0x0000005502317220 */ /* 0x000fe20000410000 */
[----:B--2---:R-:W-:Y:S01]  /*21fa0*/  F2FP.F16.F32.PACK_AB R131, R141, R142 ;  /* 0x0000008e8d83723e */ /* 0x004fe200000000ff */
[C---:B------:R-:W-:Y:S01]  /*21fb0*/  FMUL.FTZ R50, R0.reuse, R86 ;  /* 0x0000005600327220 */ /* 0x040fe20000410000 */
[----:B------:R-:W-:Y:S01]  /*21fc0*/  FMUL.FTZ R51, R0, R87 ;  /* 0x0000005700337220 */ /* 0x000fe20000410000 */
[----:B------:R-:W-:Y:S01]  /*21fd0*/  LDSM.16.MT88.4 R92, [R213+0x800] ;  /* 0x00080000d55c783b */ /* 0x000fe20000004200 */
[C---:B------:R-:W-:Y:S01]  /*21fe0*/  FMUL.FTZ R56, R2.reuse, R76 ;  /* 0x0000004c02387220 */ /* 0x040fe20000410000 */
[----:B------:R-:W-:Y:S01]  /*21ff0*/  FMUL.FTZ R57, R2, R77 ;  /* 0x0000004d02397220 */ /* 0x000fe20000410000 */
[C---:B------:R-:W-:Y:S01]  /*22000*/  FMUL.FTZ R58, R0.reuse, R78 ;  /* 0x0000004e003a7220 */ /* 0x040fe20000410000 */
[C---:B------:R-:W-:Y:S01]  /*22010*/  HMMA.16816.F32 R4, R128.reuse, R12, R4 ;  /* 0x0000000c8004723c */ /* 0x040fe20000001804 */
[----:B------:R-:W-:Y:S03]  /*22020*/  MUFU.EX2 R191, R191 ;  /* 0x000000bf00bf7308 */ /* 0x000fe60000000800 */
[----:B------:R-:W-:Y:S01]  /*22030*/  LDSM.16.MT88.4 R84, [R211+0xc800] ;  /* 0x00c80000d354783b */ /* 0x000fe20000004200 */
[----:B------:R-:W-:Y:S01]  /*22040*/  FMUL.FTZ R59, R0, R79 ;  /* 0x0000004f003b7220 */ /* 0x000fe20000410000 */
[C---:B------:R-:W-:Y:S01]  /*22050*/  FMUL.FTZ R64, R2.reuse, R68 ;  /* 0x0000004402407220 */ /* 0x040fe20000410000 */
[C---:B------:R-:W-:Y:S01]  /*22060*/  FMUL.FTZ R65, R2.reuse, R69 ;  /* 0x0000004502417220 */ /* 0x040fe20000410000 */
[C---:B------:R-:W-:Y:S03]  /*22070*/  HMMA.16816.F32 R8, R128.reuse, R14, R8 ;  /* 0x0000000e8008723c */ /* 0x040fe60000001808 */
[----:B------:R-:W-:Y:S01]  /*22080*/  MUFU.EX2 R184, R184 ;  /* 0x000000b800b87308 */ /* 0x000fe20000000800 */
[C---:B------:R-:W-:Y:S01]  /*22090*/  FMUL.FTZ R12, R2.reuse, R120 ;  /* 0x00000078020c7220 */ /* 0x040fe20000410000 */
[----:B------:R-:W-:Y:S01]  /*220a0*/  FMUL.FTZ R13, R2, R121 ;  /* 0x00000079020d7220 */ /* 0x000fe20000410000 */
[C---:B------:R-:W-:Y:S01]  /*220b0*/  FMUL.FTZ R14, R0.reuse, R122 ;  /* 0x0000007a000e7220 */ /* 0x040fe20000410000 */
[C---:B------:R-:W-:Y:S01]  /*220c0*/  FMUL.FTZ R15, R0.reuse, R123 ;  /* 0x0000007b000f7220 */ /* 0x040fe20000410000 */
[----:B------:R-:W-:Y:S01]  /*220d0*/  LDSM.16.MT88.4 R76, [R212+0xc800] ;  /* 0x00c80000d44c783b */ /* 0x000fe20000004200 */
[C---:B------:R-:W-:Y:S01]  /*220e0*/  FMUL.FTZ R66, R0.reuse, R70 ;  /* 0x0000004600427220 */ /* 0x040fe20000410000 */
[----:B------:R-:W-:Y:S01]  /*220f0*/  FMUL.FTZ R67, R0, R71 ;  /* 0x0000004700437220 */ /* 0x000fe20000410000 */
[----:B------:R-:W-:Y:S01]  /*22100*/  FFMA.FTZ R108, R195, UR4, -R152 ;  /* 0x00000004c36c7c23 */ /* 0x000fe20008010898 */
[----:B------:R-:W-:Y:S01]  /*22110*/  FFMA.FTZ R201, R249, UR4, -R154 ;  /* 0x00000004f9c97c23 */ /* 0x000fe2000801089a */
[--C-:B------:R-:W-:Y:S01]  /*22120*/  FFMA.FTZ R203, R243, UR4, -R152.reuse ;  /* 0x00000004f3cb7c23 */ /* 0x100fe20008010898 */
[C---:B------:R-:W-:Y:S02]  /*22130*/  HMMA.16816.F32 R12, R128.reuse, R20, R12 ;  /* 0x00000014800c723c */ /* 0x040fe4000000180c */
[----:B------:R-:W-:Y:S01]  /*22140*/  LDSM.16.MT88.4 R124, [R212+0xf800] ;  /* 0x00f80000d47c783b */ /* 0x000fe20000004200 */
[C---:B------:R-:W-:Y:S01]  /*22150*/  FMUL.FTZ R20, R2.reuse, R112 ;  /* 0x0000007002147220 */ /* 0x040fe20000410000 */
[----:B------:R-:W-:Y:S01]  /*22160*/  FMUL.FTZ R21, R2, R113 ;  /* 0x0000007102157220 */ /* 0x000fe20000410000 */
[--C-:B------:R-:W-:Y:S01]  /*22170*/  FFMA.FTZ R113, R176, UR4, -R152.reuse ;  /* 0x00000004b0717c23 */ /* 0x100fe20008010898 */
[----:B------:R-:W-:Y:S01]  /*22180*/  FFMA.FTZ R176, R207, UR4, -R152 ;  /* 0x00000004cfb07c23 */ /* 0x000fe20008010898 */
[----:B------:R-:W-:Y:S01]  /*22190*/  MUFU.EX2 R201, R201 ;  /* 0x000000c900c97308 */ /* 0x000fe20000000800 */
[C---:B------:R-:W-:Y:S02]  /*221a0*/  HMMA.16816.F32 R16, R128.reuse, R22, R16 ;  /* 0x000000168010723c */ /* 0x040fe40000001810 */
[----:B------:R-:W-:Y:S01]  /*221b0*/  LDSM.16.MT88.4 R116, [R211+0xf800] ;  /* 0x00f80000d374783b */ /* 0x000fe20000004200 */
[C---:B------:R-:W-:Y:S01]  /*221c0*/  FMUL.FTZ R22, R0.reuse, R114 ;  /* 0x0000007200167220 */ /* 0x040fe20000410000 */
[----:B------:R-:W-:Y:S05]  /*221d0*/  FMUL.FTZ R23, R0, R115 ;  /* 0x0000007300177220 */ /* 0x000fea0000410000 */
[----:B------:R-:W-:Y:S01]  /*221e0*/  MUFU.EX2 R113, R113 ;  /* 0x0000007100717308 */ /* 0x000fe20000000800 */
[----:B------:R-:W-:Y:S01]  /*221f0*/  FFMA.FTZ R115, R180, UR4, -R154 ;  /* 0x00000004b4737c23 */ /* 0x000fe2000801089a */
[----:B------:R-:W-:Y:S01]  /*22200*/  FFMA.FTZ R180, R197, UR4, -R152 ;  /* 0x00000004c5b47c23 */ /* 0x000fe20008010898 */
[--C-:B------:R-:W-:Y:S07]  /*22210*/  FFMA.FTZ R112, R178, UR4, -R154.reuse ;  /* 0x00000004b2707c23 */ /* 0x100fee000801089a */
[----:B------:R1:W-:Y:S01]  /*22220*/  MUFU.EX2 R197, R108 ;  /* 0x0000006c00c57308 */ /* 0x0003e20000000800 */
[----:B------:R-:W-:Y:S01]  /*22230*/  FFMA.FTZ R178, R205, UR4, -R154 ;  /* 0x00000004cdb27c23 */ /* 0x000fe2000801089a */
[C---:B---3--:R-:W-:Y:S08]  /*22240*/  HMMA.16816.F32 R20, R128.reuse, R28, R20 ;  /* 0x0000001c8014723c */ /* 0x048ff00000001814 */
[----:B------:R-:W-:Y:S01]  /*22250*/  MUFU.EX2 R115, R115 ;  /* 0x0000007300737308 */ /* 0x000fe20000000800 */
[C---:B------:R-:W-:Y:S01]  /*22260*/  FMUL.FTZ R28, R2.reuse, R104 ;  /* 0x00000068021c7220 */ /* 0x040fe20000410000 */
[----:B------:R-:W-:Y:S01]  /*22270*/  FMUL.FTZ R29, R2, R105 ;  /* 0x00000069021d7220 */ /* 0x000fe20000410000 */
[--C-:B------:R-:W-:Y:S07]  /*22280*/  FFMA.FTZ R104, R156, UR4, -R152.reuse ;  /* 0x000000049c687c23 */ /* 0x100fee0008010898 */
[----:B------:R-:W2:Y:S01]  /*22290*/  MUFU.EX2 R112, R112 ;  /* 0x0000007000707308 */ /* 0x000ea20000000800 */
[----:B------:R-:W-:Y:S01]  /*222a0*/  FFMA.FTZ R105, R170, UR4, -R152 ;  /* 0x00000004aa697c23 */ /* 0x000fe20008010898 */
[C---:B------:R-:W-:Y:S08]  /*222b0*/  HMMA.16816.F32 R24, R128.reuse, R30, R24 ;  /* 0x0000001e8018723c */ /* 0x040ff00000001818 */
[----:B------:R-:W-:Y:S01]  /*222c0*/  MUFU.EX2 R203, R203 ;  /* 0x000000cb00cb7308 */ /* 0x000fe20000000800 */
[C---:B------:R-:W-:Y:S01]  /*222d0*/  FMUL.FTZ R30, R0.reuse, R106 ;  /* 0x0000006a001e7220 */ /* 0x040fe20000410000 */
[----:B------:R-:W-:Y:S01]  /*222e0*/  FMUL.FTZ R31, R0, R107 ;  /* 0x0000006b001f7220 */ /* 0x000fe20000410000 */
[--C-:B-1----:R-:W-:Y:S07]  /*222f0*/  FFMA.FTZ R108, R177, UR4, -R154.reuse ;  /* 0x00000004b16c7c23 */ /* 0x102fee000801089a */
[----:B------:R-:W1:Y:S01]  /*22300*/  MUFU.EX2 R104, R104 ;  /* 0x0000006800687308 */ /* 0x000e620000000800 */
[--C-:B------:R-:W-:Y:S01]  /*22310*/  FFMA.FTZ R107, R172, UR4, -R154.reuse ;  /* 0x00000004ac6b7c23 */ /* 0x100fe2000801089a */
[--C-:B------:R-:W-:Y:S01]  /*22320*/  FFMA.FTZ R172, R247, UR4, -R154.reuse ;  /* 0x00000004f7ac7c23 */ /* 0x100fe2000801089a */
[--C-:B------:R-:W-:Y:S07]  /*22330*/  FFMA.FTZ R106, R174, UR4, -R154.reuse ;  /* 0x00000004ae6a7c23 */ /* 0x100fee000801089a */
[----:B------:R3:W-:Y:S01]  /*22340*/  MUFU.EX2 R171, R108 ;  /* 0x0000006c00ab7308 */ /* 0x0007e20000000800 */
[C---:B----4-:R-:W-:Y:S03]  /*22350*/  HMMA.16816.F32 R28, R128.reuse, R36, R28 ;  /* 0x00000024801c723c */ /* 0x050fe6000000181c */
[C---:B------:R-:W-:Y:S01]  /*22360*/  FMUL.FTZ R36, R2.reuse, R96 ;  /* 0x0000006002247220 */ /* 0x040fe20000410000 */
[----:B------:R-:W-:Y:S01]  /*22370*/  FMUL.FTZ R37, R2, R97 ;  /* 0x0000006102257220 */ /* 0x000fe20000410000 */
[----:B--2---:R-:W-:Y:S04]  /*22380*/  F2FP.F16.F32.PACK_AB R68, R112, R115 ;  /* 0x000000737044723e */ /* 0x004fe800000000ff */
[----:B------:R-:W-:Y:S01]  /*22390*/  MUFU.EX2 R172, R172 ;  /* 0x000000ac00ac7308 */ /* 0x000fe20000000800 */
[----:B------:R-:W-:Y:S01]  /*223a0*/  FFMA.FTZ R174, R235, UR4, -R154 ;  /* 0x00000004ebae7c23 */ /* 0x000fe2000801089a */
[C---:B------:R-:W-:Y:S08]  /*223b0*/  HMMA.16816.F32 R32, R128.reuse, R38, R32 ;  /* 0x000000268020723c */ /* 0x040ff00000001820 */
[----:B------:R-:W-:Y:S01]  /*223c0*/  MUFU.EX2 R107, R107 ;  /* 0x0000006b006b7308 */ /* 0x000fe20000000800 */
[C---:B------:R-:W-:Y:S01]  /*223d0*/  FMUL.FTZ R38, R0.reuse, R98 ;  /* 0x0000006200267220 */ /* 0x040fe20000410000 */
[----:B------:R-:W-:Y:S01]  /*223e0*/  FMUL.FTZ R39, R0, R99 ;  /* 0x0000006300277220 */ /* 0x000fe20000410000 */
[----:B---3--:R-:W-:Y:S01]  /*223f0*/  LDSM.16.MT88.4 R108, [R140+0x3800] ;  /* 0x003800008c6c783b */ /* 0x008fe20000004200 */
[----:B-1----:R-:W-:Y:S06]  /*22400*/  F2FP.F16.F32.PACK_AB R69, R104, R113 ;  /* 0x000000716845723e */ /* 0x002fec00000000ff */
[----:B------:R-:W-:Y:S01]  /*22410*/  MUFU.EX2 R174, R174 ;  /* 0x000000ae00ae7308 */ /* 0x000fe20000000800 */
[----:B------:R-:W-:Y:S01]  /*22420*/  FFMA.FTZ R156, R168, UR4, -R152 ;  /* 0x00000004a89c7c23 */ /* 0x000fe20008010898 */
[----:B------:R-:W-:Y:S01]  /*22430*/  FFMA.FTZ R168, R251, UR4, -R154 ;  /* 0x00000004fba87c23 */ /* 0x000fe2000801089a */
[----:B------:R-:W-:Y:S01]  /*22440*/  FFMA.FTZ R170, R245, UR4, -R152 ;  /* 0x00000004f5aa7c23 */ /* 0x000fe20008010898 */
[C---:B------:R-:W-:Y:S06]  /*22450*/  HMMA.16816.F32 R36, R128.reuse, R44, R36 ;  /* 0x0000002c8024723c */ /* 0x040fec0000001824 */
[----:B------:R-:W1:Y:S01]  /*22460*/  MUFU.EX2 R106, R106 ;  /* 0x0000006a006a7308 */ /* 0x000e620000000800 */
[----:B------:R-:W-:Y:S01]  /*22470*/  LDSM.16.MT88.4 R96, [R212+0x10800] ;  /* 0x01080000d460783b */ /* 0x000fe20000004200 */
[C---:B------:R-:W-:Y:S01]  /*22480*/  FMUL.FTZ R44, R2.reuse, R88 ;  /* 0x00000058022c7220 */ /* 0x040fe20000410000 */
[----:B------:R-:W-:Y:S07]  /*22490*/  FMUL.FTZ R45, R2, R89 ;  /* 0x00000059022d7220 */ /* 0x000fee0000410000 */
[----:B------:R-:W-:Y:S01]  /*224a0*/  MUFU.EX2 R105, R105 ;  /* 0x0000006900697308 */ /* 0x000fe20000000800 */
[--C-:B------:R-:W-:Y:S01]  /*224b0*/  FFMA.FTZ R237, R237, UR4, -R154.reuse ;  /* 0x00000004eded7c23 */ /* 0x100fe2000801089a */
[--C-:B------:R-:W-:Y:S01]  /*224c0*/  FFMA.FTZ R199, R199, UR4, -R154.reuse ;  /* 0x00000004c7c77c23 */ /* 0x100fe2000801089a */
[C---:B------:R-:W-:Y:S07]  /*224d0*/  HMMA.16816.F32 R40, R128.reuse, R46, R40 ;  /* 0x0000002e8028723c */ /* 0x040fee0000001828 */
[----:B------:R-:W2:Y:S01]  /*224e0*/  MUFU.EX2 R156, R156 ;  /* 0x0000009c009c7308 */ /* 0x000ea20000000800 */
[C---:B------:R-:W-:Y:S01]  /*224f0*/  FMUL.FTZ R46, R0.reuse, R90 ;  /* 0x0000005a002e7220 */ /* 0x040fe20000410000 */
[----:B------:R-:W-:Y:S08]  /*22500*/  FMUL.FTZ R47, R0, R91 ;  /* 0x0000005b002f7220 */ /* 0x000ff00000410000 */
[----:B------:R-:W-:Y:S01]  /*22510*/  MUFU.EX2 R168, R168 ;  /* 0x000000a800a87308 */ /* 0x000fe20000000800 */
[----:B------:R-:W-:Y:S01]  /*22520*/  LDSM.16.MT88.4 R88, [R140+0x800] ;  /* 0x000800008c58783b */ /* 0x000fe20000004200 */
[----:B-1----:R-:W-:Y:S01]  /*22530*/  F2FP.F16.F32.PACK_AB R70, R106, R107 ;  /* 0x0000006b6a46723e */ /* 0x002fe200000000ff */
[----:B------:R-:W-:Y:S07]  /*22540*/  FFMA.FTZ R182, R183, UR4, -R154 ;  /* 0x00000004b7b67c23 */ /* 0x000fee000801089a */
[----:B------:R-:W-:Y:S01]  /*22550*/  MUFU.EX2 R170, R170 ;  /* 0x000000aa00aa7308 */ /* 0x000fe20000000800 */
[--C-:B------:R-:W-:Y:S01]  /*22560*/  FFMA.FTZ R186, R181, UR4, -R152.reuse ;  /* 0x00000004b5ba7c23 */ /* 0x100fe20008010898 */
[C---:B------:R-:W-:Y:S08]  /*22570*/  HMMA.16816.F32 R44, R128.reuse, R52, R44 ;  /* 0x00000034802c723c */ /* 0x040ff0000000182c */
[----:B------:R-:W-:Y:S01]  /*22580*/  MUFU.EX2 R176, R176 ;  /* 0x000000b000b07308 */ /* 0x000fe20000000800 */
[C---:B------:R-:W-:Y:S01]  /*22590*/  FMUL.FTZ R52, R2.reuse, R80 ;  /* 0x0000005002347220 */ /* 0x040fe20000410000 */
[----:B------:R-:W-:Y:S01]  /*225a0*/  FMUL.FTZ R53, R2, R81 ;  /* 0x0000005102357220 */ /* 0x000fe20000410000 */
[----:B--2---:R-:W-:Y:S07]  /*225b0*/  F2FP.F16.F32.PACK_AB R71, R156, R105 ;  /* 0x000000699c47723e */ /* 0x004fee00000000ff */
[----:B------:R-:W-:Y:S01]  /*225c0*/  MUFU.EX2 R178, R178 ;  /* 0x000000b200b27308 */ /* 0x000fe20000000800 */
[--C-:B------:R-:W-:Y:S01]  /*225d0*/  FFMA.FTZ R173, R173, UR4, -R152.reuse ;  /* 0x00000004adad7c23 */ /* 0x100fe20008010898 */
[C---:B------:R-:W-:Y:S08]  /*225e0*/  HMMA.16816.F32 R48, R128.reuse, R54, R48 ;  /* 0x000000368030723c */ /* 0x040ff00000001830 */
[----:B------:R-:W-:Y:S01]  /*225f0*/  MUFU.EX2 R195, R199 ;  /* 0x000000c700c37308 */ /* 0x000fe20000000800 */
[C---:B------:R-:W-:Y:S01]  /*22600*/  FMUL.FTZ R54, R0.reuse, R82 ;  /* 0x0000005200367220 */ /* 0x040fe20000410000 */
[----:B------:R-:W-:Y:S01]  /*22610*/  FMUL.FTZ R55, R0, R83 ;  /* 0x0000005300377220 */ /* 0x000fe20000410000 */
[----:B------:R-:W-:Y:S01]  /*22620*/  FFMA.FTZ R188, R175, UR4, -R152 ;  /* 0x00000004afbc7c23 */ /* 0x000fe20008010898 */
[----:B------:R-:W1:Y:S06]  /*22630*/  LDSM.16.MT88.4 R80, [R213+0x4000] ;  /* 0x00400000d550783b */ /* 0x000e6c0000004200 */
[----:B------:R-:W-:Y:S01]  /*22640*/  MUFU.EX2 R180, R180 ;  /* 0x000000b400b47308 */ /* 0x000fe20000000800 */
[----:B------:R-:W-:Y:S01]  /*22650*/  FFMA.FTZ R185, R185, UR4, -R154 ;  /* 0x00000004b9b97c23 */ /* 0x000fe2000801089a */
[----:B------:R-:W-:Y:S01]  /*22660*/  FFMA.FTZ R179, R179, UR4, -R152 ;  /* 0x00000004b3b37c23 */ /* 0x000fe20008010898 */
[--C-:B------:R-:W-:Y:S01]  /*22670*/  FFMA.FTZ R190, R163, UR4, -R154.reuse ;  /* 0x00000004a3be7c23 */ /* 0x100fe2000801089a */
[C---:B-----5:R-:W-:Y:S06]  /*22680*/  HMMA.16816.F32 R52, R128.reuse, R60, R52 ;  /* 0x0000003c8034723c */ /* 0x060fec0000001834 */
[----:B------:R-:W-:Y:S01]  /*22690*/  MUFU.EX2 R182, R182 ;  /* 0x000000b600b67308 */ /* 0x000fe20000000800 */
[C---:B------:R-:W-:Y:S01]  /*226a0*/  FMUL.FTZ R60, R2.reuse, R72 ;  /* 0x00000048023c7220 */ /* 0x040fe20000410000 */
[----:B------:R-:W-:Y:S08]  /*226b0*/  FMUL.FTZ R61, R2, R73 ;  /* 0x00000049023d7220 */ /* 0x000ff00000410000 */
[----:B------:R-:W-:Y:S01]  /*226c0*/  MUFU.EX2 R181, R185 ;  /* 0x000000b900b57308 */ /* 0x000fe20000000800 */
[----:B------:R-:W-:Y:S01]  /*226d0*/  FFMA.FTZ R161, R161, UR4, -R154 ;  /* 0x00000004a1a17c23 */ /* 0x000fe2000801089a */
[--C-:B------:R-:W-:Y:S01]  /*226e0*/  FFMA.FTZ R192, R167, UR4, -R152.reuse ;  /* 0x00000004a7c07c23 */ /* 0x100fe20008010898 */
[C---:B------:R-:W-:Y:S07]  /*226f0*/  HMMA.16816.F32 R56, R128.reuse, R62, R56 ;  /* 0x0000003e8038723c */ /* 0x040fee0000001838 */
[----:B------:R-:W-:Y:S01]  /*22700*/  MUFU.EX2 R186, R186 ;  /* 0x000000ba00ba7308 */ /* 0x000fe20000000800 */
[C---:B------:R-:W-:Y:S01]  /*22710*/  FMUL.FTZ R62, R0.reuse, R74 ;  /* 0x0000004a003e7220 */ /* 0x040fe20000410000 */
[----:B------:R-:W-:Y:S08]  /*22720*/  FMUL.FTZ R63, R0, R75 ;  /* 0x0000004b003f7220 */ /* 0x000ff00000410000 */
[----:B------:R-:W-:Y:S01]  /*22730*/  MUFU.EX2 R177, R179 ;  /* 0x000000b300b17308 */ /* 0x000fe20000000800 */
[----:B------:R-:W2:Y:S01]  /*22740*/  LDSM.16.MT88.4 R72, [R140+0x4800] ;  /* 0x004800008c48783b */ /* 0x000ea20000004200 */
[----:B------:R-:W-:Y:S01]  /*22750*/  FFMA.FTZ R157, R157, UR4, -R152 ;  /* 0x000000049d9d7c23 */ /* 0x000fe20008010898 */
[--C-:B------:R-:W-:Y:S07]  /*22760*/  FFMA.FTZ R163, R165, UR4, -R154.reuse ;  /* 0x00000004a5a37c23 */ /* 0x100fee000801089a */
[----:B------:R-:W-:Y:S01]  /*22770*/  MUFU.EX2 R173, R173 ;  /* 0x000000ad00ad7308 */ /* 0x000fe20000000800 */
[----:B------:R-:W-:Y:S01]  /*22780*/  FFMA.FTZ R194, R169, UR4, -R154 ;  /* 0x00000004a9c27c23 */ /* 0x000fe2000801089a */
[--C-:B------:R-:W-:Y:S01]  /*22790*/  FFMA.FTZ R196, R159, UR4, -R152.reuse ;  /* 0x000000049fc47c23 */ /* 0x100fe20008010898 */
[--C-:B------:R-:W-:Y:S07]  /*227a0*/  FFMA.FTZ R155, R155, UR4, -R152.reuse ;  /* 0x000000049b9b7c23 */ /* 0x100fee0008010898 */
[----:B------:R-:W-:Y:S01]  /*227b0*/  MUFU.EX2 R188, R188 ;  /* 0x000000bc00bc7308 */ /* 0x000fe20000000800 */
[--C-:B------:R-:W-:Y:S01]  /*227c0*/  FFMA.FTZ R198, R136, UR4, -R152.reuse ;  /* 0x0000000488c67c23 */ /* 0x100fe20008010898 */
[--C-:B------:R-:W-:Y:S01]  /*227d0*/  FFMA.FTZ R135, R135, UR4, -R152.reuse ;  /* 0x0000000487877c23 */ /* 0x100fe20008010898 */
[----:B------:R-:W-:Y:S07]  /*227e0*/  FFMA.FTZ R134, R134, UR4, -R152 ;  /* 0x0000000486867c23 */ /* 0x000fee0008010898 */
[----:B------:R-:W-:Y:S01]  /*227f0*/  MUFU.EX2 R161, R161 ;  /* 0x000000a100a17308 */ /* 0x000fe20000000800 */
[--C-:B------:R-:W-:Y:S01]  /*22800*/  FFMA.FTZ R148, R148, UR4, -R154.reuse ;  /* 0x0000000494947c23 */ /* 0x100fe2000801089a */
[--C-:B------:R-:W-:Y:S01]  /*22810*/  FFMA.FTZ R153, R153, UR4, -R154.reuse ;  /* 0x0000000499997c23 */ /* 0x100fe2000801089a */
[----:B------:R-:W-:Y:S07]  /*22820*/  FFMA.FTZ R136, R150, UR4, -R154 ;  /* 0x0000000496887c23 */ /* 0x000fee000801089a */
[----:B------:R-:W-:Y:S01]  /*22830*/  MUFU.EX2 R190, R190 ;  /* 0x000000be00be7308 */ /* 0x000fe20000000800 */
[----:B------:R-:W-:Y:S01]  /*22840*/  FFMA.FTZ R147, R0, R229, R147 ;  /* 0x000000e500937223 */ /* 0x000fe20000010093 */
[----:B------:R-:W-:Y:S01]  /*22850*/  FFMA.FTZ R149, R2, R231, R149 ;  /* 0x000000e702957223 */ /* 0x000fe20000010095 */
[----:B------:R-:W-:Y:S07]  /*22860*/  MOV R137, R132 ;  /* 0x0000008400897202 */ /* 0x000fee0000000f00 */
[----:B------:R-:W-:Y:S01]  /*22870*/  MUFU.EX2 R192, R192 ;  /* 0x000000c000c07308 */ /* 0x000fe20000000800 */
[----:B------:R-:W-:Y:S01]  /*22880*/  FADD.FTZ R147, R143, R147 ;  /* 0x000000938f937221 */ /* 0x000fe20000010000 */
[C---:B-1----:R-:W-:Y:S08]  /*22890*/  HMMA.16816.F32 R60, R128.reuse, R80, R60 ;  /* 0x00000050803c723c */ /* 0x042ff0000000183c */
[----:B------:R-:W-:Y:S01]  /*228a0*/  MUFU.EX2 R157, R157 ;  /* 0x0000009d009d7308 */ /* 0x000fe20000000800 */
[----:B------:R-:W-:Y:S01]  /*228b0*/  FADD.FTZ R146, R146, R149 ;  /* 0x0000009592927221 */ /* 0x000fe20000010000 */
[----:B------:R-:W-:Y:S08]  /*228c0*/  FADD.FTZ R142, R142, R147 ;  /* 0x000000938e8e7221 */ /* 0x000ff00000010000 */
[----:B------:R-:W-:Y:S01]  /*228d0*/  MUFU.EX2 R163, R163 ;  /* 0x000000a300a37308 */ /* 0x000fe20000000800 */
[----:B------:R-:W-:Y:S01]  /*228e0*/  FADD.FTZ R145, R145, R146 ;  /* 0x0000009291917221 */ /* 0x000fe20000010000 */
[----:B------:R-:W-:Y:S01]  /*228f0*/  HMMA.16816.F32 R64, R128, R82, R64 ;  /* 0x000000528040723c */ /* 0x000fe20000001840 */
[----:B------:R-:W-:Y:S07]  /*22900*/  LDSM.16.MT88.4 R80, [R212+0xd000] ;  /* 0x00d00000d450783b */ /* 0x000fee0000004200 */
        /* <DEDUP_REMOVED lines=11> */
[----:B------:R-:W1:Y:S07]  /*229c0*/  LDSM.16.MT88.4 R76, [R213+0x4800] ;  /* 0x00480000d54c783b */ /* 0x000e6e0000004200 */
[----:B------:R-:W-:Y:S01]  /*229d0*/  MUFU.EX2 R153, R153 ;  /* 0x0000009900997308 */ /* 0x000fe20000000800 */
[----:B------:R-:W-:Y:S09]  /*229e0*/  FADD.FTZ R104, R104, R113 ;  /* 0x0000007168687221 */ /* 0x000ff20000010000 */
[----:B------:R-:W-:Y:S01]  /*229f0*/  MUFU.EX2 R198, R198 ;  /* 0x000000c600c67308 */ /* 0x000fe20000000800 */
[----:B------:R-:W-:Y:S01]  /*22a00*/  FADD.FTZ R105, R105, R104 ;  /* 0x0000006869697221 */ /* 0x000fe20000010000 */
[C---:B------:R-:W-:Y:S08]  /*22a10*/  HMMA.16816.F32 R12, R68.reuse, R84, R12 ;  /* 0x00000054440c723c */ /* 0x040ff0000000180c */
[----:B------:R-:W-:Y:S01]  /*22a20*/  MUFU.EX2 R135, R135 ;  /* 0x0000008700877308 */ /* 0x000fe20000000800 */
[----:B------:R-:W-:Y:S09]  /*22a30*/  FADD.FTZ R156, R156, R105 ;  /* 0x000000699c9c7221 */ /* 0x000ff20000010000 */
[----:B------:R-:W-:Y:S01]  /*22a40*/  MUFU.EX2 R136, R136 ;  /* 0x0000008800887308 */ /* 0x000fe20000000800 */
[C---:B------:R-:W-:Y:S01]  /*22a50*/  HMMA.16816.F32 R16, R68.reuse, R86, R16 ;  /* 0x000000564410723c */ /* 0x040fe20000001810 */
[----:B------:R-:W3:Y:S07]  /*22a60*/  LDSM.16.MT88.4 R84, [R211+0xd000] ;  /* 0x00d00000d354783b */ /* 0x000eee0000004200 */
[C---:B------:R-:W-:Y:S03]  /*22a70*/  HMMA.16816.F32 R20, R68.reuse, R88, R20 ;  /* 0x000000584414723c */ /* 0x040fe60000001814 */
[--C-:B------:R-:W-:Y:S01]  /*22a80*/  FFMA.FTZ R88, R193, UR4, -R154.reuse ;  /* 0x00000004c1587c23 */ /* 0x100fe2000801089a */
[----:B------:R-:W-:Y:S03]  /*22a90*/  FFMA.FTZ R193, R164, UR4, -R154 ;  /* 0x00000004a4c17c23 */ /* 0x000fe6000801089a */
[----:B------:R4:W-:Y:S01]  /*22aa0*/  MUFU.EX2 R164, R88 ;  /* 0x0000005800a47308 */ /* 0x0009e20000000800 */
[C---:B------:R-:W-:Y:S09]  /*22ab0*/  HMMA.16816.F32 R24, R68.reuse, R90, R24 ;  /* 0x0000005a4418723c */ /* 0x040ff20000001818 */
[----:B------:R-:W5:Y:S01]  /*22ac0*/  MUFU.EX2 R193, R193 ;  /* 0x000000c100c17308 */ /* 0x000f620000000800 */
[C---:B------:R-:W-:Y:S01]  /*22ad0*/  HMMA.16816.F32 R28, R68.reuse, R92, R28 ;  /* 0x0000005c441c723c */ /* 0x040fe2000000181c */
[----:B----4-:R-:W-:Y:S07]  /*22ae0*/  LDSM.16.MT88.4 R88, [R213+0x1000] ;  /* 0x00100000d558783b */ /* 0x010fee0000004200 */
[C---:B------:R-:W-:Y:S01]  /*22af0*/  HMMA.16816.F32 R32, R68.reuse, R94, R32 ;  /* 0x0000005e4420723c */ /* 0x040fe20000001820 */
[----:B------:R-:W-:Y:S07]  /*22b00*/  LDSM.16.MT88.4 R92, [R212+0x11000] ;  /* 0x01100000d45c783b */ /* 0x000fee0000004200 */
[C---:B------:R-:W-:Y:S03]  /*22b10*/  HMMA.16816.F32 R36, R68.reuse, R96, R36 ;  /* 0x000000604424723c */ /* 0x040fe60000001824 */
[----:B------:R-:W-:Y:S01]  /*22b20*/  FFMA.FTZ R97, R189, UR4, -R152 ;  /* 0x00000004bd617c23 */ /* 0x000fe20008010898 */
[--C-:B------:R-:W-:Y:S01]  /*22b30*/  FFMA.FTZ R96, R158, UR4, -R154.reuse ;  /* 0x000000049e607c23 */ /* 0x100fe2000801089a */
[--C-:B------:R-:W-:Y:S02]  /*22b40*/  FFMA.FTZ R189, R160, UR4, -R154.reuse ;  /* 0x00000004a0bd7c23 */ /* 0x100fe4000801089a */
[----:B------:R-:W4:Y:S01]  /*22b50*/  MUFU.EX2 R158, R97 ;  /* 0x00000061009e7308 */ /* 0x000f220000000800 */
[C---:B------:R-:W-:Y:S09]  /*22b60*/  HMMA.16816.F32 R40, R68.reuse, R98, R40 ;  /* 0x000000624428723c */ /* 0x040ff20000001828 */
[----:B------:R2:W-:Y:S10]  /*22b70*/  MUFU.EX2 R160, R96 ;  /* 0x0000006000a07308 */ /* 0x0005f40000000800 */
[----:B------:R-:W3:Y:S01]  /*22b80*/  MUFU.EX2 R189, R189 ;  /* 0x000000bd00bd7308 */ /* 0x000ee20000000800 */
[C---:B------:R-:W-:Y:S03]  /*22b90*/  HMMA.16816.F32 R44, R68.reuse, R100, R44 ;  /* 0x00000064442c723c */ /* 0x040fe6000000182c */
[----:B------:R-:W-:Y:S01]  /*22ba0*/  FFMA.FTZ R101, R166, UR4, -R154 ;  /* 0x00000004a6657c23 */ /* 0x000fe2000801089a */
[--C-:B------:R-:W-:Y:S01]  /*22bb0*/  FFMA.FTZ R100, R162, UR4, -R152.reuse ;  /* 0x00000004a2647c23 */ /* 0x100fe20008010898 */
[--C-:B------:R-:W-:Y:S01]  /*22bc0*/  FFMA.FTZ R166, R239, UR4, -R152.reuse ;  /* 0x00000004efa67c23 */ /* 0x100fe20008010898 */
[----:B------:R-:W-:Y:S01]  /*22bd0*/  FFMA.FTZ R162, R187, UR4, -R152 ;  /* 0x00000004bba27c23 */ /* 0x000fe20008010898 */
[----:B------:R-:W-:Y:S01]  /*22be0*/  FFMA.FTZ R154, R151, UR4, -R154 ;  /* 0x00000004979a7c23 */ /* 0x000fe2000801089a */
[C---:B------:R-:W-:Y:S01]  /*22bf0*/  HMMA.16816.F32 R48, R68.reuse, R102, R48 ;  /* 0x000000664430723c */ /* 0x040fe20000001830 */
[----:B--2---:R-:W-:Y:S01]  /*22c00*/  LDSM.16.MT88.4 R96, [R211+0x11000] ;  /* 0x01100000d360783b */ /* 0x004fe20000004200 */
[----:B------:R2:W-:Y:S10]  /*22c10*/  MUFU.EX2 R187, R100 ;  /* 0x0000006400bb7308 */ /* 0x0005f40000000800 */
[----:B------:R-:W3:Y:S01]  /*22c20*/  MUFU.EX2 R162, R162 ;  /* 0x000000a200a27308 */ /* 0x000ee20000000800 */
[C---:B------:R-:W-:Y:S09]  /*22c30*/  HMMA.16816.F32 R52, R68.reuse, R72, R52 ;  /* 0x000000484434723c */ /* 0x040ff20000001834 */
[----:B------:R-:W-:Y:S10]  /*22c40*/  MUFU.EX2 R166, R166 ;  /* 0x000000a600a67308 */ /* 0x000ff40000000800 */
[----:B------:R-:W-:Y:S01]  /*22c50*/  MUFU.EX2 R151, R154 ;  /* 0x0000009a00977308 */ /* 0x000fe20000000800 */
[C---:B------:R-:W-:Y:S01]  /*22c60*/  HMMA.16816.F32 R56, R68.reuse, R74, R56 ;  /* 0x0000004a4438723c */ /* 0x040fe20000001838 */
[----:B------:R-:W3:Y:S02]  /*22c70*/  LDSM.16.MT88.4 R72, [R140+0x1000] ;  /* 0x001000008c48783b */ /* 0x000ee40000004200 */
[----:B--2---:R-:W-:Y:S06]  /*22c80*/  FFMA.FTZ R100, R241, UR4, -R152 ;  /* 0x00000004f1647c23 */ /* 0x004fec0008010898 */
[----:B------:R-:W2:Y:S01]  /*22c90*/  MUFU.EX2 R241, R101 ;  /* 0x0000006500f17308 */ /* 0x000ea20000000800 */
[C---:B-1----:R-:W-:Y:S09]  /*22ca0*/  HMMA.16816.F32 R60, R68.reuse, R76, R60 ;  /* 0x0000004c443c723c */ /* 0x042ff2000000183c */
[----:B------:R1:W2:Y:S01]  /*22cb0*/  MUFU.EX2 R239, R100 ;  /* 0x0000006400ef7308 */ /* 0x0002a20000000800 */
[----:B------:R-:W-:Y:S01]  /*22cc0*/  HMMA.16816.F32 R64, R68, R78, R64 ;  /* 0x0000004e4440723c */ /* 0x000fe20000001840 */
[----:B------:R-:W2:Y:S02]  /*22cd0*/  LDSM.16.MT88.4 R76, [R140+0x5000] ;  /* 0x005000008c4c783b */ /* 0x000ea40000004200 */
[----:B-----5:R-:W-:Y:S02]  /*22ce0*/  F2FP.F16.F32.PACK_AB R68, R193, R164 ;  /* 0x000000a4c144723e */ /* 0x020fe400000000ff */
[----:B----4-:R-:W-:Y:S01]  /*22cf0*/  F2FP.F16.F32.PACK_AB R69, R158, R191 ;  /* 0x000000bf9e45723e */ /* 0x010fe200000000ff */
[----:B------:R-:W-:Y:S01]  /*22d00*/  FADD.FTZ R191, R191, R156 ;  /* 0x0000009cbfbf7221 */ /* 0x000fe20000010000 */
[----:B---3--:R-:W-:Y:S02]  /*22d10*/  F2FP.F16.F32.PACK_AB R70, R189, R160 ;  /* 0x000000a0bd46723e */ /* 0x008fe400000000ff */
[----:B------:R-:W-:Y:S01]  /*22d20*/  F2FP.F16.F32.PACK_AB R71, R162, R187 ;  /* 0x000000bba247723e */ /* 0x000fe200000000ff */
[----:B-1----:R-:W-:Y:S01]  /*22d30*/  LDSM.16.MT88.4 R100, [R140+0x5800] ;  /* 0x005800008c64783b */ /* 0x002fe20000004200 */
[----:B------:R-:W-:Y:S04]  /*22d40*/  FADD.FTZ R158, R158, R191 ;  /* 0x000000bf9e9e7221 */ /* 0x000fe80000010000 */
[----:B------:R-:W-:Y:S01]  /*22d50*/  FADD.FTZ R187, R187, R158 ;  /* 0x0000009ebbbb7221 */ /* 0x000fe20000010000 */
[C---:B------:R-:W-:Y:S03]  /*22d60*/  HMMA.16816.F32 R4, R68.reuse, R80, R4 ;  /* 0x000000504404723c */ /* 0x040fe60000001804 */
[----:B------:R-:W-:Y:S05]  /*22d70*/  FADD.FTZ R162, R162, R187 ;  /* 0x000000bba2a27221 */ /* 0x000fea0000010000 */
        /* <DEDUP_REMOVED lines=17> */
[C---:B--2---:R-:W-:Y:S08]  /*22e90*/  HMMA.16816.F32 R52, R68.reuse, R76, R52 ;  /* 0x0000004c4434723c */ /* 0x044ff00000001834 */
[C---:B------:R-:W-:Y:S01]  /*22ea0*/  HMMA.16816.F32 R56, R68.reuse, R78, R56 ;  /* 0x0000004e4438723c */ /* 0x040fe20000001838 */
[----:B------:R-:W2:Y:S07]  /*22eb0*/  LDSM.16.MT88.4 R76, [R211+0x11800] ;  /* 0x01180000d34c783b */ /* 0x000eae0000004200 */
[C---:B-1----:R-:W-:Y:S08]  /*22ec0*/  HMMA.16816.F32 R60, R68.reuse, R72, R60 ;  /* 0x00000048443c723c */ /* 0x042ff0000000183c */
[----:B------:R-:W-:Y:S01]  /*22ed0*/  HMMA.16816.F32 R64, R68, R74, R64 ;  /* 0x0000004a4440723c */ /* 0x000fe20000001840 */
[----:B------:R-:W1:Y:S02]  /*22ee0*/  LDSM.16.MT88.4 R72, [R213+0x5800] ;  /* 0x00580000d548783b */ /* 0x000e640000004200 */
[----:B------:R-:W-:Y:S02]  /*22ef0*/  F2FP.F16.F32.PACK_AB R68, R241, R168 ;  /* 0x000000a8f144723e */ /* 0x000fe400000000ff */
        /* <DEDUP_REMOVED lines=19> */
[C---:B-----5:R-:W-:Y:S08]  /*23030*/  HMMA.16816.F32 R36, R68.reuse, R96, R36 ;  /* 0x000000604424723c */ /* 0x060ff00000001824 */
[C---:B------:R-:W-:Y:S01]  /*23040*/  HMMA.16816.F32 R40, R68.reuse, R98, R40 ;  /* 0x000000624428723c */ /* 0x040fe20000001828 */
[----:B------:R-:W-:Y:S07]  /*23050*/  LDSM.16.MT88.4 R96, [R211+0x12000] ;  /* 0x01200000d360783b */ /* 0x000fee0000004200 */
[C---:B--2---:R-:W-:Y:S08]  /*23060*/  HMMA.16816.F32 R44, R68.reuse, R76, R44 ;  /* 0x0000004c442c723c */ /* 0x044ff0000000182c */
[C---:B------:R-:W-:Y:S01]  /*23070*/  HMMA.16816.F32 R48, R68.reuse, R78, R48 ;  /* 0x0000004e4430723c */ /* 0x040fe20000001830 */
[----:B------:R-:W2:Y:S07]  /*23080*/  LDSM.16.MT88.4 R76, [R212+0xe000] ;  /* 0x00e00000d44c783b */ /* 0x000eae0000004200 */
[C---:B------:R-:W-:Y:S03]  /*23090*/  HMMA.16816.F32 R52, R68.reuse, R100, R52 ;  /* 0x000000644434723c */ /* 0x040fe60000001834 */
[--C-:B------:R-:W-:Y:S01]  /*230a0*/  FFMA.FTZ R100, R233, UR4, -R152.reuse ;  /* 0x00000004e9647c23 */ /* 0x100fe20008010898 */
[----:B------:R-:W-:Y:S01]  /*230b0*/  FFMA.FTZ R152, R133, UR4, -R152 ;  /* 0x0000000485987c23 */ /* 0x000fe20008010898 */
[----:B------:R-:W3:Y:S03]  /*230c0*/  MUFU.EX2 R233, R237 ;  /* 0x000000ed00e97308 */ /* 0x000ee60000000800 */
[C---:B------:R-:W-:Y:S07]  /*230d0*/  HMMA.16816.F32 R56, R68.reuse, R102, R56 ;  /* 0x000000664438723c */ /* 0x040fee0000001838 */
[----:B------:R4:W5:Y:S10]  /*230e0*/  MUFU.EX2 R207, R100 ;  /* 0x0000006400cf7308 */ /* 0x0009740000000800 */
[----:B------:R-:W-:Y:S01]  /*230f0*/  MUFU.EX2 R133, R134 ;  /* 0x0000008600857308 */ /* 0x000fe20000000800 */
[C---:B-1----:R-:W-:Y:S09]  /*23100*/  HMMA.16816.F32 R60, R68.reuse, R72, R60 ;  /* 0x00000048443c723c */ /* 0x042ff2000000183c */
[----:B------:R-:W1:Y:S01]  /*23110*/  MUFU.EX2 R152, R152 ;  /* 0x0000009800987308 */ /* 0x000e620000000800 */
[----:B----4-:R-:W4:Y:S01]  /*23120*/  LDSM.16.MT88.4 R100, [R140+0x6000] ;  /* 0x006000008c64783b */ /* 0x010f220000004200 */
[----:B------:R-:W-:Y:S03]  /*23130*/  HMMA.16816.F32 R64, R68, R74, R64 ;  /* 0x0000004a4440723c */ /* 0x000fe60000001840 */
[----:B---3--:R-:W-:Y:S02]  /*23140*/  F2FP.F16.F32.PACK_AB R68, R233, R174 ;  /* 0x000000aee944723e */ /* 0x008fe400000000ff */
[----:B-----5:R-:W-:Y:S01]  /*23150*/  F2FP.F16.F32.PACK_AB R69, R176, R207 ;  /* 0x000000cfb045723e */ /* 0x020fe200000000ff */
[----:B------:R-:W-:Y:S01]  /*23160*/  FADD.FTZ R207, R207, R170 ;  /* 0x000000aacfcf7221 */ /* 0x000fe20000010000 */
[----:B------:R-:W-:Y:S01]  /*23170*/  F2FP.F16.F32.PACK_AB R70, R195, R178 ;  /* 0x000000b2c346723e */ /* 0x000fe200000000ff */
[----:B------:R-:W3:Y:S01]  /*23180*/  LDSM.16.MT88.4 R72, [R213+0x6000] ;  /* 0x00600000d548783b */ /* 0x000ee20000004200 */
        /* <DEDUP_REMOVED lines=9> */
[----:B------:R-:W5:Y:S07]  /*23220*/  LDSM.16.MT88.4 R80, [R211+0xe800] ;  /* 0x00e80000d350783b */ /* 0x000f6e0000004200 */
        /* <DEDUP_REMOVED lines=12> */
[C---:B----4-:R-:W-:Y:S08]  /*232f0*/  HMMA.16816.F32 R52, R68.reuse, R100, R52 ;  /* 0x000000644434723c */ /* 0x050ff00000001834 */
[C---:B------:R-:W-:Y:S01]  /*23300*/  HMMA.16816.F32 R56, R68.reuse, R102, R56 ;  /* 0x000000664438723c */ /* 0x040fe20000001838 */
[----:B------:R-:W4:Y:S07]  /*23310*/  LDSM.16.MT88.4 R100, [R140+0x6800] ;  /* 0x006800008c64783b */ /* 0x000f2e0000004200 */
[C---:B---3--:R-:W-:Y:S08]  /*23320*/  HMMA.16816.F32 R60, R68.reuse, R72, R60 ;  /* 0x00000048443c723c */ /* 0x048ff0000000183c */
[----:B------:R-:W-:Y:S01]  /*23330*/  HMMA.16816.F32 R64, R68, R74, R64 ;  /* 0x0000004a4440723c */ /* 0x000fe20000001840 */
[----:B------:R-:W3:Y:S02]  /*23340*/  LDSM.16.MT88.4 R72, [R213+0x6800] ;  /* 0x00680000d548783b */ /* 0x000ee40000004200 */
        /* <DEDUP_REMOVED lines=11> */
[C---:B-----5:R-:W-:Y:S08]  /*23400*/  HMMA.16816.F32 R12, R68.reuse, R80, R12 ;  /* 0x00000050440c723c */ /* 0x060ff0000000180c */
        /* <DEDUP_REMOVED lines=16> */
[----:B------:R-:W-:Y:S07]  /*23510*/  LDSM.16.MT88.4 R100, [R213+0x3800] ;  /* 0x00380000d564783b */ /* 0x000fee0000004200 */
[C---:B---3--:R-:W-:Y:S08]  /*23520*/  HMMA.16816.F32 R60, R68.reuse, R72, R60 ;  /* 0x00000048443c723c */ /* 0x048ff0000000183c */
[----:B------:R-:W-:Y:S01]  /*23530*/  HMMA.16816.F32 R64, R68, R74, R64 ;  /* 0x0000004a4440723c */ /* 0x000fe20000001840 */
[----:B------:R-:W3:Y:S02]  /*23540*/  LDSM.16.MT88.4 R72, [R140+0x7000] ;  /* 0x007000008c48783b */ /* 0x000ee40000004200 */
        /* <DEDUP_REMOVED lines=11> */
[C---:B-----5:R-:W-:Y:S08]  /*23600*/  HMMA.16816.F32 R12, R68.reuse, R80, R12 ;  /* 0x00000050440c723c */ /* 0x060ff0000000180c */
[C---:B------:R-:W-:Y:S08]  /*23610*/  HMMA.16816.F32 R16, R68.reuse, R82, R16 ;  /* 0x000000524410723c */ /* 0x040ff00000001810 */
[C---:B-1----:R-:W-:Y:S08]  /*23620*/  HMMA.16816.F32 R20, R68.reuse, R84, R20 ;  /* 0x000000544414723c */ /* 0x042ff00000001814 */
[C---:B------:R-:W-:Y:S01]  /*23630*/  HMMA.16816.F32 R24, R68.reuse, R86, R24 ;  /* 0x000000564418723c */ /* 0x040fe20000001818 */
[----:B------:R-:W-:Y:S07]  /*23640*/  LDSM.16.MT88.4 R84, [R211+0x13800] ;  /* 0x01380000d354783b */ /* 0x000fee0000004200 */
[C---:B------:R-:W-:Y:S08]  /*23650*/  HMMA.16816.F32 R28, R68.reuse, R88, R28 ;  /* 0x00000058441c723c */ /* 0x040ff0000000181c */
[C---:B------:R-:W-:Y:S08]  /*23660*/  HMMA.16816.F32 R32, R68.reuse, R90, R32 ;  /* 0x0000005a4420723c */ /* 0x040ff00000001820 */
[C---:B------:R-:W-:Y:S08]  /*23670*/  HMMA.16816.F32 R36, R68.reuse, R92, R36 ;  /* 0x0000005c4424723c */ /* 0x040ff00000001824 */
[C---:B------:R-:W-:Y:S01]  /*23680*/  HMMA.16816.F32 R40, R68.reuse, R94, R40 ;  /* 0x0000005e4428723c */ /* 0x040fe20000001828 */
[----:B------:R-:W1:Y:S07]  /*23690*/  LDSM.16.MT88.4 R92, [R212+0x13800] ;  /* 0x01380000d45c783b */ /* 0x000e6e0000004200 */
[C---:B------:R-:W-:Y:S08]  /*236a0*/  HMMA.16816.F32 R44, R68.reuse, R96, R44 ;  /* 0x00000060442c723c */ /* 0x040ff0000000182c */
[C---:B------:R-:W-:Y:S08]  /*236b0*/  HMMA.16816.F32 R48, R68.reuse, R98, R48 ;  /* 0x000000624430723c */ /* 0x040ff00000001830 */
[C---:B---3--:R-:W-:Y:S08]  /*236c0*/  HMMA.16816.F32 R52, R68.reuse, R72, R52 ;  /* 0x000000484434723c */ /* 0x048ff00000001834 */
[C---:B------:R-:W-:Y:S08]  /*236d0*/  HMMA.16816.F32 R56, R68.reuse, R74, R56 ;  /* 0x0000004a4438723c */ /* 0x040ff00000001838 */
[C---:B--2---:R-:W-:Y:S08]  /*236e0*/  HMMA.16816.F32 R60, R68.reuse, R76, R60 ;  /* 0x0000004c443c723c */ /* 0x044ff0000000183c */
[----:B------:R-:W-:Y:S01]  /*236f0*/  HMMA.16816.F32 R64, R68, R78, R64 ;  /* 0x0000004e4440723c */ /* 0x000fe20000001840 */
[----:B------:R-:W2:Y:S02]  /*23700*/  LDSM.16.MT88.4 R76, [R140+0x7800] ;  /* 0x007800008c4c783b */ /* 0x000ea40000004200 */
        /* <DEDUP_REMOVED lines=25> */
[----:B------:R-:W3:Y:S02]  /*238a0*/  LDSM.16.MT88.4 R4, [R213+0x7800] ;  /* 0x00780000d504783b */ /* 0x000ee40000004200 */
[----:B------:R-:W-:Y:S01]  /*238b0*/  FADD.FTZ R233, R233, R174 ;  /* 0x000000aee9e97221 */ /* 0x000fe20000010000 */
[C---:B------:R-:W-:Y:S03]  /*238c0*/  HMMA.16816.F32 R104, R68.reuse, R100, R28 ;  /* 0x000000644468723c */ /* 0x040fe6000000181c */
[----:B------:R-:W-:Y:S04]  /*238d0*/  FADD.FTZ R178, R178, R233 ;  /* 0x000000e9b2b27221 */ /* 0x000fe80000010000 */
[----:B------:R-:W-:Y:S01]  /*238e0*/  FADD.FTZ R195, R195, R178 ;  /* 0x000000b2c3c37221 */ /* 0x000fe20000010000 */
[C---:B------:R-:W-:Y:S03]  /*238f0*/  HMMA.16816.F32 R100, R68.reuse, R102, R32 ;  /* 0x000000664464723c */ /* 0x040fe60000001820 */
[----:B------:R-:W-:Y:S04]  /*23900*/  FADD.FTZ R0, R182, R195 ;  /* 0x000000c3b6007221 */ /* 0x000fe80000010000 */
[----:B------:R-:W-:Y:S01]  /*23910*/  FADD.FTZ R0, R181, R0 ;  /* 0x00000000b5007221 */ /* 0x000fe20000010000 */
[C---:B-1----:R-:W-:Y:S03]  /*23920*/  HMMA.16816.F32 R96, R68.reuse, R92, R36 ;  /* 0x0000005c4460723c */ /* 0x042fe60000001824 */
        /* <DEDUP_REMOVED lines=12> */
[C---:B--2---:R-:W-:Y:S03]  /*239f0*/  HMMA.16816.F32 R80, R68.reuse, R76, R52 ;  /* 0x0000004c4450723c */ /* 0x044fe60000001834 */
[----:B------:R-:W-:Y:S04]  /*23a00*/  FADD.FTZ R136, R136, R153 ;  /* 0x0000009988887221 */ /* 0x000fe80000010000 */
[----:B------:R-:W-:Y:S01]  /*23a10*/  FADD.FTZ R231, R151, R136 ;  /* 0x0000008897e77221 */ /* 0x000fe20000010000 */
[C---:B------:R-:W-:Y:S08]  /*23a20*/  HMMA.16816.F32 R76, R68.reuse, R78, R56 ;  /* 0x0000004e444c723c */ /* 0x040ff00000001838 */
[C---:B---3--:R-:W-:Y:S08]  /*23a30*/  HMMA.16816.F32 R72, R68.reuse, R4, R60 ;  /* 0x000000044448723c */ /* 0x048ff0000000183c */
[----:B------:R-:W-:Y:S01]  /*23a40*/  HMMA.16816.F32 R68, R68, R6, R64 ;  /* 0x000000064444723c */ /* 0x000fe20000001840 */
[----:B------:R-:W-:Y:S08]  /*23a50*/  @!UPT UIADD3 URZ, UPT, UPT, URZ, URZ, URZ ;  /* 0x000000fffffff290 */ /* 0x000ff0000fffe0ff */
[----:B------:R-:W-:Y:S11]  /*23a60*/  @P1 BRA `(.L_x_1156) ;  /* 0xffffffb000681947 */ /* 0x000ff6000383ffff */
.L_x_1152:
        /* <DEDUP_REMOVED lines=213> */
.L_x_1158:
[----:B------:R-:W-:Y:S05]  /*247c0*/  BSYNC.RECONVERGENT B0 ;  /* 0x0000000000007941 */ /* 0x000fea0003800200 */
.L_x_1157:
        /* <DEDUP_REMOVED lines=35> */
.L_x_1160:
[----:B------:R-:W-:Y:S05]  /*24a00*/  BSYNC.RECONVERGENT B0 ;  /* 0x0000000000007941 */ /* 0x000fea0003800200 */
.L_x_1159:
        /* <DEDUP_REMOVED lines=20> */
.L_x_1162:
[----:B------:R-:W-:Y:S05]  /*24b50*/  BSYNC.RECONVERGENT B0 ;  /* 0x0000000000007941 */ /* 0x000fea0003800200 */
.L_x_1161:
        /* <DEDUP_REMOVED lines=20> */
.L_x_1164:
[----:B------:R-:W-:Y:S05]  /*24ca0*/  BSYNC.RECONVERGENT B0 ;  /* 0x0000000000007941 */ /* 0x000fea0003800200 */
.L_x_1163:
        /* <DEDUP_REMOVED lines=19> */
.L_x_1165:
        /* <DEDUP_REMOVED lines=10> */
.L_x_7213:


//--------------------- .text._ZN5flash24flash_fwd_splitkv_kernelI23Flash_fwd_kernel_traitsILi128ELi64ELi128ELi4ELb0ELb0EN7cutlass6half_tE19Flash_kernel_traitsILi128ELi64ELi128ELi4ES3_EELb1ELb0ELb0ELb0ELb0ELb0ELb1ELb0EEEvNS_16Flash_fwd_paramsE --------------------------
	.section	.text._ZN5flash24flash_fwd_splitkv_kernelI23Flash_fwd_kernel_traitsILi128ELi64ELi128ELi4ELb0ELb0EN7cutlass6half_tE19Flash_kernel_traitsILi128ELi64ELi128ELi4ES3_EELb1ELb0ELb0ELb0ELb0ELb0ELb1ELb0EEEvNS_16Flash_fwd_paramsE,"ax",@progbits
	.align	128
        .global         _ZN5flash24flash_fwd_splitkv_kernelI23Flash_fwd_kernel_traitsILi128ELi64ELi128ELi4ELb0ELb0EN7cutlass6half_tE19Flash_kernel_traitsILi128ELi64ELi128ELi4ES3_EELb1ELb0ELb0ELb0ELb0ELb0ELb1ELb0EEEvNS_16Flash_fwd_paramsE
        .type           _ZN5flash24flash_fwd_splitkv_kernelI23Flash_fwd_kernel_traitsILi128ELi64ELi128ELi4ELb0ELb0EN7cutlass6half_tE19Flash_kernel_traitsILi128ELi64ELi128ELi4ES3_EELb1ELb0ELb0ELb0ELb0ELb0ELb1ELb0EEEvNS_16Flash_fwd_paramsE,@function
        .size           _ZN5flash24flash_fwd_splitkv_kernelI23Flash_fwd_kernel_traitsILi128ELi64ELi128ELi4ELb0ELb0EN7cutlass6half_tE19Flash_kernel_traitsILi128ELi64ELi128ELi4ES3_EELb1ELb0ELb0ELb0ELb0ELb0ELb1ELb0EEEvNS_16Flash_fwd_paramsE,(.L_x_7214 - _ZN5flash24flash_fwd_splitkv_kernelI23Flash_fwd_kernel_traitsILi128ELi64ELi128ELi4ELb0ELb0EN7cutlass6half_tE19Flash_kernel_traitsILi128ELi64ELi128ELi4ES3_EELb1ELb0ELb0ELb0ELb0ELb0ELb1ELb0EEEvNS_16Flash_fwd_paramsE)
        .other          _ZN5flash24flash_fwd_splitkv_kernelI23Flash_fwd_kernel_traitsILi128ELi64ELi128ELi4ELb0ELb0EN7cutlass6half_tE19Flash_kernel_traitsILi128ELi64ELi128ELi4ES3_EELb1ELb0ELb0ELb0ELb0ELb0ELb1ELb0EEEvNS_16Flash_fwd_paramsE,@"STO_CUDA_ENTRY STV_DEFAULT"
_ZN5flash24flash_fwd_splitkv_kernelI23Flash_fwd_kernel_traitsILi128ELi64ELi128ELi4ELb0ELb0EN7cutlass6half_tE19Flash_kernel_traitsILi128ELi64ELi128ELi4ES3_EELb1ELb0ELb0ELb0ELb0ELb0ELb1ELb0EEEvNS_16Flash_fwd_paramsE:
.text._ZN5flash24flash_fwd_splitkv_kernelI23Flash_fwd_kernel_traitsILi128ELi64ELi128ELi4ELb0ELb0EN7cutlass6half_tE19Flash_kernel_traitsILi128ELi64ELi128ELi4ES3_EELb1ELb0ELb0ELb0ELb0ELb0ELb1ELb0EEEvNS_16Flash_fwd_paramsE:
[----:B------:R-:W-:Y:S08]  /*0000*/  LDC R1, c[0x0][0x37c] ;  /* 0x0000df00ff017b82 */ /* 0x000ff00000000800 */
[----:B------:R-:W1:Y:S01]  /*0010*/  LDC R9, c[0x0][0x3e0] ;  /* 0x0000f800ff097b82 */ /* 0x000e620000000800 */
[----:B------:R-:W2:Y:S01]  /*0020*/  S2R R8, SR_CTAID.Z ;  /* 0x0000000000087919 */ /* 0x000ea20000002700 */
[----:B------:R-:W3:Y:S01]  /*0030*/  LDCU.64 UR4, c[0x0][0x478] ;  /* 0x00008f00ff0477ac */ /* 0x000ee20008000a00 */
[----:B------:R-:W-:Y:S01]  /*0040*/  IMAD.MOV.U32 R11, RZ, RZ, -0x1 ;  /* 0xffffffffff0b7424 */ /* 0x000fe200078e00ff */
[----:B------:R-:W4:Y:S01]  /*0050*/  LDCU.64 UR16, c[0x0][0x358] ;  /* 0x00006b00ff1077ac */ /* 0x000f220008000a00 */
[----:B------:R-:W3:Y:S01]  /*0060*/  LDCU.64 UR6, c[0x0][0x470] ;  /* 0x00008e00ff0677ac */ /* 0x000ee20008000a00 */
[----:B-1----:R-:W1:Y:S01]  /*0070*/  I2F.U32.RP R4, R9 ;  /* 0x0000000900047306 */ /* 0x002e620000209000 */
[----:B------:R-:W-:-:S02]  /*0080*/  ISETP.NE.U32.AND P1, PT, R9, RZ, PT ;  /* 0x000000ff0900720c */ /* 0x000fc40003f25070 */
[----:B---3--:R-:W-:-:S04]  /*0090*/  ISETP.NE.U32.AND P3, PT, RZ, UR6, PT ;  /* 0x00000006ff007c0c */ /* 0x008fc8000bf65070 */
[----:B------:R-:W-:Y:S01]  /*00a0*/  ISETP.NE.AND.EX P3, PT, RZ, UR7, PT, P3 ;  /* 0x00000007ff007c0c */ /* 0x000fe2000bf65330 */
[----:B-1----:R-:W1:Y:S02]  /*00b0*/  MUFU.RCP R2, R4 ;  /* 0x0000000400027308 */ /* 0x002e640000001000 */
[----:B-1----:R-:W-:-:S06]  /*00c0*/  VIADD R2, R2, 0xffffffe ;  /* 0x0ffffffe02027836 */ /* 0x002fcc0000000000 */
[----:B------:R-:W1:Y:S02]  /*00d0*/  F2I.FTZ.U32.TRUNC.NTZ R3, R2 ;  /* 0x0000000200037305 */ /* 0x000e64000021f000 */
[----:B-1----:R-:W-:Y:S02]  /*00e0*/  IMAD.MOV R0, RZ, RZ, -R3 ;  /* 0x000000ffff007224 */ /* 0x002fe400078e0a03 */
[----:B------:R-:W-:Y:S02]  /*00f0*/  IMAD.MOV.U32 R2, RZ, RZ, RZ ;  /* 0x000000ffff027224 */ /* 0x000fe400078e00ff */
[----:B------:R-:W-:-:S04]  /*0100*/  IMAD R5, R0, R9, RZ ;  /* 0x0000000900057224 */ /* 0x000fc800078e02ff */
[----:B------:R-:W-:Y:S02]  /*0110*/  IMAD.HI.U32 R5, R3, R5, R2 ;  /* 0x0000000503057227 */ /* 0x000fe400078e0002 */
[----:B------:R-:W1:Y:S04]  /*0120*/  LDC.64 R2, c[0x0][0x460] ;  /* 0x00011800ff027b82 */ /* 0x000e680000000a00 */
[----:B--2---:R-:W-:-:S04]  /*0130*/  IMAD.HI.U32 R215, R5, R8, RZ ;  /* 0x0000000805d77227 */ /* 0x004fc800078e00ff */
[----:B------:R-:W-:Y:S01]  /*0140*/  IMAD.MOV R0, RZ, RZ, -R215 ;  /* 0x000000ffff007224 */ /* 0x000fe200078e0ad7 */
[----:B------:R-:W2:Y:S03]  /*0150*/  LDC.64 R4, c[0x0][0x460] ;  /* 0x00011800ff047b82 */ /* 0x000ea60000000a00 */
[----:B------:R-:W-:-:S05]  /*0160*/  IMAD R0, R9, R0, R8 ;  /* 0x0000000009007224 */ /* 0x000fca00078e0208 */
[----:B------:R-:W-:Y:S02]  /*0170*/  ISETP.GE.U32.AND P0, PT, R0, R9, PT ;  /* 0x000000090000720c */ /* 0x000fe40003f06070 */
[----:B-1----:R-:W-:-:S04]  /*0180*/  ISETP.NE.U32.AND P4, PT, R2, RZ, PT ;  /* 0x000000ff0200720c */ /* 0x002fc80003f85070 */
[----:B------:R-:W-:-:S07]  /*0190*/  ISETP.NE.AND.EX P4, PT, R3, RZ, PT, P4 ;  /* 0x000000ff0300720c */ /* 0x000fce0003f85340 */
[----:B------:R-:W-:Y:S02]  /*01a0*/  @P0 IMAD.IADD R0, R0, 0x1, -R9 ;  /* 0x0000000100000824 */ /* 0x000fe400078e0a09 */
[----:B------:R-:W-:Y:S01]  /*01b0*/  @P0 VIADD R215, R215, 0x1 ;  /* 0x00000001d7d70836 */ /* 0x000fe20000000000 */
[----:B------:R-:W-:Y:S02]  /*01c0*/  ISETP.NE.U32.AND P0, PT, R2, RZ, PT ;  /* 0x000000ff0200720c */ /* 0x000fe40003f05070 */
[----:B------:R-:W-:Y:S02]  /*01d0*/  ISETP.GE.U32.AND P2, PT, R0, R9, PT ;  /* 0x000000090000720c */ /* 0x000fe40003f46070 */
[----:B------:R-:W-:Y:S02]  /*01e0*/  ISETP.NE.AND.EX P0, PT, R3, RZ, PT, P0 ;  /* 0x000000ff0300720c */ /* 0x000fe40003f05300 */
[----:B------:R-:W1:Y:S09]  /*01f0*/  LDC.64 R2, c[0x0][0x468] ;  /* 0x00011a00ff027b82 */ /* 0x000e720000000a00 */
[----:B------:R-:W-:Y:S01]  /*0200*/  @P2 VIADD R215, R215, 0x1 ;  /* 0x00000001d7d72836 */ /* 0x000fe20000000000 */
[----:B------:R-:W-:-:S02]  /*0210*/  ISETP.NE.U32.AND P2, PT, RZ, UR4, PT ;  /* 0x00000004ff007c0c */ /* 0x000fc4000bf45070 */
[----:B------:R-:W-:Y:S02]  /*0220*/  @!P1 LOP3.LUT R215, RZ, R9, RZ, 0x33, !PT ;  /* 0x00000009ffd79212 */ /* 0x000fe400078e33ff */
[----:B------:R-:W-:-:S03]  /*0230*/  ISETP.NE.AND.EX P2, PT, RZ, UR5, PT, P2 ;  /* 0x00000005ff007c0c */ /* 0x000fc6000bf45320 */
[----:B--2---:R-:W-:-:S04]  /*0240*/  IMAD.WIDE.U32 R18, R215, 0x4, R4 ;  /* 0x00000004d7127825 */ /* 0x004fc800078e0004 */
[----:B------:R-:W-:Y:S01]  /*0250*/  IMAD.SHL.U32 R13, R215, 0x4, RZ ;  /* 0x00000004d70d7824 */ /* 0x000fe200078e00ff */
[----:B----4-:R-:W2:Y:S01]  /*0260*/  @P0 LDG.E R11, desc[UR16][R18.64] ;  /* 0x00000010120b0981 */ /* 0x010ea2000c1e1900 */
[----:B------:R-:W-:-:S03]  /*0270*/  SHF.R.U32.HI R6, RZ, 0x1e, R215 ;  /* 0x0000001eff067819 */ /* 0x000fc600000116d7 */
[----:B------:R1:W2:Y:S01]  /*0280*/  @P4 LDG.E R0, desc[UR16][R18.64+0x4] ;  /* 0x0000041012004981 */ /* 0x0002a2000c1e1900 */
[C---:B------:R-:W-:Y:S01]  /*0290*/  @P2 IADD3 R14, P0, PT, R13.reuse, UR4, RZ ;  /* 0x000000040d0e2c10 */ /* 0x040fe2000ff1e0ff */
[----:B------:R-:W3:Y:S03]  /*02a0*/  S2R R23, SR_CTAID.X ;  /* 0x0000000000177919 */ /* 0x000ee60000002500 */
[----:B------:R-:W-:Y:S01]  /*02b0*/  @P2 IADD3.X R15, PT, PT, R6, UR5, RZ, P0, !PT ;  /* 0x00000005060f2c10 */ /* 0x000fe200087fe4ff */
[----:B------:R-:W4:Y:S01]  /*02c0*/  @!P4 LDC R7, c[0x0][0x434] ;  /* 0x00010d00ff07cb82 */ /* 0x000f220000000800 */
[----:B------:R-:W-:Y:S01]  /*02d0*/  @P3 IADD3 R16, P1, PT, R13, UR6, RZ ;  /* 0x000000060d103c10 */ /* 0x000fe2000ff3e0ff */
[----:B------:R-:W-:-:S03]  /*02e0*/  IMAD.MOV.U32 R4, RZ, RZ, RZ ;  /* 0x000000ffff047224 */ /* 0x000fc600078e00ff */
[----:B------:R-:W5:Y:S01]  /*02f0*/  @P2 LDG.E R15, desc[UR16][R14.64] ;  /* 0x000000100e0f2981 */ /* 0x000f62000c1e1900 */
[----:B------:R-:W3:Y:S01]  /*0300*/  LDCU.U8 UR4, c[0x0][0x532] ;  /* 0x0000a640ff0477ac */ /* 0x000ee20008000000 */
[----:B------:R-:W-:-:S05]  /*0310*/  @P3 IADD3.X R17, PT, PT, R6, UR7, RZ, P1, !PT ;  /* 0x0000000706113c10 */ /* 0x000fca0008ffe4ff */
[----:B------:R3:W5:Y:S01]  /*0320*/  @P3 LDG.E R4, desc[UR16][R16.64] ;  /* 0x0000001010043981 */ /* 0x000762000c1e1900 */
[----:B-1----:R-:W-:-:S05]  /*0330*/  IADD3 R18, P0, PT, R13, R2, RZ ;  /* 0x000000020d127210 */ /* 0x002fca0007f1e0ff */
[----:B------:R-:W-:Y:S01]  /*0340*/  IMAD.X R19, R6, 0x1, R3, P0 ;  /* 0x0000000106137824 */ /* 0x000fe200000e0603 */
[----:B------:R-:W-:-:S04]  /*0350*/  ISETP.NE.U32.AND P0, PT, R2, RZ, PT ;  /* 0x000000ff0200720c */ /* 0x000fc80003f05070 */
[----:B------:R-:W-:Y:S02]  /*0360*/  ISETP.NE.AND.EX P0, PT, R3, RZ, PT, P0 ;  /* 0x000000ff0300720c */ /* 0x000fe40003f05300 */
[----:B---3--:R-:W-:Y:S02]  /*0370*/  ISETP.NE.AND P1, PT, RZ, UR4, PT ;  /* 0x00000004ff007c0c */ /* 0x008fe4000bf25270 */
[----:B------:R-:W-:-:S09]  /*0380*/  ISETP.EQ.U32.AND P3, PT, R2, RZ, PT ;  /* 0x000000ff0200720c */ /* 0x000fd20003f62070 */
[----:B------:R-:W1:Y:S01]  /*0390*/  @!P0 LDC R17, c[0x0][0x438] ;  /* 0x00010e00ff118b82 */ /* 0x000e620000000800 */
[----:B------:R-:W-:Y:S01]  /*03a0*/  ISETP.EQ.OR.EX P3, PT, R3, RZ, !P1, P3 ;  /* 0x000000ff0300720c */ /* 0x000fe20004f62730 */
[----:B------:R-:W-:-:S12]  /*03b0*/  IMAD.MOV.U32 R5, RZ, RZ, -0x1 ;  /* 0xffffffffff057424 */ /* 0x000fd800078e00ff */
[----:B------:R3:W5:Y:S01]  /*03c0*/  @!P3 LDG.E R5, desc[UR16][R18.64] ;  /* 0x000000101205b981 */ /* 0x000762000c1e1900 */
[----:B--2---:R-:W-:Y:S02]  /*03d0*/  @P4 IMAD.IADD R7, R0, 0x1, -R11 ;  /* 0x0000000100074824 */ /* 0x004fe400078e0a0b */
[----:B------:R-:W-:-:S05]  /*03e0*/  IMAD.SHL.U32 R0, R23, 0x40, RZ ;  /* 0x0000004017007824 */ /* 0x000fca00078e00ff */
[----:B----4-:R-:W-:Y:S01]  /*03f0*/  ISETP.GT.AND P3, PT, R7, R0, PT ;  /* 0x000000000700720c */ /* 0x010fe20003f64270 */
[----:B-1-3--:R-:W-:-:S12]  /*0400*/  @!P0 BRA `(.L_x_1166) ;  /* 0x00000000000c8947 */ /* 0x00afd80003800000 */
[----:B------:R-:W2:Y:S02]  /*0410*/  @P1 LDG.E R2, desc[UR16][R18.64+0x4] ;  /* 0x0000041012021981 */ /* 0x000ea4000c1e1900 */
[----:B--2--5:R-:W-:-:S06]  /*0420*/  @P1 IADD3 R17, PT, PT, R2, -R5, RZ ;  /* 0x8000000502111210 */ /* 0x024fcc0007ffe0ff */
[----:B------:R1:W5:Y:S02]  /*0430*/  @!P1 LDG.E R17, desc[UR16][R18.64] ;  /* 0x0000001012119981 */ /* 0x000364000c1e1900 */
.L_x_1166:
[----:B------:R-:W-:Y:S05]  /*0440*/  @!P3 EXIT ;  /* 0x000000000000b94d */ /* 0x000fea0003800000 */
[----:B------:R-:W2:Y:S01]  /*0450*/  LDC R12, c[0x0][0x374] ;  /* 0x0000dd00ff0c7b82 */ /* 0x000ea20000000800 */
[----:B------:R-:W3:Y:S01]  /*0460*/  LDCU UR14, c[0x0][0x508] ;  /* 0x0000a100ff0e77ac */ /* 0x000ee20008000800 */
[----:B------:R-:W4:Y:S06]  /*0470*/  S2R R202, SR_TID.X ;  /* 0x0000000000ca7919 */ /* 0x000f2c0000002100 */
[----:B------:R-:W3:Y:S08]  /*0480*/  LDC R2, c[0x0][0x438] ;  /* 0x00010e00ff027b82 */ /* 0x000ef00000000800 */
[----:B-1----:R-:W1:Y:S01]  /*0490*/  @!P2 LDC R18, c[0x0][0x43c] ;  /* 0x00010f00ff12ab82 */ /* 0x002e620000000800 */
[----:B--2---:R-:W-:-:S02]  /*04a0*/  IABS R16, R12 ;  /* 0x0000000c00107213 */ /* 0x004fc40000000000 */
[----:B------:R-:W-:Y:S02]  /*04b0*/  IABS R21, R12 ;  /* 0x0000000c00157213 */ /* 0x000fe40000000000 */
[----:B------:R-:W2:Y:S03]  /*04c0*/  I2F.RP R10, R16 ;  /* 0x00000010000a7306 */ /* 0x000ea60000209400 */
[----:B------:R-:W-:Y:S02]  /*04d0*/  IMAD.MOV R21, RZ, RZ, -R21 ;  /* 0x000000ffff157224 */ /* 0x000fe400078e0a15 */
[----:B---3--:R-:W-:-:S05]  /*04e0*/  VIADD R2, R2, 0x7f ;  /* 0x0000007f02027836 */ /* 0x008fca0000000000 */
[----:B------:R-:W-:-:S04]  /*04f0*/  SHF.R.S32.HI R19, RZ, 0x1f, R2 ;  /* 0x0000001fff137819 */ /* 0x000fc80000011402 */
[----:B------:R-:W-:Y:S01]  /*0500*/  LEA.HI R19, R19, R2, RZ, 0x7 ;  /* 0x0000000213137211 */ /* 0x000fe200078f38ff */
[----:B--2---:R-:W2:Y:S03]  /*0510*/  MUFU.RCP R24, R10 ;  /* 0x0000000a00187308 */ /* 0x004ea60000001000 */
[----:B------:R-:W-:-:S05]  /*0520*/  LEA.HI.SX32 R19, R19, R12, 0x19 ;  /* 0x0000000c13137211 */ /* 0x000fca00078fcaff */
[----:B------:R-:W-:Y:S02]  /*0530*/  VIADD R19, R19, 0xffffffff ;  /* 0xffffffff13137836 */ /* 0x000fe40000000000 */
[----:B--2---:R-:W-:-:S03]  /*0540*/  VIADD R24, R24, 0xffffffe ;  /* 0x0ffffffe18187836 */ /* 0x004fc60000000000 */
[----:B------:R-:W-:Y:S02]  /*0550*/  IABS R10, R19 ;  /* 0x00000013000a7213 */ /* 0x000fe40000000000 */
[----:B------:R-:W-:Y:S01]  /*0560*/  LOP3.LUT R19, R19, R12, RZ, 0x3c, !PT ;  /* 0x0000000c13137212 */ /* 0x000fe200078e3cff */
[----:B------:R-:W2:Y:S03]  /*0570*/  F2I.FTZ.U32.TRUNC.NTZ R25, R24 ;  /* 0x0000001800197305 */ /* 0x000ea6000021f000 */
[----:B------:R-:W-:Y:S01]  /*0580*/  ISETP.GE.AND P0, PT, R19, RZ, PT ;  /* 0x000000ff1300720c */ /* 0x000fe20003f06270 */
[----:B--2---:R-:W-:Y:S02]  /*0590*/  IMAD.MOV R3, RZ, RZ, -R25 ;  /* 0x000000ffff037224 */ /* 0x004fe400078e0a19 */
[----:B------:R-:W-:Y:S02]  /*05a0*/  IMAD.MOV.U32 R24, RZ, RZ, RZ ;  /* 0x000000ffff187224 */ /* 0x000fe400078e00ff */
[----:B------:R-:W-:-:S04]  /*05b0*/  IMAD R3, R3, R16, RZ ;  /* 0x0000001003037224 */ /* 0x000fc800078e02ff */
[----:B------:R-:W-:-:S06]  /*05c0*/  IMAD.HI.U32 R3, R25, R3, R24 ;  /* 0x0000000319037227 */ /* 0x000fcc00078e0018 */
[----:B------:R-:W-:Y:S02]  /*05d0*/  IMAD.HI.U32 R14, R3, R10, RZ ;  /* 0x0000000a030e7227 */ /* 0x000fe400078e00ff */
[----:B------:R-:W2:Y:S02]  /*05e0*/  @!P2 LDC.64 R2, c[0x0][0x488] ;  /* 0x00012200ff02ab82 */ /* 0x000ea40000000a00 */
[----:B------:R-:W-:Y:S02]  /*05f0*/  IMAD R21, R14, R21, R10 ;  /* 0x000000150e157224 */ /* 0x000fe400078e020a */
[----:B------:R-:W3:Y:S03]  /*0600*/  S2R R10, SR_CTAID.Y ;  /* 0x00000000000a7919 */ /* 0x000ee60000002600 */
[----:B------:R-:W-:-:S13]  /*0610*/  ISETP.GT.U32.AND P1, PT, R16, R21, PT ;  /* 0x000000151000720c */ /* 0x000fda0003f24070 */
[----:B------:R-:W-:Y:S02]  /*0620*/  @!P1 IMAD.IADD R21, R21, 0x1, -R16 ;  /* 0x0000000115159824 */ /* 0x000fe400078e0a10 */
[----:B------:R-:W-:Y:S01]  /*0630*/  @!P1 VIADD R14, R14, 0x1 ;  /* 0x000000010e0e9836 */ /* 0x000fe20000000000 */
[----:B------:R-:W-:Y:S02]  /*0640*/  ISETP.NE.AND P1, PT, R12, RZ, PT ;  /* 0x000000ff0c00720c */ /* 0x000fe40003f25270 */
[----:B--2---:R-:W-:Y:S01]  /*0650*/  @!P2 ISETP.NE.U32.AND P3, PT, R2, RZ, PT ;  /* 0x000000ff0200a20c */ /* 0x004fe20003f65070 */
[----:B------:R-:W-:Y:S01]  /*0660*/  VIADD R2, R23, 0x1 ;  /* 0x0000000117027836 */ /* 0x000fe20000000000 */
[----:B------:R-:W-:Y:S02]  /*0670*/  ISETP.GE.U32.AND P4, PT, R21, R16, PT ;  /* 0x000000101500720c */ /* 0x000fe40003f86070 */
[----:B------:R-:W-:Y:S01]  /*0680*/  @!P2 ISETP.NE.AND.EX P3, PT, R3, RZ, PT, P3 ;  /* 0x000000ff0300a20c */ /* 0x000fe20003f65330 */
[----:B-----5:R-:W-:-:S02]  /*0690*/  @P2 IMAD.IADD R3, R15, 0x1, -R4 ;  /* 0x000000010f032824 */ /* 0x020fc400078e0a04 */
[----:B------:R-:W-:Y:S01]  /*06a0*/  IMAD R15, R2, 0x40, -R7 ;  /* 0x00000040020f7824 */ /* 0x000fe200078e0a07 */
[----:B-1----:R-:W-:-:S04]  /*06b0*/  @!P2 SEL R18, R18, RZ, P3 ;  /* 0x000000ff1212a207 */ /* 0x002fc80001800000 */
[----:B------:R-:W-:-:S03]  /*06c0*/  @!P2 IADD3 R3, PT, PT, R18, R17, -R4 ;  /* 0x000000111203a210 */ /* 0x000fc60007ffe804 */
[----:B------:R-:W-:Y:S02]  /*06d0*/  @P4 VIADD R14, R14, 0x1 ;  /* 0x000000010e0e4836 */ /* 0x000fe40000000000 */
[----:B------:R-:W-:Y:S02]  /*06e0*/  VIADD R16, R3, 0x7f ;  /* 0x0000007f03107836 */ /* 0x000fe40000000000 */
[----:B------:R-:W-:Y:S01]  /*06f0*/  @!P0 IMAD.MOV R14, RZ, RZ, -R14 ;  /* 0x000000ffff0e8224 */ /* 0x000fe200078e0a0e */
[----:B------:R-:W-:Y:S02]  /*0700*/  @!P1 LOP3.LUT R14, RZ, R12, RZ, 0x33, !PT ;  /* 0x0000000cff0e9212 */ /* 0x000fe400078e33ff */
[----:B------:R-:W-:Y:S02]  /*0710*/  IADD3 R2, PT, PT, R16, UR14, R15 ;  /* 0x0000000e10027c10 */ /* 0x000fe4000fffe00f */
[----:B------:R-:W-:Y:S01]  /*0720*/  SHF.R.S32.HI R17, RZ, 0x1f, R16 ;  /* 0x0000001fff117819 */ /* 0x000fe20000011410 */
[----:B---3--:R-:W-:Y:S01]  /*0730*/  IMAD R206, R14, R10, RZ ;  /* 0x0000000a0ece7224 */ /* 0x008fe200078e02ff */
[----:B------:R-:W-:-:S02]  /*0740*/  SHF.R.S32.HI R15, RZ, 0x1f, R2 ;  /* 0x0000001fff0f7819 */ /* 0x000fc40000011402 */
[----:B------:R-:W-:Y:S02]  /*0750*/  LEA.HI R12, R17, R16, RZ, 0x7 ;  /* 0x00000010110c7211 */ /* 0x000fe400078f38ff */
[----:B------:R-:W-:Y:S01]  /*0760*/  LEA.HI R15, R15, R2, RZ, 0x7 ;  /* 0x000000020f0f7211 */ /* 0x000fe200078f38ff */
[----:B------:R-:W-:Y:S01]  /*0770*/  IMAD.MOV R2, RZ, RZ, -R215 ;  /* 0x000000ffff027224 */ /* 0x000fe200078e0ad7 */
[----:B------:R-:W-:Y:S02]  /*0780*/  SHF.R.S32.HI R17, RZ, 0x7, R12 ;  /* 0x00000007ff117819 */ /* 0x000fe4000001140c */
[----:B------:R-:W-:Y:S01]  /*0790*/  SHF.R.S32.HI R15, RZ, 0x7, R15 ;  /* 0x00000007ff0f7819 */ /* 0x000fe2000001140f */
[----:B------:R-:W-:Y:S01]  /*07a0*/  IMAD R2, R9, R2, R8 ;  /* 0x0000000209027224 */ /* 0x000fe200078e0208 */
[----:B------:R-:W-:-:S04]  /*07b0*/  VIADDMNMX R14, R206, R14, R17, PT ;  /* 0x0000000ece0e7246 */ /* 0x000fc80003800111 */
[----:B------:R-:W-:-:S04]  /*07c0*/  VIMNMX R197, PT, PT, R14, R15, PT ;  /* 0x0000000f0ec57248 */ /* 0x000fc80003fe0100 */
[----:B------:R-:W-:-:S13]  /*07d0*/  ISETP.GE.AND P0, PT, R206, R197, PT ;  /* 0x000000c5ce00720c */ /* 0x000fda0003f06270 */
[----:B----4-:R-:W-:Y:S05]  /*07e0*/  @!P0 BRA `(.L_x_1167) ;  /* 0x0000000800ac8947 */ /* 0x010fea0003800000 */
[----:B------:R-:W1:Y:S01]  /*07f0*/  LDC.64 R4, c[0x0][0x430] ;  /* 0x00010c00ff047b82 */ /* 0x000e620000000a00 */
[----:B------:R-:W2:Y:S01]  /*0800*/  LDCU UR4, c[0x0][0x44c] ;  /* 0x00008980ff0477ac */ /* 0x000ea20008000800 */
[----:B------:R-:W-:Y:S01]  /*0810*/  IMAD.IADD R7, R7, 0x1, -R0 ;  /* 0x0000000107077824 */ /* 0x000fe200078e0a00 */
[----:B------:R-:W-:Y:S01]  /*0820*/  SHF.R.U32.HI R6, RZ, 0x4, R202 ;  /* 0x00000004ff067819 */ /* 0x000fe200000116ca */
[C---:B------:R-:W-:Y:S01]  /*0830*/  IMAD.SHL.U32 R13, R202.reuse, 0x4, RZ ;  /* 0x00000004ca0d7824 */ /* 0x040fe200078e00ff */
[----:B------:R-:W-:Y:S01]  /*0840*/  BSSY.RECONVERGENT B0, `(.L_x_1168) ;  /* 0x000001e000007945 */ /* 0x000fe20003800200 */
[----:B------:R-:W-:Y:S01]  /*0850*/  IMAD.SHL.U32 R202, R202, 0x8, RZ ;  /* 0x00000008caca7824 */ /* 0x000fe200078e00ff */
[C---:B------:R-:W-:Y:S01]  /*0860*/  ISETP.GE.AND P5, PT, R6.reuse, R7, PT ;  /* 0x000000070600720c */ /* 0x040fe20003fa6270 */
[C---:B------:R-:W-:Y:S01]  /*0870*/  VIADD R20, R6.reuse, 0x8 ;  /* 0x0000000806147836 */ /* 0x040fe20000000000 */
[----:B------:R-:W-:Y:S01]  /*0880*/  LOP3.LUT R13, R13, 0x3c, RZ, 0xc0, !PT ;  /* 0x0000003c0d0d7812 */ /* 0x000fe200078ec0ff */
[C---:B------:R-:W-:Y:S01]  /*0890*/  VIADD R16, R6.reuse, 0x18 ;  /* 0x0000001806107836 */ /* 0x040fe20000000000 */
[C---:B------:R-:W-:Y:S01]  /*08a0*/  IADD3 R18, PT, PT, R6.reuse, 0x10, RZ ;  /* 0x0000001006127810 */ /* 0x040fe20007ffe0ff */
[----:B------:R-:W-:Y:S01]  /*08b0*/  VIADD R14, R6, 0x20 ;  /* 0x00000020060e7836 */ /* 0x000fe20000000000 */
[----:B------:R-:W-:-:S02]  /*08c0*/  LOP3.LUT R11, R13, 0x1f80, R202, 0xf8, !PT ;  /* 0x00001f800d0b7812 */ /* 0x000fc400078ef8ca */
[-C--:B------:R-:W-:Y:S02]  /*08d0*/  ISETP.GE.AND P2, PT, R20, R7.reuse, PT ;  /* 0x000000071400720c */ /* 0x080fe40003f46270 */
[-C--:B------:R-:W-:Y:S02]  /*08e0*/  ISETP.GE.AND P1, PT, R18, R7.reuse, PT ;  /* 0x000000071200720c */ /* 0x080fe40003f26270 */
[-C--:B------:R-:W-:Y:S02]  /*08f0*/  ISETP.GE.AND P0, PT, R16, R7.reuse, PT ;  /* 0x000000071000720c */ /* 0x080fe40003f06270 */
[----:B------:R-:W-:Y:S02]  /*0900*/  ISETP.GE.AND P3, PT, R14, R7, PT ;  /* 0x000000070e00720c */ /* 0x000fe40003f66270 */
[----:B------:R-:W-:Y:S01]  /*0910*/  IADD3 R12, PT, PT, R6, 0x28, RZ ;  /* 0x00000028060c7810 */ /* 0x000fe20007ffe0ff */
[----:B-1----:R-:W-:Y:S01]  /*0920*/  IMAD R4, R10, R4, R215 ;  /* 0x000000040a047224 */ /* 0x002fe200078e02d7 */
[----:B------:R-:W-:-:S03]  /*0930*/  LOP3.LUT R15, R13, 0x40, RZ, 0xfc, !PT ;  /* 0x000000400d0f7812 */ /* 0x000fc600078efcff */
[----:B------:R-:W-:-:S04]  /*0940*/  IMAD R9, R4, R9, R2 ;  /* 0x0000000904097224 */ /* 0x000fc800078e0202 */
[----:B------:R-:W-:-:S04]  /*0950*/  IMAD R9, R9, R5, R0 ;  /* 0x0000000509097224 */ /* 0x000fc800078e0200 */
[----:B--2---:R-:W-:-:S05]  /*0960*/  IMAD R0, R9, UR4, RZ ;  /* 0x0000000409007c24 */ /* 0x004fca000f8e02ff */
[----:B------:R-:W-:-:S04]  /*0970*/  IADD3 R11, P4, PT, R0, R11, RZ ;  /* 0x0000000b000b7210 */ /* 0x000fc80007f9e0ff */
[----:B------:R-:W-:Y:S01]  /*0980*/  LEA.HI.X.SX32 R0, R0, RZ, 0x1, P4 ;  /* 0x000000ff00007211 */ /* 0x000fe200020f0eff */
[----:B------:R-:W-:Y:S08]  /*0990*/  @P5 BRA `(.L_x_1169) ;  /* 0x0000000000205947 */ /* 0x000ff00003800000 */
[----:B------:R-:W1:Y:S01]  /*09a0*/  LDCU UR6, c[0x0][0x440] ;  /* 0x00008800ff0677ac */ /* 0x000e620008000800 */
[----:B------:R-:W2:Y:S01]  /*09b0*/  LDCU.64 UR4, c[0x0][0x3f8] ;  /* 0x00007f00ff0477ac */ /* 0x000ea20008000a00 */
[----:B-1----:R-:W-:Y:S02]  /*09c0*/  ISETP.GE.AND P6, PT, R13, UR6, PT ;  /* 0x000000060d007c0c */ /* 0x002fe4000bfc6270 */
[----:B------:R-:W-:Y:S02]  /*09d0*/  ISETP.GE.AND P5, PT, R15, UR6, PT ;  /* 0x000000060f007c0c */ /* 0x000fe4000bfa6270 */
[----:B--2---:R-:W-:-:S04]  /*09e0*/  LEA R2, P4, R11, UR4, 0x2 ;  /* 0x000000040b027c11 */ /* 0x004fc8000f8810ff */
[----:B------:R-:W-:-:S05]  /*09f0*/  LEA.HI.X R3, R11, UR5, R0, 0x2, P4 ;  /* 0x000000050b037c11 */ /* 0x000fca000a0f1400 */
[----:B------:R1:W-:Y:S04]  /*0a00*/  @!P6 STG.E.128 desc[UR16][R2.64], RZ ;  /* 0x000000ff0200e986 */ /* 0x0003e8000c101d10 */
[----:B------:R1:W-:Y:S02]  /*0a10*/  @!P5 STG.E.128 desc[UR16][R2.64+0x100], RZ ;  /* 0x000100ff0200d986 */ /* 0x0003e4000c101d10 */
.L_x_1169:
[----:B------:R-:W-:Y:S05]  /*0a20*/  BSYNC.RECONVERGENT B0 ;  /* 0x0000000000007941 */ /* 0x000fea0003800200 */
.L_x_1168:
[----:B------:R-:W-:Y:S01]  /*0a30*/  BSSY.RECONVERGENT B0, `(.L_x_1170) ;  /* 0x000000f000007945 */ /* 0x000fe20003800200 */
[----:B------:R-:W-:Y:S02]  /*0a40*/  ISETP.GE.AND P6, PT, R12, R7, PT ;  /* 0x000000070c00720c */ /* 0x000fe40003fc6270 */
[----:B------:R-:W-:Y:S01]  /*0a50*/  IADD3 R10, PT, PT, R6, 0x30, RZ ;  /* 0x00000030060a7810 */ /* 0x000fe20007ffe0ff */
[----:B------:R-:W-:Y:S05]  /*0a60*/  @P2 BRA `(.L_x_1171) ;  /* 0x00000000002c2947 */ /* 0x000fea0003800000 */
[----:B------:R-:W2:Y:S02]  /*0a70*/  LDCU UR4, c[0x0][0x440] ;  /* 0x00008800ff0477ac */ /* 0x000ea40008000800 */
[----:B--2---:R-:W-:Y:S02]  /*0a80*/  ISETP.GE.AND P5, PT, R13, UR4, PT ;  /* 0x000000040d007c0c */ /* 0x004fe4000bfa6270 */
[----:B------:R-:W-:-:S11]  /*0a90*/  ISETP.GE.AND P4, PT, R15, UR4, PT ;  /* 0x000000040f007c0c */ /* 0x000fd6000bf86270 */
[----:B------:R-:W2:Y:S08]  /*0aa0*/  @!P5 LDC.64 R4, c[0x0][0x3f8] ;  /* 0x0000fe00ff04db82 */ /* 0x000eb00000000a00 */
[----:B-1----:R-:W1:Y:S01]  /*0ab0*/  @!P4 LDC.64 R2, c[0x0][0x3f8] ;  /* 0x0000fe00ff02cb82 */ /* 0x002e620000000a00 */
[----:B--2---:R-:W-:-:S04]  /*0ac0*/  @!P5 LEA R4, P2, R11, R4, 0x2 ;  /* 0x000000040b04d211 */ /* 0x004fc800078410ff */
[C---:B------:R-:W-:Y:S02]  /*0ad0*/  @!P5 LEA.HI.X R5, R11.reuse, R5, R0, 0x2, P2 ;  /* 0x000000050b05d211 */ /* 0x040fe400010f1400 */
[----:B-1----:R-:W-:-:S03]  /*0ae0*/  @!P4 LEA R2, P2, R11, R2, 0x2 ;  /* 0x000000020b02c211 */ /* 0x002fc600078410ff */
[----:B------:R2:W-:Y:S01]  /*0af0*/  @!P5 STG.E.128 desc[UR16][R4.64+0x1000], RZ ;  /* 0x001000ff0400d986 */ /* 0x0005e2000c101d10 */
[----:B------:R-:W-:-:S05]  /*0b00*/  @!P4 LEA.HI.X R3, R11, R3, R0, 0x2, P2 ;  /* 0x000000030b03c211 */ /* 0x000fca00010f1400 */
[----:B------:R2:W-:Y:S04]  /*0b10*/  @!P4 STG.E.128 desc[UR16][R2.64+0x1100], RZ ;  /* 0x001100ff0200c986 */ /* 0x0005e8000c101d10 */
.L_x_1171:
[----:B------:R-:W-:Y:S05]  /*0b20*/  BSYNC.RECONVERGENT B0 ;  /* 0x0000000000007941 */ /* 0x000fea0003800200 */
.L_x_1170:
[----:B------:R-:W-:Y:S01]  /*0b30*/  BSSY.RECONVERGENT B0, `(.L_x_1172) ;  /* 0x000000f000007945 */ /* 0x000fe20003800200 */
[----:B------:R-:W-:Y:S02]  /*0b40*/  ISETP.GE.AND P5, PT, R10, R7, PT ;  /* 0x000000070a00720c */ /* 0x000fe40003fa6270 */
[----:B------:R-:W-:Y:S01]  /*0b50*/  IADD3 R8, PT, PT, R6, 0x38, RZ ;  /* 0x0000003806087810 */ /* 0x000fe20007ffe0ff */
[----:B------:R-:W-:Y:S05]  /*0b60*/  @P1 BRA `(.L_x_1173) ;  /* 0x00000000002c1947 */ /* 0x000fea0003800000 */
[----:B------:R-:W3:Y:S02]  /*0b70*/  LDCU UR4, c[0x0][0x440] ;  /* 0x00008800ff0477ac */ /* 0x000ee40008000800 */
[----:B---3--:R-:W-:Y:S02]  /*0b80*/  ISETP.GE.AND P4, PT, R13, UR4, PT ;  /* 0x000000040d007c0c */ /* 0x008fe4000bf86270 */
[----:B------:R-:W-:-:S11]  /*0b90*/  ISETP.GE.AND P2, PT, R15, UR4, PT ;  /* 0x000000040f007c0c */ /* 0x000fd6000bf46270 */
[----:B--2---:R-:W2:Y:S08]  /*0ba0*/  @!P4 LDC.64 R4, c[0x0][0x3f8] ;  /* 0x0000fe00ff04cb82 */ /* 0x004eb00000000a00 */
[----:B-1----:R-:W1:Y:S01]  /*0bb0*/  @!P2 LDC.64 R2, c[0x0][0x3f8] ;  /* 0x0000fe00ff02ab82 */ /* 0x002e620000000a00 */
[----:B--2---:R-:W-:-:S04]  /*0bc0*/  @!P4 LEA R4, P1, R11, R4, 0x2 ;  /* 0x000000040b04c211 */ /* 0x004fc800078210ff */
[C---:B------:R-:W-:Y:S02]  /*0bd0*/  @!P4 LEA.HI.X R5, R11.reuse, R5, R0, 0x2, P1 ;  /* 0x000000050b05c211 */ /* 0x040fe400008f1400 */
[----:B-1----:R-:W-:-:S03]  /*0be0*/  @!P2 LEA R2, P1, R11, R2, 0x2 ;  /* 0x000000020b02a211 */ /* 0x002fc600078210ff */
[----:B------:R3:W-:Y:S01]  /*0bf0*/  @!P4 STG.E.128 desc[UR16][R4.64+0x2000], RZ ;  /* 0x002000ff0400c986 */ /* 0x0007e2000c101d10 */
[----:B------:R-:W-:-:S05]  /*0c00*/  @!P2 LEA.HI.X R3, R11, R3, R0, 0x2, P1 ;  /* 0x000000030b03a211 */ /* 0x000fca00008f1400 */
[----:B------:R3:W-:Y:S04]  /*0c10*/  @!P2 STG.E.128 desc[UR16][R2.64+0x2100], RZ ;  /* 0x002100ff0200a986 */ /* 0x0007e8000c101d10 */
.L_x_1173:
[----:B------:R-:W-:Y:S05]  /*0c20*/  BSYNC.RECONVERGENT B0 ;  /* 0x0000000000007941 */ /* 0x000fea0003800200 */
.L_x_1172:
[----:B------:R-:W-:Y:S01]  /*0c30*/  BSSY.RECONVERGENT B0, `(.L_x_1174) ;  /* 0x000000e000007945 */ /* 0x000fe20003800200 */
[----:B------:R-:W-:-:S03]  /*0c40*/  ISETP.GE.AND P4, PT, R8, R7, PT ;  /* 0x000000070800720c */ /* 0x000fc60003f86270 */
[----:B------:R-:W-:Y:S10]  /*0c50*/  @P0 BRA `(.L_x_1175) ;  /* 0x00000000002c0947 */ /* 0x000ff40003800000 */
[----:B------:R-:W4:Y:S02]  /*0c60*/  LDCU UR4, c[0x0][0x440] ;  /* 0x00008800ff0477ac */ /* 0x000f240008000800 */
[----:B----4-:R-:W-:Y:S02]  /*0c70*/  ISETP.GE.AND P2, PT, R13, UR4, PT ;  /* 0x000000040d007c0c */ /* 0x010fe4000bf46270 */
[----:B------:R-:W-:-:S11]  /*0c80*/  ISETP.GE.AND P1, PT, R15, UR4, PT ;  /* 0x000000040f007c0c */ /* 0x000fd6000bf26270 */
[----:B--23--:R-:W2:Y:S08]  /*0c90*/  @!P2 LDC.64 R4, c[0x0][0x3f8] ;  /* 0x0000fe00ff04ab82 */ /* 0x00ceb00000000a00 */
[----:B-1----:R-:W1:Y:S01]  /*0ca0*/  @!P1 LDC.64 R2, c[0x0][0x3f8] ;  /* 0x0000fe00ff029b82 */ /* 0x002e620000000a00 */
[----:B--2---:R-:W-:-:S04]  /*0cb0*/  @!P2 LEA R4, P0, R11, R4, 0x2 ;  /* 0x000000040b04a211 */ /* 0x004fc800078010ff */
[C---:B------:R-:W-:Y:S02]  /*0cc0*/  @!P2 LEA.HI.X R5, R11.reuse, R5, R0, 0x2, P0 ;  /* 0x000000050b05a211 */ /* 0x040fe400000f1400 */
[----:B-1----:R-:W-:-:S03]  /*0cd0*/  @!P1 LEA R2, P0, R11, R2, 0x2 ;  /* 0x000000020b029211 */ /* 0x002fc600078010ff */
[----:B------:R4:W-:Y:S01]  /*0ce0*/  @!P2 STG.E.128 desc[UR16][R4.64+0x3000], RZ ;  /* 0x003000ff0400a986 */ /* 0x0009e2000c101d10 */
[----:B------:R-:W-:-:S05]  /*0cf0*/  @!P1 LEA.HI.X R3, R11, R3, R0, 0x2, P0 ;  /* 0x000000030b039211 */ /* 0x000fca00000f1400 */
[----:B------:R4:W-:Y:S04]  /*0d00*/  @!P1 STG.E.128 desc[UR16][R2.64+0x3100], RZ ;  /* 0x003100ff02009986 */ /* 0x0009e8000c101d10 */
.L_x_1175:
[----:B------:R-:W-:Y:S05]  /*0d10*/  BSYNC.RECONVERGENT B0 ;  /* 0x0000000000007941 */ /* 0x000fea0003800200 */
.L_x_1174:
[----:B------:R-:W-:Y:S04]  /*0d20*/  BSSY.RECONVERGENT B0, `(.L_x_1176) ;  /* 0x000000d000007945 */ /* 0x000fe80003800200 */
[----:B------:R-:W-:Y:S05]  /*0d30*/  @P3 BRA `(.L_x_1177) ;  /* 0x00000000002c3947 */ /* 0x000fea0003800000 */
[----:B------:R-:W5:Y:S02]  /*0d40*/  LDCU UR4, c[0x0][0x440] ;  /* 0x00008800ff0477ac */ /* 0x000f640008000800 */
[----:B-----5:R-:W-:Y:S02]  /*0d50*/  ISETP.GE.AND P3, PT, R13, UR4, PT ;  /* 0x000000040d007c0c */ /* 0x020fe4000bf66270 */
[----:B------:R-:W-:-:S11]  /*0d60*/  ISETP.GE.AND P1, PT, R15, UR4, PT ;  /* 0x000000040f007c0c */ /* 0x000fd6000bf26270 */
[----:B--234-:R-:W2:Y:S08]  /*0d70*/  @!P3 LDC.64 R4, c[0x0][0x3f8] ;  /* 0x0000fe00ff04bb82 */ /* 0x01ceb00000000a00 */
[----:B-1----:R-:W1:Y:S01]  /*0d80*/  @!P1 LDC.64 R2, c[0x0][0x3f8] ;  /* 0x0000fe00ff029b82 */ /* 0x002e620000000a00 */
[----:B--2---:R-:W-:-:S04]  /*0d90*/  @!P3 LEA R4, P2, R11, R4, 0x2 ;  /* 0x000000040b04b211 */ /* 0x004fc800078410ff */
[C---:B------:R-:W-:Y:S02]  /*0da0*/  @!P3 LEA.HI.X R5, R11.reuse, R5, R0, 0x2, P2 ;  /* 0x000000050b05b211 */ /* 0x040fe400010f1400 */
[----:B-1----:R-:W-:-:S03]  /*0db0*/  @!P1 LEA R2, P0, R11, R2, 0x2 ;  /* 0x000000020b029211 */ /* 0x002fc600078010ff */
[----:B------:R1:W-:Y:S01]  /*0dc0*/  @!P3 STG.E.128 desc[UR16][R4.64+0x4000], RZ ;  /* 0x004000ff0400b986 */ /* 0x0003e2000c101d10 */
[----:B------:R-:W-:-:S05]  /*0dd0*/  @!P1 LEA.HI.X R3, R11, R3, R0, 0x2, P0 ;  /* 0x000000030b039211 */ /* 0x000fca00000f1400 */
[----:B------:R1:W-:Y:S04]  /*0de0*/  @!P1 STG.E.128 desc[UR16][R2.64+0x4100], RZ ;  /* 0x004100ff02009986 */ /* 0x0003e8000c101d10 */
.L_x_1177:
[----:B------:R-:W-:Y:S05]  /*0df0*/  BSYNC.RECONVERGENT B0 ;  /* 0x0000000000007941 */ /* 0x000fea0003800200 */
.L_x_1176:
[----:B------:R-:W-:Y:S04]  /*0e00*/  BSSY.RECONVERGENT B0, `(.L_x_1178) ;  /* 0x000000d000007945 */ /* 0x000fe80003800200 */
[----:B------:R-:W-:Y:S05]  /*0e10*/  @P6 BRA `(.L_x_1179) ;  /* 0x00000000002c6947 */ /* 0x000fea0003800000 */
[----:B------:R-:W5:Y:S02]  /*0e20*/  LDCU UR4, c[0x0][0x440] ;  /* 0x00008800ff0477ac */ /* 0x000f640008000800 */
[----:B-----5:R-:W-:Y:S02]  /*0e30*/  ISETP.GE.AND P3, PT, R13, UR4, PT ;  /* 0x000000040d007c0c */ /* 0x020fe4000bf66270 */
[----:B------:R-:W-:-:S11]  /*0e40*/  ISETP.GE.AND P1, PT, R15, UR4, PT ;  /* 0x000000040f007c0c */ /* 0x000fd6000bf26270 */
[----:B-1234-:R-:W1:Y:S08]  /*0e50*/  @!P3 LDC.64 R4, c[0x0][0x3f8] ;  /* 0x0000fe00ff04bb82 */ /* 0x01ee700000000a00 */
[----:B------:R-:W2:Y:S01]  /*0e60*/  @!P1 LDC.64 R2, c[0x0][0x3f8] ;  /* 0x0000fe00ff029b82 */ /* 0x000ea20000000a00 */
[----:B-1----:R-:W-:-:S04]  /*0e70*/  @!P3 LEA R4, P2, R11, R4, 0x2 ;  /* 0x000000040b04b211 */ /* 0x002fc800078410ff */
[C---:B------:R-:W-:Y:S02]  /*0e80*/  @!P3 LEA.HI.X R5, R11.reuse, R5, R0, 0x2, P2 ;  /* 0x000000050b05b211 */ /* 0x040fe400010f1400 */
[----:B--2---:R-:W-:-:S03]  /*0e90*/  @!P1 LEA R2, P0, R11, R2, 0x2 ;  /* 0x000000020b029211 */ /* 0x004fc600078010ff */
[----:B------:R1:W-:Y:S01]  /*0ea0*/  @!P3 STG.E.128 desc[UR16][R4.64+0x5000], RZ ;  /* 0x005000ff0400b986 */ /* 0x0003e2000c101d10 */
[----:B------:R-:W-:-:S05]  /*0eb0*/  @!P1 LEA.HI.X R3, R11, R3, R0, 0x2, P0 ;  /* 0x000000030b039211 */ /* 0x000fca00000f1400 */
[----:B------:R1:W-:Y:S04]  /*0ec0*/  @!P1 STG.E.128 desc[UR16][R2.64+0x5100], RZ ;  /* 0x005100ff02009986 */ /* 0x0003e8000c101d10 */
.L_x_1179:
[----:B------:R-:W-:Y:S05]  /*0ed0*/  BSYNC.RECONVERGENT B0 ;  /* 0x0000000000007941 */ /* 0x000fea0003800200 */
.L_x_1178:
        /* <DEDUP_REMOVED lines=13> */
.L_x_1181:
[----:B------:R-:W-:Y:S05]  /*0fb0*/  BSYNC.RECONVERGENT B0 ;  /* 0x0000000000007941 */ /* 0x000fea0003800200 */
.L_x_1180:
        /* <DEDUP_REMOVED lines=13> */
.L_x_1183:
[----:B------:R-:W-:Y:S05]  /*1090*/  BSYNC.RECONVERGENT B0 ;  /* 0x0000000000007941 */ /* 0x000fea0003800200 */
.L_x_1182:
[----:B------:R-:W5:Y:S01]  /*10a0*/  LDCU.64 UR4, c[0x0][0x428] ;  /* 0x00008500ff0477ac */ /* 0x000f620008000a00 */
[----:B------:R-:W-:-:S04]  /*10b0*/  ISETP.NE.AND P0, PT, R13, RZ, PT ;  /* 0x000000ff0d00720c */ /* 0x000fc80003f05270 */
[-C--:B------:R-:W-:Y:S02]  /*10c0*/  ISETP.GE.OR P1, PT, R6, R7.reuse, P0 ;  /* 0x000000070600720c */ /* 0x080fe40000726670 */
[C---:B------:R-:W-:Y:S02]  /*10d0*/  IADD3 R6, P2, PT, R9.reuse, R6, RZ ;  /* 0x0000000609067210 */ /* 0x040fe40007f5e0ff */
[-C--:B------:R-:W-:Y:S02]  /*10e0*/  ISETP.GE.OR P6, PT, R20, R7.reuse, P0 ;  /* 0x000000071400720c */ /* 0x080fe400007c6670 */
[----:B------:R-:W-:Y:S02]  /*10f0*/  LEA.HI.X.SX32 R9, R9, RZ, 0x1, P2 ;  /* 0x000000ff09097211 */ /* 0x000fe400010f0eff */
[-C--:B------:R-:W-:Y:S02]  /*1100*/  ISETP.GE.OR P5, PT, R18, R7.reuse, P0 ;  /* 0x000000071200720c */ /* 0x080fe400007a6670 */
[----:B------:R-:W-:-:S02]  /*1110*/  ISETP.GE.OR P4, PT, R16, R7, P0 ;  /* 0x000000071000720c */ /* 0x000fc40000786670 */
[----:B------:R-:W-:Y:S01]  /*1120*/  ISETP.GE.OR P3, PT, R14, R7, P0 ;  /* 0x000000070e00720c */ /* 0x000fe20000766670 */
[----:B-1234-:R-:W-:Y:S01]  /*1130*/  @!P1 IMAD.MOV.U32 R5, RZ, RZ, -0x800000 ;  /* 0xff800000ff059424 */ /* 0x01efe200078e00ff */
[----:B-----5:R-:W-:-:S03]  /*1140*/  LEA R2, P2, R6, UR4, 0x2 ;  /* 0x0000000406027c11 */ /* 0x020fc6000f8410ff */
[----:B------:R-:W-:Y:S01]  /*1150*/  @!P6 IMAD.MOV.U32 R17, RZ, RZ, -0x800000 ;  /* 0xff800000ff11e424 */ /* 0x000fe200078e00ff */
[----:B------:R-:W-:Y:S02]  /*1160*/  LEA.HI.X R3, R6, UR5, R9, 0x2, P2 ;  /* 0x0000000506037c11 */ /* 0x000fe400090f1409 */
[-C--:B------:R-:W-:Y:S01]  /*1170*/  ISETP.GE.OR P2, PT, R12, R7.reuse, P0 ;  /* 0x000000070c00720c */ /* 0x080fe20000746670 */
[----:B------:R-:W-:Y:S02]  /*1180*/  @!P5 IMAD.MOV.U32 R15, RZ, RZ, -0x800000 ;  /* 0xff800000ff0fd424 */ /* 0x000fe400078e00ff */
[----:B------:R1:W-:Y:S01]  /*1190*/  @!P1 STG.E desc[UR16][R2.64], R5 ;  /* 0x0000000502009986 */ /* 0x0003e2000c101910 */
[-C--:B------:R-:W-:Y:S01]  /*11a0*/  ISETP.GE.OR P1, PT, R10, R7.reuse, P0 ;  /* 0x000000070a00720c */ /* 0x080fe20000726670 */
[----:B------:R-:W-:Y:S01]  /*11b0*/  @!P4 IMAD.MOV.U32 R13, RZ, RZ, -0x800000 ;  /* 0xff800000ff0dc424 */ /* 0x000fe200078e00ff */
[----:B------:R-:W-:Y:S01]  /*11c0*/  ISETP.GE.OR P0, PT, R8, R7, P0 ;  /* 0x000000070800720c */ /* 0x000fe20000706670 */
[----:B------:R-:W-:Y:S01]  /*11d0*/  @!P3 IMAD.MOV.U32 R11, RZ, RZ, -0x800000 ;  /* 0xff800000ff0bb424 */ /* 0x000fe200078e00ff */
[----:B------:R1:W-:Y:S04]  /*11e0*/  @!P6 STG.E desc[UR16][R2.64+0x20], R17 ;  /* 0x000020110200e986 */ /* 0x0003e8000c101910 */
[----:B------:R1:W-:Y:S01]  /*11f0*/  @!P5 STG.E desc[UR16][R2.64+0x40], R15 ;  /* 0x0000400f0200d986 */ /* 0x0003e2000c101910 */
[----:B------:R-:W-:-:S03]  /*1200*/  @!P2 IMAD.MOV.U32 R9, RZ, RZ, -0x800000 ;  /* 0xff800000ff09a424 */ /* 0x000fc600078e00ff */
[----:B------:R1:W-:Y:S01]  /*1210*/  @!P4 STG.E desc[UR16][R2.64+0x60], R13 ;  /* 0x0000600d0200c986 */ /* 0x0003e2000c101910 */
[----:B------:R-:W-:-:S03]  /*1220*/  @!P1 IMAD.MOV.U32 R7, RZ, RZ, -0x800000 ;  /* 0xff800000ff079424 */ /* 0x000fc600078e00ff */
[----:B------:R1:W-:Y:S04]  /*1230*/  @!P3 STG.E desc[UR16][R2.64+0x80], R11 ;  /* 0x0000800b0200b986 */ /* 0x0003e8000c101910 */
[----:B------:R1:W-:Y:S04]  /*1240*/  @!P2 STG.E desc[UR16][R2.64+0xa0], R9 ;  /* 0x0000a0090200a986 */ /* 0x0003e8000c101910 */
[----:B------:R1:W-:Y:S01]  /*1250*/  @!P1 STG.E desc[UR16][R2.64+0xc0], R7 ;  /* 0x0000c00702009986 */ /* 0x0003e2000c101910 */
[----:B------:R-:W-:Y:S05]  /*1260*/  @P0 EXIT ;  /* 0x000000000000094d */ /* 0x000fea0003800000 */
[----:B-1----:R-:W-:-:S05]  /*1270*/  MOV R5, 0xff800000 ;  /* 0xff80000000057802 */ /* 0x002fca0000000f00 */
[----:B------:R-:W-:Y:S01]  /*1280*/  STG.E desc[UR16][R2.64+0xe0], R5 ;  /* 0x0000e00502007986 */ /* 0x000fe2000c101910 */
[----:B------:R-:W-:Y:S05]  /*1290*/  EXIT ;  /* 0x000000000000794d */ /* 0x000fea0003800000 */
.L_x_1167:
[----:B------:R-:W1:Y:S01]  /*12a0*/  LDCU.64 UR4, c[0x0][0x4d8] ;  /* 0x00009b00ff0477ac */ /* 0x000e620008000a00 */
[----:B------:R-:W-:Y:S01]  /*12b0*/  MOV R8, R215 ;  /* 0x000000d700087202 */ /* 0x000fe20000000f00 */
        /* <DEDUP_REMOVED lines=9> */
.L_x_1184:
[----:B------:R-:W-:Y:S05]  /*1350*/  BRA.U !UP1, `(.L_x_1185) ;  /* 0x00000005098c7547 */ /* 0x000fea000b800000 */
[----:B------:R-:W2:Y:S01]  /*1360*/  LDC R17, c[0x0][0x4f0] ;  /* 0x00013c00ff117b82 */ /* 0x000ea20000000800 */
[----:B------:R-:W-:Y:S01]  /*1370*/  LEA R4, R197, 0xffffff80, 0x7 ;  /* 0xffffff80c5047811 */ /* 0x000fe200078e38ff */
[----:B------:R-:W3:Y:S01]  /*1380*/  LDCU.64 UR4, c[0x0][0x4e8] ;  /* 0x00009d00ff0477ac */ /* 0x000ee20008000a00 */
[----:B------:R-:W4:Y:S01]  /*1390*/  LDCU.64 UR6, c[0x0][0x3a0] ;  /* 0x00007400ff0677ac */ /* 0x000f220008000a00 */
[----:B------:R-:W4:Y:S01]  /*13a0*/  LDCU.64 UR12, c[0x0][0x3b8] ;  /* 0x00007700ff0c77ac */ /* 0x000f220008000a00 */
[----:B------:R-:W4:Y:S01]  /*13b0*/  LDCU.64 UR10, c[0x0][0x3c0] ;  /* 0x00007800ff0a77ac */ /* 0x000f220008000a00 */
[----:B--2--5:R-:W-:-:S04]  /*13c0*/  IABS R8, R17 ;  /* 0x0000001100087213 */ /* 0x024fc80000000000 */
        /* <DEDUP_REMOVED lines=8> */
[----:B------:R-:W-:-:S04]  /*1450*/  IMAD.HI.U32 R13, R13, R6, R12 ;  /* 0x000000060d0d7227 */ /* 0x000fc800078e000c */
[----:B------:R-:W-:-:S04]  /*1460*/  IMAD.MOV.U32 R6, RZ, RZ, R5 ;  /* 0x000000ffff067224 */ /* 0x000fc800078e0005 */
[----:B------:R-:W-:-:S05]  /*1470*/  IMAD.HI.U32 R13, R13, R6, RZ ;  /* 0x000000060d0d7227 */ /* 0x000fca00078e00ff */
[----:B------:R-:W-:-:S05]  /*1480*/  IADD3 R5, PT, PT, -R13, RZ, RZ ;  /* 0x000000ff0d057210 */ /* 0x000fca0007ffe1ff */
[----:B------:R-:W-:-:S05]  /*1490*/  IMAD R5, R8, R5, R6 ;  /* 0x0000000508057224 */ /* 0x000fca00078e0206 */
[----:B------:R-:W-:-:S13]  /*14a0*/  ISETP.GT.U32.AND P2, PT, R8, R5, PT ;  /* 0x000000050800720c */ /* 0x000fda0003f44070 */
[----:B------:R-:W-:Y:S01]  /*14b0*/  @!P2 IMAD.IADD R5, R5, 0x1, -R8 ;  /* 0x000000010505a824 */ /* 0x000fe200078e0a08 */
[----:B------:R-:W-:Y:S02]  /*14c0*/  @!P2 IADD3 R13, PT, PT, R13, 0x1, RZ ;  /* 0x000000010d0da810 */ /* 0x000fe40007ffe0ff */
[----:B------:R-:W-:Y:S02]  /*14d0*/  ISETP.NE.AND P2, PT, R17, RZ, PT ;  /* 0x000000ff1100720c */ /* 0x000fe40003f45270 */
[----:B------:R-:W-:Y:S01]  /*14e0*/  ISETP.GE.U32.AND P0, PT, R5, R8, PT ;  /* 0x000000080500720c */ /* 0x000fe20003f06070 */
[----:B---3--:R-:W-:Y:S01]  /*14f0*/  IMAD.WIDE.U32 R8, R215, UR4, RZ ;  /* 0x00000004d7087c25 */ /* 0x008fe2000f8e00ff */
[----:B------:R-:W-:-:S03]  /*1500*/  LOP3.LUT R5, R4, R17, RZ, 0x3c, !PT ;  /* 0x0000001104057212 */ /* 0x000fc600078e3cff */
[----:B------:R-:W-:Y:S01]  /*1510*/  IMAD R217, R215, UR5, R9 ;  /* 0x00000005d7d97c24 */ /* 0x000fe2000f8e0209 */
[----:B------:R-:W-:Y:S01]  /*1520*/  ISETP.GE.AND P1, PT, R5, RZ, PT ;  /* 0x000000ff0500720c */ /* 0x000fe20003f26270 */
[----:B------:R-:W1:Y:S01]  /*1530*/  LDCU.64 UR4, c[0x0][0x3a8] ;  /* 0x00007500ff0477ac */ /* 0x000e620008000a00 */
[----:B------:R-:W2:Y:S05]  /*1540*/  LDC R5, c[0x0][0x3e8] ;  /* 0x0000fa00ff057b82 */ /* 0x000eaa0000000800 */
[----:B------:R-:W-:Y:S01]  /*1550*/  @P0 VIADD R13, R13, 0x1 ;  /* 0x000000010d0d0836 */ /* 0x000fe20000000000 */
[----:B------:R-:W-:-:S04]  /*1560*/  LEA R216, P0, R8, UR8, 0x2 ;  /* 0x0000000808d87c11 */ /* 0x000fc8000f8010ff */
[----:B------:R-:W-:Y:S02]  /*1570*/  LEA.HI.X R217, R8, UR9, R217, 0x2, P0 ;  /* 0x0000000908d97c11 */ /* 0x000fe400080f14d9 */
[----:B------:R-:W-:Y:S02]  /*1580*/  @!P1 IADD3 R13, PT, PT, -R13, RZ, RZ ;  /* 0x000000ff0d0d9210 */ /* 0x000fe40007ffe1ff */
[----:B------:R-:W-:-:S05]  /*1590*/  @!P2 LOP3.LUT R13, RZ, R17, RZ, 0x33, !PT ;  /* 0x00000011ff0da212 */ /* 0x000fca00078e33ff */
[----:B------:R-:W-:-:S05]  /*15a0*/  IMAD.WIDE R18, R13, 0x4, R216 ;  /* 0x000000040d127825 */ /* 0x000fca00078e02d8 */
[----:B------:R-:W3:Y:S01]  /*15b0*/  LDG.E R12, desc[UR16][R18.64] ;  /* 0x00000010120c7981 */ /* 0x000ee2000c1e1900 */
[----:B--2---:R-:W-:Y:S02]  /*15c0*/  IABS R6, R5 ;  /* 0x0000000500067213 */ /* 0x004fe40000000000 */
[----:B------:R-:W-:Y:S02]  /*15d0*/  IADD3 R13, PT, PT, -R13, RZ, RZ ;  /* 0x000000ff0d0d7210 */ /* 0x000fe40007ffe1ff */
[----:B------:R-:W2:Y:S01]  /*15e0*/  I2F.RP R16, R6 ;  /* 0x0000000600107306 */ /* 0x000ea20000209400 */
[----:B----4-:R-:W-:Y:S02]  /*15f0*/  MOV R134, UR12 ;  /* 0x0000000c00867c02 */ /* 0x010fe40008000f00 */
[----:B------:R-:W-:Y:S01]  /*1600*/  IMAD R4, R17, R13, R4 ;  /* 0x0000000d11047224 */ /* 0x000fe200078e0204 */
[----:B------:R-:W-:Y:S02]  /*1610*/  MOV R24, UR10 ;  /* 0x0000000a00187c02 */ /* 0x000fe40008000f00 */
[----:B------:R-:W-:-:S02]  /*1620*/  MOV R135, UR13 ;  /* 0x0000000d00877c02 */ /* 0x000fc40008000f00 */
[----:B------:R-:W-:Y:S01]  /*1630*/  MOV R25, UR11 ;  /* 0x0000000b00197c02 */ /* 0x000fe20008000f00 */
[----:B--2---:R-:W2:Y:S02]  /*1640*/  MUFU.RCP R14, R16 ;  /* 0x00000010000e7308 */ /* 0x004ea40000001000 */
[----:B--2---:R-:W-:-:S06]  /*1650*/  IADD3 R14, PT, PT, R14, 0xffffffe, RZ ;  /* 0x0ffffffe0e0e7810 */ /* 0x004fcc0007ffe0ff */
[----:B------:R-:W2:Y:S02]  /*1660*/  F2I.FTZ.U32.TRUNC.NTZ R15, R14 ;  /* 0x0000000e000f7305 */ /* 0x000ea4000021f000 */
[----:B--2---:R-:W-:Y:S01]  /*1670*/  IMAD.MOV R8, RZ, RZ, -R15 ;  /* 0x000000ffff087224 */ /* 0x004fe200078e0a0f */
[----:B------:R-:W-:-:S03]  /*1680*/  MOV R14, RZ ;  /* 0x000000ff000e7202 */ /* 0x000fc60000000f00 */
[----:B------:R-:W-:Y:S01]  /*1690*/  IMAD R9, R8, R6, RZ ;  /* 0x0000000608097224 */ /* 0x000fe200078e02ff */
[----:B------:R-:W-:-:S03]  /*16a0*/  IABS R8, R2 ;  /* 0x0000000200087213 */ /* 0x000fc60000000000 */
[----:B------:R-:W-:Y:S01]  /*16b0*/  IMAD.HI.U32 R9, R15, R9, R14 ;  /* 0x000000090f097227 */ /* 0x000fe200078e000e */
[----:B------:R-:W-:-:S05]  /*16c0*/  MOV R10, R8 ;  /* 0x00000008000a7202 */ /* 0x000fca0000000f00 */
[----:B------:R-:W-:-:S04]  /*16d0*/  IMAD.HI.U32 R8, R9, R10, RZ ;  /* 0x0000000a09087227 */ /* 0x000fc800078e00ff */
[----:B------:R-:W-:-:S04]  /*16e0*/  IMAD.MOV R9, RZ, RZ, -R8 ;  /* 0x000000ffff097224 */ /* 0x000fc800078e0a08 */
[----:B------:R-:W-:-:S05]  /*16f0*/  IMAD R9, R6, R9, R10 ;  /* 0x0000000906097224 */ /* 0x000fca00078e020a */
[----:B------:R-:W-:-:S13]  /*1700*/  ISETP.GT.U32.AND P1, PT, R6, R9, PT ;  /* 0x000000090600720c */ /* 0x000fda0003f24070 */
[-C--:B------:R-:W-:Y:S02]  /*1710*/  @!P1 IADD3 R9, PT, PT, R9, -R6.reuse, RZ ;  /* 0x8000000609099210 */ /* 0x080fe40007ffe0ff */
[----:B------:R-:W-:Y:S02]  /*1720*/  @!P1 IADD3 R8, PT, PT, R8, 0x1, RZ ;  /* 0x0000000108089810 */ /* 0x000fe40007ffe0ff */
[----:B------:R-:W-:Y:S02]  /*1730*/  ISETP.GE.U32.AND P2, PT, R9, R6, PT ;  /* 0x000000060900720c */ /* 0x000fe40003f46070 */
[----:B------:R-:W-:Y:S02]  /*1740*/  LOP3.LUT R6, R2, R5, RZ, 0x3c, !PT ;  /* 0x0000000502067212 */ /* 0x000fe400078e3cff */
[----:B------:R-:W-:Y:S02]  /*1750*/  ISETP.NE.AND P1, PT, R5, RZ, PT ;  /* 0x000000ff0500720c */ /* 0x000fe40003f25270 */
[----:B------:R-:W-:-:S07]  /*1760*/  ISETP.GE.AND P0, PT, R6, RZ, PT ;  /* 0x000000ff0600720c */ /* 0x000fce0003f06270 */
[----:B------:R-:W-:-:S06]  /*1770*/  @P2 VIADD R8, R8, 0x1 ;  /* 0x0000000108082836 */ /* 0x000fcc0000000000 */
[----:B------:R-:W-:Y:S02]  /*1780*/  @!P0 IADD3 R8, PT, PT, -R8, RZ, RZ ;  /* 0x000000ff08088210 */ /* 0x000fe40007ffe1ff */
[----:B------:R-:W-:Y:S02]  /*1790*/  @!P1 LOP3.LUT R8, RZ, R5, RZ, 0x33, !PT ;  /* 0x00000005ff089212 */ /* 0x000fe400078e33ff */
[----:B------:R-:W-:-:S05]  /*17a0*/  SHF.R.S32.HI R5, RZ, 0x1f, R4 ;  /* 0x0000001fff057819 */ /* 0x000fca0000011404 */
[C---:B------:R-:W-:Y:S02]  /*17b0*/  IMAD R6, R5.reuse, R134, RZ ;  /* 0x0000008605067224 */ /* 0x040fe400078e02ff */
[----:B------:R-:W-:Y:S02]  /*17c0*/  IMAD R5, R5, R24, RZ ;  /* 0x0000001805057224 */ /* 0x000fe400078e02ff */
[C---:B------:R-:W-:Y:S02]  /*17d0*/  IMAD R6, R4.reuse, R135, R6 ;  /* 0x0000008704067224 */ /* 0x040fe400078e0206 */
[----:B------:R-:W-:Y:S01]  /*17e0*/  IMAD R5, R4, R25, R5 ;  /* 0x0000001904057224 */ /* 0x000fe200078e0205 */
[----:B---3--:R-:W-:Y:S01]  /*17f0*/  SHF.R.S32.HI R9, RZ, 0x1f, R12 ;  /* 0x0000001fff097819 */ /* 0x008fe2000001140c */
[----:B------:R-:W-:-:S04]  /*1800*/  IMAD.WIDE.U32 R14, R12, UR6, RZ ;  /* 0x000000060c0e7c25 */ /* 0x000fc8000f8e00ff */
[C---:B------:R-:W-:Y:S02]  /*1810*/  IMAD R19, R9.reuse, UR6, RZ ;  /* 0x0000000609137c24 */ /* 0x040fe4000f8e02ff */
[----:B-1----:R-:W-:Y:S02]  /*1820*/  IMAD R9, R9, UR4, RZ ;  /* 0x0000000409097c24 */ /* 0x002fe4000f8e02ff */
[C---:B------:R-:W-:Y:S02]  /*1830*/  IMAD R19, R12.reuse, UR7, R19 ;  /* 0x000000070c137c24 */ /* 0x040fe4000f8e0213 */
[C---:B------:R-:W-:Y:S02]  /*1840*/  IMAD R9, R12.reuse, UR5, R9 ;  /* 0x000000050c097c24 */ /* 0x040fe4000f8e0209 */
[----:B------:R-:W-:Y:S01]  /*1850*/  IMAD.WIDE.U32 R12, R12, UR4, RZ ;  /* 0x000000040c0c7c25 */ /* 0x000fe2000f8e00ff */
[----:B------:R-:W1:Y:S03]  /*1860*/  LDCU.128 UR4, c[0x0][0x3d0] ;  /* 0x00007a00ff0477ac */ /* 0x000e660008000c00 */
[----:B------:R-:W-:-:S02]  /*1870*/  IMAD.IADD R15, R15, 0x1, R19 ;  /* 0x000000010f0f7824 */ /* 0x000fc400078e0213 */
[----:B------:R-:W-:Y:S02]  /*1880*/  IMAD.IADD R13, R13, 0x1, R9 ;  /* 0x000000010d0d7824 */ /* 0x000fe400078e0209 */
[----:B------:R-:W-:-:S04]  /*1890*/  IMAD.WIDE.U32 R14, R4, R134, R14 ;  /* 0x00000086040e7225 */ /* 0x000fc800078e000e */
[----:B------:R-:W-:Y:S01]  /*18a0*/  IMAD.WIDE.U32 R12, R4, R24, R12 ;  /* 0x00000018040c7225 */ /* 0x000fe200078e000c */
[----:B------:R-:W-:-:S03]  /*18b0*/  SHF.R.S32.HI R4, RZ, 0x1f, R8 ;  /* 0x0000001fff047819 */ /* 0x000fc60000011408 */
[----:B------:R-:W-:Y:S01]  /*18c0*/  IMAD.IADD R15, R15, 0x1, R6 ;  /* 0x000000010f0f7824 */ /* 0x000fe200078e0206 */
[----:B------:R-:W-:Y:S01]  /*18d0*/  IADD3 R13, PT, PT, R13, R5, RZ ;  /* 0x000000050d0d7210 */ /* 0x000fe20007ffe0ff */
[C---:B-1----:R-:W-:Y:S02]  /*18e0*/  IMAD R5, R4.reuse, UR4, RZ ;  /* 0x0000000404057c24 */ /* 0x042fe4000f8e02ff */
[----:B------:R-:W-:Y:S02]  /*18f0*/  IMAD R9, R4, UR6, RZ ;  /* 0x0000000604097c24 */ /* 0x000fe4000f8e02ff */
[C---:B------:R-:W-:Y:S02]  /*1900*/  IMAD R5, R8.reuse, UR5, R5 ;  /* 0x0000000508057c24 */ /* 0x040fe4000f8e0205 */
[----:B------:R-:W-:-:S04]  /*1910*/  IMAD.WIDE.U32 R14, R8, UR4, R14 ;  /* 0x00000004080e7c25 */ /* 0x000fc8000f8e000e */
[C---:B------:R-:W-:Y:S01]  /*1920*/  IMAD R9, R8.reuse, UR7, R9 ;  /* 0x0000000708097c24 */ /* 0x040fe2000f8e0209 */
[----:B------:R-:W-:Y:S01]  /*1930*/  IADD3 R6, PT, PT, R15, R5, RZ ;  /* 0x000000050f067210 */ /* 0x000fe20007ffe0ff */
[----:B------:R-:W-:-:S04]  /*1940*/  IMAD.WIDE.U32 R16, R8, UR6, R12 ;  /* 0x0000000608107c25 */ /* 0x000fc8000f8e000c */
[----:B------:R-:W-:Y:S01]  /*1950*/  IMAD.MOV.U32 R12, RZ, RZ, R14 ;  /* 0x000000ffff0c7224 */ /* 0x000fe200078e000e */
[----:B------:R-:W-:Y:S02]  /*1960*/  IADD3 R10, PT, PT, R17, R9, RZ ;  /* 0x00000009110a7210 */ /* 0x000fe40007ffe0ff */
[----:B------:R-:W-:Y:S01]  /*1970*/  MOV R14, R16 ;  /* 0x00000010000e7202 */ /* 0x000fe20000000f00 */
[----:B------:R-:W-:Y:S06]  /*1980*/  BRA `(.L_x_1186) ;  /* 0x0000000400647947 */ /* 0x000fec0003800000 */
.L_x_1185:
        /* <DEDUP_REMOVED lines=15> */
.L_x_1187:
[----:B------:R-:W2:Y:S01]  /*1a80*/  LDC.64 R134, c[0x0][0x3b8] ;  /* 0x0000ee00ff867b82 */ /* 0x000ea20000000a00 */
[----:B------:R-:W-:-:S05]  /*1a90*/  IADD3 R12, PT, PT, R4, R5, RZ ;  /* 0x00000005040c7210 */ /* 0x000fca0007ffe0ff */
[C---:B--2---:R-:W-:Y:S02]  /*1aa0*/  IMAD R17, R12.reuse, R135, RZ ;  /* 0x000000870c117224 */ /* 0x044fe400078e02ff */
[----:B------:R-:W-:-:S05]  /*1ab0*/  IMAD.WIDE.U32 R12, R12, R134, RZ ;  /* 0x000000860c0c7225 */ /* 0x000fca00078e00ff */
[----:B------:R-:W-:Y:S02]  /*1ac0*/  IADD3 R17, PT, PT, R13, R17, RZ ;  /* 0x000000110d117210 */ /* 0x000fe40007ffe0ff */
[----:B------:R-:W-:Y:S02]  /*1ad0*/  MOV R16, R12 ;  /* 0x0000000c00107202 */ /* 0x000fe40000000f00 */
.L_x_1188:
        /* <DEDUP_REMOVED lines=14> */
.L_x_1189:
[----:B------:R-:W2:Y:S01]  /*1bc0*/  LDC.64 R24, c[0x0][0x3c0] ;  /* 0x0000f000ff187b82 */ /* 0x000ea20000000a00 */
[----:B------:R-:W-:-:S05]  /*1bd0*/  IADD3 R4, PT, PT, R4, R5, RZ ;  /* 0x0000000504047210 */ /* 0x000fca0007ffe0ff */
[C---:B--2---:R-:W-:Y:S02]  /*1be0*/  IMAD R19, R4.reuse, R25, RZ ;  /* 0x0000001904137224 */ /* 0x044fe400078e02ff */
[----:B------:R-:W-:-:S05]  /*1bf0*/  IMAD.WIDE.U32 R4, R4, R24, RZ ;  /* 0x0000001804047225 */ /* 0x000fca00078e00ff */
[----:B------:R-:W-:Y:S02]  /*1c00*/  IADD3 R19, PT, PT, R5, R19, RZ ;  /* 0x0000001305137210 */ /* 0x000fe40007ffe0ff */
[----:B------:R-:W-:-:S07]  /*1c10*/  MOV R18, R4 ;  /* 0x0000000400127202 */ /* 0x000fce0000000f00 */
.L_x_1190:
[----:B------:R-:W2:Y:S01]  /*1c20*/  LDC R13, c[0x0][0x3e8] ;  /* 0x0000fa00ff0d7b82 */ /* 0x000ea20000000800 */
[----:B------:R-:W-:Y:S02]  /*1c30*/  CS2R R216, SRZ ;  /* 0x0000000000d87805 */ /* 0x000fe4000001ff00 */
[----:B--2---:R-:W-:-:S04]  /*1c40*/  IABS R4, R13 ;  /* 0x0000000d00047213 */ /* 0x004fc80000000000 */
[----:B------:R-:W2:Y:S08]  /*1c50*/  I2F.RP R10, R4 ;  /* 0x00000004000a7306 */ /* 0x000eb00000209400 */
[----:B--2--5:R-:W2:Y:S02]  /*1c60*/  MUFU.RCP R8, R10 ;  /* 0x0000000a00087308 */ /* 0x024ea40000001000 */
[----:B--2---:R-:W-:-:S06]  /*1c70*/  IADD3 R8, PT, PT, R8, 0xffffffe, RZ ;  /* 0x0ffffffe08087810 */ /* 0x004fcc0007ffe0ff */
[----:B-1----:R-:W1:Y:S02]  /*1c80*/  F2I.FTZ.U32.TRUNC.NTZ R9, R8 ;  /* 0x0000000800097305 */ /* 0x002e64000021f000 */
[----:B-1----:R-:W-:Y:S01]  /*1c90*/  IMAD.MOV R5, RZ, RZ, -R9 ;  /* 0x000000ffff057224 */ /* 0x002fe200078e0a09 */
        /* <DEDUP_REMOVED lines=8> */
[----:B------:R-:W-:Y:S01]  /*1d20*/  IMAD R5, R4, R5, R6 ;  /* 0x0000000504057224 */ /* 0x000fe200078e0206 */
[----:B------:R-:W-:-:S04]  /*1d30*/  LEA R6, R197, 0xffffff80, 0x7 ;  /* 0xffffff80c5067811 */ /* 0x000fc800078e38ff */
[----:B------:R-:W-:Y:S01]  /*1d40*/  ISETP.GT.U32.AND P0, PT, R4, R5, PT ;  /* 0x000000050400720c */ /* 0x000fe20003f04070 */
[----:B------:R-:W-:Y:S01]  /*1d50*/  IMAD.WIDE.U32 R20, R6, R134, R16 ;  /* 0x0000008606147225 */ /* 0x000fe200078e0010 */
[----:B------:R-:W-:-:S03]  /*1d60*/  SHF.R.S32.HI R15, RZ, 0x1f, R6 ;  /* 0x0000001fff0f7819 */ /* 0x000fc60000011406 */
[----:B------:R-:W-:-:S04]  /*1d70*/  IMAD.WIDE.U32 R18, R6, R24, R18 ;  /* 0x0000001806127225 */ /* 0x000fc800078e0012 */
[C---:B------:R-:W-:Y:S02]  /*1d80*/  IMAD R10, R15.reuse, R24, RZ ;  /* 0x000000180f0a7224 */ /* 0x040fe400078e02ff */
[----:B------:R-:W-:Y:S02]  /*1d90*/  IMAD R15, R15, R134, RZ ;  /* 0x000000860f0f7224 */ /* 0x000fe400078e02ff */
[----:B------:R-:W-:Y:S01]  /*1da0*/  @!P0 IMAD.IADD R5, R5, 0x1, -R4 ;  /* 0x0000000105058824 */ /* 0x000fe200078e0a04 */
[----:B------:R-:W-:Y:S01]  /*1db0*/  @!P0 IADD3 R12, PT, PT, R12, 0x1, RZ ;  /* 0x000000010c0c8810 */ /* 0x000fe20007ffe0ff */
[C---:B------:R-:W-:Y:S01]  /*1dc0*/  IMAD R17, R6.reuse, R25, R10 ;  /* 0x0000001906117224 */ /* 0x040fe200078e020a */
[----:B------:R-:W-:Y:S01]  /*1dd0*/  ISETP.NE.AND P0, PT, R13, RZ, PT ;  /* 0x000000ff0d00720c */ /* 0x000fe20003f05270 */
[----:B------:R-:W-:Y:S01]  /*1de0*/  IMAD R15, R6, R135, R15 ;  /* 0x00000087060f7224 */ /* 0x000fe200078e020f */
[----:B------:R-:W-:Y:S02]  /*1df0*/  ISETP.GE.U32.AND P2, PT, R5, R4, PT ;  /* 0x000000040500720c */ /* 0x000fe40003f46070 */
[----:B------:R-:W-:-:S02]  /*1e00*/  LOP3.LUT R4, R2, R13, RZ, 0x3c, !PT ;  /* 0x0000000d02047212 */ /* 0x000fc400078e3cff */
[----:B------:R-:W-:Y:S02]  /*1e10*/  IADD3 R19, PT, PT, R19, R17, RZ ;  /* 0x0000001113137210 */ /* 0x000fe40007ffe0ff */
[----:B------:R-:W-:Y:S02]  /*1e20*/  ISETP.GE.AND P1, PT, R4, RZ, PT ;  /* 0x000000ff0400720c */ /* 0x000fe40003f26270 */
[----:B------:R-:W2:Y:S01]  /*1e30*/  LDC.64 R4, c[0x0][0x3d0] ;  /* 0x0000f400ff047b82 */ /* 0x000ea20000000a00 */
[----:B------:R-:W-:-:S04]  /*1e40*/  IADD3 R21, PT, PT, R21, R15, RZ ;  /* 0x0000000f15157210 */ /* 0x000fc80007ffe0ff */
[----:B------:R-:W-:-:S06]  /*1e50*/  @P2 IADD3 R12, PT, PT, R12, 0x1, RZ ;  /* 0x000000010c0c2810 */ /* 0x000fcc0007ffe0ff */
[----:B------:R-:W-:Y:S01]  /*1e60*/  @!P1 IMAD.MOV R12, RZ, RZ, -R12 ;  /* 0x000000ffff0c9224 */ /* 0x000fe200078e0a0c */
        /* <DEDUP_REMOVED lines=8> */
[----:B------:R-:W-:Y:S01]  /*1ef0*/  MOV R12, R20 ;  /* 0x00000014000c7202 */ /* 0x000fe20000000f00 */
[----:B------:R-:W-:-:S03]  /*1f00*/  IMAD.IADD R10, R15, 0x1, R6 ;  /* 0x000000010f0a7824 */ /* 0x000fc600078e0206 */
[----:B------:R-:W-:-:S07]  /*1f10*/  IADD3 R6, PT, PT, R21, R5, RZ ;  /* 0x0000000515067210 */ /* 0x000fce0007ffe0ff */
.L_x_1186:
[----:B------:R-:W-:Y:S01]  /*1f20*/  ISETP.NE.AND P0, PT, R11, -0x1, PT ;  /* 0xffffffff0b00780c */ /* 0x000fe20003f05270 */
[----:B------:R-:W1:Y:S01]  /*1f30*/  S2UR UR5, SR_CgaCtaId ;  /* 0x00000000000579c3 */ /* 0x000e620000008800 */
[----:B------:R-:W-:Y:S01]  /*1f40*/  IMAD.SHL.U32 R198, R202, 0x8, RZ ;  /* 0x00000008cac67824 */ /* 0x000fe200078e00ff */
[----:B------:R-:W2:Y:S01]  /*1f50*/  LDCU.64 UR6, c[0x0][0x3c8] ;  /* 0x00007900ff0677ac */ /* 0x000ea20008000a00 */
[----:B------:R-:W-:Y:S01]  /*1f60*/  IMAD.IADD R205, R7, 0x1, -R0 ;  /* 0x0000000107cd7824 */ /* 0x000fe200078e0a00 */
[--C-:B------:R-:W-:Y:S01]  /*1f70*/  SHF.R.U32.HI R20, RZ, 0x3, R202.reuse ;  /* 0x00000003ff147819 */ /* 0x100fe200000116ca */
[----:B------:R-:W-:Y:S01]  /*1f80*/  VIADD R27, R197, 0xffffffff ;  /* 0xffffffffc51b7836 */ /* 0x000fe20000000000 */
[C---:B------:R-:W-:Y:S01]  /*1f90*/  LOP3.LUT R13, R198.reuse, 0x1f8, RZ, 0xc0, !PT ;  /* 0x000001f8c60d7812 */ /* 0x040fe200078ec0ff */
[----:B------:R-:W3:Y:S01]  /*1fa0*/  LDCU.64 UR12, c[0x0][0x388] ;  /* 0x00007100ff0c77ac */ /* 0x000ee20008000a00 */
[C---:B------:R-:W-:Y:S01]  /*1fb0*/  LOP3.LUT R45, R198.reuse, 0x38, RZ, 0xc0, !PT ;  /* 0x00000038c62d7812 */ /* 0x040fe200078ec0ff */
[----:B------:R-:W-:Y:S01]  /*1fc0*/  IMAD.SHL.U32 R196, R27, 0x80, RZ ;  /* 0x000000801bc47824 */ /* 0x000fe200078e00ff */
[----:B------:R-:W-:Y:S01]  /*1fd0*/  LOP3.LUT R212, R198, 0x1e00, RZ, 0xc0, !PT ;  /* 0x00001e00c6d47812 */ /* 0x000fe200078ec0ff */
[----:B------:R-:W4:Y:S01]  /*1fe0*/  LDCU.64 UR10, c[0x0][0x390] ;  /* 0x00007200ff0a77ac */ /* 0x000f220008000a00 */
[----:B------:R-:W5:Y:S01]  /*1ff0*/  @!P0 LDC.64 R8, c[0x0][0x398] ;  /* 0x0000e600ff088b82 */ /* 0x000f620000000a00 */
[----:B------:R-:W-:Y:S01]  /*2000*/  LOP3.LUT R13, R13, 0x38, R202, 0x78, !PT ;  /* 0x000000380d0d7812 */ /* 0x000fe200078e78ca */
[C---:B------:R-:W-:Y:S01]  /*2010*/  VIADD R15, R20.reuse, 0x30 ;  /* 0x00000030140f7836 */ /* 0x040fe20000000000 */
[----:B------:R-:W-:Y:S01]  /*2020*/  IADD3 R12, P1, PT, R45, R12, RZ ;  /* 0x0000000c2d0c7210 */ /* 0x000fe20007f3e0ff */
[----:B------:R-:W-:Y:S01]  /*2030*/  UMOV UR4, 0x400 ;  /* 0x0000040000047882 */ /* 0x000fe20000000000 */
[----:B------:R-:W-:Y:S01]  /*2040*/  LOP3.LUT R212, R13, R212, RZ, 0xfc, !PT ;  /* 0x000000d40dd47212 */ /* 0x000fe200078efcff */
[----:B------:R-:W-:Y:S01]  /*2050*/  IMAD.MOV.U32 R21, RZ, RZ, RZ ;  /* 0x000000ffff157224 */ /* 0x000fe200078e00ff */
[CC--:B------:R-:W-:Y:S01]  /*2060*/  ISETP.GE.AND P5, PT, R20.reuse, R205.reuse, PT ;  /* 0x000000cd1400720c */ /* 0x0c0fe20003fa6270 */
[----:B------:R-:W4:Y:S01]  /*2070*/  @P0 LDC.64 R4, c[0x0][0x3b0] ;  /* 0x0000ec00ff040b82 */ /* 0x000f220000000a00 */
[----:B------:R-:W-:Y:S01]  /*2080*/  IMAD.X R13, RZ, RZ, R6, P1 ;  /* 0x000000ffff0d7224 */ /* 0x000fe200008e0606 */
[----:B------:R-:W-:Y:S01]  /*2090*/  SHF.R.S32.HI R29, RZ, 0x1f, R2 ;  /* 0x0000001fff1d7819 */ /* 0x000fe20000011402 */
[----:B------:R-:W-:Y:S01]  /*20a0*/  BSSY.RECONVERGENT B0, `(.L_x_1191) ;  /* 0x0000039000007945 */ /* 0x000fe20003800200 */
[----:B-1----:R-:W-:Y:S01]  /*20b0*/  ULEA UR5, UR5, UR4, 0x18 ;  /* 0x0000000405057291 */ /* 0x002fe2000f8ec0ff */
[----:B------:R-:W-:Y:S01]  /*20c0*/  IMAD.WIDE.U32 R12, R20, R134, R12 ;  /* 0x00000086140c7225 */ /* 0x000fe200078e000c */
[----:B------:R-:W-:-:S02]  /*20d0*/  ISETP.GE.AND P1, PT, R15, R205, PT ;  /* 0x000000cd0f00720c */ /* 0x000fc40003f26270 */
[----:B------:R-:W-:Y:S01]  /*20e0*/  LOP3.LUT R26, R45, 0x40, RZ, 0xfc, !PT ;  /* 0x000000402d1a7812 */ /* 0x000fe200078efcff */
[----:B--2---:R-:W-:Y:S01]  /*20f0*/  IMAD R29, R29, UR6, RZ ;  /* 0x000000061d1d7c24 */ /* 0x004fe2000f8e02ff */
[----:B---3--:R-:W-:Y:S01]  /*2100*/  LEA R208, P4, R12, UR12, 0x1 ;  /* 0x0000000c0cd07c11 */ /* 0x008fe2000f8808ff */
[----:B------:R-:W-:Y:S01]  /*2110*/  IMAD R207, R20, R135, R13 ;  /* 0x0000008714cf7224 */ /* 0x000fe200078e020d */
[----:B------:R-:W-:Y:S01]  /*2120*/  LEA R212, R212, UR5, 0x1 ;  /* 0x00000005d4d47c11 */ /* 0x000fe2000f8e08ff */
[----:B------:R-:W-:Y:S02]  /*2130*/  IMAD R29, R2, UR7, R29 ;  /* 0x00000007021d7c24 */ /* 0x000fe4000f8e021d */
[----:B------:R-:W-:Y:S01]  /*2140*/  IMAD.WIDE.U32 R22, R23, 0x40, R20 ;  /* 0x0000004017167825 */ /* 0x000fe200078e0014 */
[----:B------:R-:W-:-:S03]  /*2150*/  LEA.HI.X R207, R12, UR13, R207, 0x1, P4 ;  /* 0x0000000d0ccf7c11 */ /* 0x000fc6000a0f0ccf */
[----:B-----5:R-:W-:-:S04]  /*2160*/  @!P0 IMAD.WIDE.U32 R16, R215, R8, RZ ;  /* 0x00000008d7108225 */ /* 0x020fc800078e00ff */
[----:B------:R-:W-:Y:S01]  /*2170*/  @!P0 IMAD R9, R215, R9, R17 ;  /* 0x00000009d7098224 */ /* 0x000fe200078e0211 */
[----:B------:R-:W-:Y:S01]  /*2180*/  IADD3 R17, PT, PT, R20, 0x20, RZ ;  /* 0x0000002014117810 */ /* 0x000fe20007ffe0ff */
[----:B----4-:R-:W-:Y:S01]  /*2190*/  @P0 IMAD.WIDE.U32 R18, R11, R4, RZ ;  /* 0x000000040b120225 */ /* 0x010fe200078e00ff */
[----:B------:R-:W-:Y:S02]  /*21a0*/  IADD3 R4, PT, PT, -R196, R3, RZ ;  /* 0x00000003c4047210 */ /* 0x000fe40007ffe1ff */
[----:B------:R-:W-:Y:S01]  /*21b0*/  ISETP.GE.AND P2, PT, R17, R205, PT ;  /* 0x000000cd1100720c */ /* 0x000fe20003f46270 */
[----:B------:R-:W-:Y:S01]  /*21c0*/  @!P0 IMAD.MOV.U32 R8, RZ, RZ, R16 ;  /* 0x000000ffff088224 */ /* 0x000fe200078e0010 */
[----:B------:R-:W-:Y:S01]  /*21d0*/  @P0 MOV R8, R18 ;  /* 0x0000001200080202 */ /* 0x000fe20000000f00 */
[----:B------:R-:W-:Y:S01]  /*21e0*/  @P0 IMAD R9, R11, R5, R19 ;  /* 0x000000050b090224 */ /* 0x000fe200078e0213 */
[----:B------:R-:W-:Y:S01]  /*21f0*/  IADD3 R30, P0, PT, R45, R14, RZ ;  /* 0x0000000e2d1e7210 */ /* 0x000fe20007f1e0ff */
[C---:B------:R-:W-:Y:S01]  /*2200*/  VIADD R19, R20.reuse, 0x10 ;  /* 0x0000001014137836 */ /* 0x040fe20000000000 */
[----:B------:R-:W-:-:S03]  /*2210*/  ISETP.GE.AND P6, PT, R20, R4, PT ;  /* 0x000000041400720c */ /* 0x000fc60003fc6270 */
[----:B------:R-:W-:Y:S01]  /*2220*/  IMAD.X R31, RZ, RZ, R10, P0 ;  /* 0x000000ffff1f7224 */ /* 0x000fe200000e060a */
[----:B------:R-:W-:Y:S02]  /*2230*/  IADD3 R8, P0, PT, R45, R8, RZ ;  /* 0x000000082d087210 */ /* 0x000fe40007f1e0ff */
[----:B------:R-:W-:Y:S01]  /*2240*/  ISETP.GE.AND P3, PT, R19, R205, PT ;  /* 0x000000cd1300720c */ /* 0x000fe20003f66270 */
[----:B------:R-:W-:Y:S01]  /*2250*/  IMAD.WIDE.U32 R10, R20, R24, R30 ;  /* 0x00000018140a7225 */ /* 0x000fe200078e001e */
[----:B------:R-:W-:-:S03]  /*2260*/  IADD3.X R9, PT, PT, RZ, R9, RZ, P0, !PT ;  /* 0x00000009ff097210 */ /* 0x000fc600007fe4ff */
[----:B------:R-:W-:Y:S01]  /*2270*/  IMAD R211, R20, R25, R11 ;  /* 0x0000001914d37224 */ /* 0x000fe200078e020b */
[----:B------:R-:W-:Y:S01]  /*2280*/  LEA R210, P0, R10, UR10, 0x1 ;  /* 0x0000000a0ad27c11 */ /* 0x000fe2000f8008ff */
[----:B------:R-:W-:-:S03]  /*2290*/  IMAD.WIDE.U32 R8, R2, UR6, R8 ;  /* 0x0000000602087c25 */ /* 0x000fc6000f8e0008 */
[----:B------:R-:W-:Y:S01]  /*22a0*/  LEA.HI.X R211, R10, UR11, R211, 0x1, P0 ;  /* 0x0000000b0ad37c11 */ /* 0x000fe200080f0cd3 */
[----:B------:R-:W-:Y:S01]  /*22b0*/  IMAD.IADD R29, R9, 0x1, R29 ;  /* 0x00000001091d7824 */ /* 0x000fe200078e021d */
[----:B------:R-:W-:Y:S07]  /*22c0*/  @P5 BRA `(.L_x_1192) ;  /* 0x0000000000585947 */ /* 0x000fee0003800000 */
        /* <DEDUP_REMOVED lines=22> */
.L_x_1192:
[----:B------:R-:W-:Y:S05]  /*2430*/  BSYNC.RECONVERGENT B0 ;  /* 0x0000000000007941 */ /* 0x000fea0003800200 */
.L_x_1191:
        /* <DEDUP_REMOVED lines=28> */
.L_x_1194:
[----:B------:R-:W-:Y:S05]  /*2600*/  BSYNC.RECONVERGENT B0 ;  /* 0x0000000000007941 */ /* 0x000fea0003800200 */
.L_x_1193:
        /* <DEDUP_REMOVED lines=29> */
.L_x_1196:
[----:B------:R-:W-:Y:S05]  /*27e0*/  BSYNC.RECONVERGENT B0 ;  /* 0x0000000000007941 */ /* 0x000fea0003800200 */
.L_x_1195:
        /* <DEDUP_REMOVED lines=30> */
.L_x_1198:
[----:B------:R-:W-:Y:S05]  /*29d0*/  BSYNC.RECONVERGENT B0 ;  /* 0x0000000000007941 */ /* 0x000fea0003800200 */
.L_x_1197:
[----:B------:R-:W-:Y:S04]  /*29e0*/  BSSY.RECONVERGENT B0, `(.L_x_1199) ;  /* 0x0000012000007945 */ /* 0x000fe80003800200 */
[----:B------:R-:W-:Y:S05]  /*29f0*/  @P6 BRA `(.L_x_1200) ;  /* 0x0000000000406947 */ /* 0x000fea0003800000 */
[----:B------:R-:W3:Y:S02]  /*2a00*/  LDCU UR4, c[0x0][0x440] ;  /* 0x00008800ff0477ac */ /* 0x000ee40008000800 */
[----:B---3--:R-:W-:Y:S02]  /*2a10*/  ISETP.GE.AND P2, PT, R45, UR4, PT ;  /* 0x000000042d007c0c */ /* 0x008fe4000bf46270 */
[----:B------:R-:W-:-:S11]  /*2a20*/  ISETP.GE.AND P1, PT, R26, UR4, PT ;  /* 0x000000041a007c0c */ /* 0x000fd6000bf26270 */
[----:B------:R-:W-:Y:S01]  /*2a30*/  @!P2 IMAD.MOV.U32 R8, RZ, RZ, R208 ;  /* 0x000000ffff08a224 */ /* 0x000fe200078e00d0 */
        /* <DEDUP_REMOVED lines=12> */
.L_x_1200:
[----:B------:R-:W-:Y:S05]  /*2b00*/  BSYNC.RECONVERGENT B0 ;  /* 0x0000000000007941 */ /* 0x000fea0003800200 */
.L_x_1199:
[----:B------:R-:W-:Y:S01]  /*2b10*/  SHF.L.U64.HI R5, R134, 0x4, R135 ;  /* 0x0000000486057819 */ /* 0x000fe20000010287 */
[----:B------:R-:W-:Y:S01]  /*2b20*/  BSSY.RECONVERGENT B0, `(.L_x_1201) ;  /* 0x0000013000007945 */ /* 0x000fe20003800200 */
[----:B--2---:R-:W-:Y:S01]  /*2b30*/  LEA R22, P1, R2, R208, 0x1 ;  /* 0x000000d002167211 */ /* 0x004fe200078208ff */
[----:B---3--:R-:W-:Y:S01]  /*2b40*/  VIADD R9, R20, 0x60 ;  /* 0x0000006014097836 */ /* 0x008fe20000000000 */
        /* <DEDUP_REMOVED lines=16> */
.L_x_1202:
[----:B------:R-:W-:Y:S05]  /*2c50*/  BSYNC.RECONVERGENT B0 ;  /* 0x0000000000007941 */ /* 0x000fea0003800200 */
.L_x_1201:
        /* <DEDUP_REMOVED lines=19> */
.L_x_1204:
[----:B------:R-:W-:Y:S05]  /*2d90*/  BSYNC.RECONVERGENT B0 ;  /* 0x0000000000007941 */ /* 0x000fea0003800200 */
.L_x_1203:
        /* <DEDUP_REMOVED lines=19> */
.L_x_1206:
[----:B------:R-:W-:Y:S05]  /*2ed0*/  BSYNC.RECONVERGENT B0 ;  /* 0x0000000000007941 */ /* 0x000fea0003800200 */
.L_x_1205:
        /* <DEDUP_REMOVED lines=21> */
.L_x_1208:
[----:B------:R-:W-:Y:S05]  /*3030*/  BSYNC.RECONVERGENT B0 ;  /* 0x0000000000007941 */ /* 0x000fea0003800200 */
.L_x_1207:
        /* <DEDUP_REMOVED lines=17> */
.L_x_1210:
[----:B------:R-:W-:Y:S05]  /*3150*/  BSYNC.RECONVERGENT B0 ;  /* 0x0000000000007941 */ /* 0x000fea0003800200 */
.L_x_1209:
        /* <DEDUP_REMOVED lines=20> */
.L_x_1212:
[----:B------:R-:W-:Y:S05]  /*32a0*/  BSYNC.RECONVERGENT B0 ;  /* 0x0000000000007941 */ /* 0x000fea0003800200 */
.L_x_1211:
        /* <DEDUP_REMOVED lines=18> */
.L_x_1214:
[----:B------:R-:W-:Y:S05]  /*33d0*/  BSYNC.RECONVERGENT B0 ;  /* 0x0000000000007941 */ /* 0x000fea0003800200 */
.L_x_1213:
[----:B------:R-:W0:Y:S01]  /*33e0*/  LDGDEPBAR ;  /* 0x00000000000079af */ /* 0x000e220000000000 */
[--C-:B------:R-:W-:Y:S01]  /*33f0*/  SHF.R.U32.HI R201, RZ, 0x1, R202.reuse ;  /* 0x00000001ffc97819 */ /* 0x100fe200000116ca */
[----:B------:R-:W-:Y:S01]  /*3400*/  BSSY.RECONVERGENT B0, `(.L_x_1215) ;  /* 0x000001f000007945 */ /* 0x000fe20003800200 */
[----:B------:R-:W-:Y:S01]  /*3410*/  SHF.R.U32.HI R2, RZ, 0x2, R202 ;  /* 0x00000002ff027819 */ /* 0x000fe200000116ca */
[----:B------:R-:W-:Y:S01]  /*3420*/  IMAD.SHL.U32 R44, R202, 0x40, RZ ;  /* 0x00000040ca2c7824 */ /* 0x000fe200078e00ff */
[----:B----4-:R-:W-:Y:S02]  /*3430*/  LOP3.LUT R21, R201, 0x1f0, RZ, 0xc0, !PT ;  /* 0x000001f0c9157812 */ /* 0x010fe400078ec0ff */
[----:B------:R-:W-:Y:S02]  /*3440*/  LOP3.LUT R2, R2, 0x7, RZ, 0xc0, !PT ;  /* 0x0000000702027812 */ /* 0x000fe400078ec0ff */
[----:B------:R-:W-:Y:S02]  /*3450*/  IADD3 R21, PT, PT, R21, 0x1, R0 ;  /* 0x0000000115157810 */ /* 0x000fe40007ffe000 */
[----:B------:R-:W-:-:S02]  /*3460*/  SHF.L.U64.HI R6, R24, 0x4, R25 ;  /* 0x0000000418067819 */ /* 0x000fc40000010219 */
[----:B------:R-:W-:Y:S01]  /*3470*/  IADD3 R2, PT, PT, -R7, R21, R2 ;  /* 0x0000001507027210 */ /* 0x000fe20007ffe102 */
[----:B------:R-:W-:-:S03]  /*3480*/  IMAD.SHL.U32 R7, R24, 0x10, RZ ;  /* 0x0000001018077824 */ /* 0x000fc600078e00ff */
[----:B------:R-:W-:Y:S01]  /*3490*/  IADD3 R2, PT, PT, R2, UR14, R3 ;  /* 0x0000000e02027c10 */ /* 0x000fe2000fffe003 */
[----:B------:R-:W-:-:S04]  /*34a0*/  DEPBAR.LE SB0, 0x0 ;  /* 0x000080000000791a */ /* 0x000fc80000000000 */
[----:B------:R-:W-:Y:S06]  /*34b0*/  BAR.SYNC.DEFER_BLOCKING 0x0 ;  /* 0x0000000000007b1d */ /* 0x000fec0000010000 */
[----:B------:R-:W-:Y:S05]  /*34c0*/  @P6 BRA `(.L_x_1216) ;  /* 0x0000000000406947 */ /* 0x000fea0003800000 */
[----:B------:R-:W4:Y:S02]  /*34d0*/  LDCU UR4, c[0x0][0x440] ;  /* 0x00008800ff0477ac */ /* 0x000f240008000800 */
[----:B----4-:R-:W-:Y:S02]  /*34e0*/  ISETP.GE.AND P1, PT, R45, UR4, PT ;  /* 0x000000042d007c0c */ /* 0x010fe4000bf26270 */
        /* <DEDUP_REMOVED lines=14> */
.L_x_1216:
[----:B------:R4:W-:Y:S04]  /*35d0*/  STS.128 [R212+0xc000], RZ ;  /* 0x00c000ffd4007388 */ /* 0x0009e80000000c00 */
[----:B------:R4:W-:Y:S02]  /*35e0*/  STS.128 [R212+0x10000], RZ ;  /* 0x010000ffd4007388 */ /* 0x0009e40000000c00 */
.L_x_1217:
[----:B------:R-:W-:Y:S05]  /*35f0*/  BSYNC.RECONVERGENT B0 ;  /* 0x0000000000007941 */ /* 0x000fea0003800200 */
.L_x_1215:
        /* <DEDUP_REMOVED lines=33> */
.L_x_1219:
[----:B------:R-:W-:Y:S05]  /*3810*/  BSYNC.RECONVERGENT B0 ;  /* 0x0000000000007941 */ /* 0x000fea0003800200 */
.L_x_1218:
        /* <DEDUP_REMOVED lines=21> */
.L_x_1221:
[----:B------:R-:W-:Y:S05]  /*3970*/  BSYNC.RECONVERGENT B0 ;  /* 0x0000000000007941 */ /* 0x000fea0003800200 */
.L_x_1220:
        /* <DEDUP_REMOVED lines=25> */
.L_x_1223:
[----:B------:R-:W-:Y:S05]  /*3b10*/  BSYNC.RECONVERGENT B0 ;  /* 0x0000000000007941 */ /* 0x000fea0003800200 */
.L_x_1222:
        /* <DEDUP_REMOVED lines=22> */
.L_x_1225:
[----:B------:R-:W-:Y:S05]  /*3c80*/  BSYNC.RECONVERGENT B0 ;  /* 0x0000000000007941 */ /* 0x000fea0003800200 */
.L_x_1224:
        /* <DEDUP_REMOVED lines=19> */
.L_x_1227:
[----:B------:R-:W-:Y:S05]  /*3dc0*/  BSYNC.RECONVERGENT B0 ;  /* 0x0000000000007941 */ /* 0x000fea0003800200 */
.L_x_1226:
        /* <DEDUP_REMOVED lines=22> */
.L_x_1229:
[----:B------:R-:W-:Y:S05]  /*3f30*/  BSYNC.RECONVERGENT B0 ;  /* 0x0000000000007941 */ /* 0x000fea0003800200 */
.L_x_1228:
        /* <DEDUP_REMOVED lines=20> */
.L_x_1231:
[----:B------:R-:W-:Y:S05]  /*4080*/  BSYNC.RECONVERGENT B0 ;  /* 0x0000000000007941 */ /* 0x000fea0003800200 */
.L_x_1230:
[----:B------:R-:W-:Y:S01]  /*4090*/  LDSM.16.M88.4 R76, [R121] ;  /* 0x00000000794c783b */ /* 0x000fe20000000200 */
[----:B------:R-:W-:Y:S01]  /*40a0*/  IMAD.MOV.U32 R200, RZ, RZ, 0x20 ;  /* 0x00000020ffc87424 */ /* 0x000fe200078e00ff */
[----:B------:R-:W-:Y:S01]  /*40b0*/  LOP3.LUT P6, RZ, R202, 0x2, RZ, 0xc0, !PT ;  /* 0x00000002caff7812 */ /* 0x000fe200078cc0ff */
[----:B------:R-:W-:Y:S01]  /*40c0*/  VIADD R47, R144, UR5 ;  /* 0x00000005902f7c36 */ /* 0x000fe20008000000 */
[----:B--2-4-:R-:W3:Y:S01]  /*40d0*/  LDSM.16.M88.4 R20, [R144+UR5+0x4000] ;  /* 0x004000059014783b */ /* 0x014ee20008000200 */
[----:B------:R-:W-:Y:S02]  /*40e0*/  LOP3.LUT P0, RZ, R202, 0x4, RZ, 0xc0, !PT ;  /* 0x00000004caff7812 */ /* 0x000fe4000780c0ff */
[----:B------:R-:W-:Y:S01]  /*40f0*/  SEL R46, R200, 0xffffffe0, !P6 ;  /* 0xffffffe0c82e7807 */ /* 0x000fe20007000000 */
[----:B------:R-:W2:Y:S01]  /*4100*/  LDSM.16.M88.4 R12, [R144+UR5+0x4800] ;  /* 0x00480005900c783b */ /* 0x000ea20008000200 */
[----:B------:R-:W-:Y:S02]  /*4110*/  MOV R199, 0x40 ;  /* 0x0000004000c77802 */ /* 0x000fe40000000f00 */
[----:B------:R-:W-:Y:S01]  /*4120*/  ISETP.GT.AND P1, PT, R27, R206, PT ;  /* 0x000000ce1b00720c */ /* 0x000fe20003f24270 */
[--C-:B------:R-:W-:Y:S01]  /*4130*/  IMAD.IADD R132, R121, 0x1, R46.reuse ;  /* 0x0000000179847824 */ /* 0x100fe200078e022e */
[----:B-1----:R-:W1:Y:S01]  /*4140*/  LDSM.16.M88.4 R4, [R144+UR5+0x5000] ;  /* 0x005000059004783b */ /* 0x002e620008000200 */
[----:B------:R-:W-:Y:S01]  /*4150*/  IMAD.IADD R55, R47, 0x1, R46 ;  /* 0x000000012f377824 */ /* 0x000fe200078e022e */
[----:B------:R-:W-:-:S02]  /*4160*/  SEL R52, R199, 0xffffffc0, !P0 ;  /* 0xffffffc0c7347807 */ /* 0x000fc40004000000 */
[----:B------:R-:W4:Y:S01]  /*4170*/  LDSM.16.M88.4 R108, [R144+UR5+0x5800] ;  /* 0x00580005906c783b */ /* 0x000f220008000200 */
[C---:B------:R-:W-:Y:S02]  /*4180*/  VIMNMX R133, PT, PT, R2.reuse, R3, PT ;  /* 0x0000000302857248 */ /* 0x040fe40003fe0100 */
[--C-:B------:R-:W-:Y:S01]  /*4190*/  IMAD.IADD R141, R121, 0x1, R52.reuse ;  /* 0x00000001798d7824 */ /* 0x100fe200078e0234 */
[----:B------:R-:W5:Y:S01]  /*41a0*/  LDSM.16.M88.4 R100, [R144+UR5+0x6000] ;  /* 0x006000059064783b */ /* 0x000f620008000200 */
[----:B------:R-:W-:Y:S01]  /*41b0*/  IMAD.IADD R47, R47, 0x1, R52 ;  /* 0x000000012f2f7824 */ /* 0x000fe200078e0234 */
[----:B------:R-:W-:Y:S02]  /*41c0*/  VIADDMNMX R2, R2, 0x8, R3, PT ;  /* 0x0000000802027846 */ /* 0x000fe40003800103 */
[----:B------:R-:W5:Y:S01]  /*41d0*/  LDSM.16.M88.4 R92, [R144+UR5+0x6800] ;  /* 0x00680005905c783b */ /* 0x000f620008000200 */
[C---:B------:R-:W-:Y:S01]  /*41e0*/  IADD3 R54, PT, PT, R46.reuse, R141, RZ ;  /* 0x0000008d2e367210 */ /* 0x040fe20007ffe0ff */
[----:B------:R-:W-:-:S02]  /*41f0*/  IMAD.IADD R53, R46, 0x1, R47 ;  /* 0x000000012e357824 */ /* 0x000fc400078e022f */
[----:B------:R-:W5:Y:S04]  /*4200*/  LDSM.16.M88.4 R84, [R144+UR5+0x7000] ;  /* 0x007000059054783b */ /* 0x000f680008000200 */
[----:B------:R-:W5:Y:S04]  /*4210*/  LDSM.16.M88.4 R36, [R144+UR5+0x7800] ;  /* 0x007800059024783b */ /* 0x000f680008000200 */
[----:B------:R-:W-:Y:S04]  /*4220*/  LDSM.16.M88.4 R60, [R132] ;  /* 0x00000000843c783b */ /* 0x000fe80000000200 */
[----:B------:R-:W5:Y:S01]  /*4230*/  LDSM.16.M88.4 R32, [R55+0x4000] ;  /* 0x004000003720783b */ /* 0x000f620000000200 */
[C---:B---3--:R-:W-:Y:S03]  /*4240*/  HMMA.16816.F32 R28, R76.reuse, R20, RZ ;  /* 0x000000144c1c723c */ /* 0x048fe600000018ff */
[----:B------:R-:W3:Y:S04]  /*4250*/  LDSM.16.M88.4 R48, [R55+0x4800] ;  /* 0x004800003730783b */ /* 0x000ee80000000200 */
[----:B------:R-:W3:Y:S01]  /*4260*/  LDSM.16.M88.4 R40, [R55+0x5000] ;  /* 0x005000003728783b */ /* 0x000ee20000000200 */
[C---:B------:R-:W-:Y:S03]  /*4270*/  HMMA.16816.F32 R20, R76.reuse, R22, RZ ;  /* 0x000000164c14723c */ /* 0x040fe600000018ff */
[----:B------:R-:W-:Y:S04]  /*4280*/  LDSM.16.M88.4 R68, [R55+0x7800] ;  /* 0x007800003744783b */ /* 0x000fe80000000200 */
[----:B------:R-:W-:Y:S01]  /*4290*/  LDSM.16.M88.4 R64, [R141] ;  /* 0x000000008d40783b */ /* 0x000fe20000000200 */
[C---:B--2---:R-:W-:Y:S03]  /*42a0*/  HMMA.16816.F32 R16, R76.reuse, R12, RZ ;  /* 0x0000000c4c10723c */ /* 0x044fe600000018ff */
[----:B------:R-:W-:Y:S04]  /*42b0*/  LDSM.16.M88.4 R56, [R47+0x4000] ;  /* 0x004000002f38783b */ /* 0x000fe80000000200 */
[----:B------:R-:W-:Y:S01]  /*42c0*/  LDSM.16.M88.4 R116, [R55+0x6800] ;  /* 0x006800003774783b */ /* 0x000fe20000000200 */
[C---:B-1----:R-:W-:Y:S03]  /*42d0*/  HMMA.16816.F32 R8, R76.reuse, R4, RZ ;  /* 0x000000044c08723c */ /* 0x042fe600000018ff */
[----:B------:R-:W-:Y:S04]  /*42e0*/  LDSM.16.M88.4 R72, [R55+0x7000] ;  /* 0x007000003748783b */ /* 0x000fe80000000200 */
[----:B------:R-:W-:Y:S01]  /*42f0*/  LDSM.16.M88.4 R120, [R121+0x2000] ;  /* 0x002000007978783b */ /* 0x000fe20000000200 */
[C---:B----4-:R-:W-:Y:S03]  /*4300*/  HMMA.16816.F32 R112, R76.reuse, R108, RZ ;  /* 0x0000006c4c70723c */ /* 0x050fe600000018ff */
[----:B------:R-:W-:Y:S04]  /*4310*/  LDSM.16.M88.4 R128, [R144+UR5+0xb000] ;  /* 0x00b000059080783b */ /* 0x000fe80008000200 */
[----:B------:R-:W-:Y:S01]  /*4320*/  LDSM.16.M88.4 R124, [R144+UR5+0xb800] ;  /* 0x00b80005907c783b */ /* 0x000fe20008000200 */
[C---:B-----5:R-:W-:Y:S03]  /*4330*/  HMMA.16816.F32 R104, R76.reuse, R100, RZ ;  /* 0x000000644c68723c */ /* 0x060fe600000018ff */
        /* <DEDUP_REMOVED lines=17> */
[C---:B---3--:R-:W-:Y:S08]  /*4450*/  HMMA.16816.F32 R16, R60.reuse, R48, R16 ;  /* 0x000000303c10723c */ /* 0x048ff00000001810 */
        /* <DEDUP_REMOVED lines=74> */
[C---:B--2---:R-:W-:Y:S08]  /*4900*/  HMMA.16816.F32 R16, R120.reuse, R32, R16 ;  /* 0x000000207810723c */ /* 0x044ff00000001810 */
[C---:B------:R-:W-:Y:S01]  /*4910*/  HMMA.16816.F32 R12, R120.reuse, R34, R12 ;  /* 0x00000022780c723c */ /* 0x040fe2000000180c */
[----:B------:R-:W2:Y:S07]  /*4920*/  LDSM.16.M88.4 R32, [R55+0x9800] ;  /* 0x009800003720783b */ /* 0x000eae0000000200 */
[C---:B------:R-:W-:Y:S08]  /*4930*/  HMMA.16816.F32 R8, R120.reuse, R64, R8 ;  /* 0x000000407808723c */ /* 0x040ff00000001808 */
[C---:B------:R-:W-:Y:S01]  /*4940*/  HMMA.16816.F32 R4, R120.reuse, R66, R4 ;  /* 0x000000427804723c */ /* 0x040fe20000001804 */
[----:B------:R-:W2:Y:S07]  /*4950*/  LDSM.16.M88.4 R64, [R55+0xa800] ;  /* 0x00a800003740783b */ /* 0x000eae0000000200 */
[C---:B----4-:R-:W-:Y:S08]  /*4960*/  HMMA.16816.F32 R112, R120.reuse, R60, R112 ;  /* 0x0000003c7870723c */ /* 0x050ff00000001870 */
        /* <DEDUP_REMOVED lines=48> */
[----:B------:R-:W2:Y:S01]  /*4c70*/  LDSM.16.M88.4 R32, [R53+0xb800] ;  /* 0x00b800003520783b */ /* 0x000ea20000000200 */
        /* <DEDUP_REMOVED lines=25> */
[C---:B--2---:R-:W-:Y:S08]  /*4e10*/  HMMA.16816.F32 R80, R72.reuse, R32, R80 ;  /* 0x000000204850723c */ /* 0x044ff00000001850 */
        /* <DEDUP_REMOVED lines=14> */
.L_x_1233:
[----:B------:R-:W1:Y:S01]  /*4f00*/  LDC R33, c[0x0][0x4f0] ;  /* 0x00013c00ff217b82 */ /* 0x000e620000000800 */
[----:B------:R-:W-:Y:S01]  /*4f10*/  IADD3 R38, PT, PT, R196, -0x80, RZ ;  /* 0xffffff80c4267810 */ /* 0x000fe20007ffe0ff */
[----:B------:R-:W2:Y:S01]  /*4f20*/  LDCU.64 UR6, c[0x0][0x3a0] ;  /* 0x00007400ff0677ac */ /* 0x000ea20008000a00 */
[----:B------:R-:W-:Y:S02]  /*4f30*/  IABS R35, R196 ;  /* 0x000000c400237213 */ /* 0x000fe40000000000 */
[----:B------:R-:W-:Y:S02]  /*4f40*/  IABS R34, R38 ;  /* 0x0000002600227213 */ /* 0x000fe40000000000 */
[-C--:B-1----:R-:W-:Y:S02]  /*4f50*/  IABS R3, R33.reuse ;  /* 0x0000002100037213 */ /* 0x082fe40000000000 */
[----:B------:R-:W-:Y:S02]  /*4f60*/  LOP3.LUT R38, R38, R33, RZ, 0x3c, !PT ;  /* 0x0000002126267212 */ /* 0x000fe400078e3cff */
[----:B------:R-:W1:Y:S02]  /*4f70*/  I2F.RP R40, R3 ;  /* 0x0000000300287306 */ /* 0x000e640000209400 */
[----:B------:R-:W-:-:S06]  /*4f80*/  ISETP.GE.AND P1, PT, R38, RZ, PT ;  /* 0x000000ff2600720c */ /* 0x000fcc0003f26270 */
        /* <DEDUP_REMOVED lines=22> */
[----:B------:R-:W-:-:S02]  /*50f0*/  ISETP.NE.AND P2, PT, R33, RZ, PT ;  /* 0x000000ff2100720c */ /* 0x000fc40003f45270 */
[----:B------:R-:W-:Y:S02]  /*5100*/  ISETP.GE.AND P3, PT, R3, RZ, PT ;  /* 0x000000ff0300720c */ /* 0x000fe40003f66270 */
[----:B------:R-:W-:-:S03]  /*5110*/  LOP3.LUT R3, RZ, R33, RZ, 0x33, !PT ;  /* 0x00000021ff037212 */ /* 0x000fc600078e33ff */
[----:B------:R-:W-:Y:S02]  /*5120*/  @P4 VIADD R37, R37, 0x1 ;  /* 0x0000000125254836 */ /* 0x000fe40000000000 */
[----:B------:R-:W-:Y:S02]  /*5130*/  @P5 IADD3 R39, PT, PT, R39, 0x1, RZ ;  /* 0x0000000127275810 */ /* 0x000fe40007ffe0ff */
[----:B------:R-:W-:-:S04]  /*5140*/  @!P1 IMAD.MOV R37, RZ, RZ, -R37 ;  /* 0x000000ffff259224 */ /* 0x000fc800078e0a25 */
        /* <DEDUP_REMOVED lines=22> */
.L_x_1234:
[----:B------:R-:W1:Y:S01]  /*52b0*/  LDCU UR4, c[0x0][0x440] ;  /* 0x00008800ff0477ac */ /* 0x000e620008000800 */
[C---:B------:R-:W-:Y:S01]  /*52c0*/  IMAD.SHL.U32 R3, R134.reuse, 0x20, RZ ;  /* 0x0000002086037824 */ /* 0x040fe200078e00ff */
[----:B------:R-:W-:-:S04]  /*52d0*/  SHF.L.U64.HI R32, R134, 0x5, R135 ;  /* 0x0000000586207819 */ /* 0x000fc80000010287 */
[----:B------:R-:W-:-:S05]  /*52e0*/  IADD3 R36, P3, PT, R3, R208, RZ ;  /* 0x000000d003247210 */ /* 0x000fca0007f7e0ff */
[----:B------:R-:W-:Y:S01]  /*52f0*/  IMAD.X R37, R32, 0x1, R207, P3 ;  /* 0x0000000120257824 */ /* 0x000fe200018e06cf */
[----:B------:R-:W-:-:S04]  /*5300*/  IADD3 R48, P3, PT, R36, R3, RZ ;  /* 0x0000000324307210 */ /* 0x000fc80007f7e0ff */
[----:B------:R-:W-:Y:S02]  /*5310*/  IADD3.X R49, PT, PT, R37, R32, RZ, P3, !PT ;  /* 0x0000002025317210 */ /* 0x000fe40001ffe4ff */
[----:B-1----:R-:W-:Y:S02]  /*5320*/  ISETP.GE.AND P2, PT, R45, UR4, PT ;  /* 0x000000042d007c0c */ /* 0x002fe4000bf46270 */
[----:B------:R-:W-:Y:S02]  /*5330*/  ISETP.GE.AND P1, PT, R26, UR4, PT ;  /* 0x000000041a007c0c */ /* 0x000fe4000bf26270 */
[----:B------:R-:W-:-:S04]  /*5340*/  IADD3 R42, P3, PT, R48, R3, RZ ;  /* 0x00000003302a7210 */ /* 0x000fc80007f7e0ff */
[----:B------:R-:W-:Y:S02]  /*5350*/  IADD3.X R43, PT, PT, R49, R32, RZ, P3, !PT ;  /* 0x00000020312b7210 */ /* 0x000fe40001ffe4ff */
[----:B------:R-:W-:-:S03]  /*5360*/  IADD3 R40, P3, PT, R42, R3, RZ ;  /* 0x000000032a287210 */ /* 0x000fc60007f7e0ff */
[--C-:B------:R-:W-:Y:S01]  /*5370*/  @!P2 IMAD.MOV.U32 R34, RZ, RZ, R208.reuse ;  /* 0x000000ffff22a224 */ /* 0x100fe200078e00d0 */
[----:B------:R-:W-:Y:S02]  /*5380*/  @!P2 MOV R35, R207 ;  /* 0x000000cf0023a202 */ /* 0x000fe40000000f00 */
[-C--:B------:R-:W-:Y:S02]  /*5390*/  IADD3.X R41, PT, PT, R43, R32.reuse, RZ, P3, !PT ;  /* 0x000000202b297210 */ /* 0x080fe40001ffe4ff */
[----:B------:R-:W-:Y:S01]  /*53a0*/  IADD3 R38, P3, PT, R40, R3, RZ ;  /* 0x0000000328267210 */ /* 0x000fe20007f7e0ff */
[----:B------:R-:W-:Y:S01]  /*53b0*/  @!PT LDS RZ, [RZ] ;  /* 0x00000000fffff984 */ /* 0x000fe20000000800 */
[----:B------:R-:W-:Y:S01]  /*53c0*/  @!PT LDS RZ, [RZ] ;  /* 0x00000000fffff984 */ /* 0x000fe20000000800 */
[----:B------:R-:W-:Y:S01]  /*53d0*/  @!PT LDS RZ, [RZ] ;  /* 0x00000000fffff984 */ /* 0x000fe20000000800 */
[----:B------:R1:W-:Y:S03]  /*53e0*/  @!P2 LDGSTS.E.BYPASS.LTC128B.128 [R212+0x4000], desc[UR16][R34.64] ;  /* 0x0400000022d4afae */ /* 0x0003e6000b981a10 */
[----:B------:R-:W-:Y:S01]  /*53f0*/  IADD3.X R39, PT, PT, R41, R32, RZ, P3, !PT ;  /* 0x0000002029277210 */ /* 0x000fe20001ffe4ff */
[----:B------:R2:W-:Y:S01]  /*5400*/  @P2 STS.128 [R212+0x4000], RZ ;  /* 0x004000ffd4002388 */ /* 0x0005e20000000c00 */
[----:B-1----:R-:W-:-:S02]  /*5410*/  @!P1 IMAD.MOV.U32 R34, RZ, RZ, R208 ;  /* 0x000000ffff229224 */ /* 0x002fc400078e00d0 */
        /* <DEDUP_REMOVED lines=11> */
[----:B-1----:R-:W-:-:S02]  /*54d0*/  @!P1 IMAD.MOV.U32 R34, RZ, RZ, R36 ;  /* 0x000000ffff229224 */ /* 0x002fc400078e0024 */
        /* <DEDUP_REMOVED lines=11> */
[----:B------:R3:W-:Y:S03]  /*5590*/  @!P2 LDGSTS.E.BYPASS.LTC128B.128 [R212+0x5000], desc[UR16][R48.64] ;  /* 0x0500000030d4afae */ /* 0x0007e6000b981a10 */
[----:B------:R-:W-:Y:S01]  /*55a0*/  @!P1 MOV R33, R37 ;  /* 0x0000002500219202 */ /* 0x000fe20000000f00 */
[----:B------:R2:W-:Y:S01]  /*55b0*/  @P2 STS.128 [R212+0x5000], RZ ;  /* 0x005000ffd4002388 */ /* 0x0005e20000000c00 */
[----:B-1----:R-:W-:Y:S02]  /*55c0*/  @!P1 IMAD.MOV.U32 R34, RZ, RZ, R48 ;  /* 0x000000ffff229224 */ /* 0x002fe400078e0030 */
        /* <DEDUP_REMOVED lines=12> */
[----:B------:R-:W-:-:S03]  /*5690*/  @!P1 IMAD.MOV.U32 R32, RZ, RZ, R36 ;  /* 0x000000ffff209224 */ /* 0x000fc600078e0024 */
[----:B------:R2:W-:Y:S01]  /*56a0*/  @P2 STS.128 [R212+0x5800], RZ ;  /* 0x005800ffd4002388 */ /* 0x0005e20000000c00 */
        /* <DEDUP_REMOVED lines=21> */
[----:B-1----:R-:W-:Y:S01]  /*5800*/  @!P1 IMAD.MOV.U32 R34, RZ, RZ, R38 ;  /* 0x000000ffff229224 */ /* 0x002fe200078e0026 */
[----:B------:R-:W-:-:S02]  /*5810*/  @!P1 MOV R35, R39 ;  /* 0x0000002700239202 */ /* 0x000fc40000000f00 */
        /* <DEDUP_REMOVED lines=27> */
.L_x_1232:
[----:B--2---:R-:W-:Y:S01]  /*59d0*/  IMAD.SHL.U32 R32, R202, 0x2, RZ ;  /* 0x00000002ca207824 */ /* 0x004fe200078e00ff */
[----:B------:R-:W1:Y:S01]  /*59e0*/  LDCU UR4, c[0x0][0x45c] ;  /* 0x00008b80ff0477ac */ /* 0x000e620008000800 */
[----:B------:R-:W-:-:S03]  /*59f0*/  IMAD.IADD R137, R209, 0x1, R204 ;  /* 0x00000001d1897824 */ /* 0x000fc600078e02cc */
[----:B------:R-:W-:Y:S02]  /*5a00*/  LOP3.LUT R32, R32, 0x6, RZ, 0xc0, !PT ;  /* 0x0000000620207812 */ /* 0x000fe400078ec0ff */
[----:B------:R-:W-:-:S03]  /*5a10*/  LEA R137, R137, UR5, 0x1 ;  /* 0x0000000589897c11 */ /* 0x000fc6000f8e08ff */
[----:B------:R-:W-:Y:S02]  /*5a20*/  IMAD R3, R27, 0x80, R32 ;  /* 0x000000801b037824 */ /* 0x000fe400078e0220 */
[----:B------:R-:W-:Y:S01]  /*5a30*/  IMAD.IADD R146, R46, 0x1, R137 ;  /* 0x000000012e927824 */ /* 0x000fe200078e0289 */
[----:B------:R-:W-:Y:S01]  /*5a40*/  LDSM.16.MT88.4 R68, [R137+0xc000] ;  /* 0x00c000008944783b */ /* 0x000fe20000004200 */
[C---:B------:R-:W-:Y:S02]  /*5a50*/  VIADD R33, R3.reuse, 0x1 ;  /* 0x0000000103217836 */ /* 0x040fe40000000000 */
[----:B------:R-:W-:-:S03]  /*5a60*/  VIADD R32, R3, 0x8 ;  /* 0x0000000803207836 */ /* 0x000fc60000000000 */
[CC--:B------:R-:W-:Y:S02]  /*5a70*/  ISETP.GE.AND P3, PT, R33.reuse, R133.reuse, PT ;  /* 0x000000852100720c */ /* 0x0c0fe40003f66270 */
[-C--:B------:R-:W-:Y:S01]  /*5a80*/  ISETP.GE.AND P1, PT, R33, R2.reuse, PT ;  /* 0x000000022100720c */ /* 0x080fe20003f26270 */
[C---:B------:R-:W-:Y:S01]  /*5a90*/  VIADD R33, R3.reuse, 0x9 ;  /* 0x0000000903217836 */ /* 0x040fe20000000000 */
[CC--:B------:R-:W-:Y:S02]  /*5aa0*/  ISETP.GE.AND P5, PT, R32.reuse, R133.reuse, PT ;  /* 0x000000852000720c */ /* 0x0c0fe40003fa6270 */
[-C--:B------:R-:W-:Y:S01]  /*5ab0*/  ISETP.GE.AND P2, PT, R32, R2.reuse, PT ;  /* 0x000000022000720c */ /* 0x080fe20003f46270 */
[----:B------:R-:W-:Y:S01]  /*5ac0*/  VIADD R32, R3, 0x10 ;  /* 0x0000001003207836 */ /* 0x000fe20000000000 */
[----:B------:R-:W-:Y:S02]  /*5ad0*/  ISETP.GE.AND P4, PT, R33, R133, PT ;  /* 0x000000852100720c */ /* 0x000fe40003f86270 */
[----:B------:R-:W-:Y:S01]  /*5ae0*/  FSEL R51, R20, -INF , !P5 ;  /* 0xff80000014337808 */ /* 0x000fe20006800000 */
[----:B------:R-:W-:Y:S01]  /*5af0*/  VIADD R20, R3, 0x11 ;  /* 0x0000001103147836 */ /* 0x000fe20000000000 */
[----:B------:R-:W-:-:S02]  /*5b00*/  ISETP.GE.AND P5, PT, R33, R2, PT ;  /* 0x000000022100720c */ /* 0x000fc40003fa6270 */
[----:B------:R-:W-:Y:S02]  /*5b10*/  FSEL R35, R22, -INF , !P2 ;  /* 0xff80000016237808 */ /* 0x000fe40005000000 */
[CC--:B------:R-:W-:Y:S02]  /*5b20*/  ISETP.GE.AND P2, PT, R32.reuse, R133.reuse, PT ;  /* 0x000000852000720c */ /* 0x0c0fe40003f46270 */
[----:B------:R-:W-:Y:S01]  /*5b30*/  FSEL R39, R21, -INF , !P4 ;  /* 0xff80000015277808 */ /* 0x000fe20006000000 */
[----:B------:R-:W-:Y:S01]  /*5b40*/  VIADD R21, R3, 0x18 ;  /* 0x0000001803157836 */ /* 0x000fe20000000000 */
[----:B------:R-:W-:Y:S02]  /*5b50*/  ISETP.GE.AND P4, PT, R32, R2, PT ;  /* 0x000000022000720c */ /* 0x000fe40003f86270 */
[----:B------:R-:W-:Y:S02]  /*5b60*/  FSEL R37, R23, -INF , !P5 ;  /* 0xff80000017257808 */ /* 0x000fe40006800000 */
[----:B------:R-:W-:-:S02]  /*5b70*/  ISETP.GE.AND P5, PT, R20, R133, PT ;  /* 0x000000851400720c */ /* 0x000fc40003fa6270 */
[----:B------:R-:W-:Y:S01]  /*5b80*/  FSEL R23, R16, -INF , !P2 ;  /* 0xff80000010177808 */ /* 0x000fe20005000000 */
[C---:B------:R-:W-:Y:S01]  /*5b90*/  VIADD R16, R3.reuse, 0x20 ;  /* 0x0000002003107836 */ /* 0x040fe20000000000 */
[-C--:B------:R-:W-:Y:S01]  /*5ba0*/  ISETP.GE.AND P2, PT, R20, R2.reuse, PT ;  /* 0x000000021400720c */ /* 0x080fe20003f46270 */
[----:B------:R-:W-:Y:S01]  /*5bb0*/  VIADD R20, R3, 0x19 ;  /* 0x0000001903147836 */ /* 0x000fe20000000000 */
[----:B------:R-:W-:Y:S02]  /*5bc0*/  FSEL R57, R18, -INF , !P4 ;  /* 0xff80000012397808 */ /* 0x000fe40006000000 */
[----:B------:R-:W-:Y:S02]  /*5bd0*/  ISETP.GE.AND P4, PT, R21, R133, PT ;  /* 0x000000851500720c */ /* 0x000fe40003f86270 */
[----:B------:R-:W-:Y:S02]  /*5be0*/  FSEL R33, R17, -INF , !P5 ;  /* 0xff80000011217808 */ /* 0x000fe40006800000 */
[----:B------:R-:W-:-:S02]  /*5bf0*/  ISETP.GE.AND P5, PT, R21, R2, PT ;  /* 0x000000021500720c */ /* 0x000fc40003fa6270 */
[----:B------:R-:W-:Y:S02]  /*5c00*/  FSEL R19, R19, -INF , !P2 ;  /* 0xff80000013137808 */ /* 0x000fe40005000000 */
[----:B------:R-:W-:Y:S01]  /*5c10*/  FSEL R21, R12, -INF , !P4 ;  /* 0xff8000000c157808 */ /* 0x000fe20006000000 */
[C---:B------:R-:W-:Y:S01]  /*5c20*/  VIADD R12, R3.reuse, 0x21 ;  /* 0x00000021030c7836 */ /* 0x040fe20000000000 */
[CC--:B------:R-:W-:Y:S02]  /*5c30*/  ISETP.GE.AND P2, PT, R20.reuse, R133.reuse, PT ;  /* 0x000000851400720c */ /* 0x0c0fe40003f46270 */
[----:B------:R-:W-:Y:S02]  /*5c40*/  ISETP.GE.AND P4, PT, R20, R2, PT ;  /* 0x000000021400720c */ /* 0x000fe40003f86270 */
[----:B------:R-:W-:Y:S01]  /*5c50*/  FSEL R17, R14, -INF , !P5 ;  /* 0xff8000000e117808 */ /* 0x000fe20006800000 */
[----:B------:R-:W-:Y:S01]  /*5c60*/  VIADD R14, R3, 0x28 ;  /* 0x00000028030e7836 */ /* 0x000fe20000000000 */
[----:B------:R-:W-:-:S02]  /*5c70*/  ISETP.GE.AND P5, PT, R16, R133, PT ;  /* 0x000000851000720c */ /* 0x000fc40003fa6270 */
[----:B------:R-:W-:Y:S02]  /*5c80*/  FSEL R13, R13, -INF , !P2 ;  /* 0xff8000000d0d7808 */ /* 0x000fe40005000000 */
[----:B------:R-:W-:Y:S02]  /*5c90*/  FSEL R15, R15, -INF , !P4 ;  /* 0xff8000000f0f7808 */ /* 0x000fe40006000000 */
[-C--:B------:R-:W-:Y:S02]  /*5ca0*/  ISETP.GE.AND P2, PT, R16, R2.reuse, PT ;  /* 0x000000021000720c */ /* 0x080fe40003f46270 */
[----:B------:R-:W-:Y:S02]  /*5cb0*/  ISETP.GE.AND P4, PT, R12, R133, PT ;  /* 0x000000850c00720c */ /* 0x000fe40003f86270 */
[----:B------:R-:W-:Y:S01]  /*5cc0*/  FSEL R55, R8, -INF , !P5 ;  /* 0xff80000008377808 */ /* 0x000fe20006800000 */
[C---:B------:R-:W-:Y:S01]  /*5cd0*/  VIADD R8, R3.reuse, 0x30 ;  /* 0x0000003003087836 */ /* 0x040fe20000000000 */
[----:B------:R-:W-:Y:S01]  /*5ce0*/  ISETP.GE.AND P5, PT, R12, R2, PT ;  /* 0x000000020c00720c */ /* 0x000fe20003fa6270 */
[----:B------:R-:W-:Y:S01]  /*5cf0*/  VIADD R12, R3, 0x29 ;  /* 0x00000029030c7836 */ /* 0x000fe20000000000 */
[----:B------:R-:W-:-:S02]  /*5d00*/  FSEL R47, R10, -INF , !P2 ;  /* 0xff8000000a2f7808 */ /* 0x000fc40005000000 */
[----:B------:R-:W-:Y:S02]  /*5d10*/  FSEL R243, R9, -INF , !P4 ;  /* 0xff80000009f37808 */ /* 0x000fe40006000000 */
[CC--:B------:R-:W-:Y:S02]  /*5d20*/  ISETP.GE.AND P2, PT, R14.reuse, R133.reuse, PT ;  /* 0x000000850e00720c */ /* 0x0c0fe40003f46270 */
[----:B------:R-:W-:Y:S02]  /*5d30*/  ISETP.GE.AND P4, PT, R14, R2, PT ;  /* 0x000000020e00720c */ /* 0x000fe40003f86270 */
[----:B------:R-:W-:Y:S02]  /*5d40*/  FSEL R53, R11, -INF , !P5 ;  /* 0xff8000000b357808 */ /* 0x000fe40006800000 */
[----:B------:R-:W-:Y:S01]  /*5d50*/  FSEL R245, R4, -INF , !P2 ;  /* 0xff80000004f57808 */ /* 0x000fe20005000000 */
[C---:B------:R-:W-:Y:S01]  /*5d60*/  VIADD R4, R3.reuse, 0x31 ;  /* 0x0000003103047836 */ /* 0x040fe20000000000 */
[----:B------:R-:W-:Y:S01]  /*5d70*/  FSEL R43, R6, -INF , !P4 ;  /* 0xff800000062b7808 */ /* 0x000fe20006000000 */
[----:B------:R-:W-:Y:S01]  /*5d80*/  VIADD R6, R3, 0x68 ;  /* 0x0000006803067836 */ /* 0x000fe20000000000 */
[----:B------:R-:W-:-:S02]  /*5d90*/  ISETP.GE.AND P5, PT, R12, R133, PT ;  /* 0x000000850c00720c */ /* 0x000fc40003fa6270 */
[-C--:B------:R-:W-:Y:S02]  /*5da0*/  ISETP.GE.AND P2, PT, R12, R2.reuse, PT ;  /* 0x000000020c00720c */ /* 0x080fe40003f46270 */
[----:B------:R-:W-:Y:S02]  /*5db0*/  ISETP.GE.AND P4, PT, R8, R133, PT ;  /* 0x000000850800720c */ /* 0x000fe40003f86270 */
[----:B------:R-:W-:Y:S01]  /*5dc0*/  FSEL R49, R5, -INF , !P5 ;  /* 0xff80000005317808 */ /* 0x000fe20006800000 */
[----:B------:R-:W-:Y:S01]  /*5dd0*/  VIADD R5, R3, 0x38 ;  /* 0x0000003803057836 */ /* 0x000fe20000000000 */
[----:B------:R-:W-:Y:S02]  /*5de0*/  FSEL R41, R7, -INF , !P2 ;  /* 0xff80000007297808 */ /* 0x000fe40005000000 */
[----:B------:R-:W-:Y:S02]  /*5df0*/  FSEL R239, R112, -INF , !P4 ;  /* 0xff80000070ef7808 */ /* 0x000fe40006000000 */
[----:B------:R-:W-:-:S02]  /*5e00*/  ISETP.GE.AND P5, PT, R8, R2, PT ;  /* 0x000000020800720c */ /* 0x000fc40003fa6270 */
[CC--:B------:R-:W-:Y:S02]  /*5e10*/  ISETP.GE.AND P2, PT, R4.reuse, R133.reuse, PT ;  /* 0x000000850400720c */ /* 0x0c0fe40003f46270 */
        /* <DEDUP_REMOVED lines=8> */
[-C--:B------:R-:W-:Y:S02]  /*5ea0*/  ISETP.GE.AND P4, PT, R4, R133.reuse, PT ;  /* 0x000000850400720c */ /* 0x080fe40003f86270 */
[----:B------:R-:W-:Y:S02]  /*5eb0*/  FSEL R177, R108, -INF , !P5 ;  /* 0xff8000006cb17808 */ /* 0x000fe40006800000 */
        /* <DEDUP_REMOVED lines=8> */
[----:B------:R-:W-:Y:S01]  /*5f40*/  FSEL R193, R104, -INF , !P2 ;  /* 0xff80000068c17808 */ /* 0x000fe20005000000 */
[----:B------:R-:W-:Y:S01]  /*5f50*/  LDSM.16.MT88.4 R108, [R146+0x10000] ;  /* 0x01000000926c783b */ /* 0x000fe20000004200 */
        /* <DEDUP_REMOVED lines=19> */
[----:B------:R-:W-:Y:S01]  /*6090*/  ISETP.GE.AND P4, PT, R4, R133, PT ;  /* 0x000000850400720c */ /* 0x000fe20003f86270 */
[----:B------:R-:W-:Y:S01]  /*60a0*/  LDSM.16.MT88.4 R100, [R137+0x10000] ;  /* 0x010000008964783b */ /* 0x000fe20000004200 */
[----:B------:R-:W-:Y:S02]  /*60b0*/  FSEL R225, R96, -INF , !P5 ;  /* 0xff80000060e17808 */ /* 0x000fe40006800000 */
[----:B------:R-:W-:Y:S02]  /*60c0*/  FSEL R223, R97, -INF , !P4 ;  /* 0xff80000061df7808 */ /* 0x000fe40006000000 */
[-C--:B------:R-:W-:Y:S02]  /*60d0*/  ISETP.GE.AND P4, PT, R5, R2.reuse, PT ;  /* 0x000000020500720c */ /* 0x080fe40003f86270 */
[----:B------:R-:W-:Y:S01]  /*60e0*/  ISETP.GE.AND P5, PT, R4, R2, PT ;  /* 0x000000020400720c */ /* 0x000fe20003fa6270 */
[----:B------:R-:W-:Y:S01]  /*60f0*/  VIADD R4, R3, 0x59 ;  /* 0x0000005903047836 */ /* 0x000fe20000000000 */
[----:B------:R-:W-:-:S02]  /*6100*/  FSEL R185, R94, -INF , !P4 ;  /* 0xff8000005eb97808 */ /* 0x000fc40006000000 */
[-C--:B------:R-:W-:Y:S02]  /*6110*/  ISETP.GE.AND P4, PT, R3, R133.reuse, PT ;  /* 0x000000850300720c */ /* 0x080fe40003f86270 */
[----:B------:R-:W-:Y:S02]  /*6120*/  FSEL R189, R98, -INF , !P2 ;  /* 0xff80000062bd7808 */ /* 0x000fe40005000000 */
[----:B------:R-:W-:Y:S02]  /*6130*/  ISETP.GE.AND P2, PT, R5, R133, PT ;  /* 0x000000850500720c */ /* 0x000fe40003f46270 */
[----:B------:R-:W-:Y:S02]  /*6140*/  FSEL R7, R28, -INF , !P4 ;  /* 0xff8000001c077808 */ /* 0x000fe40006000000 */
[----:B------:R-:W-:Y:S02]  /*6150*/  FSEL R29, R29, -INF , !P3 ;  /* 0xff8000001d1d7808 */ /* 0x000fe40005800000 */
[----:B------:R-:W-:-:S02]  /*6160*/  FSEL R187, R99, -INF , !P5 ;  /* 0xff80000063bb7808 */ /* 0x000fc40006800000 */
[----:B------:R-:W-:Y:S02]  /*6170*/  FSEL R213, R92, -INF , !P2 ;  /* 0xff8000005cd57808 */ /* 0x000fe40005000000 */
[C---:B------:R-:W-:Y:S02]  /*6180*/  ISETP.GE.AND P5, PT, R4.reuse, R133, PT ;  /* 0x000000850400720c */ /* 0x040fe40003fa6270 */
[----:B------:R-:W-:Y:S01]  /*6190*/  ISETP.GE.AND P2, PT, R4, R2, PT ;  /* 0x000000020400720c */ /* 0x000fe20003f46270 */
[----:B------:R-:W-:Y:S01]  /*61a0*/  VIADD R4, R3, 0x60 ;  /* 0x0000006003047836 */ /* 0x000fe20000000000 */
[----:B------:R-:W-:Y:S02]  /*61b0*/  FMNMX3.FTZ R8, R7, R29, R51, !PT ;  /* 0x0000001d07087276 */ /* 0x000fe40007810033 */
[----:B------:R-:W-:Y:S02]  /*61c0*/  FSEL R191, R93, -INF , !P5 ;  /* 0xff8000005dbf7808 */ /* 0x000fe40006800000 */
[----:B------:R-:W-:-:S02]  /*61d0*/  FMNMX3.FTZ R8, R8, R39, R23, !PT ;  /* 0x0000002708087276 */ /* 0x000fc40007810017 */
[----:B------:R-:W-:Y:S02]  /*61e0*/  ISETP.GE.AND P5, PT, R4, R133, PT ;  /* 0x000000850400720c */ /* 0x000fe40003fa6270 */
[----:B------:R-:W-:Y:S02]  /*61f0*/  ISETP.GE.AND P3, PT, R3, R2, PT ;  /* 0x000000020300720c */ /* 0x000fe40003f66270 */
[----:B------:R-:W-:Y:S02]  /*6200*/  FMNMX3.FTZ R8, R8, R33, R21, !PT ;  /* 0x0000002108087276 */ /* 0x000fe40007810015 */
[----:B------:R-:W-:Y:S02]  /*6210*/  FSEL R5, R30, -INF , !P3 ;  /* 0xff8000001e057808 */ /* 0x000fe40005800000 */
[----:B------:R-:W-:Y:S02]  /*6220*/  FSEL R173, R88, -INF , !P5 ;  /* 0xff80000058ad7808 */ /* 0x000fe40006800000 */
[----:B------:R-:W-:-:S02]  /*6230*/  ISETP.GE.AND P3, PT, R6, R133, PT ;  /* 0x000000850600720c */ /* 0x000fc40003f66270 */
[-C--:B------:R-:W-:Y:S02]  /*6240*/  ISETP.GE.AND P5, PT, R6, R2.reuse, PT ;  /* 0x000000020600720c */ /* 0x080fe40003fa6270 */
[----:B------:R-:W-:Y:S02]  /*6250*/  FMNMX3.FTZ R6, R8, R13, R55, !PT ;  /* 0x0000000d08067276 */ /* 0x000fe40007810037 */
[----:B------:R-:W-:Y:S02]  /*6260*/  FSEL R183, R95, -INF , !P2 ;  /* 0xff8000005fb77808 */ /* 0x000fe40005000000 */
[----:B------:R-:W-:Y:S02]  /*6270*/  FMNMX3.FTZ R6, R6, R243, R245, !PT ;  /* 0x000000f306067276 */ /* 0x000fe400078100f5 */
[----:B------:R-:W-:Y:S02]  /*6280*/  FSEL R31, R31, -INF , !P1 ;  /* 0xff8000001f1f7808 */ /* 0x000fe40004800000 */
[----:B------:R-:W-:Y:S01]  /*6290*/  ISETP.GE.AND P2, PT, R4, R2, PT ;  /* 0x000000020400720c */ /* 0x000fe20003f46270 */
[----:B------:R-:W-:Y:S01]  /*62a0*/  VIADD R4, R3, 0x61 ;  /* 0x0000006103047836 */ /* 0x000fe20000000000 */
[----:B------:R-:W-:-:S02]  /*62b0*/  FMNMX3.FTZ R6, R6, R49, R239, !PT ;  /* 0x0000003106067276 */ /* 0x000fc400078100ef */
[----:B------:R-:W-:Y:S02]  /*62c0*/  FMNMX3.FTZ R8, R5, R31, R35, !PT ;  /* 0x0000001f05087276 */ /* 0x000fe40007810023 */
        /* <DEDUP_REMOVED lines=19> */
[----:B------:R-:W-:-:S02]  /*6400*/  FMNMX3.FTZ R6, R6, R195, R225, !PT ;  /* 0x000000c306067276 */ /* 0x000fc400078100e1 */
[----:B------:R-:W-:Y:S02]  /*6410*/  FMNMX3.FTZ R8, R8, R53, R43, !PT ;  /* 0x0000003508087276 */ /* 0x000fe4000781002b */
[----:B------:R-:W-:Y:S02]  /*6420*/  FMNMX3.FTZ R6, R6, R223, R213, !PT ;  /* 0x000000df06067276 */ /* 0x000fe400078100d5 */
[----:B------:R-:W-:Y:S02]  /*6430*/  FSEL R161, R86, -INF , !P5 ;  /* 0xff80000056a17808 */ /* 0x000fe40006800000 */
[----:B------:R-:W-:Y:S02]  /*6440*/  FMNMX3.FTZ R8, R8, R41, R237, !PT ;  /* 0x0000002908087276 */ /* 0x000fe400078100ed */
[----:B------:R-:W-:Y:S02]  /*6450*/  FSEL R167, R85, -INF , !P2 ;  /* 0xff80000055a77808 */ /* 0x000fe40005000000 */
[----:B------:R-:W-:-:S02]  /*6460*/  ISETP.GE.AND P5, PT, R4, R133, PT ;  /* 0x000000850400720c */ /* 0x000fc40003fa6270 */
[----:B------:R-:W-:Y:S01]  /*6470*/  ISETP.GE.AND P2, PT, R4, R2, PT ;  /* 0x000000020400720c */ /* 0x000fe20003f46270 */
[C---:B------:R-:W-:Y:S01]  /*6480*/  VIADD R4, R3.reuse, 0x78 ;  /* 0x0000007803047836 */ /* 0x040fe20000000000 */
[----:B------:R-:W-:Y:S01]  /*6490*/  FMNMX3.FTZ R6, R6, R191, R173, !PT ;  /* 0x000000bf06067276 */ /* 0x000fe200078100ad */
[----:B------:R-:W-:Y:S01]  /*64a0*/  VIADD R3, R3, 0x79 ;  /* 0x0000007903037836 */ /* 0x000fe20000000000 */
[----:B------:R-:W-:Y:S02]  /*64b0*/  FMNMX3.FTZ R8, R8, R179, R181, !PT ;  /* 0x000000b308087276 */ /* 0x000fe400078100b5 */
[----:B------:R-:W-:Y:S02]  /*64c0*/  FSEL R157, R80, -INF , !P1 ;  /* 0xff800000509d7808 */ /* 0x000fe40004800000 */
[----:B------:R-:W-:Y:S02]  /*64d0*/  ISETP.GE.AND P1, PT, R4, R133, PT ;  /* 0x000000850400720c */ /* 0x000fe40003f26270 */
[----:B------:R-:W-:-:S02]  /*64e0*/  FMNMX3.FTZ R6, R6, R171, R169, !PT ;  /* 0x000000ab06067276 */ /* 0x000fc400078100a9 */
[----:B------:R-:W-:Y:S02]  /*64f0*/  FMNMX3.FTZ R8, R8, R235, R227, !PT ;  /* 0x000000eb08087276 */ /* 0x000fe400078100e3 */
[----:B------:R-:W-:Y:S02]  /*6500*/  FSEL R155, R81, -INF , !P5 ;  /* 0xff800000519b7808 */ /* 0x000fe40006800000 */
[----:B------:R-:W-:Y:S02]  /*6510*/  ISETP.GE.AND P5, PT, R3, R133, PT ;  /* 0x000000850300720c */ /* 0x000fe40003fa6270 */
[----:B------:R-:W-:Y:S02]  /*6520*/  FSEL R153, R76, -INF , !P1 ;  /* 0xff8000004c997808 */ /* 0x000fe40004800000 */
[----:B------:R-:W-:Y:S02]  /*6530*/  FMNMX3.FTZ R6, R6, R167, R157, !PT ;  /* 0x000000a706067276 */ /* 0x000fe4000781009d */
[----:B------:R-:W-:-:S02]  /*6540*/  FMNMX3.FTZ R8, R8, R229, R221, !PT ;  /* 0x000000e508087276 */ /* 0x000fc400078100dd */
[----:B------:R-:W-:Y:S02]  /*6550*/  FSEL R151, R77, -INF , !P5 ;  /* 0xff8000004d977808 */ /* 0x000fe40006800000 */
[----:B------:R-:W-:Y:S02]  /*6560*/  FMNMX3.FTZ R6, R6, R155, R153, !PT ;  /* 0x0000009b06067276 */ /* 0x000fe40007810099 */
[----:B------:R-:W-:Y:S02]  /*6570*/  FMNMX3.FTZ R8, R8, R219, R189, !PT ;  /* 0x000000db08087276 */ /* 0x000fe400078100bd */
[----:B------:R-:W-:Y:S02]  /*6580*/  FMNMX.FTZ R6, R151, R6, !PT ;  /* 0x0000000697067209 */ /* 0x000fe40007810000 */
[----:B------:R-:W-:Y:S02]  /*6590*/  FMNMX3.FTZ R8, R8, R187, R185, !PT ;  /* 0x000000bb08087276 */ /* 0x000fe400078100b9 */
[----:B------:R-:W-:Y:S01]  /*65a0*/  ISETP.GE.AND P1, PT, R4, R2, PT ;  /* 0x000000020400720c */ /* 0x000fe20003f26270 */
[----:B------:R-:W2:Y:S01]  /*65b0*/  SHFL.BFLY PT, R9, R6, 0x2, 0x1f ;  /* 0x0c401f0006097f89 */ /* 0x000ea200000e0000 */
[----:B------:R-:W-:-:S02]  /*65c0*/  FMNMX3.FTZ R4, R8, R183, R165, !PT ;  /* 0x000000b708047276 */ /* 0x000fc400078100a5 */
[----:B------:R-:W-:Y:S02]  /*65d0*/  FSEL R159, R87, -INF , !P4 ;  /* 0xff800000579f7808 */ /* 0x000fe40006000000 */
[----:B------:R-:W-:Y:S02]  /*65e0*/  FSEL R149, R82, -INF , !P3 ;  /* 0xff80000052957808 */ /* 0x000fe40005800000 */
[----:B------:R-:W-:Y:S02]  /*65f0*/  FMNMX3.FTZ R4, R4, R163, R161, !PT ;  /* 0x000000a304047276 */ /* 0x000fe400078100a1 */
[----:B------:R-:W-:Y:S02]  /*6600*/  ISETP.GE.AND P4, PT, R3, R2, PT ;  /* 0x000000020300720c */ /* 0x000fe40003f86270 */
[----:B------:R-:W-:Y:S02]  /*6610*/  FSEL R147, R83, -INF , !P2 ;  /* 0xff80000053937808 */ /* 0x000fe40005000000 */
[----:B------:R-:W-:-:S02]  /*6620*/  FSEL R145, R78, -INF , !P1 ;  /* 0xff8000004e917808 */ /* 0x000fc40004800000 */
[----:B------:R-:W-:Y:S02]  /*6630*/  FMNMX3.FTZ R4, R4, R159, R149, !PT ;  /* 0x0000009f04047276 */ /* 0x000fe40007810095 */
[----:B------:R-:W-:Y:S02]  /*6640*/  FSEL R143, R79, -INF , !P4 ;  /* 0xff8000004f8f7808 */ /* 0x000fe40006000000 */
[----:B------:R-:W-:Y:S01]  /*6650*/  FMNMX3.FTZ R4, R4, R147, R145, !PT ;  /* 0x0000009304047276 */ /* 0x000fe20007810091 */
[----:B------:R-:W-:Y:S03]  /*6660*/  LDSM.16.MT88.4 R76, [R146+0xc000] ;  /* 0x00c00000924c783b */ /* 0x000fe60000004200 */
        /* <DEDUP_REMOVED lines=22> */
[----:B------:R-:W-:Y:S01]  /*67d0*/  MUFU.EX2 R141, R141 ;  /* 0x0000008d008d7308 */ /* 0x000fe20000000800 */
[--C-:B------:R-:W-:Y:S01]  /*67e0*/  FFMA.FTZ R60, R21, UR4, -R148.reuse ;  /* 0x00000004153c7c23 */ /* 0x100fe20008010894 */
[C---:B------:R-:W-:Y:S01]  /*67f0*/  FSETP.NEU.FTZ.AND P1, PT, R3.reuse, -INF , PT ;  /* 0xff8000000300780b */ /* 0x040fe20003f3d000 */
[----:B------:R-:W-:Y:S01]  /*6800*/  FMUL.FTZ R142, R3, UR4 ;  /* 0x00000004038e7c20 */ /* 0x000fe20008410000 */
[----:B------:R-:W2:Y:S01]  /*6810*/  LDSM.16.MT88.4 R116, [R51+0x10000] ;  /* 0x010000003374783b */ /* 0x000ea20000004200 */
[----:B------:R-:W3:Y:S01]  /*6820*/  MUFU.EX2 R140, R140 ;  /* 0x0000008c008c7308 */ /* 0x000ee20000000800 */
[--C-:B------:R-:W-:Y:S01]  /*6830*/  FFMA.FTZ R59, R13, UR4, -R148.reuse ;  /* 0x000000040d3b7c23 */ /* 0x100fe20008010894 */
[--C-:B------:R-:W-:Y:S01]  /*6840*/  FFMA.FTZ R56, R55, UR4, -R148.reuse ;  /* 0x0000000437387c23 */ /* 0x100fe20008010894 */
[----:B------:R-:W-:Y:S01]  /*6850*/  FSEL R142, R142, RZ, P1 ;  /* 0x000000ff8e8e7208 */ /* 0x000fe20000800000 */
[----:B------:R-:W4:Y:S01]  /*6860*/  MUFU.EX2 R67, R67 ;  /* 0x0000004300437308 */ /* 0x000f220000000800 */
[----:B------:R-:W-:Y:S01]  /*6870*/  LDSM.16.MT88.4 R8, [R46+0xc800] ;  /* 0x00c800002e08783b */ /* 0x000fe20000004200 */
[--C-:B------:R-:W-:Y:S01]  /*6880*/  FFMA.FTZ R55, R243, UR4, -R148.reuse ;  /* 0x00000004f3377c23 */ /* 0x100fe20008010894 */
[----:B------:R-:W-:Y:S01]  /*6890*/  FFMA.FTZ R50, R245, UR4, -R148 ;  /* 0x00000004f5327c23 */ /* 0x000fe20008010894 */
[--C-:B------:R-:W-:Y:S01]  /*68a0*/  FFMA.FTZ R139, R5, UR4, -R142.reuse ;  /* 0x00000004058b7c23 */ /* 0x100fe2000801088e */
[--C-:B------:R-:W-:Y:S01]  /*68b0*/  FFMA.FTZ R138, R31, UR4, -R142.reuse ;  /* 0x000000041f8a7c23 */ /* 0x100fe2000801088e */
[----:B------:R-:W5:Y:S01]  /*68c0*/  LDSM.16.MT88.4 R4, [R46+0x10000] ;  /* 0x010000002e04783b */ /* 0x000f620000004200 */
[--C-:B------:R-:W-:Y:S01]  /*68d0*/  FFMA.FTZ R66, R35, UR4, -R142.reuse ;  /* 0x0000000423427c23 */ /* 0x100fe2000801088e */
[--C-:B------:R-:W-:Y:S01]  /*68e0*/  FFMA.FTZ R65, R37, UR4, -R142.reuse ;  /* 0x0000000425417c23 */ /* 0x100fe2000801088e */
[--C-:B------:R-:W-:Y:S01]  /*68f0*/  FFMA.FTZ R62, R57, UR4, -R142.reuse ;  /* 0x00000004393e7c23 */ /* 0x100fe2000801088e */
[----:B------:R-:W-:Y:S01]  /*6900*/  MUFU.EX2 R139, R139 ;  /* 0x0000008b008b7308 */ /* 0x000fe20000000800 */
[----:B---3--:R-:W-:Y:S01]  /*6910*/  F2FP.F16.F32.PACK_AB R120, R140, R141 ;  /* 0x0000008d8c78723e */ /* 0x008fe200000000ff */
[--C-:B------:R-:W-:Y:S01]  /*6920*/  FFMA.FTZ R61, R19, UR4, -R142.reuse ;  /* 0x00000004133d7c23 */ /* 0x100fe2000801088e */
[--C-:B------:R-:W-:Y:S01]  /*6930*/  FFMA.FTZ R58, R17, UR4, -R142.reuse ;  /* 0x00000004113a7c23 */ /* 0x100fe2000801088e */
[----:B------:R-:W3:Y:S01]  /*6940*/  MUFU.EX2 R138, R138 ;  /* 0x0000008a008a7308 */ /* 0x000ee20000000800 */
[----:B----4-:R-:W-:Y:S01]  /*6950*/  F2FP.F16.F32.PACK_AB R122, R67, R136 ;  /* 0x00000088437a723e */ /* 0x010fe200000000ff */
[--C-:B------:R-:W-:Y:S01]  /*6960*/  FFMA.FTZ R57, R15, UR4, -R142.reuse ;  /* 0x000000040f397c23 */ /* 0x100fe2000801088e */
[----:B------:R-:W4:Y:S01]  /*6970*/  LDSM.16.MT88.4 R36, [R146+0xc800] ;  /* 0x00c800009224783b */ /* 0x000f220000004200 */
[----:B------:R-:W-:Y:S01]  /*6980*/  MUFU.EX2 R66, R66 ;  /* 0x0000004200427308 */ /* 0x000fe20000000800 */
[----:B------:R-:W-:Y:S01]  /*6990*/  FFMA.FTZ R54, R47, UR4, -R142 ;  /* 0x000000042f367c23 */ /* 0x000fe2000801088e */
[----:B------:R-:W-:Y:S01]  /*69a0*/  FFMA.FTZ R49, R49, UR4, -R148 ;  /* 0x0000000431317c23 */ /* 0x000fe20008010894 */
[----:B------:R-:W4:Y:S01]  /*69b0*/  LDSM.16.MT88.4 R12, [R51+0x10800] ;  /* 0x01080000330c783b */ /* 0x000f220000004200 */
[----:B------:R-:W1:Y:S01]  /*69c0*/  MUFU.EX2 R65, R65 ;  /* 0x0000004100417308 */ /* 0x000e620000000800 */
[--C-:B------:R-:W-:Y:S01]  /*69d0*/  FFMA.FTZ R53, R53, UR4, -R142.reuse ;  /* 0x0000000435357c23 */ /* 0x100fe2000801088e */
[--C-:B------:R-:W-:Y:S01]  /*69e0*/  FFMA.FTZ R48, R43, UR4, -R142.reuse ;  /* 0x000000042b307c23 */ /* 0x100fe2000801088e */
[----:B------:R-:W4:Y:S01]  /*69f0*/  LDSM.16.MT88.4 R16, [R137+0x10800] ;  /* 0x010800008910783b */ /* 0x000f220000004200 */
[----:B------:R-:W-:Y:S01]  /*6a00*/  MUFU.EX2 R64, R64 ;  /* 0x0000004000407308 */ /* 0x000fe20000000800 */
[----:B------:R-:W-:Y:S01]  /*6a10*/  FFMA.FTZ R47, R41, UR4, -R142 ;  /* 0x00000004292f7c23 */ /* 0x000fe2000801088e */
[----:B---3--:R-:W-:Y:S01]  /*6a20*/  F2FP.F16.F32.PACK_AB R121, R138, R139 ;  /* 0x0000008b8a79723e */ /* 0x008fe200000000ff */
[----:B------:R-:W-:Y:S01]  /*6a30*/  LDSM.16.MT88.4 R32, [R146+0x10800] ;  /* 0x010800009220783b */ /* 0x000fe20000004200 */
[----:B------:R-:W3:Y:S01]  /*6a40*/  MUFU.EX2 R63, R63 ;  /* 0x0000003f003f7308 */ /* 0x000ee20000000800 */
[----:B------:R-:W-:Y:S01]  /*6a50*/  FFMA.FTZ R152, R175, UR4, -R148 ;  /* 0x00000004af987c23 */ /* 0x000fe20008010894 */
[----:B------:R-:W-:Y:S01]  /*6a60*/  FFMA.FTZ R154, R181, UR4, -R142 ;  /* 0x00000004b59a7c23 */ /* 0x000fe2000801088e */
[----:B------:R-:W-:Y:S01]  /*6a70*/  LDSM.16.MT88.4 R28, [R137+0xc800] ;  /* 0x00c80000891c783b */ /* 0x000fe20000004200 */
[----:B------:R-:W-:Y:S01]  /*6a80*/  MUFU.EX2 R60, R60 ;  /* 0x0000003c003c7308 */ /* 0x000fe20000000800 */
[----:B------:R-:W-:Y:S01]  /*6a90*/  FFMA.FTZ R150, R239, UR4, -R148 ;  /* 0x00000004ef967c23 */ /* 0x000fe20008010894 */
[----:B-1----:R-:W-:Y:S01]  /*6aa0*/  F2FP.F16.F32.PACK_AB R123, R65, R66 ;  /* 0x00000042417b723e */ /* 0x002fe200000000ff */
[----:B------:R-:W-:Y:S01]  /*6ab0*/  LDSM.16.MT88.4 R20, [R51+0xc800] ;  /* 0x00c800003314783b */ /* 0x000fe20000004200 */
[----:B------:R-:W-:Y:S01]  /*6ac0*/  MUFU.EX2 R59, R59 ;  /* 0x0000003b003b7308 */ /* 0x000fe20000000800 */
[--C-:B------:R-:W-:Y:S01]  /*6ad0*/  FFMA.FTZ R156, R179, UR4, -R142.reuse ;  /* 0x00000004b39c7c23 */ /* 0x100fe2000801088e */
[----:B------:R-:W-:Y:S01]  /*6ae0*/  FFMA.FTZ R181, R235, UR4, -R142 ;  /* 0x00000004ebb57c23 */ /* 0x000fe2000801088e */
[----:B------:R-:W-:Y:S01]  /*6af0*/  LDSM.16.MT88.4 R40, [R46+0x11000] ;  /* 0x011000002e28783b */ /* 0x000fe20000004200 */
[----:B------:R-:W-:Y:S01]  /*6b00*/  MUFU.EX2 R62, R62 ;  /* 0x0000003e003e7308 */ /* 0x000fe20000000800 */
[C---:B------:R-:W-:Y:S01]  /*6b10*/  HMMA.16816.F32 R88, R120.reuse, R92, RZ ;  /* 0x0000005c7858723c */ /* 0x040fe200000018ff */
[----:B------:R-:W-:Y:S01]  /*6b20*/  FFMA.FTZ R241, R241, UR4, -R148 ;  /* 0x00000004f1f17c23 */ /* 0x000fe20008010894 */
[----:B------:R-:W-:Y:S01]  /*6b30*/  FFMA.FTZ R237, R237, UR4, -R142 ;  /* 0x00000004eded7c23 */ /* 0x000fe2000801088e */
[----:B------:R-:W1:Y:S01]  /*6b40*/  MUFU.EX2 R61, R61 ;  /* 0x0000003d003d7308 */ /* 0x000e620000000800 */
[--C-:B------:R-:W-:Y:S01]  /*6b50*/  FFMA.FTZ R193, R193, UR4, -R148.reuse ;  /* 0x00000004c1c17c23 */ /* 0x100fe20008010894 */
[--C-:B------:R-:W-:Y:S01]  /*6b60*/  FFMA.FTZ R158, R231, UR4, -R148.reuse ;  /* 0x00000004e79e7c23 */ /* 0x100fe20008010894 */
[----:B------:R-:W-:Y:S01]  /*6b70*/  FFMA.FTZ R160, R195, UR4, -R148 ;  /* 0x00000004c3a07c23 */ /* 0x000fe20008010894 */
[----:B------:R-:W-:Y:S01]  /*6b80*/  MUFU.EX2 R58, R58 ;  /* 0x0000003a003a7308 */ /* 0x000fe20000000800 */
[C---:B------:R-:W-:Y:S01]  /*6b90*/  HMMA.16816.F32 R92, R120.reuse, R94, RZ ;  /* 0x0000005e785c723c */ /* 0x040fe200000018ff */
[--C-:B------:R-:W-:Y:S01]  /*6ba0*/  FFMA.FTZ R162, R227, UR4, -R142.reuse ;  /* 0x00000004e3a27c23 */ /* 0x100fe2000801088e */
[----:B------:R-:W-:Y:S01]  /*6bb0*/  FFMA.FTZ R164, R219, UR4, -R142 ;  /* 0x00000004dba47c23 */ /* 0x000fe2000801088e */
        /* <DEDUP_REMOVED lines=8> */
[----:B------:R-:W4:Y:S01]  /*6c40*/  MUFU.EX2 R55, R55 ;  /* 0x0000003700377308 */ /* 0x000f220000000800 */
[--C-:B------:R-:W-:Y:S01]  /*6c50*/  FFMA.FTZ R223, R223, UR4, -R148.reuse ;  /* 0x00000004dfdf7c23 */ /* 0x100fe20008010894 */
[----:B------:R-:W-:Y:S01]  /*6c60*/  FFMA.FTZ R191, R191, UR4, -R148 ;  /* 0x00000004bfbf7c23 */ /* 0x000fe20008010894 */
[--C-:B------:R-:W-:Y:S01]  /*6c70*/  FFMA.FTZ R187, R187, UR4, -R142.reuse ;  /* 0x00000004bbbb7c23 */ /* 0x100fe2000801088e */
[----:B------:R-:W-:Y:S01]  /*6c80*/  MUFU.EX2 R50, R50 ;  /* 0x0000003200327308 */ /* 0x000fe20000000800 */
[C---:B------:R-:W-:Y:S01]  /*6c90*/  HMMA.16816.F32 R104, R120.reuse, R108, RZ ;  /* 0x0000006c7868723c */ /* 0x040fe200000018ff */
[----:B------:R-:W-:Y:S01]  /*6ca0*/  FFMA.FTZ R183, R183, UR4, -R142 ;  /* 0x00000004b7b77c23 */ /* 0x000fe2000801088e */
[----:B------:R-:W-:Y:S01]  /*6cb0*/  FFMA.FTZ R172, R167, UR4, -R148 ;  /* 0x00000004a7ac7c23 */ /* 0x000fe20008010894 */
[----:B------:R-:W-:Y:S01]  /*6cc0*/  MUFU.EX2 R49, R49 ;  /* 0x0000003100317308 */ /* 0x000fe20000000800 */
[--C-:B------:R-:W-:Y:S01]  /*6cd0*/  FFMA.FTZ R174, R163, UR4, -R142.reuse ;  /* 0x00000004a3ae7c23 */ /* 0x100fe2000801088e */
[--C-:B------:R-:W-:Y:S01]  /*6ce0*/  FFMA.FTZ R176, R159, UR4, -R142.reuse ;  /* 0x000000049fb07c23 */ /* 0x100fe2000801088e */
[--C-:B------:R-:W-:Y:S01]  /*6cf0*/  FFMA.FTZ R165, R165, UR4, -R142.reuse ;  /* 0x00000004a5a57c23 */ /* 0x100fe2000801088e */
[----:B------:R-:W-:Y:S01]  /*6d00*/  MUFU.EX2 R54, R54 ;  /* 0x0000003600367308 */ /* 0x000fe20000000800 */
[C---:B------:R-:W-:Y:S01]  /*6d10*/  HMMA.16816.F32 R128, R120.reuse, R68, RZ ;  /* 0x000000447880723c */ /* 0x040fe200000018ff */
[----:B------:R-:W-:Y:S01]  /*6d20*/  FFMA.FTZ R161, R161, UR4, -R142 ;  /* 0x00000004a1a17c23 */ /* 0x000fe2000801088e */
[----:B------:R-:W-:Y:S01]  /*6d30*/  FADD.FTZ R141, R141, R140 ;  /* 0x0000008c8d8d7221 */ /* 0x000fe20000010000 */
[----:B------:R-:W4:Y:S01]  /*6d40*/  MUFU.EX2 R53, R53 ;  /* 0x0000003500357308 */ /* 0x000f220000000800 */
[----:B------:R-:W-:Y:S01]  /*6d50*/  FADD.FTZ R139, R139, R138 ;  /* 0x0000008a8b8b7221 */ /* 0x000fe20000010000 */
[----:B------:R-:W-:Y:S01]  /*6d60*/  ISETP.GT.AND P1, PT, R27, R206, PT ;  /* 0x000000ce1b00720c */ /* 0x000fe20003f24270 */
[----:B------:R-:W-:Y:S01]  /*6d70*/  FADD.FTZ R136, R136, R141 ;  /* 0x0000008d88887221 */ /* 0x000fe20000010000 */
[----:B------:R-:W-:Y:S01]  /*6d80*/  MUFU.EX2 R48, R48 ;  /* 0x0000003000307308 */ /* 0x000fe20000000800 */
[----:B------:R-:W-:Y:S01]  /*6d90*/  HMMA.16816.F32 R80, R120, R84, RZ ;  /* 0x000000547850723c */ /* 0x000fe200000018ff */
[----:B------:R-:W-:Y:S01]  /*6da0*/  FADD.FTZ R66, R66, R139 ;  /* 0x0000008b42427221 */ /* 0x000fe20000010000 */
[----:B------:R-:W-:Y:S01]  /*6db0*/  FADD.FTZ R67, R67, R136 ;  /* 0x0000008843437221 */ /* 0x000fe20000010000 */
[----:B------:R-:W4:Y:S02]  /*6dc0*/  MUFU.EX2 R47, R47 ;  /* 0x0000002f002f7308 */ /* 0x000f240000000800 */
[----:B------:R-:W-:-:S02]  /*6dd0*/  FADD.FTZ R65, R65, R66 ;  /* 0x0000004241417221 */ /* 0x000fc40000010000 */
[----:B------:R-:W-:Y:S01]  /*6de0*/  MUFU.EX2 R150, R150 ;  /* 0x0000009600967308 */ /* 0x000fe20000000800 */
[C---:B------:R-:W-:Y:S03]  /*6df0*/  HMMA.16816.F32 R96, R120.reuse, R100, RZ ;  /* 0x000000647860723c */ /* 0x040fe600000018ff */
[----:B------:R-:W-:Y:S04]  /*6e00*/  MUFU.EX2 R152, R152 ;  /* 0x0000009800987308 */ /* 0x000fe80000000800 */
[----:B------:R-:W-:Y:S01]  /*6e10*/  MUFU.EX2 R179, R237 ;  /* 0x000000ed00b37308 */ /* 0x000fe20000000800 */
[C---:B--2---:R-:W-:Y:S03]  /*6e20*/  HMMA.16816.F32 R112, R120.reuse, R116, RZ ;  /* 0x000000747870723c */ /* 0x044fe600000018ff */
        /* <DEDUP_REMOVED lines=20> */
[----:B-----5:R-:W-:Y:S01]  /*6f70*/  HMMA.16816.F32 R124, R120, R4, RZ ;  /* 0x00000004787c723c */ /* 0x020fe200000018ff */
[----:B---3--:R-:W-:Y:S01]  /*6f80*/  F2FP.F16.F32.PACK_AB R4, R63, R64 ;  /* 0x000000403f04723e */ /* 0x008fe200000000ff */
[----:B--2---:R-:W-:Y:S01]  /*6f90*/  FFMA.FTZ R223, R151, UR4, -R148 ;  /* 0x0000000497df7c23 */ /* 0x004fe20008010894 */
[----:B-1----:R-:W-:Y:S01]  /*6fa0*/  F2FP.F16.F32.PACK_AB R5, R61, R62 ;  /* 0x0000003e3d05723e */ /* 0x002fe200000000ff */
        /* <DEDUP_REMOVED lines=14> */
[----:B------:R-:W-:Y:S01]  /*7090*/  FADD.FTZ R59, R59, R60 ;  /* 0x0000003c3b3b7221 */ /* 0x000fe20000010000 */
[----:B------:R-:W-:-:S02]  /*70a0*/  FADD.FTZ R57, R57, R58 ;  /* 0x0000003a39397221 */ /* 0x000fc40000010000 */
[----:B------:R-:W-:Y:S03]  /*70b0*/  MUFU.EX2 R176, R176 ;  /* 0x000000b000b07308 */ /* 0x000fe60000000800 */
[C---:B------:R-:W-:Y:S01]  /*70c0*/  HMMA.16816.F32 R92, R4.reuse, R10, R92 ;  /* 0x0000000a045c723c */ /* 0x040fe2000000185c */
[----:B------:R-:W1:Y:S01]  /*70d0*/  LDSM.16.MT88.4 R8, [R46+0x10800] ;  /* 0x010800002e08783b */ /* 0x000e620000004200 */
[----:B------:R-:W-:Y:S06]  /*70e0*/  MUFU.EX2 R223, R223 ;  /* 0x000000df00df7308 */ /* 0x000fec0000000800 */
[C---:B------:R-:W-:Y:S08]  /*70f0*/  HMMA.16816.F32 R72, R4.reuse, R36, R72 ;  /* 0x000000240448723c */ /* 0x040ff00000001848 */
[C---:B------:R-:W-:Y:S01]  /*7100*/  HMMA.16816.F32 R76, R4.reuse, R38, R76 ;  /* 0x00000026044c723c */ /* 0x040fe2000000184c */
[----:B------:R-:W2:Y:S07]  /*7110*/  LDSM.16.MT88.4 R36, [R146+0xd000] ;  /* 0x00d000009224783b */ /* 0x000eae0000004200 */
[C---:B------:R-:W-:Y:S08]  /*7120*/  HMMA.16816.F32 R112, R4.reuse, R12, R112 ;  /* 0x0000000c0470723c */ /* 0x040ff00000001870 */
        /* <DEDUP_REMOVED lines=17> */
[----:B------:R-:W-:Y:S01]  /*7240*/  F2FP.F16.F32.PACK_AB R4, R55, R56 ;  /* 0x000000383704723e */ /* 0x000fe200000000ff */
[----:B------:R-:W-:Y:S01]  /*7250*/  FADD.FTZ R56, R56, R59 ;  /* 0x0000003b38387221 */ /* 0x000fe20000010000 */
[----:B------:R-:W-:Y:S01]  /*7260*/  F2FP.F16.F32.PACK_AB R5, R53, R54 ;  /* 0x000000363505723e */ /* 0x000fe200000000ff */
[----:B------:R-:W-:Y:S01]  /*7270*/  FADD.FTZ R54, R54, R57 ;  /* 0x0000003936367221 */ /* 0x000fe20000010000 */
[----:B------:R-:W-:Y:S01]  /*7280*/  F2FP.F16.F32.PACK_AB R6, R49, R50 ;  /* 0x000000323106723e */ /* 0x000fe200000000ff */
[----:B------:R-:W-:Y:S01]  /*7290*/  FADD.FTZ R55, R55, R56 ;  /* 0x0000003837377221 */ /* 0x000fe20000010000 */
[----:B------:R-:W-:Y:S01]  /*72a0*/  F2FP.F16.F32.PACK_AB R7, R47, R48 ;  /* 0x000000302f07723e */ /* 0x000fe200000000ff */
[----:B------:R-:W-:-:S02]  /*72b0*/  FADD.FTZ R53, R53, R54 ;  /* 0x0000003635357221 */ /* 0x000fc40000010000 */
[----:B------:R-:W-:-:S04]  /*72c0*/  FADD.FTZ R50, R50, R55 ;  /* 0x0000003732327221 */ /* 0x000fc80000010000 */
[----:B--2---:R-:W-:Y:S01]  /*72d0*/  HMMA.16816.F32 R72, R4, R36, R72 ;  /* 0x000000240448723c */ /* 0x004fe20000001848 */
[----:B------:R-:W-:-:S07]  /*72e0*/  FADD.FTZ R49, R49, R50 ;  /* 0x0000003231317221 */ /* 0x000fce0000010000 */
[C---:B------:R-:W-:Y:S01]  /*72f0*/  HMMA.16816.F32 R76, R4.reuse, R38, R76 ;  /* 0x00000026044c723c */ /* 0x040fe2000000184c */
[----:B------:R-:W2:Y:S07]  /*7300*/  LDSM.16.MT88.4 R36, [R146+0xd800] ;  /* 0x00d800009224783b */ /* 0x000eae0000004200 */
[C---:B---3--:R-:W-:Y:S01]  /*7310*/  HMMA.16816.F32 R96, R4.reuse, R12, R96 ;  /* 0x0000000c0460723c */ /* 0x048fe20000001860 */
[----:B------:R-:W-:Y:S02]  /*7320*/  FFMA.FTZ R12, R177, UR4, -R148 ;  /* 0x00000004b10c7c23 */ /* 0x000fe40008010894 */
        /* <DEDUP_REMOVED lines=24> */
[----:B---3--:R-:W-:Y:S01]  /*74b0*/  F2FP.F16.F32.PACK_AB R4, R177, R150 ;  /* 0x00000096b104723e */ /* 0x008fe200000000ff */
[----:B------:R-:W-:Y:S01]  /*74c0*/  FADD.FTZ R150, R150, R49 ;  /* 0x0000003196967221 */ /* 0x000fe20000010000 */
        /* <DEDUP_REMOVED lines=153> */
[----:B------:R-:W-:-:S04]  /*7e60*/  FADD.FTZ R21, R164, R21 ;  /* 0x00000015a4157221 */ /* 0x000fc80000010000 */
[----:B------:R-:W-:Y:S02]  /*7e70*/  FADD.FTZ R170, R170, R21 ;  /* 0x00000015aaaa7221 */ /* 0x000fe40000010000 */
[----:B------:R-:W-:Y:S01]  /*7e80*/  HMMA.16816.F32 R76, R4, R18, R76 ;  /* 0x00000012044c723c */ /* 0x000fe2000000184c */
[----:B------:R-:W3:Y:S01]  /*7e90*/  LDSM.16.MT88.4 R16, [R137+0x13800] ;  /* 0x013800008910783b */ /* 0x000ee20000004200 */
[----:B------:R-:W-:-:S06]  /*7ea0*/  FADD.FTZ R41, R41, R170 ;  /* 0x000000aa29297221 */ /* 0x000fcc0000010000 */
[C---:B--2---:R-:W-:Y:S08]  /*7eb0*/  HMMA.16816.F32 R104, R4.reuse, R12, R104 ;  /* 0x0000000c0468723c */ /* 0x044ff00000001868 */
        /* <DEDUP_REMOVED lines=30> */
[----:B------:R-:W-:-:S04]  /*80a0*/  FADD.FTZ R28, R28, R9 ;  /* 0x000000091c1c7221 */ /* 0x000fc80000010000 */
[----:B------:R-:W-:-:S04]  /*80b0*/  FADD.FTZ R29, R29, R28 ;  /* 0x0000001c1d1d7221 */ /* 0x000fc80000010000 */
        /* <DEDUP_REMOVED lines=14> */
[----:B------:R-:W-:-:S03]  /*81a0*/  IABS R10, R196 ;  /* 0x000000c4000a7213 */ /* 0x000fc60000000000 */
[----:B------:R-:W-:-:S05]  /*81b0*/  IMAD.SHL.U32 R6, R6, 0x80, RZ ;  /* 0x0000008006067824 */ /* 0x000fca00078e00ff */
[----:B------:R-:W-:Y:S02]  /*81c0*/  IABS R8, R6 ;  /* 0x0000000600087213 */ /* 0x000fe40000000000 */
[-C--:B-1----:R-:W-:Y:S02]  /*81d0*/  IABS R4, R5.reuse ;  /* 0x0000000500047213 */ /* 0x082fe40000000000 */
[----:B------:R-:W-:Y:S02]  /*81e0*/  LOP3.LUT R6, R6, R5, RZ, 0x3c, !PT ;  /* 0x0000000506067212 */ /* 0x000fe400078e3cff */
[----:B------:R-:W1:Y:S08]  /*81f0*/  I2F.RP R9, R4 ;  /* 0x0000000400097306 */ /* 0x000e700000209400 */
        /* <DEDUP_REMOVED lines=24> */
[----:B------:R-:W-:Y:S02]  /*8380*/  ISETP.NE.AND P2, PT, R5, RZ, PT ;  /* 0x000000ff0500720c */ /* 0x000fe40003f45270 */
[----:B------:R-:W-:Y:S01]  /*8390*/  LOP3.LUT R7, RZ, R5, RZ, 0x33, !PT ;  /* 0x00000005ff077212 */ /* 0x000fe200078e33ff */
[----:B------:R-:W-:Y:S02]  /*83a0*/  @P4 VIADD R11, R11, 0x1 ;  /* 0x000000010b0b4836 */ /* 0x000fe40000000000 */
[----:B------:R-:W-:-:S04]  /*83b0*/  @P5 IADD3 R12, PT, PT, R12, 0x1, RZ ;  /* 0x000000010c0c5810 */ /* 0x000fc80007ffe0ff */
        /* <DEDUP_REMOVED lines=24> */
.L_x_1236:
[----:B------:R-:W-:Y:S01]  /*8540*/  UMOV UR6, URZ ;  /* 0x000000ff00067c82 */ /* 0x000fe20008000000 */
[----:B------:R-:W-:Y:S01]  /*8550*/  IMAD.SHL.U32 R4, R24, 0x80, RZ ;  /* 0x0000008018047824 */ /* 0x000fe200078e00ff */
[----:B------:R-:W-:-:S05]  /*8560*/  IADD3 R5, P1, PT, RZ, -UR6, RZ ;  /* 0x80000006ff057c10 */ /* 0x000fca000ff3e0ff */
[----:B------:R-:W-:-:S05]  /*8570*/  IMAD.X R4, RZ, RZ, ~R4, P1 ;  /* 0x000000ffff047224 */ /* 0x000fca00008e0e04 */
[----:B------:R-:W-:-:S04]  /*8580*/  SHF.R.S64 R5, R5, 0x1f, R4 ;  /* 0x0000001f05057819 */ /* 0x000fc80000001004 */
[----:B------:R-:W-:-:S04]  /*8590*/  IADD3 R210, P1, PT, R5, R210, RZ ;  /* 0x000000d205d27210 */ /* 0x000fc80007f3e0ff */
[----:B------:R-:W-:-:S09]  /*85a0*/  LEA.HI.X.SX32 R211, R4, R211, 0x1, P1 ;  /* 0x000000d304d37211 */ /* 0x000fd200008f0eff */
.L_x_1237:
[----:B------:R-:W1:Y:S01]  /*85b0*/  LDCU UR6, c[0x0][0x440] ;  /* 0x00008800ff0677ac */ /* 0x000e620008000800 */
[----:B------:R-:W-:Y:S01]  /*85c0*/  IMAD.SHL.U32 R5, R24, 0x20, RZ ;  /* 0x0000002018057824 */ /* 0x000fe200078e00ff */
        /* <DEDUP_REMOVED lines=13> */
[----:B------:R-:W-:Y:S02]  /*86a0*/  ISETP.GE.AND P2, PT, R26, UR6, PT ;  /* 0x000000061a007c0c */ /* 0x000fe4000bf46270 */
        /* <DEDUP_REMOVED lines=101> */
[----:B------:R-:W2:Y:S04]  /*8d00*/  LDSM.16.M88.4 R36, [R144+UR5+0x4000] ;  /* 0x004000059024783b */ /* 0x000ea80008000200 */
[----:B------:R-:W3:Y:S04]  /*8d10*/  LDSM.16.M88.4 R28, [R144+UR5+0x4800] ;  /* 0x00480005901c783b */ /* 0x000ee80008000200 */
[----:B------:R-:W4:Y:S04]  /*8d20*/  LDSM.16.M88.4 R20, [R144+UR5+0x5000] ;  /* 0x005000059014783b */ /* 0x000f280008000200 */
[----:B------:R-:W5:Y:S04]  /*8d30*/  LDSM.16.M88.4 R12, [R144+UR5+0x5800] ;  /* 0x00580005900c783b */ /* 0x000f680008000200 */
[----:B------:R-:W5:Y:S04]  /*8d40*/  LDSM.16.M88.4 R172, [R144+UR5+0x6000] ;  /* 0x0060000590ac783b */ /* 0x000f680008000200 */
[----:B------:R-:W5:Y:S04]  /*8d50*/  LDSM.16.M88.4 R164, [R144+UR5+0x6800] ;  /* 0x0068000590a4783b */ /* 0x000f680008000200 */
[----:B------:R-:W5:Y:S04]  /*8d60*/  LDSM.16.M88.4 R156, [R144+UR5+0x7000] ;  /* 0x00700005909c783b */ /* 0x000f680008000200 */
[----:B-1----:R-:W1:Y:S04]  /*8d70*/  LDSM.16.M88.4 R8, [R144+UR5+0x7800] ;  /* 0x007800059008783b */ /* 0x002e680008000200 */
[----:B------:R-:W-:Y:S04]  /*8d80*/  LDSM.16.M88.4 R56, [R224] ;  /* 0x00000000e038783b */ /* 0x000fe80000000200 */
[----:B------:R-:W1:Y:S04]  /*8d90*/  LDSM.16.M88.4 R44, [R214+0x4000] ;  /* 0x00400000d62c783b */ /* 0x000e680000000200 */
[----:B------:R-:W1:Y:S01]  /*8da0*/  LDSM.16.M88.4 R4, [R214+0x4800] ;  /* 0x00480000d604783b */ /* 0x000e620000000200 */
[C---:B--2---:R-:W-:Y:S03]  /*8db0*/  HMMA.16816.F32 R40, R148.reuse, R36, RZ ;  /* 0x000000249428723c */ /* 0x044fe600000018ff */
[----:B------:R-:W2:Y:S04]  /*8dc0*/  LDSM.16.M88.4 R64, [R214+0x5000] ;  /* 0x00500000d640783b */ /* 0x000ea80000000200 */
[----:B------:R-:W2:Y:S01]  /*8dd0*/  LDSM.16.M88.4 R60, [R214+0x5800] ;  /* 0x00580000d63c783b */ /* 0x000ea20000000200 */
[C---:B---3--:R-:W-:Y:S03]  /*8de0*/  HMMA.16816.F32 R32, R148.reuse, R28, RZ ;  /* 0x0000001c9420723c */ /* 0x048fe600000018ff */
[----:B------:R-:W3:Y:S04]  /*8df0*/  LDSM.16.M88.4 R48, [R214+0x6000] ;  /* 0x00600000d630783b */ /* 0x000ee80000000200 */
        /* <DEDUP_REMOVED lines=22> */
[C---:B-1----:R-:W-:Y:S08]  /*8f60*/  HMMA.16816.F32 R152, R148.reuse, R8, RZ ;  /* 0x000000089498723c */ /* 0x042ff000000018ff */
[----:B------:R-:W-:Y:S01]  /*8f70*/  HMMA.16816.F32 R148, R148, R10, RZ ;  /* 0x0000000a9494723c */ /* 0x000fe200000018ff */
[----:B------:R-:W1:Y:S07]  /*8f80*/  LDSM.16.M88.4 R8, [R214+0x6800] ;  /* 0x00680000d608783b */ /* 0x000e6e0000000200 */
[C---:B------:R-:W-:Y:S08]  /*8f90*/  HMMA.16816.F32 R40, R56.reuse, R44, R40 ;  /* 0x0000002c3828723c */ /* 0x040ff00000001828 */
[C---:B------:R-:W-:Y:S01]  /*8fa0*/  HMMA.16816.F32 R36, R56.reuse, R46, R36 ;  /* 0x0000002e3824723c */ /* 0x040fe20000001824 */
[----:B------:R-:W-:Y:S07]  /*8fb0*/  LDSM.16.M88.4 R44, [R219+0x4800] ;  /* 0x00480000db2c783b */ /* 0x000fee0000000200 */
[C---:B------:R-:W-:Y:S08]  /*8fc0*/  HMMA.16816.F32 R32, R56.reuse, R4, R32 ;  /* 0x000000043820723c */ /* 0x040ff00000001820 */
[C---:B------:R-:W-:Y:S01]  /*8fd0*/  HMMA.16816.F32 R28, R56.reuse, R6, R28 ;  /* 0x00000006381c723c */ /* 0x040fe2000000181c */
[----:B------:R-:W4:Y:S07]  /*8fe0*/  LDSM.16.M88.4 R4, [R145] ;  /* 0x000000009104783b */ /* 0x000f2e0000000200 */
[C---:B--2---:R-:W-:Y:S08]  /*8ff0*/  HMMA.16816.F32 R24, R56.reuse, R64, R24 ;  /* 0x000000403818723c */ /* 0x044ff00000001818 */
[C---:B------:R-:W-:Y:S01]  /*9000*/  HMMA.16816.F32 R20, R56.reuse, R66, R20 ;  /* 0x000000423814723c */ /* 0x040fe20000001814 */
[----:B------:R-:W2:Y:S07]  /*9010*/  LDSM.16.M88.4 R64, [R219+0x5000] ;  /* 0x00500000db40783b */ /* 0x000eae0000000200 */
[C---:B------:R-:W-:Y:S08]  /*9020*/  HMMA.16816.F32 R16, R56.reuse, R60, R16 ;  /* 0x0000003c3810723c */ /* 0x040ff00000001810 */
[C---:B------:R-:W-:Y:S01]  /*9030*/  HMMA.16816.F32 R12, R56.reuse, R62, R12 ;  /* 0x0000003e380c723c */ /* 0x040fe2000000180c */
[----:B------:R-:W5:Y:S07]  /*9040*/  LDSM.16.M88.4 R60, [R219+0x5800] ;  /* 0x00580000db3c783b */ /* 0x000f6e0000000200 */
        /* <DEDUP_REMOVED lines=8> */
[----:B------:R-:W-:Y:S07]  /*90d0*/  LDSM.16.M88.4 R140, [R144+UR5+0x8800] ;  /* 0x00880005908c783b */ /* 0x000fee0008000200 */
[C---:B------:R-:W-:Y:S08]  /*90e0*/  HMMA.16816.F32 R152, R56.reuse, R136, R152 ;  /* 0x000000883898723c */ /* 0x040ff00000001898 */
[----:B------:R-:W-:Y:S01]  /*90f0*/  HMMA.16816.F32 R148, R56, R138, R148 ;  /* 0x0000008a3894723c */ /* 0x000fe20000001894 */
[----:B------:R-:W1:Y:S04]  /*9100*/  LDSM.16.M88.4 R56, [R219+0x7000] ;  /* 0x00700000db38783b */ /* 0x000e680000000200 */
[----:B------:R-:W1:Y:S03]  /*9110*/  LDSM.16.M88.4 R136, [R219+0x7800] ;  /* 0x00780000db88783b */ /* 0x000e660000000200 */
[C---:B----4-:R-:W-:Y:S08]  /*9120*/  HMMA.16816.F32 R40, R4.reuse, R52, R40 ;  /* 0x000000340428723c */ /* 0x050ff00000001828 */
[C---:B------:R-:W-:Y:S01]  /*9130*/  HMMA.16816.F32 R36, R4.reuse, R54, R36 ;  /* 0x000000360424723c */ /* 0x040fe20000001824 */
[----:B------:R-:W-:Y:S07]  /*9140*/  LDSM.16.M88.4 R52, [R213+0x4000] ;  /* 0x00400000d534783b */ /* 0x000fee0000000200 */
[C---:B------:R-:W-:Y:S08]  /*9150*/  HMMA.16816.F32 R32, R4.reuse, R44, R32 ;  /* 0x0000002c0420723c */ /* 0x040ff00000001820 */
[C---:B------:R-:W-:Y:S01]  /*9160*/  HMMA.16816.F32 R28, R4.reuse, R46, R28 ;  /* 0x0000002e041c723c */ /* 0x040fe2000000181c */
[----:B------:R-:W4:Y:S07]  /*9170*/  LDSM.16.M88.4 R44, [R218] ;  /* 0x00000000da2c783b */ /* 0x000f2e0000000200 */
[C---:B--2---:R-:W-:Y:S08]  /*9180*/  HMMA.16816.F32 R24, R4.reuse, R64, R24 ;  /* 0x000000400418723c */ /* 0x044ff00000001818 */
[C---:B------:R-:W-:Y:S01]  /*9190*/  HMMA.16816.F32 R20, R4.reuse, R66, R20 ;  /* 0x000000420414723c */ /* 0x040fe20000001814 */
[----:B------:R-:W-:Y:S07]  /*91a0*/  LDSM.16.M88.4 R64, [R213+0x4800] ;  /* 0x00480000d540783b */ /* 0x000fee0000000200 */
[C---:B-----5:R-:W-:Y:S08]  /*91b0*/  HMMA.16816.F32 R16, R4.reuse, R60, R16 ;  /* 0x0000003c0410723c */ /* 0x060ff00000001810 */
[C---:B------:R-:W-:Y:S01]  /*91c0*/  HMMA.16816.F32 R12, R4.reuse, R62, R12 ;  /* 0x0000003e040c723c */ /* 0x040fe2000000180c */
[----:B------:R-:W-:Y:S07]  /*91d0*/  LDSM.16.M88.4 R60, [R213+0x5000] ;  /* 0x00500000d53c783b */ /* 0x000fee0000000200 */
[C---:B---3--:R-:W-:Y:S08]  /*91e0*/  HMMA.16816.F32 R176, R4.reuse, R48, R176 ;  /* 0x0000003004b0723c */ /* 0x048ff000000018b0 */
[C---:B------:R-:W-:Y:S01]  /*91f0*/  HMMA.16816.F32 R172, R4.reuse, R50, R172 ;  /* 0x0000003204ac723c */ /* 0x040fe200000018ac */
[----:B------:R-:W2:Y:S07]  /*9200*/  LDSM.16.M88.4 R48, [R213+0x5800] ;  /* 0x00580000d530783b */ /* 0x000eae0000000200 */
[C---:B-1----:R-:W-:Y:S08]  /*9210*/  HMMA.16816.F32 R168, R4.reuse, R8, R168 ;  /* 0x0000000804a8723c */ /* 0x042ff000000018a8 */
[C---:B------:R-:W-:Y:S01]  /*9220*/  HMMA.16816.F32 R164, R4.reuse, R10, R164 ;  /* 0x0000000a04a4723c */ /* 0x040fe200000018a4 */
[----:B------:R-:W1:Y:S07]  /*9230*/  LDSM.16.M88.4 R8, [R213+0x6000] ;  /* 0x00600000d508783b */ /* 0x000e6e0000000200 */
[C---:B------:R-:W-:Y:S08]  /*9240*/  HMMA.16816.F32 R160, R4.reuse, R56, R160 ;  /* 0x0000003804a0723c */ /* 0x040ff000000018a0 */
[C---:B------:R-:W-:Y:S01]  /*9250*/  HMMA.16816.F32 R156, R4.reuse, R58, R156 ;  /* 0x0000003a049c723c */ /* 0x040fe2000000189c */
[----:B------:R-:W-:Y:S07]  /*9260*/  LDSM.16.M88.4 R56, [R213+0x6800] ;  /* 0x00680000d538783b */ /* 0x000fee0000000200 */
[C---:B------:R-:W-:Y:S08]  /*9270*/  HMMA.16816.F32 R152, R4.reuse, R136, R152 ;  /* 0x000000880498723c */ /* 0x040ff00000001898 */
[----:B------:R-:W-:Y:S01]  /*9280*/  HMMA.16816.F32 R148, R4, R138, R148 ;  /* 0x0000008a0494723c */ /* 0x000fe20000001894 */
[----:B------:R-:W3:Y:S04]  /*9290*/  LDSM.16.M88.4 R4, [R213+0x7000] ;  /* 0x00700000d504783b */ /* 0x000ee80000000200 */
[----:B------:R-:W-:Y:S03]  /*92a0*/  LDSM.16.M88.4 R136, [R144+UR5+0x9000] ;  /* 0x009000059088783b */ /* 0x000fe60008000200 */
[C---:B----4-:R-:W-:Y:S08]  /*92b0*/  HMMA.16816.F32 R40, R44.reuse, R52, R40 ;  /* 0x000000342c28723c */ /* 0x050ff00000001828 */
[C---:B------:R-:W-:Y:S01]  /*92c0*/  HMMA.16816.F32 R36, R44.reuse, R54, R36 ;  /* 0x000000362c24723c */ /* 0x040fe20000001824 */
[----:B------:R-:W4:Y:S07]  /*92d0*/  LDSM.16.M88.4 R52, [R213+0x7800] ;  /* 0x00780000d534783b */ /* 0x000f2e0000000200 */
[C---:B--2---:R-:W-:Y:S08]  /*92e0*/  HMMA.16816.F32 R16, R44.reuse, R48, R16 ;  /* 0x000000302c10723c */ /* 0x044ff00000001810 */
[C---:B------:R-:W-:Y:S01]  /*92f0*/  HMMA.16816.F32 R12, R44.reuse, R50, R12 ;  /* 0x000000322c0c723c */ /* 0x040fe2000000180c */
[----:B------:R-:W-:Y:S07]  /*9300*/  LDSM.16.M88.4 R48, [R147+0x2000] ;  /* 0x002000009330783b */ /* 0x000fee0000000200 */
[C---:B-1----:R-:W-:Y:S08]  /*9310*/  HMMA.16816.F32 R176, R44.reuse, R8, R176 ;  /* 0x000000082cb0723c */ /* 0x042ff000000018b0 */
[C---:B------:R-:W-:Y:S01]  /*9320*/  HMMA.16816.F32 R172, R44.reuse, R10, R172 ;  /* 0x0000000a2cac723c */ /* 0x040fe200000018ac */
[----:B------:R-:W1:Y:S07]  /*9330*/  LDSM.16.M88.4 R8, [R144+UR5+0x8000] ;  /* 0x008000059008783b */ /* 0x000e6e0008000200 */
[C---:B---3--:R-:W-:Y:S08]  /*9340*/  HMMA.16816.F32 R160, R44.reuse, R4, R160 ;  /* 0x000000042ca0723c */ /* 0x048ff000000018a0 */
[C---:B------:R-:W-:Y:S01]  /*9350*/  HMMA.16816.F32 R156, R44.reuse, R6, R156 ;  /* 0x000000062c9c723c */ /* 0x040fe2000000189c */
[----:B------:R-:W2:Y:S07]  /*9360*/  LDSM.16.M88.4 R4, [R144+UR5+0xa800] ;  /* 0x00a800059004783b */ /* 0x000eae0008000200 */
[C---:B------:R-:W-:Y:S08]  /*9370*/  HMMA.16816.F32 R168, R44.reuse, R56, R168 ;  /* 0x000000382ca8723c */ /* 0x040ff000000018a8 */
[C---:B------:R-:W-:Y:S01]  /*9380*/  HMMA.16816.F32 R164, R44.reuse, R58, R164 ;  /* 0x0000003a2ca4723c */ /* 0x040fe200000018a4 */
[----:B------:R-:W-:Y:S07]  /*9390*/  LDSM.16.M88.4 R56, [R144+UR5+0xb000] ;  /* 0x00b000059038783b */ /* 0x000fee0008000200 */
[C---:B------:R-:W-:Y:S08]  /*93a0*/  HMMA.16816.F32 R32, R44.reuse, R64, R32 ;  /* 0x000000402c20723c */ /* 0x040ff00000001820 */
[C---:B------:R-:W-:Y:S01]  /*93b0*/  HMMA.16816.F32 R28, R44.reuse, R66, R28 ;  /* 0x000000422c1c723c */ /* 0x040fe2000000181c */
[----:B------:R-:W3:Y:S07]  /*93c0*/  LDSM.16.M88.4 R64, [R144+UR5+0x9800] ;  /* 0x009800059040783b */ /* 0x000eee0008000200 */
[C---:B------:R-:W-:Y:S08]  /*93d0*/  HMMA.16816.F32 R24, R44.reuse, R60, R24 ;  /* 0x0000003c2c18723c */ /* 0x040ff00000001818 */
[C---:B------:R-:W-:Y:S01]  /*93e0*/  HMMA.16816.F32 R20, R44.reuse, R62, R20 ;  /* 0x0000003e2c14723c */ /* 0x040fe20000001814 */
[----:B------:R-:W-:Y:S07]  /*93f0*/  LDSM.16.M88.4 R60, [R144+UR5+0xa000] ;  /* 0x00a00005903c783b */ /* 0x000fee0008000200 */
[C---:B----4-:R-:W-:Y:S08]  /*9400*/  HMMA.16816.F32 R152, R44.reuse, R52, R152 ;  /* 0x000000342c98723c */ /* 0x050ff00000001898 */
[----:B------:R-:W-:Y:S01]  /*9410*/  HMMA.16816.F32 R148, R44, R54, R148 ;  /* 0x000000362c94723c */ /* 0x000fe20000001894 */
[----:B------:R-:W4:Y:S04]  /*9420*/  LDSM.16.M88.4 R44, [R214+0x8000] ;  /* 0x00800000d62c783b */ /* 0x000f280000000200 */
[----:B------:R-:W5:Y:S03]  /*9430*/  LDSM.16.M88.4 R52, [R144+UR5+0xb800] ;  /* 0x00b800059034783b */ /* 0x000f660008000200 */
[C---:B-1----:R-:W-:Y:S01]  /*9440*/  HMMA.16816.F32 R40, R48.reuse, R8, R40 ;  /* 0x000000083028723c */ /* 0x042fe20000001828 */
[----:B------:R-:W-:Y:S07]  /*9450*/  LDSM.16.M88.4 R144, [R145+0x2000] ;  /* 0x002000009190783b */ /* 0x000fee0000000200 */
        /* <DEDUP_REMOVED lines=8> */
[C---:B------:R-:W-:Y:S08]  /*94e0*/  HMMA.16816.F32 R24, R48.reuse, R136, R24 ;  /* 0x000000883018723c */ /* 0x040ff00000001818 */
[C---:B------:R-:W-:Y:S01]  /*94f0*/  HMMA.16816.F32 R20, R48.reuse, R138, R20 ;  /* 0x0000008a3014723c */ /* 0x040fe20000001814 */
[----:B------:R-:W-:Y:S07]  /*9500*/  LDSM.16.M88.4 R136, [R219+0x8800] ;  /* 0x00880000db88783b */ /* 0x000fee0000000200 */
[C---:B---3--:R-:W-:Y:S08]  /*9510*/  HMMA.16816.F32 R16, R48.reuse, R64, R16 ;  /* 0x000000403010723c */ /* 0x048ff00000001810 */
[----:B------:R-:W-:Y:S01]  /*9520*/  HMMA.16816.F32 R12, R48, R66, R12 ;  /* 0x00000042300c723c */ /* 0x000fe2000000180c */
[----:B------:R-:W3:Y:S07]  /*9530*/  LDSM.16.M88.4 R64, [R219+0x9000] ;  /* 0x00900000db40783b */ /* 0x000eee0000000200 */
[C---:B----4-:R-:W-:Y:S08]  /*9540*/  HMMA.16816.F32 R40, R224.reuse, R44, R40 ;  /* 0x0000002ce028723c */ /* 0x050ff00000001828 */
[----:B------:R-:W-:Y:S01]  /*9550*/  HMMA.16816.F32 R36, R224, R46, R36 ;  /* 0x0000002ee024723c */ /* 0x000fe20000001824 */
[----:B------:R-:W4:Y:S07]  /*9560*/  LDSM.16.M88.4 R44, [R219+0xb800] ;  /* 0x00b80000db2c783b */ /* 0x000f2e0000000200 */
[----:B-----5:R-:W-:Y:S08]  /*9570*/  HMMA.16816.F32 R152, R48, R52, R152 ;  /* 0x000000343098723c */ /* 0x020ff00000001898 */
[C---:B-1----:R-:W-:Y:S08]  /*9580*/  HMMA.16816.F32 R32, R224.reuse, R8, R32 ;  /* 0x00000008e020723c */ /* 0x042ff00000001820 */
[C---:B------:R-:W-:Y:S01]  /*9590*/  HMMA.16816.F32 R28, R224.reuse, R10, R28 ;  /* 0x0000000ae01c723c */ /* 0x040fe2000000181c */
[----:B------:R-:W-:Y:S07]  /*95a0*/  LDSM.16.M88.4 R8, [R218+0x2000] ;  /* 0x00200000da08783b */ /* 0x000fee0000000200 */
        /* <DEDUP_REMOVED lines=8> */
[----:B------:R-:W-:Y:S07]  /*9630*/  LDSM.16.M88.4 R56, [R219+0xa000] ;  /* 0x00a00000db38783b */ /* 0x000fee0000000200 */
[----:B------:R-:W-:Y:S01]  /*9640*/  HMMA.16816.F32 R148, R48, R54, R148 ;  /* 0x000000363094723c */ /* 0x000fe20000001894 */
[----:B------:R-:W2:Y:S04]  /*9650*/  LDSM.16.M88.4 R48, [R219+0xb000] ;  /* 0x00b00000db30783b */ /* 0x000ea80000000200 */
[----:B------:R-:W-:Y:S03]  /*9660*/  LDSM.16.M88.4 R52, [R219+0xa800] ;  /* 0x00a80000db34783b */ /* 0x000fe60000000200 */
[----:B------:R-:W-:Y:S08]  /*9670*/  HMMA.16816.F32 R152, R224, R180, R152 ;  /* 0x000000b4e098723c */ /* 0x000ff00000001898 */
[C---:B------:R-:W-:Y:S08]  /*9680*/  HMMA.16816.F32 R40, R144.reuse, R140, R40 ;  /* 0x0000008c9028723c */ /* 0x040ff00000001828 */
[C---:B---3--:R-:W-:Y:S08]  /*9690*/  HMMA.16816.F32 R24, R144.reuse, R64, R24 ;  /* 0x000000409018723c */ /* 0x048ff00000001818 */
[C---:B------:R-:W-:Y:S01]  /*96a0*/  HMMA.16816.F32 R20, R144.reuse, R66, R20 ;  /* 0x000000429014723c */ /* 0x040fe20000001814 */
[----:B------:R-:W3:Y:S07]  /*96b0*/  LDSM.16.M88.4 R64, [R213+0x8800] ;  /* 0x00880000d540783b */ /* 0x000eee0000000200 */
[----:B------:R-:W-:Y:S08]  /*96c0*/  HMMA.16816.F32 R36, R144, R142, R36 ;  /* 0x0000008e9024723c */ /* 0x000ff00000001824 */
[----:B------:R-:W-:Y:S08]  /*96d0*/  HMMA.16816.F32 R160, R224, R184, R160 ;  /* 0x000000b8e0a0723c */ /* 0x000ff000000018a0 */
[----:B----4-:R-:W-:Y:S01]  /*96e0*/  HMMA.16816.F32 R152, R144, R44, R152 ;  /* 0x0000002c9098723c */ /* 0x010fe20000001898 */
[----:B------:R-:W-:-:S05]  /*96f0*/  IMAD.SHL.U32 R44, R202, 0x2, RZ ;  /* 0x00000002ca2c7824 */ /* 0x000fca00078e00ff */
[----:B------:R-:W-:Y:S02]  /*9700*/  LOP3.LUT R44, R44, 0x6, RZ, 0xc0, !PT ;  /* 0x000000062c2c7812 */ /* 0x000fe400078ec0ff */
[----:B------:R-:W-:Y:S08]  /*9710*/  HMMA.16816.F32 R148, R224, R182, R148 ;  /* 0x000000b6e094723c */ /* 0x000ff00000001894 */
[----:B-1----:R-:W-:Y:S08]  /*9720*/  HMMA.16816.F32 R40, R8, R4, R40 ;  /* 0x000000040828723c */ /* 0x002ff00000001828 */
[----:B------:R-:W-:Y:S08]  /*9730*/  HMMA.16816.F32 R32, R144, R136, R32 ;  /* 0x000000889020723c */ /* 0x000ff00000001820 */
[----:B------:R-:W-:Y:S01]  /*9740*/  HMMA.16816.F32 R36, R8, R6, R36 ;  /* 0x000000060824723c */ /* 0x000fe20000001824 */
[----:B------:R-:W1:Y:S07]  /*9750*/  LDSM.16.M88.4 R4, [R213+0x9000] ;  /* 0x00900000d504783b */ /* 0x000e6e0000000200 */
[----:B--2---:R-:W-:Y:S01]  /*9760*/  HMMA.16816.F32 R160, R144, R48, R160 ;  /* 0x0000003090a0723c */ /* 0x004fe200000018a0 */
[----:B------:R-:W-:-:S04]  /*9770*/  IMAD R49, R197, 0x80, R44 ;  /* 0x00000080c5317824 */ /* 0x000fc800078e022c */
[C---:B------:R-:W-:Y:S02]  /*9780*/  VIADD R44, R49.reuse, 0xffffff00 ;  /* 0xffffff00312c7836 */ /* 0x040fe40000000000 */
[C---:B------:R-:W-:Y:S01]  /*9790*/  VIADD R45, R49.reuse, 0xffffff01 ;  /* 0xffffff01312d7836 */ /* 0x040fe20000000000 */
[C---:B------:R-:W-:Y:S02]  /*97a0*/  HMMA.16816.F32 R156, R224.reuse, R186, R156 ;  /* 0x000000bae09c723c */ /* 0x040fe4000000189c */
[CC--:B------:R-:W-:Y:S02]  /*97b0*/  ISETP.GE.AND P4, PT, R44.reuse, R133.reuse, PT ;  /* 0x000000852c00720c */ /* 0x0c0fe40003f86270 */
[----:B------:R-:W-:Y:S02]  /*97c0*/  ISETP.GE.AND P1, PT, R44, R2, PT ;  /* 0x000000022c00720c */ /* 0x000fe40003f26270 */
[----:B------:R-:W-:Y:S01]  /*97d0*/  FSEL R48, R40, -INF , !P4 ;  /* 0xff80000028307808 */ /* 0x000fe20006000000 */
[----:B------:R-:W-:Y:S01]  /*97e0*/  VIADD R40, R49, 0xffffff08 ;  /* 0xffffff0831287836 */ /* 0x000fe20000000000 */
[----:B------:R-:W-:Y:S01]  /*97f0*/  HMMA.16816.F32 R176, R224, R192, R176 ;  /* 0x000000c0e0b0723c */ /* 0x000fe200000018b0 */
[----:B------:R-:W-:-:S02]  /*9800*/  ISETP.GE.AND P5, PT, R45, R133, PT ;  /* 0x000000852d00720c */ /* 0x000fc40003fa6270 */
[----:B------:R-:W-:Y:S02]  /*9810*/  ISETP.GE.AND P4, PT, R45, R2, PT ;  /* 0x000000022d00720c */ /* 0x000fe40003f86270 */
[----:B------:R-:W-:Y:S02]  /*9820*/  FSEL R42, R42, -INF , !P1 ;  /* 0xff8000002a2a7808 */ /* 0x000fe40004800000 */
[----:B------:R-:W-:Y:S01]  /*9830*/  ISETP.GE.AND P1, PT, R40, R133, PT ;  /* 0x000000852800720c */ /* 0x000fe20003f26270 */
[----:B------:R-:W-:Y:S08]  /*9840*/  HMMA.16816.F32 R164, R224, R190, R164 ;  /* 0x000000bee0a4723c */ /* 0x000ff000000018a4 */
[C---:B------:R-:W-:Y:S08]  /*9850*/  HMMA.16816.F32 R28, R144.reuse, R138, R28 ;  /* 0x0000008a901c723c */ /* 0x040ff0000000181c */
[----:B------:R-:W-:Y:S01]  /*9860*/  HMMA.16816.F32 R148, R144, R46, R148 ;  /* 0x0000002e9094723c */ /* 0x000fe20000001894 */
[----:B------:R-:W2:Y:S07]  /*9870*/  LDSM.16.M88.4 R44, [R213+0x9800] ;  /* 0x00980000d52c783b */ /* 0x000eae0000000200 */
[C---:B------:R-:W-:Y:S08]  /*9880*/  HMMA.16816.F32 R16, R224.reuse, R228, R16 ;  /* 0x000000e4e010723c */ /* 0x040ff00000001810 */
[----:B------:R-:W-:Y:S08]  /*9890*/  HMMA.16816.F32 R172, R224, R194, R172 ;  /* 0x000000c2e0ac723c */ /* 0x000ff000000018ac */
[----:B---3--:R-:W-:Y:S08]  /*98a0*/  HMMA.16816.F32 R32, R8, R64, R32 ;  /* 0x000000400820723c */ /* 0x008ff00000001820 */
[----:B------:R-:W-:Y:S08]  /*98b0*/  HMMA.16816.F32 R168, R224, R188, R168 ;  /* 0x000000bce0a8723c */ /* 0x000ff000000018a8 */
[----:B------:R-:W-:Y:S01]  /*98c0*/  HMMA.16816.F32 R156, R144, R50, R156 ;  /* 0x00000032909c723c */ /* 0x000fe2000000189c */
[----:B------:R-:W-:-:S07]  /*98d0*/  VIADD R50, R49, 0xffffff09 ;  /* 0xffffff0931327836 */ /* 0x000fce0000000000 */
[C---:B------:R-:W-:Y:S01]  /*98e0*/  HMMA.16816.F32 R176, R144.reuse, R56, R176 ;  /* 0x0000003890b0723c */ /* 0x040fe200000018b0 */
[----:B------:R-:W-:Y:S01]  /*98f0*/  FSEL R56, R41, -INF , !P5 ;  /* 0xff80000029387808 */ /* 0x000fe20006800000 */
[----:B------:R-:W-:Y:S01]  /*9900*/  VIADD R41, R49, 0xffffff11 ;  /* 0xffffff1131297836 */ /* 0x000fe20000000000 */
[-C--:B------:R-:W-:Y:S02]  /*9910*/  ISETP.GE.AND P5, PT, R40, R2.reuse, PT ;  /* 0x000000022800720c */ /* 0x080fe40003fa6270 */
[----:B------:R-:W-:Y:S02]  /*9920*/  FSEL R40, R43, -INF , !P4 ;  /* 0xff8000002b287808 */ /* 0x000fe40006000000 */
[----:B------:R-:W-:Y:S01]  /*9930*/  ISETP.GE.AND P4, PT, R50, R133, PT ;  /* 0x000000853200720c */ /* 0x000fe20003f86270 */
[----:B------:R-:W-:Y:S01]  /*9940*/  HMMA.16816.F32 R164, R144, R54, R164 ;  /* 0x0000003690a4723c */ /* 0x000fe200000018a4 */
[----:B------:R-:W-:Y:S01]  /*9950*/  FSEL R54, R36, -INF , !P1 ;  /* 0xff80000024367808 */ /* 0x000fe20004800000 */
[----:B------:R-:W-:Y:S01]  /*9960*/  VIADD R36, R49, 0xffffff10 ;  /* 0xffffff1031247836 */ /* 0x000fe20000000000 */
[----:B------:R-:W-:-:S02]  /*9970*/  ISETP.GE.AND P1, PT, R50, R2, PT ;  /* 0x000000023200720c */ /* 0x000fc40003f26270 */
[----:B------:R-:W-:Y:S02]  /*9980*/  FSEL R50, R38, -INF , !P5 ;  /* 0xff80000026327808 */ /* 0x000fe40006800000 */
[----:B------:R-:W-:Y:S01]  /*9990*/  ISETP.GE.AND P5, PT, R36, R133, PT ;  /* 0x000000852400720c */ /* 0x000fe20003fa6270 */
[----:B------:R-:W-:Y:S03]  /*99a0*/  HMMA.16816.F32 R12, R224, R230, R12 ;  /* 0x000000e6e00c723c */ /* 0x000fe6000000180c */
[----:B------:R-:W-:Y:S01]  /*99b0*/  FSEL R64, R32, -INF , !P5 ;  /* 0xff80000020407808 */ /* 0x000fe20006800000 */
[----:B------:R-:W-:Y:S01]  /*99c0*/  VIADD R32, R49, 0xffffff18 ;  /* 0xffffff1831207836 */ /* 0x000fe20000000000 */
[----:B------:R-:W-:-:S03]  /*99d0*/  ISETP.GE.AND P5, PT, R41, R2, PT ;  /* 0x000000022900720c */ /* 0x000fc60003fa6270 */
[----:B------:R-:W-:Y:S01]  /*99e0*/  HMMA.16816.F32 R28, R8, R66, R28 ;  /* 0x00000042081c723c */ /* 0x000fe2000000181c */
[----:B------:R-:W-:-:S07]  /*99f0*/  FSEL R183, R35, -INF , !P5 ;  /* 0xff80000023b77808 */ /* 0x000fce0006800000 */
[C---:B------:R-:W-:Y:S08]  /*9a00*/  HMMA.16816.F32 R16, R144.reuse, R60, R16 ;  /* 0x0000003c9010723c */ /* 0x040ff00000001810 */
[----:B------:R-:W-:Y:S01]  /*9a10*/  HMMA.16816.F32 R172, R144, R58, R172 ;  /* 0x0000003a90ac723c */ /* 0x000fe200000018ac */
[----:B------:R-:W-:Y:S02]  /*9a20*/  FSEL R58, R37, -INF , !P4 ;  /* 0xff800000253a7808 */ /* 0x000fe40006000000 */
[----:B------:R-:W-:-:S04]  /*9a30*/  ISETP.GE.AND P4, PT, R36, R2, PT ;  /* 0x000000022400720c */ /* 0x000fc80003f86270 */
[----:B------:R-:W-:Y:S01]  /*9a40*/  FSEL R189, R34, -INF , !P4 ;  /* 0xff80000022bd7808 */ /* 0x000fe20006000000 */
[----:B-1----:R-:W-:Y:S01]  /*9a50*/  HMMA.16816.F32 R24, R8, R4, R24 ;  /* 0x000000040818723c */ /* 0x002fe20000001818 */
[C---:B------:R-:W-:Y:S01]  /*9a60*/  VIADD R4, R49.reuse, 0xffffff19 ;  /* 0xffffff1931047836 */ /* 0x040fe20000000000 */
        /* <DEDUP_REMOVED lines=20> */
[----:B--2---:R-:W-:Y:S01]  /*9bb0*/  HMMA.16816.F32 R16, R8, R44, R16 ;  /* 0x0000002c0810723c */ /* 0x004fe20000001810 */
        /* <DEDUP_REMOVED lines=12> */
[C---:B------:R-:W-:Y:S01]  /*9c80*/  VIADD R20, R49.reuse, 0xffffff30 ;  /* 0xffffff3031147836 */ /* 0x040fe20000000000 */
        /* <DEDUP_REMOVED lines=18> */
[C---:B------:R-:W-:Y:S01]  /*9db0*/  VIADD R16, R49.reuse, 0xffffff39 ;  /* 0xffffff3931107836 */ /* 0x040fe20000000000 */
        /* <DEDUP_REMOVED lines=10> */
[C---:B------:R-:W-:Y:S01]  /*9e60*/  VIADD R4, R49.reuse, 0xffffff49 ;  /* 0xffffff4931047836 */ /* 0x040fe20000000000 */
[C---:B------:R-:W-:Y:S01]  /*9e70*/  ISETP.GE.AND P5, PT, R12.reuse, R133, PT ;  /* 0x000000850c00720c */ /* 0x040fe20003fa6270 */
        /* <DEDUP_REMOVED lines=35> */
[CC--:B------:R-:W-:Y:S01]  /*a0b0*/  ISETP.GE.AND P5, PT, R4.reuse, R133.reuse, PT ;  /* 0x000000850400720c */ /* 0x0c0fe20003fa6270 */
[----:B------:R-:W-:Y:S01]  /*a0c0*/  HMMA.16816.F32 R148, R8, R14, R148 ;  /* 0x0000000e0894723c */ /* 0x000fe20000001894 */
        /* <DEDUP_REMOVED lines=12> */
[CC--:B------:R-:W-:Y:S02]  /*a190*/  ISETP.GE.AND P5, PT, R5.reuse, R133.reuse, PT ;  /* 0x000000850500720c */ /* 0x0c0fe40003fa6270 */
[-C--:B------:R-:W-:Y:S01]  /*a1a0*/  ISETP.GE.AND P4, PT, R5, R2.reuse, PT ;  /* 0x000000020500720c */ /* 0x080fe20003f86270 */
[C---:B------:R-:W-:Y:S01]  /*a1b0*/  VIADD R5, R49.reuse, 0xffffff68 ;  /* 0xffffff6831057836 */ /* 0x040fe20000000000 */
        /* <DEDUP_REMOVED lines=15> */
[----:B------:R-:W-:Y:S02]  /*a2b0*/  FSEL R138, R152, -INF , !P5 ;  /* 0xff800000988a7808 */ /* 0x000fe40006800000 */
[C---:B------:R-:W-:Y:S02]  /*a2c0*/  ISETP.GE.AND P1, PT, R4.reuse, R133, PT ;  /* 0x000000850400720c */ /* 0x040fe40003f26270 */
[-C--:B------:R-:W-:Y:S01]  /*a2d0*/  ISETP.GE.AND P5, PT, R4, R2.reuse, PT ;  /* 0x000000020400720c */ /* 0x080fe20003fa6270 */
[----:B------:R-:W-:Y:S01]  /*a2e0*/  VIADD R4, R49, 0xffffff78 ;  /* 0xffffff7831047836 */ /* 0x000fe20000000000 */
[----:B------:R-:W-:Y:S01]  /*a2f0*/  FSEL R164, R21, -INF , !P4 ;  /* 0xff80000015a47808 */ /* 0x000fe20006000000 */
[----:B------:R-:W-:Y:S01]  /*a300*/  VIADD R49, R49, 0xffffff79 ;  /* 0xffffff7931317836 */ /* 0x000fe20000000000 */
[----:B------:R-:W-:-:S02]  /*a310*/  ISETP.GE.AND P4, PT, R5, R2, PT ;  /* 0x000000020500720c */ /* 0x000fc40003f86270 */
[----:B------:R-:W-:Y:S02]  /*a320*/  FSEL R137, R153, -INF , !P1 ;  /* 0xff80000099897808 */ /* 0x000fe40004800000 */
[----:B------:R-:W-:Y:S02]  /*a330*/  FSEL R136, R154, -INF , !P4 ;  /* 0xff8000009a887808 */ /* 0x000fe40006000000 */
[-C--:B------:R-:W-:Y:S02]  /*a340*/  ISETP.GE.AND P4, PT, R4, R133.reuse, PT ;  /* 0x000000850400720c */ /* 0x080fe40003f86270 */
[----:B------:R-:W-:Y:S01]  /*a350*/  ISETP.GE.AND P1, PT, R49, R133, PT ;  /* 0x000000853100720c */ /* 0x000fe20003f26270 */
[----:B------:R-:W-:Y:S01]  /*a360*/  VIADD R133, R197, 0xfffffffe ;  /* 0xfffffffec5857836 */ /* 0x000fe20000000000 */
[----:B------:R-:W-:Y:S02]  /*a370*/  FSEL R139, R155, -INF , !P5 ;  /* 0xff8000009b8b7808 */ /* 0x000fe40006800000 */
[----:B------:R-:W-:-:S02]  /*a380*/  FSEL R143, R149, -INF , !P1 ;  /* 0xff800000958f7808 */ /* 0x000fc40004800000 */
[----:B------:R-:W-:Y:S02]  /*a390*/  ISETP.GT.AND P1, PT, R133, R206, PT ;  /* 0x000000ce8500720c */ /* 0x000fe40003f24270 */
[----:B------:R-:W-:Y:S02]  /*a3a0*/  FSEL R140, R148, -INF , !P4 ;  /* 0xff800000948c7808 */ /* 0x000fe40006000000 */
[-C--:B------:R-:W-:Y:S02]  /*a3b0*/  ISETP.GE.AND P5, PT, R4, R2.reuse, PT ;  /* 0x000000020400720c */ /* 0x080fe40003fa6270 */
[----:B------:R-:W-:Y:S02]  /*a3c0*/  ISETP.GE.AND P4, PT, R49, R2, PT ;  /* 0x000000023100720c */ /* 0x000fe40003f86270 */
[----:B------:R-:W-:Y:S02]  /*a3d0*/  FSEL R141, R150, -INF , !P5 ;  /* 0xff800000968d7808 */ /* 0x000fe40006800000 */
[----:B------:R-:W-:-:S03]  /*a3e0*/  FSEL R2, R151, -INF , !P4 ;  /* 0xff80000097027808 */ /* 0x000fc60006000000 */
[----:B------:R-:W-:Y:S06]  /*a3f0*/  @!P1 BRA `(.L_x_1238) ;  /* 0x0000000800cc9947 */ /* 0x000fec0003800000 */
[----:B------:R-:W-:Y:S05]  /*a400*/  BRA.U !UP1, `(.L_x_1239) ;  /* 0x0000000109f87547 */ /* 0x000fea000b800000 */
[----:B------:R-:W1:Y:S01]  /*a410*/  LDC R5, c[0x0][0x4f0] ;  /* 0x00013c00ff057b82 */ /* 0x000e620000000800 */
[----:B------:R-:W-:Y:S01]  /*a420*/  IMAD.MOV.U32 R8, RZ, RZ, RZ ;  /* 0x000000ffff087224 */ /* 0x000fe200078e00ff */
[----:B------:R-:W-:Y:S01]  /*a430*/  SHF.L.U32 R6, R133, 0x7, RZ ;  /* 0x0000000785067819 */ /* 0x000fe200000006ff */
        /* <DEDUP_REMOVED lines=59> */
.L_x_1239:
[----:B------:R-:W-:Y:S01]  /*a7f0*/  UMOV UR6, URZ ;  /* 0x000000ff00067c82 */ /* 0x000fe20008000000 */
[----:B------:R-:W-:Y:S01]  /*a800*/  IMAD.SHL.U32 R4, R134, 0x80, RZ ;  /* 0x0000008086047824 */ /* 0x000fe200078e00ff */
[----:B------:R-:W-:-:S05]  /*a810*/  IADD3 R5, P1, PT, RZ, -UR6, RZ ;  /* 0x80000006ff057c10 */ /* 0x000fca000ff3e0ff */
[----:B------:R-:W-:-:S05]  /*a820*/  IMAD.X R4, RZ, RZ, ~R4, P1 ;  /* 0x000000ffff047224 */ /* 0x000fca00008e0e04 */
[----:B------:R-:W-:-:S04]  /*a830*/  SHF.R.S64 R5, R5, 0x1f, R4 ;  /* 0x0000001f05057819 */ /* 0x000fc80000001004 */
[----:B------:R-:W-:-:S04]  /*a840*/  IADD3 R208, P1, PT, R5, R208, RZ ;  /* 0x000000d005d07210 */ /* 0x000fc80007f3e0ff */
[----:B------:R-:W-:-:S09]  /*a850*/  LEA.HI.X.SX32 R207, R4, R207, 0x1, P1 ;  /* 0x000000cf04cf7211 */ /* 0x000fd200008f0eff */
.L_x_1240:
[----:B------:R-:W-:Y:S01]  /*a860*/  @!P3 IMAD.MOV.U32 R8, RZ, RZ, R208 ;  /* 0x000000ffff08b224 */ /* 0x000fe200078e00d0 */
[C---:B------:R-:W-:Y:S01]  /*a870*/  LEA R6, P1, R134.reuse, R208, 0x5 ;  /* 0x000000d086067211 */ /* 0x040fe200078228ff */
[----:B------:R-:W-:Y:S01]  /*a880*/  @!P3 IMAD.MOV.U32 R9, RZ, RZ, R207 ;  /* 0x000000ffff09b224 */ /* 0x000fe200078e00cf */
[C-C-:B------:R-:W-:Y:S01]  /*a890*/  SHF.L.U64.HI R5, R134.reuse, 0x5, R135.reuse ;  /* 0x0000000586057819 */ /* 0x140fe20000010287 */
[C---:B------:R-:W-:Y:S01]  /*a8a0*/  IMAD.SHL.U32 R4, R134.reuse, 0x20, RZ ;  /* 0x0000002086047824 */ /* 0x040fe200078e00ff */
[----:B------:R-:W-:Y:S02]  /*a8b0*/  LEA.HI.X R7, R134, R207, R135, 0x5, P1 ;  /* 0x000000cf86077211 */ /* 0x000fe400008f2c87 */
[----:B------:R-:W-:Y:S01]  /*a8c0*/  @!PT LDS RZ, [RZ] ;  /* 0x00000000fffff984 */ /* 0x000fe20000000800 */
[----:B------:R-:W-:Y:S01]  /*a8d0*/  @!PT LDS RZ, [RZ] ;  /* 0x00000000fffff984 */ /* 0x000fe20000000800 */
[----:B------:R-:W-:Y:S01]  /*a8e0*/  @!PT LDS RZ, [RZ] ;  /* 0x00000000fffff984 */ /* 0x000fe20000000800 */
[----:B------:R1:W-:Y:S02]  /*a8f0*/  @!P3 LDGSTS.E.BYPASS.LTC128B.128 [R212+0x4000], desc[UR16][R8.64] ;  /* 0x0400000008d4bfae */ /* 0x0003e4000b981a10 */
[-C--:B------:R-:W-:Y:S02]  /*a900*/  IADD3 R12, P1, PT, R6, R4.reuse, RZ ;  /* 0x00000004060c7210 */ /* 0x080fe40007f3e0ff */
[----:B------:R2:W-:Y:S03]  /*a910*/  @P3 STS.128 [R212+0x4000], RZ ;  /* 0x004000ffd4003388 */ /* 0x0005e60000000c00 */
[----:B------:R-:W-:Y:S01]  /*a920*/  IMAD.X R13, R7, 0x1, R5, P1 ;  /* 0x00000001070d7824 */ /* 0x000fe200008e0605 */
[----:B------:R-:W-:-:S04]  /*a930*/  IADD3 R10, P1, PT, R12, R4, RZ ;  /* 0x000000040c0a7210 */ /* 0x000fc80007f3e0ff */
[----:B------:R-:W-:Y:S02]  /*a940*/  IADD3.X R11, PT, PT, R13, R5, RZ, P1, !PT ;  /* 0x000000050d0b7210 */ /* 0x000fe40000ffe4ff */
[----:B------:R-:W-:-:S04]  /*a950*/  IADD3 R14, P1, PT, R10, R4, RZ ;  /* 0x000000040a0e7210 */ /* 0x000fc80007f3e0ff */
[----:B------:R-:W-:Y:S02]  /*a960*/  IADD3.X R15, PT, PT, R11, R5, RZ, P1, !PT ;  /* 0x000000050b0f7210 */ /* 0x000fe40000ffe4ff */
        /* <DEDUP_REMOVED lines=20> */
[----:B------:R-:W-:Y:S01]  /*aab0*/  @!P3 LDGSTS.E.BYPASS.LTC128B.128 [R212+0x5000], desc[UR16][R12.64] ;  /* 0x050000000cd4bfae */ /* 0x000fe2000b981a10 */
[----:B-1----:R-:W-:-:S03]  /*aac0*/  IADD3 R8, P1, PT, R14, R4, RZ ;  /* 0x000000040e087210 */ /* 0x002fc60007f3e0ff */
[----:B------:R2:W-:Y:S01]  /*aad0*/  @P3 STS.128 [R212+0x5000], RZ ;  /* 0x005000ffd4003388 */ /* 0x0005e20000000c00 */
[----:B------:R-:W-:Y:S02]  /*aae0*/  IADD3.X R9, PT, PT, R15, R5, RZ, P1, !PT ;  /* 0x000000050f097210 */ /* 0x000fe40000ffe4ff */
[----:B------:R-:W-:-:S04]  /*aaf0*/  IADD3 R16, P4, PT, R8, R4, RZ ;  /* 0x0000000408107210 */ /* 0x000fc80007f9e0ff */
[----:B------:R-:W-:Y:S01]  /*ab00*/  IADD3 R4, P1, PT, R16, R4, RZ ;  /* 0x0000000410047210 */ /* 0x000fe20007f3e0ff */
[----:B------:R-:W-:-:S04]  /*ab10*/  IMAD.X R17, R9, 0x1, R5, P4 ;  /* 0x0000000109117824 */ /* 0x000fc800020e0605 */
[----:B------:R-:W-:Y:S02]  /*ab20*/  IMAD.X R5, R17, 0x1, R5, P1 ;  /* 0x0000000111057824 */ /* 0x000fe400008e0605 */
[----:B---3--:R-:W-:Y:S02]  /*ab30*/  @!P2 IMAD.MOV.U32 R6, RZ, RZ, R12 ;  /* 0x000000ffff06a224 */ /* 0x008fe400078e000c */
        /* <DEDUP_REMOVED lines=63> */
.L_x_1238:
[----:B--2---:R-:W-:Y:S02]  /*af30*/  FMNMX3.FTZ R7, R132, R48, R56, !PT ;  /* 0x0000003084077276 */ /* 0x004fe40007810038 */
        /* <DEDUP_REMOVED lines=32> */
[----:B------:R-:W1:Y:S03]  /*b140*/  SHFL.BFLY PT, R4, R7, 0x2, 0x1f ;  /* 0x0c401f0007047f89 */ /* 0x000e6600000e0000 */
[----:B------:R-:W-:Y:S01]  /*b150*/  LEA R151, R151, UR5, 0x1 ;  /* 0x0000000597977c11 */ /* 0x000fe2000f8e08ff */
[----:B------:R-:W2:Y:S03]  /*b160*/  SHFL.BFLY PT, R5, R6, 0x2, 0x1f ;  /* 0x0c401f0006057f89 */ /* 0x000ea600000e0000 */
[C---:B------:R-:W-:Y:S01]  /*b170*/  IADD3 R16, PT, PT, R151.reuse, 0xc000, RZ ;  /* 0x0000c00097107810 */ /* 0x040fe20007ffe0ff */
[----:B------:R-:W-:Y:S01]  /*b180*/  LDSM.16.MT88.4 R12, [R151+0xc000] ;  /* 0x00c00000970c783b */ /* 0x000fe20000004200 */
[----:B------:R-:W-:-:S02]  /*b190*/  IADD3 R155, PT, PT, R151, 0xc040, RZ ;  /* 0x0000c040979b7810 */ /* 0x000fc40007ffe0ff */
[----:B------:R-:W-:Y:S01]  /*b1a0*/  @P0 IADD3 R155, PT, PT, R16, -0x40, RZ ;  /* 0xffffffc0109b0810 */ /* 0x000fe20007ffe0ff */
[----:B------:R-:W-:Y:S04]  /*b1b0*/  LDSM.16.MT88.4 R44, [R151+0x10000] ;  /* 0x01000000972c783b */ /* 0x000fe80000004200 */
[----:B------:R-:W-:Y:S04]  /*b1c0*/  LDSM.16.MT88.4 R28, [R155] ;  /* 0x000000009b1c783b */ /* 0x000fe80000004200 */
[----:B------:R-:W-:Y:S01]  /*b1d0*/  LDSM.16.MT88.4 R60, [R155+0x4000] ;  /* 0x004000009b3c783b */ /* 0x000fe20000004200 */
[----:B-1----:R-:W-:-:S02]  /*b1e0*/  FMNMX.FTZ R4, R7, R4, !PT ;  /* 0x0000000407047209 */ /* 0x002fc40007810000 */
[----:B--2---:R-:W-:-:S03]  /*b1f0*/  FMNMX.FTZ R5, R6, R5, !PT ;  /* 0x0000000506057209 */ /* 0x004fc60007810000 */
[----:B------:R-:W1:Y:S04]  /*b200*/  SHFL.BFLY PT, R135, R4, 0x1, 0x1f ;  /* 0x0c201f0004877f89 */ /* 0x000e6800000e0000 */
[----:B------:R-:W2:Y:S01]  /*b210*/  SHFL.BFLY PT, R134, R5, 0x1, 0x1f ;  /* 0x0c201f0005867f89 */ /* 0x000ea200000e0000 */
[----:B-1----:R-:W-:Y:S02]  /*b220*/  FMNMX.FTZ R135, R4, R135, !PT ;  /* 0x0000008704877209 */ /* 0x002fe40007810000 */
[----:B--2---:R-:W-:-:S03]  /*b230*/  FMNMX.FTZ R134, R5, R134, !PT ;  /* 0x0000008605867209 */ /* 0x004fc60007810000 */
[C---:B------:R-:W-:Y:S01]  /*b240*/  FMUL.FTZ R149, R135.reuse, UR4 ;  /* 0x0000000487957c20 */ /* 0x040fe20008410000 */
        /* <DEDUP_REMOVED lines=21> */
[----:B------:R-:W1:Y:S01]  /*b3a0*/  LDSM.16.MT88.4 R52, [R3+0x10000] ;  /* 0x010000000334783b */ /* 0x000e620000004200 */
[----:B------:R-:W-:Y:S01]  /*b3b0*/  IADD3 R0, PT, PT, R0, R155, RZ ;  /* 0x0000009b00007210 */ /* 0x000fe20007ffe0ff */
[----:B------:R-:W-:Y:S01]  /*b3c0*/  FFMA.FTZ R159, R188, UR4, -R149 ;  /* 0x00000004bc9f7c23 */ /* 0x000fe20008010895 */
[----:B------:R-:W2:Y:S01]  /*b3d0*/  MUFU.EX2 R148, R148 ;  /* 0x0000009400947308 */ /* 0x000ea20000000800 */
[----:B------:R-:W-:Y:S01]  /*b3e0*/  LDSM.16.MT88.4 R20, [R3+0xc000] ;  /* 0x00c000000314783b */ /* 0x000fe20000004200 */
[----:B------:R-:W-:Y:S01]  /*b3f0*/  FFMA.FTZ R163, R192, UR4, -R145 ;  /* 0x00000004c0a37c23 */ /* 0x000fe20008010891 */
[--C-:B------:R-:W-:Y:S01]  /*b400*/  FFMA.FTZ R188, R190, UR4, -R149.reuse ;  /* 0x00000004bebc7c23 */ /* 0x100fe20008010895 */
[----:B------:R-:W-:Y:S01]  /*b410*/  MUFU.EX2 R147, R147 ;  /* 0x0000009300937308 */ /* 0x000fe20000000800 */
[----:B------:R-:W3:Y:S01]  /*b420*/  LDSM.16.MT88.4 R36, [R0] ;  /* 0x000000000024783b */ /* 0x000ee20000004200 */
[----:B------:R-:W-:Y:S01]  /*b430*/  FFMA.FTZ R157, R236, UR4, -R149 ;  /* 0x00000004ec9d7c23 */ /* 0x000fe20008010895 */
[--C-:B------:R-:W-:Y:S01]  /*b440*/  FFMA.FTZ R194, R194, UR4, -R145.reuse ;  /* 0x00000004c2c27c23 */ /* 0x100fe20008010891 */
[----:B------:R-:W4:Y:S01]  /*b450*/  MUFU.EX2 R146, R146 ;  /* 0x0000009200927308 */ /* 0x000f220000000800 */
[--C-:B------:R-:W-:Y:S01]  /*b460*/  FFMA.FTZ R161, R232, UR4, -R145.reuse ;  /* 0x00000004e8a17c23 */ /* 0x100fe20008010891 */
[----:B------:R-:W-:Y:S01]  /*b470*/  FFMA.FTZ R192, R234, UR4, -R145 ;  /* 0x00000004eac07c23 */ /* 0x000fe20008010891 */
[--C-:B------:R-:W-:Y:S01]  /*b480*/  FFMA.FTZ R238, R238, UR4, -R149.reuse ;  /* 0x00000004eeee7c23 */ /* 0x100fe20008010895 */
[----:B------:R-:W-:Y:S01]  /*b490*/  MUFU.EX2 R144, R144 ;  /* 0x0000009000907308 */ /* 0x000fe20000000800 */
[--C-:B------:R-:W-:Y:S01]  /*b4a0*/  FFMA.FTZ R196, R224, UR4, -R149.reuse ;  /* 0x00000004e0c47c23 */ /* 0x100fe20008010895 */
[----:B--2---:R-:W-:Y:S01]  /*b4b0*/  F2FP.F16.F32.PACK_AB R4, R148, R150 ;  /* 0x000000969404723e */ /* 0x004fe200000000ff */
[--C-:B------:R-:W-:Y:S01]  /*b4c0*/  FFMA.FTZ R165, R230, UR4, -R149.reuse ;  /* 0x00000004e6a57c23 */ /* 0x100fe20008010895 */
[----:B------:R-:W2:Y:S01]  /*b4d0*/  MUFU.EX2 R142, R142 ;  /* 0x0000008e008e7308 */ /* 0x000ea20000000800 */
[--C-:B------:R-:W-:Y:S01]  /*b4e0*/  FFMA.FTZ R212, R228, UR4, -R149.reuse ;  /* 0x00000004e4d47c23 */ /* 0x100fe20008010895 */
[----:B------:R-:W-:Y:S01]  /*b4f0*/  FFMA.FTZ R167, R226, UR4, -R149 ;  /* 0x00000004e2a77c23 */ /* 0x000fe20008010895 */
[--C-:B------:R-:W-:Y:S01]  /*b500*/  FFMA.FTZ R171, R220, UR4, -R145.reuse ;  /* 0x00000004dcab7c23 */ /* 0x100fe20008010891 */
[----:B------:R-:W-:Y:S01]  /*b510*/  MUFU.EX2 R132, R50 ;  /* 0x0000003200847308 */ /* 0x000fe20000000800 */
[--C-:B------:R-:W-:Y:S01]  /*b520*/  FFMA.FTZ R169, R214, UR4, -R145.reuse ;  /* 0x00000004d6a97c23 */ /* 0x100fe20008010891 */
[----:B----4-:R-:W-:Y:S01]  /*b530*/  F2FP.F16.F32.PACK_AB R6, R146, R147 ;  /* 0x000000939206723e */ /* 0x010fe200000000ff */
[----:B------:R-:W-:Y:S01]  /*b540*/  FFMA.FTZ R222, R222, UR4, -R145 ;  /* 0x00000004dede7c23 */ /* 0x000fe20008010891 */
[----:B------:R-:W4:Y:S01]  /*b550*/  MUFU.EX2 R153, R153 ;  /* 0x0000009900997308 */ /* 0x000f220000000800 */
[--C-:B------:R-:W-:Y:S01]  /*b560*/  FFMA.FTZ R173, R184, UR4, -R149.reuse ;  /* 0x00000004b8ad7c23 */ /* 0x100fe20008010895 */
[----:B------:R-:W-:Y:S01]  /*b570*/  FFMA.FTZ R175, R180, UR4, -R149 ;  /* 0x00000004b4af7c23 */ /* 0x000fe20008010895 */
[--C-:B------:R-:W-:Y:S01]  /*b580*/  FFMA.FTZ R177, R176, UR4, -R145.reuse ;  /* 0x00000004b0b17c23 */ /* 0x100fe20008010891 */
[----:B------:R-:W5:Y:S01]  /*b590*/  MUFU.EX2 R154, R154 ;  /* 0x0000009a009a7308 */ /* 0x000f620000000800 */
[----:B------:R-:W-:Y:S01]  /*b5a0*/  FFMA.FTZ R179, R172, UR4, -R145 ;  /* 0x00000004acb37c23 */ /* 0x000fe20008010891 */
[----:B--2---:R-:W-:Y:S01]  /*b5b0*/  F2FP.F16.F32.PACK_AB R5, R142, R144 ;  /* 0x000000908e05723e */ /* 0x004fe200000000ff */
[----:B------:R-:W-:Y:S01]  /*b5c0*/  FFMA.FTZ R186, R186, UR4, -R149 ;  /* 0x00000004baba7c23 */ /* 0x000fe20008010895 */
[----:B------:R-:W2:Y:S01]  /*b5d0*/  MUFU.EX2 R152, R152 ;  /* 0x0000009800987308 */ /* 0x000ea20000000800 */
[--C-:B------:R-:W-:Y:S01]  /*b5e0*/  FFMA.FTZ R178, R178, UR4, -R145.reuse ;  /* 0x00000004b2b27c23 */ /* 0x100fe20008010891 */
[----:B------:R-:W-:Y:S01]  /*b5f0*/  FFMA.FTZ R174, R174, UR4, -R145 ;  /* 0x00000004aeae7c23 */ /* 0x000fe20008010891 */
[--C-:B------:R-:W-:Y:S01]  /*b600*/  FFMA.FTZ R168, R168, UR4, -R149.reuse ;  /* 0x00000004a8a87c23 */ /* 0x100fe20008010895 */
[----:B------:R-:W-:Y:S01]  /*b610*/  MUFU.EX2 R159, R159 ;  /* 0x0000009f009f7308 */ /* 0x000fe20000000800 */
[--C-:B------:R-:W-:Y:S01]  /*b620*/  FFMA.FTZ R164, R164, UR4, -R149.reuse ;  /* 0x00000004a4a47c23 */ /* 0x100fe20008010895 */
[----:B----4-:R-:W-:Y:S01]  /*b630*/  F2FP.F16.F32.PACK_AB R7, R153, R132 ;  /* 0x000000849907723e */ /* 0x010fe200000000ff */
[--C-:B------:R-:W-:Y:S01]  /*b640*/  FFMA.FTZ R143, R143, UR4, -R149.reuse ;  /* 0x000000048f8f7c23 */ /* 0x100fe20008010895 */
[----:B------:R-:W-:Y:S01]  /*b650*/  MUFU.EX2 R190, R238 ;  /* 0x000000ee00be7308 */ /* 0x000fe20000000800 */
[----:B------:R-:W-:Y:S01]  /*b660*/  ISETP.GT.AND P1, PT, R133, R206, PT ;  /* 0x000000ce8500720c */ /* 0x000fe20003f24270 */
[-C--:B-----5:R-:W-:Y:S01]  /*b670*/  FMUL.FTZ R24, R80, R154.reuse ;  /* 0x0000009a50187220 */ /* 0x0a0fe20000410000 */
[-C--:B------:R-:W-:Y:S01]  /*b680*/  FMUL.FTZ R25, R81, R154.reuse ;  /* 0x0000009a51197220 */ /* 0x080fe20000410000 */
[-C--:B------:R-:W-:Y:S01]  /*b690*/  FMUL.FTZ R84, R84, R154.reuse ;  /* 0x0000009a54547220 */ /* 0x080fe20000410000 */
[----:B------:R-:W-:Y:S01]  /*b6a0*/  FMUL.FTZ R85, R85, R154 ;  /* 0x0000009a55557220 */ /* 0x000fe20000410000 */
[-C--:B--2---:R-:W-:Y:S01]  /*b6b0*/  FMUL.FTZ R26, R82, R152.reuse ;  /* 0x00000098521a7220 */ /* 0x084fe20000410000 */
        /* <DEDUP_REMOVED lines=17> */
[-C--:B------:R-:W-:Y:S01]  /*b7d0*/  FMUL.FTZ R110, R110, R152.reuse ;  /* 0x000000986e6e7220 */ /* 0x080fe20000410000 */
[----:B------:R-:W-:Y:S01]  /*b7e0*/  FMUL.FTZ R111, R111, R152 ;  /* 0x000000986f6f7220 */ /* 0x000fe20000410000 */
[-C--:B------:R-:W-:Y:S01]  /*b7f0*/  FMUL.FTZ R8, R128, R154.reuse ;  /* 0x0000009a80087220 */ /* 0x080fe20000410000 */
[----:B------:R-:W-:Y:S01]  /*b800*/  FMUL.FTZ R9, R129, R154 ;  /* 0x0000009a81097220 */ /* 0x000fe20000410000 */
[-C--:B------:R-:W-:Y:S01]  /*b810*/  FMUL.FTZ R10, R130, R152.reuse ;  /* 0x00000098820a7220 */ /* 0x080fe20000410000 */
[----:B------:R-:W-:Y:S01]  /*b820*/  FMUL.FTZ R11, R131, R152 ;  /* 0x00000098830b7220 */ /* 0x000fe20000410000 */
[C---:B-1----:R-:W-:Y:S01]  /*b830*/  HMMA.16816.F32 R48, R4.reuse, R52, R48 ;  /* 0x000000340430723c */ /* 0x042fe20000001830 */
[-C--:B------:R-:W-:Y:S01]  /*b840*/  FMUL.FTZ R68, R68, R154.reuse ;  /* 0x0000009a44447220 */ /* 0x080fe20000410000 */
[----:B------:R-:W-:Y:S01]  /*b850*/  FMUL.FTZ R69, R69, R154 ;  /* 0x0000009a45457220 */ /* 0x000fe20000410000 */
[-C--:B------:R-:W-:Y:S01]  /*b860*/  FMUL.FTZ R70, R70, R152.reuse ;  /* 0x0000009846467220 */ /* 0x080fe20000410000 */
[----:B------:R-:W-:Y:S01]  /*b870*/  FMUL.FTZ R71, R71, R152 ;  /* 0x0000009847477220 */ /* 0x000fe20000410000 */
[--C-:B------:R-:W-:Y:S01]  /*b880*/  FFMA.FTZ R106, R65, UR4, -R149.reuse ;  /* 0x00000004416a7c23 */ /* 0x100fe20008010895 */
[--C-:B------:R-:W-:Y:S01]  /*b890*/  FFMA.FTZ R107, R67, UR4, -R149.reuse ;  /* 0x00000004436b7c23 */ /* 0x100fe20008010895 */
[--C-:B------:R-:W-:Y:S01]  /*b8a0*/  FFMA.FTZ R104, R66, UR4, -R149.reuse ;  /* 0x0000000442687c23 */ /* 0x100fe20008010895 */
[C---:B------:R-:W-:Y:S01]  /*b8b0*/  HMMA.16816.F32 R52, R4.reuse, R54, R108 ;  /* 0x000000360434723c */ /* 0x040fe2000000186c */
        /* <DEDUP_REMOVED lines=13> */
[----:B------:R-:W1:Y:S01]  /*b990*/  LDSM.16.MT88.4 R64, [R151+0x10800] ;  /* 0x010800009740783b */ /* 0x000e620000004200 */
        /* <DEDUP_REMOVED lines=16> */
[C---:B---3--:R-:W-:Y:S01]  /*baa0*/  HMMA.16816.F32 R32, R4.reuse, R36, R32 ;  /* 0x000000240420723c */ /* 0x048fe20000001820 */
        /* <DEDUP_REMOVED lines=15> */
[-C--:B------:R-:W-:Y:S01]  /*bba0*/  FMUL.FTZ R72, R124, R154.reuse ;  /* 0x0000009a7c487220 */ /* 0x080fe20000410000 */
[----:B------:R-:W-:Y:S01]  /*bbb0*/  FMUL.FTZ R73, R125, R154 ;  /* 0x0000009a7d497220 */ /* 0x000fe20000410000 */
[-C--:B------:R-:W-:Y:S01]  /*bbc0*/  FMUL.FTZ R74, R126, R152.reuse ;  /* 0x000000987e4a7220 */ /* 0x080fe20000410000 */
[----:B------:R-:W-:Y:S01]  /*bbd0*/  FMUL.FTZ R75, R127, R152 ;  /* 0x000000987f4b7220 */ /* 0x000fe20000410000 */
[----:B------:R-:W1:Y:S01]  /*bbe0*/  LDSM.16.MT88.4 R92, [R3+0xc800] ;  /* 0x00c80000035c783b */ /* 0x000e620000004200 */
[-C--:B------:R-:W-:Y:S01]  /*bbf0*/  FMUL.FTZ R120, R120, R154.reuse ;  /* 0x0000009a78787220 */ /* 0x080fe20000410000 */
[----:B------:R-:W-:Y:S01]  /*bc00*/  FMUL.FTZ R121, R121, R154 ;  /* 0x0000009a79797220 */ /* 0x000fe20000410000 */
[-C--:B------:R-:W-:Y:S01]  /*bc10*/  FMUL.FTZ R122, R122, R152.reuse ;  /* 0x000000987a7a7220 */ /* 0x080fe20000410000 */
[----:B------:R-:W-:Y:S01]  /*bc20*/  FMUL.FTZ R123, R123, R152 ;  /* 0x000000987b7b7220 */ /* 0x000fe20000410000 */
[C---:B------:R-:W-:Y:S01]  /*bc30*/  HMMA.16816.F32 R16, R4.reuse, R20, R16 ;  /* 0x000000140410723c */ /* 0x040fe20000001810 */
[----:B------:R-:W1:Y:S01]  /*bc40*/  LDSM.16.MT88.4 R68, [R0+0x800] ;  /* 0x000800000044783b */ /* 0x000e620000004200 */
[--C-:B------:R-:W-:Y:S01]  /*bc50*/  FFMA.FTZ R115, R248, UR4, -R149.reuse ;  /* 0x00000004f8737c23 */ /* 0x100fe20008010895 */
[--C-:B------:R-:W-:Y:S01]  /*bc60*/  FFMA.FTZ R112, R252, UR4, -R149.reuse ;  /* 0x00000004fc707c23 */ /* 0x100fe20008010895 */
[--C-:B------:R-:W-:Y:S01]  /*bc70*/  FFMA.FTZ R114, R181, UR4, -R149.reuse ;  /* 0x00000004b5727c23 */ /* 0x100fe20008010895 */
[----:B------:R-:W1:Y:S01]  /*bc80*/  LDSM.16.MT88.4 R88, [R155+0x800] ;  /* 0x000800009b58783b */ /* 0x000e620000004200 */
        /* <DEDUP_REMOVED lines=9> */
[----:B------:R-:W1:Y:S01]  /*bd20*/  MUFU.EX2 R112, R112 ;  /* 0x0000007000707308 */ /* 0x000e620000000800 */
[C---:B------:R-:W-:Y:S01]  /*bd30*/  HMMA.16816.F32 R56, R4.reuse, R60, R56 ;  /* 0x0000003c0438723c */ /* 0x040fe20000001838 */
[----:B------:R-:W-:Y:S01]  /*bd40*/  FFMA.FTZ R223, R223, R154, R150 ;  /* 0x0000009adfdf7223 */ /* 0x000fe20000010096 */
[----:B------:R-:W-:Y:S01]  /*bd50*/  FFMA.FTZ R221, R221, R152, R144 ;  /* 0x00000098dddd7223 */ /* 0x000fe20000010090 */
[----:B------:R-:W-:Y:S01]  /*bd60*/  MUFU.EX2 R114, R114 ;  /* 0x0000007200727308 */ /* 0x000fe20000000800 */
[----:B------:R-:W-:Y:S01]  /*bd70*/  @P1 IADD3 R213, PT, PT, R197, -0x3, RZ ;  /* 0xfffffffdc5d51810 */ /* 0x000fe20007ffe0ff */
[----:B------:R-:W-:Y:S01]  /*bd80*/  FADD.FTZ R148, R148, R223 ;  /* 0x000000df94947221 */ /* 0x000fe20000010000 */
[----:B------:R-:W-:Y:S01]  /*bd90*/  FADD.FTZ R221, R142, R221 ;  /* 0x000000dd8edd7221 */ /* 0x000fe20000010000 */
[----:B------:R-:W-:Y:S01]  /*bda0*/  MUFU.EX2 R113, R113 ;  /* 0x0000007100717308 */ /* 0x000fe20000000800 */
[----:B------:R-:W-:Y:S01]  /*bdb0*/  HMMA.16816.F32 R20, R4, R22, R76 ;  /* 0x000000160414723c */ /* 0x000fe2000000184c */
[----:B------:R-:W1:Y:S01]  /*bdc0*/  LDSM.16.MT88.4 R76, [R3+0x10800] ;  /* 0x01080000034c783b */ /* 0x000e620000004200 */
        /* <DEDUP_REMOVED lines=9> */
[-C--:B------:R-:W-:Y:S02]  /*be60*/  MOV R132, R135.reuse ;  /* 0x0000008700847202 */ /* 0x080fe40000000f00 */
[----:B------:R-:W-:Y:S01]  /*be70*/  @P1 MOV R132, R135 ;  /* 0x0000008700841202 */ /* 0x000fe20000000f00 */
[----:B------:R-:W-:Y:S01]  /*be80*/  MUFU.EX2 R161, R161 ;  /* 0x000000a100a17308 */ /* 0x000fe20000000800 */
[C---:B------:R-:W-:Y:S01]  /*be90*/  HMMA.16816.F32 R60, R4.reuse, R62, R116 ;  /* 0x0000003e043c723c */ /* 0x040fe20000001874 */
[--C-:B------:R-:W-:Y:S01]  /*bea0*/  FFMA.FTZ R117, R244, UR4, -R145.reuse ;  /* 0x00000004f4757c23 */ /* 0x100fe20008010891 */
[--C-:B------:R-:W-:Y:S01]  /*beb0*/  FFMA.FTZ R118, R246, UR4, -R145.reuse ;  /* 0x00000004f6767c23 */ /* 0x100fe20008010891 */
[--C-:B------:R-:W-:Y:S01]  /*bec0*/  FFMA.FTZ R119, R242, UR4, -R145.reuse ;  /* 0x00000004f2777c23 */ /* 0x100fe20008010891 */
[----:B------:R-:W-:Y:S01]  /*bed0*/  FFMA.FTZ R116, R240, UR4, -R145 ;  /* 0x00000004f0747c23 */ /* 0x000fe20008010891 */
[----:B------:R-:W-:Y:S03]  /*bee0*/  MUFU.EX2 R192, R192 ;  /* 0x000000c000c07308 */ /* 0x000fe60000000800 */
[C---:B--2---:R-:W-:Y:S01]  /*bef0*/  HMMA.16816.F32 R72, R4.reuse, R84, R72 ;  /* 0x000000540448723c */ /* 0x044fe20000001848 */
[----:B----4-:R-:W-:Y:S01]  /*bf00*/  F2FP.F16.F32.PACK_AB R84, R106, R111 ;  /* 0x0000006f6a54723e */ /* 0x010fe200000000ff */
[----:B------:R-:W-:Y:S01]  /*bf10*/  MUFU.EX2 R117, R117 ;  /* 0x0000007500757308 */ /* 0x000fe20000000800 */
[----:B---3--:R-:W-:Y:S01]  /*bf20*/  F2FP.F16.F32.PACK_AB R85, R109, R110 ;  /* 0x0000006e6d55723e */ /* 0x008fe200000000ff */
[----:B------:R-:W-:Y:S01]  /*bf30*/  FADD.FTZ R111, R111, R146 ;  /* 0x000000926f6f7221 */ /* 0x000fe20000010000 */
[----:B------:R-:W-:Y:S01]  /*bf40*/  FADD.FTZ R110, R110, R153 ;  /* 0x000000996e6e7221 */ /* 0x000fe20000010000 */
[----:B------:R-:W2:Y:S02]  /*bf50*/  MUFU.EX2 R118, R118 ;  /* 0x0000007600767308 */ /* 0x000ea40000000800 */
[----:B------:R-:W-:Y:S01]  /*bf60*/  HMMA.16816.F32 R4, R4, R86, R120 ;  /* 0x000000560404723c */ /* 0x000fe20000001878 */
[----:B------:R-:W-:Y:S01]  /*bf70*/  F2FP.F16.F32.PACK_AB R86, R104, R107 ;  /* 0x0000006b6856723e */ /* 0x000fe200000000ff */
[----:B------:R-:W-:Y:S01]  /*bf80*/  MUFU.EX2 R119, R119 ;  /* 0x0000007700777308 */ /* 0x000fe20000000800 */
[----:B-----5:R-:W-:Y:S01]  /*bf90*/  F2FP.F16.F32.PACK_AB R87, R105, R108 ;  /* 0x0000006c6957723e */ /* 0x020fe200000000ff */
[--C-:B------:R-:W-:Y:S01]  /*bfa0*/  FFMA.FTZ R120, R158, UR4, -R145.reuse ;  /* 0x000000049e787c23 */ /* 0x100fe20008010891 */
[----:B------:R-:W-:Y:S01]  /*bfb0*/  FFMA.FTZ R158, R156, UR4, -R145 ;  /* 0x000000049c9e7c23 */ /* 0x000fe20008010891 */
[----:B------:R-:W3:Y:S01]  /*bfc0*/  MUFU.EX2 R116, R116 ;  /* 0x0000007400747308 */ /* 0x000ee20000000800 */
[----:B------:R-:W-:Y:S01]  /*bfd0*/  FADD.FTZ R106, R106, R111 ;  /* 0x0000006f6a6a7221 */ /* 0x000fe20000010000 */
[----:B------:R-:W-:-:S02]  /*bfe0*/  FADD.FTZ R109, R109, R110 ;  /* 0x0000006e6d6d7221 */ /* 0x000fc40000010000 */
[C---:B------:R-:W-:Y:S01]  /*bff0*/  HMMA.16816.F32 R8, R84.reuse, R96, R8 ;  /* 0x000000605408723c */ /* 0x040fe20000001808 */
[----:B------:R-:W-:Y:S01]  /*c000*/  MUFU.EX2 R196, R196 ;  /* 0x000000c400c47308 */ /* 0x000fe20000000800 */
[----:B------:R-:W-:Y:S01]  /*c010*/  FADD.FTZ R107, R107, R106 ;  /* 0x0000006a6b6b7221 */ /* 0x000fe20000010000 */
[----:B------:R-:W-:Y:S02]  /*c020*/  FADD.FTZ R108, R108, R109 ;  /* 0x0000006d6c6c7221 */ /* 0x000fe40000010000 */
[----:B------:R-:W4:Y:S01]  /*c030*/  MUFU.EX2 R165, R165 ;  /* 0x000000a500a57308 */ /* 0x000f220000000800 */
[----:B------:R-:W-:Y:S01]  /*c040*/  FADD.FTZ R104, R104, R107 ;  /* 0x0000006b68687221 */ /* 0x000fe20000010000 */
[----:B------:R-:W-:Y:S01]  /*c050*/  FADD.FTZ R108, R105, R108 ;  /* 0x0000006c696c7221 */ /* 0x000fe20000010000 */
[C---:B------:R-:W-:Y:S01]  /*c060*/  HMMA.16816.F32 R12, R84.reuse, R98, R12 ;  /* 0x00000062540c723c */ /* 0x040fe2000000180c */
[----:B------:R-:W5:Y:S01]  /*c070*/  LDSM.16.MT88.4 R96, [R0+0x4800] ;  /* 0x004800000060783b */ /* 0x000f620000004200 */
[----:B------:R-:W-:Y:S04]  /*c080*/  MUFU.EX2 R212, R212 ;  /* 0x000000d400d47308 */ /* 0x000fe80000000800 */
[----:B------:R-:W-:Y:S02]  /*c090*/  MUFU.EX2 R167, R167 ;  /* 0x000000a700a77308 */ /* 0x000fe40000000800 */
[C---:B-1----:R-:W-:Y:S02]  /*c0a0*/  HMMA.16816.F32 R40, R84.reuse, R64, R40 ;  /* 0x000000405428723c */ /* 0x042fe40000001828 */
        /* <DEDUP_REMOVED lines=28> */
[----:B------:R-:W-:Y:S06]  /*c270*/  MUFU.EX2 R143, R143 ;  /* 0x0000008f008f7308 */ /* 0x000fec0000000800 */
[C---:B------:R-:W-:Y:S01]  /*c280*/  HMMA.16816.F32 R52, R84.reuse, R78, R52 ;  /* 0x0000004e5434723c */ /* 0x040fe20000001834 */
[----:B------:R-:W4:Y:S07]  /*c290*/  LDSM.16.MT88.4 R76, [R3+0x11000] ;  /* 0x01100000034c783b */ /* 0x000f2e0000004200 */
[----:B------:R-:W-:Y:S01]  /*c2a0*/  HMMA.16816.F32 R56, R84, R80, R56 ;  /* 0x000000505438723c */ /* 0x000fe20000001838 */
[----:B------:R-:W-:Y:S01]  /*c2b0*/  F2FP.F16.F32.PACK_AB R80, R112, R115 ;  /* 0x000000737050723e */ /* 0x000fe200000000ff */
[----:B------:R-:W-:Y:S01]  /*c2c0*/  FADD.FTZ R115, R115, R104 ;  /* 0x0000006873737221 */ /* 0x000fe20000010000 */
[----:B--2---:R-:W-:Y:S01]  /*c2d0*/  F2FP.F16.F32.PACK_AB R81, R118, R117 ;  /* 0x000000757651723e */ /* 0x004fe200000000ff */
        /* <DEDUP_REMOVED lines=12> */
[----:B------:R-:W2:Y:S04]  /*c3a0*/  LDSM.16.MT88.4 R84, [R155+0x5000] ;  /* 0x005000009b54783b */ /* 0x000ea80000004200 */
[----:B------:R-:W-:Y:S03]  /*c3b0*/  LDSM.16.MT88.4 R96, [R151+0xd800] ;  /* 0x00d800009760783b */ /* 0x000fe60000004200 */
        /* <DEDUP_REMOVED lines=18> */
[----:B-1----:R-:W-:Y:S01]  /*c4e0*/  HMMA.16816.F32 R72, R80, R64, R72 ;  /* 0x000000405048723c */ /* 0x002fe20000001848 */
        /* <DEDUP_REMOVED lines=15> */
[----:B------:R-:W1:Y:S04]  /*c5e0*/  LDSM.16.MT88.4 R88, [R155+0x1800] ;  /* 0x001800009b58783b */ /* 0x000e680000004200 */
        /* <DEDUP_REMOVED lines=10> */
[C---:B--2---:R-:W-:Y:S08]  /*c690*/  HMMA.16816.F32 R48, R64.reuse, R84, R48 ;  /* 0x000000544030723c */ /* 0x044ff00000001830 */
[C---:B------:R-:W-:Y:S01]  /*c6a0*/  HMMA.16816.F32 R52, R64.reuse, R86, R52 ;  /* 0x000000564034723c */ /* 0x040fe20000001834 */
[----:B------:R-:W2:Y:S07]  /*c6b0*/  LDSM.16.MT88.4 R84, [R151+0xe000] ;  /* 0x00e000009754783b */ /* 0x000eae0000004200 */
[----:B------:R-:W-:Y:S01]  /*c6c0*/  HMMA.16816.F32 R56, R64, R100, R56 ;  /* 0x000000644038723c */ /* 0x000fe20000001838 */
[----:B------:R-:W-:-:S02]  /*c6d0*/  FFMA.FTZ R100, R218, UR4, -R145 ;  /* 0x00000004da647c23 */ /* 0x000fc40008010891 */
[----:B------:R-:W5:Y:S04]  /*c6e0*/  MUFU.EX2 R218, R222 ;  /* 0x000000de00da7308 */ /* 0x000f680000000800 */
[----:B------:R1:W4:Y:S01]  /*c6f0*/  MUFU.EX2 R214, R100 ;  /* 0x0000006400d67308 */ /* 0x0003220000000800 */
[C---:B------:R-:W-:Y:S08]  /*c700*/  HMMA.16816.F32 R8, R64.reuse, R96, R8 ;  /* 0x000000604008723c */ /* 0x040ff00000001808 */
[----:B------:R-:W-:Y:S01]  /*c710*/  HMMA.16816.F32 R12, R64, R98, R12 ;  /* 0x00000062400c723c */ /* 0x000fe2000000180c */
[----:B------:R-:W2:Y:S01]  /*c720*/  LDSM.16.MT88.4 R96, [R3+0xe000] ;  /* 0x00e000000360783b */ /* 0x000ea20000004200 */
[----:B-1----:R-:W-:-:S02]  /*c730*/  FFMA.FTZ R100, R182, UR4, -R149 ;  /* 0x00000004b6647c23 */ /* 0x002fc40008010895 */
[----:B------:R-:W1:Y:S04]  /*c740*/  MUFU.EX2 R182, R186 ;  /* 0x000000ba00b67308 */ /* 0x000e680000000800 */
[C---:B------:R-:W-:Y:S01]  /*c750*/  HMMA.16816.F32 R24, R64.reuse, R88, R24 ;  /* 0x000000584018723c */ /* 0x040fe20000001818 */
[----:B------:R3:W1:Y:S07]  /*c760*/  MUFU.EX2 R180, R100 ;  /* 0x0000006400b47308 */ /* 0x00066e0000000800 */
        /* <DEDUP_REMOVED lines=8> */
[----:B-----5:R-:W-:Y:S01]  /*c7f0*/  F2FP.F16.F32.PACK_AB R65, R218, R171 ;  /* 0x000000abda41723e */ /* 0x020fe200000000ff */
[----:B------:R-:W-:Y:S01]  /*c800*/  FADD.FTZ R196, R196, R157 ;  /* 0x0000009dc4c47221 */ /* 0x000fe20000010000 */
[----:B------:R-:W-:Y:S01]  /*c810*/  F2FP.F16.F32.PACK_AB R66, R167, R212 ;  /* 0x000000d4a742723e */ /* 0x000fe200000000ff */
[----:B------:R-:W-:Y:S01]  /*c820*/  FADD.FTZ R171, R171, R192 ;  /* 0x000000c0abab7221 */ /* 0x000fe20000010000 */
[----:B----4-:R-:W-:Y:S01]  /*c830*/  F2FP.F16.F32.PACK_AB R67, R169, R214 ;  /* 0x000000d6a943723e */ /* 0x010fe200000000ff */
        /* <DEDUP_REMOVED lines=9> */
[C---:B--2---:R-:W-:Y:S08]  /*c8d0*/  HMMA.16816.F32 R8, R64.reuse, R84, R8 ;  /* 0x000000544008723c */ /* 0x044ff00000001808 */
        /* <DEDUP_REMOVED lines=11> */
[----:B---3--:R-:W-:Y:S01]  /*c990*/  HMMA.16816.F32 R72, R64, R68, R72 ;  /* 0x000000444048723c */ /* 0x008fe20000001848 */
[----:B-1----:R-:W-:Y:S01]  /*c9a0*/  F2FP.F16.F32.PACK_AB R68, R182, R173 ;  /* 0x000000adb644723e */ /* 0x002fe200000000ff */
        /* <DEDUP_REMOVED lines=13> */
[C---:B------:R-:W-:Y:S01]  /*ca80*/  HMMA.16816.F32 R28, R64.reuse, R90, R28 ;  /* 0x0000005a401c723c */ /* 0x040fe2000000181c */
[----:B------:R-:W1:Y:S07]  /*ca90*/  LDSM.16.MT88.4 R88, [R155+0x2800] ;  /* 0x002800009b58783b */ /* 0x000e6e0000004200 */
[C---:B--2---:R-:W-:Y:S08]  /*caa0*/  HMMA.16816.F32 R56, R64.reuse, R84, R56 ;  /* 0x000000544038723c */ /* 0x044ff00000001838 */
[----:B------:R-:W-:Y:S01]  /*cab0*/  HMMA.16816.F32 R60, R64, R86, R60 ;  /* 0x00000056403c723c */ /* 0x000fe2000000183c */
[----:B------:R-:W2:Y:S04]  /*cac0*/  LDSM.16.MT88.4 R64, [R155+0x6800] ;  /* 0x006800009b40783b */ /* 0x000ea80000004200 */
[----:B------:R-:W-:Y:S03]  /*cad0*/  LDSM.16.MT88.4 R84, [R0+0x3000] ;  /* 0x003000000054783b */ /* 0x000fe60000004200 */
[C---:B----4-:R-:W-:Y:S08]  /*cae0*/  HMMA.16816.F32 R40, R68.reuse, R76, R40 ;  /* 0x0000004c4428723c */ /* 0x050ff00000001828 */
[C---:B------:R-:W-:Y:S01]  /*caf0*/  HMMA.16816.F32 R44, R68.reuse, R78, R44 ;  /* 0x0000004e442c723c */ /* 0x040fe2000000182c */
[----:B------:R-:W3:Y:S07]  /*cb00*/  LDSM.16.MT88.4 R76, [R0+0x6800] ;  /* 0x00680000004c783b */ /* 0x000eee0000004200 */
        /* <DEDUP_REMOVED lines=8> */
[----:B------:R-:W-:Y:S07]  /*cb90*/  LDSM.16.MT88.4 R92, [R3+0xf000] ;  /* 0x00f00000035c783b */ /* 0x000fee0000004200 */
[C---:B-1----:R-:W-:Y:S08]  /*cba0*/  HMMA.16816.F32 R24, R68.reuse, R88, R24 ;  /* 0x000000584418723c */ /* 0x042ff00000001818 */
[C---:B------:R-:W-:Y:S01]  /*cbb0*/  HMMA.16816.F32 R28, R68.reuse, R90, R28 ;  /* 0x0000005a441c723c */ /* 0x040fe2000000181c */
[----:B------:R-:W-:Y:S07]  /*cbc0*/  LDSM.16.MT88.4 R88, [R155+0x3000] ;  /* 0x003000009b58783b */ /* 0x000fee0000004200 */
[C---:B------:R-:W-:Y:S08]  /*cbd0*/  HMMA.16816.F32 R48, R68.reuse, R100, R48 ;  /* 0x000000644430723c */ /* 0x040ff00000001830 */
[C---:B------:R-:W-:Y:S01]  /*cbe0*/  HMMA.16816.F32 R52, R68.reuse, R102, R52 ;  /* 0x000000664434723c */ /* 0x040fe20000001834 */
[----:B------:R-:W1:Y:S07]  /*cbf0*/  LDSM.16.MT88.4 R100, [R3+0x13000] ;  /* 0x013000000364783b */ /* 0x000e6e0000004200 */
[C---:B--2---:R-:W-:Y:S08]  /*cc00*/  HMMA.16816.F32 R56, R68.reuse, R64, R56 ;  /* 0x000000404438723c */ /* 0x044ff00000001838 */
[C---:B------:R-:W-:Y:S01]  /*cc10*/  HMMA.16816.F32 R60, R68.reuse, R66, R60 ;  /* 0x00000042443c723c */ /* 0x040fe2000000183c */
[----:B------:R-:W-:Y:S07]  /*cc20*/  LDSM.16.MT88.4 R64, [R155+0x7000] ;  /* 0x007000009b40783b */ /* 0x000fee0000004200 */
[C---:B---3--:R-:W-:Y:S08]  /*cc30*/  HMMA.16816.F32 R72, R68.reuse, R76, R72 ;  /* 0x0000004c4448723c */ /* 0x048ff00000001848 */
[----:B------:R-:W-:Y:S01]  /*cc40*/  HMMA.16816.F32 R4, R68, R78, R4 ;  /* 0x0000004e4404723c */ /* 0x000fe20000001804 */
[----:B------:R-:W-:Y:S01]  /*cc50*/  F2FP.F16.F32.PACK_AB R68, R181, R168 ;  /* 0x000000a8b544723e */ /* 0x000fe200000000ff */
[----:B------:R-:W2:Y:S01]  /*cc60*/  LDSM.16.MT88.4 R76, [R151+0xf800] ;  /* 0x00f80000974c783b */ /* 0x000ea20000004200 */
        /* <DEDUP_REMOVED lines=8> */
[----:B------:R-:W-:Y:S01]  /*ccf0*/  HMMA.16816.F32 R36, R68, R86, R36 ;  /* 0x000000564424723c */ /* 0x000fe20000001824 */
[--C-:B------:R-:W-:Y:S01]  /*cd00*/  FFMA.FTZ R86, R138, UR4, -R149.reuse ;  /* 0x000000048a567c23 */ /* 0x100fe20008010895 */
[----:B------:R-:W-:Y:S01]  /*cd10*/  FFMA.FTZ R138, R140, UR4, -R149 ;  /* 0x000000048c8a7c23 */ /* 0x000fe20008010895 */
[----:B------:R-:W-:Y:S01]  /*cd20*/  FADD.FTZ R158, R158, R187 ;  /* 0x000000bb9e9e7221 */ /* 0x000fe20000010000 */
[----:B------:R-:W-:-:S03]  /*cd30*/  FADD.FTZ R162, R162, R183 ;  /* 0x000000b7a2a27221 */ /* 0x000fc60000010000 */
[----:B------:R-:W-:Y:S01]  /*cd40*/  FADD.FTZ R158, R185, R158 ;  /* 0x0000009eb99e7221 */ /* 0x000fe20000010000 */
[----:B------:R-:W-:Y:S01]  /*cd50*/  HMMA.16816.F32 R32, R68, R84, R32 ;  /* 0x000000544420723c */ /* 0x000fe20000001820 */
[----:B------:R-:W-:Y:S01]  /*cd60*/  FFMA.FTZ R84, R137, UR4, -R149 ;  /* 0x0000000489547c23 */ /* 0x000fe20008010895 */
[--C-:B------:R-:W-:Y:S01]  /*cd70*/  FFMA.FTZ R85, R136, UR4, -R145.reuse ;  /* 0x0000000488557c23 */ /* 0x100fe20008010891 */
[----:B------:R3:W-:Y:S01]  /*cd80*/  MUFU.EX2 R137, R86 ;  /* 0x0000005600897308 */ /* 0x0007e20000000800 */
[----:B------:R-:W-:-:S03]  /*cd90*/  FFMA.FTZ R136, R139, UR4, -R145 ;  /* 0x000000048b887c23 */ /* 0x000fc60008010891 */
[----:B------:R-:W1:Y:S01]  /*cda0*/  MUFU.EX2 R140, R84 ;  /* 0x00000054008c7308 */ /* 0x000e620000000800 */
[C---:B----4-:R-:W-:Y:S03]  /*cdb0*/  HMMA.16816.F32 R8, R68.reuse, R96, R8 ;  /* 0x000000604408723c */ /* 0x050fe60000001808 */
[----:B------:R-:W4:Y:S04]  /*cdc0*/  MUFU.EX2 R138, R138 ;  /* 0x0000008a008a7308 */ /* 0x000f280000000800 */
[----:B------:R-:W-:Y:S01]  /*cdd0*/  MUFU.EX2 R139, R85 ;  /* 0x00000055008b7308 */ /* 0x000fe20000000800 */
[----:B-----5:R-:W-:Y:S01]  /*cde0*/  HMMA.16816.F32 R40, R68, R80, R40 ;  /* 0x000000504428723c */ /* 0x020fe20000001828 */
[--C-:B---3--:R-:W-:Y:S01]  /*cdf0*/  FFMA.FTZ R86, R141, UR4, -R145.reuse ;  /* 0x000000048d567c23 */ /* 0x108fe20008010891 */
[----:B------:R-:W-:Y:S01]  /*ce00*/  FFMA.FTZ R141, R2, UR4, -R145 ;  /* 0x00000004028d7c23 */ /* 0x000fe20008010891 */
[----:B------:R-:W3:Y:S01]  /*ce10*/  MUFU.EX2 R136, R136 ;  /* 0x0000008800887308 */ /* 0x000ee20000000800 */
[----:B-1----:R-:W-:Y:S01]  /*ce20*/  F2FP.F16.F32.PACK_AB R120, R140, R137 ;  /* 0x000000898c78723e */ /* 0x002fe200000000ff */
[----:B------:R-:W-:-:S02]  /*ce30*/  FADD.FTZ R137, R137, R162 ;  /* 0x000000a289897221 */ /* 0x000fc40000010000 */
[----:B------:R1:W-:Y:S01]  /*ce40*/  MUFU.EX2 R2, R86 ;  /* 0x0000005600027308 */ /* 0x0003e20000000800 */
[----:B------:R-:W-:Y:S01]  /*ce50*/  HMMA.16816.F32 R44, R68, R82, R44 ;  /* 0x00000052442c723c */ /* 0x000fe2000000182c */
[----:B----4-:R-:W-:Y:S01]  /*ce60*/  F2FP.F16.F32.PACK_AB R122, R143, R138 ;  /* 0x0000008a8f7a723e */ /* 0x010fe200000000ff */
[----:B------:R-:W-:Y:S01]  /*ce70*/  LDSM.16.MT88.4 R80, [R0+0x7000] ;  /* 0x007000000050783b */ /* 0x000fe20000004200 */
[----:B------:R-:W4:Y:S01]  /*ce80*/  MUFU.EX2 R141, R141 ;  /* 0x0000008d008d7308 */ /* 0x000f220000000800 */
[----:B------:R-:W-:-:S04]  /*ce90*/  FADD.FTZ R137, R140, R137 ;  /* 0x000000898c897221 */ /* 0x000fc80000010000 */
[C---:B------:R-:W-:Y:S01]  /*cea0*/  HMMA.16816.F32 R48, R68.reuse, R100, R48 ;  /* 0x000000644430723c */ /* 0x040fe20000001830 */
[----:B---3--:R-:W-:Y:S01]  /*ceb0*/  F2FP.F16.F32.PACK_AB R121, R136, R139 ;  /* 0x0000008b8879723e */ /* 0x008fe200000000ff */
[----:B------:R-:W-:Y:S01]  /*cec0*/  FADD.FTZ R139, R139, R158 ;  /* 0x0000009e8b8b7221 */ /* 0x000fe20000010000 */
[----:B------:R-:W-:Y:S01]  /*ced0*/  FADD.FTZ R138, R138, R137 ;  /* 0x000000898a8a7221 */ /* 0x000fe20000010000 */
[----:B-1----:R-:W-:Y:S02]  /*cee0*/  LDSM.16.MT88.4 R84, [R155+0x3800] ;  /* 0x003800009b54783b */ /* 0x002fe40000004200 */
[----:B------:R-:W-:Y:S01]  /*cef0*/  FADD.FTZ R139, R136, R139 ;  /* 0x0000008b888b7221 */ /* 0x000fe20000010000 */
[----:B------:R-:W-:Y:S01]  /*cf00*/  FADD.FTZ R223, R143, R138 ;  /* 0x0000008a8fdf7221 */ /* 0x000fe20000010000 */
[----:B------:R-:W-:Y:S01]  /*cf10*/  HMMA.16816.F32 R52, R68, R102, R52 ;  /* 0x000000664434723c */ /* 0x000fe20000001834 */
[----:B----4-:R-:W-:Y:S01]  /*cf20*/  F2FP.F16.F32.PACK_AB R123, R141, R2 ;  /* 0x000000028d7b723e */ /* 0x010fe200000000ff */
[----:B------:R-:W-:Y:S01]  /*cf30*/  LDSM.16.MT88.4 R100, [R151+0x13800] ;  /* 0x013800009764783b */ /* 0x000fe20000004200 */
[----:B------:R-:W-:-:S03]  /*cf40*/  FADD.FTZ R2, R2, R139 ;  /* 0x0000008b02027221 */ /* 0x000fc60000010000 */
[----:B------:R-:W-:Y:S01]  /*cf50*/  LDSM.16.MT88.4 R152, [R155+0x7800] ;  /* 0x007800009b98783b */ /* 0x000fe20000004200 */
[----:B------:R-:W-:Y:S01]  /*cf60*/  FADD.FTZ R221, R141, R2 ;  /* 0x000000028ddd7221 */ /* 0x000fe20000010000 */
[----:B--2---:R-:W-:Y:S02]  /*cf70*/  HMMA.16816.F32 R128, R120, R76, R8 ;  /* 0x0000004c7880723c */ /* 0x004fe40000001808 */
[----:B------:R-:W1:Y:S06]  /*cf80*/  LDSM.16.MT88.4 R8, [R3+0x13800] ;  /* 0x013800000308783b */ /* 0x000e6c0000004200 */
[C---:B------:R-:W-:Y:S08]  /*cf90*/  HMMA.16816.F32 R16, R68.reuse, R92, R16 ;  /* 0x0000005c4410723c */ /* 0x040ff00000001810 */
[C---:B------:R-:W-:Y:S01]  /*cfa0*/  HMMA.16816.F32 R20, R68.reuse, R94, R20 ;  /* 0x0000005e4414723c */ /* 0x040fe20000001814 */
[----:B------:R-:W2:Y:S07]  /*cfb0*/  LDSM.16.MT88.4 R92, [R0+0x3800] ;  /* 0x00380000005c783b */ /* 0x000eae0000004200 */
[C---:B------:R-:W-:Y:S08]  /*cfc0*/  HMMA.16816.F32 R56, R68.reuse, R64, R56 ;  /* 0x000000404438723c */ /* 0x040ff00000001838 */
[C---:B------:R-:W-:Y:S01]  /*cfd0*/  HMMA.16816.F32 R60, R68.reuse, R66, R60 ;  /* 0x00000042443c723c */ /* 0x040fe2000000183c */
[----:B------:R3:W4:Y:S07]  /*cfe0*/  LDSM.16.MT88.4 R64, [R3+0xf800] ;  /* 0x00f800000340783b */ /* 0x00072e0000004200 */
[----:B------:R-:W-:Y:S08]  /*cff0*/  HMMA.16816.F32 R12, R68, R98, R12 ;  /* 0x00000062440c723c */ /* 0x000ff0000000180c */
[C---:B-1----:R-:W-:Y:S08]  /*d000*/  HMMA.16816.F32 R104, R120.reuse, R8, R48 ;  /* 0x000000087868723c */ /* 0x042ff00000001830 */
[----:B------:R-:W-:Y:S01]  /*d010*/  HMMA.16816.F32 R108, R120, R10, R52 ;  /* 0x0000000a786c723c */ /* 0x000fe20000001834 */
[----:B------:R-:W1:Y:S01]  /*d020*/  LDSM.16.MT88.4 R8, [R0+0x7800] ;  /* 0x007800000008783b */ /* 0x000e620000004200 */
[----:B---3--:R-:W-:-:S02]  /*d030*/  MOV R3, R134 ;  /* 0x0000008600037202 */ /* 0x008fc40000000f00 */
[----:B------:R-:W-:-:S04]  /*d040*/  @P1 MOV R3, R134 ;  /* 0x0000008600031202 */ /* 0x000fc80000000f00 */
[C---:B------:R-:W-:Y:S08]  /*d050*/  HMMA.16816.F32 R24, R68.reuse, R88, R24 ;  /* 0x000000584418723c */ /* 0x040ff00000001818 */
[C---:B------:R-:W-:Y:S08]  /*d060*/  HMMA.16816.F32 R28, R68.reuse, R90, R28 ;  /* 0x0000005a441c723c */ /* 0x040ff0000000181c */
[C---:B------:R-:W-:Y:S08]  /*d070*/  HMMA.16816.F32 R124, R68.reuse, R80, R72 ;  /* 0x00000050447c723c */ /* 0x040ff00000001848 */
[----:B------:R-:W-:Y:S08]  /*d080*/  HMMA.16816.F32 R4, R68, R82, R4 ;  /* 0x000000524404723c */ /* 0x000ff00000001804 */
[C---:B------:R-:W-:Y:S08]  /*d090*/  HMMA.16816.F32 R68, R120.reuse, R78, R12 ;  /* 0x0000004e7844723c */ /* 0x040ff0000000180c */
[C---:B------:R-:W-:Y:S08]  /*d0a0*/  HMMA.16816.F32 R96, R120.reuse, R100, R40 ;  /* 0x000000647860723c */ /* 0x040ff00000001828 */
[----:B------:R-:W-:Y:S01]  /*d0b0*/  HMMA.16816.F32 R80, R120, R84, R24 ;  /* 0x000000547850723c */ /* 0x000fe20000001818 */
[----:B------:R-:W-:-:S07]  /*d0c0*/  MOV R27, R133 ;  /* 0x00000085001b7202 */ /* 0x000fce0000000f00 */
[C---:B--2---:R-:W-:Y:S08]  /*d0d0*/  HMMA.16816.F32 R88, R120.reuse, R92, R32 ;  /* 0x0000005c7858723c */ /* 0x044ff00000001820 */
[C---:B------:R-:W-:Y:S08]  /*d0e0*/  HMMA.16816.F32 R100, R120.reuse, R102, R44 ;  /* 0x000000667864723c */ /* 0x040ff0000000182c */
[C---:B----4-:R-:W-:Y:S08]  /*d0f0*/  HMMA.16816.F32 R72, R120.reuse, R64, R16 ;  /* 0x000000407848723c */ /* 0x050ff00000001810 */
[C---:B------:R-:W-:Y:S08]  /*d100*/  HMMA.16816.F32 R76, R120.reuse, R66, R20 ;  /* 0x00000042784c723c */ /* 0x040ff00000001814 */
[C---:B------:R-:W-:Y:S08]  /*d110*/  HMMA.16816.F32 R84, R120.reuse, R86, R28 ;  /* 0x000000567854723c */ /* 0x040ff0000000181c */
[C---:B------:R-:W-:Y:S08]  /*d120*/  HMMA.16816.F32 R112, R120.reuse, R152, R56 ;  /* 0x000000987870723c */ /* 0x040ff00000001838 */
[C---:B------:R-:W-:Y:S08]  /*d130*/  HMMA.16816.F32 R116, R120.reuse, R154, R60 ;  /* 0x0000009a7874723c */ /* 0x040ff0000000183c */
[C---:B------:R-:W-:Y:S08]  /*d140*/  HMMA.16816.F32 R92, R120.reuse, R94, R36 ;  /* 0x0000005e785c723c */ /* 0x040ff00000001824 */
[C---:B-1----:R-:W-:Y:S08]  /*d150*/  HMMA.16816.F32 R124, R120.reuse, R8, R124 ;  /* 0x00000008787c723c */ /* 0x042ff0000000187c */
[----:B------:R-:W-:Y:S01]  /*d160*/  HMMA.16816.F32 R120, R120, R10, R4 ;  /* 0x0000000a7878723c */ /* 0x000fe20000001804 */
[----:B------:R-:W-:-:S04]  /*d170*/  NOP ;  /* 0x0000000000007918 */ /* 0x000fc80000000000 */
[----:B------:R-:W-:-:S15]  /*d180*/  @P1 BRA `(.L_x_1241) ;  /* 0x0000000000041947 */ /* 0x000fde0003800000 */
.L_x_1235:
[----:B------:R-:W-:-:S07]  /*d190*/  IADD3 R213, PT, PT, R27, -0x1, RZ ;  /* 0xffffffff1bd57810 */ /* 0x000fce0007ffe0ff */
.L_x_1241:
[----:B------:R-:W-:-:S13]  /*d1a0*/  ISETP.GE.AND P1, PT, R213, R206, PT ;  /* 0x000000ced500720c */ /* 0x000fda0003f26270 */
        /* <DEDUP_REMOVED lines=23> */
.L_x_1246:
[----:B------:R-:W-:Y:S01]  /*d320*/  @!P3 IADD3 R7, P0, PT, RZ, -R214, RZ ;  /* 0x800000d6ff07b210 */ /* 0x000fe20007f1e0ff */
[----:B------:R-:W1:Y:S01]  /*d330*/  S2R R202, SR_TID.X ;  /* 0x0000000000ca7919 */ /* 0x000e620000002100 */
[----:B------:R-:W5:Y:S01]  /*d340*/  @!P3 LDC R52, c[0x0][0x3c0] ;  /* 0x0000f000ff34bb82 */ /* 0x000f620000000800 */
[----:B------:R-:W-:Y:S07]  /*d350*/  DEPBAR.LE SB0, 0x0 ;  /* 0x000080000000791a */ /* 0x000fee0000000000 */
[----:B------:R-:W2:Y:S08]  /*d360*/  LDC R55, c[0x0][0x3c4] ;  /* 0x0000f100ff377b82 */ /* 0x000eb00000000800 */
[----:B------:R-:W-:Y:S01]  /*d370*/  BAR.SYNC.DEFER_BLOCKING 0x0 ;  /* 0x0000000000007b1d */ /* 0x000fe20000010000 */
[C---:B-1----:R-:W-:Y:S01]  /*d380*/  LOP3.LUT R6, R202.reuse, 0x38, RZ, 0xc0, !PT ;  /* 0x00000038ca067812 */ /* 0x042fe200078ec0ff */
[----:B------:R-:W-:Y:S01]  /*d390*/  IMAD.SHL.U32 R198, R202, 0x8, RZ ;  /* 0x00000008cac67824 */ /* 0x000fe200078e00ff */
[----:B------:R-:W-:Y:S01]  /*d3a0*/  SHF.R.U32.HI R201, RZ, 0x1, R202 ;  /* 0x00000001ffc97819 */ /* 0x000fe200000116ca */
[----:B-----5:R-:W-:Y:S02]  /*d3b0*/  @!P3 IMAD.SHL.U32 R8, R52, 0x80, RZ ;  /* 0x000000803408b824 */ /* 0x020fe400078e00ff */
[----:B------:R-:W-:Y:S01]  /*d3c0*/  IMAD.SHL.U32 R2, R202, 0x40, RZ ;  /* 0x00000040ca027824 */ /* 0x000fe200078e00ff */
[C---:B------:R-:W-:Y:S01]  /*d3d0*/  LOP3.LUT R5, R198.reuse, 0x1f8, RZ, 0xc0, !PT ;  /* 0x000001f8c6057812 */ /* 0x040fe200078ec0ff */
[----:B------:R-:W-:Y:S01]  /*d3e0*/  @!P3 IMAD.X R8, RZ, RZ, ~R8, P0 ;  /* 0x000000ffff08b224 */ /* 0x000fe200000e0e08 */
[C---:B------:R-:W-:Y:S02]  /*d3f0*/  LOP3.LUT R225, R198.reuse, 0x1e00, RZ, 0xc0, !PT ;  /* 0x00001e00c6e17812 */ /* 0x040fe400078ec0ff */
[----:B------:R-:W-:Y:S02]  /*d400*/  LOP3.LUT R3, R198, 0x38, RZ, 0xc0, !PT ;  /* 0x00000038c6037812 */ /* 0x000fe400078ec0ff */
[----:B------:R-:W-:Y:S01]  /*d410*/  LOP3.LUT R225, R225, R5, R6, 0xf6, !PT ;  /* 0x00000005e1e17212 */ /* 0x000fe200078ef606 */
[----:B------:R-:W-:Y:S01]  /*d420*/  IMAD.SHL.U32 R5, R202, 0x20, RZ ;  /* 0x00000020ca057824 */ /* 0x000fe200078e00ff */
[----:B------:R-:W-:Y:S02]  /*d430*/  @!P3 SHF.R.S64 R7, R7, 0x1f, R8 ;  /* 0x0000001f0707b819 */ /* 0x000fe40000001008 */
[----:B------:R-:W-:Y:S02]  /*d440*/  LOP3.LUT R6, R3, 0x40, RZ, 0xfc, !PT ;  /* 0x0000004003067812 */ /* 0x000fe400078efcff */
[----:B------:R-:W-:Y:S01]  /*d450*/  LOP3.LUT R203, R5, 0x7c00, RZ, 0xc0, !PT ;  /* 0x00007c0005cb7812 */ /* 0x000fe200078ec0ff */
[----:B------:R-:W-:Y:S01]  /*d460*/  IMAD.MOV.U32 R5, RZ, RZ, R210 ;  /* 0x000000ffff057224 */ /* 0x000fe200078e00d2 */
[----:B--2---:R-:W-:Y:S02]  /*d470*/  ISETP.GE.AND P2, PT, R3, UR11, PT ;  /* 0x0000000b03007c0c */ /* 0x004fe4000bf46270 */
[----:B------:R-:W-:Y:S02]  /*d480*/  LOP3.LUT R4, R201, 0x8, RZ, 0xc0, !PT ;  /* 0x00000008c9047812 */ /* 0x000fe400078ec0ff */
[--C-:B------:R-:W-:Y:S02]  /*d490*/  LOP3.LUT R3, R3, 0x1c0, R2.reuse, 0xf8, !PT ;  /* 0x000001c003037812 */ /* 0x100fe400078ef802 */
[----:B------:R-:W-:Y:S02]  /*d4a0*/  LOP3.LUT R187, R203, 0x200, R2, 0xf8, !PT ;  /* 0x00000200cbbb7812 */ /* 0x000fe400078ef802 */
[----:B------:R-:W-:Y:S02]  /*d4b0*/  @!P3 IADD3 R210, P0, PT, R210, R7, RZ ;  /* 0x00000007d2d2b210 */ /* 0x000fe40007f1e0ff */
[----:B------:R-:W-:Y:S01]  /*d4c0*/  ISETP.GE.AND P1, PT, R6, UR11, PT ;  /* 0x0000000b06007c0c */ /* 0x000fe2000bf26270 */
[----:B------:R-:W-:Y:S01]  /*d4d0*/  IMAD.MOV.U32 R6, RZ, RZ, R211 ;  /* 0x000000ffff067224 */ /* 0x000fe200078e00d3 */
[----:B------:R-:W-:Y:S02]  /*d4e0*/  LOP3.LUT R187, R187, R3, R4, 0xf6, !PT ;  /* 0x00000003bbbb7212 */ /* 0x000fe400078ef604 */
[----:B------:R-:W-:Y:S01]  /*d4f0*/  @!P3 LEA.HI.X.SX32 R211, R8, R211, 0x1, P0 ;  /* 0x000000d308d3b211 */ /* 0x000fe200000f0eff */
[----:B------:R-:W-:Y:S08]  /*d500*/  @!P3 BRA `(.L_x_1243) ;  /* 0x0000000000f4b947 */ /* 0x000ff00003800000 */
        /* <DEDUP_REMOVED lines=20> */
[C---:B------:R-:W-:Y:S01]  /*d650*/  IMAD R12, R4.reuse, R11, R12 ;  /* 0x0000000b040c7224 */ /* 0x040fe200078e020c */
[-C--:B------:R-:W-:Y:S02]  /*d660*/  LOP3.LUT R11, RZ, R7.reuse, RZ, 0x33, !PT ;  /* 0x00000007ff0b7212 */ /* 0x080fe400078e33ff */
[C---:B------:R-:W-:Y:S02]  /*d670*/  ISETP.GT.U32.AND P0, PT, R4.reuse, R10, PT ;  /* 0x0000000a0400720c */ /* 0x040fe40003f04070 */
[----:B------:R-:W-:Y:S11]  /*d680*/  ISETP.GT.U32.AND P4, PT, R4, R12, PT ;  /* 0x0000000c0400720c */ /* 0x000ff60003f84070 */
[----:B------:R-:W-:Y:S02]  /*d690*/  @!P0 IMAD.IADD R10, R10, 0x1, -R4 ;  /* 0x000000010a0a8824 */ /* 0x000fe400078e0a04 */
[-C--:B------:R-:W-:Y:S01]  /*d6a0*/  @!P4 IADD3 R12, PT, PT, R12, -R4.reuse, RZ ;  /* 0x800000040c0cc210 */ /* 0x080fe20007ffe0ff */
[----:B------:R-:W-:Y:S02]  /*d6b0*/  @!P4 VIADD R14, R14, 0x1 ;  /* 0x000000010e0ec836 */ /* 0x000fe40000000000 */
[-C--:B------:R-:W-:Y:S01]  /*d6c0*/  ISETP.GE.U32.AND P5, PT, R10, R4.reuse, PT ;  /* 0x000000040a00720c */ /* 0x080fe20003fa6070 */
[----:B------:R-:W-:Y:S01]  /*d6d0*/  @!P0 VIADD R13, R13, 0x1 ;  /* 0x000000010d0d8836 */ /* 0x000fe20000000000 */
[----:B------:R-:W-:Y:S02]  /*d6e0*/  ISETP.GE.U32.AND P6, PT, R12, R4, PT ;  /* 0x000000040c00720c */ /* 0x000fe40003fc6070 */
[----:B------:R-:W-:Y:S02]  /*d6f0*/  LOP3.LUT R4, R212, R7, RZ, 0x3c, !PT ;  /* 0x00000007d4047212 */ /* 0x000fe400078e3cff */
[----:B------:R-:W-:Y:S02]  /*d700*/  ISETP.GE.AND P0, PT, R8, RZ, PT ;  /* 0x000000ff0800720c */ /* 0x000fe40003f06270 */
[----:B------:R-:W-:Y:S05]  /*d710*/  ISETP.GE.AND P4, PT, R4, RZ, PT ;  /* 0x000000ff0400720c */ /* 0x000fea0003f86270 */
[----:B------:R-:W-:Y:S02]  /*d720*/  @P5 IADD3 R13, PT, PT, R13, 0x1, RZ ;  /* 0x000000010d0d5810 */ /* 0x000fe40007ffe0ff */
[----:B------:R-:W-:Y:S01]  /*d730*/  @P6 VIADD R14, R14, 0x1 ;  /* 0x000000010e0e6836 */ /* 0x000fe20000000000 */
[----:B------:R-:W-:Y:S03]  /*d740*/  ISETP.NE.AND P5, PT, R7, RZ, PT ;  /* 0x000000ff0700720c */ /* 0x000fe60003fa5270 */
[----:B------:R-:W-:Y:S02]  /*d750*/  @!P0 IMAD.MOV R13, RZ, RZ, -R13 ;  /* 0x000000ffff0d8224 */ /* 0x000fe400078e0a0d */
[----:B------:R-:W-:Y:S03]  /*d760*/  @!P4 IADD3 R14, PT, PT, -R14, RZ, RZ ;  /* 0x000000ff0e0ec210 */ /* 0x000fe60007ffe1ff */
        /* <DEDUP_REMOVED lines=8> */
[----:B------:R-:W5:Y:S03]  /*d7f0*/  LDG.E R9, desc[UR16][R18.64] ;  /* 0x0000001012097981 */ /* 0x000f66000c1e1900 */
[----:B------:R-:W-:Y:S01]  /*d800*/  SHF.R.S32.HI R11, RZ, 0x1f, R7 ;  /* 0x0000001fff0b7819 */ /* 0x000fe20000011407 */
[----:B------:R-:W5:Y:S04]  /*d810*/  LDG.E R4, desc[UR16][R16.64] ;  /* 0x0000001010047981 */ /* 0x000f68000c1e1900 */
[-C--:B--2---:R-:W-:Y:S02]  /*d820*/  IMAD R8, R11, R52.reuse, RZ ;  /* 0x000000340b087224 */ /* 0x084fe400078e02ff */
[C---:B------:R-:W-:Y:S04]  /*d830*/  IMAD.WIDE.U32 R10, R7.reuse, R52, RZ ;  /* 0x00000034070a7225 */ /* 0x040fe800078e00ff */
[----:B------:R-:W-:Y:S05]  /*d840*/  IMAD R8, R7, R53, R8 ;  /* 0x0000003507087224 */ /* 0x000fea00078e0208 */
[----:B------:R-:W-:Y:S01]  /*d850*/  IADD3 R11, PT, PT, R11, R8, RZ ;  /* 0x000000080b0b7210 */ /* 0x000fe20007ffe0ff */
[----:B-----5:R-:W-:Y:S04]  /*d860*/  IMAD.IADD R9, R9, 0x1, -R4 ;  /* 0x0000000109097824 */ /* 0x020fe800078e0a04 */
[C---:B------:R-:W-:Y:S01]  /*d870*/  IMAD.WIDE.U32 R10, R9.reuse, UR8, R10 ;  /* 0x00000008090a7c25 */ /* 0x040fe2000f8e000a */
[----:B------:R-:W-:Y:S02]  /*d880*/  SHF.R.S32.HI R4, RZ, 0x1f, R9 ;  /* 0x0000001fff047819 */ /* 0x000fe40000011409 */
[----:B------:R-:W-:Y:S03]  /*d890*/  LEA R210, P0, R10, R5, 0x1 ;  /* 0x000000050ad27211 */ /* 0x000fe600078008ff */
[----:B------:R-:W-:Y:S04]  /*d8a0*/  IMAD R4, R4, UR8, RZ ;  /* 0x0000000804047c24 */ /* 0x000fe8000f8e02ff */
[----:B------:R-:W-:Y:S04]  /*d8b0*/  IMAD R4, R9, UR9, R4 ;  /* 0x0000000909047c24 */ /* 0x000fe8000f8e0204 */
[----:B------:R-:W-:Y:S05]  /*d8c0*/  IMAD.IADD R211, R11, 0x1, R4 ;  /* 0x000000010bd37824 */ /* 0x000fea00078e0204 */
[----:B------:R-:W-:Y:S07]  /*d8d0*/  LEA.HI.X R211, R10, R6, R211, 0x1, P0 ;  /* 0x000000060ad37211 */ /* 0x000fee00000f0cd3 */
.L_x_1243:
[----:B------:R-:W-:Y:S01]  /*d8e0*/  LEA R225, R225, UR5, 0x1 ;  /* 0x00000005e1e17c11 */ /* 0x000fe2000f8e08ff */
[C---:B------:R-:W-:Y:S01]  /*d8f0*/  IMAD.SHL.U32 R53, R52.reuse, 0x20, RZ ;  /* 0x0000002034357824 */ /* 0x040fe200078e00ff */
[----:B------:R-:W-:Y:S01]  /*d900*/  SHF.L.U64.HI R52, R52, 0x5, R55 ;  /* 0x0000000534347819 */ /* 0x000fe20000010237 */
[----:B------:R-:W-:Y:S01]  /*d910*/  VIADD R213, R213, 0xffffffff ;  /* 0xffffffffd5d57836 */ /* 0x000fe20000000000 */
        /* <DEDUP_REMOVED lines=16> */
[----:B------:R-:W-:Y:S02]  /*da20*/  ISETP.GT.AND P4, PT, R213, R206, PT ;  /* 0x000000ced500720c */ /* 0x000fe40003f84270 */
        /* <DEDUP_REMOVED lines=72> */
[----:B------:R-:W-:Y:S01]  /*deb0*/  IMAD.IADD R2, R3, 0x1, R204 ;  /* 0x0000000103027824 */ /* 0x000fe200078e02cc */
[----:B------:R-:W-:Y:S02]  /*dec0*/  SEL R132, R199, 0xffffffc0, !P0 ;  /* 0xffffffc0c7847807 */ /* 0x000fe40004000000 */
[----:B------:R-:W-:Y:S01]  /*ded0*/  @!PT LDS RZ, [RZ] ;  /* 0x00000000fffff984 */ /* 0x000fe20000000800 */
[----:B------:R-:W-:Y:S01]  /*dee0*/  @!PT LDS RZ, [RZ] ;  /* 0x00000000fffff984 */ /* 0x000fe20000000800 */
[----:B------:R-:W-:Y:S01]  /*def0*/  @!PT LDS RZ, [RZ] ;  /* 0x00000000fffff984 */ /* 0x000fe20000000800 */
[----:B------:R-:W-:Y:S03]  /*df00*/  @!P1 LDGSTS.E.BYPASS.LTC128B.128 [R225+0x13000], desc[UR16][R56.64+0x80] ;  /* 0x1300008038e19fae */ /* 0x000fe6000b981a10 */
        /* <DEDUP_REMOVED lines=8> */
[----:B------:R-:W-:Y:S03]  /*df90*/  IMAD.IADD R132, R204, 0x1, R3 ;  /* 0x00000001cc847824 */ /* 0x000fe600078e0203 */
        /* <DEDUP_REMOVED lines=8> */
[----:B------:R-:W3:Y:S04]  /*e020*/  LDSM.16.M88.4 R144, [R184+UR5+0x4800] ;  /* 0x00480005b890783b */ /* 0x000ee80008000200 */
        /* <DEDUP_REMOVED lines=8> */
[C---:B-----5:R-:W-:Y:S03]  /*e0b0*/  HMMA.16816.F32 R4, R136.reuse, R140, RZ ;  /* 0x0000008c8804723c */ /* 0x060fe600000018ff */
[----:B------:R-:W5:Y:S04]  /*e0c0*/  LDSM.16.M88.4 R176, [R2+0x4000] ;  /* 0x0040000002b0783b */ /* 0x000f680000000200 */
[----:B------:R-:W5:Y:S01]  /*e0d0*/  LDSM.16.M88.4 R180, [R2+0x4800] ;  /* 0x0048000002b4783b */ /* 0x000f620000000200 */
[C---:B------:R-:W-:Y:S03]  /*e0e0*/  HMMA.16816.F32 R8, R136.reuse, R142, RZ ;  /* 0x0000008e8808723c */ /* 0x040fe600000018ff */
[----:B------:R-:W5:Y:S04]  /*e0f0*/  LDSM.16.M88.4 R140, [R2+0x5000] ;  /* 0x00500000028c783b */ /* 0x000f680000000200 */
[----:B------:R-:W-:Y:S01]  /*e100*/  LDSM.16.M88.4 R188, [R3+0x8000] ;  /* 0x0080000003bc783b */ /* 0x000fe20000000200 */
[C---:B---3--:R-:W-:Y:S03]  /*e110*/  HMMA.16816.F32 R12, R136.reuse, R144, RZ ;  /* 0x00000090880c723c */ /* 0x048fe600000018ff */
[----:B------:R-:W-:Y:S05]  /*e120*/  LDSM.16.M88.4 R192, [R132+0xb000] ;  /* 0x00b0000084c0783b */ /* 0x000fea0000000200 */
[C---:B------:R-:W-:Y:S01]  /*e130*/  HMMA.16816.F32 R16, R136.reuse, R146, RZ ;  /* 0x000000928810723c */ /* 0x040fe200000018ff */
[----:B------:R-:W-:Y:S07]  /*e140*/  LDSM.16.M88.4 R144, [R2+0x6000] ;  /* 0x006000000290783b */ /* 0x000fee0000000200 */
[C---:B----4-:R-:W-:Y:S08]  /*e150*/  HMMA.16816.F32 R20, R136.reuse, R148, RZ ;  /* 0x000000948814723c */ /* 0x050ff000000018ff */
[C---:B------:R-:W-:Y:S01]  /*e160*/  HMMA.16816.F32 R24, R136.reuse, R150, RZ ;  /* 0x000000968818723c */ /* 0x040fe200000018ff */
[----:B------:R-:W-:Y:S07]  /*e170*/  LDSM.16.M88.4 R148, [R2+0x6800] ;  /* 0x006800000294783b */ /* 0x000fee0000000200 */
[C---:B-1----:R-:W-:Y:S08]  /*e180*/  HMMA.16816.F32 R28, R136.reuse, R152, RZ ;  /* 0x00000098881c723c */ /* 0x042ff000000018ff */
[C---:B------:R-:W-:Y:S01]  /*e190*/  HMMA.16816.F32 R32, R136.reuse, R154, RZ ;  /* 0x0000009a8820723c */ /* 0x040fe200000018ff */
[----:B------:R-:W-:Y:S07]  /*e1a0*/  LDSM.16.M88.4 R152, [R2+0x7000] ;  /* 0x007000000298783b */ /* 0x000fee0000000200 */
[C---:B--2---:R-:W-:Y:S08]  /*e1b0*/  HMMA.16816.F32 R36, R136.reuse, R156, RZ ;  /* 0x0000009c8824723c */ /* 0x044ff000000018ff */
[C---:B------:R-:W-:Y:S01]  /*e1c0*/  HMMA.16816.F32 R40, R136.reuse, R158, RZ ;  /* 0x0000009e8828723c */ /* 0x040fe200000018ff */
[----:B------:R-:W-:Y:S07]  /*e1d0*/  LDSM.16.M88.4 R156, [R2+0x7800] ;  /* 0x00780000029c783b */ /* 0x000fee0000000200 */
        /* <DEDUP_REMOVED lines=10> */
[C---:B-----5:R-:W-:Y:S08]  /*e280*/  HMMA.16816.F32 R4, R172.reuse, R176, R4 ;  /* 0x000000b0ac04723c */ /* 0x060ff00000001804 */
        /* <DEDUP_REMOVED lines=240> */
.L_x_1245:
        /* <DEDUP_REMOVED lines=99> */
.L_x_1244:
        /* <DEDUP_REMOVED lines=36> */
[----:B------:R-:W-:Y:S08]  /*fa00*/  SHFL.BFLY PT, R2, R135, 0x2, 0x1f ;  /* 0x0c401f0087027f89 */ /* 0x000ff000000e0000 */
        /* <DEDUP_REMOVED lines=18> */
[----:B------:R-:W-:Y:S01]  /*fb30*/  ISETP.GT.AND P1, PT, R213, R206, PT ;  /* 0x000000ced500720c */ /* 0x000fe20003f24270 */
        /* <DEDUP_REMOVED lines=173> */
[----:B------:R-:W-:Y:S04]  /*10610*/  FADD.FTZ R168, R168, R173 ;  /* 0x000000ada8a87221 */ /* 0x000fe80000010000 */
[----:B------:R-:W-:Y:S02]  /*10620*/  FADD.FTZ R171, R171, R168 ;  /* 0x000000a8abab7221 */ /* 0x000fe40000010000 */
        /* <DEDUP_REMOVED lines=28> */
[----:B------:R-:W-:Y:S10]  /*107f0*/  MUFU.EX2 R158, R158 ;  /* 0x0000009e009e7308 */ /* 0x000ff40000000800 */
[----:B------:R-:W2:Y:S01]  /*10800*/  MUFU.EX2 R159, R159 ;  /* 0x0000009f009f7308 */ /* 0x000ea20000000800 */
[C---:B-1----:R-:W-:Y:S01]  /*10810*/  F2FP.F16.F32.PACK_AB R21, R157.reuse, R176 ;  /* 0x000000b09d15723e */ /* 0x042fe200000000ff */
[C---:B------:R-:W-:Y:S01]  /*10820*/  HMMA.16816.F32 R116, R120.reuse, R130, R116 ;  /* 0x000000827874723c */ /* 0x040fe20000001874 */
[----:B------:R-:W-:Y:S02]  /*10830*/  LDSM.16.MT88.4 R128, [R7+0x1800] ;  /* 0x001800000780783b */ /* 0x000fe40000004200 */
[----:B------:R-:W-:Y:S04]  /*10840*/  FADD.FTZ R176, R176, R171 ;  /* 0x000000abb0b07221 */ /* 0x000fe80000010000 */
[----:B------:R-:W-:Y:S01]  /*10850*/  FADD.FTZ R176, R157, R176 ;  /* 0x000000b09db07221 */ /* 0x000fe20000010000 */
[C---:B------:R-:W-:Y:S03]  /*10860*/  HMMA.16816.F32 R12, R120.reuse, R124, R12 ;  /* 0x0000007c780c723c */ /* 0x040fe6000000180c */
[----:B--2---:R-:W-:Y:S01]  /*10870*/  F2FP.F16.F32.PACK_AB R22, R159, R158 ;  /* 0x0000009e9f16723e */ /* 0x004fe200000000ff */
[----:B------:R-:W-:Y:S04]  /*10880*/  FADD.FTZ R177, R177, R176 ;  /* 0x000000b0b1b17221 */ /* 0x000fe80000010000 */
[----:B------:R-:W-:Y:S01]  /*10890*/  HMMA.16816.F32 R16, R120, R126, R16 ;  /* 0x0000007e7810723c */ /* 0x000fe20000001810 */
[----:B------:R-:W1:Y:S02]  /*108a0*/  LDSM.16.MT88.4 R120, [R7+0x5000] ;  /* 0x005000000778783b */ /* 0x000e640000004200 */
[----:B------:R-:W-:Y:S05]  /*108b0*/  FADD.FTZ R177, R178, R177 ;  /* 0x000000b1b2b17221 */ /* 0x000fea0000010000 */
        /* <DEDUP_REMOVED lines=48> */
[----:B---3--:R-:W-:Y:S02]  /*10bc0*/  F2FP.F16.F32.PACK_AB R20, R147, R144 ;  /* 0x000000909314723e */ /* 0x008fe400000000ff */
[----:B-----5:R-:W-:Y:S01]  /*10bd0*/  F2FP.F16.F32.PACK_AB R21, R145, R146 ;  /* 0x000000929115723e */ /* 0x020fe200000000ff */
[----:B------:R-:W-:Y:S01]  /*10be0*/  FADD.FTZ R146, R146, R177 ;  /* 0x000000b192927221 */ /* 0x000fe20000010000 */
[----:B------:R-:W-:Y:S02]  /*10bf0*/  F2FP.F16.F32.PACK_AB R22, R149, R148 ;  /* 0x000000949516723e */ /* 0x000fe400000000ff */
[----:B----4-:R-:W-:Y:S01]  /*10c00*/  F2FP.F16.F32.PACK_AB R23, R151, R150 ;  /* 0x000000969717723e */ /* 0x010fe200000000ff */
[----:B------:R-:W-:Y:S04]  /*10c10*/  FADD.FTZ R145, R145, R146 ;  /* 0x0000009291917221 */ /* 0x000fe80000010000 */
[----:B------:R-:W-:Y:S02]  /*10c20*/  FADD.FTZ R150, R150, R145 ;  /* 0x0000009196967221 */ /* 0x000fe40000010000 */
[C---:B------:R-:W-:Y:S03]  /*10c30*/  HMMA.16816.F32 R8, R20.reuse, R24, R8 ;  /* 0x000000181408723c */ /* 0x040fe60000001808 */
[----:B------:R-:W-:Y:S05]  /*10c40*/  FADD.FTZ R151, R151, R150 ;  /* 0x0000009697977221 */ /* 0x000fea0000010000 */
        /* <DEDUP_REMOVED lines=39> */
[----:B----4-:R-:W-:Y:S02]  /*10ec0*/  F2FP.F16.F32.PACK_AB R20, R139, R136 ;  /* 0x000000888b14723e */ /* 0x010fe400000000ff */
[----:B------:R-:W-:Y:S01]  /*10ed0*/  F2FP.F16.F32.PACK_AB R21, R137, R152 ;  /* 0x000000988915723e */ /* 0x000fe200000000ff */
[----:B------:R-:W-:Y:S01]  /*10ee0*/  FADD.FTZ R152, R152, R151 ;  /* 0x0000009798987221 */ /* 0x000fe20000010000 */
[----:B-1----:R-:W-:Y:S02]  /*10ef0*/  F2FP.F16.F32.PACK_AB R22, R141, R138 ;  /* 0x0000008a8d16723e */ /* 0x002fe400000000ff */
[C---:B--2---:R-:W-:Y:S01]  /*10f00*/  F2FP.F16.F32.PACK_AB R23, R140.reuse, R143 ;  /* 0x0000008f8c17723e */ /* 0x044fe200000000ff */
[----:B------:R-:W-:Y:S04]  /*10f10*/  FADD.FTZ R152, R137, R152 ;  /* 0x0000009889987221 */ /* 0x000fe80000010000 */
[----:B------:R-:W-:Y:S02]  /*10f20*/  FADD.FTZ R143, R143, R152 ;  /* 0x000000988f8f7221 */ /* 0x000fe40000010000 */
[C---:B---3--:R-:W-:Y:S03]  /*10f30*/  HMMA.16816.F32 R8, R20.reuse, R28, R8 ;  /* 0x0000001c1408723c */ /* 0x048fe60000001808 */
[----:B------:R-:W-:Y:S05]  /*10f40*/  FADD.FTZ R140, R140, R143 ;  /* 0x0000008f8c8c7221 */ /* 0x000fea0000010000 */
        /* <DEDUP_REMOVED lines=21> */
[----:B------:R-:W-:Y:S01]  /*110a0*/  MUFU.EX2 R124, R124 ;  /* 0x0000007c007c7308 */ /* 0x000fe20000000800 */
[----:B------:R-:W5:Y:S01]  /*110b0*/  LDSM.16.MT88.4 R48, [R196+0x12800] ;  /* 0x01280000c430783b */ /* 0x000f620000004200 */
[C---:B------:R-:W-:Y:S08]  /*110c0*/  HMMA.16816.F32 R112, R20.reuse, R24, R112 ;  /* 0x000000181470723c */ /* 0x040ff00000001870 */
[----:B------:R-:W2:Y:S10]  /*110d0*/  MUFU.EX2 R125, R125 ;  /* 0x0000007d007d7308 */ /* 0x000eb40000000800 */
[----:B------:R-:W3:Y:S01]  /*110e0*/  MUFU.EX2 R127, R127 ;  /* 0x0000007f007f7308 */ /* 0x000ee20000000800 */
[C---:B------:R-:W-:Y:S01]  /*110f0*/  HMMA.16816.F32 R116, R20.reuse, R26, R116 ;  /* 0x0000001a1474723c */ /* 0x040fe20000001874 */
[----:B------:R-:W5:Y:S07]  /*11100*/  LDSM.16.MT88.4 R24, [R7+0x6800] ;  /* 0x006800000718783b */ /* 0x000f6e0000004200 */
[C---:B-1----:R-:W-:Y:S08]  /*11110*/  HMMA.16816.F32 R12, R20.reuse, R28, R12 ;  /* 0x0000001c140c723c */ /* 0x042ff0000000180c */
[----:B------:R-:W-:Y:S01]  /*11120*/  HMMA.16816.F32 R16, R20, R30, R16 ;  /* 0x0000001e1410723c */ /* 0x000fe20000001810 */
[----:B------:R-:W1:Y:S02]  /*11130*/  LDSM.16.MT88.4 R28, [R204+0x6800] ;  /* 0x00680000cc1c783b */ /* 0x000e640000004200 */
[----:B--2---:R-:W-:Y:S02]  /*11140*/  F2FP.F16.F32.PACK_AB R20, R125, R124 ;  /* 0x0000007c7d14723e */ /* 0x004fe400000000ff */
[----:B------:R-:W-:Y:S01]  /*11150*/  F2FP.F16.F32.PACK_AB R21, R126, R153 ;  /* 0x000000997e15723e */ /* 0x000fe200000000ff */
[----:B------:R-:W-:Y:S01]  /*11160*/  FADD.FTZ R153, R153, R140 ;  /* 0x0000008c99997221 */ /* 0x000fe20000010000 */
[----:B---3--:R-:W-:Y:S02]  /*11170*/  F2FP.F16.F32.PACK_AB R22, R142, R127 ;  /* 0x0000007f8e16723e */ /* 0x008fe400000000ff */
[C---:B------:R-:W-:Y:S01]  /*11180*/  F2FP.F16.F32.PACK_AB R23, R155.reuse, R154 ;  /* 0x0000009a9b17723e */ /* 0x040fe200000000ff */
        /* <DEDUP_REMOVED lines=44> */
[----:B------:R-:W-:Y:S02]  /*11450*/  MUFU.EX2 R40, R40 ;  /* 0x0000002800287308 */ /* 0x000fe40000000800 */
[----:B------:R-:W-:Y:S01]  /*11460*/  FFMA.FTZ R43, R64, UR4, -R166 ;  /* 0x00000004402b7c23 */ /* 0x000fe200080108a6 */
[----:B------:R-:W-:Y:S07]  /*11470*/  FFMA.FTZ R42, R63, UR4, -R164 ;  /* 0x000000043f2a7c23 */ /* 0x000fee00080108a4 */
[----:B------:R-:W2:Y:S01]  /*11480*/  MUFU.EX2 R41, R41 ;  /* 0x0000002900297308 */ /* 0x000ea20000000800 */
[----:B------:R-:W-:Y:S01]  /*11490*/  FFMA.FTZ R166, R65, UR4, -R166 ;  /* 0x0000000441a67c23 */ /* 0x000fe200080108a6 */
[C---:B-----5:R-:W-:Y:S08]  /*114a0*/  HMMA.16816.F32 R88, R20.reuse, R24, R88 ;  /* 0x000000181458723c */ /* 0x060ff00000001858 */
[----:B------:R-:W-:Y:S10]  /*114b0*/  MUFU.EX2 R43, R43 ;  /* 0x0000002b002b7308 */ /* 0x000ff40000000800 */
[----:B------:R-:W-:Y:S01]  /*114c0*/  MUFU.EX2 R42, R42 ;  /* 0x0000002a002a7308 */ /* 0x000fe20000000800 */
[C---:B------:R-:W-:Y:S01]  /*114d0*/  HMMA.16816.F32 R92, R20.reuse, R26, R92 ;  /* 0x0000001a145c723c */ /* 0x040fe2000000185c */
[----:B------:R-:W3:Y:S08]  /*114e0*/  LDSM.16.MT88.4 R24, [R204+0x7000] ;  /* 0x00700000cc18783b */ /* 0x000ef00000004200 */
[----:B------:R-:W4:Y:S01]  /*114f0*/  MUFU.EX2 R166, R166 ;  /* 0x000000a600a67308 */ /* 0x000f220000000800 */
[----:B--2---:R-:W-:Y:S01]  /*11500*/  F2FP.F16.F32.PACK_AB R120, R41, R40 ;  /* 0x000000282978723e */ /* 0x004fe200000000ff */
[C---:B------:R-:W-:Y:S03]  /*11510*/  HMMA.16816.F32 R96, R20.reuse, R44, R96 ;  /* 0x0000002c1460723c */ /* 0x040fe60000001860 */
[----:B------:R-:W-:Y:S05]  /*11520*/  FFMA.FTZ R45, R62, UR4, -R164 ;  /* 0x000000043e2d7c23 */ /* 0x000fea00080108a4 */
[C---:B------:R-:W-:Y:S01]  /*11530*/  HMMA.16816.F32 R100, R20.reuse, R46, R100 ;  /* 0x0000002e1464723c */ /* 0x040fe20000001864 */
[----:B------:R-:W2:Y:S02]  /*11540*/  MUFU.EX2 R45, R45 ;  /* 0x0000002d002d7308 */ /* 0x000ea40000000800 */
[----:B----4-:R-:W-:Y:S05]  /*11550*/  F2FP.F16.F32.PACK_AB R122, R166, R43 ;  /* 0x0000002ba67a723e */ /* 0x010fea00000000ff */
[C---:B------:R-:W-:Y:S03]  /*11560*/  HMMA.16816.F32 R104, R20.reuse, R48, R104 ;  /* 0x000000301468723c */ /* 0x040fe60000001868 */
[C---:B--2---:R-:W-:Y:S05]  /*11570*/  F2FP.F16.F32.PACK_AB R121, R42.reuse, R45 ;  /* 0x0000002d2a79723e */ /* 0x044fea00000000ff */
[C---:B------:R-:W-:Y:S03]  /*11580*/  HMMA.16816.F32 R108, R20.reuse, R50, R108 ;  /* 0x00000032146c723c */ /* 0x040fe6000000186c */
[----:B------:R-:W-:Y:S04]  /*11590*/  FADD.FTZ R45, R45, R58 ;  /* 0x0000003a2d2d7221 */ /* 0x000fe80000010000 */
[----:B------:R-:W-:Y:S01]  /*115a0*/  FADD.FTZ R45, R42, R45 ;  /* 0x0000002d2a2d7221 */ /* 0x000fe20000010000 */
[C---:B-1----:R-:W-:Y:S03]  /*115b0*/  HMMA.16816.F32 R112, R20.reuse, R28, R112 ;  /* 0x0000001c1470723c */ /* 0x042fe60000001870 */
[--C-:B------:R-:W-:Y:S01]  /*115c0*/  FFMA.FTZ R28, R66, UR4, -R164.reuse ;  /* 0x00000004421c7c23 */ /* 0x100fe200080108a4 */
[----:B------:R-:W-:Y:S04]  /*115d0*/  FFMA.FTZ R164, R67, UR4, -R164 ;  /* 0x0000000443a47c23 */ /* 0x000fe800080108a4 */
[C---:B------:R-:W-:Y:S01]  /*115e0*/  HMMA.16816.F32 R116, R20.reuse, R30, R116 ;  /* 0x0000001e1474723c */ /* 0x040fe20000001874 */
[----:B------:R-:W-:Y:S02]  /*115f0*/  MUFU.EX2 R28, R28 ;  /* 0x0000001c001c7308 */ /* 0x000fe40000000800 */
[----:B------:R-:W-:Y:S08]  /*11600*/  FADD.FTZ R31, R169, R170 ;  /* 0x000000aaa91f7221 */ /* 0x000ff00000010000 */
[----:B------:R-:W1:Y:S01]  /*11610*/  MUFU.EX2 R29, R164 ;  /* 0x000000a4001d7308 */ /* 0x000e620000000800 */
[----:B------:R-:W-:Y:S01]  /*11620*/  FADD.FTZ R31, R172, R31 ;  /* 0x0000001fac1f7221 */ /* 0x000fe20000010000 */
[C---:B---3--:R-:W-:Y:S03]  /*11630*/  HMMA.16816.F32 R12, R20.reuse, R24, R12 ;  /* 0x00000018140c723c */ /* 0x048fe6000000180c */
[----:B------:R-:W-:Y:S04]  /*11640*/  FADD.FTZ R156, R156, R31 ;  /* 0x0000001f9c9c7221 */ /* 0x000fe80000010000 */
[----:B------:R-:W-:Y:S01]  /*11650*/  FADD.FTZ R175, R175, R156 ;  /* 0x0000009cafaf7221 */ /* 0x000fe20000010000 */
[----:B------:R-:W-:Y:S01]  /*11660*/  HMMA.16816.F32 R16, R20, R26, R16 ;  /* 0x0000001a1410723c */ /* 0x000fe20000001810 */
[----:B------:R-:W2:Y:S02]  /*11670*/  LDSM.16.MT88.4 R20, [R7+0x3800] ;  /* 0x003800000714783b */ /* 0x000ea40000004200 */
[----:B-1----:R-:W-:Y:S01]  /*11680*/  F2FP.F16.F32.PACK_AB R123, R29, R28 ;  /* 0x0000001c1d7b723e */ /* 0x002fe200000000ff */
[----:B------:R-:W-:Y:S01]  /*11690*/  FADD.FTZ R158, R158, R175 ;  /* 0x000000af9e9e7221 */ /* 0x000fe20000010000 */
[----:B------:R-:W-:Y:S03]  /*116a0*/  FADD.FTZ R28, R28, R45 ;  /* 0x0000002d1c1c7221 */ /* 0x000fe60000010000 */
[----:B------:R-:W-:Y:S01]  /*116b0*/  FADD.FTZ R159, R159, R158 ;  /* 0x0000009e9f9f7221 */ /* 0x000fe20000010000 */
[----:B------:R-:W-:Y:S01]  /*116c0*/  LDSM.16.MT88.4 R24, [R197+0x13800] ;  /* 0x01380000c518783b */ /* 0x000fe20000004200 */
[C---:B------:R-:W-:Y:S05]  /*116d0*/  HMMA.16816.F32 R128, R120.reuse, R32, R8 ;  /* 0x000000207880723c */ /* 0x040fea0000001808 */
[----:B------:R-:W-:Y:S01]  /*116e0*/  FADD.FTZ R144, R144, R159 ;  /* 0x0000009f90907221 */ /* 0x000fe20000010000 */
[----:B------:R-:W-:Y:S01]  /*116f0*/  FADD.FTZ R221, R29, R28 ;  /* 0x0000001c1ddd7221 */ /* 0x000fe20000010000 */
[----:B------:R-:W1:Y:S01]  /*11700*/  LDSM.16.MT88.4 R8, [R204+0x3800] ;  /* 0x00380000cc08783b */ /* 0x000e620000004200 */
        /* <DEDUP_REMOVED lines=12> */
[C---:B------:R-:W-:Y:S01]  /*117d0*/  HMMA.16816.F32 R84, R120.reuse, R22, R84 ;  /* 0x000000167854723c */ /* 0x040fe20000001854 */
[----:B------:R-:W2:Y:S02]  /*117e0*/  LDSM.16.MT88.4 R20, [R196+0x13800] ;  /* 0x01380000c414783b */ /* 0x000ea40000004200 */
[----:B------:R-:W-:Y:S05]  /*117f0*/  FADD.FTZ R0, R125, R0 ;  /* 0x000000007d007221 */ /* 0x000fea0000010000 */
[C---:B-1----:R-:W-:Y:S08]  /*11800*/  HMMA.16816.F32 R88, R120.reuse, R8, R88 ;  /* 0x000000087858723c */ /* 0x042ff00000001858 */
[C---:B------:R-:W-:Y:S01]  /*11810*/  HMMA.16816.F32 R92, R120.reuse, R10, R92 ;  /* 0x0000000a785c723c */ /* 0x040fe2000000185c */
[----:B------:R1:W3:Y:S07]  /*11820*/  LDSM.16.MT88.4 R8, [R7+0x7800] ;  /* 0x007800000708783b */ /* 0x0002ee0000004200 */
[C---:B------:R-:W-:Y:S08]  /*11830*/  HMMA.16816.F32 R96, R120.reuse, R24, R96 ;  /* 0x000000187860723c */ /* 0x040ff00000001860 */
[C---:B------:R-:W-:Y:S01]  /*11840*/  HMMA.16816.F32 R100, R120.reuse, R26, R100 ;  /* 0x0000001a7864723c */ /* 0x040fe20000001864 */
[----:B------:R-:W4:Y:S02]  /*11850*/  LDSM.16.MT88.4 R24, [R204+0x7800] ;  /* 0x00780000cc18783b */ /* 0x000f240000004200 */
[----:B-1----:R-:W-:Y:S05]  /*11860*/  FADD.FTZ R7, R127, R0 ;  /* 0x000000007f077221 */ /* 0x002fea0000010000 */
[C---:B--2---:R-:W-:Y:S03]  /*11870*/  HMMA.16816.F32 R104, R120.reuse, R20, R104 ;  /* 0x000000147868723c */ /* 0x044fe60000001868 */
[----:B------:R-:W-:Y:S04]  /*11880*/  FADD.FTZ R7, R142, R7 ;  /* 0x000000078e077221 */ /* 0x000fe80000010000 */
[----:B------:R-:W-:Y:S01]  /*11890*/  FADD.FTZ R0, R52, R7 ;  /* 0x0000000734007221 */ /* 0x000fe20000010000 */
[C---:B------:R-:W-:Y:S03]  /*118a0*/  HMMA.16816.F32 R108, R120.reuse, R22, R108 ;  /* 0x00000016786c723c */ /* 0x040fe6000000186c */
[----:B------:R-:W-:Y:S04]  /*118b0*/  FADD.FTZ R0, R179, R0 ;  /* 0x00000000b3007221 */ /* 0x000fe80000010000 */
[----:B------:R-:W-:Y:S01]  /*118c0*/  FADD.FTZ R7, R55, R0 ;  /* 0x0000000037077221 */ /* 0x000fe20000010000 */
[C---:B---3--:R-:W-:Y:S03]  /*118d0*/  HMMA.16816.F32 R112, R120.reuse, R8, R112 ;  /* 0x000000087870723c */ /* 0x048fe60000001870 */
[----:B------:R-:W-:Y:S04]  /*118e0*/  FADD.FTZ R7, R56, R7 ;  /* 0x0000000738077221 */ /* 0x000fe80000010000 */
[----:B------:R-:W-:Y:S01]  /*118f0*/  FADD.FTZ R0, R40, R7 ;  /* 0x0000000728007221 */ /* 0x000fe20000010000 */
[C---:B------:R-:W-:Y:S03]  /*11900*/  HMMA.16816.F32 R116, R120.reuse, R10, R116 ;  /* 0x0000000a7874723c */ /* 0x040fe60000001874 */
[----:B------:R-:W-:Y:S04]  /*11910*/  FADD.FTZ R0, R41, R0 ;  /* 0x0000000029007221 */ /* 0x000fe80000010000 */
[----:B------:R-:W-:Y:S01]  /*11920*/  FADD.FTZ R43, R43, R0 ;  /* 0x000000002b2b7221 */ /* 0x000fe20000010000 */
[C---:B----4-:R-:W-:Y:S03]  /*11930*/  HMMA.16816.F32 R124, R120.reuse, R24, R12 ;  /* 0x00000018787c723c */ /* 0x050fe6000000180c */
[----:B------:R-:W-:Y:S01]  /*11940*/  MOV R0, R3 ;  /* 0x0000000300007202 */ /* 0x000fe20000000f00 */
[----:B------:R-:W-:Y:S04]  /*11950*/  FADD.FTZ R223, R166, R43 ;  /* 0x0000002ba6df7221 */ /* 0x000fe80000010000 */
[----:B------:R-:W-:Y:S01]  /*11960*/  HMMA.16816.F32 R120, R120, R26, R16 ;  /* 0x0000001a7878723c */ /* 0x000fe20000001810 */
[----:B------:R-:W-:Y:S08]  /*11970*/  @!UPT UIADD3 URZ, UPT, UPT, URZ, URZ, URZ ;  /* 0x000000fffffff290 */ /* 0x000ff0000fffe0ff */
[----:B------:R-:W-:Y:S11]  /*11980*/  @P1 BRA `(.L_x_1246) ;  /* 0xffffffb800641947 */ /* 0x000ff6000383ffff */
.L_x_1242:
[----:B------:R-:W1:Y:S01]  /*11990*/  SHFL.BFLY PT, R0, R223, 0x2, 0x1f ;  /* 0x0c401f00df007f89 */ /* 0x000e6200000e0000 */
[----:B------:R-:W-:Y:S01]  /*119a0*/  LOP3.LUT R9, R201, 0x30, RZ, 0xc0, !PT ;  /* 0x00000030c9097812 */ /* 0x000fe200078ec0ff */
[----:B------:R-:W-:Y:S01]  /*119b0*/  S2UR UR8, SR_CTAID.Y ;  /* 0x00000000000879c3 */ /* 0x000fe20000002600 */
[----:B------:R-:W-:Y:S01]  /*119c0*/  SHF.R.U32.HI R2, RZ, 0x2, R202 ;  /* 0x00000002ff027819 */ /* 0x000fe200000116ca */
[----:B------:R-:W2:Y:S01]  /*119d0*/  SHFL.BFLY PT, R14, R221, 0x2, 0x1f ;  /* 0x0c401f00dd0e7f89 */ /* 0x000ea200000e0000 */
[C---:B------:R-:W-:Y:S01]  /*119e0*/  SHF.L.U32 R8, R202.reuse, 0x4, RZ ;  /* 0x00000004ca087819 */ /* 0x040fe200000006ff */
[----:B------:R-:W3:Y:S01]  /*119f0*/  LDCU UR4, c[0x0][0x44c] ;  /* 0x00008980ff0477ac */ /* 0x000ee20008000800 */
[----:B------:R-:W-:Y:S01]  /*11a00*/  LOP3.LUT R2, R9, 0x7, R2, 0xf8, !PT ;  /* 0x0000000709027812 */ /* 0x000fe200078ef802 */
[----:B------:R-:W-:Y:S01]  /*11a10*/  BSSY.RECONVERGENT B0, `(.L_x_1247) ;  /* 0x00000c1000007945 */ /* 0x000fe20003800200 */
[C---:B------:R-:W-:Y:S01]  /*11a20*/  SHF.L.U32 R6, R202.reuse, 0x1, RZ ;  /* 0x00000001ca067819 */ /* 0x040fe200000006ff */
[----:B------:R-:W-:Y:S08]  /*11a30*/  S2UR UR7, SR_CTAID.Z ;  /* 0x00000000000779c3 */ /* 0x000ff00000002700 */
[----:B------:R-:W-:Y:S01]  /*11a40*/  BAR.SYNC.DEFER_BLOCKING 0x0 ;  /* 0x0000000000007b1d */ /* 0x000fe20000010000 */
[----:B------:R-:W-:-:S02]  /*11a50*/  R2P PR, R202, 0x18 ;  /* 0x00000018ca007804 */ /* 0x000fc40000000000 */
[----:B------:R-:W-:Y:S02]  /*11a60*/  LOP3.LUT R203, R203, 0x6, R6, 0xf8, !PT ;  /* 0x00000006cbcb7812 */ /* 0x000fe400078ef806 */
[----:B------:R-:W-:Y:S02]  /*11a70*/  LOP3.LUT P6, RZ, R202, 0x3, RZ, 0xc0, !PT ;  /* 0x00000003caff7812 */ /* 0x000fe400078cc0ff */
[----:B------:R-:W-:Y:S01]  /*11a80*/  SEL R199, R199, 0xffffffc0, !P3 ;  /* 0xffffffc0c7c77807 */ /* 0x000fe20005800000 */
[----:B------:R-:W4:Y:S01]  /*11a90*/  LDC R15, c[0x0][0x3e0] ;  /* 0x0000f800ff0f7b82 */ /* 0x000f220000000800 */
[----:B-1----:R-:W-:Y:S01]  /*11aa0*/  FADD.FTZ R7, R0, R223 ;  /* 0x000000df00077221 */ /* 0x002fe20000010000 */
[----:B------:R-:W-:Y:S02]  /*11ab0*/  SHF.L.U32 R0, R202, 0x2, RZ ;  /* 0x00000002ca007819 */ /* 0x000fe400000006ff */
[----:B------:R-:W-:Y:S01]  /*11ac0*/  SHF.R.U32.HI R202, RZ, 0x4, R202 ;  /* 0x00000004ffca7819 */ /* 0x000fe200000116ca */
[----:B--2---:R-:W-:Y:S01]  /*11ad0*/  FADD.FTZ R14, R14, R221 ;  /* 0x000000dd0e0e7221 */ /* 0x004fe20000010000 */
[----:B------:R-:W1:Y:S01]  /*11ae0*/  SHFL.BFLY PT, R4, R7, 0x1, 0x1f ;  /* 0x0c201f0007047f89 */ /* 0x000e6200000e0000 */
[----:B------:R-:W-:Y:S01]  /*11af0*/  LOP3.LUT R12, R0, 0x1f8, RZ, 0xc0, !PT ;  /* 0x000001f8000c7812 */ /* 0x000fe200078ec0ff */
[----:B------:R-:W2:Y:S01]  /*11b00*/  S2UR UR6, SR_CTAID.X ;  /* 0x00000000000679c3 */ /* 0x000ea20000002500 */
[----:B------:R-:W-:Y:S01]  /*11b10*/  IADD3 R16, PT, PT, R202, 0x8, RZ ;  /* 0x00000008ca107810 */ /* 0x000fe20007ffe0ff */
[----:B------:R-:W5:Y:S01]  /*11b20*/  SHFL.BFLY PT, R5, R14, 0x1, 0x1f ;  /* 0x0c201f000e057f89 */ /* 0x000f6200000e0000 */
[----:B------:R-:W-:-:S02]  /*11b30*/  LOP3.LUT R133, R12, 0x38, R201, 0x78, !PT ;  /* 0x000000380c857812 */ /* 0x000fc400078e78c9 */
[----:B------:R-:W-:Y:S02]  /*11b40*/  IADD3 R12, PT, PT, R202, 0x18, RZ ;  /* 0x00000018ca0c7810 */ /* 0x000fe40007ffe0ff */
[-C--:B------:R-:W-:Y:S02]  /*11b50*/  ISETP.GE.AND P5, PT, R16, R205.reuse, PT ;  /* 0x000000cd1000720c */ /* 0x080fe40003fa6270 */
[----:B------:R-:W-:Y:S02]  /*11b60*/  ISETP.GE.AND P1, PT, R12, R205, PT ;  /* 0x000000cd0c00720c */ /* 0x000fe40003f26270 */
[----:B------:R-:W-:Y:S01]  /*11b70*/  IADD3 R12, PT, PT, R202, 0x20, RZ ;  /* 0x00000020ca0c7810 */ /* 0x000fe20007ffe0ff */
[----:B-1----:R-:W-:Y:S01]  /*11b80*/  FADD.FTZ R4, R7, R4 ;  /* 0x0000000407047221 */ /* 0x002fe20000010000 */
[----:B------:R-:W-:Y:S01]  /*11b90*/  LOP3.LUT R7, R8, 0x1c0, RZ, 0xc0, !PT ;  /* 0x000001c008077812 */ /* 0x000fe200078ec0ff */
[----:B--2---:R-:W-:Y:S01]  /*11ba0*/  USHF.L.U32 UR6, UR6, 0x6, URZ ;  /* 0x0000000606067899 */ /* 0x004fe200080006ff */
[----:B-----5:R-:W-:Y:S01]  /*11bb0*/  FADD.FTZ R5, R14, R5 ;  /* 0x000000050e057221 */ /* 0x020fe20000010000 */
[----:B------:R-:W1:Y:S01]  /*11bc0*/  MUFU.RCP R10, R4 ;  /* 0x00000004000a7308 */ /* 0x000e620000001000 */
[----:B------:R-:W-:-:S02]  /*11bd0*/  LOP3.LUT R6, R7, 0x38, R6, 0xf8, !PT ;  /* 0x0000003807067812 */ /* 0x000fc400078ef806 */
[----:B------:R-:W-:Y:S02]  /*11be0*/  IADD3 R14, PT, PT, R202, 0x10, RZ ;  /* 0x00000010ca0e7810 */ /* 0x000fe40007ffe0ff */
[----:B------:R-:W-:Y:S02]  /*11bf0*/  LOP3.LUT R6, R203, R6, RZ, 0xfc, !PT ;  /* 0x00000006cb067212 */ /* 0x000fe400078efcff */
[----:B------:R-:W-:Y:S01]  /*11c00*/  SEL R7, R200, 0xffffffe0, !P0 ;  /* 0xffffffe0c8077807 */ /* 0x000fe20004000000 */
[----:B------:R-:W2:Y:S01]  /*11c10*/  MUFU.RCP R9, R5 ;  /* 0x0000000500097308 */ /* 0x000ea20000001000 */
[----:B------:R-:W-:Y:S02]  /*11c20*/  FSETP.NE.FTZ.AND P3, PT, R4, RZ, PT ;  /* 0x000000ff0400720b */ /* 0x000fe40003f75000 */
[----:B------:R-:W-:Y:S02]  /*11c30*/  FSETP.NE.FTZ.AND P0, PT, R5, RZ, PT ;  /* 0x000000ff0500720b */ /* 0x000fe40003f15000 */
[----:B------:R-:W-:-:S02]  /*11c40*/  LEA R6, R6, UR5, 0x2 ;  /* 0x0000000506067c11 */ /* 0x000fc4000f8e10ff */
[-C--:B------:R-:W-:Y:S02]  /*11c50*/  ISETP.GE.AND P2, PT, R14, R205.reuse, PT ;  /* 0x000000cd0e00720c */ /* 0x080fe40003f46270 */
[----:B------:R-:W-:Y:S02]  /*11c60*/  LOP3.LUT R14, R8, 0x10, RZ, 0xc0, !PT ;  /* 0x00000010080e7812 */ /* 0x000fe400078ec0ff */
[----:B-1----:R-:W-:Y:S02]  /*11c70*/  FSEL R10, R10, 1, P3 ;  /* 0x3f8000000a0a7808 */ /* 0x002fe40001800000 */
[C---:B------:R-:W-:Y:S01]  /*11c80*/  IADD3 R8, PT, PT, R6.reuse, 0x80, RZ ;  /* 0x0000008006087810 */ /* 0x040fe20007ffe0ff */
[----:B------:R-:W1:Y:S01]  /*11c90*/  @P3 MUFU.LG2 R4, R4 ;  /* 0x0000000400043308 */ /* 0x000e620000000c00 */
[----:B------:R-:W-:Y:S01]  /*11ca0*/  @P4 IADD3 R8, PT, PT, R6, -0x80, RZ ;  /* 0xffffff8006084810 */ /* 0x000fe20007ffe0ff */
[----:B------:R-:W-:Y:S01]  /*11cb0*/  FMUL.FTZ R128, R10, R128 ;  /* 0x000000800a807220 */ /* 0x000fe20000410000 */
[----:B------:R-:W-:Y:S01]  /*11cc0*/  ISETP.GE.AND P4, PT, R12, R205, PT ;  /* 0x000000cd0c00720c */ /* 0x000fe20003f86270 */
[C---:B------:R-:W-:Y:S01]  /*11cd0*/  FMUL.FTZ R129, R10.reuse, R129 ;  /* 0x000000810a817220 */ /* 0x040fe20000410000 */
[----:B--2---:R-:W-:Y:S01]  /*11ce0*/  FSEL R9, R9, 1, P0 ;  /* 0x3f80000009097808 */ /* 0x004fe20000000000 */
[C---:B------:R-:W-:Y:S01]  /*11cf0*/  FMUL.FTZ R68, R10.reuse, R68 ;  /* 0x000000440a447220 */ /* 0x040fe20000410000 */
[----:B------:R-:W-:Y:S01]  /*11d00*/  IADD3 R12, PT, PT, R199, R6, RZ ;  /* 0x00000006c70c7210 */ /* 0x000fe20007ffe0ff */
        /* <DEDUP_REMOVED lines=34> */
[C---:B------:R-:W-:Y:S01]  /*11f30*/  IADD3 R9, PT, PT, R7.reuse, R6, RZ ;  /* 0x0000000607097210 */ /* 0x040fe20007ffe0ff */
[C---:B------:R-:W-:Y:S01]  /*11f40*/  FMUL.FTZ R73, R10.reuse, R73 ;  /* 0x000000490a497220 */ /* 0x040fe20000410000 */
[C---:B------:R-:W-:Y:S01]  /*11f50*/  FMUL.FTZ R76, R10.reuse, R76 ;  /* 0x0000004c0a4c7220 */ /* 0x040fe20000410000 */
[C---:B------:R-:W-:Y:S01]  /*11f60*/  FMUL.FTZ R77, R10.reuse, R77 ;  /* 0x0000004d0a4d7220 */ /* 0x040fe20000410000 */
[----:B------:R-:W-:Y:S01]  /*11f70*/  IADD3 R13, PT, PT, R7, R12, RZ ;  /* 0x0000000c070d7210 */ /* 0x000fe20007ffe0ff */
[C---:B------:R-:W-:Y:S01]  /*11f80*/  FMUL.FTZ R80, R10.reuse, R80 ;  /* 0x000000500a507220 */ /* 0x040fe20000410000 */
[----:B------:R-:W-:Y:S01]  /*11f90*/  IADD3 R16, PT, PT, R199, R8, RZ ;  /* 0x00000008c7107210 */ /* 0x000fe20007ffe0ff */
[C---:B------:R-:W-:Y:S01]  /*11fa0*/  FMUL.FTZ R81, R10.reuse, R81 ;  /* 0x000000510a517220 */ /* 0x040fe20000410000 */
[----:B------:R-:W-:Y:S01]  /*11fb0*/  LEA R133, R133, R14, 0x2 ;  /* 0x0000000e85857211 */ /* 0x000fe200078e10ff */
[C---:B------:R-:W-:Y:S01]  /*11fc0*/  FMUL.FTZ R84, R10.reuse, R84 ;  /* 0x000000540a547220 */ /* 0x040fe20000410000 */
[C---:B------:R-:W-:Y:S01]  /*11fd0*/  FMUL.FTZ R85, R10.reuse, R85 ;  /* 0x000000550a557220 */ /* 0x040fe20000410000 */
[----:B------:R-:W-:Y:S01]  /*11fe0*/  STS.64 [R6], R128 ;  /* 0x0000008006007388 */ /* 0x000fe20000000a00 */
[C---:B------:R-:W-:Y:S01]  /*11ff0*/  IADD3 R14, PT, PT, R7.reuse, R8, RZ ;  /* 0x00000008070e7210 */ /* 0x040fe20007ffe0ff */
[C---:B------:R-:W-:Y:S01]  /*12000*/  FMUL.FTZ R88, R10.reuse, R88 ;  /* 0x000000580a587220 */ /* 0x040fe20000410000 */
[C---:B------:R-:W-:Y:S01]  /*12010*/  FMUL.FTZ R89, R10.reuse, R89 ;  /* 0x000000590a597220 */ /* 0x040fe20000410000 */
[----:B------:R-:W-:Y:S01]  /*12020*/  STS.64 [R6+0x800], R130 ;  /* 0x0008008206007388 */ /* 0x000fe20000000a00 */
[C---:B------:R-:W-:Y:S01]  /*12030*/  FMUL.FTZ R92, R10.reuse, R92 ;  /* 0x0000005c0a5c7220 */ /* 0x040fe20000410000 */
[C---:B------:R-:W-:Y:S01]  /*12040*/  FMUL.FTZ R93, R10.reuse, R93 ;  /* 0x0000005d0a5d7220 */ /* 0x040fe20000410000 */
[----:B------:R-:W-:Y:S01]  /*12050*/  IADD3 R7, PT, PT, R7, R16, RZ ;  /* 0x0000001007077210 */ /* 0x000fe20007ffe0ff */
[----:B------:R2:W-:Y:S01]  /*12060*/  STS.64 [R9], R68 ;  /* 0x0000004409007388 */ /* 0x0005e20000000a00 */
[C---:B------:R-:W-:Y:S01]  /*12070*/  FMUL.FTZ R96, R10.reuse, R96 ;  /* 0x000000600a607220 */ /* 0x040fe20000410000 */
[C---:B------:R-:W-:Y:S01]  /*12080*/  FMUL.FTZ R97, R10.reuse, R97 ;  /* 0x000000610a617220 */ /* 0x040fe20000410000 */
[C---:B------:R-:W-:Y:S01]  /*12090*/  FMUL.FTZ R100, R10.reuse, R100 ;  /* 0x000000640a647220 */ /* 0x040fe20000410000 */
[----:B------:R5:W-:Y:S01]  /*120a0*/  STS.64 [R9+0x800], R70 ;  /* 0x0008004609007388 */ /* 0x000be20000000a00 */
[C---:B------:R-:W-:Y:S01]  /*120b0*/  FMUL.FTZ R101, R10.reuse, R101 ;  /* 0x000000650a657220 */ /* 0x040fe20000410000 */
[C---:B------:R-:W-:Y:S01]  /*120c0*/  FMUL.FTZ R104, R10.reuse, R104 ;  /* 0x000000680a687220 */ /* 0x040fe20000410000 */
[C---:B------:R-:W-:Y:S01]  /*120d0*/  FMUL.FTZ R105, R10.reuse, R105 ;  /* 0x000000690a697220 */ /* 0x040fe20000410000 */
[----:B------:R3:W-:Y:S01]  /*120e0*/  STS.64 [R12], R72 ;  /* 0x000000480c007388 */ /* 0x0007e20000000a00 */
[C---:B------:R-:W-:Y:S01]  /*120f0*/  FMUL.FTZ R108, R10.reuse, R108 ;  /* 0x0000006c0a6c7220 */ /* 0x040fe20000410000 */
[C---:B------:R-:W-:Y:S01]  /*12100*/  FMUL.FTZ R109, R10.reuse, R109 ;  /* 0x0000006d0a6d7220 */ /* 0x040fe20000410000 */
[C---:B------:R-:W-:Y:S01]  /*12110*/  FMUL.FTZ R112, R10.reuse, R112 ;  /* 0x000000700a707220 */ /* 0x040fe20000410000 */
[----:B------:R-:W-:Y:S01]  /*12120*/  STS.64 [R12+0x800], R74 ;  /* 0x0008004a0c007388 */ /* 0x000fe20000000a00 */
[C---:B------:R-:W-:Y:S01]  /*12130*/  FMUL.FTZ R113, R10.reuse, R113 ;  /* 0x000000710a717220 */ /* 0x040fe20000410000 */
[C---:B------:R-:W-:Y:S01]  /*12140*/  FMUL.FTZ R116, R10.reuse, R116 ;  /* 0x000000740a747220 */ /* 0x040fe20000410000 */
[C---:B------:R-:W-:Y:S01]  /*12150*/  FMUL.FTZ R117, R10.reuse, R117 ;  /* 0x000000750a757220 */ /* 0x040fe20000410000 */
[----:B------:R-:W-:Y:S01]  /*12160*/  STS.64 [R13], R76 ;  /* 0x0000004c0d007388 */ /* 0x000fe20000000a00 */
[C---:B------:R-:W-:Y:S01]  /*12170*/  FMUL.FTZ R124, R10.reuse, R124 ;  /* 0x0000007c0a7c7220 */ /* 0x040fe20000410000 */
[C---:B------:R-:W-:Y:S01]  /*12180*/  FMUL.FTZ R125, R10.reuse, R125 ;  /* 0x0000007d0a7d7220 */ /* 0x040fe20000410000 */
[C---:B------:R-:W-:Y:S01]  /*12190*/  FMUL.FTZ R120, R10.reuse, R120 ;  /* 0x000000780a787220 */ /* 0x040fe20000410000 */
[----:B------:R-:W-:Y:S01]  /*121a0*/  STS.64 [R13+0x800], R78 ;  /* 0x0008004e0d007388 */ /* 0x000fe20000000a00 */
[----:B------:R-:W-:Y:S01]  /*121b0*/  FMUL.FTZ R121, R10, R121 ;  /* 0x000000790a797220 */ /* 0x000fe20000410000 */
[----:B------:R-:W1:Y:S01]  /*121c0*/  @P3 LDC R17, c[0x0][0x458] ;  /* 0x00011600ff113b82 */ /* 0x000e620000000800 */
[----:B------:R-:W1:Y:S01]  /*121d0*/  @P0 MUFU.LG2 R5, R5 ;  /* 0x0000000500050308 */ /* 0x000e620000000c00 */
[----:B------:R-:W-:Y:S01]  /*121e0*/  STS.64 [R8], R80 ;  /* 0x0000005008007388 */ /* 0x000fe20000000a00 */
[----:B--2---:R-:W-:-:S03]  /*121f0*/  MOV R69, 0xff800000 ;  /* 0xff80000000457802 */ /* 0x004fc60000000f00 */
[----:B------:R-:W-:Y:S01]  /*12200*/  STS.64 [R8+0x800], R82 ;  /* 0x0008005208007388 */ /* 0x000fe20000000a00 */
[----:B------:R-:W-:Y:S01]  /*12210*/  MOV R68, 0xff800000 ;  /* 0xff80000000447802 */ /* 0x000fe20000000f00 */
[----:B------:R-:W2:Y:S01]  /*12220*/  LDC.64 R10, c[0x0][0x430] ;  /* 0x00010c00ff0a7b82 */ /* 0x000ea20000000a00 */
[----:B-----5:R-:W-:Y:S01]  /*12230*/  IADD3 R70, PT, PT, R202, 0x28, RZ ;  /* 0x00000028ca467810 */ /* 0x020fe20007ffe0ff */
[----:B------:R-:W-:Y:S01]  /*12240*/  STS.64 [R14], R84 ;  /* 0x000000540e007388 */ /* 0x000fe20000000a00 */
[----:B---3--:R-:W-:-:S03]  /*12250*/  LOP3.LUT R73, R198, 0x1f80, RZ, 0xc0, !PT ;  /* 0x00001f80c6497812 */ /* 0x008fc600078ec0ff */
[----:B------:R-:W-:Y:S02]  /*12260*/  STS.64 [R14+0x800], R86 ;  /* 0x000800560e007388 */ /* 0x000fe40000000a00 */
[----:B------:R-:W3:Y:S02]  /*12270*/  @P0 LDC R18, c[0x0][0x458] ;  /* 0x00011600ff120b82 */ /* 0x000ee40000000800 */
[----:B------:R-:W-:Y:S04]  /*12280*/  STS.64 [R16], R88 ;  /* 0x0000005810007388 */ /* 0x000fe80000000a00 */
[----:B------:R-:W-:Y:S04]  /*12290*/  STS.64 [R16+0x800], R90 ;  /* 0x0008005a10007388 */ /* 0x000fe80000000a00 */
[----:B------:R-:W-:Y:S04]  /*122a0*/  STS.64 [R7], R92 ;  /* 0x0000005c07007388 */ /* 0x000fe80000000a00 */
[----:B------:R-:W-:Y:S01]  /*122b0*/  STS.64 [R7+0x800], R94 ;  /* 0x0008005e07007388 */ /* 0x000fe20000000a00 */
[----:B--2---:R-:W-:-:S03]  /*122c0*/  IMAD R10, R10, UR8, R215 ;  /* 0x000000080a0a7c24 */ /* 0x004fc6000f8e02d7 */
[----:B------:R-:W-:Y:S04]  /*122d0*/  STS.64 [R6+0x4000], R96 ;  /* 0x0040006006007388 */ /* 0x000fe80000000a00 */
[----:B------:R2:W-:Y:S04]  /*122e0*/  STS.64 [R6+0x4800], R98 ;  /* 0x0048006206007388 */ /* 0x0005e80000000a00 */
[----:B------:R-:W-:Y:S04]  /*122f0*/  STS.64 [R9+0x4000], R100 ;  /* 0x0040006409007388 */ /* 0x000fe80000000a00 */
[----:B------:R1:W-:Y:S04]  /*12300*/  STS.64 [R9+0x4800], R102 ;  /* 0x0048006609007388 */ /* 0x0003e80000000a00 */
[----:B------:R3:W-:Y:S04]  /*12310*/  STS.64 [R12+0x4000], R104 ;  /* 0x004000680c007388 */ /* 0x0007e80000000a00 */
[----:B------:R3:W-:Y:S04]  /*12320*/  STS.64 [R12+0x4800], R106 ;  /* 0x0048006a0c007388 */ /* 0x0007e80000000a00 */
[----:B------:R3:W-:Y:S04]  /*12330*/  STS.64 [R13+0x4000], R108 ;  /* 0x0040006c0d007388 */ /* 0x0007e80000000a00 */
[----:B------:R3:W-:Y:S01]  /*12340*/  STS.64 [R13+0x4800], R110 ;  /* 0x0048006e0d007388 */ /* 0x0007e20000000a00 */
[----:B--2---:R-:W-:-:S03]  /*12350*/  IADD3 R6, PT, PT, -R215, RZ, RZ ;  /* 0x000000ffd7067210 */ /* 0x004fc60007ffe1ff */
[----:B------:R2:W-:Y:S04]  /*12360*/  STS.64 [R8+0x4000], R112 ;  /* 0x0040007008007388 */ /* 0x0005e80000000a00 */
[----:B------:R2:W-:Y:S01]  /*12370*/  STS.64 [R8+0x4800], R114 ;  /* 0x0048007208007388 */ /* 0x0005e20000000a00 */
[----:B----4-:R-:W-:Y:S02]  /*12380*/  IMAD R6, R15, R6, UR7 ;  /* 0x000000070f067e24 */ /* 0x010fe4000f8e0206 */
[----:B-1----:R-:W-:Y:S01]  /*12390*/  @P3 FMUL.FTZ R9, R4, 0.69314718246459960938 ;  /* 0x3f31721804093820 */ /* 0x002fe20000410000 */
[----:B------:R2:W-:Y:S01]  /*123a0*/  STS.64 [R14+0x4000], R116 ;  /* 0x004000740e007388 */ /* 0x0005e20000000a00 */
[----:B------:R-:W-:Y:S02]  /*123b0*/  IMAD R6, R10, R15, R6 ;  /* 0x0000000f0a067224 */ /* 0x000fe400078e0206 */
[----:B------:R-:W-:Y:S01]  /*123c0*/  @P0 FMUL.FTZ R4, R5, 0.69314718246459960938 ;  /* 0x3f31721805040820 */ /* 0x000fe20000410000 */
[----:B------:R-:W-:Y:S01]  /*123d0*/  @P3 FFMA.FTZ R69, R132, R17, R9 ;  /* 0x0000001184453223 */ /* 0x000fe20000010009 */
[----:B------:R2:W-:Y:S01]  /*123e0*/  STS.64 [R14+0x4800], R118 ;  /* 0x004800760e007388 */ /* 0x0005e20000000a00 */
[----:B------:R-:W-:-:S02]  /*123f0*/  IMAD R71, R6, R11, UR6 ;  /* 0x0000000606477e24 */ /* 0x000fc4000f8e020b */
[----:B---3--:R-:W-:Y:S01]  /*12400*/  @P0 FFMA.FTZ R68, R3, R18, R4 ;  /* 0x0000001203440223 */ /* 0x008fe20000010004 */
[----:B------:R2:W-:Y:S01]  /*12410*/  STS.64 [R16+0x4000], R124 ;  /* 0x0040007c10007388 */ /* 0x0005e20000000a00 */
[----:B------:R-:W-:-:S03]  /*12420*/  IMAD R3, R71, UR4, RZ ;  /* 0x0000000447037c24 */ /* 0x000fc6000f8e02ff */
[----:B------:R2:W-:Y:S04]  /*12430*/  STS.64 [R16+0x4800], R126 ;  /* 0x0048007e10007388 */ /* 0x0005e80000000a00 */
[----:B------:R2:W-:Y:S04]  /*12440*/  STS.64 [R7+0x4000], R120 ;  /* 0x0040007807007388 */ /* 0x0005e80000000a00 */
[----:B------:R2:W-:Y:S01]  /*12450*/  STS.64 [R7+0x4800], R122 ;  /* 0x0048007a07007388 */ /* 0x0005e20000000a00 */
[----:B------:R-:W-:Y:S06]  /*12460*/  BAR.SYNC.DEFER_BLOCKING 0x0 ;  /* 0x0000000000007b1d */ /* 0x000fec0000010000 */
[----:B------:R2:W1:Y:S04]  /*12470*/  LDS.128 R64, [R133+UR5] ;  /* 0x0000000585407984 */ /* 0x0004680008000c00 */
[----:B------:R2:W3:Y:S04]  /*12480*/  LDS.128 R60, [R133+UR5+0x800] ;  /* 0x00080005853c7984 */ /* 0x0004e80008000c00 */
[----:B------:R2:W4:Y:S04]  /*12490*/  LDS.128 R56, [R133+UR5+0x1000] ;  /* 0x0010000585387984 */ /* 0x0005280008000c00 */
[----:B------:R2:W1:Y:S04]  /*124a0*/  LDS.128 R52, [R133+UR5+0x1800] ;  /* 0x0018000585347984 */ /* 0x0004680008000c00 */
        /* <DEDUP_REMOVED lines=11> */
[----:B------:R2:W1:Y:S01]  /*12560*/  LDS.128 R4, [R133+UR5+0x7800] ;  /* 0x0078000585047984 */ /* 0x0004620008000c00 */
[----:B---34-:R-:W-:Y:S05]  /*12570*/  @P6 BRA `(.L_x_1248) ;  /* 0x0000000000286947 */ /* 0x018fea0003800000 */
[----:B------:R-:W3:Y:S01]  /*12580*/  LDCU.64 UR4, c[0x0][0x428] ;  /* 0x00008500ff0477ac */ /* 0x000ee20008000a00 */
[C---:B------:R-:W-:Y:S01]  /*12590*/  VIADD R74, R2.reuse, 0x8 ;  /* 0x00000008024a7836 */ /* 0x040fe20000000000 */
[C---:B------:R-:W-:Y:S02]  /*125a0*/  IADD3 R72, P0, PT, R71.reuse, R2, RZ ;  /* 0x0000000247487210 */ /* 0x040fe40007f1e0ff */
[-C--:B------:R-:W-:Y:S02]  /*125b0*/  ISETP.GE.AND P6, PT, R2, R205.reuse, PT ;  /* 0x000000cd0200720c */ /* 0x080fe40003fc6270 */
[----:B------:R-:W-:Y:S02]  /*125c0*/  ISETP.GE.AND P3, PT, R74, R205, PT ;  /* 0x000000cd4a00720c */ /* 0x000fe40003f66270 */
[----:B------:R-:W-:Y:S02]  /*125d0*/  LEA.HI.X.SX32 R71, R71, RZ, 0x1, P0 ;  /* 0x000000ff47477211 */ /* 0x000fe400000f0eff */
[----:B---3--:R-:W-:-:S04]  /*125e0*/  LEA R74, P0, R72, UR4, 0x2 ;  /* 0x00000004484a7c11 */ /* 0x008fc8000f8010ff */
[----:B------:R-:W-:-:S05]  /*125f0*/  LEA.HI.X R75, R72, UR5, R71, 0x2, P0 ;  /* 0x00000005484b7c11 */ /* 0x000fca00080f1447 */
[----:B------:R3:W-:Y:S04]  /*12600*/  @!P6 STG.E desc[UR16][R74.64], R69 ;  /* 0x000000454a00e986 */ /* 0x0007e8000c101910 */
[----:B------:R3:W-:Y:S02]  /*12610*/  @!P3 STG.E desc[UR16][R74.64+0x20], R68 ;  /* 0x000020444a00b986 */ /* 0x0007e4000c101910 */
.L_x_1248:
[----:B------:R-:W-:Y:S05]  /*12620*/  BSYNC.RECONVERGENT B0 ;  /* 0x0000000000007941 */ /* 0x000fea0003800200 */
.L_x_1247:
[-C--:B------:R-:W-:Y:S01]  /*12630*/  ISETP.GE.AND P6, PT, R202, R205.reuse, PT ;  /* 0x000000cdca00720c */ /* 0x080fe20003fc6270 */
[----:B------:R-:W-:Y:S01]  /*12640*/  BSSY.RECONVERGENT B0, `(.L_x_1249) ;  /* 0x0000011000007945 */ /* 0x000fe20003800200 */
[----:B------:R-:W-:Y:S02]  /*12650*/  LOP3.LUT R2, R73, 0x3c, R0, 0xf8, !PT ;  /* 0x0000003c49027812 */ /* 0x000fe400078ef800 */
[----:B------:R-:W-:Y:S02]  /*12660*/  ISETP.GE.AND P3, PT, R70, R205, PT ;  /* 0x000000cd4600720c */ /* 0x000fe40003f66270 */
[----:B------:R-:W-:Y:S02]  /*12670*/  LOP3.LUT R70, R0, 0x3c, RZ, 0xc0, !PT ;  /* 0x0000003c00467812 */ /* 0x000fe400078ec0ff */
[----:B---3--:R-:W-:Y:S01]  /*12680*/  IADD3 R69, P0, PT, R3, R2, RZ ;  /* 0x0000000203457210 */ /* 0x008fe20007f1e0ff */
[----:B------:R-:W-:Y:S01]  /*12690*/  VIADD R2, R202, 0x30 ;  /* 0x00000030ca027836 */ /* 0x000fe20000000000 */
[----:B------:R-:W-:-:S02]  /*126a0*/  LOP3.LUT R0, R70, 0x40, RZ, 0xfc, !PT ;  /* 0x0000004046007812 */ /* 0x000fc400078efcff */
[----:B------:R-:W-:Y:S01]  /*126b0*/  LEA.HI.X.SX32 R68, R3, RZ, 0x1, P0 ;  /* 0x000000ff03447211 */ /* 0x000fe200000f0eff */
[----:B------:R-:W-:Y:S08]  /*126c0*/  @P6 BRA `(.L_x_1250) ;  /* 0x0000000000206947 */ /* 0x000ff00003800000 */
[----:B------:R-:W3:Y:S01]  /*126d0*/  LDCU.64 UR4, c[0x0][0x3f8] ;  /* 0x00007f00ff0477ac */ /* 0x000ee20008000a00 */
[----:B------:R-:W4:Y:S01]  /*126e0*/  LDCU UR6, c[0x0][0x440] ;  /* 0x00008800ff0677ac */ /* 0x000f220008000800 */
[----:B---3--:R-:W-:-:S04]  /*126f0*/  LEA R72, P0, R69, UR4, 0x2 ;  /* 0x0000000445487c11 */ /* 0x008fc8000f8010ff */
[----:B------:R-:W-:Y:S02]  /*12700*/  LEA.HI.X R73, R69, UR5, R68, 0x2, P0 ;  /* 0x0000000545497c11 */ /* 0x000fe400080f1444 */
[----:B----4-:R-:W-:Y:S02]  /*12710*/  ISETP.GE.AND P6, PT, R70, UR6, PT ;  /* 0x0000000646007c0c */ /* 0x010fe4000bfc6270 */
[----:B------:R-:W-:-:S11]  /*12720*/  ISETP.GE.AND P0, PT, R0, UR6, PT ;  /* 0x0000000600007c0c */ /* 0x000fd6000bf06270 */
[----:B-1----:R3:W-:Y:S04]  /*12730*/  @!P6 STG.E.128 desc[UR16][R72.64], R64 ;  /* 0x000000404800e986 */ /* 0x0027e8000c101d10 */
[----:B------:R3:W-:Y:S02]  /*12740*/  @!P0 STG.E.128 desc[UR16][R72.64+0x100], R32 ;  /* 0x0001002048008986 */ /* 0x0007e4000c101d10 */
.L_x_1250:
[----:B------:R-:W-:Y:S05]  /*12750*/  BSYNC.RECONVERGENT B0 ;  /* 0x0000000000007941 */ /* 0x000fea0003800200 */
.L_x_1249:
[----:B------:R-:W-:Y:S01]  /*12760*/  BSSY.RECONVERGENT B0, `(.L_x_1251) ;  /* 0x0000011000007945 */ /* 0x000fe20003800200 */
[----:B------:R-:W-:Y:S02]  /*12770*/  ISETP.GE.AND P0, PT, R2, R205, PT ;  /* 0x000000cd0200720c */ /* 0x000fe40003f06270 */
[----:B------:R-:W-:Y:S01]  /*12780*/  IADD3 R202, PT, PT, R202, 0x38, RZ ;  /* 0x00000038caca7810 */ /* 0x000fe20007ffe0ff */
[----:B------:R-:W-:Y:S10]  /*12790*/  @P5 BRA `(.L_x_1252) ;  /* 0x0000000000345947 */ /* 0x000ff40003800000 */
[----:B------:R-:W4:Y:S01]  /*127a0*/  LDCU UR4, c[0x0][0x440] ;  /* 0x00008800ff0477ac */ /* 0x000f220008000800 */
[----:B-1-3--:R-:W-:Y:S02]  /*127b0*/  P2R R32, PR, RZ, 0x1 ;  /* 0x00000001ff207803 */ /* 0x00afe40000000000 */
[----:B----4-:R-:W-:Y:S02]  /*127c0*/  ISETP.GE.AND P0, PT, R70, UR4, PT ;  /* 0x0000000446007c0c */ /* 0x010fe4000bf06270 */
[----:B------:R-:W-:-:S11]  /*127d0*/  ISETP.GE.AND P6, PT, R0, UR4, PT ;  /* 0x0000000400007c0c */ /* 0x000fd6000bfc6270 */
[----:B------:R-:W1:Y:S02]  /*127e0*/  @!P0 LDC.64 R2, c[0x0][0x3f8] ;  /* 0x0000fe00ff028b82 */ /* 0x000e640000000a00 */
[----:B-1----:R-:W-:-:S04]  /*127f0*/  @!P0 LEA R34, P5, R69, R2, 0x2 ;  /* 0x0000000245228211 */ /* 0x002fc800078a10ff */
[C---:B------:R-:W-:Y:S02]  /*12800*/  @!P0 LEA.HI.X R35, R69.reuse, R3, R68, 0x2, P5 ;  /* 0x0000000345238211 */ /* 0x040fe400028f1444 */
[----:B------:R-:W1:Y:S03]  /*12810*/  @!P6 LDC.64 R2, c[0x0][0x3f8] ;  /* 0x0000fe00ff02eb82 */ /* 0x000e660000000a00 */
[----:B------:R4:W-:Y:S01]  /*12820*/  @!P0 STG.E.128 desc[UR16][R34.64+0x1000], R60 ;  /* 0x0010003c22008986 */ /* 0x0009e2000c101d10 */
[----:B------:R-:W-:Y:S02]  /*12830*/  ISETP.NE.AND P0, PT, R32, RZ, PT ;  /* 0x000000ff2000720c */ /* 0x000fe40003f05270 */
[----:B-1----:R-:W-:-:S04]  /*12840*/  @!P6 LEA R2, P5, R69, R2, 0x2 ;  /* 0x000000024502e211 */ /* 0x002fc800078a10ff */
[----:B------:R-:W-:-:S05]  /*12850*/  @!P6 LEA.HI.X R3, R69, R3, R68, 0x2, P5 ;  /* 0x000000034503e211 */ /* 0x000fca00028f1444 */
[----:B------:R4:W-:Y:S04]  /*12860*/  @!P6 STG.E.128 desc[UR16][R2.64+0x1100], R28 ;  /* 0x0011001c0200e986 */ /* 0x0009e8000c101d10 */
.L_x_1252:
[----:B------:R-:W-:Y:S05]  /*12870*/  BSYNC.RECONVERGENT B0 ;  /* 0x0000000000007941 */ /* 0x000fea0003800200 */
.L_x_1251:
[----:B------:R-:W-:Y:S01]  /*12880*/  BSSY.RECONVERGENT B0, `(.L_x_1253) ;  /* 0x0000010000007945 */ /* 0x000fe20003800200 */
[----:B------:R-:W-:-:S03]  /*12890*/  ISETP.GE.AND P5, PT, R202, R205, PT ;  /* 0x000000cdca00720c */ /* 0x000fc60003fa6270 */
[----:B------:R-:W-:Y:S10]  /*128a0*/  @P2 BRA `(.L_x_1254) ;  /* 0x0000000000342947 */ /* 0x000ff40003800000 */
[----:B------:R-:W5:Y:S01]  /*128b0*/  LDCU UR4, c[0x0][0x440] ;  /* 0x00008800ff0477ac */ /* 0x000f620008000800 */
[----:B-1--4-:R-:W-:Y:S02]  /*128c0*/  P2R R28, PR, RZ, 0x1 ;  /* 0x00000001ff1c7803 */ /* 0x012fe40000000000 */
[----:B-----5:R-:W-:Y:S02]  /*128d0*/  ISETP.GE.AND P0, PT, R70, UR4, PT ;  /* 0x0000000446007c0c */ /* 0x020fe4000bf06270 */
        /* <DEDUP_REMOVED lines=10> */
.L_x_1254:
[----:B------:R-:W-:Y:S05]  /*12980*/  BSYNC.RECONVERGENT B0 ;  /* 0x0000000000007941 */ /* 0x000fea0003800200 */
.L_x_1253:
[----:B------:R-:W-:Y:S04]  /*12990*/  BSSY.RECONVERGENT B0, `(.L_x_1255) ;  /* 0x000000d000007945 */ /* 0x000fe80003800200 */
[----:B------:R-:W-:Y:S05]  /*129a0*/  @P1 BRA `(.L_x_1256) ;  /* 0x00000000002c1947 */ /* 0x000fea0003800000 */
[----:B------:R-:W5:Y:S02]  /*129b0*/  LDCU UR4, c[0x0][0x440] ;  /* 0x00008800ff0477ac */ /* 0x000f640008000800 */
[----:B-----5:R-:W-:Y:S02]  /*129c0*/  ISETP.GE.AND P6, PT, R70, UR4, PT ;  /* 0x0000000446007c0c */ /* 0x020fe4000bfc6270 */
[----:B------:R-:W-:-:S11]  /*129d0*/  ISETP.GE.AND P2, PT, R0, UR4, PT ;  /* 0x0000000400007c0c */ /* 0x000fd6000bf46270 */
[----:B-1--4-:R-:W1:Y:S08]  /*129e0*/  @!P6 LDC.64 R24, c[0x0][0x3f8] ;  /* 0x0000fe00ff18eb82 */ /* 0x012e700000000a00 */
[----:B------:R-:W4:Y:S01]  /*129f0*/  @!P2 LDC.64 R2, c[0x0][0x3f8] ;  /* 0x0000fe00ff02ab82 */ /* 0x000f220000000a00 */
[----:B-1----:R-:W-:-:S04]  /*12a00*/  @!P6 LEA R24, P1, R69, R24, 0x2 ;  /* 0x000000184518e211 */ /* 0x002fc800078210ff */
[C---:B------:R-:W-:Y:S02]  /*12a10*/  @!P6 LEA.HI.X R25, R69.reuse, R25, R68, 0x2, P1 ;  /* 0x000000194519e211 */ /* 0x040fe400008f1444 */
[----:B----4-:R-:W-:-:S03]  /*12a20*/  @!P2 LEA R2, P1, R69, R2, 0x2 ;  /* 0x000000024502a211 */ /* 0x010fc600078210ff */
[----:B------:R1:W-:Y:S01]  /*12a30*/  @!P6 STG.E.128 desc[UR16][R24.64+0x3000], R52 ;  /* 0x003000341800e986 */ /* 0x0003e2000c101d10 */
[----:B------:R-:W-:-:S05]  /*12a40*/  @!P2 LEA.HI.X R3, R69, R3, R68, 0x2, P1 ;  /* 0x000000034503a211 */ /* 0x000fca00008f1444 */
[----:B------:R1:W-:Y:S04]  /*12a50*/  @!P2 STG.E.128 desc[UR16][R2.64+0x3100], R20 ;  /* 0x003100140200a986 */ /* 0x0003e8000c101d10 */
.L_x_1256:
[----:B------:R-:W-:Y:S05]  /*12a60*/  BSYNC.RECONVERGENT B0 ;  /* 0x0000000000007941 */ /* 0x000fea0003800200 */
.L_x_1255:
[----:B------:R-:W-:Y:S04]  /*12a70*/  BSSY.RECONVERGENT B0, `(.L_x_1257) ;  /* 0x000000d000007945 */ /* 0x000fe80003800200 */
[----:B------:R-:W-:Y:S05]  /*12a80*/  @P4 BRA `(.L_x_1258) ;  /* 0x00000000002c4947 */ /* 0x000fea0003800000 */
[----:B------:R-:W5:Y:S02]  /*12a90*/  LDCU UR4, c[0x0][0x440] ;  /* 0x00008800ff0477ac */ /* 0x000f640008000800 */
[----:B-----5:R-:W-:Y:S02]  /*12aa0*/  ISETP.GE.AND P6, PT, R70, UR4, PT ;  /* 0x0000000446007c0c */ /* 0x020fe4000bfc6270 */
[----:B------:R-:W-:-:S11]  /*12ab0*/  ISETP.GE.AND P2, PT, R0, UR4, PT ;  /* 0x0000000400007c0c */ /* 0x000fd6000bf46270 */
[----:B-1----:R-:W1:Y:S08]  /*12ac0*/  @!P6 LDC.64 R20, c[0x0][0x3f8] ;  /* 0x0000fe00ff14eb82 */ /* 0x002e700000000a00 */
[----:B----4-:R-:W4:Y:S01]  /*12ad0*/  @!P2 LDC.64 R2, c[0x0][0x3f8] ;  /* 0x0000fe00ff02ab82 */ /* 0x010f220000000a00 */
[----:B-1----:R-:W-:-:S04]  /*12ae0*/  @!P6 LEA R20, P4, R69, R20, 0x2 ;  /* 0x000000144514e211 */ /* 0x002fc800078810ff */
[C---:B------:R-:W-:Y:S02]  /*12af0*/  @!P6 LEA.HI.X R21, R69.reuse, R21, R68, 0x2, P4 ;  /* 0x000000154515e211 */ /* 0x040fe400020f1444 */
[----:B----4-:R-:W-:-:S03]  /*12b00*/  @!P2 LEA R2, P1, R69, R2, 0x2 ;  /* 0x000000024502a211 */ /* 0x010fc600078210ff */
[----:B------:R1:W-:Y:S01]  /*12b10*/  @!P6 STG.E.128 desc[UR16][R20.64+0x4000], R48 ;  /* 0x004000301400e986 */ /* 0x0003e2000c101d10 */
[----:B------:R-:W-:-:S05]  /*12b20*/  @!P2 LEA.HI.X R3, R69, R3, R68, 0x2, P1 ;  /* 0x000000034503a211 */ /* 0x000fca00008f1444 */
[----:B------:R1:W-:Y:S04]  /*12b30*/  @!P2 STG.E.128 desc[UR16][R2.64+0x4100], R16 ;  /* 0x004100100200a986 */ /* 0x0003e8000c101d10 */
.L_x_1258:
[----:B------:R-:W-:Y:S05]  /*12b40*/  BSYNC.RECONVERGENT B0 ;  /* 0x0000000000007941 */ /* 0x000fea0003800200 */
.L_x_1257:
[----:B------:R-:W-:Y:S04]  /*12b50*/  BSSY.RECONVERGENT B0, `(.L_x_1259) ;  /* 0x000000d000007945 */ /* 0x000fe80003800200 */
[----:B------:R-:W-:Y:S05]  /*12b60*/  @P3 BRA `(.L_x_1260) ;  /* 0x00000000002c3947 */ /* 0x000fea0003800000 */
[----:B------:R-:W5:Y:S02]  /*12b70*/  LDCU UR4, c[0x0][0x440] ;  /* 0x00008800ff0477ac */ /* 0x000f640008000800 */
[----:B-----5:R-:W-:Y:S02]  /*12b80*/  ISETP.GE.AND P4, PT, R70, UR4, PT ;  /* 0x0000000446007c0c */ /* 0x020fe4000bf86270 */
[----:B------:R-:W-:-:S11]  /*12b90*/  ISETP.GE.AND P2, PT, R0, UR4, PT ;  /* 0x0000000400007c0c */ /* 0x000fd6000bf46270 */
[----:B-12---:R-:W1:Y:S08]  /*12ba0*/  @!P4 LDC.64 R16, c[0x0][0x3f8] ;  /* 0x0000fe00ff10cb82 */ /* 0x006e700000000a00 */
[----:B----4-:R-:W2:Y:S01]  /*12bb0*/  @!P2 LDC.64 R2, c[0x0][0x3f8] ;  /* 0x0000fe00ff02ab82 */ /* 0x010ea20000000a00 */
[----:B-1----:R-:W-:-:S04]  /*12bc0*/  @!P4 LEA R16, P3, R69, R16, 0x2 ;  /* 0x000000104510c211 */ /* 0x002fc800078610ff */
[C---:B------:R-:W-:Y:S02]  /*12bd0*/  @!P4 LEA.HI.X R17, R69.reuse, R17, R68, 0x2, P3 ;  /* 0x000000114511c211 */ /* 0x040fe400018f1444 */
[----:B--2---:R-:W-:-:S03]  /*12be0*/  @!P2 LEA R2, P1, R69, R2, 0x2 ;  /* 0x000000024502a211 */ /* 0x004fc600078210ff */
[----:B------:R1:W-:Y:S01]  /*12bf0*/  @!P4 STG.E.128 desc[UR16][R16.64+0x5000], R44 ;  /* 0x0050002c1000c986 */ /* 0x0003e2000c101d10 */
[----:B------:R-:W-:-:S05]  /*12c00*/  @!P2 LEA.HI.X R3, R69, R3, R68, 0x2, P1 ;  /* 0x000000034503a211 */ /* 0x000fca00008f1444 */
[----:B------:R1:W-:Y:S04]  /*12c10*/  @!P2 STG.E.128 desc[UR16][R2.64+0x5100], R12 ;  /* 0x0051000c0200a986 */ /* 0x0003e8000c101d10 */
.L_x_1260:
[----:B------:R-:W-:Y:S05]  /*12c20*/  BSYNC.RECONVERGENT B0 ;  /* 0x0000000000007941 */ /* 0x000fea0003800200 */
.L_x_1259:
        /* <DEDUP_REMOVED lines=13> */
.L_x_1262:
[----:B------:R-:W-:Y:S05]  /*12d00*/  BSYNC.RECONVERGENT B0 ;  /* 0x0000000000007941 */ /* 0x000fea0003800200 */
.L_x_1261:
[----:B------:R-:W-:Y:S05]  /*12d10*/  @P5 EXIT ;  /* 0x000000000000594d */ /* 0x000fea0003800000 */
[----:B------:R-:W5:Y:S02]  /*12d20*/  LDCU UR4, c[0x0][0x440] ;  /* 0x00008800ff0477ac */ /* 0x000f640008000800 */
[----:B-----5:R-:W-:Y:S02]  /*12d30*/  ISETP.GE.AND P2, PT, R70, UR4, PT ;  /* 0x0000000446007c0c */ /* 0x020fe4000bf46270 */
[----:B------:R-:W-:-:S11]  /*12d40*/  ISETP.GE.AND P0, PT, R0, UR4, PT ;  /* 0x0000000400007c0c */ /* 0x000fd6000bf06270 */
[----:B-1--4-:R-:W1:Y:S02]  /*12d50*/  @!P2 LDC.64 R2, c[0x0][0x3f8] ;  /* 0x0000fe00ff02ab82 */ /* 0x012e640000000a00 */
[----:B-1----:R-:W-:-:S04]  /*12d60*/  @!P2 LEA R2, P1, R69, R2, 0x2 ;  /* 0x000000024502a211 */ /* 0x002fc800078210ff */
[----:B------:R-:W-:-:S05]  /*12d70*/  @!P2 LEA.HI.X R3, R69, R3, R68, 0x2, P1 ;  /* 0x000000034503a211 */ /* 0x000fca00008f1444 */
[----:B------:R1:W-:Y:S01]  /*12d80*/  @!P2 STG.E.128 desc[UR16][R2.64+0x7000], R36 ;  /* 0x007000240200a986 */ /* 0x0003e2000c101d10 */
[----:B------:R-:W-:Y:S05]  /*12d90*/  @P0 EXIT ;  /* 0x000000000000094d */ /* 0x000fea0003800000 */
[----:B------:R-:W1:Y:S02]  /*12da0*/  LDCU.64 UR4, c[0x0][0x3f8] ;  /* 0x00007f00ff0477ac */ /* 0x000e640008000a00 */
[----:B-1----:R-:W-:-:S04]  /*12db0*/  LEA R2, P0, R69, UR4, 0x2 ;  /* 0x0000000445027c11 */ /* 0x002fc8000f8010ff */
[----:B------:R-:W-:-:S05]  /*12dc0*/  LEA.HI.X R3, R69, UR5, R68, 0x2, P0 ;  /* 0x0000000545037c11 */ /* 0x000fca00080f1444 */
[----:B------:R-:W-:Y:S01]  /*12dd0*/  STG.E.128 desc[UR16][R2.64+0x7100], R4 ;  /* 0x0071000402007986 */ /* 0x000fe2000c101d10 */
[----:B------:R-:W-:Y:S05]  /*12de0*/  EXIT ;  /* 0x000000000000794d */ /* 0x000fea0003800000 */
.L_x_1263:
        /* <DEDUP_REMOVED lines=9> */
.L_x_7214:


//--------------------- .text._ZN5flash24flash_fwd_splitkv_kernelI23Flash_fwd_kernel_traitsILi128ELi64ELi128ELi4ELb0ELb0EN7cutlass6half_tE19Flash_kernel_traitsILi128ELi64ELi128ELi4ES3_EELb1ELb0ELb0ELb0ELb0ELb1ELb1ELb0EEEvNS_16Flash_fwd_paramsE --------------------------
	.section	.text._ZN5flash24flash_fwd_splitkv_kernelI23Flash_fwd_kernel_traitsILi128ELi64ELi128ELi4ELb0ELb0EN7cutlass6half_tE19Flash_kernel_traitsILi128ELi64ELi128ELi4ES3_EELb1ELb0ELb0ELb0ELb0ELb1ELb1ELb0EEEvNS_16Flash_fwd_paramsE,"ax",@progbits
	.align	128
        .global         _ZN5flash24flash_fwd_splitkv_kernelI23Flash_fwd_kernel_traitsILi128ELi64ELi128ELi4ELb0ELb0EN7cutlass6half_tE19Flash_kernel_traitsILi128ELi64ELi128ELi4ES3_EELb1ELb0ELb0ELb0ELb0ELb1ELb1ELb0EEEvNS_16Flash_fwd_paramsE
        .type           _ZN5flash24flash_fwd_splitkv_kernelI23Flash_fwd_kernel_traitsILi128ELi64ELi128ELi4ELb0ELb0EN7cutlass6half_tE19Flash_kernel_traitsILi128ELi64ELi128ELi4ES3_EELb1ELb0ELb0ELb0ELb0ELb1ELb1ELb0EEEvNS_16Flash_fwd_paramsE,@function
        .size           _ZN5flash24flash_fwd_splitkv_kernelI23Flash_fwd_kernel_traitsILi128ELi64ELi128ELi4ELb0ELb0EN7cutlass6half_tE19Flash_kernel_traitsILi128ELi64ELi128ELi4ES3_EELb1ELb0ELb0ELb0ELb0ELb1ELb1ELb0EEEvNS_16Flash_fwd_paramsE,(.L_x_7215 - _ZN5flash24flash_fwd_splitkv_kernelI23Flash_fwd_kernel_traitsILi128ELi64ELi128ELi4ELb0ELb0EN7cutlass6half_tE19Flash_kernel_traitsILi128ELi64ELi128ELi4ES3_EELb1ELb0ELb0ELb0ELb0ELb1ELb1ELb0EEEvNS_16Flash_fwd_paramsE)
        .other          _ZN5flash24flash_fwd_splitkv_kernelI23Flash_fwd_kernel_traitsILi128ELi64ELi128ELi4ELb0ELb0EN7cutlass6half_tE19Flash_kernel_traitsILi128ELi64ELi128ELi4ES3_EELb1ELb0ELb0ELb0ELb0ELb1ELb1ELb0EEEvNS_16Flash_fwd_paramsE,@"STO_CUDA_ENTRY STV_DEFAULT"
_ZN5flash24flash_fwd_splitkv_kernelI23Flash_fwd_kernel_traitsILi128ELi64ELi128ELi4ELb0ELb0EN7cutlass6half_tE19Flash_kernel_traitsILi128ELi64ELi128ELi4ES3_EELb1ELb0ELb0ELb0ELb0ELb1ELb1ELb0EEEvNS_16Flash_fwd_paramsE:
.text._ZN5flash24flash_fwd_splitkv_kernelI23Flash_fwd_kernel_traitsILi128ELi64ELi128ELi4ELb0ELb0EN7cutlass6half_tE19Flash_kernel_traitsILi128ELi64ELi128ELi4ES3_EELb1ELb0ELb0ELb0ELb0ELb1ELb1ELb0EEEvNS_16Flash_fwd_paramsE:
        /* <DEDUP_REMOVED lines=30> */
[----:B------:R-:W-:-:S11]  /*01e0*/  ISETP.NE.AND.EX P0, PT, R3, RZ, PT, P0 ;  /* 0x000000ff0300720c */ /* 0x000fd60003f05300 */
[----:B------:R-:W-:Y:S01]  /*01f0*/  @P2 VIADD R225, R225, 0x1 ;  /* 0x00000001e1e12836 */ /* 0x000fe20000000000 */
[----:B------:R-:W-:Y:S02]  /*0200*/  ISETP.NE.U32.AND P2, PT, RZ, UR4, PT ;  /* 0x00000004ff007c0c */ /* 0x000fe4000bf45070 */
[----:B------:R-:W-:Y:S02]  /*0210*/  @!P1 LOP3.LUT R225, RZ, R13, RZ, 0x33, !PT ;  /* 0x0000000dffe19212 */ /* 0x000fe400078e33ff */
[----:B------:R-:W-:-:S03]  /*0220*/  ISETP.NE.AND.EX P2, PT, RZ, UR5, PT, P2 ;  /* 0x00000005ff007c0c */ /* 0x000fc6000bf45320 */
[C---:B--2---:R-:W-:Y:S01]  /*0230*/  IMAD.WIDE.U32 R20, R225.reuse, 0x4, R4 ;  /* 0x00000004e1147825 */ /* 0x044fe200078e0004 */
[----:B------:R-:W-:Y:S01]  /*0240*/  SHF.R.U32.HI R6, RZ, 0x1e, R225 ;  /* 0x0000001eff067819 */ /* 0x000fe200000116e1 */
[----:B------:R-:W1:Y:S02]  /*0250*/  LDC.64 R4, c[0x0][0x468] ;  /* 0x00011a00ff047b82 */ /* 0x000e640000000a00 */
[----:B------:R-:W-:Y:S01]  /*0260*/  IMAD.SHL.U32 R15, R225, 0x4, RZ ;  /* 0x00000004e10f7824 */ /* 0x000fe200078e00ff */
[----:B----4-:R-:W2:Y:S04]  /*0270*/  @P0 LDG.E R11, desc[UR16][R20.64] ;  /* 0x00000010140b0981 */ /* 0x010ea8000c1e1900 */
        /* <DEDUP_REMOVED lines=19> */
[----:B------:R-:W-:Y:S02]  /*03b0*/  IMAD.MOV.U32 R3, RZ, RZ, -0x1 ;  /* 0xffffffffff037424 */ /* 0x000fe400078e00ff */
[----:B------:R-:W-:-:S10]  /*03c0*/  IMAD.SHL.U32 R7, R9, 0x40, RZ ;  /* 0x0000004009077824 */ /* 0x000fd400078e00ff */
[----:B------:R3:W5:Y:S01]  /*03d0*/  @!P3 LDG.E R3, desc[UR16][R20.64] ;  /* 0x000000101403b981 */ /* 0x000762000c1e1900 */
[----:B--2---:R-:W-:-:S05]  /*03e0*/  @P4 IMAD.IADD R0, R8, 0x1, -R11 ;  /* 0x0000000108004824 */ /* 0x004fca00078e0a0b */
[----:B----4-:R-:W-:Y:S01]  /*03f0*/  ISETP.GT.AND P3, PT, R0, R7, PT ;  /* 0x000000070000720c */ /* 0x010fe20003f64270 */
[----:B-1-3--:R-:W-:-:S12]  /*0400*/  @!P0 BRA `(.L_x_1264) ;  /* 0x00000000000c8947 */ /* 0x00afd80003800000 */
[----:B------:R-:W2:Y:S02]  /*0410*/  @P1 LDG.E R4, desc[UR16][R20.64+0x4] ;  /* 0x0000041014041981 */ /* 0x000ea4000c1e1900 */
[----:B--2--5:R-:W-:-:S06]  /*0420*/  @P1 IADD3 R19, PT, PT, R4, -R3, RZ ;  /* 0x8000000304131210 */ /* 0x024fcc0007ffe0ff */
[----:B------:R1:W5:Y:S02]  /*0430*/  @!P1 LDG.E R19, desc[UR16][R20.64] ;  /* 0x0000001014139981 */ /* 0x000364000c1e1900 */
.L_x_1264:
[----:B------:R-:W-:Y:S05]  /*0440*/  @!P3 EXIT ;  /* 0x000000000000b94d */ /* 0x000fea0003800000 */
[----:B------:R-:W2:Y:S01]  /*0450*/  LDC R8, c[0x0][0x374] ;  /* 0x0000dd00ff087b82 */ /* 0x000ea20000000800 */
[----:B------:R-:W3:Y:S01]  /*0460*/  LDCU UR14, c[0x0][0x508] ;  /* 0x0000a100ff0e77ac */ /* 0x000ee20008000800 */
[----:B-----5:R-:W-:Y:S01]  /*0470*/  @P2 IMAD.IADD R118, R17, 0x1, -R2 ;  /* 0x0000000111762824 */ /* 0x020fe200078e0a02 */
[----:B------:R-:W4:Y:S05]  /*0480*/  S2R R212, SR_TID.X ;  /* 0x0000000000d47919 */ /* 0x000f2a0000002100 */
[----:B------:R-:W1:Y:S01]  /*0490*/  LDC R4, c[0x0][0x438] ;  /* 0x00010e00ff047b82 */ /* 0x000e620000000800 */
[-C--:B--2---:R-:W-:Y:S02]  /*04a0*/  IABS R14, R8.reuse ;  /* 0x00000008000e7213 */ /* 0x084fe40000000000 */
[----:B------:R-:W-:-:S02]  /*04b0*/  IABS R23, R8 ;  /* 0x0000000800177213 */ /* 0x000fc40000000000 */
[----:B------:R-:W2:Y:S03]  /*04c0*/  I2F.RP R10, R14 ;  /* 0x0000000e000a7306 */ /* 0x000ea60000209400 */
[----:B------:R-:W-:Y:S02]  /*04d0*/  IMAD.MOV R23, RZ, RZ, -R23 ;  /* 0x000000ffff177224 */ /* 0x000fe400078e0a17 */
[----:B-1----:R-:W-:-:S05]  /*04e0*/  VIADD R4, R4, 0x7f ;  /* 0x0000007f04047836 */ /* 0x002fca0000000000 */
[----:B------:R-:W-:-:S04]  /*04f0*/  SHF.R.S32.HI R21, RZ, 0x1f, R4 ;  /* 0x0000001fff157819 */ /* 0x000fc80000011404 */
[----:B------:R-:W-:Y:S01]  /*0500*/  LEA.HI R21, R21, R4, RZ, 0x7 ;  /* 0x0000000415157211 */ /* 0x000fe200078f38ff */
[----:B--2---:R-:W1:Y:S03]  /*0510*/  MUFU.RCP R24, R10 ;  /* 0x0000000a00187308 */ /* 0x004e660000001000 */
[----:B------:R-:W-:-:S05]  /*0520*/  LEA.HI.SX32 R21, R21, R8, 0x19 ;  /* 0x0000000815157211 */ /* 0x000fca00078fcaff */
[----:B------:R-:W-:-:S05]  /*0530*/  VIADD R21, R21, 0xffffffff ;  /* 0xffffffff15157836 */ /* 0x000fca0000000000 */
[----:B------:R-:W-:Y:S02]  /*0540*/  IABS R12, R21 ;  /* 0x00000015000c7213 */ /* 0x000fe40000000000 */
[----:B------:R-:W-:Y:S01]  /*0550*/  LOP3.LUT R21, R21, R8, RZ, 0x3c, !PT ;  /* 0x0000000815157212 */ /* 0x000fe200078e3cff */
[----:B-1----:R-:W-:-:S03]  /*0560*/  VIADD R24, R24, 0xffffffe ;  /* 0x0ffffffe18187836 */ /* 0x002fc60000000000 */
[----:B------:R-:W-:Y:S01]  /*0570*/  ISETP.GE.AND P0, PT, R21, RZ, PT ;  /* 0x000000ff1500720c */ /* 0x000fe20003f06270 */
[----:B------:R-:W1:Y:S02]  /*0580*/  F2I.FTZ.U32.TRUNC.NTZ R25, R24 ;  /* 0x0000001800197305 */ /* 0x000e64000021f000 */
[----:B-1----:R-:W-:Y:S02]  /*0590*/  IMAD.MOV R5, RZ, RZ, -R25 ;  /* 0x000000ffff057224 */ /* 0x002fe400078e0a19 */
[----:B------:R-:W-:Y:S02]  /*05a0*/  IMAD.MOV.U32 R24, RZ, RZ, RZ ;  /* 0x000000ffff187224 */ /* 0x000fe400078e00ff */
[----:B------:R-:W-:-:S04]  /*05b0*/  IMAD R5, R5, R14, RZ ;  /* 0x0000000e05057224 */ /* 0x000fc800078e02ff */
[----:B------:R-:W-:-:S06]  /*05c0*/  IMAD.HI.U32 R5, R25, R5, R24 ;  /* 0x0000000519057227 */ /* 0x000fcc00078e0018 */
[----:B------:R-:W-:Y:S02]  /*05d0*/  IMAD.HI.U32 R10, R5, R12, RZ ;  /* 0x0000000c050a7227 */ /* 0x000fe400078e00ff */
[----:B------:R-:W1:Y:S02]  /*05e0*/  @!P2 LDC.64 R4, c[0x0][0x488] ;  /* 0x00012200ff04ab82 */ /* 0x000e640000000a00 */
[----:B------:R-:W-:-:S05]  /*05f0*/  IMAD R23, R10, R23, R12 ;  /* 0x000000170a177224 */ /* 0x000fca00078e020c */
[----:B------:R-:W-:Y:S01]  /*0600*/  ISETP.GT.U32.AND P1, PT, R14, R23, PT ;  /* 0x000000170e00720c */ /* 0x000fe20003f24070 */
[----:B------:R-:W2:-:S12]  /*0610*/  @!P2 LDC R12, c[0x0][0x43c] ;  /* 0x00010f00ff0cab82 */ /* 0x000e980000000800 */
[----:B------:R-:W-:Y:S02]  /*0620*/  @!P1 IMAD.IADD R23, R23, 0x1, -R14 ;  /* 0x0000000117179824 */ /* 0x000fe400078e0a0e */
[----:B------:R-:W-:Y:S01]  /*0630*/  @!P1 VIADD R10, R10, 0x1 ;  /* 0x000000010a0a9836 */ /* 0x000fe20000000000 */
[----:B------:R-:W-:Y:S02]  /*0640*/  ISETP.NE.AND P1, PT, R8, RZ, PT ;  /* 0x000000ff0800720c */ /* 0x000fe40003f25270 */
[----:B-1----:R-:W-:Y:S02]  /*0650*/  @!P2 ISETP.NE.U32.AND P3, PT, R4, RZ, PT ;  /* 0x000000ff0400a20c */ /* 0x002fe40003f65070 */
[----:B------:R-:W1:Y:S01]  /*0660*/  S2R R4, SR_CTAID.Y ;  /* 0x0000000000047919 */ /* 0x000e620000002600 */
[----:B------:R-:W-:Y:S02]  /*0670*/  ISETP.GE.U32.AND P4, PT, R23, R14, PT ;  /* 0x0000000e1700720c */ /* 0x000fe40003f86070 */
[----:B------:R-:W-:Y:S01]  /*0680*/  @!P2 ISETP.NE.AND.EX P3, PT, R5, RZ, PT, P3 ;  /* 0x000000ff0500a20c */ /* 0x000fe20003f65330 */
[----:B------:R-:W-:-:S03]  /*0690*/  VIADD R5, R9, 0x1 ;  /* 0x0000000109057836 */ /* 0x000fc60000000000 */
[----:B--2---:R-:W-:Y:S01]  /*06a0*/  @!P2 SEL R12, R12, RZ, P3 ;  /* 0x000000ff0c0ca207 */ /* 0x004fe20001800000 */
[----:B------:R-:W-:-:S03]  /*06b0*/  IMAD R5, R5, 0x40, -R0 ;  /* 0x0000004005057824 */ /* 0x000fc600078e0a00 */
[----:B------:R-:W-:-:S03]  /*06c0*/  @!P2 IADD3 R118, PT, PT, R12, R19, -R2 ;  /* 0x000000130c76a210 */ /* 0x000fc60007ffe802 */
[----:B------:R-:W-:Y:S02]  /*06d0*/  @P4 VIADD R10, R10, 0x1 ;  /* 0x000000010a0a4836 */ /* 0x000fe40000000000 */
[----:B------:R-:W-:Y:S02]  /*06e0*/  VIADD R14, R118, 0x7f ;  /* 0x0000007f760e7836 */ /* 0x000fe40000000000 */
[----:B------:R-:W-:Y:S01]  /*06f0*/  @!P0 IMAD.MOV R10, RZ, RZ, -R10 ;  /* 0x000000ffff0a8224 */ /* 0x000fe200078e0a0a */
[----:B------:R-:W-:Y:S02]  /*0700*/  @!P1 LOP3.LUT R10, RZ, R8, RZ, 0x33, !PT ;  /* 0x00000008ff0a9212 */ /* 0x000fe400078e33ff */
[----:B---3--:R-:W-:Y:S02]  /*0710*/  IADD3 R5, PT, PT, R14, UR14, R5 ;  /* 0x0000000e0e057c10 */ /* 0x008fe4000fffe005 */
[----:B------:R-:W-:Y:S02]  /*0720*/  SHF.R.S32.HI R17, RZ, 0x1f, R14 ;  /* 0x0000001fff117819 */ /* 0x000fe4000001140e */
[----:B------:R-:W-:-:S02]  /*0730*/  SHF.R.S32.HI R12, RZ, 0x1f, R5 ;  /* 0x0000001fff0c7819 */ /* 0x000fc40000011405 */
[----:B------:R-:W-:Y:S02]  /*0740*/  LEA.HI R8, R17, R14, RZ, 0x7 ;  /* 0x0000000e11087211 */ /* 0x000fe400078f38ff */
[----:B------:R-:W-:Y:S02]  /*0750*/  LEA.HI R12, R12, R5, RZ, 0x7 ;  /* 0x000000050c0c7211 */ /* 0x000fe400078f38ff */
[----:B------:R-:W-:Y:S01]  /*0760*/  SHF.R.S32.HI R8, RZ, 0x7, R8 ;  /* 0x00000007ff087819 */ /* 0x000fe20000011408 */
[----:B-1----:R-:W-:Y:S01]  /*0770*/  IMAD R217, R10, R4, RZ ;  /* 0x000000040ad97224 */ /* 0x002fe200078e02ff */
[----:B------:R-:W-:-:S04]  /*0780*/  SHF.R.S32.HI R12, RZ, 0x7, R12 ;  /* 0x00000007ff0c7819 */ /* 0x000fc8000001140c */
[----:B------:R-:W-:-:S04]  /*0790*/  VIADDMNMX R5, R217, R10, R8, PT ;  /* 0x0000000ad9057246 */ /* 0x000fc80003800108 */
[----:B------:R-:W-:Y:S01]  /*07a0*/  VIMNMX R182, PT, PT, R5, R12, PT ;  /* 0x0000000c05b67248 */ /* 0x000fe20003fe0100 */
[----:B------:R-:W-:-:S03]  /*07b0*/  IMAD.MOV R5, RZ, RZ, -R225 ;  /* 0x000000ffff057224 */ /* 0x000fc600078e0ae1 */
[----:B------:R-:W-:Y:S01]  /*07c0*/  ISETP.GE.AND P0, PT, R217, R182, PT ;  /* 0x000000b6d900720c */ /* 0x000fe20003f06270 */
[----:B------:R-:W-:-:S12]  /*07d0*/  IMAD R22, R13, R5, R22 ;  /* 0x000000050d167224 */ /* 0x000fd800078e0216 */
[----:B----4-:R-:W-:Y:S05]  /*07e0*/  @!P0 BRA `(.L_x_1265) ;  /* 0x0000000800ac8947 */ /* 0x010fea0003800000 */
[----:B------:R-:W1:Y:S01]  /*07f0*/  LDC.64 R2, c[0x0][0x430] ;  /* 0x00010c00ff027b82 */ /* 0x000e620000000a00 */
[----:B------:R-:W2:Y:S01]  /*0800*/  LDCU UR4, c[0x0][0x44c] ;  /* 0x00008980ff0477ac */ /* 0x000ea20008000800 */
[----:B------:R-:W-:Y:S01]  /*0810*/  IMAD.IADD R0, R0, 0x1, -R7 ;  /* 0x0000000100007824 */ /* 0x000fe200078e0a07 */
[----:B------:R-:W-:Y:S01]  /*0820*/  SHF.R.U32.HI R9, RZ, 0x4, R212 ;  /* 0x00000004ff097819 */ /* 0x000fe200000116d4 */
[----:B------:R-:W-:Y:S01]  /*0830*/  IMAD.SHL.U32 R10, R212, 0x4, RZ ;  /* 0x00000004d40a7824 */ /* 0x000fe200078e00ff */
[----:B------:R-:W-:Y:S02]  /*0840*/  BSSY.RECONVERGENT B0, `(.L_x_1266) ;  /* 0x000001e000007945 */ /* 0x000fe40003800200 */
[CC--:B------:R-:W-:Y:S01]  /*0850*/  ISETP.GE.AND P5, PT, R9.reuse, R0.reuse, PT ;  /* 0x000000000900720c */ /* 0x0c0fe20003fa6270 */
[C---:B------:R-:W-:Y:S01]  /*0860*/  VIADD R23, R9.reuse, 0x8 ;  /* 0x0000000809177836 */ /* 0x040fe20000000000 */
[----:B------:R-:W-:Y:S01]  /*0870*/  LOP3.LUT R10, R10, 0x3c, RZ, 0xc0, !PT ;  /* 0x0000003c0a0a7812 */ /* 0x000fe200078ec0ff */
[C---:B------:R-:W-:Y:S01]  /*0880*/  VIADD R19, R9.reuse, 0x18 ;  /* 0x0000001809137836 */ /* 0x040fe20000000000 */
[C---:B------:R-:W-:Y:S01]  /*0890*/  IADD3 R21, PT, PT, R9.reuse, 0x10, RZ ;  /* 0x0000001009157810 */ /* 0x040fe20007ffe0ff */
[----:B------:R-:W-:Y:S01]  /*08a0*/  VIADD R17, R9, 0x20 ;  /* 0x0000002009117836 */ /* 0x000fe20000000000 */
[----:B------:R-:W-:-:S02]  /*08b0*/  ISETP.GE.AND P2, PT, R23, R0, PT ;  /* 0x000000001700720c */ /* 0x000fc40003f46270 */
[-C--:B------:R-:W-:Y:S02]  /*08c0*/  ISETP.GE.AND P1, PT, R21, R0.reuse, PT ;  /* 0x000000001500720c */ /* 0x080fe40003f26270 */
[-C--:B------:R-:W-:Y:S02]  /*08d0*/  ISETP.GE.AND P0, PT, R19, R0.reuse, PT ;  /* 0x000000001300720c */ /* 0x080fe40003f06270 */
[----:B------:R-:W-:Y:S02]  /*08e0*/  ISETP.GE.AND P3, PT, R17, R0, PT ;  /* 0x000000001100720c */ /* 0x000fe40003f66270 */
[----:B------:R-:W-:Y:S02]  /*08f0*/  IADD3 R15, PT, PT, R9, 0x28, RZ ;  /* 0x00000028090f7810 */ /* 0x000fe40007ffe0ff */
[----:B------:R-:W-:Y:S01]  /*0900*/  LOP3.LUT R12, R10, 0x40, RZ, 0xfc, !PT ;  /* 0x000000400a0c7812 */ /* 0x000fe200078efcff */
[----:B-1----:R-:W-:-:S04]  /*0910*/  IMAD R2, R4, R2, R225 ;  /* 0x0000000204027224 */ /* 0x002fc800078e02e1 */
[----:B------:R-:W-:-:S04]  /*0920*/  IMAD R6, R2, R13, R22 ;  /* 0x0000000d02067224 */ /* 0x000fc800078e0216 */
[----:B------:R-:W-:Y:S02]  /*0930*/  IMAD R6, R6, R3, R7 ;  /* 0x0000000306067224 */ /* 0x000fe400078e0207 */
[----:B------:R-:W-:Y:S02]  /*0940*/  IMAD.SHL.U32 R7, R212, 0x8, RZ ;  /* 0x00000008d4077824 */ /* 0x000fe400078e00ff */
[----:B--2---:R-:W-:-:S03]  /*0950*/  IMAD R8, R6, UR4, RZ ;  /* 0x0000000406087c24 */ /* 0x004fc6000f8e02ff */
[----:B------:R-:W-:-:S04]  /*0960*/  LOP3.LUT R7, R10, 0x1f80, R7, 0xf8, !PT ;  /* 0x00001f800a077812 */ /* 0x000fc800078ef807 */
        /* <DEDUP_REMOVED lines=11> */
.L_x_1267:
[----:B------:R-:W-:Y:S05]  /*0a20*/  BSYNC.RECONVERGENT B0 ;  /* 0x0000000000007941 */ /* 0x000fea0003800200 */
.L_x_1266:
        /* <DEDUP_REMOVED lines=15> */
.L_x_1269:
[----:B------:R-:W-:Y:S05]  /*0b20*/  BSYNC.RECONVERGENT B0 ;  /* 0x0000000000007941 */ /* 0x000fea0003800200 */
.L_x_1268:
        /* <DEDUP_REMOVED lines=15> */
.L_x_1271:
[----:B------:R-:W-:Y:S05]  /*0c20*/  BSYNC.RECONVERGENT B0 ;  /* 0x0000000000007941 */ /* 0x000fea0003800200 */
.L_x_1270:
        /* <DEDUP_REMOVED lines=14> */
.L_x_1273:
[----:B------:R-:W-:Y:S05]  /*0d10*/  BSYNC.RECONVERGENT B0 ;  /* 0x0000000000007941 */ /* 0x000fea0003800200 */
.L_x_1272:
        /* <DEDUP_REMOVED lines=13> */
.L_x_1275:
[----:B------:R-:W-:Y:S05]  /*0df0*/  BSYNC.RECONVERGENT B0 ;  /* 0x0000000000007941 */ /* 0x000fea0003800200 */
.L_x_1274:
        /* <DEDUP_REMOVED lines=13> */
.L_x_1277:
[----:B------:R-:W-:Y:S05]  /*0ed0*/  BSYNC.RECONVERGENT B0 ;  /* 0x0000000000007941 */ /* 0x000fea0003800200 */
.L_x_1276:
        /* <DEDUP_REMOVED lines=13> */
.L_x_1279:
[----:B------:R-:W-:Y:S05]  /*0fb0*/  BSYNC.RECONVERGENT B0 ;  /* 0x0000000000007941 */ /* 0x000fea0003800200 */
.L_x_1278:
        /* <DEDUP_REMOVED lines=13> */
.L_x_1281:
[----:B------:R-:W-:Y:S05]  /*1090*/  BSYNC.RECONVERGENT B0 ;  /* 0x0000000000007941 */ /* 0x000fea0003800200 */
.L_x_1280:
        /* <DEDUP_REMOVED lines=32> */
.L_x_1265:
        /* <DEDUP_REMOVED lines=11> */
.L_x_1282:
[----:B------:R-:W-:Y:S05]  /*1350*/  BRA.U !UP1, `(.L_x_1283) ;  /* 0x0000000509847547 */ /* 0x000fea000b800000 */
[----:B-----5:R-:W1:Y:S01]  /*1360*/  LDC R4, c[0x0][0x4f0] ;  /* 0x00013c00ff047b82 */ /* 0x020e620000000800 */
[----:B------:R-:W-:Y:S01]  /*1370*/  LEA R181, R182, 0xffffff80, 0x7 ;  /* 0xffffff80b6b57811 */ /* 0x000fe200078e38ff */
[----:B------:R-:W2:Y:S01]  /*1380*/  LDCU.64 UR4, c[0x0][0x4e8] ;  /* 0x00009d00ff0477ac */ /* 0x000ea20008000a00 */
[----:B------:R-:W-:Y:S01]  /*1390*/  MOV R12, RZ ;  /* 0x000000ff000c7202 */ /* 0x000fe20000000f00 */
        /* <DEDUP_REMOVED lines=8> */
[----:B-1----:R-:W-:-:S04]  /*1420*/  IMAD.MOV R2, RZ, RZ, -R13 ;  /* 0x000000ffff027224 */ /* 0x002fc800078e0a0d */
[----:B------:R-:W-:Y:S01]  /*1430*/  IMAD R3, R2, R5, RZ ;  /* 0x0000000502037224 */ /* 0x000fe200078e02ff */
[----:B------:R-:W-:-:S03]  /*1440*/  IABS R2, R181 ;  /* 0x000000b500027213 */ /* 0x000fc60000000000 */
[----:B------:R-:W-:-:S04]  /*1450*/  IMAD.HI.U32 R12, R13, R3, R12 ;  /* 0x000000030d0c7227 */ /* 0x000fc800078e000c */
[----:B------:R-:W-:-:S04]  /*1460*/  IMAD.MOV.U32 R3, RZ, RZ, R2 ;  /* 0x000000ffff037224 */ /* 0x000fc800078e0002 */
[----:B------:R-:W-:-:S04]  /*1470*/  IMAD.HI.U32 R2, R12, R3, RZ ;  /* 0x000000030c027227 */ /* 0x000fc800078e00ff */
[----:B--2---:R-:W-:Y:S01]  /*1480*/  IMAD.WIDE.U32 R12, R225, UR4, RZ ;  /* 0x00000004e10c7c25 */ /* 0x004fe2000f8e00ff */
[----:B------:R-:W-:-:S03]  /*1490*/  IADD3 R6, PT, PT, -R2, RZ, RZ ;  /* 0x000000ff02067210 */ /* 0x000fc60007ffe1ff */
[----:B------:R-:W-:Y:S01]  /*14a0*/  IMAD R227, R225, UR5, R13 ;  /* 0x00000005e1e37c24 */ /* 0x000fe2000f8e020d */
[----:B------:R-:W1:Y:S01]  /*14b0*/  LDCU.64 UR4, c[0x0][0x3a8] ;  /* 0x00007500ff0477ac */ /* 0x000e620008000a00 */
[----:B------:R-:W-:Y:S01]  /*14c0*/  IMAD R6, R5, R6, R3 ;  /* 0x0000000605067224 */ /* 0x000fe200078e0203 */
[----:B------:R-:W-:-:S04]  /*14d0*/  LOP3.LUT R3, R181, R4, RZ, 0x3c, !PT ;  /* 0x00000004b5037212 */ /* 0x000fc800078e3cff */
[----:B------:R-:W-:Y:S02]  /*14e0*/  ISETP.GT.U32.AND P2, PT, R5, R6, PT ;  /* 0x000000060500720c */ /* 0x000fe40003f44070 */
[----:B------:R-:W-:Y:S02]  /*14f0*/  ISETP.GE.AND P1, PT, R3, RZ, PT ;  /* 0x000000ff0300720c */ /* 0x000fe40003f26270 */
[----:B------:R-:W2:Y:S09]  /*1500*/  LDC R3, c[0x0][0x3e8] ;  /* 0x0000fa00ff037b82 */ /* 0x000eb20000000800 */
[----:B------:R-:W-:Y:S01]  /*1510*/  @!P2 IMAD.IADD R6, R6, 0x1, -R5 ;  /* 0x000000010606a824 */ /* 0x000fe200078e0a05 */
[----:B------:R-:W-:-:S02]  /*1520*/  @!P2 IADD3 R2, PT, PT, R2, 0x1, RZ ;  /* 0x000000010202a810 */ /* 0x000fc40007ffe0ff */
[----:B------:R-:W-:Y:S02]  /*1530*/  ISETP.NE.AND P2, PT, R4, RZ, PT ;  /* 0x000000ff0400720c */ /* 0x000fe40003f45270 */
[----:B------:R-:W-:-:S13]  /*1540*/  ISETP.GE.U32.AND P0, PT, R6, R5, PT ;  /* 0x000000050600720c */ /* 0x000fda0003f06070 */
[----:B------:R-:W-:Y:S02]  /*1550*/  @P0 IADD3 R2, PT, PT, R2, 0x1, RZ ;  /* 0x0000000102020810 */ /* 0x000fe40007ffe0ff */
[----:B------:R-:W-:-:S03]  /*1560*/  LEA R226, P0, R12, UR8, 0x2 ;  /* 0x000000080ce27c11 */ /* 0x000fc6000f8010ff */
[----:B------:R-:W-:Y:S01]  /*1570*/  @!P1 IMAD.MOV R2, RZ, RZ, -R2 ;  /* 0x000000ffff029224 */ /* 0x000fe200078e0a02 */
[----:B------:R-:W-:Y:S02]  /*1580*/  LEA.HI.X R227, R12, UR9, R227, 0x2, P0 ;  /* 0x000000090ce37c11 */ /* 0x000fe400080f14e3 */
[----:B------:R-:W-:-:S05]  /*1590*/  @!P2 LOP3.LUT R2, RZ, R4, RZ, 0x33, !PT ;  /* 0x00000004ff02a212 */ /* 0x000fca00078e33ff */
[----:B------:R-:W-:-:S06]  /*15a0*/  IMAD.WIDE R12, R2, 0x4, R226 ;  /* 0x00000004020c7825 */ /* 0x000fcc00078e02e2 */
[----:B------:R1:W3:Y:S01]  /*15b0*/  LDG.E R12, desc[UR16][R12.64] ;  /* 0x000000100c0c7981 */ /* 0x0002e2000c1e1900 */
[----:B--2---:R-:W-:Y:S01]  /*15c0*/  IABS R8, R3 ;  /* 0x0000000300087213 */ /* 0x004fe20000000000 */
[----:B----4-:R-:W-:Y:S01]  /*15d0*/  IMAD.U32 R134, RZ, RZ, UR12 ;  /* 0x0000000cff867e24 */ /* 0x010fe2000f8e00ff */
[----:B------:R-:W-:Y:S01]  /*15e0*/  IADD3 R2, PT, PT, -R2, RZ, RZ ;  /* 0x000000ff02027210 */ /* 0x000fe20007ffe1ff */
[----:B------:R-:W-:Y:S01]  /*15f0*/  IMAD.U32 R135, RZ, RZ, UR13 ;  /* 0x0000000dff877e24 */ /* 0x000fe2000f8e00ff */
[----:B------:R-:W2:Y:S01]  /*1600*/  I2F.RP R10, R8 ;  /* 0x00000008000a7306 */ /* 0x000ea20000209400 */
[----:B---3--:R-:W-:Y:S02]  /*1610*/  MOV R24, UR10 ;  /* 0x0000000a00187c02 */ /* 0x008fe40008000f00 */
[----:B------:R-:W-:Y:S01]  /*1620*/  IMAD R2, R4, R2, R181 ;  /* 0x0000000204027224 */ /* 0x000fe200078e02b5 */
[----:B------:R-:W-:-:S04]  /*1630*/  MOV R25, UR11 ;  /* 0x0000000b00197c02 */ /* 0x000fc80008000f00 */
[----:B--2---:R-:W2:Y:S02]  /*1640*/  MUFU.RCP R14, R10 ;  /* 0x0000000a000e7308 */ /* 0x004ea40000001000 */
[----:B--2---:R-:W-:-:S06]  /*1650*/  IADD3 R14, PT, PT, R14, 0xffffffe, RZ ;  /* 0x0ffffffe0e0e7810 */ /* 0x004fcc0007ffe0ff */
[----:B------:R-:W2:Y:S02]  /*1660*/  F2I.FTZ.U32.TRUNC.NTZ R15, R14 ;  /* 0x0000000e000f7305 */ /* 0x000ea4000021f000 */
[----:B--2---:R-:W-:Y:S01]  /*1670*/  IADD3 R5, PT, PT, RZ, -R15, RZ ;  /* 0x8000000fff057210 */ /* 0x004fe20007ffe0ff */
[----:B------:R-:W-:-:S04]  /*1680*/  IMAD.MOV.U32 R14, RZ, RZ, RZ ;  /* 0x000000ffff0e7224 */ /* 0x000fc800078e00ff */
[----:B------:R-:W-:Y:S01]  /*1690*/  IMAD R6, R5, R8, RZ ;  /* 0x0000000805067224 */ /* 0x000fe200078e02ff */
[----:B------:R-:W-:-:S03]  /*16a0*/  IABS R5, R22 ;  /* 0x0000001600057213 */ /* 0x000fc60000000000 */
[----:B------:R-:W-:Y:S01]  /*16b0*/  IMAD.HI.U32 R15, R15, R6, R14 ;  /* 0x000000060f0f7227 */ /* 0x000fe200078e000e */
[----:B------:R-:W-:-:S05]  /*16c0*/  MOV R6, R5 ;  /* 0x0000000500067202 */ /* 0x000fca0000000f00 */
[----:B------:R-:W-:-:S05]  /*16d0*/  IMAD.HI.U32 R5, R15, R6, RZ ;  /* 0x000000060f057227 */ /* 0x000fca00078e00ff */
[----:B-1----:R-:W-:-:S05]  /*16e0*/  IADD3 R13, PT, PT, -R5, RZ, RZ ;  /* 0x000000ff050d7210 */ /* 0x002fca0007ffe1ff */
[----:B------:R-:W-:Y:S01]  /*16f0*/  IMAD R13, R8, R13, R6 ;  /* 0x0000000d080d7224 */ /* 0x000fe200078e0206 */
[----:B------:R-:W-:-:S04]  /*1700*/  LOP3.LUT R6, R22, R3, RZ, 0x3c, !PT ;  /* 0x0000000316067212 */ /* 0x000fc800078e3cff */
[----:B------:R-:W-:Y:S02]  /*1710*/  ISETP.GT.U32.AND P1, PT, R8, R13, PT ;  /* 0x0000000d0800720c */ /* 0x000fe40003f24070 */
[----:B------:R-:W-:-:S11]  /*1720*/  ISETP.GE.AND P0, PT, R6, RZ, PT ;  /* 0x000000ff0600720c */ /* 0x000fd60003f06270 */
[----:B------:R-:W-:Y:S01]  /*1730*/  @!P1 IMAD.IADD R13, R13, 0x1, -R8 ;  /* 0x000000010d0d9824 */ /* 0x000fe200078e0a08 */
[----:B------:R-:W-:Y:S02]  /*1740*/  @!P1 IADD3 R5, PT, PT, R5, 0x1, RZ ;  /* 0x0000000105059810 */ /* 0x000fe40007ffe0ff */
[----:B------:R-:W-:Y:S02]  /*1750*/  ISETP.NE.AND P1, PT, R3, RZ, PT ;  /* 0x000000ff0300720c */ /* 0x000fe40003f25270 */
[----:B------:R-:W-:-:S13]  /*1760*/  ISETP.GE.U32.AND P2, PT, R13, R8, PT ;  /* 0x000000080d00720c */ /* 0x000fda0003f46070 */
[----:B------:R-:W-:-:S05]  /*1770*/  @P2 IADD3 R5, PT, PT, R5, 0x1, RZ ;  /* 0x0000000105052810 */ /* 0x000fca0007ffe0ff */
[----:B------:R-:W-:Y:S01]  /*1780*/  @!P0 IMAD.MOV R5, RZ, RZ, -R5 ;  /* 0x000000ffff058224 */ /* 0x000fe200078e0a05 */
[----:B------:R-:W-:Y:S02]  /*1790*/  @!P1 LOP3.LUT R5, RZ, R3, RZ, 0x33, !PT ;  /* 0x00000003ff059212 */ /* 0x000fe400078e33ff */
[----:B------:R-:W-:-:S05]  /*17a0*/  SHF.R.S32.HI R3, RZ, 0x1f, R2 ;  /* 0x0000001fff037819 */ /* 0x000fca0000011402 */
[C---:B------:R-:W-:Y:S02]  /*17b0*/  IMAD R4, R3.reuse, R134, RZ ;  /* 0x0000008603047224 */ /* 0x040fe400078e02ff */
[----:B------:R-:W-:Y:S02]  /*17c0*/  IMAD R3, R3, R24, RZ ;  /* 0x0000001803037224 */ /* 0x000fe400078e02ff */
[C---:B------:R-:W-:Y:S02]  /*17d0*/  IMAD R4, R2.reuse, R135, R4 ;  /* 0x0000008702047224 */ /* 0x040fe400078e0204 */
[----:B------:R-:W-:Y:S01]  /*17e0*/  IMAD R3, R2, R25, R3 ;  /* 0x0000001902037224 */ /* 0x000fe200078e0203 */
[----:B------:R-:W-:Y:S01]  /*17f0*/  SHF.R.S32.HI R17, RZ, 0x1f, R12 ;  /* 0x0000001fff117819 */ /* 0x000fe2000001140c */
[----:B------:R-:W-:-:S04]  /*1800*/  IMAD.WIDE.U32 R14, R12, UR6, RZ ;  /* 0x000000060c0e7c25 */ /* 0x000fc8000f8e00ff */
[C---:B------:R-:W-:Y:S02]  /*1810*/  IMAD R13, R17.reuse, UR6, RZ ;  /* 0x00000006110d7c24 */ /* 0x040fe4000f8e02ff */
[----:B------:R-:W-:Y:S02]  /*1820*/  IMAD R17, R17, UR4, RZ ;  /* 0x0000000411117c24 */ /* 0x000fe4000f8e02ff */
[C---:B------:R-:W-:Y:S02]  /*1830*/  IMAD R13, R12.reuse, UR7, R13 ;  /* 0x000000070c0d7c24 */ /* 0x040fe4000f8e020d */
[----:B------:R-:W-:-:S03]  /*1840*/  IMAD R17, R12, UR5, R17 ;  /* 0x000000050c117c24 */ /* 0x000fc6000f8e0211 */
[----:B------:R-:W-:Y:S01]  /*1850*/  IADD3 R15, PT, PT, R15, R13, RZ ;  /* 0x0000000d0f0f7210 */ /* 0x000fe20007ffe0ff */
[----:B------:R-:W-:Y:S01]  /*1860*/  IMAD.WIDE.U32 R12, R12, UR4, RZ ;  /* 0x000000040c0c7c25 */ /* 0x000fe2000f8e00ff */
[----:B------:R-:W1:Y:S03]  /*1870*/  LDCU.128 UR4, c[0x0][0x3d0] ;  /* 0x00007a00ff0477ac */ /* 0x000e660008000c00 */
[----:B------:R-:W-:Y:S01]  /*1880*/  IMAD.WIDE.U32 R14, R2, R134, R14 ;  /* 0x00000086020e7225 */ /* 0x000fe200078e000e */
[----:B------:R-:W-:-:S04]  /*1890*/  IADD3 R13, PT, PT, R13, R17, RZ ;  /* 0x000000110d0d7210 */ /* 0x000fc80007ffe0ff */
[----:B------:R-:W-:Y:S01]  /*18a0*/  IADD3 R15, PT, PT, R15, R4, RZ ;  /* 0x000000040f0f7210 */ /* 0x000fe20007ffe0ff */
[----:B------:R-:W-:Y:S01]  /*18b0*/  IMAD.WIDE.U32 R12, R2, R24, R12 ;  /* 0x00000018020c7225 */ /* 0x000fe200078e000c */
[----:B------:R-:W-:-:S03]  /*18c0*/  SHF.R.S32.HI R2, RZ, 0x1f, R5 ;  /* 0x0000001fff027819 */ /* 0x000fc60000011405 */
[----:B------:R-:W-:Y:S02]  /*18d0*/  IMAD.IADD R13, R13, 0x1, R3 ;  /* 0x000000010d0d7824 */ /* 0x000fe400078e0203 */
[C---:B-1----:R-:W-:Y:S02]  /*18e0*/  IMAD R4, R2.reuse, UR4, RZ ;  /* 0x0000000402047c24 */ /* 0x042fe4000f8e02ff */
[----:B------:R-:W-:Y:S02]  /*18f0*/  IMAD R2, R2, UR6, RZ ;  /* 0x0000000602027c24 */ /* 0x000fe4000f8e02ff */
[C---:B------:R-:W-:Y:S02]  /*1900*/  IMAD R4, R5.reuse, UR5, R4 ;  /* 0x0000000505047c24 */ /* 0x040fe4000f8e0204 */
[----:B------:R-:W-:-:S04]  /*1910*/  IMAD.WIDE.U32 R14, R5, UR4, R14 ;  /* 0x00000004050e7c25 */ /* 0x000fc8000f8e000e */
[----:B------:R-:W-:Y:S01]  /*1920*/  IMAD R2, R5, UR7, R2 ;  /* 0x0000000705027c24 */ /* 0x000fe2000f8e0202 */
[----:B------:R-:W-:Y:S01]  /*1930*/  IADD3 R6, PT, PT, R15, R4, RZ ;  /* 0x000000040f067210 */ /* 0x000fe20007ffe0ff */
[----:B------:R-:W-:-:S05]  /*1940*/  IMAD.WIDE.U32 R12, R5, UR6, R12 ;  /* 0x00000006050c7c25 */ /* 0x000fca000f8e000c */
[----:B------:R-:W-:Y:S01]  /*1950*/  IADD3 R10, PT, PT, R13, R2, RZ ;  /* 0x000000020d0a7210 */ /* 0x000fe20007ffe0ff */
[----:B------:R-:W-:Y:S06]  /*1960*/  BRA `(.L_x_1284) ;  /* 0x0000000400607947 */ /* 0x000fec0003800000 */
.L_x_1283:
        /* <DEDUP_REMOVED lines=15> */
.L_x_1285:
[----:B------:R-:W2:Y:S01]  /*1a60*/  LDC.64 R134, c[0x0][0x3b8] ;  /* 0x0000ee00ff867b82 */ /* 0x000ea20000000a00 */
[----:B------:R-:W-:-:S05]  /*1a70*/  IADD3 R12, PT, PT, R2, R3, RZ ;  /* 0x00000003020c7210 */ /* 0x000fca0007ffe0ff */
[C---:B--2---:R-:W-:Y:S02]  /*1a80*/  IMAD R17, R12.reuse, R135, RZ ;  /* 0x000000870c117224 */ /* 0x044fe400078e02ff */
[----:B------:R-:W-:-:S05]  /*1a90*/  IMAD.WIDE.U32 R12, R12, R134, RZ ;  /* 0x000000860c0c7225 */ /* 0x000fca00078e00ff */
[----:B------:R-:W-:Y:S02]  /*1aa0*/  IADD3 R17, PT, PT, R13, R17, RZ ;  /* 0x000000110d117210 */ /* 0x000fe40007ffe0ff */
[----:B------:R-:W-:Y:S02]  /*1ab0*/  MOV R16, R12 ;  /* 0x0000000c00107202 */ /* 0x000fe40000000f00 */
.L_x_1286:
[----:B------:R-:W-:Y:S05]  /*1ac0*/  @P0 BRA `(.L_x_1287) ;  /* 0x0000000000340947 */ /* 0x000fea0003800000 */
[----:B------:R-:W2:Y:S01]  /*1ad0*/  LDC.64 R24, c[0x0][0x3c0] ;  /* 0x0000f000ff187b82 */ /* 0x000ea20000000a00 */
[----:B------:R-:W3:Y:S01]  /*1ae0*/  LDCU.64 UR4, c[0x0][0x3a8] ;  /* 0x00007500ff0477ac */ /* 0x000ee20008000a00 */
[----:B-1----:R-:W-:Y:S02]  /*1af0*/  SHF.R.S32.HI R5, RZ, 0x1f, R2 ;  /* 0x0000001fff057819 */ /* 0x002fe40000011402 */
[----:B-----5:R-:W-:-:S05]  /*1b00*/  SHF.R.S32.HI R3, RZ, 0x1f, R4 ;  /* 0x0000001fff037819 */ /* 0x020fca0000011404 */
[----:B---3--:R-:W-:-:S04]  /*1b10*/  IMAD R3, R3, UR4, RZ ;  /* 0x0000000403037c24 */ /* 0x008fc8000f8e02ff */
[----:B------:R-:W-:Y:S02]  /*1b20*/  IMAD R3, R4, UR5, R3 ;  /* 0x0000000504037c24 */ /* 0x000fe4000f8e0203 */
[-C--:B--2---:R-:W-:Y:S02]  /*1b30*/  IMAD R5, R5, R24.reuse, RZ ;  /* 0x0000001805057224 */ /* 0x084fe400078e02ff */
[----:B------:R-:W-:-:S04]  /*1b40*/  IMAD.WIDE.U32 R12, R2, R24, RZ ;  /* 0x00000018020c7225 */ /* 0x000fc800078e00ff */
[----:B------:R-:W-:-:S05]  /*1b50*/  IMAD R5, R2, R25, R5 ;  /* 0x0000001902057224 */ /* 0x000fca00078e0205 */
[----:B------:R-:W-:-:S03]  /*1b60*/  IADD3 R13, PT, PT, R13, R5, RZ ;  /* 0x000000050d0d7210 */ /* 0x000fc60007ffe0ff */
[----:B------:R-:W-:-:S05]  /*1b70*/  IMAD.WIDE.U32 R18, R4, UR4, R12 ;  /* 0x0000000404127c25 */ /* 0x000fca000f8e000c */
[----:B------:R-:W-:Y:S01]  /*1b80*/  IADD3 R19, PT, PT, R19, R3, RZ ;  /* 0x0000000313137210 */ /* 0x000fe20007ffe0ff */
[----:B------:R-:W-:Y:S06]  /*1b90*/  BRA `(.L_x_1288) ;  /* 0x0000000000187947 */ /* 0x000fec0003800000 */
.L_x_1287:
[----:B------:R-:W2:Y:S01]  /*1ba0*/  LDC.64 R24, c[0x0][0x3c0] ;  /* 0x0000f000ff187b82 */ /* 0x000ea20000000a00 */
[----:B------:R-:W-:-:S05]  /*1bb0*/  IADD3 R2, PT, PT, R2, R3, RZ ;  /* 0x0000000302027210 */ /* 0x000fca0007ffe0ff */
[C---:B--2---:R-:W-:Y:S02]  /*1bc0*/  IMAD R19, R2.reuse, R25, RZ ;  /* 0x0000001902137224 */ /* 0x044fe400078e02ff */
[----:B------:R-:W-:-:S05]  /*1bd0*/  IMAD.WIDE.U32 R2, R2, R24, RZ ;  /* 0x0000001802027225 */ /* 0x000fca00078e00ff */
[----:B------:R-:W-:Y:S02]  /*1be0*/  IADD3 R19, PT, PT, R3, R19, RZ ;  /* 0x0000001303137210 */ /* 0x000fe40007ffe0ff */
[----:B------:R-:W-:-:S07]  /*1bf0*/  MOV R18, R2 ;  /* 0x0000000200127202 */ /* 0x000fce0000000f00 */
.L_x_1288:
[----:B------:R-:W2:Y:S01]  /*1c00*/  LDC R13, c[0x0][0x3e8] ;  /* 0x0000fa00ff0d7b82 */ /* 0x000ea20000000800 */
[----:B------:R-:W-:Y:S02]  /*1c10*/  LEA R181, R182, 0xffffff80, 0x7 ;  /* 0xffffff80b6b57811 */ /* 0x000fe400078e38ff */
[----:B------:R-:W-:-:S03]  /*1c20*/  CS2R R226, SRZ ;  /* 0x0000000000e27805 */ /* 0x000fc6000001ff00 */
[----:B------:R-:W-:-:S04]  /*1c30*/  IMAD.WIDE.U32 R18, R181, R24, R18 ;  /* 0x00000018b5127225 */ /* 0x000fc800078e0012 */
[----:B------:R-:W-:Y:S01]  /*1c40*/  IMAD.WIDE.U32 R16, R181, R134, R16 ;  /* 0x00000086b5107225 */ /* 0x000fe200078e0010 */
[----:B--2--5:R-:W-:-:S04]  /*1c50*/  IABS R4, R13 ;  /* 0x0000000d00047213 */ /* 0x024fc80000000000 */
[----:B-1----:R-:W1:Y:S08]  /*1c60*/  I2F.RP R5, R4 ;  /* 0x0000000400057306 */ /* 0x002e700000209400 */
        /* <DEDUP_REMOVED lines=8> */
[----:B------:R-:W-:-:S05]  /*1cf0*/  SHF.R.S32.HI R15, RZ, 0x1f, R181 ;  /* 0x0000001fff0f7819 */ /* 0x000fca00000114b5 */
[----:B------:R-:W-:-:S04]  /*1d00*/  IMAD.HI.U32 R6, R3, R2, RZ ;  /* 0x0000000203067227 */ /* 0x000fc800078e00ff */
[C---:B------:R-:W-:Y:S01]  /*1d10*/  IMAD R8, R15.reuse, R24, RZ ;  /* 0x000000180f087224 */ /* 0x040fe200078e02ff */
[----:B------:R-:W-:Y:S01]  /*1d20*/  IADD3 R3, PT, PT, -R6, RZ, RZ ;  /* 0x000000ff06037210 */ /* 0x000fe20007ffe1ff */
[----:B------:R-:W-:Y:S02]  /*1d30*/  IMAD R10, R15, R134, RZ ;  /* 0x000000860f0a7224 */ /* 0x000fe400078e02ff */
[C---:B------:R-:W-:Y:S02]  /*1d40*/  IMAD R8, R181.reuse, R25, R8 ;  /* 0x00000019b5087224 */ /* 0x040fe400078e0208 */
[----:B------:R-:W-:Y:S01]  /*1d50*/  IMAD R3, R4, R3, R2 ;  /* 0x0000000304037224 */ /* 0x000fe200078e0202 */
[----:B------:R-:W-:Y:S01]  /*1d60*/  LOP3.LUT R2, R22, R13, RZ, 0x3c, !PT ;  /* 0x0000000d16027212 */ /* 0x000fe200078e3cff */
[----:B------:R-:W-:Y:S01]  /*1d70*/  IMAD R10, R181, R135, R10 ;  /* 0x00000087b50a7224 */ /* 0x000fe200078e020a */
[----:B------:R-:W-:Y:S02]  /*1d80*/  IADD3 R19, PT, PT, R19, R8, RZ ;  /* 0x0000000813137210 */ /* 0x000fe40007ffe0ff */
[----:B------:R-:W-:-:S02]  /*1d90*/  ISETP.GT.U32.AND P0, PT, R4, R3, PT ;  /* 0x000000030400720c */ /* 0x000fc40003f04070 */
[----:B------:R-:W-:Y:S02]  /*1da0*/  ISETP.GE.AND P1, PT, R2, RZ, PT ;  /* 0x000000ff0200720c */ /* 0x000fe40003f26270 */
[----:B------:R-:W-:-:S09]  /*1db0*/  IADD3 R17, PT, PT, R17, R10, RZ ;  /* 0x0000000a11117210 */ /* 0x000fd20007ffe0ff */
[----:B------:R-:W-:Y:S01]  /*1dc0*/  @!P0 IMAD.IADD R3, R3, 0x1, -R4 ;  /* 0x0000000103038824 */ /* 0x000fe200078e0a04 */
[----:B------:R-:W-:Y:S02]  /*1dd0*/  @!P0 IADD3 R6, PT, PT, R6, 0x1, RZ ;  /* 0x0000000106068810 */ /* 0x000fe40007ffe0ff */
[----:B------:R-:W-:Y:S02]  /*1de0*/  ISETP.NE.AND P0, PT, R13, RZ, PT ;  /* 0x000000ff0d00720c */ /* 0x000fe40003f05270 */
[----:B------:R-:W-:Y:S02]  /*1df0*/  ISETP.GE.U32.AND P2, PT, R3, R4, PT ;  /* 0x000000040300720c */ /* 0x000fe40003f46070 */
[----:B------:R-:W1:Y:S08]  /*1e00*/  LDC.64 R4, c[0x0][0x3d8] ;  /* 0x0000f600ff047b82 */ /* 0x000e700000000a00 */
[----:B------:R-:W2:Y:S03]  /*1e10*/  LDC.64 R2, c[0x0][0x3d0] ;  /* 0x0000f400ff027b82 */ /* 0x000ea60000000a00 */
[----:B------:R-:W-:-:S05]  /*1e20*/  @P2 IADD3 R6, PT, PT, R6, 0x1, RZ ;  /* 0x0000000106062810 */ /* 0x000fca0007ffe0ff */
[----:B------:R-:W-:Y:S01]  /*1e30*/  @!P1 IMAD.MOV R6, RZ, RZ, -R6 ;  /* 0x000000ffff069224 */ /* 0x000fe200078e0a06 */
[----:B------:R-:W-:-:S04]  /*1e40*/  @!P0 LOP3.LUT R6, RZ, R13, RZ, 0x33, !PT ;  /* 0x0000000dff068212 */ /* 0x000fc800078e33ff */
[----:B------:R-:W-:Y:S01]  /*1e50*/  SHF.R.S32.HI R13, RZ, 0x1f, R6 ;  /* 0x0000001fff0d7819 */ /* 0x000fe20000011406 */
[----:B-1----:R-:W-:-:S04]  /*1e60*/  IMAD.WIDE.U32 R18, R6, R4, R18 ;  /* 0x0000000406127225 */ /* 0x002fc800078e0012 */
[C---:B------:R-:W-:Y:S02]  /*1e70*/  IMAD R8, R13.reuse, R4, RZ ;  /* 0x000000040d087224 */ /* 0x040fe400078e02ff */
[----:B------:R-:W-:Y:S02]  /*1e80*/  IMAD.MOV.U32 R12, RZ, RZ, R18 ;  /* 0x000000ffff0c7224 */ /* 0x000fe400078e0012 */
[-C--:B--2---:R-:W-:Y:S02]  /*1e90*/  IMAD R13, R13, R2.reuse, RZ ;  /* 0x000000020d0d7224 */ /* 0x084fe400078e02ff */
[C---:B------:R-:W-:Y:S02]  /*1ea0*/  IMAD R5, R6.reuse, R5, R8 ;  /* 0x0000000506057224 */ /* 0x040fe400078e0208 */
[----:B------:R-:W-:-:S03]  /*1eb0*/  IMAD.WIDE.U32 R14, R6, R2, R16 ;  /* 0x00000002060e7225 */ /* 0x000fc600078e0010 */
[----:B------:R-:W-:Y:S01]  /*1ec0*/  IADD3 R10, PT, PT, R19, R5, RZ ;  /* 0x00000005130a7210 */ /* 0x000fe20007ffe0ff */
[----:B------:R-:W-:-:S05]  /*1ed0*/  IMAD R3, R6, R3, R13 ;  /* 0x0000000306037224 */ /* 0x000fca00078e020d */
[----:B------:R-:W-:-:S07]  /*1ee0*/  IADD3 R6, PT, PT, R15, R3, RZ ;  /* 0x000000030f067210 */ /* 0x000fce0007ffe0ff */
.L_x_1284:
[----:B------:R-:W-:Y:S01]  /*1ef0*/  ISETP.NE.AND P0, PT, R11, -0x1, PT ;  /* 0xffffffff0b00780c */ /* 0x000fe20003f05270 */
[----:B------:R-:W1:Y:S01]  /*1f00*/  S2UR UR5, SR_CgaCtaId ;  /* 0x00000000000579c3 */ /* 0x000e620000008800 */
[----:B------:R-:W-:Y:S01]  /*1f10*/  IMAD.SHL.U32 R208, R212, 0x8, RZ ;  /* 0x00000008d4d07824 */ /* 0x000fe200078e00ff */
[----:B------:R-:W2:Y:S01]  /*1f20*/  LDCU.64 UR6, c[0x0][0x3c8] ;  /* 0x00007900ff0677ac */ /* 0x000ea20008000a00 */
[----:B------:R-:W-:Y:S01]  /*1f30*/  SHF.R.U32.HI R20, RZ, 0x3, R212 ;  /* 0x00000003ff147819 */ /* 0x000fe200000116d4 */
[----:B------:R-:W-:Y:S01]  /*1f40*/  IMAD.MOV.U32 R21, RZ, RZ, RZ ;  /* 0x000000ffff157224 */ /* 0x000fe200078e00ff */
[----:B------:R-:W-:Y:S01]  /*1f50*/  IADD3 R216, PT, PT, -R7, R0, RZ ;  /* 0x0000000007d87210 */ /* 0x000fe20007ffe1ff */
[----:B------:R-:W3:Y:S01]  /*1f60*/  LDCU.64 UR12, c[0x0][0x388] ;  /* 0x00007100ff0c77ac */ /* 0x000ee20008000a00 */
[----:B------:R-:W-:Y:S01]  /*1f70*/  LOP3.LUT R27, R208, 0x38, RZ, 0xc0, !PT ;  /* 0x00000038d01b7812 */ /* 0x000fe200078ec0ff */
[----:B------:R-:W-:Y:S01]  /*1f80*/  BSSY.RECONVERGENT B0, `(.L_x_1289) ;  /* 0x0000046000007945 */ /* 0x000fe20003800200 */
[----:B------:R-:W-:Y:S01]  /*1f90*/  ISETP.GE.AND P5, PT, R20, R216, PT ;  /* 0x000000d81400720c */ /* 0x000fe20003fa6270 */
[----:B------:R-:W4:Y:S01]  /*1fa0*/  LDCU.64 UR10, c[0x0][0x390] ;  /* 0x00007200ff0a77ac */ /* 0x000f220008000a00 */
[----:B------:R-:W-:Y:S01]  /*1fb0*/  IADD3 R32, P1, PT, R27, R14, RZ ;  /* 0x0000000e1b207210 */ /* 0x000fe20007f3e0ff */
[----:B------:R-:W5:Y:S01]  /*1fc0*/  @!P0 LDC.64 R4, c[0x0][0x398] ;  /* 0x0000e600ff048b82 */ /* 0x000f620000000a00 */
[C---:B------:R-:W-:Y:S01]  /*1fd0*/  LOP3.LUT R13, R208.reuse, 0x1f8, RZ, 0xc0, !PT ;  /* 0x000001f8d00d7812 */ /* 0x040fe200078ec0ff */
[----:B------:R-:W-:Y:S01]  /*1fe0*/  UMOV UR4, 0x400 ;  /* 0x0000040000047882 */ /* 0x000fe20000000000 */
[----:B------:R-:W-:Y:S01]  /*1ff0*/  SHF.R.S32.HI R29, RZ, 0x1f, R22 ;  /* 0x0000001fff1d7819 */ /* 0x000fe20000011416 */
[----:B------:R-:W-:Y:S01]  /*2000*/  IMAD.X R33, RZ, RZ, R6, P1 ;  /* 0x000000ffff217224 */ /* 0x000fe200008e0606 */
[----:B------:R-:W-:Y:S01]  /*2010*/  LOP3.LUT R185, R208, 0x1e00, RZ, 0xc0, !PT ;  /* 0x00001e00d0b97812 */ /* 0x000fe200078ec0ff */
[----:B------:R-:W-:Y:S01]  /*2020*/  IMAD.WIDE.U32 R8, R9, 0x40, R20 ;  /* 0x0000004009087825 */ /* 0x000fe200078e0014 */
[----:B------:R-:W-:Y:S01]  /*2030*/  IADD3 R15, PT, PT, R20, 0x30, RZ ;  /* 0x00000030140f7810 */ /* 0x000fe20007ffe0ff */
[----:B------:R-:W3:Y:S02]  /*2040*/  @P0 LDC.64 R2, c[0x0][0x3b0] ;  /* 0x0000ec00ff020b82 */ /* 0x000ee40000000a00 */
[----:B--2---:R-:W-:Y:S01]  /*2050*/  IMAD R29, R29, UR6, RZ ;  /* 0x000000061d1d7c24 */ /* 0x004fe2000f8e02ff */
[----:B------:R-:W-:Y:S01]  /*2060*/  ISETP.GE.AND P1, PT, R15, R216, PT ;  /* 0x000000d80f00720c */ /* 0x000fe20003f26270 */
[----:B-1----:R-:W-:-:S02]  /*2070*/  ULEA UR5, UR5, UR4, 0x18 ;  /* 0x0000000405057291 */ /* 0x002fc4000f8ec0ff */
[----:B------:R-:W-:Y:S02]  /*2080*/  IMAD R29, R22, UR7, R29 ;  /* 0x00000007161d7c24 */ /* 0x000fe4000f8e021d */
[----:B-----5:R-:W-:Y:S01]  /*2090*/  @!P0 IMAD.WIDE.U32 R16, R225, R4, RZ ;  /* 0x00000004e1108225 */ /* 0x020fe200078e00ff */
[----:B------:R-:W-:-:S03]  /*20a0*/  LOP3.LUT R4, R13, 0x38, R212, 0x78, !PT ;  /* 0x000000380d047812 */ /* 0x000fc600078e78d4 */
[----:B------:R-:W-:Y:S01]  /*20b0*/  @!P0 IMAD R5, R225, R5, R17 ;  /* 0x00000005e1058224 */ /* 0x000fe200078e0211 */
[----:B------:R-:W-:Y:S01]  /*20c0*/  LOP3.LUT R185, R4, R185, RZ, 0xfc, !PT ;  /* 0x000000b904b97212 */ /* 0x000fe200078efcff */
[----:B------:R-:W-:Y:S02]  /*20d0*/  IMAD.IADD R4, R118, 0x1, -R181 ;  /* 0x0000000176047824 */ /* 0x000fe400078e0ab5 */
[----:B---3--:R-:W-:Y:S01]  /*20e0*/  @P0 IMAD.WIDE.U32 R18, R11, R2, RZ ;  /* 0x000000020b120225 */ /* 0x008fe200078e00ff */
[----:B------:R-:W-:Y:S02]  /*20f0*/  LEA R185, R185, UR5, 0x1 ;  /* 0x00000005b9b97c11 */ /* 0x000fe4000f8e08ff */
[----:B------:R-:W-:Y:S01]  /*2100*/  ISETP.GE.AND P6, PT, R20, R4, PT ;  /* 0x000000041400720c */ /* 0x000fe20003fc6270 */
[----:B------:R-:W-:Y:S02]  /*2110*/  @!P0 IMAD.MOV.U32 R2, RZ, RZ, R16 ;  /* 0x000000ffff028224 */ /* 0x000fe400078e0010 */
[----:B------:R-:W-:-:S02]  /*2120*/  @P0 IMAD R5, R11, R3, R19 ;  /* 0x000000030b050224 */ /* 0x000fc400078e0213 */
[----:B------:R-:W-:Y:S01]  /*2130*/  @P0 IMAD.MOV.U32 R2, RZ, RZ, R18 ;  /* 0x000000ffff020224 */ /* 0x000fe200078e0012 */
[C---:B------:R-:W-:Y:S01]  /*2140*/  IADD3 R30, P0, PT, R27.reuse, R12, RZ ;  /* 0x0000000c1b1e7210 */ /* 0x040fe20007f1e0ff */
[C---:B------:R-:W-:Y:S02]  /*2150*/  VIADD R19, R20.reuse, 0x10 ;  /* 0x0000001014137836 */ /* 0x040fe40000000000 */
[C---:B------:R-:W-:Y:S02]  /*2160*/  VIADD R17, R20.reuse, 0x20 ;  /* 0x0000002014117836 */ /* 0x040fe40000000000 */
[----:B------:R-:W-:Y:S01]  /*2170*/  IMAD.X R31, RZ, RZ, R10, P0 ;  /* 0x000000ffff1f7224 */ /* 0x000fe200000e060a */
[----:B------:R-:W-:Y:S01]  /*2180*/  IADD3 R12, P0, PT, R27, R2, RZ ;  /* 0x000000021b0c7210 */ /* 0x000fe20007f1e0ff */
[C---:B------:R-:W-:Y:S01]  /*2190*/  IMAD.WIDE.U32 R10, R20.reuse, R134, R32 ;  /* 0x00000086140a7225 */ /* 0x040fe200078e0020 */
[----:B------:R-:W-:Y:S02]  /*21a0*/  ISETP.GE.AND P3, PT, R19, R216, PT ;  /* 0x000000d81300720c */ /* 0x000fe40003f66270 */
[----:B------:R-:W-:Y:S01]  /*21b0*/  IADD3.X R13, PT, PT, RZ, R5, RZ, P0, !PT ;  /* 0x00000005ff0d7210 */ /* 0x000fe200007fe4ff */
[----:B------:R-:W-:Y:S01]  /*21c0*/  IMAD.WIDE.U32 R2, R20, R24, R30 ;  /* 0x0000001814027225 */ /* 0x000fe200078e001e */
[----:B------:R-:W-:-:S02]  /*21d0*/  LEA R218, P4, R10, UR12, 0x1 ;  /* 0x0000000c0ada7c11 */ /* 0x000fc4000f8808ff */
[----:B------:R-:W-:Y:S01]  /*21e0*/  ISETP.GE.AND P2, PT, R17, R216, PT ;  /* 0x000000d81100720c */ /* 0x000fe20003f46270 */
[----:B------:R-:W-:Y:S01]  /*21f0*/  IMAD R219, R20, R135, R11 ;  /* 0x0000008714db7224 */ /* 0x000fe200078e020b */
[----:B----4-:R-:W-:Y:S01]  /*2200*/  LEA R220, P0, R2, UR10, 0x1 ;  /* 0x0000000a02dc7c11 */ /* 0x010fe2000f8008ff */
[----:B------:R-:W-:Y:S02]  /*2210*/  IMAD R221, R20, R25, R3 ;  /* 0x0000001914dd7224 */ /* 0x000fe400078e0203 */
[----:B------:R-:W-:Y:S01]  /*2220*/  IMAD.WIDE.U32 R22, R22, UR6, R12 ;  /* 0x0000000616167c25 */ /* 0x000fe2000f8e000c */
[----:B------:R-:W-:Y:S02]  /*2230*/  LEA.HI.X R219, R10, UR13, R219, 0x1, P4 ;  /* 0x0000000d0adb7c11 */ /* 0x000fe4000a0f0cdb */
[----:B------:R-:W-:Y:S01]  /*2240*/  LEA.HI.X R221, R2, UR11, R221, 0x1, P0 ;  /* 0x0000000b02dd7c11 */ /* 0x000fe200080f0cdd */
[----:B------:R-:W-:Y:S01]  /*2250*/  IMAD.IADD R29, R23, 0x1, R29 ;  /* 0x00000001171d7824 */ /* 0x000fe200078e021d */
[----:B------:R-:W-:Y:S01]  /*2260*/  LOP3.LUT R2, R27, 0x40, RZ, 0xfc, !PT ;  /* 0x000000401b027812 */ /* 0x000fe200078efcff */
        /* <DEDUP_REMOVED lines=23> */
.L_x_1290:
[----:B------:R-:W-:Y:S05]  /*23e0*/  BSYNC.RECONVERGENT B0 ;  /* 0x0000000000007941 */ /* 0x000fea0003800200 */
.L_x_1289:
        /* <DEDUP_REMOVED lines=28> */
.L_x_1292:
[----:B------:R-:W-:Y:S05]  /*25b0*/  BSYNC.RECONVERGENT B0 ;  /* 0x0000000000007941 */ /* 0x000fea0003800200 */
.L_x_1291:
        /* <DEDUP_REMOVED lines=29> */
.L_x_1294:
[----:B------:R-:W-:Y:S05]  /*2790*/  BSYNC.RECONVERGENT B0 ;  /* 0x0000000000007941 */ /* 0x000fea0003800200 */
.L_x_1293:
[----:B------:R-:W-:Y:S01]  /*27a0*/  BSSY.RECONVERGENT B0, `(.L_x_1295) ;  /* 0x000001f000007945 */ /* 0x000fe20003800200 */
[-C--:B------:R-:W-:Y:S01]  /*27b0*/  ISETP.GE.AND P4, PT, R15, R4.reuse, PT ;  /* 0x000000040f00720c */ /* 0x080fe20003f86270 */
[----:B------:R-:W-:Y:S01]  /*27c0*/  IMAD.SHL.U32 R3, R134, 0x10, RZ ;  /* 0x0000001086037824 */ /* 0x000fe200078e00ff */
[----:B------:R-:W-:Y:S01]  /*27d0*/  ISETP.GE.AND P3, PT, R13, R4, PT ;  /* 0x000000040d00720c */ /* 0x000fe20003f66270 */
[----:B------:R-:W-:Y:S01]  /*27e0*/  VIADD R11, R20, 0x50 ;  /* 0x00000050140b7836 */ /* 0x000fe20000000000 */
[----:B------:R-:W-:Y:S11]  /*27f0*/  @P1 BRA `(.L_x_1296) ;  /* 0x0000000000641947 */ /* 0x000ff60003800000 */
[----:B------:R-:W2:Y:S01]  /*2800*/  LDCU.64 UR10, c[0x0][0x3b0] ;  /* 0x00007600ff0a77ac */ /* 0x000ea20008000a00 */
[----:B------:R-:W-:Y:S01]  /*2810*/  IADD3 R5, P1, PT, R8, 0x30, RZ ;  /* 0x0000003008057810 */ /* 0x000fe20007f3e0ff */
[----:B------:R-:W-:Y:S01]  /*2820*/  IMAD.MOV.U32 R8, RZ, RZ, R22 ;  /* 0x000000ffff087224 */ /* 0x000fe200078e0016 */
[----:B------:R-:W3:Y:S03]  /*2830*/  LDCU.64 UR6, c[0x0][0x380] ;  /* 0x00007000ff0677ac */ /* 0x000ee60008000a00 */
[----:B------:R-:W-:Y:S01]  /*2840*/  IMAD.X R6, RZ, RZ, R9, P1 ;  /* 0x000000ffff067224 */ /* 0x000fe200008e0609 */
[----:B------:R-:W-:Y:S01]  /*2850*/  MOV R9, R29 ;  /* 0x0000001d00097202 */ /* 0x000fe20000000f00 */
[----:B------:R-:W4:Y:S02]  /*2860*/  LDCU UR4, c[0x0][0x440] ;  /* 0x00008800ff0477ac */ /* 0x000f240008000800 */
        /* <DEDUP_REMOVED lines=18> */
.L_x_1296:
[----:B------:R-:W-:Y:S05]  /*2990*/  BSYNC.RECONVERGENT B0 ;  /* 0x0000000000007941 */ /* 0x000fea0003800200 */
.L_x_1295:
[----:B------:R-:W-:Y:S04]  /*29a0*/  BSSY.RECONVERGENT B0, `(.L_x_1297) ;  /* 0x0000011000007945 */ /* 0x000fe80003800200 */
        /* <DEDUP_REMOVED lines=16> */
.L_x_1298:
[----:B------:R-:W-:Y:S05]  /*2ab0*/  BSYNC.RECONVERGENT B0 ;  /* 0x0000000000007941 */ /* 0x000fea0003800200 */
.L_x_1297:
        /* <DEDUP_REMOVED lines=20> */
.L_x_1300:
[----:B------:R-:W-:Y:S05]  /*2c00*/  BSYNC.RECONVERGENT B0 ;  /* 0x0000000000007941 */ /* 0x000fea0003800200 */
.L_x_1299:
        /* <DEDUP_REMOVED lines=19> */
.L_x_1302:
[----:B------:R-:W-:Y:S05]  /*2d40*/  BSYNC.RECONVERGENT B0 ;  /* 0x0000000000007941 */ /* 0x000fea0003800200 */
.L_x_1301:
        /* <DEDUP_REMOVED lines=19> */
.L_x_1304:
[----:B------:R-:W-:Y:S05]  /*2e80*/  BSYNC.RECONVERGENT B0 ;  /* 0x0000000000007941 */ /* 0x000fea0003800200 */
.L_x_1303:
        /* <DEDUP_REMOVED lines=21> */
.L_x_1306:
[----:B------:R-:W-:Y:S05]  /*2fe0*/  BSYNC.RECONVERGENT B0 ;  /* 0x0000000000007941 */ /* 0x000fea0003800200 */
.L_x_1305:
        /* <DEDUP_REMOVED lines=17> */
.L_x_1308:
[----:B------:R-:W-:Y:S05]  /*3100*/  BSYNC.RECONVERGENT B0 ;  /* 0x0000000000007941 */ /* 0x000fea0003800200 */
.L_x_1307:
        /* <DEDUP_REMOVED lines=20> */
.L_x_1310:
[----:B------:R-:W-:Y:S05]  /*3250*/  BSYNC.RECONVERGENT B0 ;  /* 0x0000000000007941 */ /* 0x000fea0003800200 */
.L_x_1309:
        /* <DEDUP_REMOVED lines=18> */
.L_x_1312:
[----:B------:R-:W-:Y:S05]  /*3380*/  BSYNC.RECONVERGENT B0 ;  /* 0x0000000000007941 */ /* 0x000fea0003800200 */
.L_x_1311:
[----:B------:R-:W0:Y:S01]  /*3390*/  LDGDEPBAR ;  /* 0x00000000000079af */ /* 0x000e220000000000 */
[--C-:B------:R-:W-:Y:S01]  /*33a0*/  SHF.R.U32.HI R211, RZ, 0x1, R212.reuse ;  /* 0x00000001ffd37819 */ /* 0x100fe200000116d4 */
[----:B------:R-:W-:Y:S01]  /*33b0*/  IMAD.SHL.U32 R26, R212, 0x40, RZ ;  /* 0x00000040d41a7824 */ /* 0x000fe200078e00ff */
[----:B------:R-:W-:Y:S01]  /*33c0*/  SHF.R.U32.HI R3, RZ, 0x2, R212 ;  /* 0x00000002ff037819 */ /* 0x000fe200000116d4 */
[----:B------:R-:W-:Y:S01]  /*33d0*/  BSSY.RECONVERGENT B0, `(.L_x_1313) ;  /* 0x000001e000007945 */ /* 0x000fe20003800200 */
[----:B------:R-:W-:Y:S02]  /*33e0*/  LOP3.LUT R6, R211, 0x1f0, RZ, 0xc0, !PT ;  /* 0x000001f0d3067812 */ /* 0x000fe400078ec0ff */
[----:B------:R-:W-:Y:S02]  /*33f0*/  LOP3.LUT R3, R3, 0x7, RZ, 0xc0, !PT ;  /* 0x0000000703037812 */ /* 0x000fe400078ec0ff */
[----:B------:R-:W-:Y:S02]  /*3400*/  IADD3 R7, PT, PT, R6, 0x1, R7 ;  /* 0x0000000106077810 */ /* 0x000fe40007ffe007 */
[----:B------:R-:W-:-:S02]  /*3410*/  SHF.L.U64.HI R6, R24, 0x4, R25 ;  /* 0x0000000418067819 */ /* 0x000fc40000010219 */
[----:B------:R-:W-:Y:S01]  /*3420*/  IADD3 R3, PT, PT, -R0, R7, R3 ;  /* 0x0000000700037210 */ /* 0x000fe20007ffe103 */
[----:B------:R-:W-:Y:S01]  /*3430*/  IMAD.SHL.U32 R7, R24, 0x10, RZ ;  /* 0x0000001018077824 */ /* 0x000fe200078e00ff */
[----:B------:R-:W-:Y:S02]  /*3440*/  LOP3.LUT R184, R26, 0x200, RZ, 0xc0, !PT ;  /* 0x000002001ab87812 */ /* 0x000fe400078ec0ff */
[----:B------:R-:W-:Y:S01]  /*3450*/  IADD3 R3, PT, PT, R3, UR14, R118 ;  /* 0x0000000e03037c10 */ /* 0x000fe2000fffe076 */
[----:B------:R-:W-:-:S04]  /*3460*/  DEPBAR.LE SB0, 0x0 ;  /* 0x000080000000791a */ /* 0x000fc80000000000 */
[----:B------:R-:W-:Y:S06]  /*3470*/  BAR.SYNC.DEFER_BLOCKING 0x0 ;  /* 0x0000000000007b1d */ /* 0x000fec0000010000 */
[----:B------:R-:W-:Y:S05]  /*3480*/  @P6 BRA `(.L_x_1314) ;  /* 0x0000000000406947 */ /* 0x000fea0003800000 */
[----:B------:R-:W5:Y:S02]  /*3490*/  LDCU UR4, c[0x0][0x440] ;  /* 0x00008800ff0477ac */ /* 0x000f640008000800 */
[----:B-----5:R-:W-:Y:S02]  /*34a0*/  ISETP.GE.AND P1, PT, R27, UR4, PT ;  /* 0x000000041b007c0c */ /* 0x020fe4000bf26270 */
        /* <DEDUP_REMOVED lines=14> */
.L_x_1314:
[----:B------:R1:W-:Y:S04]  /*3590*/  STS.128 [R185+0xc000], RZ ;  /* 0x00c000ffb9007388 */ /* 0x0003e80000000c00 */
[----:B------:R1:W-:Y:S02]  /*35a0*/  STS.128 [R185+0x10000], RZ ;  /* 0x010000ffb9007388 */ /* 0x0003e40000000c00 */
.L_x_1315:
[----:B------:R-:W-:Y:S05]  /*35b0*/  BSYNC.RECONVERGENT B0 ;  /* 0x0000000000007941 */ /* 0x000fea0003800200 */
.L_x_1313:
[----:B------:R-:W-:Y:S01]  /*35c0*/  ISETP.GE.AND P2, PT, R19, R4, PT ;  /* 0x000000041300720c */ /* 0x000fe20003f46270 */
[----:B------:R-:W-:Y:S01]  /*35d0*/  IMAD.SHL.U32 R213, R212, 0x20, RZ ;  /* 0x00000020d4d57824 */ /* 0x000fe200078e00ff */
[----:B------:R-:W-:Y:S01]  /*35e0*/  LEA R8, P1, R7, R220, 0x1 ;  /* 0x000000dc07087211 */ /* 0x000fe200078208ff */
[----:B------:R-:W-:Y:S01]  /*35f0*/  BSSY.RECONVERGENT B0, `(.L_x_1316) ;  /* 0x000001b000007945 */ /* 0x000fe20003800200 */
[----:B------:R-:W-:Y:S02]  /*3600*/  LOP3.LUT R0, R27, 0x1c0, R26, 0xf8, !PT ;  /* 0x000001c01b007812 */ /* 0x000fe400078ef81a */
[----:B------:R-:W-:Y:S02]  /*3610*/  LOP3.LUT R213, R213, 0x7c00, RZ, 0xc0, !PT ;  /* 0x00007c00d5d57812 */ /* 0x000fe400078ec0ff */
[----:B------:R-:W-:Y:S02]  /*3620*/  ISETP.GE.AND P4, PT, R9, R4, PT ;  /* 0x000000040900720c */ /* 0x000fe40003f86270 */
[----:B------:R-:W-:-:S02]  /*3630*/  LEA.HI.X R9, R7, R221, R6, 0x1, P1 ;  /* 0x000000dd07097211 */ /* 0x000fc400008f0c06 */
[-C--:B------:R-:W-:Y:S01]  /*3640*/  ISETP.GE.AND P3, PT, R17, R4.reuse, PT ;  /* 0x000000041100720c */ /* 0x080fe20003f66270 */
[----:B------:R1:W-:Y:S01]  /*3650*/  @P2 STS.128 [R185+0xc800], RZ ;  /* 0x00c800ffb9002388 */ /* 0x0003e20000000c00 */
[-C--:B------:R-:W-:Y:S02]  /*3660*/  ISETP.GE.AND P0, PT, R15, R4.reuse, PT ;  /* 0x000000040f00720c */ /* 0x080fe40003f06270 */
[-C--:B------:R-:W-:Y:S01]  /*3670*/  ISETP.GE.AND P6, PT, R13, R4.reuse, PT ;  /* 0x000000040d00720c */ /* 0x080fe20003fc6270 */
[----:B------:R1:W-:Y:S01]  /*3680*/  @P2 STS.128 [R185+0x10800], RZ ;  /* 0x010800ffb9002388 */ /* 0x0003e20000000c00 */
[----:B------:R-:W-:Y:S02]  /*3690*/  ISETP.GE.AND P5, PT, R11, R4, PT ;  /* 0x000000040b00720c */ /* 0x000fe40003fa6270 */
[----:B------:R-:W-:Y:S02]  /*36a0*/  LOP3.LUT R183, R0, 0x8, R211, 0x78, !PT ;  /* 0x0000000800b77812 */ /* 0x000fe400078e78d3 */
        /* <DEDUP_REMOVED lines=15> */
.L_x_1317:
[----:B------:R-:W-:Y:S05]  /*37a0*/  BSYNC.RECONVERGENT B0 ;  /* 0x0000000000007941 */ /* 0x000fea0003800200 */
.L_x_1316:
        /* <DEDUP_REMOVED lines=21> */
.L_x_1319:
[----:B------:R-:W-:Y:S05]  /*3900*/  BSYNC.RECONVERGENT B0 ;  /* 0x0000000000007941 */ /* 0x000fea0003800200 */
.L_x_1318:
[----:B------:R1:W-:Y:S01]  /*3910*/  @P0 STS.128 [R185+0xd800], RZ ;  /* 0x00d800ffb9000388 */ /* 0x0003e20000000c00 */
[----:B------:R-:W-:Y:S01]  /*3920*/  ISETP.GE.AND P3, PT, R5, R4, PT ;  /* 0x000000040500720c */ /* 0x000fe20003f66270 */
[----:B------:R-:W-:Y:S01]  /*3930*/  IMAD.IADD R6, R6, 0x1, R183 ;  /* 0x0000000106067824 */ /* 0x000fe200078e02b7 */
[----:B------:R-:W-:Y:S01]  /*3940*/  LOP3.LUT R186, R26, 0x400, RZ, 0xc0, !PT ;  /* 0x000004001aba7812 */ /* 0x000fe200078ec0ff */
[----:B------:R1:W-:Y:S01]  /*3950*/  @P0 STS.128 [R185+0x11800], RZ ;  /* 0x011800ffb9000388 */ /* 0x0003e20000000c00 */
[----:B------:R-:W-:Y:S01]  /*3960*/  LOP3.LUT R5, R0, 0x8, R212, 0x78, !PT ;  /* 0x0000000800057812 */ /* 0x000fe200078e78d4 */
[----:B------:R-:W-:Y:S01]  /*3970*/  BSSY.RECONVERGENT B0, `(.L_x_1320) ;  /* 0x0000013000007945 */ /* 0x000fe20003800200 */
[----:B------:R-:W-:-:S03]  /*3980*/  LEA R123, R6, UR5, 0x1 ;  /* 0x00000005067b7c11 */ /* 0x000fc6000f8e08ff */
[----:B------:R-:W-:Y:S01]  /*3990*/  IMAD R186, R5, 0x2, R186 ;  /* 0x0000000205ba7824 */ /* 0x000fe200078e02ba */
        /* <DEDUP_REMOVED lines=16> */
.L_x_1321:
[----:B------:R-:W-:Y:S05]  /*3aa0*/  BSYNC.RECONVERGENT B0 ;  /* 0x0000000000007941 */ /* 0x000fea0003800200 */
.L_x_1320:
        /* <DEDUP_REMOVED lines=22> */
.L_x_1323:
[----:B------:R-:W-:Y:S05]  /*3c10*/  BSYNC.RECONVERGENT B0 ;  /* 0x0000000000007941 */ /* 0x000fea0003800200 */
.L_x_1322:
        /* <DEDUP_REMOVED lines=19> */
.L_x_1325:
[----:B------:R-:W-:Y:S05]  /*3d50*/  BSYNC.RECONVERGENT B0 ;  /* 0x0000000000007941 */ /* 0x000fea0003800200 */
.L_x_1324:
        /* <DEDUP_REMOVED lines=22> */
.L_x_1327:
[----:B------:R-:W-:Y:S05]  /*3ec0*/  BSYNC.RECONVERGENT B0 ;  /* 0x0000000000007941 */ /* 0x000fea0003800200 */
.L_x_1326:
        /* <DEDUP_REMOVED lines=20> */
.L_x_1329:
[----:B------:R-:W-:Y:S05]  /*4010*/  BSYNC.RECONVERGENT B0 ;  /* 0x0000000000007941 */ /* 0x000fea0003800200 */
.L_x_1328:
[----:B------:R-:W-:Y:S01]  /*4020*/  LDSM.16.M88.4 R72, [R123] ;  /* 0x000000007b48783b */ /* 0x000fe20000000200 */
[----:B------:R-:W-:Y:S01]  /*4030*/  LOP3.LUT P6, RZ, R212, 0x2, RZ, 0xc0, !PT ;  /* 0x00000002d4ff7812 */ /* 0x000fe200078cc0ff */
[----:B------:R-:W5:Y:S01]  /*4040*/  LDCU UR4, c[0x0][0x50c] ;  /* 0x0000a180ff0477ac */ /* 0x000f620008000800 */
[----:B------:R-:W-:Y:S01]  /*4050*/  MOV R210, 0x20 ;  /* 0x0000002000d27802 */ /* 0x000fe20000000f00 */
[----:B------:R-:W3:Y:S01]  /*4060*/  LDSM.16.M88.4 R40, [R186+UR5+0x4000] ;  /* 0x00400005ba28783b */ /* 0x000ee20008000200 */
[----:B------:R-:W-:Y:S02]  /*4070*/  IADD3 R117, PT, PT, R186, UR5, RZ ;  /* 0x00000005ba757c10 */ /* 0x000fe4000fffe0ff */
[----:B------:R-:W-:Y:S01]  /*4080*/  SEL R116, R210, 0xffffffe0, !P6 ;  /* 0xffffffe0d2747807 */ /* 0x000fe20007000000 */
[----:B------:R-:W5:Y:S01]  /*4090*/  LDSM.16.M88.4 R32, [R186+UR5+0x4800] ;  /* 0x00480005ba20783b */ /* 0x000f620008000200 */
[----:B------:R-:W-:Y:S02]  /*40a0*/  LOP3.LUT P0, RZ, R212, 0x4, RZ, 0xc0, !PT ;  /* 0x00000004d4ff7812 */ /* 0x000fe4000780c0ff */
[-C--:B------:R-:W-:Y:S01]  /*40b0*/  IADD3 R120, PT, PT, R123, R116.reuse, RZ ;  /* 0x000000747b787210 */ /* 0x080fe20007ffe0ff */
[----:B--2-4-:R-:W2:Y:S01]  /*40c0*/  LDSM.16.M88.4 R20, [R186+UR5+0x5000] ;  /* 0x00500005ba14783b */ /* 0x014ea20008000200 */
[----:B------:R-:W-:-:S02]  /*40d0*/  IADD3 R119, PT, PT, R117, R116, RZ ;  /* 0x0000007475777210 */ /* 0x000fc40007ffe0ff */
[----:B------:R-:W-:Y:S01]  /*40e0*/  MOV R209, 0x40 ;  /* 0x0000004000d17802 */ /* 0x000fe20000000f00 */
[----:B------:R-:W4:Y:S01]  /*40f0*/  LDSM.16.M88.4 R12, [R186+UR5+0x5800] ;  /* 0x00580005ba0c783b */ /* 0x000f220008000200 */
[----:B------:R-:W-:Y:S02]  /*4100*/  IADD3 R138, PT, PT, R182, -0x1, RZ ;  /* 0xffffffffb68a7810 */ /* 0x000fe40007ffe0ff */
[----:B------:R-:W-:Y:S01]  /*4110*/  SEL R168, R209, 0xffffffc0, !P0 ;  /* 0xffffffc0d1a87807 */ /* 0x000fe20004000000 */
[----:B-1----:R-:W1:Y:S01]  /*4120*/  LDSM.16.M88.4 R4, [R186+UR5+0x6000] ;  /* 0x00600005ba04783b */ /* 0x002e620008000200 */
[----:B------:R-:W-:Y:S02]  /*4130*/  ISETP.GT.AND P1, PT, R138, R217, PT ;  /* 0x000000d98a00720c */ /* 0x000fe40003f24270 */
[-C--:B------:R-:W-:Y:S01]  /*4140*/  IADD3 R121, PT, PT, R123, R168.reuse, RZ ;  /* 0x000000a87b797210 */ /* 0x080fe20007ffe0ff */
[----:B------:R-:W1:Y:S01]  /*4150*/  LDSM.16.M88.4 R88, [R186+UR5+0x6800] ;  /* 0x00680005ba58783b */ /* 0x000e620008000200 */
[----:B------:R-:W-:-:S02]  /*4160*/  IADD3 R117, PT, PT, R117, R168, RZ ;  /* 0x000000a875757210 */ /* 0x000fc40007ffe0ff */
[C---:B------:R-:W-:Y:S01]  /*4170*/  VIMNMX R180, PT, PT, R3.reuse, R118, PT ;  /* 0x0000007603b47248 */ /* 0x040fe20003fe0100 */
[----:B------:R-:W1:Y:S01]  /*4180*/  LDSM.16.M88.4 R80, [R186+UR5+0x7000] ;  /* 0x00700005ba50783b */ /* 0x000e620008000200 */
[----:B------:R-:W-:-:S03]  /*4190*/  VIADDMNMX R133, R3, 0x8, R118, PT ;  /* 0x0000000803857846 */ /* 0x000fc60003800176 */
[----:B------:R-:W1:Y:S04]  /*41a0*/  LDSM.16.M88.4 R48, [R186+UR5+0x7800] ;  /* 0x00780005ba30783b */ /* 0x000e680008000200 */
[----:B------:R-:W-:Y:S04]  /*41b0*/  LDSM.16.M88.4 R108, [R120] ;  /* 0x00000000786c783b */ /* 0x000fe80000000200 */
[----:B------:R-:W1:Y:S01]  /*41c0*/  LDSM.16.M88.4 R60, [R119+0x4000] ;  /* 0x00400000773c783b */ /* 0x000e620000000200 */
[C---:B---3--:R-:W-:Y:S03]  /*41d0*/  HMMA.16816.F32 R44, R72.reuse, R40, RZ ;  /* 0x00000028482c723c */ /* 0x048fe600000018ff */
[----:B------:R-:W3:Y:S04]  /*41e0*/  LDSM.16.M88.4 R56, [R119+0x4800] ;  /* 0x004800007738783b */ /* 0x000ee80000000200 */
[----:B------:R-:W3:Y:S01]  /*41f0*/  LDSM.16.M88.4 R52, [R119+0x5000] ;  /* 0x005000007734783b */ /* 0x000ee20000000200 */
[C---:B------:R-:W-:Y:S03]  /*4200*/  HMMA.16816.F32 R40, R72.reuse, R42, RZ ;  /* 0x0000002a4828723c */ /* 0x040fe600000018ff */
[----:B------:R-:W-:Y:S04]  /*4210*/  LDSM.16.M88.4 R96, [R119+0x7800] ;  /* 0x007800007760783b */ /* 0x000fe80000000200 */
[----:B------:R-:W-:Y:S01]  /*4220*/  LDSM.16.M88.4 R68, [R121] ;  /* 0x000000007944783b */ /* 0x000fe20000000200 */
[C---:B-----5:R-:W-:Y:S03]  /*4230*/  HMMA.16816.F32 R36, R72.reuse, R32, RZ ;  /* 0x000000204824723c */ /* 0x060fe600000018ff */
[----:B------:R-:W-:Y:S04]  /*4240*/  LDSM.16.M88.4 R64, [R117+0x4000] ;  /* 0x004000007540783b */ /* 0x000fe80000000200 */
[----:B------:R-:W-:Y:S01]  /*4250*/  LDSM.16.M88.4 R112, [R119+0x6000] ;  /* 0x006000007770783b */ /* 0x000fe20000000200 */
[C---:B--2---:R-:W-:Y:S03]  /*4260*/  HMMA.16816.F32 R28, R72.reuse, R20, RZ ;  /* 0x00000014481c723c */ /* 0x044fe600000018ff */
[----:B------:R-:W-:Y:S04]  /*4270*/  LDSM.16.M88.4 R104, [R119+0x6800] ;  /* 0x006800007768783b */ /* 0x000fe80000000200 */
[----:B------:R-:W-:Y:S01]  /*4280*/  LDSM.16.M88.4 R100, [R119+0x7000] ;  /* 0x007000007764783b */ /* 0x000fe20000000200 */
[C---:B----4-:R-:W-:Y:S03]  /*4290*/  HMMA.16816.F32 R16, R72.reuse, R12, RZ ;  /* 0x0000000c4810723c */ /* 0x050fe600000018ff */
[----:B------:R-:W0:Y:S05]  /*42a0*/  LDGDEPBAR ;  /* 0x00000000000079af */ /* 0x000e2a0000000000 */
[C---:B-1----:R-:W-:Y:S08]  /*42b0*/  HMMA.16816.F32 R8, R72.reuse, R4, RZ ;  /* 0x000000044808723c */ /* 0x042ff000000018ff */
        /* <DEDUP_REMOVED lines=33> */
[----:B------:R-:W-:-:S02]  /*44d0*/  IADD3 R113, PT, PT, R116, R121, RZ ;  /* 0x0000007974717210 */ /* 0x000fc40007ffe0ff */
[----:B------:R-:W-:-:S05]  /*44e0*/  IADD3 R112, PT, PT, R116, R117, RZ ;  /* 0x0000007574707210 */ /* 0x000fca0007ffe0ff */
        /* <DEDUP_REMOVED lines=159> */
[----:B------:R4:W1:Y:S01]  /*4ee0*/  MUFU.TANH R173, R13 ;  /* 0x0000000d00ad7308 */ /* 0x0008620000002400 */
[----:B------:R-:W-:Y:S01]  /*4ef0*/  FMUL.FTZ R46, R57, UR4 ;  /* 0x00000004392e7c20 */ /* 0x000fe20008410000 */
[----:B-----5:R-:W5:Y:S01]  /*4f00*/  LDSM.16.M88.4 R20, [R186+UR5+0xb800] ;  /* 0x00b80005ba14783b */ /* 0x020f620008000200 */
[----:B------:R-:W-:Y:S01]  /*4f10*/  FMUL.FTZ R57, R58, UR4 ;  /* 0x000000043a397c20 */ /* 0x000fe20008410000 */
[----:B------:R-:W-:Y:S01]  /*4f20*/  FMUL.FTZ R56, R56, UR4 ;  /* 0x0000000438387c20 */ /* 0x000fe20008410000 */
[----:B------:R-:W-:Y:S01]  /*4f30*/  HMMA.16816.F32 R104, R64, R8, R104 ;  /* 0x000000084068723c */ /* 0x000fe20000001868 */
[----:B------:R-:W2:Y:S01]  /*4f40*/  LDSM.16.M88.4 R8, [R117+0xa800] ;  /* 0x00a800007508783b */ /* 0x000ea20000000200 */
[----:B------:R-:W-:Y:S01]  /*4f50*/  FMUL.FTZ R58, R59, UR4 ;  /* 0x000000043b3a7c20 */ /* 0x000fe20008410000 */
[----:B------:R-:W1:Y:S05]  /*4f60*/  MUFU.TANH R40, R40 ;  /* 0x0000002800287308 */ /* 0x000e6a0000002400 */
[C---:B------:R-:W-:Y:S03]  /*4f70*/  HMMA.16816.F32 R84, R100.reuse, R32, R84 ;  /* 0x000000206454723c */ /* 0x040fe60000001854 */
[----:B------:R-:W-:Y:S01]  /*4f80*/  FMUL.FTZ R4, R4, UR4 ;  /* 0x0000000404047c20 */ /* 0x000fe20008410000 */
[----:B------:R-:W-:Y:S01]  /*4f90*/  FMUL.FTZ R5, R5, UR4 ;  /* 0x0000000405057c20 */ /* 0x000fe20008410000 */
[----:B----4-:R-:W4:Y:S01]  /*4fa0*/  LDSM.16.M88.4 R12, [R119+0xb000] ;  /* 0x00b00000770c783b */ /* 0x010f220000000200 */
[----:B------:R-:W-:Y:S01]  /*4fb0*/  FMUL.FTZ R205, R6, UR4 ;  /* 0x0000000406cd7c20 */ /* 0x000fe20008410000 */
[----:B------:R-:W1:Y:S01]  /*4fc0*/  MUFU.TANH R231, R4 ;  /* 0x0000000400e77308 */ /* 0x000e620000002400 */
[----:B------:R-:W-:Y:S01]  /*4fd0*/  HMMA.16816.F32 R80, R100, R34, R80 ;  /* 0x000000226450723c */ /* 0x000fe20000001850 */
[----:B------:R-:W1:Y:S01]  /*4fe0*/  LDSM.16.M88.4 R32, [R119+0xb800] ;  /* 0x00b800007720783b */ /* 0x000e620000000200 */
[----:B------:R-:W-:-:S05]  /*4ff0*/  FMUL.FTZ R203, R7, UR4 ;  /* 0x0000000407cb7c20 */ /* 0x000fca0008410000 */
[----:B------:R5:W1:Y:S01]  /*5000*/  MUFU.TANH R199, R5 ;  /* 0x0000000500c77308 */ /* 0x000a620000002400 */
[----:B------:R-:W-:Y:S01]  /*5010*/  HMMA.16816.F32 R104, R68, R28, R104 ;  /* 0x0000001c4468723c */ /* 0x000fe20000001868 */
[----:B------:R-:W-:Y:S06]  /*5020*/  LDSM.16.M88.4 R28, [R112+0xa800] ;  /* 0x00a80000701c783b */ /* 0x000fec0000000200 */
[----:B------:R-:W1:Y:S01]  /*5030*/  MUFU.TANH R41, R41 ;  /* 0x0000002900297308 */ /* 0x000e620000002400 */
[C---:B---3--:R-:W-:Y:S07]  /*5040*/  HMMA.16816.F32 R92, R64.reuse, R16, R92 ;  /* 0x00000010405c723c */ /* 0x048fee000000185c */
[----:B------:R-:W3:Y:S01]  /*5050*/  MUFU.TANH R56, R56 ;  /* 0x0000003800387308 */ /* 0x000ee20000002400 */
[----:B------:R-:W-:Y:S01]  /*5060*/  HMMA.16816.F32 R88, R64, R18, R88 ;  /* 0x000000124058723c */ /* 0x000fe20000001858 */
[----:B------:R-:W3:Y:S04]  /*5070*/  LDSM.16.M88.4 R16, [R117+0xb000] ;  /* 0x00b000007510783b */ /* 0x000ee80000000200 */
[----:B-----5:R-:W5:Y:S02]  /*5080*/  LDSM.16.M88.4 R4, [R117+0xb800] ;  /* 0x00b800007504783b */ /* 0x020f640000000200 */
[----:B------:R-:W1:Y:S01]  /*5090*/  MUFU.TANH R46, R46 ;  /* 0x0000002e002e7308 */ /* 0x000e620000002400 */
[C---:B------:R-:W-:Y:S07]  /*50a0*/  HMMA.16816.F32 R76, R100.reuse, R20, R76 ;  /* 0x00000014644c723c */ /* 0x040fee000000184c */
[----:B------:R-:W1:Y:S01]  /*50b0*/  MUFU.TANH R57, R57 ;  /* 0x0000003900397308 */ /* 0x000e620000002400 */
[----:B------:R-:W-:Y:S07]  /*50c0*/  HMMA.16816.F32 R72, R100, R22, R72 ;  /* 0x000000166448723c */ /* 0x000fee0000001848 */
[----:B------:R-:W1:Y:S01]  /*50d0*/  MUFU.TANH R58, R58 ;  /* 0x0000003a003a7308 */ /* 0x000e620000002400 */
[C---:B--2---:R-:W-:Y:S07]  /*50e0*/  HMMA.16816.F32 R92, R68.reuse, R8, R92 ;  /* 0x00000008445c723c */ /* 0x044fee000000185c */
[----:B------:R-:W2:Y:S01]  /*50f0*/  MUFU.TANH R235, R235 ;  /* 0x000000eb00eb7308 */ /* 0x000ea20000002400 */
[----:B------:R-:W-:Y:S01]  /*5100*/  HMMA.16816.F32 R88, R68, R10, R88 ;  /* 0x0000000a4458723c */ /* 0x000fe20000001858 */
[----:B------:R-:W2:Y:S06]  /*5110*/  LDSM.16.M88.4 R8, [R112+0xb000] ;  /* 0x00b000007008783b */ /* 0x000eac0000000200 */
[----:B------:R-:W2:Y:S01]  /*5120*/  MUFU.TANH R179, R179 ;  /* 0x000000b300b37308 */ /* 0x000ea20000002400 */
[C---:B----4-:R-:W-:Y:S07]  /*5130*/  HMMA.16816.F32 R84, R64.reuse, R12, R84 ;  /* 0x0000000c4054723c */ /* 0x050fee0000001854 */
[----:B------:R-:W4:Y:S01]  /*5140*/  MUFU.TANH R205, R205 ;  /* 0x000000cd00cd7308 */ /* 0x000f220000002400 */
[----:B------:R-:W-:Y:S01]  /*5150*/  HMMA.16816.F32 R80, R64, R14, R80 ;  /* 0x0000000e4050723c */ /* 0x000fe20000001850 */
[----:B------:R-:W4:Y:S01]  /*5160*/  LDSM.16.M88.4 R12, [R112+0xb800] ;  /* 0x00b80000700c783b */ /* 0x000f220000000200 */
[----:B------:R-:W-:-:S05]  /*5170*/  DEPBAR.LE SB0, 0x0 ;  /* 0x000080000000791a */ /* 0x000fca0000000000 */
[----:B------:R-:W2:Y:S01]  /*5180*/  MUFU.TANH R203, R203 ;  /* 0x000000cb00cb7308 */ /* 0x000ea20000002400 */
[C---:B-1----:R-:W-:Y:S08]  /*5190*/  HMMA.16816.F32 R76, R64.reuse, R32, R76 ;  /* 0x00000020404c723c */ /* 0x042ff0000000184c */
[----:B------:R-:W-:Y:S08]  /*51a0*/  HMMA.16816.F32 R72, R64, R34, R72 ;  /* 0x000000224048723c */ /* 0x000ff00000001848 */
[C---:B---3--:R-:W-:Y:S08]  /*51b0*/  HMMA.16816.F32 R84, R68.reuse, R16, R84 ;  /* 0x000000104454723c */ /* 0x048ff00000001854 */
[C---:B------:R-:W-:Y:S08]  /*51c0*/  HMMA.16816.F32 R80, R68.reuse, R18, R80 ;  /* 0x000000124450723c */ /* 0x040ff00000001850 */
[C---:B-----5:R-:W-:Y:S08]  /*51d0*/  HMMA.16816.F32 R76, R68.reuse, R4, R76 ;  /* 0x00000004444c723c */ /* 0x060ff0000000184c */
        /* <DEDUP_REMOVED lines=9> */
[C---:B--2---:R-:W-:Y:S03]  /*5270*/  HMMA.16816.F32 R84, R60.reuse, R8, R84 ;  /* 0x000000083c54723c */ /* 0x044fe60000001854 */
[----:B------:R-:W-:Y:S01]  /*5280*/  FMUL.FTZ R92, R92, UR4 ;  /* 0x000000045c5c7c20 */ /* 0x000fe20008410000 */
[----:B------:R-:W-:Y:S01]  /*5290*/  FMUL.FTZ R93, R93, UR4 ;  /* 0x000000045d5d7c20 */ /* 0x000fe20008410000 */
[----:B------:R-:W-:Y:S01]  /*52a0*/  FMUL.FTZ R94, R94, UR4 ;  /* 0x000000045e5e7c20 */ /* 0x000fe20008410000 */
[----:B------:R-:W-:Y:S01]  /*52b0*/  FMUL.FTZ R95, R95, UR4 ;  /* 0x000000045f5f7c20 */ /* 0x000fe20008410000 */
[----:B------:R1:W2:Y:S01]  /*52c0*/  MUFU.TANH R197, R105 ;  /* 0x0000006900c57308 */ /* 0x0002a20000002400 */
[C---:B------:R-:W-:Y:S03]  /*52d0*/  HMMA.16816.F32 R80, R60.reuse, R10, R80 ;  /* 0x0000000a3c50723c */ /* 0x040fe60000001850 */
[----:B------:R-:W-:Y:S01]  /*52e0*/  FMUL.FTZ R88, R88, UR4 ;  /* 0x0000000458587c20 */ /* 0x000fe20008410000 */
[----:B------:R-:W-:Y:S01]  /*52f0*/  FMUL.FTZ R89, R89, UR4 ;  /* 0x0000000459597c20 */ /* 0x000fe20008410000 */
[----:B------:R-:W-:Y:S01]  /*5300*/  FMUL.FTZ R90, R90, UR4 ;  /* 0x000000045a5a7c20 */ /* 0x000fe20008410000 */
[----:B------:R-:W-:Y:S01]  /*5310*/  FMUL.FTZ R91, R91, UR4 ;  /* 0x000000045b5b7c20 */ /* 0x000fe20008410000 */
[----:B------:R1:W1:Y:S01]  /*5320*/  MUFU.TANH R229, R106 ;  /* 0x0000006a00e57308 */ /* 0x0002620000002400 */
[C---:B----4-:R-:W-:Y:S03]  /*5330*/  HMMA.16816.F32 R76, R60.reuse, R12, R76 ;  /* 0x0000000c3c4c723c */ /* 0x050fe6000000184c */
        /* <DEDUP_REMOVED lines=43> */
[----:B--23--:R-:W-:Y:S05]  /*55f0*/  @!P1 BRA `(.L_x_1330) ;  /* 0x0000000800c89947 */ /* 0x00cfea0003800000 */
        /* <DEDUP_REMOVED lines=11> */
.L_x_1331:
[----:B------:R-:W2:Y:S01]  /*56b0*/  LDC R4, c[0x0][0x4f0] ;  /* 0x00013c00ff047b82 */ /* 0x000ea20000000800 */
[----:B------:R-:W-:Y:S01]  /*56c0*/  IADD3 R11, PT, PT, R181, -0x80, RZ ;  /* 0xffffff80b50b7810 */ /* 0x000fe20007ffe0ff */
[----:B------:R-:W3:Y:S01]  /*56d0*/  LDCU.64 UR6, c[0x0][0x3a0] ;  /* 0x00007400ff0677ac */ /* 0x000ee20008000a00 */
[----:B------:R-:W-:Y:S02]  /*56e0*/  IABS R7, R181 ;  /* 0x000000b500077213 */ /* 0x000fe40000000000 */
[----:B------:R-:W-:Y:S02]  /*56f0*/  IABS R5, R11 ;  /* 0x0000000b00057213 */ /* 0x000fe40000000000 */
[-C--:B--2---:R-:W-:Y:S02]  /*5700*/  IABS R3, R4.reuse ;  /* 0x0000000400037213 */ /* 0x084fe40000000000 */
[----:B------:R-:W-:Y:S02]  /*5710*/  LOP3.LUT R11, R11, R4, RZ, 0x3c, !PT ;  /* 0x000000040b0b7212 */ /* 0x000fe400078e3cff */
[----:B------:R-:W2:Y:S02]  /*5720*/  I2F.RP R6, R3 ;  /* 0x0000000300067306 */ /* 0x000ea40000209400 */
[----:B------:R-:W-:-:S06]  /*5730*/  ISETP.GE.AND P1, PT, R11, RZ, PT ;  /* 0x000000ff0b00720c */ /* 0x000fcc0003f26270 */
        /* <DEDUP_REMOVED lines=39> */
[C---:B------:R-:W-:Y:S01]  /*59b0*/  IMAD R4, R3.reuse, R135, R4 ;  /* 0x0000008703047224 */ /* 0x040fe200078e0204 */
[----:B--2---:R-:W-:Y:S01]  /*59c0*/  IADD3 R5, PT, PT, R6, -R5, RZ ;  /* 0x8000000506057210 */ /* 0x004fe20007ffe0ff */
[----:B------:R-:W-:-:S03]  /*59d0*/  IMAD.WIDE.U32 R6, R3, R134, RZ ;  /* 0x0000008603067225 */ /* 0x000fc600078e00ff */
[----:B------:R-:W-:Y:S01]  /*59e0*/  SHF.R.S32.HI R3, RZ, 0x1f, R5 ;  /* 0x0000001fff037819 */ /* 0x000fe20000011405 */
[----:B------:R-:W-:-:S04]  /*59f0*/  IMAD.IADD R7, R7, 0x1, R4 ;  /* 0x0000000107077824 */ /* 0x000fc800078e0204 */
[----:B---3--:R-:W-:Y:S02]  /*5a00*/  IMAD R4, R3, UR6, RZ ;  /* 0x0000000603047c24 */ /* 0x008fe4000f8e02ff */
[----:B------:R-:W-:-:S04]  /*5a10*/  IMAD.WIDE.U32 R6, R5, UR6, R6 ;  /* 0x0000000605067c25 */ /* 0x000fc8000f8e0006 */
[----:B------:R-:W-:Y:S01]  /*5a20*/  IMAD R4, R5, UR7, R4 ;  /* 0x0000000705047c24 */ /* 0x000fe2000f8e0204 */
[----:B------:R-:W-:-:S04]  /*5a30*/  LEA R218, P1, R6, R218, 0x1 ;  /* 0x000000da06da7211 */ /* 0x000fc800078208ff */
[----:B------:R-:W-:-:S04]  /*5a40*/  IADD3 R4, PT, PT, R7, R4, RZ ;  /* 0x0000000407047210 */ /* 0x000fc80007ffe0ff */
[----:B------:R-:W-:-:S07]  /*5a50*/  LEA.HI.X R219, R6, R219, R4, 0x1, P1 ;  /* 0x000000db06db7211 */ /* 0x000fce00008f0c04 */
.L_x_1332:
        /* <DEDUP_REMOVED lines=43> */
[----:B---3--:R-:W-:Y:S01]  /*5d10*/  @!P1 MOV R6, R16 ;  /* 0x0000001000069202 */ /* 0x008fe20000000f00 */
[----:B------:R-:W-:-:S05]  /*5d20*/  @!P1 IMAD.MOV.U32 R7, RZ, RZ, R17 ;  /* 0x000000ffff079224 */ /* 0x000fca00078e0011 */
[----:B------:R-:W-:Y:S01]  /*5d30*/  @!PT LDS RZ, [RZ] ;  /* 0x00000000fffff984 */ /* 0x000fe20000000800 */
[----:B------:R-:W-:Y:S01]  /*5d40*/  @!PT LDS RZ, [RZ] ;  /* 0x00000000fffff984 */ /* 0x000fe20000000800 */
[----:B------:R-:W-:Y:S01]  /*5d50*/  @!PT LDS RZ, [RZ] ;  /* 0x00000000fffff984 */ /* 0x000fe20000000800 */
[----:B------:R3:W-:Y:S01]  /*5d60*/  @!P1 LDGSTS.E.BYPASS.LTC128B.128 [R185+0x9000], desc[UR16][R6.64+0x80] ;  /* 0x0900008006b99fae */ /* 0x0007e2000b981a10 */
[----:B-----5:R-:W-:-:S03]  /*5d70*/  IADD3 R16, P3, PT, R8, R3, RZ ;  /* 0x0000000308107210 */ /* 0x020fc60007f7e0ff */
        /* <DEDUP_REMOVED lines=8> */
[----:B---3--:R-:W-:Y:S01]  /*5e00*/  @!P1 IMAD.MOV.U32 R6, RZ, RZ, R14 ;  /* 0x000000ffff069224 */ /* 0x008fe200078e000e */
        /* <DEDUP_REMOVED lines=20> */
[----:B---3--:R-:W-:Y:S01]  /*5f50*/  @!P1 MOV R6, R10 ;  /* 0x0000000a00069202 */ /* 0x008fe20000000f00 */
        /* <DEDUP_REMOVED lines=28> */
.L_x_1330:
[----:B------:R-:W-:Y:S01]  /*6120*/  IMAD.SHL.U32 R3, R212, 0x2, RZ ;  /* 0x00000002d4037824 */ /* 0x000fe200078e00ff */
[----:B------:R-:W3:Y:S01]  /*6130*/  LDCU UR4, c[0x0][0x45c] ;  /* 0x00008b80ff0477ac */ /* 0x000ee20008000800 */
[----:B------:R-:W-:-:S03]  /*6140*/  IMAD.IADD R67, R184, 0x1, R183 ;  /* 0x00000001b8437824 */ /* 0x000fc600078e02b7 */
[----:B------:R-:W-:Y:S02]  /*6150*/  LOP3.LUT R3, R3, 0x6, RZ, 0xc0, !PT ;  /* 0x0000000603037812 */ /* 0x000fe400078ec0ff */
[----:B------:R-:W-:-:S03]  /*6160*/  LEA R67, R67, UR5, 0x1 ;  /* 0x0000000543437c11 */ /* 0x000fc6000f8e08ff */
[----:B------:R-:W-:Y:S02]  /*6170*/  IMAD R3, R138, 0x80, R3 ;  /* 0x000000808a037824 */ /* 0x000fe400078e0203 */
[----:B------:R-:W-:Y:S01]  /*6180*/  IMAD.IADD R142, R116, 0x1, R67 ;  /* 0x00000001748e7824 */ /* 0x000fe200078e0243 */
[----:B------:R-:W-:Y:S01]  /*6190*/  LDSM.16.MT88.4 R124, [R67+0xc000] ;  /* 0x00c00000437c783b */ /* 0x000fe20000004200 */
[C---:B--2---:R-:W-:Y:S02]  /*61a0*/  VIADD R4, R3.reuse, 0x1 ;  /* 0x0000000103047836 */ /* 0x044fe40000000000 */
[C---:B------:R-:W-:Y:S01]  /*61b0*/  VIADD R5, R3.reuse, 0x8 ;  /* 0x0000000803057836 */ /* 0x040fe20000000000 */
[----:B----4-:R-:W-:Y:S01]  /*61c0*/  LDSM.16.MT88.4 R84, [R142+0x10000] ;  /* 0x010000008e54783b */ /* 0x010fe20000004200 */
[C---:B------:R-:W-:Y:S01]  /*61d0*/  VIADD R6, R3.reuse, 0x68 ;  /* 0x0000006803067836 */ /* 0x040fe20000000000 */
[CC--:B------:R-:W-:Y:S02]  /*61e0*/  ISETP.GE.AND P5, PT, R4.reuse, R180.reuse, PT ;  /* 0x000000b40400720c */ /* 0x0c0fe40003fa6270 */
[-C--:B------:R-:W-:Y:S01]  /*61f0*/  ISETP.GE.AND P4, PT, R4, R133.reuse, PT ;  /* 0x000000850400720c */ /* 0x080fe20003f86270 */
[----:B------:R-:W-:Y:S01]  /*6200*/  VIADD R4, R3, 0x9 ;  /* 0x0000000903047836 */ /* 0x000fe20000000000 */
[CC--:B------:R-:W-:Y:S01]  /*6210*/  ISETP.GE.AND P3, PT, R5.reuse, R180.reuse, PT ;  /* 0x000000b40500720c */ /* 0x0c0fe20003f66270 */
[----:B------:R-:W-:Y:S01]  /*6220*/  LDSM.16.MT88.4 R92, [R67+0x10000] ;  /* 0x01000000435c783b */ /* 0x000fe20000004200 */
[----:B------:R-:W-:Y:S01]  /*6230*/  ISETP.GE.AND P2, PT, R5, R133, PT ;  /* 0x000000850500720c */ /* 0x000fe20003f46270 */
[----:B------:R-:W-:Y:S01]  /*6240*/  VIADD R5, R3, 0x10 ;  /* 0x0000001003057836 */ /* 0x000fe20000000000 */
        /* <DEDUP_REMOVED lines=17> */
[----:B------:R-:W-:Y:S01]  /*6360*/  IMAD.IADD R49, R168, 0x1, R67 ;  /* 0x00000001a8317824 */ /* 0x000fe200078e0243 */
[----:B------:R-:W-:-:S02]  /*6370*/  ISETP.GE.AND P5, PT, R5, R180, PT ;  /* 0x000000b40500720c */ /* 0x000fc40003fa6270 */
[-C--:B------:R-:W-:Y:S01]  /*6380*/  ISETP.GE.AND P4, PT, R5, R133.reuse, PT ;  /* 0x000000850500720c */ /* 0x080fe20003f86270 */
[----:B------:R-:W-:Y:S01]  /*6390*/  VIADD R5, R3, 0x20 ;  /* 0x0000002003057836 */ /* 0x000fe20000000000 */
[----:B------:R-:W-:Y:S01]  /*63a0*/  FSEL R9, R53, -INF , !P3 ;  /* 0xff80000035097808 */ /* 0x000fe20005800000 */
[----:B------:R-:W-:Y:S01]  /*63b0*/  LDSM.16.MT88.4 R76, [R49+0x10000] ;  /* 0x01000000314c783b */ /* 0x000fe20000004200 */
        /* <DEDUP_REMOVED lines=31> */
[----:B------:R-:W-:Y:S01]  /*65b0*/  IMAD.IADD R44, R116, 0x1, R49 ;  /* 0x00000001742c7824 */ /* 0x000fe200078e0231 */
[C---:B------:R-:W-:Y:S02]  /*65c0*/  ISETP.GE.AND P1, PT, R4.reuse, R180, PT ;  /* 0x000000b40400720c */ /* 0x040fe40003f26270 */
[----:B------:R-:W-:Y:S01]  /*65d0*/  ISETP.GE.AND P5, PT, R4, R133, PT ;  /* 0x000000850400720c */ /* 0x000fe20003fa6270 */
[----:B------:R-:W-:Y:S01]  /*65e0*/  VIADD R4, R3, 0x39 ;  /* 0x0000003903047836 */ /* 0x000fe20000000000 */
[----:B------:R-:W-:Y:S01]  /*65f0*/  FSEL R41, R42, -INF , !P4 ;  /* 0xff8000002a297808 */ /* 0x000fe20006000000 */
[----:B------:R-:W-:Y:S01]  /*6600*/  LDSM.16.MT88.4 R100, [R44+0xc000] ;  /* 0x00c000002c64783b */ /* 0x000fe20000004200 */
[----:B------:R-:W-:-:S02]  /*6610*/  FSEL R241, R56, -INF , !P3 ;  /* 0xff80000038f17808 */ /* 0x000fc40005800000 */
        /* <DEDUP_REMOVED lines=23> */
[----:B-1----:R-:W-:-:S02]  /*6790*/  FSEL R229, R229, -INF , !P4 ;  /* 0xff800000e5e57808 */ /* 0x002fc40006000000 */
        /* <DEDUP_REMOVED lines=21> */
[-C--:B------:R-:W-:Y:S01]  /*68f0*/  ISETP.GE.AND P5, PT, R4, R180.reuse, PT ;  /* 0x000000b40400720c */ /* 0x080fe20003fa6270 */
[----:B------:R-:W-:Y:S01]  /*6900*/  VIADD R4, R3, 0x59 ;  /* 0x0000005903047836 */ /* 0x000fe20000000000 */
[C---:B------:R-:W-:Y:S02]  /*6910*/  ISETP.GE.AND P3, PT, R5.reuse, R180, PT ;  /* 0x000000b40500720c */ /* 0x040fe40003f66270 */
[----:B------:R-:W-:Y:S02]  /*6920*/  ISETP.GE.AND P2, PT, R5, R133, PT ;  /* 0x000000850500720c */ /* 0x000fe40003f46270 */
[----:B------:R-:W-:Y:S02]  /*6930*/  FSEL R5, R108, -INF , !P4 ;  /* 0xff8000006c057808 */ /* 0x000fe40006000000 */
[----:B------:R-:W-:Y:S02]  /*6940*/  FSEL R207, R207, -INF , !P5 ;  /* 0xff800000cfcf7808 */ /* 0x000fe40006800000 */
[----:B------:R-:W-:-:S02]  /*6950*/  FMNMX3.FTZ R8, R5, R113, R111, !PT ;  /* 0x0000007105087276 */ /* 0x000fc4000781006f */
[----:B------:R-:W-:Y:S02]  /*6960*/  ISETP.GE.AND P5, PT, R4, R133, PT ;  /* 0x000000850400720c */ /* 0x000fe40003fa6270 */
[----:B------:R-:W-:Y:S02]  /*6970*/  FMNMX3.FTZ R8, R8, R31, R19, !PT ;  /* 0x0000001f08087276 */ /* 0x000fe40007810013 */
[----:B------:R-:W-:Y:S02]  /*6980*/  FSEL R187, R187, -INF , !P5 ;  /* 0xff800000bbbb7808 */ /* 0x000fe40006800000 */
[----:B------:R-:W-:Y:S02]  /*6990*/  ISETP.GE.AND P5, PT, R3, R133, PT ;  /* 0x000000850300720c */ /* 0x000fe40003fa6270 */
[----:B------:R-:W-:Y:S02]  /*69a0*/  FMNMX3.FTZ R8, R8, R21, R17, !PT ;  /* 0x0000001508087276 */ /* 0x000fe40007810011 */
[----:B------:R-:W-:-:S02]  /*69b0*/  FSEL R171, R171, -INF , !P3 ;  /* 0xff800000abab7808 */ /* 0x000fc40005800000 */
[----:B------:R-:W-:Y:S02]  /*69c0*/  FSEL R109, R109, -INF , !P5 ;  /* 0xff8000006d6d7808 */ /* 0x000fe40006800000 */
[C---:B------:R-:W-:Y:S02]  /*69d0*/  ISETP.GE.AND P3, PT, R6.reuse, R180, PT ;  /* 0x000000b40600720c */ /* 0x040fe40003f66270 */
[----:B------:R-:W-:Y:S02]  /*69e0*/  ISETP.GE.AND P5, PT, R6, R133, PT ;  /* 0x000000850600720c */ /* 0x000fe40003fa6270 */
[----:B------:R-:W-:Y:S02]  /*69f0*/  FMNMX3.FTZ R6, R8, R11, R53, !PT ;  /* 0x0000000b08067276 */ /* 0x000fe40007810035 */
[----:B------:R-:W-:Y:S02]  /*6a00*/  FMNMX3.FTZ R8, R109, R29, R115, !PT ;  /* 0x0000001d6d087276 */ /* 0x000fe40007810073 */
[----:B------:R-:W-:-:S02]  /*6a10*/  FMNMX3.FTZ R6, R6, R243, R245, !PT ;  /* 0x000000f306067276 */ /* 0x000fc400078100f5 */
[----:B------:R-:W-:Y:S02]  /*6a20*/  FSEL R193, R193, -INF , !P1 ;  /* 0xff800000c1c17808 */ /* 0x000fe40004800000 */
[----:B------:R-:W-:Y:S01]  /*6a30*/  ISETP.GE.AND P1, PT, R4, R180, PT ;  /* 0x000000b40400720c */ /* 0x000fe20003f26270 */
[----:B------:R-:W-:Y:S01]  /*6a40*/  VIADD R4, R3, 0x61 ;  /* 0x0000006103047836 */ /* 0x000fe20000000000 */
[----:B------:R-:W-:Y:S02]  /*6a50*/  FMNMX3.FTZ R8, R8, R23, R9, !PT ;  /* 0x0000001708087276 */ /* 0x000fe40007810009 */
[----:B------:R-:W-:Y:S02]  /*6a60*/  FMNMX3.FTZ R6, R6, R47, R241, !PT ;  /* 0x0000002f06067276 */ /* 0x000fe400078100f1 */
[----:B------:R-:W-:Y:S02]  /*6a70*/  FMNMX3.FTZ R8, R8, R15, R55, !PT ;  /* 0x0000000f08087276 */ /* 0x000fe40007810037 */
        /* <DEDUP_REMOVED lines=25> */
[C---:B------:R-:W-:Y:S02]  /*6c10*/  ISETP.GE.AND P5, PT, R4.reuse, R180, PT ;  /* 0x000000b40400720c */ /* 0x040fe40003fa6270 */
[----:B------:R-:W-:Y:S01]  /*6c20*/  ISETP.GE.AND P2, PT, R4, R133, PT ;  /* 0x000000850400720c */ /* 0x000fe20003f46270 */
[C---:B------:R-:W-:Y:S01]  /*6c30*/  VIADD R4, R3.reuse, 0x78 ;  /* 0x0000007803047836 */ /* 0x040fe20000000000 */
[----:B------:R-:W-:Y:S01]  /*6c40*/  FMNMX3.FTZ R8, R8, R179, R229, !PT ;  /* 0x000000b308087276 */ /* 0x000fe200078100e5 */
[----:B------:R-:W-:Y:S01]  /*6c50*/  VIADD R3, R3, 0x79 ;  /* 0x0000007903037836 */ /* 0x000fe20000000000 */
[----:B------:R-:W-:-:S02]  /*6c60*/  FMNMX3.FTZ R6, R6, R195, R171, !PT ;  /* 0x000000c306067276 */ /* 0x000fc400078100ab */
[----:B------:R-:W-:Y:S02]  /*6c70*/  FMNMX3.FTZ R8, R8, R223, R205, !PT ;  /* 0x000000df08087276 */ /* 0x000fe400078100cd */
[----:B------:R-:W-:Y:S02]  /*6c80*/  FSEL R155, R155, -INF , !P1 ;  /* 0xff8000009b9b7808 */ /* 0x000fe40004800000 */
[----:B------:R-:W-:Y:S02]  /*6c90*/  ISETP.GE.AND P1, PT, R4, R180, PT ;  /* 0x000000b40400720c */ /* 0x000fe40003f26270 */
[----:B------:R-:W-:Y:S02]  /*6ca0*/  FMNMX3.FTZ R6, R6, R169, R167, !PT ;  /* 0x000000a906067276 */ /* 0x000fe400078100a7 */
[----:B------:R-:W-:Y:S02]  /*6cb0*/  FMNMX3.FTZ R8, R8, R203, R193, !PT ;  /* 0x000000cb08087276 */ /* 0x000fe400078100c1 */
[----:B------:R-:W-:-:S02]  /*6cc0*/  FSEL R153, R153, -INF , !P5 ;  /* 0xff80000099997808 */ /* 0x000fc40006800000 */
[----:B------:R-:W-:Y:S02]  /*6cd0*/  ISETP.GE.AND P5, PT, R3, R180, PT ;  /* 0x000000b40300720c */ /* 0x000fe40003fa6270 */
[----:B------:R-:W-:Y:S02]  /*6ce0*/  FSEL R151, R151, -INF , !P1 ;  /* 0xff80000097977808 */ /* 0x000fe40004800000 */
[----:B------:R-:W-:Y:S02]  /*6cf0*/  FMNMX3.FTZ R6, R6, R165, R155, !PT ;  /* 0x000000a506067276 */ /* 0x000fe4000781009b */
[----:B------:R-:W-:Y:S02]  /*6d00*/  FMNMX3.FTZ R8, R8, R191, R189, !PT ;  /* 0x000000bf08087276 */ /* 0x000fe400078100bd */
[----:B------:R-:W-:Y:S02]  /*6d10*/  FSEL R149, R149, -INF , !P5 ;  /* 0xff80000095957808 */ /* 0x000fe40006800000 */
[----:B------:R-:W-:-:S02]  /*6d20*/  FMNMX3.FTZ R6, R6, R153, R151, !PT ;  /* 0x0000009906067276 */ /* 0x000fc40007810097 */
[----:B------:R-:W-:Y:S02]  /*6d30*/  ISETP.GE.AND P1, PT, R4, R133, PT ;  /* 0x000000850400720c */ /* 0x000fe40003f26270 */
[----:B------:R-:W-:Y:S02]  /*6d40*/  FMNMX3.FTZ R4, R8, R187, R163, !PT ;  /* 0x000000bb08047276 */ /* 0x000fe400078100a3 */
[----:B------:R-:W-:Y:S02]  /*6d50*/  FMNMX.FTZ R6, R149, R6, !PT ;  /* 0x0000000695067209 */ /* 0x000fe40007810000 */
[----:B------:R-:W-:Y:S02]  /*6d60*/  FSEL R157, R157, -INF , !P4 ;  /* 0xff8000009d9d7808 */ /* 0x000fe40006000000 */
[----:B------:R-:W-:Y:S01]  /*6d70*/  FSEL R147, R147, -INF , !P3 ;  /* 0xff80000093937808 */ /* 0x000fe20005800000 */
[----:B------:R-:W1:Y:S01]  /*6d80*/  SHFL.BFLY PT, R7, R6, 0x2, 0x1f ;  /* 0x0c401f0006077f89 */ /* 0x000e6200000e0000 */
[----:B------:R-:W-:-:S02]  /*6d90*/  FMNMX3.FTZ R4, R4, R161, R159, !PT ;  /* 0x000000a104047276 */ /* 0x000fc4000781009f */
[----:B------:R-:W-:Y:S02]  /*6da0*/  ISETP.GE.AND P4, PT, R3, R133, PT ;  /* 0x000000850300720c */ /* 0x000fe40003f86270 */
[----:B------:R-:W-:Y:S02]  /*6db0*/  FSEL R145, R145, -INF , !P2 ;  /* 0xff80000091917808 */ /* 0x000fe40005000000 */
[----:B------:R-:W-:Y:S02]  /*6dc0*/  FSEL R143, R143, -INF , !P1 ;  /* 0xff8000008f8f7808 */ /* 0x000fe40004800000 */
[----:B------:R-:W-:Y:S02]  /*6dd0*/  FMNMX3.FTZ R4, R4, R157, R147, !PT ;  /* 0x0000009d04047276 */ /* 0x000fe40007810093 */
[----:B------:R-:W-:Y:S02]  /*6de0*/  FSEL R141, R141, -INF , !P4 ;  /* 0xff8000008d8d7808 */ /* 0x000fe40006000000 */
[----:B------:R-:W-:-:S04]  /*6df0*/  FMNMX3.FTZ R4, R4, R145, R143, !PT ;  /* 0x0000009104047276 */ /* 0x000fc8000781008f */
[----:B------:R-:W-:-:S05]  /*6e00*/  FMNMX.FTZ R33, R141, R4, !PT ;  /* 0x000000048d217209 */ /* 0x000fca0007810000 */
[----:B------:R-:W2:Y:S01]  /*6e10*/  SHFL.BFLY PT, R4, R33, 0x2, 0x1f ;  /* 0x0c401f0021047f89 */ /* 0x000ea200000e0000 */
[----:B-1----:R-:W-:-:S05]  /*6e20*/  FMNMX.FTZ R7, R6, R7, !PT ;  /* 0x0000000706077209 */ /* 0x002fca0007810000 */
[----:B------:R-:W1:Y:S01]  /*6e30*/  SHFL.BFLY PT, R132, R7, 0x1, 0x1f ;  /* 0x0c201f0007847f89 */ /* 0x000e6200000e0000 */
[----:B--2---:R-:W-:-:S03]  /*6e40*/  FMNMX.FTZ R4, R33, R4, !PT ;  /* 0x0000000421047209 */ /* 0x004fc60007810000 */
[----:B------:R-:W-:Y:S04]  /*6e50*/  LDSM.16.MT88.4 R32, [R142+0x10800] ;  /* 0x010800008e20783b */ /* 0x000fe80000004200 */
[----:B------:R-:W2:Y:S01]  /*6e60*/  SHFL.BFLY PT, R3, R4, 0x1, 0x1f ;  /* 0x0c201f0004037f89 */ /* 0x000ea200000e0000 */
[----:B-1----:R-:W-:-:S04]  /*6e70*/  FMNMX.FTZ R132, R7, R132, !PT ;  /* 0x0000008407847209 */ /* 0x002fc80007810000 */
[C---:B------:R-:W-:Y:S01]  /*6e80*/  FSETP.NEU.FTZ.AND P1, PT, R132.reuse, -INF , PT ;  /* 0xff8000008400780b */ /* 0x040fe20003f3d000 */
[----:B---3--:R-:W-:-:S05]  /*6e90*/  FMUL.FTZ R144, R132, UR4 ;  /* 0x0000000484907c20 */ /* 0x008fca0008410000 */
[----:B------:R-:W-:-:S05]  /*6ea0*/  FSEL R144, R144, RZ, P1 ;  /* 0x000000ff90907208 */ /* 0x000fca0000800000 */
[--C-:B------:R-:W-:Y:S01]  /*6eb0*/  FFMA.FTZ R139, R5, UR4, -R144.reuse ;  /* 0x00000004058b7c23 */ /* 0x100fe20008010890 */
[--C-:B------:R-:W-:Y:S01]  /*6ec0*/  FFMA.FTZ R136, R113, UR4, -R144.reuse ;  /* 0x0000000471887c23 */ /* 0x100fe20008010890 */
[--C-:B------:R-:W-:Y:S01]  /*6ed0*/  FFMA.FTZ R65, R111, UR4, -R144.reuse ;  /* 0x000000046f417c23 */ /* 0x100fe20008010890 */
[--C-:B------:R-:W-:Y:S01]  /*6ee0*/  FFMA.FTZ R64, R31, UR4, -R144.reuse ;  /* 0x000000041f407c23 */ /* 0x100fe20008010890 */
[--C-:B------:R-:W-:Y:S01]  /*6ef0*/  FFMA.FTZ R56, R11, UR4, -R144.reuse ;  /* 0x000000040b387c23 */ /* 0x100fe20008010890 */
[--C-:B------:R-:W-:Y:S01]  /*6f00*/  FFMA.FTZ R61, R19, UR4, -R144.reuse ;  /* 0x00000004133d7c23 */ /* 0x100fe20008010890 */
[----:B------:R-:W-:Y:S01]  /*6f10*/  MUFU.EX2 R139, R139 ;  /* 0x0000008b008b7308 */ /* 0x000fe20000000800 */
[--C-:B------:R-:W-:Y:S01]  /*6f20*/  FFMA.FTZ R60, R21, UR4, -R144.reuse ;  /* 0x00000004153c7c23 */ /* 0x100fe20008010890 */
[----:B--2---:R-:W-:Y:S01]  /*6f30*/  FMNMX.FTZ R3, R4, R3, !PT ;  /* 0x0000000304037209 */ /* 0x004fe20007810000 */
[--C-:B------:R-:W-:Y:S01]  /*6f40*/  FFMA.FTZ R57, R17, UR4, -R144.reuse ;  /* 0x0000000411397c23 */ /* 0x100fe20008010890 */
[----:B------:R-:W1:Y:S01]  /*6f50*/  LDSM.16.MT88.4 R4, [R142+0xc000] ;  /* 0x00c000008e04783b */ /* 0x000e620000004200 */
[----:B------:R-:W2:Y:S01]  /*6f60*/  MUFU.EX2 R136, R136 ;  /* 0x0000008800887308 */ /* 0x000ea20000000800 */
[C---:B------:R-:W-:Y:S01]  /*6f70*/  FSETP.NEU.FTZ.AND P1, PT, R3.reuse, -INF , PT ;  /* 0xff8000000300780b */ /* 0x040fe20003f3d000 */
[----:B------:R-:W-:Y:S01]  /*6f80*/  FMUL.FTZ R140, R3, UR4 ;  /* 0x00000004038c7c20 */ /* 0x000fe20008410000 */
[----:B------:R-:W-:Y:S01]  /*6f90*/  LDSM.16.MT88.4 R16, [R67+0x10800] ;  /* 0x010800004310783b */ /* 0x000fe20000004200 */
[----:B------:R-:W-:Y:S01]  /*6fa0*/  MUFU.EX2 R65, R65 ;  /* 0x0000004100417308 */ /* 0x000fe20000000800 */
[--C-:B------:R-:W-:Y:S01]  /*6fb0*/  FFMA.FTZ R53, R53, UR4, -R144.reuse ;  /* 0x0000000435357c23 */ /* 0x100fe20008010890 */
[--C-:B------:R-:W-:Y:S01]  /*6fc0*/  FFMA.FTZ R52, R243, UR4, -R144.reuse ;  /* 0x00000004f3347c23 */ /* 0x100fe20008010890 */
[----:B------:R-:W-:Y:S01]  /*6fd0*/  FSEL R140, R140, RZ, P1 ;  /* 0x000000ff8c8c7208 */ /* 0x000fe20000800000 */
[----:B------:R-:W3:Y:S01]  /*6fe0*/  MUFU.EX2 R64, R64 ;  /* 0x0000004000407308 */ /* 0x000ee20000000800 */
[--C-:B------:R-:W-:Y:S01]  /*6ff0*/  FFMA.FTZ R48, R245, UR4, -R144.reuse ;  /* 0x00000004f5307c23 */ /* 0x100fe20008010890 */
[--C-:B------:R-:W-:Y:S01]  /*7000*/  FFMA.FTZ R47, R47, UR4, -R144.reuse ;  /* 0x000000042f2f7c23 */ /* 0x100fe20008010890 */
[----:B------:R-:W-:Y:S01]  /*7010*/  FFMA.FTZ R148, R173, UR4, -R144 ;  /* 0x00000004ad947c23 */ /* 0x000fe20008010890 */
[--C-:B------:R-:W-:Y:S01]  /*7020*/  FFMA.FTZ R137, R109, UR4, -R140.reuse ;  /* 0x000000046d897c23 */ /* 0x100fe2000801088c */
[--C-:B------:R-:W-:Y:S01]  /*7030*/  FFMA.FTZ R66, R29, UR4, -R140.reuse ;  /* 0x000000041d427c23 */ /* 0x100fe2000801088c */
[--C-:B------:R-:W-:Y:S01]  /*7040*/  FFMA.FTZ R63, R115, UR4, -R140.reuse ;  /* 0x00000004733f7c23 */ /* 0x100fe2000801088c */
[--C-:B------:R-:W-:Y:S01]  /*7050*/  FFMA.FTZ R62, R23, UR4, -R140.reuse ;  /* 0x00000004173e7c23 */ /* 0x100fe2000801088c */
[----:B--2---:R-:W-:Y:S01]  /*7060*/  F2FP.F16.F32.PACK_AB R68, R136, R139 ;  /* 0x0000008b8844723e */ /* 0x004fe200000000ff */
[----:B------:R-:W2:Y:S01]  /*7070*/  LDSM.16.MT88.4 R108, [R49+0xc000] ;  /* 0x00c00000316c783b */ /* 0x000ea20000004200 */
[----:B------:R-:W-:Y:S01]  /*7080*/  MUFU.EX2 R137, R137 ;  /* 0x0000008900897308 */ /* 0x000fe20000000800 */
[--C-:B------:R-:W-:Y:S01]  /*7090*/  FFMA.FTZ R59, R9, UR4, -R140.reuse ;  /* 0x00000004093b7c23 */ /* 0x100fe2000801088c */
[--C-:B------:R-:W-:Y:S01]  /*70a0*/  FFMA.FTZ R58, R15, UR4, -R140.reuse ;  /* 0x000000040f3a7c23 */ /* 0x100fe2000801088c */
[----:B------:R-:W-:Y:S01]  /*70b0*/  LDSM.16.MT88.4 R8, [R44+0xc800] ;  /* 0x00c800002c08783b */ /* 0x000fe20000004200 */
[----:B------:R-:W4:Y:S01]  /*70c0*/  MUFU.EX2 R66, R66 ;  /* 0x0000004200427308 */ /* 0x000f220000000800 */
[----:B---3--:R-:W-:Y:S01]  /*70d0*/  F2FP.F16.F32.PACK_AB R70, R64, R65 ;  /* 0x000000414046723e */ /* 0x008fe200000000ff */
[--C-:B------:R-:W-:Y:S01]  /*70e0*/  FFMA.FTZ R55, R55, UR4, -R140.reuse ;  /* 0x0000000437377c23 */ /* 0x100fe2000801088c */
[--C-:B------:R-:W-:Y:S01]  /*70f0*/  FFMA.FTZ R54, R13, UR4, -R140.reuse ;  /* 0x000000040d367c23 */ /* 0x100fe2000801088c */
[----:B------:R-:W-:Y:S01]  /*7100*/  MUFU.EX2 R63, R63 ;  /* 0x0000003f003f7308 */ /* 0x000fe20000000800 */
[----:B------:R-:W-:Y:S01]  /*7110*/  LDSM.16.MT88.4 R12, [R49+0x10800] ;  /* 0x01080000310c783b */ /* 0x000fe20000004200 */
[--C-:B------:R-:W-:Y:S01]  /*7120*/  FFMA.FTZ R50, R51, UR4, -R140.reuse ;  /* 0x0000000433327c23 */ /* 0x100fe2000801088c */
[----:B------:R-:W-:Y:S01]  /*7130*/  FFMA.FTZ R46, R43, UR4, -R140 ;  /* 0x000000042b2e7c23 */ /* 0x000fe2000801088c */
[----:B------:R-:W3:Y:S01]  /*7140*/  MUFU.EX2 R62, R62 ;  /* 0x0000003e003e7308 */ /* 0x000ee20000000800 */
[----:B------:R-:W-:Y:S01]  /*7150*/  LDSM.16.MT88.4 R28, [R67+0xc800] ;  /* 0x00c80000431c783b */ /* 0x000fe20000004200 */
[----:B------:R-:W-:Y:S01]  /*7160*/  FFMA.FTZ R146, R241, UR4, -R144 ;  /* 0x00000004f1927c23 */ /* 0x000fe20008010890 */
[--C-:B------:R-:W-:Y:S01]  /*7170*/  FFMA.FTZ R152, R177, UR4, -R140.reuse ;  /* 0x00000004b1987c23 */ /* 0x100fe2000801088c */
[----:B------:R-:W-:Y:S01]  /*7180*/  MUFU.EX2 R61, R61 ;  /* 0x0000003d003d7308 */ /* 0x000fe20000000800 */
[----:B------:R-:W-:Y:S01]  /*7190*/  LDSM.16.MT88.4 R20, [R49+0xc800] ;  /* 0x00c800003114783b */ /* 0x000fe20000004200 */
[----:B----4-:R-:W-:Y:S01]  /*71a0*/  F2FP.F16.F32.PACK_AB R69, R66, R137 ;  /* 0x000000894245723e */ /* 0x010fe200000000ff */
[--C-:B------:R-:W-:Y:S01]  /*71b0*/  FFMA.FTZ R150, R235, UR4, -R140.reuse ;  /* 0x00000004eb967c23 */ /* 0x100fe2000801088c */
[----:B------:R-:W4:Y:S01]  /*71c0*/  MUFU.EX2 R60, R60 ;  /* 0x0000003c003c7308 */ /* 0x000f220000000800 */
[----:B------:R-:W-:Y:S01]  /*71d0*/  FFMA.FTZ R179, R179, UR4, -R140 ;  /* 0x00000004b3b37c23 */ /* 0x000fe2000801088c */
[----:B------:R-:W-:Y:S01]  /*71e0*/  FFMA.FTZ R239, R239, UR4, -R144 ;  /* 0x00000004efef7c23 */ /* 0x000fe20008010890 */
[----:B------:R-:W-:Y:S01]  /*71f0*/  FFMA.FTZ R237, R237, UR4, -R140 ;  /* 0x00000004eded7c23 */ /* 0x000fe2000801088c */
[----:B------:R-:W-:Y:S01]  /*7200*/  MUFU.EX2 R57, R57 ;  /* 0x0000003900397308 */ /* 0x000fe20000000800 */
[--C-:B------:R-:W-:Y:S01]  /*7210*/  FFMA.FTZ R154, R197, UR4, -R144.reuse ;  /* 0x00000004c59a7c23 */ /* 0x100fe20008010890 */
[----:B---3--:R-:W-:Y:S01]  /*7220*/  F2FP.F16.F32.PACK_AB R71, R62, R63 ;  /* 0x0000003f3e47723e */ /* 0x008fe200000000ff */
[----:B------:R-:W-:Y:S01]  /*7230*/  FFMA.FTZ R156, R199, UR4, -R144 ;  /* 0x00000004c79c7c23 */ /* 0x000fe20008010890 */
[----:B------:R-:W-:Y:S01]  /*7240*/  MUFU.EX2 R56, R56 ;  /* 0x0000003800387308 */ /* 0x000fe20000000800 */
[--C-:B------:R-:W-:Y:S01]  /*7250*/  FFMA.FTZ R158, R229, UR4, -R140.reuse ;  /* 0x00000004e59e7c23 */ /* 0x100fe2000801088c */
[----:B------:R-:W-:Y:S01]  /*7260*/  FFMA.FTZ R160, R203, UR4, -R140 ;  /* 0x00000004cba07c23 */ /* 0x000fe2000801088c */
[--C-:B------:R-:W-:Y:S01]  /*7270*/  FFMA.FTZ R233, R233, UR4, -R144.reuse ;  /* 0x00000004e9e97c23 */ /* 0x100fe20008010890 */
[----:B------:R-:W-:Y:S01]  /*7280*/  MUFU.EX2 R59, R59 ;  /* 0x0000003b003b7308 */ /* 0x000fe20000000800 */
[C---:B-1----:R-:W-:Y:S01]  /*7290*/  HMMA.16816.F32 R120, R68.reuse, R4, RZ ;  /* 0x000000044478723c */ /* 0x042fe200000018ff */
[----:B------:R-:W-:Y:S01]  /*72a0*/  FFMA.FTZ R231, R231, UR4, -R144 ;  /* 0x00000004e7e77c23 */ /* 0x000fe20008010890 */
[----:B------:R-:W-:Y:S01]  /*72b0*/  FFMA.FTZ R223, R223, UR4, -R140 ;  /* 0x00000004dfdf7c23 */ /* 0x000fe2000801088c */
[----:B------:R-:W1:Y:S01]  /*72c0*/  MUFU.EX2 R58, R58 ;  /* 0x0000003a003a7308 */ /* 0x000e620000000800 */
[--C-:B------:R-:W-:Y:S01]  /*72d0*/  FFMA.FTZ R162, R215, UR4, -R144.reuse ;  /* 0x00000004d7a27c23 */ /* 0x100fe20008010890 */
[----:B------:R-:W-:Y:S01]  /*72e0*/  FFMA.FTZ R164, R201, UR4, -R144 ;  /* 0x00000004c9a47c23 */ /* 0x000fe20008010890 */
[----:B------:R-:W-:Y:S01]  /*72f0*/  FFMA.FTZ R166, R193, UR4, -R140 ;  /* 0x00000004c1a67c23 */ /* 0x000fe2000801088c */
[----:B------:R-:W-:Y:S01]  /*7300*/  MUFU.EX2 R55, R55 ;  /* 0x0000003700377308 */ /* 0x000fe20000000800 */
[C---:B------:R-:W-:Y:S01]  /*7310*/  HMMA.16816.F32 R116, R68.reuse, R6, RZ ;  /* 0x000000064474723c */ /* 0x040fe200000018ff */
[----:B------:R-:W3:Y:S01]  /*7320*/  LDSM.16.MT88.4 R4, [R44+0x10000] ;  /* 0x010000002c04783b */ /* 0x000ee20000004200 */
[--C-:B------:R-:W-:Y:S01]  /*7330*/  FFMA.FTZ R207, R207, UR4, -R144.reuse ;  /* 0x00000004cfcf7c23 */ /* 0x100fe20008010890 */
[----:B------:R-:W5:Y:S01]  /*7340*/  MUFU.EX2 R54, R54 ;  /* 0x0000003600367308 */ /* 0x000f620000000800 */
[----:B------:R-:W-:Y:S01]  /*7350*/  FFMA.FTZ R195, R195, UR4, -R144 ;  /* 0x00000004c3c37c23 */ /* 0x000fe20008010890 */
[--C-:B------:R-:W-:Y:S01]  /*7360*/  FFMA.FTZ R191, R191, UR4, -R140.reuse ;  /* 0x00000004bfbf7c23 */ /* 0x100fe2000801088c */
[----:B------:R-:W-:Y:S01]  /*7370*/  FFMA.FTZ R187, R187, UR4, -R140 ;  /* 0x00000004bbbb7c23 */ /* 0x000fe2000801088c */
[----:B------:R-:W-:Y:S01]  /*7380*/  MUFU.EX2 R53, R53 ;  /* 0x0000003500357308 */ /* 0x000fe20000000800 */
[C---:B------:R-:W-:Y:S01]  /*7390*/  HMMA.16816.F32 R104, R68.reuse, R100, RZ ;  /* 0x000000644468723c */ /* 0x040fe200000018ff */
[----:B------:R-:W-:Y:S01]  /*73a0*/  FFMA.FTZ R170, R165, UR4, -R144 ;  /* 0x00000004a5aa7c23 */ /* 0x000fe20008010890 */
[--C-:B------:R-:W-:Y:S01]  /*73b0*/  FFMA.FTZ R172, R161, UR4, -R140.reuse ;  /* 0x00000004a1ac7c23 */ /* 0x100fe2000801088c */
[----:B------:R-:W5:Y:S01]  /*73c0*/  MUFU.EX2 R52, R52 ;  /* 0x0000003400347308 */ /* 0x000f620000000800 */
[--C-:B------:R-:W-:Y:S01]  /*73d0*/  FFMA.FTZ R174, R157, UR4, -R140.reuse ;  /* 0x000000049dae7c23 */ /* 0x100fe2000801088c */
[--C-:B------:R-:W-:Y:S01]  /*73e0*/  FFMA.FTZ R163, R163, UR4, -R140.reuse ;  /* 0x00000004a3a37c23 */ /* 0x100fe2000801088c */
[----:B------:R-:W-:Y:S01]  /*73f0*/  FFMA.FTZ R159, R159, UR4, -R140 ;  /* 0x000000049f9f7c23 */ /* 0x000fe2000801088c */
[----:B------:R-:W-:Y:S01]  /*7400*/  MUFU.EX2 R48, R48 ;  /* 0x0000003000307308 */ /* 0x000fe20000000800 */
[C---:B------:R-:W-:Y:S01]  /*7410*/  HMMA.16816.F32 R100, R68.reuse, R102, RZ ;  /* 0x000000664464723c */ /* 0x040fe200000018ff */
[----:B------:R-:W-:Y:S01]  /*7420*/  FADD.FTZ R136, R139, R136 ;  /* 0x000000888b887221 */ /* 0x000fe20000010000 */
[----:B------:R-:W-:Y:S01]  /*7430*/  FADD.FTZ R66, R137, R66 ;  /* 0x0000004289427221 */ /* 0x000fe20000010000 */
[----:B------:R-:W-:Y:S01]  /*7440*/  MUFU.EX2 R47, R47 ;  /* 0x0000002f002f7308 */ /* 0x000fe20000000800 */
[----:B------:R-:W-:Y:S01]  /*7450*/  ISETP.GT.AND P1, PT, R138, R217, PT ;  /* 0x000000d98a00720c */ /* 0x000fe20003f24270 */
        /* <DEDUP_REMOVED lines=22> */
[----:B--2---:R-:W-:-:S03]  /*75c0*/  FFMA.FTZ R233, R149, UR4, -R144 ;  /* 0x0000000495e97c23 */ /* 0x004fc60008010890 */
        /* <DEDUP_REMOVED lines=13> */
[----:B---3--:R-:W-:Y:S01]  /*76a0*/  HMMA.16816.F32 R72, R68, R4, RZ ;  /* 0x000000044448723c */ /* 0x008fe200000018ff */
[----:B----4-:R-:W-:Y:S01]  /*76b0*/  F2FP.F16.F32.PACK_AB R4, R60, R61 ;  /* 0x0000003d3c04723e */ /* 0x010fe200000000ff */
[----:B------:R-:W-:Y:S01]  /*76c0*/  FADD.FTZ R61, R61, R64 ;  /* 0x000000403d3d7221 */ /* 0x000fe20000010000 */
[----:B-1----:R-:W-:Y:S01]  /*76d0*/  F2FP.F16.F32.PACK_AB R5, R58, R59 ;  /* 0x0000003b3a05723e */ /* 0x002fe200000000ff */
[----:B------:R-:W-:Y:S01]  /*76e0*/  MUFU.EX2 R172, R172 ;  /* 0x000000ac00ac7308 */ /* 0x000fe20000000800 */
[----:B------:R-:W-:Y:S01]  /*76f0*/  FADD.FTZ R59, R59, R62 ;  /* 0x0000003e3b3b7221 */ /* 0x000fe20000010000 */
[----:B------:R-:W-:-:S02]  /*7700*/  FADD.FTZ R60, R60, R61 ;  /* 0x0000003d3c3c7221 */ /* 0x000fc40000010000 */
[----:B------:R-:W-:Y:S01]  /*7710*/  HMMA.16816.F32 R68, R68, R6, RZ ;  /* 0x000000064444723c */ /* 0x000fe200000018ff */
[----:B------:R-:W-:Y:S01]  /*7720*/  F2FP.F16.F32.PACK_AB R6, R56, R57 ;  /* 0x000000393806723e */ /* 0x000fe200000000ff */
[----:B------:R-:W-:Y:S01]  /*7730*/  MUFU.EX2 R157, R159 ;  /* 0x0000009f009d7308 */ /* 0x000fe20000000800 */
[----:B-----5:R-:W-:Y:S01]  /*7740*/  F2FP.F16.F32.PACK_AB R7, R54, R55 ;  /* 0x000000373607723e */ /* 0x020fe200000000ff */
[----:B------:R-:W-:Y:S01]  /*7750*/  FADD.FTZ R58, R58, R59 ;  /* 0x0000003b3a3a7221 */ /* 0x000fe20000010000 */
[----:B------:R-:W-:Y:S01]  /*7760*/  FADD.FTZ R57, R57, R60 ;  /* 0x0000003c39397221 */ /* 0x000fe20000010000 */
[----:B------:R-:W-:Y:S02]  /*7770*/  MUFU.EX2 R174, R174 ;  /* 0x000000ae00ae7308 */ /* 0x000fe40000000800 */
[----:B------:R-:W-:Y:S01]  /*7780*/  FADD.FTZ R55, R55, R58 ;  /* 0x0000003a37377221 */ /* 0x000fe20000010000 */
[----:B------:R-:W-:Y:S01]  /*7790*/  FADD.FTZ R56, R56, R57 ;  /* 0x0000003938387221 */ /* 0x000fe20000010000 */
[----:B------:R-:W-:Y:S01]  /*77a0*/  HMMA.16816.F32 R104, R4, R8, R104 ;  /* 0x000000080468723c */ /* 0x000fe20000001868 */
[----:B------:R-:W-:Y:S01]  /*77b0*/  MUFU.EX2 R233, R233 ;  /* 0x000000e900e97308 */ /* 0x000fe20000000800 */
[----:B------:R-:W-:-:S06]  /*77c0*/  FADD.FTZ R54, R54, R55 ;  /* 0x0000003736367221 */ /* 0x000fcc0000010000 */
[C---:B------:R-:W-:Y:S01]  /*77d0*/  HMMA.16816.F32 R100, R4.reuse, R10, R100 ;  /* 0x0000000a0464723c */ /* 0x040fe20000001864 */
[----:B------:R-:W1:Y:S07]  /*77e0*/  LDSM.16.MT88.4 R8, [R44+0x10800] ;  /* 0x010800002c08783b */ /* 0x000e6e0000004200 */
        /* <DEDUP_REMOVED lines=105> */
[----:B------:R-:W5:Y:S01]  /*7e80*/  MUFU.EX2 R43, R187 ;  /* 0x000000bb002b7308 */ /* 0x000f620000000800 */
[----:B------:R-:W-:-:S03]  /*7e90*/  FFMA.FTZ R169, R167, UR4, -R144 ;  /* 0x00000004a7a97c23 */ /* 0x000fc60008010890 */
[----:B------:R-:W-:Y:S01]  /*7ea0*/  MUFU.EX2 R42, R42 ;  /* 0x0000002a002a7308 */ /* 0x000fe20000000800 */
[C---:B----4-:R-:W-:Y:S03]  /*7eb0*/  HMMA.16816.F32 R128, R4.reuse, R20, R128 ;  /* 0x000000140480723c */ /* 0x050fe60000001880 */
[----:B------:R-:W4:Y:S04]  /*7ec0*/  MUFU.EX2 R167, R171 ;  /* 0x000000ab00a77308 */ /* 0x000f280000000800 */
[----:B------:R-:W4:Y:S01]  /*7ed0*/  MUFU.EX2 R165, R169 ;  /* 0x000000a900a57308 */ /* 0x000f220000000800 */
        /* <DEDUP_REMOVED lines=219> */
.L_x_1334:
[----:B------:R-:W-:Y:S01]  /*8c90*/  UMOV UR6, URZ ;  /* 0x000000ff00067c82 */ /* 0x000fe20008000000 */
[----:B------:R-:W-:Y:S01]  /*8ca0*/  IMAD.SHL.U32 R4, R24, 0x80, RZ ;  /* 0x0000008018047824 */ /* 0x000fe200078e00ff */
[----:B------:R-:W-:-:S05]  /*8cb0*/  IADD3 R5, P1, PT, RZ, -UR6, RZ ;  /* 0x80000006ff057c10 */ /* 0x000fca000ff3e0ff */
[----:B------:R-:W-:-:S05]  /*8cc0*/  IMAD.X R4, RZ, RZ, ~R4, P1 ;  /* 0x000000ffff047224 */ /* 0x000fca00008e0e04 */
[----:B------:R-:W-:-:S04]  /*8cd0*/  SHF.R.S64 R5, R5, 0x1f, R4 ;  /* 0x0000001f05057819 */ /* 0x000fc80000001004 */
[----:B------:R-:W-:-:S04]  /*8ce0*/  IADD3 R220, P1, PT, R5, R220, RZ ;  /* 0x000000dc05dc7210 */ /* 0x000fc80007f3e0ff */
[----:B------:R-:W-:-:S09]  /*8cf0*/  LEA.HI.X.SX32 R221, R4, R221, 0x1, P1 ;  /* 0x000000dd04dd7211 */ /* 0x000fd200008f0eff */
.L_x_1335:
        /* <DEDUP_REMOVED lines=15> */
[----:B------:R-:W-:Y:S01]  /*8df0*/  ISETP.GE.AND P2, PT, R2, UR6, PT ;  /* 0x0000000602007c0c */ /* 0x000fe2000bf46270 */
[----:B------:R-:W1:Y:S01]  /*8e00*/  LDCU UR6, c[0x0][0x50c] ;  /* 0x0000a180ff0677ac */ /* 0x000e620008000800 */
[----:B------:R-:W-:Y:S02]  /*8e10*/  IADD3 R10, P1, PT, R12, R5, RZ ;  /* 0x000000050c0a7210 */ /* 0x000fe40007f3e0ff */
[----:B------:R-:W-:-:S02]  /*8e20*/  LOP3.LUT R0, R184, R213, RZ, 0xfc, !PT ;  /* 0x000000d5b8007212 */ /* 0x000fc400078efcff */
[----:B------:R-:W-:Y:S01]  /*8e30*/  SEL R2, R210, 0xffffffe0, !P6 ;  /* 0xffffffe0d2027807 */ /* 0x000fe20007000000 */
        /* <DEDUP_REMOVED lines=10> */
[----:B------:R-:W-:-:S02]  /*8ee0*/  IMAD.IADD R0, R187, 0x1, R2 ;  /* 0x00000001bb007824 */ /* 0x000fc400078e0202 */
[----:B------:R-:W-:Y:S01]  /*8ef0*/  IMAD.IADD R187, R187, 0x1, R168 ;  /* 0x00000001bbbb7824 */ /* 0x000fe200078e02a8 */
[----:B------:R-:W-:Y:S01]  /*8f00*/  @!PT LDS RZ, [RZ] ;  /* 0x00000000fffff984 */ /* 0x000fe20000000800 */
[----:B------:R-:W-:Y:S01]  /*8f10*/  @!PT LDS RZ, [RZ] ;  /* 0x00000000fffff984 */ /* 0x000fe20000000800 */
[----:B------:R-:W-:Y:S01]  /*8f20*/  @!PT LDS RZ, [RZ] ;  /* 0x00000000fffff984 */ /* 0x000fe20000000800 */
[----:B------:R-:W-:Y:S01]  /*8f30*/  @!P2 LDGSTS.E.BYPASS.LTC128B.128 [R185+0x10000], desc[UR16][R220.64+0x80] ;  /* 0x10000080dcb9afae */ /* 0x000fe2000b981a10 */
[--C-:B------:R-:W-:Y:S02]  /*8f40*/  IMAD.IADD R189, R2, 0x1, R191.reuse ;  /* 0x0000000102bd7824 */ /* 0x100fe400078e02bf */
[----:B------:R-:W-:Y:S01]  /*8f50*/  IMAD.IADD R193, R168, 0x1, R191 ;  /* 0x00000001a8c17824 */ /* 0x000fe200078e02bf */
[----:B------:R-:W-:Y:S01]  /*8f60*/  @P2 STS.128 [R185+0x10000], RZ ;  /* 0x010000ffb9002388 */ /* 0x000fe20000000c00 */
[C---:B------:R-:W-:Y:S02]  /*8f70*/  IMAD.IADD R188, R2.reuse, 0x1, R187 ;  /* 0x0000000102bc7824 */ /* 0x040fe400078e02bb */
[----:B------:R-:W-:Y:S01]  /*8f80*/  IMAD.IADD R190, R2, 0x1, R193 ;  /* 0x0000000102be7824 */ /* 0x000fe200078e02c1 */
        /* <DEDUP_REMOVED lines=26> */
[-C--:B------:R-:W-:Y:S01]  /*9130*/  IADD3 R4, P4, PT, R6, R5.reuse, RZ ;  /* 0x0000000506047210 */ /* 0x080fe20007f9e0ff */
[--C-:B------:R-:W-:Y:S02]  /*9140*/  IMAD.X R7, R9, 0x1, R24.reuse, P1 ;  /* 0x0000000109077824 */ /* 0x100fe400008e0618 */
        /* <DEDUP_REMOVED lines=32> */
[----:B---3--:R-:W-:-:S02]  /*9350*/  @!P2 IMAD.MOV.U32 R8, RZ, RZ, R4 ;  /* 0x000000ffff08a224 */ /* 0x008fc400078e0004 */
[----:B------:R-:W-:Y:S01]  /*9360*/  @!P2 IMAD.MOV.U32 R9, RZ, RZ, R5 ;  /* 0x000000ffff09a224 */ /* 0x000fe200078e0005 */
        /* <DEDUP_REMOVED lines=17> */
[----:B--2---:R-:W3:Y:S04]  /*9480*/  LDSM.16.M88.4 R4, [R186+UR5+0x4800] ;  /* 0x00480005ba04783b */ /* 0x004ee80008000200 */
[----:B------:R-:W2:Y:S04]  /*9490*/  LDSM.16.M88.4 R140, [R186+UR5+0x5000] ;  /* 0x00500005ba8c783b */ /* 0x000ea80008000200 */
[----:B------:R-:W4:Y:S04]  /*94a0*/  LDSM.16.M88.4 R12, [R186+UR5+0x4000] ;  /* 0x00400005ba0c783b */ /* 0x000f280008000200 */
[----:B------:R-:W5:Y:S04]  /*94b0*/  LDSM.16.M88.4 R64, [R186+UR5+0x5800] ;  /* 0x00580005ba40783b */ /* 0x000f680008000200 */
[----:B------:R-:W1:Y:S04]  /*94c0*/  LDSM.16.M88.4 R56, [R186+UR5+0x6000] ;  /* 0x00600005ba38783b */ /* 0x000e680008000200 */
[----:B------:R-:W1:Y:S04]  /*94d0*/  LDSM.16.M88.4 R48, [R186+UR5+0x6800] ;  /* 0x00680005ba30783b */ /* 0x000e680008000200 */
[----:B------:R-:W1:Y:S04]  /*94e0*/  LDSM.16.M88.4 R40, [R186+UR5+0x7000] ;  /* 0x00700005ba28783b */ /* 0x000e680008000200 */
[----:B------:R-:W1:Y:S04]  /*94f0*/  LDSM.16.M88.4 R148, [R186+UR5+0x7800] ;  /* 0x00780005ba94783b */ /* 0x000e680008000200 */
[----:B------:R-:W-:Y:S04]  /*9500*/  LDSM.16.M88.4 R24, [R189] ;  /* 0x00000000bd18783b */ /* 0x000fe80000000200 */
[----:B------:R-:W1:Y:S04]  /*9510*/  LDSM.16.M88.4 R28, [R0+0x4800] ;  /* 0x00480000001c783b */ /* 0x000e680000000200 */
[----:B------:R-:W1:Y:S01]  /*9520*/  LDSM.16.M88.4 R20, [R0+0x5000] ;  /* 0x005000000014783b */ /* 0x000e620000000200 */
[C---:B---3--:R-:W-:Y:S03]  /*9530*/  HMMA.16816.F32 R8, R32.reuse, R4, RZ ;  /* 0x000000042008723c */ /* 0x048fe600000018ff */
[----:B------:R-:W3:Y:S04]  /*9540*/  LDSM.16.M88.4 R164, [R0+0x4000] ;  /* 0x0040000000a4783b */ /* 0x000ee80000000200 */
[----:B------:R-:W3:Y:S01]  /*9550*/  LDSM.16.M88.4 R156, [R0+0x6000] ;  /* 0x00600000009c783b */ /* 0x000ee20000000200 */
[C---:B------:R-:W-:Y:S03]  /*9560*/  HMMA.16816.F32 R4, R32.reuse, R6, RZ ;  /* 0x000000062004723c */ /* 0x040fe600000018ff */
[----:B------:R-:W3:Y:S04]  /*9570*/  LDSM.16.M88.4 R160, [R0+0x5800] ;  /* 0x0058000000a0783b */ /* 0x000ee80000000200 */
[----:B------:R-:W3:Y:S01]  /*9580*/  LDSM.16.M88.4 R152, [R0+0x6800] ;  /* 0x006800000098783b */ /* 0x000ee20000000200 */
[C---:B--2---:R-:W-:Y:S03]  /*9590*/  HMMA.16816.F32 R144, R32.reuse, R140, RZ ;  /* 0x0000008c2090723c */ /* 0x044fe600000018ff */
[----:B------:R-:W-:Y:S04]  /*95a0*/  LDSM.16.M88.4 R172, [R193] ;  /* 0x00000000c1ac783b */ /* 0x000fe80000000200 */
[----:B------:R-:W-:Y:S01]  /*95b0*/  LDSM.16.M88.4 R176, [R187+0x4800] ;  /* 0x00480000bbb0783b */ /* 0x000fe20000000200 */
[C---:B------:R-:W-:Y:S03]  /*95c0*/  HMMA.16816.F32 R140, R32.reuse, R142, RZ ;  /* 0x0000008e208c723c */ /* 0x040fe600000018ff */
[----:B------:R-:W-:Y:S04]  /*95d0*/  LDSM.16.M88.4 R168, [R187+0x5000] ;  /* 0x00500000bba8783b */ /* 0x000fe80000000200 */
[----:B------:R-:W0:Y:S01]  /*95e0*/  LDGDEPBAR ;  /* 0x00000000000079af */ /* 0x000e220000000000 */
[C---:B----4-:R-:W-:Y:S08]  /*95f0*/  HMMA.16816.F32 R16, R32.reuse, R12, RZ ;  /* 0x0000000c2010723c */ /* 0x050ff000000018ff */
[C---:B-----5:R-:W-:Y:S08]  /*9600*/  HMMA.16816.F32 R136, R32.reuse, R64, RZ ;  /* 0x000000402088723c */ /* 0x060ff000000018ff */
        /* <DEDUP_REMOVED lines=14> */
[C---:B------:R-:W-:Y:S08]  /*96f0*/  HMMA.16816.F32 R144, R24.reuse, R20, R144 ;  /* 0x000000141890723c */ /* 0x040ff00000001890 */
[C---:B------:R-:W-:Y:S01]  /*9700*/  HMMA.16816.F32 R140, R24.reuse, R22, R140 ;  /* 0x00000016188c723c */ /* 0x040fe2000000188c */
[----:B------:R-:W4:Y:S07]  /*9710*/  LDSM.16.M88.4 R20, [R187+0x4000] ;  /* 0x00400000bb14783b */ /* 0x000f2e0000000200 */
[C---:B---3--:R-:W-:Y:S08]  /*9720*/  HMMA.16816.F32 R16, R24.reuse, R164, R16 ;  /* 0x000000a41810723c */ /* 0x048ff00000001810 */
[C---:B------:R-:W-:Y:S01]  /*9730*/  HMMA.16816.F32 R12, R24.reuse, R166, R12 ;  /* 0x000000a6180c723c */ /* 0x040fe2000000180c */
[----:B------:R-:W-:Y:S07]  /*9740*/  LDSM.16.M88.4 R164, [R187+0x5800] ;  /* 0x00580000bba4783b */ /* 0x000fee0000000200 */
        /* <DEDUP_REMOVED lines=8> */
[----:B------:R-:W-:Y:S07]  /*97d0*/  LDSM.16.M88.4 R152, [R187+0x7000] ;  /* 0x00700000bb98783b */ /* 0x000fee0000000200 */
[C---:B-1----:R-:W-:Y:S08]  /*97e0*/  HMMA.16816.F32 R44, R24.reuse, R148, R44 ;  /* 0x00000094182c723c */ /* 0x042ff0000000182c */
[C---:B------:R-:W-:Y:S01]  /*97f0*/  HMMA.16816.F32 R40, R24.reuse, R150, R40 ;  /* 0x000000961828723c */ /* 0x040fe20000001828 */
[----:B------:R-:W-:Y:S07]  /*9800*/  LDSM.16.M88.4 R148, [R187+0x7800] ;  /* 0x00780000bb94783b */ /* 0x000fee0000000200 */
[C---:B--2---:R-:W-:Y:S08]  /*9810*/  HMMA.16816.F32 R36, R24.reuse, R28, R36 ;  /* 0x0000001c1824723c */ /* 0x044ff00000001824 */
[----:B------:R-:W-:Y:S01]  /*9820*/  HMMA.16816.F32 R32, R24, R30, R32 ;  /* 0x0000001e1820723c */ /* 0x000fe20000001820 */
[----:B------:R-:W-:Y:S04]  /*9830*/  LDSM.16.M88.4 R28, [R190] ;  /* 0x00000000be1c783b */ /* 0x000fe80000000200 */
[----:B------:R-:W1:Y:S03]  /*9840*/  LDSM.16.M88.4 R24, [R188+0x4000] ;  /* 0x00400000bc18783b */ /* 0x000e660000000200 */
[C---:B----4-:R-:W-:Y:S08]  /*9850*/  HMMA.16816.F32 R16, R172.reuse, R20, R16 ;  /* 0x00000014ac10723c */ /* 0x050ff00000001810 */
[C---:B------:R-:W-:Y:S01]  /*9860*/  HMMA.16816.F32 R12, R172.reuse, R22, R12 ;  /* 0x00000016ac0c723c */ /* 0x040fe2000000180c */
[----:B------:R-:W2:Y:S07]  /*9870*/  LDSM.16.M88.4 R20, [R188+0x4800] ;  /* 0x00480000bc14783b */ /* 0x000eae0000000200 */
[C---:B------:R-:W-:Y:S08]  /*9880*/  HMMA.16816.F32 R8, R172.reuse, R176, R8 ;  /* 0x000000b0ac08723c */ /* 0x040ff00000001808 */
[C---:B------:R-:W-:Y:S08]  /*9890*/  HMMA.16816.F32 R4, R172.reuse, R178, R4 ;  /* 0x000000b2ac04723c */ /* 0x040ff00000001804 */
        /* <DEDUP_REMOVED lines=10> */
[C---:B------:R-:W-:Y:S08]  /*9940*/  HMMA.16816.F32 R140, R172.reuse, R170, R140 ;  /* 0x000000aaac8c723c */ /* 0x040ff0000000188c */
[C---:B------:R-:W-:Y:S08]  /*9950*/  HMMA.16816.F32 R44, R172.reuse, R152, R44 ;  /* 0x00000098ac2c723c */ /* 0x040ff0000000182c */
[C---:B------:R-:W-:Y:S01]  /*9960*/  HMMA.16816.F32 R40, R172.reuse, R154, R40 ;  /* 0x0000009aac28723c */ /* 0x040fe20000001828 */
[----:B------:R-:W4:Y:S07]  /*9970*/  LDSM.16.M88.4 R152, [R188+0x5800] ;  /* 0x00580000bc98783b */ /* 0x000f2e0000000200 */
[C---:B------:R-:W-:Y:S08]  /*9980*/  HMMA.16816.F32 R36, R172.reuse, R148, R36 ;  /* 0x00000094ac24723c */ /* 0x040ff00000001824 */
[----:B------:R-:W-:Y:S01]  /*9990*/  HMMA.16816.F32 R32, R172, R150, R32 ;  /* 0x00000096ac20723c */ /* 0x000fe20000001820 */
[----:B------:R-:W5:Y:S07]  /*99a0*/  LDSM.16.M88.4 R148, [R188+0x6000] ;  /* 0x00600000bc94783b */ /* 0x000f6e0000000200 */
[C---:B---3--:R-:W-:Y:S08]  /*99b0*/  HMMA.16816.F32 R144, R28.reuse, R156, R144 ;  /* 0x0000009c1c90723c */ /* 0x048ff00000001890 */
        /* <DEDUP_REMOVED lines=9> */
[----:B------:R-:W1:Y:S07]  /*9a50*/  LDSM.16.M88.4 R24, [R186+UR5+0x8800] ;  /* 0x00880005ba18783b */ /* 0x000e6e0008000200 */
[C---:B--2---:R-:W-:Y:S01]  /*9a60*/  HMMA.16816.F32 R164, R28.reuse, R20, R44 ;  /* 0x000000141ca4723c */ /* 0x044fe2000000182c */
[----:B------:R-:W-:Y:S07]  /*9a70*/  LDSM.16.M88.4 R44, [R0+0x8000] ;  /* 0x00800000002c783b */ /* 0x000fee0000000200 */
[C---:B------:R-:W-:Y:S01]  /*9a80*/  HMMA.16816.F32 R40, R28.reuse, R22, R40 ;  /* 0x000000161c28723c */ /* 0x040fe20000001828 */
[----:B------:R-:W2:Y:S07]  /*9a90*/  LDSM.16.M88.4 R20, [R186+UR5+0x9000] ;  /* 0x00900005ba14783b */ /* 0x000eae0008000200 */
[C---:B----4-:R-:W-:Y:S08]  /*9aa0*/  HMMA.16816.F32 R136, R28.reuse, R152, R136 ;  /* 0x000000981c88723c */ /* 0x050ff00000001888 */
[C---:B------:R-:W-:Y:S01]  /*9ab0*/  HMMA.16816.F32 R64, R28.reuse, R154, R64 ;  /* 0x0000009a1c40723c */ /* 0x040fe20000001840 */
[----:B------:R-:W4:Y:S07]  /*9ac0*/  LDSM.16.M88.4 R152, [R186+UR5+0x8000] ;  /* 0x00800005ba98783b */ /* 0x000f2e0008000200 */
[C---:B-----5:R-:W-:Y:S08]  /*9ad0*/  HMMA.16816.F32 R60, R28.reuse, R148, R60 ;  /* 0x000000941c3c723c */ /* 0x060ff0000000183c */
[C---:B------:R-:W-:Y:S01]  /*9ae0*/  HMMA.16816.F32 R56, R28.reuse, R150, R56 ;  /* 0x000000961c38723c */ /* 0x040fe20000001838 */
[----:B------:R-:W-:Y:S07]  /*9af0*/  LDSM.16.M88.4 R148, [R189+0x2000] ;  /* 0x00200000bd94783b */ /* 0x000fee0000000200 */
[C---:B---3--:R-:W-:Y:S08]  /*9b00*/  HMMA.16816.F32 R36, R28.reuse, R156, R36 ;  /* 0x0000009c1c24723c */ /* 0x048ff00000001824 */
[----:B------:R-:W-:Y:S01]  /*9b10*/  HMMA.16816.F32 R32, R28, R158, R32 ;  /* 0x0000009e1c20723c */ /* 0x000fe20000001820 */
[----:B------:R-:W3:Y:S04]  /*9b20*/  LDSM.16.M88.4 R28, [R186+UR5+0x9800] ;  /* 0x00980005ba1c783b */ /* 0x000ee80008000200 */
[----:B------:R-:W-:Y:S03]  /*9b30*/  LDSM.16.M88.4 R156, [R193+0x2000] ;  /* 0x00200000c19c783b */ /* 0x000fe60000000200 */
[C---:B-1----:R-:W-:Y:S08]  /*9b40*/  HMMA.16816.F32 R8, R160.reuse, R24, R8 ;  /* 0x00000018a008723c */ /* 0x042ff00000001808 */
[C---:B------:R-:W-:Y:S01]  /*9b50*/  HMMA.16816.F32 R4, R160.reuse, R26, R4 ;  /* 0x0000001aa004723c */ /* 0x040fe20000001804 */
[----:B------:R-:W1:Y:S07]  /*9b60*/  LDSM.16.M88.4 R24, [R186+UR5+0xa000] ;  /* 0x00a00005ba18783b */ /* 0x000e6e0008000200 */
[C---:B--2---:R-:W-:Y:S08]  /*9b70*/  HMMA.16816.F32 R144, R160.reuse, R20, R144 ;  /* 0x00000014a090723c */ /* 0x044ff00000001890 */
[C---:B------:R-:W-:Y:S01]  /*9b80*/  HMMA.16816.F32 R140, R160.reuse, R22, R140 ;  /* 0x00000016a08c723c */ /* 0x040fe2000000188c */
[----:B------:R-:W2:Y:S07]  /*9b90*/  LDSM.16.M88.4 R20, [R0+0x8800] ;  /* 0x008800000014783b */ /* 0x000eae0000000200 */
[C---:B----4-:R-:W-:Y:S01]  /*9ba0*/  HMMA.16816.F32 R168, R160.reuse, R152, R16 ;  /* 0x00000098a0a8723c */ /* 0x050fe20000001810 */
[----:B------:R-:W4:Y:S07]  /*9bb0*/  LDSM.16.M88.4 R16, [R187+0x8000] ;  /* 0x00800000bb10783b */ /* 0x000f2e0000000200 */
[C---:B------:R-:W-:Y:S01]  /*9bc0*/  HMMA.16816.F32 R12, R160.reuse, R154, R12 ;  /* 0x0000009aa00c723c */ /* 0x040fe2000000180c */
[----:B------:R-:W-:Y:S07]  /*9bd0*/  LDSM.16.M88.4 R152, [R188+0x8000] ;  /* 0x00800000bc98783b */ /* 0x000fee0000000200 */
[C---:B---3--:R-:W-:Y:S08]  /*9be0*/  HMMA.16816.F32 R136, R160.reuse, R28, R136 ;  /* 0x0000001ca088723c */ /* 0x048ff00000001888 */
[----:B------:R-:W-:Y:S01]  /*9bf0*/  HMMA.16816.F32 R64, R160, R30, R64 ;  /* 0x0000001ea040723c */ /* 0x000fe20000001840 */
[----:B------:R-:W3:Y:S07]  /*9c00*/  LDSM.16.M88.4 R28, [R187+0x8800] ;  /* 0x00880000bb1c783b */ /* 0x000eee0000000200 */
[C---:B------:R-:W-:Y:S01]  /*9c10*/  HMMA.16816.F32 R172, R148.reuse, R44, R168 ;  /* 0x0000002c94ac723c */ /* 0x040fe200000018a8 */
[----:B------:R-:W5:Y:S07]  /*9c20*/  LDSM.16.M88.4 R168, [R190+0x2000] ;  /* 0x00200000bea8783b */ /* 0x000f6e0000000200 */
[----:B------:R-:W-:Y:S08]  /*9c30*/  HMMA.16816.F32 R12, R148, R46, R12 ;  /* 0x0000002e940c723c */ /* 0x000ff0000000180c */
[C---:B-1----:R-:W-:Y:S08]  /*9c40*/  HMMA.16816.F32 R60, R160.reuse, R24, R60 ;  /* 0x00000018a03c723c */ /* 0x042ff0000000183c */
[----:B------:R-:W-:Y:S01]  /*9c50*/  HMMA.16816.F32 R56, R160, R26, R56 ;  /* 0x0000001aa038723c */ /* 0x000fe20000001838 */
[----:B------:R-:W1:Y:S07]  /*9c60*/  LDSM.16.M88.4 R24, [R0+0x9000] ;  /* 0x009000000018783b */ /* 0x000e6e0000000200 */
[C---:B--2---:R-:W-:Y:S01]  /*9c70*/  HMMA.16816.F32 R44, R148.reuse, R20, R8 ;  /* 0x00000014942c723c */ /* 0x044fe20000001808 */
[----:B------:R-:W2:Y:S07]  /*9c80*/  LDSM.16.M88.4 R8, [R188+0x8800] ;  /* 0x00880000bc08783b */ /* 0x000eae0000000200 */
[----:B------:R-:W-:Y:S01]  /*9c90*/  HMMA.16816.F32 R4, R148, R22, R4 ;  /* 0x000000169404723c */ /* 0x000fe20000001804 */
[----:B------:R-:W2:Y:S07]  /*9ca0*/  LDSM.16.M88.4 R20, [R187+0x9000] ;  /* 0x00900000bb14783b */ /* 0x000eae0000000200 */
[C---:B----4-:R-:W-:Y:S08]  /*9cb0*/  HMMA.16816.F32 R12, R156.reuse, R18, R12 ;  /* 0x000000129c0c723c */ /* 0x050ff0000000180c */
[C---:B------:R-:W-:Y:S01]  /*9cc0*/  HMMA.16816.F32 R172, R156.reuse, R16, R172 ;  /* 0x000000109cac723c */ /* 0x040fe200000018ac */
[----:B------:R-:W-:Y:S07]  /*9cd0*/  LDSM.16.M88.4 R16, [R186+UR5+0xa800] ;  /* 0x00a80005ba10783b */ /* 0x000fee0008000200 */
[C---:B---3--:R-:W-:Y:S08]  /*9ce0*/  HMMA.16816.F32 R44, R156.reuse, R28, R44 ;  /* 0x0000001c9c2c723c */ /* 0x048ff0000000182c */
[----:B------:R-:W-:Y:S01]  /*9cf0*/  HMMA.16816.F32 R4, R156, R30, R4 ;  /* 0x0000001e9c04723c */ /* 0x000fe20000001804 */
[----:B------:R-:W3:Y:S07]  /*9d00*/  LDSM.16.M88.4 R28, [R186+UR5+0xb000] ;  /* 0x00b00005ba1c783b */ /* 0x000eee0008000200 */
[C---:B-----5:R-:W-:Y:S08]  /*9d10*/  HMMA.16816.F32 R12, R168.reuse, R154, R12 ;  /* 0x0000009aa80c723c */ /* 0x060ff0000000180c */
[----:B------:R-:W-:Y:S08]  /*9d20*/  HMMA.16816.F32 R172, R168, R152, R172 ;  /* 0x00000098a8ac723c */ /* 0x000ff000000018ac */
[----:B-1----:R-:W-:Y:S01]  /*9d30*/  HMMA.16816.F32 R152, R148, R24, R144 ;  /* 0x000000189498723c */ /* 0x002fe20000001890 */
[----:B------:R-:W1:Y:S02]  /*9d40*/  LDSM.16.M88.4 R144, [R188+0x9000] ;  /* 0x00900000bc90783b */ /* 0x000e640000000200 */
[----:B------:R-:W-:Y:S01]  /*9d50*/  FMUL.FTZ R12, R12, UR6 ;  /* 0x000000060c0c7c20 */ /* 0x000fe20008410000 */
[----:B------:R-:W-:Y:S01]  /*9d60*/  FMUL.FTZ R13, R13, UR6 ;  /* 0x000000060d0d7c20 */ /* 0x000fe20008410000 */
[----:B------:R-:W-:Y:S01]  /*9d70*/  FMUL.FTZ R14, R14, UR6 ;  /* 0x000000060e0e7c20 */ /* 0x000fe20008410000 */
[----:B------:R-:W-:Y:S01]  /*9d80*/  FMUL.FTZ R15, R15, UR6 ;  /* 0x000000060f0f7c20 */ /* 0x000fe20008410000 */
[----:B------:R-:W-:Y:S01]  /*9d90*/  MUFU.TANH R176, R12 ;  /* 0x0000000c00b07308 */ /* 0x000fe20000002400 */
[C---:B--2---:R-:W-:Y:S03]  /*9da0*/  HMMA.16816.F32 R44, R168.reuse, R8, R44 ;  /* 0x00000008a82c723c */ /* 0x044fe6000000182c */
[----:B------:R-:W-:Y:S01]  /*9db0*/  FMUL.FTZ R172, R172, UR6 ;  /* 0x00000006acac7c20 */ /* 0x000fe20008410000 */
[----:B------:R-:W-:Y:S01]  /*9dc0*/  FMUL.FTZ R173, R173, UR6 ;  /* 0x00000006adad7c20 */ /* 0x000fe20008410000 */
[----:B------:R-:W-:Y:S01]  /*9dd0*/  FMUL.FTZ R174, R174, UR6 ;  /* 0x00000006aeae7c20 */ /* 0x000fe20008410000 */
[----:B------:R-:W-:Y:S01]  /*9de0*/  FMUL.FTZ R175, R175, UR6 ;  /* 0x00000006afaf7c20 */ /* 0x000fe20008410000 */
[----:B------:R-:W-:Y:S01]  /*9df0*/  MUFU.TANH R177, R13 ;  /* 0x0000000d00b17308 */ /* 0x000fe20000002400 */
[----:B------:R-:W-:Y:S01]  /*9e00*/  HMMA.16816.F32 R4, R168, R10, R4 ;  /* 0x0000000aa804723c */ /* 0x000fe20000001804 */
[----:B------:R-:W2:Y:S06]  /*9e10*/  LDSM.16.M88.4 R8, [R0+0x9800] ;  /* 0x009800000008783b */ /* 0x000eac0000000200 */
[----:B------:R-:W-:Y:S01]  /*9e20*/  MUFU.TANH R178, R14 ;  /* 0x0000000e00b27308 */ /* 0x000fe20000002400 */
[----:B------:R-:W-:Y:S03]  /*9e30*/  HMMA.16816.F32 R152, R156, R20, R152 ;  /* 0x000000149c98723c */ /* 0x000fe60000001898 */
[----:B------:R-:W-:Y:S01]  /*9e40*/  FMUL.FTZ R45, R45, UR6 ;  /* 0x000000062d2d7c20 */ /* 0x000fe20008410000 */
[----:B------:R-:W-:Y:S01]  /*9e50*/  FMUL.FTZ R46, R46, UR6 ;  /* 0x000000062e2e7c20 */ /* 0x000fe20008410000 */
[----:B------:R-:W-:Y:S01]  /*9e60*/  FMUL.FTZ R44, R44, UR6 ;  /* 0x000000062c2c7c20 */ /* 0x000fe20008410000 */
[----:B------:R-:W-:Y:S01]  /*9e70*/  FMUL.FTZ R47, R47, UR6 ;  /* 0x000000062f2f7c20 */ /* 0x000fe20008410000 */
[----:B------:R4:W-:Y:S01]  /*9e80*/  MUFU.TANH R179, R15 ;  /* 0x0000000f00b37308 */ /* 0x0009e20000002400 */
[----:B---3--:R-:W-:Y:S03]  /*9e90*/  HMMA.16816.F32 R164, R160, R28, R164 ;  /* 0x0000001ca0a4723c */ /* 0x008fe600000018a4 */
[----:B------:R-:W-:Y:S01]  /*9ea0*/  FMUL.FTZ R4, R4, UR6 ;  /* 0x0000000604047c20 */ /* 0x000fe20008410000 */
[----:B------:R-:W-:-:S03]  /*9eb0*/  FMUL.FTZ R5, R5, UR6 ;  /* 0x0000000605057c20 */ /* 0x000fc60008410000 */
[----:B------:R-:W-:Y:S01]  /*9ec0*/  MUFU.TANH R28, R4 ;  /* 0x00000004001c7308 */ /* 0x000fe20000002400 */
[----:B------:R-:W-:Y:S07]  /*9ed0*/  HMMA.16816.F32 R52, R160, R16, R52 ;  /* 0x00000010a034723c */ /* 0x000fee0000001834 */
[----:B------:R3:W-:Y:S01]  /*9ee0*/  MUFU.TANH R29, R5 ;  /* 0x00000005001d7308 */ /* 0x0007e20000002400 */
[----:B-1----:R-:W-:Y:S01]  /*9ef0*/  HMMA.16816.F32 R152, R168, R144, R152 ;  /* 0x00000090a898723c */ /* 0x002fe20000001898 */
[----:B----4-:R-:W1:Y:S01]  /*9f00*/  LDSM.16.M88.4 R12, [R187+0x9800] ;  /* 0x00980000bb0c783b */ /* 0x010e620000000200 */
[----:B------:R-:W-:Y:S01]  /*9f10*/  FMUL.FTZ R145, R6, UR6 ;  /* 0x0000000606917c20 */ /* 0x000fe20008410000 */
[----:B------:R-:W-:-:S04]  /*9f20*/  FMUL.FTZ R144, R7, UR6 ;  /* 0x0000000607907c20 */ /* 0x000fc80008410000 */
[----:B------:R-:W4:Y:S01]  /*9f30*/  MUFU.TANH R172, R172 ;  /* 0x000000ac00ac7308 */ /* 0x000f220000002400 */
[----:B------:R-:W-:Y:S01]  /*9f40*/  HMMA.16816.F32 R48, R160, R18, R48 ;  /* 0x00000012a030723c */ /* 0x000fe20000001830 */
[----:B------:R-:W-:Y:S06]  /*9f50*/  LDSM.16.M88.4 R16, [R186+UR5+0xb800] ;  /* 0x00b80005ba10783b */ /* 0x000fec0008000200 */
[----:B------:R-:W-:Y:S01]  /*9f60*/  MUFU.TANH R173, R173 ;  /* 0x000000ad00ad7308 */ /* 0x000fe20000002400 */
[C---:B--2---:R-:W-:Y:S01]  /*9f70*/  HMMA.16816.F32 R136, R148.reuse, R8, R136 ;  /* 0x000000089488723c */ /* 0x044fe20000001888 */
[----:B---3--:R-:W2:Y:S02]  /*9f80*/  LDSM.16.M88.4 R4, [R0+0xa000] ;  /* 0x00a000000004783b */ /* 0x008ea40000000200 */
[----:B------:R-:W-:Y:S01]  /*9f90*/  FMUL.FTZ R152, R152, UR6 ;  /* 0x0000000698987c20 */ /* 0x000fe20008410000 */
[----:B------:R-:W-:Y:S01]  /*9fa0*/  FMUL.FTZ R153, R153, UR6 ;  /* 0x0000000699997c20 */ /* 0x000fe20008410000 */
[----:B------:R-:W-:Y:S01]  /*9fb0*/  FMUL.FTZ R154, R154, UR6 ;  /* 0x000000069a9a7c20 */ /* 0x000fe20008410000 */
[----:B------:R-:W-:Y:S01]  /*9fc0*/  FMUL.FTZ R155, R155, UR6 ;  /* 0x000000069b9b7c20 */ /* 0x000fe20008410000 */
[----:B------:R-:W-:Y:S01]  /*9fd0*/  MUFU.TANH R174, R174 ;  /* 0x000000ae00ae7308 */ /* 0x000fe20000002400 */
[C---:B------:R-:W-:Y:S01]  /*9fe0*/  HMMA.16816.F32 R64, R148.reuse, R10, R64 ;  /* 0x0000000a9440723c */ /* 0x040fe20000001840 */
[----:B------:R-:W3:Y:S06]  /*9ff0*/  LDSM.16.M88.4 R8, [R187+0xa000] ;  /* 0x00a00000bb08783b */ /* 0x000eec0000000200 */
[----:B------:R-:W5:Y:S01]  /*a000*/  MUFU.TANH R175, R175 ;  /* 0x000000af00af7308 */ /* 0x000f620000002400 */
[----:B------:R-:W-:Y:S01]  /*a010*/  HMMA.16816.F32 R140, R148, R26, R140 ;  /* 0x0000001a948c723c */ /* 0x000fe2000000188c */
[----:B------:R-:W-:Y:S06]  /*a020*/  LDSM.16.M88.4 R24, [R188+0xa000] ;  /* 0x00a00000bc18783b */ /* 0x000fec0000000200 */
[----:B------:R-:W-:Y:S01]  /*a030*/  MUFU.TANH R45, R45 ;  /* 0x0000002d002d7308 */ /* 0x000fe20000002400 */
[----:B------:R-:W-:Y:S07]  /*a040*/  HMMA.16816.F32 R40, R160, R30, R40 ;  /* 0x0000001ea028723c */ /* 0x000fee0000001828 */
[----:B------:R-:W5:Y:S01]  /*a050*/  MUFU.TANH R46, R46 ;  /* 0x0000002e002e7308 */ /* 0x000f620000002400 */
[C---:B-1----:R-:W-:Y:S07]  /*a060*/  HMMA.16816.F32 R136, R156.reuse, R12, R136 ;  /* 0x0000000c9c88723c */ /* 0x042fee0000001888 */
[----:B------:R-:W1:Y:S01]  /*a070*/  MUFU.TANH R44, R44 ;  /* 0x0000002c002c7308 */ /* 0x000e620000002400 */
[----:B------:R-:W-:Y:S01]  /*a080*/  HMMA.16816.F32 R64, R156, R14, R64 ;  /* 0x0000000e9c40723c */ /* 0x000fe20000001840 */
[----:B------:R-:W4:Y:S06]  /*a090*/  LDSM.16.M88.4 R12, [R0+0xa800] ;  /* 0x00a80000000c783b */ /* 0x000f2c0000000200 */
[----:B------:R-:W-:Y:S01]  /*a0a0*/  MUFU.TANH R47, R47 ;  /* 0x0000002f002f7308 */ /* 0x000fe20000002400 */
[C---:B--2---:R-:W-:Y:S07]  /*a0b0*/  HMMA.16816.F32 R60, R148.reuse, R4, R60 ;  /* 0x00000004943c723c */ /* 0x044fee000000183c */
[----:B------:R-:W2:Y:S01]  /*a0c0*/  MUFU.TANH R145, R145 ;  /* 0x0000009100917308 */ /* 0x000ea20000002400 */
[----:B------:R-:W-:Y:S01]  /*a0d0*/  HMMA.16816.F32 R56, R148, R6, R56 ;  /* 0x000000069438723c */ /* 0x000fe20000001838 */
[----:B------:R-:W5:Y:S06]  /*a0e0*/  LDSM.16.M88.4 R4, [R187+0xa800] ;  /* 0x00a80000bb04783b */ /* 0x000f6c0000000200 */
[----:B------:R-:W-:Y:S01]  /*a0f0*/  MUFU.TANH R144, R144 ;  /* 0x0000009000907308 */ /* 0x000fe20000002400 */
[C---:B------:R-:W-:Y:S07]  /*a100*/  HMMA.16816.F32 R36, R160.reuse, R16, R36 ;  /* 0x00000010a024723c */ /* 0x040fee0000001824 */
[----:B------:R-:W2:Y:S01]  /*a110*/  MUFU.TANH R252, R152 ;  /* 0x0000009800fc7308 */ /* 0x000ea20000002400 */
[----:B------:R-:W-:Y:S01]  /*a120*/  HMMA.16816.F32 R32, R160, R18, R32 ;  /* 0x00000012a020723c */ /* 0x000fe20000001820 */
[----:B------:R-:W1:Y:S06]  /*a130*/  LDSM.16.M88.4 R16, [R0+0xb000] ;  /* 0x00b000000010783b */ /* 0x000e6c0000000200 */
[----:B------:R-:W-:Y:S01]  /*a140*/  MUFU.TANH R250, R153 ;  /* 0x0000009900fa7308 */ /* 0x000fe20000002400 */
[----:B---3--:R-:W-:Y:S07]  /*a150*/  HMMA.16816.F32 R56, R156, R10, R56 ;  /* 0x0000000a9c38723c */ /* 0x008fee0000001838 */
[----:B------:R-:W3:Y:S01]  /*a160*/  MUFU.TANH R244, R154 ;  /* 0x0000009a00f47308 */ /* 0x000ee20000002400 */
[----:B----4-:R-:W-:Y:S07]  /*a170*/  HMMA.16816.F32 R52, R148, R12, R52 ;  /* 0x0000000c9434723c */ /* 0x010fee0000001834 */
[----:B------:R-:W4:Y:S01]  /*a180*/  MUFU.TANH R246, R155 ;  /* 0x0000009b00f67308 */ /* 0x000f220000002400 */
[C---:B------:R-:W-:Y:S01]  /*a190*/  HMMA.16816.F32 R140, R156.reuse, R22, R140 ;  /* 0x000000169c8c723c */ /* 0x040fe2000000188c */
[----:B------:R-:W2:Y:S07]  /*a1a0*/  LDSM.16.M88.4 R20, [R188+0x9800] ;  /* 0x00980000bc14783b */ /* 0x000eae0000000200 */
[C---:B------:R-:W-:Y:S01]  /*a1b0*/  HMMA.16816.F32 R60, R156.reuse, R8, R60 ;  /* 0x000000089c3c723c */ /* 0x040fe2000000183c */
[----:B------:R-:W3:Y:S07]  /*a1c0*/  LDSM.16.M88.4 R8, [R188+0xa800] ;  /* 0x00a80000bc08783b */ /* 0x000eee0000000200 */
[----:B-----5:R-:W-:Y:S01]  /*a1d0*/  HMMA.16816.F32 R52, R156, R4, R52 ;  /* 0x000000049c34723c */ /* 0x020fe20000001834 */
[----:B------:R-:W-:-:S05]  /*a1e0*/  IMAD.SHL.U32 R4, R212, 0x2, RZ ;  /* 0x00000002d4047824 */ /* 0x000fca00078e00ff */
[----:B------:R-:W-:Y:S02]  /*a1f0*/  LOP3.LUT R5, R4, 0x6, RZ, 0xc0, !PT ;  /* 0x0000000604057812 */ /* 0x000fe400078ec0ff */
[----:B------:R-:W-:Y:S01]  /*a200*/  HMMA.16816.F32 R48, R148, R14, R48 ;  /* 0x0000000e9430723c */ /* 0x000fe20000001830 */
[----:B------:R-:W5:Y:S07]  /*a210*/  LDSM.16.M88.4 R12, [R187+0xb000] ;  /* 0x00b00000bb0c783b */ /* 0x000f6e0000000200 */
[----:B------:R-:W-:Y:S08]  /*a220*/  HMMA.16816.F32 R56, R168, R26, R56 ;  /* 0x0000001aa838723c */ /* 0x000ff00000001838 */
[----:B-1----:R-:W-:Y:S01]  /*a230*/  HMMA.16816.F32 R164, R148, R16, R164 ;  /* 0x0000001094a4723c */ /* 0x002fe200000018a4 */
[----:B------:R-:W-:-:S04]  /*a240*/  IMAD R16, R182, 0x80, R5 ;  /* 0x00000080b6107824 */ /* 0x000fc800078e0205 */
[C---:B------:R-:W-:Y:S02]  /*a250*/  VIADD R4, R16.reuse, 0xffffff00 ;  /* 0xffffff0010047836 */ /* 0x040fe40000000000 */
[C---:B------:R-:W-:Y:S01]  /*a260*/  VIADD R5, R16.reuse, 0xffffff08 ;  /* 0xffffff0810057836 */ /* 0x040fe20000000000 */
[----:B------:R-:W-:Y:S01]  /*a270*/  HMMA.16816.F32 R60, R168, R24, R60 ;  /* 0x00000018a83c723c */ /* 0x000fe2000000183c */
[----:B------:R-:W-:Y:S01]  /*a280*/  VIADD R17, R16, 0xffffff38 ;  /* 0xffffff3810117836 */ /* 0x000fe20000000000 */
[-C--:B------:R-:W-:Y:S01]  /*a290*/  ISETP.GE.AND P4, PT, R4, R180.reuse, PT ;  /* 0x000000b40400720c */ /* 0x080fe20003f86270 */
[----:B------:R-:W-:Y:S01]  /*a2a0*/  FMUL.FTZ R56, R56, UR6 ;  /* 0x0000000638387c20 */ /* 0x000fe20008410000 */
[----:B------:R-:W-:Y:S01]  /*a2b0*/  ISETP.GE.AND P1, PT, R4, R133, PT ;  /* 0x000000850400720c */ /* 0x000fe20003f26270 */
[----:B------:R-:W-:Y:S02]  /*a2c0*/  VIADD R4, R16, 0xffffff01 ;  /* 0xffffff0110047836 */ /* 0x000fe40000000000 */
[----:B------:R-:W-:Y:S01]  /*a2d0*/  FMUL.FTZ R204, R58, UR6 ;  /* 0x000000063acc7c20 */ /* 0x000fe20008410000 */
[----:B------:R1:W-:Y:S01]  /*a2e0*/  MUFU.TANH R224, R56 ;  /* 0x0000003800e07308 */ /* 0x0003e20000002400 */
[----:B------:R-:W-:Y:S01]  /*a2f0*/  HMMA.16816.F32 R48, R156, R6, R48 ;  /* 0x000000069c30723c */ /* 0x000fe20000001830 */
[----:B------:R-:W-:Y:S01]  /*a300*/  FMUL.FTZ R57, R57, UR6 ;  /* 0x0000000639397c20 */ /* 0x000fe20008410000 */
[----:B------:R-:W-:Y:S01]  /*a310*/  ISETP.GE.AND P5, PT, R4, R180, PT ;  /* 0x000000b40400720c */ /* 0x000fe20003fa6270 */
[----:B------:R-:W-:-:S04]  /*a320*/  FMUL.FTZ R59, R59, UR6 ;  /* 0x000000063b3b7c20 */ /* 0x000fc80008410000 */
[----:B------:R-:W-:Y:S01]  /*a330*/  MUFU.TANH R222, R57 ;  /* 0x0000003900de7308 */ /* 0x000fe20000002400 */
[----:B--2---:R-:W-:Y:S01]  /*a340*/  HMMA.16816.F32 R64, R168, R22, R64 ;  /* 0x00000016a840723c */ /* 0x004fe20000001840 */
[----:B------:R-:W-:Y:S02]  /*a350*/  FSEL R22, R172, -INF , !P4 ;  /* 0xff800000ac167808 */ /* 0x000fe40006000000 */
[----:B------:R-:W-:Y:S01]  /*a360*/  ISETP.GE.AND P4, PT, R4, R133, PT ;  /* 0x000000850400720c */ /* 0x000fe20003f86270 */
[----:B------:R-:W-:Y:S01]  /*a370*/  FMUL.FTZ R60, R60, UR6 ;  /* 0x000000063c3c7c20 */ /* 0x000fe20008410000 */
[----:B------:R-:W-:Y:S01]  /*a380*/  FMUL.FTZ R61, R61, UR6 ;  /* 0x000000063d3d7c20 */ /* 0x000fe20008410000 */
[----:B------:R-:W-:Y:S01]  /*a390*/  FMUL.FTZ R63, R63, UR6 ;  /* 0x000000063f3f7c20 */ /* 0x000fe20008410000 */
[----:B------:R-:W-:Y:S01]  /*a3a0*/  FSEL R24, R175, -INF , !P4 ;  /* 0xff800000af187808 */ /* 0x000fe20006000000 */
[----:B------:R-:W-:Y:S01]  /*a3b0*/  HMMA.16816.F32 R40, R148, R18, R40 ;  /* 0x000000129428723c */ /* 0x000fe20000001828 */
[----:B------:R-:W-:Y:S01]  /*a3c0*/  FSEL R18, R174, -INF , !P1 ;  /* 0xff800000ae127808 */ /* 0x000fe20004800000 */
[----:B------:R2:W-:Y:S01]  /*a3d0*/  MUFU.TANH R230, R60 ;  /* 0x0000003c00e67308 */ /* 0x0005e20000002400 */
[----:B-1----:R-:W-:Y:S01]  /*a3e0*/  FSEL R56, R173, -INF , !P5 ;  /* 0xff800000ad387808 */ /* 0x002fe20006800000 */
[----:B------:R-:W-:Y:S01]  /*a3f0*/  FMUL.FTZ R62, R62, UR6 ;  /* 0x000000063e3e7c20 */ /* 0x000fe20008410000 */
[----:B------:R-:W-:-:S02]  /*a400*/  ISETP.GE.AND P1, PT, R5, R180, PT ;  /* 0x000000b40500720c */ /* 0x000fc40003f26270 */
[-C--:B------:R-:W-:Y:S01]  /*a410*/  ISETP.GE.AND P5, PT, R5, R133.reuse, PT ;  /* 0x000000850500720c */ /* 0x080fe20003fa6270 */
[C---:B---3--:R-:W-:Y:S01]  /*a420*/  HMMA.16816.F32 R52, R168.reuse, R8, R52 ;  /* 0x00000008a834723c */ /* 0x048fe20000001834 */
[----:B------:R-:W1:Y:S01]  /*a430*/  LDSM.16.M88.4 R4, [R188+0xb000] ;  /* 0x00b00000bc04783b */ /* 0x000e620000000200 */
[----:B------:R-:W-:Y:S01]  /*a440*/  VIADD R9, R16, 0xffffff09 ;  /* 0xffffff0910097836 */ /* 0x000fe20000000000 */
[----:B------:R-:W-:Y:S01]  /*a450*/  FSEL R58, R176, -INF , !P1 ;  /* 0xff800000b03a7808 */ /* 0x000fe20004800000 */
[----:B------:R-:W-:Y:S01]  /*a460*/  VIADD R8, R16, 0xffffff10 ;  /* 0xffffff1010087836 */ /* 0x000fe20000000000 */
[----:B------:R-:W-:Y:S01]  /*a470*/  FSEL R26, R178, -INF , !P5 ;  /* 0xff800000b21a7808 */ /* 0x000fe20006800000 */
[----:B------:R-:W-:Y:S01]  /*a480*/  FMUL.FTZ R66, R66, UR6 ;  /* 0x0000000642427c20 */ /* 0x000fe20008410000 */
[CC--:B------:R-:W-:Y:S01]  /*a490*/  ISETP.GE.AND P4, PT, R9.reuse, R180.reuse, PT ;  /* 0x000000b40900720c */ /* 0x0c0fe20003f86270 */
[C---:B------:R-:W-:Y:S01]  /*a4a0*/  HMMA.16816.F32 R140, R168.reuse, R146, R140 ;  /* 0x00000092a88c723c */ /* 0x040fe2000000188c */
[-C--:B------:R-:W-:Y:S01]  /*a4b0*/  ISETP.GE.AND P1, PT, R9, R133.reuse, PT ;  /* 0x000000850900720c */ /* 0x080fe20003f26270 */
[----:B------:R-:W-:Y:S01]  /*a4c0*/  FMUL.FTZ R65, R65, UR6 ;  /* 0x0000000641417c20 */ /* 0x000fe20008410000 */
[C---:B------:R-:W-:Y:S01]  /*a4d0*/  ISETP.GE.AND P5, PT, R8.reuse, R180, PT ;  /* 0x000000b40800720c */ /* 0x040fe20003fa6270 */
[----:B------:R3:W-:Y:S01]  /*a4e0*/  MUFU.TANH R198, R66 ;  /* 0x0000004200c67308 */ /* 0x0007e20000002400 */
[----:B--2---:R-:W-:Y:S01]  /*a4f0*/  FSEL R60, R177, -INF , !P4 ;  /* 0xff800000b13c7808 */ /* 0x004fe20006000000 */
[----:B------:R-:W-:Y:S01]  /*a500*/  FMUL.FTZ R67, R67, UR6 ;  /* 0x0000000643437c20 */ /* 0x000fe20008410000 */
[----:B------:R-:W-:Y:S01]  /*a510*/  ISETP.GE.AND P4, PT, R8, R133, PT ;  /* 0x000000850800720c */ /* 0x000fe20003f86270 */
[----:B------:R-:W-:Y:S01]  /*a520*/  HMMA.16816.F32 R48, R168, R10, R48 ;  /* 0x0000000aa830723c */ /* 0x000fe20000001830 */
[----:B------:R2:W4:Y:S01]  /*a530*/  LDSM.16.M88.4 R8, [R0+0xb800] ;  /* 0x00b800000008783b */ /* 0x0005220000000200 */
[----:B------:R-:W-:Y:S01]  /*a540*/  FMUL.FTZ R64, R64, UR6 ;  /* 0x0000000640407c20 */ /* 0x000fe20008410000 */
[----:B------:R-:W-:Y:S01]  /*a550*/  FMUL.FTZ R196, R52, UR6 ;  /* 0x0000000634c47c20 */ /* 0x000fe20008410000 */
[----:B------:R-:W-:Y:S01]  /*a560*/  FSEL R52, R179, -INF , !P1 ;  /* 0xff800000b3347808 */ /* 0x000fe20004800000 */
[----:B------:R2:W-:Y:S01]  /*a570*/  MUFU.TANH R236, R65 ;  /* 0x0000004100ec7308 */ /* 0x0005e20000002400 */
[----:B------:R-:W-:Y:S01]  /*a580*/  FSEL R175, R46, -INF , !P4 ;  /* 0xff8000002eaf7808 */ /* 0x000fe20006000000 */
[----:B------:R-:W-:Y:S01]  /*a590*/  FMUL.FTZ R54, R54, UR6 ;  /* 0x0000000636367c20 */ /* 0x000fe20008410000 */
[----:B-----5:R-:W-:Y:S01]  /*a5a0*/  HMMA.16816.F32 R164, R156, R12, R164 ;  /* 0x0000000c9ca4723c */ /* 0x020fe200000018a4 */
[----:B------:R-:W-:-:S02]  /*a5b0*/  VIADD R13, R16, 0xffffff11 ;  /* 0xffffff11100d7836 */ /* 0x000fc40000000000 */
[----:B------:R-:W-:Y:S01]  /*a5c0*/  FMUL.FTZ R53, R53, UR6 ;  /* 0x0000000635357c20 */ /* 0x000fe20008410000 */
[----:B------:R-:W-:Y:S02]  /*a5d0*/  VIADD R12, R16, 0xffffff18 ;  /* 0xffffff18100c7836 */ /* 0x000fe40000000000 */
[----:B------:R-:W-:Y:S01]  /*a5e0*/  FMUL.FTZ R30, R140, UR6 ;  /* 0x000000068c1e7c20 */ /* 0x000fe20008410000 */
[----:B------:R-:W-:Y:S01]  /*a5f0*/  FMUL.FTZ R141, R141, UR6 ;  /* 0x000000068d8d7c20 */ /* 0x000fe20008410000 */
[-C--:B------:R-:W-:Y:S01]  /*a600*/  ISETP.GE.AND P1, PT, R13, R180.reuse, PT ;  /* 0x000000b40d00720c */ /* 0x080fe20003f26270 */
[----:B------:R-:W-:Y:S01]  /*a610*/  FMUL.FTZ R142, R142, UR6 ;  /* 0x000000068e8e7c20 */ /* 0x000fe20008410000 */
[C---:B------:R-:W-:Y:S01]  /*a620*/  ISETP.GE.AND P4, PT, R12.reuse, R180, PT ;  /* 0x000000b40c00720c */ /* 0x040fe20003f86270 */
[----:B------:R5:W-:Y:S01]  /*a630*/  MUFU.TANH R232, R67 ;  /* 0x0000004300e87308 */ /* 0x000be20000002400 */
[----:B---3--:R-:W-:Y:S01]  /*a640*/  FSEL R66, R45, -INF , !P1 ;  /* 0xff8000002d427808 */ /* 0x008fe20004800000 */
[----:B------:R-:W-:Y:S01]  /*a650*/  HMMA.16816.F32 R40, R156, R14, R40 ;  /* 0x0000000e9c28723c */ /* 0x000fe20000001828 */
[----:B------:R-:W-:Y:S01]  /*a660*/  ISETP.GE.AND P1, PT, R12, R133, PT ;  /* 0x000000850c00720c */ /* 0x000fe20003f26270 */
[----:B------:R-:W-:-:S02]  /*a670*/  VIADD R12, R16, 0xffffff19 ;  /* 0xffffff19100c7836 */ /* 0x000fc40000000000 */
[----:B------:R-:W-:Y:S01]  /*a680*/  FMUL.FTZ R55, R55, UR6 ;  /* 0x0000000637377c20 */ /* 0x000fe20008410000 */
[----:B--2---:R-:W-:Y:S01]  /*a690*/  FSEL R65, R44, -INF , !P5 ;  /* 0xff8000002c417808 */ /* 0x004fe20006800000 */
[C---:B------:R-:W-:Y:S01]  /*a6a0*/  VIADD R0, R16.reuse, 0xffffff20 ;  /* 0xffffff2010007836 */ /* 0x040fe20000000000 */
[-C--:B------:R-:W-:Y:S01]  /*a6b0*/  ISETP.GE.AND P5, PT, R13, R133.reuse, PT ;  /* 0x000000850d00720c */ /* 0x080fe20003fa6270 */
[----:B------:R-:W2:Y:S01]  /*a6c0*/  MUFU.TANH R30, R30 ;  /* 0x0000001e001e7308 */ /* 0x000ea20000002400 */
[----:B------:R-:W-:Y:S01]  /*a6d0*/  FSEL R163, R145, -INF , !P1 ;  /* 0xff80000091a37808 */ /* 0x000fe20004800000 */
[C---:B-1----:R-:W-:Y:S01]  /*a6e0*/  HMMA.16816.F32 R164, R168.reuse, R4, R164 ;  /* 0x00000004a8a4723c */ /* 0x042fe200000018a4 */
[----:B------:R-:W-:Y:S01]  /*a6f0*/  FSEL R173, R47, -INF , !P5 ;  /* 0xff8000002fad7808 */ /* 0x000fe20006800000 */
[----:B------:R-:W-:Y:S01]  /*a700*/  VIADD R4, R16, 0xffffff28 ;  /* 0xffffff2810047836 */ /* 0x000fe20000000000 */
[-C--:B------:R-:W-:Y:S01]  /*a710*/  ISETP.GE.AND P5, PT, R12, R180.reuse, PT ;  /* 0x000000b40c00720c */ /* 0x080fe20003fa6270 */
[----:B------:R-:W-:Y:S01]  /*a720*/  VIADD R5, R16, 0xffffff29 ;  /* 0xffffff2910057836 */ /* 0x000fe20000000000 */
[----:B------:R-:W-:Y:S01]  /*a730*/  ISETP.GE.AND P1, PT, R0, R180, PT ;  /* 0x000000b40000720c */ /* 0x000fe20003f26270 */
[----:B------:R-:W-:Y:S01]  /*a740*/  MUFU.TANH R248, R141 ;  /* 0x0000008d00f87308 */ /* 0x000fe20000002400 */
[----:B-----5:R-:W-:Y:S01]  /*a750*/  FSEL R67, R28, -INF , !P4 ;  /* 0xff8000001c437808 */ /* 0x020fe20006000000 */
[C---:B------:R-:W-:Y:S01]  /*a760*/  HMMA.16816.F32 R136, R168.reuse, R20, R136 ;  /* 0x00000014a888723c */ /* 0x040fe20000001888 */
[----:B------:R-:W-:Y:S01]  /*a770*/  ISETP.GE.AND P4, PT, R12, R133, PT ;  /* 0x000000850c00720c */ /* 0x000fe20003f86270 */
[----:B------:R-:W-:Y:S01]  /*a780*/  FMUL.FTZ R20, R143, UR6 ;  /* 0x000000068f147c20 */ /* 0x000fe20008410000 */
[----:B------:R-:W1:Y:S01]  /*a790*/  LDSM.16.M88.4 R12, [R187+0xb800] ;  /* 0x00b80000bb0c783b */ /* 0x000e620000000200 */
[----:B------:R-:W-:Y:S01]  /*a7a0*/  FSEL R252, R252, -INF , !P1 ;  /* 0xff800000fcfc7808 */ /* 0x000fe20004800000 */
[----:B------:R-:W-:Y:S01]  /*a7b0*/  FMUL.FTZ R48, R48, UR6 ;  /* 0x0000000630307c20 */ /* 0x000fe20008410000 */
[----:B------:R-:W3:Y:S01]  /*a7c0*/  MUFU.TANH R242, R142 ;  /* 0x0000008e00f27308 */ /* 0x000ee20000002400 */
[----:B------:R-:W-:Y:S01]  /*a7d0*/  FSEL R177, R144, -INF , !P4 ;  /* 0xff80000090b17808 */ /* 0x000fe20006000000 */
[----:B------:R-:W-:Y:S01]  /*a7e0*/  HMMA.16816.F32 R40, R168, R6, R40 ;  /* 0x00000006a828723c */ /* 0x000fe20000001828 */
[----:B------:R-:W-:Y:S01]  /*a7f0*/  FMUL.FTZ R49, R49, UR6 ;  /* 0x0000000631317c20 */ /* 0x000fe20008410000 */
[----:B------:R-:W-:Y:S01]  /*a800*/  FMUL.FTZ R50, R50, UR6 ;  /* 0x0000000632327c20 */ /* 0x000fe20008410000 */
[----:B------:R-:W-:Y:S01]  /*a810*/  FMUL.FTZ R51, R51, UR6 ;  /* 0x0000000633337c20 */ /* 0x000fe20008410000 */
[----:B------:R-:W-:Y:S01]  /*a820*/  FMUL.FTZ R162, R166, UR6 ;  /* 0x00000006a6a27c20 */ /* 0x000fe20008410000 */
[----:B------:R-:W-:Y:S01]  /*a830*/  FMUL.FTZ R160, R167, UR6 ;  /* 0x00000006a7a07c20 */ /* 0x000fe20008410000 */
[----:B------:R5:W-:Y:S01]  /*a840*/  MUFU.TANH R240, R64 ;  /* 0x0000004000f07308 */ /* 0x000be20000002400 */
[----:B------:R-:W-:Y:S01]  /*a850*/  FMUL.FTZ R165, R165, UR6 ;  /* 0x00000006a5a57c20 */ /* 0x000fe20008410000 */
[----:B----4-:R-:W-:Y:S01]  /*a860*/  HMMA.16816.F32 R36, R148, R8, R36 ;  /* 0x000000089424723c */ /* 0x010fe20000001824 */
[----:B------:R-:W-:-:S02]  /*a870*/  VIADD R9, R16, 0xffffff31 ;  /* 0xffffff3110097836 */ /* 0x000fc40000000000 */
[----:B------:R-:W-:Y:S01]  /*a880*/  FMUL.FTZ R8, R164, UR6 ;  /* 0x00000006a4087c20 */ /* 0x000fe20008410000 */
[----:B------:R-:W-:Y:S01]  /*a890*/  FMUL.FTZ R137, R137, UR6 ;  /* 0x0000000689897c20 */ /* 0x000fe20008410000 */
[----:B------:R-:W-:Y:S01]  /*a8a0*/  FMUL.FTZ R138, R138, UR6 ;  /* 0x000000068a8a7c20 */ /* 0x000fe20008410000 */
[----:B------:R-:W-:Y:S01]  /*a8b0*/  FMUL.FTZ R136, R136, UR6 ;  /* 0x0000000688887c20 */ /* 0x000fe20008410000 */
[----:B------:R-:W4:Y:S01]  /*a8c0*/  MUFU.TANH R20, R20 ;  /* 0x0000001400147308 */ /* 0x000f220000002400 */
[----:B------:R-:W-:Y:S01]  /*a8d0*/  FMUL.FTZ R139, R139, UR6 ;  /* 0x000000068b8b7c20 */ /* 0x000fe20008410000 */
[----:B------:R-:W-:Y:S01]  /*a8e0*/  HMMA.16816.F32 R32, R148, R10, R32 ;  /* 0x0000000a9420723c */ /* 0x000fe20000001820 */
[C---:B------:R-:W-:Y:S02]  /*a8f0*/  VIADD R11, R16.reuse, 0xffffff41 ;  /* 0xffffff41100b7836 */ /* 0x040fe40000000000 */
[----:B------:R-:W-:Y:S02]  /*a900*/  VIADD R10, R16, 0xffffff48 ;  /* 0xffffff48100a7836 */ /* 0x000fe40000000000 */
[----:B------:R-:W-:Y:S01]  /*a910*/  FMUL.FTZ R40, R40, UR6 ;  /* 0x0000000628287c20 */ /* 0x000fe20008410000 */
[----:B------:R-:W-:Y:S01]  /*a920*/  FMUL.FTZ R43, R43, UR6 ;  /* 0x000000062b2b7c20 */ /* 0x000fe20008410000 */
[----:B------:R-:W-:Y:S01]  /*a930*/  MUFU.TANH R192, R137 ;  /* 0x0000008900c07308 */ /* 0x000fe20000002400 */
[----:B------:R-:W-:Y:S01]  /*a940*/  FMUL.FTZ R41, R41, UR6 ;  /* 0x0000000629297c20 */ /* 0x000fe20008410000 */
[----:B-----5:R-:W-:-:S02]  /*a950*/  FSEL R64, R29, -INF , !P5 ;  /* 0xff8000001d407808 */ /* 0x020fc40006800000 */
[----:B------:R-:W-:Y:S01]  /*a960*/  ISETP.GE.AND P5, PT, R0, R133, PT ;  /* 0x000000850000720c */ /* 0x000fe20003fa6270 */
[----:B------:R-:W-:-:S03]  /*a970*/  VIADD R0, R16, 0xffffff21 ;  /* 0xffffff2110007836 */ /* 0x000fc60000000000 */
[----:B------:R-:W-:Y:S01]  /*a980*/  FSEL R244, R244, -INF , !P5 ;  /* 0xff800000f4f47808 */ /* 0x000fe20006800000 */
[----:B------:R5:W4:Y:S01]  /*a990*/  MUFU.TANH R234, R138 ;  /* 0x0000008a00ea7308 */ /* 0x000b220000002400 */
[CC--:B------:R-:W-:Y:S02]  /*a9a0*/  ISETP.GE.AND P4, PT, R0.reuse, R180.reuse, PT ;  /* 0x000000b40000720c */ /* 0x0c0fe40003f86270 */
[-C--:B------:R-:W-:Y:S01]  /*a9b0*/  ISETP.GE.AND P1, PT, R0, R133.reuse, PT ;  /* 0x000000850000720c */ /* 0x080fe20003f26270 */
[C---:B-1----:R-:W-:Y:S01]  /*a9c0*/  HMMA.16816.F32 R36, R156.reuse, R12, R36 ;  /* 0x0000000c9c24723c */ /* 0x042fe20000001824 */
[----:B------:R-:W-:Y:S01]  /*a9d0*/  FSEL R250, R250, -INF , !P4 ;  /* 0xff800000fafa7808 */ /* 0x000fe20006000000 */
[----:B------:R-:W-:Y:S01]  /*a9e0*/  VIADD R13, R16, 0xffffff39 ;  /* 0xffffff39100d7836 */ /* 0x000fe20000000000 */
[CC--:B------:R-:W-:Y:S01]  /*a9f0*/  ISETP.GE.AND P5, PT, R4.reuse, R180.reuse, PT ;  /* 0x000000b40400720c */ /* 0x0c0fe20003fa6270 */
[----:B------:R-:W1:Y:S01]  /*aa00*/  MUFU.TANH R238, R136 ;  /* 0x0000008800ee7308 */ /* 0x000e620000002400 */
[----:B------:R-:W-:Y:S01]  /*aa10*/  ISETP.GE.AND P4, PT, R4, R133, PT ;  /* 0x000000850400720c */ /* 0x000fe20003f86270 */
[----:B------:R-:W-:Y:S01]  /*aa20*/  VIADD R4, R16, 0xffffff30 ;  /* 0xffffff3010047836 */ /* 0x000fe20000000000 */
[----:B------:R-:W-:Y:S01]  /*aa30*/  FSEL R246, R246, -INF , !P1 ;  /* 0xff800000f6f67808 */ /* 0x000fe20004800000 */
[----:B------:R-:W-:Y:S01]  /*aa40*/  VIADD R12, R16, 0xffffff40 ;  /* 0xffffff40100c7836 */ /* 0x000fe20000000000 */
[----:B------:R-:W-:Y:S01]  /*aa50*/  ISETP.GE.AND P1, PT, R5, R180, PT ;  /* 0x000000b40500720c */ /* 0x000fe20003f26270 */
[----:B------:R-:W-:Y:S01]  /*aa60*/  HMMA.16816.F32 R32, R156, R14, R32 ;  /* 0x0000000e9c20723c */ /* 0x000fe20000001820 */
[----:B--2---:R-:W-:Y:S01]  /*aa70*/  FSEL R161, R30, -INF , !P5 ;  /* 0xff8000001ea17808 */ /* 0x004fe20006800000 */
[----:B------:R-:W2:Y:S01]  /*aa80*/  MUFU.TANH R200, R139 ;  /* 0x0000008b00c87308 */ /* 0x000ea20000002400 */
[----:B---3--:R-:W-:Y:S01]  /*aa90*/  FSEL R242, R242, -INF , !P4 ;  /* 0xff800000f2f27808 */ /* 0x008fe20006000000 */
[----:B-----5:R-:W-:Y:S01]  /*aaa0*/  VIADD R138, R182, 0xfffffffe ;  /* 0xfffffffeb68a7836 */ /* 0x020fe20000000000 */
[----:B------:R-:W-:-:S02]  /*aab0*/  FSEL R248, R248, -INF , !P1 ;  /* 0xff800000f8f87808 */ /* 0x000fc40004800000 */
[-C--:B------:R-:W-:Y:S02]  /*aac0*/  ISETP.GE.AND P5, PT, R5, R133.reuse, PT ;  /* 0x000000850500720c */ /* 0x080fe40003fa6270 */
[C---:B------:R-:W-:Y:S01]  /*aad0*/  ISETP.GE.AND P4, PT, R4.reuse, R180, PT ;  /* 0x000000b40400720c */ /* 0x040fe20003f86270 */
[----:B------:R-:W3:Y:S01]  /*aae0*/  MUFU.TANH R228, R61 ;  /* 0x0000003d00e47308 */ /* 0x000ee20000002400 */
[----:B------:R-:W-:Y:S02]  /*aaf0*/  ISETP.GE.AND P1, PT, R4, R133, PT ;  /* 0x000000850400720c */ /* 0x000fe40003f26270 */
[----:B------:R-:W5:Y:S01]  /*ab00*/  LDSM.16.M88.4 R4, [R188+0xb800] ;  /* 0x00b80000bc04783b */ /* 0x000f620000000200 */
[----:B----4-:R-:W-:Y:S01]  /*ab10*/  FSEL R172, R20, -INF , !P5 ;  /* 0xff80000014ac7808 */ /* 0x010fe20006800000 */
[----:B------:R-:W-:-:S04]  /*ab20*/  DEPBAR.LE SB0, 0x0 ;  /* 0x000080000000791a */ /* 0x000fc80000000000 */
[-C--:B------:R-:W-:Y:S01]  /*ab30*/  ISETP.GE.AND P5, PT, R9, R180.reuse, PT ;  /* 0x000000b40900720c */ /* 0x080fe20003fa6270 */
[----:B------:R-:W4:Y:S01]  /*ab40*/  MUFU.TANH R206, R63 ;  /* 0x0000003f00ce7308 */ /* 0x000f220000002400 */
[----:B------:R-:W-:Y:S02]  /*ab50*/  FSEL R234, R234, -INF , !P1 ;  /* 0xff800000eaea7808 */ /* 0x000fe40004800000 */
[----:B------:R-:W-:Y:S02]  /*ab60*/  FSEL R192, R192, -INF , !P5 ;  /* 0xff800000c0c07808 */ /* 0x000fe40006800000 */
[----:B-1----:R-:W-:Y:S02]  /*ab70*/  FSEL R238, R238, -INF , !P4 ;  /* 0xff800000eeee7808 */ /* 0x002fe40006000000 */
[C---:B------:R-:W-:Y:S01]  /*ab80*/  ISETP.GE.AND P1, PT, R17.reuse, R180, PT ;  /* 0x000000b41100720c */ /* 0x040fe20003f26270 */
[----:B------:R-:W1:Y:S01]  /*ab90*/  MUFU.TANH R214, R62 ;  /* 0x0000003e00d67308 */ /* 0x000e620000002400 */
[----:B------:R-:W-:-:S02]  /*aba0*/  ISETP.GE.AND P5, PT, R17, R133, PT ;  /* 0x000000851100720c */ /* 0x000fc40003fa6270 */
[-C--:B------:R-:W-:Y:S02]  /*abb0*/  ISETP.GE.AND P4, PT, R9, R133.reuse, PT ;  /* 0x000000850900720c */ /* 0x080fe40003f86270 */
[----:B------:R-:W-:Y:S02]  /*abc0*/  FSEL R240, R240, -INF , !P1 ;  /* 0xff800000f0f07808 */ /* 0x000fe40004800000 */
[----:B------:R-:W-:Y:S01]  /*abd0*/  FSEL R198, R198, -INF , !P5 ;  /* 0xff800000c6c67808 */ /* 0x000fe20006800000 */
[----:B------:R-:W1:Y:S01]  /*abe0*/  MUFU.TANH R204, R204 ;  /* 0x000000cc00cc7308 */ /* 0x000e620000002400 */
[----:B--2---:R-:W-:Y:S02]  /*abf0*/  FSEL R200, R200, -INF , !P4 ;  /* 0xff800000c8c87808 */ /* 0x004fe40006000000 */
[----:B------:R-:W-:Y:S02]  /*ac00*/  ISETP.GE.AND P1, PT, R13, R133, PT ;  /* 0x000000850d00720c */ /* 0x000fe40003f26270 */
[----:B------:R-:W-:-:S02]  /*ac10*/  ISETP.GE.AND P5, PT, R12, R180, PT ;  /* 0x000000b40c00720c */ /* 0x000fc40003fa6270 */
[-C--:B------:R-:W-:Y:S01]  /*ac20*/  ISETP.GE.AND P4, PT, R13, R180.reuse, PT ;  /* 0x000000b40d00720c */ /* 0x080fe20003f86270 */
[----:B------:R-:W-:Y:S01]  /*ac30*/  MUFU.TANH R202, R59 ;  /* 0x0000003b00ca7308 */ /* 0x000fe20000002400 */
[----:B------:R-:W-:Y:S02]  /*ac40*/  FSEL R232, R232, -INF , !P1 ;  /* 0xff800000e8e87808 */ /* 0x000fe40004800000 */
[----:B------:R-:W-:Y:S02]  /*ac50*/  FSEL R230, R230, -INF , !P5 ;  /* 0xff800000e6e67808 */ /* 0x000fe40006800000 */
[----:B------:R-:W-:Y:S02]  /*ac60*/  FSEL R236, R236, -INF , !P4 ;  /* 0xff800000ecec7808 */ /* 0x000fe40006000000 */
[C---:B------:R-:W-:Y:S01]  /*ac70*/  ISETP.GE.AND P1, PT, R11.reuse, R180, PT ;  /* 0x000000b40b00720c */ /* 0x040fe20003f26270 */
[----:B------:R-:W2:Y:S01]  /*ac80*/  MUFU.TANH R196, R196 ;  /* 0x000000c400c47308 */ /* 0x000ea20000002400 */
[----:B-----5:R-:W-:Y:S01]  /*ac90*/  HMMA.16816.F32 R36, R168, R4, R36 ;  /* 0x00000004a824723c */ /* 0x020fe20000001824 */
[-C--:B------:R-:W-:Y:S01]  /*aca0*/  ISETP.GE.AND P5, PT, R11, R133.reuse, PT ;  /* 0x000000850b00720c */ /* 0x080fe20003fa6270 */
[----:B------:R-:W-:Y:S01]  /*acb0*/  VIADD R5, R16, 0xffffff49 ;  /* 0xffffff4910057836 */ /* 0x000fe20000000000 */
[----:B------:R-:W-:Y:S01]  /*acc0*/  ISETP.GE.AND P4, PT, R12, R133, PT ;  /* 0x000000850c00720c */ /* 0x000fe20003f86270 */
[----:B------:R-:W-:Y:S01]  /*acd0*/  VIADD R4, R16, 0xffffff50 ;  /* 0xffffff5010047836 */ /* 0x000fe20000000000 */
[----:B---3--:R-:W-:Y:S01]  /*ace0*/  FSEL R228, R228, -INF , !P1 ;  /* 0xff800000e4e47808 */ /* 0x008fe20004800000 */
[----:B------:R-:W-:Y:S01]  /*acf0*/  VIADD R11, R16, 0xffffff60 ;  /* 0xffffff60100b7836 */ /* 0x000fe20000000000 */
[----:B------:R-:W3:Y:S01]  /*ad00*/  MUFU.TANH R186, R54 ;  /* 0x0000003600ba7308 */ /* 0x000ee20000002400 */
[----:B----4-:R-:W-:-:S02]  /*ad10*/  FSEL R206, R206, -INF , !P5 ;  /* 0xff800000cece7808 */ /* 0x010fc40006800000 */
[----:B-1----:R-:W-:Y:S02]  /*ad20*/  FSEL R214, R214, -INF , !P4 ;  /* 0xff800000d6d67808 */ /* 0x002fe40006000000 */
[CC--:B------:R-:W-:Y:S02]  /*ad30*/  ISETP.GE.AND P1, PT, R10.reuse, R133.reuse, PT ;  /* 0x000000850a00720c */ /* 0x0c0fe40003f26270 */
[-C--:B------:R-:W-:Y:S01]  /*ad40*/  ISETP.GE.AND P5, PT, R5, R180.reuse, PT ;  /* 0x000000b40500720c */ /* 0x080fe20003fa6270 */
[----:B------:R-:W1:Y:S01]  /*ad50*/  MUFU.TANH R194, R53 ;  /* 0x0000003500c27308 */ /* 0x000e620000002400 */
[-C--:B------:R-:W-:Y:S01]  /*ad60*/  ISETP.GE.AND P4, PT, R10, R180.reuse, PT ;  /* 0x000000b40a00720c */ /* 0x080fe20003f86270 */
[----:B------:R-:W-:Y:S01]  /*ad70*/  FMUL.FTZ R10, R42, UR6 ;  /* 0x000000062a0a7c20 */ /* 0x000fe20008410000 */
[----:B------:R-:W-:Y:S01]  /*ad80*/  FSEL R204, R204, -INF , !P1 ;  /* 0xff800000cccc7808 */ /* 0x000fe20004800000 */
[----:B------:R-:W-:Y:S01]  /*ad90*/  FMUL.FTZ R36, R36, UR6 ;  /* 0x0000000624247c20 */ /* 0x000fe20008410000 */
[----:B------:R-:W-:Y:S01]  /*ada0*/  FSEL R222, R222, -INF , !P5 ;  /* 0xff800000dede7808 */ /* 0x000fe20006800000 */
[----:B------:R-:W-:Y:S01]  /*adb0*/  FMUL.FTZ R37, R37, UR6 ;  /* 0x0000000625257c20 */ /* 0x000fe20008410000 */
[----:B------:R-:W-:Y:S01]  /*adc0*/  FSEL R224, R224, -INF , !P4 ;  /* 0xff800000e0e07808 */ /* 0x000fe20006000000 */
[----:B------:R-:W4:Y:S01]  /*add0*/  MUFU.TANH R178, R55 ;  /* 0x0000003700b27308 */ /* 0x000f220000002400 */
[-C--:B------:R-:W-:Y:S01]  /*ade0*/  ISETP.GE.AND P1, PT, R4, R180.reuse, PT ;  /* 0x000000b40400720c */ /* 0x080fe20003f26270 */
[----:B------:R-:W-:Y:S01]  /*adf0*/  FMUL.FTZ R38, R38, UR6 ;  /* 0x0000000626267c20 */ /* 0x000fe20008410000 */
[-C--:B------:R-:W-:Y:S01]  /*ae00*/  ISETP.GE.AND P5, PT, R4, R133.reuse, PT ;  /* 0x000000850400720c */ /* 0x080fe20003fa6270 */
[C---:B------:R-:W-:Y:S01]  /*ae10*/  VIADD R4, R16.reuse, 0xffffff51 ;  /* 0xffffff5110047836 */ /* 0x040fe20000000000 */
[----:B------:R-:W-:Y:S01]  /*ae20*/  ISETP.GE.AND P4, PT, R5, R133, PT ;  /* 0x000000850500720c */ /* 0x000fe20003f86270 */
[----:B------:R-:W-:Y:S01]  /*ae30*/  VIADD R5, R16, 0xffffff58 ;  /* 0xffffff5810057836 */ /* 0x000fe20000000000 */
[----:B--2---:R-:W-:Y:S01]  /*ae40*/  FSEL R196, R196, -INF , !P1 ;  /* 0xff800000c4c47808 */ /* 0x004fe20004800000 */
[----:B------:R-:W2:Y:S01]  /*ae50*/  MUFU.TANH R190, R48 ;  /* 0x0000003000be7308 */ /* 0x000ea20000002400 */
[----:B------:R-:W-:Y:S01]  /*ae60*/  FSEL R202, R202, -INF , !P4 ;  /* 0xff800000caca7808 */ /* 0x000fe20006000000 */
[----:B------:R-:W-:Y:S01]  /*ae70*/  FMUL.FTZ R39, R39, UR6 ;  /* 0x0000000627277c20 */ /* 0x000fe20008410000 */
[----:B------:R-:W-:-:S02]  /*ae80*/  ISETP.GE.AND P4, PT, R4, R180, PT ;  /* 0x000000b40400720c */ /* 0x000fc40003f86270 */
[-C--:B------:R-:W-:Y:S01]  /*ae90*/  ISETP.GE.AND P1, PT, R4, R133.reuse, PT ;  /* 0x000000850400720c */ /* 0x080fe20003f26270 */
[----:B------:R-:W-:Y:S01]  /*aea0*/  VIADD R4, R16, 0xffffff59 ;  /* 0xffffff5910047836 */ /* 0x000fe20000000000 */
[----:B---3--:R-:W-:Y:S01]  /*aeb0*/  FSEL R186, R186, -INF , !P5 ;  /* 0xff800000baba7808 */ /* 0x008fe20006800000 */
[----:B------:R-:W3:Y:S01]  /*aec0*/  MUFU.TANH R0, R49 ;  /* 0x0000003100007308 */ /* 0x000ee20000002400 */
[CC--:B------:R-:W-:Y:S02]  /*aed0*/  ISETP.GE.AND P5, PT, R5.reuse, R180.reuse, PT ;  /* 0x000000b40500720c */ /* 0x0c0fe40003fa6270 */
[----:B-1----:R-:W-:Y:S02]  /*aee0*/  FSEL R194, R194, -INF , !P4 ;  /* 0xff800000c2c27808 */ /* 0x002fe40006000000 */
[----:B----4-:R-:W-:Y:S02]  /*aef0*/  FSEL R178, R178, -INF , !P1 ;  /* 0xff800000b2b27808 */ /* 0x010fe40004800000 */
[----:B------:R-:W-:Y:S01]  /*af00*/  ISETP.GE.AND P4, PT, R5, R133, PT ;  /* 0x000000850500720c */ /* 0x000fe20003f86270 */
[----:B------:R-:W1:Y:S01]  /*af10*/  MUFU.TANH R176, R50 ;  /* 0x0000003200b07308 */ /* 0x000e620000002400 */
[----:B------:R-:W-:-:S02]  /*af20*/  ISETP.GE.AND P1, PT, R4, R180, PT ;  /* 0x000000b40400720c */ /* 0x000fc40003f26270 */
[----:B--2---:R-:W-:Y:S02]  /*af30*/  FSEL R190, R190, -INF , !P5 ;  /* 0xff800000bebe7808 */ /* 0x004fe40006800000 */
[-C--:B------:R-:W-:Y:S02]  /*af40*/  ISETP.GE.AND P5, PT, R4, R133.reuse, PT ;  /* 0x000000850400720c */ /* 0x080fe40003fa6270 */
[----:B------:R-:W-:Y:S01]  /*af50*/  HMMA.16816.F32 R4, R168, R6, R32 ;  /* 0x00000006a804723c */ /* 0x000fe20000001820 */
[----:B------:R-:W2:Y:S01]  /*af60*/  MUFU.TANH R174, R51 ;  /* 0x0000003300ae7308 */ /* 0x000ea20000002400 */
[----:B---3--:R-:W-:Y:S02]  /*af70*/  FSEL R188, R0, -INF , !P1 ;  /* 0xff80000000bc7808 */ /* 0x008fe40004800000 */
[----:B------:R-:W-:-:S05]  /*af80*/  ISETP.GE.AND P1, PT, R11, R133, PT ;  /* 0x000000850b00720c */ /* 0x000fca0003f26270 */
[----:B------:R-:W3:Y:S01]  /*af90*/  MUFU.TANH R8, R8 ;  /* 0x0000000800087308 */ /* 0x000ee20000002400 */
[----:B-1----:R-:W-:Y:S02]  /*afa0*/  FSEL R176, R176, -INF , !P4 ;  /* 0xff800000b0b07808 */ /* 0x002fe40006000000 */
[----:B------:R-:W-:Y:S01]  /*afb0*/  ISETP.GE.AND P4, PT, R11, R180, PT ;  /* 0x000000b40b00720c */ /* 0x000fe20003f86270 */
[----:B------:R-:W-:-:S04]  /*afc0*/  VIADD R11, R16, 0xffffff61 ;  /* 0xffffff61100b7836 */ /* 0x000fc80000000000 */
[----:B------:R-:W1:Y:S01]  /*afd0*/  MUFU.TANH R162, R162 ;  /* 0x000000a200a27308 */ /* 0x000e620000002400 */
[----:B--2---:R-:W-:Y:S01]  /*afe0*/  FSEL R174, R174, -INF , !P5 ;  /* 0xff800000aeae7808 */ /* 0x004fe20006800000 */
[----:B------:R-:W-:Y:S01]  /*aff0*/  FMUL.FTZ R141, R5, UR6 ;  /* 0x00000006058d7c20 */ /* 0x000fe20008410000 */
[C---:B------:R-:W-:Y:S01]  /*b000*/  ISETP.GE.AND P5, PT, R11.reuse, R180, PT ;  /* 0x000000b40b00720c */ /* 0x040fe20003fa6270 */
[----:B------:R-:W-:Y:S01]  /*b010*/  FMUL.FTZ R140, R4, UR6 ;  /* 0x00000006048c7c20 */ /* 0x000fe20008410000 */
[----:B------:R-:W-:Y:S02]  /*b020*/  VIADD R4, R16, 0xffffff71 ;  /* 0xffffff7110047836 */ /* 0x000fe40000000000 */
[----:B------:R-:W-:Y:S01]  /*b030*/  FMUL.FTZ R6, R6, UR6 ;  /* 0x0000000606067c20 */ /* 0x000fe20008410000 */
[----:B------:R-:W2:Y:S01]  /*b040*/  MUFU.TANH R160, R160 ;  /* 0x000000a000a07308 */ /* 0x000ea20000002400 */
[----:B------:R-:W-:Y:S01]  /*b050*/  VIADD R5, R16, 0xffffff78 ;  /* 0xffffff7810057836 */ /* 0x000fe20000000000 */
[----:B---3--:R-:W-:Y:S01]  /*b060*/  FSEL R170, R8, -INF , !P4 ;  /* 0xff80000008aa7808 */ /* 0x008fe20006000000 */
[C---:B------:R-:W-:Y:S01]  /*b070*/  VIADD R8, R16.reuse, 0xffffff69 ;  /* 0xffffff6910087836 */ /* 0x040fe20000000000 */
[----:B------:R-:W-:Y:S01]  /*b080*/  ISETP.GE.AND P4, PT, R11, R133, PT ;  /* 0x000000850b00720c */ /* 0x000fe20003f86270 */
[----:B------:R-:W-:-:S03]  /*b090*/  VIADD R11, R16, 0xffffff68 ;  /* 0xffffff68100b7836 */ /* 0x000fc60000000000 */
[----:B------:R-:W3:Y:S01]  /*b0a0*/  MUFU.TANH R166, R40 ;  /* 0x0000002800a67308 */ /* 0x000ee20000002400 */
[----:B-1----:R-:W-:Y:S02]  /*b0b0*/  FSEL R162, R162, -INF , !P1 ;  /* 0xff800000a2a27808 */ /* 0x002fe40004800000 */
[----:B------:R-:W-:-:S05]  /*b0c0*/  ISETP.GE.AND P1, PT, R11, R180, PT ;  /* 0x000000b40b00720c */ /* 0x000fca0003f26270 */
[----:B------:R-:W1:Y:S01]  /*b0d0*/  MUFU.TANH R9, R165 ;  /* 0x000000a500097308 */ /* 0x000e620000002400 */
[----:B--2---:R-:W-:Y:S02]  /*b0e0*/  FSEL R160, R160, -INF , !P4 ;  /* 0xff800000a0a07808 */ /* 0x004fe40006000000 */
[----:B------:R-:W-:-:S05]  /*b0f0*/  ISETP.GE.AND P4, PT, R8, R180, PT ;  /* 0x000000b40800720c */ /* 0x000fca0003f86270 */
[----:B------:R-:W2:Y:S01]  /*b100*/  MUFU.TANH R10, R10 ;  /* 0x0000000a000a7308 */ /* 0x000ea20000002400 */
[----:B---3--:R-:W-:Y:S02]  /*b110*/  FSEL R166, R166, -INF , !P1 ;  /* 0xff800000a6a67808 */ /* 0x008fe40004800000 */
[-C--:B------:R-:W-:Y:S01]  /*b120*/  ISETP.GE.AND P1, PT, R8, R133.reuse, PT ;  /* 0x000000850800720c */ /* 0x080fe20003f26270 */
[C---:B------:R-:W-:Y:S02]  /*b130*/  VIADD R8, R16.reuse, 0xffffff70 ;  /* 0xffffff7010087836 */ /* 0x040fe40000000000 */
[----:B------:R-:W-:Y:S02]  /*b140*/  VIADD R16, R16, 0xffffff79 ;  /* 0xffffff7910107836 */ /* 0x000fe40000000000 */
        /* <DEDUP_REMOVED lines=8> */
[----:B------:R-:W-:-:S05]  /*b1d0*/  ISETP.GE.AND P1, PT, R4, R180, PT ;  /* 0x000000b40400720c */ /* 0x000fca0003f26270 */
[----:B------:R-:W3:Y:S01]  /*b1e0*/  MUFU.TANH R141, R141 ;  /* 0x0000008d008d7308 */ /* 0x000ee20000002400 */
[----:B-1----:R-:W-:Y:S01]  /*b1f0*/  FSEL R137, R137, -INF , !P5 ;  /* 0xff80000089897808 */ /* 0x002fe20006800000 */
[----:B------:R-:W-:Y:S01]  /*b200*/  BAR.SYNC.DEFER_BLOCKING 0x0 ;  /* 0x0000000000007b1d */ /* 0x000fe20000010000 */
[----:B------:R-:W-:Y:S01]  /*b210*/  ISETP.GE.AND P5, PT, R4, R133, PT ;  /* 0x000000850400720c */ /* 0x000fe20003fa6270 */
[----:B------:R-:W-:-:S04]  /*b220*/  FMUL.FTZ R4, R7, UR6 ;  /* 0x0000000607047c20 */ /* 0x000fc80008410000 */
[----:B------:R-:W1:Y:S01]  /*b230*/  MUFU.TANH R164, R41 ;  /* 0x0000002900a47308 */ /* 0x000e620000002400 */
[----:B--2---:R-:W-:Y:S02]  /*b240*/  FSEL R136, R136, -INF , !P1 ;  /* 0xff80000088887808 */ /* 0x004fe40004800000 */
[----:B------:R-:W-:-:S05]  /*b250*/  ISETP.GE.AND P1, PT, R16, R180, PT ;  /* 0x000000b41000720c */ /* 0x000fca0003f26270 */
[----:B------:R-:W2:Y:S01]  /*b260*/  MUFU.TANH R0, R38 ;  /* 0x0000002600007308 */ /* 0x000ea20000002400 */
[----:B---3--:R-:W-:Y:S02]  /*b270*/  FSEL R141, R141, -INF , !P1 ;  /* 0xff8000008d8d7808 */ /* 0x008fe40004800000 */
[----:B------:R-:W-:-:S05]  /*b280*/  ISETP.GT.AND P1, PT, R138, R217, PT ;  /* 0x000000d98a00720c */ /* 0x000fca0003f24270 */
        /* <DEDUP_REMOVED lines=10> */
[----:B-1----:R-:W-:Y:S02]  /*b330*/  FSEL R140, R140, -INF , !P4 ;  /* 0xff8000008c8c7808 */ /* 0x002fe40006000000 */
[----:B------:R-:W-:Y:S02]  /*b340*/  ISETP.GE.AND P4, PT, R16, R133, PT ;  /* 0x000000851000720c */ /* 0x000fe40003f86270 */
[----:B--2---:R-:W-:Y:S02]  /*b350*/  FSEL R142, R142, -INF , !P5 ;  /* 0xff8000008e8e7808 */ /* 0x004fe40006800000 */
[----:B---3--:R-:W-:Y:S01]  /*b360*/  FSEL R133, R4, -INF , !P4 ;  /* 0xff80000004857808 */ /* 0x008fe20006000000 */
[----:B------:R-:W-:Y:S08]  /*b370*/  @!P1 BRA `(.L_x_1336) ;  /* 0x0000000800bc9947 */ /* 0x000ff00003800000 */
        /* <DEDUP_REMOVED lines=63> */
.L_x_1337:
[----:B------:R-:W-:Y:S01]  /*b770*/  UMOV UR6, URZ ;  /* 0x000000ff00067c82 */ /* 0x000fe20008000000 */
[----:B------:R-:W-:Y:S01]  /*b780*/  IMAD.SHL.U32 R4, R134, 0x80, RZ ;  /* 0x0000008086047824 */ /* 0x000fe200078e00ff */
[----:B------:R-:W-:-:S05]  /*b790*/  IADD3 R5, P1, PT, RZ, -UR6, RZ ;  /* 0x80000006ff057c10 */ /* 0x000fca000ff3e0ff */
[----:B------:R-:W-:-:S05]  /*b7a0*/  IMAD.X R4, RZ, RZ, ~R4, P1 ;  /* 0x000000ffff047224 */ /* 0x000fca00008e0e04 */
[----:B------:R-:W-:-:S04]  /*b7b0*/  SHF.R.S64 R5, R5, 0x1f, R4 ;  /* 0x0000001f05057819 */ /* 0x000fc80000001004 */
[----:B------:R-:W-:-:S04]  /*b7c0*/  IADD3 R218, P1, PT, R5, R218, RZ ;  /* 0x000000da05da7210 */ /* 0x000fc80007f3e0ff */
[----:B------:R-:W-:-:S09]  /*b7d0*/  LEA.HI.X.SX32 R219, R4, R219, 0x1, P1 ;  /* 0x000000db04db7211 */ /* 0x000fd200008f0eff */
.L_x_1338:
        /* <DEDUP_REMOVED lines=105> */
.L_x_1336:
[----:B-1----:R-:W-:Y:S02]  /*be70*/  FMNMX3.FTZ R5, R3, R18, R24, !PT ;  /* 0x0000001203057276 */ /* 0x002fe40007810018 */
        /* <DEDUP_REMOVED lines=40> */
[----:B------:R-:W-:Y:S01]  /*c100*/  LDSM.16.MT88.4 R28, [R155] ;  /* 0x000000009b1c783b */ /* 0x000fe20000004200 */
[----:B-1----:R-:W-:Y:S02]  /*c110*/  FMNMX.FTZ R5, R6, R5, !PT ;  /* 0x0000000506057209 */ /* 0x002fe40007810000 */
[----:B--2---:R-:W-:-:S03]  /*c120*/  FMNMX.FTZ R4, R7, R4, !PT ;  /* 0x0000000407047209 */ /* 0x004fc60007810000 */
[----:B------:R-:W1:Y:S04]  /*c130*/  SHFL.BFLY PT, R134, R5, 0x1, 0x1f ;  /* 0x0c201f0005867f89 */ /* 0x000e6800000e0000 */
[----:B------:R-:W2:Y:S01]  /*c140*/  SHFL.BFLY PT, R135, R4, 0x1, 0x1f ;  /* 0x0c201f0004877f89 */ /* 0x000ea200000e0000 */
[----:B-1----:R-:W-:-:S04]  /*c150*/  FMNMX.FTZ R134, R5, R134, !PT ;  /* 0x0000008605867209 */ /* 0x002fc80007810000 */
[C---:B------:R-:W-:Y:S01]  /*c160*/  FSETP.NEU.FTZ.AND P1, PT, R134.reuse, -INF , PT ;  /* 0xff8000008600780b */ /* 0x040fe20003f3d000 */
[----:B------:R-:W-:Y:S01]  /*c170*/  FMUL.FTZ R145, R134, UR4 ;  /* 0x0000000486917c20 */ /* 0x000fe20008410000 */
[----:B--2---:R-:W-:Y:S02]  /*c180*/  FMNMX.FTZ R135, R4, R135, !PT ;  /* 0x0000008704877209 */ /* 0x004fe40007810000 */
[----:B------:R-:W-:Y:S02]  /*c190*/  FSEL R4, R134, RZ, P1 ;  /* 0x000000ff86047208 */ /* 0x000fe40000800000 */
[----:B------:R-:W-:Y:S01]  /*c1a0*/  FSEL R145, R145, RZ, P1 ;  /* 0x000000ff91917208 */ /* 0x000fe20000800000 */
[C---:B------:R-:W-:Y:S01]  /*c1b0*/  FMUL.FTZ R149, R135.reuse, UR4 ;  /* 0x0000000487957c20 */ /* 0x040fe20008410000 */
[----:B------:R-:W-:Y:S01]  /*c1c0*/  FSETP.NEU.FTZ.AND P2, PT, R135, -INF , PT ;  /* 0xff8000008700780b */ /* 0x000fe20003f5d000 */
[----:B------:R-:W-:Y:S01]  /*c1d0*/  FADD.FTZ R4, R3, -R4 ;  /* 0x8000000403047221 */ /* 0x000fe20000010000 */
[----:B------:R-:W-:Y:S01]  /*c1e0*/  IADD3 R3, PT, PT, R2, R151, RZ ;  /* 0x0000009702037210 */ /* 0x000fe20007ffe0ff */
[--C-:B------:R-:W-:Y:S01]  /*c1f0*/  FFMA.FTZ R153, R52, UR4, -R145.reuse ;  /* 0x0000000434997c23 */ /* 0x100fe20008010891 */
[----:B------:R-:W-:Y:S01]  /*c200*/  FSEL R5, R135, RZ, P2 ;  /* 0x000000ff87057208 */ /* 0x000fe20001000000 */
[--C-:B------:R-:W-:Y:S01]  /*c210*/  FFMA.FTZ R144, R18, UR4, -R145.reuse ;  /* 0x0000000412907c23 */ /* 0x100fe20008010891 */
[----:B------:R-:W-:Y:S01]  /*c220*/  FSEL R149, R149, RZ, P2 ;  /* 0x000000ff95957208 */ /* 0x000fe20001000000 */
[----:B------:R-:W1:Y:S01]  /*c230*/  LDSM.16.MT88.4 R52, [R3+0x10000] ;  /* 0x010000000334783b */ /* 0x000e620000004200 */
[----:B------:R-:W-:Y:S01]  /*c240*/  FFMA.FTZ R143, R24, UR4, -R145 ;  /* 0x00000004188f7c23 */ /* 0x000fe20008010891 */
[----:B------:R-:W-:Y:S01]  /*c250*/  FADD.FTZ R5, R132, -R5 ;  /* 0x8000000584057221 */ /* 0x000fe20000010000 */
[----:B------:R-:W-:Y:S01]  /*c260*/  FMUL.FTZ R152, R4, UR4 ;  /* 0x0000000404987c20 */ /* 0x000fe20008410000 */
[--C-:B------:R-:W-:Y:S01]  /*c270*/  FFMA.FTZ R150, R22, UR4, -R149.reuse ;  /* 0x0000000416967c23 */ /* 0x100fe20008010895 */
[--C-:B------:R-:W-:Y:S01]  /*c280*/  FFMA.FTZ R148, R56, UR4, -R149.reuse ;  /* 0x0000000438947c23 */ /* 0x100fe20008010895 */
[--C-:B------:R-:W-:Y:S01]  /*c290*/  FFMA.FTZ R147, R58, UR4, -R149.reuse ;  /* 0x000000043a937c23 */ /* 0x100fe20008010895 */
[----:B------:R-:W-:Y:S01]  /*c2a0*/  FFMA.FTZ R146, R60, UR4, -R149 ;  /* 0x000000043c927c23 */ /* 0x000fe20008010895 */
[----:B------:R-:W-:Y:S01]  /*c2b0*/  FMUL.FTZ R154, R5, UR4 ;  /* 0x00000004059a7c20 */ /* 0x000fe20008410000 */
[--C-:B------:R-:W-:Y:S01]  /*c2c0*/  FFMA.FTZ R26, R26, UR4, -R145.reuse ;  /* 0x000000041a1a7c23 */ /* 0x100fe20008010891 */
[----:B------:R-:W-:Y:S01]  /*c2d0*/  MUFU.EX2 R150, R150 ;  /* 0x0000009600967308 */ /* 0x000fe20000000800 */
[----:B------:R-:W-:Y:S01]  /*c2e0*/  IADD3 R2, PT, PT, R2, R155, RZ ;  /* 0x0000009b02027210 */ /* 0x000fe20007ffe0ff */
[----:B------:R-:W-:Y:S01]  /*c2f0*/  LDSM.16.MT88.4 R20, [R3+0xc000] ;  /* 0x00c000000314783b */ /* 0x000fe20000004200 */
[--C-:B------:R-:W-:Y:S01]  /*c300*/  FFMA.FTZ R159, R246, UR4, -R145.reuse ;  /* 0x00000004f69f7c23 */ /* 0x100fe20008010891 */
[----:B------:R-:W2:Y:S01]  /*c310*/  MUFU.EX2 R148, R148 ;  /* 0x0000009400947308 */ /* 0x000ea20000000800 */
[--C-:B------:R-:W-:Y:S01]  /*c320*/  FFMA.FTZ R157, R172, UR4, -R145.reuse ;  /* 0x00000004ac9d7c23 */ /* 0x100fe20008010891 */
[----:B------:R-:W3:Y:S01]  /*c330*/  LDSM.16.MT88.4 R36, [R2] ;  /* 0x000000000224783b */ /* 0x000ee20000004200 */
[--C-:B------:R-:W-:Y:S01]  /*c340*/  FFMA.FTZ R242, R242, UR4, -R145.reuse ;  /* 0x00000004f2f27c23 */ /* 0x100fe20008010891 */
[----:B------:R-:W-:Y:S01]  /*c350*/  MUFU.EX2 R147, R147 ;  /* 0x0000009300937308 */ /* 0x000fe20000000800 */
[----:B------:R-:W-:Y:S01]  /*c360*/  FFMA.FTZ R165, R198, UR4, -R145 ;  /* 0x00000004c6a57c23 */ /* 0x000fe20008010891 */
[----:B------:R-:W4:Y:S01]  /*c370*/  LDSM.16.MT88.4 R60, [R155+0x4000] ;  /* 0x004000009b3c783b */ /* 0x000f220000004200 */
[--C-:B------:R-:W-:Y:S01]  /*c380*/  FFMA.FTZ R192, R192, UR4, -R149.reuse ;  /* 0x00000004c0c07c23 */ /* 0x100fe20008010895 */
[----:B------:R-:W5:Y:S01]  /*c390*/  MUFU.EX2 R146, R146 ;  /* 0x0000009200927308 */ /* 0x000f620000000800 */
        /* <DEDUP_REMOVED lines=11> */
[----:B------:R-:W-:Y:S01]  /*c450*/  MUFU.EX2 R132, R26 ;  /* 0x0000001a00847308 */ /* 0x000fe20000000800 */
[----:B------:R-:W-:Y:S01]  /*c460*/  FFMA.FTZ R206, R206, UR4, -R145 ;  /* 0x00000004cece7c23 */ /* 0x000fe20008010891 */
[----:B-----5:R-:W-:Y:S01]  /*c470*/  F2FP.F16.F32.PACK_AB R6, R146, R147 ;  /* 0x000000939206723e */ /* 0x020fe200000000ff */
[----:B------:R-:W-:Y:S01]  /*c480*/  FFMA.FTZ R179, R188, UR4, -R149 ;  /* 0x00000004bcb37c23 */ /* 0x000fe20008010895 */
[----:B------:R-:W5:Y:S01]  /*c490*/  MUFU.EX2 R153, R153 ;  /* 0x0000009900997308 */ /* 0x000f620000000800 */
[--C-:B------:R-:W-:Y:S01]  /*c4a0*/  FFMA.FTZ R181, R178, UR4, -R145.reuse ;  /* 0x00000004b2b57c23 */ /* 0x100fe20008010891 */
[----:B------:R-:W-:Y:S01]  /*c4b0*/  FFMA.FTZ R185, R174, UR4, -R145 ;  /* 0x00000004aeb97c23 */ /* 0x000fe20008010891 */
[----:B------:R-:W-:Y:S01]  /*c4c0*/  FFMA.FTZ R194, R194, UR4, -R149 ;  /* 0x00000004c2c27c23 */ /* 0x000fe20008010895 */
[----:B------:R-:W1:Y:S01]  /*c4d0*/  MUFU.EX2 R154, R154 ;  /* 0x0000009a009a7308 */ /* 0x000e620000000800 */
[--C-:B------:R-:W-:Y:S01]  /*c4e0*/  FFMA.FTZ R186, R186, UR4, -R145.reuse ;  /* 0x00000004baba7c23 */ /* 0x100fe20008010891 */
[----:B--2---:R-:W-:Y:S01]  /*c4f0*/  F2FP.F16.F32.PACK_AB R5, R143, R144 ;  /* 0x000000908f05723e */ /* 0x004fe200000000ff */
[----:B------:R-:W-:Y:S01]  /*c500*/  FFMA.FTZ R176, R176, UR4, -R145 ;  /* 0x00000004b0b07c23 */ /* 0x000fe20008010891 */
[----:B------:R-:W2:Y:S01]  /*c510*/  MUFU.EX2 R152, R152 ;  /* 0x0000009800987308 */ /* 0x000ea20000000800 */
[--C-:B------:R-:W-:Y:S01]  /*c520*/  FFMA.FTZ R187, R168, UR4, -R149.reuse ;  /* 0x00000004a8bb7c23 */ /* 0x100fe20008010895 */
[----:B------:R-:W-:Y:S01]  /*c530*/  FFMA.FTZ R189, R166, UR4, -R149 ;  /* 0x00000004a6bd7c23 */ /* 0x000fe20008010895 */
[--C-:B------:R-:W-:Y:S01]  /*c540*/  FFMA.FTZ R193, R162, UR4, -R145.reuse ;  /* 0x00000004a2c17c23 */ /* 0x100fe20008010891 */
[----:B------:R-:W-:Y:S01]  /*c550*/  MUFU.EX2 R159, R159 ;  /* 0x0000009f009f7308 */ /* 0x000fe20000000800 */
[----:B------:R-:W-:Y:S01]  /*c560*/  FFMA.FTZ R191, R156, UR4, -R145 ;  /* 0x000000049cbf7c23 */ /* 0x000fe20008010891 */
[----:B-----5:R-:W-:Y:S01]  /*c570*/  F2FP.F16.F32.PACK_AB R7, R153, R132 ;  /* 0x000000849907723e */ /* 0x020fe200000000ff */
[--C-:B------:R-:W-:Y:S01]  /*c580*/  FFMA.FTZ R170, R170, UR4, -R149.reuse ;  /* 0x00000004aaaa7c23 */ /* 0x100fe20008010895 */
[----:B------:R-:W-:Y:S01]  /*c590*/  MUFU.EX2 R172, R242 ;  /* 0x000000f200ac7308 */ /* 0x000fe20000000800 */
[--C-:B------:R-:W-:Y:S01]  /*c5a0*/  FFMA.FTZ R164, R164, UR4, -R149.reuse ;  /* 0x00000004a4a47c23 */ /* 0x100fe20008010895 */
[-C--:B-1----:R-:W-:Y:S01]  /*c5b0*/  FMUL.FTZ R48, R88, R154.reuse ;  /* 0x0000009a58307220 */ /* 0x082fe20000410000 */
        /* <DEDUP_REMOVED lines=27> */
[C---:B------:R-:W-:Y:S01]  /*c770*/  HMMA.16816.F32 R24, R4.reuse, R28, R24 ;  /* 0x0000001c0418723c */ /* 0x040fe20000001818 */
        /* <DEDUP_REMOVED lines=31> */
[----:B------:R-:W5:Y:S01]  /*c970*/  MUFU.EX2 R106, R106 ;  /* 0x0000006a006a7308 */ /* 0x000f620000000800 */
        /* <DEDUP_REMOVED lines=23> */
[----:B------:R-:W2:Y:S01]  /*caf0*/  MUFU.EX2 R105, R105 ;  /* 0x0000006900697308 */ /* 0x000ea20000000800 */
        /* <DEDUP_REMOVED lines=11> */
[----:B------:R-:W2:Y:S01]  /*cbb0*/  LDSM.16.MT88.4 R92, [R3+0xc800] ;  /* 0x00c80000035c783b */ /* 0x000ea20000004200 */
[--C-:B------:R-:W-:Y:S01]  /*cbc0*/  FFMA.FTZ R114, R161, UR4, -R149.reuse ;  /* 0x00000004a1727c23 */ /* 0x100fe20008010895 */
[--C-:B------:R-:W-:Y:S01]  /*cbd0*/  FFMA.FTZ R113, R248, UR4, -R149.reuse ;  /* 0x00000004f8717c23 */ /* 0x100fe20008010895 */
[----:B------:R-:W-:Y:S01]  /*cbe0*/  MUFU.EX2 R115, R115 ;  /* 0x0000007300737308 */ /* 0x000fe20000000800 */
[----:B------:R-:W2:Y:S01]  /*cbf0*/  LDSM.16.MT88.4 R68, [R155+0x4800] ;  /* 0x004800009b44783b */ /* 0x000ea20000004200 */
[--C-:B------:R-:W-:Y:S01]  /*cc00*/  FFMA.FTZ R163, R238, UR4, -R149.reuse ;  /* 0x00000004eea37c23 */ /* 0x100fe20008010895 */
[----:B------:R-:W-:Y:S01]  /*cc10*/  FFMA.FTZ R161, R236, UR4, -R149 ;  /* 0x00000004eca17c23 */ /* 0x000fe20008010895 */
[C---:B------:R-:W-:Y:S01]  /*cc20*/  HMMA.16816.F32 R16, R4.reuse, R20, R16 ;  /* 0x000000140410723c */ /* 0x040fe20000001810 */
[----:B------:R-:W-:Y:S01]  /*cc30*/  LDSM.16.MT88.4 R80, [R3+0x10800] ;  /* 0x010800000350783b */ /* 0x000fe20000004200 */
[----:B------:R-:W2:Y:S01]  /*cc40*/  MUFU.EX2 R112, R112 ;  /* 0x0000007000707308 */ /* 0x000ea20000000800 */
[--C-:B------:R-:W-:Y:S01]  /*cc50*/  FFMA.FTZ R175, R214, UR4, -R145.reuse ;  /* 0x00000004d6af7c23 */ /* 0x100fe20008010891 */
[----:B------:R-:W-:Y:S01]  /*cc60*/  FFMA.FTZ R173, R202, UR4, -R145 ;  /* 0x00000004caad7c23 */ /* 0x000fe20008010891 */
[----:B------:R-:W-:Y:S01]  /*cc70*/  FFMA.FTZ R177, R196, UR4, -R149 ;  /* 0x00000004c4b17c23 */ /* 0x000fe20008010895 */
[----:B------:R-:W-:Y:S01]  /*cc80*/  MUFU.EX2 R114, R114 ;  /* 0x0000007200727308 */ /* 0x000fe20000000800 */
[----:B------:R-:W-:Y:S01]  /*cc90*/  FFMA.FTZ R160, R160, UR4, -R145 ;  /* 0x00000004a0a07c23 */ /* 0x000fe20008010891 */
[C---:B----4-:R-:W-:Y:S01]  /*cca0*/  HMMA.16816.F32 R56, R4.reuse, R60, R56 ;  /* 0x0000003c0438723c */ /* 0x050fe20000001838 */
[----:B------:R-:W-:Y:S01]  /*ccb0*/  LDSM.16.MT88.4 R124, [R151+0xf800] ;  /* 0x00f80000977c783b */ /* 0x000fe20000004200 */
[----:B------:R-:W-:Y:S01]  /*ccc0*/  MUFU.EX2 R113, R113 ;  /* 0x0000007100717308 */ /* 0x000fe20000000800 */
[----:B------:R-:W-:Y:S01]  /*ccd0*/  FFMA.FTZ R195, R136, UR4, -R149 ;  /* 0x0000000488c37c23 */ /* 0x000fe20008010895 */
[----:B------:R-:W-:Y:S01]  /*cce0*/  FFMA.FTZ R233, R233, R154, R150 ;  /* 0x0000009ae9e97223 */ /* 0x000fe20000010096 */
[----:B------:R-:W-:Y:S01]  /*ccf0*/  FFMA.FTZ R144, R231, R152, R144 ;  /* 0x00000098e7907223 */ /* 0x000fe20000010090 */
[----:B------:R-:W-:Y:S01]  /*cd00*/  MUFU.EX2 R157, R157 ;  /* 0x0000009d009d7308 */ /* 0x000fe20000000800 */
[--C-:B------:R-:W-:Y:S01]  /*cd10*/  FFMA.FTZ R139, R139, UR4, -R145.reuse ;  /* 0x000000048b8b7c23 */ /* 0x100fe20008010891 */
[C---:B------:R-:W-:Y:S01]  /*cd20*/  HMMA.16816.F32 R20, R4.reuse, R22, R116 ;  /* 0x000000160414723c */ /* 0x040fe20000001874 */
[--C-:B------:R-:W-:Y:S01]  /*cd30*/  FFMA.FTZ R116, R244, UR4, -R145.reuse ;  /* 0x00000004f4747c23 */ /* 0x100fe20008010891 */
[----:B------:R-:W-:Y:S01]  /*cd40*/  MUFU.EX2 R163, R163 ;  /* 0x000000a300a37308 */ /* 0x000fe20000000800 */
[----:B------:R-:W-:Y:S01]  /*cd50*/  FFMA.FTZ R117, R158, UR4, -R145 ;  /* 0x000000049e757c23 */ /* 0x000fe20008010891 */
[----:B------:R-:W-:Y:S01]  /*cd60*/  FADD.FTZ R148, R148, R233 ;  /* 0x000000e994947221 */ /* 0x000fe20000010000 */
[----:B------:R-:W-:Y:S01]  /*cd70*/  FADD.FTZ R143, R143, R144 ;  /* 0x000000908f8f7221 */ /* 0x000fe20000010000 */
[----:B------:R-:W-:Y:S01]  /*cd80*/  MUFU.EX2 R192, R192 ;  /* 0x000000c000c07308 */ /* 0x000fe20000000800 */
[----:B------:R-:W-:Y:S01]  /*cd90*/  FFMA.FTZ R141, R141, UR4, -R149 ;  /* 0x000000048d8d7c23 */ /* 0x000fe20008010895 */
[C---:B------:R-:W-:Y:S01]  /*cda0*/  HMMA.16816.F32 R60, R4.reuse, R62, R76 ;  /* 0x0000003e043c723c */ /* 0x040fe2000000184c */
[----:B------:R-:W4:Y:S01]  /*cdb0*/  LDSM.16.MT88.4 R76, [R2+0x800] ;  /* 0x00080000024c783b */ /* 0x000f220000004200 */
[----:B------:R-:W4:Y:S01]  /*cdc0*/  MUFU.EX2 R116, R116 ;  /* 0x0000007400747308 */ /* 0x000f220000000800 */
[----:B------:R-:W-:Y:S01]  /*cdd0*/  FADD.FTZ R147, R147, R148 ;  /* 0x0000009493937221 */ /* 0x000fe20000010000 */
[----:B------:R-:W-:Y:S01]  /*cde0*/  FADD.FTZ R132, R132, R143 ;  /* 0x0000008f84847221 */ /* 0x000fe20000010000 */
[----:B------:R-:W-:Y:S01]  /*cdf0*/  ISETP.GT.AND P1, PT, R138, R217, PT ;  /* 0x000000d98a00720c */ /* 0x000fe20003f24270 */
[----:B------:R-:W-:Y:S01]  /*ce00*/  MUFU.EX2 R180, R180 ;  /* 0x000000b400b47308 */ /* 0x000fe20000000800 */
[----:B------:R-:W-:Y:S01]  /*ce10*/  FADD.FTZ R146, R146, R147 ;  /* 0x0000009392927221 */ /* 0x000fe20000010000 */
[C---:B-1----:R-:W-:Y:S01]  /*ce20*/  HMMA.16816.F32 R72, R4.reuse, R84, R72 ;  /* 0x000000540448723c */ /* 0x042fe20000001848 */
[----:B-----5:R-:W-:Y:S01]  /*ce30*/  F2FP.F16.F32.PACK_AB R84, R106, R111 ;  /* 0x0000006f6a54723e */ /* 0x020fe200000000ff */
[----:B------:R-:W-:Y:S01]  /*ce40*/  MUFU.EX2 R161, R161 ;  /* 0x000000a100a17308 */ /* 0x000fe20000000800 */
[----:B---3--:R-:W-:Y:S01]  /*ce50*/  F2FP.F16.F32.PACK_AB R85, R109, R110 ;  /* 0x0000006e6d55723e */ /* 0x008fe200000000ff */
[----:B------:R-:W-:Y:S01]  /*ce60*/  FADD.FTZ R153, R153, R132 ;  /* 0x0000008499997221 */ /* 0x000fe20000010000 */
[----:B------:R-:W-:Y:S01]  /*ce70*/  FADD.FTZ R111, R111, R146 ;  /* 0x000000926f6f7221 */ /* 0x000fe20000010000 */
[----:B------:R-:W-:Y:S01]  /*ce80*/  MUFU.EX2 R200, R234 ;  /* 0x000000ea00c87308 */ /* 0x000fe20000000800 */
[----:B------:R-:W-:Y:S01]  /*ce90*/  MOV R132, R135 ;  /* 0x0000008700847202 */ /* 0x000fe20000000f00 */
[----:B------:R-:W-:Y:S01]  /*cea0*/  HMMA.16816.F32 R4, R4, R86, R100 ;  /* 0x000000560404723c */ /* 0x000fe20000001864 */
[----:B------:R-:W-:Y:S01]  /*ceb0*/  F2FP.F16.F32.PACK_AB R86, R104, R107 ;  /* 0x0000006b6856723e */ /* 0x000fe200000000ff */
[----:B------:R-:W-:Y:S01]  /*cec0*/  LDSM.16.MT88.4 R100, [R151+0xd000] ;  /* 0x00d000009764783b */ /* 0x000fe20000004200 */
[----:B--2---:R-:W-:Y:S01]  /*ced0*/  F2FP.F16.F32.PACK_AB R87, R105, R108 ;  /* 0x0000006c6957723e */ /* 0x004fe200000000ff */
[----:B------:R-:W1:Y:S01]  /*cee0*/  MUFU.EX2 R167, R167 ;  /* 0x000000a700a77308 */ /* 0x000e620000000800 */
[----:B------:R-:W-:Y:S01]  /*cef0*/  FADD.FTZ R110, R110, R153 ;  /* 0x000000996e6e7221 */ /* 0x000fe20000010000 */
[----:B------:R-:W-:Y:S01]  /*cf00*/  FADD.FTZ R106, R106, R111 ;  /* 0x0000006f6a6a7221 */ /* 0x000fe20000010000 */
[----:B------:R-:W-:Y:S01]  /*cf10*/  @P1 MOV R132, R135 ;  /* 0x0000008700841202 */ /* 0x000fe20000000f00 */
[----:B------:R-:W-:Y:S01]  /*cf20*/  MUFU.EX2 R165, R165 ;  /* 0x000000a500a57308 */ /* 0x000fe20000000800 */
[----:B------:R-:W-:Y:S01]  /*cf30*/  FADD.FTZ R109, R109, R110 ;  /* 0x0000006e6d6d7221 */ /* 0x000fe20000010000 */
[C---:B------:R-:W-:Y:S01]  /*cf40*/  HMMA.16816.F32 R8, R84.reuse, R96, R8 ;  /* 0x000000605408723c */ /* 0x040fe20000001808 */
[----:B------:R-:W-:Y:S01]  /*cf50*/  FADD.FTZ R107, R107, R106 ;  /* 0x0000006a6b6b7221 */ /* 0x000fe20000010000 */
[----:B------:R-:W2:Y:S01]  /*cf60*/  MUFU.EX2 R198, R198 ;  /* 0x000000c600c67308 */ /* 0x000ea20000000800 */
[----:B------:R-:W-:Y:S01]  /*cf70*/  FADD.FTZ R108, R108, R109 ;  /* 0x0000006d6c6c7221 */ /* 0x000fe20000010000 */
[----:B------:R-:W-:Y:S01]  /*cf80*/  @P1 IADD3 R182, PT, PT, R182, -0x3, RZ ;  /* 0xfffffffdb6b61810 */ /* 0x000fe20007ffe0ff */
[----:B------:R-:W-:Y:S01]  /*cf90*/  FADD.FTZ R104, R104, R107 ;  /* 0x0000006b68687221 */ /* 0x000fe20000010000 */
[----:B------:R-:W-:Y:S01]  /*cfa0*/  MUFU.EX2 R228, R230 ;  /* 0x000000e600e47308 */ /* 0x000fe20000000800 */
[----:B------:R-:W-:Y:S01]  /*cfb0*/  FADD.FTZ R105, R105, R108 ;  /* 0x0000006c69697221 */ /* 0x000fe20000010000 */
[C---:B------:R-:W-:Y:S01]  /*cfc0*/  HMMA.16816.F32 R12, R84.reuse, R98, R12 ;  /* 0x00000062540c723c */ /* 0x040fe2000000180c */
[----:B------:R-:W3:Y:S01]  /*cfd0*/  LDSM.16.MT88.4 R96, [R2+0x4800] ;  /* 0x004800000260783b */ /* 0x000ee20000004200 */
[----:B------:R-:W5:Y:S04]  /*cfe0*/  MUFU.EX2 R169, R169 ;  /* 0x000000a900a97308 */ /* 0x000f680000000800 */
        /* <DEDUP_REMOVED lines=29> */
[C---:B----4-:R-:W-:Y:S02]  /*d1c0*/  HMMA.16816.F32 R32, R84.reuse, R76, R32 ;  /* 0x0000004c5420723c */ /* 0x050fe40000001820 */
[----:B------:R-:W-:Y:S04]  /*d1d0*/  MUFU.EX2 R191, R191 ;  /* 0x000000bf00bf7308 */ /* 0x000fe80000000800 */
[----:B------:R-:W-:Y:S02]  /*d1e0*/  MUFU.EX2 R195, R195 ;  /* 0x000000c300c37308 */ /* 0x000fe40000000800 */
[C---:B------:R-:W-:Y:S01]  /*d1f0*/  HMMA.16816.F32 R36, R84.reuse, R78, R36 ;  /* 0x0000004e5424723c */ /* 0x040fe20000001824 */
[----:B------:R-:W4:Y:S01]  /*d200*/  LDSM.16.MT88.4 R76, [R3+0x11000] ;  /* 0x01100000034c783b */ /* 0x000f220000004200 */
[----:B------:R-:W-:Y:S06]  /*d210*/  MUFU.EX2 R139, R139 ;  /* 0x0000008b008b7308 */ /* 0x000fec0000000800 */
[----:B------:R-:W-:Y:S01]  /*d220*/  HMMA.16816.F32 R48, R84, R80, R48 ;  /* 0x000000505430723c */ /* 0x000fe20000001830 */
        /* <DEDUP_REMOVED lines=9> */
[C---:B---3--:R-:W-:Y:S08]  /*d2c0*/  HMMA.16816.F32 R72, R84.reuse, R96, R72 ;  /* 0x000000605448723c */ /* 0x048ff00000001848 */
[----:B------:R-:W-:Y:S01]  /*d2d0*/  HMMA.16816.F32 R4, R84, R98, R4 ;  /* 0x000000625404723c */ /* 0x000fe20000001804 */
[----:B------:R-:W3:Y:S04]  /*d2e0*/  LDSM.16.MT88.4 R84, [R155+0x5000] ;  /* 0x005000009b54783b */ /* 0x000ee80000004200 */
[----:B------:R-:W-:Y:S03]  /*d2f0*/  LDSM.16.MT88.4 R96, [R151+0xd800] ;  /* 0x00d800009760783b */ /* 0x000fe60000004200 */
[C---:B-1----:R-:W-:Y:S08]  /*d300*/  HMMA.16816.F32 R40, R80.reuse, R64, R40 ;  /* 0x000000405028723c */ /* 0x042ff00000001828 */
[C---:B------:R-:W-:Y:S01]  /*d310*/  HMMA.16816.F32 R44, R80.reuse, R66, R44 ;  /* 0x00000042502c723c */ /* 0x040fe2000000182c */
[----:B------:R-:W1:Y:S07]  /*d320*/  LDSM.16.MT88.4 R64, [R2+0x5000] ;  /* 0x005000000240783b */ /* 0x000e6e0000004200 */
[C---:B--2---:R-:W-:Y:S08]  /*d330*/  HMMA.16816.F32 R16, R80.reuse, R92, R16 ;  /* 0x0000005c5010723c */ /* 0x044ff00000001810 */
[C---:B------:R-:W-:Y:S01]  /*d340*/  HMMA.16816.F32 R20, R80.reuse, R94, R20 ;  /* 0x0000005e5014723c */ /* 0x040fe20000001814 */
[----:B------:R-:W2:Y:S07]  /*d350*/  LDSM.16.MT88.4 R92, [R3+0xd800] ;  /* 0x00d80000035c783b */ /* 0x000eae0000004200 */
[C---:B-----5:R-:W-:Y:S08]  /*d360*/  HMMA.16816.F32 R32, R80.reuse, R68, R32 ;  /* 0x000000445020723c */ /* 0x060ff00000001820 */
[C---:B------:R-:W-:Y:S01]  /*d370*/  HMMA.16816.F32 R36, R80.reuse, R70, R36 ;  /* 0x000000465024723c */ /* 0x040fe20000001824 */
[----:B------:R-:W5:Y:S07]  /*d380*/  LDSM.16.MT88.4 R68, [R151+0x11800] ;  /* 0x011800009744783b */ /* 0x000f6e0000004200 */
[C---:B----4-:R-:W-:Y:S08]  /*d390*/  HMMA.16816.F32 R48, R80.reuse, R76, R48 ;  /* 0x0000004c5030723c */ /* 0x050ff00000001830 */
[C---:B------:R-:W-:Y:S01]  /*d3a0*/  HMMA.16816.F32 R52, R80.reuse, R78, R52 ;  /* 0x0000004e5034723c */ /* 0x040fe20000001834 */
[----:B------:R-:W4:Y:S07]  /*d3b0*/  LDSM.16.MT88.4 R76, [R2+0x1800] ;  /* 0x00180000024c783b */ /* 0x000f2e0000004200 */
        /* <DEDUP_REMOVED lines=28> */
[----:B------:R-:W-:Y:S07]  /*d580*/  LDSM.16.MT88.4 R76, [R2+0x2000] ;  /* 0x00200000024c783b */ /* 0x000fee0000004200 */
[C---:B---3--:R-:W-:Y:S08]  /*d590*/  HMMA.16816.F32 R48, R64.reuse, R84, R48 ;  /* 0x000000544030723c */ /* 0x048ff00000001830 */
[C---:B------:R-:W-:Y:S01]  /*d5a0*/  HMMA.16816.F32 R52, R64.reuse, R86, R52 ;  /* 0x000000564034723c */ /* 0x040fe20000001834 */
[----:B------:R-:W3:Y:S07]  /*d5b0*/  LDSM.16.MT88.4 R84, [R151+0xe000] ;  /* 0x00e000009754783b */ /* 0x000eee0000004200 */
[----:B------:R-:W-:Y:S01]  /*d5c0*/  HMMA.16816.F32 R56, R64, R100, R56 ;  /* 0x000000644038723c */ /* 0x000fe20000001838 */
[----:B------:R-:W-:-:S02]  /*d5d0*/  FFMA.FTZ R100, R204, UR4, -R145 ;  /* 0x00000004cc647c23 */ /* 0x000fc40008010891 */
[----:B------:R-:W4:Y:S04]  /*d5e0*/  MUFU.EX2 R204, R206 ;  /* 0x000000ce00cc7308 */ /* 0x000f280000000800 */
[----:B------:R1:W5:Y:S01]  /*d5f0*/  MUFU.EX2 R202, R100 ;  /* 0x0000006400ca7308 */ /* 0x0003620000000800 */
[C---:B------:R-:W-:Y:S08]  /*d600*/  HMMA.16816.F32 R8, R64.reuse, R96, R8 ;  /* 0x000000604008723c */ /* 0x040ff00000001808 */
[----:B------:R-:W-:Y:S01]  /*d610*/  HMMA.16816.F32 R12, R64, R98, R12 ;  /* 0x00000062400c723c */ /* 0x000fe2000000180c */
[----:B------:R-:W3:Y:S01]  /*d620*/  LDSM.16.MT88.4 R96, [R3+0xe000] ;  /* 0x00e000000360783b */ /* 0x000ee20000004200 */
[----:B-1----:R-:W-:-:S02]  /*d630*/  FFMA.FTZ R100, R190, UR4, -R149 ;  /* 0x00000004be647c23 */ /* 0x002fc40008010895 */
[----:B------:R-:W1:Y:S04]  /*d640*/  MUFU.EX2 R190, R194 ;  /* 0x000000c200be7308 */ /* 0x000e680000000800 */
[C---:B------:R-:W-:Y:S01]  /*d650*/  HMMA.16816.F32 R24, R64.reuse, R88, R24 ;  /* 0x000000584018723c */ /* 0x040fe20000001818 */
[----:B------:R2:W1:Y:S07]  /*d660*/  MUFU.EX2 R188, R100 ;  /* 0x0000006400bc7308 */ /* 0x00046e0000000800 */
[C---:B------:R-:W-:Y:S01]  /*d670*/  HMMA.16816.F32 R28, R64.reuse, R90, R28 ;  /* 0x0000005a401c723c */ /* 0x040fe2000000181c */
[----:B------:R-:W-:Y:S07]  /*d680*/  LDSM.16.MT88.4 R88, [R155+0x2000] ;  /* 0x002000009b58783b */ /* 0x000fee0000004200 */
[C---:B------:R-:W-:Y:S01]  /*d690*/  HMMA.16816.F32 R60, R64.reuse, R102, R60 ;  /* 0x00000066403c723c */ /* 0x040fe2000000183c */
[----:B--2---:R-:W-:Y:S07]  /*d6a0*/  LDSM.16.MT88.4 R100, [R3+0x12800] ;  /* 0x012800000364783b */ /* 0x004fee0000004200 */
[C---:B------:R-:W-:Y:S08]  /*d6b0*/  HMMA.16816.F32 R72, R64.reuse, R92, R72 ;  /* 0x0000005c4048723c */ /* 0x040ff00000001848 */
[----:B------:R-:W-:Y:S01]  /*d6c0*/  HMMA.16816.F32 R4, R64, R94, R4 ;  /* 0x0000005e4004723c */ /* 0x000fe20000001804 */
[----:B------:R-:W-:Y:S01]  /*d6d0*/  F2FP.F16.F32.PACK_AB R64, R169, R228 ;  /* 0x000000e4a940723e */ /* 0x000fe200000000ff */
[----:B------:R-:W-:Y:S01]  /*d6e0*/  LDSM.16.MT88.4 R92, [R3+0xe800] ;  /* 0x00e80000035c783b */ /* 0x000fe20000004200 */
[----:B----4-:R-:W-:Y:S01]  /*d6f0*/  F2FP.F16.F32.PACK_AB R65, R204, R175 ;  /* 0x000000afcc41723e */ /* 0x010fe200000000ff */
[----:B------:R-:W-:Y:S01]  /*d700*/  FADD.FTZ R228, R228, R161 ;  /* 0x000000a1e4e47221 */ /* 0x000fe20000010000 */
[----:B------:R-:W-:-:S02]  /*d710*/  F2FP.F16.F32.PACK_AB R66, R171, R222 ;  /* 0x000000deab42723e */ /* 0x000fc400000000ff */
[----:B-----5:R-:W-:Y:S01]  /*d720*/  F2FP.F16.F32.PACK_AB R67, R173, R202 ;  /* 0x000000caad43723e */ /* 0x020fe200000000ff */
        /* <DEDUP_REMOVED lines=18> */
[----:B--2---:R-:W-:Y:S01]  /*d850*/  HMMA.16816.F32 R72, R64, R68, R72 ;  /* 0x000000444048723c */ /* 0x004fe20000001848 */
[----:B-1----:R-:W-:Y:S01]  /*d860*/  F2FP.F16.F32.PACK_AB R68, R190, R177 ;  /* 0x000000b1be44723e */ /* 0x002fe200000000ff */
        /* <DEDUP_REMOVED lines=11> */
[C---:B---3--:R-:W-:Y:S08]  /*d920*/  HMMA.16816.F32 R56, R64.reuse, R84, R56 ;  /* 0x000000544038723c */ /* 0x048ff00000001838 */
        /* <DEDUP_REMOVED lines=37> */
[----:B------:R-:W-:Y:S01]  /*db80*/  FFMA.FTZ R140, R0, UR4, -R145 ;  /* 0x00000004008c7c23 */ /* 0x000fe20008010891 */
[----:B------:R-:W-:Y:S01]  /*db90*/  FADD.FTZ R189, R162, R189 ;  /* 0x000000bda2bd7221 */ /* 0x000fe20000010000 */
[----:B------:R4:W3:Y:S03]  /*dba0*/  MUFU.EX2 R136, R80 ;  /* 0x0000005000887308 */ /* 0x0008e60000000800 */
[C---:B-----5:R-:W-:Y:S01]  /*dbb0*/  HMMA.16816.F32 R8, R68.reuse, R96, R8 ;  /* 0x000000604408723c */ /* 0x060fe20000001808 */
[----:B------:R-:W-:Y:S04]  /*dbc0*/  MUFU.EX2 R137, R137 ;  /* 0x0000008900897308 */ /* 0x000fe80000000800 */
        /* <DEDUP_REMOVED lines=24> */
[----:B------:R-:W-:Y:S01]  /*dd50*/  F2FP.F16.F32.PACK_AB R68, R195, R136 ;  /* 0x00000088c344723e */ /* 0x000fe200000000ff */
[----:B------:R-:W3:Y:S01]  /*dd60*/  LDSM.16.MT88.4 R76, [R155+0x7800] ;  /* 0x007800009b4c783b */ /* 0x000ee20000004200 */
[----:B-----5:R-:W-:Y:S01]  /*dd70*/  F2FP.F16.F32.PACK_AB R69, R139, R140 ;  /* 0x0000008c8b45723e */ /* 0x020fe200000000ff */
[----:B------:R-:W-:Y:S01]  /*dd80*/  FADD.FTZ R136, R136, R189 ;  /* 0x000000bd88887221 */ /* 0x000fe20000010000 */
[----:B------:R-:W-:-:S02]  /*dd90*/  F2FP.F16.F32.PACK_AB R70, R0, R137 ;  /* 0x000000890046723e */ /* 0x000fc400000000ff */
[----:B----4-:R-:W-:Y:S01]  /*dda0*/  F2FP.F16.F32.PACK_AB R71, R142, R133 ;  /* 0x000000858e47723e */ /* 0x010fe200000000ff */
[----:B------:R-:W-:Y:S01]  /*ddb0*/  FADD.FTZ R136, R195, R136 ;  /* 0x00000088c3887221 */ /* 0x000fe20000010000 */
[-C--:B--2---:R-:W-:Y:S02]  /*ddc0*/  MOV R3, R134.reuse ;  /* 0x0000008600037202 */ /* 0x084fe40000000f00 */
[----:B------:R-:W-:Y:S01]  /*ddd0*/  @P1 MOV R3, R134 ;  /* 0x0000008600031202 */ /* 0x000fe20000000f00 */
        /* <DEDUP_REMOVED lines=43> */
[----:B------:R-:W-:Y:S01]  /*e090*/  HMMA.16816.F32 R68, R68, R10, R4 ;  /* 0x0000000a4444723c */ /* 0x000fe20000001804 */
[----:B------:R-:W-:-:S04]  /*e0a0*/  NOP ;  /* 0x0000000000007918 */ /* 0x000fc80000000000 */
[----:B------:R-:W-:-:S15]  /*e0b0*/  @P1 BRA `(.L_x_1339) ;  /* 0x0000000000041947 */ /* 0x000fde0003800000 */
.L_x_1333:
[----:B------:R-:W-:-:S07]  /*e0c0*/  IADD3 R182, PT, PT, R138, -0x1, RZ ;  /* 0xffffffff8ab67810 */ /* 0x000fce0007ffe0ff */
.L_x_1339:
        /* <DEDUP_REMOVED lines=11> */
[C---:B------:R-:W-:Y:S01]  /*e180*/  VIADD R222, R182.reuse, 0x1 ;  /* 0x00000001b6de7836 */ /* 0x040fe20000000000 */
[----:B------:R-:W-:Y:S01]  /*e190*/  LEA R223, R182, 0x80, 0x7 ;  /* 0x00000080b6df7811 */ /* 0x000fe200078e38ff */
[----:B------:R-:W-:Y:S01]  /*e1a0*/  IMAD.MOV.U32 R224, RZ, RZ, RZ ;  /* 0x000000ffffe07224 */ /* 0x000fe200078e00ff */
        /* <DEDUP_REMOVED lines=11> */
.L_x_1344:
        /* <DEDUP_REMOVED lines=31> */
[----:B------:R-:W-:Y:S01]  /*e450*/  VIADD R9, R223, 0xffffff80 ;  /* 0xffffff80df097836 */ /* 0x000fe20000000000 */
[----:B------:R-:W1:Y:S01]  /*e460*/  LDC R4, c[0x0][0x4f0] ;  /* 0x00013c00ff047b82 */ /* 0x000e620000000800 */
[----:B------:R-:W-:Y:S03]  /*e470*/  IABS R11, R223 ;  /* 0x000000df000b7213 */ /* 0x000fe60000000000 */
[----:B------:R-:W-:Y:S04]  /*e480*/  IABS R10, R9 ;  /* 0x00000009000a7213 */ /* 0x000fe80000000000 */
[----:B------:R-:W2:Y:S01]  /*e490*/  LDC.64 R28, c[0x0][0x3c0] ;  /* 0x0000f000ff1c7b82 */ /* 0x000ea20000000a00 */
        /* <DEDUP_REMOVED lines=24> */
[-C--:B------:R-:W-:Y:S02]  /*e620*/  LOP3.LUT R7, R223, R4.reuse, RZ, 0x3c, !PT ;  /* 0x00000004df077212 */ /* 0x080fe400078e3cff */
[----:B------:R-:W-:Y:S02]  /*e630*/  ISETP.GE.AND P0, PT, R9, RZ, PT ;  /* 0x000000ff0900720c */ /* 0x000fe40003f06270 */
[----:B------:R-:W-:Y:S02]  /*e640*/  ISETP.GE.AND P4, PT, R7, RZ, PT ;  /* 0x000000ff0700720c */ /* 0x000fe40003f86270 */
[----:B------:R-:W-:Y:S03]  /*e650*/  LOP3.LUT R9, RZ, R4, RZ, 0x33, !PT ;  /* 0x00000004ff097212 */ /* 0x000fe600078e33ff */
        /* <DEDUP_REMOVED lines=8> */
[----:B------:R-:W-:Y:S02]  /*e6e0*/  LEA R16, P0, R9, R226, 0x2 ;  /* 0x000000e209107211 */ /* 0x000fe400078010ff */
[-C--:B------:R-:W-:Y:S02]  /*e6f0*/  LEA.HI.X.SX32 R19, R13, R227.reuse, 0x2, P4 ;  /* 0x000000e30d137211 */ /* 0x080fe400020f16ff */
[C---:B------:R-:W-:Y:S01]  /*e700*/  LEA.HI.X.SX32 R17, R9.reuse, R227, 0x2, P0 ;  /* 0x000000e309117211 */ /* 0x040fe200000f16ff */
[----:B------:R-:W-:Y:S02]  /*e710*/  IMAD.IADD R9, R9, 0x1, -R13 ;  /* 0x0000000109097824 */ /* 0x000fe400078e0a0d */
[----:B------:R-:W5:Y:S02]  /*e720*/  LDG.E R8, desc[UR16][R18.64] ;  /* 0x0000001012087981 */ /* 0x000f64000c1e1900 */
[----:B------:R-:W-:Y:S02]  /*e730*/  IMAD R9, R9, R4, -0x80 ;  /* 0xffffff8009097424 */ /* 0x000fe400078e0204 */
[----:B------:R-:W5:Y:S03]  /*e740*/  LDG.E R7, desc[UR16][R16.64] ;  /* 0x0000001010077981 */ /* 0x000f66000c1e1900 */
[----:B------:R-:W-:Y:S05]  /*e750*/  SHF.R.S32.HI R11, RZ, 0x1f, R9 ;  /* 0x0000001fff0b7819 */ /* 0x000fea0000011409 */
        /* <DEDUP_REMOVED lines=12> */
.L_x_1341:
        /* <DEDUP_REMOVED lines=26> */
[----:B------:R-:W-:Y:S03]  /*e9c0*/  IADD3 R36, P0, PT, R34, R29, RZ ;  /* 0x0000001d22247210 */ /* 0x000fe60007f1e0ff */
        /* <DEDUP_REMOVED lines=8> */
[----:B------:R-:W-:Y:S03]  /*ea50*/  IADD3 R222, PT, PT, R222, -0x1, RZ ;  /* 0xffffffffdede7810 */ /* 0x000fe60007ffe0ff */
[----:B------:R-:W-:Y:S01]  /*ea60*/  @P1 STS.128 [R235+0x10800], RZ ;  /* 0x010800ffeb001388 */ /* 0x000fe20000000c00 */
[----:B------:R-:W-:Y:S05]  /*ea70*/  ISETP.GT.AND P4, PT, R222, R217, PT ;  /* 0x000000d9de00720c */ /* 0x000fea0003f84270 */
        /* <DEDUP_REMOVED lines=55> */
[----:B------:R-:W-:Y:S01]  /*edf0*/  @P2 STS.128 [R235+0xf000], RZ ;  /* 0x00f000ffeb002388 */ /* 0x000fe20000000c00 */
[----:B------:R-:W-:Y:S05]  /*ee00*/  SEL R2, R209, 0xffffffc0, !P0 ;  /* 0xffffffc0d1027807 */ /* 0x000fea0004000000 */
[----:B------:R-:W-:Y:S01]  /*ee10*/  @!PT LDS RZ, [RZ] ;  /* 0x00000000fffff984 */ /* 0x000fe20000000800 */
[----:B------:R-:W-:Y:S01]  /*ee20*/  @!PT LDS RZ, [RZ] ;  /* 0x00000000fffff984 */ /* 0x000fe20000000800 */
[----:B------:R-:W-:Y:S01]  /*ee30*/  @!PT LDS RZ, [RZ] ;  /* 0x00000000fffff984 */ /* 0x000fe20000000800 */
[----:B------:R-:W-:Y:S01]  /*ee40*/  @!P1 LDGSTS.E.BYPASS.LTC128B.128 [R235+0x13000], desc[UR16][R32.64+0x80] ;  /* 0x1300008020eb9fae */ /* 0x000fe2000b981a10 */
[----:B------:R-:W-:Y:S02]  /*ee50*/  IADD3 R201, PT, PT, R2, R191, RZ ;  /* 0x000000bf02c97210 */ /* 0x000fe40007ffe0ff */
[----:B------:R-:W-:Y:S03]  /*ee60*/  IADD3 R215, PT, PT, R215, R2, RZ ;  /* 0x00000002d7d77210 */ /* 0x000fe60007ffe0ff */
[----:B------:R-:W-:Y:S01]  /*ee70*/  @P1 STS.128 [R235+0x13000], RZ ;  /* 0x013000ffeb001388 */ /* 0x000fe20000000c00 */
[C---:B------:R-:W-:Y:S02]  /*ee80*/  IADD3 R200, PT, PT, R214.reuse, R201, RZ ;  /* 0x000000c9d6c87210 */ /* 0x040fe40007ffe0ff */
[----:B------:R-:W-:Y:S03]  /*ee90*/  IADD3 R2, PT, PT, R214, R215, RZ ;  /* 0x000000d7d6027210 */ /* 0x000fe60007ffe0ff */
        /* <DEDUP_REMOVED lines=11> */
[----:B------:R-:W5:Y:S06]  /*ef50*/  LDSM.16.M88.4 R144, [R189+UR5+0x4000] ;  /* 0x00400005bd90783b */ /* 0x000f6c0008000200 */
[----:B------:R-:W3:Y:S06]  /*ef60*/  LDSM.16.M88.4 R148, [R189+UR5+0x4800] ;  /* 0x00480005bd94783b */ /* 0x000eec0008000200 */
[----:B------:R-:W4:Y:S06]  /*ef70*/  LDSM.16.M88.4 R152, [R189+UR5+0x5000] ;  /* 0x00500005bd98783b */ /* 0x000f2c0008000200 */
[----:B------:R-:W0:Y:S06]  /*ef80*/  LDGDEPBAR ;  /* 0x00000000000079af */ /* 0x000e2c0000000000 */
[----:B------:R-:W1:Y:S06]  /*ef90*/  LDSM.16.M88.4 R156, [R189+UR5+0x5800] ;  /* 0x00580005bd9c783b */ /* 0x000e6c0008000200 */
[----:B------:R-:W2:Y:S06]  /*efa0*/  LDSM.16.M88.4 R160, [R189+UR5+0x6000] ;  /* 0x00600005bda0783b */ /* 0x000eac0008000200 */
[----:B------:R-:W2:Y:S01]  /*efb0*/  LDSM.16.M88.4 R164, [R189+UR5+0x6800] ;  /* 0x00680005bda4783b */ /* 0x000ea20008000200 */
[C---:B-----5:R-:W-:Y:S05]  /*efc0*/  HMMA.16816.F32 R4, R140.reuse, R144, RZ ;  /* 0x000000908c04723c */ /* 0x060fea00000018ff */
[----:B------:R-:W5:Y:S06]  /*efd0*/  LDSM.16.M88.4 R168, [R189+UR5+0x7000] ;  /* 0x00700005bda8783b */ /* 0x000f6c0008000200 */
[----:B------:R-:W5:Y:S01]  /*efe0*/  LDSM.16.M88.4 R172, [R189+UR5+0x7800] ;  /* 0x00780005bdac783b */ /* 0x000f620008000200 */
[C---:B------:R-:W-:Y:S05]  /*eff0*/  HMMA.16816.F32 R8, R140.reuse, R146, RZ ;  /* 0x000000928c08723c */ /* 0x040fea00000018ff */
[----:B------:R-:W-:Y:S03]  /*f000*/  LDSM.16.M88.4 R176, [R188] ;  /* 0x00000000bcb0783b */ /* 0x000fe60000000200 */
[C---:B---3--:R-:W-:Y:S03]  /*f010*/  HMMA.16816.F32 R12, R140.reuse, R148, RZ ;  /* 0x000000948c0c723c */ /* 0x048fe600000018ff */
[----:B------:R-:W3:Y:S05]  /*f020*/  LDSM.16.M88.4 R180, [R3+0x4000] ;  /* 0x0040000003b4783b */ /* 0x000eea0000000200 */
[C---:B------:R-:W-:Y:S01]  /*f030*/  HMMA.16816.F32 R16, R140.reuse, R150, RZ ;  /* 0x000000968c10723c */ /* 0x040fe200000018ff */
[----:B------:R-:W3:Y:S06]  /*f040*/  LDSM.16.M88.4 R184, [R3+0x4800] ;  /* 0x0048000003b8783b */ /* 0x000eec0000000200 */
[----:B------:R-:W3:Y:S01]  /*f050*/  LDSM.16.M88.4 R132, [R3+0x5000] ;  /* 0x005000000384783b */ /* 0x000ee20000000200 */
[C---:B----4-:R-:W-:Y:S05]  /*f060*/  HMMA.16816.F32 R20, R140.reuse, R152, RZ ;  /* 0x000000988c14723c */ /* 0x050fea00000018ff */
[----:B------:R-:W-:Y:S03]  /*f070*/  LDSM.16.M88.4 R144, [R3+0x6000] ;  /* 0x006000000390783b */ /* 0x000fe60000000200 */
[C---:B------:R-:W-:Y:S03]  /*f080*/  HMMA.16816.F32 R24, R140.reuse, R154, RZ ;  /* 0x0000009a8c18723c */ /* 0x040fe600000018ff */
[----:B------:R-:W-:Y:S05]  /*f090*/  LDSM.16.M88.4 R148, [R3+0x6800] ;  /* 0x006800000394783b */ /* 0x000fea0000000200 */
[C---:B-1----:R-:W-:Y:S01]  /*f0a0*/  HMMA.16816.F32 R28, R140.reuse, R156, RZ ;  /* 0x0000009c8c1c723c */ /* 0x042fe200000018ff */
[----:B------:R-:W-:Y:S06]  /*f0b0*/  LDSM.16.M88.4 R152, [R3+0x7000] ;  /* 0x007000000398783b */ /* 0x000fec0000000200 */
[----:B------:R-:W-:Y:S01]  /*f0c0*/  LDSM.16.M88.4 R192, [R215+0xa800] ;  /* 0x00a80000d7c0783b */ /* 0x000fe20000000200 */
[C---:B--2---:R-:W-:Y:S05]  /*f0d0*/  HMMA.16816.F32 R32, R140.reuse, R158, RZ ;  /* 0x0000009e8c20723c */ /* 0x044fea00000018ff */
[----:B------:R-:W-:Y:S03]  /*f0e0*/  LDSM.16.M88.4 R156, [R3+0x7800] ;  /* 0x00780000039c783b */ /* 0x000fe60000000200 */
[C---:B------:R-:W-:Y:S03]  /*f0f0*/  HMMA.16816.F32 R36, R140.reuse, R160, RZ ;  /* 0x000000a08c24723c */ /* 0x040fe600000018ff */
[----:B------:R-:W-:Y:S05]  /*f100*/  LDSM.16.M88.4 R196, [R215+0xb000] ;  /* 0x00b00000d7c4783b */ /* 0x000fea0000000200 */
[C---:B------:R-:W-:Y:S01]  /*f110*/  HMMA.16816.F32 R40, R140.reuse, R162, RZ ;  /* 0x000000a28c28723c */ /* 0x040fe200000018ff */
[----:B------:R-:W-:Y:S06]  /*f120*/  LDSM.16.M88.4 R160, [R201] ;  /* 0x00000000c9a0783b */ /* 0x000fec0000000200 */
[----:B------:R-:W-:Y:S01]  /*f130*/  LDSM.16.M88.4 R204, [R2+0x8000] ;  /* 0x0080000002cc783b */ /* 0x000fe20000000200 */
[C---:B------:R-:W-:Y:S08]  /*f140*/  HMMA.16816.F32 R44, R140.reuse, R164, RZ ;  /* 0x000000a48c2c723c */ /* 0x040ff000000018ff */
[C---:B------:R-:W-:Y:S01]  /*f150*/  HMMA.16816.F32 R48, R140.reuse, R166, RZ ;  /* 0x000000a68c30723c */ /* 0x040fe200000018ff */
[----:B------:R-:W-:Y:S07]  /*f160*/  LDSM.16.M88.4 R164, [R215+0x4000] ;  /* 0x00400000d7a4783b */ /* 0x000fee0000000200 */
[C---:B-----5:R-:W-:Y:S08]  /*f170*/  HMMA.16816.F32 R52, R140.reuse, R168, RZ ;  /* 0x000000a88c34723c */ /* 0x060ff000000018ff */
[C---:B------:R-:W-:Y:S01]  /*f180*/  HMMA.16816.F32 R56, R140.reuse, R170, RZ ;  /* 0x000000aa8c38723c */ /* 0x040fe200000018ff */
[----:B------:R-:W-:Y:S07]  /*f190*/  LDSM.16.M88.4 R168, [R215+0x4800] ;  /* 0x00480000d7a8783b */ /* 0x000fee0000000200 */
[C---:B------:R-:W-:Y:S08]  /*f1a0*/  HMMA.16816.F32 R60, R140.reuse, R172, RZ ;  /* 0x000000ac8c3c723c */ /* 0x040ff000000018ff */
[----:B------:R-:W-:Y:S01]  /*f1b0*/  HMMA.16816.F32 R64, R140, R174, RZ ;  /* 0x000000ae8c40723c */ /* 0x000fe200000018ff */
[----:B------:R-:W1:Y:S06]  /*f1c0*/  LDSM.16.M88.4 R140, [R3+0x5800] ;  /* 0x00580000038c783b */ /* 0x000e6c0000000200 */
[----:B------:R-:W2:Y:S01]  /*f1d0*/  LDSM.16.M88.4 R172, [R215+0x5000] ;  /* 0x00500000d7ac783b */ /* 0x000ea20000000200 */
        /* <DEDUP_REMOVED lines=165> */
[----:B------:R-:W-:Y:S08]  /*fc30*/  FMUL.FTZ R230, R23, UR12 ;  /* 0x0000000c17e67c20 */ /* 0x000ff00008410000 */
        /* <DEDUP_REMOVED lines=10> */
[----:B------:R2:W1:Y:S10]  /*fce0*/  MUFU.TANH R215, R136 ;  /* 0x0000008800d77308 */ /* 0x0004740000002400 */
[----:B------:R-:W3:Y:S10]  /*fcf0*/  MUFU.TANH R147, R193 ;  /* 0x000000c100937308 */ /* 0x000ef40000002400 */
[----:B------:R-:W3:Y:S01]  /*fd00*/  MUFU.TANH R252, R252 ;  /* 0x000000fc00fc7308 */ /* 0x000ee20000002400 */
[C---:B-1----:R-:W-:Y:S03]  /*fd10*/  HMMA.16816.F32 R28, R200.reuse, R132, R28 ;  /* 0x00000084c81c723c */ /* 0x042fe6000000181c */
[----:B------:R-:W-:Y:S01]  /*fd20*/  FMUL.FTZ R132, R27, UR12 ;  /* 0x0000000c1b847c20 */ /* 0x000fe20008410000 */
[----:B--2---:R-:W-:Y:S05]  /*fd30*/  FMUL.FTZ R136, R24, UR12 ;  /* 0x0000000c18887c20 */ /* 0x004fea0008410000 */
        /* <DEDUP_REMOVED lines=10> */
[----:B------:R-:W5:Y:S02]  /*fde0*/  LDSM.16.M88.4 R28, [R2+0xa800] ;  /* 0x00a80000021c783b */ /* 0x000f640000000200 */
[----:B------:R-:W-:Y:S01]  /*fdf0*/  FMUL.FTZ R33, R33, UR12 ;  /* 0x0000000c21217c20 */ /* 0x000fe20008410000 */
[----:B------:R-:W-:Y:S01]  /*fe00*/  FMUL.FTZ R34, R34, UR12 ;  /* 0x0000000c22227c20 */ /* 0x000fe20008410000 */
[----:B------:R-:W-:Y:S03]  /*fe10*/  FMUL.FTZ R35, R35, UR12 ;  /* 0x0000000c23237c20 */ /* 0x000fe60008410000 */
[----:B------:R-:W1:Y:S01]  /*fe20*/  MUFU.TANH R187, R133 ;  /* 0x0000008500bb7308 */ /* 0x000e620000002400 */
[----:B------:R-:W-:Y:S01]  /*fe30*/  FMUL.FTZ R196, R32, UR12 ;  /* 0x0000000c20c47c20 */ /* 0x000fe20008410000 */
[----:B------:R-:W-:Y:S01]  /*fe40*/  FMUL.FTZ R36, R36, UR12 ;  /* 0x0000000c24247c20 */ /* 0x000fe20008410000 */
[----:B--2---:R-:W-:Y:S01]  /*fe50*/  FMUL.FTZ R132, R37, UR12 ;  /* 0x0000000c25847c20 */ /* 0x004fe20008410000 */
[----:B------:R-:W-:Y:S06]  /*fe60*/  FMUL.FTZ R38, R38, UR12 ;  /* 0x0000000c26267c20 */ /* 0x000fec0008410000 */
[----:B------:R-:W2:Y:S01]  /*fe70*/  MUFU.TANH R183, R33 ;  /* 0x0000002100b77308 */ /* 0x000ea20000002400 */
        /* <DEDUP_REMOVED lines=8> */
[C---:B-----5:R-:W-:Y:S09]  /*ff00*/  HMMA.16816.F32 R44, R200.reuse, R28, R44 ;  /* 0x0000001cc82c723c */ /* 0x060ff2000000182c */
[----:B------:R-:W1:Y:S01]  /*ff10*/  MUFU.TANH R248, R248 ;  /* 0x000000f800f87308 */ /* 0x000e620000002400 */
[----:B----4-:R-:W4:Y:S01]  /*ff20*/  LDSM.16.M88.4 R32, [R2+0xb000] ;  /* 0x00b000000220783b */ /* 0x010f220000000200 */
[C---:B------:R-:W-:Y:S08]  /*ff30*/  HMMA.16816.F32 R48, R200.reuse, R30, R48 ;  /* 0x0000001ec830723c */ /* 0x040ff00000001830 */
[----:B------:R-:W1:Y:S01]  /*ff40*/  MUFU.TANH R246, R246 ;  /* 0x000000f600f67308 */ /* 0x000e620000002400 */
[----:B------:R-:W5:Y:S01]  /*ff50*/  LDSM.16.M88.4 R28, [R2+0xb800] ;  /* 0x00b80000021c783b */ /* 0x000f620000000200 */
        /* <DEDUP_REMOVED lines=14> */
[C---:B----4-:R-:W-:Y:S09]  /*10040*/  HMMA.16816.F32 R52, R200.reuse, R32, R52 ;  /* 0x00000020c834723c */ /* 0x050ff20000001834 */
[----:B------:R-:W4:Y:S01]  /*10050*/  MUFU.TANH R236, R236 ;  /* 0x000000ec00ec7308 */ /* 0x000f220000002400 */
[C---:B------:R-:W-:Y:S09]  /*10060*/  HMMA.16816.F32 R56, R200.reuse, R34, R56 ;  /* 0x00000022c838723c */ /* 0x040ff20000001838 */
[----:B------:R-:W1:Y:S01]  /*10070*/  MUFU.TANH R230, R230 ;  /* 0x000000e600e67308 */ /* 0x000e620000002400 */
[C---:B-----5:R-:W-:Y:S03]  /*10080*/  HMMA.16816.F32 R60, R200.reuse, R28, R60 ;  /* 0x0000001cc83c723c */ /* 0x060fe6000000183c */
[----:B------:R-:W-:Y:S01]  /*10090*/  FMUL.FTZ R52, R52, UR12 ;  /* 0x0000000c34347c20 */ /* 0x000fe20008410000 */
[----:B------:R-:W-:Y:S01]  /*100a0*/  FMUL.FTZ R53, R53, UR12 ;  /* 0x0000000c35357c20 */ /* 0x000fe20008410000 */
[----:B------:R-:W-:Y:S04]  /*100b0*/  FMUL.FTZ R54, R54, UR12 ;  /* 0x0000000c36367c20 */ /* 0x000fe80008410000 */
[----:B------:R-:W1:Y:S01]  /*100c0*/  MUFU.TANH R234, R234 ;  /* 0x000000ea00ea7308 */ /* 0x000e620000002400 */
        /* <DEDUP_REMOVED lines=50> */
[----:B--234-:R-:W-:Y:S05]  /*103f0*/  @!P4 BRA `(.L_x_1342) ;  /* 0x0000000800b4c947 */ /* 0x01cfea0003800000 */
        /* <DEDUP_REMOVED lines=76> */
.L_x_1343:
        /* <DEDUP_REMOVED lines=57> */
[----:B---3--:R-:W-:Y:S03]  /*10c50*/  IADD3 R6, P4, PT, R2, R3, RZ ;  /* 0x0000000302067210 */ /* 0x008fe60007f9e0ff */
        /* <DEDUP_REMOVED lines=39> */
.L_x_1342:
[----:B------:R-:W-:Y:S01]  /*10ed0*/  FMNMX3.FTZ R5, R0, R252, R145, !PT ;  /* 0x000000fc00057276 */ /* 0x000fe20007810091 */
[----:B--2---:R-:W-:Y:S01]  /*10ee0*/  LDSM.16.MT88.4 R12, [R139+0xc000] ;  /* 0x00c000008b0c783b */ /* 0x004fe20000004200 */
        /* <DEDUP_REMOVED lines=39> */
[----:B------:R-:W-:Y:S07]  /*11160*/  IADD3 R214, PT, PT, R214, R141, RZ ;  /* 0x0000008dd6d67210 */ /* 0x000fee0007ffe0ff */
        /* <DEDUP_REMOVED lines=17> */
[----:B------:R-:W-:Y:S02]  /*11280*/  ISETP.GT.AND P1, PT, R222, R217, PT ;  /* 0x000000d9de00720c */ /* 0x000fe40003f24270 */
[----:B------:R-:W-:Y:S01]  /*11290*/  FSEL R150, R150, RZ, P2 ;  /* 0x000000ff96967208 */ /* 0x000fe20001000000 */
[----:B------:R-:W-:Y:S01]  /*112a0*/  FMUL.FTZ R2, R5, UR4 ;  /* 0x0000000405027c20 */ /* 0x000fe20008410000 */
[--C-:B------:R-:W-:Y:S01]  /*112b0*/  FFMA.FTZ R142, R145, UR4, -R148.reuse ;  /* 0x00000004918e7c23 */ /* 0x100fe20008010894 */
[--C-:B------:R-:W-:Y:S01]  /*112c0*/  FFMA.FTZ R143, R10, UR4, -R148.reuse ;  /* 0x000000040a8f7c23 */ /* 0x100fe20008010894 */
[----:B------:R-:W-:Y:S01]  /*112d0*/  FFMA.FTZ R140, R9, UR4, -R148 ;  /* 0x00000004098c7c23 */ /* 0x000fe20008010894 */
[--C-:B------:R-:W-:Y:S01]  /*112e0*/  FFMA.FTZ R146, R147, UR4, -R150.reuse ;  /* 0x0000000493927c23 */ /* 0x100fe20008010896 */
[----:B------:R-:W-:Y:S01]  /*112f0*/  FFMA.FTZ R149, R158, UR4, -R150 ;  /* 0x000000049e957c23 */ /* 0x000fe20008010896 */
[----:B------:R-:W-:Y:S01]  /*11300*/  FFMA.FTZ R147, R252, UR4, -R148 ;  /* 0x00000004fc937c23 */ /* 0x000fe20008010894 */
[--C-:B------:R-:W-:Y:S01]  /*11310*/  FFMA.FTZ R145, R166, UR4, -R150.reuse ;  /* 0x00000004a6917c23 */ /* 0x100fe20008010896 */
[----:B------:R-:W-:Y:S01]  /*11320*/  FFMA.FTZ R144, R162, UR4, -R150 ;  /* 0x00000004a2907c23 */ /* 0x000fe20008010896 */
[----:B------:R-:W1:Y:S01]  /*11330*/  MUFU.EX2 R2, R2 ;  /* 0x0000000200027308 */ /* 0x000e620000000800 */
[----:B------:R-:W-:Y:S01]  /*11340*/  FFMA.FTZ R172, R175, UR4, -R148 ;  /* 0x00000004afac7c23 */ /* 0x000fe20008010894 */
[--C-:B------:R-:W-:Y:S01]  /*11350*/  FFMA.FTZ R168, R183, UR4, -R150.reuse ;  /* 0x00000004b7a87c23 */ /* 0x100fe20008010896 */
[----:B------:R-:W-:Y:S07]  /*11360*/  FFMA.FTZ R170, R179, UR4, -R150 ;  /* 0x00000004b3aa7c23 */ /* 0x000fee0008010896 */
[----:B------:R-:W2:Y:S01]  /*11370*/  MUFU.EX2 R0, R0 ;  /* 0x0000000000007308 */ /* 0x000ea20000000800 */
[--C-:B------:R-:W-:Y:S01]  /*11380*/  FFMA.FTZ R152, R240, UR4, -R148.reuse ;  /* 0x00000004f0987c23 */ /* 0x100fe20008010894 */
[----:B------:R-:W-:Y:S01]  /*11390*/  FFMA.FTZ R158, R153, UR4, -R148 ;  /* 0x00000004999e7c23 */ /* 0x000fe20008010894 */
[--C-:B------:R-:W-:Y:S07]  /*113a0*/  FFMA.FTZ R160, R155, UR4, -R150.reuse ;  /* 0x000000049ba07c23 */ /* 0x100fee0008010896 */
[----:B------:R-:W-:Y:S01]  /*113b0*/  MUFU.EX2 R149, R149 ;  /* 0x0000009500957308 */ /* 0x000fe20000000800 */
[--C-:B------:R-:W-:Y:S01]  /*113c0*/  FFMA.FTZ R153, R151, UR4, -R150.reuse ;  /* 0x0000000497997c23 */ /* 0x100fe20008010896 */
[----:B------:R-:W-:Y:S01]  /*113d0*/  FFMA.FTZ R156, R234, UR4, -R150 ;  /* 0x00000004ea9c7c23 */ /* 0x000fe20008010896 */
[----:B------:R-:W-:Y:S07]  /*113e0*/  FFMA.FTZ R154, R165, UR4, -R148 ;  /* 0x00000004a59a7c23 */ /* 0x000fee0008010894 */
[----:B------:R-:W3:Y:S01]  /*113f0*/  MUFU.EX2 R146, R146 ;  /* 0x0000009200927308 */ /* 0x000ee20000000800 */
[--C-:B------:R-:W-:Y:S01]  /*11400*/  FFMA.FTZ R236, R236, UR4, -R150.reuse ;  /* 0x00000004ecec7c23 */ /* 0x100fe20008010896 */
        /* <DEDUP_REMOVED lines=17> */
[C---:B------:R-:W-:Y:S07]  /*11520*/  FMUL.FTZ R24, R2.reuse, R108 ;  /* 0x0000006c02187220 */ /* 0x040fee0000410000 */
[----:B------:R-:W-:Y:S01]  /*11530*/  MUFU.EX2 R143, R143 ;  /* 0x0000008f008f7308 */ /* 0x000fe20000000800 */
[----:B------:R-:W-:Y:S01]  /*11540*/  FMUL.FTZ R25, R2, R109 ;  /* 0x0000006d02197220 */ /* 0x000fe20000410000 */
[----:B-1----:R-:W-:Y:S01]  /*11550*/  F2FP.F16.F32.PACK_AB R129, R142, R147 ;  /* 0x000000938e81723e */ /* 0x002fe200000000ff */
[C---:B------:R-:W-:Y:S07]  /*11560*/  FMUL.FTZ R26, R0.reuse, R110 ;  /* 0x0000006e001a7220 */ /* 0x040fee0000410000 */
[----:B------:R-:W1:Y:S01]  /*11570*/  MUFU.EX2 R140, R140 ;  /* 0x0000008c008c7308 */ /* 0x000e620000000800 */
[----:B------:R-:W-:Y:S01]  /*11580*/  FMUL.FTZ R27, R0, R111 ;  /* 0x0000006f001b7220 */ /* 0x000fe20000410000 */
        /* <DEDUP_REMOVED lines=11> */
[----:B------:R-:W-:Y:S01]  /*11640*/  FMUL.FTZ R48, R2, R84 ;  /* 0x0000005402307220 */ /* 0x000fe20000410000 */
        /* <DEDUP_REMOVED lines=19> */
[C---:B------:R-:W-:Y:S01]  /*11780*/  FMUL.FTZ R64, R2.reuse, R68 ;  /* 0x0000004402407220 */ /* 0x040fe20000410000 */
[----:B------:R-:W-:Y:S01]  /*11790*/  FMUL.FTZ R65, R2, R69 ;  /* 0x0000004502417220 */ /* 0x000fe20000410000 */
[C---:B------:R-:W-:Y:S01]  /*117a0*/  FMUL.FTZ R66, R0.reuse, R70 ;  /* 0x0000004600427220 */ /* 0x040fe20000410000 */
[----:B------:R-:W-:Y:S01]  /*117b0*/  FMUL.FTZ R67, R0, R71 ;  /* 0x0000004700437220 */ /* 0x000fe20000410000 */
        /* <DEDUP_REMOVED lines=8> */
[C---:B------:R-:W-:Y:S07]  /*11840*/  HMMA.16816.F32 R16, R128.reuse, R22, R16 ;  /* 0x000000168010723c */ /* 0x040fee0000001810 */
[----:B------:R-:W-:Y:S01]  /*11850*/  MUFU.EX2 R160, R160 ;  /* 0x000000a000a07308 */ /* 0x000fe20000000800 */
[----:B------:R-:W-:Y:S01]  /*11860*/  LDSM.16.MT88.4 R108, [R141+0x3800] ;  /* 0x003800008d6c783b */ /* 0x000fe20000004200 */
[C---:B------:R-:W-:Y:S01]  /*11870*/  FMUL.FTZ R22, R0.reuse, R114 ;  /* 0x0000007200167220 */ /* 0x040fe20000410000 */
[----:B------:R-:W-:Y:S07]  /*11880*/  FMUL.FTZ R23, R0, R115 ;  /* 0x0000007300177220 */ /* 0x000fee0000410000 */
[----:B------:R-:W-:Y:S01]  /*11890*/  MUFU.EX2 R112, R112 ;  /* 0x0000007000707308 */ /* 0x000fe20000000800 */
[----:B------:R-:W-:Y:S01]  /*118a0*/  FFMA.FTZ R115, R250, UR4, -R150 ;  /* 0x00000004fa737c23 */ /* 0x000fe20008010896 */
[--C-:B------:R-:W-:Y:S01]  /*118b0*/  FFMA.FTZ R230, R230, UR4, -R148.reuse ;  /* 0x00000004e6e67c23 */ /* 0x100fe20008010894 */
[----:B------:R-:W-:Y:S07]  /*118c0*/  FFMA.FTZ R232, R232, UR4, -R148 ;  /* 0x00000004e8e87c23 */ /* 0x000fee0008010894 */
[----:B------:R-:W-:Y:S01]  /*118d0*/  MUFU.EX2 R113, R113 ;  /* 0x0000007100717308 */ /* 0x000fe20000000800 */
[----:B------:R-:W-:Y:S01]  /*118e0*/  FFMA.FTZ R164, R204, UR4, -R150 ;  /* 0x00000004cca47c23 */ /* 0x000fe20008010896 */
[C---:B------:R-:W-:Y:S08]  /*118f0*/  HMMA.16816.F32 R20, R128.reuse, R28, R20 ;  /* 0x0000001c8014723c */ /* 0x040ff00000001814 */
[----:B------:R-:W1:Y:S01]  /*11900*/  MUFU.EX2 R115, R115 ;  /* 0x0000007300737308 */ /* 0x000e620000000800 */
[C---:B------:R-:W-:Y:S01]  /*11910*/  FMUL.FTZ R28, R2.reuse, R104 ;  /* 0x00000068021c7220 */ /* 0x040fe20000410000 */
[----:B------:R-:W-:Y:S01]  /*11920*/  FMUL.FTZ R29, R2, R105 ;  /* 0x00000069021d7220 */ /* 0x000fe20000410000 */
[--C-:B------:R-:W-:Y:S07]  /*11930*/  FFMA.FTZ R104, R238, UR4, -R148.reuse ;  /* 0x00000004ee687c23 */ /* 0x100fee0008010894 */
[----:B------:R-:W-:Y:S01]  /*11940*/  MUFU.EX2 R158, R158 ;  /* 0x0000009e009e7308 */ /* 0x000fe20000000800 */
[----:B------:R-:W-:Y:S01]  /*11950*/  FFMA.FTZ R105, R215, UR4, -R148 ;  /* 0x00000004d7697c23 */ /* 0x000fe20008010894 */
[C---:B------:R-:W-:Y:S08]  /*11960*/  HMMA.16816.F32 R24, R128.reuse, R30, R24 ;  /* 0x0000001e8018723c */ /* 0x040ff00000001818 */
[----:B------:R-:W-:Y:S01]  /*11970*/  MUFU.EX2 R151, R230 ;  /* 0x000000e600977308 */ /* 0x000fe20000000800 */
[C---:B------:R-:W-:Y:S01]  /*11980*/  FMUL.FTZ R30, R0.reuse, R106 ;  /* 0x0000006a001e7220 */ /* 0x040fe20000410000 */
[----:B------:R-:W-:Y:S01]  /*11990*/  FMUL.FTZ R31, R0, R107 ;  /* 0x0000006b001f7220 */ /* 0x000fe20000410000 */
[--C-:B------:R-:W-:Y:S07]  /*119a0*/  FFMA.FTZ R107, R242, UR4, -R150.reuse ;  /* 0x00000004f26b7c23 */ /* 0x100fee0008010896 */
[----:B------:R-:W2:Y:S01]  /*119b0*/  MUFU.EX2 R104, R104 ;  /* 0x0000006800687308 */ /* 0x000ea20000000800 */
[--C-:B------:R-:W-:Y:S01]  /*119c0*/  FFMA.FTZ R106, R244, UR4, -R150.reuse ;  /* 0x00000004f46a7c23 */ /* 0x100fe20008010896 */
[----:B-1----:R-:W-:Y:S01]  /*119d0*/  F2FP.F16.F32.PACK_AB R68, R112, R115 ;  /* 0x000000737044723e */ /* 0x002fe200000000ff */
[----:B------:R-:W-:Y:S07]  /*119e0*/  FFMA.FTZ R189, R206, UR4, -R150 ;  /* 0x00000004cebd7c23 */ /* 0x000fee0008010896 */
[----:B------:R-:W1:Y:S01]  /*119f0*/  MUFU.EX2 R105, R105 ;  /* 0x0000006900697308 */ /* 0x000e620000000800 */
[C---:B------:R-:W-:Y:S03]  /*11a00*/  HMMA.16816.F32 R28, R128.reuse, R36, R28 ;  /* 0x00000024801c723c */ /* 0x040fe6000000181c */
[C---:B------:R-:W-:Y:S01]  /*11a10*/  FMUL.FTZ R36, R2.reuse, R96 ;  /* 0x0000006002247220 */ /* 0x040fe20000410000 */
[----:B------:R-:W-:Y:S05]  /*11a20*/  FMUL.FTZ R37, R2, R97 ;  /* 0x0000006102257220 */ /* 0x000fea0000410000 */
[----:B------:R-:W-:Y:S01]  /*11a30*/  MUFU.EX2 R107, R107 ;  /* 0x0000006b006b7308 */ /* 0x000fe20000000800 */
[--C-:B------:R-:W-:Y:S01]  /*11a40*/  FFMA.FTZ R162, R187, UR4, -R148.reuse ;  /* 0x00000004bba27c23 */ /* 0x100fe20008010894 */
[--C-:B------:R-:W-:Y:S01]  /*11a50*/  FFMA.FTZ R166, R194, UR4, -R148.reuse ;  /* 0x00000004c2a67c23 */ /* 0x100fe20008010894 */
[C---:B------:R-:W-:Y:S07]  /*11a60*/  HMMA.16816.F32 R32, R128.reuse, R38, R32 ;  /* 0x000000268020723c */ /* 0x040fee0000001820 */
[----:B------:R-:W3:Y:S01]  /*11a70*/  MUFU.EX2 R106, R106 ;  /* 0x0000006a006a7308 */ /* 0x000ee20000000800 */
[C---:B------:R-:W-:Y:S01]  /*11a80*/  FMUL.FTZ R38, R0.reuse, R98 ;  /* 0x0000006200267220 */ /* 0x040fe20000410000 */
[----:B------:R-:W-:Y:S01]  /*11a90*/  FMUL.FTZ R39, R0, R99 ;  /* 0x0000006300277220 */ /* 0x000fe20000410000 */
[----:B--2---:R-:W-:Y:S01]  /*11aa0*/  F2FP.F16.F32.PACK_AB R69, R104, R113 ;  /* 0x000000716845723e */ /* 0x004fe200000000ff */
[----:B------:R-:W-:Y:S01]  /*11ab0*/  LDSM.16.MT88.4 R96, [R139+0x10800] ;  /* 0x010800008b60783b */ /* 0x000fe20000004200 */
[----:B-1----:R-:W-:Y:S05]  /*11ac0*/  F2FP.F16.F32.PACK_AB R71, R152, R105 ;  /* 0x000000699847723e */ /* 0x002fea00000000ff */
[----:B------:R-:W-:Y:S01]  /*11ad0*/  MUFU.EX2 R153, R153 ;  /* 0x0000009900997308 */ /* 0x000fe20000000800 */
[--C-:B------:R-:W-:Y:S01]  /*11ae0*/  FFMA.FTZ R185, R185, UR4, -R148.reuse ;  /* 0x00000004b9b97c23 */ /* 0x100fe20008010894 */
[----:B------:R-:W-:Y:S01]  /*11af0*/  FFMA.FTZ R198, R198, UR4, -R148 ;  /* 0x00000004c6c67c23 */ /* 0x000fe20008010894 */
[C---:B------:R-:W-:Y:S07]  /*11b00*/  HMMA.16816.F32 R36, R128.reuse, R44, R36 ;  /* 0x0000002c8024723c */ /* 0x040fee0000001824 */
[----:B------:R-:W1:Y:S01]  /*11b10*/  MUFU.EX2 R156, R156 ;  /* 0x0000009c009c7308 */ /* 0x000e620000000800 */
[C---:B------:R-:W-:Y:S01]  /*11b20*/  FMUL.FTZ R44, R2.reuse, R88 ;  /* 0x00000058022c7220 */ /* 0x040fe20000410000 */
[----:B------:R-:W-:Y:S01]  /*11b30*/  FMUL.FTZ R45, R2, R89 ;  /* 0x00000059022d7220 */ /* 0x000fe20000410000 */
[----:B---3--:R-:W-:Y:S07]  /*11b40*/  F2FP.F16.F32.PACK_AB R70, R106, R107 ;  /* 0x0000006b6a46723e */ /* 0x008fee00000000ff */
[----:B------:R-:W-:Y:S01]  /*11b50*/  MUFU.EX2 R165, R232 ;  /* 0x000000e800a57308 */ /* 0x000fe20000000800 */
[----:B------:R-:W-:Y:S01]  /*11b60*/  FFMA.FTZ R196, R196, UR4, -R150 ;  /* 0x00000004c4c47c23 */ /* 0x000fe20008010896 */
[C---:B------:R-:W-:Y:S08]  /*11b70*/  HMMA.16816.F32 R40, R128.reuse, R46, R40 ;  /* 0x0000002e8028723c */ /* 0x040ff00000001828 */
[----:B------:R-:W2:Y:S01]  /*11b80*/  MUFU.EX2 R154, R154 ;  /* 0x0000009a009a7308 */ /* 0x000ea20000000800 */
[C---:B------:R-:W-:Y:S01]  /*11b90*/  FMUL.FTZ R46, R0.reuse, R90 ;  /* 0x0000005a002e7220 */ /* 0x040fe20000410000 */
[----:B------:R-:W-:Y:S01]  /*11ba0*/  FMUL.FTZ R47, R0, R91 ;  /* 0x0000005b002f7220 */ /* 0x000fe20000410000 */
[----:B------:R-:W-:Y:S01]  /*11bb0*/  FFMA.FTZ R176, R167, UR4, -R148 ;  /* 0x00000004a7b07c23 */ /* 0x000fe20008010894 */
[----:B------:R-:W-:Y:S06]  /*11bc0*/  LDSM.16.MT88.4 R88, [R141+0x800] ;  /* 0x000800008d58783b */ /* 0x000fec0000004200 */
[----:B------:R-:W-:Y:S01]  /*11bd0*/  MUFU.EX2 R164, R164 ;  /* 0x000000a400a47308 */ /* 0x000fe20000000800 */
[----:B------:R-:W-:Y:S01]  /*11be0*/  FFMA.FTZ R174, R171, UR4, -R150 ;  /* 0x00000004abae7c23 */ /* 0x000fe20008010896 */
[----:B------:R-:W-:Y:S01]  /*11bf0*/  FFMA.FTZ R167, R169, UR4, -R148 ;  /* 0x00000004a9a77c23 */ /* 0x000fe20008010894 */
[--C-:B------:R-:W-:Y:S01]  /*11c00*/  FFMA.FTZ R181, R181, UR4, -R150.reuse ;  /* 0x00000004b5b57c23 */ /* 0x100fe20008010896 */
[C---:B------:R-:W-:Y:S06]  /*11c10*/  HMMA.16816.F32 R44, R128.reuse, R52, R44 ;  /* 0x00000034802c723c */ /* 0x040fec000000182c */
[----:B------:R-:W3:Y:S01]  /*11c20*/  MUFU.EX2 R189, R189 ;  /* 0x000000bd00bd7308 */ /* 0x000ee20000000800 */
[C---:B------:R-:W-:Y:S01]  /*11c30*/  FMUL.FTZ R52, R2.reuse, R80 ;  /* 0x0000005002347220 */ /* 0x040fe20000410000 */
[----:B------:R-:W-:Y:S08]  /*11c40*/  FMUL.FTZ R53, R2, R81 ;  /* 0x0000005102357220 */ /* 0x000ff00000410000 */
[----:B------:R-:W-:Y:S01]  /*11c50*/  MUFU.EX2 R187, R198 ;  /* 0x000000c600bb7308 */ /* 0x000fe20000000800 */
[--C-:B------:R-:W-:Y:S01]  /*11c60*/  FFMA.FTZ R173, R173, UR4, -R150.reuse ;  /* 0x00000004adad7c23 */ /* 0x100fe20008010896 */
[----:B------:R-:W-:Y:S01]  /*11c70*/  FFMA.FTZ R180, R163, UR4, -R150 ;  /* 0x00000004a3b47c23 */ /* 0x000fe20008010896 */
[C---:B------:R-:W-:Y:S07]  /*11c80*/  HMMA.16816.F32 R48, R128.reuse, R54, R48 ;  /* 0x000000368030723c */ /* 0x040fee0000001830 */
[----:B------:R-:W4:Y:S01]  /*11c90*/  MUFU.EX2 R162, R162 ;  /* 0x000000a200a27308 */ /* 0x000f220000000800 */
[C---:B------:R-:W-:Y:S01]  /*11ca0*/  FMUL.FTZ R54, R0.reuse, R82 ;  /* 0x0000005200367220 */ /* 0x040fe20000410000 */
[----:B------:R-:W-:Y:S08]  /*11cb0*/  FMUL.FTZ R55, R0, R83 ;  /* 0x0000005300377220 */ /* 0x000ff00000410000 */
[----:B------:R-:W5:Y:S01]  /*11cc0*/  MUFU.EX2 R183, R196 ;  /* 0x000000c400b77308 */ /* 0x000f620000000800 */
[----:B------:R-:W1:Y:S01]  /*11cd0*/  LDSM.16.MT88.4 R80, [R214+0x4000] ;  /* 0x00400000d650783b */ /* 0x000e620000004200 */
[----:B------:R-:W-:Y:S01]  /*11ce0*/  FFMA.FTZ R182, R159, UR4, -R148 ;  /* 0x000000049fb67c23 */ /* 0x000fe20008010894 */
[----:B------:R-:W-:Y:S07]  /*11cf0*/  FFMA.FTZ R161, R161, UR4, -R150 ;  /* 0x00000004a1a17c23 */ /* 0x000fee0008010896 */
[----:B------:R-:W-:Y:S01]  /*11d00*/  MUFU.EX2 R166, R166 ;  /* 0x000000a600a67308 */ /* 0x000fe20000000800 */
[----:B------:R-:W-:Y:S01]  /*11d10*/  FFMA.FTZ R157, R157, UR4, -R148 ;  /* 0x000000049d9d7c23 */ /* 0x000fe20008010894 */
[C---:B------:R-:W-:Y:S08]  /*11d20*/  HMMA.16816.F32 R52, R128.reuse, R60, R52 ;  /* 0x0000003c8034723c */ /* 0x040ff00000001834 */
[----:B------:R-:W5:Y:S01]  /*11d30*/  MUFU.EX2 R185, R185 ;  /* 0x000000b900b97308 */ /* 0x000f620000000800 */
[C---:B------:R-:W-:Y:S01]  /*11d40*/  FMUL.FTZ R60, R2.reuse, R72 ;  /* 0x00000048023c7220 */ /* 0x040fe20000410000 */
[----:B------:R-:W-:Y:S01]  /*11d50*/  FMUL.FTZ R61, R2, R73 ;  /* 0x00000049023d7220 */ /* 0x000fe20000410000 */
[--C-:B------:R-:W-:Y:S07]  /*11d60*/  FFMA.FTZ R159, R251, UR4, -R150.reuse ;  /* 0x00000004fb9f7c23 */ /* 0x100fee0008010896 */
[----:B------:R-:W-:Y:S01]  /*11d70*/  MUFU.EX2 R172, R172 ;  /* 0x000000ac00ac7308 */ /* 0x000fe20000000800 */
[----:B------:R-:W-:Y:S01]  /*11d80*/  FFMA.FTZ R178, R245, UR4, -R150 ;  /* 0x00000004f5b27c23 */ /* 0x000fe20008010896 */
[C---:B------:R-:W-:Y:S08]  /*11d90*/  HMMA.16816.F32 R56, R128.reuse, R62, R56 ;  /* 0x0000003e8038723c */ /* 0x040ff00000001838 */
[----:B------:R2:W-:Y:S01]  /*11da0*/  MUFU.EX2 R171, R173 ;  /* 0x000000ad00ab7308 */ /* 0x0005e20000000800 */
[C---:B------:R-:W-:Y:S01]  /*11db0*/  FMUL.FTZ R62, R0.reuse, R74 ;  /* 0x0000004a003e7220 */ /* 0x040fe20000410000 */
[----:B------:R-:W-:Y:S01]  /*11dc0*/  FMUL.FTZ R63, R0, R75 ;  /* 0x0000004b003f7220 */ /* 0x000fe20000410000 */
[--C-:B------:R-:W-:Y:S01]  /*11dd0*/  FFMA.FTZ R163, R247, UR4, -R148.reuse ;  /* 0x00000004f7a37c23 */ /* 0x100fe20008010894 */
[----:B------:R-:W3:Y:S06]  /*11de0*/  LDSM.16.MT88.4 R72, [R141+0x4800] ;  /* 0x004800008d48783b */ /* 0x000eec0000004200 */
[----:B------:R-:W-:Y:S01]  /*11df0*/  MUFU.EX2 R174, R174 ;  /* 0x000000ae00ae7308 */ /* 0x000fe20000000800 */
[----:B------:R-:W-:Y:S01]  /*11e00*/  FFMA.FTZ R184, R249, UR4, -R148 ;  /* 0x00000004f9b87c23 */ /* 0x000fe20008010894 */
[--C-:B------:R-:W-:Y:S01]  /*11e10*/  FFMA.FTZ R169, R207, UR4, -R150.reuse ;  /* 0x00000004cfa97c23 */ /* 0x100fe20008010896 */
[----:B------:R-:W-:Y:S07]  /*11e20*/  FFMA.FTZ R186, R237, UR4, -R150 ;  /* 0x00000004edba7c23 */ /* 0x000fee0008010896 */
[----:B------:R-:W-:Y:S01]  /*11e30*/  MUFU.EX2 R176, R176 ;  /* 0x000000b000b07308 */ /* 0x000fe20000000800 */
[----:B------:R-:W-:Y:S01]  /*11e40*/  FFMA.FTZ R188, R241, UR4, -R148 ;  /* 0x00000004f1bc7c23 */ /* 0x000fe20008010894 */
[--C-:B------:R-:W-:Y:S01]  /*11e50*/  FFMA.FTZ R179, R239, UR4, -R150.reuse ;  /* 0x00000004efb37c23 */ /* 0x100fe20008010896 */
[----:B------:R-:W-:Y:S07]  /*11e60*/  FFMA.FTZ R194, R243, UR4, -R150 ;  /* 0x00000004f3c27c23 */ /* 0x000fee0008010896 */
[----:B------:R-:W-:Y:S01]  /*11e70*/  MUFU.EX2 R167, R167 ;  /* 0x000000a700a77308 */ /* 0x000fe20000000800 */
[--C-:B--2---:R-:W-:Y:S01]  /*11e80*/  FFMA.FTZ R173, R199, UR4, -R148.reuse ;  /* 0x00000004c7ad7c23 */ /* 0x104fe20008010894 */
[--C-:B------:R-:W-:Y:S01]  /*11e90*/  FFMA.FTZ R196, R205, UR4, -R148.reuse ;  /* 0x00000004cdc47c23 */ /* 0x100fe20008010894 */
[--C-:B------:R-:W-:Y:S07]  /*11ea0*/  FFMA.FTZ R198, R136, UR4, -R148.reuse ;  /* 0x0000000488c67c23 */ /* 0x100fee0008010894 */
[----:B------:R-:W-:Y:S01]  /*11eb0*/  MUFU.EX2 R161, R161 ;  /* 0x000000a100a17308 */ /* 0x000fe20000000800 */
[--C-:B------:R-:W-:Y:S01]  /*11ec0*/  FFMA.FTZ R135, R135, UR4, -R148.reuse ;  /* 0x0000000487877c23 */ /* 0x100fe20008010894 */
[----:B------:R-:W-:Y:S01]  /*11ed0*/  FFMA.FTZ R134, R134, UR4, -R148 ;  /* 0x0000000486867c23 */ /* 0x000fe20008010894 */
[--C-:B------:R-:W-:Y:S07]  /*11ee0*/  FFMA.FTZ R190, R190, UR4, -R150.reuse ;  /* 0x00000004bebe7c23 */ /* 0x100fee0008010896 */
[----:B------:R-:W-:Y:S01]  /*11ef0*/  MUFU.EX2 R180, R180 ;  /* 0x000000b400b47308 */ /* 0x000fe20000000800 */
[--C-:B------:R-:W-:Y:S01]  /*11f00*/  FFMA.FTZ R191, R195, UR4, -R150.reuse ;  /* 0x00000004c3bf7c23 */ /* 0x100fe20008010896 */
[--C-:B------:R-:W-:Y:S01]  /*11f10*/  FFMA.FTZ R136, R192, UR4, -R150.reuse ;  /* 0x00000004c0887c23 */ /* 0x100fe20008010896 */
[----:B------:R-:W-:Y:S01]  /*11f20*/  FFMA.FTZ R150, R193, UR4, -R150 ;  /* 0x00000004c1967c23 */ /* 0x000fe20008010896 */
[C---:B-1----:R-:W-:Y:S06]  /*11f30*/  HMMA.16816.F32 R60, R128.reuse, R80, R60 ;  /* 0x00000050803c723c */ /* 0x042fec000000183c */
[----:B------:R-:W-:Y:S01]  /*11f40*/  MUFU.EX2 R182, R182 ;  /* 0x000000b600b67308 */ /* 0x000fe20000000800 */
[----:B------:R-:W-:Y:S01]  /*11f50*/  FFMA.FTZ R147, R0, R231, R147 ;  /* 0x000000e700937223 */ /* 0x000fe20000010093 */
[----:B------:R-:W-:Y:S08]  /*11f60*/  FFMA.FTZ R149, R2, R233, R149 ;  /* 0x000000e902957223 */ /* 0x000ff00000010095 */
        /* <DEDUP_REMOVED lines=27> */
[----:B------:R-:W-:Y:S01]  /*12120*/  FADD.FTZ R106, R106, R107 ;  /* 0x0000006b6a6a7221 */ /* 0x000fe20000010000 */
[C---:B------:R-:W-:Y:S01]  /*12130*/  HMMA.16816.F32 R16, R68.reuse, R86, R16 ;  /* 0x000000564410723c */ /* 0x040fe20000001810 */
[----:B------:R-:W2:Y:S07]  /*12140*/  LDSM.16.MT88.4 R84, [R138+0xd000] ;  /* 0x00d000008a54783b */ /* 0x000eae0000004200 */
        /* <DEDUP_REMOVED lines=12> */
[----:B------:R-:W-:Y:S10]  /*12210*/  MUFU.EX2 R135, R135 ;  /* 0x0000008700877308 */ /* 0x000ff40000000800 */
[----:B------:R-:W-:Y:S01]  /*12220*/  MUFU.EX2 R136, R136 ;  /* 0x0000008800887308 */ /* 0x000fe20000000800 */
[C---:B------:R-:W-:Y:S01]  /*12230*/  HMMA.16816.F32 R32, R68.reuse, R94, R32 ;  /* 0x0000005e4420723c */ /* 0x040fe20000001820 */
[----:B------:R-:W-:Y:S08]  /*12240*/  LDSM.16.MT88.4 R92, [R139+0x11000] ;  /* 0x011000008b5c783b */ /* 0x000ff00000004200 */
[----:B------:R-:W-:Y:S01]  /*12250*/  MUFU.EX2 R193, R150 ;  /* 0x0000009600c17308 */ /* 0x000fe20000000800 */
[C---:B------:R-:W-:Y:S08]  /*12260*/  HMMA.16816.F32 R36, R68.reuse, R96, R36 ;  /* 0x000000604424723c */ /* 0x040ff00000001824 */
[C---:B------:R-:W-:Y:S01]  /*12270*/  HMMA.16816.F32 R40, R68.reuse, R98, R40 ;  /* 0x000000624428723c */ /* 0x040fe20000001828 */
[----:B------:R-:W-:Y:S07]  /*12280*/  LDSM.16.MT88.4 R96, [R138+0x11000] ;  /* 0x011000008a60783b */ /* 0x000fee0000004200 */
[C---:B------:R-:W-:Y:S08]  /*12290*/  HMMA.16816.F32 R44, R68.reuse, R100, R44 ;  /* 0x00000064442c723c */ /* 0x040ff0000000182c */
[C---:B------:R-:W-:Y:S01]  /*122a0*/  HMMA.16816.F32 R48, R68.reuse, R102, R48 ;  /* 0x000000664430723c */ /* 0x040fe20000001830 */
[----:B------:R-:W-:Y:S07]  /*122b0*/  LDSM.16.MT88.4 R100, [R141+0x5800] ;  /* 0x005800008d64783b */ /* 0x000fee0000004200 */
[C---:B---3--:R-:W-:Y:S08]  /*122c0*/  HMMA.16816.F32 R52, R68.reuse, R72, R52 ;  /* 0x000000484434723c */ /* 0x048ff00000001834 */
[C---:B------:R-:W-:Y:S01]  /*122d0*/  HMMA.16816.F32 R56, R68.reuse, R74, R56 ;  /* 0x0000004a4438723c */ /* 0x040fe20000001838 */
[----:B------:R-:W3:Y:S07]  /*122e0*/  LDSM.16.MT88.4 R72, [R141+0x1000] ;  /* 0x001000008d48783b */ /* 0x000eee0000004200 */
[C---:B-1----:R-:W-:Y:S08]  /*122f0*/  HMMA.16816.F32 R60, R68.reuse, R76, R60 ;  /* 0x0000004c443c723c */ /* 0x042ff0000000183c */
[----:B------:R-:W-:Y:S01]  /*12300*/  HMMA.16816.F32 R64, R68, R78, R64 ;  /* 0x0000004e4440723c */ /* 0x000fe20000001840 */
[----:B------:R-:W1:Y:S02]  /*12310*/  LDSM.16.MT88.4 R76, [R141+0x5000] ;  /* 0x005000008d4c783b */ /* 0x000e640000004200 */
        /* <DEDUP_REMOVED lines=13> */
[C---:B--2---:R-:W-:Y:S08]  /*123f0*/  HMMA.16816.F32 R12, R68.reuse, R84, R12 ;  /* 0x00000054440c723c */ /* 0x044ff0000000180c */
[C---:B------:R-:W-:Y:S01]  /*12400*/  HMMA.16816.F32 R16, R68.reuse, R86, R16 ;  /* 0x000000564410723c */ /* 0x040fe20000001810 */
[----:B------:R-:W-:Y:S07]  /*12410*/  LDSM.16.MT88.4 R84, [R138+0xd800] ;  /* 0x00d800008a54783b */ /* 0x000fee0000004200 */
[C---:B---3--:R-:W-:Y:S08]  /*12420*/  HMMA.16816.F32 R20, R68.reuse, R72, R20 ;  /* 0x000000484414723c */ /* 0x048ff00000001814 */
[C---:B------:R-:W-:Y:S01]  /*12430*/  HMMA.16816.F32 R24, R68.reuse, R74, R24 ;  /* 0x0000004a4418723c */ /* 0x040fe20000001818 */
[----:B------:R-:W2:Y:S07]  /*12440*/  LDSM.16.MT88.4 R72, [R214+0x5000] ;  /* 0x00500000d648783b */ /* 0x000eae0000004200 */
        /* <DEDUP_REMOVED lines=9> */
[C---:B-1----:R-:W-:Y:S08]  /*124e0*/  HMMA.16816.F32 R52, R68.reuse, R76, R52 ;  /* 0x0000004c4434723c */ /* 0x042ff00000001834 */
[C---:B------:R-:W-:Y:S01]  /*124f0*/  HMMA.16816.F32 R56, R68.reuse, R78, R56 ;  /* 0x0000004e4438723c */ /* 0x040fe20000001838 */
[----:B------:R-:W1:Y:S07]  /*12500*/  LDSM.16.MT88.4 R76, [R138+0x11800] ;  /* 0x011800008a4c783b */ /* 0x000e6e0000004200 */
[C---:B--2---:R-:W-:Y:S08]  /*12510*/  HMMA.16816.F32 R60, R68.reuse, R72, R60 ;  /* 0x00000048443c723c */ /* 0x044ff0000000183c */
[----:B------:R-:W-:Y:S01]  /*12520*/  HMMA.16816.F32 R64, R68, R74, R64 ;  /* 0x0000004a4440723c */ /* 0x000fe20000001840 */
[----:B------:R-:W2:Y:S02]  /*12530*/  LDSM.16.MT88.4 R72, [R214+0x5800] ;  /* 0x00580000d648783b */ /* 0x000ea40000004200 */
[----:B------:R-:W-:Y:S02]  /*12540*/  F2FP.F16.F32.PACK_AB R68, R189, R164 ;  /* 0x000000a4bd44723e */ /* 0x000fe400000000ff */
[----:B----4-:R-:W-:Y:S01]  /*12550*/  F2FP.F16.F32.PACK_AB R69, R162, R187 ;  /* 0x000000bba245723e */ /* 0x010fe200000000ff */
[----:B------:R-:W-:Y:S01]  /*12560*/  FADD.FTZ R187, R187, R154 ;  /* 0x0000009abbbb7221 */ /* 0x000fe20000010000 */
[----:B-----5:R-:W-:Y:S02]  /*12570*/  F2FP.F16.F32.PACK_AB R70, R168, R183 ;  /* 0x000000b7a846723e */ /* 0x020fe400000000ff */
        /* <DEDUP_REMOVED lines=20> */
[C---:B------:R-:W-:Y:S01]  /*126c0*/  HMMA.16816.F32 R48, R68.reuse, R78, R48 ;  /* 0x0000004e4430723c */ /* 0x040fe20000001830 */
[----:B------:R-:W1:Y:S07]  /*126d0*/  LDSM.16.MT88.4 R76, [R139+0xe000] ;  /* 0x00e000008b4c783b */ /* 0x000e6e0000004200 */
[C---:B------:R-:W-:Y:S03]  /*126e0*/  HMMA.16816.F32 R52, R68.reuse, R100, R52 ;  /* 0x000000644434723c */ /* 0x040fe60000001834 */
[--C-:B------:R-:W-:Y:S02]  /*126f0*/  FFMA.FTZ R100, R177, UR4, -R148.reuse ;  /* 0x00000004b1647c23 */ /* 0x100fe40008010894 */
[----:B------:R3:W4:Y:S03]  /*12700*/  MUFU.EX2 R177, R181 ;  /* 0x000000b500b17308 */ /* 0x0007260000000800 */
[C---:B------:R-:W-:Y:S07]  /*12710*/  HMMA.16816.F32 R56, R68.reuse, R102, R56 ;  /* 0x000000664438723c */ /* 0x040fee0000001838 */
[----:B------:R5:W4:Y:S01]  /*12720*/  MUFU.EX2 R175, R100 ;  /* 0x0000006400af7308 */ /* 0x000b220000000800 */
[C---:B--2---:R-:W-:Y:S03]  /*12730*/  HMMA.16816.F32 R60, R68.reuse, R72, R60 ;  /* 0x00000048443c723c */ /* 0x044fe6000000183c */
[--C-:B---3--:R-:W-:Y:S01]  /*12740*/  FFMA.FTZ R181, R197, UR4, -R148.reuse ;  /* 0x00000004c5b57c23 */ /* 0x108fe20008010894 */
[----:B------:R-:W-:Y:S05]  /*12750*/  FFMA.FTZ R148, R133, UR4, -R148 ;  /* 0x0000000485947c23 */ /* 0x000fea0008010894 */
[----:B------:R-:W-:Y:S01]  /*12760*/  MUFU.EX2 R133, R134 ;  /* 0x0000008600857308 */ /* 0x000fe20000000800 */
[----:B-----5:R-:W2:Y:S01]  /*12770*/  LDSM.16.MT88.4 R100, [R141+0x6000] ;  /* 0x006000008d64783b */ /* 0x020ea20000004200 */
[----:B------:R-:W-:Y:S08]  /*12780*/  HMMA.16816.F32 R64, R68, R74, R64 ;  /* 0x0000004a4440723c */ /* 0x000ff00000001840 */
[----:B------:R-:W3:Y:S01]  /*12790*/  MUFU.EX2 R181, R181 ;  /* 0x000000b500b57308 */ /* 0x000ee20000000800 */
[----:B----4-:R-:W-:Y:S02]  /*127a0*/  F2FP.F16.F32.PACK_AB R68, R177, R170 ;  /* 0x000000aab144723e */ /* 0x010fe400000000ff */
[----:B------:R-:W-:Y:S07]  /*127b0*/  F2FP.F16.F32.PACK_AB R69, R172, R175 ;  /* 0x000000afac45723e */ /* 0x000fee00000000ff */
[----:B------:R-:W4:Y:S01]  /*127c0*/  MUFU.EX2 R148, R148 ;  /* 0x0000009400947308 */ /* 0x000f220000000800 */
[----:B------:R-:W-:Y:S01]  /*127d0*/  F2FP.F16.F32.PACK_AB R70, R174, R171 ;  /* 0x000000abae46723e */ /* 0x000fe200000000ff */
[----:B------:R-:W5:Y:S01]  /*127e0*/  LDSM.16.MT88.4 R72, [R214+0x6000] ;  /* 0x00600000d648783b */ /* 0x000f620000004200 */
[----:B------:R-:W-:Y:S01]  /*127f0*/  F2FP.F16.F32.PACK_AB R71, R167, R176 ;  /* 0x000000b0a747723e */ /* 0x000fe200000000ff */
[----:B------:R-:W-:Y:S04]  /*12800*/  FADD.FTZ R175, R175, R166 ;  /* 0x000000a6afaf7221 */ /* 0x000fe80000010000 */
[----:B------:R-:W-:Y:S02]  /*12810*/  FADD.FTZ R175, R172, R175 ;  /* 0x000000afacaf7221 */ /* 0x000fe40000010000 */
[C---:B-1----:R-:W-:Y:S03]  /*12820*/  HMMA.16816.F32 R4, R68.reuse, R76, R4 ;  /* 0x0000004c4404723c */ /* 0x042fe60000001804 */
[----:B------:R-:W-:Y:S04]  /*12830*/  FADD.FTZ R176, R176, R175 ;  /* 0x000000afb0b07221 */ /* 0x000fe80000010000 */
[----:B------:R-:W-:Y:S01]  /*12840*/  FADD.FTZ R167, R167, R176 ;  /* 0x000000b0a7a77221 */ /* 0x000fe20000010000 */
        /* <DEDUP_REMOVED lines=20> */
[C---:B-----5:R-:W-:Y:S08]  /*12990*/  HMMA.16816.F32 R60, R68.reuse, R72, R60 ;  /* 0x00000048443c723c */ /* 0x060ff0000000183c */
[----:B------:R-:W-:Y:S01]  /*129a0*/  HMMA.16816.F32 R64, R68, R74, R64 ;  /* 0x0000004a4440723c */ /* 0x000fe20000001840 */
[----:B------:R-:W5:Y:S02]  /*129b0*/  LDSM.16.MT88.4 R72, [R214+0x6800] ;  /* 0x00680000d648783b */ /* 0x000f640000004200 */
[----:B------:R-:W-:Y:S02]  /*129c0*/  F2FP.F16.F32.PACK_AB R68, R180, R161 ;  /* 0x000000a1b444723e */ /* 0x000fe400000000ff */
[C---:B------:R-:W-:Y:S01]  /*129d0*/  F2FP.F16.F32.PACK_AB R69, R157.reuse, R182 ;  /* 0x000000b69d45723e */ /* 0x040fe200000000ff */
[----:B------:R-:W-:Y:S01]  /*129e0*/  FADD.FTZ R182, R182, R167 ;  /* 0x000000a7b6b67221 */ /* 0x000fe20000010000 */
[----:B------:R-:W-:Y:S02]  /*129f0*/  F2FP.F16.F32.PACK_AB R70, R178, R159 ;  /* 0x0000009fb246723e */ /* 0x000fe400000000ff */
[C---:B------:R-:W-:Y:S01]  /*12a00*/  F2FP.F16.F32.PACK_AB R71, R184.reuse, R163 ;  /* 0x000000a3b847723e */ /* 0x040fe200000000ff */
[----:B------:R-:W-:Y:S04]  /*12a10*/  FADD.FTZ R182, R157, R182 ;  /* 0x000000b69db67221 */ /* 0x000fe80000010000 */
[----:B------:R-:W-:Y:S02]  /*12a20*/  FADD.FTZ R163, R163, R182 ;  /* 0x000000b6a3a37221 */ /* 0x000fe40000010000 */
[C---:B-1----:R-:W-:Y:S03]  /*12a30*/  HMMA.16816.F32 R4, R68.reuse, R76, R4 ;  /* 0x0000004c4404723c */ /* 0x042fe60000001804 */
[----:B------:R-:W-:Y:S05]  /*12a40*/  FADD.FTZ R163, R184, R163 ;  /* 0x000000a3b8a37221 */ /* 0x000fea0000010000 */
[C---:B------:R-:W-:Y:S01]  /*12a50*/  HMMA.16816.F32 R8, R68.reuse, R78, R8 ;  /* 0x0000004e4408723c */ /* 0x040fe20000001808 */
[----:B------:R-:W1:Y:S07]  /*12a60*/  LDSM.16.MT88.4 R76, [R139+0xf000] ;  /* 0x00f000008b4c783b */ /* 0x000e6e0000004200 */
[C---:B---3--:R-:W-:Y:S08]  /*12a70*/  HMMA.16816.F32 R12, R68.reuse, R80, R12 ;  /* 0x00000050440c723c */ /* 0x048ff0000000180c */
[C---:B------:R-:W-:Y:S01]  /*12a80*/  HMMA.16816.F32 R16, R68.reuse, R82, R16 ;  /* 0x000000524410723c */ /* 0x040fe20000001810 */
[----:B------:R-:W3:Y:S07]  /*12a90*/  LDSM.16.MT88.4 R80, [R138+0xf000] ;  /* 0x00f000008a50783b */ /* 0x000eee0000004200 */
[C---:B----4-:R-:W-:Y:S08]  /*12aa0*/  HMMA.16816.F32 R20, R68.reuse, R84, R20 ;  /* 0x000000544414723c */ /* 0x050ff00000001814 */
        /* <DEDUP_REMOVED lines=13> */
[----:B------:R-:W-:Y:S07]  /*12b80*/  LDSM.16.MT88.4 R100, [R214+0x3800] ;  /* 0x00380000d664783b */ /* 0x000fee0000004200 */
[C---:B-----5:R-:W-:Y:S08]  /*12b90*/  HMMA.16816.F32 R60, R68.reuse, R72, R60 ;  /* 0x00000048443c723c */ /* 0x060ff0000000183c */
[----:B------:R-:W-:Y:S01]  /*12ba0*/  HMMA.16816.F32 R64, R68, R74, R64 ;  /* 0x0000004a4440723c */ /* 0x000fe20000001840 */
[----:B------:R-:W2:Y:S02]  /*12bb0*/  LDSM.16.MT88.4 R72, [R141+0x7000] ;  /* 0x007000008d48783b */ /* 0x000ea40000004200 */
[----:B------:R-:W-:Y:S02]  /*12bc0*/  F2FP.F16.F32.PACK_AB R68, R186, R169 ;  /* 0x000000a9ba44723e */ /* 0x000fe400000000ff */
[----:B------:R-:W-:Y:S01]  /*12bd0*/  F2FP.F16.F32.PACK_AB R69, R173, R188 ;  /* 0x000000bcad45723e */ /* 0x000fe200000000ff */
[----:B------:R-:W-:Y:S01]  /*12be0*/  FADD.FTZ R188, R188, R163 ;  /* 0x000000a3bcbc7221 */ /* 0x000fe20000010000 */
[----:B------:R-:W-:Y:S02]  /*12bf0*/  F2FP.F16.F32.PACK_AB R70, R194, R179 ;  /* 0x000000b3c246723e */ /* 0x000fe400000000ff */
[----:B------:R-:W-:Y:S01]  /*12c00*/  F2FP.F16.F32.PACK_AB R71, R181, R196 ;  /* 0x000000c4b547723e */ /* 0x000fe200000000ff */
[----:B------:R-:W-:Y:S04]  /*12c10*/  FADD.FTZ R173, R173, R188 ;  /* 0x000000bcadad7221 */ /* 0x000fe80000010000 */
[----:B------:R-:W-:Y:S02]  /*12c20*/  FADD.FTZ R196, R196, R173 ;  /* 0x000000adc4c47221 */ /* 0x000fe40000010000 */
[C---:B-1----:R-:W-:Y:S03]  /*12c30*/  HMMA.16816.F32 R4, R68.reuse, R76, R4 ;  /* 0x0000004c4404723c */ /* 0x042fe60000001804 */
[----:B------:R-:W-:Y:S05]  /*12c40*/  FADD.FTZ R181, R181, R196 ;  /* 0x000000c4b5b57221 */ /* 0x000fea0000010000 */
[C---:B------:R-:W-:Y:S01]  /*12c50*/  HMMA.16816.F32 R8, R68.reuse, R78, R8 ;  /* 0x0000004e4408723c */ /* 0x040fe20000001808 */
[----:B------:R-:W1:Y:S07]  /*12c60*/  LDSM.16.MT88.4 R76, [R214+0x7000] ;  /* 0x00700000d64c783b */ /* 0x000e6e0000004200 */
[C---:B---3--:R-:W-:Y:S08]  /*12c70*/  HMMA.16816.F32 R12, R68.reuse, R80, R12 ;  /* 0x00000050440c723c */ /* 0x048ff0000000180c */
[C---:B------:R-:W-:Y:S08]  /*12c80*/  HMMA.16816.F32 R16, R68.reuse, R82, R16 ;  /* 0x000000524410723c */ /* 0x040ff00000001810 */
[C---:B----4-:R-:W-:Y:S08]  /*12c90*/  HMMA.16816.F32 R20, R68.reuse, R84, R20 ;  /* 0x000000544414723c */ /* 0x050ff00000001814 */
[C---:B------:R-:W-:Y:S01]  /*12ca0*/  HMMA.16816.F32 R24, R68.reuse, R86, R24 ;  /* 0x000000564418723c */ /* 0x040fe20000001818 */
[----:B------:R-:W-:Y:S07]  /*12cb0*/  LDSM.16.MT88.4 R84, [R138+0x13800] ;  /* 0x013800008a54783b */ /* 0x000fee0000004200 */
[C---:B------:R-:W-:Y:S08]  /*12cc0*/  HMMA.16816.F32 R28, R68.reuse, R88, R28 ;  /* 0x00000058441c723c */ /* 0x040ff0000000181c */
[C---:B------:R-:W-:Y:S08]  /*12cd0*/  HMMA.16816.F32 R32, R68.reuse, R90, R32 ;  /* 0x0000005a4420723c */ /* 0x040ff00000001820 */
[C---:B------:R-:W-:Y:S08]  /*12ce0*/  HMMA.16816.F32 R36, R68.reuse, R92, R36 ;  /* 0x0000005c4424723c */ /* 0x040ff00000001824 */
[C---:B------:R-:W-:Y:S01]  /*12cf0*/  HMMA.16816.F32 R40, R68.reuse, R94, R40 ;  /* 0x0000005e4428723c */ /* 0x040fe20000001828 */
[----:B------:R-:W3:Y:S07]  /*12d00*/  LDSM.16.MT88.4 R92, [R139+0x13800] ;  /* 0x013800008b5c783b */ /* 0x000eee0000004200 */
[C---:B------:R-:W-:Y:S08]  /*12d10*/  HMMA.16816.F32 R44, R68.reuse, R96, R44 ;  /* 0x00000060442c723c */ /* 0x040ff0000000182c */
[C---:B------:R-:W-:Y:S08]  /*12d20*/  HMMA.16816.F32 R48, R68.reuse, R98, R48 ;  /* 0x000000624430723c */ /* 0x040ff00000001830 */
[C---:B--2---:R-:W-:Y:S08]  /*12d30*/  HMMA.16816.F32 R52, R68.reuse, R72, R52 ;  /* 0x000000484434723c */ /* 0x044ff00000001834 */
[C---:B------:R-:W-:Y:S08]  /*12d40*/  HMMA.16816.F32 R56, R68.reuse, R74, R56 ;  /* 0x0000004a4438723c */ /* 0x040ff00000001838 */
        /* <DEDUP_REMOVED lines=47> */
[C---:B-1----:R-:W-:Y:S08]  /*13040*/  HMMA.16816.F32 R80, R68.reuse, R76, R52 ;  /* 0x0000004c4450723c */ /* 0x042ff00000001834 */
[C---:B------:R-:W-:Y:S08]  /*13050*/  HMMA.16816.F32 R76, R68.reuse, R78, R56 ;  /* 0x0000004e444c723c */ /* 0x040ff00000001838 */
[C---:B--2---:R-:W-:Y:S08]  /*13060*/  HMMA.16816.F32 R72, R68.reuse, R4, R60 ;  /* 0x000000044448723c */ /* 0x044ff0000000183c */
[----:B------:R-:W-:Y:S01]  /*13070*/  HMMA.16816.F32 R68, R68, R6, R64 ;  /* 0x000000064444723c */ /* 0x000fe20000001840 */
[----:B------:R-:W-:Y:S08]  /*13080*/  @!UPT UIADD3 URZ, UPT, UPT, URZ, URZ, URZ ;  /* 0x000000fffffff290 */ /* 0x000ff0000fffe0ff */
[----:B------:R-:W-:Y:S11]  /*13090*/  @P1 BRA `(.L_x_1344) ;  /* 0xffffffb000701947 */ /* 0x000ff6000383ffff */
.L_x_1340:
[----:B------:R-:W1:Y:S01]  /*130a0*/  SHFL.BFLY PT, R0, R233, 0x2, 0x1f ;  /* 0x0c401f00e9007f89 */ /* 0x000e6200000e0000 */
[C---:B------:R-:W-:Y:S01]  /*130b0*/  SHF.L.U32 R2, R212.reuse, 0x4, RZ ;  /* 0x00000004d4027819 */ /* 0x040fe200000006ff */
[----:B------:R-:W-:Y:S01]  /*130c0*/  S2UR UR8, SR_CTAID.Y ;  /* 0x00000000000879c3 */ /* 0x000fe20000002600 */
[C---:B------:R-:W-:Y:S01]  /*130d0*/  SHF.L.U32 R6, R212.reuse, 0x1, RZ ;  /* 0x00000001d4067819 */ /* 0x040fe200000006ff */
[----:B------:R-:W2:Y:S01]  /*130e0*/  SHFL.BFLY PT, R12, R231, 0x2, 0x1f ;  /* 0x0c401f00e70c7f89 */ /* 0x000ea200000e0000 */
[----:B------:R-:W-:Y:S01]  /*130f0*/  SHF.R.U32.HI R135, RZ, 0x4, R212 ;  /* 0x00000004ff877819 */ /* 0x000fe200000116d4 */
[----:B------:R-:W3:Y:S01]  /*13100*/  LDCU UR4, c[0x0][0x44c] ;  /* 0x00008980ff0477ac */ /* 0x000ee20008000800 */
[----:B------:R-:W-:Y:S01]  /*13110*/  LOP3.LUT R213, R213, 0x6, R6, 0xf8, !PT ;  /* 0x00000006d5d57812 */ /* 0x000fe200078ef806 */
[----:B------:R-:W-:Y:S01]  /*13120*/  BSSY.RECONVERGENT B0, `(.L_x_1345) ;  /* 0x00000c1000007945 */ /* 0x000fe20003800200 */
[----:B------:R-:W-:Y:S01]  /*13130*/  SHF.R.U32.HI R133, RZ, 0x2, R212 ;  /* 0x00000002ff857819 */ /* 0x000fe200000116d4 */
[----:B------:R-:W-:Y:S08]  /*13140*/  S2UR UR7, SR_CTAID.Z ;  /* 0x00000000000779c3 */ /* 0x000ff00000002700 */
[----:B------:R-:W-:Y:S01]  /*13150*/  BAR.SYNC.DEFER_BLOCKING 0x0 ;  /* 0x0000000000007b1d */ /* 0x000fe20000010000 */
[----:B------:R-:W-:-:S02]  /*13160*/  R2P PR, R212, 0x18 ;  /* 0x00000018d4007804 */ /* 0x000fc40000000000 */
[C---:B------:R-:W-:Y:S02]  /*13170*/  IADD3 R13, PT, PT, R135.reuse, 0x8, RZ ;  /* 0x00000008870d7810 */ /* 0x040fe40007ffe0ff */
[----:B------:R-:W-:Y:S02]  /*13180*/  IADD3 R11, PT, PT, R135, 0x10, RZ ;  /* 0x00000010870b7810 */ /* 0x000fe40007ffe0ff */
[----:B------:R-:W-:Y:S01]  /*13190*/  SEL R209, R209, 0xffffffc0, !P3 ;  /* 0xffffffc0d1d17807 */ /* 0x000fe20005800000 */
[----:B------:R-:W4:Y:S01]  /*131a0*/  LDC R15, c[0x0][0x3e0] ;  /* 0x0000f800ff0f7b82 */ /* 0x000f220000000800 */
[-C--:B------:R-:W-:Y:S02]  /*131b0*/  ISETP.GE.AND P5, PT, R13, R216.reuse, PT ;  /* 0x000000d80d00720c */ /* 0x080fe40003fa6270 */
[----:B------:R-:W-:Y:S01]  /*131c0*/  ISETP.GE.AND P2, PT, R11, R216, PT ;  /* 0x000000d80b00720c */ /* 0x000fe20003f46270 */
[----:B-1----:R-:W-:Y:S01]  /*131d0*/  FADD.FTZ R7, R0, R233 ;  /* 0x000000e900077221 */ /* 0x002fe20000010000 */
[----:B------:R-:W-:-:S02]  /*131e0*/  LOP3.LUT R0, R211, 0x30, RZ, 0xc0, !PT ;  /* 0x00000030d3007812 */ /* 0x000fc400078ec0ff */
[----:B------:R-:W-:Y:S01]  /*131f0*/  IADD3 R11, PT, PT, R135, 0x20, RZ ;  /* 0x00000020870b7810 */ /* 0x000fe20007ffe0ff */
[----:B--2---:R-:W-:Y:S01]  /*13200*/  FADD.FTZ R12, R12, R231 ;  /* 0x000000e70c0c7221 */ /* 0x004fe20000010000 */
[----:B------:R-:W1:Y:S01]  /*13210*/  SHFL.BFLY PT, R4, R7, 0x1, 0x1f ;  /* 0x0c201f0007047f89 */ /* 0x000e6200000e0000 */
[----:B------:R-:W-:Y:S01]  /*13220*/  LOP3.LUT R133, R0, 0x7, R133, 0xf8, !PT ;  /* 0x0000000700857812 */ /* 0x000fe200078ef885 */
[----:B------:R-:W2:Y:S01]  /*13230*/  S2UR UR6, SR_CTAID.X ;  /* 0x00000000000679c3 */ /* 0x000ea20000002500 */
[C---:B------:R-:W-:Y:S01]  /*13240*/  SHF.L.U32 R0, R212.reuse, 0x2, RZ ;  /* 0x00000002d4007819 */ /* 0x040fe200000006ff */
[----:B------:R-:W5:Y:S01]  /*13250*/  SHFL.BFLY PT, R5, R12, 0x1, 0x1f ;  /* 0x0c201f000c057f89 */ /* 0x000f6200000e0000 */
[----:B------:R-:W-:Y:S02]  /*13260*/  LOP3.LUT P6, RZ, R212, 0x3, RZ, 0xc0, !PT ;  /* 0x00000003d4ff7812 */ /* 0x000fe400078cc0ff */
[----:B------:R-:W-:-:S04]  /*13270*/  LOP3.LUT R8, R0, 0x1f8, RZ, 0xc0, !PT ;  /* 0x000001f800087812 */ /* 0x000fc800078ec0ff */
[----:B------:R-:W-:Y:S01]  /*13280*/  LOP3.LUT R211, R8, 0x38, R211, 0x78, !PT ;  /* 0x0000003808d37812 */ /* 0x000fe200078e78d3 */
[----:B-1----:R-:W-:Y:S01]  /*13290*/  FADD.FTZ R4, R7, R4 ;  /* 0x0000000407047221 */ /* 0x002fe20000010000 */
[C---:B------:R-:W-:Y:S01]  /*132a0*/  LOP3.LUT R7, R2.reuse, 0x1c0, RZ, 0xc0, !PT ;  /* 0x000001c002077812 */ /* 0x040fe200078ec0ff */
[----:B--2---:R-:W-:Y:S01]  /*132b0*/  USHF.L.U32 UR6, UR6, 0x6, URZ ;  /* 0x0000000606067899 */ /* 0x004fe200080006ff */
[----:B------:R-:W-:Y:S01]  /*132c0*/  LOP3.LUT R2, R2, 0x10, RZ, 0xc0, !PT ;  /* 0x0000001002027812 */ /* 0x000fe200078ec0ff */
[----:B-----5:R-:W-:Y:S01]  /*132d0*/  FADD.FTZ R5, R12, R5 ;  /* 0x000000050c057221 */ /* 0x020fe20000010000 */
[----:B------:R-:W1:Y:S01]  /*132e0*/  MUFU.RCP R10, R4 ;  /* 0x00000004000a7308 */ /* 0x000e620000001000 */
[----:B------:R-:W-:Y:S02]  /*132f0*/  LOP3.LUT R6, R7, 0x38, R6, 0xf8, !PT ;  /* 0x0000003807067812 */ /* 0x000fe400078ef806 */
[----:B------:R-:W-:Y:S02]  /*13300*/  IADD3 R7, PT, PT, R135, 0x18, RZ ;  /* 0x0000001887077810 */ /* 0x000fe40007ffe0ff */
[----:B------:R-:W-:-:S02]  /*13310*/  LOP3.LUT R6, R213, R6, RZ, 0xfc, !PT ;  /* 0x00000006d5067212 */ /* 0x000fc400078efcff */
[----:B------:R-:W-:Y:S01]  /*13320*/  ISETP.GE.AND P1, PT, R7, R216, PT ;  /* 0x000000d80700720c */ /* 0x000fe20003f26270 */
[----:B------:R-:W2:Y:S01]  /*13330*/  MUFU.RCP R9, R5 ;  /* 0x0000000500097308 */ /* 0x000ea20000001000 */
[----:B------:R-:W-:Y:S02]  /*13340*/  SEL R7, R210, 0xffffffe0, !P0 ;  /* 0xffffffe0d2077807 */ /* 0x000fe40004000000 */
[----:B------:R-:W-:Y:S02]  /*13350*/  FSETP.NE.FTZ.AND P3, PT, R4, RZ, PT ;  /* 0x000000ff0400720b */ /* 0x000fe40003f75000 */
[----:B------:R-:W-:Y:S02]  /*13360*/  FSETP.NE.FTZ.AND P0, PT, R5, RZ, PT ;  /* 0x000000ff0500720b */ /* 0x000fe40003f15000 */
[----:B------:R-:W-:Y:S02]  /*13370*/  LEA R6, R6, UR5, 0x2 ;  /* 0x0000000506067c11 */ /* 0x000fe4000f8e10ff */
[----:B------:R-:W-:-:S02]  /*13380*/  LEA R2, R211, R2, 0x2 ;  /* 0x00000002d3027211 */ /* 0x000fc400078e10ff */
[----:B-1----:R-:W-:Y:S02]  /*13390*/  FSEL R10, R10, 1, P3 ;  /* 0x3f8000000a0a7808 */ /* 0x002fe40001800000 */
[C---:B------:R-:W-:Y:S02]  /*133a0*/  IADD3 R8, PT, PT, R6.reuse, 0x80, RZ ;  /* 0x0000008006087810 */ /* 0x040fe40007ffe0ff */
[----:B------:R-:W-:Y:S01]  /*133b0*/  @P4 IADD3 R8, PT, PT, R6, -0x80, RZ ;  /* 0xffffff8006084810 */ /* 0x000fe20007ffe0ff */
[C---:B------:R-:W-:Y:S01]  /*133c0*/  FMUL.FTZ R128, R10.reuse, R128 ;  /* 0x000000800a807220 */ /* 0x040fe20000410000 */
[----:B------:R-:W-:Y:S01]  /*133d0*/  IADD3 R12, PT, PT, R209, R6, RZ ;  /* 0x00000006d10c7210 */ /* 0x000fe20007ffe0ff */
[C---:B------:R-:W-:Y:S01]  /*133e0*/  FMUL.FTZ R129, R10.reuse, R129 ;  /* 0x000000810a817220 */ /* 0x040fe20000410000 */
[----:B--2---:R-:W-:Y:S01]  /*133f0*/  FSEL R9, R9, 1, P0 ;  /* 0x3f80000009097808 */ /* 0x004fe20000000000 */
        /* <DEDUP_REMOVED lines=39> */
[----:B------:R-:W-:Y:S01]  /*13670*/  IADD3 R13, PT, PT, R7, R12, RZ ;  /* 0x0000000c070d7210 */ /* 0x000fe20007ffe0ff */
[C---:B------:R-:W-:Y:S01]  /*13680*/  FMUL.FTZ R112, R10.reuse, R112 ;  /* 0x000000700a707220 */ /* 0x040fe20000410000 */
[----:B------:R-:W-:Y:S01]  /*13690*/  IADD3 R16, PT, PT, R209, R8, RZ ;  /* 0x00000008d1107210 */ /* 0x000fe20007ffe0ff */
[C---:B------:R-:W-:Y:S01]  /*136a0*/  FMUL.FTZ R113, R10.reuse, R113 ;  /* 0x000000710a717220 */ /* 0x040fe20000410000 */
        /* <DEDUP_REMOVED lines=10> */
[----:B------:R-:W-:Y:S01]  /*13750*/  STS.64 [R9], R124 ;  /* 0x0000007c09007388 */ /* 0x000fe20000000a00 */
[C---:B------:R-:W-:Y:S01]  /*13760*/  FMUL.FTZ R96, R10.reuse, R96 ;  /* 0x000000600a607220 */ /* 0x040fe20000410000 */
[C---:B------:R-:W-:Y:S01]  /*13770*/  FMUL.FTZ R97, R10.reuse, R97 ;  /* 0x000000610a617220 */ /* 0x040fe20000410000 */
[C---:B------:R-:W-:Y:S01]  /*13780*/  FMUL.FTZ R92, R10.reuse, R92 ;  /* 0x0000005c0a5c7220 */ /* 0x040fe20000410000 */
[----:B------:R-:W-:Y:S01]  /*13790*/  STS.64 [R9+0x800], R126 ;  /* 0x0008007e09007388 */ /* 0x000fe20000000a00 */
[C---:B------:R-:W-:Y:S01]  /*137a0*/  FMUL.FTZ R93, R10.reuse, R93 ;  /* 0x0000005d0a5d7220 */ /* 0x040fe20000410000 */
[----:B------:R-:W-:Y:S01]  /*137b0*/  ISETP.GE.AND P4, PT, R11, R216, PT ;  /* 0x000000d80b00720c */ /* 0x000fe20003f86270 */
[C---:B------:R-:W-:Y:S01]  /*137c0*/  FMUL.FTZ R88, R10.reuse, R88 ;  /* 0x000000580a587220 */ /* 0x040fe20000410000 */
[----:B------:R-:W-:Y:S01]  /*137d0*/  STS.64 [R12], R120 ;  /* 0x000000780c007388 */ /* 0x000fe20000000a00 */
        /* <DEDUP_REMOVED lines=12> */
[C---:B------:R-:W-:Y:S01]  /*138a0*/  FMUL.FTZ R68, R10.reuse, R68 ;  /* 0x000000440a447220 */ /* 0x040fe20000410000 */
[----:B------:R-:W-:Y:S01]  /*138b0*/  FMUL.FTZ R69, R10, R69 ;  /* 0x000000450a457220 */ /* 0x000fe20000410000 */
[----:B------:R-:W1:Y:S01]  /*138c0*/  @P3 MUFU.LG2 R4, R4 ;  /* 0x0000000400043308 */ /* 0x000e620000000c00 */
[----:B------:R-:W-:Y:S01]  /*138d0*/  STS.64 [R8], R112 ;  /* 0x0000007008007388 */ /* 0x000fe20000000a00 */
[----:B------:R-:W2:Y:S03]  /*138e0*/  LDC.64 R10, c[0x0][0x430] ;  /* 0x00010c00ff0a7b82 */ /* 0x000ea60000000a00 */
[----:B------:R-:W-:Y:S03]  /*138f0*/  STS.64 [R8+0x800], R114 ;  /* 0x0008007208007388 */ /* 0x000fe60000000a00 */
[----:B------:R-:W5:Y:S01]  /*13900*/  @P0 MUFU.LG2 R5, R5 ;  /* 0x0000000500050308 */ /* 0x000f620000000c00 */
[----:B------:R-:W-:Y:S01]  /*13910*/  STS.64 [R14], R108 ;  /* 0x0000006c0e007388 */ /* 0x000fe20000000a00 */
[----:B------:R-:W3:Y:S03]  /*13920*/  @P3 LDC R17, c[0x0][0x458] ;  /* 0x00011600ff113b82 */ /* 0x000ee60000000800 */
[----:B------:R-:W-:Y:S04]  /*13930*/  STS.64 [R14+0x800], R110 ;  /* 0x0008006e0e007388 */ /* 0x000fe80000000a00 */
[----:B------:R-:W-:Y:S01]  /*13940*/  STS.64 [R16], R104 ;  /* 0x0000006810007388 */ /* 0x000fe20000000a00 */
[----:B------:R-:W3:Y:S03]  /*13950*/  @P0 LDC R18, c[0x0][0x458] ;  /* 0x00011600ff120b82 */ /* 0x000ee60000000800 */
[----:B------:R-:W-:Y:S04]  /*13960*/  STS.64 [R16+0x800], R106 ;  /* 0x0008006a10007388 */ /* 0x000fe80000000a00 */
[----:B------:R-:W-:Y:S01]  /*13970*/  STS.64 [R7], R100 ;  /* 0x0000006407007388 */ /* 0x000fe20000000a00 */
[----:B--2---:R-:W-:-:S03]  /*13980*/  IMAD R10, R10, UR8, R225 ;  /* 0x000000080a0a7c24 */ /* 0x004fc6000f8e02e1 */
[----:B------:R-:W-:Y:S04]  /*13990*/  STS.64 [R7+0x800], R102 ;  /* 0x0008006607007388 */ /* 0x000fe80000000a00 */
[----:B------:R-:W-:Y:S04]  /*139a0*/  STS.64 [R6+0x4000], R96 ;  /* 0x0040006006007388 */ /* 0x000fe80000000a00 */
[----:B------:R2:W-:Y:S04]  /*139b0*/  STS.64 [R6+0x4800], R98 ;  /* 0x0048006206007388 */ /* 0x0005e80000000a00 */
[----:B------:R-:W-:Y:S04]  /*139c0*/  STS.64 [R9+0x4000], R92 ;  /* 0x0040005c09007388 */ /* 0x000fe80000000a00 */
[----:B------:R1:W-:Y:S04]  /*139d0*/  STS.64 [R9+0x4800], R94 ;  /* 0x0048005e09007388 */ /* 0x0003e80000000a00 */
[----:B------:R-:W-:Y:S04]  /*139e0*/  STS.64 [R12+0x4000], R88 ;  /* 0x004000580c007388 */ /* 0x000fe80000000a00 */
[----:B------:R-:W-:Y:S04]  /*139f0*/  STS.64 [R12+0x4800], R90 ;  /* 0x0048005a0c007388 */ /* 0x000fe80000000a00 */
[----:B------:R-:W-:Y:S04]  /*13a00*/  STS.64 [R13+0x4000], R84 ;  /* 0x004000540d007388 */ /* 0x000fe80000000a00 */
[----:B------:R-:W-:Y:S01]  /*13a10*/  STS.64 [R13+0x4800], R86 ;  /* 0x004800560d007388 */ /* 0x000fe20000000a00 */
[----:B--2---:R-:W-:-:S03]  /*13a20*/  IADD3 R6, PT, PT, -R225, RZ, RZ ;  /* 0x000000ffe1067210 */ /* 0x004fc60007ffe1ff */
[----:B------:R2:W-:Y:S04]  /*13a30*/  STS.64 [R8+0x4000], R80 ;  /* 0x0040005008007388 */ /* 0x0005e80000000a00 */
[----:B------:R-:W-:Y:S01]  /*13a40*/  STS.64 [R8+0x4800], R82 ;  /* 0x0048005208007388 */ /* 0x000fe20000000a00 */
[----:B----4-:R-:W-:Y:S02]  /*13a50*/  IMAD R6, R15, R6, UR7 ;  /* 0x000000070f067e24 */ /* 0x010fe4000f8e0206 */
[----:B-1----:R-:W-:Y:S01]  /*13a60*/  @P3 FMUL.FTZ R9, R4, 0.69314718246459960938 ;  /* 0x3f31721804093820 */ /* 0x002fe20000410000 */
[----:B------:R1:W-:Y:S01]  /*13a70*/  STS.64 [R14+0x4000], R76 ;  /* 0x0040004c0e007388 */ /* 0x0003e20000000a00 */
[----:B------:R-:W-:Y:S02]  /*13a80*/  IMAD R6, R10, R15, R6 ;  /* 0x0000000f0a067224 */ /* 0x000fe400078e0206 */
[----:B-----5:R-:W-:Y:S01]  /*13a90*/  @P0 FMUL.FTZ R4, R5, 0.69314718246459960938 ;  /* 0x3f31721805040820 */ /* 0x020fe20000410000 */
[----:B------:R-:W-:Y:S04]  /*13aa0*/  STS.64 [R14+0x4800], R78 ;  /* 0x0048004e0e007388 */ /* 0x000fe80000000a00 */
[----:B------:R4:W-:Y:S04]  /*13ab0*/  STS.64 [R16+0x4000], R72 ;  /* 0x0040004810007388 */ /* 0x0009e80000000a00 */
[----:B------:R-:W-:Y:S04]  /*13ac0*/  STS.64 [R16+0x4800], R74 ;  /* 0x0048004a10007388 */ /* 0x000fe80000000a00 */
[----:B------:R5:W-:Y:S01]  /*13ad0*/  STS.64 [R7+0x4000], R68 ;  /* 0x0040004407007388 */ /* 0x000be20000000a00 */
[----:B--2---:R-:W-:-:S03]  /*13ae0*/  MOV R80, 0xff800000 ;  /* 0xff80000000507802 */ /* 0x004fc60000000f00 */
[----:B------:R2:W-:Y:S01]  /*13af0*/  STS.64 [R7+0x4800], R70 ;  /* 0x0048004607007388 */ /* 0x0005e20000000a00 */
[----:B---3--:R-:W-:Y:S01]  /*13b00*/  @P3 FFMA.FTZ R80, R132, R17, R9 ;  /* 0x0000001184503223 */ /* 0x008fe20000010009 */
[----:B------:R-:W-:Y:S01]  /*13b10*/  BAR.SYNC.DEFER_BLOCKING 0x0 ;  /* 0x0000000000007b1d */ /* 0x000fe20000010000 */
[----:B-1----:R-:W-:Y:S01]  /*13b20*/  MOV R76, 0xff800000 ;  /* 0xff800000004c7802 */ /* 0x002fe20000000f00 */
[----:B------:R-:W-:Y:S01]  /*13b30*/  @P0 FFMA.FTZ R76, R3, R18, R4 ;  /* 0x00000012034c0223 */ /* 0x000fe20000010004 */
[----:B------:R-:W-:Y:S01]  /*13b40*/  IADD3 R3, PT, PT, R135, 0x28, RZ ;  /* 0x0000002887037810 */ /* 0x000fe20007ffe0ff */
[----:B----4-:R-:W-:-:S04]  /*13b50*/  IMAD R72, R6, R11, UR6 ;  /* 0x0000000606487e24 */ /* 0x010fc8000f8e020b */
[----:B-----5:R-:W-:Y:S01]  /*13b60*/  IMAD R68, R72, UR4, RZ ;  /* 0x0000000448447c24 */ /* 0x020fe2000f8e02ff */
[----:B------:R-:W-:Y:S01]  /*13b70*/  LOP3.LUT R69, R208, 0x1f80, RZ, 0xc0, !PT ;  /* 0x00001f80d0457812 */ /* 0x000fe200078ec0ff */
        /* <DEDUP_REMOVED lines=18> */
[C---:B--2---:R-:W-:Y:S01]  /*13ca0*/  VIADD R71, R133.reuse, 0x8 ;  /* 0x0000000885477836 */ /* 0x044fe20000000000 */
        /* <DEDUP_REMOVED lines=8> */
.L_x_1346:
[----:B------:R-:W-:Y:S05]  /*13d30*/  BSYNC.RECONVERGENT B0 ;  /* 0x0000000000007941 */ /* 0x000fea0003800200 */
.L_x_1345:
[-C--:B------:R-:W-:Y:S01]  /*13d40*/  ISETP.GE.AND P6, PT, R135, R216.reuse, PT ;  /* 0x000000d88700720c */ /* 0x080fe20003fc6270 */
[----:B------:R-:W-:Y:S01]  /*13d50*/  BSSY.RECONVERGENT B0, `(.L_x_1347) ;  /* 0x0000011000007945 */ /* 0x000fe20003800200 */
[----:B------:R-:W-:Y:S02]  /*13d60*/  LOP3.LUT R69, R69, 0x3c, R0, 0xf8, !PT ;  /* 0x0000003c45457812 */ /* 0x000fe400078ef800 */
[----:B--23--:R-:W-:Y:S02]  /*13d70*/  LOP3.LUT R70, R0, 0x3c, RZ, 0xc0, !PT ;  /* 0x0000003c00467812 */ /* 0x00cfe400078ec0ff */
[----:B------:R-:W-:Y:S02]  /*13d80*/  IADD3 R69, P0, PT, R68, R69, RZ ;  /* 0x0000004544457210 */ /* 0x000fe40007f1e0ff */
[----:B------:R-:W-:Y:S01]  /*13d90*/  ISETP.GE.AND P3, PT, R3, R216, PT ;  /* 0x000000d80300720c */ /* 0x000fe20003f66270 */
[----:B------:R-:W-:Y:S01]  /*13da0*/  VIADD R3, R135, 0x30 ;  /* 0x0000003087037836 */ /* 0x000fe20000000000 */
[----:B------:R-:W-:-:S02]  /*13db0*/  LOP3.LUT R0, R70, 0x40, RZ, 0xfc, !PT ;  /* 0x0000004046007812 */ /* 0x000fc400078efcff */
[----:B------:R-:W-:Y:S01]  /*13dc0*/  LEA.HI.X.SX32 R68, R68, RZ, 0x1, P0 ;  /* 0x000000ff44447211 */ /* 0x000fe200000f0eff */
[----:B------:R-:W-:Y:S08]  /*13dd0*/  @P6 BRA `(.L_x_1348) ;  /* 0x0000000000206947 */ /* 0x000ff00003800000 */
[----:B------:R-:W2:Y:S01]  /*13de0*/  LDCU.64 UR4, c[0x0][0x3f8] ;  /* 0x00007f00ff0477ac */ /* 0x000ea20008000a00 */
[----:B------:R-:W3:Y:S01]  /*13df0*/  LDCU UR6, c[0x0][0x440] ;  /* 0x00008800ff0677ac */ /* 0x000ee20008000800 */
[----:B--2---:R-:W-:-:S04]  /*13e00*/  LEA R72, P0, R69, UR4, 0x2 ;  /* 0x0000000445487c11 */ /* 0x004fc8000f8010ff */
[----:B------:R-:W-:Y:S02]  /*13e10*/  LEA.HI.X R73, R69, UR5, R68, 0x2, P0 ;  /* 0x0000000545497c11 */ /* 0x000fe400080f1444 */
[----:B---3--:R-:W-:Y:S02]  /*13e20*/  ISETP.GE.AND P6, PT, R70, UR6, PT ;  /* 0x0000000646007c0c */ /* 0x008fe4000bfc6270 */
[----:B------:R-:W-:-:S11]  /*13e30*/  ISETP.GE.AND P0, PT, R0, UR6, PT ;  /* 0x0000000600007c0c */ /* 0x000fd6000bf06270 */
[----:B-1----:R2:W-:Y:S04]  /*13e40*/  @!P6 STG.E.128 desc[UR16][R72.64], R64 ;  /* 0x000000404800e986 */ /* 0x0025e8000c101d10 */
[----:B------:R2:W-:Y:S02]  /*13e50*/  @!P0 STG.E.128 desc[UR16][R72.64+0x100], R32 ;  /* 0x0001002048008986 */ /* 0x0005e4000c101d10 */
.L_x_1348:
[----:B------:R-:W-:Y:S05]  /*13e60*/  BSYNC.RECONVERGENT B0 ;  /* 0x0000000000007941 */ /* 0x000fea0003800200 */
.L_x_1347:
[----:B------:R-:W-:Y:S01]  /*13e70*/  BSSY.RECONVERGENT B0, `(.L_x_1349) ;  /* 0x0000011000007945 */ /* 0x000fe20003800200 */
[----:B------:R-:W-:Y:S02]  /*13e80*/  ISETP.GE.AND P0, PT, R3, R216, PT ;  /* 0x000000d80300720c */ /* 0x000fe40003f06270 */
[----:B------:R-:W-:Y:S01]  /*13e90*/  IADD3 R135, PT, PT, R135, 0x38, RZ ;  /* 0x0000003887877810 */ /* 0x000fe20007ffe0ff */
[----:B------:R-:W-:Y:S10]  /*13ea0*/  @P5 BRA `(.L_x_1350) ;  /* 0x0000000000345947 */ /* 0x000ff40003800000 */
[----:B------:R-:W3:Y:S01]  /*13eb0*/  LDCU UR4, c[0x0][0x440] ;  /* 0x00008800ff0477ac */ /* 0x000ee20008000800 */
[----:B-12---:R-:W-:Y:S02]  /*13ec0*/  P2R R32, PR, RZ, 0x1 ;  /* 0x00000001ff207803 */ /* 0x006fe40000000000 */
[----:B---3--:R-:W-:Y:S02]  /*13ed0*/  ISETP.GE.AND P0, PT, R70, UR4, PT ;  /* 0x0000000446007c0c */ /* 0x008fe4000bf06270 */
        /* <DEDUP_REMOVED lines=10> */
.L_x_1350:
[----:B------:R-:W-:Y:S05]  /*13f80*/  BSYNC.RECONVERGENT B0 ;  /* 0x0000000000007941 */ /* 0x000fea0003800200 */
.L_x_1349:
[----:B------:R-:W-:Y:S01]  /*13f90*/  BSSY.RECONVERGENT B0, `(.L_x_1351) ;  /* 0x0000010000007945 */ /* 0x000fe20003800200 */
[----:B------:R-:W-:-:S03]  /*13fa0*/  ISETP.GE.AND P5, PT, R135, R216, PT ;  /* 0x000000d88700720c */ /* 0x000fc60003fa6270 */
        /* <DEDUP_REMOVED lines=14> */
.L_x_1352:
[----:B------:R-:W-:Y:S05]  /*14090*/  BSYNC.RECONVERGENT B0 ;  /* 0x0000000000007941 */ /* 0x000fea0003800200 */
.L_x_1351:
[----:B------:R-:W-:Y:S04]  /*140a0*/  BSSY.RECONVERGENT B0, `(.L_x_1353) ;  /* 0x000000d000007945 */ /* 0x000fe80003800200 */
[----:B------:R-:W-:Y:S05]  /*140b0*/  @P1 BRA `(.L_x_1354) ;  /* 0x00000000002c1947 */ /* 0x000fea0003800000 */
[----:B------:R-:W5:Y:S02]  /*140c0*/  LDCU UR4, c[0x0][0x440] ;  /* 0x00008800ff0477ac */ /* 0x000f640008000800 */
[----:B-----5:R-:W-:Y:S02]  /*140d0*/  ISETP.GE.AND P6, PT, R70, UR4, PT ;  /* 0x0000000446007c0c */ /* 0x020fe4000bfc6270 */
[----:B------:R-:W-:-:S11]  /*140e0*/  ISETP.GE.AND P2, PT, R0, UR4, PT ;  /* 0x0000000400007c0c */ /* 0x000fd6000bf46270 */
[----:B-1--4-:R-:W1:Y:S08]  /*140f0*/  @!P6 LDC.64 R24, c[0x0][0x3f8] ;  /* 0x0000fe00ff18eb82 */ /* 0x012e700000000a00 */
[----:B---3--:R-:W3:Y:S01]  /*14100*/  @!P2 LDC.64 R2, c[0x0][0x3f8] ;  /* 0x0000fe00ff02ab82 */ /* 0x008ee20000000a00 */
[----:B-1----:R-:W-:-:S04]  /*14110*/  @!P6 LEA R24, P1, R69, R24, 0x2 ;  /* 0x000000184518e211 */ /* 0x002fc800078210ff */
[C---:B------:R-:W-:Y:S02]  /*14120*/  @!P6 LEA.HI.X R25, R69.reuse, R25, R68, 0x2, P1 ;  /* 0x000000194519e211 */ /* 0x040fe400008f1444 */
[----:B---3--:R-:W-:-:S03]  /*14130*/  @!P2 LEA R2, P1, R69, R2, 0x2 ;  /* 0x000000024502a211 */ /* 0x008fc600078210ff */
[----:B------:R1:W-:Y:S01]  /*14140*/  @!P6 STG.E.128 desc[UR16][R24.64+0x3000], R52 ;  /* 0x003000341800e986 */ /* 0x0003e2000c101d10 */
[----:B------:R-:W-:-:S05]  /*14150*/  @!P2 LEA.HI.X R3, R69, R3, R68, 0x2, P1 ;  /* 0x000000034503a211 */ /* 0x000fca00008f1444 */
[----:B------:R1:W-:Y:S04]  /*14160*/  @!P2 STG.E.128 desc[UR16][R2.64+0x3100], R20 ;  /* 0x003100140200a986 */ /* 0x0003e8000c101d10 */
.L_x_1354:
[----:B------:R-:W-:Y:S05]  /*14170*/  BSYNC.RECONVERGENT B0 ;  /* 0x0000000000007941 */ /* 0x000fea0003800200 */
.L_x_1353:
[----:B------:R-:W-:Y:S04]  /*14180*/  BSSY.RECONVERGENT B0, `(.L_x_1355) ;  /* 0x000000d000007945 */ /* 0x000fe80003800200 */
[----:B------:R-:W-:Y:S05]  /*14190*/  @P4 BRA `(.L_x_1356) ;  /* 0x00000000002c4947 */ /* 0x000fea0003800000 */
[----:B------:R-:W5:Y:S02]  /*141a0*/  LDCU UR4, c[0x0][0x440] ;  /* 0x00008800ff0477ac */ /* 0x000f640008000800 */
[----:B-----5:R-:W-:Y:S02]  /*141b0*/  ISETP.GE.AND P6, PT, R70, UR4, PT ;  /* 0x0000000446007c0c */ /* 0x020fe4000bfc6270 */
[----:B------:R-:W-:-:S11]  /*141c0*/  ISETP.GE.AND P2, PT, R0, UR4, PT ;  /* 0x0000000400007c0c */ /* 0x000fd6000bf46270 */
[----:B-1----:R-:W1:Y:S08]  /*141d0*/  @!P6 LDC.64 R20, c[0x0][0x3f8] ;  /* 0x0000fe00ff14eb82 */ /* 0x002e700000000a00 */
[----:B---34-:R-:W3:Y:S01]  /*141e0*/  @!P2 LDC.64 R2, c[0x0][0x3f8] ;  /* 0x0000fe00ff02ab82 */ /* 0x018ee20000000a00 */
[----:B-1----:R-:W-:-:S04]  /*141f0*/  @!P6 LEA R20, P4, R69, R20, 0x2 ;  /* 0x000000144514e211 */ /* 0x002fc800078810ff */
[C---:B------:R-:W-:Y:S02]  /*14200*/  @!P6 LEA.HI.X R21, R69.reuse, R21, R68, 0x2, P4 ;  /* 0x000000154515e211 */ /* 0x040fe400020f1444 */
[----:B---3--:R-:W-:-:S03]  /*14210*/  @!P2 LEA R2, P1, R69, R2, 0x2 ;  /* 0x000000024502a211 */ /* 0x008fc600078210ff */
[----:B------:R1:W-:Y:S01]  /*14220*/  @!P6 STG.E.128 desc[UR16][R20.64+0x4000], R48 ;  /* 0x004000301400e986 */ /* 0x0003e2000c101d10 */
[----:B------:R-:W-:-:S05]  /*14230*/  @!P2 LEA.HI.X R3, R69, R3, R68, 0x2, P1 ;  /* 0x000000034503a211 */ /* 0x000fca00008f1444 */
[----:B------:R1:W-:Y:S04]  /*14240*/  @!P2 STG.E.128 desc[UR16][R2.64+0x4100], R16 ;  /* 0x004100100200a986 */ /* 0x0003e8000c101d10 */
.L_x_1356:
[----:B------:R-:W-:Y:S05]  /*14250*/  BSYNC.RECONVERGENT B0 ;  /* 0x0000000000007941 */ /* 0x000fea0003800200 */
.L_x_1355:
        /* <DEDUP_REMOVED lines=13> */
.L_x_1358:
[----:B------:R-:W-:Y:S05]  /*14330*/  BSYNC.RECONVERGENT B0 ;  /* 0x0000000000007941 */ /* 0x000fea0003800200 */
.L_x_1357:
        /* <DEDUP_REMOVED lines=13> */
.L_x_1360:
[----:B------:R-:W-:Y:S05]  /*14410*/  BSYNC.RECONVERGENT B0 ;  /* 0x0000000000007941 */ /* 0x000fea0003800200 */
.L_x_1359:
[----:B------:R-:W-:Y:S05]  /*14420*/  @P5 EXIT ;  /* 0x000000000000594d */ /* 0x000fea0003800000 */
[----:B------:R-:W5:Y:S02]  /*14430*/  LDCU UR4, c[0x0][0x440] ;  /* 0x00008800ff0477ac */ /* 0x000f640008000800 */
[----:B-----5:R-:W-:Y:S02]  /*14440*/  ISETP.GE.AND P2, PT, R70, UR4, PT ;  /* 0x0000000446007c0c */ /* 0x020fe4000bf46270 */
[----:B------:R-:W-:-:S11]  /*14450*/  ISETP.GE.AND P0, PT, R0, UR4, PT ;  /* 0x0000000400007c0c */ /* 0x000fd6000bf06270 */
[----:B-1-34-:R-:W1:Y:S02]  /*14460*/  @!P2 LDC.64 R2, c[0x0][0x3f8] ;  /* 0x0000fe00ff02ab82 */ /* 0x01ae640000000a00 */
        /* <DEDUP_REMOVED lines=9> */
.L_x_1361:
        /* <DEDUP_REMOVED lines=16> */
.L_x_7215:


//--------------------- .text._ZN5flash24flash_fwd_splitkv_kernelI23Flash_fwd_kernel_traitsILi128ELi64ELi128ELi4ELb0ELb0EN7cutlass6half_tE19Flash_kernel_traitsILi128ELi64ELi128ELi4ES3_EELb1ELb0ELb0ELb0ELb0ELb0ELb1ELb1EEEvNS_16Flash_fwd_paramsE --------------------------
	.section	.text._ZN5flash24flash_fwd_splitkv_kernelI23Flash_fwd_kernel_traitsILi128ELi64ELi128ELi4ELb0ELb0EN7cutlass6half_tE19Flash_kernel_traitsILi128ELi64ELi128ELi4ES3_EELb1ELb0ELb0ELb0ELb0ELb0ELb1ELb1EEEvNS_16Flash_fwd_paramsE,"ax",@progbits
	.align	128
        .global         _ZN5flash24flash_fwd_splitkv_kernelI23Flash_fwd_kernel_traitsILi128ELi64ELi128ELi4ELb0ELb0EN7cutlass6half_tE19Flash_kernel_traitsILi128ELi64ELi128ELi4ES3_EELb1ELb0ELb0ELb0ELb0ELb0ELb1ELb1EEEvNS_16Flash_fwd_paramsE
        .type           _ZN5flash24flash_fwd_splitkv_kernelI23Flash_fwd_kernel_traitsILi128ELi64ELi128ELi4ELb0ELb0EN7cutlass6half_tE19Flash_kernel_traitsILi128ELi64ELi128ELi4ES3_EELb1ELb0ELb0ELb0ELb0ELb0ELb1ELb1EEEvNS_16Flash_fwd_paramsE,@function
        .size           _ZN5flash24flash_fwd_splitkv_kernelI23Flash_fwd_kernel_traitsILi128ELi64ELi128ELi4ELb0ELb0EN7cutlass6half_tE19Flash_kernel_traitsILi128ELi64ELi128ELi4ES3_EELb1ELb0ELb0ELb0ELb0ELb0ELb1ELb1EEEvNS_16Flash_fwd_paramsE,(.L_x_7216 - _ZN5flash24flash_fwd_splitkv_kernelI23Flash_fwd_kernel_traitsILi128ELi64ELi128ELi4ELb0ELb0EN7cutlass6half_tE19Flash_kernel_traitsILi128ELi64ELi128ELi4ES3_EELb1ELb0ELb0ELb0ELb0ELb0ELb1ELb1EEEvNS_16Flash_fwd_paramsE)
        .other          _ZN5flash24flash_fwd_splitkv_kernelI23Flash_fwd_kernel_traitsILi128ELi64ELi128ELi4ELb0ELb0EN7cutlass6half_tE19Flash_kernel_traitsILi128ELi64ELi128ELi4ES3_EELb1ELb0ELb0ELb0ELb0ELb0ELb1ELb1EEEvNS_16Flash_fwd_paramsE,@"STO_CUDA_ENTRY STV_DEFAULT"
_ZN5flash24flash_fwd_splitkv_kernelI23Flash_fwd_kernel_traitsILi128ELi64ELi128ELi4ELb0ELb0EN7cutlass6half_tE19Flash_kernel_traitsILi128ELi64ELi128ELi4ES3_EELb1ELb0ELb0ELb0ELb0ELb0ELb1ELb1EEEvNS_16Flash_fwd_paramsE:
.text._ZN5flash24flash_fwd_splitkv_kernelI23Flash_fwd_kernel_traitsILi128ELi64ELi128ELi4ELb0ELb0EN7cutlass6half_tE19Flash_kernel_traitsILi128ELi64ELi128ELi4ES3_EELb1ELb0ELb0ELb0ELb0ELb0ELb1ELb1EEEvNS_16Flash_fwd_paramsE:
[----:B------:R-:W-:Y:S08]  /*0000*/  LDC R1, c[0x0][0x37c] ;  /* 0x0000df00ff017b82 */ /* 0x000ff00000000800 */
[----:B------:R-:W1:Y:S01]  /*0010*/  LDC R9, c[0x0][0x3e0] ;  /* 0x0000f800ff097b82 */ /* 0x000e620000000800 */
[----:B------:R-:W2:Y:S01]  /*0020*/  S2R R10, SR_CTAID.Z ;  /* 0x00000000000a7919 */ /* 0x000ea20000002700 */
[----:B------:R-:W3:Y:S01]  /*0030*/  LDCU.64 UR6, c[0x0][0x358] ;  /* 0x00006b00ff0677ac */ /* 0x000ee20008000a00 */
[----:B------:R-:W-:Y:S01]  /*0040*/  IMAD.MOV.U32 R12, RZ, RZ, -0x1 ;  /* 0xffffffffff0c7424 */ /* 0x000fe200078e00ff */
[----:B------:R-:W4:Y:S04]  /*0050*/  LDCU.64 UR4, c[0x0][0x470] ;  /* 0x00008e00ff0477ac */ /* 0x000f280008000a00 */
[----:B------:R-:W3:Y:S01]  /*0060*/  LDC.64 R6, c[0x0][0x460] ;  /* 0x00011800ff067b82 */ /* 0x000ee20000000a00 */
[----:B-1----:R-:W1:Y:S01]  /*0070*/  I2F.U32.RP R4, R9 ;  /* 0x0000000900047306 */ /* 0x002e620000209000 */
[----:B------:R-:W-:-:S07]  /*0080*/  ISETP.NE.U32.AND P2, PT, R9, RZ, PT ;  /* 0x000000ff0900720c */ /* 0x000fce0003f45070 */
        /* <DEDUP_REMOVED lines=12> */
[----:B------:R-:W-:-:S13]  /*0150*/  ISETP.GE.U32.AND P1, PT, R0, R9, PT ;  /* 0x000000090000720c */ /* 0x000fda0003f26070 */
[----:B------:R-:W-:Y:S02]  /*0160*/  @P1 IMAD.IADD R0, R0, 0x1, -R9 ;  /* 0x0000000100001824 */ /* 0x000fe400078e0a09 */
[----:B------:R-:W-:Y:S01]  /*0170*/  @P1 VIADD R207, R207, 0x1 ;  /* 0x00000001cfcf1836 */ /* 0x000fe20000000000 */
[----:B--2---:R-:W-:Y:S02]  /*0180*/  ISETP.NE.U32.AND P0, PT, R4, RZ, PT ;  /* 0x000000ff0400720c */ /* 0x004fe40003f05070 */
[----:B------:R-:W-:Y:S02]  /*0190*/  ISETP.GE.U32.AND P3, PT, R0, R9, PT ;  /* 0x000000090000720c */ /* 0x000fe40003f66070 */
[----:B------:R-:W-:Y:S02]  /*01a0*/  ISETP.NE.AND.EX P0, PT, R5, RZ, PT, P0 ;  /* 0x000000ff0500720c */ /* 0x000fe40003f05300 */
[----:B------:R-:W-:-:S04]  /*01b0*/  ISETP.NE.U32.AND P1, PT, R4, RZ, PT ;  /* 0x000000ff0400720c */ /* 0x000fc80003f25070 */
[----:B------:R-:W-:-:S05]  /*01c0*/  ISETP.NE.AND.EX P1, PT, R5, RZ, PT, P1 ;  /* 0x000000ff0500720c */ /* 0x000fca0003f25310 */
[----:B------:R-:W-:Y:S01]  /*01d0*/  @P3 VIADD R207, R207, 0x1 ;  /* 0x00000001cfcf3836 */ /* 0x000fe20000000000 */
[----:B-1----:R-:W-:Y:S02]  /*01e0*/  ISETP.NE.U32.AND P3, PT, R2, RZ, PT ;  /* 0x000000ff0200720c */ /* 0x002fe40003f65070 */
[----:B------:R-:W-:Y:S02]  /*01f0*/  @!P2 LOP3.LUT R207, RZ, R9, RZ, 0x33, !PT ;  /* 0x00000009ffcfa212 */ /* 0x000fe400078e33ff */
[----:B------:R-:W-:-:S03]  /*0200*/  ISETP.NE.AND.EX P3, PT, R3, RZ, PT, P3 ;  /* 0x000000ff0300720c */ /* 0x000fc60003f65330 */
[----:B---3--:R-:W-:-:S04]  /*0210*/  IMAD.WIDE.U32 R6, R207, 0x4, R6 ;  /* 0x00000004cf067825 */ /* 0x008fc800078e0006 */
[----:B------:R-:W-:Y:S01]  /*0220*/  IMAD.SHL.U32 R5, R207, 0x4, RZ ;  /* 0x00000004cf057824 */ /* 0x000fe200078e00ff */
[----:B------:R-:W2:Y:S01]  /*0230*/  @P0 LDG.E R12, desc[UR6][R6.64] ;  /* 0x00000006060c0981 */ /* 0x000ea2000c1e1900 */
[----:B------:R-:W-:Y:S02]  /*0240*/  SHF.R.U32.HI R4, RZ, 0x1e, R207 ;  /* 0x0000001eff047819 */ /* 0x000fe400000116cf */
[----:B----4-:R-:W-:Y:S01]  /*0250*/  ISETP.NE.U32.AND P4, PT, RZ, UR4, PT ;  /* 0x00000004ff007c0c */ /* 0x010fe2000bf85070 */
[----:B------:R1:W2:Y:S01]  /*0260*/  @P1 LDG.E R13, desc[UR6][R6.64+0x4] ;  /* 0x00000406060d1981 */ /* 0x0002a2000c1e1900 */
[C---:B------:R-:W-:Y:S01]  /*0270*/  @P3 IADD3 R14, P0, PT, R5.reuse, R2, RZ ;  /* 0x00000002050e3210 */ /* 0x040fe20007f1e0ff */
[----:B------:R-:W-:Y:S01]  /*0280*/  IMAD.MOV.U32 R0, RZ, RZ, RZ ;  /* 0x000000ffff007224 */ /* 0x000fe200078e00ff */
[----:B------:R-:W-:Y:S02]  /*0290*/  IADD3 R132, P2, PT, R5, UR4, RZ ;  /* 0x0000000405847c10 */ /* 0x000fe4000ff5e0ff */
[----:B------:R-:W-:Y:S01]  /*02a0*/  ISETP.NE.AND.EX P4, PT, RZ, UR5, PT, P4 ;  /* 0x00000005ff007c0c */ /* 0x000fe2000bf85340 */
[C---:B------:R-:W-:Y:S01]  /*02b0*/  @P3 IMAD.X R15, R4.reuse, 0x1, R3, P0 ;  /* 0x00000001040f3824 */ /* 0x040fe200000e0603 */
[----:B------:R-:W3:Y:S01]  /*02c0*/  LDCU.U8 UR4, c[0x0][0x532] ;  /* 0x0000a640ff0477ac */ /* 0x000ee20008000000 */
[----:B------:R-:W4:Y:S01]  /*02d0*/  LDC.64 R2, c[0x0][0x468] ;  /* 0x00011a00ff027b82 */ /* 0x000f220000000a00 */
[----:B------:R-:W-:Y:S01]  /*02e0*/  IADD3.X R133, PT, PT, R4, UR5, RZ, P2, !PT ;  /* 0x0000000504857c10 */ /* 0x000fe200097fe4ff */
[----:B------:R-:W4:Y:S01]  /*02f0*/  S2R R11, SR_CTAID.X ;  /* 0x00000000000b7919 */ /* 0x000f220000002500 */
[----:B------:R4:W5:Y:S07]  /*0300*/  @P3 LDG.E R61, desc[UR6][R14.64] ;  /* 0x000000060e3d3981 */ /* 0x00096e000c1e1900 */
[----:B------:R2:W5:Y:S01]  /*0310*/  @P4 LDG.E R0, desc[UR6][R132.64] ;  /* 0x0000000684004981 */ /* 0x000562000c1e1900 */
[----:B---3--:R-:W-:Y:S01]  /*0320*/  ISETP.NE.AND P2, PT, RZ, UR4, PT ;  /* 0x00000004ff007c0c */ /* 0x008fe2000bf45270 */
[----:B-1----:R-:W-:Y:S01]  /*0330*/  IMAD.MOV.U32 R7, RZ, RZ, -0x1 ;  /* 0xffffffffff077424 */ /* 0x002fe200078e00ff */
[----:B----4-:R-:W-:-:S02]  /*0340*/  ISETP.EQ.U32.AND P5, PT, R2, RZ, PT ;  /* 0x000000ff0200720c */ /* 0x010fc40003fa2070 */
[----:B------:R-:W-:Y:S02]  /*0350*/  IADD3 R16, P0, PT, R5, R2, RZ ;  /* 0x0000000205107210 */ /* 0x000fe40007f1e0ff */
[----:B------:R-:W-:-:S03]  /*0360*/  ISETP.EQ.OR.EX P5, PT, R3, RZ, !P2, P5 ;  /* 0x000000ff0300720c */ /* 0x000fc600057a2750 */
[----:B------:R-:W-:-:S10]  /*0370*/  IMAD.X R17, R4, 0x1, R3, P0 ;  /* 0x0000000104117824 */ /* 0x000fd400000e0603 */
[----:B------:R1:W5:Y:S01]  /*0380*/  @!P5 LDG.E R7, desc[UR6][R16.64] ;  /* 0x000000061007d981 */ /* 0x000362000c1e1900 */
[----:B------:R-:W-:Y:S01]  /*0390*/  ISETP.NE.U32.AND P0, PT, R2, RZ, PT ;  /* 0x000000ff0200720c */ /* 0x000fe20003f05070 */
[----:B------:R-:W3:Y:S01]  /*03a0*/  @!P1 LDC R206, c[0x0][0x434] ;  /* 0x00010d00ffce9b82 */ /* 0x000ee20000000800 */
[----:B------:R-:W-:Y:S02]  /*03b0*/  IMAD.SHL.U32 R67, R11, 0x40, RZ ;  /* 0x000000400b437824 */ /* 0x000fe400078e00ff */
[----:B------:R-:W-:-:S13]  /*03c0*/  ISETP.NE.AND.EX P0, PT, R3, RZ, PT, P0 ;  /* 0x000000ff0300720c */ /* 0x000fda0003f05300 */
[----:B------:R-:W4:Y:S01]  /*03d0*/  @!P0 LDC R15, c[0x0][0x438] ;  /* 0x00010e00ff0f8b82 */ /* 0x000f220000000800 */
[----:B--2---:R-:W-:-:S05]  /*03e0*/  @P1 IMAD.IADD R206, R13, 0x1, -R12 ;  /* 0x000000010dce1824 */ /* 0x004fca00078e0a0c */
[----:B---3--:R-:W-:Y:S01]  /*03f0*/  ISETP.GT.AND P1, PT, R206, R67, PT ;  /* 0x00000043ce00720c */ /* 0x008fe20003f24270 */
[----:B-1--4-:R-:W-:-:S12]  /*0400*/  @!P0 BRA `(.L_x_1362) ;  /* 0x00000000000c8947 */ /* 0x012fd80003800000 */
[----:B------:R-:W2:Y:S02]  /*0410*/  @P2 LDG.E R2, desc[UR6][R16.64+0x4] ;  /* 0x0000040610022981 */ /* 0x000ea4000c1e1900 */
[----:B--2--5:R-:W-:-:S06]  /*0420*/  @P2 IADD3 R15, PT, PT, R2, -R7, RZ ;  /* 0x80000007020f2210 */ /* 0x024fcc0007ffe0ff */
[----:B------:R1:W5:Y:S02]  /*0430*/  @!P2 LDG.E R15, desc[UR6][R16.64] ;  /* 0x00000006100fa981 */ /* 0x000364000c1e1900 */
.L_x_1362:
[----:B------:R-:W-:Y:S05]  /*0440*/  @!P1 EXIT ;  /* 0x000000000000994d */ /* 0x000fea0003800000 */
[----:B------:R-:W2:Y:S01]  /*0450*/  LDC R6, c[0x0][0x374] ;  /* 0x0000dd00ff067b82 */ /* 0x000ea20000000800 */
[--C-:B-----5:R-:W-:Y:S01]  /*0460*/  IMAD.IADD R70, R15, 0x1, -R0.reuse ;  /* 0x000000010f467824 */ /* 0x120fe200078e0a00 */
[----:B------:R-:W3:Y:S01]  /*0470*/  S2R R65, SR_TID.X ;  /* 0x0000000000417919 */ /* 0x000ee20000002100 */
[----:B------:R-:W-:-:S05]  /*0480*/  @P3 IMAD.IADD R61, R61, 0x1, -R0 ;  /* 0x000000013d3d3824 */ /* 0x000fca00078e0a00 */
[----:B------:R-:W4:Y:S01]  /*0490*/  LDC R2, c[0x0][0x438] ;  /* 0x00010e00ff027b82 */ /* 0x000f220000000800 */
[-C--:B--2---:R-:W-:Y:S02]  /*04a0*/  IABS R13, R6.reuse ;  /* 0x00000006000d7213 */ /* 0x084fe40000000000 */
[----:B------:R-:W-:Y:S02]  /*04b0*/  IABS R19, R6 ;  /* 0x0000000600137213 */ /* 0x000fe40000000000 */
[----:B------:R-:W2:Y:S03]  /*04c0*/  I2F.RP R3, R13 ;  /* 0x0000000d00037306 */ /* 0x000ea60000209400 */
[----:B------:R-:W-:Y:S02]  /*04d0*/  IMAD.MOV R19, RZ, RZ, -R19 ;  /* 0x000000ffff137224 */ /* 0x000fe400078e0a13 */
[----:B----4-:R-:W-:-:S05]  /*04e0*/  VIADD R2, R2, 0x7f ;  /* 0x0000007f02027836 */ /* 0x010fca0000000000 */
[----:B-1----:R-:W-:-:S04]  /*04f0*/  SHF.R.S32.HI R17, RZ, 0x1f, R2 ;  /* 0x0000001fff117819 */ /* 0x002fc80000011402 */
        /* <DEDUP_REMOVED lines=22> */
[----:B------:R-:W-:Y:S01]  /*0660*/  ISETP.GE.U32.AND P5, PT, R16, R13, PT ;  /* 0x0000000d1000720c */ /* 0x000fe20003fa6070 */
[----:B------:R-:W1:Y:S01]  /*0670*/  S2R R2, SR_CTAID.Y ;  /* 0x0000000000027919 */ /* 0x000e620000002600 */
[----:B------:R-:W4:Y:S01]  /*0680*/  LDC R13, c[0x0][0x508] ;  /* 0x00014200ff0d7b82 */ /* 0x000f220000000800 */
[----:B------:R-:W-:-:S04]  /*0690*/  @!P3 ISETP.NE.AND.EX P2, PT, R3, RZ, PT, P2 ;  /* 0x000000ff0300b20c */ /* 0x000fc80003f45320 */
[----:B--2---:R-:W-:-:S05]  /*06a0*/  @!P3 SEL R3, R14, RZ, P2 ;  /* 0x000000ff0e03b207 */ /* 0x004fca0001000000 */
[----:B------:R-:W-:Y:S02]  /*06b0*/  @!P3 IMAD.IADD R61, R70, 0x1, R3 ;  /* 0x00000001463db824 */ /* 0x000fe400078e0203 */
[----:B------:R-:W-:Y:S02]  /*06c0*/  VIADD R3, R11, 0x1 ;  /* 0x000000010b037836 */ /* 0x000fe40000000000 */
[----:B------:R-:W-:Y:S02]  /*06d0*/  VIADD R14, R61, 0x7f ;  /* 0x0000007f3d0e7836 */ /* 0x000fe40000000000 */
[----:B------:R-:W-:Y:S02]  /*06e0*/  IMAD R3, R3, 0x40, -R206 ;  /* 0x0000004003037824 */ /* 0x000fe400078e0ace */
[----:B------:R-:W-:-:S04]  /*06f0*/  @P5 VIADD R8, R8, 0x1 ;  /* 0x0000000108085836 */ /* 0x000fc80000000000 */
[----:B------:R-:W-:Y:S01]  /*0700*/  @!P0 IMAD.MOV R8, RZ, RZ, -R8 ;  /* 0x000000ffff088224 */ /* 0x000fe200078e0a08 */
[----:B------:R-:W-:Y:S02]  /*0710*/  @!P1 LOP3.LUT R8, RZ, R6, RZ, 0x33, !PT ;  /* 0x00000006ff089212 */ /* 0x000fe400078e33ff */
[----:B----4-:R-:W-:Y:S02]  /*0720*/  IADD3 R13, PT, PT, R14, R13, R3 ;  /* 0x0000000d0e0d7210 */ /* 0x010fe40007ffe003 */
[----:B------:R-:W-:Y:S02]  /*0730*/  SHF.R.S32.HI R3, RZ, 0x1f, R14 ;  /* 0x0000001fff037819 */ /* 0x000fe4000001140e */
[----:B------:R-:W-:Y:S02]  /*0740*/  SHF.R.S32.HI R6, RZ, 0x1f, R13 ;  /* 0x0000001fff067819 */ /* 0x000fe4000001140d */
[----:B------:R-:W-:Y:S01]  /*0750*/  LEA.HI R14, R3, R14, RZ, 0x7 ;  /* 0x0000000e030e7211 */ /* 0x000fe200078f38ff */
[----:B-1----:R-:W-:Y:S01]  /*0760*/  IMAD R205, R8, R2, RZ ;  /* 0x0000000208cd7224 */ /* 0x002fe200078e02ff */
[----:B------:R-:W-:-:S02]  /*0770*/  LEA.HI R6, R6, R13, RZ, 0x7 ;  /* 0x0000000d06067211 */ /* 0x000fc400078f38ff */
[----:B------:R-:W-:Y:S02]  /*0780*/  SHF.R.S32.HI R14, RZ, 0x7, R14 ;  /* 0x00000007ff0e7819 */ /* 0x000fe4000001140e */
[----:B------:R-:W-:Y:S02]  /*0790*/  SHF.R.S32.HI R6, RZ, 0x7, R6 ;  /* 0x00000007ff067819 */ /* 0x000fe40000011406 */
[----:B------:R-:W-:-:S04]  /*07a0*/  VIADDMNMX R3, R205, R8, R14, PT ;  /* 0x00000008cd037246 */ /* 0x000fc8000380010e */
[----:B------:R-:W-:Y:S01]  /*07b0*/  VIMNMX R62, PT, PT, R3, R6, PT ;  /* 0x00000006033e7248 */ /* 0x000fe20003fe0100 */
[----:B------:R-:W-:-:S03]  /*07c0*/  IMAD.MOV R3, RZ, RZ, -R207 ;  /* 0x000000ffff037224 */ /* 0x000fc600078e0acf */
[----:B------:R-:W-:Y:S01]  /*07d0*/  ISETP.GE.AND P0, PT, R205, R62, PT ;  /* 0x0000003ecd00720c */ /* 0x000fe20003f06270 */
[----:B------:R-:W-:-:S12]  /*07e0*/  IMAD R10, R9, R3, R10 ;  /* 0x00000003090a7224 */ /* 0x000fd800078e020a */
[----:B---3--:R-:W-:Y:S05]  /*07f0*/  @!P0 BRA `(.L_x_1363) ;  /* 0x0000000800ac8947 */ /* 0x008fea0003800000 */
        /* <DEDUP_REMOVED lines=16> */
[----:B------:R-:W-:Y:S01]  /*0900*/  IADD3 R15, PT, PT, R7, 0x28, RZ ;  /* 0x00000028070f7810 */ /* 0x000fe20007ffe0ff */
[----:B-1----:R-:W-:-:S04]  /*0910*/  IMAD R0, R2, R4, R207 ;  /* 0x0000000402007224 */ /* 0x002fc800078e02cf */
[----:B------:R-:W-:Y:S01]  /*0920*/  IMAD R0, R0, R9, R10 ;  /* 0x0000000900007224 */ /* 0x000fe200078e020a */
[----:B------:R-:W-:Y:S01]  /*0930*/  LOP3.LUT R10, R8, 0x40, RZ, 0xfc, !PT ;  /* 0x00000040080a7812 */ /* 0x000fe200078efcff */
[----:B------:R-:W-:Y:S02]  /*0940*/  IMAD.SHL.U32 R9, R65, 0x8, RZ ;  /* 0x0000000841097824 */ /* 0x000fe400078e00ff */
[----:B------:R-:W-:-:S03]  /*0950*/  IMAD R0, R0, R5, R67 ;  /* 0x0000000500007224 */ /* 0x000fc600078e0243 */
[----:B------:R-:W-:Y:S01]  /*0960*/  LOP3.LUT R9, R8, 0x1f80, R9, 0xf8, !PT ;  /* 0x00001f8008097812 */ /* 0x000fe200078ef809 */
        /* <DEDUP_REMOVED lines=12> */
.L_x_1365:
[----:B------:R-:W-:Y:S05]  /*0a30*/  BSYNC.RECONVERGENT B0 ;  /* 0x0000000000007941 */ /* 0x000fea0003800200 */
.L_x_1364:
        /* <DEDUP_REMOVED lines=15> */
.L_x_1367:
[----:B------:R-:W-:Y:S05]  /*0b30*/  BSYNC.RECONVERGENT B0 ;  /* 0x0000000000007941 */ /* 0x000fea0003800200 */
.L_x_1366:
        /* <DEDUP_REMOVED lines=15> */
.L_x_1369:
[----:B------:R-:W-:Y:S05]  /*0c30*/  BSYNC.RECONVERGENT B0 ;  /* 0x0000000000007941 */ /* 0x000fea0003800200 */
.L_x_1368:
        /* <DEDUP_REMOVED lines=14> */
.L_x_1371:
[----:B------:R-:W-:Y:S05]  /*0d20*/  BSYNC.RECONVERGENT B0 ;  /* 0x0000000000007941 */ /* 0x000fea0003800200 */
.L_x_1370:
        /* <DEDUP_REMOVED lines=13> */
.L_x_1373:
[----:B------:R-:W-:Y:S05]  /*0e00*/  BSYNC.RECONVERGENT B0 ;  /* 0x0000000000007941 */ /* 0x000fea0003800200 */
.L_x_1372:
        /* <DEDUP_REMOVED lines=13> */
.L_x_1375:
[----:B------:R-:W-:Y:S05]  /*0ee0*/  BSYNC.RECONVERGENT B0 ;  /* 0x0000000000007941 */ /* 0x000fea0003800200 */
.L_x_1374:
        /* <DEDUP_REMOVED lines=13> */
.L_x_1377:
[----:B------:R-:W-:Y:S05]  /*0fc0*/  BSYNC.RECONVERGENT B0 ;  /* 0x0000000000007941 */ /* 0x000fea0003800200 */
.L_x_1376:
        /* <DEDUP_REMOVED lines=13> */
.L_x_1379:
[----:B------:R-:W-:Y:S05]  /*10a0*/  BSYNC.RECONVERGENT B0 ;  /* 0x0000000000007941 */ /* 0x000fea0003800200 */
.L_x_1378:
        /* <DEDUP_REMOVED lines=32> */
.L_x_1363:
        /* <DEDUP_REMOVED lines=11> */
.L_x_1380:
[----:B------:R-:W-:Y:S05]  /*1360*/  BRA.U !UP0, `(.L_x_1381) ;  /* 0x0000000508947547 */ /* 0x000fea000b800000 */
[----:B------:R-:W1:Y:S01]  /*1370*/  LDC R7, c[0x0][0x4f0] ;  /* 0x00013c00ff077b82 */ /* 0x000e620000000800 */
[----:B-----5:R-:W-:Y:S01]  /*1380*/  LEA R6, R62, 0xffffff80, 0x7 ;  /* 0xffffff803e067811 */ /* 0x020fe200078e38ff */
[----:B------:R-:W2:Y:S03]  /*1390*/  LDCU.64 UR4, c[0x0][0x4e8] ;  /* 0x00009d00ff0477ac */ /* 0x000ea60008000a00 */
[----:B------:R-:W-:Y:S01]  /*13a0*/  IABS R0, R6 ;  /* 0x0000000600007213 */ /* 0x000fe20000000000 */
        /* <DEDUP_REMOVED lines=20> */
[----:B--2---:R-:W-:Y:S01]  /*14f0*/  IMAD.WIDE.U32 R2, R207, UR4, RZ ;  /* 0x00000004cf027c25 */ /* 0x004fe2000f8e00ff */
[----:B------:R-:W-:-:S03]  /*1500*/  LOP3.LUT R0, R6, R7, RZ, 0x3c, !PT ;  /* 0x0000000706007212 */ /* 0x000fc600078e3cff */
[----:B------:R-:W-:Y:S01]  /*1510*/  IMAD R213, R207, UR5, R3 ;  /* 0x00000005cfd57c24 */ /* 0x000fe2000f8e0203 */
[----:B------:R-:W-:Y:S01]  /*1520*/  ISETP.GE.AND P1, PT, R0, RZ, PT ;  /* 0x000000ff0000720c */ /* 0x000fe20003f26270 */
[----:B------:R-:W1:Y:S01]  /*1530*/  LDC R3, c[0x0][0x3e8] ;  /* 0x0000fa00ff037b82 */ /* 0x000e620000000800 */
[----:B------:R-:W2:Y:S05]  /*1540*/  LDCU.64 UR4, c[0x0][0x3a8] ;  /* 0x00007500ff0477ac */ /* 0x000eaa0008000a00 */
[----:B------:R-:W-:Y:S01]  /*1550*/  @P0 VIADD R5, R5, 0x1 ;  /* 0x0000000105050836 */ /* 0x000fe20000000000 */
[----:B------:R-:W-:-:S04]  /*1560*/  LEA R212, P0, R2, UR12, 0x2 ;  /* 0x0000000c02d47c11 */ /* 0x000fc8000f8010ff */
[----:B------:R-:W-:Y:S02]  /*1570*/  LEA.HI.X R213, R2, UR13, R213, 0x2, P0 ;  /* 0x0000000d02d57c11 */ /* 0x000fe400080f14d5 */
[----:B------:R-:W-:Y:S02]  /*1580*/  @!P1 IADD3 R5, PT, PT, -R5, RZ, RZ ;  /* 0x000000ff05059210 */ /* 0x000fe40007ffe1ff */
[----:B------:R-:W-:-:S05]  /*1590*/  @!P2 LOP3.LUT R5, RZ, R7, RZ, 0x33, !PT ;  /* 0x00000007ff05a212 */ /* 0x000fca00078e33ff */
[----:B------:R-:W-:-:S05]  /*15a0*/  IMAD.WIDE R16, R5, 0x4, R212 ;  /* 0x0000000405107825 */ /* 0x000fca00078e02d4 */
[----:B------:R-:W3:Y:S01]  /*15b0*/  LDG.E R8, desc[UR6][R16.64] ;  /* 0x0000000610087981 */ /* 0x000ee2000c1e1900 */
[----:B-1----:R-:W-:Y:S02]  /*15c0*/  IABS R2, R3 ;  /* 0x0000000300027213 */ /* 0x002fe40000000000 */
[----:B------:R-:W-:Y:S02]  /*15d0*/  IADD3 R5, PT, PT, -R5, RZ, RZ ;  /* 0x000000ff05057210 */ /* 0x000fe40007ffe1ff */
[----:B------:R-:W1:Y:S03]  /*15e0*/  I2F.RP R9, R2 ;  /* 0x0000000200097306 */ /* 0x000e660000209400 */
[----:B------:R-:W-:Y:S02]  /*15f0*/  IMAD R6, R7, R5, R6 ;  /* 0x0000000507067224 */ /* 0x000fe400078e0206 */
[----:B----4-:R-:W-:-:S03]  /*1600*/  IMAD.U32 R5, RZ, RZ, UR15 ;  /* 0x0000000fff057e24 */ /* 0x010fc6000f8e00ff */
[----:B------:R-:W-:Y:S01]  /*1610*/  SHF.R.S32.HI R7, RZ, 0x1f, R6 ;  /* 0x0000001fff077819 */ /* 0x000fe20000011406 */
[----:B-1----:R-:W1:Y:S02]  /*1620*/  MUFU.RCP R14, R9 ;  /* 0x00000009000e7308 */ /* 0x002e640000001000 */
[----:B-1----:R-:W-:-:S06]  /*1630*/  VIADD R14, R14, 0xffffffe ;  /* 0x0ffffffe0e0e7836 */ /* 0x002fcc0000000000 */
        /* <DEDUP_REMOVED lines=19> */
[----:B---3--:R-:W-:Y:S01]  /*1770*/  SHF.R.S32.HI R9, RZ, 0x1f, R8 ;  /* 0x0000001fff097819 */ /* 0x008fe20000011408 */
[----:B------:R-:W-:-:S04]  /*1780*/  IMAD.WIDE.U32 R16, R8, UR8, RZ ;  /* 0x0000000808107c25 */ /* 0x000fc8000f8e00ff */
[C---:B------:R-:W-:Y:S02]  /*1790*/  IMAD R13, R9.reuse, UR8, RZ ;  /* 0x00000008090d7c24 */ /* 0x040fe4000f8e02ff */
[----:B--2---:R-:W-:Y:S02]  /*17a0*/  IMAD R9, R9, UR4, RZ ;  /* 0x0000000409097c24 */ /* 0x004fe4000f8e02ff */
[C---:B------:R-:W-:Y:S01]  /*17b0*/  IMAD R18, R8.reuse, UR9, R13 ;  /* 0x0000000908127c24 */ /* 0x040fe2000f8e020d */
[----:B------:R-:W1:Y:S01]  /*17c0*/  LDCU.128 UR8, c[0x0][0x3d0] ;  /* 0x00007a00ff0877ac */ /* 0x000e620008000c00 */
[C---:B------:R-:W-:Y:S02]  /*17d0*/  IMAD R14, R8.reuse, UR5, R9 ;  /* 0x00000005080e7c24 */ /* 0x040fe4000f8e0209 */
[----:B------:R-:W-:Y:S01]  /*17e0*/  IMAD.WIDE.U32 R8, R8, UR4, RZ ;  /* 0x0000000408087c25 */ /* 0x000fe2000f8e00ff */
[----:B------:R-:W2:Y:S03]  /*17f0*/  LDCU.64 UR4, c[0x0][0x3c0] ;  /* 0x00007800ff0477ac */ /* 0x000ea60008000a00 */
[----:B------:R-:W-:Y:S01]  /*1800*/  IMAD.IADD R19, R17, 0x1, R18 ;  /* 0x0000000111137824 */ /* 0x000fe200078e0212 */
[----:B------:R-:W-:Y:S01]  /*1810*/  IADD3 R15, PT, PT, R9, R14, RZ ;  /* 0x0000000e090f7210 */ /* 0x000fe20007ffe0ff */
[----:B------:R-:W-:Y:S01]  /*1820*/  IMAD.MOV.U32 R18, RZ, RZ, R16 ;  /* 0x000000ffff127224 */ /* 0x000fe200078e0010 */
[----:B------:R-:W-:-:S02]  /*1830*/  MOV R9, R0 ;  /* 0x0000000000097202 */ /* 0x000fc40000000f00 */
[----:B------:R-:W-:Y:S01]  /*1840*/  LOP3.LUT R16, RZ, R3, RZ, 0x33, !PT ;  /* 0x00000003ff107212 */ /* 0x000fe200078e33ff */
[----:B------:R-:W-:Y:S01]  /*1850*/  IMAD.WIDE.U32 R18, R6, R4, R18 ;  /* 0x0000000406127225 */ /* 0x000fe200078e0012 */
[----:B------:R-:W-:-:S03]  /*1860*/  MOV R14, R8 ;  /* 0x00000008000e7202 */ /* 0x000fc60000000f00 */
[----:B------:R-:W-:Y:S02]  /*1870*/  @!P0 IMAD.MOV R9, RZ, RZ, -R9 ;  /* 0x000000ffff098224 */ /* 0x000fe400078e0a09 */
[----:B------:R-:W-:Y:S01]  /*1880*/  IMAD R8, R7, R4, RZ ;  /* 0x0000000407087224 */ /* 0x000fe200078e02ff */
[----:B--2---:R-:W-:-:S03]  /*1890*/  MOV R2, UR4 ;  /* 0x0000000400027c02 */ /* 0x004fc60008000f00 */
[----:B------:R-:W-:Y:S01]  /*18a0*/  IMAD R8, R6, R5, R8 ;  /* 0x0000000506087224 */ /* 0x000fe200078e0208 */
[----:B------:R-:W-:Y:S02]  /*18b0*/  MOV R3, UR5 ;  /* 0x0000000500037c02 */ /* 0x000fe40008000f00 */
[----:B------:R-:W-:Y:S01]  /*18c0*/  SEL R9, R16, R9, !P1 ;  /* 0x0000000910097207 */ /* 0x000fe20004800000 */
[----:B------:R-:W-:Y:S01]  /*18d0*/  IMAD R7, R7, R2, RZ ;  /* 0x0000000207077224 */ /* 0x000fe200078e02ff */
[----:B------:R-:W-:Y:S01]  /*18e0*/  IADD3 R19, PT, PT, R19, R8, RZ ;  /* 0x0000000813137210 */ /* 0x000fe20007ffe0ff */
[----:B------:R-:W-:-:S04]  /*18f0*/  IMAD.WIDE.U32 R14, R6, R2, R14 ;  /* 0x00000002060e7225 */ /* 0x000fc800078e000e */
[----:B------:R-:W-:Y:S01]  /*1900*/  IMAD R7, R6, R3, R7 ;  /* 0x0000000306077224 */ /* 0x000fe200078e0207 */
[----:B------:R-:W-:Y:S01]  /*1910*/  SHF.R.S32.HI R6, RZ, 0x1f, R9 ;  /* 0x0000001fff067819 */ /* 0x000fe20000011409 */
[----:B-1----:R-:W-:-:S04]  /*1920*/  IMAD.WIDE.U32 R20, R9, UR8, R18 ;  /* 0x0000000809147c25 */ /* 0x002fc8000f8e0012 */
[C---:B------:R-:W-:Y:S02]  /*1930*/  IMAD R8, R6.reuse, UR8, RZ ;  /* 0x0000000806087c24 */ /* 0x040fe4000f8e02ff */
[----:B------:R-:W-:Y:S02]  /*1940*/  IMAD.IADD R15, R15, 0x1, R7 ;  /* 0x000000010f0f7824 */ /* 0x000fe400078e0207 */
[----:B------:R-:W-:Y:S02]  /*1950*/  IMAD R6, R6, UR10, RZ ;  /* 0x0000000a06067c24 */ /* 0x000fe4000f8e02ff */
[C---:B------:R-:W-:Y:S02]  /*1960*/  IMAD R8, R9.reuse, UR9, R8 ;  /* 0x0000000909087c24 */ /* 0x040fe4000f8e0208 */
[C---:B------:R-:W-:Y:S02]  /*1970*/  IMAD R6, R9.reuse, UR11, R6 ;  /* 0x0000000b09067c24 */ /* 0x040fe4000f8e0206 */
[----:B------:R-:W-:Y:S01]  /*1980*/  IMAD.WIDE.U32 R18, R9, UR10, R14 ;  /* 0x0000000a09127c25 */ /* 0x000fe2000f8e000e */
[----:B------:R-:W-:-:S04]  /*1990*/  IADD3 R8, PT, PT, R21, R8, RZ ;  /* 0x0000000815087210 */ /* 0x000fc80007ffe0ff */
[----:B------:R-:W-:Y:S01]  /*19a0*/  IADD3 R9, PT, PT, R19, R6, RZ ;  /* 0x0000000613097210 */ /* 0x000fe20007ffe0ff */
[----:B------:R-:W-:Y:S06]  /*19b0*/  BRA `(.L_x_1382) ;  /* 0x00000004006c7947 */ /* 0x000fec0003800000 */
.L_x_1381:
        /* <DEDUP_REMOVED lines=15> */
.L_x_1383:
[----:B------:R-:W2:Y:S01]  /*1ab0*/  LDC.64 R4, c[0x0][0x3b8] ;  /* 0x0000ee00ff047b82 */ /* 0x000ea20000000a00 */
[----:B-1----:R-:W-:-:S05]  /*1ac0*/  IADD3 R2, PT, PT, R0, R7, RZ ;  /* 0x0000000700027210 */ /* 0x002fca0007ffe0ff */
[C---:B--2---:R-:W-:Y:S02]  /*1ad0*/  IMAD R21, R2.reuse, R5, RZ ;  /* 0x0000000502157224 */ /* 0x044fe400078e02ff */
[----:B------:R-:W-:-:S05]  /*1ae0*/  IMAD.WIDE.U32 R2, R2, R4, RZ ;  /* 0x0000000402027225 */ /* 0x000fca00078e00ff */
[----:B------:R-:W-:Y:S02]  /*1af0*/  IADD3 R21, PT, PT, R3, R21, RZ ;  /* 0x0000001503157210 */ /* 0x000fe40007ffe0ff */
[----:B------:R-:W-:Y:S02]  /*1b00*/  MOV R20, R2 ;  /* 0x0000000200147202 */ /* 0x000fe40000000f00 */
.L_x_1384:
        /* <DEDUP_REMOVED lines=14> */
.L_x_1385:
[----:B------:R-:W1:Y:S01]  /*1bf0*/  LDC.64 R2, c[0x0][0x3c0] ;  /* 0x0000f000ff027b82 */ /* 0x000e620000000a00 */
[----:B------:R-:W-:-:S05]  /*1c00*/  IADD3 R0, PT, PT, R0, R7, RZ ;  /* 0x0000000700007210 */ /* 0x000fca0007ffe0ff */
[C---:B-1----:R-:W-:Y:S02]  /*1c10*/  IMAD R23, R0.reuse, R3, RZ ;  /* 0x0000000300177224 */ /* 0x042fe400078e02ff */
[----:B-----5:R-:W-:-:S05]  /*1c20*/  IMAD.WIDE.U32 R6, R0, R2, RZ ;  /* 0x0000000200067225 */ /* 0x020fca00078e00ff */
[----:B------:R-:W-:Y:S02]  /*1c30*/  IADD3 R23, PT, PT, R7, R23, RZ ;  /* 0x0000001707177210 */ /* 0x000fe40007ffe0ff */
[----:B------:R-:W-:-:S07]  /*1c40*/  MOV R22, R6 ;  /* 0x0000000600167202 */ /* 0x000fce0000000f00 */
.L_x_1386:
[----:B------:R-:W1:Y:S01]  /*1c50*/  LDC R19, c[0x0][0x3e8] ;  /* 0x0000fa00ff137b82 */ /* 0x000e620000000800 */
[----:B------:R-:W-:Y:S02]  /*1c60*/  MOV R8, RZ ;  /* 0x000000ff00087202 */ /* 0x000fe40000000f00 */
[----:B------:R-:W-:Y:S02]  /*1c70*/  CS2R R212, SRZ ;  /* 0x0000000000d47805 */ /* 0x000fe4000001ff00 */
[-C--:B-1----:R-:W-:Y:S02]  /*1c80*/  IABS R6, R19.reuse ;  /* 0x0000001300067213 */ /* 0x082fe40000000000 */
[----:B------:R-:W-:Y:S02]  /*1c90*/  LOP3.LUT R16, RZ, R19, RZ, 0x33, !PT ;  /* 0x00000013ff107212 */ /* 0x000fe400078e33ff */
[----:B------:R-:W1:Y:S08]  /*1ca0*/  I2F.RP R13, R6 ;  /* 0x00000006000d7306 */ /* 0x000e700000209400 */
[----:B-1----:R-:W1:Y:S02]  /*1cb0*/  MUFU.RCP R9, R13 ;  /* 0x0000000d00097308 */ /* 0x002e640000001000 */
[----:B-1----:R-:W-:-:S02]  /*1cc0*/  IADD3 R9, PT, PT, R9, 0xffffffe, RZ ;  /* 0x0ffffffe09097810 */ /* 0x002fc40007ffe0ff */
[----:B------:R-:W-:-:S04]  /*1cd0*/  LEA R13, R62, 0xffffff80, 0x7 ;  /* 0xffffff803e0d7811 */ /* 0x000fc800078e38ff */
[----:B------:R-:W1:Y:S01]  /*1ce0*/  F2I.FTZ.U32.TRUNC.NTZ R9, R9 ;  /* 0x0000000900097305 */ /* 0x000e62000021f000 */
[----:B------:R-:W-:Y:S01]  /*1cf0*/  SHF.R.S32.HI R15, RZ, 0x1f, R13 ;  /* 0x0000001fff0f7819 */ /* 0x000fe2000001140d */
[----:B------:R-:W-:-:S04]  /*1d00*/  IMAD.WIDE.U32 R22, R13, R2, R22 ;  /* 0x000000020d167225 */ /* 0x000fc800078e0016 */
[C---:B------:R-:W-:Y:S02]  /*1d10*/  IMAD R14, R15.reuse, R2, RZ ;  /* 0x000000020f0e7224 */ /* 0x040fe400078e02ff */
[-C--:B------:R-:W-:Y:S02]  /*1d20*/  IMAD R18, R15, R4.reuse, RZ ;  /* 0x000000040f127224 */ /* 0x080fe400078e02ff */
[C---:B------:R-:W-:Y:S02]  /*1d30*/  IMAD R15, R13.reuse, R3, R14 ;  /* 0x000000030d0f7224 */ /* 0x040fe400078e020e */
[----:B------:R-:W-:-:S03]  /*1d40*/  IMAD.WIDE.U32 R20, R13, R4, R20 ;  /* 0x000000040d147225 */ /* 0x000fc600078e0014 */
[----:B------:R-:W-:Y:S01]  /*1d50*/  IADD3 R23, PT, PT, R23, R15, RZ ;  /* 0x0000000f17177210 */ /* 0x000fe20007ffe0ff */
[--C-:B-1----:R-:W-:Y:S02]  /*1d60*/  IMAD.MOV R0, RZ, RZ, -R9.reuse ;  /* 0x000000ffff007224 */ /* 0x102fe400078e0a09 */
[----:B------:R-:W-:Y:S02]  /*1d70*/  IMAD R18, R13, R5, R18 ;  /* 0x000000050d127224 */ /* 0x000fe400078e0212 */
[----:B------:R-:W-:Y:S01]  /*1d80*/  IMAD R7, R0, R6, RZ ;  /* 0x0000000600077224 */ /* 0x000fe200078e02ff */
[----:B------:R-:W-:Y:S02]  /*1d90*/  IABS R0, R10 ;  /* 0x0000000a00007213 */ /* 0x000fe40000000000 */
[----:B------:R-:W-:Y:S01]  /*1da0*/  IADD3 R21, PT, PT, R21, R18, RZ ;  /* 0x0000001215157210 */ /* 0x000fe20007ffe0ff */
        /* <DEDUP_REMOVED lines=8> */
[----:B------:R-:W-:-:S04]  /*1e30*/  @!P0 IADD3 R0, PT, PT, R0, 0x1, RZ ;  /* 0x0000000100008810 */ /* 0x000fc80007ffe0ff */
[----:B------:R-:W-:Y:S02]  /*1e40*/  ISETP.GE.U32.AND P1, PT, R7, R6, PT ;  /* 0x000000060700720c */ /* 0x000fe40003f26070 */
[----:B------:R-:W-:-:S04]  /*1e50*/  LOP3.LUT R6, R10, R19, RZ, 0x3c, !PT ;  /* 0x000000130a067212 */ /* 0x000fc800078e3cff */
[----:B------:R-:W-:Y:S02]  /*1e60*/  ISETP.GE.AND P0, PT, R6, RZ, PT ;  /* 0x000000ff0600720c */ /* 0x000fe40003f06270 */
[----:B------:R-:W2:Y:S05]  /*1e70*/  LDC.64 R6, c[0x0][0x3d0] ;  /* 0x0000f400ff067b82 */ /* 0x000eaa0000000a00 */
[----:B------:R-:W-:Y:S01]  /*1e80*/  @P1 VIADD R0, R0, 0x1 ;  /* 0x0000000100001836 */ /* 0x000fe20000000000 */
[----:B------:R-:W-:-:S04]  /*1e90*/  ISETP.NE.AND P1, PT, R19, RZ, PT ;  /* 0x000000ff1300720c */ /* 0x000fc80003f25270 */
[----:B------:R-:W-:-:S05]  /*1ea0*/  MOV R17, R0 ;  /* 0x0000000000117202 */ /* 0x000fca0000000f00 */
[----:B------:R-:W-:-:S05]  /*1eb0*/  @!P0 IMAD.MOV R17, RZ, RZ, -R17 ;  /* 0x000000ffff118224 */ /* 0x000fca00078e0a11 */
[----:B------:R-:W-:-:S04]  /*1ec0*/  SEL R13, R16, R17, !P1 ;  /* 0x00000011100d7207 */ /* 0x000fc80004800000 */
[----:B------:R-:W-:Y:S01]  /*1ed0*/  SHF.R.S32.HI R15, RZ, 0x1f, R13 ;  /* 0x0000001fff0f7819 */ /* 0x000fe2000001140d */
[----:B-1----:R-:W-:-:S04]  /*1ee0*/  IMAD.WIDE.U32 R22, R13, R8, R22 ;  /* 0x000000080d167225 */ /* 0x002fc800078e0016 */
[C---:B------:R-:W-:Y:S02]  /*1ef0*/  IMAD R14, R15.reuse, R8, RZ ;  /* 0x000000080f0e7224 */ /* 0x040fe400078e02ff */
[-C--:B--2---:R-:W-:Y:S02]  /*1f00*/  IMAD R18, R15, R6.reuse, RZ ;  /* 0x000000060f127224 */ /* 0x084fe400078e02ff */
[C---:B------:R-:W-:Y:S02]  /*1f10*/  IMAD R9, R13.reuse, R9, R14 ;  /* 0x000000090d097224 */ /* 0x040fe400078e020e */
[----:B------:R-:W-:-:S03]  /*1f20*/  IMAD.WIDE.U32 R20, R13, R6, R20 ;  /* 0x000000060d147225 */ /* 0x000fc600078e0014 */
[----:B------:R-:W-:Y:S01]  /*1f30*/  IADD3 R9, PT, PT, R23, R9, RZ ;  /* 0x0000000917097210 */ /* 0x000fe20007ffe0ff */
[----:B------:R-:W-:Y:S02]  /*1f40*/  IMAD R7, R13, R7, R18 ;  /* 0x000000070d077224 */ /* 0x000fe400078e0212 */
[----:B------:R-:W-:-:S03]  /*1f50*/  IMAD.MOV.U32 R18, RZ, RZ, R22 ;  /* 0x000000ffff127224 */ /* 0x000fc600078e0016 */
[----:B------:R-:W-:-:S07]  /*1f60*/  IADD3 R8, PT, PT, R21, R7, RZ ;  /* 0x0000000715087210 */ /* 0x000fce0007ffe0ff */
.L_x_1382:
[----:B------:R-:W-:Y:S01]  /*1f70*/  IMAD.MOV.U32 R13, RZ, RZ, RZ ;  /* 0x000000ffff0d7224 */ /* 0x000fe200078e00ff */
[----:B------:R-:W-:Y:S01]  /*1f80*/  ISETP.NE.AND P2, PT, R12, -0x1, PT ;  /* 0xffffffff0c00780c */ /* 0x000fe20003f45270 */
[----:B------:R-:W1:Y:S01]  /*1f90*/  LDC.64 R128, c[0x0][0x3b0] ;  /* 0x0000ec00ff807b82 */ /* 0x000e620000000a00 */
[C---:B------:R-:W-:Y:S01]  /*1fa0*/  IMAD.SHL.U32 R69, R65.reuse, 0x8, RZ ;  /* 0x0000000841457824 */ /* 0x040fe200078e00ff */
[----:B------:R-:W2:Y:S02]  /*1fb0*/  LDCU.64 UR4, c[0x0][0x3c8] ;  /* 0x00007900ff0477ac */ /* 0x000ea40008000a00 */
[----:B------:R3:W5:Y:S01]  /*1fc0*/  @P4 LDG.E R13, desc[UR6][R132.64] ;  /* 0x00000006840d4981 */ /* 0x000762000c1e1900 */
[----:B------:R-:W-:Y:S01]  /*1fd0*/  SHF.R.U32.HI R130, RZ, 0x3, R65 ;  /* 0x00000003ff827819 */ /* 0x000fe20000011641 */
[----:B------:R-:W4:Y:S01]  /*1fe0*/  LDCU.64 UR8, c[0x0][0x388] ;  /* 0x00007100ff0877ac */ /* 0x000f220008000a00 */
[----:B------:R-:W-:Y:S01]  /*1ff0*/  MOV R131, RZ ;  /* 0x000000ff00837202 */ /* 0x000fe20000000f00 */
[C---:B------:R-:W-:Y:S01]  /*2000*/  IMAD.SHL.U32 R113, R65.reuse, 0x4, RZ ;  /* 0x0000000441717824 */ /* 0x040fe200078e00ff */
[C---:B------:R-:W-:Y:S01]  /*2010*/  SHF.L.U64.HI R68, R2.reuse, 0x4, R3 ;  /* 0x0000000402447819 */ /* 0x040fe20000010203 */
[----:B------:R-:W-:Y:S01]  /*2020*/  IMAD.SHL.U32 R66, R65, 0x40, RZ ;  /* 0x0000004041427824 */ /* 0x000fe200078e00ff */
[----:B------:R-:W-:Y:S01]  /*2030*/  SHF.L.U32 R63, R2, 0x4, RZ ;  /* 0x00000004023f7819 */ /* 0x000fe200000006ff */
[----:B------:R-:W4:Y:S01]  /*2040*/  @!P2 LDC.64 R6, c[0x0][0x398] ;  /* 0x0000e600ff06ab82 */ /* 0x000f220000000a00 */
[----:B------:R-:W-:Y:S01]  /*2050*/  IMAD.WIDE.U32 R22, R11, 0x40, R130 ;  /* 0x000000400b167825 */ /* 0x000fe200078e0082 */
[----:B------:R-:W-:-:S02]  /*2060*/  SHF.R.S32.HI R11, RZ, 0x1f, R10 ;  /* 0x0000001fff0b7819 */ /* 0x000fc4000001140a */
[----:B------:R-:W-:Y:S01]  /*2070*/  LOP3.LUT R113, R113, 0x1c, RZ, 0xc0, !PT ;  /* 0x0000001c71717812 */ /* 0x000fe200078ec0ff */
[C---:B------:R-:W-:Y:S01]  /*2080*/  IMAD.SHL.U32 R71, R4.reuse, 0x10, RZ ;  /* 0x0000001004477824 */ /* 0x040fe200078e00ff */
[----:B------:R-:W-:Y:S01]  /*2090*/  SHF.L.U64.HI R72, R4, 0x4, R5 ;  /* 0x0000000404487819 */ /* 0x000fe20000010205 */
[----:B--2---:R-:W-:Y:S01]  /*20a0*/  IMAD R11, R11, UR4, RZ ;  /* 0x000000040b0b7c24 */ /* 0x004fe2000f8e02ff */
[----:B------:R-:W-:Y:S02]  /*20b0*/  IADD3 R64, PT, PT, R62, -0x1, RZ ;  /* 0xffffffff3e407810 */ /* 0x000fe40007ffe0ff */
[----:B------:R-:W-:Y:S01]  /*20c0*/  LOP3.LUT R66, R66, 0x200, RZ, 0xc0, !PT ;  /* 0x0000020042427812 */ /* 0x000fe200078ec0ff */
[----:B-1----:R-:W-:-:S04]  /*20d0*/  @P2 IMAD.WIDE.U32 R24, R12, R128, RZ ;  /* 0x000000800c182225 */ /* 0x002fc800078e00ff */
[----:B----4-:R-:W-:-:S04]  /*20e0*/  @!P2 IMAD.WIDE.U32 R14, R207, R6, RZ ;  /* 0x00000006cf0ea225 */ /* 0x010fc800078e00ff */
[----:B------:R-:W-:Y:S01]  /*20f0*/  @!P2 IMAD.MOV.U32 R6, RZ, RZ, R14 ;  /* 0x000000ffff06a224 */ /* 0x000fe200078e000e */
[----:B------:R-:W-:Y:S01]  /*2100*/  LOP3.LUT R14, R69, 0x38, RZ, 0xc0, !PT ;  /* 0x00000038450e7812 */ /* 0x000fe200078ec0ff */
[----:B------:R-:W-:Y:S02]  /*2110*/  @P2 IMAD.MOV.U32 R6, RZ, RZ, R24 ;  /* 0x000000ffff062224 */ /* 0x000fe400078e0018 */
[----:B------:R-:W-:Y:S01]  /*2120*/  @!P2 IMAD R7, R207, R7, R15 ;  /* 0x00000007cf07a224 */ /* 0x000fe200078e020f */
[----:B------:R-:W-:Y:S01]  /*2130*/  IADD3 R20, P3, PT, R14, R20, RZ ;  /* 0x000000140e147210 */ /* 0x000fe20007f7e0ff */
[----:B------:R-:W-:Y:S01]  /*2140*/  @P2 IMAD R7, R12, R129, R25 ;  /* 0x000000810c072224 */ /* 0x000fe200078e0219 */
[C---:B------:R-:W-:Y:S01]  /*2150*/  IADD3 R18, P2, PT, R14.reuse, R18, RZ ;  /* 0x000000120e127210 */ /* 0x040fe20007f5e0ff */
[----:B------:R-:W1:Y:S02]  /*2160*/  LDC R12, c[0x0][0x450] ;  /* 0x00011400ff0c7b82 */ /* 0x000e640000000800 */
[----:B------:R-:W-:Y:S01]  /*2170*/  IMAD.X R21, RZ, RZ, R8, P3 ;  /* 0x000000ffff157224 */ /* 0x000fe200018e0608 */
[----:B------:R-:W-:Y:S01]  /*2180*/  IADD3 R24, P3, PT, R14, R6, RZ ;  /* 0x000000060e187210 */ /* 0x000fe20007f7e0ff */
[----:B------:R-:W-:Y:S01]  /*2190*/  IMAD R6, R10, UR5, R11 ;  /* 0x000000050a067c24 */ /* 0x000fe2000f8e020b */
[----:B------:R-:W-:Y:S01]  /*21a0*/  IADD3.X R19, PT, PT, RZ, R9, RZ, P2, !PT ;  /* 0x00000009ff137210 */ /* 0x000fe200017fe4ff */
[----:B------:R-:W-:-:S04]  /*21b0*/  IMAD.WIDE.U32 R20, R130, R4, R20 ;  /* 0x0000000482147225 */ /* 0x000fc800078e0014 */
[----:B------:R-:W-:Y:S02]  /*21c0*/  IMAD.X R25, RZ, RZ, R7, P3 ;  /* 0x000000ffff197224 */ /* 0x000fe400018e0607 */
[----:B------:R-:W-:-:S04]  /*21d0*/  IMAD.WIDE.U32 R8, R130, R2, R18 ;  /* 0x0000000282087225 */ /* 0x000fc800078e0012 */
[----:B------:R-:W-:Y:S01]  /*21e0*/  IMAD.WIDE.U32 R10, R10, UR4, R24 ;  /* 0x000000040a0a7c25 */ /* 0x000fe2000f8e0018 */
[----:B------:R-:W2:Y:S03]  /*21f0*/  LDCU.64 UR4, c[0x0][0x390] ;  /* 0x00007200ff0477ac */ /* 0x000ea60008000a00 */
[C---:B------:R-:W-:Y:S01]  /*2200*/  IMAD R75, R130.reuse, R3, R9 ;  /* 0x00000003824b7224 */ /* 0x040fe200078e0209 */
[----:B------:R-:W-:Y:S01]  /*2210*/  SHF.R.S32.HI R3, RZ, 0x1f, R70 ;  /* 0x0000001fff037819 */ /* 0x000fe20000011446 */
[----:B------:R-:W-:Y:S01]  /*2220*/  IMAD R79, R130, R5, R21 ;  /* 0x00000005824f7224 */ /* 0x000fe200078e0215 */
[----:B------:R-:W-:Y:S01]  /*2230*/  IADD3 R11, PT, PT, R11, R6, RZ ;  /* 0x000000060b0b7210 */ /* 0x000fe20007ffe0ff */
[----:B------:R-:W-:Y:S01]  /*2240*/  IMAD.SHL.U32 R78, R20, 0x2, RZ ;  /* 0x00000002144e7824 */ /* 0x000fe200078e00ff */
[----:B------:R-:W-:Y:S01]  /*2250*/  LEA.HI R2, R3, R70, RZ, 0x7 ;  /* 0x0000004603027211 */ /* 0x000fe200078f38ff */
[----:B------:R-:W-:Y:S01]  /*2260*/  IMAD.SHL.U32 R76, R8, 0x2, RZ ;  /* 0x00000002084c7824 */ /* 0x000fe200078e00ff */
[----:B------:R-:W-:Y:S01]  /*2270*/  SHF.L.U64.HI R79, R20, 0x1, R79 ;  /* 0x00000001144f7819 */ /* 0x000fe2000001024f */
[----:B------:R-:W-:Y:S01]  /*2280*/  IMAD R7, R23, R128, RZ ;  /* 0x0000008017077224 */ /* 0x000fe200078e02ff */
[----:B------:R-:W-:-:S02]  /*2290*/  IADD3 R78, P2, PT, R78, UR8, RZ ;  /* 0x000000084e4e7c10 */ /* 0x000fc4000ff5e0ff */
[----:B------:R-:W-:Y:S01]  /*22a0*/  SHF.R.S32.HI R2, RZ, 0x7, R2 ;  /* 0x00000007ff027819 */ /* 0x000fe20000011402 */
[C---:B------:R-:W-:Y:S01]  /*22b0*/  IMAD R7, R22.reuse, R129, R7 ;  /* 0x0000008116077224 */ /* 0x040fe200078e0207 */
[----:B------:R-:W-:Y:S01]  /*22c0*/  IADD3.X R79, PT, PT, R79, UR9, RZ, P2, !PT ;  /* 0x000000094f4f7c10 */ /* 0x000fe200097fe4ff */
[----:B------:R-:W-:Y:S01]  /*22d0*/  IMAD.WIDE.U32 R128, R22, R128, R10 ;  /* 0x0000008016807225 */ /* 0x000fe200078e000a */
[----:B------:R-:W-:Y:S02]  /*22e0*/  SHF.L.U64.HI R75, R8, 0x1, R75 ;  /* 0x00000001084b7819 */ /* 0x000fe4000001024b */
[----:B--2---:R-:W-:Y:S01]  /*22f0*/  IADD3 R76, P2, PT, R76, UR4, RZ ;  /* 0x000000044c4c7c10 */ /* 0x004fe2000ff5e0ff */
[----:B------:R-:W-:Y:S01]  /*2300*/  IMAD.MOV.U32 R208, RZ, RZ, R78 ;  /* 0x000000ffffd07224 */ /* 0x000fe200078e004e */
[----:B------:R-:W-:Y:S01]  /*2310*/  VIMNMX R73, PT, PT, R205, R2, !PT ;  /* 0x00000002cd497248 */ /* 0x000fe20007fe0100 */
[----:B------:R-:W-:Y:S01]  /*2320*/  IMAD.MOV.U32 R209, RZ, RZ, R79 ;  /* 0x000000ffffd17224 */ /* 0x000fe200078e004f */
[----:B-1----:R-:W-:-:S02]  /*2330*/  LEA.HI R12, R12, R12, RZ, 0x1 ;  /* 0x0000000c0c0c7211 */ /* 0x002fc400078f08ff */
[----:B------:R-:W-:Y:S02]  /*2340*/  IADD3.X R75, PT, PT, R75, UR5, RZ, P2, !PT ;  /* 0x000000054b4b7c10 */ /* 0x000fe400097fe4ff */
[----:B------:R-:W-:Y:S02]  /*2350*/  ISETP.GT.AND P2, PT, R62, R73, PT ;  /* 0x000000493e00720c */ /* 0x000fe40003f44270 */
[----:B------:R-:W-:Y:S01]  /*2360*/  SHF.R.S32.HI R12, RZ, 0x1, R12 ;  /* 0x00000001ff0c7819 */ /* 0x000fe2000001140c */
[----:B------:R-:W-:Y:S01]  /*2370*/  IMAD.MOV.U32 R211, RZ, RZ, R75 ;  /* 0x000000ffffd37224 */ /* 0x000fe200078e004b */
[----:B------:R-:W-:Y:S02]  /*2380*/  LOP3.LUT R9, R14, 0x40, RZ, 0xfc, !PT ;  /* 0x000000400e097812 */ /* 0x000fe400078efcff */
[----:B------:R-:W-:Y:S01]  /*2390*/  MOV R210, R76 ;  /* 0x0000004c00d27202 */ /* 0x000fe20000000f00 */
[----:B------:R-:W-:Y:S01]  /*23a0*/  IMAD R115, R130, R12, R113 ;  /* 0x0000000c82737224 */ /* 0x000fe200078e0271 */
[----:B------:R-:W-:-:S03]  /*23b0*/  IADD3 R74, PT, PT, R129, R7, RZ ;  /* 0x00000007814a7210 */ /* 0x000fc60007ffe0ff */
[--C-:B------:R-:W-:Y:S01]  /*23c0*/  IMAD.IADD R113, R113, 0x1, R115.reuse ;  /* 0x0000000171717824 */ /* 0x100fe200078e0273 */
[----:B------:R-:W-:-:S04]  /*23d0*/  SHF.R.S32.HI R100, RZ, 0x1f, R115 ;  /* 0x0000001fff647819 */ /* 0x000fc80000011473 */
[----:B------:R-:W-:Y:S01]  /*23e0*/  SHF.R.S32.HI R99, RZ, 0x1f, R113 ;  /* 0x0000001fff637819 */ /* 0x000fe20000011471 */
[----:B---3--:R-:W-:Y:S06]  /*23f0*/  @!P2 BRA `(.L_x_1387) ;  /* 0x000000bc00c8a947 */ /* 0x008fec0003800000 */
[----:B------:R-:W1:Y:S01]  /*2400*/  LDC.64 R4, c[0x0][0x4a0] ;  /* 0x00012800ff047b82 */ /* 0x000e620000000a00 */
[----:B------:R-:W2:Y:S01]  /*2410*/  LDCU.128 UR16, c[0x0][0x4b0] ;  /* 0x00009600ff1077ac */ /* 0x000ea20008000c00 */
[----:B------:R-:W-:Y:S01]  /*2420*/  LEA R124, R62, 0xffffff80, 0x7 ;  /* 0xffffff803e7c7811 */ /* 0x000fe200078e38ff */
[----:B------:R-:W-:Y:S01]  /*2430*/  IMAD.MOV.U32 R15, RZ, RZ, RZ ;  /* 0x000000ffff0f7224 */ /* 0x000fe200078e00ff */
[----:B-----5:R-:W-:Y:S01]  /*2440*/  LEA R13, R64, R13, 0x7 ;  /* 0x0000000d400d7211 */ /* 0x020fe200078e38ff */
[----:B------:R-:W3:Y:S01]  /*2450*/  LDCU.128 UR12, c[0x0][0x4c0] ;  /* 0x00009800ff0c77ac */ /* 0x000ee20008000c00 */
[----:B------:R-:W-:Y:S01]  /*2460*/  SHF.R.S32.HI R7, RZ, 0x1f, R124 ;  /* 0x0000001fff077819 */ /* 0x000fe2000001147c */
[----:B------:R-:W-:Y:S01]  /*2470*/  @!P0 IMAD.MOV R0, RZ, RZ, -R0 ;  /* 0x000000ffff008224 */ /* 0x000fe200078e0a00 */
[----:B------:R-:W4:Y:S01]  /*2480*/  LDC.64 R2, c[0x0][0x4a8] ;  /* 0x00012a00ff027b82 */ /* 0x000f220000000a00 */
[----:B------:R-:W3:Y:S01]  /*2490*/  LDCU.128 UR8, c[0x0][0x490] ;  /* 0x00009200ff0877ac */ /* 0x000ee20008000c00 */
[----:B------:R-:W-:Y:S01]  /*24a0*/  IMAD R52, R13, R12, RZ ;  /* 0x0000000c0d347224 */ /* 0x000fe200078e02ff */
[C---:B------:R-:W-:Y:S01]  /*24b0*/  SHF.L.U32 R104, R12.reuse, 0x6, RZ ;  /* 0x000000060c687819 */ /* 0x040fe200000006ff */
[----:B------:R-:W-:Y:S01]  /*24c0*/  IMAD.SHL.U32 R111, R12, 0x10, RZ ;  /* 0x000000100c6f7824 */ /* 0x000fe200078e00ff */
[----:B------:R-:W-:Y:S01]  /*24d0*/  SEL R16, R16, R0, !P1 ;  /* 0x0000000010107207 */ /* 0x000fe20004800000 */
[----:B------:R-:W3:Y:S01]  /*24e0*/  LDCU.64 UR4, c[0x0][0x488] ;  /* 0x00009100ff0477ac */ /* 0x000ee20008000a00 */
[----:B------:R-:W-:Y:S01]  /*24f0*/  IMAD R109, R12, 0x30, RZ ;  /* 0x000000300c6d7824 */ /* 0x000fe200078e02ff */
[----:B------:R-:W-:Y:S01]  /*2500*/  IADD3 R122, PT, PT, R130, 0x10, RZ ;  /* 0x00000010827a7810 */ /* 0x000fe20007ffe0ff */
[C---:B------:R-:W-:Y:S01]  /*2510*/  IMAD R108, R12.reuse, 0x50, RZ ;  /* 0x000000500c6c7824 */ /* 0x040fe200078e02ff */
[----:B------:R-:W-:Y:S01]  /*2520*/  UMOV UR20, URZ ;  /* 0x000000ff00147c82 */ /* 0x000fe20008000000 */
[----:B------:R-:W-:Y:S01]  /*2530*/  IMAD R107, R12, 0x60, RZ ;  /* 0x000000600c6b7824 */ /* 0x000fe200078e02ff */
[----:B------:R-:W-:Y:S01]  /*2540*/  IADD3 R118, PT, PT, R130, 0x30, RZ ;  /* 0x0000003082767810 */ /* 0x000fe20007ffe0ff */
[----:B------:R-:W-:Y:S01]  /*2550*/  IMAD R106, R12, 0x70, RZ ;  /* 0x000000700c6a7824 */ /* 0x000fe200078e02ff */
[----:B------:R-:W-:Y:S01]  /*2560*/  IADD3 R114, PT, PT, R130, 0x50, RZ ;  /* 0x0000005082727810 */ /* 0x000fe20007ffe0ff */
[----:B------:R-:W-:Y:S01]  /*2570*/  IMAD.SHL.U32 R105, R12, 0x20, RZ ;  /* 0x000000200c697824 */ /* 0x000fe200078e00ff */
[----:B------:R-:W-:Y:S01]  /*2580*/  IADD3 R110, PT, PT, R130, 0x70, RZ ;  /* 0x00000070826e7810 */ /* 0x000fe20007ffe0ff */
[----:B-1----:R-:W-:Y:S01]  /*2590*/  IMAD.WIDE.U32 R10, R207, R4, R14 ;  /* 0x00000004cf0a7225 */ /* 0x002fe200078e000e */
[----:B------:R-:W-:-:S02]  /*25a0*/  IADD3 R4, P0, PT, -R70, R130, RZ ;  /* 0x0000008246047210 */ /* 0x000fc40007f1e1ff */
[----:B------:R-:W-:Y:S01]  /*25b0*/  SHF.R.S32.HI R98, RZ, 0x1f, R111 ;  /* 0x0000001fff627819 */ /* 0x000fe2000001146f */
[----:B------:R-:W-:Y:S01]  /*25c0*/  IMAD R11, R207, R5, R11 ;  /* 0x00000005cf0b7224 */ /* 0x000fe200078e020b */
[----:B------:R-:W-:Y:S01]  /*25d0*/  SHF.R.S32.HI R97, RZ, 0x1f, R105 ;  /* 0x0000001fff617819 */ /* 0x000fe20000011469 */
[----:B--2---:R-:W-:Y:S01]  /*25e0*/  IMAD R5, R7, UR16, RZ ;  /* 0x0000001007057c24 */ /* 0x004fe2000f8e02ff */
[----:B----4-:R-:W-:Y:S01]  /*25f0*/  SHF.L.U32 R88, R2, 0x7, RZ ;  /* 0x0000000702587819 */ /* 0x010fe200000006ff */
[----:B------:R-:W-:Y:S01]  /*2600*/  IMAD.WIDE.U32 R10, R124, UR16, R10 ;  /* 0x000000107c0a7c25 */ /* 0x000fe2000f8e000a */
[----:B------:R-:W-:Y:S02]  /*2610*/  SHF.L.U64.HI R90, R2, 0x4, R3 ;  /* 0x00000004025a7819 */ /* 0x000fe40000010203 */
[----:B------:R-:W-:Y:S01]  /*2620*/  SHF.R.S32.HI R96, RZ, 0x1f, R109 ;  /* 0x0000001fff607819 */ /* 0x000fe2000001146d */
[----:B------:R-:W-:Y:S01]  /*2630*/  IMAD R0, R124, UR17, R5 ;  /* 0x000000117c007c24 */ /* 0x000fe2000f8e0205 */
[----:B------:R-:W-:Y:S01]  /*2640*/  SHF.R.S32.HI R5, RZ, 0x1f, R16 ;  /* 0x0000001fff057819 */ /* 0x000fe20000011410 */
[----:B------:R-:W-:Y:S01]  /*2650*/  IMAD.MOV.U32 R18, RZ, RZ, R10 ;  /* 0x000000ffff127224 */ /* 0x000fe200078e000a */
[----:B------:R-:W-:Y:S01]  /*2660*/  SHF.R.S32.HI R95, RZ, 0x1f, R104 ;  /* 0x0000001fff5f7819 */ /* 0x000fe20000011468 */
[----:B---3--:R-:W-:Y:S01]  /*2670*/  IMAD.WIDE.U32 R20, R207, UR10, R14 ;  /* 0x0000000acf147c25 */ /* 0x008fe2000f8e000e */
[----:B------:R-:W-:-:S02]  /*2680*/  IADD3 R19, PT, PT, R11, R0, RZ ;  /* 0x000000000b137210 */ /* 0x000fc40007ffe0ff */
[----:B------:R-:W-:Y:S01]  /*2690*/  SHF.R.S32.HI R94, RZ, 0x1f, R108 ;  /* 0x0000001fff5e7819 */ /* 0x000fe2000001146c */
[----:B------:R-:W-:Y:S01]  /*26a0*/  IMAD R11, R5, UR12, RZ ;  /* 0x0000000c050b7c24 */ /* 0x000fe2000f8e02ff */
[----:B------:R-:W-:Y:S01]  /*26b0*/  SHF.R.S32.HI R93, RZ, 0x1f, R107 ;  /* 0x0000001fff5d7819 */ /* 0x000fe2000001146b */
[----:B------:R-:W-:Y:S01]  /*26c0*/  IMAD R0, R7, R2, RZ ;  /* 0x0000000207007224 */ /* 0x000fe200078e02ff */
[----:B------:R-:W-:Y:S01]  /*26d0*/  SHF.R.S32.HI R92, RZ, 0x1f, R106 ;  /* 0x0000001fff5c7819 */ /* 0x000fe2000001146a */
[C---:B------:R-:W-:Y:S02]  /*26e0*/  IMAD R6, R16.reuse, UR13, R11 ;  /* 0x0000000d10067c24 */ /* 0x040fe4000f8e020b */
[----:B------:R-:W-:Y:S01]  /*26f0*/  IMAD.WIDE.U32 R10, R16, UR12, R18 ;  /* 0x0000000c100a7c25 */ /* 0x000fe2000f8e0012 */
[----:B------:R-:W1:Y:S03]  /*2700*/  LDCU.64 UR12, c[0x0][0x4e0] ;  /* 0x00009c00ff0c77ac */ /* 0x000e660008000a00 */
[----:B------:R-:W-:Y:S01]  /*2710*/  IMAD.IADD R7, R11, 0x1, R6 ;  /* 0x000000010b077824 */ /* 0x000fe200078e0206 */
[----:B------:R-:W-:Y:S01]  /*2720*/  SHF.R.S32.HI R11, RZ, 0x1f, R70 ;  /* 0x0000001fff0b7819 */ /* 0x000fe20000011446 */
[----:B------:R-:W-:-:S02]  /*2730*/  IMAD R5, R5, UR18, RZ ;  /* 0x0000001205057c24 */ /* 0x000fc4000f8e02ff */
[----:B------:R-:W-:Y:S01]  /*2740*/  IMAD R21, R207, UR11, R21 ;  /* 0x0000000bcf157c24 */ /* 0x000fe2000f8e0215 */
[----:B------:R-:W-:Y:S01]  /*2750*/  IADD3.X R11, PT, PT, RZ, ~R11, RZ, P0, !PT ;  /* 0x8000000bff0b7210 */ /* 0x000fe200007fe4ff */
[----:B------:R-:W-:Y:S01]  /*2760*/  IMAD R18, R16, UR19, R5 ;  /* 0x0000001310127c24 */ /* 0x000fe2000f8e0205 */
[----:B------:R-:W-:Y:S01]  /*2770*/  SHF.R.S32.HI R5, RZ, 0x1f, R52 ;  /* 0x0000001fff057819 */ /* 0x000fe20000011434 */
[----:B------:R-:W-:Y:S01]  /*2780*/  IMAD R0, R124, R3, R0 ;  /* 0x000000037c007224 */ /* 0x000fe200078e0200 */
[----:B------:R-:W-:Y:S01]  /*2790*/  IADD3 R82, P0, PT, R52, R113, RZ ;  /* 0x0000007134527210 */ /* 0x000fe20007f1e0ff */
[----:B------:R-:W-:Y:S01]  /*27a0*/  IMAD.WIDE.U32 R20, R124, R2, R20 ;  /* 0x000000027c147225 */ /* 0x000fe200078e0014 */
[----:B------:R-:W-:Y:S01]  /*27b0*/  IADD3 R52, P1, PT, R52, R115, RZ ;  /* 0x0000007334347210 */ /* 0x000fe20007f3e0ff */
[----:B------:R-:W2:Y:S02]  /*27c0*/  LDCU.64 UR10, c[0x0][0x4d0] ;  /* 0x00009a00ff0a77ac */ /* 0x000ea40008000a00 */
[----:B------:R-:W-:-:S02]  /*27d0*/  IMAD.X R83, R5, 0x1, R99, P0 ;  /* 0x0000000105537824 */ /* 0x000fc400000e0663 */
[----:B------:R-:W-:Y:S01]  /*27e0*/  IMAD.IADD R21, R21, 0x1, R0 ;  /* 0x0000000115157824 */ /* 0x000fe200078e0200 */
[----:B------:R-:W3:Y:S01]  /*27f0*/  LDCU.U8 UR19, c[0x0][0x533] ;  /* 0x0000a660ff1377ac */ /* 0x000ee20008000000 */
[----:B------:R-:W-:Y:S01]  /*2800*/  IMAD.X R5, R5, 0x1, R100, P1 ;  /* 0x0000000105057824 */ /* 0x000fe200008e0664 */
[----:B------:R-:W-:Y:S01]  /*2810*/  SHF.L.U64.HI R83, R82, 0x1, R83 ;  /* 0x0000000152537819 */ /* 0x000fe20000010253 */
[----:B------:R-:W-:Y:S01]  /*2820*/  IMAD.WIDE.U32 R16, R16, UR18, R20 ;  /* 0x0000001210107c25 */ /* 0x000fe2000f8e0014 */
[----:B------:R-:W-:Y:S02]  /*2830*/  USHF.L.U32 UR18, UR16, 0x7, URZ ;  /* 0x0000000710127899 */ /* 0x000fe400080006ff */
[C---:B------:R-:W-:Y:S01]  /*2840*/  SHF.L.U64.HI R0, R52.reuse, 0x1, R5 ;  /* 0x0000000134007819 */ /* 0x040fe20000010205 */
[----:B------:R-:W-:Y:S01]  /*2850*/  IMAD.SHL.U32 R52, R52, 0x2, RZ ;  /* 0x0000000234347824 */ /* 0x000fe200078e00ff */
[----:B------:R-:W-:Y:S01]  /*2860*/  IADD3 R19, PT, PT, R17, R18, RZ ;  /* 0x0000001211137210 */ /* 0x000fe20007ffe0ff */
[C---:B------:R-:W-:Y:S01]  /*2870*/  IMAD R81, R11.reuse, UR16, RZ ;  /* 0x000000100b517c24 */ /* 0x040fe2000f8e02ff */
[----:B------:R-:W-:Y:S01]  /*2880*/  MOV R18, R16 ;  /* 0x0000001000127202 */ /* 0x000fe20000000f00 */
        /* <DEDUP_REMOVED lines=8> */
[----:B------:R-:W-:Y:S01]  /*2910*/  IMAD.WIDE.U32 R6, R4, UR16, R6 ;  /* 0x0000001004067c25 */ /* 0x000fe2000f8e0006 */
[----:B------:R-:W-:Y:S01]  /*2920*/  IADD3 R84, P1, PT, R82, UR14, RZ ;  /* 0x0000000e52547c10 */ /* 0x000fe2000ff3e0ff */
[----:B------:R-:W2:Y:S01]  /*2930*/  LDCU UR16, c[0x0][0x440] ;  /* 0x00008800ff1077ac */ /* 0x000ea20008000800 */
[----:B------:R-:W-:Y:S01]  /*2940*/  IADD3.X R53, PT, PT, R0, UR11, RZ, P0, !PT ;  /* 0x0000000b00357c10 */ /* 0x000fe200087fe4ff */
[C---:B------:R-:W-:Y:S01]  /*2950*/  IMAD R11, R4.reuse, R3, R11 ;  /* 0x00000003040b7224 */ /* 0x040fe200078e020b */
[----:B------:R-:W-:Y:S01]  /*2960*/  IADD3 R89, P0, PT, RZ, -UR20, RZ ;  /* 0x80000014ff597c10 */ /* 0x000fe2000ff1e0ff */
[----:B------:R-:W-:Y:S01]  /*2970*/  IMAD.WIDE.U32 R4, R4, R2, R18 ;  /* 0x0000000204047225 */ /* 0x000fe200078e0012 */
[----:B------:R-:W-:Y:S01]  /*2980*/  IADD3.X R85, PT, PT, R83, UR15, RZ, P1, !PT ;  /* 0x0000000f53557c10 */ /* 0x000fe20008ffe4ff */
[----:B------:R-:W1:Y:S01]  /*2990*/  LDCU.64 UR14, c[0x0][0x3c0] ;  /* 0x00007800ff0e77ac */ /* 0x000e620008000a00 */
[----:B------:R-:W-:Y:S01]  /*29a0*/  IADD3.X R86, PT, PT, RZ, ~UR18, RZ, P0, !PT ;  /* 0x80000012ff567c10 */ /* 0x000fe200087fe4ff */
[----:B------:R-:W-:Y:S01]  /*29b0*/  IMAD.X R88, RZ, RZ, ~R88, P0 ;  /* 0x000000ffff587224 */ /* 0x000fe200000e0e58 */
[----:B------:R-:W-:Y:S01]  /*29c0*/  LEA R80, P3, R6, UR8, 0x1 ;  /* 0x0000000806507c11 */ /* 0x000fe2000f8608ff */
[----:B------:R-:W-:Y:S01]  /*29d0*/  IMAD.IADD R81, R7, 0x1, R81 ;  /* 0x0000000107517824 */ /* 0x000fe200078e0251 */
[----:B------:R-:W-:Y:S01]  /*29e0*/  IADD3 R11, PT, PT, R5, R11, RZ ;  /* 0x0000000b050b7210 */ /* 0x000fe20007ffe0ff */
[----:B------:R-:W-:Y:S01]  /*29f0*/  IMAD.SHL.U32 R91, R2, 0x10, RZ ;  /* 0x00000010025b7824 */ /* 0x000fe200078e00ff */
[----:B------:R-:W-:Y:S01]  /*2a00*/  LEA R10, P2, R4, UR4, 0x1 ;  /* 0x00000004040a7c11 */ /* 0x000fe2000f8408ff */
[----:B------:R-:W-:Y:S01]  /*2a10*/  VIADD R120, R130, 0x20 ;  /* 0x0000002082787836 */ /* 0x000fe20000000000 */
        /* <DEDUP_REMOVED lines=17> */
.L_x_1487:
[----:B------:R-:W-:Y:S01]  /*2b30*/  VIADD R101, R101, 0x80 ;  /* 0x0000008065657836 */ /* 0x000fe20000000000 */
[----:B------:R-:W-:Y:S01]  /*2b40*/  BSSY.RECONVERGENT B0, `(.L_x_1388) ;  /* 0x0000014000007945 */ /* 0x000fe20003800200 */
[----:B------:R-:W-:Y:S03]  /*2b50*/  VIADD R103, R103, 0x80 ;  /* 0x0000008067677836 */ /* 0x000fe60000000000 */
[-C--:B------:R-:W-:Y:S02]  /*2b60*/  ISETP.GE.AND P0, PT, R130, R101.reuse, PT ;  /* 0x000000658200720c */ /* 0x080fe40003f06270 */
[----:B------:R-:W-:Y:S02]  /*2b70*/  ISETP.GE.AND P2, PT, R122, R101, PT ;  /* 0x000000657a00720c */ /* 0x000fe40003f46270 */
[----:B------:R-:W-:Y:S02]  /*2b80*/  ISETP.GE.AND P0, PT, R130, R103, !P0 ;  /* 0x000000678200720c */ /* 0x000fe40004706270 */
[----:B------:R-:W-:Y:S02]  /*2b90*/  ISETP.GE.AND P1, PT, R120, R101, PT ;  /* 0x000000657800720c */ /* 0x000fe40003f26270 */
[-C--:B------:R-:W-:Y:S02]  /*2ba0*/  ISETP.LT.OR P3, PT, R122, R103.reuse, P2 ;  /* 0x000000677a00720c */ /* 0x080fe40001761670 */
[----:B------:R-:W-:Y:S02]  /*2bb0*/  ISETP.GE.AND P5, PT, R120, R103, !P1 ;  /* 0x000000677800720c */ /* 0x000fe40004fa6270 */
        /* <DEDUP_REMOVED lines=12> */
.L_x_1389:
[----:B---34-:R-:W-:Y:S05]  /*2c80*/  BSYNC.RECONVERGENT B0 ;  /* 0x0000000000007941 */ /* 0x018fea0003800200 */
.L_x_1388:
[----:B------:R-:W-:Y:S04]  /*2c90*/  BSSY.RECONVERGENT B0, `(.L_x_1390) ;  /* 0x000000d000007945 */ /* 0x000fe80003800200 */
[----:B------:R-:W-:Y:S05]  /*2ca0*/  @P3 BRA `(.L_x_1391) ;  /* 0x00000000002c3947 */ /* 0x000fea0003800000 */
        /* <DEDUP_REMOVED lines=11> */
.L_x_1391:
[----:B------:R-:W-:Y:S05]  /*2d60*/  BSYNC.RECONVERGENT B0 ;  /* 0x0000000000007941 */ /* 0x000fea0003800200 */
.L_x_1390:
[----:B------:R-:W-:Y:S04]  /*2d70*/  BSSY.RECONVERGENT B0, `(.L_x_1392) ;  /* 0x000000e000007945 */ /* 0x000fe80003800200 */
[----:B------:R-:W-:Y:S05]  /*2d80*/  @!P5 BRA `(.L_x_1393) ;  /* 0x000000000030d947 */ /* 0x000fea0003800000 */
        /* <DEDUP_REMOVED lines=12> */
.L_x_1393:
[----:B------:R-:W-:Y:S05]  /*2e50*/  BSYNC.RECONVERGENT B0 ;  /* 0x0000000000007941 */ /* 0x000fea0003800200 */
.L_x_1392:
        /* <DEDUP_REMOVED lines=21> */
.L_x_1395:
[----:B------:R-:W-:Y:S05]  /*2fb0*/  BSYNC.RECONVERGENT B0 ;  /* 0x0000000000007941 */ /* 0x000fea0003800200 */
.L_x_1394:
        /* <DEDUP_REMOVED lines=17> */
.L_x_1397:
[----:B------:R-:W-:Y:S05]  /*30d0*/  BSYNC.RECONVERGENT B0 ;  /* 0x0000000000007941 */ /* 0x000fea0003800200 */
.L_x_1396:
        /* <DEDUP_REMOVED lines=21> */
.L_x_1399:
[----:B------:R-:W-:Y:S05]  /*3230*/  BSYNC.RECONVERGENT B0 ;  /* 0x0000000000007941 */ /* 0x000fea0003800200 */
.L_x_1398:
        /* <DEDUP_REMOVED lines=23> */
.L_x_1401:
[----:B------:R-:W-:Y:S05]  /*33b0*/  BSYNC.RECONVERGENT B0 ;  /* 0x0000000000007941 */ /* 0x000fea0003800200 */
.L_x_1400:
        /* <DEDUP_REMOVED lines=18> */
.L_x_1403:
[----:B------:R-:W-:Y:S05]  /*34e0*/  BSYNC.RECONVERGENT B0 ;  /* 0x0000000000007941 */ /* 0x000fea0003800200 */
.L_x_1402:
        /* <DEDUP_REMOVED lines=14> */
.L_x_1407:
[----:B------:R-:W-:Y:S05]  /*35d0*/  BSYNC.RECONVERGENT B0 ;  /* 0x0000000000007941 */ /* 0x000fea0003800200 */
.L_x_1406:
[----:B------:R-:W-:Y:S01]  /*35e0*/  ISETP.NE.AND P0, PT, R55, RZ, PT ;  /* 0x000000ff3700720c */ /* 0x000fe20003f05270 */
[----:B------:R-:W-:Y:S11]  /*35f0*/  BSSY.RECONVERGENT B0, `(.L_x_1408) ;  /* 0x000000f000007945 */ /* 0x000ff60003800200 */
[----:B------:R-:W-:Y:S01]  /*3600*/  @!UPT UIADD3 URZ, UPT, UPT, URZ, URZ, URZ ;  /* 0x000000fffffff290 */ /* 0x000fe2000fffe0ff */
[----:B------:R-:W-:Y:S05]  /*3610*/  @P0 BRA `(.L_x_1409) ;  /* 0x0000000000300947 */ /* 0x000fea0003800000 */
        /* <DEDUP_REMOVED lines=12> */
.L_x_1409:
[----:B------:R-:W-:Y:S05]  /*36e0*/  BSYNC.RECONVERGENT B0 ;  /* 0x0000000000007941 */ /* 0x000fea0003800200 */
.L_x_1408:
[----:B------:R-:W-:Y:S01]  /*36f0*/  ISETP.NE.AND P0, PT, R119, RZ, PT ;  /* 0x000000ff7700720c */ /* 0x000fe20003f05270 */
[----:B------:R-:W-:Y:S11]  /*3700*/  BSSY.RECONVERGENT B0, `(.L_x_1410) ;  /* 0x0000011000007945 */ /* 0x000ff60003800200 */
[----:B------:R-:W-:Y:S01]  /*3710*/  @!UPT UIADD3 URZ, UPT, UPT, URZ, URZ, URZ ;  /* 0x000000fffffff290 */ /* 0x000fe2000fffe0ff */
[----:B------:R-:W-:Y:S05]  /*3720*/  @!P0 BRA `(.L_x_1411) ;  /* 0x0000000000388947 */ /* 0x000fea0003800000 */
        /* <DEDUP_REMOVED lines=14> */
.L_x_1411:
[----:B------:R-:W-:Y:S05]  /*3810*/  BSYNC.RECONVERGENT B0 ;  /* 0x0000000000007941 */ /* 0x000fea0003800200 */
.L_x_1410:
        /* <DEDUP_REMOVED lines=18> */
.L_x_1413:
[----:B------:R-:W-:Y:S05]  /*3940*/  BSYNC.RECONVERGENT B0 ;  /* 0x0000000000007941 */ /* 0x000fea0003800200 */
.L_x_1412:
        /* <DEDUP_REMOVED lines=14> */
.L_x_1415:
[----:B------:R-:W-:Y:S05]  /*3a30*/  BSYNC.RECONVERGENT B0 ;  /* 0x0000000000007941 */ /* 0x000fea0003800200 */
.L_x_1414:
        /* <DEDUP_REMOVED lines=16> */
.L_x_1417:
[----:B------:R-:W-:Y:S05]  /*3b40*/  BSYNC.RECONVERGENT B0 ;  /* 0x0000000000007941 */ /* 0x000fea0003800200 */
.L_x_1416:
        /* <DEDUP_REMOVED lines=16> */
.L_x_1419:
[----:B------:R-:W-:Y:S05]  /*3c50*/  BSYNC.RECONVERGENT B0 ;  /* 0x0000000000007941 */ /* 0x000fea0003800200 */
.L_x_1418:
        /* <DEDUP_REMOVED lines=19> */
.L_x_1405:
        /* <DEDUP_REMOVED lines=61> */
.L_x_1425:
[----:B------:R-:W-:Y:S05]  /*4160*/  BSYNC.RECONVERGENT B0 ;  /* 0x0000000000007941 */ /* 0x000fea0003800200 */
.L_x_1424:
        /* <DEDUP_REMOVED lines=53> */
.L_x_1423:
[----:B------:R-:W-:Y:S05]  /*44c0*/  BSYNC.RECONVERGENT B1 ;  /* 0x0000000000017941 */ /* 0x000fea0003800200 */
.L_x_1422:
        /* <DEDUP_REMOVED lines=8> */
[----:B------:R-:W-:Y:S07]  /*4550*/  @P1 BRA `(.L_x_1427) ;  /* 0x0000000400c41947 */ /* 0x000fee0003800000 */
        /* <DEDUP_REMOVED lines=59> */
.L_x_1429:
[----:B------:R-:W-:Y:S05]  /*4910*/  BSYNC.RECONVERGENT B0 ;  /* 0x0000000000007941 */ /* 0x000fea0003800200 */
.L_x_1428:
        /* <DEDUP_REMOVED lines=53> */
.L_x_1427:
[----:B------:R-:W-:Y:S05]  /*4c70*/  BSYNC.RECONVERGENT B1 ;  /* 0x0000000000017941 */ /* 0x000fea0003800200 */
.L_x_1426:
        /* <DEDUP_REMOVED lines=69> */
.L_x_1433:
[----:B------:R-:W-:Y:S05]  /*50d0*/  BSYNC.RECONVERGENT B0 ;  /* 0x0000000000007941 */ /* 0x000fea0003800200 */
.L_x_1432:
        /* <DEDUP_REMOVED lines=53> */
.L_x_1431:
[----:B------:R-:W-:Y:S05]  /*5430*/  BSYNC.RECONVERGENT B1 ;  /* 0x0000000000017941 */ /* 0x000fea0003800200 */
.L_x_1430:
        /* <DEDUP_REMOVED lines=71> */
.L_x_1437:
[----:B------:R-:W-:Y:S05]  /*58b0*/  BSYNC.RECONVERGENT B0 ;  /* 0x0000000000007941 */ /* 0x000fea0003800200 */
.L_x_1436:
        /* <DEDUP_REMOVED lines=51> */
.L_x_1435:
[----:B------:R-:W-:Y:S05]  /*5bf0*/  BSYNC.RECONVERGENT B1 ;  /* 0x0000000000017941 */ /* 0x000fea0003800200 */
.L_x_1434:
        /* <DEDUP_REMOVED lines=65> */
.L_x_1441:
[----:B------:R-:W-:Y:S05]  /*6010*/  BSYNC.RECONVERGENT B0 ;  /* 0x0000000000007941 */ /* 0x000fea0003800200 */
.L_x_1440:
        /* <DEDUP_REMOVED lines=51> */
.L_x_1439:
[----:B------:R-:W-:Y:S05]  /*6350*/  BSYNC.RECONVERGENT B1 ;  /* 0x0000000000017941 */ /* 0x000fea0003800200 */
.L_x_1438:
        /* <DEDUP_REMOVED lines=69> */
.L_x_1445:
[----:B------:R-:W-:Y:S05]  /*67b0*/  BSYNC.RECONVERGENT B0 ;  /* 0x0000000000007941 */ /* 0x000fea0003800200 */
.L_x_1444:
        /* <DEDUP_REMOVED lines=51> */
.L_x_1443:
[----:B------:R-:W-:Y:S05]  /*6af0*/  BSYNC.RECONVERGENT B1 ;  /* 0x0000000000017941 */ /* 0x000fea0003800200 */
.L_x_1442:
        /* <DEDUP_REMOVED lines=67> */
.L_x_1449:
[----:B------:R-:W-:Y:S05]  /*6f30*/  BSYNC.RECONVERGENT B0 ;  /* 0x0000000000007941 */ /* 0x000fea0003800200 */
.L_x_1448:
        /* <DEDUP_REMOVED lines=51> */
.L_x_1447:
[----:B------:R-:W-:Y:S05]  /*7270*/  BSYNC.RECONVERGENT B1 ;  /* 0x0000000000017941 */ /* 0x000fea0003800200 */
.L_x_1446:
        /* <DEDUP_REMOVED lines=67> */
.L_x_1453:
[----:B------:R-:W-:Y:S05]  /*76b0*/  BSYNC.RECONVERGENT B0 ;  /* 0x0000000000007941 */ /* 0x000fea0003800200 */
.L_x_1452:
        /* <DEDUP_REMOVED lines=51> */
.L_x_1451:
[----:B------:R-:W-:Y:S05]  /*79f0*/  BSYNC.RECONVERGENT B1 ;  /* 0x0000000000017941 */ /* 0x000fea0003800200 */
.L_x_1450:
        /* <DEDUP_REMOVED lines=8> */
.L_x_1421:
        /* <DEDUP_REMOVED lines=18> */
[----:B------:R-:W-:Y:S02]  /*7ba0*/  @!P0 SHF.L.U32 R121, R123, 0x1, RZ ;  /* 0x000000017b798819 */ /* 0x000fe400000006ff */
[----:B----4-:R-:W-:Y:S02]  /*7bb0*/  @!P0 SEL R21, R18, R19, !P1 ;  /* 0x0000001312158207 */ /* 0x010fe40004800000 */
[----:B------:R-:W-:Y:S02]  /*7bc0*/  @!P0 IADD3 R136, P1, PT, R121, R82, RZ ;  /* 0x0000005279888210 */ /* 0x000fe40007f3e0ff */
[----:B------:R-:W-:Y:S01]  /*7bd0*/  @!P0 SHF.L.U64.HI R134, R123, 0x1, R134 ;  /* 0x000000017b868819 */ /* 0x000fe20000010286 */
        /* <DEDUP_REMOVED lines=77> */
.L_x_1457:
[----:B------:R-:W-:Y:S05]  /*80b0*/  BSYNC.RECONVERGENT B0 ;  /* 0x0000000000007941 */ /* 0x000fea0003800200 */
.L_x_1456:
        /* <DEDUP_REMOVED lines=92> */
.L_x_1455:
[----:B------:R-:W-:Y:S05]  /*8680*/  BSYNC.RECONVERGENT B1 ;  /* 0x0000000000017941 */ /* 0x000fea0003800200 */
.L_x_1454:
[----:B------:R-:W-:Y:S01]  /*8690*/  ISETP.NE.AND P0, PT, R55, RZ, PT ;  /* 0x000000ff3700720c */ /* 0x000fe20003f05270 */
[----:B------:R-:W-:Y:S11]  /*86a0*/  BSSY.RECONVERGENT B1, `(.L_x_1458) ;  /* 0x00000c2000017945 */ /* 0x000ff60003800200 */
[----:B------:R-:W-:Y:S01]  /*86b0*/  @!UPT UIADD3 URZ, UPT, UPT, URZ, URZ, URZ ;  /* 0x000000fffffff290 */ /* 0x000fe2000fffe0ff */
[----:B------:R-:W-:Y:S05]  /*86c0*/  @P0 BRA `(.L_x_1459) ;  /* 0x0000000800fc0947 */ /* 0x000fea0003800000 */
        /* <DEDUP_REMOVED lines=98> */
.L_x_1461:
[----:B------:R-:W-:Y:S05]  /*8cf0*/  BSYNC.RECONVERGENT B0 ;  /* 0x0000000000007941 */ /* 0x000fea0003800200 */
.L_x_1460:
        /* <DEDUP_REMOVED lines=92> */
.L_x_1459:
[----:B------:R-:W-:Y:S05]  /*92c0*/  BSYNC.RECONVERGENT B1 ;  /* 0x0000000000017941 */ /* 0x000fea0003800200 */
.L_x_1458:
[----:B------:R-:W-:Y:S01]  /*92d0*/  ISETP.NE.AND P0, PT, R119, RZ, PT ;  /* 0x000000ff7700720c */ /* 0x000fe20003f05270 */
[----:B------:R-:W-:Y:S11]  /*92e0*/  BSSY.RECONVERGENT B1, `(.L_x_1462) ;  /* 0x00000c4000017945 */ /* 0x000ff60003800200 */
[----:B------:R-:W-:Y:S01]  /*92f0*/  @!UPT UIADD3 URZ, UPT, UPT, URZ, URZ, URZ ;  /* 0x000000fffffff290 */ /* 0x000fe2000fffe0ff */
[----:B------:R-:W-:Y:S05]  /*9300*/  @!P0 BRA `(.L_x_1463) ;  /* 0x0000000c00048947 */ /* 0x000fea0003800000 */
[----:B----4-:R-:W4:Y:S01]  /*9310*/  LDC.64 R4, c[0x0][0x4a8] ;  /* 0x00012a00ff047b82 */ /* 0x010f220000000a00 */
[----:B------:R-:W-:Y:S07]  /*9320*/  BSSY.RECONVERGENT B0, `(.L_x_1464) ;  /* 0x0000063000007945 */ /* 0x000fee0003800200 */
[----:B------:R-:W1:Y:S08]  /*9330*/  LDC.64 R2, c[0x0][0x3b8] ;  /* 0x0000ee00ff027b82 */ /* 0x000e700000000a00 */
[----:B------:R-:W5:Y:S01]  /*9340*/  LDC R119, c[0x0][0x440] ;  /* 0x00011000ff777b82 */ /* 0x000f620000000800 */
[C---:B----4-:R-:W-:Y:S04]  /*9350*/  LEA R24, P0, R4.reuse, R10, 0x6 ;  /* 0x0000000a04187211 */ /* 0x050fe800078030ff */
[----:B------:R-:W-:Y:S02]  /*9360*/  LEA.HI.X R25, R4, R11, R5, 0x6, P0 ;  /* 0x0000000b04197211 */ /* 0x000fe400000f3405 */
[C---:B-1-3--:R-:W-:Y:S04]  /*9370*/  LEA R134, P0, R2.reuse, R78, 0x6 ;  /* 0x0000004e02867211 */ /* 0x04afe800078030ff */
[----:B------:R-:W-:Y:S02]  /*9380*/  LEA.HI.X R135, R2, R79, R3, 0x6, P0 ;  /* 0x0000004f02877211 */ /* 0x000fe400000f3403 */
[----:B-----5:R-:W-:Y:S11]  /*9390*/  ISETP.GE.AND P0, PT, R14, R119, PT ;  /* 0x000000770e00720c */ /* 0x020ff60003f06270 */
        /* <DEDUP_REMOVED lines=91> */
.L_x_1465:
[----:B------:R-:W-:Y:S05]  /*9950*/  BSYNC.RECONVERGENT B0 ;  /* 0x0000000000007941 */ /* 0x000fea0003800200 */
.L_x_1464:
        /* <DEDUP_REMOVED lines=92> */
.L_x_1463:
[----:B------:R-:W-:Y:S05]  /*9f20*/  BSYNC.RECONVERGENT B1 ;  /* 0x0000000000017941 */ /* 0x000fea0003800200 */
.L_x_1462:
        /* <DEDUP_REMOVED lines=11> */
[----:B-1-3--:R-:W-:Y:S03]  /*9fe0*/  IMAD.WIDE.U32 R134, R2, 0x60, R78 ;  /* 0x0000006002867825 */ /* 0x00afe600078e004e */
[----:B------:R-:W-:Y:S01]  /*9ff0*/  IADD3 R25, PT, PT, R25, R5, RZ ;  /* 0x0000000519197210 */ /* 0x000fe20007ffe0ff */
[----:B------:R-:W-:Y:S05]  /*a000*/  IMAD R3, R3, 0x60, RZ ;  /* 0x0000006003037824 */ /* 0x000fea00078e02ff */
[----:B------:R-:W-:Y:S01]  /*a010*/  IADD3 R135, PT, PT, R135, R3, RZ ;  /* 0x0000000387877210 */ /* 0x000fe20007ffe0ff */
[----:B------:R-:W-:Y:S06]  /*a020*/  @P0 BRA `(.L_x_1469) ;  /* 0x0000000400640947 */ /* 0x000fec0003800000 */
        /* <DEDUP_REMOVED lines=89> */
.L_x_1469:
[----:B------:R-:W-:Y:S05]  /*a5c0*/  BSYNC.RECONVERGENT B0 ;  /* 0x0000000000007941 */ /* 0x000fea0003800200 */
.L_x_1468:
[----:B------:R-:W-:Y:S11]  /*a5d0*/  ISETP.GE.AND P0, PT, R9, R55, PT ;  /* 0x000000370900720c */ /* 0x000ff60003f06270 */
[----:B------:R-:W-:Y:S02]  /*a5e0*/  @!UPT UIADD3 URZ, UPT, UPT, URZ, URZ, URZ ;  /* 0x000000fffffff290 */ /* 0x000fe4000fffe0ff */
[----:B------:R-:W-:Y:S05]  /*a5f0*/  @P0 BRA `(.L_x_1467) ;  /* 0x0000000400640947 */ /* 0x000fea0003800000 */
[C---:B------:R-:W-:Y:S01]  /*a600*/  ISETP.GE.AND P0, PT, R9.reuse, R13, PT ;  /* 0x0000000d0900720c */ /* 0x040fe20003f06270 */
[----:B------:R-:W3:Y:S11]  /*a610*/  LDG.E.128 R48, desc[UR6][R24.64+0x80] ;  /* 0x0000800618307981 */ /* 0x000ef6000c1e1d00 */
[----:B------:R-:W-:Y:S01]  /*a620*/  @!UPT UIADD3 URZ, UPT, UPT, URZ, URZ, URZ ;  /* 0x000000fffffff290 */ /* 0x000fe2000fffe0ff */
[----:B------:R-:W-:Y:S04]  /*a630*/  @!P0 ISETP.GE.U32.AND P1, PT, R9, R18, PT ;  /* 0x000000120900820c */ /* 0x000fe80003f26070 */
[----:B-12---:R-:W-:Y:S02]  /*a640*/  @!P0 SEL R56, R19, RZ, P1 ;  /* 0x000000ff13388207 */ /* 0x006fe40000800000 */
        /* <DEDUP_REMOVED lines=11> */
[----:B------:R-:W4:Y:S01]  /*a700*/  @!P0 LDG.E.128 R56, desc[UR6][R136.64+0x80] ;  /* 0x0000800688388981 */ /* 0x000f22000c1e1d00 */
[----:B------:R-:W-:Y:S02]  /*a710*/  @!P0 IADD3.X R37, PT, PT, R60, R85, RZ, P1, !PT ;  /* 0x000000553c258210 */ /* 0x000fe40000ffe4ff */
[----:B------:R-:W-:Y:S05]  /*a720*/  ISETP.GE.U32.OR P1, PT, R9, R18, P0 ;  /* 0x000000120900720c */ /* 0x000fea0000726470 */
[----:B------:R3:W5:Y:S01]  /*a730*/  @!P0 LDG.E.128 R44, desc[UR6][R36.64+0x80] ;  /* 0x00008006242c8981 */ /* 0x000762000c1e1d00 */
[--C-:B--2---:R-:W-:Y:S01]  /*a740*/  @!P0 HADD2.F32 R31, -RZ, R20.reuse.H0_H0 ;  /* 0x20000014ff1f8230 */ /* 0x104fe20000004100 */
[----:B---3--:R-:W-:Y:S01]  /*a750*/  @!P0 MOV R36, R48 ;  /* 0x0000003000248202 */ /* 0x008fe20000000f00 */
[----:B------:R-:W-:Y:S01]  /*a760*/  @!P0 HADD2.F32 R30, -RZ, R20.H1_H1 ;  /* 0x30000014ff1e8230 */ /* 0x000fe20000004100 */
[----:B------:R-:W-:Y:S01]  /*a770*/  @!P0 MOV R54, R49 ;  /* 0x0000003100368202 */ /* 0x000fe20000000f00 */
[----:B------:R-:W-:Y:S01]  /*a780*/  @!P0 HADD2.F32 R29, -RZ, R21.H0_H0 ;  /* 0x20000015ff1d8230 */ /* 0x000fe20000004100 */
[----:B------:R-:W-:Y:S01]  /*a790*/  @!P0 MOV R55, R51 ;  /* 0x0000003300378202 */ /* 0x000fe20000000f00 */
        /* <DEDUP_REMOVED lines=63> */
.L_x_1467:
[----:B------:R-:W-:Y:S05]  /*ab90*/  BSYNC.RECONVERGENT B1 ;  /* 0x0000000000017941 */ /* 0x000fea0003800200 */
.L_x_1466:
        /* <DEDUP_REMOVED lines=9> */
[C---:B-1-3--:R-:W-:Y:S04]  /*ac30*/  LEA R134, P0, R2.reuse, R78, 0x7 ;  /* 0x0000004e02867211 */ /* 0x04afe800078038ff */
[----:B------:R-:W-:Y:S01]  /*ac40*/  LEA.HI.X R135, R2, R79, R3, 0x7, P0 ;  /* 0x0000004f02877211 */ /* 0x000fe200000f3c03 */
[----:B------:R-:W-:Y:S08]  /*ac50*/  @P6 BRA `(.L_x_1473) ;  /* 0x0000000400646947 */ /* 0x000ff00003800000 */
[C---:B------:R-:W-:Y:S01]  /*ac60*/  ISETP.GE.AND P0, PT, R14.reuse, R13, PT ;  /* 0x0000000d0e00720c */ /* 0x040fe20003f06270 */
[----:B--2---:R-:W2:Y:S11]  /*ac70*/  LDG.E.128 R56, desc[UR6][R24.64] ;  /* 0x0000000618387981 */ /* 0x004eb6000c1e1d00 */
        /* <DEDUP_REMOVED lines=87> */
.L_x_1473:
[----:B------:R-:W-:Y:S05]  /*b1f0*/  BSYNC.RECONVERGENT B0 ;  /* 0x0000000000007941 */ /* 0x000fea0003800200 */
.L_x_1472:
        /* <DEDUP_REMOVED lines=25> */
[----:B------:R-:W-:Y:S01]  /*b390*/  @!P0 HADD2.F32 R30, -RZ, R20.H1_H1 ;  /* 0x30000014ff1e8230 */ /* 0x000fe20000004100 */
[----:B------:R-:W-:Y:S01]  /*b3a0*/  @!P0 MOV R54, R49 ;  /* 0x0000003100368202 */ /* 0x000fe20000000f00 */
[----:B------:R-:W-:Y:S01]  /*b3b0*/  @!P0 HADD2.F32 R29, -RZ, R21.H0_H0 ;  /* 0x20000015ff1d8230 */ /* 0x000fe20000004100 */
[----:B------:R-:W-:Y:S01]  /*b3c0*/  @!P0 MOV R55, R51 ;  /* 0x0000003300378202 */ /* 0x000fe20000000f00 */
[----:B------:R-:W-:Y:S02]  /*b3d0*/  @!P0 HADD2.F32 R37, -RZ, R36.H0_H0 ;  /* 0x20000024ff258230 */ /* 0x000fe40000004100 */
[--C-:B----4-:R-:W-:Y:S02]  /*b3e0*/  @!P0 HADD2.F32 R34, -RZ, R56.reuse.H0_H0 ;  /* 0x20000038ff228230 */ /* 0x110fe40000004100 */
        /* <DEDUP_REMOVED lines=61> */
.L_x_1471:
[----:B------:R-:W-:Y:S05]  /*b7c0*/  BSYNC.RECONVERGENT B1 ;  /* 0x0000000000017941 */ /* 0x000fea0003800200 */
.L_x_1470:
        /* <DEDUP_REMOVED lines=103> */
.L_x_1477:
[----:B------:R-:W-:Y:S05]  /*be40*/  BSYNC.RECONVERGENT B0 ;  /* 0x0000000000007941 */ /* 0x000fea0003800200 */
.L_x_1476:
[----:B------:R-:W-:Y:S11]  /*be50*/  ISETP.GE.AND P0, PT, R9, R55, PT ;  /* 0x000000370900720c */ /* 0x000ff60003f06270 */
[----:B------:R-:W-:Y:S02]  /*be60*/  @!UPT UIADD3 URZ, UPT, UPT, URZ, URZ, URZ ;  /* 0x000000fffffff290 */ /* 0x000fe4000fffe0ff */
[----:B------:R-:W-:Y:S05]  /*be70*/  @P0 BRA `(.L_x_1475) ;  /* 0x0000000400640947 */ /* 0x000fea0003800000 */
        /* <DEDUP_REMOVED lines=13> */
[----:B------:R-:W4:Y:S01]  /*bf50*/  @!P0 LDG.E.128 R20, desc[UR6][R22.64+0x80] ;  /* 0x0000800616148981 */ /* 0x000f22000c1e1d00 */
[C---:B------:R-:W-:Y:S02]  /*bf60*/  @!P0 IADD3.X R33, PT, PT, R0.reuse, R83, RZ, P1, !PT ;  /* 0x0000005300218210 */ /* 0x040fe40000ffe4ff */
[----:B------:R-:W-:Y:S04]  /*bf70*/  @!P0 IADD3 R30, P1, PT, R3, R84, RZ ;  /* 0x00000054031e8210 */ /* 0x000fe80007f3e0ff */
[----:B------:R-:W-:Y:S01]  /*bf80*/  @!P0 IADD3.X R31, PT, PT, R0, R85, RZ, P1, !PT ;  /* 0x00000055001f8210 */ /* 0x000fe20000ffe4ff */
[----:B------:R-:W5:Y:S01]  /*bf90*/  @!P0 LDG.E.128 R32, desc[UR6][R32.64+0x80] ;  /* 0x0000800620208981 */ /* 0x000f62000c1e1d00 */
[----:B------:R-:W-:Y:S07]  /*bfa0*/  ISETP.GE.U32.OR P1, PT, R9, R18, P0 ;  /* 0x000000120900720c */ /* 0x000fee0000726470 */
[----:B------:R2:W2:Y:S01]  /*bfb0*/  @!P0 LDG.E.128 R36, desc[UR6][R30.64+0x80] ;  /* 0x000080061e248981 */ /* 0x0004a2000c1e1d00 */
[--C-:B----4-:R-:W-:Y:S01]  /*bfc0*/  @!P0 HADD2.F32 R26, -RZ, R20.reuse.H1_H1 ;  /* 0x30000014ff1a8230 */ /* 0x110fe20000004100 */
[----:B---3--:R-:W-:Y:S01]  /*bfd0*/  @!P0 MOV R28, R40 ;  /* 0x00000028001c8202 */ /* 0x008fe20000000f00 */
[----:B------:R-:W-:Y:S01]  /*bfe0*/  @!P0 HADD2.F32 R27, -RZ, R20.H0_H0 ;  /* 0x20000014ff1b8230 */ /* 0x000fe20000004100 */
[----:B------:R-:W-:Y:S01]  /*bff0*/  @!P0 MOV R44, R41 ;  /* 0x00000029002c8202 */ /* 0x000fe20000000f00 */
[--C-:B------:R-:W-:Y:S01]  /*c000*/  @!P0 HADD2.F32 R3, -RZ, R21.reuse.H0_H0 ;  /* 0x20000015ff038230 */ /* 0x100fe20000004100 */
[----:B------:R-:W-:Y:S01]  /*c010*/  @!P0 MOV R45, R43 ;  /* 0x0000002b002d8202 */ /* 0x000fe20000000f00 */
[----:B------:R-:W-:Y:S02]  /*c020*/  @!P0 HADD2.F32 R4, -RZ, R21.H1_H1 ;  /* 0x30000015ff048230 */ /* 0x000fe40000004100 */
[--C-:B-----5:R-:W-:Y:S02]  /*c030*/  @!P0 HADD2.F32 R29, -RZ, R32.reuse.H1_H1 ;  /* 0x30000020ff1d8230 */ /* 0x120fe40000004100 */
        /* <DEDUP_REMOVED lines=11> */
[----:B--2---:R-:W-:Y:S02]  /*c0f0*/  @!P0 HADD2.F32 R31, -RZ, R28.H1_H1 ;  /* 0x3000001cff1f8230 */ /* 0x004fe40000004100 */
        /* <DEDUP_REMOVED lines=49> */
.L_x_1475:
[----:B------:R-:W-:Y:S05]  /*c410*/  BSYNC.RECONVERGENT B1 ;  /* 0x0000000000017941 */ /* 0x000fea0003800200 */
.L_x_1474:
        /* <DEDUP_REMOVED lines=103> */
.L_x_1481:
[----:B------:R-:W-:Y:S05]  /*ca90*/  BSYNC.RECONVERGENT B0 ;  /* 0x0000000000007941 */ /* 0x000fea0003800200 */
.L_x_1480:
        /* <DEDUP_REMOVED lines=92> */
.L_x_1479:
[----:B------:R-:W-:Y:S05]  /*d060*/  BSYNC.RECONVERGENT B1 ;  /* 0x0000000000017941 */ /* 0x000fea0003800200 */
.L_x_1478:
        /* <DEDUP_REMOVED lines=104> */
.L_x_1485:
[----:B------:R-:W-:Y:S05]  /*d6f0*/  BSYNC.RECONVERGENT B0 ;  /* 0x0000000000007941 */ /* 0x000fea0003800200 */
.L_x_1484:
        /* <DEDUP_REMOVED lines=90> */
.L_x_1483:
[----:B------:R-:W-:Y:S05]  /*dca0*/  BSYNC.RECONVERGENT B1 ;  /* 0x0000000000017941 */ /* 0x000fea0003800200 */
.L_x_1482:
[----:B------:R-:W5:Y:S08]  /*dcb0*/  LDC R3, c[0x0][0x450] ;  /* 0x00011400ff037b82 */ /* 0x000f700000000800 */
[----:B------:R-:W1:Y:S01]  /*dcc0*/  LDC R13, c[0x0][0x450] ;  /* 0x00011400ff0d7b82 */ /* 0x000e620000000800 */
[----:B-----5:R-:W-:Y:S05]  /*dcd0*/  IMAD.U32 R3, R3, -0x40, RZ ;  /* 0xffffffc003037824 */ /* 0x020fea00078e00ff */
[C---:B------:R-:W-:Y:S02]  /*dce0*/  LEA R84, P1, R3.reuse, R84, 0x1 ;  /* 0x0000005403547211 */ /* 0x040fe400078208ff */
[C---:B------:R-:W-:Y:S02]  /*dcf0*/  LEA R82, P0, R3.reuse, R82, 0x1 ;  /* 0x0000005203527211 */ /* 0x040fe400078008ff */
[C---:B------:R-:W-:Y:S02]  /*dd00*/  LEA.HI.X.SX32 R85, R3.reuse, R85, 0x1, P1 ;  /* 0x0000005503557211 */ /* 0x040fe400008f0eff */
[----:B-1----:R-:W-:Y:S09]  /*dd10*/  LEA.HI.X.SX32 R83, R3, R83, 0x1, P0 ;  /* 0x0000005303537211 */ /* 0x002ff200000f0eff */
.L_x_1420:
[----:B------:R-:W-:Y:S05]  /*dd20*/  BSYNC.RECONVERGENT B2 ;  /* 0x0000000000027941 */ /* 0x000fea0003800200 */
.L_x_1404:
        /* <DEDUP_REMOVED lines=90> */
.L_x_1486:
[----:B------:R-:W-:Y:S02]  /*e2d0*/  IADD3 R80, P1, PT, R80, R87, RZ ;  /* 0x0000005750507210 */ /* 0x000fe40007f3e0ff */
[----:B------:R-:W-:Y:S03]  /*e2e0*/  IADD3 R10, P0, PT, R10, R89, RZ ;  /* 0x000000590a0a7210 */ /* 0x000fe60007f1e0ff */
[----:B------:R-:W-:Y:S02]  /*e2f0*/  IMAD.X R81, R81, 0x1, R86, P1 ;  /* 0x0000000151517824 */ /* 0x000fe400008e0656 */
[----:B------:R-:W-:Y:S01]  /*e300*/  IMAD.X R11, R11, 0x1, R88, P0 ;  /* 0x000000010b0b7824 */ /* 0x000fe200000e0658 */
[----:B------:R-:W-:Y:S07]  /*e310*/  @P2 BRA `(.L_x_1487) ;  /* 0xffffff4800042947 */ /* 0x000fee000383ffff */
.L_x_1387:
[----:B------:R-:W1:Y:S01]  /*e320*/  LDC R8, c[0x0][0x450] ;  /* 0x00011400ff087b82 */ /* 0x000e620000000800 */
        /* <DEDUP_REMOVED lines=42> */
.L_x_1491:
[----:B------:R-:W-:Y:S05]  /*e5d0*/  BSYNC.RECONVERGENT B0 ;  /* 0x0000000000007941 */ /* 0x000fea0003800200 */
.L_x_1490:
        /* <DEDUP_REMOVED lines=17> */
.L_x_1493:
[----:B------:R-:W-:Y:S05]  /*e6f0*/  BSYNC.RECONVERGENT B0 ;  /* 0x0000000000007941 */ /* 0x000fea0003800200 */
.L_x_1492:
        /* <DEDUP_REMOVED lines=17> */
.L_x_1495:
[----:B------:R-:W-:Y:S05]  /*e810*/  BSYNC.RECONVERGENT B0 ;  /* 0x0000000000007941 */ /* 0x000fea0003800200 */
.L_x_1494:
        /* <DEDUP_REMOVED lines=17> */
.L_x_1489:
        /* <DEDUP_REMOVED lines=43> */
[----:B-----5:R-:W-:Y:S01]  /*ebe0*/  MOV R30, R18 ;  /* 0x00000012001e7202 */ /* 0x020fe20000000f00 */
[----:B------:R-:W-:Y:S02]  /*ebf0*/  HADD2.F32 R23, -RZ, R19.H1_H1 ;  /* 0x30000013ff177230 */ /* 0x000fe40000004100 */
[--C-:B------:R-:W-:Y:S02]  /*ec00*/  HADD2.F32 R32, -RZ, R17.reuse.H0_H0 ;  /* 0x20000011ff207230 */ /* 0x100fe40000004100 */
[----:B------:R-:W-:-:S02]  /*ec10*/  HADD2.F32 R34, -RZ, R17.H1_H1 ;  /* 0x30000011ff227230 */ /* 0x000fc40000004100 */
[----:B------:R-:W-:Y:S02]  /*ec20*/  HADD2.F32 R36, -RZ, R19.H0_H0 ;  /* 0x20000013ff247230 */ /* 0x000fe40000004100 */
[----:B--2---:R-:W-:Y:S02]  /*ec30*/  HADD2.F32 R18, -RZ, R7.H1_H1 ;  /* 0x30000007ff127230 */ /* 0x004fe40000004100 */
[----:B---3--:R-:W-:Y:S02]  /*ec40*/  HADD2.F32 R13, -RZ, R5.H1_H1 ;  /* 0x30000005ff0d7230 */ /* 0x008fe40000004100 */
        /* <DEDUP_REMOVED lines=30> */
.L_x_1503:
[----:B------:R-:W-:Y:S05]  /*ee30*/  BSYNC.RECONVERGENT B0 ;  /* 0x0000000000007941 */ /* 0x000fea0003800200 */
.L_x_1502:
[----:B-----5:R-:W-:Y:S01]  /*ee40*/  IMAD.MOV.U32 R6, RZ, RZ, R18 ;  /* 0x000000ffff067224 */ /* 0x020fe200078e0012 */
[----:B------:R-:W-:Y:S01]  /*ee50*/  MOV R4, R16 ;  /* 0x0000001000047202 */ /* 0x000fe20000000f00 */
[----:B------:R-:W-:Y:S01]  /*ee60*/  IMAD.MOV.U32 R7, RZ, RZ, R19 ;  /* 0x000000ffff077224 */ /* 0x000fe200078e0013 */
[----:B------:R-:W-:Y:S02]  /*ee70*/  MOV R5, R17 ;  /* 0x0000001100057202 */ /* 0x000fe40000000f00 */
.L_x_1501:
[----:B------:R-:W-:Y:S05]  /*ee80*/  BSYNC.RECONVERGENT B1 ;  /* 0x0000000000017941 */ /* 0x000fea0003800200 */
.L_x_1500:
        /* <DEDUP_REMOVED lines=11> */
[----:B------:R3:W4:Y:S01]  /*ef40*/  LDG.E.64 R6, desc[UR6][R24.64+0x40] ;  /* 0x0000400618067981 */ /* 0x000722000c1e1b00 */
[----:B-----5:R-:W-:Y:S01]  /*ef50*/  MOV R23, R18 ;  /* 0x0000001200177202 */ /* 0x020fe20000000f00 */
[--C-:B------:R-:W-:Y:S02]  /*ef60*/  HADD2.F32 R30, -RZ, R17.reuse.H0_H0 ;  /* 0x20000011ff1e7230 */ /* 0x100fe40000004100 */
[----:B------:R-:W-:Y:S02]  /*ef70*/  HADD2.F32 R32, -RZ, R17.H1_H1 ;  /* 0x30000011ff207230 */ /* 0x000fe40000004100 */
[----:B------:R-:W-:-:S02]  /*ef80*/  HADD2.F32 R21, -RZ, R19.H1_H1 ;  /* 0x30000013ff157230 */ /* 0x000fc40000004100 */
[----:B---3--:R-:W-:Y:S02]  /*ef90*/  HADD2.F32 R25, -RZ, R19.H0_H0 ;  /* 0x20000013ff197230 */ /* 0x008fe40000004100 */
[----:B--2---:R-:W-:Y:S02]  /*efa0*/  HADD2.F32 R10, -RZ, R5.H1_H1 ;  /* 0x30000005ff0a7230 */ /* 0x004fe40000004100 */
[----:B------:R-:W-:Y:S02]  /*efb0*/  HADD2.F32 R13, -RZ, R4.H1_H1 ;  /* 0x30000004ff0d7230 */ /* 0x000fe40000004100 */
[--C-:B----4-:R-:W-:Y:S02]  /*efc0*/  HADD2.F32 R18, -RZ, R6.reuse.H1_H1 ;  /* 0x30000006ff127230 */ /* 0x110fe40000004100 */
        /* <DEDUP_REMOVED lines=29> */
.L_x_1505:
[----:B------:R-:W-:Y:S05]  /*f1a0*/  BSYNC.RECONVERGENT B0 ;  /* 0x0000000000007941 */ /* 0x000fea0003800200 */
.L_x_1504:
[----:B-----5:R3:W-:Y:S02]  /*f1b0*/  STS.128 [R0+0x2000], R16 ;  /* 0x0020001000007388 */ /* 0x0207e40000000c00 */
.L_x_1499:
[----:B------:R-:W-:Y:S05]  /*f1c0*/  BSYNC.RECONVERGENT B2 ;  /* 0x0000000000027941 */ /* 0x000fea0003800200 */
.L_x_1498:
        /* <DEDUP_REMOVED lines=64> */
.L_x_1511:
[----:B------:R-:W-:Y:S05]  /*f5d0*/  BSYNC.RECONVERGENT B0 ;  /* 0x0000000000007941 */ /* 0x000fea0003800200 */
.L_x_1510:
[----:B-----5:R1:W-:Y:S02]  /*f5e0*/  STS.128 [R0+0x800], R16 ;  /* 0x0008001000007388 */ /* 0x0203e40000000c00 */
.L_x_1509:
[----:B------:R-:W-:Y:S05]  /*f5f0*/  BSYNC.RECONVERGENT B1 ;  /* 0x0000000000017941 */ /* 0x000fea0003800200 */
.L_x_1508:
        /* <DEDUP_REMOVED lines=29> */
[----:B-1----:R-:W-:Y:S01]  /*f7d0*/  FMUL.FTZ R32, R30, R13 ;  /* 0x0000000d1e207220 */ /* 0x002fe20000410000 */
[----:B------:R-:W-:-:S02]  /*f7e0*/  HADD2.F32 R6, -RZ, R6.H0_H0 ;  /* 0x20000006ff067230 */ /* 0x000fc40000004100 */
[-C--:B------:R-:W-:Y:S01]  /*f7f0*/  FMUL.FTZ R21, R21, R17.reuse ;  /* 0x0000001115157220 */ /* 0x080fe20000410000 */
[C---:B------:R-:W-:Y:S01]  /*f800*/  FFMA.FTZ R28, R19.reuse, R17, -R28 ;  /* 0x00000011131c7223 */ /* 0x040fe2000001081c */
[----:B------:R-:W-:Y:S02]  /*f810*/  HADD2.F32 R17, -RZ, R16.H1_H1 ;  /* 0x30000010ff117230 */ /* 0x000fe40000004100 */
[----:B------:R-:W-:Y:S01]  /*f820*/  FMUL.FTZ R30, R30, R18 ;  /* 0x000000121e1e7220 */ /* 0x000fe20000410000 */
[----:B------:R-:W-:Y:S01]  /*f830*/  FFMA.FTZ R21, R19, R10, R21 ;  /* 0x0000000a13157223 */ /* 0x000fe20000010015 */
[----:B------:R-:W-:Y:S02]  /*f840*/  HADD2.F32 R4, -RZ, R4.H0_H0 ;  /* 0x20000004ff047230 */ /* 0x000fe40000004100 */
[C---:B------:R-:W-:Y:S01]  /*f850*/  FFMA.FTZ R32, R25.reuse, R18, -R32 ;  /* 0x0000001219207223 */ /* 0x040fe20000010820 */
[----:B------:R-:W-:Y:S02]  /*f860*/  HADD2.F32 R5, -RZ, R5.H0_H0 ;  /* 0x20000005ff057230 */ /* 0x000fe40000004100 */
[----:B------:R-:W-:Y:S01]  /*f870*/  FFMA.FTZ R13, R25, R13, R30 ;  /* 0x0000000d190d7223 */ /* 0x000fe2000001001e */
[----:B------:R-:W-:-:S02]  /*f880*/  HADD2.F32 R10, -RZ, R23.H1_H1 ;  /* 0x30000017ff0a7230 */ /* 0x000fc40000004100 */
[----:B------:R-:W-:Y:S02]  /*f890*/  HADD2.F32 R7, -RZ, R7.H0_H0 ;  /* 0x20000007ff077230 */ /* 0x000fe40000004100 */
        /* <DEDUP_REMOVED lines=15> */
.L_x_1513:
[----:B------:R-:W-:Y:S05]  /*f990*/  BSYNC.RECONVERGENT B0 ;  /* 0x0000000000007941 */ /* 0x000fea0003800200 */
.L_x_1512:
[----:B-----5:R3:W-:Y:S02]  /*f9a0*/  STS.128 [R0+0x2800], R16 ;  /* 0x0028001000007388 */ /* 0x0207e40000000c00 */
.L_x_1507:
[----:B------:R-:W-:Y:S05]  /*f9b0*/  BSYNC.RECONVERGENT B2 ;  /* 0x0000000000027941 */ /* 0x000fea0003800200 */
.L_x_1506:
[----:B------:R-:W-:Y:S01]  /*f9c0*/  IADD3 R30, PT, PT, R130, 0x20, RZ ;  /* 0x00000020821e7810 */ /* 0x000fe20007ffe0ff */
[----:B------:R-:W-:Y:S03]  /*f9d0*/  BSSY.RECONVERGENT B2, `(.L_x_1514) ;  /* 0x000007f000027945 */ /* 0x000fe60003800200 */
[----:B------:R-:W-:-:S13]  /*f9e0*/  ISETP.GE.AND P0, PT, R30, R11, PT ;  /* 0x0000000b1e00720c */ /* 0x000fda0003f06270 */
[----:B------:R-:W-:Y:S05]  /*f9f0*/  @P0 BRA `(.L_x_1515) ;  /* 0x0000000400f00947 */ /* 0x000fea0003800000 */
[----:B------:R-:W1:Y:S01]  /*fa00*/  LDC R10, c[0x0][0x440] ;  /* 0x00011000ff0a7b82 */ /* 0x000e620000000800 */
[----:B------:R-:W-:Y:S01]  /*fa10*/  LEA R36, P1, R2, R26, 0x6 ;  /* 0x0000001a02247211 */ /* 0x000fe200078230ff */
[----:B------:R-:W-:Y:S01]  /*fa20*/  BSSY.RECONVERGENT B1, `(.L_x_1516) ;  /* 0x000003e000017945 */ /* 0x000fe20003800200 */
[----:B-----5:R-:W-:Y:S02]  /*fa30*/  IMAD.SHL.U32 R13, R12, 0x20, RZ ;  /* 0x000000200c0d7824 */ /* 0x020fe400078e00ff */
[----:B------:R-:W-:Y:S02]  /*fa40*/  LEA.HI.X R37, R2, R27, R3, 0x6, P1 ;  /* 0x0000001b02257211 */ /* 0x000fe400008f3403 */
        /* <DEDUP_REMOVED lines=17> */
[----:B------:R-:W2:Y:S04]  /*fb60*/  LDG.E.64 R6, desc[UR6][R34.64] ;  /* 0x0000000622067981 */ /* 0x000ea8000c1e1b00 */
[----:B------:R-:W4:Y:S01]  /*fb70*/  LDG.E.64 R4, desc[UR6][R38.64] ;  /* 0x0000000626047981 */ /* 0x000f22000c1e1b00 */
[----:B-----5:R-:W-:Y:S01]  /*fb80*/  MOV R25, R18 ;  /* 0x0000001200197202 */ /* 0x020fe20000000f00 */
[--C-:B------:R-:W-:Y:S02]  /*fb90*/  HADD2.F32 R29, -RZ, R17.reuse.H0_H0 ;  /* 0x20000011ff1d7230 */ /* 0x100fe40000004100 */
[----:B------:R-:W-:Y:S02]  /*fba0*/  HADD2.F32 R32, -RZ, R17.H1_H1 ;  /* 0x30000011ff207230 */ /* 0x000fe40000004100 */
[----:B------:R-:W-:-:S02]  /*fbb0*/  HADD2.F32 R28, -RZ, R19.H1_H1 ;  /* 0x30000013ff1c7230 */ /* 0x000fc40000004100 */
[----:B------:R-:W-:Y:S02]  /*fbc0*/  HADD2.F32 R31, -RZ, R19.H0_H0 ;  /* 0x20000013ff1f7230 */ /* 0x000fe40000004100 */
[----:B--2---:R-:W-:Y:S02]  /*fbd0*/  HADD2.F32 R23, -RZ, R6.H1_H1 ;  /* 0x30000006ff177230 */ /* 0x004fe40000004100 */
[----:B----4-:R-:W-:Y:S02]  /*fbe0*/  HADD2.F32 R18, -RZ, R4.H1_H1 ;  /* 0x30000004ff127230 */ /* 0x010fe40000004100 */
[----:B------:R-:W-:Y:S02]  /*fbf0*/  HADD2.F32 R17, -RZ, R5.H1_H1 ;  /* 0x30000005ff117230 */ /* 0x000fe40000004100 */
[C---:B------:R-:W-:Y:S01]  /*fc00*/  FMUL.FTZ R19, R32.reuse, R23 ;  /* 0x0000001720137220 */ /* 0x040fe20000410000 */
[----:B------:R-:W-:Y:S02]  /*fc10*/  HADD2.F32 R21, -RZ, R7.H1_H1 ;  /* 0x30000007ff157230 */ /* 0x000fe40000004100 */
[-C--:B------:R-:W-:Y:S01]  /*fc20*/  FMUL.FTZ R34, R32, R18.reuse ;  /* 0x0000001220227220 */ /* 0x080fe20000410000 */
[C---:B------:R-:W-:Y:S01]  /*fc30*/  FMUL.FTZ R32, R28.reuse, R17 ;  /* 0x000000111c207220 */ /* 0x040fe20000410000 */
[----:B------:R-:W-:Y:S01]  /*fc40*/  FFMA.FTZ R19, R29, R18, R19 ;  /* 0x000000121d137223 */ /* 0x000fe20000010013 */
[----:B------:R-:W-:Y:S01]  /*fc50*/  FMUL.FTZ R28, R28, R21 ;  /* 0x000000151c1c7220 */ /* 0x000fe20000410000 */
[----:B------:R-:W-:-:S02]  /*fc60*/  HADD2.F32 R6, -RZ, R6.H0_H0 ;  /* 0x20000006ff067230 */ /* 0x000fc40000004100 */
[----:B------:R-:W-:Y:S01]  /*fc70*/  FFMA.FTZ R32, R31, R21, -R32 ;  /* 0x000000151f207223 */ /* 0x000fe20000010820 */
[----:B------:R-:W-:Y:S02]  /*fc80*/  HADD2.F32 R21, -RZ, R16.H1_H1 ;  /* 0x30000010ff157230 */ /* 0x000fe40000004100 */
[----:B------:R-:W-:Y:S02]  /*fc90*/  HADD2.F32 R4, -RZ, R4.H0_H0 ;  /* 0x20000004ff047230 */ /* 0x000fe40000004100 */
[----:B------:R-:W-:Y:S02]  /*fca0*/  HADD2.F32 R5, -RZ, R5.H0_H0 ;  /* 0x20000005ff057230 */ /* 0x000fe40000004100 */
[----:B------:R-:W-:Y:S02]  /*fcb0*/  HADD2.F32 R18, -RZ, R25.H1_H1 ;  /* 0x30000019ff127230 */ /* 0x000fe40000004100 */
[----:B------:R-:W-:Y:S01]  /*fcc0*/  FFMA.FTZ R34, R29, R23, -R34 ;  /* 0x000000171d227223 */ /* 0x000fe20000010822 */
[----:B------:R-:W-:-:S02]  /*fcd0*/  HADD2.F32 R7, -RZ, R7.H0_H0 ;  /* 0x20000007ff077230 */ /* 0x000fc40000004100 */
[----:B------:R-:W-:Y:S01]  /*fce0*/  FFMA.FTZ R17, R31, R17, R28 ;  /* 0x000000111f117223 */ /* 0x000fe2000001001c */
        /* <DEDUP_REMOVED lines=15> */
.L_x_1519:
[----:B------:R-:W-:Y:S05]  /*fde0*/  BSYNC.RECONVERGENT B0 ;  /* 0x0000000000007941 */ /* 0x000fea0003800200 */
.L_x_1518:
[----:B-----5:R1:W-:Y:S02]  /*fdf0*/  STS.128 [R0+0x1000], R16 ;  /* 0x0010001000007388 */ /* 0x0203e40000000c00 */
.L_x_1517:
[----:B------:R-:W-:Y:S05]  /*fe00*/  BSYNC.RECONVERGENT B1 ;  /* 0x0000000000017941 */ /* 0x000fea0003800200 */
.L_x_1516:
        /* <DEDUP_REMOVED lines=57> */
.L_x_1521:
[----:B------:R-:W-:Y:S05]  /*101a0*/  BSYNC.RECONVERGENT B0 ;  /* 0x0000000000007941 */ /* 0x000fea0003800200 */
.L_x_1520:
[----:B-----5:R3:W-:Y:S02]  /*101b0*/  STS.128 [R0+0x3000], R16 ;  /* 0x0030001000007388 */ /* 0x0207e40000000c00 */
.L_x_1515:
[----:B------:R-:W-:Y:S05]  /*101c0*/  BSYNC.RECONVERGENT B2 ;  /* 0x0000000000027941 */ /* 0x000fea0003800200 */
.L_x_1514:
[----:B-1-3--:R-:W-:-:S04]  /*101d0*/  IADD3 R36, PT, PT, R130, 0x30, RZ ;  /* 0x0000003082247810 */ /* 0x00afc80007ffe0ff */
[----:B------:R-:W-:-:S13]  /*101e0*/  ISETP.GE.AND P0, PT, R36, R11, PT ;  /* 0x0000000b2400720c */ /* 0x000fda0003f06270 */
[----:B------:R-:W-:Y:S05]  /*101f0*/  @P0 BRA `(.L_x_1496) ;  /* 0x0000003400c40947 */ /* 0x000fea0003800000 */
[----:B--2---:R-:W1:Y:S01]  /*10200*/  LDC R6, c[0x0][0x440] ;  /* 0x00011000ff067b82 */ /* 0x004e620000000800 */
[----:B------:R-:W-:Y:S01]  /*10210*/  IMAD R3, R3, 0x60, RZ ;  /* 0x0000006003037824 */ /* 0x000fe200078e02ff */
[----:B------:R-:W-:Y:S01]  /*10220*/  BSSY.RECONVERGENT B1, `(.L_x_1522) ;  /* 0x000003e000017945 */ /* 0x000fe20003800200 */
[----:B------:R-:W-:-:S04]  /*10230*/  IMAD.WIDE.U32 R28, R2, 0x60, R26 ;  /* 0x00000060021c7825 */ /* 0x000fc800078e001a */
[----:B------:R-:W-:Y:S01]  /*10240*/  IMAD R7, R12, 0x30, RZ ;  /* 0x000000300c077824 */ /* 0x000fe200078e02ff */
[----:B------:R-:W-:Y:S02]  /*10250*/  IADD3 R29, PT, PT, R29, R3, RZ ;  /* 0x000000031d1d7210 */ /* 0x000fe40007ffe0ff */
[----:B-1----:R-:W-:-:S13]  /*10260*/  ISETP.GE.AND P0, PT, R14, R6, PT ;  /* 0x000000060e00720c */ /* 0x002fda0003f06270 */
[----:B------:R1:W-:Y:S01]  /*10270*/  @P0 STS.128 [R0+0x1800], RZ ;  /* 0x001800ff00000388 */ /* 0x0003e20000000c00 */
[----:B------:R-:W-:Y:S05]  /*10280*/  @P0 BRA `(.L_x_1523) ;  /* 0x0000000000dc0947 */ /* 0x000fea0003800000 */
[----:B------:R2:W5:Y:S01]  /*10290*/  LDG.E.128 R16, desc[UR6][R28.64] ;  /* 0x000000061c107981 */ /* 0x000562000c1e1d00 */
[----:B------:R-:W-:Y:S01]  /*102a0*/  ISETP.GE.AND P0, PT, R14, R8, PT ;  /* 0x000000080e00720c */ /* 0x000fe20003f06270 */
[----:B------:R-:W-:-:S12]  /*102b0*/  BSSY.RECONVERGENT B0, `(.L_x_1524) ;  /* 0x0000033000007945 */ /* 0x000fd80003800200 */
[----:B------:R-:W-:Y:S05]  /*102c0*/  @P0 BRA `(.L_x_1525) ;  /* 0x0000000000c40947 */ /* 0x000fea0003800000 */
[----:B------:R-:W3:Y:S01]  /*102d0*/  LDCU.64 UR8, c[0x0][0x4d0] ;  /* 0x00009a00ff0877ac */ /* 0x000ee20008000a00 */
[C---:B------:R-:W-:Y:S01]  /*102e0*/  IADD3 R3, P0, PT, R7.reuse, R20, RZ ;  /* 0x0000001407037210 */ /* 0x040fe20007f1e0ff */
[----:B------:R-:W1:Y:S03]  /*102f0*/  LDCU.64 UR10, c[0x0][0x4c8] ;  /* 0x00009900ff0a77ac */ /* 0x000e660008000a00 */
[----:B------:R-:W-:Y:S02]  /*10300*/  LEA.HI.X.SX32 R2, R7, R22, 0x1, P0 ;  /* 0x0000001607027211 */ /* 0x000fe400000f0eff */
[C---:B------:R-:W-:Y:S02]  /*10310*/  SHF.L.U32 R4, R3.reuse, 0x1, RZ ;  /* 0x0000000103047819 */ /* 0x040fe400000006ff */
[----:B------:R-:W-:Y:S02]  /*10320*/  SHF.L.U64.HI R2, R3, 0x1, R2 ;  /* 0x0000000103027819 */ /* 0x000fe40000010202 */
[----:B---3--:R-:W-:-:S02]  /*10330*/  IADD3 R38, P0, PT, R4, UR8, RZ ;  /* 0x0000000804267c10 */ /* 0x008fc4000ff1e0ff */
[----:B-1----:R-:W-:Y:S02]  /*10340*/  IADD3 R34, P1, PT, R4, UR10, RZ ;  /* 0x0000000a04227c10 */ /* 0x002fe4000ff3e0ff */
[C---:B------:R-:W-:Y:S02]  /*10350*/  IADD3.X R39, PT, PT, R2.reuse, UR9, RZ, P0, !PT ;  /* 0x0000000902277c10 */ /* 0x040fe400087fe4ff */
[----:B------:R-:W-:-:S03]  /*10360*/  IADD3.X R35, PT, PT, R2, UR11, RZ, P1, !PT ;  /* 0x0000000b02237c10 */ /* 0x000fc60008ffe4ff */
[----:B------:R-:W3:Y:S04]  /*10370*/  LDG.E.64 R2, desc[UR6][R38.64] ;  /* 0x0000000626027981 */ /* 0x000ee8000c1e1b00 */
[----:B------:R1:W4:Y:S01]  /*10380*/  LDG.E.64 R4, desc[UR6][R34.64] ;  /* 0x0000000622047981 */ /* 0x000322000c1e1b00 */
[--C-:B-----5:R-:W-:Y:S02]  /*10390*/  HADD2.F32 R32, -RZ, R17.reuse.H1_H1 ;  /* 0x30000011ff207230 */ /* 0x120fe40000004100 */
[----:B------:R-:W-:Y:S02]  /*103a0*/  HADD2.F32 R26, -RZ, R17.H0_H0 ;  /* 0x20000011ff1a7230 */ /* 0x000fe40000004100 */
[--C-:B------:R-:W-:Y:S02]  /*103b0*/  HADD2.F32 R17, -RZ, R19.reuse.H1_H1 ;  /* 0x30000013ff117230 */ /* 0x100fe40000004100 */
[----:B-1----:R-:W-:-:S02]  /*103c0*/  HADD2.F32 R34, -RZ, R19.H0_H0 ;  /* 0x20000013ff227230 */ /* 0x002fc40000004100 */
[----:B---3--:R-:W-:Y:S02]  /*103d0*/  HADD2.F32 R11, -RZ, R2.H1_H1 ;  /* 0x30000002ff0b7230 */ /* 0x008fe40000004100 */
        /* <DEDUP_REMOVED lines=8> */
[-C--:B------:R-:W-:Y:S01]  /*10460*/  FMUL.FTZ R17, R17, R12.reuse ;  /* 0x0000000c11117220 */ /* 0x080fe20000410000 */
[----:B------:R-:W-:Y:S01]  /*10470*/  FFMA.FTZ R19, R34, R12, -R19 ;  /* 0x0000000c22137223 */ /* 0x000fe20000010813 */
[C---:B------:R-:W-:Y:S01]  /*10480*/  FFMA.FTZ R32, R26.reuse, R11, R32 ;  /* 0x0000000b1a207223 */ /* 0x040fe20000010020 */
[----:B------:R-:W-:Y:S02]  /*10490*/  HADD2.F32 R11, -RZ, R16.H1_H1 ;  /* 0x30000010ff0b7230 */ /* 0x000fe40000004100 */
[----:B------:R-:W-:Y:S01]  /*104a0*/  FFMA.FTZ R21, R26, R13, -R21 ;  /* 0x0000000d1a157223 */ /* 0x000fe20000010815 */
[----:B------:R-:W-:Y:S02]  /*104b0*/  HADD2.F32 R3, -RZ, R3.H0_H0 ;  /* 0x20000003ff037230 */ /* 0x000fe40000004100 */
[----:B------:R-:W-:Y:S01]  /*104c0*/  FFMA.FTZ R10, R34, R10, R17 ;  /* 0x0000000a220a7223 */ /* 0x000fe20000010011 */
[----:B------:R-:W-:-:S02]  /*104d0*/  HADD2.F32 R12, -RZ, R18.H1_H1 ;  /* 0x30000012ff0c7230 */ /* 0x000fc40000004100 */
[C---:B------:R-:W-:Y:S01]  /*104e0*/  FMUL.FTZ R17, R11.reuse, R4 ;  /* 0x000000040b117220 */ /* 0x040fe20000410000 */
[----:B------:R-:W-:Y:S01]  /*104f0*/  HADD2.F32 R5, -RZ, R5.H0_H0 ;  /* 0x20000005ff057230 */ /* 0x000fe20000004100 */
[----:B------:R-:W-:Y:S01]  /*10500*/  F2FP.F16.F32.PACK_AB R21, R32, R21 ;  /* 0x000000152015723e */ /* 0x000fe200000000ff */
[----:B------:R-:W-:Y:S02]  /*10510*/  HADD2.F32 R13, -RZ, R16.H0_H0 ;  /* 0x20000010ff0d7230 */ /* 0x000fe40000004100 */
[----:B------:R-:W-:Y:S01]  /*10520*/  FMUL.FTZ R16, R11, R2 ;  /* 0x000000020b107220 */ /* 0x000fe20000410000 */
        /* <DEDUP_REMOVED lines=11> */
.L_x_1525:
[----:B------:R-:W-:Y:S05]  /*105e0*/  BSYNC.RECONVERGENT B0 ;  /* 0x0000000000007941 */ /* 0x000fea0003800200 */
.L_x_1524:
[----:B-----5:R3:W-:Y:S02]  /*105f0*/  STS.128 [R0+0x1800], R16 ;  /* 0x0018001000007388 */ /* 0x0207e40000000c00 */
.L_x_1523:
[----:B------:R-:W-:Y:S05]  /*10600*/  BSYNC.RECONVERGENT B1 ;  /* 0x0000000000017941 */ /* 0x000fea0003800200 */
.L_x_1522:
[----:B------:R-:W-:-:S13]  /*10610*/  ISETP.GE.AND P0, PT, R9, R6, PT ;  /* 0x000000060900720c */ /* 0x000fda0003f06270 */
[----:B------:R1:W-:Y:S01]  /*10620*/  @P0 STS.128 [R0+0x3800], RZ ;  /* 0x003800ff00000388 */ /* 0x0003e20000000c00 */
[----:B------:R-:W-:Y:S05]  /*10630*/  @P0 BRA `(.L_x_1496) ;  /* 0x0000003000b40947 */ /* 0x000fea0003800000 */
[----:B---3--:R3:W5:Y:S01]  /*10640*/  LDG.E.128 R16, desc[UR6][R28.64+0x80] ;  /* 0x000080061c107981 */ /* 0x008762000c1e1d00 */
[----:B------:R-:W-:Y:S01]  /*10650*/  ISETP.GE.AND P0, PT, R9, R8, PT ;  /* 0x000000080900720c */ /* 0x000fe20003f06270 */
[----:B------:R-:W-:-:S12]  /*10660*/  BSSY.RECONVERGENT B0, `(.L_x_1526) ;  /* 0x0000033000007945 */ /* 0x000fd80003800200 */
[----:B------:R-:W-:Y:S05]  /*10670*/  @P0 BRA `(.L_x_1527) ;  /* 0x0000000000c40947 */ /* 0x000fea0003800000 */
[----:B------:R-:W1:Y:S01]  /*10680*/  LDCU.64 UR10, c[0x0][0x4c8] ;  /* 0x00009900ff0a77ac */ /* 0x000e620008000a00 */
[C---:B------:R-:W-:Y:S01]  /*10690*/  IADD3 R20, P0, PT, R7.reuse, R20, RZ ;  /* 0x0000001407147210 */ /* 0x040fe20007f1e0ff */
[----:B------:R-:W2:Y:S03]  /*106a0*/  LDCU.64 UR8, c[0x0][0x4d0] ;  /* 0x00009a00ff0877ac */ /* 0x000ea60008000a00 */
[----:B------:R-:W-:Y:S02]  /*106b0*/  SHF.L.U32 R2, R20, 0x1, RZ ;  /* 0x0000000114027819 */ /* 0x000fe400000006ff */
[----:B------:R-:W-:-:S04]  /*106c0*/  LEA.HI.X.SX32 R7, R7, R22, 0x1, P0 ;  /* 0x0000001607077211 */ /* 0x000fc800000f0eff */
[----:B------:R-:W-:Y:S02]  /*106d0*/  SHF.L.U64.HI R7, R20, 0x1, R7 ;  /* 0x0000000114077819 */ /* 0x000fe40000010207 */
[C---:B-1----:R-:W-:Y:S02]  /*106e0*/  IADD3 R4, P1, PT, R2.reuse, UR10, RZ ;  /* 0x0000000a02047c10 */ /* 0x042fe4000ff3e0ff */
[----:B--2---:R-:W-:Y:S02]  /*106f0*/  IADD3 R2, P0, PT, R2, UR8, RZ ;  /* 0x0000000802027c10 */ /* 0x004fe4000ff1e0ff */
[C---:B------:R-:W-:Y:S02]  /*10700*/  IADD3.X R5, PT, PT, R7.reuse, UR11, RZ, P1, !PT ;  /* 0x0000000b07057c10 */ /* 0x040fe40008ffe4ff */
[----:B------:R-:W-:-:S04]  /*10710*/  IADD3.X R3, PT, PT, R7, UR9, RZ, P0, !PT ;  /* 0x0000000907037c10 */ /* 0x000fc800087fe4ff */
[----:B------:R-:W2:Y:S04]  /*10720*/  LDG.E.64 R4, desc[UR6][R4.64+0x40] ;  /* 0x0000400604047981 */ /* 0x000ea8000c1e1b00 */
[----:B------:R-:W4:Y:S01]  /*10730*/  LDG.E.64 R2, desc[UR6][R2.64+0x40] ;  /* 0x0000400602027981 */ /* 0x000f22000c1e1b00 */
[----:B-----5:R-:W-:Y:S02]  /*10740*/  HADD2.F32 R20, -RZ, R17.H1_H1 ;  /* 0x30000011ff147230 */ /* 0x020fe40000004100 */
[----:B------:R-:W-:Y:S02]  /*10750*/  HADD2.F32 R11, -RZ, R19.H1_H1 ;  /* 0x30000013ff0b7230 */ /* 0x000fe40000004100 */
[----:B------:R-:W-:Y:S02]  /*10760*/  HADD2.F32 R12, -RZ, R17.H0_H0 ;  /* 0x20000011ff0c7230 */ /* 0x000fe40000004100 */
[----:B------:R-:W-:-:S02]  /*10770*/  HADD2.F32 R22, -RZ, R19.H0_H0 ;  /* 0x20000013ff167230 */ /* 0x000fc40000004100 */
[----:B--2---:R-:W-:Y:S02]  /*10780*/  HADD2.F32 R10, -RZ, R4.H1_H1 ;  /* 0x30000004ff0a7230 */ /* 0x004fe40000004100 */
[----:B----4-:R-:W-:Y:S02]  /*10790*/  HADD2.F32 R7, -RZ, R2.H1_H1 ;  /* 0x30000002ff077230 */ /* 0x010fe40000004100 */
[----:B------:R-:W-:Y:S02]  /*107a0*/  HADD2.F32 R6, -RZ, R3.H1_H1 ;  /* 0x30000003ff067230 */ /* 0x000fe40000004100 */
[----:B------:R-:W-:Y:S02]  /*107b0*/  HADD2.F32 R8, -RZ, R5.H1_H1 ;  /* 0x30000005ff087230 */ /* 0x000fe40000004100 */
[C---:B------:R-:W-:Y:S01]  /*107c0*/  FMUL.FTZ R17, R20.reuse, R7 ;  /* 0x0000000714117220 */ /* 0x040fe20000410000 */
[----:B------:R-:W-:Y:S01]  /*107d0*/  FMUL.FTZ R20, R20, R10 ;  /* 0x0000000a14147220 */ /* 0x000fe20000410000 */
[----:B------:R-:W-:Y:S01]  /*107e0*/  FMUL.FTZ R13, R11, R6 ;  /* 0x000000060b0d7220 */ /* 0x000fe20000410000 */
[----:B------:R-:W-:-:S02]  /*107f0*/  HADD2.F32 R4, -RZ, R4.H0_H0 ;  /* 0x20000004ff047230 */ /* 0x000fc40000004100 */
[-C--:B------:R-:W-:Y:S01]  /*10800*/  FMUL.FTZ R11, R11, R8.reuse ;  /* 0x000000080b0b7220 */ /* 0x080fe20000410000 */
[----:B------:R-:W-:Y:S01]  /*10810*/  FFMA.FTZ R20, R12, R7, R20 ;  /* 0x000000070c147223 */ /* 0x000fe20000010014 */
[----:B------:R-:W-:Y:S01]  /*10820*/  FFMA.FTZ R13, R22, R8, -R13 ;  /* 0x00000008160d7223 */ /* 0x000fe2000001080d */
[----:B------:R-:W-:Y:S02]  /*10830*/  HADD2.F32 R7, -RZ, R16.H1_H1 ;  /* 0x30000010ff077230 */ /* 0x000fe40000004100 */
[----:B------:R-:W-:Y:S02]  /*10840*/  HADD2.F32 R2, -RZ, R2.H0_H0 ;  /* 0x20000002ff027230 */ /* 0x000fe40000004100 */
[----:B------:R-:W-:Y:S02]  /*10850*/  HADD2.F32 R3, -RZ, R3.H0_H0 ;  /* 0x20000003ff037230 */ /* 0x000fe40000004100 */
[----:B------:R-:W-:Y:S02]  /*10860*/  HADD2.F32 R8, -RZ, R18.H1_H1 ;  /* 0x30000012ff087230 */ /* 0x000fe40000004100 */
[----:B------:R-:W-:-:S02]  /*10870*/  HADD2.F32 R5, -RZ, R5.H0_H0 ;  /* 0x20000005ff057230 */ /* 0x000fc40000004100 */
[----:B------:R-:W-:Y:S01]  /*10880*/  FFMA.FTZ R17, R12, R10, -R17 ;  /* 0x0000000a0c117223 */ /* 0x000fe20000010811 */
[----:B------:R-:W-:Y:S01]  /*10890*/  FFMA.FTZ R6, R22, R6, R11 ;  /* 0x0000000616067223 */ /* 0x000fe2000001000b */
        /* <DEDUP_REMOVED lines=15> */
.L_x_1527:
[----:B------:R-:W-:Y:S05]  /*10990*/  BSYNC.RECONVERGENT B0 ;  /* 0x0000000000007941 */ /* 0x000fea0003800200 */
.L_x_1526:
[----:B-----5:R1:W-:Y:S01]  /*109a0*/  STS.128 [R0+0x3800], R16 ;  /* 0x0038001000007388 */ /* 0x0203e20000000c00 */
[----:B------:R-:W-:Y:S05]  /*109b0*/  BRA `(.L_x_1496) ;  /* 0x0000002c00d47947 */ /* 0x000fea0003800000 */
.L_x_1497:
[----:B------:R-:W-:Y:S01]  /*109c0*/  IMAD.IADD R29, R206, 0x1, -R67 ;  /* 0x00000001ce1d7824 */ /* 0x000fe200078e0a43 */
[----:B------:R-:W-:Y:S01]  /*109d0*/  LEA.HI R28, R8, R8, RZ, 0x1 ;  /* 0x00000008081c7211 */ /* 0x000fe200078f08ff */
[----:B------:R-:W-:Y:S01]  /*109e0*/  BSSY.RECONVERGENT B2, `(.L_x_1528) ;  /* 0x00000c1000027945 */ /* 0x000fe20003800200 */
[----:B------:R-:W-:Y:S02]  /*109f0*/  SHF.R.U32.HI R25, RZ, 0x1, R8 ;  /* 0x00000001ff197819 */ /* 0x000fe40000011608 */
[----:B------:R-:W-:Y:S02]  /*10a00*/  ISETP.GE.AND P0, PT, R130, R29, PT ;  /* 0x0000001d8200720c */ /* 0x000fe40003f06270 */
[----:B------:R-:W-:-:S05]  /*10a10*/  SHF.R.S32.HI R28, RZ, 0x1, R28 ;  /* 0x00000001ff1c7819 */ /* 0x000fca000001141c */
[----:B------:R-:W-:-:S05]  /*10a20*/  IMAD.MOV R12, RZ, RZ, -R28 ;  /* 0x000000ffff0c7224 */ /* 0x000fca00078e0a1c */
[----:B-----5:R-:W-:Y:S01]  /*10a30*/  SHF.R.S32.HI R13, RZ, 0x1f, R12 ;  /* 0x0000001fff0d7819 */ /* 0x020fe2000001140c */
        /* <DEDUP_REMOVED lines=26> */
[----:B------:R-:W3:Y:S05]  /*10be0*/  LDCU.64 UR8, c[0x0][0x4c8] ;  /* 0x00009900ff0877ac */ /* 0x000eea0008000a00 */
[----:B-1----:R-:W4:Y:S01]  /*10bf0*/  LDG.E.128 R4, desc[UR6][R4.64] ;  /* 0x0000000604047981 */ /* 0x002f22000c1e1d00 */
        /* <DEDUP_REMOVED lines=12> */
[----:B------:R-:W-:Y:S02]  /*10cc0*/  HADD2.F32 R45, -RZ, R4.H1_H1 ;  /* 0x30000004ff2d7230 */ /* 0x000fe40000004100 */
[----:B------:R-:W-:Y:S02]  /*10cd0*/  HADD2.F32 R43, -RZ, R5.H0_H0 ;  /* 0x20000005ff2b7230 */ /* 0x000fe40000004100 */
[----:B------:R-:W-:Y:S01]  /*10ce0*/  @!P1 FADD.FTZ R23, -R23, -RZ ;  /* 0x800000ff17179221 */ /* 0x000fe20000010100 */
[----:B------:R-:W-:-:S02]  /*10cf0*/  HADD2.F32 R4, -RZ, R6.H0_H0 ;  /* 0x20000006ff047230 */ /* 0x000fc40000004100 */
[----:B------:R-:W-:Y:S01]  /*10d00*/  @!P1 FADD.FTZ R45, -R45, -RZ ;  /* 0x800000ff2d2d9221 */ /* 0x000fe20000010100 */
[----:B------:R-:W-:Y:S02]  /*10d10*/  HADD2.F32 R49, -RZ, R6.H1_H1 ;  /* 0x30000006ff317230 */ /* 0x000fe40000004100 */
[----:B------:R-:W-:Y:S01]  /*10d20*/  @!P1 FADD.FTZ R43, -R43, -RZ ;  /* 0x800000ff2b2b9221 */ /* 0x000fe20000010100 */
[----:B------:R-:W-:Y:S02]  /*10d30*/  HADD2.F32 R5, -RZ, R5.H1_H1 ;  /* 0x30000005ff057230 */ /* 0x000fe40000004100 */
[----:B------:R-:W-:Y:S01]  /*10d40*/  @!P1 FADD.FTZ R4, -R4, -RZ ;  /* 0x800000ff04049221 */ /* 0x000fe20000010100 */
[--C-:B------:R-:W-:Y:S02]  /*10d50*/  HADD2.F32 R6, -RZ, R7.reuse.H1_H1 ;  /* 0x30000007ff067230 */ /* 0x100fe40000004100 */
[----:B------:R-:W-:Y:S01]  /*10d60*/  FMUL.FTZ R30, R30, R23 ;  /* 0x000000171e1e7220 */ /* 0x000fe20000410000 */
[----:B------:R-:W-:-:S02]  /*10d70*/  HADD2.F32 R47, -RZ, R7.H0_H0 ;  /* 0x20000007ff2f7230 */ /* 0x000fc40000004100 */
[----:B------:R-:W-:Y:S01]  /*10d80*/  @!P1 FADD.FTZ R5, -R5, -RZ ;  /* 0x800000ff05059221 */ /* 0x000fe20000010100 */
[----:B------:R-:W-:Y:S01]  /*10d90*/  FMUL.FTZ R21, R21, R4 ;  /* 0x0000000415157220 */ /* 0x000fe20000410000 */
[----:B------:R-:W-:Y:S01]  /*10da0*/  @!P1 FADD.FTZ R6, -R6, -RZ ;  /* 0x800000ff06069221 */ /* 0x000fe20000010100 */
[----:B---3--:R-:W-:Y:S02]  /*10db0*/  HADD2.F32 R4, -RZ, R16.H0_H0 ;  /* 0x20000010ff047230 */ /* 0x008fe40000004100 */
[----:B------:R-:W-:Y:S01]  /*10dc0*/  FMUL.FTZ R38, R38, R5 ;  /* 0x0000000526267220 */ /* 0x000fe20000410000 */
[--C-:B-----5:R-:W-:Y:S02]  /*10dd0*/  HADD2.F32 R5, -RZ, R32.reuse.H0_H0 ;  /* 0x20000020ff057230 */ /* 0x120fe40000004100 */
[----:B------:R-:W-:Y:S01]  /*10de0*/  FMUL.FTZ R41, R41, R6 ;  /* 0x0000000629297220 */ /* 0x000fe20000410000 */
[----:B------:R-:W-:Y:S02]  /*10df0*/  HADD2.F32 R23, -RZ, R32.H1_H1 ;  /* 0x30000020ff177230 */ /* 0x000fe40000004100 */
[----:B------:R-:W-:Y:S01]  /*10e00*/  FMUL.FTZ R36, R36, R45 ;  /* 0x0000002d24247220 */ /* 0x000fe20000410000 */
[----:B------:R-:W-:-:S02]  /*10e10*/  HADD2.F32 R7, -RZ, R33.H0_H0 ;  /* 0x20000021ff077230 */ /* 0x000fc40000004100 */
[----:B------:R-:W-:Y:S01]  /*10e20*/  FMUL.FTZ R20, R20, R43 ;  /* 0x0000002b14147220 */ /* 0x000fe20000410000 */
[----:B------:R-:W-:Y:S02]  /*10e30*/  HADD2.F32 R16, -RZ, R16.H1_H1 ;  /* 0x30000010ff107230 */ /* 0x000fe40000004100 */
[----:B------:R-:W-:Y:S01]  /*10e40*/  @!P1 FADD.FTZ R49, -R49, -RZ ;  /* 0x800000ff31319221 */ /* 0x000fe20000010100 */
[----:B------:R-:W-:Y:S02]  /*10e50*/  HADD2.F32 R6, -RZ, R17.H0_H0 ;  /* 0x20000011ff067230 */ /* 0x000fe40000004100 */
[----:B------:R-:W-:Y:S01]  /*10e60*/  @!P1 FADD.FTZ R47, -R47, -RZ ;  /* 0x800000ff2f2f9221 */ /* 0x000fe20000010100 */
[--C-:B------:R-:W-:Y:S02]  /*10e70*/  HADD2.F32 R32, -RZ, R18.reuse.H0_H0 ;  /* 0x20000012ff207230 */ /* 0x100fe40000004100 */
[----:B------:R-:W-:Y:S01]  /*10e80*/  FFMA.FTZ R4, R5, R4, R30 ;  /* 0x0000000405047223 */ /* 0x000fe2000001001e */
[----:B------:R-:W-:-:S02]  /*10e90*/  HADD2.F32 R45, -RZ, R18.H1_H1 ;  /* 0x30000012ff2d7230 */ /* 0x000fc40000004100 */
[----:B------:R-:W-:Y:S01]  /*10ea0*/  FFMA.FTZ R23, R23, R16, R36 ;  /* 0x0000001017177223 */ /* 0x000fe20000010024 */
[----:B------:R-:W-:Y:S01]  /*10eb0*/  FFMA.FTZ R6, R7, R6, R20 ;  /* 0x0000000607067223 */ /* 0x000fe20000010014 */
[----:B------:R-:W-:Y:S02]  /*10ec0*/  HADD2.F32 R17, -RZ, R17.H1_H1 ;  /* 0x30000011ff117230 */ /* 0x000fe40000004100 */
[----:B------:R-:W-:Y:S01]  /*10ed0*/  FMUL.FTZ R40, R40, R49 ;  /* 0x0000003128287220 */ /* 0x000fe20000410000 */
[--C-:B------:R-:W-:Y:S02]  /*10ee0*/  HADD2.F32 R43, -RZ, R19.reuse.H0_H0 ;  /* 0x20000013ff2b7230 */ /* 0x100fe40000004100 */
[----:B------:R-:W-:Y:S01]  /*10ef0*/  FMUL.FTZ R22, R22, R47 ;  /* 0x0000002f16167220 */ /* 0x000fe20000410000 */
        /* <DEDUP_REMOVED lines=15> */
.L_x_1533:
[----:B------:R-:W-:Y:S05]  /*10ff0*/  BSYNC.RECONVERGENT B0 ;  /* 0x0000000000007941 */ /* 0x000fea0003800200 */
.L_x_1532:
[----:B-1---5:R-:W-:Y:S01]  /*11000*/  IMAD.MOV.U32 R6, RZ, RZ, R34 ;  /* 0x000000ffff067224 */ /* 0x022fe200078e0022 */
[----:B------:R-:W-:Y:S01]  /*11010*/  MOV R4, R32 ;  /* 0x0000002000047202 */ /* 0x000fe20000000f00 */
[----:B------:R-:W-:Y:S01]  /*11020*/  IMAD.MOV.U32 R7, RZ, RZ, R35 ;  /* 0x000000ffff077224 */ /* 0x000fe200078e0023 */
[----:B------:R-:W-:Y:S02]  /*11030*/  MOV R5, R33 ;  /* 0x0000002100057202 */ /* 0x000fe40000000f00 */
.L_x_1531:
[----:B------:R-:W-:Y:S05]  /*11040*/  BSYNC.RECONVERGENT B1 ;  /* 0x0000000000017941 */ /* 0x000fea0003800200 */
.L_x_1530:
[----:B------:R-:W-:Y:S01]  /*11050*/  ISETP.GE.AND P0, PT, R9, R24, PT ;  /* 0x000000180900720c */ /* 0x000fe20003f06270 */
[----:B------:R1:W-:-:S12]  /*11060*/  STS.128 [R0], R4 ;  /* 0x0000000400007388 */ /* 0x0003d80000000c00 */
[----:B------:R1:W-:Y:S01]  /*11070*/  @P0 STS.128 [R0+0x2000], RZ ;  /* 0x002000ff00000388 */ /* 0x0003e20000000c00 */
[----:B------:R-:W-:Y:S05]  /*11080*/  @P0 BRA `(.L_x_1529) ;  /* 0x0000000400580947 */ /* 0x000fea0003800000 */
[----:B-1----:R-:W-:Y:S01]  /*11090*/  IMAD.MOV.U32 R6, RZ, RZ, R26 ;  /* 0x000000ffff067224 */ /* 0x002fe200078e001a */
        /* <DEDUP_REMOVED lines=33> */
[--C-:B------:R-:W-:Y:S02]  /*112b0*/  HADD2.F32 R41, -RZ, R5.reuse.H0_H0 ;  /* 0x20000005ff297230 */ /* 0x100fe40000004100 */
        /* <DEDUP_REMOVED lines=8> */
[----:B------:R-:W-:Y:S01]  /*11340*/  @!P1 FADD.FTZ R4, -R4, -RZ ;  /* 0x800000ff04049221 */ /* 0x000fe20000010100 */
[----:B------:R-:W-:-:S02]  /*11350*/  HADD2.F32 R47, -RZ, R6.H1_H1 ;  /* 0x30000006ff2f7230 */ /* 0x000fc40000004100 */
[----:B------:R-:W-:Y:S01]  /*11360*/  FMUL.FTZ R36, R36, R5 ;  /* 0x0000000524247220 */ /* 0x000fe20000410000 */
[----:B------:R-:W-:Y:S01]  /*11370*/  FMUL.FTZ R24, R24, R23 ;  /* 0x0000001718187220 */ /* 0x000fe20000410000 */
[----:B------:R-:W-:Y:S01]  /*11380*/  @!P1 FADD.FTZ R7, -R7, -RZ ;  /* 0x800000ff07079221 */ /* 0x000fe20000010100 */
[----:B------:R-:W-:Y:S01]  /*11390*/  FMUL.FTZ R21, R21, R4 ;  /* 0x0000000415157220 */ /* 0x000fe20000410000 */
[----:B-----5:R-:W-:Y:S02]  /*113a0*/  HADD2.F32 R5, -RZ, R32.H0_H0 ;  /* 0x20000020ff057230 */ /* 0x020fe40000004100 */
[----:B------:R-:W-:Y:S01]  /*113b0*/  FMUL.FTZ R30, R30, R43 ;  /* 0x0000002b1e1e7220 */ /* 0x000fe20000410000 */
        /* <DEDUP_REMOVED lines=9> */
[----:B------:R-:W-:Y:S02]  /*11450*/  HADD2.F32 R6, -RZ, R17.H0_H0 ;  /* 0x20000011ff067230 */ /* 0x000fe40000004100 */
[----:B------:R-:W-:Y:S01]  /*11460*/  FMUL.FTZ R38, R38, R47 ;  /* 0x0000002f26267220 */ /* 0x000fe20000410000 */
[----:B------:R-:W-:-:S02]  /*11470*/  HADD2.F32 R41, -RZ, R19.H0_H0 ;  /* 0x20000013ff297230 */ /* 0x000fc40000004100 */
[----:B------:R-:W-:Y:S01]  /*11480*/  FFMA.FTZ R23, R23, R16, R30 ;  /* 0x0000001017177223 */ /* 0x000fe2000001001e */
[----:B------:R-:W-:Y:S02]  /*11490*/  HADD2.F32 R5, -RZ, R35.H0_H0 ;  /* 0x20000023ff057230 */ /* 0x000fe40000004100 */
[----:B------:R-:W-:Y:S01]  /*114a0*/  FFMA.FTZ R6, R7, R6, R20 ;  /* 0x0000000607067223 */ /* 0x000fe20000010014 */
[----:B------:R-:W-:Y:S02]  /*114b0*/  HADD2.F32 R17, -RZ, R17.H1_H1 ;  /* 0x30000011ff117230 */ /* 0x000fe40000004100 */
[----:B------:R-:W-:Y:S01]  /*114c0*/  FMUL.FTZ R22, R22, R45 ;  /* 0x0000002d16167220 */ /* 0x000fe20000410000 */
[--C-:B------:R-:W-:Y:S02]  /*114d0*/  HADD2.F32 R32, -RZ, R18.reuse.H0_H0 ;  /* 0x20000012ff207230 */ /* 0x100fe40000004100 */
[----:B------:R-:W-:Y:S02]  /*114e0*/  HADD2.F32 R43, -RZ, R18.H1_H1 ;  /* 0x30000012ff2b7230 */ /* 0x000fe40000004100 */
[----:B------:R-:W-:Y:S01]  /*114f0*/  FFMA.FTZ R5, R5, R41, R22 ;  /* 0x0000002905057223 */ /* 0x000fe20000010016 */
[----:B------:R-:W-:-:S02]  /*11500*/  HADD2.F32 R19, -RZ, R19.H1_H1 ;  /* 0x30000013ff137230 */ /* 0x000fc40000004100 */
[----:B------:R-:W-:Y:S02]  /*11510*/  HADD2.F32 R33, -RZ, R33.H1_H1 ;  /* 0x30000021ff217230 */ /* 0x000fe40000004100 */
[--C-:B------:R-:W-:Y:S02]  /*11520*/  HADD2.F32 R16, -RZ, R34.reuse.H0_H0 ;  /* 0x20000022ff107230 */ /* 0x100fe40000004100 */
[----:B------:R-:W-:Y:S02]  /*11530*/  HADD2.F32 R7, -RZ, R34.H1_H1 ;  /* 0x30000022ff077230 */ /* 0x000fe40000004100 */
[----:B------:R-:W-:Y:S01]  /*11540*/  FFMA.FTZ R17, R33, R17, R36 ;  /* 0x0000001121117223 */ /* 0x000fe20000010024 */
[----:B------:R-:W-:Y:S02]  /*11550*/  HADD2.F32 R35, -RZ, R35.H1_H1 ;  /* 0x30000023ff237230 */ /* 0x000fe40000004100 */
[----:B------:R-:W-:Y:S01]  /*11560*/  FFMA.FTZ R16, R16, R32, R21 ;  /* 0x0000002010107223 */ /* 0x000fe20000010015 */
[----:B------:R-:W-:Y:S01]  /*11570*/  F2FP.F16.F32.PACK_AB R32, R23, R4 ;  /* 0x000000041720723e */ /* 0x000fe200000000ff */
[----:B------:R-:W-:Y:S01]  /*11580*/  FFMA.FTZ R7, R7, R43, R38 ;  /* 0x0000002b07077223 */ /* 0x000fe20000010026 */
[----:B------:R-:W-:Y:S01]  /*11590*/  F2FP.F16.F32.PACK_AB R33, R17, R6 ;  /* 0x000000061121723e */ /* 0x000fe200000000ff */
[----:B------:R-:W-:-:S03]  /*115a0*/  FFMA.FTZ R40, R35, R19, R40 ;  /* 0x0000001323287223 */ /* 0x000fc60000010028 */
[----:B------:R-:W-:Y:S02]  /*115b0*/  F2FP.F16.F32.PACK_AB R34, R7, R16 ;  /* 0x000000100722723e */ /* 0x000fe400000000ff */
[----:B------:R-:W-:Y:S02]  /*115c0*/  F2FP.F16.F32.PACK_AB R35, R40, R5 ;  /* 0x000000052823723e */ /* 0x000fe400000000ff */
.L_x_1535:
[----:B------:R-:W-:Y:S05]  /*115d0*/  BSYNC.RECONVERGENT B0 ;  /* 0x0000000000007941 */ /* 0x000fea0003800200 */
.L_x_1534:
[----:B-----5:R2:W-:Y:S02]  /*115e0*/  STS.128 [R0+0x2000], R32 ;  /* 0x0020002000007388 */ /* 0x0205e40000000c00 */
.L_x_1529:
[----:B------:R-:W-:Y:S05]  /*115f0*/  BSYNC.RECONVERGENT B2 ;  /* 0x0000000000027941 */ /* 0x000fea0003800200 */
.L_x_1528:
[----:B------:R-:W-:Y:S01]  /*11600*/  IADD3 R24, PT, PT, R130, 0x10, RZ ;  /* 0x0000001082187810 */ /* 0x000fe20007ffe0ff */
[----:B------:R-:W-:Y:S03]  /*11610*/  BSSY.RECONVERGENT B2, `(.L_x_1536) ;  /* 0x00000b9000027945 */ /* 0x000fe60003800200 */
[----:B------:R-:W-:-:S13]  /*11620*/  ISETP.GE.AND P0, PT, R24, R29, PT ;  /* 0x0000001d1800720c */ /* 0x000fda0003f06270 */
[----:B------:R-:W-:Y:S05]  /*11630*/  @P0 BRA `(.L_x_1537) ;  /* 0x0000000800d80947 */ /* 0x000fea0003800000 */
[----:B------:R-:W3:Y:S01]  /*11640*/  LDC R30, c[0x0][0x440] ;  /* 0x00011000ff1e7b82 */ /* 0x000ee20000000800 */
[C---:B------:R-:W-:Y:S01]  /*11650*/  LEA R36, P0, R39.reuse, R26, 0x1 ;  /* 0x0000001a27247211 */ /* 0x040fe200078008ff */
[----:B------:R-:W-:Y:S03]  /*11660*/  BSSY.RECONVERGENT B1, `(.L_x_1538) ;  /* 0x000005b000017945 */ /* 0x000fe60003800200 */
[----:B------:R-:W-:Y:S02]  /*11670*/  LEA.HI.X R37, R39, R27, R37, 0x1, P0 ;  /* 0x0000001b27257211 */ /* 0x000fe400000f0c25 */
[----:B---3--:R-:W-:-:S13]  /*11680*/  ISETP.GE.AND P1, PT, R14, R30, PT ;  /* 0x0000001e0e00720c */ /* 0x008fda0003f26270 */
[----:B------:R3:W-:Y:S01]  /*11690*/  @P1 STS.128 [R0+0x800], RZ ;  /* 0x000800ff00001388 */ /* 0x0007e20000000c00 */
[----:B------:R-:W-:Y:S05]  /*116a0*/  @P1 BRA `(.L_x_1539) ;  /* 0x0000000400581947 */ /* 0x000fea0003800000 */
[----:B--2---:R2:W5:Y:S01]  /*116b0*/  LDG.E.128 R32, desc[UR6][R36.64] ;  /* 0x0000000624207981 */ /* 0x004562000c1e1d00 */
[----:B------:R-:W-:Y:S01]  /*116c0*/  ISETP.GE.AND P0, PT, R14, R8, PT ;  /* 0x000000080e00720c */ /* 0x000fe20003f06270 */
[----:B------:R-:W-:-:S12]  /*116d0*/  BSSY.RECONVERGENT B0, `(.L_x_1540) ;  /* 0x0000052000007945 */ /* 0x000fd80003800200 */
[----:B------:R-:W-:Y:S05]  /*116e0*/  @P0 BRA `(.L_x_1541) ;  /* 0x0000000400400947 */ /* 0x000fea0003800000 */
[----:B------:R-:W4:Y:S01]  /*116f0*/  LDCU.64 UR8, c[0x0][0x4d0] ;  /* 0x00009a00ff0877ac */ /* 0x000f220008000a00 */
[----:B------:R-:W-:Y:S02]  /*11700*/  ISETP.GE.U32.AND P0, PT, R14, R25, PT ;  /* 0x000000190e00720c */ /* 0x000fe40003f06070 */
[--C-:B-1----:R-:W-:Y:S02]  /*11710*/  SHF.R.S32.HI R6, RZ, 0x1f, R31.reuse ;  /* 0x0000001fff067819 */ /* 0x102fe4000001141f */
        /* <DEDUP_REMOVED lines=8> */
[----:B----4-:R-:W-:-:S03]  /*117a0*/  IADD3 R4, P1, PT, R17, UR8, RZ ;  /* 0x0000000811047c10 */ /* 0x010fc6000ff3e0ff */
[----:B------:R-:W4:Y:S01]  /*117b0*/  LDG.E.128 R20, desc[UR6][R20.64] ;  /* 0x0000000614147981 */ /* 0x000f22000c1e1d00 */
[----:B------:R-:W-:Y:S01]  /*117c0*/  IADD3.X R5, PT, PT, R16, UR9, RZ, P1, !PT ;  /* 0x0000000910057c10 */ /* 0x000fe20008ffe4ff */
[----:B------:R-:W1:Y:S05]  /*117d0*/  LDCU.64 UR8, c[0x0][0x4c8] ;  /* 0x00009900ff0877ac */ /* 0x000e6a0008000a00 */
[----:B------:R-:W3:Y:S01]  /*117e0*/  LDG.E.128 R4, desc[UR6][R4.64] ;  /* 0x0000000604047981 */ /* 0x000ee2000c1e1d00 */
[----:B-1----:R-:W-:-:S04]  /*117f0*/  IADD3 R18, P1, PT, R17, UR8, RZ ;  /* 0x0000000811127c10 */ /* 0x002fc8000ff3e0ff */
[----:B------:R-:W-:-:S06]  /*11800*/  IADD3.X R19, PT, PT, R16, UR9, RZ, P1, !PT ;  /* 0x0000000910137c10 */ /* 0x000fcc0008ffe4ff */
[----:B------:R-:W2:Y:S01]  /*11810*/  LDG.E.128 R16, desc[UR6][R18.64] ;  /* 0x0000000612107981 */ /* 0x000ea2000c1e1d00 */
[----:B-----5:R-:W-:Y:S01]  /*11820*/  MOV R38, R34 ;  /* 0x0000002200267202 */ /* 0x020fe20000000f00 */
[--C-:B----4-:R-:W-:Y:S02]  /*11830*/  HADD2.F32 R34, -RZ, R20.reuse.H0_H0 ;  /* 0x20000014ff227230 */ /* 0x110fe40000004100 */
[----:B------:R-:W-:Y:S02]  /*11840*/  HADD2.F32 R39, -RZ, R20.H1_H1 ;  /* 0x30000014ff277230 */ /* 0x000fe40000004100 */
[--C-:B------:R-:W-:Y:S02]  /*11850*/  HADD2.F32 R20, -RZ, R21.reuse.H0_H0 ;  /* 0x20000015ff147230 */ /* 0x100fe40000004100 */
[----:B------:R-:W-:Y:S02]  /*11860*/  HADD2.F32 R40, -RZ, R21.H1_H1 ;  /* 0x30000015ff287230 */ /* 0x000fe40000004100 */
[----:B------:R-:W-:-:S02]  /*11870*/  HADD2.F32 R21, -RZ, R22.H0_H0 ;  /* 0x20000016ff157230 */ /* 0x000fc40000004100 */
[----:B------:R-:W-:Y:S02]  /*11880*/  HADD2.F32 R41, -RZ, R22.H1_H1 ;  /* 0x30000016ff297230 */ /* 0x000fe40000004100 */
[--C-:B------:R-:W-:Y:S02]  /*11890*/  HADD2.F32 R22, -RZ, R23.reuse.H0_H0 ;  /* 0x20000017ff167230 */ /* 0x100fe40000004100 */
[----:B------:R-:W-:Y:S02]  /*118a0*/  HADD2.F32 R42, -RZ, R23.H1_H1 ;  /* 0x30000017ff2a7230 */ /* 0x000fe40000004100 */
[--C-:B---3--:R-:W-:Y:S02]  /*118b0*/  HADD2.F32 R23, -RZ, R4.reuse.H0_H0 ;  /* 0x20000004ff177230 */ /* 0x108fe40000004100 */
        /* <DEDUP_REMOVED lines=15> */
[----:B--2---:R-:W-:Y:S02]  /*119b0*/  HADD2.F32 R4, -RZ, R16.H0_H0 ;  /* 0x20000010ff047230 */ /* 0x004fe40000004100 */
        /* <DEDUP_REMOVED lines=35> */
.L_x_1541:
[----:B------:R-:W-:Y:S05]  /*11bf0*/  BSYNC.RECONVERGENT B0 ;  /* 0x0000000000007941 */ /* 0x000fea0003800200 */
.L_x_1540:
[----:B-----5:R4:W-:Y:S02]  /*11c00*/  STS.128 [R0+0x800], R32 ;  /* 0x0008002000007388 */ /* 0x0209e40000000c00 */
.L_x_1539:
[----:B------:R-:W-:Y:S05]  /*11c10*/  BSYNC.RECONVERGENT B1 ;  /* 0x0000000000017941 */ /* 0x000fea0003800200 */
.L_x_1538:
[----:B------:R-:W-:-:S13]  /*11c20*/  ISETP.GE.AND P0, PT, R9, R30, PT ;  /* 0x0000001e0900720c */ /* 0x000fda0003f06270 */
[----:B------:R1:W-:Y:S01]  /*11c30*/  @P0 STS.128 [R0+0x2800], RZ ;  /* 0x002800ff00000388 */ /* 0x0003e20000000c00 */
[----:B------:R-:W-:Y:S05]  /*11c40*/  @P0 BRA `(.L_x_1537) ;  /* 0x0000000400540947 */ /* 0x000fea0003800000 */
[----:B--2-4-:R2:W5:Y:S01]  /*11c50*/  LDG.E.128 R32, desc[UR6][R36.64+0x80] ;  /* 0x0000800624207981 */ /* 0x014562000c1e1d00 */
        /* <DEDUP_REMOVED lines=21> */
[----:B------:R-:W3:Y:S01]  /*11db0*/  LDG.E.128 R16, desc[UR6][R16.64+0x80] ;  /* 0x0000800610107981 */ /* 0x000ee2000c1e1d00 */
[--C-:B----4-:R-:W-:Y:S02]  /*11dc0*/  HADD2.F32 R30, -RZ, R20.reuse.H0_H0 ;  /* 0x20000014ff1e7230 */ /* 0x110fe40000004100 */
[----:B------:R-:W-:Y:S02]  /*11dd0*/  HADD2.F32 R31, -RZ, R20.H1_H1 ;  /* 0x30000014ff1f7230 */ /* 0x000fe40000004100 */
[--C-:B------:R-:W-:Y:S02]  /*11de0*/  HADD2.F32 R20, -RZ, R21.reuse.H0_H0 ;  /* 0x20000015ff147230 */ /* 0x100fe40000004100 */
[----:B--2---:R-:W-:Y:S02]  /*11df0*/  HADD2.F32 R36, -RZ, R21.H1_H1 ;  /* 0x30000015ff247230 */ /* 0x004fe40000004100 */
[--C-:B------:R-:W-:Y:S02]  /*11e00*/  HADD2.F32 R21, -RZ, R22.reuse.H0_H0 ;  /* 0x20000016ff157230 */ /* 0x100fe40000004100 */
[----:B------:R-:W-:-:S02]  /*11e10*/  HADD2.F32 R37, -RZ, R22.H1_H1 ;  /* 0x30000016ff257230 */ /* 0x000fc40000004100 */
[--C-:B------:R-:W-:Y:S02]  /*11e20*/  HADD2.F32 R22, -RZ, R23.reuse.H0_H0 ;  /* 0x20000017ff167230 */ /* 0x100fe40000004100 */
[----:B------:R-:W-:Y:S02]  /*11e30*/  HADD2.F32 R38, -RZ, R23.H1_H1 ;  /* 0x30000017ff267230 */ /* 0x000fe40000004100 */
[--C-:B---3--:R-:W-:Y:S02]  /*11e40*/  HADD2.F32 R23, -RZ, R4.reuse.H0_H0 ;  /* 0x20000004ff177230 */ /* 0x108fe40000004100 */
        /* <DEDUP_REMOVED lines=15> */
[----:B------:R-:W-:Y:S02]  /*11f40*/  HADD2.F32 R4, -RZ, R16.H0_H0 ;  /* 0x20000010ff047230 */ /* 0x000fe40000004100 */
        /* <DEDUP_REMOVED lines=35> */
.L_x_1543:
[----:B------:R-:W-:Y:S05]  /*12180*/  BSYNC.RECONVERGENT B0 ;  /* 0x0000000000007941 */ /* 0x000fea0003800200 */
.L_x_1542:
[----:B-----5:R4:W-:Y:S02]  /*12190*/  STS.128 [R0+0x2800], R32 ;  /* 0x0028002000007388 */ /* 0x0209e40000000c00 */
.L_x_1537:
[----:B------:R-:W-:Y:S05]  /*121a0*/  BSYNC.RECONVERGENT B2 ;  /* 0x0000000000027941 */ /* 0x000fea0003800200 */
.L_x_1536:
[----:B------:R-:W-:Y:S01]  /*121b0*/  IADD3 R30, PT, PT, R130, 0x20, RZ ;  /* 0x00000020821e7810 */ /* 0x000fe20007ffe0ff */
[----:B------:R-:W-:Y:S03]  /*121c0*/  BSSY.RECONVERGENT B2, `(.L_x_1544) ;  /* 0x00000ba000027945 */ /* 0x000fe60003800200 */
[----:B------:R-:W-:-:S13]  /*121d0*/  ISETP.GE.AND P0, PT, R30, R29, PT ;  /* 0x0000001d1e00720c */ /* 0x000fda0003f06270 */
[----:B------:R-:W-:Y:S05]  /*121e0*/  @P0 BRA `(.L_x_1545) ;  /* 0x0000000800dc0947 */ /* 0x000fea0003800000 */
[----:B--2---:R-:W2:Y:S01]  /*121f0*/  LDC R36, c[0x0][0x440] ;  /* 0x00011000ff247b82 */ /* 0x004ea20000000800 */
[----:B------:R-:W-:Y:S01]  /*12200*/  LEA R38, P0, R2, R26, 0x6 ;  /* 0x0000001a02267211 */ /* 0x000fe200078030ff */
[----:B------:R-:W-:Y:S01]  /*12210*/  BSSY.RECONVERGENT B1, `(.L_x_1546) ;  /* 0x000005c000017945 */ /* 0x000fe20003800200 */
[----:B------:R-:W-:Y:S02]  /*12220*/  IMAD.SHL.U32 R31, R28, 0x20, RZ ;  /* 0x000000201c1f7824 */ /* 0x000fe400078e00ff */
[----:B------:R-:W-:Y:S02]  /*12230*/  LEA.HI.X R39, R2, R27, R3, 0x6, P0 ;  /* 0x0000001b02277211 */ /* 0x000fe400000f3403 */
[----:B--2---:R-:W-:-:S13]  /*12240*/  ISETP.GE.AND P1, PT, R14, R36, PT ;  /* 0x000000240e00720c */ /* 0x004fda0003f26270 */
[----:B------:R2:W-:Y:S01]  /*12250*/  @P1 STS.128 [R0+0x1000], RZ ;  /* 0x001000ff00001388 */ /* 0x0005e20000000c00 */
[----:B------:R-:W-:Y:S05]  /*12260*/  @P1 BRA `(.L_x_1547) ;  /* 0x0000000400581947 */ /* 0x000fea0003800000 */
[----:B----4-:R4:W5:Y:S01]  /*12270*/  LDG.E.128 R32, desc[UR6][R38.64] ;  /* 0x0000000626207981 */ /* 0x010962000c1e1d00 */
[----:B------:R-:W-:Y:S01]  /*12280*/  ISETP.GE.AND P0, PT, R14, R8, PT ;  /* 0x000000080e00720c */ /* 0x000fe20003f06270 */
[----:B------:R-:W-:-:S12]  /*12290*/  BSSY.RECONVERGENT B0, `(.L_x_1548) ;  /* 0x0000052000007945 */ /* 0x000fd80003800200 */
[----:B------:R-:W-:Y:S05]  /*122a0*/  @P0 BRA `(.L_x_1549) ;  /* 0x0000000400400947 */ /* 0x000fea0003800000 */
[----:B------:R-:W2:Y:S01]  /*122b0*/  LDCU.64 UR8, c[0x0][0x4d0] ;  /* 0x00009a00ff0877ac */ /* 0x000ea20008000a00 */
        /* <DEDUP_REMOVED lines=28> */
[----:B------:R-:W-:Y:S02]  /*12480*/  HADD2.F32 R47, -RZ, R4.H1_H1 ;  /* 0x30000004ff2f7230 */ /* 0x000fe40000004100 */
[----:B------:R-:W-:-:S02]  /*12490*/  HADD2.F32 R4, -RZ, R6.H0_H0 ;  /* 0x20000006ff047230 */ /* 0x000fc40000004100 */
[----:B------:R-:W-:Y:S01]  /*124a0*/  @!P0 FADD.FTZ R23, -R23, -RZ ;  /* 0x800000ff17178221 */ /* 0x000fe20000010100 */
[--C-:B------:R-:W-:Y:S02]  /*124b0*/  HADD2.F32 R45, -RZ, R5.reuse.H0_H0 ;  /* 0x20000005ff2d7230 */ /* 0x100fe40000004100 */
[----:B------:R-:W-:Y:S01]  /*124c0*/  @!P0 FADD.FTZ R47, -R47, -RZ ;  /* 0x800000ff2f2f8221 */ /* 0x000fe20000010100 */
[----:B------:R-:W-:Y:S02]  /*124d0*/  HADD2.F32 R44, -RZ, R5.H1_H1 ;  /* 0x30000005ff2c7230 */ /* 0x000fe40000004100 */
[----:B------:R-:W-:Y:S01]  /*124e0*/  @!P0 FADD.FTZ R4, -R4, -RZ ;  /* 0x800000ff04048221 */ /* 0x000fe20000010100 */
[----:B------:R-:W-:Y:S02]  /*124f0*/  HADD2.F32 R49, -RZ, R6.H1_H1 ;  /* 0x30000006ff317230 */ /* 0x000fe40000004100 */
[----:B------:R-:W-:Y:S01]  /*12500*/  @!P0 FADD.FTZ R45, -R45, -RZ ;  /* 0x800000ff2d2d8221 */ /* 0x000fe20000010100 */
[----:B------:R-:W-:-:S02]  /*12510*/  HADD2.F32 R5, -RZ, R7.H0_H0 ;  /* 0x20000007ff057230 */ /* 0x000fc40000004100 */
[----:B------:R-:W-:Y:S01]  /*12520*/  FMUL.FTZ R21, R21, R4 ;  /* 0x0000000415157220 */ /* 0x000fe20000410000 */
[----:B------:R-:W-:Y:S02]  /*12530*/  HADD2.F32 R6, -RZ, R7.H1_H1 ;  /* 0x30000007ff067230 */ /* 0x000fe40000004100 */
[----:B------:R-:W-:Y:S01]  /*12540*/  FMUL.FTZ R34, R34, R23 ;  /* 0x0000001722227220 */ /* 0x000fe20000410000 */
[----:B----4-:R-:W-:Y:S02]  /*12550*/  HADD2.F32 R4, -RZ, R16.H0_H0 ;  /* 0x20000010ff047230 */ /* 0x010fe40000004100 */
[----:B------:R-:W-:Y:S01]  /*12560*/  @!P0 FADD.FTZ R5, -R5, -RZ ;  /* 0x800000ff05058221 */ /* 0x000fe20000010100 */
[----:B------:R-:W-:Y:S02]  /*12570*/  HADD2.F32 R23, -RZ, R32.H1_H1 ;  /* 0x30000020ff177230 */ /* 0x000fe40000004100 */
[----:B------:R-:W-:Y:S01]  /*12580*/  @!P0 FADD.FTZ R6, -R6, -RZ ;  /* 0x800000ff06068221 */ /* 0x000fe20000010100 */
[----:B------:R-:W-:-:S02]  /*12590*/  HADD2.F32 R16, -RZ, R16.H1_H1 ;  /* 0x30000010ff107230 */ /* 0x000fc40000004100 */
[----:B------:R-:W-:Y:S01]  /*125a0*/  FMUL.FTZ R22, R22, R5 ;  /* 0x0000000516167220 */ /* 0x000fe20000410000 */
[----:B------:R-:W-:Y:S01]  /*125b0*/  @!P0 FADD.FTZ R44, -R44, -RZ ;  /* 0x800000ff2c2c8221 */ /* 0x000fe20000010100 */
[----:B------:R-:W-:Y:S01]  /*125c0*/  FMUL.FTZ R43, R43, R6 ;  /* 0x000000062b2b7220 */ /* 0x000fe20000410000 */
[----:B------:R-:W-:Y:S01]  /*125d0*/  FMUL.FTZ R40, R40, R47 ;  /* 0x0000002f28287220 */ /* 0x000fe20000410000 */
[----:B------:R-:W-:Y:S02]  /*125e0*/  HADD2.F32 R5, -RZ, R32.H0_H0 ;  /* 0x20000020ff057230 */ /* 0x000fe40000004100 */
[----:B------:R-:W-:Y:S01]  /*125f0*/  FMUL.FTZ R20, R20, R45 ;  /* 0x0000002d14147220 */ /* 0x000fe20000410000 */
[----:B------:R-:W-:Y:S02]  /*12600*/  HADD2.F32 R7, -RZ, R33.H0_H0 ;  /* 0x20000021ff077230 */ /* 0x000fe40000004100 */
[----:B------:R-:W-:Y:S01]  /*12610*/  @!P0 FADD.FTZ R49, -R49, -RZ ;  /* 0x800000ff31318221 */ /* 0x000fe20000010100 */
[----:B------:R-:W-:-:S02]  /*12620*/  HADD2.F32 R6, -RZ, R17.H0_H0 ;  /* 0x20000011ff067230 */ /* 0x000fc40000004100 */
[----:B------:R-:W-:Y:S01]  /*12630*/  FMUL.FTZ R41, R41, R44 ;  /* 0x0000002c29297220 */ /* 0x000fe20000410000 */
[----:B------:R-:W-:Y:S01]  /*12640*/  FFMA.FTZ R23, R23, R16, R40 ;  /* 0x0000001017177223 */ /* 0x000fe20000010028 */
[----:B------:R-:W-:Y:S02]  /*12650*/  HADD2.F32 R44, -RZ, R17.H1_H1 ;  /* 0x30000011ff2c7230 */ /* 0x000fe40000004100 */
[----:B------:R-:W-:Y:S01]  /*12660*/  FFMA.FTZ R4, R5, R4, R34 ;  /* 0x0000000405047223 */ /* 0x000fe20000010022 */
[--C-:B------:R-:W-:Y:S02]  /*12670*/  HADD2.F32 R32, -RZ, R18.reuse.H0_H0 ;  /* 0x20000012ff207230 */ /* 0x100fe40000004100 */
[----:B------:R-:W-:Y:S01]  /*12680*/  FFMA.FTZ R6, R7, R6, R20 ;  /* 0x0000000607067223 */ /* 0x000fe20000010014 */
[----:B------:R-:W-:Y:S02]  /*12690*/  HADD2.F32 R45, -RZ, R18.H1_H1 ;  /* 0x30000012ff2d7230 */ /* 0x000fe40000004100 */
[----:B------:R-:W-:Y:S01]  /*126a0*/  FMUL.FTZ R42, R42, R49 ;  /* 0x000000312a2a7220 */ /* 0x000fe20000410000 */
[----:B------:R-:W-:-:S02]  /*126b0*/  HADD2.F32 R16, -RZ, R37.H0_H0 ;  /* 0x20000025ff107230 */ /* 0x000fc40000004100 */
[--C-:B------:R-:W-:Y:S02]  /*126c0*/  HADD2.F32 R17, -RZ, R19.reuse.H0_H0 ;  /* 0x20000013ff117230 */ /* 0x100fe40000004100 */
[----:B------:R-:W-:Y:S02]  /*126d0*/  HADD2.F32 R18, -RZ, R19.H1_H1 ;  /* 0x30000013ff127230 */ /* 0x000fe40000004100 */
[----:B------:R-:W-:Y:S01]  /*126e0*/  FFMA.FTZ R16, R16, R32, R21 ;  /* 0x0000002010107223 */ /* 0x000fe20000010015 */
[----:B------:R-:W-:Y:S01]  /*126f0*/  HADD2.F32 R20, -RZ, R33.H1_H1 ;  /* 0x30000021ff147230 */ /* 0x000fe20000004100 */
[----:B------:R-:W-:Y:S01]  /*12700*/  F2FP.F16.F32.PACK_AB R32, R23, R4 ;  /* 0x000000041720723e */ /* 0x000fe200000000ff */
[----:B------:R-:W-:Y:S02]  /*12710*/  HADD2.F32 R37, -RZ, R37.H1_H1 ;  /* 0x30000025ff257230 */ /* 0x000fe40000004100 */
[--C-:B------:R-:W-:Y:S02]  /*12720*/  HADD2.F32 R5, -RZ, R35.reuse.H0_H0 ;  /* 0x20000023ff057230 */ /* 0x100fe40000004100 */
[----:B------:R-:W-:Y:S01]  /*12730*/  FFMA.FTZ R41, R20, R44, R41 ;  /* 0x0000002c14297223 */ /* 0x000fe20000010029 */
[----:B------:R-:W-:-:S02]  /*12740*/  HADD2.F32 R34, -RZ, R35.H1_H1 ;  /* 0x30000023ff227230 */ /* 0x000fc40000004100 */
[----:B------:R-:W-:Y:S01]  /*12750*/  FFMA.FTZ R37, R37, R45, R42 ;  /* 0x0000002d25257223 */ /* 0x000fe2000001002a */
[----:B------:R-:W-:Y:S01]  /*12760*/  FFMA.FTZ R5, R5, R17, R22 ;  /* 0x0000001105057223 */ /* 0x000fe20000010016 */
[----:B------:R-:W-:Y:S01]  /*12770*/  F2FP.F16.F32.PACK_AB R33, R41, R6 ;  /* 0x000000062921723e */ /* 0x000fe200000000ff */
[----:B------:R-:W-:Y:S02]  /*12780*/  FFMA.FTZ R18, R34, R18, R43 ;  /* 0x0000001222127223 */ /* 0x000fe4000001002b */
[----:B------:R-:W-:-:S03]  /*12790*/  F2FP.F16.F32.PACK_AB R34, R37, R16 ;  /* 0x000000102522723e */ /* 0x000fc600000000ff */
[----:B------:R-:W-:-:S03]  /*127a0*/  F2FP.F16.F32.PACK_AB R35, R18, R5 ;  /* 0x000000051223723e */ /* 0x000fc600000000ff */
.L_x_1549:
[----:B------:R-:W-:Y:S05]  /*127b0*/  BSYNC.RECONVERGENT B0 ;  /* 0x0000000000007941 */ /* 0x000fea0003800200 */
.L_x_1548:
[----:B-----5:R1:W-:Y:S02]  /*127c0*/  STS.128 [R0+0x1000], R32 ;  /* 0x0010002000007388 */ /* 0x0203e40000000c00 */
.L_x_1547:
[----:B------:R-:W-:Y:S05]  /*127d0*/  BSYNC.RECONVERGENT B1 ;  /* 0x0000000000017941 */ /* 0x000fea0003800200 */
.L_x_1546:
[----:B------:R-:W-:-:S13]  /*127e0*/  ISETP.GE.AND P0, PT, R9, R36, PT ;  /* 0x000000240900720c */ /* 0x000fda0003f06270 */
[----:B------:R1:W-:Y:S01]  /*127f0*/  @P0 STS.128 [R0+0x3000], RZ ;  /* 0x003000ff00000388 */ /* 0x0003e20000000c00 */
[----:B------:R-:W-:Y:S05]  /*12800*/  @P0 BRA `(.L_x_1545) ;  /* 0x0000000400540947 */ /* 0x000fea0003800000 */
[----:B-1--4-:R1:W5:Y:S01]  /*12810*/  LDG.E.128 R32, desc[UR6][R38.64+0x80] ;  /* 0x0000800626207981 */ /* 0x012362000c1e1d00 */
[----:B------:R-:W-:Y:S01]  /*12820*/  ISETP.GE.AND P0, PT, R9, R8, PT ;  /* 0x000000080900720c */ /* 0x000fe20003f06270 */
[----:B------:R-:W-:-:S12]  /*12830*/  BSSY.RECONVERGENT B0, `(.L_x_1550) ;  /* 0x0000051000007945 */ /* 0x000fd80003800200 */
[----:B------:R-:W-:Y:S05]  /*12840*/  @P0 BRA `(.L_x_1551) ;  /* 0x00000004003c0947 */ /* 0x000fea0003800000 */
[----:B------:R-:W4:Y:S01]  /*12850*/  LDCU.64 UR8, c[0x0][0x4d0] ;  /* 0x00009a00ff0877ac */ /* 0x000f220008000a00 */
[----:B------:R-:W-:Y:S02]  /*12860*/  ISETP.GE.U32.AND P0, PT, R9, R25, PT ;  /* 0x000000190900720c */ /* 0x000fe40003f06070 */
[--C-:B------:R-:W-:Y:S02]  /*12870*/  SHF.R.S32.HI R4, RZ, 0x1f, R31.reuse ;  /* 0x0000001fff047819 */ /* 0x100fe4000001141f */
        /* <DEDUP_REMOVED lines=11> */
[----:B------:R-:W2:Y:S05]  /*12930*/  LDCU.64 UR8, c[0x0][0x4c8] ;  /* 0x00009900ff0877ac */ /* 0x000eaa0008000a00 */
[----:B------:R-:W3:Y:S01]  /*12940*/  LDG.E.128 R4, desc[UR6][R4.64+0x80] ;  /* 0x0000800604047981 */ /* 0x000ee2000c1e1d00 */
[----:B--2---:R-:W-:-:S04]  /*12950*/  IADD3 R16, P1, PT, R16, UR8, RZ ;  /* 0x0000000810107c10 */ /* 0x004fc8000ff3e0ff */
[----:B------:R-:W-:-:S06]  /*12960*/  IADD3.X R17, PT, PT, R17, UR9, RZ, P1, !PT ;  /* 0x0000000911117c10 */ /* 0x000fcc0008ffe4ff */
[----:B------:R-:W2:Y:S01]  /*12970*/  LDG.E.128 R16, desc[UR6][R16.64+0x80] ;  /* 0x0000800610107981 */ /* 0x000ea2000c1e1d00 */
[--C-:B----4-:R-:W-:Y:S02]  /*12980*/  HADD2.F32 R31, -RZ, R20.reuse.H0_H0 ;  /* 0x20000014ff1f7230 */ /* 0x110fe40000004100 */
[----:B------:R-:W-:Y:S02]  /*12990*/  HADD2.F32 R36, -RZ, R20.H1_H1 ;  /* 0x30000014ff247230 */ /* 0x000fe40000004100 */
[--C-:B------:R-:W-:Y:S02]  /*129a0*/  HADD2.F32 R20, -RZ, R21.reuse.H0_H0 ;  /* 0x20000015ff147230 */ /* 0x100fe40000004100 */
[----:B------:R-:W-:Y:S02]  /*129b0*/  HADD2.F32 R37, -RZ, R21.H1_H1 ;  /* 0x30000015ff257230 */ /* 0x000fe40000004100 */
[--C-:B---3--:R-:W-:Y:S02]  /*129c0*/  HADD2.F32 R40, -RZ, R4.reuse.H0_H0 ;  /* 0x20000004ff287230 */ /* 0x108fe40000004100 */
        /* <DEDUP_REMOVED lines=23> */
[----:B--2---:R-:W-:Y:S02]  /*12b40*/  HADD2.F32 R5, -RZ, R16.H0_H0 ;  /* 0x20000010ff057230 */ /* 0x004fe40000004100 */
        /* <DEDUP_REMOVED lines=31> */
.L_x_1551:
[----:B------:R-:W-:Y:S05]  /*12d40*/  BSYNC.RECONVERGENT B0 ;  /* 0x0000000000007941 */ /* 0x000fea0003800200 */
.L_x_1550:
[----:B-----5:R4:W-:Y:S02]  /*12d50*/  STS.128 [R0+0x3000], R32 ;  /* 0x0030002000007388 */ /* 0x0209e40000000c00 */
.L_x_1545:
[----:B------:R-:W-:Y:S05]  /*12d60*/  BSYNC.RECONVERGENT B2 ;  /* 0x0000000000027941 */ /* 0x000fea0003800200 */
.L_x_1544:
[----:B--2---:R-:W-:-:S04]  /*12d70*/  IADD3 R36, PT, PT, R130, 0x30, RZ ;  /* 0x0000003082247810 */ /* 0x004fc80007ffe0ff */
[----:B------:R-:W-:-:S13]  /*12d80*/  ISETP.GE.AND P0, PT, R36, R29, PT ;  /* 0x0000001d2400720c */ /* 0x000fda0003f06270 */
[----:B------:R-:W-:Y:S05]  /*12d90*/  @P0 BRA `(.L_x_1496) ;  /* 0x0000000800dc0947 */ /* 0x000fea0003800000 */
[----:B------:R-:W2:Y:S01]  /*12da0*/  LDC R29, c[0x0][0x440] ;  /* 0x00011000ff1d7b82 */ /* 0x000ea20000000800 */
[----:B------:R-:W-:Y:S01]  /*12db0*/  IMAD R3, R3, 0x60, RZ ;  /* 0x0000006003037824 */ /* 0x000fe200078e02ff */
[----:B------:R-:W-:Y:S01]  /*12dc0*/  BSSY.RECONVERGENT B1, `(.L_x_1552) ;  /* 0x000005c000017945 */ /* 0x000fe20003800200 */
[----:B------:R-:W-:-:S05]  /*12dd0*/  IMAD.WIDE.U32 R26, R2, 0x60, R26 ;  /* 0x00000060021a7825 */ /* 0x000fca00078e001a */
[----:B------:R-:W-:Y:S01]  /*12de0*/  IADD3 R27, PT, PT, R27, R3, RZ ;  /* 0x000000031b1b7210 */ /* 0x000fe20007ffe0ff */
[----:B------:R-:W-:Y:S01]  /*12df0*/  IMAD R3, R28, 0x30, RZ ;  /* 0x000000301c037824 */ /* 0x000fe200078e02ff */
[----:B--2---:R-:W-:-:S13]  /*12e00*/  ISETP.GE.AND P0, PT, R14, R29, PT ;  /* 0x0000001d0e00720c */ /* 0x004fda0003f06270 */
        /* <DEDUP_REMOVED lines=35> */
[--C-:B------:R-:W-:Y:S02]  /*13040*/  HADD2.F32 R39, -RZ, R5.reuse.H0_H0 ;  /* 0x20000005ff277230 */ /* 0x100fe40000004100 */
[----:B------:R-:W-:Y:S01]  /*13050*/  @!P0 FADD.FTZ R23, -R23, -RZ ;  /* 0x800000ff17178221 */ /* 0x000fe20000010100 */
[----:B------:R-:W-:-:S02]  /*13060*/  HADD2.F32 R40, -RZ, R5.H1_H1 ;  /* 0x30000005ff287230 */ /* 0x000fc40000004100 */
[----:B------:R-:W-:Y:S01]  /*13070*/  @!P0 FADD.FTZ R41, -R41, -RZ ;  /* 0x800000ff29298221 */ /* 0x000fe20000010100 */
[--C-:B------:R-:W-:Y:S02]  /*13080*/  HADD2.F32 R4, -RZ, R6.reuse.H0_H0 ;  /* 0x20000006ff047230 */ /* 0x100fe40000004100 */
[----:B------:R-:W-:Y:S01]  /*13090*/  FMUL.FTZ R2, R2, R23 ;  /* 0x0000001702027220 */ /* 0x000fe20000410000 */
[--C-:B------:R-:W-:Y:S02]  /*130a0*/  HADD2.F32 R5, -RZ, R7.reuse.H0_H0 ;  /* 0x20000007ff057230 */ /* 0x100fe40000004100 */
[----:B------:R-:W-:Y:S01]  /*130b0*/  @!P0 FADD.FTZ R40, -R40, -RZ ;  /* 0x800000ff28288221 */ /* 0x000fe20000010100 */
[----:B------:R-:W-:Y:S02]  /*130c0*/  HADD2.F32 R6, -RZ, R6.H1_H1 ;  /* 0x30000006ff067230 */ /* 0x000fe40000004100 */
[----:B------:R-:W-:Y:S01]  /*130d0*/  @!P0 FADD.FTZ R4, -R4, -RZ ;  /* 0x800000ff04048221 */ /* 0x000fe20000010100 */
[----:B------:R-:W-:-:S02]  /*130e0*/  HADD2.F32 R7, -RZ, R7.H1_H1 ;  /* 0x30000007ff077230 */ /* 0x000fc40000004100 */
[----:B------:R-:W-:Y:S01]  /*130f0*/  @!P0 FADD.FTZ R5, -R5, -RZ ;  /* 0x800000ff05058221 */ /* 0x000fe20000010100 */
[--C-:B-----5:R-:W-:Y:S02]  /*13100*/  HADD2.F32 R23, -RZ, R32.reuse.H1_H1 ;  /* 0x30000020ff177230 */ /* 0x120fe40000004100 */
[----:B------:R-:W-:Y:S01]  /*13110*/  FMUL.FTZ R21, R21, R4 ;  /* 0x0000000415157220 */ /* 0x000fe20000410000 */
[----:B------:R-:W-:Y:S01]  /*13120*/  @!P0 FADD.FTZ R6, -R6, -RZ ;  /* 0x800000ff06068221 */ /* 0x000fe20000010100 */
[----:B------:R-:W-:Y:S01]  /*13130*/  FMUL.FTZ R22, R22, R5 ;  /* 0x0000000516167220 */ /* 0x000fe20000410000 */
[----:B------:R-:W-:Y:S02]  /*13140*/  HADD2.F32 R5, -RZ, R32.H0_H0 ;  /* 0x20000020ff057230 */ /* 0x000fe40000004100 */
[----:B------:R-:W-:Y:S01]  /*13150*/  FMUL.FTZ R28, R28, R41 ;  /* 0x000000291c1c7220 */ /* 0x000fe20000410000 */
[--C-:B--2---:R-:W-:Y:S02]  /*13160*/  HADD2.F32 R4, -RZ, R16.reuse.H0_H0 ;  /* 0x20000010ff047230 */ /* 0x104fe40000004100 */
[----:B------:R-:W-:Y:S01]  /*13170*/  @!P0 FADD.FTZ R7, -R7, -RZ ;  /* 0x800000ff07078221 */ /* 0x000fe20000010100 */
[----:B------:R-:W-:-:S02]  /*13180*/  HADD2.F32 R16, -RZ, R16.H1_H1 ;  /* 0x30000010ff107230 */ /* 0x000fc40000004100 */
[----:B------:R-:W-:Y:S01]  /*13190*/  @!P0 FADD.FTZ R39, -R39, -RZ ;  /* 0x800000ff27278221 */ /* 0x000fe20000010100 */
[----:B------:R-:W-:Y:S01]  /*131a0*/  FMUL.FTZ R31, R31, R40 ;  /* 0x000000281f1f7220 */ /* 0x000fe20000410000 */
[----:B------:R-:W-:Y:S01]  /*131b0*/  FMUL.FTZ R37, R37, R6 ;  /* 0x0000000625257220 */ /* 0x000fe20000410000 */
[--C-:B------:R-:W-:Y:S02]  /*131c0*/  HADD2.F32 R6, -RZ, R17.reuse.H0_H0 ;  /* 0x20000011ff067230 */ /* 0x100fe40000004100 */
[----:B------:R-:W-:Y:S01]  /*131d0*/  FFMA.FTZ R2, R5, R4, R2 ;  /* 0x0000000405027223 */ /* 0x000fe20000010002 */
[----:B------:R-:W-:Y:S02]  /*131e0*/  HADD2.F32 R40, -RZ, R17.H1_H1 ;  /* 0x30000011ff287230 */ /* 0x000fe40000004100 */
[----:B------:R-:W-:Y:S01]  /*131f0*/  FMUL.FTZ R38, R38, R7 ;  /* 0x0000000726267220 */ /* 0x000fe20000410000 */
[----:B------:R-:W-:Y:S02]  /*13200*/  HADD2.F32 R32, -RZ, R18.H0_H0 ;  /* 0x20000012ff207230 */ /* 0x000fe40000004100 */
[----:B------:R-:W-:Y:S01]  /*13210*/  FFMA.FTZ R23, R23, R16, R28 ;  /* 0x0000001017177223 */ /* 0x000fe2000001001c */
[----:B------:R-:W-:-:S02]  /*13220*/  HADD2.F32 R17, -RZ, R19.H0_H0 ;  /* 0x20000013ff117230 */ /* 0x000fc40000004100 */
[----:B------:R-:W-:Y:S01]  /*13230*/  FMUL.FTZ R20, R20, R39 ;  /* 0x0000002714147220 */ /* 0x000fe20000410000 */
[----:B------:R-:W-:Y:S02]  /*13240*/  HADD2.F32 R4, -RZ, R34.H0_H0 ;  /* 0x20000022ff047230 */ /* 0x000fe40000004100 */
[----:B------:R-:W-:Y:S02]  /*13250*/  HADD2.F32 R5, -RZ, R35.H0_H0 ;  /* 0x20000023ff057230 */ /* 0x000fe40000004100 */
[----:B------:R-:W-:Y:S02]  /*13260*/  HADD2.F32 R7, -RZ, R33.H0_H0 ;  /* 0x20000021ff077230 */ /* 0x000fe40000004100 */
[----:B------:R-:W-:Y:S01]  /*13270*/  FFMA.FTZ R4, R4, R32, R21 ;  /* 0x0000002004047223 */ /* 0x000fe20000010015 */
        /* <DEDUP_REMOVED lines=8> */
[----:B------:R-:W-:Y:S01]  /*13300*/  FFMA.FTZ R31, R16, R40, R31 ;  /* 0x00000028101f7223 */ /* 0x000fe2000001001f */
[----:B------:R-:W-:Y:S02]  /*13310*/  FFMA.FTZ R37, R34, R18, R37 ;  /* 0x0000001222257223 */ /* 0x000fe40000010025 */
[----:B------:R-:W-:-:S02]  /*13320*/  FFMA.FTZ R38, R35, R19, R38 ;  /* 0x0000001323267223 */ /* 0x000fc40000010026 */
[----:B------:R-:W-:Y:S02]  /*13330*/  F2FP.F16.F32.PACK_AB R33, R31, R6 ;  /* 0x000000061f21723e */ /* 0x000fe400000000ff */
[----:B------:R-:W-:Y:S02]  /*13340*/  F2FP.F16.F32.PACK_AB R34, R37, R4 ;  /* 0x000000042522723e */ /* 0x000fe400000000ff */
[----:B------:R-:W-:Y:S02]  /*13350*/  F2FP.F16.F32.PACK_AB R35, R38, R5 ;  /* 0x000000052623723e */ /* 0x000fe400000000ff */
.L_x_1555:
[----:B------:R-:W-:Y:S05]  /*13360*/  BSYNC.RECONVERGENT B0 ;  /* 0x0000000000007941 */ /* 0x000fea0003800200 */
.L_x_1554:
[----:B-----5:R4:W-:Y:S02]  /*13370*/  STS.128 [R0+0x1800], R32 ;  /* 0x0018002000007388 */ /* 0x0209e40000000c00 */
.L_x_1553:
[----:B------:R-:W-:Y:S05]  /*13380*/  BSYNC.RECONVERGENT B1 ;  /* 0x0000000000017941 */ /* 0x000fea0003800200 */
.L_x_1552:
        /* <DEDUP_REMOVED lines=26> */
[----:B----4-:R-:W-:Y:S02]  /*13530*/  HADD2.F32 R10, -RZ, R23.H0_H0 ;  /* 0x20000017ff0a7230 */ /* 0x010fe40000004100 */
[----:B------:R-:W-:Y:S02]  /*13540*/  HADD2.F32 R2, -RZ, R20.H0_H0 ;  /* 0x20000014ff027230 */ /* 0x000fe40000004100 */
[----:B------:R-:W-:Y:S02]  /*13550*/  HADD2.F32 R3, -RZ, R21.H0_H0 ;  /* 0x20000015ff037230 */ /* 0x000fe40000004100 */
[----:B------:R-:W-:Y:S02]  /*13560*/  HADD2.F32 R8, -RZ, R22.H0_H0 ;  /* 0x20000016ff087230 */ /* 0x000fe40000004100 */
        /* <DEDUP_REMOVED lines=8> */
[----:B-1----:R-:W-:Y:S02]  /*135f0*/  HADD2.F32 R27, -RZ, R6.H1_H1 ;  /* 0x30000006ff1b7230 */ /* 0x002fe40000004100 */
[----:B------:R-:W-:Y:S01]  /*13600*/  @!P0 FADD.FTZ R12, -R12, -RZ ;  /* 0x800000ff0c0c8221 */ /* 0x000fe20000010100 */
[----:B------:R-:W-:-:S02]  /*13610*/  HADD2.F32 R6, -RZ, R7.H1_H1 ;  /* 0x30000007ff067230 */ /* 0x000fc40000004100 */
[----:B------:R-:W-:Y:S01]  /*13620*/  @!P0 FADD.FTZ R5, -R5, -RZ ;  /* 0x800000ff05058221 */ /* 0x000fe20000010100 */
[----:B------:R-:W-:Y:S02]  /*13630*/  HADD2.F32 R23, -RZ, R23.H1_H1 ;  /* 0x30000017ff177230 */ /* 0x000fe40000004100 */
[----:B------:R-:W-:Y:S01]  /*13640*/  FMUL.FTZ R2, R2, R11 ;  /* 0x0000000b02027220 */ /* 0x000fe20000410000 */
[----:B------:R-:W-:Y:S02]  /*13650*/  HADD2.F32 R25, -RZ, R7.H0_H0 ;  /* 0x20000007ff197230 */ /* 0x000fe40000004100 */
[----:B------:R-:W-:Y:S01]  /*13660*/  @!P0 FADD.FTZ R6, -R6, -RZ ;  /* 0x800000ff06068221 */ /* 0x000fe20000010100 */
[----:B------:R-:W-:Y:S02]  /*13670*/  HADD2.F32 R20, -RZ, R20.H1_H1 ;  /* 0x30000014ff147230 */ /* 0x000fe40000004100 */
[----:B------:R-:W-:Y:S01]  /*13680*/  FMUL.FTZ R3, R3, R4 ;  /* 0x0000000403037220 */ /* 0x000fe20000410000 */
[----:B------:R-:W-:-:S02]  /*13690*/  HADD2.F32 R21, -RZ, R21.H1_H1 ;  /* 0x30000015ff157230 */ /* 0x000fc40000004100 */
[----:B------:R-:W-:Y:S01]  /*136a0*/  @!P0 FADD.FTZ R25, -R25, -RZ ;  /* 0x800000ff19198221 */ /* 0x000fe20000010100 */
[----:B------:R-:W-:Y:S01]  /*136b0*/  FMUL.FTZ R8, R8, R5 ;  /* 0x0000000508087220 */ /* 0x000fe20000410000 */
[----:B------:R-:W-:Y:S01]  /*136c0*/  FMUL.FTZ R23, R23, R6 ;  /* 0x0000000617177220 */ /* 0x000fe20000410000 */
[----:B-----5:R-:W-:Y:S02]  /*136d0*/  HADD2.F32 R5, -RZ, R32.H0_H0 ;  /* 0x20000020ff057230 */ /* 0x020fe40000004100 */
[----:B------:R-:W-:Y:S01]  /*136e0*/  FMUL.FTZ R20, R20, R13 ;  /* 0x0000000d14147220 */ /* 0x000fe20000410000 */
[----:B------:R-:W-:Y:S02]  /*136f0*/  HADD2.F32 R6, -RZ, R33.H0_H0 ;  /* 0x20000021ff067230 */ /* 0x000fe40000004100 */
[----:B------:R-:W-:Y:S01]  /*13700*/  FMUL.FTZ R21, R21, R12 ;  /* 0x0000000c15157220 */ /* 0x000fe20000410000 */
[----:B--2---:R-:W-:Y:S02]  /*13710*/  HADD2.F32 R4, -RZ, R16.H0_H0 ;  /* 0x20000010ff047230 */ /* 0x004fe40000004100 */
[----:B------:R-:W-:Y:S01]  /*13720*/  @!P0 FADD.FTZ R27, -R27, -RZ ;  /* 0x800000ff1b1b8221 */ /* 0x000fe20000010100 */
[----:B------:R-:W-:-:S02]  /*13730*/  HADD2.F32 R11, -RZ, R17.H0_H0 ;  /* 0x20000011ff0b7230 */ /* 0x000fc40000004100 */
[----:B------:R-:W-:Y:S01]  /*13740*/  FMUL.FTZ R10, R10, R25 ;  /* 0x000000190a0a7220 */ /* 0x000fe20000410000 */
[----:B------:R-:W-:Y:S02]  /*13750*/  HADD2.F32 R22, -RZ, R22.H1_H1 ;  /* 0x30000016ff167230 */ /* 0x000fe40000004100 */
[----:B------:R-:W-:Y:S01]  /*13760*/  FFMA.FTZ R2, R5, R4, R2 ;  /* 0x0000000405027223 */ /* 0x000fe20000010002 */
[----:B------:R-:W-:Y:S02]  /*13770*/  HADD2.F32 R12, -RZ, R17.H1_H1 ;  /* 0x30000011ff0c7230 */ /* 0x000fe40000004100 */
[----:B------:R-:W-:Y:S01]  /*13780*/  FFMA.FTZ R3, R6, R11, R3 ;  /* 0x0000000b06037223 */ /* 0x000fe20000010003 */
[--C-:B------:R-:W-:Y:S02]  /*13790*/  HADD2.F32 R13, -RZ, R18.reuse.H0_H0 ;  /* 0x20000012ff0d7230 */ /* 0x100fe40000004100 */
[----:B------:R-:W-:Y:S01]  /*137a0*/  FMUL.FTZ R22, R22, R27 ;  /* 0x0000001b16167220 */ /* 0x000fe20000410000 */
[----:B------:R-:W-:-:S02]  /*137b0*/  HADD2.F32 R25, -RZ, R18.H1_H1 ;  /* 0x30000012ff197230 */ /* 0x000fc40000004100 */
[--C-:B------:R-:W-:Y:S02]  /*137c0*/  HADD2.F32 R17, -RZ, R19.reuse.H0_H0 ;  /* 0x20000013ff117230 */ /* 0x100fe40000004100 */
[----:B------:R-:W-:Y:S02]  /*137d0*/  HADD2.F32 R18, -RZ, R19.H1_H1 ;  /* 0x30000013ff127230 */ /* 0x000fe40000004100 */
[----:B------:R-:W-:Y:S02]  /*137e0*/  HADD2.F32 R7, -RZ, R32.H1_H1 ;  /* 0x30000020ff077230 */ /* 0x000fe40000004100 */
[----:B------:R-:W-:Y:S02]  /*137f0*/  HADD2.F32 R16, -RZ, R16.H1_H1 ;  /* 0x30000010ff107230 */ /* 0x000fe40000004100 */
[----:B------:R-:W-:Y:S02]  /*13800*/  HADD2.F32 R4, -RZ, R33.H1_H1 ;  /* 0x30000021ff047230 */ /* 0x000fe40000004100 */
[----:B------:R-:W-:-:S02]  /*13810*/  HADD2.F32 R5, -RZ, R34.H0_H0 ;  /* 0x20000022ff057230 */ /* 0x000fc40000004100 */
[----:B------:R-:W-:Y:S01]  /*13820*/  FFMA.FTZ R7, R7, R16, R20 ;  /* 0x0000001007077223 */ /* 0x000fe20000010014 */
        /* <DEDUP_REMOVED lines=12> */
.L_x_1557:
[----:B------:R-:W-:Y:S05]  /*138f0*/  BSYNC.RECONVERGENT B0 ;  /* 0x0000000000007941 */ /* 0x000fea0003800200 */
.L_x_1556:
[----:B-----5:R4:W-:Y:S02]  /*13900*/  STS.128 [R0+0x3800], R32 ;  /* 0x0038002000007388 */ /* 0x0209e40000000c00 */
.L_x_1496:
[----:B------:R-:W-:Y:S05]  /*13910*/  BSYNC.RECONVERGENT B3 ;  /* 0x0000000000037941 */ /* 0x000fea0003800200 */
.L_x_1488:
[----:B------:R-:W4:Y:S01]  /*13920*/  LDC.64 R134, c[0x0][0x3b8] ;  /* 0x0000ee00ff867b82 */ /* 0x000f220000000a00 */
[----:B------:R-:W-:Y:S01]  /*13930*/  IMAD R3, R64, -0x80, R61 ;  /* 0xffffff8040037824 */ /* 0x000fe200078e023d */
[----:B------:R-:W-:Y:S01]  /*13940*/  BSSY.RECONVERGENT B0, `(.L_x_1558) ;  /* 0x0000018000007945 */ /* 0x000fe20003800200 */
[C---:B-12---:R-:W-:Y:S02]  /*13950*/  VIADD R6, R130.reuse, 0x40 ;  /* 0x0000004082067836 */ /* 0x046fe40000000000 */
[C---:B---3--:R-:W-:Y:S01]  /*13960*/  VIADD R4, R130.reuse, 0x50 ;  /* 0x0000005082047836 */ /* 0x048fe20000000000 */
        /* <DEDUP_REMOVED lines=21> */
.L_x_1559:
[----:B------:R-:W-:Y:S05]  /*13ac0*/  BSYNC.RECONVERGENT B0 ;  /* 0x0000000000007941 */ /* 0x000fea0003800200 */
.L_x_1558:
[C---:B-1----:R-:W-:Y:S01]  /*13ad0*/  LEA R10, P1, R71.reuse, R208, 0x1 ;  /* 0x000000d0470a7211 */ /* 0x042fe200078208ff */
[----:B------:R-:W-:Y:S01]  /*13ae0*/  BSSY.RECONVERGENT B0, `(.L_x_1560) ;  /* 0x0000012000007945 */ /* 0x000fe20003800200 */
[----:B------:R-:W-:Y:S01]  /*13af0*/  ISETP.GE.AND P2, PT, R4, R3, PT ;  /* 0x000000030400720c */ /* 0x000fe20003f46270 */
[----:B------:R-:W-:Y:S01]  /*13b00*/  VIADD R2, R130, 0x60 ;  /* 0x0000006082027836 */ /* 0x000fe20000000000 */
        /* <DEDUP_REMOVED lines=15> */
.L_x_1561:
[----:B------:R-:W-:Y:S05]  /*13c00*/  BSYNC.RECONVERGENT B0 ;  /* 0x0000000000007941 */ /* 0x000fea0003800200 */
.L_x_1560:
[----:B------:R-:W-:Y:S04]  /*13c10*/  BSSY.RECONVERGENT B0, `(.L_x_1562) ;  /* 0x0000013000007945 */ /* 0x000fe80003800200 */
[----:B------:R-:W-:Y:S05]  /*13c20*/  @P5 BRA `(.L_x_1563) ;  /* 0x0000000000445947 */ /* 0x000fea0003800000 */
[----:B------:R-:W2:Y:S01]  /*13c30*/  LDCU UR4, c[0x0][0x440] ;  /* 0x00008800ff0477ac */ /* 0x000ea20008000800 */
[----:B----45:R-:W-:-:S04]  /*13c40*/  IMAD.WIDE.U32 R12, R134, 0x20, RZ ;  /* 0x00000020860c7825 */ /* 0x030fc800078e00ff */
        /* <DEDUP_REMOVED lines=15> */
.L_x_1563:
[----:B------:R-:W-:Y:S05]  /*13d40*/  BSYNC.RECONVERGENT B0 ;  /* 0x0000000000007941 */ /* 0x000fea0003800200 */
.L_x_1562:
[----:B------:R-:W-:Y:S01]  /*13d50*/  BSSY.RECONVERGENT B0, `(.L_x_1564) ;  /* 0x0000013000007945 */ /* 0x000fe20003800200 */
[----:B------:R-:W-:Y:S02]  /*13d60*/  ISETP.GE.AND P0, PT, R2, R3, PT ;  /* 0x000000030200720c */ /* 0x000fe40003f06270 */
[----:B------:R-:W-:Y:S01]  /*13d70*/  IADD3 R130, PT, PT, R130, 0x70, RZ ;  /* 0x0000007082827810 */ /* 0x000fe20007ffe0ff */
[----:B------:R-:W-:Y:S05]  /*13d80*/  @P4 BRA `(.L_x_1565) ;  /* 0x00000000003c4947 */ /* 0x000fea0003800000 */
[----:B------:R-:W3:Y:S01]  /*13d90*/  LDCU UR4, c[0x0][0x440] ;  /* 0x00008800ff0477ac */ /* 0x000ee20008000800 */
[----:B--2-4-:R-:W-:-:S04]  /*13da0*/  LEA R12, P5, R134, R10, 0x6 ;  /* 0x0000000a860c7211 */ /* 0x014fc800078a30ff */
[----:B-----5:R-:W-:Y:S02]  /*13db0*/  LEA.HI.X R13, R134, R11, R135, 0x6, P5 ;  /* 0x0000000b860d7211 */ /* 0x020fe400028f3487 */
        /* <DEDUP_REMOVED lines=12> */
.L_x_1565:
[----:B------:R-:W-:Y:S05]  /*13e80*/  BSYNC.RECONVERGENT B0 ;  /* 0x0000000000007941 */ /* 0x000fea0003800200 */
.L_x_1564:
[----:B------:R-:W-:Y:S01]  /*13e90*/  BSSY.RECONVERGENT B0, `(.L_x_1566) ;  /* 0x0000015000007945 */ /* 0x000fe20003800200 */
[----:B------:R-:W-:-:S03]  /*13ea0*/  ISETP.GE.AND P1, PT, R130, R3, PT ;  /* 0x000000038200720c */ /* 0x000fc60003f26270 */
[----:B------:R-:W-:Y:S10]  /*13eb0*/  @P3 BRA `(.L_x_1567) ;  /* 0x0000000000483947 */ /* 0x000ff40003800000 */
[----:B------:R-:W1:Y:S01]  /*13ec0*/  LDCU UR4, c[0x0][0x440] ;  /* 0x00008800ff0477ac */ /* 0x000e620008000800 */
[----:B--23--:R-:W-:Y:S01]  /*13ed0*/  MOV R12, R10 ;  /* 0x0000000a000c7202 */ /* 0x00cfe20000000f00 */
[----:B----4-:R-:W-:Y:S01]  /*13ee0*/  IMAD R5, R135, 0x60, RZ ;  /* 0x0000006087057824 */ /* 0x010fe200078e02ff */
[----:B-----5:R-:W-:-:S03]  /*13ef0*/  MOV R13, R11 ;  /* 0x0000000b000d7202 */ /* 0x020fc60000000f00 */
[----:B------:R-:W-:-:S05]  /*13f00*/  IMAD.WIDE.U32 R12, R134, 0x60, R12 ;  /* 0x00000060860c7825 */ /* 0x000fca00078e000c */
[----:B------:R-:W-:Y:S02]  /*13f10*/  IADD3 R13, PT, PT, R5, R13, RZ ;  /* 0x0000000d050d7210 */ /* 0x000fe40007ffe0ff */
        /* <DEDUP_REMOVED lines=12> */
.L_x_1567:
[----:B------:R-:W-:Y:S05]  /*13fe0*/  BSYNC.RECONVERGENT B0 ;  /* 0x0000000000007941 */ /* 0x000fea0003800200 */
.L_x_1566:
[----:B------:R-:W-:Y:S04]  /*13ff0*/  BSSY.RECONVERGENT B0, `(.L_x_1568) ;  /* 0x0000011000007945 */ /* 0x000fe80003800200 */
[----:B------:R-:W-:Y:S05]  /*14000*/  @P2 BRA `(.L_x_1569) ;  /* 0x00000000003c2947 */ /* 0x000fea0003800000 */
[----:B------:R-:W1:Y:S02]  /*14010*/  LDCU UR4, c[0x0][0x440] ;  /* 0x00008800ff0477ac */ /* 0x000e640008000800 */
[----:B-1234-:R-:W-:-:S04]  /*14020*/  LEA R12, P4, R134, R10, 0x7 ;  /* 0x0000000a860c7211 */ /* 0x01efc800078838ff */
[----:B-----5:R-:W-:Y:S02]  /*14030*/  LEA.HI.X R13, R134, R11, R135, 0x7, P4 ;  /* 0x0000000b860d7211 */ /* 0x020fe400020f3c87 */
[----:B------:R-:W-:Y:S02]  /*14040*/  ISETP.GE.AND P3, PT, R14, UR4, PT ;  /* 0x000000040e007c0c */ /* 0x000fe4000bf66270 */
        /* <DEDUP_REMOVED lines=11> */
.L_x_1569:
[----:B------:R-:W-:Y:S05]  /*14100*/  BSYNC.RECONVERGENT B0 ;  /* 0x0000000000007941 */ /* 0x000fea0003800200 */
.L_x_1568:
[----:B------:R-:W-:Y:S04]  /*14110*/  BSSY.RECONVERGENT B0, `(.L_x_1570) ;  /* 0x0000014000007945 */ /* 0x000fe80003800200 */
[----:B------:R-:W-:Y:S05]  /*14120*/  @P0 BRA `(.L_x_1571) ;  /* 0x0000000000480947 */ /* 0x000fea0003800000 */
[----:B------:R-:W4:Y:S01]  /*14130*/  LDCU UR4, c[0x0][0x440] ;  /* 0x00008800ff0477ac */ /* 0x000f220008000800 */
[----:B-123--:R-:W-:Y:S01]  /*14140*/  MOV R12, R10 ;  /* 0x0000000a000c7202 */ /* 0x00efe20000000f00 */
[----:B----4-:R-:W-:Y:S01]  /*14150*/  IMAD R5, R135, 0xa0, RZ ;  /* 0x000000a087057824 */ /* 0x010fe200078e02ff */
[----:B-----5:R-:W-:-:S03]  /*14160*/  MOV R13, R11 ;  /* 0x0000000b000d7202 */ /* 0x020fc60000000f00 */
[----:B------:R-:W-:-:S05]  /*14170*/  IMAD.WIDE.U32 R12, R134, 0xa0, R12 ;  /* 0x000000a0860c7825 */ /* 0x000fca00078e000c */
[----:B------:R-:W-:Y:S02]  /*14180*/  IADD3 R13, PT, PT, R5, R13, RZ ;  /* 0x0000000d050d7210 */ /* 0x000fe40007ffe0ff */
        /* <DEDUP_REMOVED lines=12> */
.L_x_1571:
[----:B------:R-:W-:Y:S05]  /*14250*/  BSYNC.RECONVERGENT B0 ;  /* 0x0000000000007941 */ /* 0x000fea0003800200 */
.L_x_1570:
[----:B------:R-:W-:Y:S04]  /*14260*/  BSSY.RECONVERGENT B0, `(.L_x_1572) ;  /* 0x0000012000007945 */ /* 0x000fe80003800200 */
[----:B------:R-:W-:Y:S05]  /*14270*/  @P1 BRA `(.L_x_1573) ;  /* 0x0000000000401947 */ /* 0x000fea0003800000 */
[----:B------:R-:W2:Y:S01]  /*14280*/  LDCU UR4, c[0x0][0x440] ;  /* 0x00008800ff0477ac */ /* 0x000ea20008000800 */
[----:B----4-:R-:W-:Y:S02]  /*14290*/  IMAD R5, R135, 0xc0, RZ ;  /* 0x000000c087057824 */ /* 0x010fe400078e02ff */
[----:B-1----:R-:W-:-:S05]  /*142a0*/  IMAD.WIDE.U32 R10, R134, 0xc0, R10 ;  /* 0x000000c0860a7825 */ /* 0x002fca00078e000a */
[----:B------:R-:W-:Y:S02]  /*142b0*/  IADD3 R11, PT, PT, R5, R11, RZ ;  /* 0x0000000b050b7210 */ /* 0x000fe40007ffe0ff */
        /* <DEDUP_REMOVED lines=12> */
.L_x_1573:
[----:B------:R-:W-:Y:S05]  /*14380*/  BSYNC.RECONVERGENT B0 ;  /* 0x0000000000007941 */ /* 0x000fea0003800200 */
.L_x_1572:
[----:B------:R-:W0:Y:S01]  /*14390*/  LDGDEPBAR ;  /* 0x00000000000079af */ /* 0x000e220000000000 */
[----:B------:R-:W2:Y:S01]  /*143a0*/  LDCU UR4, c[0x0][0x508] ;  /* 0x0000a100ff0477ac */ /* 0x000ea20008000800 */
[--C-:B------:R-:W-:Y:S01]  /*143b0*/  SHF.R.U32.HI R198, RZ, 0x1, R65.reuse ;  /* 0x00000001ffc67819 */ /* 0x100fe20000011641 */
[----:B------:R-:W-:Y:S01]  /*143c0*/  BSSY.RECONVERGENT B0, `(.L_x_1574) ;  /* 0x000001c000007945 */ /* 0x000fe20003800200 */
[----:B------:R-:W-:Y:S02]  /*143d0*/  SHF.R.U32.HI R65, RZ, 0x2, R65 ;  /* 0x00000002ff417819 */ /* 0x000fe40000011641 */
[----:B------:R-:W-:Y:S02]  /*143e0*/  LOP3.LUT R8, R198, 0x1f0, RZ, 0xc0, !PT ;  /* 0x000001f0c6087812 */ /* 0x000fe400078ec0ff */
[----:B------:R-:W-:Y:S02]  /*143f0*/  LOP3.LUT R65, R65, 0x7, RZ, 0xc0, !PT ;  /* 0x0000000741417812 */ /* 0x000fe400078ec0ff */
[----:B------:R-:W-:-:S04]  /*14400*/  IADD3 R67, PT, PT, R8, 0x1, R67 ;  /* 0x0000000108437810 */ /* 0x000fc80007ffe043 */
[----:B------:R-:W-:-:S04]  /*14410*/  IADD3 R132, PT, PT, -R206, R67, R65 ;  /* 0x00000043ce847210 */ /* 0x000fc80007ffe141 */
[----:B--2---:R-:W-:Y:S01]  /*14420*/  IADD3 R132, PT, PT, R132, UR4, R61 ;  /* 0x0000000484847c10 */ /* 0x004fe2000fffe03d */
[----:B------:R-:W-:-:S04]  /*14430*/  DEPBAR.LE SB0, 0x0 ;  /* 0x000080000000791a */ /* 0x000fc80000000000 */
[----:B------:R-:W-:Y:S06]  /*14440*/  BAR.SYNC.DEFER_BLOCKING 0x0 ;  /* 0x0000000000007b1d */ /* 0x000fec0000010000 */
[----:B------:R-:W-:Y:S05]  /*14450*/  @P6 BRA `(.L_x_1575) ;  /* 0x0000000000406947 */ /* 0x000fea0003800000 */
[----:B------:R-:W2:Y:S02]  /*14460*/  LDCU UR4, c[0x0][0x440] ;  /* 0x00008800ff0477ac */ /* 0x000ea40008000800 */
[----:B--2---:R-:W-:Y:S02]  /*14470*/  ISETP.GE.AND P1, PT, R14, UR4, PT ;  /* 0x000000040e007c0c */ /* 0x004fe4000bf26270 */
        /* <DEDUP_REMOVED lines=14> */
.L_x_1575:
[----:B------:R2:W-:Y:S04]  /*14560*/  STS.128 [R0+0xc000], RZ ;  /* 0x00c000ff00007388 */ /* 0x0005e80000000c00 */
[----:B------:R2:W-:Y:S02]  /*14570*/  STS.128 [R0+0x10000], RZ ;  /* 0x010000ff00007388 */ /* 0x0005e40000000c00 */
.L_x_1576:
[----:B------:R-:W-:Y:S05]  /*14580*/  BSYNC.RECONVERGENT B0 ;  /* 0x0000000000007941 */ /* 0x000fea0003800200 */
.L_x_1574:
[----:B------:R-:W4:Y:S01]  /*14590*/  S2R R197, SR_TID.X ;  /* 0x0000000000c57919 */ /* 0x000f220000002100 */
[-C--:B------:R-:W-:Y:S01]  /*145a0*/  ISETP.GE.AND P2, PT, R24, R3.reuse, PT ;  /* 0x000000031800720c */ /* 0x080fe20003f46270 */
[----:B-1----:R-:W1:Y:S01]  /*145b0*/  LDC.64 R10, c[0x0][0x3c0] ;  /* 0x0000f000ff0a7b82 */ /* 0x002e620000000a00 */
[-C--:B------:R-:W-:Y:S01]  /*145c0*/  ISETP.GE.AND P4, PT, R2, R3.reuse, PT ;  /* 0x000000030200720c */ /* 0x080fe20003f86270 */
[----:B------:R-:W-:Y:S01]  /*145d0*/  BSSY.RECONVERGENT B0, `(.L_x_1577) ;  /* 0x0000022000007945 */ /* 0x000fe20003800200 */
[C---:B---3--:R-:W-:Y:S02]  /*145e0*/  LEA R12, P1, R63.reuse, R210, 0x1 ;  /* 0x000000d23f0c7211 */ /* 0x048fe400078208ff */
[----:B------:R-:W-:Y:S02]  /*145f0*/  ISETP.GE.AND P3, PT, R30, R3, PT ;  /* 0x000000031e00720c */ /* 0x000fe40003f66270 */
[----:B-----5:R-:W-:Y:S02]  /*14600*/  LEA.HI.X R13, R63, R211, R68, 0x1, P1 ;  /* 0x000000d33f0d7211 */ /* 0x020fe400008f0c44 */
[----:B------:R-:W-:-:S02]  /*14610*/  ISETP.GE.AND P0, PT, R36, R3, PT ;  /* 0x000000032400720c */ /* 0x000fc40003f06270 */
[-C--:B------:R-:W-:Y:S01]  /*14620*/  ISETP.GE.AND P6, PT, R6, R3.reuse, PT ;  /* 0x000000030600720c */ /* 0x080fe20003fc6270 */
[----:B------:R3:W-:Y:S01]  /*14630*/  @P2 STS.128 [R0+0xc800], RZ ;  /* 0x00c800ff00002388 */ /* 0x0007e20000000c00 */
[----:B------:R-:W-:-:S03]  /*14640*/  ISETP.GE.AND P5, PT, R4, R3, PT ;  /* 0x000000030400720c */ /* 0x000fc60003fa6270 */
[----:B------:R3:W-:Y:S01]  /*14650*/  @P2 STS.128 [R0+0x10800], RZ ;  /* 0x010800ff00002388 */ /* 0x0007e20000000c00 */
[C---:B----4-:R-:W-:Y:S01]  /*14660*/  IMAD.SHL.U32 R2, R197.reuse, 0x40, RZ ;  /* 0x00000040c5027824 */ /* 0x050fe200078e00ff */
[C---:B------:R-:W-:Y:S01]  /*14670*/  LOP3.LUT R7, R197.reuse, 0x8, RZ, 0xc0, !PT ;  /* 0x00000008c5077812 */ /* 0x040fe200078ec0ff */
[C---:B------:R-:W-:Y:S02]  /*14680*/  IMAD.SHL.U32 R199, R197.reuse, 0x20, RZ ;  /* 0x00000020c5c77824 */ /* 0x040fe400078e00ff */
[----:B------:R-:W-:Y:S01]  /*14690*/  IMAD.SHL.U32 R196, R197, 0x8, RZ ;  /* 0x00000008c5c47824 */ /* 0x000fe200078e00ff */
[----:B------:R-:W-:Y:S02]  /*146a0*/  LOP3.LUT R63, R2, 0x1c0, RZ, 0xc0, !PT ;  /* 0x000001c0023f7812 */ /* 0x000fe400078ec0ff */
[----:B------:R-:W-:Y:S02]  /*146b0*/  LOP3.LUT R7, R7, 0x1c0, R2, 0xf8, !PT ;  /* 0x000001c007077812 */ /* 0x000fe400078ef802 */
[----:B------:R-:W-:-:S02]  /*146c0*/  LOP3.LUT R199, R199, 0x7c00, RZ, 0xc0, !PT ;  /* 0x00007c00c7c77812 */ /* 0x000fc400078ec0ff */
[----:B------:R-:W-:Y:S02]  /*146d0*/  LOP3.LUT R8, R196, 0x38, RZ, 0xc0, !PT ;  /* 0x00000038c4087812 */ /* 0x000fe400078ec0ff */
[----:B------:R-:W-:Y:S01]  /*146e0*/  LOP3.LUT R63, R63, 0x8, R198, 0xf8, !PT ;  /* 0x000000083f3f7812 */ /* 0x000fe200078ef8c6 */
[----:B---3--:R-:W-:Y:S06]  /*146f0*/  @P2 BRA `(.L_x_1578) ;  /* 0x00000000003c2947 */ /* 0x008fec0003800000 */
[----:B------:R-:W3:Y:S02]  /*14700*/  LDCU UR4, c[0x0][0x440] ;  /* 0x00008800ff0477ac */ /* 0x000ee40008000800 */
[----:B---3--:R-:W-:Y:S02]  /*14710*/  ISETP.GE.AND P1, PT, R9, UR4, PT ;  /* 0x0000000409007c0c */ /* 0x008fe4000bf26270 */
        /* <DEDUP_REMOVED lines=13> */
.L_x_1578:
[----:B------:R-:W-:Y:S05]  /*147f0*/  BSYNC.RECONVERGENT B0 ;  /* 0x0000000000007941 */ /* 0x000fea0003800200 */
.L_x_1577:
[----:B------:R4:W-:Y:S01]  /*14800*/  @P3 STS.128 [R0+0xd000], RZ ;  /* 0x00d000ff00003388 */ /* 0x0009e20000000c00 */
[----:B------:R-:W-:Y:S01]  /*14810*/  BSSY.RECONVERGENT B0, `(.L_x_1579) ;  /* 0x0000016000007945 */ /* 0x000fe20003800200 */
[----:B---3--:R-:W-:Y:S02]  /*14820*/  LOP3.LUT R4, R66, R199, RZ, 0xfc, !PT ;  /* 0x000000c742047212 */ /* 0x008fe400078efcff */
[----:B------:R4:W-:Y:S01]  /*14830*/  @P3 STS.128 [R0+0x11000], RZ ;  /* 0x011000ff00003388 */ /* 0x0009e20000000c00 */
[----:B------:R-:W-:Y:S01]  /*14840*/  LOP3.LUT R63, R63, R8, RZ, 0x3c, !PT ;  /* 0x000000083f3f7212 */ /* 0x000fe200078e3cff */
[----:B------:R-:W-:Y:S05]  /*14850*/  @P3 BRA `(.L_x_1580) ;  /* 0x0000000000443947 */ /* 0x000fea0003800000 */
[----:B------:R-:W3:Y:S01]  /*14860*/  LDCU UR4, c[0x0][0x440] ;  /* 0x00008800ff0477ac */ /* 0x000ee20008000800 */
[----:B-1----:R-:W-:-:S04]  /*14870*/  IMAD.WIDE.U32 R16, R10, 0x20, RZ ;  /* 0x000000200a107825 */ /* 0x002fc800078e00ff */
        /* <DEDUP_REMOVED lines=15> */
.L_x_1580:
[----:B------:R-:W-:Y:S05]  /*14970*/  BSYNC.RECONVERGENT B0 ;  /* 0x0000000000007941 */ /* 0x000fea0003800200 */
.L_x_1579:
        /* <DEDUP_REMOVED lines=25> */
.L_x_1582:
[----:B------:R-:W-:Y:S05]  /*14b10*/  BSYNC.RECONVERGENT B0 ;  /* 0x0000000000007941 */ /* 0x000fea0003800200 */
.L_x_1581:
        /* <DEDUP_REMOVED lines=22> */
.L_x_1584:
[----:B------:R-:W-:Y:S05]  /*14c80*/  BSYNC.RECONVERGENT B0 ;  /* 0x0000000000007941 */ /* 0x000fea0003800200 */
.L_x_1583:
        /* <DEDUP_REMOVED lines=19> */
.L_x_1586:
[----:B------:R-:W-:Y:S05]  /*14dc0*/  BSYNC.RECONVERGENT B0 ;  /* 0x0000000000007941 */ /* 0x000fea0003800200 */
.L_x_1585:
        /* <DEDUP_REMOVED lines=22> */
.L_x_1588:
[----:B------:R-:W-:Y:S05]  /*14f30*/  BSYNC.RECONVERGENT B0 ;  /* 0x0000000000007941 */ /* 0x000fea0003800200 */
.L_x_1587:
        /* <DEDUP_REMOVED lines=20> */
.L_x_1590:
[----:B------:R-:W-:Y:S05]  /*15080*/  BSYNC.RECONVERGENT B0 ;  /* 0x0000000000007941 */ /* 0x000fea0003800200 */
.L_x_1589:
[----:B------:R-:W-:Y:S01]  /*15090*/  LDSM.16.M88.4 R80, [R67] ;  /* 0x000000004350783b */ /* 0x000fe20000000200 */
[----:B------:R-:W-:Y:S01]  /*150a0*/  IMAD.MOV.U32 R201, RZ, RZ, 0x20 ;  /* 0x00000020ffc97424 */ /* 0x000fe200078e00ff */
[----:B------:R-:W-:Y:S01]  /*150b0*/  LOP3.LUT P6, RZ, R197, 0x2, RZ, 0xc0, !PT ;  /* 0x00000002c5ff7812 */ /* 0x000fe200078cc0ff */
[----:B------:R-:W-:Y:S01]  /*150c0*/  VIADD R53, R148, UR5 ;  /* 0x0000000594357c36 */ /* 0x000fe20008000000 */
[----:B------:R-:W5:Y:S01]  /*150d0*/  LDSM.16.M88.4 R24, [R148+UR5+0x4000] ;  /* 0x004000059418783b */ /* 0x000f620008000200 */
[----:B------:R-:W-:Y:S02]  /*150e0*/  MOV R200, 0x40 ;  /* 0x0000004000c87802 */ /* 0x000fe40000000f00 */
[----:B------:R-:W-:Y:S01]  /*150f0*/  SEL R54, R201, 0xffffffe0, !P6 ;  /* 0xffffffe0c9367807 */ /* 0x000fe20007000000 */
[----:B---3--:R-:W3:Y:S01]  /*15100*/  LDSM.16.M88.4 R16, [R148+UR5+0x4800] ;  /* 0x004800059410783b */ /* 0x008ee20008000200 */
[----:B------:R-:W-:Y:S02]  /*15110*/  LOP3.LUT P0, RZ, R197, 0x4, RZ, 0xc0, !PT ;  /* 0x00000004c5ff7812 */ /* 0x000fe4000780c0ff */
[----:B------:R-:W-:Y:S01]  /*15120*/  ISETP.GT.AND P1, PT, R64, R205, PT ;  /* 0x000000cd4000720c */ /* 0x000fe20003f24270 */
[--C-:B------:R-:W-:Y:S01]  /*15130*/  IMAD.IADD R65, R67, 0x1, R54.reuse ;  /* 0x0000000143417824 */ /* 0x100fe200078e0236 */
[----:B-1----:R-:W1:Y:S01]  /*15140*/  LDSM.16.M88.4 R4, [R148+UR5+0x5000] ;  /* 0x005000059404783b */ /* 0x002e620008000200 */
[----:B------:R-:W-:Y:S01]  /*15150*/  IMAD.IADD R60, R53, 0x1, R54 ;  /* 0x00000001353c7824 */ /* 0x000fe200078e0236 */
[----:B------:R-:W-:-:S02]  /*15160*/  SEL R52, R200, 0xffffffc0, !P0 ;  /* 0xffffffc0c8347807 */ /* 0x000fc40004000000 */
[----:B------:R-:W2:Y:S03]  /*15170*/  LDSM.16.M88.4 R112, [R148+UR5+0x5800] ;  /* 0x005800059470783b */ /* 0x000ea60008000200 */
        /* <DEDUP_REMOVED lines=22> */
[C---:B--2---:R-:W-:Y:S03]  /*152e0*/  HMMA.16816.F32 R116, R80.reuse, R112, RZ ;  /* 0x000000705074723c */ /* 0x044fe600000018ff */
        /* <DEDUP_REMOVED lines=106> */
[----:B------:R5:W4:Y:S07]  /*15990*/  LDSM.16.M88.4 R48, [R60+0xb800] ;  /* 0x00b800003c30783b */ /* 0x000b2e0000000200 */
[C---:B---3--:R-:W-:Y:S08]  /*159a0*/  HMMA.16816.F32 R100, R124.reuse, R40, R100 ;  /* 0x000000287c64723c */ /* 0x048ff00000001864 */
[----:B------:R-:W-:Y:S01]  /*159b0*/  HMMA.16816.F32 R96, R124, R42, R96 ;  /* 0x0000002a7c60723c */ /* 0x000fe20000001860 */
[----:B------:R-:W3:Y:S07]  /*159c0*/  LDSM.16.M88.4 R40, [R53+0x8000] ;  /* 0x008000003528783b */ /* 0x000eee0000000200 */
[----:B-1----:R-:W-:Y:S01]  /*159d0*/  HMMA.16816.F32 R12, R44, R36, R12 ;  /* 0x000000242c0c723c */ /* 0x002fe2000000180c */
[----:B-----5:R-:W-:-:S02]  /*159e0*/  VIMNMX R60, PT, PT, R132, R61, PT ;  /* 0x0000003d843c7248 */ /* 0x020fc40003fe0100 */
[----:B------:R-:W-:-:S05]  /*159f0*/  VIADDMNMX R61, R132, 0x8, R61, PT ;  /* 0x00000008843d7846 */ /* 0x000fca000380013d */
[C---:B------:R-:W-:Y:S01]  /*15a00*/  HMMA.16816.F32 R4, R44.reuse, R38, R4 ;  /* 0x000000262c04723c */ /* 0x040fe20000001804 */
[----:B------:R-:W1:Y:S07]  /*15a10*/  LDSM.16.M88.4 R36, [R53+0x8800] ;  /* 0x008800003524783b */ /* 0x000e6e0000000200 */
[C---:B--2---:R-:W-:Y:S08]  /*15a20*/  HMMA.16816.F32 R116, R44.reuse, R32, R116 ;  /* 0x000000202c74723c */ /* 0x044ff00000001874 */
[----:B------:R-:W-:Y:S01]  /*15a30*/  HMMA.16816.F32 R112, R44, R34, R112 ;  /* 0x000000222c70723c */ /* 0x000fe20000001870 */
[----:B------:R-:W2:Y:S07]  /*15a40*/  LDSM.16.M88.4 R32, [R53+0x9000] ;  /* 0x009000003520783b */ /* 0x000eae0000000200 */
[C---:B------:R-:W-:Y:S08]  /*15a50*/  HMMA.16816.F32 R92, R124.reuse, R136, R92 ;  /* 0x000000887c5c723c */ /* 0x040ff0000000185c */
[C---:B------:R-:W-:Y:S01]  /*15a60*/  HMMA.16816.F32 R88, R124.reuse, R138, R88 ;  /* 0x0000008a7c58723c */ /* 0x040fe20000001858 */
[----:B------:R-:W5:Y:S07]  /*15a70*/  LDSM.16.M88.4 R136, [R53+0xa000] ;  /* 0x00a000003588783b */ /* 0x000f6e0000000200 */
[C---:B------:R-:W-:Y:S08]  /*15a80*/  HMMA.16816.F32 R84, R124.reuse, R128, R84 ;  /* 0x000000807c54723c */ /* 0x040ff00000001854 */
[----:B------:R-:W-:Y:S01]  /*15a90*/  HMMA.16816.F32 R80, R124, R130, R80 ;  /* 0x000000827c50723c */ /* 0x000fe20000001850 */
[----:B------:R-:W5:Y:S04]  /*15aa0*/  LDSM.16.M88.4 R128, [R53+0xa800] ;  /* 0x00a800003580783b */ /* 0x000f680000000200 */
[----:B------:R-:W5:Y:S03]  /*15ab0*/  LDSM.16.M88.4 R124, [R53+0xb000] ;  /* 0x00b00000357c783b */ /* 0x000f660000000200 */
[C---:B------:R-:W-:Y:S08]  /*15ac0*/  HMMA.16816.F32 R28, R44.reuse, R120, R28 ;  /* 0x000000782c1c723c */ /* 0x040ff0000000181c */
[C---:B------:R-:W-:Y:S01]  /*15ad0*/  HMMA.16816.F32 R24, R44.reuse, R122, R24 ;  /* 0x0000007a2c18723c */ /* 0x040fe20000001818 */
[----:B------:R-:W5:Y:S07]  /*15ae0*/  LDSM.16.M88.4 R120, [R53+0xb800] ;  /* 0x00b800003578783b */ /* 0x000f6e0000000200 */
[C---:B------:R-:W-:Y:S08]  /*15af0*/  HMMA.16816.F32 R20, R44.reuse, R76, R20 ;  /* 0x0000004c2c14723c */ /* 0x040ff00000001814 */
[C---:B------:R-:W-:Y:S01]  /*15b00*/  HMMA.16816.F32 R16, R44.reuse, R78, R16 ;  /* 0x0000004e2c10723c */ /* 0x040fe20000001810 */
[----:B------:R-:W-:Y:S07]  /*15b10*/  LDSM.16.M88.4 R76, [R55+0x2000] ;  /* 0x00200000374c783b */ /* 0x000fee0000000200 */
[C---:B------:R-:W-:Y:S08]  /*15b20*/  HMMA.16816.F32 R108, R44.reuse, R72, R108 ;  /* 0x000000482c6c723c */ /* 0x040ff0000000186c */
[C---:B------:R-:W-:Y:S01]  /*15b30*/  HMMA.16816.F32 R104, R44.reuse, R74, R104 ;  /* 0x0000004a2c68723c */ /* 0x040fe20000001868 */
[----:B------:R-:W5:Y:S07]  /*15b40*/  LDSM.16.M88.4 R72, [R3+0x8000] ;  /* 0x008000000348783b */ /* 0x000f6e0000000200 */
[C---:B------:R-:W-:Y:S08]  /*15b50*/  HMMA.16816.F32 R100, R44.reuse, R68, R100 ;  /* 0x000000442c64723c */ /* 0x040ff00000001864 */
[C---:B------:R-:W-:Y:S01]  /*15b60*/  HMMA.16816.F32 R96, R44.reuse, R70, R96 ;  /* 0x000000462c60723c */ /* 0x040fe20000001860 */
[----:B------:R-:W5:Y:S07]  /*15b70*/  LDSM.16.M88.4 R68, [R3+0x8800] ;  /* 0x008800000344783b */ /* 0x000f6e0000000200 */
[C---:B----4-:R-:W-:Y:S08]  /*15b80*/  HMMA.16816.F32 R92, R44.reuse, R56, R92 ;  /* 0x000000382c5c723c */ /* 0x050ff0000000185c */
[C---:B------:R-:W-:Y:S01]  /*15b90*/  HMMA.16816.F32 R88, R44.reuse, R58, R88 ;  /* 0x0000003a2c58723c */ /* 0x040fe20000001858 */
[----:B------:R-:W4:Y:S07]  /*15ba0*/  LDSM.16.M88.4 R56, [R3+0x9000] ;  /* 0x009000000338783b */ /* 0x000f2e0000000200 */
[C---:B------:R-:W-:Y:S08]  /*15bb0*/  HMMA.16816.F32 R84, R44.reuse, R48, R84 ;  /* 0x000000302c54723c */ /* 0x040ff00000001854 */
[----:B------:R-:W-:Y:S01]  /*15bc0*/  HMMA.16816.F32 R80, R44, R50, R80 ;  /* 0x000000322c50723c */ /* 0x000fe20000001850 */
[----:B------:R-:W4:Y:S04]  /*15bd0*/  LDSM.16.M88.4 R48, [R3+0x9800] ;  /* 0x009800000330783b */ /* 0x000f280000000200 */
[----:B------:R-:W4:Y:S03]  /*15be0*/  LDSM.16.M88.4 R44, [R3+0xa000] ;  /* 0x00a00000032c783b */ /* 0x000f260000000200 */
        /* <DEDUP_REMOVED lines=49> */
.L_x_1592:
[----:B------:R-:W1:Y:S01]  /*15f00*/  LDC R32, c[0x0][0x4f0] ;  /* 0x00013c00ff207b82 */ /* 0x000e620000000800 */
[----:B------:R-:W-:Y:S01]  /*15f10*/  LEA R39, R62, 0xffffff00, 0x7 ;  /* 0xffffff003e277811 */ /* 0x000fe200078e38ff */
[----:B------:R-:W2:Y:S01]  /*15f20*/  LDCU.64 UR8, c[0x0][0x3a0] ;  /* 0x00007400ff0877ac */ /* 0x000ea20008000a00 */
[----:B------:R-:W-:Y:S02]  /*15f30*/  SHF.L.U32 R41, R64, 0x7, RZ ;  /* 0x0000000740297819 */ /* 0x000fe400000006ff */
        /* <DEDUP_REMOVED lines=56> */
.L_x_1593:
        /* <DEDUP_REMOVED lines=108> */
.L_x_1591:
[----:B------:R-:W-:Y:S01]  /*16980*/  IMAD.SHL.U32 R3, R197, 0x2, RZ ;  /* 0x00000002c5037824 */ /* 0x000fe200078e00ff */
[----:B------:R-:W2:Y:S01]  /*16990*/  LDCU UR4, c[0x0][0x45c] ;  /* 0x00008b80ff0477ac */ /* 0x000ea20008000800 */
[----:B------:R-:W-:-:S03]  /*169a0*/  IMAD.IADD R137, R66, 0x1, R63 ;  /* 0x0000000142897824 */ /* 0x000fc600078e023f */
[----:B------:R-:W-:Y:S02]  /*169b0*/  LOP3.LUT R3, R3, 0x6, RZ, 0xc0, !PT ;  /* 0x0000000603037812 */ /* 0x000fe400078ec0ff */
[----:B------:R-:W-:-:S03]  /*169c0*/  LEA R137, R137, UR5, 0x1 ;  /* 0x0000000589897c11 */ /* 0x000fc6000f8e08ff */
[----:B------:R-:W-:Y:S02]  /*169d0*/  IMAD R3, R64, 0x80, R3 ;  /* 0x0000008040037824 */ /* 0x000fe400078e0203 */
[----:B------:R-:W-:Y:S01]  /*169e0*/  IMAD.IADD R49, R52, 0x1, R137 ;  /* 0x0000000134317824 */ /* 0x000fe200078e0289 */
[----:B------:R-:W-:Y:S01]  /*169f0*/  LDSM.16.MT88.4 R68, [R137+0xc000] ;  /* 0x00c000008944783b */ /* 0x000fe20000004200 */
[C---:B-1----:R-:W-:Y:S02]  /*16a00*/  VIADD R33, R3.reuse, 0x1 ;  /* 0x0000000103217836 */ /* 0x042fe40000000000 */
[C---:B------:R-:W-:Y:S02]  /*16a10*/  VIADD R32, R3.reuse, 0x8 ;  /* 0x0000000803207836 */ /* 0x040fe40000000000 */
[----:B------:R-:W-:Y:S01]  /*16a20*/  VIADD R34, R3, 0x10 ;  /* 0x0000001003227836 */ /* 0x000fe20000000000 */
[-C--:B------:R-:W-:Y:S01]  /*16a30*/  ISETP.GE.AND P3, PT, R33, R60.reuse, PT ;  /* 0x0000003c2100720c */ /* 0x080fe20003f66270 */
[----:B------:R-:W-:Y:S01]  /*16a40*/  VIADD R35, R3, 0x11 ;  /* 0x0000001103237836 */ /* 0x000fe20000000000 */
[-C--:B------:R-:W-:Y:S01]  /*16a50*/  ISETP.GE.AND P1, PT, R33, R61.reuse, PT ;  /* 0x0000003d2100720c */ /* 0x080fe20003f26270 */
[----:B------:R-:W-:Y:S01]  /*16a60*/  VIADD R33, R3, 0x9 ;  /* 0x0000000903217836 */ /* 0x000fe20000000000 */
[-C--:B------:R-:W-:Y:S01]  /*16a70*/  ISETP.GE.AND P5, PT, R32, R60.reuse, PT ;  /* 0x0000003c2000720c */ /* 0x080fe20003fa6270 */
[----:B------:R-:W-:Y:S01]  /*16a80*/  IMAD.IADD R44, R54, 0x1, R49 ;  /* 0x00000001362c7824 */ /* 0x000fe200078e0231 */
[----:B------:R-:W-:Y:S01]  /*16a90*/  ISETP.GE.AND P2, PT, R32, R61, PT ;  /* 0x0000003d2000720c */ /* 0x000fe20003f46270 */
[----:B------:R-:W-:Y:S01]  /*16aa0*/  IMAD.IADD R149, R54, 0x1, R137 ;  /* 0x0000000136957824 */ /* 0x000fe200078e0289 */
[----:B------:R-:W-:-:S02]  /*16ab0*/  ISETP.GE.AND P4, PT, R33, R60, PT ;  /* 0x0000003c2100720c */ /* 0x000fc40003f86270 */
[----:B------:R-:W-:Y:S02]  /*16ac0*/  FSEL R32, R24, -INF , !P5 ;  /* 0xff80000018207808 */ /* 0x000fe40006800000 */
[-C--:B------:R-:W-:Y:S01]  /*16ad0*/  ISETP.GE.AND P5, PT, R33, R61.reuse, PT ;  /* 0x0000003d2100720c */ /* 0x080fe20003fa6270 */
[----:B------:R-:W-:Y:S01]  /*16ae0*/  LDSM.16.MT88.4 R76, [R149+0xc000] ;  /* 0x00c00000954c783b */ /* 0x000fe20000004200 */
[----:B------:R-:W-:Y:S02]  /*16af0*/  FSEL R33, R26, -INF , !P2 ;  /* 0xff8000001a217808 */ /* 0x000fe40005000000 */
[C---:B------:R-:W-:Y:S01]  /*16b00*/  ISETP.GE.AND P2, PT, R34.reuse, R60, PT ;  /* 0x0000003c2200720c */ /* 0x040fe20003f46270 */
[----:B------:R-:W-:Y:S01]  /*16b10*/  LDSM.16.MT88.4 R36, [R149+0xc800] ;  /* 0x00c800009524783b */ /* 0x000fe20000004200 */
[----:B------:R-:W-:Y:S01]  /*16b20*/  FSEL R26, R25, -INF , !P4 ;  /* 0xff800000191a7808 */ /* 0x000fe20006000000 */
[C---:B------:R-:W-:Y:S01]  /*16b30*/  VIADD R25, R3.reuse, 0x19 ;  /* 0x0000001903197836 */ /* 0x040fe20000000000 */
[----:B------:R-:W-:Y:S01]  /*16b40*/  ISETP.GE.AND P4, PT, R34, R61, PT ;  /* 0x0000003d2200720c */ /* 0x000fe20003f86270 */
[----:B------:R-:W-:Y:S01]  /*16b50*/  VIADD R34, R3, 0x18 ;  /* 0x0000001803227836 */ /* 0x000fe20000000000 */
[----:B------:R-:W-:-:S02]  /*16b60*/  FSEL R27, R27, -INF , !P5 ;  /* 0xff8000001b1b7808 */ /* 0x000fc40006800000 */
[CC--:B------:R-:W-:Y:S02]  /*16b70*/  ISETP.GE.AND P5, PT, R35.reuse, R60.reuse, PT ;  /* 0x0000003c2300720c */ /* 0x0c0fe40003fa6270 */
[----:B------:R-:W-:Y:S02]  /*16b80*/  FSEL R24, R20, -INF , !P2 ;  /* 0xff80000014187808 */ /* 0x000fe40005000000 */
[----:B------:R-:W-:Y:S02]  /*16b90*/  ISETP.GE.AND P2, PT, R35, R61, PT ;  /* 0x0000003d2300720c */ /* 0x000fe40003f46270 */
[----:B------:R-:W-:Y:S02]  /*16ba0*/  FSEL R47, R22, -INF , !P4 ;  /* 0xff800000162f7808 */ /* 0x000fe40006000000 */
[----:B------:R-:W-:Y:S02]  /*16bb0*/  ISETP.GE.AND P4, PT, R34, R60, PT ;  /* 0x0000003c2200720c */ /* 0x000fe40003f86270 */
[----:B------:R-:W-:-:S02]  /*16bc0*/  FSEL R22, R21, -INF , !P5 ;  /* 0xff80000015167808 */ /* 0x000fc40006800000 */
[-C--:B------:R-:W-:Y:S01]  /*16bd0*/  ISETP.GE.AND P5, PT, R34, R61.reuse, PT ;  /* 0x0000003d2200720c */ /* 0x080fe20003fa6270 */
[----:B------:R-:W-:Y:S01]  /*16be0*/  VIADD R34, R3, 0x20 ;  /* 0x0000002003227836 */ /* 0x000fe20000000000 */
[----:B------:R-:W-:Y:S02]  /*16bf0*/  FSEL R23, R23, -INF , !P2 ;  /* 0xff80000017177808 */ /* 0x000fe40005000000 */
[CC--:B------:R-:W-:Y:S02]  /*16c00*/  ISETP.GE.AND P2, PT, R25.reuse, R60.reuse, PT ;  /* 0x0000003c1900720c */ /* 0x0c0fe40003f46270 */
[----:B------:R-:W-:Y:S02]  /*16c10*/  FSEL R20, R16, -INF , !P4 ;  /* 0xff80000010147808 */ /* 0x000fe40006000000 */
[----:B------:R-:W-:Y:S01]  /*16c20*/  ISETP.GE.AND P4, PT, R25, R61, PT ;  /* 0x0000003d1900720c */ /* 0x000fe20003f86270 */
[C---:B------:R-:W-:Y:S01]  /*16c30*/  VIADD R25, R3.reuse, 0x21 ;  /* 0x0000002103197836 */ /* 0x040fe20000000000 */
[----:B------:R-:W-:Y:S01]  /*16c40*/  FSEL R21, R18, -INF , !P5 ;  /* 0xff80000012157808 */ /* 0x000fe20006800000 */
[----:B------:R-:W-:Y:S01]  /*16c50*/  VIADD R18, R3, 0x28 ;  /* 0x0000002803127836 */ /* 0x000fe20000000000 */
[----:B------:R-:W-:Y:S01]  /*16c60*/  FSEL R16, R17, -INF , !P2 ;  /* 0xff80000011107808 */ /* 0x000fe20005000000 */
[----:B------:R-:W-:Y:S01]  /*16c70*/  VIADD R17, R3, 0x29 ;  /* 0x0000002903117836 */ /* 0x000fe20000000000 */
[----:B------:R-:W-:-:S02]  /*16c80*/  ISETP.GE.AND P5, PT, R34, R60, PT ;  /* 0x0000003c2200720c */ /* 0x000fc40003fa6270 */
[-C--:B------:R-:W-:Y:S02]  /*16c90*/  ISETP.GE.AND P2, PT, R34, R61.reuse, PT ;  /* 0x0000003d2200720c */ /* 0x080fe40003f46270 */
[----:B------:R-:W-:Y:S02]  /*16ca0*/  FSEL R19, R19, -INF , !P4 ;  /* 0xff80000013137808 */ /* 0x000fe40006000000 */
[----:B------:R-:W-:Y:S02]  /*16cb0*/  ISETP.GE.AND P4, PT, R25, R60, PT ;  /* 0x0000003c1900720c */ /* 0x000fe40003f86270 */
[----:B------:R-:W-:Y:S01]  /*16cc0*/  FSEL R42, R12, -INF , !P5 ;  /* 0xff8000000c2a7808 */ /* 0x000fe20006800000 */
[----:B------:R-:W-:Y:S01]  /*16cd0*/  VIADD R12, R3, 0x30 ;  /* 0x00000030030c7836 */ /* 0x000fe20000000000 */
[----:B------:R-:W-:Y:S02]  /*16ce0*/  FSEL R45, R14, -INF , !P2 ;  /* 0xff8000000e2d7808 */ /* 0x000fe40005000000 */
[----:B------:R-:W-:-:S02]  /*16cf0*/  ISETP.GE.AND P5, PT, R25, R61, PT ;  /* 0x0000003d1900720c */ /* 0x000fc40003fa6270 */
[CC--:B------:R-:W-:Y:S02]  /*16d00*/  ISETP.GE.AND P2, PT, R18.reuse, R60.reuse, PT ;  /* 0x0000003c1200720c */ /* 0x0c0fe40003f46270 */
[----:B------:R-:W-:Y:S02]  /*16d10*/  FSEL R46, R13, -INF , !P4 ;  /* 0xff8000000d2e7808 */ /* 0x000fe40006000000 */
[----:B------:R-:W-:Y:S02]  /*16d20*/  ISETP.GE.AND P4, PT, R18, R61, PT ;  /* 0x0000003d1200720c */ /* 0x000fe40003f86270 */
        /* <DEDUP_REMOVED lines=8> */
[----:B------:R-:W-:Y:S01]  /*16db0*/  FSEL R40, R5, -INF , !P5 ;  /* 0xff80000005287808 */ /* 0x000fe20006800000 */
[----:B------:R-:W-:Y:S01]  /*16dc0*/  VIADD R5, R3, 0x38 ;  /* 0x0000003803057836 */ /* 0x000fe20000000000 */
[----:B------:R-:W-:Y:S01]  /*16dd0*/  FSEL R41, R7, -INF , !P2 ;  /* 0xff80000007297808 */ /* 0x000fe20005000000 */
[----:B------:R-:W-:Y:S01]  /*16de0*/  VIADD R7, R3, 0x68 ;  /* 0x0000006803077836 */ /* 0x000fe20000000000 */
[----:B------:R-:W-:-:S02]  /*16df0*/  ISETP.GE.AND P5, PT, R12, R61, PT ;  /* 0x0000003d0c00720c */ /* 0x000fc40003fa6270 */
        /* <DEDUP_REMOVED lines=10> */
[----:B------:R-:W-:Y:S01]  /*16ea0*/  ISETP.GE.AND P4, PT, R4, R60, PT ;  /* 0x0000003c0400720c */ /* 0x000fe20003f86270 */
[----:B------:R-:W-:Y:S01]  /*16eb0*/  LDSM.16.MT88.4 R116, [R49+0x10000] ;  /* 0x010000003174783b */ /* 0x000fe20000004200 */
[----:B------:R-:W-:Y:S02]  /*16ec0*/  FSEL R168, R112, -INF , !P5 ;  /* 0xff80000070a87808 */ /* 0x000fe40006800000 */
        /* <DEDUP_REMOVED lines=15> */
[----:B------:R-:W-:Y:S01]  /*16fc0*/  ISETP.GE.AND P5, PT, R5, R61, PT ;  /* 0x0000003d0500720c */ /* 0x000fe20003fa6270 */
[----:B------:R-:W-:Y:S01]  /*16fd0*/  VIADD R5, R3, 0x50 ;  /* 0x0000005003057836 */ /* 0x000fe20000000000 */
[----:B------:R-:W-:-:S02]  /*16fe0*/  FSEL R187, R111, -INF , !P2 ;  /* 0xff8000006fbb7808 */ /* 0x000fc40005000000 */
[-C--:B------:R-:W-:Y:S01]  /*16ff0*/  ISETP.GE.AND P2, PT, R4, R60.reuse, PT ;  /* 0x0000003c0400720c */ /* 0x080fe20003f46270 */
[----:B------:R-:W-:Y:S01]  /*17000*/  LDSM.16.MT88.4 R108, [R149+0x10000] ;  /* 0x01000000956c783b */ /* 0x000fe20000004200 */
        /* <DEDUP_REMOVED lines=19> */
[----:B------:R-:W-:Y:S01]  /*17140*/  FSEL R180, R96, -INF , !P2 ;  /* 0xff80000060b47808 */ /* 0x000fe20005000000 */
[----:B------:R-:W-:Y:S01]  /*17150*/  LDSM.16.MT88.4 R100, [R137+0x10000] ;  /* 0x010000008964783b */ /* 0x000fe20000004200 */
[----:B------:R-:W-:-:S02]  /*17160*/  ISETP.GE.AND P5, PT, R4, R60, PT ;  /* 0x0000003c0400720c */ /* 0x000fc40003fa6270 */
[----:B------:R-:W-:Y:S01]  /*17170*/  ISETP.GE.AND P2, PT, R4, R61, PT ;  /* 0x0000003d0400720c */ /* 0x000fe20003f46270 */
[C---:B------:R-:W-:Y:S01]  /*17180*/  VIADD R4, R3.reuse, 0x60 ;  /* 0x0000006003047836 */ /* 0x040fe20000000000 */
[----:B------:R-:W-:Y:S02]  /*17190*/  FSEL R173, R98, -INF , !P4 ;  /* 0xff80000062ad7808 */ /* 0x000fe40006000000 */
[-C--:B------:R-:W-:Y:S02]  /*171a0*/  ISETP.GE.AND P4, PT, R3, R60.reuse, PT ;  /* 0x0000003c0300720c */ /* 0x080fe40003f86270 */
[----:B------:R-:W-:Y:S02]  /*171b0*/  FSEL R174, R97, -INF , !P5 ;  /* 0xff80000061ae7808 */ /* 0x000fe40006800000 */
[----:B------:R-:W-:Y:S02]  /*171c0*/  FSEL R171, R99, -INF , !P2 ;  /* 0xff80000063ab7808 */ /* 0x000fe40005000000 */
[----:B------:R-:W-:-:S02]  /*171d0*/  ISETP.GE.AND P5, PT, R4, R60, PT ;  /* 0x0000003c0400720c */ /* 0x000fc40003fa6270 */
[-C--:B------:R-:W-:Y:S02]  /*171e0*/  ISETP.GE.AND P2, PT, R4, R61.reuse, PT ;  /* 0x0000003d0400720c */ /* 0x080fe40003f46270 */
[----:B------:R-:W-:Y:S02]  /*171f0*/  FSEL R28, R28, -INF , !P4 ;  /* 0xff8000001c1c7808 */ /* 0x000fe40006000000 */
[----:B------:R-:W-:Y:S02]  /*17200*/  FSEL R4, R29, -INF , !P3 ;  /* 0xff8000001d047808 */ /* 0x000fe40005800000 */
[----:B------:R-:W-:Y:S02]  /*17210*/  ISETP.GE.AND P3, PT, R3, R61, PT ;  /* 0x0000003d0300720c */ /* 0x000fe40003f66270 */
[----:B------:R-:W-:Y:S02]  /*17220*/  FSEL R31, R31, -INF , !P1 ;  /* 0xff8000001f1f7808 */ /* 0x000fe40004800000 */
[----:B------:R-:W-:-:S02]  /*17230*/  FMNMX3.FTZ R13, R28, R4, R32, !PT ;  /* 0x000000041c0d7276 */ /* 0x000fc40007810020 */
[C---:B------:R-:W-:Y:S02]  /*17240*/  ISETP.GE.AND P4, PT, R5.reuse, R60, PT ;  /* 0x0000003c0500720c */ /* 0x040fe40003f86270 */
[----:B------:R-:W-:Y:S02]  /*17250*/  ISETP.GE.AND P1, PT, R5, R61, PT ;  /* 0x0000003d0500720c */ /* 0x000fe40003f26270 */
[----:B------:R-:W-:Y:S02]  /*17260*/  FSEL R5, R30, -INF , !P3 ;  /* 0xff8000001e057808 */ /* 0x000fe40005800000 */
[----:B------:R-:W-:Y:S02]  /*17270*/  FMNMX3.FTZ R13, R13, R26, R24, !PT ;  /* 0x0000001a0d0d7276 */ /* 0x000fe40007810018 */
[----:B------:R-:W-:Y:S02]  /*17280*/  FMNMX3.FTZ R12, R5, R31, R33, !PT ;  /* 0x0000001f050c7276 */ /* 0x000fe40007810021 */
[----:B------:R-:W-:-:S02]  /*17290*/  FMNMX3.FTZ R13, R13, R22, R20, !PT ;  /* 0x000000160d0d7276 */ /* 0x000fc40007810014 */
[----:B------:R-:W-:Y:S02]  /*172a0*/  FMNMX3.FTZ R12, R12, R27, R47, !PT ;  /* 0x0000001b0c0c7276 */ /* 0x000fe4000781002f */
[----:B------:R-:W-:Y:S02]  /*172b0*/  FSEL R164, R92, -INF , !P5 ;  /* 0xff8000005ca47808 */ /* 0x000fe40006800000 */
[C---:B------:R-:W-:Y:S02]  /*172c0*/  ISETP.GE.AND P3, PT, R7.reuse, R60, PT ;  /* 0x0000003c0700720c */ /* 0x040fe40003f66270 */
[----:B------:R-:W-:Y:S02]  /*172d0*/  ISETP.GE.AND P5, PT, R7, R61, PT ;  /* 0x0000003d0700720c */ /* 0x000fe40003fa6270 */
[----:B------:R-:W-:Y:S02]  /*172e0*/  FMNMX3.FTZ R7, R13, R16, R42, !PT ;  /* 0x000000100d077276 */ /* 0x000fe4000781002a */
[----:B------:R-:W-:-:S02]  /*172f0*/  FMNMX3.FTZ R12, R12, R23, R21, !PT ;  /* 0x000000170c0c7276 */ /* 0x000fc40007810015 */
[----:B------:R-:W-:Y:S02]  /*17300*/  FMNMX3.FTZ R7, R7, R46, R48, !PT ;  /* 0x0000002e07077276 */ /* 0x000fe40007810030 */
[----:B------:R-:W-:Y:S02]  /*17310*/  FMNMX3.FTZ R12, R12, R19, R45, !PT ;  /* 0x000000130c0c7276 */ /* 0x000fe4000781002d */
[----:B------:R-:W-:Y:S02]  /*17320*/  FMNMX3.FTZ R7, R7, R40, R170, !PT ;  /* 0x0000002807077276 */ /* 0x000fe400078100aa */
[----:B------:R-:W-:Y:S02]  /*17330*/  FMNMX3.FTZ R12, R12, R51, R43, !PT ;  /* 0x000000330c0c7276 */ /* 0x000fe4000781002b */
[----:B------:R-:W-:Y:S02]  /*17340*/  FSEL R161, R94, -INF , !P2 ;  /* 0xff8000005ea17808 */ /* 0x000fe40005000000 */
[----:B------:R-:W-:-:S02]  /*17350*/  FSEL R162, R93, -INF , !P4 ;  /* 0xff8000005da27808 */ /* 0x000fc40006000000 */
        /* <DEDUP_REMOVED lines=8> */
[----:B------:R-:W-:Y:S01]  /*173e0*/  FSEL R160, R88, -INF , !P3 ;  /* 0xff80000058a07808 */ /* 0x000fe20005800000 */
[----:B------:R-:W-:Y:S01]  /*173f0*/  LDSM.16.MT88.4 R92, [R44+0xc000] ;  /* 0x00c000002c5c783b */ /* 0x000fe20000004200 */
        /* <DEDUP_REMOVED lines=20> */
[----:B------:R-:W-:Y:S02]  /*17540*/  FMNMX3.FTZ R7, R7, R162, R160, !PT ;  /* 0x000000a207077276 */ /* 0x000fe400078100a0 */
[----:B------:R-:W-:Y:S02]  /*17550*/  ISETP.GE.AND P1, PT, R6, R61, PT ;  /* 0x0000003d0600720c */ /* 0x000fe40003f26270 */
[----:B------:R-:W-:Y:S02]  /*17560*/  FMNMX3.FTZ R6, R12, R171, R161, !PT ;  /* 0x000000ab0c067276 */ /* 0x000fe400078100a1 */
[----:B------:R-:W-:Y:S02]  /*17570*/  FSEL R154, R85, -INF , !P5 ;  /* 0xff800000559a7808 */ /* 0x000fe40006800000 */
[----:B------:R-:W-:Y:S02]  /*17580*/  ISETP.GE.AND P5, PT, R3, R60, PT ;  /* 0x0000003c0300720c */ /* 0x000fe40003fa6270 */
[----:B------:R-:W-:-:S02]  /*17590*/  FMNMX3.FTZ R7, R7, R158, R156, !PT ;  /* 0x0000009e07077276 */ /* 0x000fc4000781009c */
[----:B------:R-:W-:Y:S02]  /*175a0*/  FSEL R155, R91, -INF , !P4 ;  /* 0xff8000005b9b7808 */ /* 0x000fe40006000000 */
[----:B------:R-:W-:Y:S02]  /*175b0*/  FSEL R147, R86, -INF , !P3 ;  /* 0xff80000056937808 */ /* 0x000fe40005800000 */
[----:B------:R-:W-:Y:S02]  /*175c0*/  FMNMX3.FTZ R6, R6, R159, R157, !PT ;  /* 0x0000009f06067276 */ /* 0x000fe4000781009d */
[----:B------:R-:W-:Y:S02]  /*175d0*/  FSEL R151, R81, -INF , !P5 ;  /* 0xff80000051977808 */ /* 0x000fe40006800000 */
[----:B------:R-:W-:Y:S02]  /*175e0*/  FMNMX3.FTZ R14, R7, R154, R152, !PT ;  /* 0x0000009a070e7276 */ /* 0x000fe40007810098 */
[----:B------:R-:W-:-:S02]  /*175f0*/  ISETP.GE.AND P4, PT, R3, R61, PT ;  /* 0x0000003d0300720c */ /* 0x000fc40003f86270 */
[----:B------:R-:W-:Y:S02]  /*17600*/  FSEL R146, R87, -INF , !P2 ;  /* 0xff80000057927808 */ /* 0x000fe40005000000 */
[----:B------:R-:W-:Y:S01]  /*17610*/  FSEL R145, R82, -INF , !P1 ;  /* 0xff80000052917808 */ /* 0x000fe20004800000 */
[----:B------:R-:W-:Y:S01]  /*17620*/  LDSM.16.MT88.4 R84, [R49+0xc000] ;  /* 0x00c000003154783b */ /* 0x000fe20000004200 */
[----:B------:R-:W-:Y:S02]  /*17630*/  FMNMX3.FTZ R6, R6, R155, R147, !PT ;  /* 0x0000009b06067276 */ /* 0x000fe40007810093 */
[----:B------:R-:W-:Y:S02]  /*17640*/  FMNMX.FTZ R7, R151, R14, !PT ;  /* 0x0000000e97077209 */ /* 0x000fe40007810000 */
[----:B------:R-:W-:Y:S02]  /*17650*/  FSEL R143, R83, -INF , !P4 ;  /* 0xff800000538f7808 */ /* 0x000fe40006000000 */
[----:B------:R-:W-:Y:S01]  /*17660*/  FMNMX3.FTZ R6, R6, R146, R145, !PT ;  /* 0x0000009206067276 */ /* 0x000fe20007810091 */
[----:B------:R-:W1:Y:S03]  /*17670*/  SHFL.BFLY PT, R12, R7, 0x2, 0x1f ;  /* 0x0c401f00070c7f89 */ /* 0x000e6600000e0000 */
[----:B------:R-:W-:-:S05]  /*17680*/  FMNMX.FTZ R15, R143, R6, !PT ;  /* 0x000000068f0f7209 */ /* 0x000fca0007810000 */
[----:B------:R-:W3:Y:S01]  /*17690*/  SHFL.BFLY PT, R6, R15, 0x2, 0x1f ;  /* 0x0c401f000f067f89 */ /* 0x000ee200000e0000 */
[----:B-1----:R-:W-:-:S05]  /*176a0*/  FMNMX.FTZ R13, R7, R12, !PT ;  /* 0x0000000c070d7209 */ /* 0x002fca0007810000 */
[----:B------:R-:W1:Y:S01]  /*176b0*/  SHFL.BFLY PT, R132, R13, 0x1, 0x1f ;  /* 0x0c201f000d847f89 */ /* 0x000e6200000e0000 */
[----:B---3--:R-:W-:-:S05]  /*176c0*/  FMNMX.FTZ R6, R15, R6, !PT ;  /* 0x000000060f067209 */ /* 0x008fca0007810000 */
[----:B------:R-:W3:Y:S01]  /*176d0*/  SHFL.BFLY PT, R3, R6, 0x1, 0x1f ;  /* 0x0c201f0006037f89 */ /* 0x000ee200000e0000 */
[----:B-1----:R-:W-:-:S03]  /*176e0*/  FMNMX.FTZ R132, R13, R132, !PT ;  /* 0x000000840d847209 */ /* 0x002fc60007810000 */
[----:B------:R-:W-:Y:S01]  /*176f0*/  LDSM.16.MT88.4 R12, [R44+0xc800] ;  /* 0x00c800002c0c783b */ /* 0x000fe20000004200 */
[C---:B------:R-:W-:Y:S01]  /*17700*/  FSETP.NEU.FTZ.AND P1, PT, R132.reuse, -INF , PT ;  /* 0xff8000008400780b */ /* 0x040fe20003f3d000 */
[----:B--2---:R-:W-:Y:S01]  /*17710*/  FMUL.FTZ R153, R132, UR4 ;  /* 0x0000000484997c20 */ /* 0x004fe20008410000 */
[----:B---3--:R-:W-:-:S04]  /*17720*/  FMNMX.FTZ R3, R6, R3, !PT ;  /* 0x0000000306037209 */ /* 0x008fc80007810000 */
[----:B------:R-:W-:Y:S02]  /*17730*/  FSEL R153, R153, RZ, P1 ;  /* 0x000000ff99997208 */ /* 0x000fe40000800000 */
        /* <DEDUP_REMOVED lines=9> */
[--C-:B------:R-:W-:Y:S01]  /*177d0*/  FFMA.FTZ R65, R22, UR4, -R153.reuse ;  /* 0x0000000416417c23 */ /* 0x100fe20008010899 */
[--C-:B------:R-:W-:Y:S01]  /*177e0*/  FFMA.FTZ R142, R5, UR4, -R150.reuse ;  /* 0x00000004058e7c23 */ /* 0x100fe20008010896 */
[--C-:B------:R-:W-:Y:S01]  /*177f0*/  FFMA.FTZ R139, R31, UR4, -R150.reuse ;  /* 0x000000041f8b7c23 */ /* 0x100fe20008010896 */
[----:B------:R-:W1:Y:S01]  /*17800*/  LDSM.16.MT88.4 R4, [R44+0x10000] ;  /* 0x010000002c04783b */ /* 0x000e620000004200 */
[--C-:B------:R-:W-:Y:S01]  /*17810*/  FFMA.FTZ R138, R33, UR4, -R150.reuse ;  /* 0x00000004218a7c23 */ /* 0x100fe20008010896 */
[--C-:B------:R-:W-:Y:S01]  /*17820*/  FFMA.FTZ R67, R27, UR4, -R150.reuse ;  /* 0x000000041b437c23 */ /* 0x100fe20008010896 */
[----:B------:R-:W2:Y:S01]  /*17830*/  MUFU.EX2 R144, R144 ;  /* 0x0000009000907308 */ /* 0x000ea20000000800 */
[--C-:B------:R-:W-:Y:S01]  /*17840*/  FFMA.FTZ R58, R20, UR4, -R153.reuse ;  /* 0x00000004143a7c23 */ /* 0x100fe20008010899 */
[--C-:B------:R-:W-:Y:S01]  /*17850*/  FFMA.FTZ R57, R16, UR4, -R153.reuse ;  /* 0x0000000410397c23 */ /* 0x100fe20008010899 */
[--C-:B------:R-:W-:Y:S01]  /*17860*/  FFMA.FTZ R66, R47, UR4, -R150.reuse ;  /* 0x000000042f427c23 */ /* 0x100fe20008010896 */
[----:B------:R-:W-:Y:S01]  /*17870*/  MUFU.EX2 R140, R140 ;  /* 0x0000008c008c7308 */ /* 0x000fe20000000800 */
[--C-:B------:R-:W-:Y:S01]  /*17880*/  FFMA.FTZ R59, R23, UR4, -R150.reuse ;  /* 0x00000004173b7c23 */ /* 0x100fe20008010896 */
[--C-:B------:R-:W-:Y:S01]  /*17890*/  FFMA.FTZ R56, R21, UR4, -R150.reuse ;  /* 0x0000000415387c23 */ /* 0x100fe20008010896 */
[--C-:B------:R-:W-:Y:S01]  /*178a0*/  FFMA.FTZ R55, R19, UR4, -R150.reuse ;  /* 0x0000000413377c23 */ /* 0x100fe20008010896 */
[----:B------:R-:W3:Y:S01]  /*178b0*/  MUFU.EX2 R133, R133 ;  /* 0x0000008500857308 */ /* 0x000ee20000000800 */
[----:B------:R-:W4:Y:S01]  /*178c0*/  LDSM.16.MT88.4 R16, [R49+0x10800] ;  /* 0x010800003110783b */ /* 0x000f220000004200 */
[--C-:B------:R-:W-:Y:S01]  /*178d0*/  FFMA.FTZ R50, R51, UR4, -R150.reuse ;  /* 0x0000000433327c23 */ /* 0x100fe20008010896 */
[--C-:B------:R-:W-:Y:S01]  /*178e0*/  FFMA.FTZ R53, R46, UR4, -R153.reuse ;  /* 0x000000042e357c23 */ /* 0x100fe20008010899 */
[----:B------:R-:W-:Y:S01]  /*178f0*/  MUFU.EX2 R142, R142 ;  /* 0x0000008e008e7308 */ /* 0x000fe20000000800 */
[----:B------:R-:W5:Y:S01]  /*17900*/  LDSM.16.MT88.4 R20, [R137+0x10800] ;  /* 0x010800008914783b */ /* 0x000f620000004200 */
[----:B--2---:R-:W-:Y:S01]  /*17910*/  F2FP.F16.F32.PACK_AB R120, R141, R144 ;  /* 0x000000908d78723e */ /* 0x004fe200000000ff */
[--C-:B------:R-:W-:Y:S01]  /*17920*/  FFMA.FTZ R54, R42, UR4, -R153.reuse ;  /* 0x000000042a367c23 */ /* 0x100fe20008010899 */
[----:B------:R-:W2:Y:S01]  /*17930*/  MUFU.EX2 R139, R139 ;  /* 0x0000008b008b7308 */ /* 0x000ea20000000800 */
[----:B------:R-:W-:Y:S01]  /*17940*/  LDSM.16.MT88.4 R32, [R149+0x10800] ;  /* 0x010800009520783b */ /* 0x000fe20000004200 */
[--C-:B------:R-:W-:Y:S01]  /*17950*/  FFMA.FTZ R48, R48, UR4, -R153.reuse ;  /* 0x0000000430307c23 */ /* 0x100fe20008010899 */
[--C-:B------:R-:W-:Y:S01]  /*17960*/  FFMA.FTZ R47, R40, UR4, -R153.reuse ;  /* 0x00000004282f7c23 */ /* 0x100fe20008010899 */
[----:B------:R-:W-:Y:S01]  /*17970*/  MUFU.EX2 R138, R138 ;  /* 0x0000008a008a7308 */ /* 0x000fe20000000800 */
[----:B------:R-:W-:Y:S01]  /*17980*/  LDSM.16.MT88.4 R28, [R137+0xc800] ;  /* 0x00c80000891c783b */ /* 0x000fe20000004200 */
[----:B---3--:R-:W-:Y:S01]  /*17990*/  F2FP.F16.F32.PACK_AB R122, R133, R140 ;  /* 0x0000008c857a723e */ /* 0x008fe200000000ff */
[--C-:B------:R-:W-:Y:S01]  /*179a0*/  FFMA.FTZ R46, R43, UR4, -R150.reuse ;  /* 0x000000042b2e7c23 */ /* 0x100fe20008010896 */
[----:B------:R-:W3:Y:S01]  /*179b0*/  MUFU.EX2 R67, R67 ;  /* 0x0000004300437308 */ /* 0x000ee20000000800 */
[----:B------:R-:W-:Y:S01]  /*179c0*/  LDSM.16.MT88.4 R24, [R49+0xc800] ;  /* 0x00c800003118783b */ /* 0x000fe20000004200 */
[--C-:B------:R-:W-:Y:S01]  /*179d0*/  FFMA.FTZ R190, R166, UR4, -R153.reuse ;  /* 0x00000004a6be7c23 */ /* 0x100fe20008010899 */
[--C-:B------:R-:W-:Y:S01]  /*179e0*/  FFMA.FTZ R172, R172, UR4, -R153.reuse ;  /* 0x00000004acac7c23 */ /* 0x100fe20008010899 */
[----:B------:R-:W-:Y:S01]  /*179f0*/  MUFU.EX2 R136, R136 ;  /* 0x0000008800887308 */ /* 0x000fe20000000800 */
[--C-:B------:R-:W-:Y:S01]  /*17a00*/  FFMA.FTZ R163, R170, UR4, -R153.reuse ;  /* 0x00000004aaa37c23 */ /* 0x100fe20008010899 */
[----:B--2---:R-:W-:Y:S01]  /*17a10*/  F2FP.F16.F32.PACK_AB R121, R139, R142 ;  /* 0x0000008e8b79723e */ /* 0x004fe200000000ff */
[--C-:B------:R-:W-:Y:S01]  /*17a20*/  FFMA.FTZ R181, R167, UR4, -R150.reuse ;  /* 0x00000004a7b57c23 */ /* 0x100fe20008010896 */
[----:B------:R-:W2:Y:S01]  /*17a30*/  MUFU.EX2 R65, R65 ;  /* 0x0000004100417308 */ /* 0x000ea20000000800 */
[--C-:B------:R-:W-:Y:S01]  /*17a40*/  FFMA.FTZ R170, R165, UR4, -R150.reuse ;  /* 0x00000004a5aa7c23 */ /* 0x100fe20008010896 */
[--C-:B------:R-:W-:Y:S01]  /*17a50*/  FFMA.FTZ R167, R169, UR4, -R150.reuse ;  /* 0x00000004a9a77c23 */ /* 0x100fe20008010896 */
[--C-:B------:R-:W-:Y:S01]  /*17a60*/  FFMA.FTZ R178, R178, UR4, -R153.reuse ;  /* 0x00000004b2b27c23 */ /* 0x100fe20008010899 */
[----:B------:R-:W-:Y:S01]  /*17a70*/  MUFU.EX2 R58, R58 ;  /* 0x0000003a003a7308 */ /* 0x000fe20000000800 */
[--C-:B------:R-:W-:Y:S01]  /*17a80*/  FFMA.FTZ R183, R183, UR4, -R150.reuse ;  /* 0x00000004b7b77c23 */ /* 0x100fe20008010896 */
[----:B---3--:R-:W-:Y:S01]  /*17a90*/  F2FP.F16.F32.PACK_AB R123, R67, R138 ;  /* 0x0000008a437b723e */ /* 0x008fe200000000ff */
[--C-:B------:R-:W-:Y:S01]  /*17aa0*/  FFMA.FTZ R187, R187, UR4, -R150.reuse ;  /* 0x00000004bbbb7c23 */ /* 0x100fe20008010896 */
[----:B------:R-:W-:Y:S01]  /*17ab0*/  MUFU.EX2 R57, R57 ;  /* 0x0000003900397308 */ /* 0x000fe20000000800 */
[--C-:B------:R-:W-:Y:S01]  /*17ac0*/  FFMA.FTZ R158, R158, UR4, -R153.reuse ;  /* 0x000000049e9e7c23 */ /* 0x100fe20008010899 */
[--C-:B------:R-:W-:Y:S01]  /*17ad0*/  FFMA.FTZ R161, R161, UR4, -R150.reuse ;  /* 0x00000004a1a17c23 */ /* 0x100fe20008010896 */
[----:B------:R-:W-:Y:S01]  /*17ae0*/  FFMA.FTZ R157, R157, UR4, -R150 ;  /* 0x000000049d9d7c23 */ /* 0x000fe20008010896 */
[----:B------:R-:W-:Y:S01]  /*17af0*/  MUFU.EX2 R66, R66 ;  /* 0x0000004200427308 */ /* 0x000fe20000000800 */
[C---:B------:R-:W-:Y:S01]  /*17b00*/  HMMA.16816.F32 R88, R120.reuse, R92, RZ ;  /* 0x0000005c7858723c */ /* 0x040fe200000018ff */
[----:B------:R-:W-:Y:S01]  /*17b10*/  FFMA.FTZ R221, R151, UR4, -R153 ;  /* 0x0000000497dd7c23 */ /* 0x000fe20008010899 */
[----:B------:R-:W-:Y:S01]  /*17b20*/  FADD.FTZ R141, R144, R141 ;  /* 0x0000008d908d7221 */ /* 0x000fe20000010000 */
[----:B------:R-:W3:Y:S01]  /*17b30*/  MUFU.EX2 R59, R59 ;  /* 0x0000003b003b7308 */ /* 0x000ee20000000800 */
        /* <DEDUP_REMOVED lines=28> */
[C---:B------:R-:W-:Y:S01]  /*17d00*/  HMMA.16816.F32 R76, R120.reuse, R78, RZ ;  /* 0x0000004e784c723c */ /* 0x040fe200000018ff */
[--C-:B-1----:R-:W-:Y:S01]  /*17d10*/  FFMA.FTZ R181, R188, UR4, -R153.reuse ;  /* 0x00000004bcb57c23 */ /* 0x102fe20008010899 */
[----:B------:R-:W-:Y:S01]  /*17d20*/  FFMA.FTZ R188, R185, UR4, -R150 ;  /* 0x00000004b9bc7c23 */ /* 0x000fe20008010896 */
[----:B------:R-:W-:Y:S04]  /*17d30*/  MUFU.EX2 R158, R158 ;  /* 0x0000009e009e7308 */ /* 0x000fe80000000800 */
[----:B------:R-:W-:Y:S01]  /*17d40*/  MUFU.EX2 R181, R181 ;  /* 0x000000b500b57308 */ /* 0x000fe20000000800 */
[C---:B------:R-:W-:Y:S03]  /*17d50*/  HMMA.16816.F32 R108, R120.reuse, R110, RZ ;  /* 0x0000006e786c723c */ /* 0x040fe600000018ff */
[----:B------:R1:W-:Y:S04]  /*17d60*/  MUFU.EX2 R185, R187 ;  /* 0x000000bb00b97308 */ /* 0x0003e80000000800 */
[----:B------:R-:W-:Y:S01]  /*17d70*/  MUFU.EX2 R188, R188 ;  /* 0x000000bc00bc7308 */ /* 0x000fe20000000800 */
[C---:B------:R-:W-:Y:S03]  /*17d80*/  HMMA.16816.F32 R68, R120.reuse, R70, RZ ;  /* 0x000000467844723c */ /* 0x040fe600000018ff */
[----:B------:R-:W-:Y:S05]  /*17d90*/  MUFU.EX2 R221, R221 ;  /* 0x000000dd00dd7308 */ /* 0x000fea0000000800 */
[----:B------:R-:W-:Y:S01]  /*17da0*/  HMMA.16816.F32 R84, R120, R86, RZ ;  /* 0x000000567854723c */ /* 0x000fe200000018ff */
[----:B-1----:R-:W-:-:S06]  /*17db0*/  FFMA.FTZ R187, R184, UR4, -R153 ;  /* 0x00000004b8bb7c23 */ /* 0x002fcc0008010899 */
[----:B------:R-:W-:Y:S01]  /*17dc0*/  MUFU.EX2 R187, R187 ;  /* 0x000000bb00bb7308 */ /* 0x000fe20000000800 */
[C---:B------:R-:W-:Y:S08]  /*17dd0*/  HMMA.16816.F32 R100, R120.reuse, R102, RZ ;  /* 0x000000667864723c */ /* 0x040ff000000018ff */
[C---:B------:R-:W-:Y:S08]  /*17de0*/  HMMA.16816.F32 R116, R120.reuse, R118, RZ ;  /* 0x000000767874723c */ /* 0x040ff000000018ff */
[----:B------:R-:W-:Y:S01]  /*17df0*/  HMMA.16816.F32 R124, R120, R4, RZ ;  /* 0x00000004787c723c */ /* 0x000fe200000018ff */
[----:B--2---:R-:W-:Y:S01]  /*17e00*/  F2FP.F16.F32.PACK_AB R4, R65, R136 ;  /* 0x000000884104723e */ /* 0x004fe200000000ff */
[----:B------:R-:W-:Y:S01]  /*17e10*/  FADD.FTZ R136, R136, R133 ;  /* 0x0000008588887221 */ /* 0x000fe20000010000 */
[----:B---3--:R-:W-:Y:S01]  /*17e20*/  F2FP.F16.F32.PACK_AB R5, R59, R66 ;  /* 0x000000423b05723e */ /* 0x008fe200000000ff */
[----:B------:R-:W-:-:S02]  /*17e30*/  FADD.FTZ R66, R66, R67 ;  /* 0x0000004342427221 */ /* 0x000fc40000010000 */
[----:B------:R-:W-:Y:S02]  /*17e40*/  FADD.FTZ R65, R65, R136 ;  /* 0x0000008841417221 */ /* 0x000fe40000010000 */
[----:B------:R-:W-:Y:S01]  /*17e50*/  HMMA.16816.F32 R120, R120, R6, RZ ;  /* 0x000000067878723c */ /* 0x000fe200000018ff */
[----:B------:R-:W-:Y:S01]  /*17e60*/  F2FP.F16.F32.PACK_AB R6, R57, R58 ;  /* 0x0000003a3906723e */ /* 0x000fe200000000ff */
[----:B------:R-:W-:Y:S01]  /*17e70*/  FADD.FTZ R59, R59, R66 ;  /* 0x000000423b3b7221 */ /* 0x000fe20000010000 */
[----:B----4-:R-:W-:Y:S01]  /*17e80*/  F2FP.F16.F32.PACK_AB R7, R55, R56 ;  /* 0x000000383707723e */ /* 0x010fe200000000ff */
[----:B------:R-:W-:-:S04]  /*17e90*/  FADD.FTZ R58, R58, R65 ;  /* 0x000000413a3a7221 */ /* 0x000fc80000010000 */
[----:B------:R-:W-:Y:S02]  /*17ea0*/  FADD.FTZ R57, R57, R58 ;  /* 0x0000003a39397221 */ /* 0x000fe40000010000 */
[C---:B------:R-:W-:Y:S08]  /*17eb0*/  HMMA.16816.F32 R88, R4.reuse, R12, R88 ;  /* 0x0000000c0458723c */ /* 0x040ff00000001858 */
        /* <DEDUP_REMOVED lines=10> */
[----:B------:R-:W4:Y:S07]  /*17f60*/  LDSM.16.MT88.4 R36, [R149+0xd000] ;  /* 0x00d000009524783b */ /* 0x000f2e0000004200 */
[C---:B------:R-:W-:Y:S01]  /*17f70*/  HMMA.16816.F32 R116, R4.reuse, R18, R116 ;  /* 0x000000120474723c */ /* 0x040fe20000001874 */
[----:B--2---:R-:W2:Y:S07]  /*17f80*/  LDSM.16.MT88.4 R16, [R137+0x11000] ;  /* 0x011000008910783b */ /* 0x004eae0000004200 */
[C---:B-----5:R-:W-:Y:S08]  /*17f90*/  HMMA.16816.F32 R96, R4.reuse, R20, R96 ;  /* 0x000000140460723c */ /* 0x060ff00000001860 */
[C---:B-1----:R-:W-:Y:S08]  /*17fa0*/  HMMA.16816.F32 R124, R4.reuse, R12, R124 ;  /* 0x0000000c047c723c */ /* 0x042ff0000000187c */
[C---:B------:R-:W-:Y:S01]  /*17fb0*/  HMMA.16816.F32 R120, R4.reuse, R14, R120 ;  /* 0x0000000e0478723c */ /* 0x040fe20000001878 */
[----:B------:R-:W1:Y:S07]  /*17fc0*/  LDSM.16.MT88.4 R12, [R49+0x11000] ;  /* 0x01100000310c783b */ /* 0x000e6e0000004200 */
        /* <DEDUP_REMOVED lines=13> */
[----:B---3--:R-:W-:-:S02]  /*180a0*/  F2FP.F16.F32.PACK_AB R5, R50, R51 ;  /* 0x000000333205723e */ /* 0x008fc400000000ff */
[----:B------:R-:W-:Y:S01]  /*180b0*/  F2FP.F16.F32.PACK_AB R6, R47, R48 ;  /* 0x000000302f06723e */ /* 0x000fe200000000ff */
[----:B------:R-:W-:Y:S01]  /*180c0*/  FADD.FTZ R53, R53, R54 ;  /* 0x0000003635357221 */ /* 0x000fe20000010000 */
[----:B----4-:R-:W-:-:S07]  /*180d0*/  F2FP.F16.F32.PACK_AB R7, R45, R46 ;  /* 0x0000002e2d07723e */ /* 0x010fce00000000ff */
[C---:B------:R-:W-:Y:S08]  /*180e0*/  HMMA.16816.F32 R72, R4.reuse, R36, R72 ;  /* 0x000000240448723c */ /* 0x040ff00000001848 */
[C---:B------:R-:W-:Y:S01]  /*180f0*/  HMMA.16816.F32 R76, R4.reuse, R38, R76 ;  /* 0x00000026044c723c */ /* 0x040fe2000000184c */
[----:B------:R-:W3:Y:S07]  /*18100*/  LDSM.16.MT88.4 R36, [R149+0xd800] ;  /* 0x00d800009524783b */ /* 0x000eee0000004200 */
[----:B--2---:R-:W-:Y:S01]  /*18110*/  HMMA.16816.F32 R96, R4, R16, R96 ;  /* 0x000000100460723c */ /* 0x004fe20000001860 */
[----:B------:R-:W-:-:S02]  /*18120*/  FFMA.FTZ R16, R168, UR4, -R153 ;  /* 0x00000004a8107c23 */ /* 0x000fc40008010899 */
[----:B------:R2:W4:Y:S04]  /*18130*/  MUFU.EX2 R168, R172 ;  /* 0x000000ac00a87308 */ /* 0x0005280000000800 */
[----:B------:R5:W4:Y:S01]  /*18140*/  MUFU.EX2 R166, R16 ;  /* 0x0000001000a67308 */ /* 0x000b220000000800 */
[C---:B------:R-:W-:Y:S08]  /*18150*/  HMMA.16816.F32 R100, R4.reuse, R18, R100 ;  /* 0x000000120464723c */ /* 0x040ff00000001864 */
[C---:B-1----:R-:W-:Y:S01]  /*18160*/  HMMA.16816.F32 R112, R4.reuse, R12, R112 ;  /* 0x0000000c0470723c */ /* 0x042fe20000001870 */
[--C-:B--2---:R-:W-:Y:S01]  /*18170*/  FFMA.FTZ R172, R179, UR4, -R150.reuse ;  /* 0x00000004b3ac7c23 */ /* 0x104fe20008010896 */
[--C-:B------:R-:W-:Y:S01]  /*18180*/  FFMA.FTZ R179, R176, UR4, -R153.reuse ;  /* 0x00000004b0b37c23 */ /* 0x100fe20008010899 */
[--C-:B------:R-:W-:Y:S01]  /*18190*/  FFMA.FTZ R176, R182, UR4, -R153.reuse ;  /* 0x00000004b6b07c23 */ /* 0x100fe20008010899 */
[----:B------:R-:W-:Y:S01]  /*181a0*/  FFMA.FTZ R182, R189, UR4, -R150 ;  /* 0x00000004bdb67c23 */ /* 0x000fe20008010896 */
[----:B-----5:R-:W1:Y:S01]  /*181b0*/  LDSM.16.MT88.4 R16, [R137+0x11800] ;  /* 0x011800008910783b */ /* 0x020e620000004200 */
[----:B------:R-:W-:Y:S01]  /*181c0*/  FFMA.FTZ R189, R174, UR4, -R153 ;  /* 0x00000004aebd7c23 */ /* 0x000fe20008010899 */
[----:B------:R-:W2:Y:S01]  /*181d0*/  MUFU.EX2 R172, R172 ;  /* 0x000000ac00ac7308 */ /* 0x000ea20000000800 */
[C---:B------:R-:W-:Y:S01]  /*181e0*/  HMMA.16816.F32 R116, R4.reuse, R14, R116 ;  /* 0x0000000e0474723c */ /* 0x040fe20000001874 */
[----:B------:R-:W5:Y:S02]  /*181f0*/  LDSM.16.MT88.4 R12, [R49+0x11800] ;  /* 0x01180000310c783b */ /* 0x000f640000004200 */
[----:B------:R-:W-:Y:S04]  /*18200*/  MUFU.EX2 R179, R179 ;  /* 0x000000b300b37308 */ /* 0x000fe80000000800 */
[----:B------:R-:W5:Y:S01]  /*18210*/  MUFU.EX2 R176, R176 ;  /* 0x000000b000b07308 */ /* 0x000f620000000800 */
[C---:B------:R-:W-:Y:S03]  /*18220*/  HMMA.16816.F32 R88, R4.reuse, R20, R88 ;  /* 0x000000140458723c */ /* 0x040fe60000001858 */
[----:B------:R-:W5:Y:S05]  /*18230*/  MUFU.EX2 R182, R182 ;  /* 0x000000b600b67308 */ /* 0x000f6a0000000800 */
        /* <DEDUP_REMOVED lines=13> */
[----:B----4-:R-:W-:Y:S01]  /*18310*/  F2FP.F16.F32.PACK_AB R4, R168, R163 ;  /* 0x000000a3a804723e */ /* 0x010fe200000000ff */
[----:B------:R-:W-:Y:S01]  /*18320*/  LDSM.16.MT88.4 R40, [R49+0x12000] ;  /* 0x012000003128783b */ /* 0x000fe20000004200 */
[----:B------:R-:W-:-:S02]  /*18330*/  F2FP.F16.F32.PACK_AB R5, R169, R170 ;  /* 0x000000aaa905723e */ /* 0x000fc400000000ff */
[----:B------:R-:W-:Y:S02]  /*18340*/  F2FP.F16.F32.PACK_AB R6, R165, R166 ;  /* 0x000000a6a506723e */ /* 0x000fe400000000ff */
[----:B--2---:R-:W-:-:S07]  /*18350*/  F2FP.F16.F32.PACK_AB R7, R172, R167 ;  /* 0x000000a7ac07723e */ /* 0x004fce00000000ff */
[C---:B---3--:R-:W-:Y:S08]  /*18360*/  HMMA.16816.F32 R72, R4.reuse, R36, R72 ;  /* 0x000000240448723c */ /* 0x048ff00000001848 */
[C---:B------:R-:W-:Y:S01]  /*18370*/  HMMA.16816.F32 R76, R4.reuse, R38, R76 ;  /* 0x00000026044c723c */ /* 0x040fe2000000184c */
[----:B------:R-:W2:Y:S07]  /*18380*/  LDSM.16.MT88.4 R36, [R44+0x11800] ;  /* 0x011800002c24783b */ /* 0x000eae0000004200 */
[C---:B-1----:R-:W-:Y:S08]  /*18390*/  HMMA.16816.F32 R96, R4.reuse, R16, R96 ;  /* 0x000000100460723c */ /* 0x042ff00000001860 */
[C---:B------:R-:W-:Y:S01]  /*183a0*/  HMMA.16816.F32 R100, R4.reuse, R18, R100 ;  /* 0x000000120464723c */ /* 0x040fe20000001864 */
[----:B------:R-:W1:Y:S07]  /*183b0*/  LDSM.16.MT88.4 R16, [R44+0xe000] ;  /* 0x00e000002c10783b */ /* 0x000e6e0000004200 */
        /* <DEDUP_REMOVED lines=31> */
[----:B----4-:R-:W-:Y:S01]  /*185b0*/  HMMA.16816.F32 R80, R4, R20, R80 ;  /* 0x000000140450723c */ /* 0x010fe20000001850 */
        /* <DEDUP_REMOVED lines=10> */
[----:B------:R-:W3:Y:S01]  /*18660*/  MUFU.EX2 R180, R180 ;  /* 0x000000b400b47308 */ /* 0x000ee20000000800 */
[C---:B-----5:R-:W-:Y:S03]  /*18670*/  HMMA.16816.F32 R128, R4.reuse, R24, R128 ;  /* 0x000000180480723c */ /* 0x060fe60000001880 */
[----:B------:R-:W-:Y:S04]  /*18680*/  MUFU.EX2 R40, R40 ;  /* 0x0000002800287308 */ /* 0x000fe80000000800 */
[----:B------:R-:W5:Y:S01]  /*18690*/  MUFU.EX2 R41, R41 ;  /* 0x0000002900297308 */ /* 0x000f620000000800 */
[C---:B------:R-:W-:Y:S01]  /*186a0*/  HMMA.16816.F32 R68, R4.reuse, R26, R68 ;  /* 0x0000001a0444723c */ /* 0x040fe20000001844 */
[----:B------:R-:W2:Y:S02]  /*186b0*/  LDSM.16.MT88.4 R24, [R49+0xe800] ;  /* 0x00e800003118783b */ /* 0x000ea40000004200 */
[----:B------:R-:W-:Y:S04]  /*186c0*/  MUFU.EX2 R171, R171 ;  /* 0x000000ab00ab7308 */ /* 0x000fe80000000800 */
[----:B------:R-:W-:Y:S01]  /*186d0*/  MUFU.EX2 R155, R157 ;  /* 0x0000009d009b7308 */ /* 0x000fe20000000800 */
[C---:B-1----:R-:W-:Y:S03]  /*186e0*/  HMMA.16816.F32 R124, R4.reuse, R16, R124 ;  /* 0x00000010047c723c */ /* 0x042fe6000000187c */
[----:B------:R-:W-:Y:S05]  /*186f0*/  MUFU.EX2 R162, R162 ;  /* 0x000000a200a27308 */ /* 0x000fea0000000800 */
        /* <DEDUP_REMOVED lines=8> */
[C---:B------:R-:W-:Y:S01]  /*18780*/  HMMA.16816.F32 R84, R4.reuse, R22, R84 ;  /* 0x000000160454723c */ /* 0x040fe20000001854 */
[----:B----4-:R-:W-:Y:S07]  /*18790*/  LDSM.16.MT88.4 R20, [R137+0x12800] ;  /* 0x012800008914783b */ /* 0x010fee0000004200 */
[----:B------:R-:W-:Y:S01]  /*187a0*/  HMMA.16816.F32 R116, R4, R42, R116 ;  /* 0x0000002a0474723c */ /* 0x000fe20000001874 */
[----:B---3--:R-:W-:Y:S01]  /*187b0*/  F2FP.F16.F32.PACK_AB R4, R187, R184 ;  /* 0x000000b8bb04723e */ /* 0x008fe200000000ff */
[--C-:B------:R-:W-:Y:S01]  /*187c0*/  FFMA.FTZ R43, R160, UR4, -R153.reuse ;  /* 0x00000004a02b7c23 */ /* 0x100fe20008010899 */
[----:B------:R-:W-:Y:S01]  /*187d0*/  F2FP.F16.F32.PACK_AB R5, R180, R175 ;  /* 0x000000afb405723e */ /* 0x000fe200000000ff */
[----:B------:R-:W-:Y:S01]  /*187e0*/  FFMA.FTZ R42, R164, UR4, -R153 ;  /* 0x00000004a42a7c23 */ /* 0x000fe20008010899 */
[----:B------:R-:W-:Y:S01]  /*187f0*/  F2FP.F16.F32.PACK_AB R6, R177, R174 ;  /* 0x000000aeb106723e */ /* 0x000fe200000000ff */
[----:B------:R-:W-:Y:S01]  /*18800*/  FFMA.FTZ R160, R159, UR4, -R150 ;  /* 0x000000049fa07c23 */ /* 0x000fe20008010896 */
[----:B-----5:R-:W-:Y:S01]  /*18810*/  F2FP.F16.F32.PACK_AB R7, R41, R40 ;  /* 0x000000282907723e */ /* 0x020fe200000000ff */
[----:B------:R-:W-:Y:S04]  /*18820*/  MUFU.EX2 R43, R43 ;  /* 0x0000002b002b7308 */ /* 0x000fe80000000800 */
[----:B------:R-:W3:Y:S02]  /*18830*/  MUFU.EX2 R42, R42 ;  /* 0x0000002a002a7308 */ /* 0x000ee40000000800 */
[C---:B--2---:R-:W-:Y:S02]  /*18840*/  HMMA.16816.F32 R88, R4.reuse, R12, R88 ;  /* 0x0000000c0458723c */ /* 0x044fe40000001858 */
[----:B------:R-:W-:Y:S04]  /*18850*/  MUFU.EX2 R159, R161 ;  /* 0x000000a1009f7308 */ /* 0x000fe80000000800 */
[----:B------:R-:W2:Y:S02]  /*18860*/  MUFU.EX2 R160, R160 ;  /* 0x000000a000a07308 */ /* 0x000ea40000000800 */
        /* <DEDUP_REMOVED lines=17> */
[C---:B------:R-:W-:Y:S08]  /*18980*/  HMMA.16816.F32 R96, R4.reuse, R20, R96 ;  /* 0x000000140460723c */ /* 0x040ff00000001860 */
[C---:B------:R-:W-:Y:S01]  /*18990*/  HMMA.16816.F32 R100, R4.reuse, R22, R100 ;  /* 0x000000160464723c */ /* 0x040fe20000001864 */
[----:B------:R-:W4:Y:S07]  /*189a0*/  LDSM.16.MT88.4 R20, [R44+0xf000] ;  /* 0x00f000002c14783b */ /* 0x000f2e0000004200 */
[C---:B------:R-:W-:Y:S08]  /*189b0*/  HMMA.16816.F32 R72, R4.reuse, R36, R72 ;  /* 0x000000240448723c */ /* 0x040ff00000001848 */
[----:B------:R-:W-:Y:S01]  /*189c0*/  HMMA.16816.F32 R76, R4, R38, R76 ;  /* 0x00000026044c723c */ /* 0x000fe2000000184c */
[----:B---3--:R-:W-:Y:S01]  /*189d0*/  F2FP.F16.F32.PACK_AB R4, R171, R42 ;  /* 0x0000002aab04723e */ /* 0x008fe200000000ff */
[----:B------:R-:W3:Y:S01]  /*189e0*/  LDSM.16.MT88.4 R36, [R149+0xf000] ;  /* 0x00f000009524783b */ /* 0x000ee20000004200 */
[----:B--2---:R-:W-:-:S02]  /*189f0*/  F2FP.F16.F32.PACK_AB R5, R160, R159 ;  /* 0x0000009fa005723e */ /* 0x004fc400000000ff */
[----:B------:R-:W-:Y:S02]  /*18a00*/  F2FP.F16.F32.PACK_AB R6, R158, R43 ;  /* 0x0000002b9e06723e */ /* 0x000fe400000000ff */
[----:B------:R-:W-:-:S07]  /*18a10*/  F2FP.F16.F32.PACK_AB R7, R162, R155 ;  /* 0x0000009ba207723e */ /* 0x000fce00000000ff */
[C---:B-----5:R-:W-:Y:S08]  /*18a20*/  HMMA.16816.F32 R80, R4.reuse, R24, R80 ;  /* 0x000000180450723c */ /* 0x060ff00000001850 */
[C---:B------:R-:W-:Y:S01]  /*18a30*/  HMMA.16816.F32 R84, R4.reuse, R26, R84 ;  /* 0x0000001a0454723c */ /* 0x040fe20000001854 */
[----:B------:R-:W2:Y:S07]  /*18a40*/  LDSM.16.MT88.4 R24, [R44+0x13000] ;  /* 0x013000002c18783b */ /* 0x000eae0000004200 */
[C---:B-1----:R-:W-:Y:S08]  /*18a50*/  HMMA.16816.F32 R96, R4.reuse, R16, R96 ;  /* 0x000000100460723c */ /* 0x042ff00000001860 */
[C---:B------:R-:W-:Y:S01]  /*18a60*/  HMMA.16816.F32 R100, R4.reuse, R18, R100 ;  /* 0x000000120464723c */ /* 0x040fe20000001864 */
[----:B------:R-:W1:Y:S07]  /*18a70*/  LDSM.16.MT88.4 R16, [R149+0x13800] ;  /* 0x013800009510783b */ /* 0x000e6e0000004200 */
[----:B------:R-:W-:Y:S01]  /*18a80*/  HMMA.16816.F32 R104, R4, R32, R104 ;  /* 0x000000200468723c */ /* 0x000fe20000001868 */
        /* <DEDUP_REMOVED lines=16> */
[C---:B----4-:R-:W-:Y:S03]  /*18b90*/  HMMA.16816.F32 R112, R4.reuse, R12, R112 ;  /* 0x0000000c0470723c */ /* 0x050fe60000001870 */
[----:B------:R-:W4:Y:S05]  /*18ba0*/  MUFU.EX2 R31, R31 ;  /* 0x0000001f001f7308 */ /* 0x000f2a0000000800 */
[C---:B------:R-:W-:Y:S01]  /*18bb0*/  HMMA.16816.F32 R116, R4.reuse, R14, R116 ;  /* 0x0000000e0474723c */ /* 0x040fe20000001874 */
[----:B------:R-:W1:Y:S07]  /*18bc0*/  LDSM.16.MT88.4 R12, [R137+0xf800] ;  /* 0x00f80000890c783b */ /* 0x000e6e0000004200 */
[C---:B------:R-:W-:Y:S08]  /*18bd0*/  HMMA.16816.F32 R88, R4.reuse, R20, R88 ;  /* 0x000000140458723c */ /* 0x040ff00000001858 */
[C---:B------:R-:W-:Y:S01]  /*18be0*/  HMMA.16816.F32 R92, R4.reuse, R22, R92 ;  /* 0x00000016045c723c */ /* 0x040fe2000000185c */
[----:B------:R-:W1:Y:S07]  /*18bf0*/  LDSM.16.MT88.4 R20, [R149+0xf800] ;  /* 0x00f800009514783b */ /* 0x000e6e0000004200 */
[C---:B---3--:R-:W-:Y:S08]  /*18c00*/  HMMA.16816.F32 R72, R4.reuse, R36, R72 ;  /* 0x000000240448723c */ /* 0x048ff00000001848 */
[C---:B------:R-:W-:Y:S08]  /*18c10*/  HMMA.16816.F32 R76, R4.reuse, R38, R76 ;  /* 0x00000026044c723c */ /* 0x040ff0000000184c */
[----:B--2---:R-:W-:Y:S01]  /*18c20*/  HMMA.16816.F32 R124, R4, R24, R124 ;  /* 0x00000018047c723c */ /* 0x004fe2000000187c */
[----:B------:R-:W-:-:S04]  /*18c30*/  FADD.FTZ R24, R56, R59 ;  /* 0x0000003b38187221 */ /* 0x000fc80000010000 */
[----:B------:R-:W-:-:S03]  /*18c40*/  FADD.FTZ R24, R55, R24 ;  /* 0x0000001837187221 */ /* 0x000fc60000010000 */
[----:B------:R-:W-:Y:S01]  /*18c50*/  HMMA.16816.F32 R120, R4, R26, R120 ;  /* 0x0000001a0478723c */ /* 0x000fe20000001878 */
[----:B-----5:R-:W-:Y:S01]  /*18c60*/  F2FP.F16.F32.PACK_AB R4, R29, R28 ;  /* 0x0000001c1d04723e */ /* 0x020fe200000000ff */
[----:B------:R-:W-:Y:S01]  /*18c70*/  FADD.FTZ R25, R51, R24 ;  /* 0x0000001833197221 */ /* 0x000fe20000010000 */
[----:B----4-:R-:W-:Y:S01]  /*18c80*/  F2FP.F16.F32.PACK_AB R5, R32, R31 ;  /* 0x0000001f2005723e */ /* 0x010fe200000000ff */
        /* <DEDUP_REMOVED lines=10> */
[----:B------:R-:W-:-:S03]  /*18d30*/  FADD.FTZ R24, R170, R45 ;  /* 0x0000002daa187221 */ /* 0x000fc60000010000 */
[----:B------:R-:W-:Y:S01]  /*18d40*/  HMMA.16816.F32 R108, R4, R18, R108 ;  /* 0x00000012046c723c */ /* 0x000fe2000000186c */
[----:B------:R-:W1:Y:S01]  /*18d50*/  LDSM.16.MT88.4 R16, [R49+0xf800] ;  /* 0x00f800003110783b */ /* 0x000e620000004200 */
[----:B------:R-:W-:-:S06]  /*18d60*/  FADD.FTZ R24, R169, R24 ;  /* 0x00000018a9187221 */ /* 0x000fcc0000010000 */
[C---:B------:R-:W-:Y:S08]  /*18d70*/  HMMA.16816.F32 R128, R4.reuse, R12, R128 ;  /* 0x0000000c0480723c */ /* 0x040ff00000001880 */
[C---:B------:R-:W-:Y:S01]  /*18d80*/  HMMA.16816.F32 R68, R4.reuse, R14, R68 ;  /* 0x0000000e0444723c */ /* 0x040fe20000001844 */
[----:B------:R-:W2:Y:S07]  /*18d90*/  LDSM.16.MT88.4 R12, [R49+0x13800] ;  /* 0x01380000310c783b */ /* 0x000eae0000004200 */
[C---:B------:R-:W-:Y:S08]  /*18da0*/  HMMA.16816.F32 R72, R4.reuse, R20, R72 ;  /* 0x000000140448723c */ /* 0x040ff00000001848 */
[C---:B------:R-:W-:Y:S01]  /*18db0*/  HMMA.16816.F32 R76, R4.reuse, R22, R76 ;  /* 0x00000016044c723c */ /* 0x040fe2000000184c */
[----:B------:R-:W3:Y:S07]  /*18dc0*/  LDSM.16.MT88.4 R20, [R137+0x13800] ;  /* 0x013800008914783b */ /* 0x000eee0000004200 */
        /* <DEDUP_REMOVED lines=51> */
[----:B------:R-:W-:-:S04]  /*19100*/  UISETP.NE.U32.AND UP0, UPT, UR12, URZ, UPT ;  /* 0x000000ff0c00728c */ /* 0x000fc8000bf05070 */
[----:B------:R-:W-:Y:S01]  /*19110*/  UISETP.NE.AND.EX UP0, UPT, UR13, URZ, UPT, UP0 ;  /* 0x000000ff0d00728c */ /* 0x000fe2000bf05300 */
[----:B------:R-:W-:Y:S08]  /*19120*/  BAR.SYNC.DEFER_BLOCKING 0x0 ;  /* 0x0000000000007b1d */ /* 0x000ff00000010000 */
[----:B------:R-:W-:Y:S05]  /*19130*/  BRA.U !UP0, `(.L_x_1595) ;  /* 0x0000000108f87547 */ /* 0x000fea000b800000 */
[----:B------:R-:W1:Y:S01]  /*19140*/  LDC R5, c[0x0][0x4f0] ;  /* 0x00013c00ff057b82 */ /* 0x000e620000000800 */
[----:B------:R-:W-:Y:S01]  /*19150*/  VIADD R6, R62, 0xfffffffe ;  /* 0xfffffffe3e067836 */ /* 0x000fe20000000000 */
[----:B------:R-:W2:Y:S03]  /*19160*/  LDCU.64 UR8, c[0x0][0x3a8] ;  /* 0x00007500ff0877ac */ /* 0x000ea60008000a00 */
[----:B------:R-:W-:-:S04]  /*19170*/  IMAD.SHL.U32 R6, R6, 0x80, RZ ;  /* 0x0000008006067824 */ /* 0x000fc800078e00ff */
[----:B------:R-:W-:Y:S01]  /*19180*/  VIADD R18, R6, 0x80 ;  /* 0x0000008006127836 */ /* 0x000fe20000000000 */
[----:B------:R-:W-:-:S04]  /*19190*/  IABS R12, R6 ;  /* 0x00000006000c7213 */ /* 0x000fc80000000000 */
[----:B------:R-:W-:Y:S02]  /*191a0*/  IABS R14, R18 ;  /* 0x00000012000e7213 */ /* 0x000fe40000000000 */
[-C--:B-1----:R-:W-:Y:S02]  /*191b0*/  IABS R4, R5.reuse ;  /* 0x0000000500047213 */ /* 0x082fe40000000000 */
[-C--:B------:R-:W-:Y:S02]  /*191c0*/  LOP3.LUT R6, R6, R5.reuse, RZ, 0x3c, !PT ;  /* 0x0000000506067212 */ /* 0x080fe400078e3cff */
[----:B------:R-:W1:Y:S01]  /*191d0*/  I2F.RP R13, R4 ;  /* 0x00000004000d7306 */ /* 0x000e620000209400 */
[----:B------:R-:W-:Y:S02]  /*191e0*/  LOP3.LUT R18, R18, R5, RZ, 0x3c, !PT ;  /* 0x0000000512127212 */ /* 0x000fe400078e3cff */
[----:B------:R-:W-:-:S05]  /*191f0*/  ISETP.GE.AND P1, PT, R6, RZ, PT ;  /* 0x000000ff0600720c */ /* 0x000fca0003f26270 */
[----:B-1----:R-:W1:Y:S02]  /*19200*/  MUFU.RCP R16, R13 ;  /* 0x0000000d00107308 */ /* 0x002e640000001000 */
[----:B-1----:R-:W-:-:S06]  /*19210*/  VIADD R16, R16, 0xffffffe ;  /* 0x0ffffffe10107836 */ /* 0x002fcc0000000000 */
[----:B------:R-:W1:Y:S02]  /*19220*/  F2I.FTZ.U32.TRUNC.NTZ R17, R16 ;  /* 0x0000001000117305 */ /* 0x000e64000021f000 */
[----:B-1----:R-:W-:Y:S02]  /*19230*/  IADD3 R7, PT, PT, RZ, -R17, RZ ;  /* 0x80000011ff077210 */ /* 0x002fe40007ffe0ff */
        /* <DEDUP_REMOVED lines=46> */
.L_x_1595:
[----:B------:R-:W-:Y:S01]  /*19520*/  UMOV UR4, URZ ;  /* 0x000000ff00047c82 */ /* 0x000fe20008000000 */
[----:B------:R-:W-:Y:S01]  /*19530*/  IMAD.SHL.U32 R4, R10, 0x80, RZ ;  /* 0x000000800a047824 */ /* 0x000fe200078e00ff */
[----:B------:R-:W-:-:S05]  /*19540*/  IADD3 R5, P1, PT, RZ, -UR4, RZ ;  /* 0x80000004ff057c10 */ /* 0x000fca000ff3e0ff */
[----:B------:R-:W-:-:S05]  /*19550*/  IMAD.X R4, RZ, RZ, ~R4, P1 ;  /* 0x000000ffff047224 */ /* 0x000fca00008e0e04 */
[----:B------:R-:W-:-:S04]  /*19560*/  SHF.R.S64 R5, R5, 0x1f, R4 ;  /* 0x0000001f05057819 */ /* 0x000fc80000001004 */
[----:B------:R-:W-:-:S04]  /*19570*/  IADD3 R210, P1, PT, R5, R210, RZ ;  /* 0x000000d205d27210 */ /* 0x000fc80007f3e0ff */
[----:B------:R-:W-:-:S09]  /*19580*/  LEA.HI.X.SX32 R211, R4, R211, 0x1, P1 ;  /* 0x000000d304d37211 */ /* 0x000fd200008f0eff */
.L_x_1596:
[----:B------:R-:W1:Y:S01]  /*19590*/  LDCU UR4, c[0x0][0x440] ;  /* 0x00008800ff0477ac */ /* 0x000e620008000800 */
[C---:B------:R-:W-:Y:S01]  /*195a0*/  IMAD.SHL.U32 R5, R10.reuse, 0x20, RZ ;  /* 0x000000200a057824 */ /* 0x040fe200078e00ff */
[----:B------:R-:W-:Y:S01]  /*195b0*/  SHF.L.U64.HI R10, R10, 0x5, R11 ;  /* 0x000000050a0a7819 */ /* 0x000fe2000001020b */
[----:B------:R-:W-:Y:S01]  /*195c0*/  IMAD.SHL.U32 R199, R197, 0x20, RZ ;  /* 0x00000020c5c77824 */ /* 0x000fe200078e00ff */
[----:B------:R-:W-:Y:S01]  /*195d0*/  SHF.R.U32.HI R198, RZ, 0x1, R197 ;  /* 0x00000001ffc67819 */ /* 0x000fe200000116c5 */
[----:B------:R-:W-:Y:S01]  /*195e0*/  VIADD R53, R148, UR5 ;  /* 0x0000000594357c36 */ /* 0x000fe20008000000 */
[----:B------:R-:W-:Y:S02]  /*195f0*/  IADD3 R16, P1, PT, R5, R210, RZ ;  /* 0x000000d205107210 */ /* 0x000fe40007f3e0ff */
[----:B------:R-:W-:Y:S01]  /*19600*/  LOP3.LUT R63, R198, 0x8, RZ, 0xc0, !PT ;  /* 0x00000008c63f7812 */ /* 0x000fe200078ec0ff */
[----:B------:R-:W-:Y:S01]  /*19610*/  IMAD.IADD R202, R53, 0x1, R52 ;  /* 0x0000000135ca7824 */ /* 0x000fe200078e0234 */
[----:B------:R-:W-:Y:S01]  /*19620*/  LOP3.LUT R199, R199, 0x7c00, RZ, 0xc0, !PT ;  /* 0x00007c00c7c77812 */ /* 0x000fe200078ec0ff */
[----:B------:R-:W-:Y:S01]  /*19630*/  IMAD.X R17, R10, 0x1, R211, P1 ;  /* 0x000000010a117824 */ /* 0x000fe200008e06d3 */
[----:B------:R-:W-:-:S02]  /*19640*/  IADD3 R14, P1, PT, R16, R5, RZ ;  /* 0x00000005100e7210 */ /* 0x000fc40007f3e0ff */
[--C-:B------:R-:W-:Y:S02]  /*19650*/  LOP3.LUT R63, R63, 0x1c0, R2.reuse, 0xf8, !PT ;  /* 0x000001c03f3f7812 */ /* 0x100fe400078ef802 */
[----:B------:R-:W-:Y:S01]  /*19660*/  LOP3.LUT R4, R199, 0x200, R2, 0xf8, !PT ;  /* 0x00000200c7047812 */ /* 0x000fe200078ef802 */
[----:B------:R-:W-:Y:S01]  /*19670*/  IMAD.X R15, R17, 0x1, R10, P1 ;  /* 0x00000001110f7824 */ /* 0x000fe200008e060a */
[----:B-1----:R-:W-:Y:S02]  /*19680*/  ISETP.GE.AND P3, PT, R8, UR4, PT ;  /* 0x0000000408007c0c */ /* 0x002fe4000bf66270 */
[----:B------:R-:W-:Y:S02]  /*19690*/  ISETP.GE.AND P2, PT, R9, UR4, PT ;  /* 0x0000000409007c0c */ /* 0x000fe4000bf46270 */
[----:B------:R-:W-:Y:S02]  /*196a0*/  IADD3 R6, P1, PT, R14, R5, RZ ;  /* 0x000000050e067210 */ /* 0x000fe40007f3e0ff */
[----:B------:R-:W-:-:S02]  /*196b0*/  LOP3.LUT R63, R63, R8, RZ, 0x3c, !PT ;  /* 0x000000083f3f7212 */ /* 0x000fc400078e3cff */
        /* <DEDUP_REMOVED lines=12> */
[----:B------:R-:W-:Y:S01]  /*19780*/  IMAD.IADD R133, R150, 0x1, R202 ;  /* 0x0000000196857824 */ /* 0x000fe200078e02ca */
[----:B------:R-:W-:Y:S01]  /*19790*/  LEA R151, R4, UR5, 0x1 ;  /* 0x0000000504977c11 */ /* 0x000fe2000f8e08ff */
[----:B------:R-:W-:Y:S01]  /*197a0*/  @!PT LDS RZ, [RZ] ;  /* 0x00000000fffff984 */ /* 0x000fe20000000800 */
[----:B------:R-:W-:Y:S01]  /*197b0*/  @!PT LDS RZ, [RZ] ;  /* 0x00000000fffff984 */ /* 0x000fe20000000800 */
[----:B------:R-:W-:Y:S01]  /*197c0*/  @!PT LDS RZ, [RZ] ;  /* 0x00000000fffff984 */ /* 0x000fe20000000800 */
[----:B------:R-:W-:Y:S02]  /*197d0*/  @!P2 LDGSTS.E.BYPASS.LTC128B.128 [R0+0x10000], desc[UR6][R210.64+0x80] ;  /* 0x10000080d200afae */ /* 0x000fe4000b981a06 */
[----:B------:R-:W-:-:S02]  /*197e0*/  IMAD.X R9, R13, 0x1, R10, P1 ;  /* 0x000000010d097824 */ /* 0x000fc400008e060a */
[----:B------:R-:W-:Y:S01]  /*197f0*/  @P2 STS.128 [R0+0x10000], RZ ;  /* 0x010000ff00002388 */ /* 0x000fe20000000c00 */
[--C-:B------:R-:W-:Y:S02]  /*19800*/  IMAD.IADD R228, R150, 0x1, R151.reuse ;  /* 0x0000000196e47824 */ /* 0x100fe400078e0297 */
[----:B------:R-:W-:Y:S01]  /*19810*/  IMAD.IADD R149, R52, 0x1, R151 ;  /* 0x0000000134957824 */ /* 0x000fe200078e0297 */
[----:B------:R-:W-:Y:S01]  /*19820*/  @!PT LDS RZ, [RZ] ;  /* 0x00000000fffff984 */ /* 0x000fe20000000800 */
[----:B------:R-:W-:Y:S01]  /*19830*/  @!PT LDS RZ, [RZ] ;  /* 0x00000000fffff984 */ /* 0x000fe20000000800 */
[----:B------:R-:W-:Y:S01]  /*19840*/  @!PT LDS RZ, [RZ] ;  /* 0x00000000fffff984 */ /* 0x000fe20000000800 */
[----:B------:R-:W-:Y:S03]  /*19850*/  @!P3 LDGSTS.E.BYPASS.LTC128B.128 [R0+0xc800], desc[UR6][R16.64] ;  /* 0x0c8000001000bfae */ /* 0x000fe6000b981a06 */
[----:B------:R-:W-:Y:S01]  /*19860*/  IMAD.IADD R204, R150, 0x1, R149 ;  /* 0x0000000196cc7824 */ /* 0x000fe200078e0295 */
        /* <DEDUP_REMOVED lines=19> */
[----:B------:R2:W-:Y:S04]  /*199a0*/  @!P3 LDGSTS.E.BYPASS.LTC128B.128 [R0+0xd800], desc[UR6][R6.64] ;  /* 0x0d8000000600bfae */ /* 0x0005e8000b981a06 */
[----:B------:R-:W-:Y:S01]  /*199b0*/  @P3 STS.128 [R0+0xd800], RZ ;  /* 0x00d800ff00003388 */ /* 0x000fe20000000c00 */
[----:B-1----:R-:W-:-:S02]  /*199c0*/  @!P2 IMAD.MOV.U32 R14, RZ, RZ, R6 ;  /* 0x000000ffff0ea224 */ /* 0x002fc400078e0006 */
[----:B------:R-:W-:-:S05]  /*199d0*/  @!P2 IMAD.MOV.U32 R15, RZ, RZ, R7 ;  /* 0x000000ffff0fa224 */ /* 0x000fca00078e0007 */
[----:B------:R-:W-:Y:S01]  /*199e0*/  @!PT LDS RZ, [RZ] ;  /* 0x00000000fffff984 */ /* 0x000fe20000000800 */
[----:B------:R-:W-:Y:S01]  /*199f0*/  @!PT LDS RZ, [RZ] ;  /* 0x00000000fffff984 */ /* 0x000fe20000000800 */
[----:B------:R-:W-:Y:S01]  /*19a00*/  @!PT LDS RZ, [RZ] ;  /* 0x00000000fffff984 */ /* 0x000fe20000000800 */
[----:B------:R-:W-:Y:S01]  /*19a10*/  @!P2 LDGSTS.E.BYPASS.LTC128B.128 [R0+0x11800], desc[UR6][R14.64+0x80] ;  /* 0x118000800e00afae */ /* 0x000fe2000b981a06 */
[----:B--2---:R-:W-:-:S03]  /*19a20*/  IADD3 R6, P4, PT, R8, R5, RZ ;  /* 0x0000000508067210 */ /* 0x004fc60007f9e0ff */
        /* <DEDUP_REMOVED lines=46> */
[----:B------:R-:W4:Y:S04]  /*19d10*/  LDSM.16.M88.4 R28, [R148+UR5+0x4800] ;  /* 0x00480005941c783b */ /* 0x000f280008000200 */
[----:B------:R-:W4:Y:S04]  /*19d20*/  LDSM.16.M88.4 R20, [R148+UR5+0x5000] ;  /* 0x005000059414783b */ /* 0x000f280008000200 */
[----:B-1----:R-:W1:Y:S04]  /*19d30*/  LDSM.16.M88.4 R12, [R148+UR5+0x5800] ;  /* 0x00580005940c783b */ /* 0x002e680008000200 */
[----:B------:R-:W1:Y:S04]  /*19d40*/  LDSM.16.M88.4 R176, [R148+UR5+0x6000] ;  /* 0x0060000594b0783b */ /* 0x000e680008000200 */
[----:B------:R-:W1:Y:S04]  /*19d50*/  LDSM.16.M88.4 R168, [R148+UR5+0x6800] ;  /* 0x0068000594a8783b */ /* 0x000e680008000200 */
[----:B------:R-:W1:Y:S04]  /*19d60*/  LDSM.16.M88.4 R160, [R148+UR5+0x7000] ;  /* 0x0070000594a0783b */ /* 0x000e680008000200 */
[----:B--2---:R-:W2:Y:S04]  /*19d70*/  LDSM.16.M88.4 R8, [R148+UR5+0x7800] ;  /* 0x007800059408783b */ /* 0x004ea80008000200 */
[----:B------:R-:W-:Y:S04]  /*19d80*/  LDSM.16.M88.4 R56, [R228] ;  /* 0x00000000e438783b */ /* 0x000fe80000000200 */
[----:B------:R-:W2:Y:S04]  /*19d90*/  LDSM.16.M88.4 R44, [R203+0x4000] ;  /* 0x00400000cb2c783b */ /* 0x000ea80000000200 */
[----:B---3--:R-:W3:Y:S01]  /*19da0*/  LDSM.16.M88.4 R4, [R203+0x4800] ;  /* 0x00480000cb04783b */ /* 0x008ee20000000200 */
[C---:B-----5:R-:W-:Y:S03]  /*19db0*/  HMMA.16816.F32 R40, R152.reuse, R36, RZ ;  /* 0x000000249828723c */ /* 0x060fe600000018ff */
[----:B------:R-:W5:Y:S04]  /*19dc0*/  LDSM.16.M88.4 R136, [R203+0x5000] ;  /* 0x00500000cb88783b */ /* 0x000f680000000200 */
[----:B------:R-:W5:Y:S01]  /*19dd0*/  LDSM.16.M88.4 R64, [R203+0x5800] ;  /* 0x00580000cb40783b */ /* 0x000f620000000200 */
[C---:B----4-:R-:W-:Y:S03]  /*19de0*/  HMMA.16816.F32 R32, R152.reuse, R28, RZ ;  /* 0x0000001c9820723c */ /* 0x050fe600000018ff */
[----:B------:R-:W4:Y:S04]  /*19df0*/  LDSM.16.M88.4 R48, [R203+0x6000] ;  /* 0x00600000cb30783b */ /* 0x000f280000000200 */
[----:B------:R-:W-:Y:S01]  /*19e00*/  LDSM.16.M88.4 R144, [R203+0x7000] ;  /* 0x00700000cb90783b */ /* 0x000fe20000000200 */
[C---:B------:R-:W-:Y:S03]  /*19e10*/  HMMA.16816.F32 R24, R152.reuse, R20, RZ ;  /* 0x000000149818723c */ /* 0x040fe600000018ff */
        /* <DEDUP_REMOVED lines=25> */
[----:B------:R-:W-:Y:S07]  /*19fb0*/  LDSM.16.M88.4 R44, [R202+0x4800] ;  /* 0x00480000ca2c783b */ /* 0x000fee0000000200 */
[C---:B---3--:R-:W-:Y:S08]  /*19fc0*/  HMMA.16816.F32 R32, R56.reuse, R4, R32 ;  /* 0x000000043820723c */ /* 0x048ff00000001820 */
[C---:B------:R-:W-:Y:S01]  /*19fd0*/  HMMA.16816.F32 R28, R56.reuse, R6, R28 ;  /* 0x00000006381c723c */ /* 0x040fe2000000181c */
[----:B------:R-:W2:Y:S07]  /*19fe0*/  LDSM.16.M88.4 R4, [R149] ;  /* 0x000000009504783b */ /* 0x000eae0000000200 */
[C---:B-----5:R-:W-:Y:S08]  /*19ff0*/  HMMA.16816.F32 R24, R56.reuse, R136, R24 ;  /* 0x000000883818723c */ /* 0x060ff00000001818 */
[C---:B------:R-:W-:Y:S01]  /*1a000*/  HMMA.16816.F32 R20, R56.reuse, R138, R20 ;  /* 0x0000008a3814723c */ /* 0x040fe20000001814 */
[----:B------:R-:W3:Y:S07]  /*1a010*/  LDSM.16.M88.4 R136, [R202+0x5000] ;  /* 0x00500000ca88783b */ /* 0x000eee0000000200 */
[C---:B------:R-:W-:Y:S08]  /*1a020*/  HMMA.16816.F32 R16, R56.reuse, R64, R16 ;  /* 0x000000403810723c */ /* 0x040ff00000001810 */
[C---:B------:R-:W-:Y:S01]  /*1a030*/  HMMA.16816.F32 R12, R56.reuse, R66, R12 ;  /* 0x00000042380c723c */ /* 0x040fe2000000180c */
[----:B------:R-:W5:Y:S07]  /*1a040*/  LDSM.16.M88.4 R64, [R202+0x5800] ;  /* 0x00580000ca40783b */ /* 0x000f6e0000000200 */
[C---:B----4-:R-:W-:Y:S08]  /*1a050*/  HMMA.16816.F32 R180, R56.reuse, R48, R180 ;  /* 0x0000003038b4723c */ /* 0x050ff000000018b4 */
[C---:B------:R-:W-:Y:S01]  /*1a060*/  HMMA.16816.F32 R176, R56.reuse, R50, R176 ;  /* 0x0000003238b0723c */ /* 0x040fe200000018b0 */
[----:B------:R-:W4:Y:S07]  /*1a070*/  LDSM.16.M88.4 R48, [R202+0x6000] ;  /* 0x00600000ca30783b */ /* 0x000f2e0000000200 */
        /* <DEDUP_REMOVED lines=10> */
[C---:B--2---:R-:W-:Y:S08]  /*1a120*/  HMMA.16816.F32 R40, R4.reuse, R52, R40 ;  /* 0x000000340428723c */ /* 0x044ff00000001828 */
[C---:B------:R-:W-:Y:S01]  /*1a130*/  HMMA.16816.F32 R36, R4.reuse, R54, R36 ;  /* 0x000000360424723c */ /* 0x040fe20000001824 */
[----:B------:R-:W-:Y:S07]  /*1a140*/  LDSM.16.M88.4 R52, [R133+0x4000] ;  /* 0x004000008534783b */ /* 0x000fee0000000200 */
[C---:B------:R-:W-:Y:S08]  /*1a150*/  HMMA.16816.F32 R32, R4.reuse, R44, R32 ;  /* 0x0000002c0420723c */ /* 0x040ff00000001820 */
[C---:B------:R-:W-:Y:S01]  /*1a160*/  HMMA.16816.F32 R28, R4.reuse, R46, R28 ;  /* 0x0000002e041c723c */ /* 0x040fe2000000181c */
[----:B------:R-:W2:Y:S07]  /*1a170*/  LDSM.16.M88.4 R44, [R204] ;  /* 0x00000000cc2c783b */ /* 0x000eae0000000200 */
[C---:B---3--:R-:W-:Y:S08]  /*1a180*/  HMMA.16816.F32 R24, R4.reuse, R136, R24 ;  /* 0x000000880418723c */ /* 0x048ff00000001818 */
[C---:B------:R-:W-:Y:S01]  /*1a190*/  HMMA.16816.F32 R20, R4.reuse, R138, R20 ;  /* 0x0000008a0414723c */ /* 0x040fe20000001814 */
[----:B------:R-:W-:Y:S07]  /*1a1a0*/  LDSM.16.M88.4 R136, [R133+0x4800] ;  /* 0x004800008588783b */ /* 0x000fee0000000200 */
[C---:B-----5:R-:W-:Y:S08]  /*1a1b0*/  HMMA.16816.F32 R16, R4.reuse, R64, R16 ;  /* 0x000000400410723c */ /* 0x060ff00000001810 */
[C---:B------:R-:W-:Y:S01]  /*1a1c0*/  HMMA.16816.F32 R12, R4.reuse, R66, R12 ;  /* 0x00000042040c723c */ /* 0x040fe2000000180c */
[----:B------:R-:W-:Y:S07]  /*1a1d0*/  LDSM.16.M88.4 R64, [R133+0x5000] ;  /* 0x005000008540783b */ /* 0x000fee0000000200 */
[C---:B----4-:R-:W-:Y:S08]  /*1a1e0*/  HMMA.16816.F32 R180, R4.reuse, R48, R180 ;  /* 0x0000003004b4723c */ /* 0x050ff000000018b4 */
[C---:B------:R-:W-:Y:S01]  /*1a1f0*/  HMMA.16816.F32 R176, R4.reuse, R50, R176 ;  /* 0x0000003204b0723c */ /* 0x040fe200000018b0 */
[----:B------:R-:W3:Y:S07]  /*1a200*/  LDSM.16.M88.4 R48, [R133+0x5800] ;  /* 0x005800008530783b */ /* 0x000eee0000000200 */
        /* <DEDUP_REMOVED lines=8> */
[----:B------:R-:W4:Y:S04]  /*1a290*/  LDSM.16.M88.4 R4, [R133+0x7000] ;  /* 0x007000008504783b */ /* 0x000f280000000200 */
[----:B------:R-:W-:Y:S03]  /*1a2a0*/  LDSM.16.M88.4 R140, [R148+UR5+0x9000] ;  /* 0x00900005948c783b */ /* 0x000fe60008000200 */
[C---:B--2---:R-:W-:Y:S08]  /*1a2b0*/  HMMA.16816.F32 R40, R44.reuse, R52, R40 ;  /* 0x000000342c28723c */ /* 0x044ff00000001828 */
[C---:B------:R-:W-:Y:S01]  /*1a2c0*/  HMMA.16816.F32 R36, R44.reuse, R54, R36 ;  /* 0x000000362c24723c */ /* 0x040fe20000001824 */
[----:B------:R-:W2:Y:S07]  /*1a2d0*/  LDSM.16.M88.4 R52, [R133+0x7800] ;  /* 0x007800008534783b */ /* 0x000eae0000000200 */
[C---:B---3--:R-:W-:Y:S08]  /*1a2e0*/  HMMA.16816.F32 R16, R44.reuse, R48, R16 ;  /* 0x000000302c10723c */ /* 0x048ff00000001810 */
[C---:B------:R-:W-:Y:S01]  /*1a2f0*/  HMMA.16816.F32 R12, R44.reuse, R50, R12 ;  /* 0x000000322c0c723c */ /* 0x040fe2000000180c */
[----:B------:R-:W-:Y:S07]  /*1a300*/  LDSM.16.M88.4 R48, [R151+0x2000] ;  /* 0x002000009730783b */ /* 0x000fee0000000200 */
[C---:B-1----:R-:W-:Y:S08]  /*1a310*/  HMMA.16816.F32 R180, R44.reuse, R8, R180 ;  /* 0x000000082cb4723c */ /* 0x042ff000000018b4 */
[C---:B------:R-:W-:Y:S01]  /*1a320*/  HMMA.16816.F32 R176, R44.reuse, R10, R176 ;  /* 0x0000000a2cb0723c */ /* 0x040fe200000018b0 */
[----:B------:R-:W1:Y:S07]  /*1a330*/  LDSM.16.M88.4 R8, [R148+UR5+0x8000] ;  /* 0x008000059408783b */ /* 0x000e6e0008000200 */
[C---:B----4-:R-:W-:Y:S08]  /*1a340*/  HMMA.16816.F32 R164, R44.reuse, R4, R164 ;  /* 0x000000042ca4723c */ /* 0x050ff000000018a4 */
[C---:B------:R-:W-:Y:S01]  /*1a350*/  HMMA.16816.F32 R160, R44.reuse, R6, R160 ;  /* 0x000000062ca0723c */ /* 0x040fe200000018a0 */
[----:B------:R-:W3:Y:S07]  /*1a360*/  LDSM.16.M88.4 R4, [R148+UR5+0xa800] ;  /* 0x00a800059404783b */ /* 0x000eee0008000200 */
[C---:B------:R-:W-:Y:S08]  /*1a370*/  HMMA.16816.F32 R172, R44.reuse, R56, R172 ;  /* 0x000000382cac723c */ /* 0x040ff000000018ac */
[C---:B------:R-:W-:Y:S01]  /*1a380*/  HMMA.16816.F32 R168, R44.reuse, R58, R168 ;  /* 0x0000003a2ca8723c */ /* 0x040fe200000018a8 */
[----:B------:R-:W-:Y:S07]  /*1a390*/  LDSM.16.M88.4 R56, [R148+UR5+0xb000] ;  /* 0x00b000059438783b */ /* 0x000fee0008000200 */
[C---:B------:R-:W-:Y:S08]  /*1a3a0*/  HMMA.16816.F32 R32, R44.reuse, R136, R32 ;  /* 0x000000882c20723c */ /* 0x040ff00000001820 */
[C---:B------:R-:W-:Y:S01]  /*1a3b0*/  HMMA.16816.F32 R28, R44.reuse, R138, R28 ;  /* 0x0000008a2c1c723c */ /* 0x040fe2000000181c */
[----:B------:R-:W4:Y:S07]  /*1a3c0*/  LDSM.16.M88.4 R136, [R148+UR5+0x9800] ;  /* 0x009800059488783b */ /* 0x000f2e0008000200 */
[C---:B------:R-:W-:Y:S08]  /*1a3d0*/  HMMA.16816.F32 R24, R44.reuse, R64, R24 ;  /* 0x000000402c18723c */ /* 0x040ff00000001818 */
[C---:B------:R-:W-:Y:S01]  /*1a3e0*/  HMMA.16816.F32 R20, R44.reuse, R66, R20 ;  /* 0x000000422c14723c */ /* 0x040fe20000001814 */
[----:B------:R-:W5:Y:S07]  /*1a3f0*/  LDSM.16.M88.4 R64, [R148+UR5+0xa000] ;  /* 0x00a000059440783b */ /* 0x000f6e0008000200 */
[C---:B--2---:R-:W-:Y:S08]  /*1a400*/  HMMA.16816.F32 R156, R44.reuse, R52, R156 ;  /* 0x000000342c9c723c */ /* 0x044ff0000000189c */
[----:B------:R-:W-:Y:S01]  /*1a410*/  HMMA.16816.F32 R152, R44, R54, R152 ;  /* 0x000000362c98723c */ /* 0x000fe20000001898 */
[----:B------:R-:W2:Y:S04]  /*1a420*/  LDSM.16.M88.4 R52, [R148+UR5+0xb800] ;  /* 0x00b800059434783b */ /* 0x000ea80008000200 */
[----:B------:R-:W-:Y:S03]  /*1a430*/  LDSM.16.M88.4 R44, [R203+0x8000] ;  /* 0x00800000cb2c783b */ /* 0x000fe60000000200 */
[C---:B-1----:R-:W-:Y:S01]  /*1a440*/  HMMA.16816.F32 R40, R48.reuse, R8, R40 ;  /* 0x000000083028723c */ /* 0x042fe20000001828 */
[----:B------:R-:W-:Y:S07]  /*1a450*/  LDSM.16.M88.4 R148, [R149+0x2000] ;  /* 0x002000009594783b */ /* 0x000fee0000000200 */
        /* <DEDUP_REMOVED lines=8> */
[C---:B------:R-:W-:Y:S08]  /*1a4e0*/  HMMA.16816.F32 R24, R48.reuse, R140, R24 ;  /* 0x0000008c3018723c */ /* 0x040ff00000001818 */
[C---:B------:R-:W-:Y:S01]  /*1a4f0*/  HMMA.16816.F32 R20, R48.reuse, R142, R20 ;  /* 0x0000008e3014723c */ /* 0x040fe20000001814 */
[----:B------:R-:W-:Y:S07]  /*1a500*/  LDSM.16.M88.4 R140, [R202+0x8800] ;  /* 0x00880000ca8c783b */ /* 0x000fee0000000200 */
[C---:B----4-:R-:W-:Y:S08]  /*1a510*/  HMMA.16816.F32 R16, R48.reuse, R136, R16 ;  /* 0x000000883010723c */ /* 0x050ff00000001810 */
[C---:B------:R-:W-:Y:S01]  /*1a520*/  HMMA.16816.F32 R12, R48.reuse, R138, R12 ;  /* 0x0000008a300c723c */ /* 0x040fe2000000180c */
[----:B------:R-:W4:Y:S07]  /*1a530*/  LDSM.16.M88.4 R136, [R202+0x9000] ;  /* 0x00900000ca88783b */ /* 0x000f2e0000000200 */
[C---:B-----5:R-:W-:Y:S08]  /*1a540*/  HMMA.16816.F32 R180, R48.reuse, R64, R180 ;  /* 0x0000004030b4723c */ /* 0x060ff000000018b4 */
        /* <DEDUP_REMOVED lines=8> */
[----:B------:R-:W-:Y:S03]  /*1a5d0*/  LDSM.16.M88.4 R52, [R202+0xa800] ;  /* 0x00a80000ca34783b */ /* 0x000fe60000000200 */
[C---:B-1----:R-:W-:Y:S08]  /*1a5e0*/  HMMA.16816.F32 R32, R228.reuse, R8, R32 ;  /* 0x00000008e420723c */ /* 0x042ff00000001820 */
[C---:B------:R-:W-:Y:S01]  /*1a5f0*/  HMMA.16816.F32 R28, R228.reuse, R10, R28 ;  /* 0x0000000ae41c723c */ /* 0x040fe2000000181c */
[----:B------:R-:W-:Y:S07]  /*1a600*/  LDSM.16.M88.4 R8, [R204+0x2000] ;  /* 0x00200000cc08783b */ /* 0x000fee0000000200 */
[C---:B---3--:R-:W-:Y:S08]  /*1a610*/  HMMA.16816.F32 R24, R228.reuse, R4, R24 ;  /* 0x00000004e418723c */ /* 0x048ff00000001818 */
[C---:B------:R-:W-:Y:S01]  /*1a620*/  HMMA.16816.F32 R20, R228.reuse, R6, R20 ;  /* 0x00000006e414723c */ /* 0x040fe20000001814 */
[----:B------:R-:W1:Y:S07]  /*1a630*/  LDSM.16.M88.4 R4, [R133+0x8000] ;  /* 0x008000008504783b */ /* 0x000e6e0000000200 */
[C---:B------:R-:W-:Y:S08]  /*1a640*/  HMMA.16816.F32 R40, R228.reuse, R44, R40 ;  /* 0x0000002ce428723c */ /* 0x040ff00000001828 */
[C---:B------:R-:W-:Y:S01]  /*1a650*/  HMMA.16816.F32 R36, R228.reuse, R46, R36 ;  /* 0x0000002ee424723c */ /* 0x040fe20000001824 */
[----:B------:R-:W3:Y:S07]  /*1a660*/  LDSM.16.M88.4 R44, [R202+0xb800] ;  /* 0x00b80000ca2c783b */ /* 0x000eee0000000200 */
[----:B------:R-:W-:Y:S08]  /*1a670*/  HMMA.16816.F32 R164, R228, R188, R164 ;  /* 0x000000bce4a4723c */ /* 0x000ff000000018a4 */
[C---:B------:R-:W-:Y:S08]  /*1a680*/  HMMA.16816.F32 R40, R148.reuse, R144, R40 ;  /* 0x000000909428723c */ /* 0x040ff00000001828 */
[C---:B----4-:R-:W-:Y:S08]  /*1a690*/  HMMA.16816.F32 R24, R148.reuse, R136, R24 ;  /* 0x000000889418723c */ /* 0x050ff00000001818 */
[C---:B------:R-:W-:Y:S01]  /*1a6a0*/  HMMA.16816.F32 R20, R148.reuse, R138, R20 ;  /* 0x0000008a9414723c */ /* 0x040fe20000001814 */
[----:B------:R-:W4:Y:S07]  /*1a6b0*/  LDSM.16.M88.4 R136, [R133+0x8800] ;  /* 0x008800008588783b */ /* 0x000f2e0000000200 */
[----:B------:R-:W-:Y:S08]  /*1a6c0*/  HMMA.16816.F32 R36, R148, R146, R36 ;  /* 0x000000929424723c */ /* 0x000ff00000001824 */
[----:B------:R-:W-:Y:S08]  /*1a6d0*/  HMMA.16816.F32 R156, R228, R184, R156 ;  /* 0x000000b8e49c723c */ /* 0x000ff0000000189c */
[----:B--2---:R-:W-:Y:S01]  /*1a6e0*/  HMMA.16816.F32 R164, R148, R48, R164 ;  /* 0x0000003094a4723c */ /* 0x004fe200000018a4 */
[----:B------:R-:W-:-:S05]  /*1a6f0*/  IMAD.SHL.U32 R49, R197, 0x2, RZ ;  /* 0x00000002c5317824 */ /* 0x000fca00078e00ff */
[----:B------:R-:W-:Y:S02]  /*1a700*/  LOP3.LUT R49, R49, 0x6, RZ, 0xc0, !PT ;  /* 0x0000000631317812 */ /* 0x000fe400078ec0ff */
[----:B------:R-:W-:Y:S03]  /*1a710*/  HMMA.16816.F32 R152, R228, R186, R152 ;  /* 0x000000bae498723c */ /* 0x000fe60000001898 */
[----:B------:R-:W-:-:S05]  /*1a720*/  IMAD R49, R62, 0x80, R49 ;  /* 0x000000803e317824 */ /* 0x000fca00078e0231 */
[----:B-1----:R-:W-:Y:S08]  /*1a730*/  HMMA.16816.F32 R40, R8, R4, R40 ;  /* 0x000000040828723c */ /* 0x002ff00000001828 */
[----:B------:R-:W-:Y:S08]  /*1a740*/  HMMA.16816.F32 R32, R148, R140, R32 ;  /* 0x0000008c9420723c */ /* 0x000ff00000001820 */
[----:B------:R-:W-:Y:S01]  /*1a750*/  HMMA.16816.F32 R36, R8, R6, R36 ;  /* 0x000000060824723c */ /* 0x000fe20000001824 */
[----:B------:R-:W1:Y:S07]  /*1a760*/  LDSM.16.M88.4 R4, [R133+0x9000] ;  /* 0x009000008504783b */ /* 0x000e6e0000000200 */
[----:B---3--:R-:W-:Y:S01]  /*1a770*/  HMMA.16816.F32 R156, R148, R44, R156 ;  /* 0x0000002c949c723c */ /* 0x008fe2000000189c */
[----:B------:R-:W-:-:S02]  /*1a780*/  VIADD R44, R49, 0xffffff00 ;  /* 0xffffff00312c7836 */ /* 0x000fc40000000000 */
[----:B------:R-:W-:-:S03]  /*1a790*/  VIADD R45, R49, 0xffffff01 ;  /* 0xffffff01312d7836 */ /* 0x000fc60000000000 */
[CC--:B------:R-:W-:Y:S02]  /*1a7a0*/  ISETP.GE.AND P4, PT, R44.reuse, R60.reuse, PT ;  /* 0x0000003c2c00720c */ /* 0x0c0fe40003f86270 */
[C---:B------:R-:W-:Y:S01]  /*1a7b0*/  HMMA.16816.F32 R160, R228.reuse, R190, R160 ;  /* 0x000000bee4a0723c */ /* 0x040fe200000018a0 */
[-C--:B------:R-:W-:Y:S02]  /*1a7c0*/  ISETP.GE.AND P1, PT, R44, R61.reuse, PT ;  /* 0x0000003d2c00720c */ /* 0x080fe40003f26270 */
[----:B------:R-:W-:Y:S01]  /*1a7d0*/  FSEL R48, R40, -INF , !P4 ;  /* 0xff80000028307808 */ /* 0x000fe20006000000 */
[----:B------:R-:W-:Y:S01]  /*1a7e0*/  VIADD R40, R49, 0xffffff08 ;  /* 0xffffff0831287836 */ /* 0x000fe20000000000 */
[C---:B------:R-:W-:Y:S02]  /*1a7f0*/  ISETP.GE.AND P5, PT, R45.reuse, R60, PT ;  /* 0x0000003c2d00720c */ /* 0x040fe40003fa6270 */
[----:B------:R-:W-:Y:S01]  /*1a800*/  ISETP.GE.AND P4, PT, R45, R61, PT ;  /* 0x0000003d2d00720c */ /* 0x000fe20003f86270 */
[----:B------:R-:W-:Y:S01]  /*1a810*/  HMMA.16816.F32 R180, R228, R224, R180 ;  /* 0x000000e0e4b4723c */ /* 0x000fe200000018b4 */
[----:B------:R-:W-:-:S02]  /*1a820*/  FSEL R42, R42, -INF , !P1 ;  /* 0xff8000002a2a7808 */ /* 0x000fc40004800000 */
[----:B------:R-:W-:-:S05]  /*1a830*/  ISETP.GE.AND P1, PT, R40, R60, PT ;  /* 0x0000003c2800720c */ /* 0x000fca0003f26270 */
[----:B------:R-:W-:Y:S08]  /*1a840*/  HMMA.16816.F32 R168, R228, R194, R168 ;  /* 0x000000c2e4a8723c */ /* 0x000ff000000018a8 */
[C---:B------:R-:W-:Y:S08]  /*1a850*/  HMMA.16816.F32 R28, R148.reuse, R142, R28 ;  /* 0x0000008e941c723c */ /* 0x040ff0000000181c */
[----:B------:R-:W-:Y:S01]  /*1a860*/  HMMA.16816.F32 R152, R148, R46, R152 ;  /* 0x0000002e9498723c */ /* 0x000fe20000001898 */
[----:B------:R-:W2:Y:S07]  /*1a870*/  LDSM.16.M88.4 R44, [R133+0x9800] ;  /* 0x00980000852c783b */ /* 0x000eae0000000200 */
[C---:B------:R-:W-:Y:S08]  /*1a880*/  HMMA.16816.F32 R16, R228.reuse, R232, R16 ;  /* 0x000000e8e410723c */ /* 0x040ff00000001810 */
[----:B------:R-:W-:Y:S08]  /*1a890*/  HMMA.16816.F32 R176, R228, R226, R176 ;  /* 0x000000e2e4b0723c */ /* 0x000ff000000018b0 */
[----:B----4-:R-:W-:Y:S08]  /*1a8a0*/  HMMA.16816.F32 R32, R8, R136, R32 ;  /* 0x000000880820723c */ /* 0x010ff00000001820 */
        /* <DEDUP_REMOVED lines=142> */
[C---:B------:R-:W-:Y:S02]  /*1b190*/  ISETP.GE.AND P5, PT, R5.reuse, R60, PT ;  /* 0x0000003c0500720c */ /* 0x040fe40003fa6270 */
[----:B------:R-:W-:Y:S02]  /*1b1a0*/  ISETP.GE.AND P4, PT, R5, R61, PT ;  /* 0x0000003d0500720c */ /* 0x000fe40003f86270 */
[----:B------:R-:W-:Y:S01]  /*1b1b0*/  HMMA.16816.F32 R4, R8, R12, R156 ;  /* 0x0000000c0804723c */ /* 0x000fe2000000189c */
[C---:B------:R-:W-:Y:S01]  /*1b1c0*/  VIADD R13, R49.reuse, 0xffffff68 ;  /* 0xffffff68310d7836 */ /* 0x040fe20000000000 */
[----:B------:R-:W-:Y:S01]  /*1b1d0*/  FSEL R162, R166, -INF , !P1 ;  /* 0xff800000a6a27808 */ /* 0x000fe20004800000 */
[----:B------:R-:W-:Y:S01]  /*1b1e0*/  VIADD R12, R49, 0xffffff69 ;  /* 0xffffff69310c7836 */ /* 0x000fe20000000000 */
[----:B------:R-:W-:-:S02]  /*1b1f0*/  FSEL R170, R165, -INF , !P5 ;  /* 0xff800000a5aa7808 */ /* 0x000fc40006800000 */
[CC--:B------:R-:W-:Y:S02]  /*1b200*/  ISETP.GE.AND P1, PT, R13.reuse, R60.reuse, PT ;  /* 0x0000003c0d00720c */ /* 0x0c0fe40003f26270 */
[----:B------:R-:W-:Y:S01]  /*1b210*/  ISETP.GE.AND P5, PT, R13, R61, PT ;  /* 0x0000003d0d00720c */ /* 0x000fe20003fa6270 */
[----:B------:R-:W-:Y:S01]  /*1b220*/  VIADD R13, R49, 0xffffff70 ;  /* 0xffffff70310d7836 */ /* 0x000fe20000000000 */
[----:B------:R-:W-:Y:S02]  /*1b230*/  FSEL R158, R167, -INF , !P4 ;  /* 0xff800000a79e7808 */ /* 0x000fe40006000000 */
[----:B------:R-:W-:Y:S02]  /*1b240*/  FSEL R166, R20, -INF , !P1 ;  /* 0xff80000014a67808 */ /* 0x000fe40004800000 */
[----:B------:R-:W-:Y:S02]  /*1b250*/  FSEL R156, R22, -INF , !P5 ;  /* 0xff800000169c7808 */ /* 0x000fe40006800000 */
[----:B------:R-:W-:-:S02]  /*1b260*/  ISETP.GE.AND P4, PT, R12, R60, PT ;  /* 0x0000003c0c00720c */ /* 0x000fc40003f86270 */
[-C--:B------:R-:W-:Y:S01]  /*1b270*/  ISETP.GE.AND P1, PT, R12, R61.reuse, PT ;  /* 0x0000003d0c00720c */ /* 0x080fe20003f26270 */
[----:B------:R-:W-:Y:S01]  /*1b280*/  VIADD R12, R49, 0xffffff71 ;  /* 0xffffff71310c7836 */ /* 0x000fe20000000000 */
[----:B------:R-:W-:Y:S02]  /*1b290*/  ISETP.GE.AND P5, PT, R13, R60, PT ;  /* 0x0000003c0d00720c */ /* 0x000fe40003fa6270 */
[----:B------:R-:W-:Y:S02]  /*1b2a0*/  FSEL R164, R21, -INF , !P4 ;  /* 0xff80000015a47808 */ /* 0x000fe40006000000 */
[----:B------:R-:W-:Y:S01]  /*1b2b0*/  FSEL R137, R4, -INF , !P5 ;  /* 0xff80000004897808 */ /* 0x000fe20006800000 */
[----:B------:R-:W-:Y:S01]  /*1b2c0*/  VIADD R4, R49, 0xffffff78 ;  /* 0xffffff7831047836 */ /* 0x000fe20000000000 */
[----:B------:R-:W-:Y:S01]  /*1b2d0*/  FSEL R160, R23, -INF , !P1 ;  /* 0xff80000017a07808 */ /* 0x000fe20004800000 */
[----:B------:R-:W-:Y:S01]  /*1b2e0*/  VIADD R49, R49, 0xffffff79 ;  /* 0xffffff7931317836 */ /* 0x000fe20000000000 */
[----:B------:R-:W-:-:S02]  /*1b2f0*/  ISETP.GE.AND P4, PT, R13, R61, PT ;  /* 0x0000003d0d00720c */ /* 0x000fc40003f86270 */
[-C--:B------:R-:W-:Y:S02]  /*1b300*/  ISETP.GE.AND P1, PT, R12, R60.reuse, PT ;  /* 0x0000003c0c00720c */ /* 0x080fe40003f26270 */
[----:B------:R-:W-:Y:S02]  /*1b310*/  FSEL R133, R6, -INF , !P4 ;  /* 0xff80000006857808 */ /* 0x000fe40006000000 */
[----:B------:R-:W-:Y:S02]  /*1b320*/  FSEL R136, R5, -INF , !P1 ;  /* 0xff80000005887808 */ /* 0x000fe40004800000 */
[-C--:B------:R-:W-:Y:S02]  /*1b330*/  ISETP.GE.AND P4, PT, R4, R60.reuse, PT ;  /* 0x0000003c0400720c */ /* 0x080fe40003f86270 */
[----:B------:R-:W-:Y:S01]  /*1b340*/  ISETP.GE.AND P1, PT, R49, R60, PT ;  /* 0x0000003c3100720c */ /* 0x000fe20003f26270 */
[----:B------:R-:W-:Y:S01]  /*1b350*/  VIADD R60, R62, 0xfffffffe ;  /* 0xfffffffe3e3c7836 */ /* 0x000fe20000000000 */
[----:B------:R-:W-:-:S02]  /*1b360*/  ISETP.GE.AND P5, PT, R12, R61, PT ;  /* 0x0000003d0c00720c */ /* 0x000fc40003fa6270 */
[----:B------:R-:W-:Y:S02]  /*1b370*/  FSEL R142, R153, -INF , !P1 ;  /* 0xff800000998e7808 */ /* 0x000fe40004800000 */
[----:B------:R-:W-:Y:S02]  /*1b380*/  ISETP.GT.AND P1, PT, R60, R205, PT ;  /* 0x000000cd3c00720c */ /* 0x000fe40003f24270 */
[----:B------:R-:W-:Y:S02]  /*1b390*/  FSEL R138, R7, -INF , !P5 ;  /* 0xff800000078a7808 */ /* 0x000fe40006800000 */
[----:B------:R-:W-:Y:S02]  /*1b3a0*/  FSEL R139, R152, -INF , !P4 ;  /* 0xff800000988b7808 */ /* 0x000fe40006000000 */
[-C--:B------:R-:W-:Y:S02]  /*1b3b0*/  ISETP.GE.AND P5, PT, R4, R61.reuse, PT ;  /* 0x0000003d0400720c */ /* 0x080fe40003fa6270 */
[----:B------:R-:W-:-:S02]  /*1b3c0*/  ISETP.GE.AND P4, PT, R49, R61, PT ;  /* 0x0000003d3100720c */ /* 0x000fc40003f86270 */
[----:B------:R-:W-:Y:S02]  /*1b3d0*/  FSEL R140, R154, -INF , !P5 ;  /* 0xff8000009a8c7808 */ /* 0x000fe40006800000 */
[----:B------:R-:W-:Y:S01]  /*1b3e0*/  FSEL R61, R155, -INF , !P4 ;  /* 0xff8000009b3d7808 */ /* 0x000fe20006000000 */
[----:B------:R-:W-:Y:S08]  /*1b3f0*/  @!P1 BRA `(.L_x_1597) ;  /* 0x0000000800b89947 */ /* 0x000ff00003800000 */
[----:B------:R-:W-:Y:S05]  /*1b400*/  BRA.U !UP0, `(.L_x_1598) ;  /* 0x0000000108f47547 */ /* 0x000fea000b800000 */
[----:B------:R-:W1:Y:S01]  /*1b410*/  LDC R6, c[0x0][0x4f0] ;  /* 0x00013c00ff067b82 */ /* 0x000e620000000800 */
[----:B------:R-:W-:Y:S01]  /*1b420*/  SHF.L.U32 R13, R60, 0x7, RZ ;  /* 0x000000073c0d7819 */ /* 0x000fe200000006ff */
[----:B------:R-:W2:Y:S01]  /*1b430*/  LDCU.64 UR8, c[0x0][0x3a0] ;  /* 0x00007400ff0877ac */ /* 0x000ea20008000a00 */
[----:B------:R-:W-:Y:S02]  /*1b440*/  LEA R11, R62, 0xfffffe80, 0x7 ;  /* 0xfffffe803e0b7811 */ /* 0x000fe400078e38ff */
[----:B------:R-:W-:Y:S02]  /*1b450*/  IABS R9, R13 ;  /* 0x0000000d00097213 */ /* 0x000fe40000000000 */
[-C--:B-1----:R-:W-:Y:S02]  /*1b460*/  IABS R5, R6.reuse ;  /* 0x0000000600057213 */ /* 0x082fe40000000000 */
[----:B------:R-:W-:Y:S02]  /*1b470*/  LOP3.LUT R13, R13, R6, RZ, 0x3c, !PT ;  /* 0x000000060d0d7212 */ /* 0x000fe400078e3cff */
[----:B------:R-:W1:Y:S08]  /*1b480*/  I2F.RP R7, R5 ;  /* 0x0000000500077306 */ /* 0x000e700000209400 */
[----:B-1----:R-:W1:Y:S02]  /*1b490*/  MUFU.RCP R14, R7 ;  /* 0x00000007000e7308 */ /* 0x002e640000001000 */
[----:B-1----:R-:W-:Y:S01]  /*1b4a0*/  VIADD R14, R14, 0xffffffe ;  /* 0x0ffffffe0e0e7836 */ /* 0x002fe20000000000 */
[----:B------:R-:W-:-:S02]  /*1b4b0*/  IABS R7, R11 ;  /* 0x0000000b00077213 */ /* 0x000fc40000000000 */
[----:B------:R-:W-:-:S03]  /*1b4c0*/  LOP3.LUT R11, R11, R6, RZ, 0x3c, !PT ;  /* 0x000000060b0b7212 */ /* 0x000fc600078e3cff */
[----:B------:R-:W1:Y:S02]  /*1b4d0*/  F2I.FTZ.U32.TRUNC.NTZ R15, R14 ;  /* 0x0000000e000f7305 */ /* 0x000e64000021f000 */
[----:B-1----:R-:W-:Y:S02]  /*1b4e0*/  IMAD.MOV R4, RZ, RZ, -R15 ;  /* 0x000000ffff047224 */ /* 0x002fe400078e0a0f */
[----:B------:R-:W-:Y:S02]  /*1b4f0*/  IMAD.MOV.U32 R14, RZ, RZ, RZ ;  /* 0x000000ffff0e7224 */ /* 0x000fe400078e00ff */
[----:B------:R-:W-:-:S04]  /*1b500*/  IMAD R4, R4, R5, RZ ;  /* 0x0000000504047224 */ /* 0x000fc800078e02ff */
[----:B------:R-:W-:-:S06]  /*1b510*/  IMAD.HI.U32 R4, R15, R4, R14 ;  /* 0x000000040f047227 */ /* 0x000fcc00078e000e */
[----:B------:R-:W-:-:S04]  /*1b520*/  IMAD.HI.U32 R10, R4, R9, RZ ;  /* 0x00000009040a7227 */ /* 0x000fc800078e00ff */
[----:B------:R-:W-:Y:S02]  /*1b530*/  IMAD.MOV R8, RZ, RZ, -R10 ;  /* 0x000000ffff087224 */ /* 0x000fe400078e0a0a */
[----:B------:R-:W-:-:S04]  /*1b540*/  IMAD.HI.U32 R4, R4, R7, RZ ;  /* 0x0000000704047227 */ /* 0x000fc800078e00ff */
[----:B------:R-:W-:Y:S01]  /*1b550*/  IMAD R12, R5, R8, R9 ;  /* 0x00000008050c7224 */ /* 0x000fe200078e0209 */
[----:B------:R-:W-:-:S04]  /*1b560*/  IADD3 R8, PT, PT, -R4, RZ, RZ ;  /* 0x000000ff04087210 */ /* 0x000fc80007ffe1ff */
[C---:B------:R-:W-:Y:S01]  /*1b570*/  ISETP.GT.U32.AND P1, PT, R5.reuse, R12, PT ;  /* 0x0000000c0500720c */ /* 0x040fe20003f24070 */
[----:B------:R-:W-:-:S05]  /*1b580*/  IMAD R8, R5, R8, R7 ;  /* 0x0000000805087224 */ /* 0x000fca00078e0207 */
[----:B------:R-:W-:-:S07]  /*1b590*/  ISETP.GT.U32.AND P5, PT, R5, R8, PT ;  /* 0x000000080500720c */ /* 0x000fce0003fa4070 */
[----:B------:R-:W-:Y:S02]  /*1b5a0*/  @!P1 IMAD.IADD R12, R12, 0x1, -R5 ;  /* 0x000000010c0c9824 */ /* 0x000fe400078e0a05 */
[----:B------:R-:W-:-:S03]  /*1b5b0*/  @!P1 VIADD R10, R10, 0x1 ;  /* 0x000000010a0a9836 */ /* 0x000fc60000000000 */
[-C--:B------:R-:W-:Y:S01]  /*1b5c0*/  ISETP.GE.U32.AND P4, PT, R12, R5.reuse, PT ;  /* 0x000000050c00720c */ /* 0x080fe20003f86070 */
[----:B------:R-:W-:Y:S01]  /*1b5d0*/  @!P5 VIADD R4, R4, 0x1 ;  /* 0x000000010404d836 */ /* 0x000fe20000000000 */
[-C--:B------:R-:W-:Y:S02]  /*1b5e0*/  @!P5 IADD3 R8, PT, PT, R8, -R5.reuse, RZ ;  /* 0x800000050808d210 */ /* 0x080fe40007ffe0ff */
[----:B------:R-:W-:Y:S02]  /*1b5f0*/  ISETP.GE.AND P5, PT, R13, RZ, PT ;  /* 0x000000ff0d00720c */ /* 0x000fe40003fa6270 */
[----:B------:R-:W-:Y:S02]  /*1b600*/  ISETP.GE.U32.AND P1, PT, R8, R5, PT ;  /* 0x000000050800720c */ /* 0x000fe40003f26070 */
[----:B------:R-:W-:-:S05]  /*1b610*/  LOP3.LUT R5, RZ, R6, RZ, 0x33, !PT ;  /* 0x00000006ff057212 */ /* 0x000fca00078e33ff */
[----:B------:R-:W-:Y:S02]  /*1b620*/  @P4 IADD3 R10, PT, PT, R10, 0x1, RZ ;  /* 0x000000010a0a4810 */ /* 0x000fe40007ffe0ff */
[----:B------:R-:W-:Y:S02]  /*1b630*/  ISETP.GE.AND P4, PT, R11, RZ, PT ;  /* 0x000000ff0b00720c */ /* 0x000fe40003f86270 */
[----:B------:R-:W-:Y:S02]  /*1b640*/  @!P5 IADD3 R10, PT, PT, -R10, RZ, RZ ;  /* 0x000000ff0a0ad210 */ /* 0x000fe40007ffe1ff */
[----:B------:R-:W-:Y:S02]  /*1b650*/  @P1 IADD3 R4, PT, PT, R4, 0x1, RZ ;  /* 0x0000000104041810 */ /* 0x000fe40007ffe0ff */
[----:B------:R-:W-:-:S07]  /*1b660*/  ISETP.NE.AND P1, PT, R6, RZ, PT ;  /* 0x000000ff0600720c */ /* 0x000fce0003f25270 */
        /* <DEDUP_REMOVED lines=23> */
.L_x_1598:
[----:B------:R-:W-:Y:S01]  /*1b7e0*/  UMOV UR4, URZ ;  /* 0x000000ff00047c82 */ /* 0x000fe20008000000 */
[----:B------:R-:W-:Y:S01]  /*1b7f0*/  IMAD.SHL.U32 R4, R134, 0x80, RZ ;  /* 0x0000008086047824 */ /* 0x000fe200078e00ff */
[----:B------:R-:W-:-:S05]  /*1b800*/  IADD3 R5, P1, PT, RZ, -UR4, RZ ;  /* 0x80000004ff057c10 */ /* 0x000fca000ff3e0ff */
[----:B------:R-:W-:-:S05]  /*1b810*/  IMAD.X R4, RZ, RZ, ~R4, P1 ;  /* 0x000000ffff047224 */ /* 0x000fca00008e0e04 */
[----:B------:R-:W-:-:S04]  /*1b820*/  SHF.R.S64 R5, R5, 0x1f, R4 ;  /* 0x0000001f05057819 */ /* 0x000fc80000001004 */
[----:B------:R-:W-:-:S04]  /*1b830*/  IADD3 R208, P1, PT, R5, R208, RZ ;  /* 0x000000d005d07210 */ /* 0x000fc80007f3e0ff */
[----:B------:R-:W-:-:S09]  /*1b840*/  LEA.HI.X.SX32 R209, R4, R209, 0x1, P1 ;  /* 0x000000d104d17211 */ /* 0x000fd200008f0eff */
.L_x_1599:
        /* <DEDUP_REMOVED lines=105> */
.L_x_1597:
[----:B-1----:R-:W-:Y:S01]  /*1bee0*/  FMNMX3.FTZ R5, R132, R48, R56, !PT ;  /* 0x0000003084057276 */ /* 0x002fe20007810038 */
[----:B------:R-:W1:Y:S01]  /*1bef0*/  LDCU UR4, c[0x0][0x45c] ;  /* 0x00008b80ff0477ac */ /* 0x000e620008000800 */
[----:B------:R-:W-:Y:S02]  /*1bf00*/  LOP3.LUT R149, R63, 0x200, R2, 0xf8, !PT ;  /* 0x000002003f957812 */ /* 0x000fe400078ef802 */
[----:B------:R-:W-:Y:S02]  /*1bf10*/  FMNMX3.FTZ R0, R5, R54, R58, !PT ;  /* 0x0000003605007276 */ /* 0x000fe4000781003a */
[----:B------:R-:W-:Y:S02]  /*1bf20*/  FMNMX3.FTZ R5, R3, R42, R40, !PT ;  /* 0x0000002a03057276 */ /* 0x000fe40007810028 */
        /* <DEDUP_REMOVED lines=30> */
[----:B------:R-:W-:Y:S01]  /*1c110*/  SEL R153, R201, 0xffffffe0, !P6 ;  /* 0xffffffe0c9997807 */ /* 0x000fe20007000000 */
[----:B------:R-:W2:Y:S01]  /*1c120*/  SHFL.BFLY PT, R7, R6, 0x2, 0x1f ;  /* 0x0c401f0006077f89 */ /* 0x000ea200000e0000 */
[----:B------:R-:W-:Y:S02]  /*1c130*/  FMNMX3.FTZ R4, R4, R133, R138, !PT ;  /* 0x0000008504047276 */ /* 0x000fe4000781008a */
[----:B------:R-:W-:Y:S02]  /*1c140*/  IADD3 R16, PT, PT, R149, 0xc000, RZ ;  /* 0x0000c00095107810 */ /* 0x000fe40007ffe0ff */
[----:B------:R-:W-:-:S02]  /*1c150*/  FMNMX3.FTZ R4, R4, R140, R61, !PT ;  /* 0x0000008c04047276 */ /* 0x000fc4000781003d */
[----:B------:R-:W-:Y:S02]  /*1c160*/  IADD3 R154, PT, PT, R149, 0xc040, RZ ;  /* 0x0000c040959a7810 */ /* 0x000fe40007ffe0ff */
[----:B------:R-:W-:Y:S01]  /*1c170*/  @P0 IADD3 R154, PT, PT, R16, -0x40, RZ ;  /* 0xffffffc0109a0810 */ /* 0x000fe20007ffe0ff */
[----:B------:R-:W3:Y:S04]  /*1c180*/  SHFL.BFLY PT, R5, R4, 0x2, 0x1f ;  /* 0x0c401f0004057f89 */ /* 0x000ee800000e0000 */
[----:B------:R-:W-:Y:S04]  /*1c190*/  LDSM.16.MT88.4 R28, [R154] ;  /* 0x000000009a1c783b */ /* 0x000fe80000004200 */
[----:B------:R-:W-:Y:S01]  /*1c1a0*/  LDSM.16.MT88.4 R64, [R154+0x4000] ;  /* 0x004000009a40783b */ /* 0x000fe20000004200 */
[----:B--2---:R-:W-:-:S05]  /*1c1b0*/  FMNMX.FTZ R7, R6, R7, !PT ;  /* 0x0000000706077209 */ /* 0x004fca0007810000 */
[----:B------:R-:W2:Y:S01]  /*1c1c0*/  SHFL.BFLY PT, R134, R7, 0x1, 0x1f ;  /* 0x0c201f0007867f89 */ /* 0x000ea200000e0000 */
[----:B---3--:R-:W-:-:S05]  /*1c1d0*/  FMNMX.FTZ R5, R4, R5, !PT ;  /* 0x0000000504057209 */ /* 0x008fca0007810000 */
[----:B------:R-:W3:Y:S01]  /*1c1e0*/  SHFL.BFLY PT, R0, R5, 0x1, 0x1f ;  /* 0x0c201f0005007f89 */ /* 0x000ee200000e0000 */
[----:B--2---:R-:W-:-:S04]  /*1c1f0*/  FMNMX.FTZ R134, R7, R134, !PT ;  /* 0x0000008607867209 */ /* 0x004fc80007810000 */
[C---:B------:R-:W-:Y:S01]  /*1c200*/  FSETP.NEU.FTZ.AND P2, PT, R134.reuse, -INF , PT ;  /* 0xff8000008600780b */ /* 0x040fe20003f5d000 */
[C---:B-1----:R-:W-:Y:S01]  /*1c210*/  FMUL.FTZ R147, R134.reuse, UR4 ;  /* 0x0000000486937c20 */ /* 0x042fe20008410000 */
        /* <DEDUP_REMOVED lines=8> */
[----:B------:R-:W-:Y:S01]  /*1c2a0*/  FFMA.FTZ R146, R54, UR4, -R147 ;  /* 0x0000000436927c23 */ /* 0x000fe20008010893 */
[----:B------:R-:W-:Y:S01]  /*1c2b0*/  FMUL.FTZ R152, R5, UR4 ;  /* 0x0000000405987c20 */ /* 0x000fe20008410000 */
[----:B------:R-:W-:Y:S01]  /*1c2c0*/  FADD.FTZ R4, R3, -R4 ;  /* 0x8000000403047221 */ /* 0x000fe20000010000 */
[C---:B------:R-:W-:Y:S01]  /*1c2d0*/  IADD3 R3, PT, PT, R153.reuse, R149, RZ ;  /* 0x0000009599037210 */ /* 0x040fe20007ffe0ff */
[----:B------:R-:W-:Y:S01]  /*1c2e0*/  FFMA.FTZ R151, R52, UR4, -R141 ;  /* 0x0000000434977c23 */ /* 0x000fe2000801088d */
[--C-:B------:R-:W-:Y:S01]  /*1c2f0*/  FFMA.FTZ R148, R48, UR4, -R147.reuse ;  /* 0x0000000430947c23 */ /* 0x100fe20008010893 */
[----:B------:R-:W-:Y:S01]  /*1c300*/  FMUL.FTZ R150, R4, UR4 ;  /* 0x0000000404967c20 */ /* 0x000fe20008410000 */
[--C-:B------:R-:W-:Y:S01]  /*1c310*/  FFMA.FTZ R145, R56, UR4, -R147.reuse ;  /* 0x0000000438917c23 */ /* 0x100fe20008010893 */
[----:B------:R-:W-:Y:S01]  /*1c320*/  FFMA.FTZ R143, R58, UR4, -R147 ;  /* 0x000000043a8f7c23 */ /* 0x000fe20008010893 */
[--C-:B------:R-:W-:Y:S01]  /*1c330*/  FFMA.FTZ R144, R42, UR4, -R141.reuse ;  /* 0x000000042a907c23 */ /* 0x100fe2000801088d */
[--C-:B------:R-:W-:Y:S01]  /*1c340*/  FFMA.FTZ R135, R40, UR4, -R141.reuse ;  /* 0x0000000428877c23 */ /* 0x100fe2000801088d */
[----:B------:R-:W1:Y:S01]  /*1c350*/  LDSM.16.MT88.4 R52, [R3+0x10000] ;  /* 0x010000000334783b */ /* 0x000e620000004200 */
[--C-:B------:R-:W-:Y:S01]  /*1c360*/  FFMA.FTZ R50, R50, UR4, -R141.reuse ;  /* 0x0000000432327c23 */ /* 0x100fe2000801088d */
[----:B------:R-:W2:Y:S01]  /*1c370*/  MUFU.EX2 R152, R152 ;  /* 0x0000009800987308 */ /* 0x000ea20000000800 */
[----:B------:R-:W-:Y:S01]  /*1c380*/  IADD3 R153, PT, PT, R153, R154, RZ ;  /* 0x0000009a99997210 */ /* 0x000fe20007ffe0ff */
[----:B------:R-:W3:Y:S01]  /*1c390*/  LDSM.16.MT88.4 R20, [R3+0xc000] ;  /* 0x00c000000314783b */ /* 0x000ee20000004200 */
[--C-:B------:R-:W-:Y:S01]  /*1c3a0*/  FFMA.FTZ R157, R242, UR4, -R141.reuse ;  /* 0x00000004f29d7c23 */ /* 0x100fe2000801088d */
[----:B------:R-:W4:Y:S01]  /*1c3b0*/  MUFU.EX2 R150, R150 ;  /* 0x0000009600967308 */ /* 0x000f220000000800 */
[--C-:B------:R-:W-:Y:S01]  /*1c3c0*/  FFMA.FTZ R174, R244, UR4, -R141.reuse ;  /* 0x00000004f4ae7c23 */ /* 0x100fe2000801088d */
[----:B------:R-:W5:Y:S01]  /*1c3d0*/  LDSM.16.MT88.4 R36, [R153] ;  /* 0x000000009924783b */ /* 0x000f620000004200 */
[--C-:B------:R-:W-:Y:S01]  /*1c3e0*/  FFMA.FTZ R172, R240, UR4, -R141.reuse ;  /* 0x00000004f0ac7c23 */ /* 0x100fe2000801088d */
[----:B------:R-:W-:Y:S01]  /*1c3f0*/  MUFU.EX2 R148, R148 ;  /* 0x0000009400947308 */ /* 0x000fe20000000800 */
[----:B------:R-:W-:Y:S01]  /*1c400*/  FFMA.FTZ R155, R238, UR4, -R141 ;  /* 0x00000004ee9b7c23 */ /* 0x000fe2000801088d */
[----:B------:R-:W-:Y:S01]  /*1c410*/  FFMA.FTZ R161, R192, UR4, -R147 ;  /* 0x00000004c0a17c23 */ /* 0x000fe20008010893 */
[----:B------:R-:W-:Y:S01]  /*1c420*/  FFMA.FTZ R165, R202, UR4, -R141 ;  /* 0x00000004caa57c23 */ /* 0x000fe2000801088d */
[----:B------:R-:W4:Y:S01]  /*1c430*/  MUFU.EX2 R145, R145 ;  /* 0x0000009100917308 */ /* 0x000f220000000800 */
[--C-:B------:R-:W-:Y:S01]  /*1c440*/  FFMA.FTZ R192, R194, UR4, -R147.reuse ;  /* 0x00000004c2c07c23 */ /* 0x100fe20008010893 */
[-C--:B--2---:R-:W-:Y:S01]  /*1c450*/  FMUL.FTZ R32, R88, R152.reuse ;  /* 0x0000009858207220 */ /* 0x084fe20000410000 */
[-C--:B------:R-:W-:Y:S01]  /*1c460*/  FMUL.FTZ R33, R89, R152.reuse ;  /* 0x0000009859217220 */ /* 0x080fe20000410000 */
[----:B------:R-:W-:Y:S01]  /*1c470*/  MUFU.EX2 R146, R146 ;  /* 0x0000009200927308 */ /* 0x000fe20000000800 */
[----:B------:R-:W-:Y:S01]  /*1c480*/  FMUL.FTZ R40, R96, R152 ;  /* 0x0000009860287220 */ /* 0x000fe20000410000 */
[-C--:B----4-:R-:W-:Y:S01]  /*1c490*/  FMUL.FTZ R34, R90, R150.reuse ;  /* 0x000000965a227220 */ /* 0x090fe20000410000 */
[----:B------:R-:W-:Y:S01]  /*1c4a0*/  FMUL.FTZ R35, R91, R150 ;  /* 0x000000965b237220 */ /* 0x000fe20000410000 */
[----:B------:R-:W2:Y:S01]  /*1c4b0*/  MUFU.EX2 R143, R143 ;  /* 0x0000008f008f7308 */ /* 0x000ea20000000800 */
[----:B------:R-:W-:Y:S01]  /*1c4c0*/  FMUL.FTZ R41, R97, R152 ;  /* 0x0000009861297220 */ /* 0x000fe20000410000 */
[-C--:B------:R-:W-:Y:S01]  /*1c4d0*/  FMUL.FTZ R42, R98, R150.reuse ;  /* 0x00000096622a7220 */ /* 0x080fe20000410000 */
[----:B------:R-:W-:Y:S01]  /*1c4e0*/  FMUL.FTZ R43, R99, R150 ;  /* 0x00000096632b7220 */ /* 0x000fe20000410000 */
[----:B------:R-:W-:Y:S01]  /*1c4f0*/  MUFU.EX2 R144, R144 ;  /* 0x0000009000907308 */ /* 0x000fe20000000800 */
[----:B------:R-:W4:Y:S01]  /*1c500*/  LDSM.16.MT88.4 R88, [R153+0x4000] ;  /* 0x004000009958783b */ /* 0x000f220000004200 */
[----:B------:R-:W-:Y:S01]  /*1c510*/  F2FP.F16.F32.PACK_AB R4, R145, R148 ;  /* 0x000000949104723e */ /* 0x000fe200000000ff */
[-C--:B------:R-:W-:Y:S01]  /*1c520*/  FMUL.FTZ R100, R100, R152.reuse ;  /* 0x0000009864647220 */ /* 0x080fe20000410000 */
[----:B------:R-:W1:Y:S01]  /*1c530*/  MUFU.EX2 R135, R135 ;  /* 0x0000008700877308 */ /* 0x000e620000000800 */
[----:B------:R-:W-:Y:S01]  /*1c540*/  FMUL.FTZ R101, R101, R152 ;  /* 0x0000009865657220 */ /* 0x000fe20000410000 */
[-C--:B------:R-:W-:Y:S01]  /*1c550*/  FMUL.FTZ R102, R102, R150.reuse ;  /* 0x0000009666667220 */ /* 0x080fe20000410000 */
[----:B------:R-:W-:Y:S01]  /*1c560*/  FMUL.FTZ R103, R103, R150 ;  /* 0x0000009667677220 */ /* 0x000fe20000410000 */
[----:B------:R3:W-:Y:S01]  /*1c570*/  MUFU.EX2 R132, R50 ;  /* 0x0000003200847308 */ /* 0x0007e20000000800 */
[----:B------:R-:W-:Y:S01]  /*1c580*/  FMUL.FTZ R48, R104, R152 ;  /* 0x0000009868307220 */ /* 0x000fe20000410000 */
[----:B--2---:R-:W-:Y:S01]  /*1c590*/  F2FP.F16.F32.PACK_AB R6, R143, R146 ;  /* 0x000000928f06723e */ /* 0x004fe200000000ff */
[----:B------:R-:W-:Y:S01]  /*1c5a0*/  FMUL.FTZ R49, R105, R152 ;  /* 0x0000009869317220 */ /* 0x000fe20000410000 */
[----:B------:R-:W2:Y:S01]  /*1c5b0*/  MUFU.EX2 R151, R151 ;  /* 0x0000009700977308 */ /* 0x000ea20000000800 */
[----:B------:R-:W-:Y:S01]  /*1c5c0*/  FMUL.FTZ R51, R107, R150 ;  /* 0x000000966b337220 */ /* 0x000fe20000410000 */
[-C--:B------:R-:W-:Y:S01]  /*1c5d0*/  FMUL.FTZ R108, R108, R152.reuse ;  /* 0x000000986c6c7220 */ /* 0x080fe20000410000 */
[----:B------:R-:W-:Y:S01]  /*1c5e0*/  FMUL.FTZ R109, R109, R152 ;  /* 0x000000986d6d7220 */ /* 0x000fe20000410000 */
[-C--:B------:R-:W-:Y:S01]  /*1c5f0*/  FMUL.FTZ R110, R110, R150.reuse ;  /* 0x000000966e6e7220 */ /* 0x080fe20000410000 */
[----:B------:R-:W-:Y:S01]  /*1c600*/  FMUL.FTZ R111, R111, R150 ;  /* 0x000000966f6f7220 */ /* 0x000fe20000410000 */
[----:B-1----:R-:W-:Y:S01]  /*1c610*/  F2FP.F16.F32.PACK_AB R5, R135, R144 ;  /* 0x000000908705723e */ /* 0x002fe200000000ff */
[-C--:B------:R-:W-:Y:S01]  /*1c620*/  FMUL.FTZ R8, R128, R152.reuse ;  /* 0x0000009880087220 */ /* 0x080fe20000410000 */
[----:B------:R-:W-:Y:S01]  /*1c630*/  FMUL.FTZ R9, R129, R152 ;  /* 0x0000009881097220 */ /* 0x000fe20000410000 */
[-C--:B------:R-:W-:Y:S01]  /*1c640*/  FMUL.FTZ R10, R130, R150.reuse ;  /* 0x00000096820a7220 */ /* 0x080fe20000410000 */
[-C--:B---3--:R-:W-:Y:S01]  /*1c650*/  FMUL.FTZ R50, R106, R150.reuse ;  /* 0x000000966a327220 */ /* 0x088fe20000410000 */
[----:B------:R-:W-:Y:S01]  /*1c660*/  FMUL.FTZ R11, R131, R150 ;  /* 0x00000096830b7220 */ /* 0x000fe20000410000 */
[-C--:B------:R-:W-:Y:S01]  /*1c670*/  FMUL.FTZ R56, R112, R152.reuse ;  /* 0x0000009870387220 */ /* 0x080fe20000410000 */
[----:B------:R-:W-:Y:S01]  /*1c680*/  FMUL.FTZ R57, R113, R152 ;  /* 0x0000009871397220 */ /* 0x000fe20000410000 */
[----:B--2---:R-:W-:Y:S01]  /*1c690*/  F2FP.F16.F32.PACK_AB R7, R151, R132 ;  /* 0x000000849707723e */ /* 0x004fe200000000ff */
[-C--:B------:R-:W-:Y:S01]  /*1c6a0*/  FMUL.FTZ R58, R114, R150.reuse ;  /* 0x00000096723a7220 */ /* 0x080fe20000410000 */
[----:B------:R-:W-:Y:S01]  /*1c6b0*/  FMUL.FTZ R59, R115, R150 ;  /* 0x00000096733b7220 */ /* 0x000fe20000410000 */
[-C--:B------:R-:W-:Y:S01]  /*1c6c0*/  FMUL.FTZ R68, R68, R152.reuse ;  /* 0x0000009844447220 */ /* 0x080fe20000410000 */
[----:B------:R-:W-:Y:S01]  /*1c6d0*/  FMUL.FTZ R69, R69, R152 ;  /* 0x0000009845457220 */ /* 0x000fe20000410000 */
[-C--:B------:R-:W-:Y:S01]  /*1c6e0*/  FMUL.FTZ R70, R70, R150.reuse ;  /* 0x0000009646467220 */ /* 0x080fe20000410000 */
[----:B------:R-:W-:Y:S01]  /*1c6f0*/  FMUL.FTZ R71, R71, R150 ;  /* 0x0000009647477220 */ /* 0x000fe20000410000 */
[C---:B------:R-:W-:Y:S01]  /*1c700*/  HMMA.16816.F32 R40, R4.reuse, R44, R40 ;  /* 0x0000002c0428723c */ /* 0x040fe20000001828 */
[----:B------:R-:W-:Y:S01]  /*1c710*/  FFMA.FTZ R115, R193, UR4, -R147 ;  /* 0x00000004c1737c23 */ /* 0x000fe20008010893 */
[--C-:B------:R-:W-:Y:S01]  /*1c720*/  FFMA.FTZ R114, R191, UR4, -R141.reuse ;  /* 0x00000004bf727c23 */ /* 0x100fe2000801088d */
[--C-:B------:R-:W-:Y:S01]  /*1c730*/  FFMA.FTZ R113, R185, UR4, -R141.reuse ;  /* 0x00000004b9717c23 */ /* 0x100fe2000801088d */
[----:B------:R-:W-:Y:S01]  /*1c740*/  FFMA.FTZ R112, R187, UR4, -R141 ;  /* 0x00000004bb707c23 */ /* 0x000fe2000801088d */
[-C--:B------:R-:W-:Y:S01]  /*1c750*/  FMUL.FTZ R16, R72, R152.reuse ;  /* 0x0000009848107220 */ /* 0x080fe20000410000 */
[----:B------:R-:W-:Y:S01]  /*1c760*/  FMUL.FTZ R17, R73, R152 ;  /* 0x0000009849117220 */ /* 0x000fe20000410000 */
[-C--:B------:R-:W-:Y:S01]  /*1c770*/  FMUL.FTZ R18, R74, R150.reuse ;  /* 0x000000964a127220 */ /* 0x080fe20000410000 */
[C---:B------:R-:W-:Y:S01]  /*1c780*/  HMMA.16816.F32 R44, R4.reuse, R46, R100 ;  /* 0x0000002e042c723c */ /* 0x040fe20000001864 */
[----:B------:R-:W1:Y:S01]  /*1c790*/  LDSM.16.MT88.4 R100, [R149+0xc800] ;  /* 0x00c800009564783b */ /* 0x000e620000004200 */
[----:B------:R-:W-:Y:S01]  /*1c7a0*/  FMUL.FTZ R19, R75, R150 ;  /* 0x000000964b137220 */ /* 0x000fe20000410000 */
[-C--:B------:R-:W-:Y:S01]  /*1c7b0*/  FMUL.FTZ R76, R76, R152.reuse ;  /* 0x000000984c4c7220 */ /* 0x080fe20000410000 */
[----:B------:R-:W-:Y:S01]  /*1c7c0*/  FMUL.FTZ R77, R77, R152 ;  /* 0x000000984d4d7220 */ /* 0x000fe20000410000 */
[-C--:B------:R-:W-:Y:S01]  /*1c7d0*/  FMUL.FTZ R78, R78, R150.reuse ;  /* 0x000000964e4e7220 */ /* 0x080fe20000410000 */
[----:B------:R-:W-:Y:S01]  /*1c7e0*/  FMUL.FTZ R79, R79, R150 ;  /* 0x000000964f4f7220 */ /* 0x000fe20000410000 */
[----:B------:R-:W-:Y:S01]  /*1c7f0*/  MUFU.EX2 R115, R115 ;  /* 0x0000007300737308 */ /* 0x000fe20000000800 */
[C---:B------:R-:W-:Y:S01]  /*1c800*/  HMMA.16816.F32 R48, R4.reuse, R52, R48 ;  /* 0x000000340430723c */ /* 0x040fe20000001830 */
[-C--:B------:R-:W-:Y:S01]  /*1c810*/  FMUL.FTZ R24, R80, R152.reuse ;  /* 0x0000009850187220 */ /* 0x080fe20000410000 */
[----:B------:R-:W-:Y:S01]  /*1c820*/  FMUL.FTZ R25, R81, R152 ;  /* 0x0000009851197220 */ /* 0x000fe20000410000 */
[----:B------:R-:W-:Y:S01]  /*1c830*/  MUFU.EX2 R114, R114 ;  /* 0x0000007200727308 */ /* 0x000fe20000000800 */
[-C--:B------:R-:W-:Y:S01]  /*1c840*/  FMUL.FTZ R26, R82, R150.reuse ;  /* 0x00000096521a7220 */ /* 0x080fe20000410000 */
[----:B------:R-:W-:Y:S01]  /*1c850*/  FMUL.FTZ R27, R83, R150 ;  /* 0x00000096531b7220 */ /* 0x000fe20000410000 */
[-C--:B------:R-:W-:Y:S01]  /*1c860*/  FMUL.FTZ R84, R84, R152.reuse ;  /* 0x0000009854547220 */ /* 0x080fe20000410000 */
[----:B------:R-:W-:Y:S01]  /*1c870*/  MUFU.EX2 R113, R113 ;  /* 0x0000007100717308 */ /* 0x000fe20000000800 */
[C---:B------:R-:W-:Y:S01]  /*1c880*/  HMMA.16816.F32 R52, R4.reuse, R54, R108 ;  /* 0x000000360434723c */ /* 0x040fe2000000186c */
[--C-:B------:R-:W-:Y:S01]  /*1c890*/  FFMA.FTZ R110, R203, UR4, -R147.reuse ;  /* 0x00000004cb6e7c23 */ /* 0x100fe20008010893 */
[--C-:B------:R-:W-:Y:S01]  /*1c8a0*/  FFMA.FTZ R111, R215, UR4, -R147.reuse ;  /* 0x00000004d76f7c23 */ /* 0x100fe20008010893 */
[----:B------:R-:W-:Y:S01]  /*1c8b0*/  FFMA.FTZ R108, R195, UR4, -R147 ;  /* 0x00000004c36c7c23 */ /* 0x000fe20008010893 */
[----:B------:R-:W-:Y:S01]  /*1c8c0*/  FFMA.FTZ R109, R189, UR4, -R141 ;  /* 0x00000004bd6d7c23 */ /* 0x000fe2000801088d */
[----:B------:R-:W-:Y:S01]  /*1c8d0*/  MUFU.EX2 R112, R112 ;  /* 0x0000007000707308 */ /* 0x000fe20000000800 */
[----:B------:R-:W-:Y:S01]  /*1c8e0*/  FMUL.FTZ R85, R85, R152 ;  /* 0x0000009855557220 */ /* 0x000fe20000410000 */
[-C--:B------:R-:W-:Y:S01]  /*1c8f0*/  FMUL.FTZ R86, R86, R150.reuse ;  /* 0x0000009656567220 */ /* 0x080fe20000410000 */
[C---:B------:R-:W-:Y:S01]  /*1c900*/  HMMA.16816.F32 R8, R4.reuse, R12, R8 ;  /* 0x0000000c0408723c */ /* 0x040fe20000001808 */
[----:B------:R-:W2:Y:S01]  /*1c910*/  MUFU.EX2 R110, R110 ;  /* 0x0000006e006e7308 */ /* 0x000ea20000000800 */
[----:B------:R-:W-:Y:S01]  /*1c920*/  FMUL.FTZ R87, R87, R150 ;  /* 0x0000009657577220 */ /* 0x000fe20000410000 */
[-C--:B------:R-:W-:Y:S01]  /*1c930*/  FMUL.FTZ R92, R92, R152.reuse ;  /* 0x000000985c5c7220 */ /* 0x080fe20000410000 */
[----:B------:R-:W-:Y:S01]  /*1c940*/  FMUL.FTZ R93, R93, R152 ;  /* 0x000000985d5d7220 */ /* 0x000fe20000410000 */
[----:B------:R-:W-:Y:S01]  /*1c950*/  MUFU.EX2 R111, R111 ;  /* 0x0000006f006f7308 */ /* 0x000fe20000000800 */
[-C--:B------:R-:W-:Y:S01]  /*1c960*/  FMUL.FTZ R94, R94, R150.reuse ;  /* 0x000000965e5e7220 */ /* 0x080fe20000410000 */
[----:B------:R-:W-:Y:S01]  /*1c970*/  FMUL.FTZ R95, R95, R150 ;  /* 0x000000965f5f7220 */ /* 0x000fe20000410000 */
[C---:B------:R-:W-:Y:S01]  /*1c980*/  HMMA.16816.F32 R12, R4.reuse, R14, R68 ;  /* 0x0000000e040c723c */ /* 0x040fe20000001844 */
[----:B------:R-:W3:Y:S01]  /*1c990*/  MUFU.EX2 R108, R108 ;  /* 0x0000006c006c7308 */ /* 0x000ee20000000800 */
[-C--:B------:R-:W-:Y:S01]  /*1c9a0*/  FMUL.FTZ R116, R116, R152.reuse ;  /* 0x0000009874747220 */ /* 0x080fe20000410000 */
[----:B------:R-:W-:Y:S01]  /*1c9b0*/  FMUL.FTZ R117, R117, R152 ;  /* 0x0000009875757220 */ /* 0x000fe20000410000 */
[-C--:B------:R-:W-:Y:S01]  /*1c9c0*/  FMUL.FTZ R118, R118, R150.reuse ;  /* 0x0000009676767220 */ /* 0x080fe20000410000 */
[----:B------:R-:W1:Y:S01]  /*1c9d0*/  MUFU.EX2 R109, R109 ;  /* 0x0000006d006d7308 */ /* 0x000e620000000800 */
[----:B------:R-:W-:Y:S01]  /*1c9e0*/  FMUL.FTZ R119, R119, R150 ;  /* 0x0000009677777220 */ /* 0x000fe20000410000 */
[----:B------:R-:W1:Y:S01]  /*1c9f0*/  LDSM.16.MT88.4 R68, [R149+0x10800] ;  /* 0x010800009544783b */ /* 0x000e620000004200 */
[C---:B------:R-:W-:Y:S01]  /*1ca00*/  HMMA.16816.F32 R16, R4.reuse, R20, R16 ;  /* 0x000000140410723c */ /* 0x040fe20000001810 */
[-C--:B------:R-:W-:Y:S01]  /*1ca10*/  FMUL.FTZ R120, R120, R152.reuse ;  /* 0x0000009878787220 */ /* 0x080fe20000410000 */
[----:B------:R-:W-:Y:S01]  /*1ca20*/  FMUL.FTZ R121, R121, R152 ;  /* 0x0000009879797220 */ /* 0x000fe20000410000 */
[-C--:B------:R-:W-:Y:S01]  /*1ca30*/  FMUL.FTZ R122, R122, R150.reuse ;  /* 0x000000967a7a7220 */ /* 0x080fe20000410000 */
[----:B------:R-:W-:Y:S01]  /*1ca40*/  FMUL.FTZ R123, R123, R150 ;  /* 0x000000967b7b7220 */ /* 0x000fe20000410000 */
[----:B------:R-:W1:Y:S01]  /*1ca50*/  LDSM.16.MT88.4 R96, [R3+0xc800] ;  /* 0x00c800000360783b */ /* 0x000e620000004200 */
[----:B------:R-:W-:Y:S01]  /*1ca60*/  MUFU.EX2 R157, R157 ;  /* 0x0000009d009d7308 */ /* 0x000fe20000000800 */
[----:B------:R-:W-:Y:S01]  /*1ca70*/  FFMA.FTZ R159, R234, UR4, -R147 ;  /* 0x00000004ea9f7c23 */ /* 0x000fe20008010893 */
[C---:B------:R-:W-:Y:S01]  /*1ca80*/  HMMA.16816.F32 R20, R4.reuse, R22, R76 ;  /* 0x000000160414723c */ /* 0x040fe2000000184c */
[-C--:B------:R-:W-:Y:S01]  /*1ca90*/  FMUL.FTZ R76, R124, R152.reuse ;  /* 0x000000987c4c7220 */ /* 0x080fe20000410000 */
[----:B------:R-:W-:Y:S01]  /*1caa0*/  FMUL.FTZ R77, R125, R152 ;  /* 0x000000987d4d7220 */ /* 0x000fe20000410000 */
[-C--:B------:R-:W-:Y:S01]  /*1cab0*/  FMUL.FTZ R78, R126, R150.reuse ;  /* 0x000000967e4e7220 */ /* 0x080fe20000410000 */
[----:B------:R-:W-:Y:S01]  /*1cac0*/  FMUL.FTZ R79, R127, R150 ;  /* 0x000000967f4f7220 */ /* 0x000fe20000410000 */
[----:B------:R-:W-:Y:S01]  /*1cad0*/  LDSM.16.MT88.4 R72, [R153+0x800] ;  /* 0x000800009948783b */ /* 0x000fe20000004200 */
[----:B------:R-:W-:Y:S01]  /*1cae0*/  MUFU.EX2 R174, R174 ;  /* 0x000000ae00ae7308 */ /* 0x000fe20000000800 */
[--C-:B------:R-:W-:Y:S01]  /*1caf0*/  FFMA.FTZ R204, R204, UR4, -R141.reuse ;  /* 0x00000004cccc7c23 */ /* 0x100fe2000801088d */
[C---:B------:R-:W-:Y:S01]  /*1cb00*/  HMMA.16816.F32 R24, R4.reuse, R28, R24 ;  /* 0x0000001c0418723c */ /* 0x040fe20000001818 */
[----:B------:R-:W-:Y:S01]  /*1cb10*/  LDSM.16.MT88.4 R80, [R3+0x10800] ;  /* 0x010800000350783b */ /* 0x000fe20000004200 */
[----:B------:R-:W-:Y:S01]  /*1cb20*/  MUFU.EX2 R172, R172 ;  /* 0x000000ac00ac7308 */ /* 0x000fe20000000800 */
[--C-:B------:R-:W-:Y:S01]  /*1cb30*/  FFMA.FTZ R163, R230, UR4, -R141.reuse ;  /* 0x00000004e6a37c23 */ /* 0x100fe2000801088d */
[----:B------:R-:W-:Y:S01]  /*1cb40*/  FFMA.FTZ R202, R232, UR4, -R141 ;  /* 0x00000004e8ca7c23 */ /* 0x000fe2000801088d */
[----:B------:R-:W-:Y:S01]  /*1cb50*/  LDSM.16.MT88.4 R104, [R149+0xd000] ;  /* 0x00d000009568783b */ /* 0x000fe20000004200 */
[----:B------:R-:W-:Y:S01]  /*1cb60*/  MUFU.EX2 R155, R155 ;  /* 0x0000009b009b7308 */ /* 0x000fe20000000800 */
[--C-:B------:R-:W-:Y:S01]  /*1cb70*/  FFMA.FTZ R236, R236, UR4, -R147.reuse ;  /* 0x00000004ecec7c23 */ /* 0x100fe20008010893 */
[C---:B-----5:R-:W-:Y:S01]  /*1cb80*/  HMMA.16816.F32 R32, R4.reuse, R36, R32 ;  /* 0x000000240420723c */ /* 0x060fe20000001820 */
[--C-:B------:R-:W-:Y:S01]  /*1cb90*/  FFMA.FTZ R222, R222, UR4, -R147.reuse ;  /* 0x00000004dede7c23 */ /* 0x100fe20008010893 */
[----:B------:R-:W-:Y:S01]  /*1cba0*/  MUFU.EX2 R161, R161 ;  /* 0x000000a100a17308 */ /* 0x000fe20000000800 */
[--C-:B------:R-:W-:Y:S01]  /*1cbb0*/  FFMA.FTZ R167, R228, UR4, -R147.reuse ;  /* 0x00000004e4a77c23 */ /* 0x100fe20008010893 */
[----:B------:R-:W-:Y:S01]  /*1cbc0*/  FFMA.FTZ R169, R224, UR4, -R147 ;  /* 0x00000004e0a97c23 */ /* 0x000fe20008010893 */
[--C-:B------:R-:W-:Y:S01]  /*1cbd0*/  FFMA.FTZ R173, R218, UR4, -R141.reuse ;  /* 0x00000004daad7c23 */ /* 0x100fe2000801088d */
[----:B------:R-:W-:Y:S01]  /*1cbe0*/  MUFU.EX2 R194, R236 ;  /* 0x000000ec00c27308 */ /* 0x000fe20000000800 */
[----:B------:R-:W-:Y:S01]  /*1cbf0*/  FFMA.FTZ R171, R214, UR4, -R141 ;  /* 0x00000004d6ab7c23 */ /* 0x000fe2000801088d */
[C---:B------:R-:W-:Y:S01]  /*1cc00*/  HMMA.16816.F32 R56, R4.reuse, R64, R56 ;  /* 0x000000400438723c */ /* 0x040fe20000001838 */
[----:B------:R-:W-:Y:S01]  /*1cc10*/  FFMA.FTZ R226, R226, UR4, -R147 ;  /* 0x00000004e2e27c23 */ /* 0x000fe20008010893 */
[----:B------:R-:W-:Y:S01]  /*1cc20*/  MUFU.EX2 R192, R192 ;  /* 0x000000c000c07308 */ /* 0x000fe20000000800 */
[----:B------:R-:W-:Y:S01]  /*1cc30*/  FFMA.FTZ R220, R220, UR4, -R141 ;  /* 0x00000004dcdc7c23 */ /* 0x000fe2000801088d */
[--C-:B------:R-:W-:Y:S01]  /*1cc40*/  FFMA.FTZ R175, R188, UR4, -R147.reuse ;  /* 0x00000004bcaf7c23 */ /* 0x100fe20008010893 */
[----:B------:R-:W-:Y:S01]  /*1cc50*/  FFMA.FTZ R177, R184, UR4, -R147 ;  /* 0x00000004b8b17c23 */ /* 0x000fe20008010893 */
[----:B------:R-:W-:Y:S01]  /*1cc60*/  MUFU.EX2 R159, R159 ;  /* 0x0000009f009f7308 */ /* 0x000fe20000000800 */
[--C-:B------:R-:W-:Y:S01]  /*1cc70*/  FFMA.FTZ R179, R182, UR4, -R141.reuse ;  /* 0x00000004b6b37c23 */ /* 0x100fe2000801088d */
[C---:B------:R-:W-:Y:S01]  /*1cc80*/  HMMA.16816.F32 R28, R4.reuse, R30, R84 ;  /* 0x0000001e041c723c */ /* 0x040fe20000001854 */
[----:B------:R-:W-:Y:S01]  /*1cc90*/  LDSM.16.MT88.4 R84, [R154+0x4800] ;  /* 0x004800009a54783b */ /* 0x000fe20000004200 */
[----:B------:R-:W-:Y:S01]  /*1cca0*/  MUFU.EX2 R204, R204 ;  /* 0x000000cc00cc7308 */ /* 0x000fe20000000800 */
[----:B------:R-:W-:Y:S01]  /*1ccb0*/  FFMA.FTZ R181, R176, UR4, -R141 ;  /* 0x00000004b0b57c23 */ /* 0x000fe2000801088d */
[----:B------:R-:W-:Y:S01]  /*1ccc0*/  FFMA.FTZ R190, R190, UR4, -R147 ;  /* 0x00000004bebe7c23 */ /* 0x000fe20008010893 */
[----:B------:R-:W-:Y:S01]  /*1ccd0*/  FFMA.FTZ R180, R180, UR4, -R141 ;  /* 0x00000004b4b47c23 */ /* 0x000fe2000801088d */
[----:B------:R-:W-:Y:S01]  /*1cce0*/  MUFU.EX2 R165, R165 ;  /* 0x000000a500a57308 */ /* 0x000fe20000000800 */
[----:B------:R-:W-:Y:S01]  /*1ccf0*/  FFMA.FTZ R148, R221, R152, R148 ;  /* 0x00000098dd947223 */ /* 0x000fe20000010094 */
[C---:B------:R-:W-:Y:S01]  /*1cd00*/  HMMA.16816.F32 R36, R4.reuse, R38, R92 ;  /* 0x000000260424723c */ /* 0x040fe2000000185c */
[----:B------:R-:W5:Y:S01]  /*1cd10*/  LDSM.16.MT88.4 R92, [R154+0x800] ;  /* 0x000800009a5c783b */ /* 0x000f620000004200 */
[----:B------:R-:W-:Y:S01]  /*1cd20*/  MUFU.EX2 R163, R163 ;  /* 0x000000a300a37308 */ /* 0x000fe20000000800 */
[----:B------:R-:W-:Y:S01]  /*1cd30*/  FFMA.FTZ R144, R219, R150, R144 ;  /* 0x00000096db907223 */ /* 0x000fe20000010090 */
        /* <DEDUP_REMOVED lines=12> */
[C---:B----4-:R-:W-:Y:S01]  /*1ce00*/  HMMA.16816.F32 R76, R4.reuse, R88, R76 ;  /* 0x00000058044c723c */ /* 0x050fe2000000184c */
[----:B--2---:R-:W-:Y:S01]  /*1ce10*/  F2FP.F16.F32.PACK_AB R88, R110, R115 ;  /* 0x000000736e58723e */ /* 0x004fe200000000ff */
[----:B------:R-:W-:Y:S01]  /*1ce20*/  MUFU.EX2 R119, R119 ;  /* 0x0000007700777308 */ /* 0x000fe20000000800 */
[----:B------:R-:W-:Y:S01]  /*1ce30*/  F2FP.F16.F32.PACK_AB R89, R113, R114 ;  /* 0x000000727159723e */ /* 0x000fe200000000ff */
[--C-:B------:R-:W-:Y:S01]  /*1ce40*/  FFMA.FTZ R183, R170, UR4, -R147.reuse ;  /* 0x00000004aab77c23 */ /* 0x100fe20008010893 */
[----:B------:R-:W-:Y:S01]  /*1ce50*/  FFMA.FTZ R185, R166, UR4, -R147 ;  /* 0x00000004a6b97c23 */ /* 0x000fe20008010893 */
[----:B------:R-:W2:Y:S01]  /*1ce60*/  MUFU.EX2 R116, R116 ;  /* 0x0000007400747308 */ /* 0x000ea20000000800 */
[--C-:B------:R-:W-:Y:S01]  /*1ce70*/  FFMA.FTZ R189, R162, UR4, -R141.reuse ;  /* 0x00000004a2bd7c23 */ /* 0x100fe2000801088d */
[----:B------:R-:W-:Y:S01]  /*1ce80*/  HMMA.16816.F32 R4, R4, R90, R120 ;  /* 0x0000005a0404723c */ /* 0x000fe20000001878 */
[----:B---3--:R-:W-:Y:S01]  /*1ce90*/  F2FP.F16.F32.PACK_AB R90, R108, R111 ;  /* 0x0000006f6c5a723e */ /* 0x008fe200000000ff */
[----:B------:R-:W-:Y:S01]  /*1cea0*/  MUFU.EX2 R118, R118 ;  /* 0x0000007600767308 */ /* 0x000fe20000000800 */
[----:B-1----:R-:W-:Y:S01]  /*1ceb0*/  F2FP.F16.F32.PACK_AB R91, R109, R112 ;  /* 0x000000706d5b723e */ /* 0x002fe200000000ff */
[--C-:B------:R-:W-:Y:S01]  /*1cec0*/  FFMA.FTZ R120, R158, UR4, -R141.reuse ;  /* 0x000000049e787c23 */ /* 0x100fe2000801088d */
[--C-:B------:R-:W-:Y:S01]  /*1ced0*/  FFMA.FTZ R158, R156, UR4, -R141.reuse ;  /* 0x000000049c9e7c23 */ /* 0x100fe2000801088d */
[----:B------:R-:W1:Y:S01]  /*1cee0*/  MUFU.EX2 R117, R117 ;  /* 0x0000007500757308 */ /* 0x000e620000000800 */
[----:B------:R-:W-:Y:S01]  /*1cef0*/  FFMA.FTZ R187, R160, UR4, -R141 ;  /* 0x00000004a0bb7c23 */ /* 0x000fe2000801088d */
[--C-:B------:R-:W-:Y:S01]  /*1cf00*/  FFMA.FTZ R164, R164, UR4, -R147.reuse ;  /* 0x00000004a4a47c23 */ /* 0x100fe20008010893 */
[----:B------:R-:W-:Y:S01]  /*1cf10*/  FADD.FTZ R146, R143, R146 ;  /* 0x000000928f927221 */ /* 0x000fe20000010000 */
[C---:B------:R-:W-:Y:S01]  /*1cf20*/  HMMA.16816.F32 R8, R88.reuse, R100, R8 ;  /* 0x000000645808723c */ /* 0x040fe20000001808 */
[----:B------:R-:W3:Y:S01]  /*1cf30*/  MUFU.EX2 R167, R167 ;  /* 0x000000a700a77308 */ /* 0x000ee20000000800 */
[----:B------:R-:W-:Y:S01]  /*1cf40*/  FADD.FTZ R151, R151, R132 ;  /* 0x0000008497977221 */ /* 0x000fe20000010000 */
[----:B------:R-:W-:Y:S01]  /*1cf50*/  FADD.FTZ R115, R115, R146 ;  /* 0x0000009273737221 */ /* 0x000fe20000010000 */
[----:B------:R-:W-:Y:S01]  /*1cf60*/  FFMA.FTZ R142, R142, UR4, -R147 ;  /* 0x000000048e8e7c23 */ /* 0x000fe20008010893 */
[----:B------:R-:W-:Y:S01]  /*1cf70*/  MUFU.EX2 R224, R226 ;  /* 0x000000e200e07308 */ /* 0x000fe20000000800 */
[----:B------:R-:W-:Y:S01]  /*1cf80*/  FADD.FTZ R114, R114, R151 ;  /* 0x0000009772727221 */ /* 0x000fe20000010000 */
[----:B------:R-:W-:Y:S01]  /*1cf90*/  FADD.FTZ R110, R110, R115 ;  /* 0x000000736e6e7221 */ /* 0x000fe20000010000 */
[C---:B------:R-:W-:Y:S01]  /*1cfa0*/  HMMA.16816.F32 R12, R88.reuse, R102, R12 ;  /* 0x00000066580c723c */ /* 0x040fe2000000180c */
[----:B------:R-:W4:Y:S01]  /*1cfb0*/  LDSM.16.MT88.4 R100, [R153+0x4800] ;  /* 0x004800009964783b */ /* 0x000f220000004200 */
[----:B------:R-:W-:Y:S01]  /*1cfc0*/  MUFU.EX2 R169, R169 ;  /* 0x000000a900a97308 */ /* 0x000fe20000000800 */
[----:B------:R-:W-:Y:S01]  /*1cfd0*/  FADD.FTZ R113, R113, R114 ;  /* 0x0000007271717221 */ /* 0x000fe20000010000 */
[----:B------:R-:W-:Y:S01]  /*1cfe0*/  FADD.FTZ R111, R111, R110 ;  /* 0x0000006e6f6f7221 */ /* 0x000fe20000010000 */
[----:B------:R-:W-:Y:S01]  /*1cff0*/  ISETP.GT.AND P1, PT, R60, R205, PT ;  /* 0x000000cd3c00720c */ /* 0x000fe20003f24270 */
[----:B------:R-:W-:Y:S01]  /*1d000*/  MUFU.EX2 R173, R173 ;  /* 0x000000ad00ad7308 */ /* 0x000fe20000000800 */
[----:B------:R-:W-:Y:S01]  /*1d010*/  FADD.FTZ R112, R112, R113 ;  /* 0x0000007170707221 */ /* 0x000fe20000010000 */
[----:B------:R-:W-:Y:S01]  /*1d020*/  HMMA.16816.F32 R40, R88, R68, R40 ;  /* 0x000000445828723c */ /* 0x000fe20000001828 */
[----:B------:R-:W-:Y:S01]  /*1d030*/  FADD.FTZ R108, R108, R111 ;  /* 0x0000006f6c6c7221 */ /* 0x000fe20000010000 */
[----:B------:R-:W-:Y:S01]  /*1d040*/  MUFU.EX2 R171, R171 ;  /* 0x000000ab00ab7308 */ /* 0x000fe20000000800 */
[----:B------:R-:W-:Y:S01]  /*1d050*/  FADD.FTZ R112, R109, R112 ;  /* 0x000000706d707221 */ /* 0x000fe20000010000 */
[----:B------:R-:W-:-:S02]  /*1d060*/  MOV R132, R134 ;  /* 0x0000008600847202 */ /* 0x000fc40000000f00 */
[----:B------:R-:W-:Y:S02]  /*1d070*/  MUFU.EX2 R175, R175 ;  /* 0x000000af00af7308 */ /* 0x000fe40000000800 */
[C---:B------:R-:W-:Y:S01]  /*1d080*/  HMMA.16816.F32 R44, R88.reuse, R70, R44 ;  /* 0x00000046582c723c */ /* 0x040fe2000000182c */
[----:B------:R-:W3:Y:S01]  /*1d090*/  LDSM.16.MT88.4 R68, [R149+0x11000] ;  /* 0x011000009544783b */ /* 0x000ee20000004200 */
[----:B------:R-:W-:Y:S01]  /*1d0a0*/  MUFU.EX2 R177, R177 ;  /* 0x000000b100b17308 */ /* 0x000fe20000000800 */
[----:B------:R-:W-:Y:S02]  /*1d0b0*/  @P1 MOV R132, R134 ;  /* 0x0000008600841202 */ /* 0x000fe40000000f00 */
[----:B------:R-:W-:Y:S01]  /*1d0c0*/  @P1 IADD3 R62, PT, PT, R62, -0x3, RZ ;  /* 0xfffffffd3e3e1810 */ /* 0x000fe20007ffe0ff */
[----:B------:R-:W-:Y:S02]  /*1d0d0*/  MUFU.EX2 R179, R179 ;  /* 0x000000b300b37308 */ /* 0x000fe40000000800 */
[C---:B------:R-:W-:Y:S02]  /*1d0e0*/  HMMA.16816.F32 R16, R88.reuse, R96, R16 ;  /* 0x000000605810723c */ /* 0x040fe40000001810 */
[----:B------:R-:W-:Y:S04]  /*1d0f0*/  MUFU.EX2 R181, R181 ;  /* 0x000000b500b57308 */ /* 0x000fe80000000800 */
        /* <DEDUP_REMOVED lines=16> */
[----:B------:R-:W5:Y:S07]  /*1d200*/  LDSM.16.MT88.4 R72, [R153+0x1000] ;  /* 0x001000009948783b */ /* 0x000f6e0000004200 */
[C---:B------:R-:W-:Y:S08]  /*1d210*/  HMMA.16816.F32 R48, R88.reuse, R80, R48 ;  /* 0x000000505830723c */ /* 0x040ff00000001830 */
[C---:B------:R-:W-:Y:S01]  /*1d220*/  HMMA.16816.F32 R52, R88.reuse, R82, R52 ;  /* 0x000000525834723c */ /* 0x040fe20000001834 */
[----:B------:R-:W-:Y:S07]  /*1d230*/  LDSM.16.MT88.4 R80, [R3+0x11000] ;  /* 0x011000000350783b */ /* 0x000fee0000004200 */
[----:B------:R-:W-:Y:S01]  /*1d240*/  HMMA.16816.F32 R56, R88, R84, R56 ;  /* 0x000000545838723c */ /* 0x000fe20000001838 */
[----:B--2---:R-:W-:Y:S01]  /*1d250*/  F2FP.F16.F32.PACK_AB R84, R116, R119 ;  /* 0x000000777454723e */ /* 0x004fe200000000ff */
[----:B------:R-:W-:Y:S01]  /*1d260*/  FADD.FTZ R119, R119, R108 ;  /* 0x0000006c77777221 */ /* 0x000fe20000010000 */
[----:B------:R-:W-:Y:S01]  /*1d270*/  F2FP.F16.F32.PACK_AB R85, R174, R157 ;  /* 0x0000009dae55723e */ /* 0x000fe200000000ff */
[----:B------:R-:W-:-:S02]  /*1d280*/  FADD.FTZ R157, R157, R112 ;  /* 0x000000709d9d7221 */ /* 0x000fc40000010000 */
[----:B------:R-:W-:Y:S02]  /*1d290*/  FADD.FTZ R119, R116, R119 ;  /* 0x0000007774777221 */ /* 0x000fe40000010000 */
[C---:B------:R-:W-:Y:S01]  /*1d2a0*/  HMMA.16816.F32 R64, R88.reuse, R86, R64 ;  /* 0x000000565840723c */ /* 0x040fe20000001840 */
[----:B-1----:R-:W-:Y:S01]  /*1d2b0*/  F2FP.F16.F32.PACK_AB R86, R117, R118 ;  /* 0x000000767556723e */ /* 0x002fe200000000ff */
[----:B------:R-:W-:Y:S01]  /*1d2c0*/  FADD.FTZ R157, R174, R157 ;  /* 0x0000009dae9d7221 */ /* 0x000fe20000010000 */
[----:B------:R-:W-:Y:S01]  /*1d2d0*/  F2FP.F16.F32.PACK_AB R87, R155, R172 ;  /* 0x000000ac9b57723e */ /* 0x000fe200000000ff */
[----:B------:R-:W-:Y:S02]  /*1d2e0*/  FADD.FTZ R118, R118, R119 ;  /* 0x0000007776767221 */ /* 0x000fe40000010000 */
[----:B------:R-:W-:Y:S02]  /*1d2f0*/  FADD.FTZ R172, R172, R157 ;  /* 0x0000009dacac7221 */ /* 0x000fe40000010000 */
[----:B----4-:R-:W-:Y:S01]  /*1d300*/  HMMA.16816.F32 R76, R88, R100, R76 ;  /* 0x00000064584c723c */ /* 0x010fe2000000184c */
[----:B------:R-:W-:Y:S01]  /*1d310*/  FADD.FTZ R118, R117, R118 ;  /* 0x0000007675767221 */ /* 0x000fe20000010000 */
[----:B------:R-:W-:-:S06]  /*1d320*/  FADD.FTZ R155, R155, R172 ;  /* 0x000000ac9b9b7221 */ /* 0x000fcc0000010000 */
[----:B------:R-:W-:Y:S01]  /*1d330*/  HMMA.16816.F32 R4, R88, R102, R4 ;  /* 0x000000665804723c */ /* 0x000fe20000001804 */
[----:B------:R-:W1:Y:S04]  /*1d340*/  LDSM.16.MT88.4 R88, [R154+0x5000] ;  /* 0x005000009a58783b */ /* 0x000e680000004200 */
[----:B------:R-:W-:Y:S03]  /*1d350*/  LDSM.16.MT88.4 R100, [R149+0xd800] ;  /* 0x00d800009564783b */ /* 0x000fe60000004200 */
[C---:B---3--:R-:W-:Y:S08]  /*1d360*/  HMMA.16816.F32 R40, R84.reuse, R68, R40 ;  /* 0x000000445428723c */ /* 0x048ff00000001828 */
[C---:B------:R-:W-:Y:S01]  /*1d370*/  HMMA.16816.F32 R44, R84.reuse, R70, R44 ;  /* 0x00000046542c723c */ /* 0x040fe2000000182c */
[----:B------:R-:W2:Y:S07]  /*1d380*/  LDSM.16.MT88.4 R68, [R153+0x5000] ;  /* 0x005000009944783b */ /* 0x000eae0000004200 */
[C---:B------:R-:W-:Y:S08]  /*1d390*/  HMMA.16816.F32 R16, R84.reuse, R96, R16 ;  /* 0x000000605410723c */ /* 0x040ff00000001810 */
[C---:B------:R-:W-:Y:S01]  /*1d3a0*/  HMMA.16816.F32 R20, R84.reuse, R98, R20 ;  /* 0x000000625414723c */ /* 0x040fe20000001814 */
[----:B------:R-:W3:Y:S07]  /*1d3b0*/  LDSM.16.MT88.4 R96, [R3+0xd800] ;  /* 0x00d800000360783b */ /* 0x000eee0000004200 */
[C---:B-----5:R-:W-:Y:S08]  /*1d3c0*/  HMMA.16816.F32 R32, R84.reuse, R72, R32 ;  /* 0x000000485420723c */ /* 0x060ff00000001820 */
        /* <DEDUP_REMOVED lines=32> */
[C---:B-1----:R-:W-:Y:S08]  /*1d5d0*/  HMMA.16816.F32 R48, R68.reuse, R88, R48 ;  /* 0x000000584430723c */ /* 0x042ff00000001830 */
[C---:B------:R-:W-:Y:S01]  /*1d5e0*/  HMMA.16816.F32 R52, R68.reuse, R90, R52 ;  /* 0x0000005a4434723c */ /* 0x040fe20000001834 */
[----:B------:R-:W1:Y:S07]  /*1d5f0*/  LDSM.16.MT88.4 R88, [R149+0xe000] ;  /* 0x00e000009558783b */ /* 0x000e6e0000004200 */
[C---:B----4-:R-:W-:Y:S08]  /*1d600*/  HMMA.16816.F32 R40, R68.reuse, R72, R40 ;  /* 0x000000484428723c */ /* 0x050ff00000001828 */
[C---:B------:R-:W-:Y:S01]  /*1d610*/  HMMA.16816.F32 R44, R68.reuse, R74, R44 ;  /* 0x0000004a442c723c */ /* 0x040fe2000000182c */
[----:B------:R-:W4:Y:S07]  /*1d620*/  LDSM.16.MT88.4 R72, [R149+0x12000] ;  /* 0x012000009548783b */ /* 0x000f2e0000004200 */
[----:B-----5:R-:W-:Y:S01]  /*1d630*/  HMMA.16816.F32 R56, R68, R104, R56 ;  /* 0x000000684438723c */ /* 0x020fe20000001838 */
[----:B------:R-:W-:-:S02]  /*1d640*/  FFMA.FTZ R104, R216, UR4, -R141 ;  /* 0x00000004d8687c23 */ /* 0x000fc4000801088d */
[----:B------:R-:W5:Y:S04]  /*1d650*/  MUFU.EX2 R216, R220 ;  /* 0x000000dc00d87308 */ /* 0x000f680000000800 */
[----:B------:R2:W1:Y:S01]  /*1d660*/  MUFU.EX2 R214, R104 ;  /* 0x0000006800d67308 */ /* 0x0004620000000800 */
[C---:B------:R-:W-:Y:S08]  /*1d670*/  HMMA.16816.F32 R8, R68.reuse, R100, R8 ;  /* 0x000000644408723c */ /* 0x040ff00000001808 */
[----:B------:R-:W-:Y:S01]  /*1d680*/  HMMA.16816.F32 R12, R68, R102, R12 ;  /* 0x00000066440c723c */ /* 0x000fe2000000180c */
[----:B------:R-:W-:Y:S01]  /*1d690*/  LDSM.16.MT88.4 R100, [R3+0xe000] ;  /* 0x00e000000364783b */ /* 0x000fe20000004200 */
[----:B--2---:R-:W-:-:S02]  /*1d6a0*/  FFMA.FTZ R104, R186, UR4, -R147 ;  /* 0x00000004ba687c23 */ /* 0x004fc40008010893 */
[----:B------:R-:W2:Y:S04]  /*1d6b0*/  MUFU.EX2 R186, R190 ;  /* 0x000000be00ba7308 */ /* 0x000ea80000000800 */
[C---:B------:R-:W-:Y:S01]  /*1d6c0*/  HMMA.16816.F32 R32, R68.reuse, R80, R32 ;  /* 0x000000504420723c */ /* 0x040fe20000001820 */
[----:B------:R3:W-:Y:S07]  /*1d6d0*/  MUFU.EX2 R184, R104 ;  /* 0x0000006800b87308 */ /* 0x0007ee0000000800 */
[C---:B------:R-:W-:Y:S01]  /*1d6e0*/  HMMA.16816.F32 R36, R68.reuse, R82, R36 ;  /* 0x000000524424723c */ /* 0x040fe20000001824 */
[----:B------:R-:W2:Y:S07]  /*1d6f0*/  LDSM.16.MT88.4 R80, [R153+0x2000] ;  /* 0x002000009950783b */ /* 0x000eae0000004200 */
[C---:B------:R-:W-:Y:S08]  /*1d700*/  HMMA.16816.F32 R24, R68.reuse, R92, R24 ;  /* 0x0000005c4418723c */ /* 0x040ff00000001818 */
        /* <DEDUP_REMOVED lines=12> */
[----:B-1----:R-:W-:Y:S01]  /*1d7d0*/  F2FP.F16.F32.PACK_AB R71, R171, R214 ;  /* 0x000000d6ab47723e */ /* 0x002fe200000000ff */
        /* <DEDUP_REMOVED lines=8> */
[----:B------:R-:W1:Y:S07]  /*1d860*/  LDSM.16.MT88.4 R88, [R154+0x6000] ;  /* 0x006000009a58783b */ /* 0x000e6e0000004200 */
[C---:B----4-:R-:W-:Y:S08]  /*1d870*/  HMMA.16816.F32 R40, R68.reuse, R72, R40 ;  /* 0x000000484428723c */ /* 0x050ff00000001828 */
        /* <DEDUP_REMOVED lines=8> */
[----:B-1----:R-:W-:Y:S01]  /*1d900*/  HMMA.16816.F32 R56, R68, R88, R56 ;  /* 0x000000584438723c */ /* 0x002fe20000001838 */
[----:B------:R-:W-:-:S02]  /*1d910*/  FFMA.FTZ R88, R178, UR4, -R141 ;  /* 0x00000004b2587c23 */ /* 0x000fc4000801088d */
[----:B------:R-:W1:Y:S04]  /*1d920*/  MUFU.EX2 R178, R180 ;  /* 0x000000b400b27308 */ /* 0x000e680000000800 */
[----:B------:R5:W2:Y:S01]  /*1d930*/  MUFU.EX2 R176, R88 ;  /* 0x0000005800b07308 */ /* 0x000aa20000000800 */
[C---:B------:R-:W-:Y:S08]  /*1d940*/  HMMA.16816.F32 R16, R68.reuse, R100, R16 ;  /* 0x000000644410723c */ /* 0x040ff00000001810 */
[C---:B------:R-:W-:Y:S01]  /*1d950*/  HMMA.16816.F32 R20, R68.reuse, R102, R20 ;  /* 0x000000664414723c */ /* 0x040fe20000001814 */
[----:B------:R-:W-:Y:S07]  /*1d960*/  LDSM.16.MT88.4 R100, [R149+0xe800] ;  /* 0x00e800009564783b */ /* 0x000fee0000004200 */
[C---:B------:R-:W-:Y:S08]  /*1d970*/  HMMA.16816.F32 R24, R68.reuse, R92, R24 ;  /* 0x0000005c4418723c */ /* 0x040ff00000001818 */
[C---:B------:R-:W-:Y:S01]  /*1d980*/  HMMA.16816.F32 R28, R68.reuse, R94, R28 ;  /* 0x0000005e441c723c */ /* 0x040fe2000000181c */
[----:B------:R-:W-:Y:S07]  /*1d990*/  LDSM.16.MT88.4 R92, [R154+0x2800] ;  /* 0x002800009a5c783b */ /* 0x000fee0000004200 */
[C---:B------:R-:W-:Y:S01]  /*1d9a0*/  HMMA.16816.F32 R64, R68.reuse, R90, R64 ;  /* 0x0000005a4440723c */ /* 0x040fe20000001840 */
[----:B-----5:R-:W-:Y:S07]  /*1d9b0*/  LDSM.16.MT88.4 R88, [R153+0x3000] ;  /* 0x003000009958783b */ /* 0x020fee0000004200 */
[----:B---3--:R-:W-:Y:S01]  /*1d9c0*/  HMMA.16816.F32 R76, R68, R72, R76 ;  /* 0x00000048444c723c */ /* 0x008fe2000000184c */
[----:B------:R-:W-:Y:S01]  /*1d9d0*/  F2FP.F16.F32.PACK_AB R72, R186, R175 ;  /* 0x000000afba48723e */ /* 0x000fe200000000ff */
[----:B------:R-:W-:Y:S01]  /*1d9e0*/  FADD.FTZ R175, R175, R224 ;  /* 0x000000e0afaf7221 */ /* 0x000fe20000010000 */
[----:B-1----:R-:W-:Y:S01]  /*1d9f0*/  F2FP.F16.F32.PACK_AB R73, R178, R179 ;  /* 0x000000b3b249723e */ /* 0x002fe200000000ff */
[----:B------:R-:W-:-:S02]  /*1da00*/  FADD.FTZ R179, R179, R214 ;  /* 0x000000d6b3b37221 */ /* 0x000fc40000010000 */
[----:B------:R-:W-:Y:S02]  /*1da10*/  FADD.FTZ R175, R186, R175 ;  /* 0x000000afbaaf7221 */ /* 0x000fe40000010000 */
[----:B------:R-:W-:Y:S01]  /*1da20*/  HMMA.16816.F32 R4, R68, R74, R4 ;  /* 0x0000004a4404723c */ /* 0x000fe20000001804 */
[----:B------:R-:W1:Y:S01]  /*1da30*/  LDSM.16.MT88.4 R68, [R154+0x6800] ;  /* 0x006800009a44783b */ /* 0x000e620000004200 */
[----:B------:R-:W-:Y:S01]  /*1da40*/  F2FP.F16.F32.PACK_AB R74, R177, R184 ;  /* 0x000000b8b14a723e */ /* 0x000fe200000000ff */
[----:B------:R-:W-:Y:S01]  /*1da50*/  FADD.FTZ R179, R178, R179 ;  /* 0x000000b3b2b37221 */ /* 0x000fe20000010000 */
[----:B--2---:R-:W-:Y:S01]  /*1da60*/  F2FP.F16.F32.PACK_AB R75, R181, R176 ;  /* 0x000000b0b54b723e */ /* 0x004fe200000000ff */
[----:B------:R-:W-:Y:S02]  /*1da70*/  FADD.FTZ R184, R184, R175 ;  /* 0x000000afb8b87221 */ /* 0x000fe40000010000 */
[----:B------:R-:W-:Y:S02]  /*1da80*/  FADD.FTZ R176, R176, R179 ;  /* 0x000000b3b0b07221 */ /* 0x000fe40000010000 */
[----:B------:R-:W-:-:S02]  /*1da90*/  FADD.FTZ R177, R177, R184 ;  /* 0x000000b8b1b17221 */ /* 0x000fc40000010000 */
[----:B------:R-:W-:Y:S01]  /*1daa0*/  HMMA.16816.F32 R40, R72, R80, R40 ;  /* 0x000000504828723c */ /* 0x000fe20000001828 */
[----:B------:R-:W-:-:S07]  /*1dab0*/  FADD.FTZ R176, R181, R176 ;  /* 0x000000b0b5b07221 */ /* 0x000fce0000010000 */
        /* <DEDUP_REMOVED lines=20> */
[C---:B--2---:R-:W-:Y:S08]  /*1dc00*/  HMMA.16816.F32 R76, R72.reuse, R80, R76 ;  /* 0x00000050484c723c */ /* 0x044ff0000000184c */
        /* <DEDUP_REMOVED lines=11> */
[----:B---3--:R-:W-:Y:S01]  /*1dcc0*/  HMMA.16816.F32 R40, R72, R84, R40 ;  /* 0x000000544828723c */ /* 0x008fe20000001828 */
[----:B------:R-:W-:Y:S01]  /*1dcd0*/  FADD.FTZ R158, R158, R189 ;  /* 0x000000bd9e9e7221 */ /* 0x000fe20000010000 */
[----:B------:R-:W-:-:S03]  /*1dce0*/  FADD.FTZ R185, R162, R185 ;  /* 0x000000b9a2b97221 */ /* 0x000fc60000010000 */
[----:B------:R-:W-:-:S03]  /*1dcf0*/  FADD.FTZ R187, R187, R158 ;  /* 0x0000009ebbbb7221 */ /* 0x000fc60000010000 */
[C---:B------:R-:W-:Y:S01]  /*1dd00*/  HMMA.16816.F32 R44, R72.reuse, R86, R44 ;  /* 0x00000056482c723c */ /* 0x040fe2000000182c */
[----:B------:R-:W2:Y:S07]  /*1dd10*/  LDSM.16.MT88.4 R84, [R153+0x7000] ;  /* 0x007000009954783b */ /* 0x000eae0000004200 */
[----:B------:R-:W-:Y:S01]  /*1dd20*/  HMMA.16816.F32 R32, R72, R88, R32 ;  /* 0x000000584820723c */ /* 0x000fe20000001820 */
[--C-:B------:R-:W-:Y:S01]  /*1dd30*/  FFMA.FTZ R89, R133, UR4, -R141.reuse ;  /* 0x0000000485597c23 */ /* 0x100fe2000801088d */
[----:B------:R-:W-:Y:S01]  /*1dd40*/  FFMA.FTZ R133, R138, UR4, -R141 ;  /* 0x000000048a857c23 */ /* 0x000fe2000801088d */
[----:B------:R-:W-:-:S02]  /*1dd50*/  FFMA.FTZ R88, R136, UR4, -R147 ;  /* 0x0000000488587c23 */ /* 0x000fc40008010893 */
[----:B------:R-:W-:Y:S03]  /*1dd60*/  MUFU.EX2 R138, R89 ;  /* 0x00000059008a7308 */ /* 0x000fe60000000800 */
[C---:B------:R-:W-:Y:S01]  /*1dd70*/  HMMA.16816.F32 R36, R72.reuse, R90, R36 ;  /* 0x0000005a4824723c */ /* 0x040fe20000001824 */
[--C-:B------:R-:W-:Y:S01]  /*1dd80*/  FFMA.FTZ R90, R137, UR4, -R147.reuse ;  /* 0x00000004895a7c23 */ /* 0x100fe20008010893 */
[----:B------:R-:W-:Y:S01]  /*1dd90*/  FFMA.FTZ R137, R139, UR4, -R147 ;  /* 0x000000048b897c23 */ /* 0x000fe20008010893 */
[----:B------:R-:W3:Y:S04]  /*1dda0*/  MUFU.EX2 R133, R133 ;  /* 0x0000008500857308 */ /* 0x000ee80000000800 */
[----:B------:R-:W-:Y:S01]  /*1ddb0*/  MUFU.EX2 R136, R90 ;  /* 0x0000005a00887308 */ /* 0x000fe20000000800 */
[C---:B-1----:R-:W-:Y:S01]  /*1ddc0*/  HMMA.16816.F32 R56, R72.reuse, R68, R56 ;  /* 0x000000444838723c */ /* 0x042fe20000001838 */
[--C-:B------:R-:W-:Y:S01]  /*1ddd0*/  FFMA.FTZ R68, R140, UR4, -R141.reuse ;  /* 0x000000048c447c23 */ /* 0x100fe2000801088d */
[----:B------:R-:W-:Y:S01]  /*1dde0*/  FFMA.FTZ R140, R61, UR4, -R141 ;  /* 0x000000043d8c7c23 */ /* 0x000fe2000801088d */
[----:B------:R-:W1:Y:S04]  /*1ddf0*/  MUFU.EX2 R139, R88 ;  /* 0x00000058008b7308 */ /* 0x000e680000000800 */
[----:B------:R-:W5:Y:S01]  /*1de00*/  MUFU.EX2 R137, R137 ;  /* 0x0000008900897308 */ /* 0x000f620000000800 */
[C---:B----4-:R-:W-:Y:S01]  /*1de10*/  HMMA.16816.F32 R12, R72.reuse, R102, R12 ;  /* 0x00000066480c723c */ /* 0x050fe2000000180c */
[C---:B---3--:R-:W-:Y:S01]  /*1de20*/  F2FP.F16.F32.PACK_AB R121, R133.reuse, R138 ;  /* 0x0000008a8579723e */ /* 0x048fe200000000ff */
[----:B------:R-:W-:Y:S01]  /*1de30*/  FADD.FTZ R138, R138, R187 ;  /* 0x000000bb8a8a7221 */ /* 0x000fe20000010000 */
[----:B------:R-:W-:Y:S03]  /*1de40*/  MUFU.EX2 R61, R68 ;  /* 0x00000044003d7308 */ /* 0x000fe60000000800 */
[----:B------:R-:W-:Y:S01]  /*1de50*/  FADD.FTZ R138, R133, R138 ;  /* 0x0000008a858a7221 */ /* 0x000fe20000010000 */
[----:B------:R-:W3:Y:S01]  /*1de60*/  MUFU.EX2 R140, R140 ;  /* 0x0000008c008c7308 */ /* 0x000ee20000000800 */
[----:B------:R-:W-:Y:S01]  /*1de70*/  HMMA.16816.F32 R8, R72, R100, R8 ;  /* 0x000000644808723c */ /* 0x000fe20000001808 */
[----:B-1----:R-:W-:Y:S01]  /*1de80*/  F2FP.F16.F32.PACK_AB R120, R139, R136 ;  /* 0x000000888b78723e */ /* 0x002fe200000000ff */
[----:B------:R-:W1:Y:S01]  /*1de90*/  LDSM.16.MT88.4 R100, [R149+0x13800] ;  /* 0x013800009564783b */ /* 0x000e620000004200 */
[----:B------:R-:W-:Y:S01]  /*1dea0*/  FADD.FTZ R136, R136, R185 ;  /* 0x000000b988887221 */ /* 0x000fe20000010000 */
[----:B-----5:R-:W-:-:S03]  /*1deb0*/  F2FP.F16.F32.PACK_AB R122, R142, R137 ;  /* 0x000000898e7a723e */ /* 0x020fc600000000ff */
[----:B------:R-:W-:Y:S01]  /*1dec0*/  FADD.FTZ R136, R139, R136 ;  /* 0x000000888b887221 */ /* 0x000fe20000010000 */
[C---:B------:R-:W-:Y:S03]  /*1ded0*/  HMMA.16816.F32 R64, R72.reuse, R70, R64 ;  /* 0x000000464840723c */ /* 0x040fe60000001840 */
[----:B------:R-:W-:Y:S01]  /*1dee0*/  FADD.FTZ R137, R137, R136 ;  /* 0x0000008889897221 */ /* 0x000fe20000010000 */
[----:B---3--:R-:W-:Y:S01]  /*1def0*/  F2FP.F16.F32.PACK_AB R123, R140, R61 ;  /* 0x0000003d8c7b723e */ /* 0x008fe200000000ff */
[----:B------:R-:W-:Y:S02]  /*1df00*/  FADD.FTZ R61, R61, R138 ;  /* 0x0000008a3d3d7221 */ /* 0x000fe40000010000 */
[----:B------:R-:W-:Y:S01]  /*1df10*/  FADD.FTZ R221, R142, R137 ;  /* 0x000000898edd7221 */ /* 0x000fe20000010000 */
[----:B------:R-:W-:Y:S01]  /*1df20*/  HMMA.16816.F32 R24, R72, R92, R24 ;  /* 0x0000005c4818723c */ /* 0x000fe20000001818 */
[----:B------:R-:W-:-:S07]  /*1df30*/  FADD.FTZ R219, R140, R61 ;  /* 0x0000003d8cdb7221 */ /* 0x000fce0000010000 */
[C---:B------:R-:W-:Y:S01]  /*1df40*/  HMMA.16816.F32 R28, R72.reuse, R94, R28 ;  /* 0x0000005e481c723c */ /* 0x040fe2000000181c */
[----:B------:R-:W-:Y:S07]  /*1df50*/  LDSM.16.MT88.4 R92, [R153+0x3800] ;  /* 0x00380000995c783b */ /* 0x000fee0000004200 */
[C---:B--2---:R-:W-:Y:S01]  /*1df60*/  HMMA.16816.F32 R124, R72.reuse, R84, R76 ;  /* 0x00000054487c723c */ /* 0x044fe2000000184c */
[----:B------:R-:W2:Y:S07]  /*1df70*/  LDSM.16.MT88.4 R76, [R3+0xf800] ;  /* 0x00f80000034c783b */ /* 0x000eae0000004200 */
[----:B------:R-:W-:Y:S01]  /*1df80*/  HMMA.16816.F32 R4, R72, R86, R4 ;  /* 0x000000564804723c */ /* 0x000fe20000001804 */
[----:B------:R-:W3:Y:S07]  /*1df90*/  LDSM.16.MT88.4 R84, [R154+0x3800] ;  /* 0x003800009a54783b */ /* 0x000eee0000004200 */
[C---:B------:R-:W-:Y:S01]  /*1dfa0*/  HMMA.16816.F32 R68, R120.reuse, R82, R12 ;  /* 0x000000527844723c */ /* 0x040fe2000000180c */
[----:B------:R-:W-:Y:S04]  /*1dfb0*/  LDSM.16.MT88.4 R12, [R154+0x7800] ;  /* 0x007800009a0c783b */ /* 0x000fe80000004200 */
[----:B------:R-:W-:Y:S03]  /*1dfc0*/  LDSM.16.MT88.4 R152, [R153+0x7800] ;  /* 0x007800009998783b */ /* 0x000fe60000004200 */
[----:B------:R-:W-:Y:S01]  /*1dfd0*/  HMMA.16816.F32 R128, R120, R80, R8 ;  /* 0x000000507880723c */ /* 0x000fe20000001808 */
[----:B------:R4:W5:Y:S07]  /*1dfe0*/  LDSM.16.MT88.4 R8, [R3+0x13800] ;  /* 0x013800000308783b */ /* 0x00096e0000004200 */
[C---:B------:R-:W-:Y:S08]  /*1dff0*/  HMMA.16816.F32 R16, R72.reuse, R96, R16 ;  /* 0x000000604810723c */ /* 0x040ff00000001810 */
[C---:B------:R-:W-:Y:S08]  /*1e000*/  HMMA.16816.F32 R20, R72.reuse, R98, R20 ;  /* 0x000000624814723c */ /* 0x040ff00000001814 */
[----:B------:R-:W-:Y:S01]  /*1e010*/  HMMA.16816.F32 R48, R72, R104, R48 ;  /* 0x000000684830723c */ /* 0x000fe20000001830 */
[----:B----4-:R-:W-:-:S02]  /*1e020*/  MOV R3, R0 ;  /* 0x0000000000037202 */ /* 0x010fc40000000f00 */
[----:B------:R-:W-:-:S05]  /*1e030*/  @P1 MOV R3, R0 ;  /* 0x0000000000031202 */ /* 0x000fca0000000f00 */
[----:B------:R-:W-:Y:S08]  /*1e040*/  HMMA.16816.F32 R52, R72, R106, R52 ;  /* 0x0000006a4834723c */ /* 0x000ff00000001834 */
[C---:B-1----:R-:W-:Y:S08]  /*1e050*/  HMMA.16816.F32 R96, R120.reuse, R100, R40 ;  /* 0x000000647860723c */ /* 0x042ff00000001828 */
[C---:B--2---:R-:W-:Y:S08]  /*1e060*/  HMMA.16816.F32 R72, R120.reuse, R76, R16 ;  /* 0x0000004c7848723c */ /* 0x044ff00000001810 */
[C---:B---3--:R-:W-:Y:S08]  /*1e070*/  HMMA.16816.F32 R80, R120.reuse, R84, R24 ;  /* 0x000000547850723c */ /* 0x048ff00000001818 */
[C---:B------:R-:W-:Y:S08]  /*1e080*/  HMMA.16816.F32 R88, R120.reuse, R92, R32 ;  /* 0x0000005c7858723c */ /* 0x040ff00000001820 */
[C---:B------:R-:W-:Y:S08]  /*1e090*/  HMMA.16816.F32 R100, R120.reuse, R102, R44 ;  /* 0x000000667864723c */ /* 0x040ff0000000182c */
[C---:B------:R-:W-:Y:S08]  /*1e0a0*/  HMMA.16816.F32 R76, R120.reuse, R78, R20 ;  /* 0x0000004e784c723c */ /* 0x040ff00000001814 */
[C---:B-----5:R-:W-:Y:S08]  /*1e0b0*/  HMMA.16816.F32 R104, R120.reuse, R8, R48 ;  /* 0x000000087868723c */ /* 0x060ff00000001830 */
[C---:B------:R-:W-:Y:S08]  /*1e0c0*/  HMMA.16816.F32 R108, R120.reuse, R10, R52 ;  /* 0x0000000a786c723c */ /* 0x040ff00000001834 */
[C---:B------:R-:W-:Y:S08]  /*1e0d0*/  HMMA.16816.F32 R84, R120.reuse, R86, R28 ;  /* 0x000000567854723c */ /* 0x040ff0000000181c */
[C---:B------:R-:W-:Y:S08]  /*1e0e0*/  HMMA.16816.F32 R112, R120.reuse, R12, R56 ;  /* 0x0000000c7870723c */ /* 0x040ff00000001838 */
[----:B------:R-:W-:Y:S01]  /*1e0f0*/  HMMA.16816.F32 R116, R120, R14, R64 ;  /* 0x0000000e7874723c */ /* 0x000fe20000001840 */
[----:B------:R-:W-:-:S07]  /*1e100*/  MOV R64, R60 ;  /* 0x0000003c00407202 */ /* 0x000fce0000000f00 */
[C---:B------:R-:W-:Y:S08]  /*1e110*/  HMMA.16816.F32 R92, R120.reuse, R94, R36 ;  /* 0x0000005e785c723c */ /* 0x040ff00000001824 */
[C---:B------:R-:W-:Y:S08]  /*1e120*/  HMMA.16816.F32 R124, R120.reuse, R152, R124 ;  /* 0x00000098787c723c */ /* 0x040ff0000000187c */
[----:B------:R-:W-:Y:S01]  /*1e130*/  HMMA.16816.F32 R120, R120, R154, R4 ;  /* 0x0000009a7878723c */ /* 0x000fe20000001804 */
[----:B------:R-:W-:-:S04]  /*1e140*/  NOP ;  /* 0x0000000000007918 */ /* 0x000fc80000000000 */
[----:B------:R-:W-:-:S15]  /*1e150*/  @P1 BRA `(.L_x_1600) ;  /* 0x0000000000041947 */ /* 0x000fde0003800000 */
.L_x_1594:
[----:B------:R-:W-:-:S07]  /*1e160*/  IADD3 R62, PT, PT, R64, -0x1, RZ ;  /* 0xffffffff403e7810 */ /* 0x000fce0007ffe0ff */
.L_x_1600:
[----:B------:R-:W-:-:S13]  /*1e170*/  ISETP.GE.AND P1, PT, R62, R205, PT ;  /* 0x000000cd3e00720c */ /* 0x000fda0003f26270 */
        /* <DEDUP_REMOVED lines=22> */
.L_x_1605:
[----:B------:R-:W-:Y:S01]  /*1e2e0*/  @!P3 IADD3 R9, P0, PT, RZ, -R216, RZ ;  /* 0x800000d8ff09b210 */ /* 0x000fe20007f1e0ff */
[----:B------:R-:W1:Y:S01]  /*1e2f0*/  S2R R197, SR_TID.X ;  /* 0x0000000000c57919 */ /* 0x000e620000002100 */
[----:B------:R-:W5:Y:S01]  /*1e300*/  @!P3 LDC R8, c[0x0][0x3c0] ;  /* 0x0000f000ff08bb82 */ /* 0x000f620000000800 */
[----:B------:R-:W-:Y:S07]  /*1e310*/  DEPBAR.LE SB0, 0x0 ;  /* 0x000080000000791a */ /* 0x000fee0000000000 */
[----:B------:R-:W2:Y:S08]  /*1e320*/  LDC R7, c[0x0][0x3c4] ;  /* 0x0000f100ff077b82 */ /* 0x000eb00000000800 */
[----:B------:R-:W-:Y:S01]  /*1e330*/  BAR.SYNC.DEFER_BLOCKING 0x0 ;  /* 0x0000000000007b1d */ /* 0x000fe20000010000 */
[--C-:B-1----:R-:W-:Y:S01]  /*1e340*/  SHF.R.U32.HI R198, RZ, 0x1, R197.reuse ;  /* 0x00000001ffc67819 */ /* 0x102fe200000116c5 */
[C---:B------:R-:W-:Y:S01]  /*1e350*/  IMAD.SHL.U32 R196, R197.reuse, 0x8, RZ ;  /* 0x00000008c5c47824 */ /* 0x040fe200078e00ff */
[C---:B------:R-:W-:Y:S01]  /*1e360*/  LOP3.LUT R2, R197.reuse, 0x38, RZ, 0xc0, !PT ;  /* 0x00000038c5027812 */ /* 0x040fe200078ec0ff */
[C---:B------:R-:W-:Y:S01]  /*1e370*/  IMAD.SHL.U32 R199, R197.reuse, 0x20, RZ ;  /* 0x00000020c5c77824 */ /* 0x040fe200078e00ff */
[----:B------:R-:W-:Y:S01]  /*1e380*/  LOP3.LUT R5, R198, 0x8, RZ, 0xc0, !PT ;  /* 0x00000008c6057812 */ /* 0x000fe200078ec0ff */
[----:B-----5:R-:W-:Y:S01]  /*1e390*/  @!P3 IMAD.SHL.U32 R10, R8, 0x80, RZ ;  /* 0x00000080080ab824 */ /* 0x020fe200078e00ff */
[C---:B------:R-:W-:Y:S01]  /*1e3a0*/  LOP3.LUT R11, R196.reuse, 0x1f8, RZ, 0xc0, !PT ;  /* 0x000001f8c40b7812 */ /* 0x040fe200078ec0ff */
[----:B------:R-:W-:Y:S01]  /*1e3b0*/  IMAD.SHL.U32 R4, R197, 0x40, RZ ;  /* 0x00000040c5047824 */ /* 0x000fe200078e00ff */
[----:B------:R-:W-:Y:S01]  /*1e3c0*/  LOP3.LUT R223, R196, 0x1e00, RZ, 0xc0, !PT ;  /* 0x00001e00c4df7812 */ /* 0x000fe200078ec0ff */
[----:B------:R-:W-:Y:S01]  /*1e3d0*/  @!P3 IMAD.X R10, RZ, RZ, ~R10, P0 ;  /* 0x000000ffff0ab224 */ /* 0x000fe200000e0e0a */
[----:B------:R-:W-:Y:S02]  /*1e3e0*/  LOP3.LUT R199, R199, 0x7c00, RZ, 0xc0, !PT ;  /* 0x00007c00c7c77812 */ /* 0x000fe400078ec0ff */
[----:B------:R-:W-:Y:S02]  /*1e3f0*/  LOP3.LUT R223, R223, R11, R2, 0xf6, !PT ;  /* 0x0000000bdfdf7212 */ /* 0x000fe400078ef602 */
[----:B------:R-:W-:Y:S02]  /*1e400*/  LOP3.LUT R2, R4, 0x1c0, RZ, 0xc0, !PT ;  /* 0x000001c004027812 */ /* 0x000fe400078ec0ff */
[----:B------:R-:W-:Y:S02]  /*1e410*/  LOP3.LUT R3, R196, 0x38, RZ, 0xc0, !PT ;  /* 0x00000038c4037812 */ /* 0x000fe400078ec0ff */
[----:B------:R-:W-:Y:S01]  /*1e420*/  LOP3.LUT R6, R5, 0x1c0, R4, 0xf8, !PT ;  /* 0x000001c005067812 */ /* 0x000fe200078ef804 */
[----:B------:R-:W-:Y:S01]  /*1e430*/  IMAD.MOV.U32 R5, RZ, RZ, R210 ;  /* 0x000000ffff057224 */ /* 0x000fe200078e00d2 */
[----:B------:R-:W-:Y:S02]  /*1e440*/  LOP3.LUT R181, R199, 0x200, R4, 0xf8, !PT ;  /* 0x00000200c7b57812 */ /* 0x000fe400078ef804 */
[----:B------:R-:W-:Y:S02]  /*1e450*/  @!P3 SHF.R.S64 R9, R9, 0x1f, R10 ;  /* 0x0000001f0909b819 */ /* 0x000fe4000000100a */
[----:B------:R-:W-:Y:S02]  /*1e460*/  LOP3.LUT R2, R2, 0x8, R197, 0xf8, !PT ;  /* 0x0000000802027812 */ /* 0x000fe400078ef8c5 */
[----:B------:R-:W-:Y:S02]  /*1e470*/  LOP3.LUT R181, R181, R6, R3, 0xf6, !PT ;  /* 0x00000006b5b57212 */ /* 0x000fe400078ef603 */
[C---:B------:R-:W-:Y:S02]  /*1e480*/  LOP3.LUT R6, R3.reuse, 0x40, RZ, 0xfc, !PT ;  /* 0x0000004003067812 */ /* 0x040fe400078efcff */
[----:B------:R-:W-:Y:S02]  /*1e490*/  @!P3 IADD3 R210, P0, PT, R210, R9, RZ ;  /* 0x00000009d2d2b210 */ /* 0x000fe40007f1e0ff */
[----:B--2---:R-:W-:Y:S02]  /*1e4a0*/  ISETP.GE.AND P2, PT, R3, UR12, PT ;  /* 0x0000000c03007c0c */ /* 0x004fe4000bf46270 */
[----:B------:R-:W-:Y:S01]  /*1e4b0*/  LOP3.LUT R2, R2, R3, RZ, 0x3c, !PT ;  /* 0x0000000302027212 */ /* 0x000fe200078e3cff */
[----:B------:R-:W-:Y:S01]  /*1e4c0*/  IMAD.MOV.U32 R3, RZ, RZ, R211 ;  /* 0x000000ffff037224 */ /* 0x000fe200078e00d3 */
[----:B------:R-:W-:Y:S02]  /*1e4d0*/  ISETP.GE.AND P1, PT, R6, UR12, PT ;  /* 0x0000000c06007c0c */ /* 0x000fe4000bf26270 */
[----:B------:R-:W-:Y:S01]  /*1e4e0*/  @!P3 LEA.HI.X.SX32 R211, R10, R211, 0x1, P0 ;  /* 0x000000d30ad3b211 */ /* 0x000fe200000f0eff */
[----:B------:R-:W-:Y:S10]  /*1e4f0*/  @!P3 BRA `(.L_x_1602) ;  /* 0x0000000000f4b947 */ /* 0x000ff40003800000 */
[----:B------:R-:W1:Y:S01]  /*1e500*/  LDC R6, c[0x0][0x4f0] ;  /* 0x00013c00ff067b82 */ /* 0x000e620000000800 */
[----:B------:R-:W-:Y:S02]  /*1e510*/  IABS R12, R215 ;  /* 0x000000d7000c7213 */ /* 0x000fe40000000000 */
        /* <DEDUP_REMOVED lines=39> */
[----:B------:R-:W-:Y:S02]  /*1e790*/  LEA R16, P0, R15, R212, 0x2 ;  /* 0x000000d40f107211 */ /* 0x000fe400078010ff */
[-C--:B------:R-:W-:Y:S01]  /*1e7a0*/  LEA.HI.X.SX32 R19, R13, R213.reuse, 0x2, P4 ;  /* 0x000000d50d137211 */ /* 0x080fe200020f16ff */
[C---:B------:R-:W-:Y:S01]  /*1e7b0*/  IMAD.IADD R13, R15.reuse, 0x1, -R13 ;  /* 0x000000010f0d7824 */ /* 0x040fe200078e0a0d */
[----:B------:R-:W-:Y:S03]  /*1e7c0*/  LEA.HI.X.SX32 R17, R15, R213, 0x2, P0 ;  /* 0x000000d50f117211 */ /* 0x000fe600000f16ff */
[----:B------:R-:W-:Y:S01]  /*1e7d0*/  IMAD R13, R13, R6, -0x80 ;  /* 0xffffff800d0d7424 */ /* 0x000fe200078e0206 */
[----:B------:R-:W2:Y:S04]  /*1e7e0*/  LDG.E R11, desc[UR6][R18.64] ;  /* 0x00000006120b7981 */ /* 0x000ea8000c1e1900 */
[----:B------:R-:W2:Y:S01]  /*1e7f0*/  LDG.E R10, desc[UR6][R16.64] ;  /* 0x00000006100a7981 */ /* 0x000ea2000c1e1900 */
[----:B------:R-:W-:Y:S05]  /*1e800*/  SHF.R.S32.HI R15, RZ, 0x1f, R13 ;  /* 0x0000001fff0f7819 */ /* 0x000fea000001140d */
        /* <DEDUP_REMOVED lines=12> */
.L_x_1602:
        /* <DEDUP_REMOVED lines=10> */
[----:B------:R-:W-:Y:S01]  /*1e970*/  LEA R181, R181, UR5, 0x1 ;  /* 0x00000005b5b57c11 */ /* 0x000fe2000f8e08ff */
[----:B------:R-:W-:Y:S01]  /*1e980*/  @P2 STS.128 [R223+0xc000], RZ ;  /* 0x00c000ffdf002388 */ /* 0x000fe20000000c00 */
[----:B------:R-:W-:Y:S01]  /*1e990*/  IMAD R184, R2, 0x2, R3 ;  /* 0x0000000202b87824 */ /* 0x000fe200078e0203 */
[----:B------:R-:W-:Y:S01]  /*1e9a0*/  ISETP.GT.AND P4, PT, R214, R205, PT ;  /* 0x000000cdd600720c */ /* 0x000fe20003f84270 */
[----:B------:R-:W-:Y:S01]  /*1e9b0*/  IMAD.X R7, R8, 0x1, R211, P0 ;  /* 0x0000000108077824 */ /* 0x000fe200000e06d3 */
[----:B------:R-:W-:Y:S01]  /*1e9c0*/  @!PT LDS RZ, [RZ] ;  /* 0x00000000fffff984 */ /* 0x000fe20000000800 */
[----:B------:R-:W-:Y:S01]  /*1e9d0*/  @!PT LDS RZ, [RZ] ;  /* 0x00000000fffff984 */ /* 0x000fe20000000800 */
[----:B------:R-:W-:Y:S01]  /*1e9e0*/  @!PT LDS RZ, [RZ] ;  /* 0x00000000fffff984 */ /* 0x000fe20000000800 */
[----:B------:R-:W-:Y:S01]  /*1e9f0*/  @!P1 LDGSTS.E.BYPASS.LTC128B.128 [R223+0x10000], desc[UR6][R210.64+0x80] ;  /* 0x10000080d2df9fae */ /* 0x000fe2000b981a06 */
[-C--:B------:R-:W-:Y:S03]  /*1ea00*/  IADD3 R2, P0, PT, R6, R5.reuse, RZ ;  /* 0x0000000506027210 */ /* 0x080fe60007f1e0ff */
[----:B------:R-:W-:Y:S02]  /*1ea10*/  @P1 STS.128 [R223+0x10000], RZ ;  /* 0x010000ffdf001388 */ /* 0x000fe40000000c00 */
[--C-:B------:R-:W-:Y:S01]  /*1ea20*/  IMAD.X R3, R7, 0x1, R8.reuse, P0 ;  /* 0x0000000107037824 */ /* 0x100fe200000e0608 */
[-C--:B------:R-:W-:Y:S01]  /*1ea30*/  IADD3 R10, P0, PT, R2, R5.reuse, RZ ;  /* 0x00000005020a7210 */ /* 0x080fe20007f1e0ff */
[----:B------:R-:W-:Y:S01]  /*1ea40*/  @!PT LDS RZ, [RZ] ;  /* 0x00000000fffff984 */ /* 0x000fe20000000800 */
[----:B------:R-:W-:Y:S01]  /*1ea50*/  @!PT LDS RZ, [RZ] ;  /* 0x00000000fffff984 */ /* 0x000fe20000000800 */
[----:B------:R-:W-:Y:S01]  /*1ea60*/  @!PT LDS RZ, [RZ] ;  /* 0x00000000fffff984 */ /* 0x000fe20000000800 */
[----:B------:R-:W-:Y:S04]  /*1ea70*/  @!P2 LDGSTS.E.BYPASS.LTC128B.128 [R223+0xc800], desc[UR6][R6.64] ;  /* 0x0c80000006dfafae */ /* 0x000fe8000b981a06 */
[----:B------:R-:W-:Y:S01]  /*1ea80*/  @P2 STS.128 [R223+0xc800], RZ ;  /* 0x00c800ffdf002388 */ /* 0x000fe20000000c00 */
[--C-:B------:R-:W-:Y:S01]  /*1ea90*/  IMAD.X R11, R3, 0x1, R8.reuse, P0 ;  /* 0x00000001030b7824 */ /* 0x100fe200000e0608 */
[-C--:B------:R-:W-:Y:S02]  /*1eaa0*/  IADD3 R12, P0, PT, R10, R5.reuse, RZ ;  /* 0x000000050a0c7210 */ /* 0x080fe40007f1e0ff */
[----:B------:R-:W-:Y:S01]  /*1eab0*/  @!PT LDS RZ, [RZ] ;  /* 0x00000000fffff984 */ /* 0x000fe20000000800 */
[----:B------:R-:W-:Y:S01]  /*1eac0*/  @!PT LDS RZ, [RZ] ;  /* 0x00000000fffff984 */ /* 0x000fe20000000800 */
[----:B------:R-:W-:Y:S01]  /*1ead0*/  @!PT LDS RZ, [RZ] ;  /* 0x00000000fffff984 */ /* 0x000fe20000000800 */
[----:B------:R1:W-:Y:S03]  /*1eae0*/  @!P1 LDGSTS.E.BYPASS.LTC128B.128 [R223+0x10800], desc[UR6][R6.64+0x80] ;  /* 0x1080008006df9fae */ /* 0x0003e6000b981a06 */
[--C-:B------:R-:W-:Y:S01]  /*1eaf0*/  IMAD.X R13, R11, 0x1, R8.reuse, P0 ;  /* 0x000000010b0d7824 */ /* 0x100fe200000e0608 */
        /* <DEDUP_REMOVED lines=33> */
[----:B------:R-:W-:Y:S01]  /*1ed10*/  IMAD.X R3, R7, 0x1, R8, P0 ;  /* 0x0000000107037824 */ /* 0x000fe200000e0608 */
[----:B------:R-:W-:Y:S02]  /*1ed20*/  IADD3 R4, P0, PT, R2, R5, RZ ;  /* 0x0000000502047210 */ /* 0x000fe40007f1e0ff */
[----:B------:R-:W-:Y:S02]  /*1ed30*/  @P1 STS.128 [R223+0x12000], RZ ;  /* 0x012000ffdf001388 */ /* 0x000fe40000000c00 */
[----:B------:R-:W-:Y:S02]  /*1ed40*/  IADD3.X R5, PT, PT, R3, R8, RZ, P0, !PT ;  /* 0x0000000803057210 */ /* 0x000fe400007fe4ff */
[----:B------:R-:W-:Y:S01]  /*1ed50*/  @!PT LDS RZ, [RZ] ;  /* 0x00000000fffff984 */ /* 0x000fe20000000800 */
[----:B------:R-:W-:Y:S01]  /*1ed60*/  @!PT LDS RZ, [RZ] ;  /* 0x00000000fffff984 */ /* 0x000fe20000000800 */
[----:B------:R-:W-:Y:S01]  /*1ed70*/  @!PT LDS RZ, [RZ] ;  /* 0x00000000fffff984 */ /* 0x000fe20000000800 */
[----:B------:R-:W-:Y:S01]  /*1ed80*/  @!P2 LDGSTS.E.BYPASS.LTC128B.128 [R223+0xe800], desc[UR6][R6.64] ;  /* 0x0e80000006dfafae */ /* 0x000fe2000b981a06 */
[----:B------:R-:W-:Y:S03]  /*1ed90*/  LOP3.LUT P0, RZ, R197, 0x2, RZ, 0xc0, !PT ;  /* 0x00000002c5ff7812 */ /* 0x000fe6000780c0ff */
        /* <DEDUP_REMOVED lines=9> */
[----:B------:R-:W-:Y:S04]  /*1ee30*/  @P1 STS.128 [R223+0x12800], RZ ;  /* 0x012800ffdf001388 */ /* 0x000fe80000000c00 */
[----:B------:R-:W-:Y:S01]  /*1ee40*/  @!PT LDS RZ, [RZ] ;  /* 0x00000000fffff984 */ /* 0x000fe20000000800 */
[----:B------:R-:W-:Y:S01]  /*1ee50*/  @!PT LDS RZ, [RZ] ;  /* 0x00000000fffff984 */ /* 0x000fe20000000800 */
[----:B------:R-:W-:Y:S01]  /*1ee60*/  @!PT LDS RZ, [RZ] ;  /* 0x00000000fffff984 */ /* 0x000fe20000000800 */
[----:B------:R-:W-:Y:S01]  /*1ee70*/  @!P2 LDGSTS.E.BYPASS.LTC128B.128 [R223+0xf000], desc[UR6][R2.64] ;  /* 0x0f00000002dfafae */ /* 0x000fe2000b981a06 */
[----:B------:R-:W-:Y:S03]  /*1ee80*/  IMAD.IADD R185, R132, 0x1, R181 ;  /* 0x0000000184b97824 */ /* 0x000fe600078e02b5 */
[----:B------:R-:W-:Y:S01]  /*1ee90*/  @P2 STS.128 [R223+0xf000], RZ ;  /* 0x00f000ffdf002388 */ /* 0x000fe20000000c00 */
[----:B------:R-:W-:Y:S03]  /*1eea0*/  IMAD.IADD R134, R204, 0x1, R185 ;  /* 0x00000001cc867824 */ /* 0x000fe600078e02b9 */
        /* <DEDUP_REMOVED lines=15> */
[----:B------:R-:W-:Y:S01]  /*1efa0*/  LDSM.16.M88.4 R64, [R181] ;  /* 0x00000000b540783b */ /* 0x000fe20000000200 */
[----:B-1----:R-:W-:Y:S03]  /*1efb0*/  VIADD R3, R184, UR5 ;  /* 0x00000005b8037c36 */ /* 0x002fe60008000000 */
[----:B------:R-:W2:Y:S01]  /*1efc0*/  LDSM.16.M88.4 R8, [R184+UR5+0x4000] ;  /* 0x00400005b808783b */ /* 0x000ea20008000200 */
[C---:B------:R-:W-:Y:S03]  /*1efd0*/  IMAD.IADD R2, R3.reuse, 0x1, R204 ;  /* 0x0000000103027824 */ /* 0x040fe600078e02cc */
[----:B------:R-:W1:Y:S01]  /*1efe0*/  LDSM.16.M88.4 R16, [R184+UR5+0x4800] ;  /* 0x00480005b810783b */ /* 0x000e620008000200 */
[----:B------:R-:W-:Y:S03]  /*1eff0*/  IADD3 R3, PT, PT, R3, R132, RZ ;  /* 0x0000008403037210 */ /* 0x000fe60007ffe0ff */
[----:B------:R-:W5:Y:S02]  /*1f000*/  LDSM.16.M88.4 R24, [R184+UR5+0x5000] ;  /* 0x00500005b818783b */ /* 0x000f640008000200 */
[----:B------:R-:W-:Y:S02]  /*1f010*/  IMAD.IADD R132, R204, 0x1, R3 ;  /* 0x00000001cc847824 */ /* 0x000fe400078e0203 */
[----:B------:R-:W0:Y:S04]  /*1f020*/  LDGDEPBAR ;  /* 0x00000000000079af */ /* 0x000e280000000000 */
[----:B------:R-:W3:Y:S04]  /*1f030*/  LDSM.16.M88.4 R32, [R184+UR5+0x5800] ;  /* 0x00580005b820783b */ /* 0x000ee80008000200 */
[----:B------:R-:W4:Y:S04]  /*1f040*/  LDSM.16.M88.4 R40, [R184+UR5+0x6000] ;  /* 0x00600005b828783b */ /* 0x000f280008000200 */
[----:B------:R-:W4:Y:S04]  /*1f050*/  LDSM.16.M88.4 R48, [R184+UR5+0x6800] ;  /* 0x00680005b830783b */ /* 0x000f280008000200 */
[----:B------:R-:W4:Y:S04]  /*1f060*/  LDSM.16.M88.4 R56, [R184+UR5+0x7000] ;  /* 0x00700005b838783b */ /* 0x000f280008000200 */
[----:B------:R-:W4:Y:S04]  /*1f070*/  LDSM.16.M88.4 R136, [R184+UR5+0x7800] ;  /* 0x00780005b888783b */ /* 0x000f280008000200 */
[----:B------:R-:W-:Y:S01]  /*1f080*/  LDSM.16.M88.4 R140, [R135] ;  /* 0x00000000878c783b */ /* 0x000fe20000000200 */
[C---:B--2---:R-:W-:Y:S03]  /*1f090*/  HMMA.16816.F32 R4, R64.reuse, R8, RZ ;  /* 0x000000084004723c */ /* 0x044fe600000018ff */
[----:B------:R-:W2:Y:S04]  /*1f0a0*/  LDSM.16.M88.4 R144, [R2+0x4000] ;  /* 0x004000000290783b */ /* 0x000ea80000000200 */
[----:B------:R-:W2:Y:S01]  /*1f0b0*/  LDSM.16.M88.4 R148, [R2+0x4800] ;  /* 0x004800000294783b */ /* 0x000ea20000000200 */
[C---:B------:R-:W-:Y:S03]  /*1f0c0*/  HMMA.16816.F32 R8, R64.reuse, R10, RZ ;  /* 0x0000000a4008723c */ /* 0x040fe600000018ff */
[----:B------:R-:W2:Y:S04]  /*1f0d0*/  LDSM.16.M88.4 R152, [R2+0x5000] ;  /* 0x005000000298783b */ /* 0x000ea80000000200 */
[----:B------:R-:W-:Y:S01]  /*1f0e0*/  LDSM.16.M88.4 R156, [R2+0x7000] ;  /* 0x00700000029c783b */ /* 0x000fe20000000200 */
[C---:B-1----:R-:W-:Y:S03]  /*1f0f0*/  HMMA.16816.F32 R12, R64.reuse, R16, RZ ;  /* 0x00000010400c723c */ /* 0x042fe600000018ff */
[----:B------:R-:W-:Y:S04]  /*1f100*/  LDSM.16.M88.4 R160, [R2+0x7800] ;  /* 0x0078000002a0783b */ /* 0x000fe80000000200 */
[----:B------:R-:W-:Y:S01]  /*1f110*/  LDSM.16.M88.4 R164, [R185] ;  /* 0x00000000b9a4783b */ /* 0x000fe20000000200 */
[C---:B------:R-:W-:Y:S03]  /*1f120*/  HMMA.16816.F32 R16, R64.reuse, R18, RZ ;  /* 0x000000124010723c */ /* 0x040fe600000018ff */
[----:B------:R-:W-:Y:S04]  /*1f130*/  LDSM.16.M88.4 R168, [R3+0x4000] ;  /* 0x0040000003a8783b */ /* 0x000fe80000000200 */
[----:B------:R-:W-:Y:S01]  /*1f140*/  LDSM.16.M88.4 R172, [R3+0x6000] ;  /* 0x0060000003ac783b */ /* 0x000fe20000000200 */
[C---:B-----5:R-:W-:Y:S03]  /*1f150*/  HMMA.16816.F32 R20, R64.reuse, R24, RZ ;  /* 0x000000184014723c */ /* 0x060fe600000018ff */
[----:B------:R-:W-:Y:S04]  /*1f160*/  LDSM.16.M88.4 R176, [R184+UR5+0xa000] ;  /* 0x00a00005b8b0783b */ /* 0x000fe80008000200 */
[----:B------:R-:W-:Y:S01]  /*1f170*/  LDSM.16.M88.4 R188, [R3+0x8000] ;  /* 0x0080000003bc783b */ /* 0x000fe20000000200 */
[C---:B------:R-:W-:Y:S03]  /*1f180*/  HMMA.16816.F32 R24, R64.reuse, R26, RZ ;  /* 0x0000001a4018723c */ /* 0x040fe600000018ff */
[----:B------:R-:W-:Y:S05]  /*1f190*/  LDSM.16.M88.4 R192, [R132+0xb000] ;  /* 0x00b0000084c0783b */ /* 0x000fea0000000200 */
[C---:B---3--:R-:W-:Y:S08]  /*1f1a0*/  HMMA.16816.F32 R28, R64.reuse, R32, RZ ;  /* 0x00000020401c723c */ /* 0x048ff000000018ff */
        /* <DEDUP_REMOVED lines=13> */
[C---:B------:R-:W-:Y:S08]  /*1f280*/  HMMA.16816.F32 R12, R140.reuse, R148, R12 ;  /* 0x000000948c0c723c */ /* 0x040ff0000000180c */
        /* <DEDUP_REMOVED lines=35> */
[----:B------:R-:W-:Y:S07]  /*1f4c0*/  LDSM.16.M88.4 R172, [R184+UR5+0x8800] ;  /* 0x00880005b8ac783b */ /* 0x000fee0008000200 */
        /* <DEDUP_REMOVED lines=8> */
[----:B------:R-:W2:Y:S04]  /*1f550*/  LDSM.16.M88.4 R144, [R132+0x6800] ;  /* 0x006800008490783b */ /* 0x000ea80000000200 */
        /* <DEDUP_REMOVED lines=43> */
[C---:B-1----:R-:W-:Y:S08]  /*1f810*/  HMMA.16816.F32 R44, R164.reuse, R136, R44 ;  /* 0x00000088a42c723c */ /* 0x042ff0000000182c */
[C---:B------:R-:W-:Y:S01]  /*1f820*/  HMMA.16816.F32 R48, R164.reuse, R138, R48 ;  /* 0x0000008aa430723c */ /* 0x040fe20000001830 */
[----:B------:R-:W1:Y:S07]  /*1f830*/  LDSM.16.M88.4 R136, [R2+0xb800] ;  /* 0x00b800000288783b */ /* 0x000e6e0000000200 */
[C---:B--2---:R-:W-:Y:S08]  /*1f840*/  HMMA.16816.F32 R52, R164.reuse, R144, R52 ;  /* 0x00000090a434723c */ /* 0x044ff00000001834 */
[C---:B------:R-:W-:Y:S01]  /*1f850*/  HMMA.16816.F32 R56, R164.reuse, R146, R56 ;  /* 0x00000092a438723c */ /* 0x040fe20000001838 */
[----:B------:R-:W2:Y:S07]  /*1f860*/  LDSM.16.M88.4 R144, [R3+0x8800] ;  /* 0x008800000390783b */ /* 0x000eae0000000200 */
        /* <DEDUP_REMOVED lines=28> */
[----:B------:R-:W3:Y:S03]  /*1fa30*/  LDSM.16.M88.4 R152, [R3+0xa800] ;  /* 0x00a800000398783b */ /* 0x000ee60000000200 */
        /* <DEDUP_REMOVED lines=23> */
[C---:B--2---:R-:W-:Y:S08]  /*1fbb0*/  HMMA.16816.F32 R12, R164.reuse, R144, R12 ;  /* 0x00000090a40c723c */ /* 0x044ff0000000180c */
        /* <DEDUP_REMOVED lines=91> */
.L_x_1604:
        /* <DEDUP_REMOVED lines=97> */
.L_x_1603:
        /* <DEDUP_REMOVED lines=541> */
.L_x_1601:
[----:B------:R-:W1:Y:S01]  /*22950*/  SHFL.BFLY PT, R0, R221, 0x2, 0x1f ;  /* 0x0c401f00dd007f89 */ /* 0x000e6200000e0000 */
[----:B------:R-:W2:Y:S01]  /*22960*/  S2UR UR8, SR_CTAID.X ;  /* 0x00000000000879c3 */ /* 0x000ea20000002500 */
[C---:B------:R-:W-:Y:S01]  /*22970*/  SHF.L.U32 R133, R197.reuse, 0x4, RZ ;  /* 0x00000004c5857819 */ /* 0x040fe200000006ff */
[----:B------:R-:W3:Y:S01]  /*22980*/  LDCU UR4, c[0x0][0x44c] ;  /* 0x00008980ff0477ac */ /* 0x000ee20008000800 */
[----:B------:R-:W4:Y:S01]  /*22990*/  SHFL.BFLY PT, R6, R219, 0x2, 0x1f ;  /* 0x0c401f00db067f89 */ /* 0x000f2200000e0000 */
[----:B------:R-:W-:Y:S01]  /*229a0*/  SHF.L.U32 R8, R197, 0x1, RZ ;  /* 0x00000001c5087819 */ /* 0x000fe200000006ff */
[----:B------:R-:W-:Y:S01]  /*229b0*/  BSSY.RECONVERGENT B0, `(.L_x_1606) ;  /* 0x00000c6000007945 */ /* 0x000fe20003800200 */
[----:B------:R-:W-:Y:S02]  /*229c0*/  LOP3.LUT R9, R133, 0x1c0, RZ, 0xc0, !PT ;  /* 0x000001c085097812 */ /* 0x000fe400078ec0ff */
[--C-:B------:R-:W-:Y:S01]  /*229d0*/  LOP3.LUT R199, R199, 0x6, R8.reuse, 0xf8, !PT ;  /* 0x00000006c7c77812 */ /* 0x100fe200078ef808 */
[----:B------:R-:W5:Y:S01]  /*229e0*/  S2UR UR10, SR_CTAID.Y ;  /* 0x00000000000a79c3 */ /* 0x000f620000002600 */
[----:B------:R-:W-:-:S02]  /*229f0*/  LOP3.LUT R8, R9, 0x38, R8, 0xf8, !PT ;  /* 0x0000003809087812 */ /* 0x000fc400078ef808 */
[C---:B------:R-:W-:Y:S02]  /*22a00*/  SHF.L.U32 R2, R197.reuse, 0x2, RZ ;  /* 0x00000002c5027819 */ /* 0x040fe400000006ff */
[C---:B------:R-:W-:Y:S02]  /*22a10*/  R2P PR, R197.reuse, 0x18 ;  /* 0x00000018c5007804 */ /* 0x040fe40000000000 */
[----:B------:R-:W-:Y:S01]  /*22a20*/  LOP3.LUT P6, RZ, R197, 0x3, RZ, 0xc0, !PT ;  /* 0x00000003c5ff7812 */ /* 0x000fe200078cc0ff */
[----:B------:R-:W3:Y:S01]  /*22a30*/  S2UR UR9, SR_CTAID.Z ;  /* 0x00000000000979c3 */ /* 0x000ee20000002700 */
[----:B------:R-:W-:Y:S02]  /*22a40*/  LOP3.LUT R11, R198, 0x30, RZ, 0xc0, !PT ;  /* 0x00000030c60b7812 */ /* 0x000fe400078ec0ff */
[----:B------:R-:W-:Y:S02]  /*22a50*/  LOP3.LUT R8, R199, R8, RZ, 0xfc, !PT ;  /* 0x00000008c7087212 */ /* 0x000fe400078efcff */
[----:B------:R-:W-:Y:S01]  /*22a60*/  SEL R201, R201, 0xffffffe0, !P0 ;  /* 0xffffffe0c9c97807 */ /* 0x000fe20004000000 */
[----:B-1----:R-:W-:Y:S01]  /*22a70*/  FADD.FTZ R7, R0, R221 ;  /* 0x000000dd00077221 */ /* 0x002fe20000010000 */
[----:B--2---:R-:W-:Y:S01]  /*22a80*/  USHF.L.U32 UR8, UR8, 0x6, URZ ;  /* 0x0000000608087899 */ /* 0x004fe200080006ff */
[----:B------:R-:W-:Y:S01]  /*22a90*/  SHF.R.U32.HI R0, RZ, 0x2, R197 ;  /* 0x00000002ff007819 */ /* 0x000fe200000116c5 */
[----:B----4-:R-:W-:-:S02]  /*22aa0*/  FADD.FTZ R6, R6, R219 ;  /* 0x000000db06067221 */ /* 0x010fc40000010000 */
[----:B------:R-:W1:Y:S01]  /*22ab0*/  SHFL.BFLY PT, R4, R7, 0x1, 0x1f ;  /* 0x0c201f0007047f89 */ /* 0x000e6200000e0000 */
[----:B------:R-:W-:Y:S02]  /*22ac0*/  SHF.R.U32.HI R197, RZ, 0x4, R197 ;  /* 0x00000004ffc57819 */ /* 0x000fe400000116c5 */
[----:B------:R-:W-:Y:S01]  /*22ad0*/  IADD3 R134, PT, PT, R206, -UR8, RZ ;  /* 0x80000008ce867c10 */ /* 0x000fe2000fffe0ff */
[----:B------:R-:W2:Y:S01]  /*22ae0*/  SHFL.BFLY PT, R5, R6, 0x1, 0x1f ;  /* 0x0c201f0006057f89 */ /* 0x000ea200000e0000 */
[----:B------:R-:W-:Y:S02]  /*22af0*/  LEA R8, R8, UR5, 0x2 ;  /* 0x0000000508087c11 */ /* 0x000fe4000f8e10ff */
[----:B------:R-:W-:Y:S02]  /*22b00*/  LOP3.LUT R0, R11, 0x7, R0, 0xf8, !PT ;  /* 0x000000070b007812 */ /* 0x000fe400078ef800 */
[C---:B------:R-:W-:Y:S02]  /*22b10*/  IADD3 R11, PT, PT, R197.reuse, 0x8, RZ ;  /* 0x00000008c50b7810 */ /* 0x040fe40007ffe0ff */
[----:B------:R-:W-:Y:S01]  /*22b20*/  IADD3 R13, PT, PT, R197, 0x18, RZ ;  /* 0x00000018c50d7810 */ /* 0x000fe20007ffe0ff */
[----:B------:R-:W-:Y:S01]  /*22b30*/  BAR.SYNC.DEFER_BLOCKING 0x0 ;  /* 0x0000000000007b1d */ /* 0x000fe20000010000 */
[----:B------:R-:W-:-:S02]  /*22b40*/  ISETP.GE.AND P2, PT, R11, R134, PT ;  /* 0x000000860b00720c */ /* 0x000fc40003f46270 */
[----:B------:R-:W-:Y:S02]  /*22b50*/  ISETP.GE.AND P0, PT, R13, R134, PT ;  /* 0x000000860d00720c */ /* 0x000fe40003f06270 */
[----:B------:R-:W-:Y:S02]  /*22b60*/  IADD3 R11, PT, PT, R197, 0x20, RZ ;  /* 0x00000020c50b7810 */ /* 0x000fe40007ffe0ff */
[----:B------:R-:W-:Y:S01]  /*22b70*/  LOP3.LUT R133, R133, 0x10, RZ, 0xc0, !PT ;  /* 0x0000001085857812 */ /* 0x000fe200078ec0ff */
[----:B-1----:R-:W-:Y:S01]  /*22b80*/  FADD.FTZ R4, R7, R4 ;  /* 0x0000000407047221 */ /* 0x002fe20000010000 */
[----:B------:R-:W-:Y:S01]  /*22b90*/  LOP3.LUT R7, R2, 0x1f8, RZ, 0xc0, !PT ;  /* 0x000001f802077812 */ /* 0x000fe200078ec0ff */
[----:B--2---:R-:W-:Y:S02]  /*22ba0*/  FADD.FTZ R5, R6, R5 ;  /* 0x0000000506057221 */ /* 0x004fe40000010000 */
[----:B------:R-:W1:Y:S01]  /*22bb0*/  MUFU.RCP R10, R4 ;  /* 0x00000004000a7308 */ /* 0x000e620000001000 */
[----:B------:R-:W-:-:S02]  /*22bc0*/  LOP3.LUT R198, R7, 0x38, R198, 0x78, !PT ;  /* 0x0000003807c67812 */ /* 0x000fc400078e78c6 */
[----:B------:R-:W-:Y:S02]  /*22bd0*/  IADD3 R7, PT, PT, R197, 0x10, RZ ;  /* 0x00000010c5077810 */ /* 0x000fe40007ffe0ff */
[----:B------:R-:W-:Y:S02]  /*22be0*/  FSETP.NE.FTZ.AND P5, PT, R4, RZ, PT ;  /* 0x000000ff0400720b */ /* 0x000fe40003fb5000 */
[----:B------:R-:W-:Y:S01]  /*22bf0*/  ISETP.GE.AND P1, PT, R7, R134, PT ;  /* 0x000000860700720c */ /* 0x000fe20003f26270 */
[----:B------:R-:W2:Y:S01]  /*22c00*/  MUFU.RCP R9, R5 ;  /* 0x0000000500097308 */ /* 0x000ea20000001000 */
[----:B------:R-:W-:Y:S02]  /*22c10*/  SEL R7, R200, 0xffffffc0, !P3 ;  /* 0xffffffc0c8077807 */ /* 0x000fe40005800000 */
[----:B------:R-:W-:Y:S02]  /*22c20*/  FSETP.NE.FTZ.AND P3, PT, R5, RZ, PT ;  /* 0x000000ff0500720b */ /* 0x000fe40003f75000 */
[----:B------:R-:W-:-:S02]  /*22c30*/  IADD3 R6, PT, PT, R8, 0x80, RZ ;  /* 0x0000008008067810 */ /* 0x000fc40007ffe0ff */
[----:B------:R-:W-:Y:S02]  /*22c40*/  @P4 IADD3 R6, PT, PT, R8, -0x80, RZ ;  /* 0xffffff8008064810 */ /* 0x000fe40007ffe0ff */
[----:B------:R-:W-:Y:S02]  /*22c50*/  IADD3 R12, PT, PT, R7, R8, RZ ;  /* 0x00000008070c7210 */ /* 0x000fe40007ffe0ff */
[----:B-1----:R-:W-:Y:S02]  /*22c60*/  FSEL R10, R10, 1, P5 ;  /* 0x3f8000000a0a7808 */ /* 0x002fe40002800000 */
[----:B------:R-:W-:Y:S02]  /*22c70*/  IADD3 R13, PT, PT, R201, R12, RZ ;  /* 0x0000000cc90d7210 */ /* 0x000fe40007ffe0ff */
[----:B------:R-:W-:Y:S01]  /*22c80*/  IADD3 R16, PT, PT, R7, R6, RZ ;  /* 0x0000000607107210 */ /* 0x000fe20007ffe0ff */
[C---:B------:R-:W-:Y:S01]  /*22c90*/  FMUL.FTZ R128, R10.reuse, R128 ;  /* 0x000000800a807220 */ /* 0x040fe20000410000 */
        /* <DEDUP_REMOVED lines=51> */
[----:B------:R-:W-:Y:S01]  /*22fd0*/  FMUL.FTZ R93, R10, R93 ;  /* 0x0000005d0a5d7220 */ /* 0x000fe20000410000 */
[----:B------:R-:W-:Y:S01]  /*22fe0*/  IADD3 R201, PT, PT, R201, R16, RZ ;  /* 0x00000010c9c97210 */ /* 0x000fe20007ffe0ff */
[----:B------:R1:W-:Y:S01]  /*22ff0*/  STS.64 [R9], R68 ;  /* 0x0000004409007388 */ /* 0x0003e20000000a00 */
[----:B------:R-:W-:Y:S01]  /*23000*/  FSETP.NE.FTZ.AND P4, PT, R4, RZ, PT ;  /* 0x000000ff0400720b */ /* 0x000fe20003f95000 */
[C---:B------:R-:W-:Y:S01]  /*23010*/  FMUL.FTZ R96, R10.reuse, R96 ;  /* 0x000000600a607220 */ /* 0x040fe20000410000 */
[----:B------:R-:W-:Y:S01]  /*23020*/  ISETP.GE.AND P5, PT, R11, R134, PT ;  /* 0x000000860b00720c */ /* 0x000fe20003fa6270 */
[----:B------:R-:W-:Y:S01]  /*23030*/  STS.64 [R9+0x800], R70 ;  /* 0x0008004609007388 */ /* 0x000fe20000000a00 */
[C---:B------:R-:W-:Y:S01]  /*23040*/  FMUL.FTZ R97, R10.reuse, R97 ;  /* 0x000000610a617220 */ /* 0x040fe20000410000 */
[C---:B------:R-:W-:Y:S01]  /*23050*/  FMUL.FTZ R100, R10.reuse, R100 ;  /* 0x000000640a647220 */ /* 0x040fe20000410000 */
[C---:B------:R-:W-:Y:S01]  /*23060*/  FMUL.FTZ R101, R10.reuse, R101 ;  /* 0x000000650a657220 */ /* 0x040fe20000410000 */
        /* <DEDUP_REMOVED lines=14> */
[----:B------:R-:W-:Y:S01]  /*23150*/  STS.64 [R13], R76 ;  /* 0x0000004c0d007388 */ /* 0x000fe20000000a00 */
[----:B------:R-:W5:Y:S01]  /*23160*/  LDC.64 R10, c[0x0][0x430] ;  /* 0x00010c00ff0a7b82 */ /* 0x000f620000000a00 */
[----:B------:R-:W3:Y:S01]  /*23170*/  @P4 MUFU.LG2 R4, R4 ;  /* 0x0000000400044308 */ /* 0x000ee20000000c00 */
[----:B------:R-:W-:Y:S01]  /*23180*/  LEA R133, R198, R133, 0x2 ;  /* 0x00000085c6857211 */ /* 0x000fe200078e10ff */
[----:B------:R-:W-:Y:S01]  /*23190*/  STS.64 [R13+0x800], R78 ;  /* 0x0008004e0d007388 */ /* 0x000fe20000000a00 */
[----:B-1----:R-:W-:-:S02]  /*231a0*/  MOV R69, 0xff800000 ;  /* 0xff80000000457802 */ /* 0x002fc40000000f00 */
[----:B------:R-:W-:Y:S01]  /*231b0*/  MOV R68, 0xff800000 ;  /* 0xff80000000447802 */ /* 0x000fe20000000f00 */
[----:B------:R-:W-:Y:S01]  /*231c0*/  STS.64 [R6], R80 ;  /* 0x0000005006007388 */ /* 0x000fe20000000a00 */
[----:B------:R-:W3:Y:S01]  /*231d0*/  LDC R7, c[0x0][0x3e0] ;  /* 0x0000f800ff077b82 */ /* 0x000ee20000000800 */
[----:B------:R-:W1:Y:S02]  /*231e0*/  @P3 MUFU.LG2 R5, R5 ;  /* 0x0000000500053308 */ /* 0x000e640000000c00 */
[----:B------:R-:W-:Y:S01]  /*231f0*/  STS.64 [R6+0x800], R82 ;  /* 0x0008005206007388 */ /* 0x000fe20000000a00 */
[----:B--2---:R-:W-:-:S03]  /*23200*/  IADD3 R73, PT, PT, R197, 0x28, RZ ;  /* 0x00000028c5497810 */ /* 0x004fc60007ffe0ff */
[----:B------:R-:W-:Y:S01]  /*23210*/  STS.64 [R14], R84 ;  /* 0x000000540e007388 */ /* 0x000fe20000000a00 */
[----:B------:R-:W2:Y:S01]  /*23220*/  @P4 LDC R15, c[0x0][0x458] ;  /* 0x00011600ff0f4b82 */ /* 0x000ea20000000800 */
[----:B----4-:R-:W-:Y:S02]  /*23230*/  LOP3.LUT R75, R196, 0x1f80, RZ, 0xc0, !PT ;  /* 0x00001f80c44b7812 */ /* 0x010fe400078ec0ff */
[----:B------:R-:W-:Y:S04]  /*23240*/  STS.64 [R14+0x800], R86 ;  /* 0x000800560e007388 */ /* 0x000fe80000000a00 */
[----:B------:R-:W-:Y:S01]  /*23250*/  STS.64 [R16], R88 ;  /* 0x0000005810007388 */ /* 0x000fe20000000a00 */
[----:B------:R-:W4:Y:S01]  /*23260*/  @P3 LDC R18, c[0x0][0x458] ;  /* 0x00011600ff123b82 */ /* 0x000f220000000800 */
[----:B-----5:R-:W-:-:S02]  /*23270*/  IMAD R10, R10, UR10, R207 ;  /* 0x0000000a0a0a7c24 */ /* 0x020fc4000f8e02cf */
[----:B------:R-:W-:Y:S04]  /*23280*/  STS.64 [R16+0x800], R90 ;  /* 0x0008005a10007388 */ /* 0x000fe80000000a00 */
[----:B------:R-:W-:Y:S04]  /*23290*/  STS.64 [R201], R92 ;  /* 0x0000005cc9007388 */ /* 0x000fe80000000a00 */
[----:B------:R-:W-:Y:S04]  /*232a0*/  STS.64 [R201+0x800], R94 ;  /* 0x0008005ec9007388 */ /* 0x000fe80000000a00 */
[----:B------:R-:W-:Y:S04]  /*232b0*/  STS.64 [R8+0x4000], R96 ;  /* 0x0040006008007388 */ /* 0x000fe80000000a00 */
[----:B------:R5:W-:Y:S04]  /*232c0*/  STS.64 [R8+0x4800], R98 ;  /* 0x0048006208007388 */ /* 0x000be80000000a00 */
[----:B------:R1:W-:Y:S04]  /*232d0*/  STS.64 [R9+0x4000], R100 ;  /* 0x0040006409007388 */ /* 0x0003e80000000a00 */
[----:B------:R1:W-:Y:S04]  /*232e0*/  STS.64 [R9+0x4800], R102 ;  /* 0x0048006609007388 */ /* 0x0003e80000000a00 */
[----:B------:R1:W-:Y:S04]  /*232f0*/  STS.64 [R12+0x4000], R104 ;  /* 0x004000680c007388 */ /* 0x0003e80000000a00 */
[----:B------:R2:W-:Y:S04]  /*23300*/  STS.64 [R12+0x4800], R106 ;  /* 0x0048006a0c007388 */ /* 0x0005e80000000a00 */
[----:B------:R4:W-:Y:S04]  /*23310*/  STS.64 [R13+0x4000], R108 ;  /* 0x0040006c0d007388 */ /* 0x0009e80000000a00 */
[----:B------:R4:W-:Y:S01]  /*23320*/  STS.64 [R13+0x4800], R110 ;  /* 0x0048006e0d007388 */ /* 0x0009e20000000a00 */
[----:B-----5:R-:W-:-:S03]  /*23330*/  IADD3 R8, PT, PT, -R207, RZ, RZ ;  /* 0x000000ffcf087210 */ /* 0x020fc60007ffe1ff */
[----:B------:R4:W-:Y:S04]  /*23340*/  STS.64 [R6+0x4000], R112 ;  /* 0x0040007006007388 */ /* 0x0009e80000000a00 */
[----:B------:R4:W-:Y:S01]  /*23350*/  STS.64 [R6+0x4800], R114 ;  /* 0x0048007206007388 */ /* 0x0009e20000000a00 */
[----:B---3--:R-:W-:-:S03]  /*23360*/  IMAD R8, R7, R8, UR9 ;  /* 0x0000000907087e24 */ /* 0x008fc6000f8e0208 */
[----:B------:R3:W-:Y:S01]  /*23370*/  STS.64 [R14+0x4000], R116 ;  /* 0x004000740e007388 */ /* 0x0007e20000000a00 */
[----:B------:R-:W-:Y:S02]  /*23380*/  IMAD R8, R10, R7, R8 ;  /* 0x000000070a087224 */ /* 0x000fe400078e0208 */
[----:B------:R-:W-:Y:S01]  /*23390*/  @P4 FMUL.FTZ R7, R4, 0.69314718246459960938 ;  /* 0x3f31721804074820 */ /* 0x000fe20000410000 */
[----:B-1----:R-:W-:Y:S01]  /*233a0*/  @P3 FMUL.FTZ R4, R5, 0.69314718246459960938 ;  /* 0x3f31721805043820 */ /* 0x002fe20000410000 */
[----:B------:R3:W-:Y:S01]  /*233b0*/  STS.64 [R14+0x4800], R118 ;  /* 0x004800760e007388 */ /* 0x0007e20000000a00 */
[----:B------:R-:W-:Y:S02]  /*233c0*/  IMAD R71, R8, R11, UR8 ;  /* 0x0000000808477e24 */ /* 0x000fe4000f8e020b */
[----:B--2---:R-:W-:Y:S01]  /*233d0*/  @P4 FFMA.FTZ R69, R132, R15, R7 ;  /* 0x0000000f84454223 */ /* 0x004fe20000010007 */
[----:B----4-:R-:W-:Y:S01]  /*233e0*/  @P3 FFMA.FTZ R68, R3, R18, R4 ;  /* 0x0000001203443223 */ /* 0x010fe20000010004 */
[----:B------:R3:W-:Y:S01]  /*233f0*/  STS.64 [R16+0x4000], R124 ;  /* 0x0040007c10007388 */ /* 0x0007e20000000a00 */
[----:B------:R-:W-:-:S03]  /*23400*/  IMAD R3, R71, UR4, RZ ;  /* 0x0000000447037c24 */ /* 0x000fc6000f8e02ff */
[----:B------:R3:W-:Y:S04]  /*23410*/  STS.64 [R16+0x4800], R126 ;  /* 0x0048007e10007388 */ /* 0x0007e80000000a00 */
[----:B------:R3:W-:Y:S04]  /*23420*/  STS.64 [R201+0x4000], R120 ;  /* 0x00400078c9007388 */ /* 0x0007e80000000a00 */
[----:B------:R3:W-:Y:S01]  /*23430*/  STS.64 [R201+0x4800], R122 ;  /* 0x0048007ac9007388 */ /* 0x0007e20000000a00 */
[----:B------:R-:W-:Y:S06]  /*23440*/  BAR.SYNC.DEFER_BLOCKING 0x0 ;  /* 0x0000000000007b1d */ /* 0x000fec0000010000 */
[----:B------:R3:W1:Y:S04]  /*23450*/  LDS.128 R64, [R133+UR5] ;  /* 0x0000000585407984 */ /* 0x0006680008000c00 */
[----:B------:R3:W2:Y:S04]  /*23460*/  LDS.128 R60, [R133+UR5+0x800] ;  /* 0x00080005853c7984 */ /* 0x0006a80008000c00 */
        /* <DEDUP_REMOVED lines=14> */
[----:B--2-4-:R-:W-:Y:S05]  /*23550*/  @P6 BRA `(.L_x_1607) ;  /* 0x00000000002c6947 */ /* 0x014fea0003800000 */
[----:B------:R-:W2:Y:S01]  /*23560*/  LDCU.64 UR4, c[0x0][0x428] ;  /* 0x00008500ff0477ac */ /* 0x000ea20008000a00 */
[----:B------:R-:W-:Y:S01]  /*23570*/  VIADD R77, R206, -UR8 ;  /* 0x80000008ce4d7c36 */ /* 0x000fe20008000000 */
[----:B------:R-:W-:Y:S01]  /*23580*/  IADD3 R70, P3, PT, R71, R0, RZ ;  /* 0x0000000047467210 */ /* 0x000fe20007f7e0ff */
[----:B------:R-:W-:-:S03]  /*23590*/  VIADD R72, R0, 0x8 ;  /* 0x0000000800487836 */ /* 0x000fc60000000000 */
[-C--:B------:R-:W-:Y:S02]  /*235a0*/  ISETP.GE.AND P6, PT, R0, R77.reuse, PT ;  /* 0x0000004d0000720c */ /* 0x080fe40003fc6270 */
[----:B------:R-:W-:Y:S02]  /*235b0*/  ISETP.GE.AND P4, PT, R72, R77, PT ;  /* 0x0000004d4800720c */ /* 0x000fe40003f86270 */
[----:B------:R-:W-:Y:S02]  /*235c0*/  LEA.HI.X.SX32 R71, R71, RZ, 0x1, P3 ;  /* 0x000000ff47477211 */ /* 0x000fe400018f0eff */
[----:B--2---:R-:W-:-:S04]  /*235d0*/  LEA R76, P3, R70, UR4, 0x2 ;  /* 0x00000004464c7c11 */ /* 0x004fc8000f8610ff */
[----:B------:R-:W-:-:S05]  /*235e0*/  LEA.HI.X R77, R70, UR5, R71, 0x2, P3 ;  /* 0x00000005464d7c11 */ /* 0x000fca00098f1447 */
[----:B------:R2:W-:Y:S04]  /*235f0*/  @!P6 STG.E desc[UR6][R76.64], R69 ;  /* 0x000000454c00e986 */ /* 0x0005e8000c101906 */
[----:B------:R2:W-:Y:S02]  /*23600*/  @!P4 STG.E desc[UR6][R76.64+0x20], R68 ;  /* 0x000020444c00c986 */ /* 0x0005e4000c101906 */
.L_x_1607:
[----:B------:R-:W-:Y:S05]  /*23610*/  BSYNC.RECONVERGENT B0 ;  /* 0x0000000000007941 */ /* 0x000fea0003800200 */
.L_x_1606:
[----:B------:R-:W-:Y:S01]  /*23620*/  ISETP.GE.AND P6, PT, R197, R134, PT ;  /* 0x00000086c500720c */ /* 0x000fe20003fc6270 */
[----:B------:R-:W-:Y:S01]  /*23630*/  BSSY.RECONVERGENT B0, `(.L_x_1608) ;  /* 0x0000011000007945 */ /* 0x000fe20003800200 */
[----:B------:R-:W-:Y:S01]  /*23640*/  LOP3.LUT R0, R75, 0x3c, R2, 0xf8, !PT ;  /* 0x0000003c4b007812 */ /* 0x000fe200078ef802 */
[----:B------:R-:W-:Y:S01]  /*23650*/  VIADD R71, R197, 0x30 ;  /* 0x00000030c5477836 */ /* 0x000fe20000000000 */
[----:B------:R-:W-:Y:S02]  /*23660*/  LOP3.LUT R70, R2, 0x3c, RZ, 0xc0, !PT ;  /* 0x0000003c02467812 */ /* 0x000fe400078ec0ff */
[----:B--2---:R-:W-:Y:S02]  /*23670*/  IADD3 R69, P3, PT, R3, R0, RZ ;  /* 0x0000000003457210 */ /* 0x004fe40007f7e0ff */
[----:B------:R-:W-:Y:S02]  /*23680*/  ISETP.GE.AND P4, PT, R73, R134, PT ;  /* 0x000000864900720c */ /* 0x000fe40003f86270 */
[----:B------:R-:W-:-:S02]  /*23690*/  LOP3.LUT R0, R70, 0x40, RZ, 0xfc, !PT ;  /* 0x0000004046007812 */ /* 0x000fc400078efcff */
[----:B------:R-:W-:Y:S01]  /*236a0*/  LEA.HI.X.SX32 R68, R3, RZ, 0x1, P3 ;  /* 0x000000ff03447211 */ /* 0x000fe200018f0eff */
[----:B------:R-:W-:Y:S08]  /*236b0*/  @P6 BRA `(.L_x_1609) ;  /* 0x0000000000206947 */ /* 0x000ff00003800000 */
[----:B------:R-:W2:Y:S01]  /*236c0*/  LDCU.64 UR4, c[0x0][0x3f8] ;  /* 0x00007f00ff0477ac */ /* 0x000ea20008000a00 */
[----:B------:R-:W4:Y:S01]  /*236d0*/  LDCU UR8, c[0x0][0x440] ;  /* 0x00008800ff0877ac */ /* 0x000f220008000800 */
[----:B--2---:R-:W-:-:S04]  /*236e0*/  LEA R2, P3, R69, UR4, 0x2 ;  /* 0x0000000445027c11 */ /* 0x004fc8000f8610ff */
[----:B------:R-:W-:Y:S02]  /*236f0*/  LEA.HI.X R3, R69, UR5, R68, 0x2, P3 ;  /* 0x0000000545037c11 */ /* 0x000fe400098f1444 */
[----:B----4-:R-:W-:Y:S02]  /*23700*/  ISETP.GE.AND P6, PT, R70, UR8, PT ;  /* 0x0000000846007c0c */ /* 0x010fe4000bfc6270 */
[----:B------:R-:W-:-:S11]  /*23710*/  ISETP.GE.AND P3, PT, R0, UR8, PT ;  /* 0x0000000800007c0c */ /* 0x000fd6000bf66270 */
[----:B-1----:R2:W-:Y:S04]  /*23720*/  @!P6 STG.E.128 desc[UR6][R2.64], R64 ;  /* 0x000000400200e986 */ /* 0x0025e8000c101d06 */
[----:B------:R2:W-:Y:S02]  /*23730*/  @!P3 STG.E.128 desc[UR6][R2.64+0x100], R32 ;  /* 0x000100200200b986 */ /* 0x0005e4000c101d06 */
.L_x_1609:
[----:B------:R-:W-:Y:S05]  /*23740*/  BSYNC.RECONVERGENT B0 ;  /* 0x0000000000007941 */ /* 0x000fea0003800200 */
.L_x_1608:
[----:B------:R-:W-:Y:S01]  /*23750*/  BSSY.RECONVERGENT B0, `(.L_x_1610) ;  /* 0x0000011000007945 */ /* 0x000fe20003800200 */
[----:B------:R-:W-:Y:S02]  /*23760*/  ISETP.GE.AND P3, PT, R71, R134, PT ;  /* 0x000000864700720c */ /* 0x000fe40003f66270 */
[----:B------:R-:W-:Y:S01]  /*23770*/  IADD3 R197, PT, PT, R197, 0x38, RZ ;  /* 0x00000038c5c57810 */ /* 0x000fe20007ffe0ff */
[----:B------:R-:W-:Y:S05]  /*23780*/  @P2 BRA `(.L_x_1611) ;  /* 0x0000000000342947 */ /* 0x000fea0003800000 */
[----:B------:R-:W4:Y:S01]  /*23790*/  LDCU UR4, c[0x0][0x440] ;  /* 0x00008800ff0477ac */ /* 0x000f220008000800 */
[----:B-12---:R-:W-:Y:S02]  /*237a0*/  P2R R32, PR, RZ, 0x1 ;  /* 0x00000001ff207803 */ /* 0x006fe40000000000 */
        /* <DEDUP_REMOVED lines=11> */
.L_x_1611:
[----:B------:R-:W-:Y:S05]  /*23860*/  BSYNC.RECONVERGENT B0 ;  /* 0x0000000000007941 */ /* 0x000fea0003800200 */
.L_x_1610:
[----:B------:R-:W-:Y:S01]  /*23870*/  BSSY.RECONVERGENT B0, `(.L_x_1612) ;  /* 0x0000010000007945 */ /* 0x000fe20003800200 */
[----:B------:R-:W-:-:S03]  /*23880*/  ISETP.GE.AND P2, PT, R197, R134, PT ;  /* 0x00000086c500720c */ /* 0x000fc60003f46270 */
[----:B------:R-:W-:Y:S10]  /*23890*/  @P1 BRA `(.L_x_1613) ;  /* 0x0000000000341947 */ /* 0x000ff40003800000 */
[----:B------:R-:W5:Y:S01]  /*238a0*/  LDCU UR4, c[0x0][0x440] ;  /* 0x00008800ff0477ac */ /* 0x000f620008000800 */
[----:B-1--4-:R-:W-:Y:S02]  /*238b0*/  P2R R28, PR, RZ, 0x1 ;  /* 0x00000001ff1c7803 */ /* 0x012fe40000000000 */
[----:B-----5:R-:W-:Y:S02]  /*238c0*/  ISETP.GE.AND P0, PT, R70, UR4, PT ;  /* 0x0000000446007c0c */ /* 0x020fe4000bf06270 */
[----:B------:R-:W-:-:S11]  /*238d0*/  ISETP.GE.AND P6, PT, R0, UR4, PT ;  /* 0x0000000400007c0c */ /* 0x000fd6000bfc6270 */
[----:B--2---:R-:W1:Y:S02]  /*238e0*/  @!P0 LDC.64 R2, c[0x0][0x3f8] ;  /* 0x0000fe00ff028b82 */ /* 0x004e640000000a00 */
        /* <DEDUP_REMOVED lines=8> */
.L_x_1613:
[----:B------:R-:W-:Y:S05]  /*23970*/  BSYNC.RECONVERGENT B0 ;  /* 0x0000000000007941 */ /* 0x000fea0003800200 */
.L_x_1612:
        /* <DEDUP_REMOVED lines=13> */
.L_x_1615:
[----:B------:R-:W-:Y:S05]  /*23a50*/  BSYNC.RECONVERGENT B0 ;  /* 0x0000000000007941 */ /* 0x000fea0003800200 */
.L_x_1614:
[----:B------:R-:W-:Y:S04]  /*23a60*/  BSSY.RECONVERGENT B0, `(.L_x_1616) ;  /* 0x000000d000007945 */ /* 0x000fe80003800200 */
[----:B------:R-:W-:Y:S05]  /*23a70*/  @P5 BRA `(.L_x_1617) ;  /* 0x00000000002c5947 */ /* 0x000fea0003800000 */
[----:B------:R-:W5:Y:S02]  /*23a80*/  LDCU UR4, c[0x0][0x440] ;  /* 0x00008800ff0477ac */ /* 0x000f640008000800 */
[----:B-----5:R-:W-:Y:S02]  /*23a90*/  ISETP.GE.AND P6, PT, R70, UR4, PT ;  /* 0x0000000446007c0c */ /* 0x020fe4000bfc6270 */
[----:B------:R-:W-:-:S11]  /*23aa0*/  ISETP.GE.AND P1, PT, R0, UR4, PT ;  /* 0x0000000400007c0c */ /* 0x000fd6000bf26270 */
[----:B-1----:R-:W1:Y:S08]  /*23ab0*/  @!P6 LDC.64 R20, c[0x0][0x3f8] ;  /* 0x0000fe00ff14eb82 */ /* 0x002e700000000a00 */
[----:B--2-4-:R-:W2:Y:S01]  /*23ac0*/  @!P1 LDC.64 R2, c[0x0][0x3f8] ;  /* 0x0000fe00ff029b82 */ /* 0x014ea20000000a00 */
[----:B-1----:R-:W-:-:S04]  /*23ad0*/  @!P6 LEA R20, P5, R69, R20, 0x2 ;  /* 0x000000144514e211 */ /* 0x002fc800078a10ff */
[C---:B------:R-:W-:Y:S02]  /*23ae0*/  @!P6 LEA.HI.X R21, R69.reuse, R21, R68, 0x2, P5 ;  /* 0x000000154515e211 */ /* 0x040fe400028f1444 */
[----:B--2---:R-:W-:-:S03]  /*23af0*/  @!P1 LEA R2, P0, R69, R2, 0x2 ;  /* 0x0000000245029211 */ /* 0x004fc600078010ff */
[----:B------:R1:W-:Y:S01]  /*23b00*/  @!P6 STG.E.128 desc[UR6][R20.64+0x4000], R48 ;  /* 0x004000301400e986 */ /* 0x0003e2000c101d06 */
[----:B------:R-:W-:-:S05]  /*23b10*/  @!P1 LEA.HI.X R3, R69, R3, R68, 0x2, P0 ;  /* 0x0000000345039211 */ /* 0x000fca00000f1444 */
[----:B------:R1:W-:Y:S04]  /*23b20*/  @!P1 STG.E.128 desc[UR6][R2.64+0x4100], R16 ;  /* 0x0041001002009986 */ /* 0x0003e8000c101d06 */
.L_x_1617:
[----:B------:R-:W-:Y:S05]  /*23b30*/  BSYNC.RECONVERGENT B0 ;  /* 0x0000000000007941 */ /* 0x000fea0003800200 */
.L_x_1616:
[----:B------:R-:W-:Y:S04]  /*23b40*/  BSSY.RECONVERGENT B0, `(.L_x_1618) ;  /* 0x000000d000007945 */ /* 0x000fe80003800200 */
[----:B------:R-:W-:Y:S05]  /*23b50*/  @P4 BRA `(.L_x_1619) ;  /* 0x00000000002c4947 */ /* 0x000fea0003800000 */
[----:B------:R-:W5:Y:S02]  /*23b60*/  LDCU UR4, c[0x0][0x440] ;  /* 0x00008800ff0477ac */ /* 0x000f640008000800 */
[----:B-----5:R-:W-:Y:S02]  /*23b70*/  ISETP.GE.AND P5, PT, R70, UR4, PT ;  /* 0x0000000446007c0c */ /* 0x020fe4000bfa6270 */
[----:B------:R-:W-:-:S11]  /*23b80*/  ISETP.GE.AND P1, PT, R0, UR4, PT ;  /* 0x0000000400007c0c */ /* 0x000fd6000bf26270 */
[----:B-1-3--:R-:W1:Y:S08]  /*23b90*/  @!P5 LDC.64 R16, c[0x0][0x3f8] ;  /* 0x0000fe00ff10db82 */ /* 0x00ae700000000a00 */
[----:B--2-4-:R-:W2:Y:S01]  /*23ba0*/  @!P1 LDC.64 R2, c[0x0][0x3f8] ;  /* 0x0000fe00ff029b82 */ /* 0x014ea20000000a00 */
[----:B-1----:R-:W-:-:S04]  /*23bb0*/  @!P5 LEA R16, P4, R69, R16, 0x2 ;  /* 0x000000104510d211 */ /* 0x002fc800078810ff */
[C---:B------:R-:W-:Y:S02]  /*23bc0*/  @!P5 LEA.HI.X R17, R69.reuse, R17, R68, 0x2, P4 ;  /* 0x000000114511d211 */ /* 0x040fe400020f1444 */
[----:B--2---:R-:W-:-:S03]  /*23bd0*/  @!P1 LEA R2, P0, R69, R2, 0x2 ;  /* 0x0000000245029211 */ /* 0x004fc600078010ff */
[----:B------:R1:W-:Y:S01]  /*23be0*/  @!P5 STG.E.128 desc[UR6][R16.64+0x5000], R44 ;  /* 0x0050002c1000d986 */ /* 0x0003e2000c101d06 */
[----:B------:R-:W-:-:S05]  /*23bf0*/  @!P1 LEA.HI.X R3, R69, R3, R68, 0x2, P0 ;  /* 0x0000000345039211 */ /* 0x000fca00000f1444 */
[----:B------:R1:W-:Y:S04]  /*23c00*/  @!P1 STG.E.128 desc[UR6][R2.64+0x5100], R12 ;  /* 0x0051000c02009986 */ /* 0x0003e8000c101d06 */
.L_x_1619:
[----:B------:R-:W-:Y:S05]  /*23c10*/  BSYNC.RECONVERGENT B0 ;  /* 0x0000000000007941 */ /* 0x000fea0003800200 */
.L_x_1618:
        /* <DEDUP_REMOVED lines=13> */
.L_x_1621:
[----:B------:R-:W-:Y:S05]  /*23cf0*/  BSYNC.RECONVERGENT B0 ;  /* 0x0000000000007941 */ /* 0x000fea0003800200 */
.L_x_1620:
        /* <DEDUP_REMOVED lines=14> */
.L_x_1622:
        /* <DEDUP_REMOVED lines=10> */
.L_x_7216:


//--------------------- .text._ZN5flash24flash_fwd_splitkv_kernelI23Flash_fwd_kernel_traitsILi128ELi64ELi128ELi4ELb0ELb0EN7cutlass6half_tE19Flash_kernel_traitsILi128ELi64ELi128ELi4ES3_EELb1ELb0ELb0ELb0ELb0ELb1ELb1ELb1EEEvNS_16Flash_fwd_paramsE --------------------------
	.section	.text._ZN5flash24flash_fwd_splitkv_kernelI23Flash_fwd_kernel_traitsILi128ELi64ELi128ELi4ELb0ELb0EN7cutlass6half_tE19Flash_kernel_traitsILi128ELi64ELi128ELi4ES3_EELb1ELb0ELb0ELb0ELb0ELb1ELb1ELb1EEEvNS_16Flash_fwd_paramsE,"ax",@progbits
	.align	128
        .global         _ZN5flash24flash_fwd_splitkv_kernelI23Flash_fwd_kernel_traitsILi128ELi64ELi128ELi4ELb0ELb0EN7cutlass6half_tE19Flash_kernel_traitsILi128ELi64ELi128ELi4ES3_EELb1ELb0ELb0ELb0ELb0ELb1ELb1ELb1EEEvNS_16Flash_fwd_paramsE
        .type           _ZN5flash24flash_fwd_splitkv_kernelI23Flash_fwd_kernel_traitsILi128ELi64ELi128ELi4ELb0ELb0EN7cutlass6half_tE19Flash_kernel_traitsILi128ELi64ELi128ELi4ES3_EELb1ELb0ELb0ELb0ELb0ELb1ELb1ELb1EEEvNS_16Flash_fwd_paramsE,@function
        .size           _ZN5flash24flash_fwd_splitkv_kernelI23Flash_fwd_kernel_traitsILi128ELi64ELi128ELi4ELb0ELb0EN7cutlass6half_tE19Flash_kernel_traitsILi128ELi64ELi128ELi4ES3_EELb1ELb0ELb0ELb0ELb0ELb1ELb1ELb1EEEvNS_16Flash_fwd_paramsE,(.L_x_7217 - _ZN5flash24flash_fwd_splitkv_kernelI23Flash_fwd_kernel_traitsILi128ELi64ELi128ELi4ELb0ELb0EN7cutlass6half_tE19Flash_kernel_traitsILi128ELi64ELi128ELi4ES3_EELb1ELb0ELb0ELb0ELb0ELb1ELb1ELb1EEEvNS_16Flash_fwd_paramsE)
        .other          _ZN5flash24flash_fwd_splitkv_kernelI23Flash_fwd_kernel_traitsILi128ELi64ELi128ELi4ELb0ELb0EN7cutlass6half_tE19Flash_kernel_traitsILi128ELi64ELi128ELi4ES3_EELb1ELb0ELb0ELb0ELb0ELb1ELb1ELb1EEEvNS_16Flash_fwd_paramsE,@"STO_CUDA_ENTRY STV_DEFAULT"
_ZN5flash24flash_fwd_splitkv_kernelI23Flash_fwd_kernel_traitsILi128ELi64ELi128ELi4ELb0ELb0EN7cutlass6half_tE19Flash_kernel_traitsILi128ELi64ELi128ELi4ES3_EELb1ELb0ELb0ELb0ELb0ELb1ELb1ELb1EEEvNS_16Flash_fwd_paramsE:
.text._ZN5flash24flash_fwd_splitkv_kernelI23Flash_fwd_kernel_traitsILi128ELi64ELi128ELi4ELb0ELb0EN7cutlass6half_tE19Flash_kernel_traitsILi128ELi64ELi128ELi4ES3_EELb1ELb0ELb0ELb0ELb0ELb1ELb1ELb1EEEvNS_16Flash_fwd_paramsE:
[----:B------:R-:W-:Y:S08]  /*0000*/  LDC R1, c[0x0][0x37c] ;  /* 0x0000df00ff017b82 */ /* 0x000ff00000000800 */
[----:B------:R-:W1:Y:S01]  /*0010*/  LDC R6, c[0x0][0x3e0] ;  /* 0x0000f800ff067b82 */ /* 0x000e620000000800 */
[----:B------:R-:W2:Y:S01]  /*0020*/  S2R R7, SR_CTAID.Z ;  /* 0x0000000000077919 */ /* 0x000ea20000002700 */
[----:B------:R-:W-:Y:S01]  /*0030*/  IMAD.MOV.U32 R2, RZ, RZ, RZ ;  /* 0x000000ffff027224 */ /* 0x000fe200078e00ff */
[----:B------:R-:W3:Y:S01]  /*0040*/  LDCU.64 UR6, c[0x0][0x358] ;  /* 0x00006b00ff0677ac */ /* 0x000ee20008000a00 */
[----:B------:R-:W-:Y:S01]  /*0050*/  IMAD.MOV.U32 R12, RZ, RZ, -0x1 ;  /* 0xffffffffff0c7424 */ /* 0x000fe200078e00ff */
[----:B------:R-:W4:Y:S03]  /*0060*/  LDCU.64 UR4, c[0x0][0x470] ;  /* 0x00008e00ff0477ac */ /* 0x000f260008000a00 */
[----:B------:R-:W3:Y:S01]  /*0070*/  LDC.64 R8, c[0x0][0x460] ;  /* 0x00011800ff087b82 */ /* 0x000ee20000000a00 */
[----:B-1----:R-:W1:Y:S01]  /*0080*/  I2F.U32.RP R4, R6 ;  /* 0x0000000600047306 */ /* 0x002e620000209000 */
[----:B------:R-:W-:-:S07]  /*0090*/  ISETP.NE.U32.AND P2, PT, R6, RZ, PT ;  /* 0x000000ff0600720c */ /* 0x000fce0003f45070 */
[----:B-1----:R-:W1:Y:S02]  /*00a0*/  MUFU.RCP R3, R4 ;  /* 0x0000000400037308 */ /* 0x002e640000001000 */
[----:B-1----:R-:W-:-:S06]  /*00b0*/  VIADD R3, R3, 0xffffffe ;  /* 0x0ffffffe03037836 */ /* 0x002fcc0000000000 */
[----:B------:R-:W1:Y:S02]  /*00c0*/  F2I.FTZ.U32.TRUNC.NTZ R3, R3 ;  /* 0x0000000300037305 */ /* 0x000e64000021f000 */
[----:B-1----:R-:W-:-:S04]  /*00d0*/  IMAD.MOV R0, RZ, RZ, -R3 ;  /* 0x000000ffff007224 */ /* 0x002fc800078e0a03 */
        /* <DEDUP_REMOVED lines=16> */
[----:B--2---:R-:W-:Y:S02]  /*01e0*/  ISETP.NE.U32.AND P3, PT, R2, RZ, PT ;  /* 0x000000ff0200720c */ /* 0x004fe40003f65070 */
        /* <DEDUP_REMOVED lines=15> */
[----:B------:R-:W-:-:S03]  /*02e0*/  IADD3.X R129, PT, PT, R4, UR5, RZ, P2, !PT ;  /* 0x0000000504817c10 */ /* 0x000fc600097fe4ff */
[----:B------:R2:W5:Y:S06]  /*02f0*/  @P3 LDG.E R11, desc[UR6][R10.64] ;  /* 0x000000060a0b3981 */ /* 0x00056c000c1e1900 */
[----:B------:R2:W5:Y:S01]  /*0300*/  @P4 LDG.E R0, desc[UR6][R128.64] ;  /* 0x0000000680004981 */ /* 0x000562000c1e1900 */
[----:B---3--:R-:W-:Y:S01]  /*0310*/  ISETP.NE.AND P2, PT, RZ, UR4, PT ;  /* 0x00000004ff007c0c */ /* 0x008fe2000bf45270 */
[----:B-1----:R-:W-:Y:S01]  /*0320*/  IMAD.MOV.U32 R9, RZ, RZ, -0x1 ;  /* 0xffffffffff097424 */ /* 0x002fe200078e00ff */
[----:B----4-:R-:W-:Y:S02]  /*0330*/  ISETP.EQ.U32.AND P5, PT, R2, RZ, PT ;  /* 0x000000ff0200720c */ /* 0x010fe40003fa2070 */
[----:B------:R-:W-:-:S02]  /*0340*/  IADD3 R16, P0, PT, R5, R2, RZ ;  /* 0x0000000205107210 */ /* 0x000fc40007f1e0ff */
[----:B------:R-:W-:-:S03]  /*0350*/  ISETP.EQ.OR.EX P5, PT, R3, RZ, !P2, P5 ;  /* 0x000000ff0300720c */ /* 0x000fc600057a2750 */
[----:B------:R-:W-:-:S10]  /*0360*/  IMAD.X R17, R4, 0x1, R3, P0 ;  /* 0x0000000104117824 */ /* 0x000fd400000e0603 */
[----:B------:R1:W5:Y:S01]  /*0370*/  @!P5 LDG.E R9, desc[UR6][R16.64] ;  /* 0x000000061009d981 */ /* 0x000362000c1e1900 */
[----:B------:R-:W3:Y:S01]  /*0380*/  @!P1 LDC R217, c[0x0][0x434] ;  /* 0x00010d00ffd99b82 */ /* 0x000ee20000000800 */
[----:B------:R-:W-:Y:S01]  /*0390*/  ISETP.NE.U32.AND P0, PT, R2, RZ, PT ;  /* 0x000000ff0200720c */ /* 0x000fe20003f05070 */
[----:B------:R-:W4:Y:S03]  /*03a0*/  S2R R13, SR_CTAID.X ;  /* 0x00000000000d7919 */ /* 0x000f260000002500 */
[----:B------:R-:W-:Y:S01]  /*03b0*/  ISETP.NE.AND.EX P0, PT, R3, RZ, PT, P0 ;  /* 0x000000ff0300720c */ /* 0x000fe20003f05300 */
[----:B----4-:R-:W-:Y:S02]  /*03c0*/  IMAD.SHL.U32 R68, R13, 0x40, RZ ;  /* 0x000000400d447824 */ /* 0x010fe400078e00ff */
[----:B--2---:R-:W-:-:S10]  /*03d0*/  @P1 IMAD.IADD R217, R15, 0x1, -R12 ;  /* 0x000000010fd91824 */ /* 0x004fd400078e0a0c */
[----:B------:R-:W2:Y:S01]  /*03e0*/  @!P0 LDC R15, c[0x0][0x438] ;  /* 0x00010e00ff0f8b82 */ /* 0x000ea20000000800 */
[----:B---3--:R-:W-:Y:S01]  /*03f0*/  ISETP.GT.AND P1, PT, R217, R68, PT ;  /* 0x00000044d900720c */ /* 0x008fe20003f24270 */
[----:B-1----:R-:W-:-:S12]  /*0400*/  @!P0 BRA `(.L_x_1623) ;  /* 0x00000000000c8947 */ /* 0x002fd80003800000 */
[----:B------:R-:W2:Y:S02]  /*0410*/  @P2 LDG.E R2, desc[UR6][R16.64+0x4] ;  /* 0x0000040610022981 */ /* 0x000ea4000c1e1900 */
[----:B--2--5:R-:W-:-:S06]  /*0420*/  @P2 IADD3 R15, PT, PT, R2, -R9, RZ ;  /* 0x80000009020f2210 */ /* 0x024fcc0007ffe0ff */
[----:B------:R1:W5:Y:S02]  /*0430*/  @!P2 LDG.E R15, desc[UR6][R16.64] ;  /* 0x00000006100fa981 */ /* 0x000364000c1e1900 */
.L_x_1623:
[----:B------:R-:W-:Y:S05]  /*0440*/  @!P1 EXIT ;  /* 0x000000000000994d */ /* 0x000fea0003800000 */
[----:B------:R-:W3:Y:S01]  /*0450*/  LDC R8, c[0x0][0x374] ;  /* 0x0000dd00ff087b82 */ /* 0x000ee20000000800 */
[--C-:B--2--5:R-:W-:Y:S01]  /*0460*/  IMAD.IADD R70, R15, 0x1, -R0.reuse ;  /* 0x000000010f467824 */ /* 0x124fe200078e0a00 */
[----:B------:R-:W2:Y:S01]  /*0470*/  S2R R67, SR_TID.X ;  /* 0x0000000000437919 */ /* 0x000ea20000002100 */
[----:B------:R-:W-:-:S05]  /*0480*/  @P3 IMAD.IADD R64, R11, 0x1, -R0 ;  /* 0x000000010b403824 */ /* 0x000fca00078e0a00 */
[----:B------:R-:W4:Y:S01]  /*0490*/  LDC R2, c[0x0][0x438] ;  /* 0x00010e00ff027b82 */ /* 0x000f220000000800 */
[-C--:B---3--:R-:W-:Y:S02]  /*04a0*/  IABS R14, R8.reuse ;  /* 0x00000008000e7213 */ /* 0x088fe40000000000 */
[----:B------:R-:W-:Y:S02]  /*04b0*/  IABS R19, R8 ;  /* 0x0000000800137213 */ /* 0x000fe40000000000 */
[----:B------:R-:W3:Y:S03]  /*04c0*/  I2F.RP R10, R14 ;  /* 0x0000000e000a7306 */ /* 0x000ee60000209400 */
[----:B------:R-:W-:Y:S02]  /*04d0*/  IMAD.MOV R19, RZ, RZ, -R19 ;  /* 0x000000ffff137224 */ /* 0x000fe400078e0a13 */
[----:B----4-:R-:W-:-:S05]  /*04e0*/  VIADD R2, R2, 0x7f ;  /* 0x0000007f02027836 */ /* 0x010fca0000000000 */
[----:B-1----:R-:W-:-:S04]  /*04f0*/  SHF.R.S32.HI R17, RZ, 0x1f, R2 ;  /* 0x0000001fff117819 */ /* 0x002fc80000011402 */
[----:B------:R-:W-:Y:S01]  /*0500*/  LEA.HI R17, R17, R2, RZ, 0x7 ;  /* 0x0000000211117211 */ /* 0x000fe200078f38ff */
[----:B---3--:R-:W1:Y:S03]  /*0510*/  MUFU.RCP R20, R10 ;  /* 0x0000000a00147308 */ /* 0x008e660000001000 */
        /* <DEDUP_REMOVED lines=15> */
[----:B------:R-:W3:-:S12]  /*0610*/  @!P3 LDC R16, c[0x0][0x43c] ;  /* 0x00010f00ff10bb82 */ /* 0x000ed80000000800 */
        /* <DEDUP_REMOVED lines=8> */
[----:B---3--:R-:W-:Y:S01]  /*06a0*/  @!P3 SEL R3, R16, RZ, P2 ;  /* 0x000000ff1003b207 */ /* 0x008fe20001000000 */
[----:B------:R-:W-:-:S04]  /*06b0*/  VIADD R16, R13, 0x1 ;  /* 0x000000010d107836 */ /* 0x000fc80000000000 */
[----:B------:R-:W-:Y:S02]  /*06c0*/  @!P3 IMAD.IADD R64, R70, 0x1, R3 ;  /* 0x000000014640b824 */ /* 0x000fe400078e0203 */
[----:B------:R-:W-:Y:S02]  /*06d0*/  @P5 VIADD R10, R10, 0x1 ;  /* 0x000000010a0a5836 */ /* 0x000fe40000000000 */
[----:B------:R-:W-:Y:S02]  /*06e0*/  VIADD R3, R64, 0x7f ;  /* 0x0000007f40037836 */ /* 0x000fe40000000000 */
[----:B------:R-:W-:Y:S02]  /*06f0*/  IMAD R16, R16, 0x40, -R217 ;  /* 0x0000004010107824 */ /* 0x000fe400078e0ad9 */
[----:B------:R-:W-:Y:S01]  /*0700*/  @!P0 IMAD.MOV R10, RZ, RZ, -R10 ;  /* 0x000000ffff0a8224 */ /* 0x000fe200078e0a0a */
[----:B------:R-:W-:Y:S02]  /*0710*/  @!P1 LOP3.LUT R10, RZ, R8, RZ, 0x33, !PT ;  /* 0x00000008ff0a9212 */ /* 0x000fe400078e33ff */
[----:B------:R-:W-:-:S02]  /*0720*/  SHF.R.S32.HI R8, RZ, 0x1f, R3 ;  /* 0x0000001fff087819 */ /* 0x000fc40000011403 */
[----:B----4-:R-:W-:Y:S02]  /*0730*/  IADD3 R14, PT, PT, R3, R14, R16 ;  /* 0x0000000e030e7210 */ /* 0x010fe40007ffe010 */
[----:B------:R-:W-:Y:S02]  /*0740*/  LEA.HI R3, R8, R3, RZ, 0x7 ;  /* 0x0000000308037211 */ /* 0x000fe400078f38ff */
[----:B------:R-:W-:Y:S02]  /*0750*/  SHF.R.S32.HI R11, RZ, 0x1f, R14 ;  /* 0x0000001fff0b7819 */ /* 0x000fe4000001140e */
[----:B------:R-:W-:Y:S01]  /*0760*/  SHF.R.S32.HI R3, RZ, 0x7, R3 ;  /* 0x00000007ff037819 */ /* 0x000fe20000011403 */
[----:B-1----:R-:W-:Y:S01]  /*0770*/  IMAD R216, R10, R2, RZ ;  /* 0x000000020ad87224 */ /* 0x002fe200078e02ff */
[----:B------:R-:W-:-:S04]  /*0780*/  LEA.HI R11, R11, R14, RZ, 0x7 ;  /* 0x0000000e0b0b7211 */ /* 0x000fc800078f38ff */
[----:B------:R-:W-:Y:S02]  /*0790*/  SHF.R.S32.HI R11, RZ, 0x7, R11 ;  /* 0x00000007ff0b7819 */ /* 0x000fe4000001140b */
[----:B------:R-:W-:Y:S01]  /*07a0*/  VIADDMNMX R10, R216, R10, R3, PT ;  /* 0x0000000ad80a7246 */ /* 0x000fe20003800103 */
[----:B------:R-:W-:-:S03]  /*07b0*/  IMAD.MOV R3, RZ, RZ, -R219 ;  /* 0x000000ffff037224 */ /* 0x000fc600078e0adb */
[----:B------:R-:W-:Y:S01]  /*07c0*/  VIMNMX R61, PT, PT, R10, R11, PT ;  /* 0x0000000b0a3d7248 */ /* 0x000fe20003fe0100 */
[----:B------:R-:W-:-:S03]  /*07d0*/  IMAD R7, R6, R3, R7 ;  /* 0x0000000306077224 */ /* 0x000fc600078e0207 */
[----:B------:R-:W-:-:S13]  /*07e0*/  ISETP.GE.AND P0, PT, R216, R61, PT ;  /* 0x0000003dd800720c */ /* 0x000fda0003f06270 */
[----:B--2---:R-:W-:Y:S05]  /*07f0*/  @!P0 BRA `(.L_x_1624) ;  /* 0x0000000800ac8947 */ /* 0x004fea0003800000 */
        /* <DEDUP_REMOVED lines=18> */
[----:B-1----:R-:W-:Y:S02]  /*0920*/  IMAD R4, R2, R4, R219 ;  /* 0x0000000402047224 */ /* 0x002fe400078e02db */
[----:B------:R-:W-:-:S02]  /*0930*/  IMAD.SHL.U32 R2, R67, 0x8, RZ ;  /* 0x0000000843027824 */ /* 0x000fc400078e00ff */
[----:B------:R-:W-:-:S03]  /*0940*/  IMAD R7, R4, R6, R7 ;  /* 0x0000000604077224 */ /* 0x000fc600078e0207 */
[----:B------:R-:W-:Y:S01]  /*0950*/  LOP3.LUT R9, R11, 0x1f80, R2, 0xf8, !PT ;  /* 0x00001f800b097812 */ /* 0x000fe200078ef802 */
        /* <DEDUP_REMOVED lines=13> */
.L_x_1626:
[----:B------:R-:W-:Y:S05]  /*0a30*/  BSYNC.RECONVERGENT B0 ;  /* 0x0000000000007941 */ /* 0x000fea0003800200 */
.L_x_1625:
        /* <DEDUP_REMOVED lines=15> */
.L_x_1628:
[----:B------:R-:W-:Y:S05]  /*0b30*/  BSYNC.RECONVERGENT B0 ;  /* 0x0000000000007941 */ /* 0x000fea0003800200 */
.L_x_1627:
        /* <DEDUP_REMOVED lines=15> */
.L_x_1630:
[----:B------:R-:W-:Y:S05]  /*0c30*/  BSYNC.RECONVERGENT B0 ;  /* 0x0000000000007941 */ /* 0x000fea0003800200 */
.L_x_1629:
        /* <DEDUP_REMOVED lines=14> */
.L_x_1632:
[----:B------:R-:W-:Y:S05]  /*0d20*/  BSYNC.RECONVERGENT B0 ;  /* 0x0000000000007941 */ /* 0x000fea0003800200 */
.L_x_1631:
        /* <DEDUP_REMOVED lines=13> */
.L_x_1634:
[----:B------:R-:W-:Y:S05]  /*0e00*/  BSYNC.RECONVERGENT B0 ;  /* 0x0000000000007941 */ /* 0x000fea0003800200 */
.L_x_1633:
        /* <DEDUP_REMOVED lines=13> */
.L_x_1636:
[----:B------:R-:W-:Y:S05]  /*0ee0*/  BSYNC.RECONVERGENT B0 ;  /* 0x0000000000007941 */ /* 0x000fea0003800200 */
.L_x_1635:
        /* <DEDUP_REMOVED lines=13> */
.L_x_1638:
[----:B------:R-:W-:Y:S05]  /*0fc0*/  BSYNC.RECONVERGENT B0 ;  /* 0x0000000000007941 */ /* 0x000fea0003800200 */
.L_x_1637:
        /* <DEDUP_REMOVED lines=13> */
.L_x_1640:
[----:B------:R-:W-:Y:S05]  /*10a0*/  BSYNC.RECONVERGENT B0 ;  /* 0x0000000000007941 */ /* 0x000fea0003800200 */
.L_x_1639:
        /* <DEDUP_REMOVED lines=32> */
.L_x_1624:
        /* <DEDUP_REMOVED lines=11> */
.L_x_1641:
[----:B------:R-:W-:Y:S05]  /*1360*/  BRA.U !UP0, `(.L_x_1642) ;  /* 0x0000000508907547 */ /* 0x000fea000b800000 */
[----:B------:R-:W2:Y:S01]  /*1370*/  LDC R5, c[0x0][0x4f0] ;  /* 0x00013c00ff057b82 */ /* 0x000ea20000000800 */
[----:B------:R-:W-:Y:S01]  /*1380*/  LEA R0, R61, 0xffffff80, 0x7 ;  /* 0xffffff803d007811 */ /* 0x000fe200078e38ff */
[----:B------:R-:W3:Y:S03]  /*1390*/  LDCU.64 UR4, c[0x0][0x4e8] ;  /* 0x00009d00ff0477ac */ /* 0x000ee60008000a00 */
[----:B-1----:R-:W-:Y:S01]  /*13a0*/  IABS R2, R0 ;  /* 0x0000000000027213 */ /* 0x002fe20000000000 */
[----:B------:R-:W1:Y:S02]  /*13b0*/  LDCU.64 UR8, c[0x0][0x3a0] ;  /* 0x00007400ff0877ac */ /* 0x000e640008000a00 */
[----:B------:R-:W4:Y:S01]  /*13c0*/  LDC R16, c[0x0][0x3e8] ;  /* 0x0000fa00ff107b82 */ /* 0x000f220000000800 */
[----:B------:R-:W1:Y:S01]  /*13d0*/  LDCU.64 UR14, c[0x0][0x3b8] ;  /* 0x00007700ff0e77ac */ /* 0x000e620008000a00 */
[----:B--2---:R-:W-:-:S04]  /*13e0*/  IABS R4, R5 ;  /* 0x0000000500047213 */ /* 0x004fc80000000000 */
[----:B-----5:R-:W2:Y:S08]  /*13f0*/  I2F.RP R6, R4 ;  /* 0x0000000400067306 */ /* 0x020eb00000209400 */
[----:B--2---:R-:W2:Y:S02]  /*1400*/  MUFU.RCP R8, R6 ;  /* 0x0000000600087308 */ /* 0x004ea40000001000 */
[----:B--2---:R-:W-:-:S06]  /*1410*/  IADD3 R8, PT, PT, R8, 0xffffffe, RZ ;  /* 0x0ffffffe08087810 */ /* 0x004fcc0007ffe0ff */
[----:B------:R-:W2:Y:S02]  /*1420*/  F2I.FTZ.U32.TRUNC.NTZ R9, R8 ;  /* 0x0000000800097305 */ /* 0x000ea4000021f000 */
[----:B--2---:R-:W-:Y:S01]  /*1430*/  IMAD.MOV R3, RZ, RZ, -R9 ;  /* 0x000000ffff037224 */ /* 0x004fe200078e0a09 */
[----:B------:R-:W-:-:S03]  /*1440*/  MOV R8, RZ ;  /* 0x000000ff00087202 */ /* 0x000fc60000000f00 */
[----:B------:R-:W-:-:S04]  /*1450*/  IMAD R3, R3, R4, RZ ;  /* 0x0000000403037224 */ /* 0x000fc800078e02ff */
[----:B------:R-:W-:-:S04]  /*1460*/  IMAD.HI.U32 R3, R9, R3, R8 ;  /* 0x0000000309037227 */ /* 0x000fc800078e0008 */
[----:B---3--:R-:W-:-:S04]  /*1470*/  IMAD.WIDE.U32 R8, R219, UR4, RZ ;  /* 0x00000004db087c25 */ /* 0x008fc8000f8e00ff */
[----:B------:R-:W-:-:S04]  /*1480*/  IMAD.HI.U32 R6, R3, R2, RZ ;  /* 0x0000000203067227 */ /* 0x000fc800078e00ff */
[----:B------:R-:W-:Y:S02]  /*1490*/  IMAD.MOV R3, RZ, RZ, -R6 ;  /* 0x000000ffff037224 */ /* 0x000fe400078e0a06 */
[----:B------:R-:W-:Y:S01]  /*14a0*/  IMAD R225, R219, UR5, R9 ;  /* 0x00000005dbe17c24 */ /* 0x000fe2000f8e0209 */
[----:B------:R-:W2:Y:S01]  /*14b0*/  LDCU.64 UR4, c[0x0][0x3a8] ;  /* 0x00007500ff0477ac */ /* 0x000ea20008000a00 */
[----:B------:R-:W-:Y:S01]  /*14c0*/  IMAD R3, R4, R3, R2 ;  /* 0x0000000304037224 */ /* 0x000fe200078e0202 */
[----:B------:R-:W-:-:S04]  /*14d0*/  LOP3.LUT R2, R0, R5, RZ, 0x3c, !PT ;  /* 0x0000000500027212 */ /* 0x000fc800078e3cff */
[----:B------:R-:W-:Y:S02]  /*14e0*/  ISETP.GT.U32.AND P2, PT, R4, R3, PT ;  /* 0x000000030400720c */ /* 0x000fe40003f44070 */
[----:B------:R-:W-:-:S11]  /*14f0*/  ISETP.GE.AND P1, PT, R2, RZ, PT ;  /* 0x000000ff0200720c */ /* 0x000fd60003f26270 */
[-C--:B------:R-:W-:Y:S01]  /*1500*/  @!P2 IADD3 R3, PT, PT, R3, -R4.reuse, RZ ;  /* 0x800000040303a210 */ /* 0x080fe20007ffe0ff */
[----:B------:R-:W-:Y:S01]  /*1510*/  @!P2 VIADD R6, R6, 0x1 ;  /* 0x000000010606a836 */ /* 0x000fe20000000000 */
[----:B------:R-:W-:Y:S02]  /*1520*/  ISETP.NE.AND P2, PT, R5, RZ, PT ;  /* 0x000000ff0500720c */ /* 0x000fe40003f45270 */
[----:B------:R-:W-:-:S13]  /*1530*/  ISETP.GE.U32.AND P0, PT, R3, R4, PT ;  /* 0x000000040300720c */ /* 0x000fda0003f06070 */
[----:B------:R-:W-:Y:S02]  /*1540*/  @P0 IADD3 R6, PT, PT, R6, 0x1, RZ ;  /* 0x0000000106060810 */ /* 0x000fe40007ffe0ff */
[----:B------:R-:W-:-:S03]  /*1550*/  LEA R224, P0, R8, UR12, 0x2 ;  /* 0x0000000c08e07c11 */ /* 0x000fc6000f8010ff */
[----:B------:R-:W-:Y:S01]  /*1560*/  IMAD.MOV.U32 R3, RZ, RZ, R6 ;  /* 0x000000ffff037224 */ /* 0x000fe200078e0006 */
[----:B------:R-:W-:-:S04]  /*1570*/  LEA.HI.X R225, R8, UR13, R225, 0x2, P0 ;  /* 0x0000000d08e17c11 */ /* 0x000fc800080f14e1 */
[----:B------:R-:W-:Y:S02]  /*1580*/  @!P1 IADD3 R3, PT, PT, -R3, RZ, RZ ;  /* 0x000000ff03039210 */ /* 0x000fe40007ffe1ff */
[----:B------:R-:W-:-:S05]  /*1590*/  @!P2 LOP3.LUT R3, RZ, R5, RZ, 0x33, !PT ;  /* 0x00000005ff03a212 */ /* 0x000fca00078e33ff */
[----:B------:R-:W-:-:S05]  /*15a0*/  IMAD.WIDE R14, R3, 0x4, R224 ;  /* 0x00000004030e7825 */ /* 0x000fca00078e02e0 */
[----:B------:R-:W3:Y:S01]  /*15b0*/  LDG.E R8, desc[UR6][R14.64] ;  /* 0x000000060e087981 */ /* 0x000ee2000c1e1900 */
[----:B----4-:R-:W-:Y:S02]  /*15c0*/  IABS R2, R16 ;  /* 0x0000001000027213 */ /* 0x010fe40000000000 */
[----:B------:R-:W-:Y:S02]  /*15d0*/  IADD3 R3, PT, PT, -R3, RZ, RZ ;  /* 0x000000ff03037210 */ /* 0x000fe40007ffe1ff */
[----:B------:R-:W4:Y:S03]  /*15e0*/  I2F.RP R9, R2 ;  /* 0x0000000200097306 */ /* 0x000f260000209400 */
[----:B------:R-:W-:Y:S02]  /*15f0*/  IMAD R0, R5, R3, R0 ;  /* 0x0000000305007224 */ /* 0x000fe400078e0200 */
[----:B-1----:R-:W-:-:S03]  /*1600*/  IMAD.U32 R5, RZ, RZ, UR15 ;  /* 0x0000000fff057e24 */ /* 0x002fc6000f8e00ff */
[----:B----4-:R-:W1:Y:S02]  /*1610*/  MUFU.RCP R10, R9 ;  /* 0x00000009000a7308 */ /* 0x010e640000001000 */
[----:B-1----:R-:W-:-:S06]  /*1620*/  VIADD R10, R10, 0xffffffe ;  /* 0x0ffffffe0a0a7836 */ /* 0x002fcc0000000000 */
[----:B------:R-:W1:Y:S02]  /*1630*/  F2I.FTZ.U32.TRUNC.NTZ R11, R10 ;  /* 0x0000000a000b7305 */ /* 0x000e64000021f000 */
[----:B-1----:R-:W-:Y:S01]  /*1640*/  IADD3 R4, PT, PT, RZ, -R11, RZ ;  /* 0x8000000bff047210 */ /* 0x002fe20007ffe0ff */
[----:B------:R-:W-:-:S04]  /*1650*/  IMAD.MOV.U32 R10, RZ, RZ, RZ ;  /* 0x000000ffff0a7224 */ /* 0x000fc800078e00ff */
[----:B------:R-:W-:Y:S01]  /*1660*/  IMAD R6, R4, R2, RZ ;  /* 0x0000000204067224 */ /* 0x000fe200078e02ff */
[----:B------:R-:W-:-:S03]  /*1670*/  IABS R4, R7 ;  /* 0x0000000700047213 */ /* 0x000fc60000000000 */
[----:B------:R-:W-:-:S06]  /*1680*/  IMAD.HI.U32 R11, R11, R6, R10 ;  /* 0x000000060b0b7227 */ /* 0x000fcc00078e000a */
        /* <DEDUP_REMOVED lines=50> */
.L_x_1642:
        /* <DEDUP_REMOVED lines=15> */
.L_x_1644:
[----:B------:R-:W2:Y:S01]  /*1aa0*/  LDC.64 R4, c[0x0][0x3b8] ;  /* 0x0000ee00ff047b82 */ /* 0x000ea20000000a00 */
[----:B-1----:R-:W-:-:S05]  /*1ab0*/  IADD3 R2, PT, PT, R0, R9, RZ ;  /* 0x0000000900027210 */ /* 0x002fca0007ffe0ff */
[C---:B--2---:R-:W-:Y:S02]  /*1ac0*/  IMAD R19, R2.reuse, R5, RZ ;  /* 0x0000000502137224 */ /* 0x044fe400078e02ff */
[----:B------:R-:W-:-:S05]  /*1ad0*/  IMAD.WIDE.U32 R2, R2, R4, RZ ;  /* 0x0000000402027225 */ /* 0x000fca00078e00ff */
[----:B------:R-:W-:Y:S02]  /*1ae0*/  IADD3 R19, PT, PT, R3, R19, RZ ;  /* 0x0000001303137210 */ /* 0x000fe40007ffe0ff */
[----:B------:R-:W-:Y:S02]  /*1af0*/  MOV R18, R2 ;  /* 0x0000000200127202 */ /* 0x000fe40000000f00 */
.L_x_1645:
[----:B------:R-:W-:Y:S05]  /*1b00*/  @P0 BRA `(.L_x_1646) ;  /* 0x0000000000340947 */ /* 0x000fea0003800000 */
[----:B------:R-:W1:Y:S01]  /*1b10*/  LDC.64 R2, c[0x0][0x3c0] ;  /* 0x0000f000ff027b82 */ /* 0x000e620000000a00 */
[----:B------:R-:W2:Y:S01]  /*1b20*/  LDCU.64 UR4, c[0x0][0x3a8] ;  /* 0x00007500ff0477ac */ /* 0x000ea20008000a00 */
[----:B------:R-:W-:Y:S02]  /*1b30*/  SHF.R.S32.HI R9, RZ, 0x1f, R0 ;  /* 0x0000001fff097819 */ /* 0x000fe40000011400 */
[----:B-----5:R-:W-:-:S05]  /*1b40*/  SHF.R.S32.HI R8, RZ, 0x1f, R6 ;  /* 0x0000001fff087819 */ /* 0x020fca0000011406 */
[----:B--2---:R-:W-:-:S04]  /*1b50*/  IMAD R11, R8, UR4, RZ ;  /* 0x00000004080b7c24 */ /* 0x004fc8000f8e02ff */
[----:B------:R-:W-:Y:S02]  /*1b60*/  IMAD R11, R6, UR5, R11 ;  /* 0x00000005060b7c24 */ /* 0x000fe4000f8e020b */
[-C--:B-1----:R-:W-:Y:S02]  /*1b70*/  IMAD R9, R9, R2.reuse, RZ ;  /* 0x0000000209097224 */ /* 0x082fe400078e02ff */
[----:B------:R-:W-:-:S04]  /*1b80*/  IMAD.WIDE.U32 R14, R0, R2, RZ ;  /* 0x00000002000e7225 */ /* 0x000fc800078e00ff */
[----:B------:R-:W-:-:S05]  /*1b90*/  IMAD R9, R0, R3, R9 ;  /* 0x0000000300097224 */ /* 0x000fca00078e0209 */
[----:B------:R-:W-:-:S03]  /*1ba0*/  IADD3 R15, PT, PT, R15, R9, RZ ;  /* 0x000000090f0f7210 */ /* 0x000fc60007ffe0ff */
[----:B------:R-:W-:-:S05]  /*1bb0*/  IMAD.WIDE.U32 R20, R6, UR4, R14 ;  /* 0x0000000406147c25 */ /* 0x000fca000f8e000e */
[----:B------:R-:W-:Y:S01]  /*1bc0*/  IADD3 R21, PT, PT, R21, R11, RZ ;  /* 0x0000000b15157210 */ /* 0x000fe20007ffe0ff */
[----:B------:R-:W-:Y:S06]  /*1bd0*/  BRA `(.L_x_1647) ;  /* 0x0000000000187947 */ /* 0x000fec0003800000 */
.L_x_1646:
[----:B------:R-:W1:Y:S01]  /*1be0*/  LDC.64 R2, c[0x0][0x3c0] ;  /* 0x0000f000ff027b82 */ /* 0x000e620000000a00 */
[----:B------:R-:W-:-:S05]  /*1bf0*/  IADD3 R0, PT, PT, R0, R9, RZ ;  /* 0x0000000900007210 */ /* 0x000fca0007ffe0ff */
[C---:B-1----:R-:W-:Y:S02]  /*1c00*/  IMAD R21, R0.reuse, R3, RZ ;  /* 0x0000000300157224 */ /* 0x042fe400078e02ff */
[----:B------:R-:W-:-:S05]  /*1c10*/  IMAD.WIDE.U32 R8, R0, R2, RZ ;  /* 0x0000000200087225 */ /* 0x000fca00078e00ff */
[----:B------:R-:W-:Y:S02]  /*1c20*/  IADD3 R21, PT, PT, R9, R21, RZ ;  /* 0x0000001509157210 */ /* 0x000fe40007ffe0ff */
[----:B------:R-:W-:-:S07]  /*1c30*/  MOV R20, R8 ;  /* 0x0000000800147202 */ /* 0x000fce0000000f00 */
.L_x_1647:
[----:B------:R-:W1:Y:S01]  /*1c40*/  LDC R16, c[0x0][0x3e8] ;  /* 0x0000fa00ff107b82 */ /* 0x000e620000000800 */
        /* <DEDUP_REMOVED lines=23> */
[----:B------:R-:W-:-:S04]  /*1dc0*/  LEA R0, R61, 0xffffff80, 0x7 ;  /* 0xffffff803d007811 */ /* 0x000fc800078e38ff */
[----:B------:R-:W-:Y:S01]  /*1dd0*/  SHF.R.S32.HI R15, RZ, 0x1f, R0 ;  /* 0x0000001fff0f7819 */ /* 0x000fe20000011400 */
[----:B------:R-:W-:Y:S01]  /*1de0*/  IMAD.WIDE.U32 R22, R0, R4, R18 ;  /* 0x0000000400167225 */ /* 0x000fe200078e0012 */
[----:B------:R-:W-:Y:S02]  /*1df0*/  @P1 IADD3 R6, PT, PT, R6, 0x1, RZ ;  /* 0x0000000106061810 */ /* 0x000fe40007ffe0ff */
[----:B------:R-:W-:Y:S01]  /*1e00*/  ISETP.NE.AND P1, PT, R16, RZ, PT ;  /* 0x000000ff1000720c */ /* 0x000fe20003f25270 */
[C---:B------:R-:W-:Y:S01]  /*1e10*/  IMAD R14, R15.reuse, R2, RZ ;  /* 0x000000020f0e7224 */ /* 0x040fe200078e02ff */
[----:B------:R-:W-:Y:S01]  /*1e20*/  LOP3.LUT R16, RZ, R16, RZ, 0x33, !PT ;  /* 0x00000010ff107212 */ /* 0x000fe200078e33ff */
[----:B------:R-:W-:Y:S02]  /*1e30*/  IMAD.MOV.U32 R17, RZ, RZ, R6 ;  /* 0x000000ffff117224 */ /* 0x000fe400078e0006 */
[----:B------:R-:W-:Y:S02]  /*1e40*/  IMAD R15, R15, R4, RZ ;  /* 0x000000040f0f7224 */ /* 0x000fe400078e02ff */
[----:B------:R-:W-:Y:S01]  /*1e50*/  IMAD.WIDE.U32 R20, R0, R2, R20 ;  /* 0x0000000200147225 */ /* 0x000fe200078e0014 */
[----:B------:R-:W-:-:S03]  /*1e60*/  @!P0 IADD3 R17, PT, PT, -R17, RZ, RZ ;  /* 0x000000ff11118210 */ /* 0x000fc60007ffe1ff */
[C---:B------:R-:W-:Y:S02]  /*1e70*/  IMAD R19, R0.reuse, R3, R14 ;  /* 0x0000000300137224 */ /* 0x040fe400078e020e */
[----:B------:R-:W-:Y:S01]  /*1e80*/  IMAD R15, R0, R5, R15 ;  /* 0x00000005000f7224 */ /* 0x000fe200078e020f */
[----:B------:R-:W-:Y:S02]  /*1e90*/  SEL R0, R16, R17, !P1 ;  /* 0x0000001110007207 */ /* 0x000fe40004800000 */
[----:B------:R-:W-:Y:S01]  /*1ea0*/  IADD3 R21, PT, PT, R21, R19, RZ ;  /* 0x0000001315157210 */ /* 0x000fe20007ffe0ff */
[----:B------:R-:W-:Y:S01]  /*1eb0*/  IMAD.IADD R23, R23, 0x1, R15 ;  /* 0x0000000117177824 */ /* 0x000fe200078e020f */
[----:B------:R-:W-:Y:S01]  /*1ec0*/  SHF.R.S32.HI R17, RZ, 0x1f, R0 ;  /* 0x0000001fff117819 */ /* 0x000fe20000011400 */
[----:B-1----:R-:W-:-:S04]  /*1ed0*/  IMAD.WIDE.U32 R18, R0, R10, R20 ;  /* 0x0000000a00127225 */ /* 0x002fc800078e0014 */
[C---:B------:R-:W-:Y:S02]  /*1ee0*/  IMAD R14, R17.reuse, R10, RZ ;  /* 0x0000000a110e7224 */ /* 0x040fe400078e02ff */
[-C--:B--2---:R-:W-:Y:S02]  /*1ef0*/  IMAD R17, R17, R8.reuse, RZ ;  /* 0x0000000811117224 */ /* 0x084fe400078e02ff */
[C---:B------:R-:W-:Y:S02]  /*1f00*/  IMAD R11, R0.reuse, R11, R14 ;  /* 0x0000000b000b7224 */ /* 0x040fe400078e020e */
[----:B------:R-:W-:-:S03]  /*1f10*/  IMAD.WIDE.U32 R20, R0, R8, R22 ;  /* 0x0000000800147225 */ /* 0x000fc600078e0016 */
[----:B------:R-:W-:Y:S01]  /*1f20*/  IADD3 R11, PT, PT, R19, R11, RZ ;  /* 0x0000000b130b7210 */ /* 0x000fe20007ffe0ff */
[----:B------:R-:W-:-:S05]  /*1f30*/  IMAD R9, R0, R9, R17 ;  /* 0x0000000900097224 */ /* 0x000fca00078e0211 */
[----:B------:R-:W-:-:S07]  /*1f40*/  IADD3 R10, PT, PT, R21, R9, RZ ;  /* 0x00000009150a7210 */ /* 0x000fce0007ffe0ff */
.L_x_1643:
        /* <DEDUP_REMOVED lines=10> */
[----:B------:R-:W-:Y:S01]  /*1ff0*/  SHF.L.U64.HI R66, R2, 0x4, R3 ;  /* 0x0000000402427819 */ /* 0x000fe20000010203 */
[----:B------:R-:W-:Y:S01]  /*2000*/  IMAD.SHL.U32 R62, R67, 0x40, RZ ;  /* 0x00000040433e7824 */ /* 0x000fe200078e00ff */
[----:B------:R-:W-:Y:S01]  /*2010*/  SHF.L.U64.HI R72, R4, 0x4, R5 ;  /* 0x0000000404487819 */ /* 0x000fe20000010205 */
[----:B------:R-:W2:Y:S01]  /*2020*/  @!P2 LDC.64 R8, c[0x0][0x398] ;  /* 0x0000e600ff08ab82 */ /* 0x000ea20000000a00 */
[----:B------:R-:W-:Y:S01]  /*2030*/  IMAD.WIDE.U32 R22, R13, 0x40, R126 ;  /* 0x000000400d167825 */ /* 0x000fe200078e007e */
[----:B------:R-:W-:-:S02]  /*2040*/  SHF.R.S32.HI R13, RZ, 0x1f, R7 ;  /* 0x0000001fff0d7819 */ /* 0x000fc40000011407 */
[----:B------:R-:W-:Y:S01]  /*2050*/  LOP3.LUT R119, R119, 0x1c, RZ, 0xc0, !PT ;  /* 0x0000001c77777812 */ /* 0x000fe200078ec0ff */
[----:B------:R-:W-:Y:S01]  /*2060*/  IMAD.SHL.U32 R71, R4, 0x10, RZ ;  /* 0x0000001004477824 */ /* 0x000fe200078e00ff */
[----:B------:R-:W-:Y:S02]  /*2070*/  SHF.L.U32 R65, R2, 0x4, RZ ;  /* 0x0000000402417819 */ /* 0x000fe400000006ff */
[----:B------:R-:W-:Y:S02]  /*2080*/  IADD3 R63, PT, PT, R61, -0x1, RZ ;  /* 0xffffffff3d3f7810 */ /* 0x000fe40007ffe0ff */
[----:B------:R-:W-:Y:S01]  /*2090*/  LOP3.LUT R62, R62, 0x200, RZ, 0xc0, !PT ;  /* 0x000002003e3e7812 */ /* 0x000fe200078ec0ff */
[----:B-1----:R-:W-:-:S04]  /*20a0*/  @P2 IMAD.WIDE.U32 R24, R12, R124, RZ ;  /* 0x0000007c0c182225 */ /* 0x002fc800078e00ff */
[----:B------:R-:W-:-:S04]  /*20b0*/  IMAD R73, R23, R124, RZ ;  /* 0x0000007c17497224 */ /* 0x000fc800078e02ff */
[----:B------:R-:W-:Y:S02]  /*20c0*/  IMAD R73, R22, R125, R73 ;  /* 0x0000007d16497224 */ /* 0x000fe400078e0249 */
[----:B--2---:R-:W-:-:S04]  /*20d0*/  @!P2 IMAD.WIDE.U32 R14, R219, R8, RZ ;  /* 0x00000008db0ea225 */ /* 0x004fc800078e00ff */
        /* <DEDUP_REMOVED lines=10> */
[----:B------:R-:W-:Y:S01]  /*2180*/  IMAD R10, R13, UR4, RZ ;  /* 0x000000040d0a7c24 */ /* 0x000fe2000f8e02ff */
[----:B------:R-:W-:Y:S01]  /*2190*/  IADD3.X R19, PT, PT, RZ, R11, RZ, P2, !PT ;  /* 0x0000000bff137210 */ /* 0x000fe200017fe4ff */
[----:B------:R-:W-:-:S04]  /*21a0*/  IMAD.WIDE.U32 R20, R126, R4, R20 ;  /* 0x000000047e147225 */ /* 0x000fc800078e0014 */
[----:B------:R-:W-:Y:S01]  /*21b0*/  IMAD.X R25, RZ, RZ, R9, P3 ;  /* 0x000000ffff197224 */ /* 0x000fe200018e0609 */
[----:B------:R-:W-:Y:S01]  /*21c0*/  LOP3.LUT R9, R14, 0x40, RZ, 0xfc, !PT ;  /* 0x000000400e097812 */ /* 0x000fe200078efcff */
[C---:B------:R-:W-:Y:S02]  /*21d0*/  IMAD R8, R7.reuse, UR5, R10 ;  /* 0x0000000507087c24 */ /* 0x040fe4000f8e020a */
[----:B------:R-:W-:Y:S01]  /*21e0*/  IMAD.WIDE.U32 R10, R7, UR4, R24 ;  /* 0x00000004070a7c25 */ /* 0x000fe2000f8e0018 */
[----:B------:R-:W2:Y:S03]  /*21f0*/  LDCU.64 UR4, c[0x0][0x390] ;  /* 0x00007200ff0477ac */ /* 0x000ea60008000a00 */
[----:B------:R-:W-:Y:S01]  /*2200*/  IMAD.WIDE.U32 R18, R126, R2, R18 ;  /* 0x000000027e127225 */ /* 0x000fe200078e0012 */
[----:B------:R-:W-:-:S03]  /*2210*/  IADD3 R11, PT, PT, R11, R8, RZ ;  /* 0x000000080b0b7210 */ /* 0x000fc60007ffe0ff */
[C---:B------:R-:W-:Y:S01]  /*2220*/  IMAD R75, R126.reuse, R3, R19 ;  /* 0x000000037e4b7224 */ /* 0x040fe200078e0213 */
[----:B------:R-:W-:Y:S01]  /*2230*/  SHF.R.S32.HI R3, RZ, 0x1f, R70 ;  /* 0x0000001fff037819 */ /* 0x000fe20000011446 */
[----:B------:R-:W-:Y:S01]  /*2240*/  IMAD R79, R126, R5, R21 ;  /* 0x000000057e4f7224 */ /* 0x000fe200078e0215 */
[----:B-1----:R-:W-:Y:S01]  /*2250*/  LEA.HI R12, R12, R12, RZ, 0x1 ;  /* 0x0000000c0c0c7211 */ /* 0x002fe200078f08ff */
[----:B------:R-:W-:Y:S01]  /*2260*/  IMAD.SHL.U32 R78, R20, 0x2, RZ ;  /* 0x00000002144e7824 */ /* 0x000fe200078e00ff */
[----:B------:R-:W-:Y:S01]  /*2270*/  LEA.HI R3, R3, R70, RZ, 0x7 ;  /* 0x0000004603037211 */ /* 0x000fe200078f38ff */
[----:B------:R-:W-:Y:S01]  /*2280*/  IMAD.SHL.U32 R76, R18, 0x2, RZ ;  /* 0x00000002124c7824 */ /* 0x000fe200078e00ff */
[----:B------:R-:W-:Y:S01]  /*2290*/  SHF.L.U64.HI R79, R20, 0x1, R79 ;  /* 0x00000001144f7819 */ /* 0x000fe2000001024f */
[----:B------:R-:W-:Y:S01]  /*22a0*/  IMAD.WIDE.U32 R124, R22, R124, R10 ;  /* 0x0000007c167c7225 */ /* 0x000fe200078e000a */
[----:B----4-:R-:W-:Y:S02]  /*22b0*/  IADD3 R78, P2, PT, R78, UR8, RZ ;  /* 0x000000084e4e7c10 */ /* 0x010fe4000ff5e0ff */
[----:B------:R-:W-:-:S02]  /*22c0*/  SHF.R.S32.HI R3, RZ, 0x7, R3 ;  /* 0x00000007ff037819 */ /* 0x000fc40000011403 */
[----:B------:R-:W-:Y:S01]  /*22d0*/  IADD3.X R79, PT, PT, R79, UR9, RZ, P2, !PT ;  /* 0x000000094f4f7c10 */ /* 0x000fe200097fe4ff */
[----:B------:R-:W-:Y:S01]  /*22e0*/  IMAD.MOV.U32 R220, RZ, RZ, R78 ;  /* 0x000000ffffdc7224 */ /* 0x000fe200078e004e */
[----:B------:R-:W-:Y:S02]  /*22f0*/  SHF.L.U64.HI R75, R18, 0x1, R75 ;  /* 0x00000001124b7819 */ /* 0x000fe4000001024b */
[----:B--2---:R-:W-:Y:S01]  /*2300*/  IADD3 R76, P2, PT, R76, UR4, RZ ;  /* 0x000000044c4c7c10 */ /* 0x004fe2000ff5e0ff */
[----:B------:R-:W-:Y:S01]  /*2310*/  IMAD.MOV.U32 R221, RZ, RZ, R79 ;  /* 0x000000ffffdd7224 */ /* 0x000fe200078e004f */
[----:B------:R-:W-:Y:S02]  /*2320*/  VIMNMX R74, PT, PT, R216, R3, !PT ;  /* 0x00000003d84a7248 */ /* 0x000fe40007fe0100 */
[----:B------:R-:W-:Y:S02]  /*2330*/  IADD3.X R75, PT, PT, R75, UR5, RZ, P2, !PT ;  /* 0x000000054b4b7c10 */ /* 0x000fe400097fe4ff */
[----:B------:R-:W-:-:S02]  /*2340*/  ISETP.GT.AND P2, PT, R61, R74, PT ;  /* 0x0000004a3d00720c */ /* 0x000fc40003f44270 */
[----:B------:R-:W-:Y:S01]  /*2350*/  SHF.R.S32.HI R12, RZ, 0x1, R12 ;  /* 0x00000001ff0c7819 */ /* 0x000fe2000001140c */
[----:B------:R-:W-:Y:S01]  /*2360*/  IMAD.MOV.U32 R223, RZ, RZ, R75 ;  /* 0x000000ffffdf7224 */ /* 0x000fe200078e004b */
[----:B------:R-:W-:Y:S02]  /*2370*/  MOV R222, R76 ;  /* 0x0000004c00de7202 */ /* 0x000fe40000000f00 */
[----:B------:R-:W-:Y:S01]  /*2380*/  IADD3 R73, PT, PT, R125, R73, RZ ;  /* 0x000000497d497210 */ /* 0x000fe20007ffe0ff */
[----:B------:R-:W-:-:S04]  /*2390*/  IMAD R120, R126, R12, R119 ;  /* 0x0000000c7e787224 */ /* 0x000fc800078e0277 */
        /* <DEDUP_REMOVED lines=13> */
[----:B------:R-:W2:Y:S01]  /*2470*/  LDCU.128 UR12, c[0x0][0x4c0] ;  /* 0x00009800ff0c77ac */ /* 0x000ea20008000c00 */
[----:B------:R-:W-:Y:S01]  /*2480*/  IMAD R52, R13, R12, RZ ;  /* 0x0000000c0d347224 */ /* 0x000fe200078e02ff */
[C---:B------:R-:W-:Y:S01]  /*2490*/  SHF.L.U32 R104, R12.reuse, 0x6, RZ ;  /* 0x000000060c687819 */ /* 0x040fe200000006ff */
[----:B------:R-:W-:Y:S01]  /*24a0*/  IMAD.SHL.U32 R117, R12, 0x10, RZ ;  /* 0x000000100c757824 */ /* 0x000fe200078e00ff */
[----:B------:R-:W-:Y:S01]  /*24b0*/  SEL R16, R16, R6, !P1 ;  /* 0x0000000610107207 */ /* 0x000fe20004800000 */
[----:B------:R-:W2:Y:S01]  /*24c0*/  LDCU.64 UR4, c[0x0][0x488] ;  /* 0x00009100ff0477ac */ /* 0x000ea20008000a00 */
[----:B------:R-:W-:Y:S01]  /*24d0*/  IMAD R109, R12, 0x30, RZ ;  /* 0x000000300c6d7824 */ /* 0x000fe200078e02ff */
[----:B------:R-:W-:Y:S01]  /*24e0*/  IADD3 R116, PT, PT, R126, 0x10, RZ ;  /* 0x000000107e747810 */ /* 0x000fe20007ffe0ff */
[C---:B------:R-:W-:Y:S01]  /*24f0*/  IMAD R108, R12.reuse, 0x50, RZ ;  /* 0x000000500c6c7824 */ /* 0x040fe200078e02ff */
[----:B------:R-:W-:Y:S01]  /*2500*/  UMOV UR20, URZ ;  /* 0x000000ff00147c82 */ /* 0x000fe20008000000 */
[----:B------:R-:W-:Y:S01]  /*2510*/  IMAD R107, R12, 0x60, RZ ;  /* 0x000000600c6b7824 */ /* 0x000fe200078e02ff */
[----:B------:R-:W-:Y:S01]  /*2520*/  IADD3 R114, PT, PT, R126, 0x30, RZ ;  /* 0x000000307e727810 */ /* 0x000fe20007ffe0ff */
[----:B------:R-:W-:Y:S01]  /*2530*/  IMAD R106, R12, 0x70, RZ ;  /* 0x000000700c6a7824 */ /* 0x000fe200078e02ff */
[C---:B------:R-:W-:Y:S01]  /*2540*/  IADD3 R112, PT, PT, R126.reuse, 0x50, RZ ;  /* 0x000000507e707810 */ /* 0x040fe20007ffe0ff */
[----:B---3--:R-:W-:Y:S01]  /*2550*/  IMAD.WIDE.U32 R20, R219, UR10, R14 ;  /* 0x0000000adb147c25 */ /* 0x008fe2000f8e000e */
[----:B------:R-:W-:-:S02]  /*2560*/  IADD3 R110, PT, PT, R126, 0x70, RZ ;  /* 0x000000707e6e7810 */ /* 0x000fc40007ffe0ff */
[----:B------:R-:W-:Y:S01]  /*2570*/  SHF.R.S32.HI R98, RZ, 0x1f, R117 ;  /* 0x0000001fff627819 */ /* 0x000fe20000011475 */
[C---:B-1----:R-:W-:Y:S01]  /*2580*/  IMAD.WIDE.U32 R10, R219.reuse, R4, R14 ;  /* 0x00000004db0a7225 */ /* 0x042fe200078e000e */
[----:B------:R-:W-:Y:S02]  /*2590*/  SHF.R.S32.HI R96, RZ, 0x1f, R109 ;  /* 0x0000001fff607819 */ /* 0x000fe4000001146d */
[----:B------:R-:W-:Y:S01]  /*25a0*/  SHF.R.S32.HI R95, RZ, 0x1f, R104 ;  /* 0x0000001fff5f7819 */ /* 0x000fe20000011468 */
[----:B------:R-:W-:Y:S01]  /*25b0*/  IMAD R11, R219, R5, R11 ;  /* 0x00000005db0b7224 */ /* 0x000fe200078e020b */
[C---:B----4-:R-:W-:Y:S01]  /*25c0*/  SHF.L.U32 R88, R2.reuse, 0x7, RZ ;  /* 0x0000000702587819 */ /* 0x050fe200000006ff */
[----:B--2---:R-:W-:Y:S01]  /*25d0*/  IMAD R5, R7, UR16, RZ ;  /* 0x0000001007057c24 */ /* 0x004fe2000f8e02ff */
[----:B------:R-:W-:Y:S01]  /*25e0*/  SHF.L.U64.HI R90, R2, 0x4, R3 ;  /* 0x00000004025a7819 */ /* 0x000fe20000010203 */
[----:B------:R-:W-:Y:S01]  /*25f0*/  IMAD.WIDE.U32 R10, R118, UR16, R10 ;  /* 0x00000010760a7c25 */ /* 0x000fe2000f8e000a */
[----:B------:R-:W-:-:S02]  /*2600*/  SHF.R.S32.HI R94, RZ, 0x1f, R108 ;  /* 0x0000001fff5e7819 */ /* 0x000fc4000001146c */
[----:B------:R-:W-:Y:S01]  /*2610*/  SHF.R.S32.HI R93, RZ, 0x1f, R107 ;  /* 0x0000001fff5d7819 */ /* 0x000fe2000001146b */
[----:B------:R-:W-:Y:S01]  /*2620*/  IMAD R4, R118, UR17, R5 ;  /* 0x0000001176047c24 */ /* 0x000fe2000f8e0205 */
[----:B------:R-:W-:Y:S01]  /*2630*/  SHF.R.S32.HI R5, RZ, 0x1f, R16 ;  /* 0x0000001fff057819 */ /* 0x000fe20000011410 */
[----:B------:R-:W-:Y:S01]  /*2640*/  IMAD R21, R219, UR11, R21 ;  /* 0x0000000bdb157c24 */ /* 0x000fe2000f8e0215 */
[----:B------:R-:W1:Y:S01]  /*2650*/  LDCU.64 UR10, c[0x0][0x4d0] ;  /* 0x00009a00ff0a77ac */ /* 0x000e620008000a00 */
[----:B------:R-:W-:Y:S01]  /*2660*/  IMAD.MOV.U32 R18, RZ, RZ, R10 ;  /* 0x000000ffff127224 */ /* 0x000fe200078e000a */
[----:B------:R-:W-:Y:S01]  /*2670*/  IADD3 R19, PT, PT, R11, R4, RZ ;  /* 0x000000040b137210 */ /* 0x000fe20007ffe0ff */
[----:B------:R-:W-:Y:S01]  /*2680*/  IMAD R11, R5, UR12, RZ ;  /* 0x0000000c050b7c24 */ /* 0x000fe2000f8e02ff */
[----:B------:R-:W-:Y:S01]  /*2690*/  SHF.R.S32.HI R92, RZ, 0x1f, R106 ;  /* 0x0000001fff5c7819 */ /* 0x000fe2000001146a */
[----:B------:R-:W-:Y:S02]  /*26a0*/  IMAD R4, R7, R2, RZ ;  /* 0x0000000207047224 */ /* 0x000fe400078e02ff */
[----:B------:R-:W-:-:S02]  /*26b0*/  IMAD R6, R16, UR13, R11 ;  /* 0x0000000d10067c24 */ /* 0x000fc4000f8e020b */
[----:B------:R-:W-:Y:S01]  /*26c0*/  IMAD.WIDE.U32 R10, R16, UR12, R18 ;  /* 0x0000000c100a7c25 */ /* 0x000fe2000f8e0012 */
[----:B------:R-:W2:Y:S03]  /*26d0*/  LDCU.64 UR12, c[0x0][0x4e0] ;  /* 0x00009c00ff0c77ac */ /* 0x000ea60008000a00 */
[C---:B------:R-:W-:Y:S02]  /*26e0*/  IMAD R4, R118.reuse, R3, R4 ;  /* 0x0000000376047224 */ /* 0x040fe400078e0204 */
[----:B------:R-:W-:-:S04]  /*26f0*/  IMAD.WIDE.U32 R20, R118, R2, R20 ;  /* 0x0000000276147225 */ /* 0x000fc800078e0014 */
[----:B------:R-:W-:Y:S01]  /*2700*/  IMAD.IADD R7, R11, 0x1, R6 ;  /* 0x000000010b077824 */ /* 0x000fe200078e0206 */
[----:B------:R-:W-:Y:S01]  /*2710*/  SHF.R.S32.HI R11, RZ, 0x1f, R70 ;  /* 0x0000001fff0b7819 */ /* 0x000fe20000011446 */
[----:B------:R-:W-:Y:S01]  /*2720*/  IMAD.IADD R21, R21, 0x1, R4 ;  /* 0x0000000115157824 */ /* 0x000fe200078e0204 */
[----:B------:R-:W-:Y:S01]  /*2730*/  IADD3 R4, P0, PT, -R70, R126, RZ ;  /* 0x0000007e46047210 */ /* 0x000fe20007f1e1ff */
[----:B------:R-:W-:Y:S02]  /*2740*/  IMAD R5, R5, UR18, RZ ;  /* 0x0000001205057c24 */ /* 0x000fe4000f8e02ff */
[----:B------:R-:W-:Y:S01]  /*2750*/  IMAD.MOV.U32 R6, RZ, RZ, R10 ;  /* 0x000000ffff067224 */ /* 0x000fe200078e000a */
[----:B------:R-:W-:Y:S01]  /*2760*/  IADD3.X R11, PT, PT, RZ, ~R11, RZ, P0, !PT ;  /* 0x8000000bff0b7210 */ /* 0x000fe200007fe4ff */
[C---:B------:R-:W-:Y:S01]  /*2770*/  IMAD R18, R16.reuse, UR19, R5 ;  /* 0x0000001310127c24 */ /* 0x040fe2000f8e0205 */
[----:B------:R-:W-:Y:S01]  /*2780*/  SHF.R.S32.HI R5, RZ, 0x1f, R52 ;  /* 0x0000001fff057819 */ /* 0x000fe20000011434 */
[----:B------:R-:W-:Y:S01]  /*2790*/  IMAD.WIDE.U32 R16, R16, UR18, R20 ;  /* 0x0000001210107c25 */ /* 0x000fe2000f8e0014 */
[C---:B------:R-:W-:Y:S01]  /*27a0*/  IADD3 R82, P0, PT, R52.reuse, R119, RZ ;  /* 0x0000007734527210 */ /* 0x040fe20007f1e0ff */
[----:B------:R-:W3:Y:S01]  /*27b0*/  LDCU.U8 UR19, c[0x0][0x533] ;  /* 0x0000a660ff1377ac */ /* 0x000ee20008000000 */
[----:B------:R-:W-:Y:S01]  /*27c0*/  IADD3 R52, P1, PT, R52, R120, RZ ;  /* 0x0000007834347210 */ /* 0x000fe20007f3e0ff */
[----:B------:R-:W-:Y:S01]  /*27d0*/  IMAD R81, R11, UR16, RZ ;  /* 0x000000100b517c24 */ /* 0x000fe2000f8e02ff */
[----:B------:R-:W-:Y:S01]  /*27e0*/  IADD3 R19, PT, PT, R17, R18, RZ ;  /* 0x0000001211137210 */ /* 0x000fe20007ffe0ff */
[C---:B------:R-:W-:Y:S01]  /*27f0*/  IMAD.X R83, R5.reuse, 0x1, R99, P0 ;  /* 0x0000000105537824 */ /* 0x040fe200000e0663 */
[----:B------:R-:W-:Y:S01]  /*2800*/  MOV R18, R16 ;  /* 0x0000001000127202 */ /* 0x000fe20000000f00 */
[----:B------:R-:W-:Y:S01]  /*2810*/  IMAD.X R5, R5, 0x1, R100, P1 ;  /* 0x0000000105057824 */ /* 0x000fe200008e0664 */
[----:B------:R-:W-:Y:S01]  /*2820*/  USHF.L.U32 UR18, UR16, 0x7, URZ ;  /* 0x0000000710127899 */ /* 0x000fe200080006ff */
[----:B------:R-:W-:Y:S01]  /*2830*/  IMAD R81, R4, UR17, R81 ;  /* 0x0000001104517c24 */ /* 0x000fe2000f8e0251 */
[----:B------:R-:W4:Y:S01]  /*2840*/  LDCU UR17, c[0x0][0x450] ;  /* 0x00008a00ff1177ac */ /* 0x000f220008000800 */
[C---:B------:R-:W-:Y:S01]  /*2850*/  SHF.L.U64.HI R83, R82.reuse, 0x1, R83 ;  /* 0x0000000152537819 */ /* 0x040fe20000010253 */
[----:B------:R-:W-:Y:S01]  /*2860*/  IMAD.SHL.U32 R82, R82, 0x2, RZ ;  /* 0x0000000252527824 */ /* 0x000fe200078e00ff */
[C---:B------:R-:W-:Y:S01]  /*2870*/  SHF.L.U64.HI R0, R52.reuse, 0x1, R5 ;  /* 0x0000000134007819 */ /* 0x040fe20000010205 */
[----:B------:R-:W-:-:S02]  /*2880*/  IMAD.SHL.U32 R52, R52, 0x2, RZ ;  /* 0x0000000234347824 */ /* 0x000fc400078e00ff */
[-C--:B------:R-:W-:Y:S01]  /*2890*/  IMAD R11, R11, R2.reuse, RZ ;  /* 0x000000020b0b7224 */ /* 0x080fe200078e02ff */
[----:B------:R-:W-:Y:S01]  /*28a0*/  IADD3 R84, P1, PT, R82, UR14, RZ ;  /* 0x0000000e52547c10 */ /* 0x000fe2000ff3e0ff */
[----:B------:R-:W-:Y:S01]  /*28b0*/  IMAD.WIDE.U32 R6, R4, UR16, R6 ;  /* 0x0000001004067c25 */ /* 0x000fe2000f8e0006 */
[----:B------:R-:W-:Y:S01]  /*28c0*/  IADD3 R16, P0, PT, R52, UR14, RZ ;  /* 0x0000000e34107c10 */ /* 0x000fe2000ff1e0ff */
[----:B------:R-:W2:Y:S01]  /*28d0*/  LDCU UR16, c[0x0][0x440] ;  /* 0x00008800ff1077ac */ /* 0x000ea20008000800 */
[----:B------:R-:W-:Y:S01]  /*28e0*/  IADD3.X R85, PT, PT, R83, UR15, RZ, P1, !PT ;  /* 0x0000000f53557c10 */ /* 0x000fe20008ffe4ff */
[----:B------:R-:W-:Y:S01]  /*28f0*/  IMAD R11, R4, R3, R11 ;  /* 0x00000003040b7224 */ /* 0x000fe200078e020b */
[----:B------:R-:W-:Y:S01]  /*2900*/  IADD3.X R17, PT, PT, R0, UR15, RZ, P0, !PT ;  /* 0x0000000f00117c10 */ /* 0x000fe200087fe4ff */
[----:B------:R-:W-:Y:S01]  /*2910*/  IMAD.WIDE.U32 R4, R4, R2, R18 ;  /* 0x0000000204047225 */ /* 0x000fe200078e0012 */
[----:B-1----:R-:W-:Y:S01]  /*2920*/  IADD3 R52, P0, PT, R52, UR10, RZ ;  /* 0x0000000a34347c10 */ /* 0x002fe2000ff1e0ff */
[----:B------:R-:W1:Y:S01]  /*2930*/  LDCU.64 UR14, c[0x0][0x3c0] ;  /* 0x00007800ff0e77ac */ /* 0x000e620008000a00 */
[----:B------:R-:W-:Y:S01]  /*2940*/  LEA R80, P3, R6, UR8, 0x1 ;  /* 0x0000000806507c11 */ /* 0x000fe2000f8608ff */
[----:B------:R-:W-:Y:S01]  /*2950*/  IMAD.SHL.U32 R105, R12, 0x20, RZ ;  /* 0x000000200c697824 */ /* 0x000fe200078e00ff */
[----:B------:R-:W-:Y:S01]  /*2960*/  IADD3.X R53, PT, PT, R0, UR11, RZ, P0, !PT ;  /* 0x0000000b00357c10 */ /* 0x000fe200087fe4ff */
[----:B------:R-:W-:Y:S01]  /*2970*/  IMAD.IADD R81, R7, 0x1, R81 ;  /* 0x0000000107517824 */ /* 0x000fe200078e0251 */
[----:B------:R-:W-:Y:S01]  /*2980*/  IADD3 R89, P0, PT, RZ, -UR20, RZ ;  /* 0x80000014ff597c10 */ /* 0x000fe2000ff1e0ff */
[----:B------:R-:W-:Y:S01]  /*2990*/  IMAD.SHL.U32 R91, R2, 0x10, RZ ;  /* 0x00000010025b7824 */ /* 0x000fe200078e00ff */
[----:B------:R-:W-:Y:S01]  /*29a0*/  IADD3 R11, PT, PT, R5, R11, RZ ;  /* 0x0000000b050b7210 */ /* 0x000fe20007ffe0ff */
[----:B------:R-:W-:Y:S01]  /*29b0*/  VIADD R115, R126, 0x20 ;  /* 0x000000207e737836 */ /* 0x000fe20000000000 */
[----:B------:R-:W-:Y:S01]  /*29c0*/  IADD3.X R86, PT, PT, RZ, ~UR18, RZ, P0, !PT ;  /* 0x80000012ff567c10 */ /* 0x000fe200087fe4ff */
[----:B------:R-:W-:Y:S01]  /*29d0*/  IMAD.X R88, RZ, RZ, ~R88, P0 ;  /* 0x000000ffff587224 */ /* 0x000fe200000e0e58 */
[----:B------:R-:W-:Y:S01]  /*29e0*/  LEA R10, P2, R4, UR4, 0x1 ;  /* 0x00000004040a7c11 */ /* 0x000fe2000f8408ff */
[----:B------:R-:W-:Y:S01]  /*29f0*/  VIADD R113, R126, 0x40 ;  /* 0x000000407e717836 */ /* 0x000fe20000000000 */
[----:B------:R-:W-:Y:S01]  /*2a00*/  IADD3 R82, P1, PT, R82, UR10, RZ ;  /* 0x0000000a52527c10 */ /* 0x000fe2000ff3e0ff */
[----:B------:R-:W-:Y:S01]  /*2a10*/  VIADD R111, R126, 0x60 ;  /* 0x000000607e6f7836 */ /* 0x000fe20000000000 */
[----:B------:R-:W-:Y:S01]  /*2a20*/  SHF.R.S64 R87, R89, 0x1f, R86 ;  /* 0x0000001f59577819 */ /* 0x000fe20000001056 */
[----:B------:R-:W-:Y:S01]  /*2a30*/  IMAD R103, R61, -0x80, R70 ;  /* 0xffffff803d677824 */ /* 0x000fe200078e0246 */
[----:B------:R-:W-:Y:S01]  /*2a40*/  SHF.R.S64 R89, R89, 0x1f, R88 ;  /* 0x0000001f59597819 */ /* 0x000fe20000001058 */
[----:B------:R-:W-:Y:S01]  /*2a50*/  IMAD R102, R61, -0x80, R64 ;  /* 0xffffff803d667824 */ /* 0x000fe200078e0240 */
[----:B------:R-:W-:Y:S01]  /*2a60*/  SHF.R.S32.HI R97, RZ, 0x1f, R105 ;  /* 0x0000001fff617819 */ /* 0x000fe20000011469 */
        /* <DEDUP_REMOVED lines=10> */
.L_x_1748:
[----:B------:R-:W-:Y:S01]  /*2b10*/  VIADD R102, R102, 0x80 ;  /* 0x0000008066667836 */ /* 0x000fe20000000000 */
[----:B------:R-:W-:Y:S01]  /*2b20*/  BSSY.RECONVERGENT B0, `(.L_x_1649) ;  /* 0x0000014000007945 */ /* 0x000fe20003800200 */
[----:B------:R-:W-:Y:S03]  /*2b30*/  VIADD R103, R103, 0x80 ;  /* 0x0000008067677836 */ /* 0x000fe60000000000 */
[-C--:B------:R-:W-:Y:S02]  /*2b40*/  ISETP.GE.AND P0, PT, R126, R102.reuse, PT ;  /* 0x000000667e00720c */ /* 0x080fe40003f06270 */
[-C--:B------:R-:W-:Y:S02]  /*2b50*/  ISETP.GE.AND P2, PT, R116, R102.reuse, PT ;  /* 0x000000667400720c */ /* 0x080fe40003f46270 */
[-C--:B------:R-:W-:Y:S02]  /*2b60*/  ISETP.GE.AND P0, PT, R126, R103.reuse, !P0 ;  /* 0x000000677e00720c */ /* 0x080fe40004706270 */
[CC--:B------:R-:W-:Y:S02]  /*2b70*/  ISETP.GE.AND P1, PT, R115.reuse, R102.reuse, PT ;  /* 0x000000667300720c */ /* 0x0c0fe40003f26270 */
[-C--:B------:R-:W-:Y:S02]  /*2b80*/  ISETP.LT.OR P3, PT, R116, R103.reuse, P2 ;  /* 0x000000677400720c */ /* 0x080fe40001761670 */
        /* <DEDUP_REMOVED lines=13> */
.L_x_1650:
[----:B---34-:R-:W-:Y:S05]  /*2c60*/  BSYNC.RECONVERGENT B0 ;  /* 0x0000000000007941 */ /* 0x018fea0003800200 */
.L_x_1649:
        /* <DEDUP_REMOVED lines=13> */
.L_x_1652:
[----:B------:R-:W-:Y:S05]  /*2d40*/  BSYNC.RECONVERGENT B0 ;  /* 0x0000000000007941 */ /* 0x000fea0003800200 */
.L_x_1651:
        /* <DEDUP_REMOVED lines=14> */
.L_x_1654:
[----:B------:R-:W-:Y:S05]  /*2e30*/  BSYNC.RECONVERGENT B0 ;  /* 0x0000000000007941 */ /* 0x000fea0003800200 */
.L_x_1653:
[-C--:B------:R-:W-:Y:S01]  /*2e40*/  ISETP.LT.OR P1, PT, R114, R103.reuse, P4 ;  /* 0x000000677200720c */ /* 0x080fe20002721670 */
[----:B------:R-:W-:Y:S01]  /*2e50*/  BSSY.RECONVERGENT B0, `(.L_x_1655) ;  /* 0x0000014000007945 */ /* 0x000fe20003800200 */
[C---:B------:R-:W-:Y:S02]  /*2e60*/  ISETP.GE.AND P6, PT, R113.reuse, R102, PT ;  /* 0x000000667100720c */ /* 0x040fe40003fc6270 */
[----:B------:R-:W-:Y:S02]  /*2e70*/  P2R R121, PR, RZ, 0x2 ;  /* 0x00000002ff797803 */ /* 0x000fe40000000000 */
[----:B------:R-:W-:Y:S07]  /*2e80*/  ISETP.GE.AND P6, PT, R113, R103, !P6 ;  /* 0x000000677100720c */ /* 0x000fee00077c6270 */
        /* <DEDUP_REMOVED lines=16> */
.L_x_1656:
[----:B------:R-:W-:Y:S05]  /*2f90*/  BSYNC.RECONVERGENT B0 ;  /* 0x0000000000007941 */ /* 0x000fea0003800200 */
.L_x_1655:
[----:B------:R-:W-:Y:S01]  /*2fa0*/  ISETP.GE.AND P5, PT, R112, R102, PT ;  /* 0x000000667000720c */ /* 0x000fe20003fa6270 */
[----:B------:R-:W-:Y:S04]  /*2fb0*/  BSSY.RECONVERGENT B0, `(.L_x_1657) ;  /* 0x0000010000007945 */ /* 0x000fe80003800200 */
[----:B------:R-:W-:Y:S08]  /*2fc0*/  @!P6 BRA `(.L_x_1658) ;  /* 0x000000000038e947 */ /* 0x000ff00003800000 */
        /* <DEDUP_REMOVED lines=14> */
.L_x_1658:
[----:B------:R-:W-:Y:S05]  /*30b0*/  BSYNC.RECONVERGENT B0 ;  /* 0x0000000000007941 */ /* 0x000fea0003800200 */
.L_x_1657:
        /* <DEDUP_REMOVED lines=21> */
.L_x_1660:
[----:B------:R-:W-:Y:S05]  /*3210*/  BSYNC.RECONVERGENT B0 ;  /* 0x0000000000007941 */ /* 0x000fea0003800200 */
.L_x_1659:
[C---:B------:R-:W-:Y:S01]  /*3220*/  ISETP.GE.AND P3, PT, R110.reuse, R102, PT ;  /* 0x000000666e00720c */ /* 0x040fe20003f66270 */
        /* <DEDUP_REMOVED lines=22> */
.L_x_1662:
[----:B------:R-:W-:Y:S05]  /*3390*/  BSYNC.RECONVERGENT B0 ;  /* 0x0000000000007941 */ /* 0x000fea0003800200 */
.L_x_1661:
        /* <DEDUP_REMOVED lines=18> */
.L_x_1664:
[----:B------:R-:W-:Y:S05]  /*34c0*/  BSYNC.RECONVERGENT B0 ;  /* 0x0000000000007941 */ /* 0x000fea0003800200 */
.L_x_1663:
        /* <DEDUP_REMOVED lines=14> */
.L_x_1668:
[----:B------:R-:W-:Y:S05]  /*35b0*/  BSYNC.RECONVERGENT B0 ;  /* 0x0000000000007941 */ /* 0x000fea0003800200 */
.L_x_1667:
        /* <DEDUP_REMOVED lines=16> */
.L_x_1670:
[----:B------:R-:W-:Y:S05]  /*36c0*/  BSYNC.RECONVERGENT B0 ;  /* 0x0000000000007941 */ /* 0x000fea0003800200 */
.L_x_1669:
        /* <DEDUP_REMOVED lines=18> */
.L_x_1672:
[----:B------:R-:W-:Y:S05]  /*37f0*/  BSYNC.RECONVERGENT B0 ;  /* 0x0000000000007941 */ /* 0x000fea0003800200 */
.L_x_1671:
        /* <DEDUP_REMOVED lines=18> */
.L_x_1674:
[----:B------:R-:W-:Y:S05]  /*3920*/  BSYNC.RECONVERGENT B0 ;  /* 0x0000000000007941 */ /* 0x000fea0003800200 */
.L_x_1673:
[----:B------:R-:W-:Y:S04]  /*3930*/  BSSY.RECONVERGENT B0, `(.L_x_1675) ;  /* 0x000000e000007945 */ /* 0x000fe80003800200 */
[----:B------:R-:W-:Y:S05]  /*3940*/  @!P6 BRA `(.L_x_1676) ;  /* 0x000000000030e947 */ /* 0x000fea0003800000 */
        /* <DEDUP_REMOVED lines=12> */
.L_x_1676:
[----:B------:R-:W-:Y:S05]  /*3a10*/  BSYNC.RECONVERGENT B0 ;  /* 0x0000000000007941 */ /* 0x000fea0003800200 */
.L_x_1675:
        /* <DEDUP_REMOVED lines=16> */
.L_x_1678:
[----:B------:R-:W-:Y:S05]  /*3b20*/  BSYNC.RECONVERGENT B0 ;  /* 0x0000000000007941 */ /* 0x000fea0003800200 */
.L_x_1677:
        /* <DEDUP_REMOVED lines=16> */
.L_x_1680:
[----:B------:R-:W-:Y:S05]  /*3c30*/  BSYNC.RECONVERGENT B0 ;  /* 0x0000000000007941 */ /* 0x000fea0003800200 */
.L_x_1679:
        /* <DEDUP_REMOVED lines=19> */
.L_x_1666:
        /* <DEDUP_REMOVED lines=61> */
.L_x_1686:
[----:B------:R-:W-:Y:S05]  /*4140*/  BSYNC.RECONVERGENT B0 ;  /* 0x0000000000007941 */ /* 0x000fea0003800200 */
.L_x_1685:
        /* <DEDUP_REMOVED lines=53> */
.L_x_1684:
[----:B------:R-:W-:Y:S05]  /*44a0*/  BSYNC.RECONVERGENT B1 ;  /* 0x0000000000017941 */ /* 0x000fea0003800200 */
.L_x_1683:
[C---:B------:R-:W-:Y:S01]  /*44b0*/  SHF.L.U64.HI R3, R117.reuse, 0x1, R98 ;  /* 0x0000000175037819 */ /* 0x040fe20000010262 */
[----:B-1234-:R-:W-:Y:S01]  /*44c0*/  IMAD.SHL.U32 R5, R117, 0x2, RZ ;  /* 0x0000000275057824 */ /* 0x01efe200078e00ff */
[----:B------:R-:W-:Y:S04]  /*44d0*/  BSSY.RECONVERGENT B1, `(.L_x_1687) ;  /* 0x0000077000017945 */ /* 0x000fe80003800200 */
        /* <DEDUP_REMOVED lines=64> */
.L_x_1690:
[----:B------:R-:W-:Y:S05]  /*48e0*/  BSYNC.RECONVERGENT B0 ;  /* 0x0000000000007941 */ /* 0x000fea0003800200 */
.L_x_1689:
        /* <DEDUP_REMOVED lines=53> */
.L_x_1688:
[----:B------:R-:W-:Y:S05]  /*4c40*/  BSYNC.RECONVERGENT B1 ;  /* 0x0000000000017941 */ /* 0x000fea0003800200 */
.L_x_1687:
        /* <DEDUP_REMOVED lines=69> */
.L_x_1694:
[----:B------:R-:W-:Y:S05]  /*50a0*/  BSYNC.RECONVERGENT B0 ;  /* 0x0000000000007941 */ /* 0x000fea0003800200 */
.L_x_1693:
        /* <DEDUP_REMOVED lines=53> */
.L_x_1692:
[----:B------:R-:W-:Y:S05]  /*5400*/  BSYNC.RECONVERGENT B1 ;  /* 0x0000000000017941 */ /* 0x000fea0003800200 */
.L_x_1691:
        /* <DEDUP_REMOVED lines=71> */
.L_x_1698:
[----:B------:R-:W-:Y:S05]  /*5880*/  BSYNC.RECONVERGENT B0 ;  /* 0x0000000000007941 */ /* 0x000fea0003800200 */
.L_x_1697:
        /* <DEDUP_REMOVED lines=51> */
.L_x_1696:
[----:B------:R-:W-:Y:S05]  /*5bc0*/  BSYNC.RECONVERGENT B1 ;  /* 0x0000000000017941 */ /* 0x000fea0003800200 */
.L_x_1695:
        /* <DEDUP_REMOVED lines=65> */
.L_x_1702:
[----:B------:R-:W-:Y:S05]  /*5fe0*/  BSYNC.RECONVERGENT B0 ;  /* 0x0000000000007941 */ /* 0x000fea0003800200 */
.L_x_1701:
        /* <DEDUP_REMOVED lines=51> */
.L_x_1700:
[----:B------:R-:W-:Y:S05]  /*6320*/  BSYNC.RECONVERGENT B1 ;  /* 0x0000000000017941 */ /* 0x000fea0003800200 */
.L_x_1699:
        /* <DEDUP_REMOVED lines=69> */
.L_x_1706:
[----:B------:R-:W-:Y:S05]  /*6780*/  BSYNC.RECONVERGENT B0 ;  /* 0x0000000000007941 */ /* 0x000fea0003800200 */
.L_x_1705:
        /* <DEDUP_REMOVED lines=51> */
.L_x_1704:
[----:B------:R-:W-:Y:S05]  /*6ac0*/  BSYNC.RECONVERGENT B1 ;  /* 0x0000000000017941 */ /* 0x000fea0003800200 */
.L_x_1703:
        /* <DEDUP_REMOVED lines=67> */
.L_x_1710:
[----:B------:R-:W-:Y:S05]  /*6f00*/  BSYNC.RECONVERGENT B0 ;  /* 0x0000000000007941 */ /* 0x000fea0003800200 */
.L_x_1709:
        /* <DEDUP_REMOVED lines=51> */
.L_x_1708:
[----:B------:R-:W-:Y:S05]  /*7240*/  BSYNC.RECONVERGENT B1 ;  /* 0x0000000000017941 */ /* 0x000fea0003800200 */
.L_x_1707:
        /* <DEDUP_REMOVED lines=67> */
.L_x_1714:
[----:B------:R-:W-:Y:S05]  /*7680*/  BSYNC.RECONVERGENT B0 ;  /* 0x0000000000007941 */ /* 0x000fea0003800200 */
.L_x_1713:
        /* <DEDUP_REMOVED lines=51> */
.L_x_1712:
[----:B------:R-:W-:Y:S05]  /*79c0*/  BSYNC.RECONVERGENT B1 ;  /* 0x0000000000017941 */ /* 0x000fea0003800200 */
.L_x_1711:
        /* <DEDUP_REMOVED lines=8> */
.L_x_1682:
        /* <DEDUP_REMOVED lines=99> */
.L_x_1718:
[----:B------:R-:W-:Y:S05]  /*8080*/  BSYNC.RECONVERGENT B0 ;  /* 0x0000000000007941 */ /* 0x000fea0003800200 */
.L_x_1717:
        /* <DEDUP_REMOVED lines=92> */
.L_x_1716:
[----:B------:R-:W-:Y:S05]  /*8650*/  BSYNC.RECONVERGENT B1 ;  /* 0x0000000000017941 */ /* 0x000fea0003800200 */
.L_x_1715:
        /* <DEDUP_REMOVED lines=102> */
.L_x_1722:
[----:B------:R-:W-:Y:S05]  /*8cc0*/  BSYNC.RECONVERGENT B0 ;  /* 0x0000000000007941 */ /* 0x000fea0003800200 */
.L_x_1721:
        /* <DEDUP_REMOVED lines=92> */
.L_x_1720:
[----:B------:R-:W-:Y:S05]  /*9290*/  BSYNC.RECONVERGENT B1 ;  /* 0x0000000000017941 */ /* 0x000fea0003800200 */
.L_x_1719:
[----:B------:R-:W-:Y:S01]  /*92a0*/  ISETP.NE.AND P0, PT, R123, RZ, PT ;  /* 0x000000ff7b00720c */ /* 0x000fe20003f05270 */
[----:B------:R-:W-:Y:S11]  /*92b0*/  BSSY.RECONVERGENT B1, `(.L_x_1723) ;  /* 0x00000c4000017945 */ /* 0x000ff60003800200 */
[----:B------:R-:W-:Y:S01]  /*92c0*/  @!UPT UIADD3 URZ, UPT, UPT, URZ, URZ, URZ ;  /* 0x000000fffffff290 */ /* 0x000fe2000fffe0ff */
[----:B------:R-:W-:Y:S05]  /*92d0*/  @P0 BRA `(.L_x_1724) ;  /* 0x0000000c00040947 */ /* 0x000fea0003800000 */
        /* <DEDUP_REMOVED lines=100> */
.L_x_1726:
[----:B------:R-:W-:Y:S05]  /*9920*/  BSYNC.RECONVERGENT B0 ;  /* 0x0000000000007941 */ /* 0x000fea0003800200 */
.L_x_1725:
        /* <DEDUP_REMOVED lines=92> */
.L_x_1724:
[----:B------:R-:W-:Y:S05]  /*9ef0*/  BSYNC.RECONVERGENT B1 ;  /* 0x0000000000017941 */ /* 0x000fea0003800200 */
.L_x_1723:
        /* <DEDUP_REMOVED lines=105> */
.L_x_1730:
[----:B------:R-:W-:Y:S05]  /*a590*/  BSYNC.RECONVERGENT B0 ;  /* 0x0000000000007941 */ /* 0x000fea0003800200 */
.L_x_1729:
        /* <DEDUP_REMOVED lines=92> */
.L_x_1728:
[----:B------:R-:W-:Y:S05]  /*ab60*/  BSYNC.RECONVERGENT B1 ;  /* 0x0000000000017941 */ /* 0x000fea0003800200 */
.L_x_1727:
        /* <DEDUP_REMOVED lines=101> */
.L_x_1734:
[----:B------:R-:W-:Y:S05]  /*b1c0*/  BSYNC.RECONVERGENT B0 ;  /* 0x0000000000007941 */ /* 0x000fea0003800200 */
.L_x_1733:
        /* <DEDUP_REMOVED lines=92> */
.L_x_1732:
[----:B------:R-:W-:Y:S05]  /*b790*/  BSYNC.RECONVERGENT B1 ;  /* 0x0000000000017941 */ /* 0x000fea0003800200 */
.L_x_1731:
        /* <DEDUP_REMOVED lines=103> */
.L_x_1738:
[----:B------:R-:W-:Y:S05]  /*be10*/  BSYNC.RECONVERGENT B0 ;  /* 0x0000000000007941 */ /* 0x000fea0003800200 */
.L_x_1737:
        /* <DEDUP_REMOVED lines=23> */
[--C-:B----4-:R-:W-:Y:S01]  /*bf90*/  @!P0 HADD2.F32 R28, -RZ, R20.reuse.H0_H0 ;  /* 0x20000014ff1c8230 */ /* 0x110fe20000004100 */
[----:B---3--:R-:W-:Y:S01]  /*bfa0*/  @!P0 MOV R30, R40 ;  /* 0x00000028001e8202 */ /* 0x008fe20000000f00 */
[----:B------:R-:W-:Y:S01]  /*bfb0*/  @!P0 HADD2.F32 R27, -RZ, R20.H1_H1 ;  /* 0x30000014ff1b8230 */ /* 0x000fe20000004100 */
[----:B------:R-:W-:Y:S01]  /*bfc0*/  @!P0 MOV R44, R41 ;  /* 0x00000029002c8202 */ /* 0x000fe20000000f00 */
[--C-:B------:R-:W-:Y:S01]  /*bfd0*/  @!P0 HADD2.F32 R5, -RZ, R22.reuse.H0_H0 ;  /* 0x20000016ff058230 */ /* 0x100fe20000004100 */
[----:B------:R-:W-:Y:S01]  /*bfe0*/  @!P0 MOV R45, R42 ;  /* 0x0000002a002d8202 */ /* 0x000fe20000000f00 */
[----:B------:R-:W-:Y:S01]  /*bff0*/  @!P0 HADD2.F32 R6, -RZ, R22.H1_H1 ;  /* 0x30000016ff068230 */ /* 0x000fe20000004100 */
[----:B------:R-:W-:Y:S01]  /*c000*/  @!P0 MOV R46, R43 ;  /* 0x0000002b002e8202 */ /* 0x000fe20000000f00 */
[--C-:B-----5:R-:W-:Y:S02]  /*c010*/  @!P0 HADD2.F32 R29, -RZ, R32.reuse.H0_H0 ;  /* 0x20000020ff1d8230 */ /* 0x120fe40000004100 */
        /* <DEDUP_REMOVED lines=14> */
[----:B------:R-:W-:Y:S01]  /*c100*/  @!P0 FMUL.FTZ R3, R26, R3 ;  /* 0x000000031a038220 */ /* 0x000fe20000410000 */
[----:B------:R-:W-:Y:S02]  /*c110*/  @!P0 HADD2.F32 R21, -RZ, R34.H1_H1 ;  /* 0x30000022ff158230 */ /* 0x000fe40000004100 */
[----:B------:R-:W-:Y:S01]  /*c120*/  @!P0 FMUL.FTZ R4, R4, R25 ;  /* 0x0000001904048220 */ /* 0x000fe20000410000 */
[--C-:B--2---:R-:W-:Y:S02]  /*c130*/  @!P0 HADD2.F32 R30, -RZ, R36.reuse.H0_H0 ;  /* 0x20000024ff1e8230 */ /* 0x104fe40000004100 */
        /* <DEDUP_REMOVED lines=10> */
[----:B------:R-:W-:Y:S01]  /*c1e0*/  @!P0 FFMA.FTZ R2, R31, R32, R2 ;  /* 0x000000201f028223 */ /* 0x000fe20000010002 */
[--C-:B------:R-:W-:Y:S02]  /*c1f0*/  @!P0 HADD2.F32 R7, -RZ, R23.reuse.H0_H0 ;  /* 0x20000017ff078230 */ /* 0x100fe40000004100 */
[----:B------:R-:W-:Y:S01]  /*c200*/  @!P1 FADD.FTZ R20, -R20, -RZ ;  /* 0x800000ff14149221 */ /* 0x000fe20000010100 */
[----:B------:R-:W-:Y:S02]  /*c210*/  @!P0 HADD2.F32 R23, -RZ, R23.H1_H1 ;  /* 0x30000017ff178230 */ /* 0x000fe40000004100 */
[----:B------:R-:W-:Y:S01]  /*c220*/  @!P0 FFMA.FTZ R3, R34, R33, R3 ;  /* 0x0000002122038223 */ /* 0x000fe20000010003 */
[----:B------:R-:W-:Y:S01]  /*c230*/  @!P0 HADD2.F32 R35, -RZ, R37.H1_H1 ;  /* 0x30000025ff238230 */ /* 0x000fe20000004100 */
[----:B------:R-:W-:Y:S01]  /*c240*/  @!P0 F2FP.F16.F32.PACK_AB R0, R2, R0 ;  /* 0x000000000200823e */ /* 0x000fe200000000ff */
[----:B------:R-:W-:Y:S02]  /*c250*/  @!P0 HADD2.F32 R29, -RZ, R44.H1_H1 ;  /* 0x3000002cff1d8230 */ /* 0x000fe40000004100 */
[----:B------:R-:W-:Y:S01]  /*c260*/  @!P0 FMUL.FTZ R7, R7, R20 ;  /* 0x0000001407078220 */ /* 0x000fe20000410000 */
[--C-:B------:R-:W-:Y:S01]  /*c270*/  @!P0 HADD2.F32 R36, -RZ, R38.reuse.H0_H0 ;  /* 0x20000026ff248230 */ /* 0x100fe20000004100 */
[----:B------:R-:W-:Y:S01]  /*c280*/  @!P0 MOV R40, R0 ;  /* 0x0000000000288202 */ /* 0x000fe20000000f00 */
        /* <DEDUP_REMOVED lines=8> */
[----:B------:R-:W-:Y:S01]  /*c310*/  @!P0 F2FP.F16.F32.PACK_AB R3, R4, R3 ;  /* 0x000000030403823e */ /* 0x000fe200000000ff */
[--C-:B------:R-:W-:Y:S02]  /*c320*/  @!P0 HADD2.F32 R32, -RZ, R46.reuse.H0_H0 ;  /* 0x2000002eff208230 */ /* 0x100fe40000004100 */
[----:B------:R-:W-:Y:S01]  /*c330*/  @!P0 FFMA.FTZ R6, R31, R37, R6 ;  /* 0x000000251f068223 */ /* 0x000fe20000010006 */
[----:B------:R-:W-:Y:S01]  /*c340*/  @!P0 HADD2.F32 R39, -RZ, R39.H1_H1 ;  /* 0x30000027ff278230 */ /* 0x000fe20000004100 */
[----:B------:R-:W-:Y:S01]  /*c350*/  @!P0 MOV R41, R3 ;  /* 0x0000000300298202 */ /* 0x000fe20000000f00 */
[----:B------:R-:W-:Y:S02]  /*c360*/  @!P0 HADD2.F32 R33, -RZ, R46.H1_H1 ;  /* 0x3000002eff218230 */ /* 0x000fe40000004100 */
[----:B------:R-:W-:Y:S01]  /*c370*/  @!P0 FFMA.FTZ R7, R32, R38, R7 ;  /* 0x0000002620078223 */ /* 0x000fe20000010007 */
[----:B------:R-:W-:Y:S02]  /*c380*/  @!P0 F2FP.F16.F32.PACK_AB R5, R6, R5 ;  /* 0x000000050605823e */ /* 0x000fe400000000ff */
[----:B------:R-:W-:Y:S02]  /*c390*/  @!P0 FFMA.FTZ R8, R33, R39, R8 ;  /* 0x0000002721088223 */ /* 0x000fe40000010008 */
[----:B------:R-:W-:Y:S03]  /*c3a0*/  @!P0 MOV R42, R5 ;  /* 0x00000005002a8202 */ /* 0x000fe60000000f00 */
[----:B------:R-:W-:Y:S04]  /*c3b0*/  @!P0 F2FP.F16.F32.PACK_AB R8, R8, R7 ;  /* 0x000000070808823e */ /* 0x000fe800000000ff */
[----:B------:R-:W-:Y:S05]  /*c3c0*/  @!P0 MOV R43, R8 ;  /* 0x00000008002b8202 */ /* 0x000fea0000000f00 */
[----:B------:R2:W-:Y:S02]  /*c3d0*/  STG.E.128 desc[UR6][R130.64+0x80], R40 ;  /* 0x0000802882007986 */ /* 0x0005e4000c101d06 */
.L_x_1736:
[----:B------:R-:W-:Y:S05]  /*c3e0*/  BSYNC.RECONVERGENT B1 ;  /* 0x0000000000017941 */ /* 0x000fea0003800200 */
.L_x_1735:
        /* <DEDUP_REMOVED lines=103> */
.L_x_1742:
[----:B------:R-:W-:Y:S05]  /*ca60*/  BSYNC.RECONVERGENT B0 ;  /* 0x0000000000007941 */ /* 0x000fea0003800200 */
.L_x_1741:
        /* <DEDUP_REMOVED lines=92> */
.L_x_1740:
[----:B------:R-:W-:Y:S05]  /*d030*/  BSYNC.RECONVERGENT B1 ;  /* 0x0000000000017941 */ /* 0x000fea0003800200 */
.L_x_1739:
        /* <DEDUP_REMOVED lines=104> */
.L_x_1746:
[----:B------:R-:W-:Y:S05]  /*d6c0*/  BSYNC.RECONVERGENT B0 ;  /* 0x0000000000007941 */ /* 0x000fea0003800200 */
.L_x_1745:
        /* <DEDUP_REMOVED lines=90> */
.L_x_1744:
[----:B------:R-:W-:Y:S05]  /*dc70*/  BSYNC.RECONVERGENT B1 ;  /* 0x0000000000017941 */ /* 0x000fea0003800200 */
.L_x_1743:
[----:B------:R-:W5:Y:S08]  /*dc80*/  LDC R3, c[0x0][0x450] ;  /* 0x00011400ff037b82 */ /* 0x000f700000000800 */
[----:B------:R-:W1:Y:S01]  /*dc90*/  LDC R13, c[0x0][0x450] ;  /* 0x00011400ff0d7b82 */ /* 0x000e620000000800 */
[----:B-----5:R-:W-:Y:S05]  /*dca0*/  IMAD.U32 R3, R3, -0x40, RZ ;  /* 0xffffffc003037824 */ /* 0x020fea00078e00ff */
[C---:B------:R-:W-:Y:S02]  /*dcb0*/  LEA R84, P1, R3.reuse, R84, 0x1 ;  /* 0x0000005403547211 */ /* 0x040fe400078208ff */
[C---:B------:R-:W-:Y:S02]  /*dcc0*/  LEA R82, P0, R3.reuse, R82, 0x1 ;  /* 0x0000005203527211 */ /* 0x040fe400078008ff */
[C---:B------:R-:W-:Y:S02]  /*dcd0*/  LEA.HI.X.SX32 R85, R3.reuse, R85, 0x1, P1 ;  /* 0x0000005503557211 */ /* 0x040fe400008f0eff */
[----:B-1----:R-:W-:Y:S09]  /*dce0*/  LEA.HI.X.SX32 R83, R3, R83, 0x1, P0 ;  /* 0x0000005303537211 */ /* 0x002ff200000f0eff */
.L_x_1681:
[----:B------:R-:W-:Y:S05]  /*dcf0*/  BSYNC.RECONVERGENT B2 ;  /* 0x0000000000027941 */ /* 0x000fea0003800200 */
.L_x_1665:
        /* <DEDUP_REMOVED lines=90> */
.L_x_1747:
[----:B------:R-:W-:Y:S02]  /*e2a0*/  IADD3 R80, P1, PT, R80, R87, RZ ;  /* 0x0000005750507210 */ /* 0x000fe40007f3e0ff */
[----:B------:R-:W-:Y:S03]  /*e2b0*/  IADD3 R10, P0, PT, R10, R89, RZ ;  /* 0x000000590a0a7210 */ /* 0x000fe60007f1e0ff */
[----:B------:R-:W-:Y:S02]  /*e2c0*/  IMAD.X R81, R81, 0x1, R86, P1 ;  /* 0x0000000151517824 */ /* 0x000fe400008e0656 */
[----:B------:R-:W-:Y:S01]  /*e2d0*/  IMAD.X R11, R11, 0x1, R88, P0 ;  /* 0x000000010b0b7824 */ /* 0x000fe200000e0658 */
[----:B------:R-:W-:Y:S07]  /*e2e0*/  @P2 BRA `(.L_x_1748) ;  /* 0xffffff4800082947 */ /* 0x000fee000383ffff */
.L_x_1648:
        /* <DEDUP_REMOVED lines=43> */
.L_x_1752:
[----:B------:R-:W-:Y:S05]  /*e5a0*/  BSYNC.RECONVERGENT B0 ;  /* 0x0000000000007941 */ /* 0x000fea0003800200 */
.L_x_1751:
        /* <DEDUP_REMOVED lines=17> */
.L_x_1754:
[----:B------:R-:W-:Y:S05]  /*e6c0*/  BSYNC.RECONVERGENT B0 ;  /* 0x0000000000007941 */ /* 0x000fea0003800200 */
.L_x_1753:
        /* <DEDUP_REMOVED lines=17> */
.L_x_1756:
[----:B------:R-:W-:Y:S05]  /*e7e0*/  BSYNC.RECONVERGENT B0 ;  /* 0x0000000000007941 */ /* 0x000fea0003800200 */
.L_x_1755:
        /* <DEDUP_REMOVED lines=17> */
.L_x_1750:
        /* <DEDUP_REMOVED lines=81> */
.L_x_1764:
[----:B------:R-:W-:Y:S05]  /*ee10*/  BSYNC.RECONVERGENT B0 ;  /* 0x0000000000007941 */ /* 0x000fea0003800200 */
.L_x_1763:
[----:B-----5:R-:W-:Y:S01]  /*ee20*/  IMAD.MOV.U32 R6, RZ, RZ, R18 ;  /* 0x000000ffff067224 */ /* 0x020fe200078e0012 */
[----:B------:R-:W-:Y:S01]  /*ee30*/  MOV R4, R16 ;  /* 0x0000001000047202 */ /* 0x000fe20000000f00 */
[----:B------:R-:W-:Y:S01]  /*ee40*/  IMAD.MOV.U32 R7, RZ, RZ, R19 ;  /* 0x000000ffff077224 */ /* 0x000fe200078e0013 */
[----:B------:R-:W-:Y:S02]  /*ee50*/  MOV R5, R17 ;  /* 0x0000001100057202 */ /* 0x000fe40000000f00 */
.L_x_1762:
[----:B------:R-:W-:Y:S05]  /*ee60*/  BSYNC.RECONVERGENT B1 ;  /* 0x0000000000017941 */ /* 0x000fea0003800200 */
.L_x_1761:
        /* <DEDUP_REMOVED lines=50> */
.L_x_1766:
[----:B------:R-:W-:Y:S05]  /*f190*/  BSYNC.RECONVERGENT B0 ;  /* 0x0000000000007941 */ /* 0x000fea0003800200 */
.L_x_1765:
[----:B-----5:R3:W-:Y:S02]  /*f1a0*/  STS.128 [R188+0x2000], R16 ;  /* 0x00200010bc007388 */ /* 0x0207e40000000c00 */
.L_x_1760:
[----:B------:R-:W-:Y:S05]  /*f1b0*/  BSYNC.RECONVERGENT B2 ;  /* 0x0000000000027941 */ /* 0x000fea0003800200 */
.L_x_1759:
        /* <DEDUP_REMOVED lines=64> */
.L_x_1772:
[----:B------:R-:W-:Y:S05]  /*f5c0*/  BSYNC.RECONVERGENT B0 ;  /* 0x0000000000007941 */ /* 0x000fea0003800200 */
.L_x_1771:
[----:B-----5:R1:W-:Y:S02]  /*f5d0*/  STS.128 [R188+0x800], R16 ;  /* 0x00080010bc007388 */ /* 0x0203e40000000c00 */
.L_x_1770:
[----:B------:R-:W-:Y:S05]  /*f5e0*/  BSYNC.RECONVERGENT B1 ;  /* 0x0000000000017941 */ /* 0x000fea0003800200 */
.L_x_1769:
        /* <DEDUP_REMOVED lines=56> */
.L_x_1774:
[----:B------:R-:W-:Y:S05]  /*f970*/  BSYNC.RECONVERGENT B0 ;  /* 0x0000000000007941 */ /* 0x000fea0003800200 */
.L_x_1773:
[----:B-----5:R3:W-:Y:S02]  /*f980*/  STS.128 [R188+0x2800], R16 ;  /* 0x00280010bc007388 */ /* 0x0207e40000000c00 */
.L_x_1768:
[----:B------:R-:W-:Y:S05]  /*f990*/  BSYNC.RECONVERGENT B2 ;  /* 0x0000000000027941 */ /* 0x000fea0003800200 */
.L_x_1767:
        /* <DEDUP_REMOVED lines=68> */
.L_x_1780:
[----:B------:R-:W-:Y:S05]  /*fde0*/  BSYNC.RECONVERGENT B0 ;  /* 0x0000000000007941 */ /* 0x000fea0003800200 */
.L_x_1779:
[----:B-----5:R3:W-:Y:S02]  /*fdf0*/  STS.128 [R188+0x1000], R16 ;  /* 0x00100010bc007388 */ /* 0x0207e40000000c00 */
.L_x_1778:
[----:B------:R-:W-:Y:S05]  /*fe00*/  BSYNC.RECONVERGENT B1 ;  /* 0x0000000000017941 */ /* 0x000fea0003800200 */
.L_x_1777:
        /* <DEDUP_REMOVED lines=56> */
.L_x_1782:
[----:B------:R-:W-:Y:S05]  /*10190*/  BSYNC.RECONVERGENT B0 ;  /* 0x0000000000007941 */ /* 0x000fea0003800200 */
.L_x_1781:
[----:B-----5:R3:W-:Y:S02]  /*101a0*/  STS.128 [R188+0x3000], R16 ;  /* 0x00300010bc007388 */ /* 0x0207e40000000c00 */
.L_x_1776:
[----:B------:R-:W-:Y:S05]  /*101b0*/  BSYNC.RECONVERGENT B2 ;  /* 0x0000000000027941 */ /* 0x000fea0003800200 */
.L_x_1775:
        /* <DEDUP_REMOVED lines=65> */
.L_x_1786:
[----:B------:R-:W-:Y:S05]  /*105d0*/  BSYNC.RECONVERGENT B0 ;  /* 0x0000000000007941 */ /* 0x000fea0003800200 */
.L_x_1785:
[----:B-----5:R3:W-:Y:S02]  /*105e0*/  STS.128 [R188+0x1800], R16 ;  /* 0x00180010bc007388 */ /* 0x0207e40000000c00 */
.L_x_1784:
[----:B------:R-:W-:Y:S05]  /*105f0*/  BSYNC.RECONVERGENT B1 ;  /* 0x0000000000017941 */ /* 0x000fea0003800200 */
.L_x_1783:
        /* <DEDUP_REMOVED lines=56> */
.L_x_1788:
[----:B------:R-:W-:Y:S05]  /*10980*/  BSYNC.RECONVERGENT B0 ;  /* 0x0000000000007941 */ /* 0x000fea0003800200 */
.L_x_1787:
[----:B-----5:R3:W-:Y:S01]  /*10990*/  STS.128 [R188+0x3800], R16 ;  /* 0x00380010bc007388 */ /* 0x0207e20000000c00 */
[----:B------:R-:W-:Y:S05]  /*109a0*/  BRA `(.L_x_1757) ;  /* 0x0000002c00d47947 */ /* 0x000fea0003800000 */
.L_x_1758:
        /* <DEDUP_REMOVED lines=99> */
.L_x_1794:
[----:B------:R-:W-:Y:S05]  /*10fe0*/  BSYNC.RECONVERGENT B0 ;  /* 0x0000000000007941 */ /* 0x000fea0003800200 */
.L_x_1793:
[----:B-----5:R-:W-:Y:S01]  /*10ff0*/  IMAD.MOV.U32 R6, RZ, RZ, R34 ;  /* 0x000000ffff067224 */ /* 0x020fe200078e0022 */
[----:B------:R-:W-:Y:S01]  /*11000*/  MOV R4, R32 ;  /* 0x0000002000047202 */ /* 0x000fe20000000f00 */
[----:B------:R-:W-:Y:S01]  /*11010*/  IMAD.MOV.U32 R7, RZ, RZ, R35 ;  /* 0x000000ffff077224 */ /* 0x000fe200078e0023 */
[----:B------:R-:W-:Y:S02]  /*11020*/  MOV R5, R33 ;  /* 0x0000002100057202 */ /* 0x000fe40000000f00 */
.L_x_1792:
[----:B------:R-:W-:Y:S05]  /*11030*/  BSYNC.RECONVERGENT B1 ;  /* 0x0000000000017941 */ /* 0x000fea0003800200 */
.L_x_1791:
        /* <DEDUP_REMOVED lines=88> */
.L_x_1796:
[----:B------:R-:W-:Y:S05]  /*115c0*/  BSYNC.RECONVERGENT B0 ;  /* 0x0000000000007941 */ /* 0x000fea0003800200 */
.L_x_1795:
[----:B-----5:R3:W-:Y:S02]  /*115d0*/  STS.128 [R188+0x2000], R32 ;  /* 0x00200020bc007388 */ /* 0x0207e40000000c00 */
.L_x_1790:
[----:B------:R-:W-:Y:S05]  /*115e0*/  BSYNC.RECONVERGENT B2 ;  /* 0x0000000000027941 */ /* 0x000fea0003800200 */
.L_x_1789:
        /* <DEDUP_REMOVED lines=94> */
.L_x_1802:
[----:B------:R-:W-:Y:S05]  /*11bd0*/  BSYNC.RECONVERGENT B0 ;  /* 0x0000000000007941 */ /* 0x000fea0003800200 */
.L_x_1801:
[----:B-----5:R1:W-:Y:S02]  /*11be0*/  STS.128 [R188+0x800], R32 ;  /* 0x00080020bc007388 */ /* 0x0203e40000000c00 */
.L_x_1800:
[----:B------:R-:W-:Y:S05]  /*11bf0*/  BSYNC.RECONVERGENT B1 ;  /* 0x0000000000017941 */ /* 0x000fea0003800200 */
.L_x_1799:
        /* <DEDUP_REMOVED lines=86> */
.L_x_1804:
[----:B------:R-:W-:Y:S05]  /*12160*/  BSYNC.RECONVERGENT B0 ;  /* 0x0000000000007941 */ /* 0x000fea0003800200 */
.L_x_1803:
[----:B-----5:R3:W-:Y:S02]  /*12170*/  STS.128 [R188+0x2800], R32 ;  /* 0x00280020bc007388 */ /* 0x0207e40000000c00 */
.L_x_1798:
[----:B------:R-:W-:Y:S05]  /*12180*/  BSYNC.RECONVERGENT B2 ;  /* 0x0000000000027941 */ /* 0x000fea0003800200 */
.L_x_1797:
        /* <DEDUP_REMOVED lines=96> */
.L_x_1810:
[----:B------:R-:W-:Y:S05]  /*12790*/  BSYNC.RECONVERGENT B0 ;  /* 0x0000000000007941 */ /* 0x000fea0003800200 */
.L_x_1809:
[----:B-----5:R3:W-:Y:S02]  /*127a0*/  STS.128 [R188+0x1000], R32 ;  /* 0x00100020bc007388 */ /* 0x0207e40000000c00 */
.L_x_1808:
[----:B------:R-:W-:Y:S05]  /*127b0*/  BSYNC.RECONVERGENT B1 ;  /* 0x0000000000017941 */ /* 0x000fea0003800200 */
.L_x_1807:
        /* <DEDUP_REMOVED lines=86> */
.L_x_1812:
[----:B------:R-:W-:Y:S05]  /*12d20*/  BSYNC.RECONVERGENT B0 ;  /* 0x0000000000007941 */ /* 0x000fea0003800200 */
.L_x_1811:
[----:B-----5:R3:W-:Y:S02]  /*12d30*/  STS.128 [R188+0x3000], R32 ;  /* 0x00300020bc007388 */ /* 0x0207e40000000c00 */
.L_x_1806:
[----:B------:R-:W-:Y:S05]  /*12d40*/  BSYNC.RECONVERGENT B2 ;  /* 0x0000000000027941 */ /* 0x000fea0003800200 */
.L_x_1805:
        /* <DEDUP_REMOVED lines=96> */
.L_x_1816:
[----:B------:R-:W-:Y:S05]  /*13350*/  BSYNC.RECONVERGENT B0 ;  /* 0x0000000000007941 */ /* 0x000fea0003800200 */
.L_x_1815:
[----:B-----5:R1:W-:Y:S02]  /*13360*/  STS.128 [R188+0x1800], R32 ;  /* 0x00180020bc007388 */ /* 0x0203e40000000c00 */
.L_x_1814:
[----:B------:R-:W-:Y:S05]  /*13370*/  BSYNC.RECONVERGENT B1 ;  /* 0x0000000000017941 */ /* 0x000fea0003800200 */
.L_x_1813:
        /* <DEDUP_REMOVED lines=86> */
.L_x_1818:
[----:B------:R-:W-:Y:S05]  /*138e0*/  BSYNC.RECONVERGENT B0 ;  /* 0x0000000000007941 */ /* 0x000fea0003800200 */
.L_x_1817:
[----:B-----5:R3:W-:Y:S02]  /*138f0*/  STS.128 [R188+0x3800], R32 ;  /* 0x00380020bc007388 */ /* 0x0207e40000000c00 */
.L_x_1757:
[----:B------:R-:W-:Y:S05]  /*13900*/  BSYNC.RECONVERGENT B3 ;  /* 0x0000000000037941 */ /* 0x000fea0003800200 */
.L_x_1749:
[----:B------:R-:W4:Y:S01]  /*13910*/  LDC.64 R134, c[0x0][0x3b8] ;  /* 0x0000ee00ff867b82 */ /* 0x000f220000000a00 */
[----:B-1-3--:R-:W-:Y:S01]  /*13920*/  IMAD R2, R63, -0x80, R64 ;  /* 0xffffff803f027824 */ /* 0x00afe200078e0240 */
        /* <DEDUP_REMOVED lines=24> */
.L_x_1820:
[----:B------:R-:W-:Y:S05]  /*13ab0*/  BSYNC.RECONVERGENT B0 ;  /* 0x0000000000007941 */ /* 0x000fea0003800200 */
.L_x_1819:
[----:B------:R-:W-:Y:S01]  /*13ac0*/  LEA R10, P1, R71, R220, 0x1 ;  /* 0x000000dc470a7211 */ /* 0x000fe200078208ff */
[----:B------:R-:W-:Y:S01]  /*13ad0*/  BSSY.RECONVERGENT B0, `(.L_x_1821) ;  /* 0x0000012000007945 */ /* 0x000fe20003800200 */
[----:B------:R-:W-:Y:S01]  /*13ae0*/  ISETP.GE.AND P2, PT, R7, R2, PT ;  /* 0x000000020700720c */ /* 0x000fe20003f46270 */
[----:B-1----:R-:W-:Y:S01]  /*13af0*/  VIADD R5, R126, 0x60 ;  /* 0x000000607e057836 */ /* 0x002fe20000000000 */
        /* <DEDUP_REMOVED lines=15> */
.L_x_1822:
[----:B------:R-:W-:Y:S05]  /*13bf0*/  BSYNC.RECONVERGENT B0 ;  /* 0x0000000000007941 */ /* 0x000fea0003800200 */
.L_x_1821:
[----:B------:R-:W-:Y:S04]  /*13c00*/  BSSY.RECONVERGENT B0, `(.L_x_1823) ;  /* 0x0000013000007945 */ /* 0x000fe80003800200 */
[----:B------:R-:W-:Y:S05]  /*13c10*/  @P5 BRA `(.L_x_1824) ;  /* 0x0000000000445947 */ /* 0x000fea0003800000 */
[----:B------:R-:W2:Y:S01]  /*13c20*/  LDCU UR4, c[0x0][0x440] ;  /* 0x00008800ff0477ac */ /* 0x000ea20008000800 */
[----:B----4-:R-:W-:-:S04]  /*13c30*/  IMAD.WIDE.U32 R18, R134, 0x20, RZ ;  /* 0x0000002086127825 */ /* 0x010fc800078e00ff */
        /* <DEDUP_REMOVED lines=15> */
.L_x_1824:
[----:B------:R-:W-:Y:S05]  /*13d30*/  BSYNC.RECONVERGENT B0 ;  /* 0x0000000000007941 */ /* 0x000fea0003800200 */
.L_x_1823:
[----:B------:R-:W-:Y:S01]  /*13d40*/  BSSY.RECONVERGENT B0, `(.L_x_1825) ;  /* 0x0000013000007945 */ /* 0x000fe20003800200 */
[----:B------:R-:W-:Y:S02]  /*13d50*/  ISETP.GE.AND P0, PT, R5, R2, PT ;  /* 0x000000020500720c */ /* 0x000fe40003f06270 */
[----:B------:R-:W-:Y:S01]  /*13d60*/  IADD3 R127, PT, PT, R126, 0x70, RZ ;  /* 0x000000707e7f7810 */ /* 0x000fe20007ffe0ff */
[----:B------:R-:W-:Y:S05]  /*13d70*/  @P4 BRA `(.L_x_1826) ;  /* 0x00000000003c4947 */ /* 0x000fea0003800000 */
[----:B------:R-:W3:Y:S01]  /*13d80*/  LDCU UR4, c[0x0][0x440] ;  /* 0x00008800ff0477ac */ /* 0x000ee20008000800 */
[----:B--2-4-:R-:W-:-:S04]  /*13d90*/  LEA R18, P5, R134, R10, 0x6 ;  /* 0x0000000a86127211 */ /* 0x014fc800078a30ff */
        /* <DEDUP_REMOVED lines=13> */
.L_x_1826:
[----:B------:R-:W-:Y:S05]  /*13e70*/  BSYNC.RECONVERGENT B0 ;  /* 0x0000000000007941 */ /* 0x000fea0003800200 */
.L_x_1825:
[----:B------:R-:W-:Y:S01]  /*13e80*/  BSSY.RECONVERGENT B0, `(.L_x_1827) ;  /* 0x0000015000007945 */ /* 0x000fe20003800200 */
[----:B------:R-:W-:-:S03]  /*13e90*/  ISETP.GE.AND P1, PT, R127, R2, PT ;  /* 0x000000027f00720c */ /* 0x000fc60003f26270 */
[----:B------:R-:W-:Y:S10]  /*13ea0*/  @P3 BRA `(.L_x_1828) ;  /* 0x0000000000483947 */ /* 0x000ff40003800000 */
[----:B------:R-:W5:Y:S01]  /*13eb0*/  LDCU UR4, c[0x0][0x440] ;  /* 0x00008800ff0477ac */ /* 0x000f620008000800 */
[----:B--23--:R-:W-:Y:S01]  /*13ec0*/  MOV R18, R10 ;  /* 0x0000000a00127202 */ /* 0x00cfe20000000f00 */
[----:B----4-:R-:W-:Y:S01]  /*13ed0*/  IMAD R0, R135, 0x60, RZ ;  /* 0x0000006087007824 */ /* 0x010fe200078e02ff */
        /* <DEDUP_REMOVED lines=15> */
.L_x_1828:
[----:B------:R-:W-:Y:S05]  /*13fd0*/  BSYNC.RECONVERGENT B0 ;  /* 0x0000000000007941 */ /* 0x000fea0003800200 */
.L_x_1827:
        /* <DEDUP_REMOVED lines=17> */
.L_x_1830:
[----:B------:R-:W-:Y:S05]  /*140f0*/  BSYNC.RECONVERGENT B0 ;  /* 0x0000000000007941 */ /* 0x000fea0003800200 */
.L_x_1829:
[----:B------:R-:W-:Y:S04]  /*14100*/  BSSY.RECONVERGENT B0, `(.L_x_1831) ;  /* 0x0000014000007945 */ /* 0x000fe80003800200 */
[----:B------:R-:W-:Y:S05]  /*14110*/  @P0 BRA `(.L_x_1832) ;  /* 0x0000000000480947 */ /* 0x000fea0003800000 */
        /* <DEDUP_REMOVED lines=18> */
.L_x_1832:
[----:B------:R-:W-:Y:S05]  /*14240*/  BSYNC.RECONVERGENT B0 ;  /* 0x0000000000007941 */ /* 0x000fea0003800200 */
.L_x_1831:
[----:B------:R-:W-:Y:S04]  /*14250*/  BSSY.RECONVERGENT B0, `(.L_x_1833) ;  /* 0x0000012000007945 */ /* 0x000fe80003800200 */
[----:B------:R-:W-:Y:S05]  /*14260*/  @P1 BRA `(.L_x_1834) ;  /* 0x0000000000401947 */ /* 0x000fea0003800000 */
[----:B------:R-:W5:Y:S01]  /*14270*/  LDCU UR4, c[0x0][0x440] ;  /* 0x00008800ff0477ac */ /* 0x000f620008000800 */
[----:B----4-:R-:W-:Y:S02]  /*14280*/  IMAD R0, R135, 0xc0, RZ ;  /* 0x000000c087007824 */ /* 0x010fe400078e02ff */
        /* <DEDUP_REMOVED lines=14> */
.L_x_1834:
[----:B------:R-:W-:Y:S05]  /*14370*/  BSYNC.RECONVERGENT B0 ;  /* 0x0000000000007941 */ /* 0x000fea0003800200 */
.L_x_1833:
        /* <DEDUP_REMOVED lines=29> */
.L_x_1836:
[----:B------:R1:W-:Y:S04]  /*14550*/  STS.128 [R188+0xc000], RZ ;  /* 0x00c000ffbc007388 */ /* 0x0003e80000000c00 */
[----:B------:R1:W-:Y:S02]  /*14560*/  STS.128 [R188+0x10000], RZ ;  /* 0x010000ffbc007388 */ /* 0x0003e40000000c00 */
.L_x_1837:
[----:B------:R-:W-:Y:S05]  /*14570*/  BSYNC.RECONVERGENT B0 ;  /* 0x0000000000007941 */ /* 0x000fea0003800200 */
.L_x_1835:
[----:B------:R-:W5:Y:S01]  /*14580*/  S2R R139, SR_TID.X ;  /* 0x00000000008b7919 */ /* 0x000f620000002100 */
[----:B------:R-:W-:Y:S01]  /*14590*/  ISETP.GE.AND P2, PT, R13, R2, PT ;  /* 0x000000020d00720c */ /* 0x000fe20003f46270 */
[----:B-1----:R-:W1:Y:S01]  /*145a0*/  LDC.64 R10, c[0x0][0x3c0] ;  /* 0x0000f000ff0a7b82 */ /* 0x002e620000000a00 */
[----:B------:R-:W-:Y:S01]  /*145b0*/  LEA R4, P1, R65, R222, 0x1 ;  /* 0x000000de41047211 */ /* 0x000fe200078208ff */
[----:B------:R-:W-:Y:S01]  /*145c0*/  BSSY.RECONVERGENT B0, `(.L_x_1838) ;  /* 0x0000020000007945 */ /* 0x000fe20003800200 */
[-C--:B------:R-:W-:Y:S02]  /*145d0*/  ISETP.GE.AND P4, PT, R5, R2.reuse, PT ;  /* 0x000000020500720c */ /* 0x080fe40003f86270 */
[-C--:B------:R-:W-:Y:S02]  /*145e0*/  ISETP.GE.AND P3, PT, R29, R2.reuse, PT ;  /* 0x000000021d00720c */ /* 0x080fe40003f66270 */
[-C--:B------:R-:W-:Y:S02]  /*145f0*/  ISETP.GE.AND P0, PT, R39, R2.reuse, PT ;  /* 0x000000022700720c */ /* 0x080fe40003f06270 */
[----:B------:R-:W-:-:S02]  /*14600*/  ISETP.GE.AND P6, PT, R17, R2, PT ;  /* 0x000000021100720c */ /* 0x000fc40003fc6270 */
[----:B------:R-:W-:Y:S01]  /*14610*/  ISETP.GE.AND P5, PT, R7, R2, PT ;  /* 0x000000020700720c */ /* 0x000fe20003fa6270 */
[----:B------:R1:W-:Y:S01]  /*14620*/  @P2 STS.128 [R188+0xc800], RZ ;  /* 0x00c800ffbc002388 */ /* 0x0003e20000000c00 */
[----:B------:R-:W-:-:S03]  /*14630*/  LEA.HI.X R5, R65, R223, R66, 0x1, P1 ;  /* 0x000000df41057211 */ /* 0x000fc600008f0c42 */
[----:B------:R1:W-:Y:S01]  /*14640*/  @P2 STS.128 [R188+0x10800], RZ ;  /* 0x010800ffbc002388 */ /* 0x0003e20000000c00 */
[C---:B-----5:R-:W-:Y:S01]  /*14650*/  IMAD.SHL.U32 R0, R139.reuse, 0x40, RZ ;  /* 0x000000408b007824 */ /* 0x060fe200078e00ff */
        /* <DEDUP_REMOVED lines=22> */
.L_x_1839:
[----:B------:R-:W-:Y:S05]  /*147c0*/  BSYNC.RECONVERGENT B0 ;  /* 0x0000000000007941 */ /* 0x000fea0003800200 */
.L_x_1838:
        /* <DEDUP_REMOVED lines=23> */
.L_x_1841:
[----:B------:R-:W-:Y:S05]  /*14940*/  BSYNC.RECONVERGENT B0 ;  /* 0x0000000000007941 */ /* 0x000fea0003800200 */
.L_x_1840:
        /* <DEDUP_REMOVED lines=25> */
.L_x_1843:
[----:B------:R-:W-:Y:S05]  /*14ae0*/  BSYNC.RECONVERGENT B0 ;  /* 0x0000000000007941 */ /* 0x000fea0003800200 */
.L_x_1842:
        /* <DEDUP_REMOVED lines=22> */
.L_x_1845:
[----:B------:R-:W-:Y:S05]  /*14c50*/  BSYNC.RECONVERGENT B0 ;  /* 0x0000000000007941 */ /* 0x000fea0003800200 */
.L_x_1844:
        /* <DEDUP_REMOVED lines=19> */
.L_x_1847:
[----:B------:R-:W-:Y:S05]  /*14d90*/  BSYNC.RECONVERGENT B0 ;  /* 0x0000000000007941 */ /* 0x000fea0003800200 */
.L_x_1846:
        /* <DEDUP_REMOVED lines=22> */
.L_x_1849:
[----:B------:R-:W-:Y:S05]  /*14f00*/  BSYNC.RECONVERGENT B0 ;  /* 0x0000000000007941 */ /* 0x000fea0003800200 */
.L_x_1848:
        /* <DEDUP_REMOVED lines=20> */
.L_x_1851:
[----:B------:R-:W-:Y:S05]  /*15050*/  BSYNC.RECONVERGENT B0 ;  /* 0x0000000000007941 */ /* 0x000fea0003800200 */
.L_x_1850:
[----:B------:R-:W-:Y:S01]  /*15060*/  LDSM.16.M88.4 R80, [R126] ;  /* 0x000000007e50783b */ /* 0x000fe20000000200 */
[----:B------:R-:W-:Y:S01]  /*15070*/  MOV R211, 0x20 ;  /* 0x0000002000d37802 */ /* 0x000fe20000000f00 */
[----:B------:R-:W5:Y:S01]  /*15080*/  LDCU UR4, c[0x0][0x50c] ;  /* 0x0000a180ff0477ac */ /* 0x000f620008000800 */
[----:B------:R-:W-:Y:S01]  /*15090*/  LOP3.LUT P6, RZ, R139, 0x2, RZ, 0xc0, !PT ;  /* 0x000000028bff7812 */ /* 0x000fe200078cc0ff */
[----:B------:R-:W4:Y:S01]  /*150a0*/  LDSM.16.M88.4 R40, [R136+UR5+0x4000] ;  /* 0x004000058828783b */ /* 0x000f220008000200 */
        /* <DEDUP_REMOVED lines=8> */
[----:B-123--:R-:W1:Y:S01]  /*15130*/  LDSM.16.M88.4 R16, [R136+UR5+0x5800] ;  /* 0x005800058810783b */ /* 0x00ee620008000200 */
[----:B------:R-:W-:Y:S02]  /*15140*/  ISETP.GT.AND P1, PT, R63, R216, PT ;  /* 0x000000d83f00720c */ /* 0x000fe40003f24270 */
[----:B------:R-:W-:Y:S01]  /*15150*/  SEL R137, R210, 0xffffffc0, !P0 ;  /* 0xffffffc0d2897807 */ /* 0x000fe20004000000 */
[----:B------:R-:W2:Y:S03]  /*15160*/  LDSM.16.M88.4 R4, [R136+UR5+0x6000] ;  /* 0x006000058804783b */ /* 0x000ea60008000200 */
[-C--:B------:R-:W-:Y:S01]  /*15170*/  IADD3 R124, PT, PT, R126, R137.reuse, RZ ;  /* 0x000000897e7c7210 */ /* 0x080fe20007ffe0ff */
[----:B------:R-:W3:Y:S01]  /*15180*/  LDSM.16.M88.4 R96, [R136+UR5+0x6800] ;  /* 0x006800058860783b */ /* 0x000ee20008000200 */
[----:B------:R-:W-:-:S03]  /*15190*/  IADD3 R2, PT, PT, R2, R137, RZ ;  /* 0x0000008902027210 */ /* 0x000fc60007ffe0ff */
[----:B------:R-:W3:Y:S01]  /*151a0*/  LDSM.16.M88.4 R88, [R136+UR5+0x7000] ;  /* 0x007000058858783b */ /* 0x000ee20008000200 */
[----:B------:R-:W-:-:S03]  /*151b0*/  IADD3 R66, PT, PT, R65, R2, RZ ;  /* 0x0000000241427210 */ /* 0x000fc60007ffe0ff */
[----:B------:R-:W3:Y:S04]  /*151c0*/  LDSM.16.M88.4 R48, [R136+UR5+0x7800] ;  /* 0x007800058830783b */ /* 0x000ee80008000200 */
[----:B------:R-:W-:Y:S04]  /*151d0*/  LDSM.16.M88.4 R116, [R67] ;  /* 0x000000004374783b */ /* 0x000fe80000000200 */
[----:B------:R-:W3:Y:S01]  /*151e0*/  LDSM.16.M88.4 R68, [R60+0x4000] ;  /* 0x004000003c44783b */ /* 0x000ee20000000200 */
[C---:B----4-:R-:W-:Y:S03]  /*151f0*/  HMMA.16816.F32 R44, R80.reuse, R40, RZ ;  /* 0x00000028502c723c */ /* 0x050fe600000018ff */
[----:B------:R-:W4:Y:S04]  /*15200*/  LDSM.16.M88.4 R56, [R60+0x4800] ;  /* 0x004800003c38783b */ /* 0x000f280000000200 */
[----:B------:R-:W4:Y:S01]  /*15210*/  LDSM.16.M88.4 R52, [R60+0x5000] ;  /* 0x005000003c34783b */ /* 0x000f220000000200 */
[C---:B------:R-:W-:Y:S03]  /*15220*/  HMMA.16816.F32 R40, R80.reuse, R42, RZ ;  /* 0x0000002a5028723c */ /* 0x040fe600000018ff */
[----:B------:R-:W-:Y:S04]  /*15230*/  LDSM.16.M88.4 R104, [R60+0x7800] ;  /* 0x007800003c68783b */ /* 0x000fe80000000200 */
[----:B------:R-:W-:Y:S01]  /*15240*/  LDSM.16.M88.4 R76, [R124] ;  /* 0x000000007c4c783b */ /* 0x000fe20000000200 */
[C---:B-----5:R-:W-:Y:S03]  /*15250*/  HMMA.16816.F32 R36, R80.reuse, R32, RZ ;  /* 0x000000205024723c */ /* 0x060fe600000018ff */
        /* <DEDUP_REMOVED lines=22> */
[C---:B----4-:R-:W-:Y:S08]  /*153c0*/  HMMA.16816.F32 R36, R116.reuse, R56, R36 ;  /* 0x000000387424723c */ /* 0x050ff00000001824 */
        /* <DEDUP_REMOVED lines=194> */
[----:B------:R1:W4:Y:S01]  /*15ff0*/  LDSM.16.M88.4 R32, [R60+0xb800] ;  /* 0x00b800003c20783b */ /* 0x0003220000000200 */
[----:B------:R-:W-:-:S05]  /*16000*/  FMUL.FTZ R184, R7, UR4 ;  /* 0x0000000407b87c20 */ /* 0x000fca0008410000 */
[----:B------:R5:W1:Y:S01]  /*16010*/  MUFU.TANH R179, R5 ;  /* 0x0000000500b37308 */ /* 0x000a620000002400 */
[----:B------:R-:W-:Y:S01]  /*16020*/  HMMA.16816.F32 R112, R76, R28, R112 ;  /* 0x0000001c4c70723c */ /* 0x000fe20000001870 */
[----:B------:R-:W-:Y:S06]  /*16030*/  LDSM.16.M88.4 R28, [R66+0xa800] ;  /* 0x00a80000421c783b */ /* 0x000fec0000000200 */
[----:B------:R-:W2:Y:S01]  /*16040*/  MUFU.TANH R41, R41 ;  /* 0x0000002900297308 */ /* 0x000ea20000002400 */
[C---:B---3--:R-:W-:Y:S07]  /*16050*/  HMMA.16816.F32 R100, R72.reuse, R20, R100 ;  /* 0x000000144864723c */ /* 0x048fee0000001864 */
[----:B------:R-:W3:Y:S01]  /*16060*/  MUFU.TANH R56, R56 ;  /* 0x0000003800387308 */ /* 0x000ee20000002400 */
[----:B------:R-:W-:Y:S01]  /*16070*/  HMMA.16816.F32 R96, R72, R22, R96 ;  /* 0x000000164860723c */ /* 0x000fe20000001860 */
[----:B------:R-:W3:Y:S01]  /*16080*/  LDSM.16.M88.4 R20, [R2+0xb000] ;  /* 0x00b000000214783b */ /* 0x000ee20000000200 */
[----:B-1----:R-:W-:-:S03]  /*16090*/  VIMNMX R60, PT, PT, R3, R64, PT ;  /* 0x00000040033c7248 */ /* 0x002fc60003fe0100 */
[----:B-----5:R1:W5:Y:S02]  /*160a0*/  LDSM.16.M88.4 R4, [R2+0xb800] ;  /* 0x00b800000204783b */ /* 0x0203640000000200 */
[----:B------:R-:W1:Y:S01]  /*160b0*/  MUFU.TANH R57, R57 ;  /* 0x0000003900397308 */ /* 0x000e620000002400 */
[C---:B------:R-:W-:Y:S07]  /*160c0*/  HMMA.16816.F32 R84, R108.reuse, R24, R84 ;  /* 0x000000186c54723c */ /* 0x040fee0000001854 */
[----:B------:R-:W3:Y:S01]  /*160d0*/  MUFU.TANH R58, R58 ;  /* 0x0000003a003a7308 */ /* 0x000ee20000002400 */
[----:B------:R-:W-:Y:S07]  /*160e0*/  HMMA.16816.F32 R80, R108, R26, R80 ;  /* 0x0000001a6c50723c */ /* 0x000fee0000001850 */
[----:B------:R-:W3:Y:S01]  /*160f0*/  MUFU.TANH R59, R59 ;  /* 0x0000003b003b7308 */ /* 0x000ee20000002400 */
[----:B--2---:R-:W-:Y:S01]  /*16100*/  HMMA.16816.F32 R100, R76, R12, R100 ;  /* 0x0000000c4c64723c */ /* 0x004fe20000001864 */
[----:B-1----:R-:W-:-:S06]  /*16110*/  VIADDMNMX R2, R3, 0x8, R64, PT ;  /* 0x0000000803027846 */ /* 0x002fcc0003800140 */
[----:B------:R-:W1:Y:S01]  /*16120*/  MUFU.TANH R170, R170 ;  /* 0x000000aa00aa7308 */ /* 0x000e620000002400 */
[----:B------:R-:W-:Y:S01]  /*16130*/  HMMA.16816.F32 R96, R76, R14, R96 ;  /* 0x0000000e4c60723c */ /* 0x000fe20000001860 */
[----:B------:R-:W2:Y:S06]  /*16140*/  LDSM.16.M88.4 R12, [R66+0xb000] ;  /* 0x00b00000420c783b */ /* 0x000eac0000000200 */
[----:B------:R-:W1:Y:S01]  /*16150*/  MUFU.TANH R168, R168 ;  /* 0x000000a800a87308 */ /* 0x000e620000002400 */
[C---:B----4-:R-:W-:Y:S07]  /*16160*/  HMMA.16816.F32 R92, R72.reuse, R16, R92 ;  /* 0x00000010485c723c */ /* 0x050fee000000185c */
[----:B------:R-:W4:Y:S01]  /*16170*/  MUFU.TANH R186, R186 ;  /* 0x000000ba00ba7308 */ /* 0x000f220000002400 */
[----:B------:R-:W-:Y:S01]  /*16180*/  HMMA.16816.F32 R88, R72, R18, R88 ;  /* 0x000000124858723c */ /* 0x000fe20000001858 */
[----:B------:R-:W1:Y:S01]  /*16190*/  LDSM.16.M88.4 R16, [R66+0xb800] ;  /* 0x00b800004210783b */ /* 0x000e620000000200 */
[----:B------:R-:W-:-:S05]  /*161a0*/  DEPBAR.LE SB0, 0x0 ;  /* 0x000080000000791a */ /* 0x000fca0000000000 */
[----:B------:R-:W1:Y:S01]  /*161b0*/  MUFU.TANH R184, R184 ;  /* 0x000000b800b87308 */ /* 0x000e620000002400 */
[C---:B------:R-:W-:Y:S08]  /*161c0*/  HMMA.16816.F32 R84, R72.reuse, R32, R84 ;  /* 0x000000204854723c */ /* 0x040ff00000001854 */
        /* <DEDUP_REMOVED lines=24> */
[----:B------:R2:W2:Y:S01]  /*16350*/  MUFU.TANH R192, R114 ;  /* 0x0000007200c07308 */ /* 0x0004a20000002400 */
[C---:B-1----:R-:W-:Y:S03]  /*16360*/  HMMA.16816.F32 R84, R68.reuse, R16, R84 ;  /* 0x000000104454723c */ /* 0x042fe60000001854 */
        /* <DEDUP_REMOVED lines=55> */
.L_x_1853:
[----:B------:R-:W2:Y:S01]  /*166e0*/  LDC R4, c[0x0][0x4f0] ;  /* 0x00013c00ff047b82 */ /* 0x000ea20000000800 */
[----:B------:R-:W-:Y:S01]  /*166f0*/  LEA R15, R61, 0xffffff00, 0x7 ;  /* 0xffffff003d0f7811 */ /* 0x000fe200078e38ff */
[----:B------:R-:W3:Y:S01]  /*16700*/  LDCU.64 UR8, c[0x0][0x3a0] ;  /* 0x00007400ff0877ac */ /* 0x000ee20008000a00 */
[----:B------:R-:W-:Y:S02]  /*16710*/  SHF.L.U32 R17, R63, 0x7, RZ ;  /* 0x000000073f117819 */ /* 0x000fe400000006ff */
[----:B------:R-:W-:Y:S02]  /*16720*/  IABS R5, R15 ;  /* 0x0000000f00057213 */ /* 0x000fe40000000000 */
[----:B------:R-:W-:Y:S02]  /*16730*/  IABS R7, R17 ;  /* 0x0000001100077213 */ /* 0x000fe40000000000 */
[-C--:B--2---:R-:W-:Y:S02]  /*16740*/  IABS R3, R4.reuse ;  /* 0x0000000400037213 */ /* 0x084fe40000000000 */
[----:B------:R-:W-:-:S02]  /*16750*/  LOP3.LUT R15, R15, R4, RZ, 0x3c, !PT ;  /* 0x000000040f0f7212 */ /* 0x000fc400078e3cff */
[----:B------:R-:W2:Y:S01]  /*16760*/  I2F.RP R6, R3 ;  /* 0x0000000300067306 */ /* 0x000ea20000209400 */
[----:B------:R-:W-:-:S04]  /*16770*/  LOP3.LUT R17, R17, R4, RZ, 0x3c, !PT ;  /* 0x0000000411117212 */ /* 0x000fc800078e3cff */
[----:B------:R-:W-:-:S03]  /*16780*/  ISETP.GE.AND P3, PT, R17, RZ, PT ;  /* 0x000000ff1100720c */ /* 0x000fc60003f66270 */
        /* <DEDUP_REMOVED lines=49> */
.L_x_1854:
        /* <DEDUP_REMOVED lines=108> */
.L_x_1852:
[----:B--2---:R-:W-:Y:S01]  /*17160*/  IMAD.SHL.U32 R4, R139, 0x2, RZ ;  /* 0x000000028b047824 */ /* 0x004fe200078e00ff */
[----:B------:R-:W2:Y:S01]  /*17170*/  LDCU UR4, c[0x0][0x45c] ;  /* 0x00008b80ff0477ac */ /* 0x000ea20008000800 */
[----:B------:R-:W-:-:S03]  /*17180*/  IMAD.IADD R140, R62, 0x1, R133 ;  /* 0x000000013e8c7824 */ /* 0x000fc600078e0285 */
[----:B------:R-:W-:Y:S02]  /*17190*/  LOP3.LUT R4, R4, 0x6, RZ, 0xc0, !PT ;  /* 0x0000000604047812 */ /* 0x000fe400078ec0ff */
[----:B------:R-:W-:-:S03]  /*171a0*/  LEA R140, R140, UR5, 0x1 ;  /* 0x000000058c8c7c11 */ /* 0x000fc6000f8e08ff */
[----:B------:R-:W-:Y:S02]  /*171b0*/  IMAD R3, R63, 0x80, R4 ;  /* 0x000000803f037824 */ /* 0x000fe400078e0204 */
[----:B------:R-:W-:Y:S01]  /*171c0*/  IMAD.IADD R151, R65, 0x1, R140 ;  /* 0x0000000141977824 */ /* 0x000fe200078e028c */
[----:B------:R-:W-:Y:S01]  /*171d0*/  LDSM.16.MT88.4 R124, [R140+0xc000] ;  /* 0x00c000008c7c783b */ /* 0x000fe20000004200 */
[C---:B------:R-:W-:Y:S02]  /*171e0*/  VIADD R7, R3.reuse, 0x1 ;  /* 0x0000000103077836 */ /* 0x040fe40000000000 */
[C---:B------:R-:W-:Y:S01]  /*171f0*/  VIADD R5, R3.reuse, 0x8 ;  /* 0x0000000803057836 */ /* 0x040fe20000000000 */
[----:B-1----:R-:W-:Y:S01]  /*17200*/  LDSM.16.MT88.4 R84, [R151+0x10000] ;  /* 0x010000009754783b */ /* 0x002fe20000004200 */
[----:B------:R-:W-:Y:S01]  /*17210*/  VIADD R13, R3, 0x18 ;  /* 0x00000018030d7836 */ /* 0x000fe20000000000 */
[----:B------:R-:W-:Y:S01]  /*17220*/  ISETP.GE.AND P5, PT, R7, R60, PT ;  /* 0x0000003c0700720c */ /* 0x000fe20003fa6270 */
[----:B------:R-:W-:Y:S01]  /*17230*/  VIADD R19, R3, 0x28 ;  /* 0x0000002803137836 */ /* 0x000fe20000000000 */
[----:B------:R-:W-:Y:S01]  /*17240*/  ISETP.GE.AND P4, PT, R7, R2, PT ;  /* 0x000000020700720c */ /* 0x000fe20003f86270 */
[----:B------:R-:W-:Y:S01]  /*17250*/  VIADD R7, R3, 0x9 ;  /* 0x0000000903077836 */ /* 0x000fe20000000000 */
[C---:B------:R-:W-:Y:S01]  /*17260*/  ISETP.GE.AND P3, PT, R5.reuse, R60, PT ;  /* 0x0000003c0500720c */ /* 0x040fe20003f66270 */
[----:B------:R-:W-:Y:S01]  /*17270*/  LDSM.16.MT88.4 R92, [R140+0x10000] ;  /* 0x010000008c5c783b */ /* 0x000fe20000004200 */
[----:B------:R-:W-:Y:S01]  /*17280*/  ISETP.GE.AND P2, PT, R5, R2, PT ;  /* 0x000000020500720c */ /* 0x000fe20003f46270 */
[----:B------:R-:W-:Y:S01]  /*17290*/  VIADD R5, R3, 0x10 ;  /* 0x0000001003057836 */ /* 0x000fe20000000000 */
[----:B------:R-:W-:Y:S01]  /*172a0*/  FSEL R117, R117, -INF , !P5 ;  /* 0xff80000075757808 */ /* 0x000fe20006800000 */
[----:B------:R-:W-:Y:S01]  /*172b0*/  LDSM.16.MT88.4 R36, [R151+0xc800] ;  /* 0x00c800009724783b */ /* 0x000fe20000004200 */
[----:B------:R-:W-:-:S02]  /*172c0*/  ISETP.GE.AND P1, PT, R7, R60, PT ;  /* 0x0000003c0700720c */ /* 0x000fc40003f26270 */
[----:B------:R-:W-:Y:S01]  /*172d0*/  ISETP.GE.AND P5, PT, R7, R2, PT ;  /* 0x000000020700720c */ /* 0x000fe20003fa6270 */
[----:B------:R-:W-:Y:S01]  /*172e0*/  VIADD R7, R3, 0x11 ;  /* 0x0000001103077836 */ /* 0x000fe20000000000 */
[----:B------:R-:W-:Y:S01]  /*172f0*/  FSEL R6, R118, -INF , !P4 ;  /* 0xff80000076067808 */ /* 0x000fe20006000000 */
[----:B------:R-:W-:Y:S01]  /*17300*/  LDSM.16.MT88.4 R32, [R151+0x10800] ;  /* 0x010800009720783b */ /* 0x000fe20000004200 */
[----:B------:R-:W-:Y:S02]  /*17310*/  FSEL R119, R119, -INF , !P3 ;  /* 0xff80000077777808 */ /* 0x000fe40005800000 */
[C---:B------:R-:W-:Y:S01]  /*17320*/  ISETP.GE.AND P4, PT, R5.reuse, R60, PT ;  /* 0x0000003c0500720c */ /* 0x040fe20003f86270 */
[----:B------:R-:W-:Y:S01]  /*17330*/  LDSM.16.MT88.4 R28, [R140+0xc800] ;  /* 0x00c800008c1c783b */ /* 0x000fe20000004200 */
[----:B------:R-:W-:Y:S02]  /*17340*/  ISETP.GE.AND P3, PT, R5, R2, PT ;  /* 0x000000020500720c */ /* 0x000fe40003f66270 */
[----:B------:R-:W-:-:S02]  /*17350*/  FSEL R4, R121, -INF , !P2 ;  /* 0xff80000079047808 */ /* 0x000fc40005000000 */
[----:B------:R-:W-:Y:S02]  /*17360*/  FSEL R5, R120, -INF , !P1 ;  /* 0xff80000078057808 */ /* 0x000fe40004800000 */
[C---:B------:R-:W-:Y:S02]  /*17370*/  ISETP.GE.AND P2, PT, R7.reuse, R60, PT ;  /* 0x0000003c0700720c */ /* 0x040fe40003f46270 */
[----:B------:R-:W-:Y:S01]  /*17380*/  ISETP.GE.AND P1, PT, R7, R2, PT ;  /* 0x000000020700720c */ /* 0x000fe20003f26270 */
[----:B------:R-:W-:Y:S01]  /*17390*/  VIADD R7, R3, 0x19 ;  /* 0x0000001903077836 */ /* 0x000fe20000000000 */
[----:B------:R-:W-:Y:S02]  /*173a0*/  FSEL R48, R48, -INF , !P5 ;  /* 0xff80000030307808 */ /* 0x000fe40006800000 */
[----:B------:R-:W-:Y:S01]  /*173b0*/  FSEL R15, R49, -INF , !P4 ;  /* 0xff800000310f7808 */ /* 0x000fe20006000000 */
[----:B------:R-:W-:Y:S01]  /*173c0*/  IMAD.IADD R49, R137, 0x1, R140 ;  /* 0x0000000189317824 */ /* 0x000fe200078e028c */
        /* <DEDUP_REMOVED lines=8> */
[----:B------:R-:W-:Y:S01]  /*17450*/  ISETP.GE.AND P2, PT, R7, R2, PT ;  /* 0x000000020700720c */ /* 0x000fe20003f46270 */
[----:B------:R-:W-:Y:S01]  /*17460*/  VIADD R7, R3, 0x21 ;  /* 0x0000002103077836 */ /* 0x000fe20000000000 */
[----:B------:R-:W-:-:S02]  /*17470*/  FSEL R20, R50, -INF , !P1 ;  /* 0xff80000032147808 */ /* 0x000fc40004800000 */
[----:B------:R-:W-:Y:S02]  /*17480*/  FSEL R51, R51, -INF , !P5 ;  /* 0xff80000033337808 */ /* 0x000fe40006800000 */
[C---:B------:R-:W-:Y:S02]  /*17490*/  ISETP.GE.AND P1, PT, R13.reuse, R60, PT ;  /* 0x0000003c0d00720c */ /* 0x040fe40003f26270 */
        /* <DEDUP_REMOVED lines=11> */
[----:B------:R-:W-:Y:S01]  /*17550*/  ISETP.GE.AND P1, PT, R19, R2, PT ;  /* 0x000000021300720c */ /* 0x000fe20003f26270 */
[----:B------:R-:W-:Y:S01]  /*17560*/  VIADD R19, R3, 0x30 ;  /* 0x0000003003137836 */ /* 0x000fe20000000000 */
[C---:B------:R-:W-:Y:S02]  /*17570*/  ISETP.GE.AND P5, PT, R7.reuse, R60, PT ;  /* 0x0000003c0700720c */ /* 0x040fe40003fa6270 */
[----:B------:R-:W-:Y:S01]  /*17580*/  ISETP.GE.AND P4, PT, R7, R2, PT ;  /* 0x000000020700720c */ /* 0x000fe20003f86270 */
[----:B------:R-:W-:Y:S01]  /*17590*/  VIADD R7, R3, 0x31 ;  /* 0x0000003103077836 */ /* 0x000fe20000000000 */
[----:B------:R-:W-:Y:S02]  /*175a0*/  FSEL R50, R41, -INF , !P3 ;  /* 0xff80000029327808 */ /* 0x000fe40005800000 */
[----:B------:R-:W-:Y:S02]  /*175b0*/  FSEL R47, R106, -INF , !P2 ;  /* 0xff8000006a2f7808 */ /* 0x000fe40005000000 */
[----:B------:R-:W-:-:S02]  /*175c0*/  FSEL R42, R42, -INF , !P1 ;  /* 0xff8000002a2a7808 */ /* 0x000fc40004800000 */
[----:B------:R-:W-:Y:S01]  /*175d0*/  FSEL R41, R44, -INF , !P5 ;  /* 0xff8000002c297808 */ /* 0x000fe20006800000 */
[----:B------:R-:W-:Y:S01]  /*175e0*/  IMAD.IADD R44, R65, 0x1, R49 ;  /* 0x00000001412c7824 */ /* 0x000fe200078e0231 */
[C---:B------:R-:W-:Y:S02]  /*175f0*/  ISETP.GE.AND P3, PT, R19.reuse, R60, PT ;  /* 0x0000003c1300720c */ /* 0x040fe40003f66270 */
[----:B------:R-:W-:Y:S01]  /*17600*/  ISETP.GE.AND P2, PT, R19, R2, PT ;  /* 0x000000021300720c */ /* 0x000fe20003f46270 */
[----:B------:R-:W-:Y:S01]  /*17610*/  VIADD R19, R3, 0x38 ;  /* 0x0000003803137836 */ /* 0x000fe20000000000 */
[C---:B------:R-:W-:Y:S01]  /*17620*/  ISETP.GE.AND P1, PT, R7.reuse, R60, PT ;  /* 0x0000003c0700720c */ /* 0x040fe20003f26270 */
[----:B------:R-:W-:Y:S01]  /*17630*/  LDSM.16.MT88.4 R100, [R44+0xc000] ;  /* 0x00c000002c64783b */ /* 0x000fe20000004200 */
[----:B------:R-:W-:Y:S01]  /*17640*/  ISETP.GE.AND P5, PT, R7, R2, PT ;  /* 0x000000020700720c */ /* 0x000fe20003fa6270 */
[----:B------:R-:W-:Y:S01]  /*17650*/  VIADD R7, R3, 0x39 ;  /* 0x0000003903077836 */ /* 0x000fe20000000000 */
[----:B------:R-:W-:-:S02]  /*17660*/  FSEL R40, R107, -INF , !P4 ;  /* 0xff8000006b287808 */ /* 0x000fc40006000000 */
[----:B------:R-:W-:Y:S02]  /*17670*/  FSEL R173, R56, -INF , !P3 ;  /* 0xff80000038ad7808 */ /* 0x000fe40005800000 */
        /* <DEDUP_REMOVED lines=21> */
[----:B------:R-:W-:Y:S02]  /*177d0*/  FSEL R183, R183, -INF , !P3 ;  /* 0xff800000b7b77808 */ /* 0x000fe40005800000 */
[C---:B------:R-:W-:Y:S02]  /*177e0*/  ISETP.GE.AND P1, PT, R19.reuse, R60, PT ;  /* 0x0000003c1300720c */ /* 0x040fe40003f26270 */
[----:B------:R-:W-:Y:S01]  /*177f0*/  ISETP.GE.AND P5, PT, R19, R2, PT ;  /* 0x000000021300720c */ /* 0x000fe20003fa6270 */
[----:B------:R-:W-:Y:S01]  /*17800*/  VIADD R19, R3, 0x50 ;  /* 0x0000005003137836 */ /* 0x000fe20000000000 */
[C---:B------:R-:W-:Y:S02]  /*17810*/  ISETP.GE.AND P4, PT, R7.reuse, R60, PT ;  /* 0x0000003c0700720c */ /* 0x040fe40003f86270 */
        /* <DEDUP_REMOVED lines=18> */
[----:B------:R-:W-:Y:S01]  /*17940*/  VIADD R19, R3, 0x60 ;  /* 0x0000006003137836 */ /* 0x000fe20000000000 */
[----:B------:R-:W-:Y:S02]  /*17950*/  ISETP.GE.AND P5, PT, R7, R2, PT ;  /* 0x000000020700720c */ /* 0x000fe40003fa6270 */
[----:B------:R-:W-:Y:S02]  /*17960*/  ISETP.GE.AND P4, PT, R3, R60, PT ;  /* 0x0000003c0300720c */ /* 0x000fe40003f86270 */
[----:B------:R-:W-:Y:S02]  /*17970*/  FSEL R172, R172, -INF , !P5 ;  /* 0xff800000acac7808 */ /* 0x000fe40006800000 */
[----:B------:R-:W-:Y:S02]  /*17980*/  FSEL R67, R67, -INF , !P4 ;  /* 0xff80000043437808 */ /* 0x000fe40006000000 */
[----:B------:R-:W-:-:S02]  /*17990*/  FSEL R181, R181, -INF , !P3 ;  /* 0xff800000b5b57808 */ /* 0x000fc40005800000 */
[----:B------:R-:W-:Y:S02]  /*179a0*/  FSEL R174, R174, -INF , !P2 ;  /* 0xff800000aeae7808 */ /* 0x000fe40005000000 */
[----:B------:R-:W-:Y:S02]  /*179b0*/  ISETP.GE.AND P5, PT, R3, R2, PT ;  /* 0x000000020300720c */ /* 0x000fe40003fa6270 */
[C---:B------:R-:W-:Y:S02]  /*179c0*/  ISETP.GE.AND P3, PT, R19.reuse, R60, PT ;  /* 0x0000003c1300720c */ /* 0x040fe40003f66270 */
[----:B------:R-:W-:Y:S01]  /*179d0*/  ISETP.GE.AND P2, PT, R19, R2, PT ;  /* 0x000000021300720c */ /* 0x000fe20003f46270 */
[----:B------:R-:W-:Y:S01]  /*179e0*/  VIADD R19, R3, 0x68 ;  /* 0x0000006803137836 */ /* 0x000fe20000000000 */
[----:B------:R-:W-:Y:S02]  /*179f0*/  FMNMX3.FTZ R22, R67, R117, R119, !PT ;  /* 0x0000007543167276 */ /* 0x000fe40007810077 */
[----:B------:R-:W-:-:S02]  /*17a00*/  FSEL R14, R116, -INF , !P5 ;  /* 0xff800000740e7808 */ /* 0x000fc40006800000 */
[----:B------:R-:W-:Y:S02]  /*17a10*/  FSEL R165, R165, -INF , !P3 ;  /* 0xff800000a5a57808 */ /* 0x000fe40005800000 */
[----:B------:R-:W-:Y:S02]  /*17a20*/  FMNMX3.FTZ R22, R22, R5, R15, !PT ;  /* 0x0000000516167276 */ /* 0x000fe4000781000f */
        /* <DEDUP_REMOVED lines=9> */
[----:B------:R-:W-:-:S02]  /*17ac0*/  FMNMX3.FTZ R19, R19, R18, R46, !PT ;  /* 0x0000001213137276 */ /* 0x000fc4000781002e */
[----:B------:R-:W-:Y:S01]  /*17ad0*/  ISETP.GE.AND P1, PT, R7, R60, PT ;  /* 0x0000003c0700720c */ /* 0x000fe20003f26270 */
[----:B------:R-:W-:Y:S01]  /*17ae0*/  VIADD R7, R3, 0x61 ;  /* 0x0000006103077836 */ /* 0x000fe20000000000 */
[----:B------:R-:W-:Y:S02]  /*17af0*/  FMNMX3.FTZ R22, R22, R41, R173, !PT ;  /* 0x0000002916167276 */ /* 0x000fe400078100ad */
[----:B------:R-:W-:Y:S02]  /*17b00*/  FMNMX3.FTZ R19, R19, R50, R42, !PT ;  /* 0x0000003213137276 */ /* 0x000fe4000781002a */
        /* <DEDUP_REMOVED lines=8> */
[----:B------:R-:W-:Y:S02]  /*17b90*/  FSEL R163, R163, -INF , !P4 ;  /* 0xff800000a3a37808 */ /* 0x000fe40006000000 */
[----:B------:R-:W-:Y:S02]  /*17ba0*/  FMNMX3.FTZ R19, R19, R180, R170, !PT ;  /* 0x000000b413137276 */ /* 0x000fe400078100aa */
[----:B------:R-:W-:-:S02]  /*17bb0*/  ISETP.GE.AND P2, PT, R7, R60, PT ;  /* 0x0000003c0700720c */ /* 0x000fc40003f46270 */
[----:B------:R-:W-:Y:S01]  /*17bc0*/  ISETP.GE.AND P4, PT, R7, R2, PT ;  /* 0x000000020700720c */ /* 0x000fe20003f86270 */
[----:B------:R-:W-:Y:S01]  /*17bd0*/  VIADD R7, R3, 0x70 ;  /* 0x0000007003077836 */ /* 0x000fe20000000000 */
[----:B------:R-:W-:Y:S02]  /*17be0*/  FMNMX3.FTZ R22, R22, R183, R177, !PT ;  /* 0x000000b716167276 */ /* 0x000fe400078100b1 */
[----:B------:R-:W-:Y:S02]  /*17bf0*/  FMNMX3.FTZ R19, R19, R168, R192, !PT ;  /* 0x000000a813137276 */ /* 0x000fe400078100c0 */
[----:B------:R-:W-:Y:S02]  /*17c00*/  FSEL R160, R160, -INF , !P1 ;  /* 0xff800000a0a07808 */ /* 0x000fe40004800000 */
[----:B------:R-:W-:Y:S02]  /*17c10*/  FSEL R161, R161, -INF , !P3 ;  /* 0xff800000a1a17808 */ /* 0x000fe40005800000 */
[----:B------:R-:W-:-:S02]  /*17c20*/  ISETP.GE.AND P1, PT, R7, R60, PT ;  /* 0x0000003c0700720c */ /* 0x000fc40003f26270 */
[----:B------:R-:W-:Y:S01]  /*17c30*/  ISETP.GE.AND P3, PT, R7, R2, PT ;  /* 0x000000020700720c */ /* 0x000fe20003f66270 */
[----:B------:R-:W-:Y:S01]  /*17c40*/  VIADD R7, R3, 0x71 ;  /* 0x0000007103077836 */ /* 0x000fe20000000000 */
        /* <DEDUP_REMOVED lines=8> */
[C---:B------:R-:W-:Y:S01]  /*17cd0*/  VIADD R7, R3.reuse, 0x78 ;  /* 0x0000007803077836 */ /* 0x040fe20000000000 */
[----:B------:R-:W-:Y:S01]  /*17ce0*/  FMNMX3.FTZ R22, R22, R175, R165, !PT ;  /* 0x000000af16167276 */ /* 0x000fe200078100a5 */
[----:B------:R-:W-:Y:S01]  /*17cf0*/  VIADD R3, R3, 0x79 ;  /* 0x0000007903037836 */ /* 0x000fe20000000000 */
[----:B------:R-:W-:Y:S02]  /*17d00*/  FMNMX3.FTZ R19, R19, R176, R174, !PT ;  /* 0x000000b013137276 */ /* 0x000fe400078100ae */
[----:B------:R-:W-:-:S02]  /*17d10*/  FSEL R157, R157, -INF , !P1 ;  /* 0xff8000009d9d7808 */ /* 0x000fc40004800000 */
[----:B------:R-:W-:Y:S02]  /*17d20*/  ISETP.GE.AND P1, PT, R7, R60, PT ;  /* 0x0000003c0700720c */ /* 0x000fe40003f26270 */
[----:B------:R-:W-:Y:S02]  /*17d30*/  FMNMX3.FTZ R22, R22, R163, R161, !PT ;  /* 0x000000a316167276 */ /* 0x000fe400078100a1 */
[----:B------:R-:W-:Y:S02]  /*17d40*/  FMNMX3.FTZ R19, R19, R172, R162, !PT ;  /* 0x000000ac13137276 */ /* 0x000fe400078100a2 */
[----:B------:R-:W-:Y:S02]  /*17d50*/  FSEL R155, R155, -INF , !P5 ;  /* 0xff8000009b9b7808 */ /* 0x000fe40006800000 */
[----:B------:R-:W-:Y:S02]  /*17d60*/  FSEL R156, R156, -INF , !P4 ;  /* 0xff8000009c9c7808 */ /* 0x000fe40006000000 */
[----:B------:R-:W-:-:S02]  /*17d70*/  ISETP.GE.AND P5, PT, R3, R60, PT ;  /* 0x0000003c0300720c */ /* 0x000fc40003fa6270 */
[----:B------:R-:W-:Y:S02]  /*17d80*/  FSEL R153, R153, -INF , !P1 ;  /* 0xff80000099997808 */ /* 0x000fe40004800000 */
[----:B------:R-:W-:Y:S02]  /*17d90*/  FMNMX3.FTZ R22, R22, R159, R157, !PT ;  /* 0x0000009f16167276 */ /* 0x000fe4000781009d */
[-C--:B------:R-:W-:Y:S02]  /*17da0*/  ISETP.GE.AND P4, PT, R3, R2.reuse, PT ;  /* 0x000000020300720c */ /* 0x080fe40003f86270 */
[----:B------:R-:W-:Y:S02]  /*17db0*/  ISETP.GE.AND P1, PT, R7, R2, PT ;  /* 0x000000020700720c */ /* 0x000fe40003f26270 */
[----:B------:R-:W-:Y:S02]  /*17dc0*/  FSEL R150, R150, -INF , !P3 ;  /* 0xff80000096967808 */ /* 0x000fe40005800000 */
[----:B------:R-:W-:-:S02]  /*17dd0*/  FMNMX3.FTZ R3, R19, R160, R158, !PT ;  /* 0x000000a013037276 */ /* 0x000fc4000781009e */
[----:B------:R-:W-:Y:S02]  /*17de0*/  FSEL R152, R152, -INF , !P5 ;  /* 0xff80000098987808 */ /* 0x000fe40006800000 */
        /* <DEDUP_REMOVED lines=27> */
[----:B------:R-:W1:Y:S01]  /*17fa0*/  LDSM.16.MT88.4 R116, [R151+0xc000] ;  /* 0x00c000009774783b */ /* 0x000e620000004200 */
[----:B------:R-:W-:Y:S01]  /*17fb0*/  MUFU.EX2 R145, R145 ;  /* 0x0000009100917308 */ /* 0x000fe20000000800 */
[--C-:B------:R-:W-:Y:S01]  /*17fc0*/  FFMA.FTZ R142, R6, UR4, -R149.reuse ;  /* 0x00000004068e7c23 */ /* 0x100fe20008010895 */
[--C-:B------:R-:W-:Y:S01]  /*17fd0*/  FFMA.FTZ R67, R4, UR4, -R149.reuse ;  /* 0x0000000404437c23 */ /* 0x100fe20008010895 */
[--C-:B------:R-:W-:Y:S01]  /*17fe0*/  FFMA.FTZ R143, R14, UR4, -R149.reuse ;  /* 0x000000040e8f7c23 */ /* 0x100fe20008010895 */
[----:B------:R-:W2:Y:S01]  /*17ff0*/  LDSM.16.MT88.4 R4, [R44+0x10000] ;  /* 0x010000002c04783b */ /* 0x000ea20000004200 */
[--C-:B------:R-:W-:Y:S01]  /*18000*/  FFMA.FTZ R64, R48, UR4, -R149.reuse ;  /* 0x0000000430407c23 */ /* 0x100fe20008010895 */
[----:B------:R-:W3:Y:S01]  /*18010*/  MUFU.EX2 R144, R144 ;  /* 0x0000009000907308 */ /* 0x000ee20000000800 */
[--C-:B------:R-:W-:Y:S01]  /*18020*/  FFMA.FTZ R65, R15, UR4, -R154.reuse ;  /* 0x000000040f417c23 */ /* 0x100fe2000801089a */
[--C-:B------:R-:W-:Y:S01]  /*18030*/  FFMA.FTZ R56, R13, UR4, -R154.reuse ;  /* 0x000000040d387c23 */ /* 0x100fe2000801089a */
[--C-:B------:R-:W-:Y:S01]  /*18040*/  FFMA.FTZ R59, R12, UR4, -R149.reuse ;  /* 0x000000040c3b7c23 */ /* 0x100fe20008010895 */
[----:B------:R-:W-:Y:S01]  /*18050*/  MUFU.EX2 R141, R141 ;  /* 0x0000008d008d7308 */ /* 0x000fe20000000800 */
[----:B------:R-:W4:Y:S01]  /*18060*/  LDSM.16.MT88.4 R12, [R44+0xc800] ;  /* 0x00c800002c0c783b */ /* 0x000f220000004200 */
[--C-:B------:R-:W-:Y:S01]  /*18070*/  FFMA.FTZ R62, R17, UR4, -R154.reuse ;  /* 0x00000004113e7c23 */ /* 0x100fe2000801089a */
[--C-:B------:R-:W-:Y:S01]  /*18080*/  FFMA.FTZ R57, R51, UR4, -R154.reuse ;  /* 0x0000000433397c23 */ /* 0x100fe2000801089a */
[----:B------:R-:W5:Y:S01]  /*18090*/  MUFU.EX2 R66, R66 ;  /* 0x0000004200427308 */ /* 0x000f620000000800 */
[--C-:B------:R-:W-:Y:S01]  /*180a0*/  FFMA.FTZ R58, R20, UR4, -R149.reuse ;  /* 0x00000004143a7c23 */ /* 0x100fe20008010895 */
[--C-:B------:R-:W-:Y:S01]  /*180b0*/  FFMA.FTZ R55, R16, UR4, -R149.reuse ;  /* 0x0000000410377c23 */ /* 0x100fe20008010895 */
[--C-:B------:R-:W-:Y:S01]  /*180c0*/  FFMA.FTZ R54, R18, UR4, -R149.reuse ;  /* 0x0000000412367c23 */ /* 0x100fe20008010895 */
[----:B------:R-:W-:Y:S01]  /*180d0*/  MUFU.EX2 R143, R143 ;  /* 0x0000008f008f7308 */ /* 0x000fe20000000800 */
[----:B------:R-:W4:Y:S01]  /*180e0*/  LDSM.16.MT88.4 R16, [R49+0x10800] ;  /* 0x010800003110783b */ /* 0x000f220000004200 */
[----:B---3--:R-:W-:Y:S01]  /*180f0*/  F2FP.F16.F32.PACK_AB R68, R144, R145 ;  /* 0x000000919044723e */ /* 0x008fe200000000ff */
[--C-:B------:R-:W-:Y:S01]  /*18100*/  FFMA.FTZ R52, R45, UR4, -R154.reuse ;  /* 0x000000042d347c23 */ /* 0x100fe2000801089a */
[----:B------:R-:W3:Y:S01]  /*18110*/  MUFU.EX2 R142, R142 ;  /* 0x0000008e008e7308 */ /* 0x000ee20000000800 */
[----:B------:R-:W4:Y:S01]  /*18120*/  LDSM.16.MT88.4 R20, [R140+0x10800] ;  /* 0x010800008c14783b */ /* 0x000f220000004200 */
[--C-:B------:R-:W-:Y:S01]  /*18130*/  FFMA.FTZ R48, R47, UR4, -R154.reuse ;  /* 0x000000042f307c23 */ /* 0x100fe2000801089a */
[--C-:B------:R-:W-:Y:S01]  /*18140*/  FFMA.FTZ R51, R46, UR4, -R149.reuse ;  /* 0x000000042e337c23 */ /* 0x100fe20008010895 */
[----:B------:R-:W-:Y:S01]  /*18150*/  MUFU.EX2 R67, R67 ;  /* 0x0000004300437308 */ /* 0x000fe20000000800 */
[--C-:B------:R-:W-:Y:S01]  /*18160*/  FFMA.FTZ R53, R43, UR4, -R154.reuse ;  /* 0x000000042b357c23 */ /* 0x100fe2000801089a */
[----:B-----5:R-:W-:Y:S01]  /*18170*/  F2FP.F16.F32.PACK_AB R70, R66, R141 ;  /* 0x0000008d4246723e */ /* 0x020fe200000000ff */
[--C-:B------:R-:W-:Y:S01]  /*18180*/  FFMA.FTZ R47, R41, UR4, -R154.reuse ;  /* 0x00000004292f7c23 */ /* 0x100fe2000801089a */
[----:B------:R-:W5:Y:S01]  /*18190*/  MUFU.EX2 R64, R64 ;  /* 0x0000004000407308 */ /* 0x000f620000000800 */
[--C-:B------:R-:W-:Y:S01]  /*181a0*/  FFMA.FTZ R50, R50, UR4, -R149.reuse ;  /* 0x0000000432327c23 */ /* 0x100fe20008010895 */
[--C-:B------:R-:W-:Y:S01]  /*181b0*/  FFMA.FTZ R46, R42, UR4, -R149.reuse ;  /* 0x000000042a2e7c23 */ /* 0x100fe20008010895 */
[--C-:B------:R-:W-:Y:S01]  /*181c0*/  FFMA.FTZ R45, R40, UR4, -R149.reuse ;  /* 0x00000004282d7c23 */ /* 0x100fe20008010895 */
[----:B------:R-:W-:Y:S01]  /*181d0*/  MUFU.EX2 R65, R65 ;  /* 0x0000004100417308 */ /* 0x000fe20000000800 */
[----:B------:R-:W-:Y:S01]  /*181e0*/  LDSM.16.MT88.4 R40, [R44+0x11000] ;  /* 0x011000002c28783b */ /* 0x000fe20000004200 */
[----:B---3--:R-:W-:Y:S01]  /*181f0*/  F2FP.F16.F32.PACK_AB R69, R142, R143 ;  /* 0x0000008f8e45723e */ /* 0x008fe200000000ff */
[--C-:B------:R-:W-:Y:S01]  /*18200*/  FFMA.FTZ R191, R167, UR4, -R154.reuse ;  /* 0x00000004a7bf7c23 */ /* 0x100fe2000801089a */
[----:B------:R-:W3:Y:S01]  /*18210*/  MUFU.EX2 R62, R62 ;  /* 0x0000003e003e7308 */ /* 0x000ee20000000800 */
[--C-:B------:R-:W-:Y:S01]  /*18220*/  FFMA.FTZ R164, R173, UR4, -R154.reuse ;  /* 0x00000004ada47c23 */ /* 0x100fe2000801089a */
[--C-:B------:R-:W-:Y:S01]  /*18230*/  FFMA.FTZ R173, R168, UR4, -R149.reuse ;  /* 0x00000004a8ad7c23 */ /* 0x100fe20008010895 */
[--C-:B------:R-:W-:Y:S01]  /*18240*/  FFMA.FTZ R182, R180, UR4, -R149.reuse ;  /* 0x00000004b4b67c23 */ /* 0x100fe20008010895 */
[----:B------:R-:W-:Y:S01]  /*18250*/  MUFU.EX2 R57, R57 ;  /* 0x0000003900397308 */ /* 0x000fe20000000800 */
[--C-:B------:R-:W-:Y:S01]  /*18260*/  FFMA.FTZ R180, R170, UR4, -R149.reuse ;  /* 0x00000004aab47c23 */ /* 0x100fe20008010895 */
[----:B-----5:R-:W-:Y:S01]  /*18270*/  F2FP.F16.F32.PACK_AB R71, R64, R67 ;  /* 0x000000434047723e */ /* 0x020fe200000000ff */
[--C-:B------:R-:W-:Y:S01]  /*18280*/  FFMA.FTZ R179, R179, UR4, -R154.reuse ;  /* 0x00000004b3b37c23 */ /* 0x100fe2000801089a */
[----:B------:R-:W-:Y:S01]  /*18290*/  MUFU.EX2 R56, R56 ;  /* 0x0000003800387308 */ /* 0x000fe20000000800 */
[--C-:B------:R-:W-:Y:S01]  /*182a0*/  FFMA.FTZ R184, R184, UR4, -R149.reuse ;  /* 0x00000004b8b87c23 */ /* 0x100fe20008010895 */
[--C-:B------:R-:W-:Y:S01]  /*182b0*/  FFMA.FTZ R190, R190, UR4, -R149.reuse ;  /* 0x00000004bebe7c23 */ /* 0x100fe20008010895 */
[--C-:B------:R-:W-:Y:S01]  /*182c0*/  FFMA.FTZ R172, R172, UR4, -R149.reuse ;  /* 0x00000004acac7c23 */ /* 0x100fe20008010895 */
[----:B------:R-:W-:Y:S01]  /*182d0*/  MUFU.EX2 R59, R59 ;  /* 0x0000003b003b7308 */ /* 0x000fe20000000800 */
[C---:B------:R-:W-:Y:S01]  /*182e0*/  HMMA.16816.F32 R104, R68.reuse, R100, RZ ;  /* 0x000000644468723c */ /* 0x040fe200000018ff */
[--C-:B------:R-:W-:Y:S01]  /*182f0*/  FFMA.FTZ R163, R163, UR4, -R154.reuse ;  /* 0x00000004a3a37c23 */ /* 0x100fe2000801089a */
[----:B------:R-:W-:Y:S01]  /*18300*/  FFMA.FTZ R158, R158, UR4, -R149 ;  /* 0x000000049e9e7c23 */ /* 0x000fe20008010895 */
[----:B------:R-:W5:Y:S01]  /*18310*/  MUFU.EX2 R58, R58 ;  /* 0x0000003a003a7308 */ /* 0x000f620000000800 */
[----:B------:R-:W-:Y:S01]  /*18320*/  FFMA.FTZ R233, R152, UR4, -R154 ;  /* 0x0000000498e97c23 */ /* 0x000fe2000801089a */
[----:B------:R-:W-:Y:S01]  /*18330*/  FADD.FTZ R144, R145, R144 ;  /* 0x0000009091907221 */ /* 0x000fe20000010000 */
[----:B------:R-:W-:Y:S01]  /*18340*/  FADD.FTZ R142, R143, R142 ;  /* 0x0000008e8f8e7221 */ /* 0x000fe20000010000 */
[----:B------:R-:W-:Y:S01]  /*18350*/  MUFU.EX2 R55, R55 ;  /* 0x0000003700377308 */ /* 0x000fe20000000800 */
[C---:B------:R-:W-:Y:S01]  /*18360*/  HMMA.16816.F32 R100, R68.reuse, R102, RZ ;  /* 0x000000664464723c */ /* 0x040fe200000018ff */
[----:B------:R-:W-:Y:S01]  /*18370*/  FADD.FTZ R141, R141, R144 ;  /* 0x000000908d8d7221 */ /* 0x000fe20000010000 */
[----:B------:R-:W-:Y:S01]  /*18380*/  FADD.FTZ R67, R67, R142 ;  /* 0x0000008e43437221 */ /* 0x000fe20000010000 */
[----:B------:R-:W4:Y:S01]  /*18390*/  MUFU.EX2 R54, R54 ;  /* 0x0000003600367308 */ /* 0x000f220000000800 */
[----:B------:R-:W-:Y:S01]  /*183a0*/  ISETP.GT.AND P1, PT, R63, R216, PT ;  /* 0x000000d83f00720c */ /* 0x000fe20003f24270 */
[----:B------:R-:W-:Y:S01]  /*183b0*/  FADD.FTZ R66, R66, R141 ;  /* 0x0000008d42427221 */ /* 0x000fe20000010000 */
[----:B------:R-:W-:Y:S01]  /*183c0*/  FADD.FTZ R64, R64, R67 ;  /* 0x0000004340407221 */ /* 0x000fe20000010000 */
[----:B------:R-:W-:Y:S01]  /*183d0*/  MUFU.EX2 R53, R53 ;  /* 0x0000003500357308 */ /* 0x000fe20000000800 */
[C---:B-1----:R-:W-:Y:S03]  /*183e0*/  HMMA.16816.F32 R120, R68.reuse, R116, RZ ;  /* 0x000000744478723c */ /* 0x042fe600000018ff */
[----:B------:R-:W1:Y:S04]  /*183f0*/  MUFU.EX2 R52, R52 ;  /* 0x0000003400347308 */ /* 0x000e680000000800 */
[----:B------:R-:W-:Y:S01]  /*18400*/  MUFU.EX2 R48, R48 ;  /* 0x0000003000307308 */ /* 0x000fe20000000800 */
[C---:B------:R-:W-:Y:S03]  /*18410*/  HMMA.16816.F32 R88, R68.reuse, R84, RZ ;  /* 0x000000544458723c */ /* 0x040fe600000018ff */
[----:B------:R-:W-:Y:S04]  /*18420*/  MUFU.EX2 R47, R47 ;  /* 0x0000002f002f7308 */ /* 0x000fe80000000800 */
[----:B------:R-:W-:Y:S01]  /*18430*/  MUFU.EX2 R51, R51 ;  /* 0x0000003300337308 */ /* 0x000fe20000000800 */
[C---:B------:R-:W-:Y:S03]  /*18440*/  HMMA.16816.F32 R128, R68.reuse, R124, RZ ;  /* 0x0000007c4480723c */ /* 0x040fe600000018ff */
[----:B------:R-:W1:Y:S04]  /*18450*/  MUFU.EX2 R50, R50 ;  /* 0x0000003200327308 */ /* 0x000e680000000800 */
[----:B------:R-:W-:Y:S01]  /*18460*/  MUFU.EX2 R46, R46 ;  /* 0x0000002e002e7308 */ /* 0x000fe20000000800 */
[C---:B------:R-:W-:Y:S03]  /*18470*/  HMMA.16816.F32 R112, R68.reuse, R108, RZ ;  /* 0x0000006c4470723c */ /* 0x040fe600000018ff */
[----:B------:R-:W1:Y:S04]  /*18480*/  MUFU.EX2 R45, R45 ;  /* 0x0000002d002d7308 */ /* 0x000e680000000800 */
        /* <DEDUP_REMOVED lines=8> */
[----:B--2---:R-:W-:-:S02]  /*18510*/  FFMA.FTZ R182, R177, UR4, -R154 ;  /* 0x00000004b1b67c23 */ /* 0x004fc4000801089a */
[----:B------:R-:W-:Y:S01]  /*18520*/  MUFU.EX2 R184, R184 ;  /* 0x000000b800b87308 */ /* 0x000fe20000000800 */
[--C-:B---3--:R-:W-:Y:S01]  /*18530*/  FFMA.FTZ R180, R189, UR4, -R154.reuse ;  /* 0x00000004bdb47c23 */ /* 0x108fe2000801089a */
        /* <DEDUP_REMOVED lines=8> */
[----:B------:R-:W-:Y:S01]  /*185c0*/  HMMA.16816.F32 R108, R68, R110, RZ ;  /* 0x0000006e446c723c */ /* 0x000fe200000018ff */
[----:B--2---:R-:W-:-:S07]  /*185d0*/  FFMA.FTZ R190, R185, UR4, -R154 ;  /* 0x00000004b9be7c23 */ /* 0x004fce000801089a */
[C---:B------:R-:W-:Y:S01]  /*185e0*/  HMMA.16816.F32 R92, R68.reuse, R94, RZ ;  /* 0x0000005e445c723c */ /* 0x040fe200000018ff */
[----:B------:R-:W-:Y:S07]  /*185f0*/  MUFU.EX2 R190, R190 ;  /* 0x000000be00be7308 */ /* 0x000fee0000000800 */
[C---:B------:R-:W-:Y:S08]  /*18600*/  HMMA.16816.F32 R76, R68.reuse, R78, RZ ;  /* 0x0000004e444c723c */ /* 0x040ff000000018ff */
[----:B------:R-:W-:Y:S01]  /*18610*/  HMMA.16816.F32 R72, R68, R4, RZ ;  /* 0x000000044448723c */ /* 0x000fe200000018ff */
[----:B------:R-:W-:Y:S01]  /*18620*/  F2FP.F16.F32.PACK_AB R4, R62, R65 ;  /* 0x000000413e04723e */ /* 0x000fe200000000ff */
[----:B------:R-:W-:Y:S01]  /*18630*/  FADD.FTZ R65, R65, R66 ;  /* 0x0000004241417221 */ /* 0x000fe20000010000 */
[----:B-----5:R-:W-:Y:S01]  /*18640*/  F2FP.F16.F32.PACK_AB R5, R58, R59 ;  /* 0x0000003b3a05723e */ /* 0x020fe200000000ff */
[----:B------:R-:W-:-:S02]  /*18650*/  FADD.FTZ R59, R59, R64 ;  /* 0x000000403b3b7221 */ /* 0x000fc40000010000 */
[----:B------:R-:W-:Y:S02]  /*18660*/  FADD.FTZ R62, R62, R65 ;  /* 0x000000413e3e7221 */ /* 0x000fe40000010000 */
[----:B------:R-:W-:Y:S01]  /*18670*/  HMMA.16816.F32 R68, R68, R6, RZ ;  /* 0x000000064444723c */ /* 0x000fe200000018ff */
[----:B------:R-:W-:Y:S01]  /*18680*/  F2FP.F16.F32.PACK_AB R6, R56, R57 ;  /* 0x000000393806723e */ /* 0x000fe200000000ff */
[----:B------:R-:W-:Y:S01]  /*18690*/  FADD.FTZ R58, R58, R59 ;  /* 0x0000003b3a3a7221 */ /* 0x000fe20000010000 */
[----:B----4-:R-:W-:Y:S01]  /*186a0*/  F2FP.F16.F32.PACK_AB R7, R54, R55 ;  /* 0x000000373607723e */ /* 0x010fe200000000ff */
[----:B------:R-:W-:Y:S02]  /*186b0*/  FADD.FTZ R57, R57, R62 ;  /* 0x0000003e39397221 */ /* 0x000fe40000010000 */
[----:B------:R-:W-:Y:S02]  /*186c0*/  FADD.FTZ R55, R55, R58 ;  /* 0x0000003a37377221 */ /* 0x000fe40000010000 */
[----:B------:R-:W-:-:S02]  /*186d0*/  FADD.FTZ R56, R56, R57 ;  /* 0x0000003938387221 */ /* 0x000fc40000010000 */
[----:B------:R-:W-:Y:S01]  /*186e0*/  HMMA.16816.F32 R104, R4, R12, R104 ;  /* 0x0000000c0468723c */ /* 0x000fe20000001868 */
[----:B------:R-:W-:-:S07]  /*186f0*/  FADD.FTZ R54, R54, R55 ;  /* 0x0000003736367221 */ /* 0x000fce0000010000 */
        /* <DEDUP_REMOVED lines=9> */
[C---:B--2---:R-:W-:Y:S08]  /*18790*/  HMMA.16816.F32 R72, R4.reuse, R12, R72 ;  /* 0x0000000c0448723c */ /* 0x044ff00000001848 */
[C---:B------:R-:W-:Y:S01]  /*187a0*/  HMMA.16816.F32 R68, R4.reuse, R14, R68 ;  /* 0x0000000e0444723c */ /* 0x040fe20000001844 */
[----:B------:R-:W2:Y:S07]  /*187b0*/  LDSM.16.MT88.4 R12, [R49+0x11000] ;  /* 0x01100000310c783b */ /* 0x000eae0000004200 */
        /* <DEDUP_REMOVED lines=10> */
[----:B-1----:R-:W-:Y:S01]  /*18860*/  F2FP.F16.F32.PACK_AB R4, R52, R53 ;  /* 0x000000353404723e */ /* 0x002fe200000000ff */
[----:B------:R-:W1:Y:S01]  /*18870*/  LDSM.16.MT88.4 R24, [R49+0xd000] ;  /* 0x00d000003118783b */ /* 0x000e620000004200 */
[----:B------:R-:W-:-:S02]  /*18880*/  F2FP.F16.F32.PACK_AB R5, R50, R51 ;  /* 0x000000333205723e */ /* 0x000fc400000000ff */
[----:B------:R-:W-:Y:S02]  /*18890*/  F2FP.F16.F32.PACK_AB R6, R47, R48 ;  /* 0x000000302f06723e */ /* 0x000fe400000000ff */
[----:B------:R-:W-:-:S07]  /*188a0*/  F2FP.F16.F32.PACK_AB R7, R45, R46 ;  /* 0x0000002e2d07723e */ /* 0x000fce00000000ff */
[C---:B---3--:R-:W-:Y:S01]  /*188b0*/  HMMA.16816.F32 R96, R4.reuse, R16, R96 ;  /* 0x000000100460723c */ /* 0x048fe20000001860 */
[--C-:B------:R-:W-:Y:S01]  /*188c0*/  FFMA.FTZ R17, R171, UR4, -R154.reuse ;  /* 0x00000004ab117c23 */ /* 0x100fe2000801089a */
[--C-:B------:R-:W-:Y:S01]  /*188d0*/  FFMA.FTZ R16, R169, UR4, -R154.reuse ;  /* 0x00000004a9107c23 */ /* 0x100fe2000801089a */
[----:B------:R-:W-:Y:S02]  /*188e0*/  FFMA.FTZ R171, R166, UR4, -R149 ;  /* 0x00000004a6ab7c23 */ /* 0x000fe40008010895 */
[----:B------:R-:W3:Y:S03]  /*188f0*/  MUFU.EX2 R169, R17 ;  /* 0x0000001100a97308 */ /* 0x000ee60000000800 */
[C---:B----4-:R-:W-:Y:S01]  /*18900*/  HMMA.16816.F32 R120, R4.reuse, R36, R120 ;  /* 0x000000240478723c */ /* 0x050fe20000001878 */
[----:B------:R4:W-:Y:S04]  /*18910*/  MUFU.EX2 R167, R16 ;  /* 0x0000001000a77308 */ /* 0x0009e80000000800 */
[----:B------:R2:W-:Y:S03]  /*18920*/  MUFU.EX2 R166, R191 ;  /* 0x000000bf00a67308 */ /* 0x0005e60000000800 */
[C---:B------:R-:W-:Y:S01]  /*18930*/  HMMA.16816.F32 R116, R4.reuse, R38, R116 ;  /* 0x000000260474723c */ /* 0x040fe20000001874 */
[----:B------:R-:W3:Y:S01]  /*18940*/  LDSM.16.MT88.4 R36, [R151+0xd800] ;  /* 0x00d800009724783b */ /* 0x000ee20000004200 */
[----:B------:R-:W3:Y:S06]  /*18950*/  MUFU.EX2 R171, R171 ;  /* 0x000000ab00ab7308 */ /* 0x000eec0000000800 */
[----:B------:R-:W-:Y:S01]  /*18960*/  HMMA.16816.F32 R92, R4, R18, R92 ;  /* 0x00000012045c723c */ /* 0x000fe2000000185c */
[----:B----4-:R-:W4:Y:S01]  /*18970*/  LDSM.16.MT88.4 R16, [R140+0x11800] ;  /* 0x011800008c10783b */ /* 0x010f220000004200 */
[----:B--2---:R-:W-:-:S06]  /*18980*/  FFMA.FTZ R191, R175, UR4, -R154 ;  /* 0x00000004afbf7c23 */ /* 0x004fcc000801089a */
[C---:B------:R-:W-:Y:S08]  /*18990*/  HMMA.16816.F32 R80, R4.reuse, R12, R80 ;  /* 0x0000000c0450723c */ /* 0x040ff00000001850 */
[C---:B------:R-:W-:Y:S01]  /*189a0*/  HMMA.16816.F32 R76, R4.reuse, R14, R76 ;  /* 0x0000000e044c723c */ /* 0x040fe2000000184c */
[----:B------:R-:W2:Y:S07]  /*189b0*/  LDSM.16.MT88.4 R12, [R49+0x11800] ;  /* 0x01180000310c783b */ /* 0x000eae0000004200 */
        /* <DEDUP_REMOVED lines=13> */
[----:B------:R-:W-:Y:S01]  /*18a90*/  HMMA.16816.F32 R68, R4, R42, R68 ;  /* 0x0000002a0444723c */ /* 0x000fe20000001844 */
[----:B---3--:R-:W-:Y:S01]  /*18aa0*/  F2FP.F16.F32.PACK_AB R4, R169, R164 ;  /* 0x000000a4a904723e */ /* 0x008fe200000000ff */
[----:B------:R-:W-:Y:S01]  /*18ab0*/  LDSM.16.MT88.4 R40, [R49+0x12000] ;  /* 0x012000003128783b */ /* 0x000fe20000004200 */
[----:B------:R-:W-:-:S02]  /*18ac0*/  F2FP.F16.F32.PACK_AB R5, R170, R171 ;  /* 0x000000abaa05723e */ /* 0x000fc400000000ff */
[----:B------:R-:W-:Y:S02]  /*18ad0*/  F2FP.F16.F32.PACK_AB R6, R166, R167 ;  /* 0x000000a7a606723e */ /* 0x000fe400000000ff */
[----:B------:R-:W-:-:S07]  /*18ae0*/  F2FP.F16.F32.PACK_AB R7, R173, R168 ;  /* 0x000000a8ad07723e */ /* 0x000fce00000000ff */
[C---:B------:R-:W-:Y:S08]  /*18af0*/  HMMA.16816.F32 R120, R4.reuse, R36, R120 ;  /* 0x000000240478723c */ /* 0x040ff00000001878 */
[C---:B------:R-:W-:Y:S01]  /*18b00*/  HMMA.16816.F32 R116, R4.reuse, R38, R116 ;  /* 0x000000260474723c */ /* 0x040fe20000001874 */
[----:B------:R-:W3:Y:S07]  /*18b10*/  LDSM.16.MT88.4 R36, [R44+0x11800] ;  /* 0x011800002c24783b */ /* 0x000eee0000004200 */
[----:B----4-:R-:W-:Y:S01]  /*18b20*/  HMMA.16816.F32 R96, R4, R16, R96 ;  /* 0x000000100460723c */ /* 0x010fe20000001860 */
[----:B------:R-:W-:Y:S01]  /*18b30*/  FFMA.FTZ R16, R183, UR4, -R154 ;  /* 0x00000004b7107c23 */ /* 0x000fe2000801089a */
[----:B------:R-:W-:-:S03]  /*18b40*/  FFMA.FTZ R183, R192, UR4, -R149 ;  /* 0x00000004c0b77c23 */ /* 0x000fc60008010895 */
[----:B------:R4:W3:Y:S03]  /*18b50*/  MUFU.EX2 R177, R16 ;  /* 0x0000001000b17308 */ /* 0x0008e60000000800 */
[C---:B------:R-:W-:Y:S01]  /*18b60*/  HMMA.16816.F32 R92, R4.reuse, R18, R92 ;  /* 0x00000012045c723c */ /* 0x040fe2000000185c */
[----:B------:R-:W3:Y:S07]  /*18b70*/  MUFU.EX2 R183, R183 ;  /* 0x000000b700b77308 */ /* 0x000eee0000000800 */
[C---:B--2---:R-:W-:Y:S01]  /*18b80*/  HMMA.16816.F32 R80, R4.reuse, R12, R80 ;  /* 0x0000000c0450723c */ /* 0x044fe20000001850 */
[----:B----4-:R-:W2:Y:S07]  /*18b90*/  LDSM.16.MT88.4 R16, [R44+0xe000] ;  /* 0x00e000002c10783b */ /* 0x010eae0000004200 */
[C---:B------:R-:W-:Y:S01]  /*18ba0*/  HMMA.16816.F32 R76, R4.reuse, R14, R76 ;  /* 0x0000000e044c723c */ /* 0x040fe2000000184c */
[----:B------:R-:W4:Y:S07]  /*18bb0*/  LDSM.16.MT88.4 R12, [R140+0x12000] ;  /* 0x012000008c0c783b */ /* 0x000f2e0000004200 */
[C---:B-----5:R-:W-:Y:S08]  /*18bc0*/  HMMA.16816.F32 R104, R4.reuse, R20, R104 ;  /* 0x000000140468723c */ /* 0x060ff00000001868 */
[C---:B------:R-:W-:Y:S01]  /*18bd0*/  HMMA.16816.F32 R100, R4.reuse, R22, R100 ;  /* 0x000000160464723c */ /* 0x040fe20000001864 */
[----:B------:R-:W5:Y:S07]  /*18be0*/  LDSM.16.MT88.4 R20, [R49+0xe000] ;  /* 0x00e000003114783b */ /* 0x000f6e0000004200 */
        /* <DEDUP_REMOVED lines=9> */
[C---:B---3--:R-:W-:Y:S08]  /*18c80*/  HMMA.16816.F32 R72, R4.reuse, R36, R72 ;  /* 0x000000240448723c */ /* 0x048ff00000001848 */
[----:B------:R-:W-:Y:S01]  /*18c90*/  HMMA.16816.F32 R68, R4, R38, R68 ;  /* 0x000000260444723c */ /* 0x000fe20000001844 */
[----:B------:R-:W-:Y:S01]  /*18ca0*/  F2FP.F16.F32.PACK_AB R4, R177, R180 ;  /* 0x000000b4b104723e */ /* 0x000fe200000000ff */
[----:B------:R-:W-:Y:S01]  /*18cb0*/  LDSM.16.MT88.4 R36, [R151+0xe800] ;  /* 0x00e800009724783b */ /* 0x000fe20000004200 */
[----:B------:R-:W-:-:S02]  /*18cc0*/  F2FP.F16.F32.PACK_AB R5, R186, R183 ;  /* 0x000000b7ba05723e */ /* 0x000fc400000000ff */
[----:B------:R-:W-:Y:S02]  /*18cd0*/  F2FP.F16.F32.PACK_AB R6, R179, R182 ;  /* 0x000000b6b306723e */ /* 0x000fe400000000ff */
[----:B------:R-:W-:-:S07]  /*18ce0*/  F2FP.F16.F32.PACK_AB R7, R184, R189 ;  /* 0x000000bdb807723e */ /* 0x000fce00000000ff */
[C---:B--2---:R-:W-:Y:S08]  /*18cf0*/  HMMA.16816.F32 R104, R4.reuse, R16, R104 ;  /* 0x000000100468723c */ /* 0x044ff00000001868 */
[C---:B------:R-:W-:Y:S01]  /*18d00*/  HMMA.16816.F32 R100, R4.reuse, R18, R100 ;  /* 0x000000120464723c */ /* 0x040fe20000001864 */
[----:B------:R-:W2:Y:S07]  /*18d10*/  LDSM.16.MT88.4 R16, [R44+0x12000] ;  /* 0x012000002c10783b */ /* 0x000eae0000004200 */
[----:B----4-:R-:W-:Y:S01]  /*18d20*/  HMMA.16816.F32 R96, R4, R12, R96 ;  /* 0x0000000c0460723c */ /* 0x010fe20000001860 */
[----:B------:R-:W-:Y:S01]  /*18d30*/  FFMA.FTZ R12, R187, UR4, -R154 ;  /* 0x00000004bb0c7c23 */ /* 0x000fe2000801089a */
[----:B------:R-:W-:-:S02]  /*18d40*/  FFMA.FTZ R187, R178, UR4, -R149 ;  /* 0x00000004b2bb7c23 */ /* 0x000fc40008010895 */
[----:B------:R-:W-:Y:S04]  /*18d50*/  MUFU.EX2 R178, R191 ;  /* 0x000000bf00b27308 */ /* 0x000fe80000000800 */
[----:B------:R3:W4:Y:S01]  /*18d60*/  MUFU.EX2 R185, R12 ;  /* 0x0000000c00b97308 */ /* 0x0007220000000800 */
[C---:B------:R-:W-:Y:S08]  /*18d70*/  HMMA.16816.F32 R92, R4.reuse, R14, R92 ;  /* 0x0000000e045c723c */ /* 0x040ff0000000185c */
[C---:B------:R-:W-:Y:S01]  /*18d80*/  HMMA.16816.F32 R80, R4.reuse, R40, R80 ;  /* 0x000000280450723c */ /* 0x040fe20000001850 */
[--C-:B------:R-:W-:Y:S01]  /*18d90*/  FFMA.FTZ R40, R174, UR4, -R149.reuse ;  /* 0x00000004ae287c23 */ /* 0x100fe20008010895 */
[--C-:B------:R-:W-:Y:S01]  /*18da0*/  FFMA.FTZ R174, R159, UR4, -R154.reuse ;  /* 0x000000049fae7c23 */ /* 0x100fe2000801089a */
[----:B---3--:R-:W3:Y:S04]  /*18db0*/  LDSM.16.MT88.4 R12, [R44+0xe800] ;  /* 0x00e800002c0c783b */ /* 0x008ee80000004200 */
[----:B------:R-:W-:Y:S01]  /*18dc0*/  MUFU.EX2 R40, R40 ;  /* 0x0000002800287308 */ /* 0x000fe20000000800 */
[----:B-----5:R-:W-:Y:S01]  /*18dd0*/  HMMA.16816.F32 R112, R4, R20, R112 ;  /* 0x000000140470723c */ /* 0x020fe20000001870 */
[----:B------:R-:W-:Y:S01]  /*18de0*/  FFMA.FTZ R20, R181, UR4, -R154 ;  /* 0x00000004b5147c23 */ /* 0x000fe2000801089a */
[----:B------:R-:W-:-:S02]  /*18df0*/  FFMA.FTZ R181, R176, UR4, -R149 ;  /* 0x00000004b0b57c23 */ /* 0x000fc40008010895 */
[----:B------:R-:W-:Y:S04]  /*18e00*/  MUFU.EX2 R176, R187 ;  /* 0x000000bb00b07308 */ /* 0x000fe80000000800 */
[C---:B-1----:R-:W-:Y:S01]  /*18e10*/  HMMA.16816.F32 R128, R4.reuse, R24, R128 ;  /* 0x000000180480723c */ /* 0x042fe20000001880 */
[----:B------:R-:W-:Y:S04]  /*18e20*/  MUFU.EX2 R175, R20 ;  /* 0x0000001400af7308 */ /* 0x000fe80000000800 */
[----:B------:R-:W1:Y:S03]  /*18e30*/  MUFU.EX2 R41, R181 ;  /* 0x000000b500297308 */ /* 0x000e660000000800 */
[C---:B------:R-:W-:Y:S01]  /*18e40*/  HMMA.16816.F32 R124, R4.reuse, R26, R124 ;  /* 0x0000001a047c723c */ /* 0x040fe2000000187c */
[----:B------:R-:W5:Y:S07]  /*18e50*/  LDSM.16.MT88.4 R24, [R49+0xe800] ;  /* 0x00e800003118783b */ /* 0x000f6e0000004200 */
[----:B------:R-:W-:Y:S01]  /*18e60*/  HMMA.16816.F32 R76, R4, R42, R76 ;  /* 0x0000002a044c723c */ /* 0x000fe2000000184c */
[----:B------:R4:W3:Y:S01]  /*18e70*/  MUFU.EX2 R43, R172 ;  /* 0x000000ac002b7308 */ /* 0x0008e20000000800 */
[--C-:B------:R-:W-:Y:S01]  /*18e80*/  FFMA.FTZ R42, R165, UR4, -R154.reuse ;  /* 0x00000004a52a7c23 */ /* 0x100fe2000801089a */
[----:B------:R-:W-:-:S02]  /*18e90*/  FFMA.FTZ R165, R161, UR4, -R154 ;  /* 0x00000004a1a57c23 */ /* 0x000fc4000801089a */
[----:B------:R1:W-:Y:S03]  /*18ea0*/  MUFU.EX2 R161, R163 ;  /* 0x000000a300a17308 */ /* 0x0003e60000000800 */
[C---:B--2---:R-:W-:Y:S01]  /*18eb0*/  HMMA.16816.F32 R72, R4.reuse, R16, R72 ;  /* 0x000000100448723c */ /* 0x044fe20000001848 */
[----:B------:R2:W-:Y:S04]  /*18ec0*/  MUFU.EX2 R159, R165 ;  /* 0x000000a5009f7308 */ /* 0x0005e80000000800 */
[----:B------:R-:W5:Y:S01]  /*18ed0*/  MUFU.EX2 R42, R42 ;  /* 0x0000002a002a7308 */ /* 0x000f620000000800 */
[--C-:B----4-:R-:W-:Y:S02]  /*18ee0*/  FFMA.FTZ R172, R162, UR4, -R149.reuse ;  /* 0x00000004a2ac7c23 */ /* 0x110fe40008010895 */
[----:B------:R-:W-:Y:S01]  /*18ef0*/  HMMA.16816.F32 R68, R4, R18, R68 ;  /* 0x000000120444723c */ /* 0x000fe20000001844 */
[----:B------:R-:W4:Y:S01]  /*18f00*/  LDSM.16.MT88.4 R16, [R49+0x12800] ;  /* 0x012800003110783b */ /* 0x000f220000004200 */
[----:B------:R-:W-:Y:S01]  /*18f10*/  MUFU.EX2 R162, R174 ;  /* 0x000000ae00a27308 */ /* 0x000fe20000000800 */
[----:B-1----:R-:W-:-:S03]  /*18f20*/  FFMA.FTZ R163, R160, UR4, -R149 ;  /* 0x00000004a0a37c23 */ /* 0x002fc60008010895 */
[----:B------:R-:W-:Y:S01]  /*18f30*/  MUFU.EX2 R160, R172 ;  /* 0x000000ac00a07308 */ /* 0x000fe20000000800 */
[----:B--2---:R-:W-:Y:S01]  /*18f40*/  FFMA.FTZ R165, R156, UR4, -R149 ;  /* 0x000000049ca57c23 */ /* 0x004fe20008010895 */
[C---:B------:R-:W-:Y:S02]  /*18f50*/  HMMA.16816.F32 R120, R4.reuse, R32, R120 ;  /* 0x000000200478723c */ /* 0x040fe40000001878 */
[----:B------:R-:W1:Y:S04]  /*18f60*/  MUFU.EX2 R163, R163 ;  /* 0x000000a300a37308 */ /* 0x000e680000000800 */
[----:B------:R-:W-:Y:S02]  /*18f70*/  MUFU.EX2 R156, R158 ;  /* 0x0000009e009c7308 */ /* 0x000fe40000000800 */
[C---:B------:R-:W-:Y:S01]  /*18f80*/  HMMA.16816.F32 R116, R4.reuse, R34, R116 ;  /* 0x000000220474723c */ /* 0x040fe20000001874 */
[----:B------:R-:W2:Y:S01]  /*18f90*/  LDSM.16.MT88.4 R32, [R151+0x12800] ;  /* 0x012800009720783b */ /* 0x000ea20000004200 */
[----:B------:R-:W1:Y:S06]  /*18fa0*/  MUFU.EX2 R165, R165 ;  /* 0x000000a500a57308 */ /* 0x000e6c0000000800 */
[C---:B------:R-:W-:Y:S08]  /*18fb0*/  HMMA.16816.F32 R88, R4.reuse, R28, R88 ;  /* 0x0000001c0458723c */ /* 0x040ff00000001858 */
[C---:B------:R-:W-:Y:S01]  /*18fc0*/  HMMA.16816.F32 R84, R4.reuse, R30, R84 ;  /* 0x0000001e0454723c */ /* 0x040fe20000001854 */
[----:B------:R-:W1:Y:S07]  /*18fd0*/  LDSM.16.MT88.4 R28, [R140+0xe800] ;  /* 0x00e800008c1c783b */ /* 0x000e6e0000004200 */
[----:B------:R-:W-:Y:S01]  /*18fe0*/  HMMA.16816.F32 R108, R4, R22, R108 ;  /* 0x00000016046c723c */ /* 0x000fe2000000186c */
[----:B------:R-:W-:Y:S01]  /*18ff0*/  F2FP.F16.F32.PACK_AB R4, R190, R185 ;  /* 0x000000b9be04723e */ /* 0x000fe200000000ff */
[----:B------:R-:W-:Y:S01]  /*19000*/  LDSM.16.MT88.4 R20, [R140+0x12800] ;  /* 0x012800008c14783b */ /* 0x000fe20000004200 */
[----:B------:R-:W-:-:S02]  /*19010*/  F2FP.F16.F32.PACK_AB R5, R41, R176 ;  /* 0x000000b02905723e */ /* 0x000fc400000000ff */
[----:B------:R-:W-:Y:S02]  /*19020*/  F2FP.F16.F32.PACK_AB R6, R178, R175 ;  /* 0x000000afb206723e */ /* 0x000fe400000000ff */
[----:B---3--:R-:W-:-:S07]  /*19030*/  F2FP.F16.F32.PACK_AB R7, R43, R40 ;  /* 0x000000282b07723e */ /* 0x008fce00000000ff */
[C---:B------:R-:W-:Y:S08]  /*19040*/  HMMA.16816.F32 R104, R4.reuse, R12, R104 ;  /* 0x0000000c0468723c */ /* 0x040ff00000001868 */
[C---:B------:R-:W-:Y:S01]  /*19050*/  HMMA.16816.F32 R100, R4.reuse, R14, R100 ;  /* 0x0000000e0464723c */ /* 0x040fe20000001864 */
[----:B------:R-:W3:Y:S07]  /*19060*/  LDSM.16.MT88.4 R12, [R44+0x12800] ;  /* 0x012800002c0c783b */ /* 0x000eee0000004200 */
        /* <DEDUP_REMOVED lines=9> */
[C---:B-1----:R-:W-:Y:S08]  /*19100*/  HMMA.16816.F32 R128, R4.reuse, R28, R128 ;  /* 0x0000001c0480723c */ /* 0x042ff00000001880 */
[C---:B------:R-:W-:Y:S01]  /*19110*/  HMMA.16816.F32 R124, R4.reuse, R30, R124 ;  /* 0x0000001e047c723c */ /* 0x040fe2000000187c */
[----:B------:R-:W1:Y:S07]  /*19120*/  LDSM.16.MT88.4 R28, [R140+0xf000] ;  /* 0x00f000008c1c783b */ /* 0x000e6e0000004200 */
[C---:B---3--:R-:W-:Y:S08]  /*19130*/  HMMA.16816.F32 R72, R4.reuse, R12, R72 ;  /* 0x0000000c0448723c */ /* 0x048ff00000001848 */
[C---:B------:R-:W-:Y:S01]  /*19140*/  HMMA.16816.F32 R68, R4.reuse, R14, R68 ;  /* 0x0000000e0444723c */ /* 0x040fe20000001844 */
[----:B------:R-:W3:Y:S07]  /*19150*/  LDSM.16.MT88.4 R12, [R49+0x13000] ;  /* 0x01300000310c783b */ /* 0x000eee0000004200 */
[C---:B------:R-:W-:Y:S08]  /*19160*/  HMMA.16816.F32 R96, R4.reuse, R20, R96 ;  /* 0x000000140460723c */ /* 0x040ff00000001860 */
[C---:B------:R-:W-:Y:S01]  /*19170*/  HMMA.16816.F32 R92, R4.reuse, R22, R92 ;  /* 0x00000016045c723c */ /* 0x040fe2000000185c */
[----:B------:R-:W3:Y:S07]  /*19180*/  LDSM.16.MT88.4 R20, [R44+0xf000] ;  /* 0x00f000002c14783b */ /* 0x000eee0000004200 */
[C---:B------:R-:W-:Y:S08]  /*19190*/  HMMA.16816.F32 R120, R4.reuse, R36, R120 ;  /* 0x000000240478723c */ /* 0x040ff00000001878 */
[----:B------:R-:W-:Y:S01]  /*191a0*/  HMMA.16816.F32 R116, R4, R38, R116 ;  /* 0x000000260474723c */ /* 0x000fe20000001874 */
[----:B------:R-:W-:Y:S01]  /*191b0*/  F2FP.F16.F32.PACK_AB R4, R161, R42 ;  /* 0x0000002aa104723e */ /* 0x000fe200000000ff */
[----:B------:R-:W3:Y:S01]  /*191c0*/  LDSM.16.MT88.4 R36, [R151+0xf000] ;  /* 0x00f000009724783b */ /* 0x000ee20000004200 */
[----:B------:R-:W-:-:S02]  /*191d0*/  F2FP.F16.F32.PACK_AB R5, R163, R160 ;  /* 0x000000a0a305723e */ /* 0x000fc400000000ff */
[----:B------:R-:W-:Y:S02]  /*191e0*/  F2FP.F16.F32.PACK_AB R6, R162, R159 ;  /* 0x0000009fa206723e */ /* 0x000fe400000000ff */
[----:B------:R-:W-:-:S07]  /*191f0*/  F2FP.F16.F32.PACK_AB R7, R165, R156 ;  /* 0x0000009ca507723e */ /* 0x000fce00000000ff */
[C---:B-----5:R-:W-:Y:S08]  /*19200*/  HMMA.16816.F32 R112, R4.reuse, R24, R112 ;  /* 0x000000180470723c */ /* 0x060ff00000001870 */
[C---:B------:R-:W-:Y:S01]  /*19210*/  HMMA.16816.F32 R108, R4.reuse, R26, R108 ;  /* 0x0000001a046c723c */ /* 0x040fe2000000186c */
[----:B------:R-:W5:Y:S07]  /*19220*/  LDSM.16.MT88.4 R24, [R44+0x13000] ;  /* 0x013000002c18783b */ /* 0x000f6e0000004200 */
[C---:B----4-:R-:W-:Y:S08]  /*19230*/  HMMA.16816.F32 R96, R4.reuse, R16, R96 ;  /* 0x000000100460723c */ /* 0x050ff00000001860 */
[C---:B------:R-:W-:Y:S01]  /*19240*/  HMMA.16816.F32 R92, R4.reuse, R18, R92 ;  /* 0x00000012045c723c */ /* 0x040fe2000000185c */
[----:B------:R-:W4:Y:S07]  /*19250*/  LDSM.16.MT88.4 R16, [R151+0x13800] ;  /* 0x013800009710783b */ /* 0x000f2e0000004200 */
[----:B--2---:R-:W-:Y:S01]  /*19260*/  HMMA.16816.F32 R88, R4, R32, R88 ;  /* 0x000000200458723c */ /* 0x004fe20000001858 */
[--C-:B------:R-:W-:Y:S01]  /*19270*/  FFMA.FTZ R32, R148, UR4, -R149.reuse ;  /* 0x0000000494207c23 */ /* 0x100fe20008010895 */
[----:B------:R-:W-:-:S05]  /*19280*/  FFMA.FTZ R33, R147, UR4, -R149 ;  /* 0x0000000493217c23 */ /* 0x000fca0008010895 */
[----:B------:R-:W-:Y:S01]  /*19290*/  MUFU.EX2 R32, R32 ;  /* 0x0000002000207308 */ /* 0x000fe20000000800 */
[C---:B------:R-:W-:Y:S01]  /*192a0*/  HMMA.16816.F32 R84, R4.reuse, R34, R84 ;  /* 0x000000220454723c */ /* 0x040fe20000001854 */
[----:B------:R-:W-:Y:S02]  /*192b0*/  FFMA.FTZ R34, R146, UR4, -R149 ;  /* 0x0000000492227c23 */ /* 0x000fe40008010895 */
[----:B------:R-:W-:Y:S04]  /*192c0*/  MUFU.EX2 R33, R33 ;  /* 0x0000002100217308 */ /* 0x000fe80000000800 */
[----:B------:R-:W-:Y:S01]  /*192d0*/  MUFU.EX2 R34, R34 ;  /* 0x0000002200227308 */ /* 0x000fe20000000800 */
[----:B-1----:R-:W-:Y:S01]  /*192e0*/  HMMA.16816.F32 R128, R4, R28, R128 ;  /* 0x0000001c0480723c */ /* 0x002fe20000001880 */
[--C-:B------:R-:W-:Y:S01]  /*192f0*/  FFMA.FTZ R28, R157, UR4, -R154.reuse ;  /* 0x000000049d1c7c23 */ /* 0x100fe2000801089a */
[----:B------:R-:W-:-:S05]  /*19300*/  FFMA.FTZ R29, R155, UR4, -R154 ;  /* 0x000000049b1d7c23 */ /* 0x000fca000801089a */
[----:B------:R-:W-:Y:S01]  /*19310*/  MUFU.EX2 R28, R28 ;  /* 0x0000001c001c7308 */ /* 0x000fe20000000800 */
[C---:B------:R-:W-:Y:S01]  /*19320*/  HMMA.16816.F32 R124, R4.reuse, R30, R124 ;  /* 0x0000001e047c723c */ /* 0x040fe2000000187c */
[----:B------:R-:W-:Y:S01]  /*19330*/  FFMA.FTZ R30, R153, UR4, -R154 ;  /* 0x00000004991e7c23 */ /* 0x000fe2000801089a */
[----:B------:R-:W-:Y:S01]  /*19340*/  FFMA.FTZ R31, R150, UR4, -R149 ;  /* 0x00000004961f7c23 */ /* 0x000fe20008010895 */
[----:B------:R-:W1:Y:S04]  /*19350*/  MUFU.EX2 R29, R29 ;  /* 0x0000001d001d7308 */ /* 0x000e680000000800 */
[----:B------:R-:W-:Y:S01]  /*19360*/  MUFU.EX2 R30, R30 ;  /* 0x0000001e001e7308 */ /* 0x000fe20000000800 */
[C---:B---3--:R-:W-:Y:S03]  /*19370*/  HMMA.16816.F32 R80, R4.reuse, R12, R80 ;  /* 0x0000000c0450723c */ /* 0x048fe60000001850 */
[----:B------:R-:W2:Y:S05]  /*19380*/  MUFU.EX2 R31, R31 ;  /* 0x0000001f001f7308 */ /* 0x000eaa0000000800 */
[C---:B------:R-:W-:Y:S01]  /*19390*/  HMMA.16816.F32 R76, R4.reuse, R14, R76 ;  /* 0x0000000e044c723c */ /* 0x040fe2000000184c */
[----:B------:R-:W3:Y:S07]  /*193a0*/  LDSM.16.MT88.4 R12, [R140+0xf800] ;  /* 0x00f800008c0c783b */ /* 0x000eee0000004200 */
[C---:B------:R-:W-:Y:S08]  /*193b0*/  HMMA.16816.F32 R104, R4.reuse, R20, R104 ;  /* 0x000000140468723c */ /* 0x040ff00000001868 */
[C---:B------:R-:W-:Y:S01]  /*193c0*/  HMMA.16816.F32 R100, R4.reuse, R22, R100 ;  /* 0x000000160464723c */ /* 0x040fe20000001864 */
[----:B------:R-:W3:Y:S07]  /*193d0*/  LDSM.16.MT88.4 R20, [R151+0xf800] ;  /* 0x00f800009714783b */ /* 0x000eee0000004200 */
[C---:B------:R-:W-:Y:S08]  /*193e0*/  HMMA.16816.F32 R120, R4.reuse, R36, R120 ;  /* 0x000000240478723c */ /* 0x040ff00000001878 */
[C---:B------:R-:W-:Y:S08]  /*193f0*/  HMMA.16816.F32 R116, R4.reuse, R38, R116 ;  /* 0x000000260474723c */ /* 0x040ff00000001874 */
[----:B-----5:R-:W-:Y:S01]  /*19400*/  HMMA.16816.F32 R72, R4, R24, R72 ;  /* 0x000000180448723c */ /* 0x020fe20000001848 */
[----:B------:R-:W-:-:S04]  /*19410*/  FADD.FTZ R25, R53, R56 ;  /* 0x0000003835197221 */ /* 0x000fc80000010000 */
[----:B------:R-:W-:-:S03]  /*19420*/  FADD.FTZ R25, R52, R25 ;  /* 0x0000001934197221 */ /* 0x000fc60000010000 */
[----:B------:R-:W-:Y:S01]  /*19430*/  HMMA.16816.F32 R68, R4, R26, R68 ;  /* 0x0000001a0444723c */ /* 0x000fe20000001844 */
[----:B-1----:R-:W-:Y:S01]  /*19440*/  F2FP.F16.F32.PACK_AB R4, R29, R28 ;  /* 0x0000001c1d04723e */ /* 0x002fe200000000ff */
[----:B------:R-:W-:Y:S01]  /*19450*/  FADD.FTZ R27, R51, R54 ;  /* 0x00000036331b7221 */ /* 0x000fe20000010000 */
[----:B--2---:R-:W-:Y:S01]  /*19460*/  F2FP.F16.F32.PACK_AB R5, R32, R31 ;  /* 0x0000001f2005723e */ /* 0x004fe200000000ff */
[----:B------:R-:W-:Y:S01]  /*19470*/  FADD.FTZ R48, R48, R25 ;  /* 0x0000001930307221 */ /* 0x000fe20000010000 */
[----:B------:R-:W-:Y:S01]  /*19480*/  F2FP.F16.F32.PACK_AB R6, R233, R30 ;  /* 0x0000001ee906723e */ /* 0x000fe200000000ff */
[----:B------:R-:W-:Y:S01]  /*19490*/  FADD.FTZ R27, R50, R27 ;  /* 0x0000001b321b7221 */ /* 0x000fe20000010000 */
[----:B------:R-:W-:Y:S01]  /*194a0*/  F2FP.F16.F32.PACK_AB R7, R34, R33 ;  /* 0x000000212207723e */ /* 0x000fe200000000ff */
[----:B------:R-:W-:Y:S02]  /*194b0*/  FADD.FTZ R47, R47, R48 ;  /* 0x000000302f2f7221 */ /* 0x000fe40000010000 */
[----:B------:R-:W-:-:S02]  /*194c0*/  FADD.FTZ R24, R46, R27 ;  /* 0x0000001b2e187221 */ /* 0x000fc40000010000 */
[----:B------:R-:W-:Y:S02]  /*194d0*/  FADD.FTZ R164, R164, R47 ;  /* 0x0000002fa4a47221 */ /* 0x000fe40000010000 */
[----:B----4-:R-:W-:Y:S01]  /*194e0*/  HMMA.16816.F32 R88, R4, R16, R88 ;  /* 0x000000100458723c */ /* 0x010fe20000001858 */
[----:B------:R-:W-:-:S04]  /*194f0*/  FADD.FTZ R24, R45, R24 ;  /* 0x000000182d187221 */ /* 0x000fc80000010000 */
[----:B------:R-:W-:Y:S01]  /*19500*/  FADD.FTZ R25, R171, R24 ;  /* 0x00000018ab197221 */ /* 0x000fe20000010000 */
[----:B------:R-:W-:Y:S02]  /*19510*/  FADD.FTZ R24, R169, R164 ;  /* 0x000000a4a9187221 */ /* 0x000fe40000010000 */
[----:B------:R-:W-:Y:S01]  /*19520*/  HMMA.16816.F32 R84, R4, R18, R84 ;  /* 0x000000120454723c */ /* 0x000fe20000001854 */
[----:B------:R-:W1:Y:S01]  /*19530*/  LDSM.16.MT88.4 R16, [R49+0xf800] ;  /* 0x00f800003110783b */ /* 0x000e620000004200 */
[----:B------:R-:W-:-:S06]  /*19540*/  FADD.FTZ R25, R170, R25 ;  /* 0x00000019aa197221 */ /* 0x000fcc0000010000 */
[C---:B---3--:R-:W-:Y:S08]  /*19550*/  HMMA.16816.F32 R128, R4.reuse, R12, R128 ;  /* 0x0000000c0480723c */ /* 0x048ff00000001880 */
        /* <DEDUP_REMOVED lines=122> */
.L_x_1856:
[----:B------:R-:W-:Y:S01]  /*19d00*/  UMOV UR4, URZ ;  /* 0x000000ff00047c82 */ /* 0x000fe20008000000 */
[----:B------:R-:W-:Y:S01]  /*19d10*/  IMAD.SHL.U32 R4, R10, 0x80, RZ ;  /* 0x000000800a047824 */ /* 0x000fe200078e00ff */
[----:B------:R-:W-:-:S05]  /*19d20*/  IADD3 R5, P1, PT, RZ, -UR4, RZ ;  /* 0x80000004ff057c10 */ /* 0x000fca000ff3e0ff */
[----:B------:R-:W-:-:S05]  /*19d30*/  IMAD.X R4, RZ, RZ, ~R4, P1 ;  /* 0x000000ffff047224 */ /* 0x000fca00008e0e04 */
[----:B------:R-:W-:-:S04]  /*19d40*/  SHF.R.S64 R5, R5, 0x1f, R4 ;  /* 0x0000001f05057819 */ /* 0x000fc80000001004 */
[----:B------:R-:W-:-:S04]  /*19d50*/  IADD3 R222, P1, PT, R5, R222, RZ ;  /* 0x000000de05de7210 */ /* 0x000fc80007f3e0ff */
[----:B------:R-:W-:-:S09]  /*19d60*/  LEA.HI.X.SX32 R223, R4, R223, 0x1, P1 ;  /* 0x000000df04df7211 */ /* 0x000fd200008f0eff */
.L_x_1857:
        /* <DEDUP_REMOVED lines=28> */
[--C-:B------:R-:W-:Y:S01]  /*19f30*/  IMAD.X R13, R7, 0x1, R10.reuse, P1 ;  /* 0x00000001070d7824 */ /* 0x100fe200008e060a */
        /* <DEDUP_REMOVED lines=10> */
[C-C-:B------:R-:W-:Y:S02]  /*19fe0*/  IMAD.IADD R189, R194.reuse, 0x1, R190.reuse ;  /* 0x00000001c2bd7824 */ /* 0x140fe400078e02be */
        /* <DEDUP_REMOVED lines=28> */
[----:B--2---:R-:W-:-:S02]  /*1a1b0*/  @!P2 IMAD.MOV.U32 R14, RZ, RZ, R6 ;  /* 0x000000ffff0ea224 */ /* 0x004fc400078e0006 */
        /* <DEDUP_REMOVED lines=53> */
[----:B---3--:R-:W3:Y:S04]  /*1a510*/  LDSM.16.M88.4 R4, [R136+UR5+0x4800] ;  /* 0x004800058804783b */ /* 0x008ee80008000200 */
[----:B------:R-:W4:Y:S04]  /*1a520*/  LDSM.16.M88.4 R148, [R136+UR5+0x5000] ;  /* 0x005000058894783b */ /* 0x000f280008000200 */
[----:B------:R-:W5:Y:S04]  /*1a530*/  LDSM.16.M88.4 R12, [R136+UR5+0x4000] ;  /* 0x00400005880c783b */ /* 0x000f680008000200 */
[----:B------:R-:W1:Y:S04]  /*1a540*/  LDSM.16.M88.4 R56, [R136+UR5+0x6000] ;  /* 0x006000058838783b */ /* 0x000e680008000200 */
[----:B------:R-:W-:Y:S04]  /*1a550*/  LDSM.16.M88.4 R24, [R189] ;  /* 0x00000000bd18783b */ /* 0x000fe80000000200 */
[----:B------:R-:W1:Y:S04]  /*1a560*/  LDSM.16.M88.4 R28, [R62+0x4800] ;  /* 0x004800003e1c783b */ /* 0x000e680000000200 */
[----:B--2---:R-:W2:Y:S04]  /*1a570*/  LDSM.16.M88.4 R20, [R62+0x5000] ;  /* 0x005000003e14783b */ /* 0x004ea80000000200 */
[----:B------:R-:W2:Y:S04]  /*1a580*/  LDSM.16.M88.4 R140, [R136+UR5+0x5800] ;  /* 0x00580005888c783b */ /* 0x000ea80008000200 */
[----:B------:R-:W2:Y:S04]  /*1a590*/  LDSM.16.M88.4 R48, [R136+UR5+0x6800] ;  /* 0x006800058830783b */ /* 0x000ea80008000200 */
[----:B------:R-:W2:Y:S01]  /*1a5a0*/  LDSM.16.M88.4 R40, [R136+UR5+0x7000] ;  /* 0x007000058828783b */ /* 0x000ea20008000200 */
[C---:B---3--:R-:W-:Y:S03]  /*1a5b0*/  HMMA.16816.F32 R8, R32.reuse, R4, RZ ;  /* 0x000000042008723c */ /* 0x048fe600000018ff */
[----:B------:R-:W3:Y:S04]  /*1a5c0*/  LDSM.16.M88.4 R156, [R136+UR5+0x7800] ;  /* 0x00780005889c783b */ /* 0x000ee80008000200 */
[----:B------:R-:W3:Y:S01]  /*1a5d0*/  LDSM.16.M88.4 R172, [R62+0x4000] ;  /* 0x004000003eac783b */ /* 0x000ee20000000200 */
[C---:B----4-:R-:W-:Y:S03]  /*1a5e0*/  HMMA.16816.F32 R152, R32.reuse, R148, RZ ;  /* 0x000000942098723c */ /* 0x050fe600000018ff */
[----:B------:R-:W4:Y:S04]  /*1a5f0*/  LDSM.16.M88.4 R164, [R62+0x6000] ;  /* 0x006000003ea4783b */ /* 0x000f280000000200 */
[----:B------:R-:W-:Y:S01]  /*1a600*/  LDSM.16.M88.4 R180, [R191] ;  /* 0x00000000bfb4783b */ /* 0x000fe20000000200 */
[C---:B------:R-:W-:Y:S03]  /*1a610*/  HMMA.16816.F32 R4, R32.reuse, R6, RZ ;  /* 0x000000062004723c */ /* 0x040fe600000018ff */
[----:B------:R-:W-:Y:S04]  /*1a620*/  LDSM.16.M88.4 R160, [R62+0x6800] ;  /* 0x006800003ea0783b */ /* 0x000fe80000000200 */
[----:B------:R-:W-:Y:S01]  /*1a630*/  LDSM.16.M88.4 R168, [R62+0x5800] ;  /* 0x005800003ea8783b */ /* 0x000fe20000000200 */
[C---:B------:R-:W-:Y:S03]  /*1a640*/  HMMA.16816.F32 R148, R32.reuse, R150, RZ ;  /* 0x000000962094723c */ /* 0x040fe600000018ff */
[----:B------:R-:W-:Y:S04]  /*1a650*/  LDSM.16.M88.4 R184, [R63+0x4800] ;  /* 0x004800003fb8783b */ /* 0x000fe80000000200 */
[----:B------:R-:W-:Y:S01]  /*1a660*/  LDSM.16.M88.4 R176, [R63+0x5000] ;  /* 0x005000003fb0783b */ /* 0x000fe20000000200 */
[C---:B-----5:R-:W-:Y:S03]  /*1a670*/  HMMA.16816.F32 R16, R32.reuse, R12, RZ ;  /* 0x0000000c2010723c */ /* 0x060fe600000018ff */
[----:B------:R-:W0:Y:S05]  /*1a680*/  LDGDEPBAR ;  /* 0x00000000000079af */ /* 0x000e2a0000000000 */
[----:B-1----:R-:W-:Y:S08]  /*1a690*/  HMMA.16816.F32 R64, R32, R56, RZ ;  /* 0x000000382040723c */ /* 0x002ff000000018ff */
[C---:B------:R-:W-:Y:S08]  /*1a6a0*/  HMMA.16816.F32 R8, R24.reuse, R28, R8 ;  /* 0x0000001c1808723c */ /* 0x040ff00000001808 */
[C---:B------:R-:W-:Y:S01]  /*1a6b0*/  HMMA.16816.F32 R4, R24.reuse, R30, R4 ;  /* 0x0000001e1804723c */ /* 0x040fe20000001804 */
[----:B------:R-:W1:Y:S07]  /*1a6c0*/  LDSM.16.M88.4 R28, [R62+0x7800] ;  /* 0x007800003e1c783b */ /* 0x000e6e0000000200 */
[C---:B--2---:R-:W-:Y:S08]  /*1a6d0*/  HMMA.16816.F32 R152, R24.reuse, R20, R152 ;  /* 0x000000141898723c */ /* 0x044ff00000001898 */
[----:B------:R-:W-:Y:S01]  /*1a6e0*/  HMMA.16816.F32 R148, R24, R22, R148 ;  /* 0x000000161894723c */ /* 0x000fe20000001894 */
[----:B------:R-:W2:Y:S07]  /*1a6f0*/  LDSM.16.M88.4 R20, [R63+0x4000] ;  /* 0x004000003f14783b */ /* 0x000eae0000000200 */
        /* <DEDUP_REMOVED lines=10> */
[----:B------:R-:W3:Y:S07]  /*1a7a0*/  LDSM.16.M88.4 R156, [R62+0x7000] ;  /* 0x007000003e9c783b */ /* 0x000eee0000000200 */
[C---:B------:R-:W-:Y:S08]  /*1a7b0*/  HMMA.16816.F32 R16, R24.reuse, R172, R16 ;  /* 0x000000ac1810723c */ /* 0x040ff00000001810 */
[C---:B------:R-:W-:Y:S01]  /*1a7c0*/  HMMA.16816.F32 R12, R24.reuse, R174, R12 ;  /* 0x000000ae180c723c */ /* 0x040fe2000000180c */
[----:B------:R-:W-:Y:S07]  /*1a7d0*/  LDSM.16.M88.4 R172, [R63+0x5800] ;  /* 0x005800003fac783b */ /* 0x000fee0000000200 */
[C---:B----4-:R-:W-:Y:S08]  /*1a7e0*/  HMMA.16816.F32 R64, R24.reuse, R164, R64 ;  /* 0x000000a41840723c */ /* 0x050ff00000001840 */
[C---:B------:R-:W-:Y:S01]  /*1a7f0*/  HMMA.16816.F32 R56, R24.reuse, R166, R56 ;  /* 0x000000a61838723c */ /* 0x040fe20000001838 */
[----:B------:R-:W4:Y:S07]  /*1a800*/  LDSM.16.M88.4 R164, [R63+0x6800] ;  /* 0x006800003fa4783b */ /* 0x000f2e0000000200 */
[C---:B-1----:R-:W-:Y:S08]  /*1a810*/  HMMA.16816.F32 R36, R24.reuse, R28, R36 ;  /* 0x0000001c1824723c */ /* 0x042ff00000001824 */
[----:B------:R-:W-:Y:S01]  /*1a820*/  HMMA.16816.F32 R32, R24, R30, R32 ;  /* 0x0000001e1820723c */ /* 0x000fe20000001820 */
[----:B------:R-:W-:Y:S07]  /*1a830*/  LDSM.16.M88.4 R28, [R192] ;  /* 0x00000000c01c783b */ /* 0x000fee0000000200 */
[C---:B--2---:R-:W-:Y:S08]  /*1a840*/  HMMA.16816.F32 R16, R180.reuse, R20, R16 ;  /* 0x00000014b410723c */ /* 0x044ff00000001810 */
[----:B------:R-:W-:Y:S01]  /*1a850*/  HMMA.16816.F32 R12, R180, R22, R12 ;  /* 0x00000016b40c723c */ /* 0x000fe2000000180c */
[----:B------:R-:W1:Y:S07]  /*1a860*/  LDSM.16.M88.4 R20, [R137+0x4800] ;  /* 0x004800008914783b */ /* 0x000e6e0000000200 */
        /* <DEDUP_REMOVED lines=8> */
[----:B------:R-:W3:Y:S04]  /*1a8f0*/  LDSM.16.M88.4 R156, [R63+0x7800] ;  /* 0x007800003f9c783b */ /* 0x000ee80000000200 */
[----:B------:R-:W5:Y:S03]  /*1a900*/  LDSM.16.M88.4 R24, [R137+0x4000] ;  /* 0x004000008918783b */ /* 0x000f660000000200 */
[C---:B------:R-:W-:Y:S08]  /*1a910*/  HMMA.16816.F32 R8, R180.reuse, R184, R8 ;  /* 0x000000b8b408723c */ /* 0x040ff00000001808 */
[C---:B------:R-:W-:Y:S08]  /*1a920*/  HMMA.16816.F32 R4, R180.reuse, R186, R4 ;  /* 0x000000bab404723c */ /* 0x040ff00000001804 */
[C---:B----4-:R-:W-:Y:S08]  /*1a930*/  HMMA.16816.F32 R52, R180.reuse, R164, R52 ;  /* 0x000000a4b434723c */ /* 0x050ff00000001834 */
[----:B------:R-:W-:Y:S01]  /*1a940*/  HMMA.16816.F32 R48, R180, R166, R48 ;  /* 0x000000a6b430723c */ /* 0x000fe20000001830 */
[----:B------:R-:W4:Y:S07]  /*1a950*/  LDSM.16.M88.4 R164, [R137+0x5000] ;  /* 0x0050000089a4783b */ /* 0x000f2e0000000200 */
[C---:B-1----:R-:W-:Y:S08]  /*1a960*/  HMMA.16816.F32 R8, R28.reuse, R20, R8 ;  /* 0x000000141c08723c */ /* 0x042ff00000001808 */
[----:B------:R-:W-:Y:S01]  /*1a970*/  HMMA.16816.F32 R4, R28, R22, R4 ;  /* 0x000000161c04723c */ /* 0x000fe20000001804 */
[----:B------:R-:W1:Y:S07]  /*1a980*/  LDSM.16.M88.4 R20, [R137+0x7000] ;  /* 0x007000008914783b */ /* 0x000e6e0000000200 */
[C---:B------:R-:W-:Y:S08]  /*1a990*/  HMMA.16816.F32 R152, R180.reuse, R176, R152 ;  /* 0x000000b0b498723c */ /* 0x040ff00000001898 */
[C---:B------:R-:W-:Y:S08]  /*1a9a0*/  HMMA.16816.F32 R148, R180.reuse, R178, R148 ;  /* 0x000000b2b494723c */ /* 0x040ff00000001894 */
[C---:B--2---:R-:W-:Y:S08]  /*1a9b0*/  HMMA.16816.F32 R44, R180.reuse, R160, R44 ;  /* 0x000000a0b42c723c */ /* 0x044ff0000000182c */
[C---:B------:R-:W-:Y:S01]  /*1a9c0*/  HMMA.16816.F32 R40, R180.reuse, R162, R40 ;  /* 0x000000a2b428723c */ /* 0x040fe20000001828 */
[----:B------:R-:W2:Y:S07]  /*1a9d0*/  LDSM.16.M88.4 R160, [R137+0x5800] ;  /* 0x0058000089a0783b */ /* 0x000eae0000000200 */
[C---:B---3--:R-:W-:Y:S08]  /*1a9e0*/  HMMA.16816.F32 R36, R180.reuse, R156, R36 ;  /* 0x0000009cb424723c */ /* 0x048ff00000001824 */
[----:B------:R-:W-:Y:S01]  /*1a9f0*/  HMMA.16816.F32 R32, R180, R158, R32 ;  /* 0x0000009eb420723c */ /* 0x000fe20000001820 */
[----:B------:R-:W3:Y:S07]  /*1aa00*/  LDSM.16.M88.4 R156, [R137+0x6000] ;  /* 0x00600000899c783b */ /* 0x000eee0000000200 */
[C---:B-----5:R-:W-:Y:S08]  /*1aa10*/  HMMA.16816.F32 R16, R28.reuse, R24, R16 ;  /* 0x000000181c10723c */ /* 0x060ff00000001810 */
[C---:B------:R-:W-:Y:S01]  /*1aa20*/  HMMA.16816.F32 R12, R28.reuse, R26, R12 ;  /* 0x0000001a1c0c723c */ /* 0x040fe2000000180c */
[----:B------:R-:W5:Y:S07]  /*1aa30*/  LDSM.16.M88.4 R24, [R137+0x6800] ;  /* 0x006800008918783b */ /* 0x000f6e0000000200 */
[C---:B----4-:R-:W-:Y:S08]  /*1aa40*/  HMMA.16816.F32 R152, R28.reuse, R164, R152 ;  /* 0x000000a41c98723c */ /* 0x050ff00000001898 */
[----:B------:R-:W-:Y:S01]  /*1aa50*/  HMMA.16816.F32 R148, R28, R166, R148 ;  /* 0x000000a61c94723c */ /* 0x000fe20000001894 */
[----:B------:R-:W4:Y:S07]  /*1aa60*/  LDSM.16.M88.4 R164, [R137+0x7800] ;  /* 0x0078000089a4783b */ /* 0x000f2e0000000200 */
[C---:B------:R-:W-:Y:S08]  /*1aa70*/  HMMA.16816.F32 R144, R180.reuse, R172, R144 ;  /* 0x000000acb490723c */ /* 0x040ff00000001890 */
[C---:B------:R-:W-:Y:S08]  /*1aa80*/  HMMA.16816.F32 R140, R180.reuse, R174, R140 ;  /* 0x000000aeb48c723c */ /* 0x040ff0000000188c */
[C---:B------:R-:W-:Y:S08]  /*1aa90*/  HMMA.16816.F32 R64, R180.reuse, R168, R64 ;  /* 0x000000a8b440723c */ /* 0x040ff00000001840 */
[----:B------:R-:W-:Y:S01]  /*1aaa0*/  HMMA.16816.F32 R56, R180, R170, R56 ;  /* 0x000000aab438723c */ /* 0x000fe20000001838 */
[----:B------:R-:W-:Y:S07]  /*1aab0*/  LDSM.16.M88.4 R168, [R190+0x2000] ;  /* 0x00200000bea8783b */ /* 0x000fee0000000200 */
[C---:B-1----:R-:W-:Y:S01]  /*1aac0*/  HMMA.16816.F32 R172, R28.reuse, R20, R44 ;  /* 0x000000141cac723c */ /* 0x042fe2000000182c */
[----:B------:R-:W-:Y:S07]  /*1aad0*/  LDSM.16.M88.4 R44, [R62+0x8000] ;  /* 0x008000003e2c783b */ /* 0x000fee0000000200 */
[C---:B------:R-:W-:Y:S01]  /*1aae0*/  HMMA.16816.F32 R40, R28.reuse, R22, R40 ;  /* 0x000000161c28723c */ /* 0x040fe20000001828 */
[----:B------:R-:W1:Y:S07]  /*1aaf0*/  LDSM.16.M88.4 R20, [R136+UR5+0x9000] ;  /* 0x009000058814783b */ /* 0x000e6e0008000200 */
[C---:B--2---:R-:W-:Y:S08]  /*1ab00*/  HMMA.16816.F32 R144, R28.reuse, R160, R144 ;  /* 0x000000a01c90723c */ /* 0x044ff00000001890 */
[C---:B------:R-:W-:Y:S01]  /*1ab10*/  HMMA.16816.F32 R140, R28.reuse, R162, R140 ;  /* 0x000000a21c8c723c */ /* 0x040fe2000000188c */
[----:B------:R-:W2:Y:S07]  /*1ab20*/  LDSM.16.M88.4 R160, [R136+UR5+0x8000] ;  /* 0x0080000588a0783b */ /* 0x000eae0008000200 */
[C---:B---3--:R-:W-:Y:S08]  /*1ab30*/  HMMA.16816.F32 R64, R28.reuse, R156, R64 ;  /* 0x0000009c1c40723c */ /* 0x048ff00000001840 */
[C---:B------:R-:W-:Y:S01]  /*1ab40*/  HMMA.16816.F32 R56, R28.reuse, R158, R56 ;  /* 0x0000009e1c38723c */ /* 0x040fe20000001838 */
[----:B------:R-:W-:Y:S07]  /*1ab50*/  LDSM.16.M88.4 R156, [R189+0x2000] ;  /* 0x00200000bd9c783b */ /* 0x000fee0000000200 */
[C---:B-----5:R-:W-:Y:S08]  /*1ab60*/  HMMA.16816.F32 R52, R28.reuse, R24, R52 ;  /* 0x000000181c34723c */ /* 0x060ff00000001834 */
[C---:B------:R-:W-:Y:S01]  /*1ab70*/  HMMA.16816.F32 R48, R28.reuse, R26, R48 ;  /* 0x0000001a1c30723c */ /* 0x040fe20000001830 */
[----:B------:R-:W3:Y:S07]  /*1ab80*/  LDSM.16.M88.4 R24, [R136+UR5+0x8800] ;  /* 0x008800058818783b */ /* 0x000eee0008000200 */
[C---:B----4-:R-:W-:Y:S08]  /*1ab90*/  HMMA.16816.F32 R36, R28.reuse, R164, R36 ;  /* 0x000000a41c24723c */ /* 0x050ff00000001824 */
[----:B------:R-:W-:Y:S01]  /*1aba0*/  HMMA.16816.F32 R32, R28, R166, R32 ;  /* 0x000000a61c20723c */ /* 0x000fe20000001820 */
[----:B------:R-:W4:Y:S04]  /*1abb0*/  LDSM.16.M88.4 R28, [R136+UR5+0x9800] ;  /* 0x00980005881c783b */ /* 0x000f280008000200 */
[----:B------:R-:W-:Y:S03]  /*1abc0*/  LDSM.16.M88.4 R164, [R191+0x2000] ;  /* 0x00200000bfa4783b */ /* 0x000fe60000000200 */
[C---:B-1----:R-:W-:Y:S08]  /*1abd0*/  HMMA.16816.F32 R152, R168.reuse, R20, R152 ;  /* 0x00000014a898723c */ /* 0x042ff00000001898 */
[C---:B------:R-:W-:Y:S01]  /*1abe0*/  HMMA.16816.F32 R148, R168.reuse, R22, R148 ;  /* 0x00000016a894723c */ /* 0x040fe20000001894 */
[----:B------:R-:W1:Y:S07]  /*1abf0*/  LDSM.16.M88.4 R20, [R62+0x8800] ;  /* 0x008800003e14783b */ /* 0x000e6e0000000200 */
[C---:B--2---:R-:W-:Y:S01]  /*1ac00*/  HMMA.16816.F32 R176, R168.reuse, R160, R16 ;  /* 0x000000a0a8b0723c */ /* 0x044fe20000001810 */
[----:B------:R-:W2:Y:S07]  /*1ac10*/  LDSM.16.M88.4 R16, [R63+0x8000] ;  /* 0x008000003f10783b */ /* 0x000eae0000000200 */
[C---:B------:R-:W-:Y:S01]  /*1ac20*/  HMMA.16816.F32 R12, R168.reuse, R162, R12 ;  /* 0x000000a2a80c723c */ /* 0x040fe2000000180c */
[----:B------:R-:W-:Y:S07]  /*1ac30*/  LDSM.16.M88.4 R160, [R137+0x8000] ;  /* 0x0080000089a0783b */ /* 0x000fee0000000200 */
[C---:B---3--:R-:W-:Y:S08]  /*1ac40*/  HMMA.16816.F32 R8, R168.reuse, R24, R8 ;  /* 0x00000018a808723c */ /* 0x048ff00000001808 */
[C---:B----4-:R-:W-:Y:S08]  /*1ac50*/  HMMA.16816.F32 R144, R168.reuse, R28, R144 ;  /* 0x0000001ca890723c */ /* 0x050ff00000001890 */
[C---:B------:R-:W-:Y:S01]  /*1ac60*/  HMMA.16816.F32 R140, R168.reuse, R30, R140 ;  /* 0x0000001ea88c723c */ /* 0x040fe2000000188c */
[----:B------:R-:W3:Y:S07]  /*1ac70*/  LDSM.16.M88.4 R28, [R63+0x8800] ;  /* 0x008800003f1c783b */ /* 0x000eee0000000200 */
[----:B------:R-:W-:Y:S01]  /*1ac80*/  HMMA.16816.F32 R4, R168, R26, R4 ;  /* 0x0000001aa804723c */ /* 0x000fe20000001804 */
[----:B------:R-:W-:Y:S07]  /*1ac90*/  LDSM.16.M88.4 R24, [R136+UR5+0xa000] ;  /* 0x00a000058818783b */ /* 0x000fee0008000200 */
[C---:B------:R-:W-:Y:S01]  /*1aca0*/  HMMA.16816.F32 R180, R156.reuse, R44, R176 ;  /* 0x0000002c9cb4723c */ /* 0x040fe200000018b0 */
[----:B------:R-:W4:Y:S07]  /*1acb0*/  LDSM.16.M88.4 R176, [R192+0x2000] ;  /* 0x00200000c0b0783b */ /* 0x000f2e0000000200 */
[C---:B------:R-:W-:Y:S08]  /*1acc0*/  HMMA.16816.F32 R12, R156.reuse, R46, R12 ;  /* 0x0000002e9c0c723c */ /* 0x040ff0000000180c */
[C---:B-1----:R-:W-:Y:S01]  /*1acd0*/  HMMA.16816.F32 R44, R156.reuse, R20, R8 ;  /* 0x000000149c2c723c */ /* 0x042fe20000001808 */
[----:B------:R-:W1:Y:S07]  /*1ace0*/  LDSM.16.M88.4 R8, [R137+0x8800] ;  /* 0x008800008908783b */ /* 0x000e6e0000000200 */
[----:B------:R-:W-:Y:S01]  /*1acf0*/  HMMA.16816.F32 R4, R156, R22, R4 ;  /* 0x000000169c04723c */ /* 0x000fe20000001804 */
[----:B------:R-:W-:Y:S07]  /*1ad00*/  LDSM.16.M88.4 R20, [R63+0x9000] ;  /* 0x009000003f14783b */ /* 0x000fee0000000200 */
[C---:B--2---:R-:W-:Y:S08]  /*1ad10*/  HMMA.16816.F32 R12, R164.reuse, R18, R12 ;  /* 0x00000012a40c723c */ /* 0x044ff0000000180c */
[C---:B---3--:R-:W-:Y:S08]  /*1ad20*/  HMMA.16816.F32 R44, R164.reuse, R28, R44 ;  /* 0x0000001ca42c723c */ /* 0x048ff0000000182c */
[----:B------:R-:W-:Y:S01]  /*1ad30*/  HMMA.16816.F32 R4, R164, R30, R4 ;  /* 0x0000001ea404723c */ /* 0x000fe20000001804 */
[----:B------:R-:W2:Y:S07]  /*1ad40*/  LDSM.16.M88.4 R28, [R136+UR5+0xb000] ;  /* 0x00b00005881c783b */ /* 0x000eae0008000200 */
[C---:B----4-:R-:W-:Y:S08]  /*1ad50*/  HMMA.16816.F32 R12, R176.reuse, R162, R12 ;  /* 0x000000a2b00c723c */ /* 0x050ff0000000180c */
[C---:B-1----:R-:W-:Y:S08]  /*1ad60*/  HMMA.16816.F32 R44, R176.reuse, R8, R44 ;  /* 0x00000008b02c723c */ /* 0x042ff0000000182c */
[----:B------:R-:W-:Y:S01]  /*1ad70*/  HMMA.16816.F32 R4, R176, R10, R4 ;  /* 0x0000000ab004723c */ /* 0x000fe20000001804 */
[----:B------:R-:W1:Y:S02]  /*1ad80*/  LDSM.16.M88.4 R8, [R62+0x9800] ;  /* 0x009800003e08783b */ /* 0x000e640000000200 */
[----:B------:R-:W-:Y:S01]  /*1ad90*/  FMUL.FTZ R12, R12, UR4 ;  /* 0x000000040c0c7c20 */ /* 0x000fe20008410000 */
[----:B------:R-:W-:Y:S01]  /*1ada0*/  FMUL.FTZ R13, R13, UR4 ;  /* 0x000000040d0d7c20 */ /* 0x000fe20008410000 */
[----:B------:R-:W-:Y:S01]  /*1adb0*/  FMUL.FTZ R14, R14, UR4 ;  /* 0x000000040e0e7c20 */ /* 0x000fe20008410000 */
[----:B------:R-:W-:Y:S01]  /*1adc0*/  FMUL.FTZ R15, R15, UR4 ;  /* 0x000000040f0f7c20 */ /* 0x000fe20008410000 */
[----:B------:R-:W-:Y:S01]  /*1add0*/  MUFU.TANH R184, R12 ;  /* 0x0000000c00b87308 */ /* 0x000fe20000002400 */
[----:B------:R-:W-:Y:S01]  /*1ade0*/  HMMA.16816.F32 R180, R164, R16, R180 ;  /* 0x00000010a4b4723c */ /* 0x000fe200000018b4 */
[----:B------:R-:W3:Y:S02]  /*1adf0*/  LDSM.16.M88.4 R16, [R136+UR5+0xa800] ;  /* 0x00a800058810783b */ /* 0x000ee40008000200 */
[----:B------:R-:W-:Y:S01]  /*1ae00*/  FMUL.FTZ R44, R44, UR4 ;  /* 0x000000042c2c7c20 */ /* 0x000fe20008410000 */
[----:B------:R-:W-:Y:S01]  /*1ae10*/  FMUL.FTZ R45, R45, UR4 ;  /* 0x000000042d2d7c20 */ /* 0x000fe20008410000 */
[----:B------:R-:W-:Y:S01]  /*1ae20*/  FMUL.FTZ R46, R46, UR4 ;  /* 0x000000042e2e7c20 */ /* 0x000fe20008410000 */
[----:B------:R-:W-:Y:S01]  /*1ae30*/  FMUL.FTZ R47, R47, UR4 ;  /* 0x000000042f2f7c20 */ /* 0x000fe20008410000 */
[----:B------:R-:W-:Y:S01]  /*1ae40*/  MUFU.TANH R185, R13 ;  /* 0x0000000d00b97308 */ /* 0x000fe20000002400 */
[C---:B------:R-:W-:Y:S03]  /*1ae50*/  HMMA.16816.F32 R64, R168.reuse, R24, R64 ;  /* 0x00000018a840723c */ /* 0x040fe60000001840 */
[----:B------:R-:W-:Y:S01]  /*1ae60*/  FMUL.FTZ R4, R4, UR4 ;  /* 0x0000000404047c20 */ /* 0x000fe20008410000 */
[----:B------:R-:W-:Y:S01]  /*1ae70*/  FMUL.FTZ R5, R5, UR4 ;  /* 0x0000000405057c20 */ /* 0x000fe20008410000 */
[----:B------:R-:W-:Y:S01]  /*1ae80*/  FMUL.FTZ R205, R6, UR4 ;  /* 0x0000000406cd7c20 */ /* 0x000fe20008410000 */
[----:B------:R-:W-:Y:S01]  /*1ae90*/  FMUL.FTZ R215, R7, UR4 ;  /* 0x0000000407d77c20 */ /* 0x000fe20008410000 */
[----:B------:R-:W-:Y:S01]  /*1aea0*/  MUFU.TANH R186, R14 ;  /* 0x0000000e00ba7308 */ /* 0x000fe20000002400 */
[----:B------:R-:W-:Y:S01]  /*1aeb0*/  HMMA.16816.F32 R56, R168, R26, R56 ;  /* 0x0000001aa838723c */ /* 0x000fe20000001838 */
[----:B------:R-:W4:Y:S06]  /*1aec0*/  LDSM.16.M88.4 R24, [R62+0x9000] ;  /* 0x009000003e18783b */ /* 0x000f2c0000000200 */
[----:B------:R5:W-:Y:S01]  /*1aed0*/  MUFU.TANH R187, R15 ;  /* 0x0000000f00bb7308 */ /* 0x000be20000002400 */
[----:B------:R-:W-:Y:S07]  /*1aee0*/  HMMA.16816.F32 R180, R176, R160, R180 ;  /* 0x000000a0b0b4723c */ /* 0x000fee00000018b4 */
[----:B------:R-:W-:Y:S01]  /*1aef0*/  MUFU.TANH R218, R4 ;  /* 0x0000000400da7308 */ /* 0x000fe20000002400 */
[----:B--2---:R-:W-:Y:S07]  /*1af00*/  HMMA.16816.F32 R172, R168, R28, R172 ;  /* 0x0000001ca8ac723c */ /* 0x004fee00000018ac */
[----:B------:R2:W-:Y:S01]  /*1af10*/  MUFU.TANH R206, R5 ;  /* 0x0000000500ce7308 */ /* 0x0005e20000002400 */
[C---:B-1----:R-:W-:Y:S01]  /*1af20*/  HMMA.16816.F32 R144, R156.reuse, R8, R144 ;  /* 0x000000089c90723c */ /* 0x042fe20000001890 */
[----:B-----5:R-:W1:Y:S02]  /*1af30*/  LDSM.16.M88.4 R12, [R63+0x9800] ;  /* 0x009800003f0c783b */ /* 0x020e640000000200 */
[----:B------:R-:W-:Y:S01]  /*1af40*/  FMUL.FTZ R180, R180, UR4 ;  /* 0x00000004b4b47c20 */ /* 0x000fe20008410000 */
[----:B------:R-:W-:Y:S01]  /*1af50*/  FMUL.FTZ R181, R181, UR4 ;  /* 0x00000004b5b57c20 */ /* 0x000fe20008410000 */
[----:B------:R-:W-:Y:S01]  /*1af60*/  FMUL.FTZ R183, R183, UR4 ;  /* 0x00000004b7b77c20 */ /* 0x000fe20008410000 */
[----:B------:R-:W-:Y:S01]  /*1af70*/  FMUL.FTZ R182, R182, UR4 ;  /* 0x00000004b6b67c20 */ /* 0x000fe20008410000 */
[----:B------:R-:W-:Y:S01]  /*1af80*/  MUFU.TANH R214, R44 ;  /* 0x0000002c00d67308 */ /* 0x000fe20000002400 */
[----:B------:R-:W-:Y:S01]  /*1af90*/  HMMA.16816.F32 R140, R156, R10, R140 ;  /* 0x0000000a9c8c723c */ /* 0x000fe2000000188c */
[----:B------:R-:W-:Y:S06]  /*1afa0*/  LDSM.16.M88.4 R8, [R63+0xa000] ;  /* 0x00a000003f08783b */ /* 0x000fec0000000200 */
[----:B------:R-:W-:Y:S01]  /*1afb0*/  MUFU.TANH R180, R180 ;  /* 0x000000b400b47308 */ /* 0x000fe20000002400 */
[C---:B---3--:R-:W-:Y:S01]  /*1afc0*/  HMMA.16816.F32 R52, R168.reuse, R16, R52 ;  /* 0x00000010a834723c */ /* 0x048fe20000001834 */
[----:B--2---:R-:W2:Y:S06]  /*1afd0*/  LDSM.16.M88.4 R4, [R62+0xa000] ;  /* 0x00a000003e04783b */ /* 0x004eac0000000200 */
[----:B------:R-:W-:Y:S01]  /*1afe0*/  MUFU.TANH R181, R181 ;  /* 0x000000b500b57308 */ /* 0x000fe20000002400 */
[----:B------:R-:W-:Y:S01]  /*1aff0*/  HMMA.16816.F32 R48, R168, R18, R48 ;  /* 0x00000012a830723c */ /* 0x000fe20000001830 */
[----:B------:R-:W3:Y:S06]  /*1b000*/  LDSM.16.M88.4 R16, [R136+UR5+0xb800] ;  /* 0x00b800058810783b */ /* 0x000eec0008000200 */
[----:B------:R-:W-:Y:S01]  /*1b010*/  MUFU.TANH R183, R183 ;  /* 0x000000b700b77308 */ /* 0x000fe20000002400 */
[C---:B----4-:R-:W-:Y:S01]  /*1b020*/  HMMA.16816.F32 R160, R156.reuse, R24, R152 ;  /* 0x000000189ca0723c */ /* 0x050fe20000001898 */
[----:B------:R-:W-:Y:S06]  /*1b030*/  LDSM.16.M88.4 R152, [R137+0x9000] ;  /* 0x009000008998783b */ /* 0x000fec0000000200 */
[----:B------:R-:W4:Y:S01]  /*1b040*/  MUFU.TANH R182, R182 ;  /* 0x000000b600b67308 */ /* 0x000f220000002400 */
[----:B------:R-:W-:Y:S01]  /*1b050*/  HMMA.16816.F32 R148, R156, R26, R148 ;  /* 0x0000001a9c94723c */ /* 0x000fe20000001894 */
[----:B------:R-:W-:Y:S06]  /*1b060*/  LDSM.16.M88.4 R24, [R137+0xa000] ;  /* 0x00a000008918783b */ /* 0x000fec0000000200 */
[----:B------:R5:W-:Y:S01]  /*1b070*/  MUFU.TANH R212, R45 ;  /* 0x0000002d00d47308 */ /* 0x000be20000002400 */
[C---:B-1----:R-:W-:Y:S07]  /*1b080*/  HMMA.16816.F32 R144, R164.reuse, R12, R144 ;  /* 0x0000000ca490723c */ /* 0x042fee0000001890 */
[----:B------:R-:W1:Y:S01]  /*1b090*/  MUFU.TANH R213, R46 ;  /* 0x0000002e00d57308 */ /* 0x000e620000002400 */
[----:B------:R-:W-:Y:S01]  /*1b0a0*/  HMMA.16816.F32 R140, R164, R14, R140 ;  /* 0x0000000ea48c723c */ /* 0x000fe2000000188c */
[----:B------:R-:W4:Y:S06]  /*1b0b0*/  LDSM.16.M88.4 R12, [R62+0xa800] ;  /* 0x00a800003e0c783b */ /* 0x000f2c0000000200 */
[----:B------:R1:W1:Y:S01]  /*1b0c0*/  MUFU.TANH R207, R47 ;  /* 0x0000002f00cf7308 */ /* 0x0002620000002400 */
[C---:B--2---:R-:W-:Y:S07]  /*1b0d0*/  HMMA.16816.F32 R64, R156.reuse, R4, R64 ;  /* 0x000000049c40723c */ /* 0x044fee0000001840 */
[----:B------:R-:W2:Y:S01]  /*1b0e0*/  MUFU.TANH R205, R205 ;  /* 0x000000cd00cd7308 */ /* 0x000ea20000002400 */
[----:B------:R-:W-:Y:S01]  /*1b0f0*/  HMMA.16816.F32 R56, R156, R6, R56 ;  /* 0x000000069c38723c */ /* 0x000fe20000001838 */
[----:B------:R-:W5:Y:S06]  /*1b100*/  LDSM.16.M88.4 R4, [R63+0xa800] ;  /* 0x00a800003f04783b */ /* 0x000f6c0000000200 */
[----:B------:R-:W2:Y:S01]  /*1b110*/  MUFU.TANH R215, R215 ;  /* 0x000000d700d77308 */ /* 0x000ea20000002400 */
[C---:B---3--:R-:W-:Y:S08]  /*1b120*/  HMMA.16816.F32 R36, R168.reuse, R16, R36 ;  /* 0x00000010a824723c */ /* 0x048ff00000001824 */
[----:B------:R-:W-:Y:S01]  /*1b130*/  HMMA.16816.F32 R32, R168, R18, R32 ;  /* 0x00000012a820723c */ /* 0x000fe20000001820 */
[----:B------:R-:W3:Y:S07]  /*1b140*/  LDSM.16.M88.4 R16, [R62+0xb000] ;  /* 0x00b000003e10783b */ /* 0x000eee0000000200 */
[----:B------:R-:W-:Y:S08]  /*1b150*/  HMMA.16816.F32 R64, R164, R8, R64 ;  /* 0x00000008a440723c */ /* 0x000ff00000001840 */
[C---:B----4-:R-:W-:Y:S08]  /*1b160*/  HMMA.16816.F32 R52, R156.reuse, R12, R52 ;  /* 0x0000000c9c34723c */ /* 0x050ff00000001834 */
[----:B------:R-:W-:Y:S01]  /*1b170*/  HMMA.16816.F32 R48, R156, R14, R48 ;  /* 0x0000000e9c30723c */ /* 0x000fe20000001830 */
[----:B------:R-:W4:Y:S07]  /*1b180*/  LDSM.16.M88.4 R12, [R63+0xb000] ;  /* 0x00b000003f0c783b */ /* 0x000f2e0000000200 */
[C---:B------:R-:W-:Y:S01]  /*1b190*/  HMMA.16816.F32 R56, R164.reuse, R10, R56 ;  /* 0x0000000aa438723c */ /* 0x040fe20000001838 */
[----:B------:R-:W2:Y:S07]  /*1b1a0*/  LDSM.16.M88.4 R8, [R137+0xa800] ;  /* 0x00a800008908783b */ /* 0x000eae0000000200 */
[----:B-----5:R-:W-:Y:S01]  /*1b1b0*/  HMMA.16816.F32 R52, R164, R4, R52 ;  /* 0x00000004a434723c */ /* 0x020fe20000001834 */
[----:B------:R-:W-:-:S05]  /*1b1c0*/  IMAD.SHL.U32 R4, R139, 0x2, RZ ;  /* 0x000000028b047824 */ /* 0x000fca00078e00ff */
[----:B------:R-:W-:Y:S02]  /*1b1d0*/  LOP3.LUT R4, R4, 0x6, RZ, 0xc0, !PT ;  /* 0x0000000604047812 */ /* 0x000fe400078ec0ff */
[----:B------:R-:W-:Y:S08]  /*1b1e0*/  HMMA.16816.F32 R40, R168, R30, R40 ;  /* 0x0000001ea828723c */ /* 0x000ff00000001828 */
[----:B---3--:R-:W-:Y:S01]  /*1b1f0*/  HMMA.16816.F32 R172, R156, R16, R172 ;  /* 0x000000109cac723c */ /* 0x008fe200000018ac */
[----:B------:R-:W-:-:S04]  /*1b200*/  IMAD R16, R61, 0x80, R4 ;  /* 0x000000803d107824 */ /* 0x000fc800078e0204 */
[C---:B------:R-:W-:Y:S02]  /*1b210*/  VIADD R5, R16.reuse, 0xffffff00 ;  /* 0xffffff0010057836 */ /* 0x040fe40000000000 */
[C---:B------:R-:W-:Y:S01]  /*1b220*/  VIADD R45, R16.reuse, 0xffffff11 ;  /* 0xffffff11102d7836 */ /* 0x040fe20000000000 */
[----:B------:R-:W-:Y:S01]  /*1b230*/  HMMA.16816.F32 R160, R164, R20, R160 ;  /* 0x00000014a4a0723c */ /* 0x000fe200000018a0 */
[C---:B-1----:R-:W-:Y:S01]  /*1b240*/  VIADD R47, R16.reuse, 0xffffff21 ;  /* 0xffffff21102f7836 */ /* 0x042fe20000000000 */
[C---:B------:R-:W-:Y:S02]  /*1b250*/  ISETP.GE.AND P4, PT, R5.reuse, R60, PT ;  /* 0x0000003c0500720c */ /* 0x040fe40003f86270 */
[----:B------:R-:W-:Y:S01]  /*1b260*/  ISETP.GE.AND P1, PT, R5, R2, PT ;  /* 0x000000020500720c */ /* 0x000fe20003f26270 */
[----:B------:R-:W-:-:S03]  /*1b270*/  VIADD R5, R16, 0xffffff01 ;  /* 0xffffff0110057836 */ /* 0x000fc60000000000 */
[C---:B------:R-:W-:Y:S01]  /*1b280*/  HMMA.16816.F32 R48, R164.reuse, R6, R48 ;  /* 0x00000006a430723c */ /* 0x040fe20000001830 */
[----:B------:R-:W-:Y:S01]  /*1b290*/  VIADD R7, R16, 0xffffff08 ;  /* 0xffffff0810077836 */ /* 0x000fe20000000000 */
[-C--:B------:R-:W-:Y:S02]  /*1b2a0*/  ISETP.GE.AND P5, PT, R5, R60.reuse, PT ;  /* 0x0000003c0500720c */ /* 0x080fe40003fa6270 */
[----:B------:R-:W-:Y:S02]  /*1b2b0*/  FSEL R17, R182, -INF , !P1 ;  /* 0xff800000b6117808 */ /* 0x000fe40004800000 */
[----:B------:R-:W-:Y:S02]  /*1b2c0*/  ISETP.GE.AND P1, PT, R7, R60, PT ;  /* 0x0000003c0700720c */ /* 0x000fe40003f26270 */
[----:B------:R-:W-:Y:S01]  /*1b2d0*/  HMMA.16816.F32 R148, R164, R22, R148 ;  /* 0x00000016a494723c */ /* 0x000fe20000001894 */
[----:B------:R-:W1:Y:S01]  /*1b2e0*/  LDSM.16.M88.4 R20, [R137+0x9800] ;  /* 0x009800008914783b */ /* 0x000e620000000200 */
[----:B------:R-:W-:-:S06]  /*1b2f0*/  FSEL R30, R184, -INF , !P1 ;  /* 0xff800000b81e7808 */ /* 0x000fcc0004800000 */
[----:B------:R-:W-:Y:S01]  /*1b300*/  HMMA.16816.F32 R40, R156, R18, R40 ;  /* 0x000000129c28723c */ /* 0x000fe20000001828 */
[----:B------:R-:W-:Y:S02]  /*1b310*/  FSEL R18, R180, -INF , !P4 ;  /* 0xff800000b4127808 */ /* 0x000fe40006000000 */
[----:B------:R-:W-:-:S04]  /*1b320*/  ISETP.GE.AND P4, PT, R5, R2, PT ;  /* 0x000000020500720c */ /* 0x000fc80003f86270 */
[----:B------:R-:W-:Y:S01]  /*1b330*/  FSEL R19, R183, -INF , !P4 ;  /* 0xff800000b7137808 */ /* 0x000fe20006000000 */
[----:B----4-:R-:W-:Y:S01]  /*1b340*/  HMMA.16816.F32 R172, R164, R12, R172 ;  /* 0x0000000ca4ac723c */ /* 0x010fe200000018ac */
[----:B------:R-:W-:-:S05]  /*1b350*/  VIADD R13, R16, 0xffffff09 ;  /* 0xffffff09100d7836 */ /* 0x000fca0000000000 */
[----:B------:R-:W-:Y:S02]  /*1b360*/  ISETP.GE.AND P4, PT, R13, R60, PT ;  /* 0x0000003c0d00720c */ /* 0x000fe40003f86270 */
[C---:B------:R-:W-:Y:S01]  /*1b370*/  HMMA.16816.F32 R56, R176.reuse, R26, R56 ;  /* 0x0000001ab038723c */ /* 0x040fe20000001838 */
[----:B------:R-:W-:Y:S02]  /*1b380*/  FSEL R26, R181, -INF , !P5 ;  /* 0xff800000b51a7808 */ /* 0x000fe40006800000 */
[-C--:B------:R-:W-:Y:S02]  /*1b390*/  ISETP.GE.AND P5, PT, R7, R2.reuse, PT ;  /* 0x000000020700720c */ /* 0x080fe40003fa6270 */
[----:B------:R-:W-:Y:S01]  /*1b3a0*/  FSEL R44, R185, -INF , !P4 ;  /* 0xff800000b92c7808 */ /* 0x000fe20006000000 */
[----:B------:R-:W3:Y:S01]  /*1b3b0*/  LDSM.16.M88.4 R4, [R137+0xb000] ;  /* 0x00b000008904783b */ /* 0x000ee20000000200 */
[----:B------:R-:W-:Y:S01]  /*1b3c0*/  ISETP.GE.AND P1, PT, R13, R2, PT ;  /* 0x000000020d00720c */ /* 0x000fe20003f26270 */
[----:B--2---:R-:W-:Y:S01]  /*1b3d0*/  HMMA.16816.F32 R52, R176, R8, R52 ;  /* 0x00000008b034723c */ /* 0x004fe20000001834 */
[----:B------:R-:W-:-:S02]  /*1b3e0*/  VIADD R9, R16, 0xffffff10 ;  /* 0xffffff1010097836 */ /* 0x000fc40000000000 */
[----:B------:R-:W-:Y:S01]  /*1b3f0*/  FSEL R27, R187, -INF , !P1 ;  /* 0xff800000bb1b7808 */ /* 0x000fe20004800000 */
[----:B------:R-:W-:Y:S01]  /*1b400*/  VIADD R13, R16, 0xffffff18 ;  /* 0xffffff18100d7836 */ /* 0x000fe20000000000 */
[----:B------:R-:W-:Y:S02]  /*1b410*/  ISETP.GE.AND P1, PT, R45, R60, PT ;  /* 0x0000003c2d00720c */ /* 0x000fe40003f26270 */
[C---:B------:R-:W-:Y:S01]  /*1b420*/  ISETP.GE.AND P4, PT, R9.reuse, R2, PT ;  /* 0x000000020900720c */ /* 0x040fe20003f86270 */
[C---:B------:R-:W-:Y:S01]  /*1b430*/  HMMA.16816.F32 R64, R176.reuse, R24, R64 ;  /* 0x00000018b040723c */ /* 0x040fe20000001840 */
[----:B------:R-:W-:Y:S02]  /*1b440*/  FSEL R25, R186, -INF , !P5 ;  /* 0xff800000ba197808 */ /* 0x000fe40006800000 */
[----:B------:R-:W-:Y:S01]  /*1b450*/  ISETP.GE.AND P5, PT, R9, R60, PT ;  /* 0x0000003c0900720c */ /* 0x000fe20003fa6270 */
[----:B------:R-:W-:Y:S01]  /*1b460*/  FMUL.FTZ R57, R57, UR4 ;  /* 0x0000000439397c20 */ /* 0x000fe20008410000 */
[----:B------:R-:W-:Y:S01]  /*1b470*/  FSEL R213, R213, -INF , !P4 ;  /* 0xff800000d5d57808 */ /* 0x000fe20006000000 */
[----:B------:R-:W-:Y:S01]  /*1b480*/  FMUL.FTZ R58, R58, UR4 ;  /* 0x000000043a3a7c20 */ /* 0x000fe20008410000 */
[----:B------:R-:W-:Y:S01]  /*1b490*/  FSEL R214, R214, -INF , !P5 ;  /* 0xff800000d6d67808 */ /* 0x000fe20006800000 */
[C---:B------:R-:W-:Y:S01]  /*1b4a0*/  HMMA.16816.F32 R160, R176.reuse, R152, R160 ;  /* 0x00000098b0a0723c */ /* 0x040fe200000018a0 */
[----:B------:R-:W-:Y:S01]  /*1b4b0*/  ISETP.GE.AND P5, PT, R45, R2, PT ;  /* 0x000000022d00720c */ /* 0x000fe20003fa6270 */
[----:B------:R-:W-:Y:S01]  /*1b4c0*/  FMUL.FTZ R56, R56, UR4 ;  /* 0x0000000438387c20 */ /* 0x000fe20008410000 */
[----:B------:R-:W-:Y:S01]  /*1b4d0*/  FSEL R212, R212, -INF , !P1 ;  /* 0xff800000d4d47808 */ /* 0x000fe20004800000 */
[----:B------:R-:W-:Y:S01]  /*1b4e0*/  MUFU.TANH R190, R57 ;  /* 0x0000003900be7308 */ /* 0x000fe20000002400 */
[----:B------:R-:W-:Y:S01]  /*1b4f0*/  ISETP.GE.AND P4, PT, R13, R60, PT ;  /* 0x0000003c0d00720c */ /* 0x000fe20003f86270 */
[----:B------:R-:W-:Y:S01]  /*1b500*/  FMUL.FTZ R31, R59, UR4 ;  /* 0x000000043b1f7c20 */ /* 0x000fe20008410000 */
[----:B------:R-:W-:Y:S01]  /*1b510*/  ISETP.GE.AND P1, PT, R13, R2, PT ;  /* 0x000000020d00720c */ /* 0x000fe20003f26270 */
[C---:B------:R-:W-:Y:S01]  /*1b520*/  HMMA.16816.F32 R48, R176.reuse, R10, R48 ;  /* 0x0000000ab030723c */ /* 0x040fe20000001830 */
[----:B------:R-:W2:Y:S01]  /*1b530*/  LDSM.16.M88.4 R8, [R62+0xb800] ;  /* 0x00b800003e08783b */ /* 0x000ea20000000200 */
[----:B------:R-:W-:Y:S01]  /*1b540*/  FSEL R207, R207, -INF , !P5 ;  /* 0xff800000cfcf7808 */ /* 0x000fe20006800000 */
[----:B------:R-:W-:Y:S01]  /*1b550*/  VIADD R13, R16, 0xffffff20 ;  /* 0xffffff20100d7836 */ /* 0x000fe20000000000 */
[----:B------:R-:W-:Y:S01]  /*1b560*/  FSEL R218, R218, -INF , !P4 ;  /* 0xff800000dada7808 */ /* 0x000fe20006000000 */
[----:B------:R-:W-:Y:S01]  /*1b570*/  FMUL.FTZ R65, R65, UR4 ;  /* 0x0000000441417c20 */ /* 0x000fe20008410000 */
[----:B------:R-:W-:Y:S01]  /*1b580*/  FSEL R205, R205, -INF , !P1 ;  /* 0xff800000cdcd7808 */ /* 0x000fe20004800000 */
[----:B------:R-:W-:Y:S01]  /*1b590*/  FMUL.FTZ R66, R66, UR4 ;  /* 0x0000000442427c20 */ /* 0x000fe20008410000 */
[----:B------:R-:W-:Y:S01]  /*1b5a0*/  HMMA.16816.F32 R148, R176, R154, R148 ;  /* 0x0000009ab094723c */ /* 0x000fe20000001894 */
[----:B------:R-:W-:Y:S01]  /*1b5b0*/  ISETP.GE.AND P1, PT, R13, R60, PT ;  /* 0x0000003c0d00720c */ /* 0x000fe20003f26270 */
[----:B------:R-:W-:Y:S01]  /*1b5c0*/  FMUL.FTZ R64, R64, UR4 ;  /* 0x0000000440407c20 */ /* 0x000fe20008410000 */
[----:B------:R-:W-:Y:S01]  /*1b5d0*/  FMUL.FTZ R160, R160, UR4 ;  /* 0x00000004a0a07c20 */ /* 0x000fe20008410000 */
[----:B------:R-:W-:Y:S01]  /*1b5e0*/  FMUL.FTZ R28, R161, UR4 ;  /* 0x00000004a11c7c20 */ /* 0x000fe20008410000 */
[----:B------:R-:W-:Y:S01]  /*1b5f0*/  FMUL.FTZ R162, R162, UR4 ;  /* 0x00000004a2a27c20 */ /* 0x000fe20008410000 */
[----:B------:R-:W-:Y:S01]  /*1b600*/  FMUL.FTZ R163, R163, UR4 ;  /* 0x00000004a3a37c20 */ /* 0x000fe20008410000 */
[----:B------:R-:W4:Y:S01]  /*1b610*/  MUFU.TANH R202, R160 ;  /* 0x000000a000ca7308 */ /* 0x000f220000002400 */
[----:B------:R-:W-:Y:S01]  /*1b620*/  HMMA.16816.F32 R40, R164, R14, R40 ;  /* 0x0000000ea428723c */ /* 0x000fe20000001828 */
[----:B------:R-:W-:-:S02]  /*1b630*/  VIADD R15, R16, 0xffffff19 ;  /* 0xffffff19100f7836 */ /* 0x000fc40000000000 */
[----:B------:R-:W-:Y:S01]  /*1b640*/  FMUL.FTZ R67, R67, UR4 ;  /* 0x0000000443437c20 */ /* 0x000fe20008410000 */
[----:B------:R-:W-:Y:S01]  /*1b650*/  FMUL.FTZ R46, R49, UR4 ;  /* 0x00000004312e7c20 */ /* 0x000fe20008410000 */
[----:B------:R-:W-:Y:S02]  /*1b660*/  VIADD R49, R16, 0xffffff31 ;  /* 0xffffff3110317836 */ /* 0x000fe40000000000 */
[----:B------:R-:W-:Y:S01]  /*1b670*/  FMUL.FTZ R52, R52, UR4 ;  /* 0x0000000434347c20 */ /* 0x000fe20008410000 */
[C---:B------:R-:W-:Y:S01]  /*1b680*/  ISETP.GE.AND P5, PT, R15.reuse, R60, PT ;  /* 0x0000003c0f00720c */ /* 0x040fe20003fa6270 */
[----:B------:R-:W5:Y:S01]  /*1b690*/  MUFU.TANH R28, R28 ;  /* 0x0000001c001c7308 */ /* 0x000f620000002400 */
[C---:B-1----:R-:W-:Y:S01]  /*1b6a0*/  HMMA.16816.F32 R144, R176.reuse, R20, R144 ;  /* 0x00000014b090723c */ /* 0x042fe20000001890 */
[-C--:B------:R-:W-:Y:S01]  /*1b6b0*/  ISETP.GE.AND P4, PT, R15, R2.reuse, PT ;  /* 0x000000020f00720c */ /* 0x080fe20003f86270 */
[----:B------:R-:W-:Y:S01]  /*1b6c0*/  FMUL.FTZ R54, R54, UR4 ;  /* 0x0000000436367c20 */ /* 0x000fe20008410000 */
[----:B------:R-:W-:Y:S01]  /*1b6d0*/  FMUL.FTZ R20, R149, UR4 ;  /* 0x0000000495147c20 */ /* 0x000fe20008410000 */
[----:B------:R-:W-:Y:S01]  /*1b6e0*/  FMUL.FTZ R150, R150, UR4 ;  /* 0x0000000496967c20 */ /* 0x000fe20008410000 */
[----:B------:R-:W-:Y:S01]  /*1b6f0*/  FSEL R206, R206, -INF , !P5 ;  /* 0xff800000cece7808 */ /* 0x000fe20006800000 */
[----:B------:R-:W-:Y:S01]  /*1b700*/  FMUL.FTZ R148, R148, UR4 ;  /* 0x0000000494947c20 */ /* 0x000fe20008410000 */
[----:B------:R-:W1:Y:S01]  /*1b710*/  MUFU.TANH R201, R162 ;  /* 0x000000a200c97308 */ /* 0x000e620000002400 */
[----:B------:R-:W-:Y:S01]  /*1b720*/  ISETP.GE.AND P5, PT, R13, R2, PT ;  /* 0x000000020d00720c */ /* 0x000fe20003fa6270 */
[C---:B------:R-:W-:Y:S01]  /*1b730*/  HMMA.16816.F32 R140, R176.reuse, R22, R140 ;  /* 0x00000016b08c723c */ /* 0x040fe2000000188c */
[----:B------:R-:W1:Y:S01]  /*1b740*/  LDSM.16.M88.4 R12, [R63+0xb800] ;  /* 0x00b800003f0c783b */ /* 0x000e620000000200 */
[----:B------:R-:W-:Y:S01]  /*1b750*/  FSEL R215, R215, -INF , !P4 ;  /* 0xff800000d7d77808 */ /* 0x000fe20006000000 */
[----:B------:R-:W-:Y:S01]  /*1b760*/  FMUL.FTZ R21, R151, UR4 ;  /* 0x0000000497157c20 */ /* 0x000fe20008410000 */
[----:B------:R-:W-:Y:S01]  /*1b770*/  ISETP.GE.AND P4, PT, R47, R60, PT ;  /* 0x0000003c2f00720c */ /* 0x000fe20003f86270 */
[----:B------:R-:W-:Y:S01]  /*1b780*/  FMUL.FTZ R45, R55, UR4 ;  /* 0x00000004372d7c20 */ /* 0x000fe20008410000 */
[----:B------:R-:W1:Y:S01]  /*1b790*/  MUFU.TANH R203, R163 ;  /* 0x000000a300cb7308 */ /* 0x000e620000002400 */
[----:B----4-:R-:W-:Y:S01]  /*1b7a0*/  FSEL R202, R202, -INF , !P1 ;  /* 0xff800000caca7808 */ /* 0x010fe20004800000 */
[----:B---3--:R-:W-:Y:S01]  /*1b7b0*/  HMMA.16816.F32 R172, R176, R4, R172 ;  /* 0x00000004b0ac723c */ /* 0x008fe200000018ac */
[----:B------:R-:W-:Y:S01]  /*1b7c0*/  VIADD R5, R16, 0xffffff28 ;  /* 0xffffff2810057836 */ /* 0x000fe20000000000 */
[-C--:B------:R-:W-:Y:S01]  /*1b7d0*/  ISETP.GE.AND P1, PT, R47, R2.reuse, PT ;  /* 0x000000022f00720c */ /* 0x080fe20003f26270 */
[----:B------:R-:W-:Y:S01]  /*1b7e0*/  FMUL.FTZ R144, R144, UR4 ;  /* 0x0000000490907c20 */ /* 0x000fe20008410000 */
[----:B-----5:R-:W-:Y:S01]  /*1b7f0*/  FSEL R170, R28, -INF , !P4 ;  /* 0xff8000001caa7808 */ /* 0x020fe20006000000 */
[----:B------:R-:W-:Y:S01]  /*1b800*/  FMUL.FTZ R22, R145, UR4 ;  /* 0x0000000491167c20 */ /* 0x000fe20008410000 */
[----:B------:R-:W3:Y:S01]  /*1b810*/  MUFU.TANH R20, R20 ;  /* 0x0000001400147308 */ /* 0x000ee20000002400 */
[----:B------:R-:W-:Y:S01]  /*1b820*/  ISETP.GE.AND P4, PT, R5, R2, PT ;  /* 0x000000020500720c */ /* 0x000fe20003f86270 */
[----:B--2---:R-:W-:Y:S01]  /*1b830*/  HMMA.16816.F32 R36, R156, R8, R36 ;  /* 0x000000089c24723c */ /* 0x004fe20000001824 */
[C---:B------:R-:W-:Y:S01]  /*1b840*/  VIADD R9, R16.reuse, 0xffffff29 ;  /* 0xffffff2910097836 */ /* 0x040fe20000000000 */
[----:B-1----:R-:W-:Y:S01]  /*1b850*/  FSEL R201, R201, -INF , !P5 ;  /* 0xff800000c9c97808 */ /* 0x002fe20006800000 */
[----:B------:R-:W-:Y:S01]  /*1b860*/  FMUL.FTZ R23, R147, UR4 ;  /* 0x0000000493177c20 */ /* 0x000fe20008410000 */
[-C--:B------:R-:W-:Y:S01]  /*1b870*/  ISETP.GE.AND P5, PT, R5, R60.reuse, PT ;  /* 0x0000003c0500720c */ /* 0x080fe20003fa6270 */
[----:B------:R-:W-:Y:S01]  /*1b880*/  VIADD R5, R16, 0xffffff30 ;  /* 0xffffff3010057836 */ /* 0x000fe20000000000 */
[----:B------:R-:W1:Y:S01]  /*1b890*/  MUFU.TANH R199, R150 ;  /* 0x0000009600c77308 */ /* 0x000e620000002400 */
[----:B------:R-:W-:Y:S01]  /*1b8a0*/  FMUL.FTZ R146, R146, UR4 ;  /* 0x0000000492927c20 */ /* 0x000fe20008410000 */
[----:B------:R-:W-:Y:S01]  /*1b8b0*/  FSEL R203, R203, -INF , !P1 ;  /* 0xff800000cbcb7808 */ /* 0x000fe20004800000 */
[----:B------:R-:W-:Y:S01]  /*1b8c0*/  FMUL.FTZ R24, R141, UR4 ;  /* 0x000000048d187c20 */ /* 0x000fe20008410000 */
[----:B------:R-:W-:Y:S01]  /*1b8d0*/  ISETP.GE.AND P1, PT, R9, R60, PT ;  /* 0x0000003c0900720c */ /* 0x000fe20003f26270 */
[----:B------:R-:W-:Y:S01]  /*1b8e0*/  FMUL.FTZ R29, R142, UR4 ;  /* 0x000000048e1d7c20 */ /* 0x000fe20008410000 */
[----:B------:R-:W-:Y:S01]  /*1b8f0*/  HMMA.16816.F32 R40, R176, R6, R40 ;  /* 0x00000006b028723c */ /* 0x000fe20000001828 */
[----:B------:R-:W-:Y:S01]  /*1b900*/  FMUL.FTZ R140, R140, UR4 ;  /* 0x000000048c8c7c20 */ /* 0x000fe20008410000 */
[----:B------:R-:W2:Y:S01]  /*1b910*/  MUFU.TANH R204, R148 ;  /* 0x0000009400cc7308 */ /* 0x000ea20000002400 */
[----:B------:R-:W-:Y:S01]  /*1b920*/  FMUL.FTZ R143, R143, UR4 ;  /* 0x000000048f8f7c20 */ /* 0x000fe20008410000 */
[----:B---3--:R-:W-:Y:S01]  /*1b930*/  FSEL R168, R20, -INF , !P1 ;  /* 0xff80000014a87808 */ /* 0x008fe20004800000 */
[C---:B------:R-:W-:Y:S01]  /*1b940*/  VIADD R47, R16.reuse, 0xffffff38 ;  /* 0xffffff38102f7836 */ /* 0x040fe20000000000 */
[----:B------:R-:W-:Y:S01]  /*1b950*/  ISETP.GE.AND P1, PT, R5, R2, PT ;  /* 0x000000020500720c */ /* 0x000fe20003f26270 */
[----:B------:R-:W-:Y:S01]  /*1b960*/  FMUL.FTZ R53, R53, UR4 ;  /* 0x0000000435357c20 */ /* 0x000fe20008410000 */
[----:B------:R-:W-:Y:S01]  /*1b970*/  HMMA.16816.F32 R32, R156, R10, R32 ;  /* 0x0000000a9c20723c */ /* 0x000fe20000001820 */
[----:B------:R-:W-:Y:S01]  /*1b980*/  VIADD R11, R16, 0xffffff48 ;  /* 0xffffff48100b7836 */ /* 0x000fe20000000000 */
[----:B------:R-:W3:Y:S01]  /*1b990*/  MUFU.TANH R21, R21 ;  /* 0x0000001500157308 */ /* 0x000ee20000002400 */
[----:B------:R-:W-:Y:S01]  /*1b9a0*/  FMUL.FTZ R48, R48, UR4 ;  /* 0x0000000430307c20 */ /* 0x000fe20008410000 */
[----:B-1----:R-:W-:Y:S01]  /*1b9b0*/  FSEL R199, R199, -INF , !P4 ;  /* 0xff800000c7c77808 */ /* 0x002fe20006000000 */
[----:B------:R-:W-:Y:S01]  /*1b9c0*/  FMUL.FTZ R50, R50, UR4 ;  /* 0x0000000432327c20 */ /* 0x000fe20008410000 */
[----:B------:R-:W-:Y:S01]  /*1b9d0*/  ISETP.GE.AND P4, PT, R5, R60, PT ;  /* 0x0000003c0500720c */ /* 0x000fe20003f86270 */
[----:B------:R-:W-:Y:S01]  /*1b9e0*/  FMUL.FTZ R51, R51, UR4 ;  /* 0x0000000433337c20 */ /* 0x000fe20008410000 */
[----:B------:R-:W1:Y:S01]  /*1b9f0*/  LDSM.16.M88.4 R4, [R137+0xb800] ;  /* 0x00b800008904783b */ /* 0x000e620000000200 */
[C---:B------:R-:W-:Y:S01]  /*1ba00*/  HMMA.16816.F32 R36, R164.reuse, R12, R36 ;  /* 0x0000000ca424723c */ /* 0x040fe20000001824 */
[----:B------:R-:W4:Y:S01]  /*1ba10*/  MUFU.TANH R198, R144 ;  /* 0x0000009000c67308 */ /* 0x000f220000002400 */
[----:B------:R-:W-:Y:S01]  /*1ba20*/  VIADD R13, R16, 0xffffff40 ;  /* 0xffffff40100d7836 */ /* 0x000fe20000000000 */
[----:B--2---:R-:W-:Y:S01]  /*1ba30*/  FSEL R204, R204, -INF , !P5 ;  /* 0xff800000cccc7808 */ /* 0x004fe20006800000 */
[----:B------:R-:W-:Y:S01]  /*1ba40*/  FMUL.FTZ R163, R174, UR4 ;  /* 0x00000004aea37c20 */ /* 0x000fe20008410000 */
[----:B------:R-:W-:Y:S01]  /*1ba50*/  ISETP.GE.AND P5, PT, R9, R2, PT ;  /* 0x000000020900720c */ /* 0x000fe20003fa6270 */
[----:B------:R-:W-:Y:S01]  /*1ba60*/  FMUL.FTZ R9, R172, UR4 ;  /* 0x00000004ac097c20 */ /* 0x000fe20008410000 */
[----:B------:R-:W-:Y:S01]  /*1ba70*/  FMUL.FTZ R161, R175, UR4 ;  /* 0x00000004afa17c20 */ /* 0x000fe20008410000 */
[----:B------:R-:W-:Y:S01]  /*1ba80*/  FMUL.FTZ R162, R173, UR4 ;  /* 0x00000004ada27c20 */ /* 0x000fe20008410000 */
[----:B------:R-:W2:Y:S01]  /*1ba90*/  MUFU.TANH R22, R22 ;  /* 0x0000001600167308 */ /* 0x000ea20000002400 */
[----:B------:R-:W-:Y:S01]  /*1baa0*/  FMUL.FTZ R40, R40, UR4 ;  /* 0x0000000428287c20 */ /* 0x000fe20008410000 */
[----:B---3--:R-:W-:Y:S01]  /*1bab0*/  FSEL R169, R21, -INF , !P5 ;  /* 0xff80000015a97808 */ /* 0x008fe20006800000 */
[----:B------:R-:W-:Y:S01]  /*1bac0*/  VIADD R21, R16, 0xffffff39 ;  /* 0xffffff3910157836 */ /* 0x000fe20000000000 */
[----:B------:R-:W-:Y:S01]  /*1bad0*/  ISETP.GE.AND P5, PT, R49, R60, PT ;  /* 0x0000003c3100720c */ /* 0x000fe20003fa6270 */
[----:B------:R-:W-:Y:S01]  /*1bae0*/  HMMA.16816.F32 R32, R164, R14, R32 ;  /* 0x0000000ea420723c */ /* 0x000fe20000001820 */
[----:B------:R-:W-:Y:S01]  /*1baf0*/  FMUL.FTZ R42, R42, UR4 ;  /* 0x000000042a2a7c20 */ /* 0x000fe20008410000 */
[----:B------:R-:W-:Y:S01]  /*1bb00*/  FMUL.FTZ R43, R43, UR4 ;  /* 0x000000042b2b7c20 */ /* 0x000fe20008410000 */
[----:B------:R-:W3:Y:S01]  /*1bb10*/  MUFU.TANH R23, R23 ;  /* 0x0000001700177308 */ /* 0x000ee20000002400 */
[----:B------:R-:W-:Y:S01]  /*1bb20*/  FMUL.FTZ R41, R41, UR4 ;  /* 0x0000000429297c20 */ /* 0x000fe20008410000 */
[----:B----4-:R-:W-:Y:S01]  /*1bb30*/  FSEL R198, R198, -INF , !P4 ;  /* 0xff800000c6c67808 */ /* 0x010fe20006000000 */
[----:B------:R-:W-:Y:S01]  /*1bb40*/  VIADD R63, R61, 0xfffffffe ;  /* 0xfffffffe3d3f7836 */ /* 0x000fe20000000000 */
[----:B------:R-:W-:Y:S01]  /*1bb50*/  ISETP.GE.AND P4, PT, R49, R2, PT ;  /* 0x000000023100720c */ /* 0x000fe20003f86270 */
[----:B------:R-:W-:-:S04]  /*1bb60*/  DEPBAR.LE SB0, 0x0 ;  /* 0x000080000000791a */ /* 0x000fc80000000000 */
[----:B------:R-:W4:Y:S01]  /*1bb70*/  MUFU.TANH R197, R146 ;  /* 0x0000009200c57308 */ /* 0x000f220000002400 */
[----:B--2---:R-:W-:Y:S02]  /*1bb80*/  FSEL R186, R22, -INF , !P5 ;  /* 0xff80000016ba7808 */ /* 0x004fe40006800000 */
[----:B------:R-:W-:-:S05]  /*1bb90*/  ISETP.GE.AND P5, PT, R47, R2, PT ;  /* 0x000000022f00720c */ /* 0x000fca0003fa6270 */
[----:B------:R-:W2:Y:S01]  /*1bba0*/  MUFU.TANH R24, R24 ;  /* 0x0000001800187308 */ /* 0x000ea20000002400 */
[----:B---3--:R-:W-:Y:S02]  /*1bbb0*/  FSEL R185, R23, -INF , !P4 ;  /* 0xff80000017b97808 */ /* 0x008fe40006000000 */
[----:B------:R-:W-:Y:S01]  /*1bbc0*/  ISETP.GE.AND P4, PT, R21, R60, PT ;  /* 0x0000003c1500720c */ /* 0x000fe20003f86270 */
[----:B-1----:R-:W-:Y:S01]  /*1bbd0*/  HMMA.16816.F32 R36, R176, R4, R36 ;  /* 0x00000004b024723c */ /* 0x002fe20000001824 */
[----:B------:R-:W-:-:S03]  /*1bbe0*/  VIADD R5, R16, 0xffffff50 ;  /* 0xffffff5010057836 */ /* 0x000fc60000000000 */
[----:B------:R-:W1:Y:S01]  /*1bbf0*/  MUFU.TANH R29, R29 ;  /* 0x0000001d001d7308 */ /* 0x000e620000002400 */
[----:B----4-:R-:W-:Y:S02]  /*1bc00*/  FSEL R197, R197, -INF , !P1 ;  /* 0xff800000c5c57808 */ /* 0x010fe40004800000 */
[----:B------:R-:W-:-:S05]  /*1bc10*/  ISETP.GE.AND P1, PT, R47, R60, PT ;  /* 0x0000003c2f00720c */ /* 0x000fca0003f26270 */
[----:B------:R-:W3:Y:S01]  /*1bc20*/  MUFU.TANH R200, R140 ;  /* 0x0000008c00c87308 */ /* 0x000ee20000002400 */
[----:B--2---:R-:W-:Y:S02]  /*1bc30*/  FSEL R172, R24, -INF , !P4 ;  /* 0xff80000018ac7808 */ /* 0x004fe40006000000 */
[----:B------:R-:W-:-:S05]  /*1bc40*/  ISETP.GE.AND P4, PT, R13, R2, PT ;  /* 0x000000020d00720c */ /* 0x000fca0003f86270 */
[----:B------:R-:W2:Y:S01]  /*1bc50*/  MUFU.TANH R195, R143 ;  /* 0x0000008f00c37308 */ /* 0x000ea20000002400 */
[----:B------:R-:W-:Y:S01]  /*1bc60*/  FMUL.FTZ R36, R36, UR4 ;  /* 0x0000000424247c20 */ /* 0x000fe20008410000 */
[----:B-1----:R-:W-:Y:S01]  /*1bc70*/  FSEL R183, R29, -INF , !P5 ;  /* 0xff8000001db77808 */ /* 0x002fe20006800000 */
[----:B------:R-:W-:Y:S01]  /*1bc80*/  FMUL.FTZ R37, R37, UR4 ;  /* 0x0000000425257c20 */ /* 0x000fe20008410000 */
[----:B------:R-:W-:Y:S01]  /*1bc90*/  ISETP.GE.AND P5, PT, R13, R60, PT ;  /* 0x0000003c0d00720c */ /* 0x000fe20003fa6270 */
[----:B------:R-:W-:Y:S02]  /*1bca0*/  VIADD R13, R16, 0xffffff41 ;  /* 0xffffff41100d7836 */ /* 0x000fe40000000000 */
[----:B------:R-:W-:Y:S01]  /*1bcb0*/  FMUL.FTZ R38, R38, UR4 ;  /* 0x0000000426267c20 */ /* 0x000fe20008410000 */
[----:B------:R-:W1:Y:S01]  /*1bcc0*/  MUFU.TANH R194, R65 ;  /* 0x0000004100c27308 */ /* 0x000e620000002400 */
[----:B---3--:R-:W-:Y:S02]  /*1bcd0*/  FSEL R200, R200, -INF , !P1 ;  /* 0xff800000c8c87808 */ /* 0x008fe40004800000 */
[----:B------:R-:W-:-:S05]  /*1bce0*/  ISETP.GE.AND P1, PT, R21, R2, PT ;  /* 0x000000021500720c */ /* 0x000fca0003f26270 */
        /* <DEDUP_REMOVED lines=8> */
[----:B------:R-:W-:Y:S01]  /*1bd70*/  ISETP.GE.AND P4, PT, R11, R60, PT ;  /* 0x0000003c0b00720c */ /* 0x000fe20003f86270 */
[----:B------:R-:W-:-:S04]  /*1bd80*/  VIADD R11, R16, 0xffffff49 ;  /* 0xffffff49100b7836 */ /* 0x000fc80000000000 */
[----:B------:R-:W3:Y:S01]  /*1bd90*/  MUFU.TANH R189, R58 ;  /* 0x0000003a00bd7308 */ /* 0x000ee20000002400 */
[----:B--2---:R-:W-:Y:S02]  /*1bda0*/  FSEL R196, R196, -INF , !P5 ;  /* 0xff800000c4c47808 */ /* 0x004fe40006800000 */
[----:B------:R-:W-:-:S05]  /*1bdb0*/  ISETP.GE.AND P5, PT, R13, R2, PT ;  /* 0x000000020d00720c */ /* 0x000fca0003fa6270 */
[----:B------:R-:W2:Y:S01]  /*1bdc0*/  MUFU.TANH R192, R56 ;  /* 0x0000003800c07308 */ /* 0x000ea20000002400 */
[----:B-1----:R-:W-:Y:S02]  /*1bdd0*/  FSEL R191, R191, -INF , !P5 ;  /* 0xff800000bfbf7808 */ /* 0x002fe40006800000 */
[----:B------:R-:W-:-:S05]  /*1bde0*/  ISETP.GE.AND P5, PT, R11, R60, PT ;  /* 0x0000003c0b00720c */ /* 0x000fca0003fa6270 */
[----:B------:R-:W1:Y:S01]  /*1bdf0*/  MUFU.TANH R31, R31 ;  /* 0x0000001f001f7308 */ /* 0x000e620000002400 */
[----:B------:R-:W-:Y:S02]  /*1be00*/  FSEL R190, R190, -INF , !P5 ;  /* 0xff800000bebe7808 */ /* 0x000fe40006800000 */
[----:B---3--:R-:W-:Y:S02]  /*1be10*/  FSEL R189, R189, -INF , !P1 ;  /* 0xff800000bdbd7808 */ /* 0x008fe40004800000 */
[C---:B------:R-:W-:Y:S02]  /*1be20*/  ISETP.GE.AND P1, PT, R5.reuse, R60, PT ;  /* 0x0000003c0500720c */ /* 0x040fe40003f26270 */
[----:B------:R-:W-:Y:S01]  /*1be30*/  ISETP.GE.AND P5, PT, R5, R2, PT ;  /* 0x000000020500720c */ /* 0x000fe20003fa6270 */
[----:B------:R-:W3:Y:S01]  /*1be40*/  MUFU.TANH R184, R52 ;  /* 0x0000003400b87308 */ /* 0x000ee20000002400 */
[----:B------:R-:W-:Y:S01]  /*1be50*/  VIADD R5, R16, 0xffffff51 ;  /* 0xffffff5110057836 */ /* 0x000fe20000000000 */
[----:B--2---:R-:W-:-:S02]  /*1be60*/  FSEL R192, R192, -INF , !P4 ;  /* 0xff800000c0c07808 */ /* 0x004fc40006000000 */
[----:B------:R-:W-:Y:S01]  /*1be70*/  ISETP.GE.AND P4, PT, R11, R2, PT ;  /* 0x000000020b00720c */ /* 0x000fe20003f86270 */
[----:B------:R-:W-:-:S03]  /*1be80*/  VIADD R11, R16, 0xffffff58 ;  /* 0xffffff58100b7836 */ /* 0x000fc60000000000 */
        /* <DEDUP_REMOVED lines=12> */
[----:B------:R-:W-:Y:S01]  /*1bf50*/  ISETP.GE.AND P4, PT, R11, R2, PT ;  /* 0x000000020b00720c */ /* 0x000fe20003f86270 */
[----:B------:R-:W-:-:S04]  /*1bf60*/  VIADD R11, R16, 0xffffff60 ;  /* 0xffffff60100b7836 */ /* 0x000fc80000000000 */
[----:B------:R-:W1:Y:S01]  /*1bf70*/  MUFU.TANH R46, R46 ;  /* 0x0000002e002e7308 */ /* 0x000e620000002400 */
[----:B---3--:R-:W-:Y:S02]  /*1bf80*/  FSEL R175, R45, -INF , !P1 ;  /* 0xff8000002daf7808 */ /* 0x008fe40004800000 */
[----:B------:R-:W-:-:S05]  /*1bf90*/  ISETP.GE.AND P1, PT, R5, R60, PT ;  /* 0x0000003c0500720c */ /* 0x000fca0003f26270 */
[----:B------:R-:W3:Y:S01]  /*1bfa0*/  MUFU.TANH R8, R50 ;  /* 0x0000003200087308 */ /* 0x000ee20000002400 */
[----:B--2---:R-:W-:Y:S02]  /*1bfb0*/  FSEL R180, R180, -INF , !P5 ;  /* 0xff800000b4b47808 */ /* 0x004fe40006800000 */
[-C--:B------:R-:W-:Y:S02]  /*1bfc0*/  ISETP.GE.AND P5, PT, R5, R2.reuse, PT ;  /* 0x000000020500720c */ /* 0x080fe40003fa6270 */
[----:B------:R-:W-:Y:S03]  /*1bfd0*/  HMMA.16816.F32 R4, R176, R6, R32 ;  /* 0x00000006b004723c */ /* 0x000fe60000001820 */
[----:B------:R-:W2:Y:S01]  /*1bfe0*/  MUFU.TANH R171, R51 ;  /* 0x0000003300ab7308 */ /* 0x000ea20000002400 */
[----:B-1----:R-:W-:Y:S02]  /*1bff0*/  FSEL R174, R46, -INF , !P1 ;  /* 0xff8000002eae7808 */ /* 0x002fe40004800000 */
[----:B------:R-:W-:-:S05]  /*1c000*/  ISETP.GE.AND P1, PT, R11, R2, PT ;  /* 0x000000020b00720c */ /* 0x000fca0003f26270 */
[----:B------:R-:W1:Y:S01]  /*1c010*/  MUFU.TANH R9, R9 ;  /* 0x0000000900097308 */ /* 0x000e620000002400 */
[----:B---3--:R-:W-:Y:S01]  /*1c020*/  FSEL R173, R8, -INF , !P4 ;  /* 0xff80000008ad7808 */ /* 0x008fe20006000000 */
[----:B------:R-:W-:Y:S01]  /*1c030*/  FMUL.FTZ R8, R39, UR4 ;  /* 0x0000000427087c20 */ /* 0x000fe20008410000 */
[----:B------:R-:W-:Y:S01]  /*1c040*/  ISETP.GE.AND P4, PT, R11, R60, PT ;  /* 0x0000003c0b00720c */ /* 0x000fe20003f86270 */
[----:B------:R-:W-:-:S04]  /*1c050*/  VIADD R11, R16, 0xffffff61 ;  /* 0xffffff61100b7836 */ /* 0x000fc80000000000 */
[----:B------:R-:W3:Y:S01]  /*1c060*/  MUFU.TANH R163, R163 ;  /* 0x000000a300a37308 */ /* 0x000ee20000002400 */
[----:B------:R-:W-:Y:S01]  /*1c070*/  FMUL.FTZ R62, R5, UR4 ;  /* 0x00000004053e7c20 */ /* 0x000fe20008410000 */
[----:B--2---:R-:W-:Y:S01]  /*1c080*/  FSEL R171, R171, -INF , !P5 ;  /* 0xff800000abab7808 */ /* 0x004fe20006800000 */
[----:B------:R-:W-:Y:S01]  /*1c090*/  VIADD R5, R16, 0xffffff71 ;  /* 0xffffff7110057836 */ /* 0x000fe20000000000 */
[----:B------:R-:W-:Y:S01]  /*1c0a0*/  ISETP.GE.AND P5, PT, R11, R60, PT ;  /* 0x0000003c0b00720c */ /* 0x000fe20003fa6270 */
[----:B------:R-:W-:Y:S01]  /*1c0b0*/  FMUL.FTZ R4, R4, UR4 ;  /* 0x0000000404047c20 */ /* 0x000fe20008410000 */
[----:B------:R-:W-:Y:S02]  /*1c0c0*/  FMUL.FTZ R6, R6, UR4 ;  /* 0x0000000406067c20 */ /* 0x000fe40008410000 */
[----:B------:R-:W2:Y:S01]  /*1c0d0*/  MUFU.TANH R161, R161 ;  /* 0x000000a100a17308 */ /* 0x000ea20000002400 */
[----:B-1----:R-:W-:Y:S01]  /*1c0e0*/  FSEL R164, R9, -INF , !P4 ;  /* 0xff80000009a47808 */ /* 0x002fe20006000000 */
[C---:B------:R-:W-:Y:S01]  /*1c0f0*/  VIADD R9, R16.reuse, 0xffffff69 ;  /* 0xffffff6910097836 */ /* 0x040fe20000000000 */
[----:B------:R-:W-:Y:S01]  /*1c100*/  ISETP.GE.AND P4, PT, R11, R2, PT ;  /* 0x000000020b00720c */ /* 0x000fe20003f86270 */
[----:B------:R-:W-:-:S04]  /*1c110*/  VIADD R11, R16, 0xffffff68 ;  /* 0xffffff68100b7836 */ /* 0x000fc80000000000 */
        /* <DEDUP_REMOVED lines=20> */
[----:B---3--:R-:W-:Y:S01]  /*1c260*/  FSEL R145, R145, -INF , !P5 ;  /* 0xff80000091917808 */ /* 0x008fe20006800000 */
[----:B------:R-:W-:Y:S01]  /*1c270*/  BAR.SYNC.DEFER_BLOCKING 0x0 ;  /* 0x0000000000007b1d */ /* 0x000fe20000010000 */
[----:B------:R-:W-:Y:S01]  /*1c280*/  ISETP.GE.AND P5, PT, R5, R2, PT ;  /* 0x000000020500720c */ /* 0x000fe20003fa6270 */
[----:B------:R-:W-:-:S04]  /*1c290*/  VIADD R5, R16, 0xffffff79 ;  /* 0xffffff7910057836 */ /* 0x000fc80000000000 */
[----:B------:R-:W3:Y:S01]  /*1c2a0*/  MUFU.TANH R158, R41 ;  /* 0x00000029009e7308 */ /* 0x000ee20000002400 */
[----:B--2---:R-:W-:Y:S02]  /*1c2b0*/  FSEL R136, R136, -INF , !P1 ;  /* 0xff80000088887808 */ /* 0x004fe40004800000 */
[----:B------:R-:W-:-:S05]  /*1c2c0*/  ISETP.GE.AND P1, PT, R5, R60, PT ;  /* 0x0000003c0500720c */ /* 0x000fca0003f26270 */
[----:B------:R-:W2:Y:S01]  /*1c2d0*/  MUFU.TANH R141, R38 ;  /* 0x00000026008d7308 */ /* 0x000ea20000002400 */
[----:B-1----:R-:W-:Y:S02]  /*1c2e0*/  FSEL R62, R62, -INF , !P1 ;  /* 0xff8000003e3e7808 */ /* 0x002fe40004800000 */
[----:B------:R-:W-:-:S05]  /*1c2f0*/  ISETP.GT.AND P1, PT, R63, R216, PT ;  /* 0x000000d83f00720c */ /* 0x000fca0003f24270 */
[----:B------:R1:W-:Y:S01]  /*1c300*/  MUFU.TANH R143, R4 ;  /* 0x00000004008f7308 */ /* 0x0003e20000002400 */
[----:B---3--:R-:W-:Y:S02]  /*1c310*/  FSEL R158, R158, -INF , !P4 ;  /* 0xff8000009e9e7808 */ /* 0x008fe40006000000 */
[----:B------:R-:W-:-:S05]  /*1c320*/  ISETP.GE.AND P4, PT, R9, R2, PT ;  /* 0x000000020900720c */ /* 0x000fca0003f86270 */
[----:B------:R-:W3:Y:S01]  /*1c330*/  MUFU.TANH R8, R8 ;  /* 0x0000000800087308 */ /* 0x000ee20000002400 */
[----:B--2---:R-:W-:-:S07]  /*1c340*/  FSEL R141, R141, -INF , !P4 ;  /* 0xff8000008d8d7808 */ /* 0x004fce0006000000 */
[----:B------:R-:W2:Y:S01]  /*1c350*/  MUFU.TANH R137, R6 ;  /* 0x0000000600897308 */ /* 0x000ea20000002400 */
[----:B-1----:R-:W-:Y:S01]  /*1c360*/  FMUL.FTZ R4, R7, UR4 ;  /* 0x0000000407047c20 */ /* 0x002fe20008410000 */
[----:B------:R-:W-:-:S06]  /*1c370*/  VIADD R7, R16, 0xffffff78 ;  /* 0xffffff7810077836 */ /* 0x000fcc0000000000 */
[----:B------:R-:W1:Y:S01]  /*1c380*/  MUFU.TANH R4, R4 ;  /* 0x0000000400047308 */ /* 0x000e620000002400 */
[----:B------:R-:W-:Y:S02]  /*1c390*/  ISETP.GE.AND P4, PT, R7, R60, PT ;  /* 0x0000003c0700720c */ /* 0x000fe40003f86270 */
[----:B---3--:R-:W-:Y:S02]  /*1c3a0*/  FSEL R60, R8, -INF , !P5 ;  /* 0xff800000083c7808 */ /* 0x008fe40006800000 */
[----:B------:R-:W-:Y:S02]  /*1c3b0*/  FSEL R143, R143, -INF , !P4 ;  /* 0xff8000008f8f7808 */ /* 0x000fe40006000000 */
[-C--:B------:R-:W-:Y:S02]  /*1c3c0*/  ISETP.GE.AND P5, PT, R7, R2.reuse, PT ;  /* 0x000000020700720c */ /* 0x080fe40003fa6270 */
[----:B------:R-:W-:Y:S02]  /*1c3d0*/  ISETP.GE.AND P4, PT, R5, R2, PT ;  /* 0x000000020500720c */ /* 0x000fe40003f86270 */
[----:B--2---:R-:W-:-:S02]  /*1c3e0*/  FSEL R137, R137, -INF , !P5 ;  /* 0xff80000089897808 */ /* 0x004fc40006800000 */
[----:B-1----:R-:W-:Y:S01]  /*1c3f0*/  FSEL R2, R4, -INF , !P4 ;  /* 0xff80000004027808 */ /* 0x002fe20006000000 */
        /* <DEDUP_REMOVED lines=63> */
.L_x_1859:
[----:B------:R-:W-:Y:S01]  /*1c7f0*/  UMOV UR4, URZ ;  /* 0x000000ff00047c82 */ /* 0x000fe20008000000 */
[----:B------:R-:W-:Y:S01]  /*1c800*/  IMAD.SHL.U32 R4, R134, 0x80, RZ ;  /* 0x0000008086047824 */ /* 0x000fe200078e00ff */
[----:B------:R-:W-:-:S05]  /*1c810*/  IADD3 R5, P1, PT, RZ, -UR4, RZ ;  /* 0x80000004ff057c10 */ /* 0x000fca000ff3e0ff */
[----:B------:R-:W-:-:S05]  /*1c820*/  IMAD.X R4, RZ, RZ, ~R4, P1 ;  /* 0x000000ffff047224 */ /* 0x000fca00008e0e04 */
[----:B------:R-:W-:-:S04]  /*1c830*/  SHF.R.S64 R5, R5, 0x1f, R4 ;  /* 0x0000001f05057819 */ /* 0x000fc80000001004 */
[----:B------:R-:W-:-:S04]  /*1c840*/  IADD3 R220, P1, PT, R5, R220, RZ ;  /* 0x000000dc05dc7210 */ /* 0x000fc80007f3e0ff */
[----:B------:R-:W-:-:S09]  /*1c850*/  LEA.HI.X.SX32 R221, R4, R221, 0x1, P1 ;  /* 0x000000dd04dd7211 */ /* 0x000fd200008f0eff */
.L_x_1860:
        /* <DEDUP_REMOVED lines=105> */
.L_x_1858:
[----:B-1----:R-:W-:Y:S01]  /*1cef0*/  FMNMX3.FTZ R6, R3, R17, R19, !PT ;  /* 0x0000001103067276 */ /* 0x002fe20007810013 */
        /* <DEDUP_REMOVED lines=32> */
[----:B------:R-:W-:Y:S01]  /*1d100*/  LOP3.LUT R151, R133, 0x200, R0, 0xf8, !PT ;  /* 0x0000020085977812 */ /* 0x000fe200078ef800 */
[----:B------:R-:W2:Y:S01]  /*1d110*/  SHFL.BFLY PT, R5, R6, 0x2, 0x1f ;  /* 0x0c401f0006057f89 */ /* 0x000ea200000e0000 */
[----:B------:R-:W-:Y:S02]  /*1d120*/  SEL R155, R211, 0xffffffe0, !P6 ;  /* 0xffffffe0d39b7807 */ /* 0x000fe40007000000 */
[----:B------:R-:W-:Y:S01]  /*1d130*/  LEA R151, R151, UR5, 0x1 ;  /* 0x0000000597977c11 */ /* 0x000fe2000f8e08ff */
[----:B------:R-:W3:Y:S03]  /*1d140*/  SHFL.BFLY PT, R4, R7, 0x2, 0x1f ;  /* 0x0c401f0007047f89 */ /* 0x000ee600000e0000 */
[C---:B------:R-:W-:Y:S01]  /*1d150*/  IADD3 R16, PT, PT, R151.reuse, 0xc000, RZ ;  /* 0x0000c00097107810 */ /* 0x040fe20007ffe0ff */
[----:B------:R-:W-:Y:S01]  /*1d160*/  LDSM.16.MT88.4 R12, [R151+0xc000] ;  /* 0x00c00000970c783b */ /* 0x000fe20000004200 */
[----:B------:R-:W-:-:S02]  /*1d170*/  IADD3 R156, PT, PT, R151, 0xc040, RZ ;  /* 0x0000c040979c7810 */ /* 0x000fc40007ffe0ff */
[----:B------:R-:W-:-:S05]  /*1d180*/  @P0 IADD3 R156, PT, PT, R16, -0x40, RZ ;  /* 0xffffffc0109c0810 */ /* 0x000fca0007ffe0ff */
[----:B------:R-:W-:Y:S01]  /*1d190*/  LDSM.16.MT88.4 R64, [R156+0x4000] ;  /* 0x004000009c40783b */ /* 0x000fe20000004200 */
[----:B--2---:R-:W-:Y:S02]  /*1d1a0*/  FMNMX.FTZ R5, R6, R5, !PT ;  /* 0x0000000506057209 */ /* 0x004fe40007810000 */
[----:B---3--:R-:W-:-:S03]  /*1d1b0*/  FMNMX.FTZ R4, R7, R4, !PT ;  /* 0x0000000407047209 */ /* 0x008fc60007810000 */
[----:B------:R-:W2:Y:S04]  /*1d1c0*/  SHFL.BFLY PT, R134, R5, 0x1, 0x1f ;  /* 0x0c201f0005867f89 */ /* 0x000ea800000e0000 */
        /* <DEDUP_REMOVED lines=10> */
[----:B------:R-:W-:-:S02]  /*1d270*/  IADD3 R3, PT, PT, R155, R151, RZ ;  /* 0x000000979b037210 */ /* 0x000fc40007ffe0ff */
[----:B------:R-:W-:Y:S01]  /*1d280*/  IADD3 R155, PT, PT, R155, R156, RZ ;  /* 0x0000009c9b9b7210 */ /* 0x000fe20007ffe0ff */
[----:B------:R-:W-:Y:S01]  /*1d290*/  FMUL.FTZ R152, R4, UR4 ;  /* 0x0000000404987c20 */ /* 0x000fe20008410000 */
[----:B------:R-:W-:Y:S01]  /*1d2a0*/  FSEL R5, R135, RZ, P2 ;  /* 0x000000ff87057208 */ /* 0x000fe20001000000 */
[--C-:B------:R-:W-:Y:S01]  /*1d2b0*/  FFMA.FTZ R142, R17, UR4, -R144.reuse ;  /* 0x00000004118e7c23 */ /* 0x100fe20008010890 */
[----:B------:R-:W-:Y:S01]  /*1d2c0*/  FSEL R149, R149, RZ, P2 ;  /* 0x000000ff95957208 */ /* 0x000fe20001000000 */
[----:B------:R-:W1:Y:S01]  /*1d2d0*/  LDSM.16.MT88.4 R36, [R155] ;  /* 0x000000009b24783b */ /* 0x000e620000004200 */
[--C-:B------:R-:W-:Y:S01]  /*1d2e0*/  FFMA.FTZ R140, R19, UR4, -R144.reuse ;  /* 0x00000004138c7c23 */ /* 0x100fe20008010890 */
[----:B------:R-:W-:Y:S01]  /*1d2f0*/  FADD.FTZ R5, R132, -R5 ;  /* 0x8000000584057221 */ /* 0x000fe20000010000 */
[--C-:B------:R-:W-:Y:S01]  /*1d300*/  FFMA.FTZ R153, R25, UR4, -R144.reuse ;  /* 0x0000000419997c23 */ /* 0x100fe20008010890 */
[--C-:B------:R-:W-:Y:S01]  /*1d310*/  FFMA.FTZ R147, R30, UR4, -R149.reuse ;  /* 0x000000041e937c23 */ /* 0x100fe20008010895 */
[--C-:B------:R-:W-:Y:S01]  /*1d320*/  FFMA.FTZ R150, R18, UR4, -R149.reuse ;  /* 0x0000000412967c23 */ /* 0x100fe20008010895 */
[----:B------:R-:W-:Y:S01]  /*1d330*/  FMUL.FTZ R154, R5, UR4 ;  /* 0x00000004059a7c20 */ /* 0x000fe20008410000 */
[--C-:B------:R-:W-:Y:S01]  /*1d340*/  FFMA.FTZ R148, R26, UR4, -R149.reuse ;  /* 0x000000041a947c23 */ /* 0x100fe20008010895 */
[--C-:B------:R-:W-:Y:S01]  /*1d350*/  FFMA.FTZ R146, R44, UR4, -R149.reuse ;  /* 0x000000042c927c23 */ /* 0x100fe20008010895 */
[--C-:B------:R-:W-:Y:S01]  /*1d360*/  FFMA.FTZ R132, R27, UR4, -R144.reuse ;  /* 0x000000041b847c23 */ /* 0x100fe20008010890 */
[----:B------:R-:W2:Y:S01]  /*1d370*/  LDSM.16.MT88.4 R28, [R156] ;  /* 0x000000009c1c783b */ /* 0x000ea20000004200 */
[----:B------:R-:W3:Y:S01]  /*1d380*/  MUFU.EX2 R152, R152 ;  /* 0x0000009800987308 */ /* 0x000ee20000000800 */
[--C-:B------:R-:W-:Y:S01]  /*1d390*/  FFMA.FTZ R165, R170, UR4, -R149.reuse ;  /* 0x00000004aaa57c23 */ /* 0x100fe20008010895 */
[--C-:B------:R-:W-:Y:S01]  /*1d3a0*/  FFMA.FTZ R166, R168, UR4, -R149.reuse ;  /* 0x00000004a8a67c23 */ /* 0x100fe20008010895 */
[----:B------:R-:W4:Y:S01]  /*1d3b0*/  LDSM.16.MT88.4 R20, [R3+0xc000] ;  /* 0x00c000000314783b */ /* 0x000f220000004200 */
[----:B------:R-:W5:Y:S01]  /*1d3c0*/  MUFU.EX2 R154, R154 ;  /* 0x0000009a009a7308 */ /* 0x000f620000000800 */
[--C-:B------:R-:W-:Y:S01]  /*1d3d0*/  FFMA.FTZ R167, R204, UR4, -R149.reuse ;  /* 0x00000004cca77c23 */ /* 0x100fe20008010895 */
[--C-:B------:R-:W-:Y:S01]  /*1d3e0*/  FFMA.FTZ R170, R203, UR4, -R144.reuse ;  /* 0x00000004cbaa7c23 */ /* 0x100fe20008010890 */
[----:B------:R-:W4:Y:S01]  /*1d3f0*/  LDSM.16.MT88.4 R44, [R151+0x10000] ;  /* 0x01000000972c783b */ /* 0x000f220000004200 */
[----:B------:R-:W-:Y:S01]  /*1d400*/  MUFU.EX2 R150, R150 ;  /* 0x0000009600967308 */ /* 0x000fe20000000800 */
[--C-:B------:R-:W-:Y:S01]  /*1d410*/  FFMA.FTZ R168, R169, UR4, -R144.reuse ;  /* 0x00000004a9a87c23 */ /* 0x100fe20008010890 */
[--C-:B------:R-:W-:Y:S01]  /*1d420*/  FFMA.FTZ R199, R199, UR4, -R144.reuse ;  /* 0x00000004c7c77c23 */ /* 0x100fe20008010890 */
[----:B------:R-:W4:Y:S01]  /*1d430*/  LDSM.16.MT88.4 R52, [R3+0x10000] ;  /* 0x010000000334783b */ /* 0x000f220000004200 */
[----:B------:R-:W1:Y:S01]  /*1d440*/  MUFU.EX2 R148, R148 ;  /* 0x0000009400947308 */ /* 0x000e620000000800 */
[--C-:B------:R-:W-:Y:S01]  /*1d450*/  FFMA.FTZ R179, R186, UR4, -R149.reuse ;  /* 0x00000004bab37c23 */ /* 0x100fe20008010895 */
[-C--:B---3--:R-:W-:Y:S01]  /*1d460*/  FMUL.FTZ R50, R90, R152.reuse ;  /* 0x000000985a327220 */ /* 0x088fe20000410000 */
[-C--:B------:R-:W-:Y:S01]  /*1d470*/  FMUL.FTZ R51, R91, R152.reuse ;  /* 0x000000985b337220 */ /* 0x080fe20000410000 */
[----:B------:R-:W-:Y:S01]  /*1d480*/  MUFU.EX2 R147, R147 ;  /* 0x0000009300937308 */ /* 0x000fe20000000800 */
[----:B------:R-:W-:Y:S01]  /*1d490*/  FMUL.FTZ R34, R106, R152 ;  /* 0x000000986a227220 */ /* 0x000fe20000410000 */
[-C--:B-----5:R-:W-:Y:S01]  /*1d4a0*/  FMUL.FTZ R48, R88, R154.reuse ;  /* 0x0000009a58307220 */ /* 0x0a0fe20000410000 */
[-C--:B------:R-:W-:Y:S01]  /*1d4b0*/  FMUL.FTZ R49, R89, R154.reuse ;  /* 0x0000009a59317220 */ /* 0x080fe20000410000 */
[----:B------:R-:W3:Y:S01]  /*1d4c0*/  MUFU.EX2 R146, R146 ;  /* 0x0000009200927308 */ /* 0x000ee20000000800 */
[-C--:B------:R-:W-:Y:S01]  /*1d4d0*/  FMUL.FTZ R32, R104, R154.reuse ;  /* 0x0000009a68207220 */ /* 0x080fe20000410000 */
[----:B------:R-:W-:Y:S01]  /*1d4e0*/  FMUL.FTZ R33, R105, R154 ;  /* 0x0000009a69217220 */ /* 0x000fe20000410000 */
[----:B------:R-:W-:Y:S01]  /*1d4f0*/  FMUL.FTZ R35, R107, R152 ;  /* 0x000000986b237220 */ /* 0x000fe20000410000 */
[----:B------:R-:W-:Y:S01]  /*1d500*/  MUFU.EX2 R142, R142 ;  /* 0x0000008e008e7308 */ /* 0x000fe20000000800 */
[----:B------:R-:W5:Y:S01]  /*1d510*/  LDSM.16.MT88.4 R88, [R155+0x4000] ;  /* 0x004000009b58783b */ /* 0x000f620000004200 */
[----:B-1----:R-:W-:Y:S01]  /*1d520*/  F2FP.F16.F32.PACK_AB R4, R148, R150 ;  /* 0x000000969404723e */ /* 0x002fe200000000ff */
[-C--:B------:R-:W-:Y:S01]  /*1d530*/  FMUL.FTZ R100, R100, R154.reuse ;  /* 0x0000009a64647220 */ /* 0x080fe20000410000 */
[----:B------:R-:W1:Y:S01]  /*1d540*/  MUFU.EX2 R140, R140 ;  /* 0x0000008c008c7308 */ /* 0x000e620000000800 */
[----:B------:R-:W-:Y:S01]  /*1d550*/  FMUL.FTZ R101, R101, R154 ;  /* 0x0000009a65657220 */ /* 0x000fe20000410000 */
[-C--:B------:R-:W-:Y:S01]  /*1d560*/  FMUL.FTZ R102, R102, R152.reuse ;  /* 0x0000009866667220 */ /* 0x080fe20000410000 */
[----:B------:R-:W-:Y:S01]  /*1d570*/  FMUL.FTZ R103, R103, R152 ;  /* 0x0000009867677220 */ /* 0x000fe20000410000 */
[----:B------:R-:W-:Y:S01]  /*1d580*/  MUFU.EX2 R153, R153 ;  /* 0x0000009900997308 */ /* 0x000fe20000000800 */
[-C--:B------:R-:W-:Y:S01]  /*1d590*/  FMUL.FTZ R24, R112, R154.reuse ;  /* 0x0000009a70187220 */ /* 0x080fe20000410000 */
[----:B---3--:R-:W-:Y:S01]  /*1d5a0*/  F2FP.F16.F32.PACK_AB R6, R146, R147 ;  /* 0x000000939206723e */ /* 0x008fe200000000ff */
[----:B------:R-:W-:Y:S01]  /*1d5b0*/  FMUL.FTZ R25, R113, R154 ;  /* 0x0000009a71197220 */ /* 0x000fe20000410000 */
[----:B------:R-:W3:Y:S01]  /*1d5c0*/  MUFU.EX2 R132, R132 ;  /* 0x0000008400847308 */ /* 0x000ee20000000800 */
[-C--:B------:R-:W-:Y:S01]  /*1d5d0*/  FMUL.FTZ R26, R114, R152.reuse ;  /* 0x00000098721a7220 */ /* 0x080fe20000410000 */
[----:B------:R-:W-:Y:S01]  /*1d5e0*/  FMUL.FTZ R27, R115, R152 ;  /* 0x00000098731b7220 */ /* 0x000fe20000410000 */
[-C--:B------:R-:W-:Y:S01]  /*1d5f0*/  FMUL.FTZ R108, R108, R154.reuse ;  /* 0x0000009a6c6c7220 */ /* 0x080fe20000410000 */
[----:B------:R-:W-:Y:S01]  /*1d600*/  FMUL.FTZ R109, R109, R154 ;  /* 0x0000009a6d6d7220 */ /* 0x000fe20000410000 */
[----:B------:R-:W-:Y:S01]  /*1d610*/  FMUL.FTZ R110, R110, R152 ;  /* 0x000000986e6e7220 */ /* 0x000fe20000410000 */
[----:B-1----:R-:W-:Y:S01]  /*1d620*/  F2FP.F16.F32.PACK_AB R5, R140, R142 ;  /* 0x0000008e8c05723e */ /* 0x002fe200000000ff */
[----:B------:R-:W-:Y:S01]  /*1d630*/  FMUL.FTZ R111, R111, R152 ;  /* 0x000000986f6f7220 */ /* 0x000fe20000410000 */
[-C--:B------:R-:W-:Y:S01]  /*1d640*/  FMUL.FTZ R8, R128, R154.reuse ;  /* 0x0000009a80087220 */ /* 0x080fe20000410000 */
[----:B------:R-:W-:Y:S01]  /*1d650*/  FMUL.FTZ R9, R129, R154 ;  /* 0x0000009a81097220 */ /* 0x000fe20000410000 */
[-C--:B------:R-:W-:Y:S01]  /*1d660*/  FMUL.FTZ R10, R130, R152.reuse ;  /* 0x00000098820a7220 */ /* 0x080fe20000410000 */
[----:B------:R-:W-:Y:S01]  /*1d670*/  FMUL.FTZ R11, R131, R152 ;  /* 0x00000098830b7220 */ /* 0x000fe20000410000 */
[-C--:B------:R-:W-:Y:S01]  /*1d680*/  FMUL.FTZ R124, R124, R154.reuse ;  /* 0x0000009a7c7c7220 */ /* 0x080fe20000410000 */
[----:B------:R-:W-:Y:S01]  /*1d690*/  FMUL.FTZ R125, R125, R154 ;  /* 0x0000009a7d7d7220 */ /* 0x000fe20000410000 */
[----:B---3--:R-:W-:Y:S01]  /*1d6a0*/  F2FP.F16.F32.PACK_AB R7, R132, R153 ;  /* 0x000000998407723e */ /* 0x008fe200000000ff */
[-C--:B------:R-:W-:Y:S01]  /*1d6b0*/  FMUL.FTZ R126, R126, R152.reuse ;  /* 0x000000987e7e7220 */ /* 0x080fe20000410000 */
[----:B------:R-:W-:Y:S01]  /*1d6c0*/  FMUL.FTZ R127, R127, R152 ;  /* 0x000000987f7f7220 */ /* 0x000fe20000410000 */
[--C-:B------:R-:W-:Y:S01]  /*1d6d0*/  FFMA.FTZ R115, R214, UR4, -R149.reuse ;  /* 0x00000004d6737c23 */ /* 0x100fe20008010895 */
[--C-:B------:R-:W-:Y:S01]  /*1d6e0*/  FFMA.FTZ R114, R213, UR4, -R144.reuse ;  /* 0x00000004d5727c23 */ /* 0x100fe20008010890 */
[--C-:B------:R-:W-:Y:S01]  /*1d6f0*/  FFMA.FTZ R113, R207, UR4, -R144.reuse ;  /* 0x00000004cf717c23 */ /* 0x100fe20008010890 */
[--C-:B------:R-:W-:Y:S01]  /*1d700*/  FFMA.FTZ R112, R205, UR4, -R144.reuse ;  /* 0x00000004cd707c23 */ /* 0x100fe20008010890 */
[C---:B------:R-:W-:Y:S01]  /*1d710*/  HMMA.16816.F32 R32, R4.reuse, R36, R32 ;  /* 0x000000240420723c */ /* 0x040fe20000001820 */
[-C--:B------:R-:W-:Y:S01]  /*1d720*/  FMUL.FTZ R104, R68, R154.reuse ;  /* 0x0000009a44687220 */ /* 0x080fe20000410000 */
[----:B------:R-:W-:Y:S01]  /*1d730*/  FMUL.FTZ R105, R69, R154 ;  /* 0x0000009a45697220 */ /* 0x000fe20000410000 */
[-C--:B------:R-:W-:Y:S01]  /*1d740*/  FMUL.FTZ R106, R70, R152.reuse ;  /* 0x00000098466a7220 */ /* 0x080fe20000410000 */
[----:B------:R-:W-:Y:S01]  /*1d750*/  FMUL.FTZ R107, R71, R152 ;  /* 0x00000098476b7220 */ /* 0x000fe20000410000 */
[----:B------:R-:W-:Y:S01]  /*1d760*/  MUFU.EX2 R115, R115 ;  /* 0x0000007300737308 */ /* 0x000fe20000000800 */
[----:B------:R-:W-:Y:S01]  /*1d770*/  LDSM.16.MT88.4 R68, [R156+0x4800] ;  /* 0x004800009c44783b */ /* 0x000fe20000004200 */
[-C--:B------:R-:W-:Y:S01]  /*1d780*/  FMUL.FTZ R16, R120, R154.reuse ;  /* 0x0000009a78107220 */ /* 0x080fe20000410000 */
[C---:B------:R-:W-:Y:S01]  /*1d790*/  HMMA.16816.F32 R36, R4.reuse, R38, R100 ;  /* 0x000000260424723c */ /* 0x040fe20000001864 */
[----:B------:R-:W-:Y:S01]  /*1d7a0*/  MUFU.EX2 R114, R114 ;  /* 0x0000007200727308 */ /* 0x000fe20000000800 */
[----:B------:R-:W1:Y:S01]  /*1d7b0*/  LDSM.16.MT88.4 R100, [R151+0xc800] ;  /* 0x00c800009764783b */ /* 0x000e620000004200 */
[----:B------:R-:W-:Y:S01]  /*1d7c0*/  FMUL.FTZ R17, R121, R154 ;  /* 0x0000009a79117220 */ /* 0x000fe20000410000 */
[-C--:B------:R-:W-:Y:S01]  /*1d7d0*/  FMUL.FTZ R18, R122, R152.reuse ;  /* 0x000000987a127220 */ /* 0x080fe20000410000 */
[----:B------:R-:W-:Y:S01]  /*1d7e0*/  MUFU.EX2 R113, R113 ;  /* 0x0000007100717308 */ /* 0x000fe20000000800 */
[----:B------:R-:W-:Y:S01]  /*1d7f0*/  FMUL.FTZ R19, R123, R152 ;  /* 0x000000987b137220 */ /* 0x000fe20000410000 */
[-C--:B------:R-:W-:Y:S01]  /*1d800*/  FMUL.FTZ R40, R96, R154.reuse ;  /* 0x0000009a60287220 */ /* 0x080fe20000410000 */
[C---:B--2---:R-:W-:Y:S01]  /*1d810*/  HMMA.16816.F32 R24, R4.reuse, R28, R24 ;  /* 0x0000001c0418723c */ /* 0x044fe20000001818 */
[----:B------:R-:W-:Y:S01]  /*1d820*/  MUFU.EX2 R112, R112 ;  /* 0x0000007000707308 */ /* 0x000fe20000000800 */
[----:B------:R-:W-:Y:S01]  /*1d830*/  FMUL.FTZ R41, R97, R154 ;  /* 0x0000009a61297220 */ /* 0x000fe20000410000 */
[-C--:B------:R-:W-:Y:S01]  /*1d840*/  FMUL.FTZ R42, R98, R152.reuse ;  /* 0x00000098622a7220 */ /* 0x080fe20000410000 */
[----:B------:R-:W-:Y:S01]  /*1d850*/  FMUL.FTZ R43, R99, R152 ;  /* 0x00000098632b7220 */ /* 0x000fe20000410000 */
[-C--:B------:R-:W-:Y:S01]  /*1d860*/  FMUL.FTZ R56, R80, R154.reuse ;  /* 0x0000009a50387220 */ /* 0x080fe20000410000 */
[----:B------:R-:W-:Y:S01]  /*1d870*/  FMUL.FTZ R57, R81, R154 ;  /* 0x0000009a51397220 */ /* 0x000fe20000410000 */
[-C--:B------:R-:W-:Y:S01]  /*1d880*/  FMUL.FTZ R58, R82, R152.reuse ;  /* 0x00000098523a7220 */ /* 0x080fe20000410000 */
[C---:B------:R-:W-:Y:S01]  /*1d890*/  HMMA.16816.F32 R28, R4.reuse, R30, R108 ;  /* 0x0000001e041c723c */ /* 0x040fe2000000186c */
[--C-:B------:R-:W-:Y:S01]  /*1d8a0*/  FFMA.FTZ R110, R212, UR4, -R149.reuse ;  /* 0x00000004d46e7c23 */ /* 0x100fe20008010895 */
[--C-:B------:R-:W-:Y:S01]  /*1d8b0*/  FFMA.FTZ R111, R218, UR4, -R149.reuse ;  /* 0x00000004da6f7c23 */ /* 0x100fe20008010895 */
[--C-:B------:R-:W-:Y:S01]  /*1d8c0*/  FFMA.FTZ R108, R206, UR4, -R149.reuse ;  /* 0x00000004ce6c7c23 */ /* 0x100fe20008010895 */
[--C-:B------:R-:W-:Y:S01]  /*1d8d0*/  FFMA.FTZ R109, R215, UR4, -R144.reuse ;  /* 0x00000004d76d7c23 */ /* 0x100fe20008010890 */
[----:B------:R-:W-:Y:S01]  /*1d8e0*/  FMUL.FTZ R59, R83, R152 ;  /* 0x00000098533b7220 */ /* 0x000fe20000410000 */
[-C--:B------:R-:W-:Y:S01]  /*1d8f0*/  FMUL.FTZ R116, R116, R154.reuse ;  /* 0x0000009a74747220 */ /* 0x080fe20000410000 */
[----:B------:R-:W2:Y:S01]  /*1d900*/  MUFU.EX2 R110, R110 ;  /* 0x0000006e006e7308 */ /* 0x000ea20000000800 */
[C---:B------:R-:W-:Y:S01]  /*1d910*/  HMMA.16816.F32 R8, R4.reuse, R12, R8 ;  /* 0x0000000c0408723c */ /* 0x040fe20000001808 */
[----:B------:R-:W-:Y:S01]  /*1d920*/  FMUL.FTZ R117, R117, R154 ;  /* 0x0000009a75757220 */ /* 0x000fe20000410000 */
[-C--:B------:R-:W-:Y:S01]  /*1d930*/  FMUL.FTZ R118, R118, R152.reuse ;  /* 0x0000009876767220 */ /* 0x080fe20000410000 */
[----:B------:R-:W-:Y:S01]  /*1d940*/  MUFU.EX2 R111, R111 ;  /* 0x0000006f006f7308 */ /* 0x000fe20000000800 */
[----:B------:R-:W-:Y:S01]  /*1d950*/  FMUL.FTZ R119, R119, R152 ;  /* 0x0000009877777220 */ /* 0x000fe20000410000 */
[-C--:B------:R-:W-:Y:S01]  /*1d960*/  FMUL.FTZ R92, R92, R154.reuse ;  /* 0x0000009a5c5c7220 */ /* 0x080fe20000410000 */
[----:B------:R-:W-:Y:S01]  /*1d970*/  FMUL.FTZ R93, R93, R154 ;  /* 0x0000009a5d5d7220 */ /* 0x000fe20000410000 */
[----:B------:R-:W3:Y:S01]  /*1d980*/  MUFU.EX2 R108, R108 ;  /* 0x0000006c006c7308 */ /* 0x000ee20000000800 */
[C---:B------:R-:W-:Y:S01]  /*1d990*/  HMMA.16816.F32 R12, R4.reuse, R14, R124 ;  /* 0x0000000e040c723c */ /* 0x040fe2000000187c */
[-C--:B------:R-:W-:Y:S01]  /*1d9a0*/  FMUL.FTZ R94, R94, R152.reuse ;  /* 0x000000985e5e7220 */ /* 0x080fe20000410000 */
[----:B------:R-:W-:Y:S01]  /*1d9b0*/  FMUL.FTZ R95, R95, R152 ;  /* 0x000000985f5f7220 */ /* 0x000fe20000410000 */
[----:B------:R-:W1:Y:S01]  /*1d9c0*/  MUFU.EX2 R109, R109 ;  /* 0x0000006d006d7308 */ /* 0x000e620000000800 */
        /* <DEDUP_REMOVED lines=13> */
[C---:B----4-:R-:W-:Y:S01]  /*1daa0*/  HMMA.16816.F32 R16, R4.reuse, R20, R16 ;  /* 0x000000140410723c */ /* 0x050fe20000001810 */
[----:B------:R-:W-:Y:S01]  /*1dab0*/  MUFU.EX2 R165, R165 ;  /* 0x000000a500a57308 */ /* 0x000fe20000000800 */
[--C-:B------:R-:W-:Y:S01]  /*1dac0*/  FFMA.FTZ R176, R198, UR4, -R149.reuse ;  /* 0x00000004c6b07c23 */ /* 0x100fe20008010895 */
[----:B------:R-:W-:Y:S01]  /*1dad0*/  LDSM.16.MT88.4 R80, [R155+0x800] ;  /* 0x000800009b50783b */ /* 0x000fe20000004200 */
[--C-:B------:R-:W-:Y:S01]  /*1dae0*/  FFMA.FTZ R177, R200, UR4, -R149.reuse ;  /* 0x00000004c8b17c23 */ /* 0x100fe20008010895 */
[----:B------:R-:W-:Y:S01]  /*1daf0*/  MUFU.EX2 R167, R167 ;  /* 0x000000a700a77308 */ /* 0x000fe20000000800 */
[--C-:B------:R-:W-:Y:S01]  /*1db00*/  FFMA.FTZ R172, R172, UR4, -R149.reuse ;  /* 0x00000004acac7c23 */ /* 0x100fe20008010895 */
[--C-:B------:R-:W-:Y:S01]  /*1db10*/  FFMA.FTZ R186, R197, UR4, -R144.reuse ;  /* 0x00000004c5ba7c23 */ /* 0x100fe20008010890 */
[C---:B------:R-:W-:Y:S01]  /*1db20*/  HMMA.16816.F32 R40, R4.reuse, R44, R40 ;  /* 0x0000002c0428723c */ /* 0x040fe20000001828 */
[----:B------:R-:W-:Y:S01]  /*1db30*/  MUFU.EX2 R166, R166 ;  /* 0x000000a600a67308 */ /* 0x000fe20000000800 */
[--C-:B------:R-:W-:Y:S01]  /*1db40*/  FFMA.FTZ R178, R183, UR4, -R144.reuse ;  /* 0x00000004b7b27c23 */ /* 0x100fe20008010890 */
[--C-:B------:R-:W-:Y:S01]  /*1db50*/  FFMA.FTZ R188, R194, UR4, -R149.reuse ;  /* 0x00000004c2bc7c23 */ /* 0x100fe20008010895 */
        /* <DEDUP_REMOVED lines=21> */
[--C-:B------:R-:W-:Y:S01]  /*1dcb0*/  FFMA.FTZ R116, R202, UR4, -R149.reuse ;  /* 0x00000004ca747c23 */ /* 0x100fe20008010895 */
[--C-:B------:R-:W-:Y:S01]  /*1dcc0*/  FFMA.FTZ R117, R201, UR4, -R144.reuse ;  /* 0x00000004c9757c23 */ /* 0x100fe20008010890 */
[--C-:B------:R-:W-:Y:S01]  /*1dcd0*/  FFMA.FTZ R118, R185, UR4, -R144.reuse ;  /* 0x00000004b9767c23 */ /* 0x100fe20008010890 */
[----:B------:R-:W-:Y:S01]  /*1dce0*/  FFMA.FTZ R185, R195, UR4, -R144 ;  /* 0x00000004c3b97c23 */ /* 0x000fe20008010890 */
[----:B------:R-:W-:Y:S01]  /*1dcf0*/  MUFU.EX2 R177, R177 ;  /* 0x000000b100b17308 */ /* 0x000fe20000000800 */
[----:B------:R-:W-:Y:S01]  /*1dd00*/  FFMA.FTZ R195, R196, UR4, -R149 ;  /* 0x00000004c4c37c23 */ /* 0x000fe20008010895 */
[----:B------:R-:W-:Y:S01]  /*1dd10*/  LDSM.16.MT88.4 R124, [R151+0xf800] ;  /* 0x00f80000977c783b */ /* 0x000fe20000004200 */
[C---:B------:R-:W-:Y:S01]  /*1dd20*/  HMMA.16816.F32 R44, R4.reuse, R46, R92 ;  /* 0x0000002e042c723c */ /* 0x040fe2000000185c */
[----:B------:R-:W4:Y:S01]  /*1dd30*/  MUFU.EX2 R116, R116 ;  /* 0x0000007400747308 */ /* 0x000f220000000800 */
[----:B------:R-:W-:Y:S01]  /*1dd40*/  FFMA.FTZ R233, R233, R154, R150 ;  /* 0x0000009ae9e97223 */ /* 0x000fe20000010096 */
[----:B------:R-:W-:Y:S01]  /*1dd50*/  LDSM.16.MT88.4 R92, [R156+0x800] ;  /* 0x000800009c5c783b */ /* 0x000fe20000004200 */
[----:B------:R-:W-:Y:S01]  /*1dd60*/  FFMA.FTZ R231, R231, R152, R142 ;  /* 0x00000098e7e77223 */ /* 0x000fe2000001008e */
[----:B------:R-:W4:Y:S01]  /*1dd70*/  MUFU.EX2 R117, R117 ;  /* 0x0000007500757308 */ /* 0x000f220000000800 */
[----:B------:R-:W-:Y:S01]  /*1dd80*/  FFMA.FTZ R60, R60, UR4, -R144 ;  /* 0x000000043c3c7c23 */ /* 0x000fe20008010890 */
[----:B------:R-:W-:Y:S01]  /*1dd90*/  FADD.FTZ R148, R148, R233 ;  /* 0x000000e994947221 */ /* 0x000fe20000010000 */
[C---:B------:R-:W-:Y:S01]  /*1dda0*/  HMMA.16816.F32 R52, R4.reuse, R54, R84 ;  /* 0x000000360434723c */ /* 0x040fe20000001854 */
[----:B------:R-:W-:Y:S01]  /*1ddb0*/  LDSM.16.MT88.4 R84, [R3+0x10800] ;  /* 0x010800000354783b */ /* 0x000fe20000004200 */
[----:B------:R-:W-:Y:S01]  /*1ddc0*/  MUFU.EX2 R172, R172 ;  /* 0x000000ac00ac7308 */ /* 0x000fe20000000800 */
[----:B------:R-:W-:Y:S01]  /*1ddd0*/  FADD.FTZ R140, R140, R231 ;  /* 0x000000e78c8c7221 */ /* 0x000fe20000010000 */
[----:B------:R-:W-:Y:S01]  /*1dde0*/  FADD.FTZ R147, R147, R148 ;  /* 0x0000009493937221 */ /* 0x000fe20000010000 */
[----:B------:R-:W-:Y:S01]  /*1ddf0*/  ISETP.GT.AND P1, PT, R63, R216, PT ;  /* 0x000000d83f00720c */ /* 0x000fe20003f24270 */
[----:B------:R-:W-:Y:S01]  /*1de00*/  MUFU.EX2 R186, R186 ;  /* 0x000000ba00ba7308 */ /* 0x000fe20000000800 */
[----:B------:R-:W-:Y:S01]  /*1de10*/  FADD.FTZ R153, R153, R140 ;  /* 0x0000008c99997221 */ /* 0x000fe20000010000 */
[C---:B------:R-:W-:Y:S01]  /*1de20*/  HMMA.16816.F32 R64, R4.reuse, R66, R76 ;  /* 0x000000420440723c */ /* 0x040fe2000000184c */
[----:B------:R-:W4:Y:S01]  /*1de30*/  LDSM.16.MT88.4 R76, [R151+0x10800] ;  /* 0x01080000974c783b */ /* 0x000f220000004200 */
[----:B------:R1:W4:Y:S01]  /*1de40*/  MUFU.EX2 R183, R118 ;  /* 0x0000007600b77308 */ /* 0x0003220000000800 */
[----:B------:R-:W-:Y:S01]  /*1de50*/  FADD.FTZ R146, R146, R147 ;  /* 0x0000009392927221 */ /* 0x000fe20000010000 */
[----:B------:R-:W-:Y:S01]  /*1de60*/  FADD.FTZ R153, R132, R153 ;  /* 0x0000009984997221 */ /* 0x000fe20000010000 */
[----:B------:R-:W-:Y:S01]  /*1de70*/  MOV R132, R135 ;  /* 0x0000008700847202 */ /* 0x000fe20000000f00 */
[----:B------:R-:W-:Y:S02]  /*1de80*/  MUFU.EX2 R178, R178 ;  /* 0x000000b200b27308 */ /* 0x000fe40000000800 */
[C---:B-----5:R-:W-:Y:S01]  /*1de90*/  HMMA.16816.F32 R72, R4.reuse, R88, R72 ;  /* 0x000000580448723c */ /* 0x060fe20000001848 */
[----:B--2---:R-:W-:Y:S01]  /*1dea0*/  F2FP.F16.F32.PACK_AB R88, R110, R115 ;  /* 0x000000736e58723e */ /* 0x004fe200000000ff */
[----:B------:R-:W2:Y:S01]  /*1deb0*/  MUFU.EX2 R185, R185 ;  /* 0x000000b900b97308 */ /* 0x000ea20000000800 */
[----:B------:R-:W-:Y:S01]  /*1dec0*/  F2FP.F16.F32.PACK_AB R89, R113, R114 ;  /* 0x000000727159723e */ /* 0x000fe200000000ff */
[----:B------:R-:W-:Y:S01]  /*1ded0*/  FADD.FTZ R115, R115, R146 ;  /* 0x0000009273737221 */ /* 0x000fe20000010000 */
[----:B------:R-:W-:Y:S01]  /*1dee0*/  FADD.FTZ R114, R114, R153 ;  /* 0x0000009972727221 */ /* 0x000fe20000010000 */
[----:B------:R-:W-:Y:S01]  /*1def0*/  MUFU.EX2 R195, R195 ;  /* 0x000000c300c37308 */ /* 0x000fe20000000800 */
[----:B------:R-:W-:Y:S01]  /*1df00*/  @P1 MOV R132, R135 ;  /* 0x0000008700841202 */ /* 0x000fe20000000f00 */
[----:B------:R-:W-:Y:S01]  /*1df10*/  HMMA.16816.F32 R4, R4, R90, R104 ;  /* 0x0000005a0404723c */ /* 0x000fe20000001868 */
[----:B---3--:R-:W-:Y:S01]  /*1df20*/  F2FP.F16.F32.PACK_AB R90, R108, R111 ;  /* 0x0000006f6c5a723e */ /* 0x008fe200000000ff */
[----:B------:R-:W-:Y:S01]  /*1df30*/  LDSM.16.MT88.4 R104, [R151+0xd000] ;  /* 0x00d000009768783b */ /* 0x000fe20000004200 */
[----:B-1----:R-:W-:Y:S01]  /*1df40*/  F2FP.F16.F32.PACK_AB R91, R109, R112 ;  /* 0x000000706d5b723e */ /* 0x002fe200000000ff */
[----:B------:R-:W1:Y:S01]  /*1df50*/  MUFU.EX2 R188, R188 ;  /* 0x000000bc00bc7308 */ /* 0x000e620000000800 */
[----:B------:R-:W-:Y:S01]  /*1df60*/  FFMA.FTZ R118, R159, UR4, -R144 ;  /* 0x000000049f767c23 */ /* 0x000fe20008010890 */
[----:B------:R-:W-:Y:S01]  /*1df70*/  FADD.FTZ R110, R110, R115 ;  /* 0x000000736e6e7221 */ /* 0x000fe20000010000 */
[----:B------:R-:W-:Y:S01]  /*1df80*/  FADD.FTZ R113, R113, R114 ;  /* 0x0000007271717221 */ /* 0x000fe20000010000 */
[----:B------:R-:W-:Y:S01]  /*1df90*/  MUFU.EX2 R197, R197 ;  /* 0x000000c500c57308 */ /* 0x000fe20000000800 */
[----:B------:R-:W-:Y:S01]  /*1dfa0*/  @P1 IADD3 R61, PT, PT, R61, -0x3, RZ ;  /* 0xfffffffd3d3d1810 */ /* 0x000fe20007ffe0ff */
[----:B------:R-:W-:Y:S01]  /*1dfb0*/  HMMA.16816.F32 R8, R88, R100, R8 ;  /* 0x000000645808723c */ /* 0x000fe20000001808 */
[----:B------:R-:W-:Y:S01]  /*1dfc0*/  FADD.FTZ R111, R111, R110 ;  /* 0x0000006e6f6f7221 */ /* 0x000fe20000010000 */
[----:B------:R-:W-:Y:S01]  /*1dfd0*/  MUFU.EX2 R190, R190 ;  /* 0x000000be00be7308 */ /* 0x000fe20000000800 */
[----:B------:R-:W-:-:S02]  /*1dfe0*/  FADD.FTZ R112, R112, R113 ;  /* 0x0000007170707221 */ /* 0x000fc40000010000 */
[----:B------:R-:W-:Y:S01]  /*1dff0*/  FADD.FTZ R111, R108, R111 ;  /* 0x0000006f6c6f7221 */ /* 0x000fe20000010000 */
[----:B------:R3:W-:Y:S01]  /*1e000*/  MUFU.EX2 R191, R193 ;  /* 0x000000c100bf7308 */ /* 0x0007e20000000800 */
[----:B------:R-:W-:Y:S01]  /*1e010*/  FADD.FTZ R112, R109, R112 ;  /* 0x000000706d707221 */ /* 0x000fe20000010000 */
[C---:B------:R-:W-:Y:S01]  /*1e020*/  HMMA.16816.F32 R12, R88.reuse, R102, R12 ;  /* 0x00000066580c723c */ /* 0x040fe2000000180c */
[----:B------:R-:W5:Y:S01]  /*1e030*/  LDSM.16.MT88.4 R100, [R155+0x4800] ;  /* 0x004800009b64783b */ /* 0x000f620000004200 */
[----:B------:R-:W1:Y:S04]  /*1e040*/  MUFU.EX2 R192, R192 ;  /* 0x000000c000c07308 */ /* 0x000e680000000800 */
[----:B------:R-:W-:Y:S02]  /*1e050*/  MUFU.EX2 R194, R194 ;  /* 0x000000c200c27308 */ /* 0x000fe40000000800 */
[----:B------:R-:W-:Y:S02]  /*1e060*/  HMMA.16816.F32 R56, R88, R68, R56 ;  /* 0x000000445838723c */ /* 0x000fe40000001838 */
[----:B------:R-:W1:Y:S01]  /*1e070*/  MUFU.EX2 R187, R187 ;  /* 0x000000bb00bb7308 */ /* 0x000e620000000800 */
[----:B---3--:R-:W-:Y:S01]  /*1e080*/  FFMA.FTZ R193, R180, UR4, -R149 ;  /* 0x00000004b4c17c23 */ /* 0x008fe20008010895 */
[----:B------:R-:W-:-:S02]  /*1e090*/  FFMA.FTZ R180, R175, UR4, -R144 ;  /* 0x00000004afb47c23 */ /* 0x000fc40008010890 */
[----:B------:R3:W-:Y:S02]  /*1e0a0*/  MUFU.EX2 R182, R184 ;  /* 0x000000b800b67308 */ /* 0x0007e40000000800 */
[C---:B------:R-:W-:Y:S01]  /*1e0b0*/  HMMA.16816.F32 R64, R88.reuse, R70, R64 ;  /* 0x000000465840723c */ /* 0x040fe20000001840 */
[----:B------:R-:W2:Y:S01]  /*1e0c0*/  LDSM.16.MT88.4 R68, [R151+0x11000] ;  /* 0x011000009744783b */ /* 0x000ea20000004200 */
[----:B------:R-:W1:Y:S04]  /*1e0d0*/  MUFU.EX2 R189, R189 ;  /* 0x000000bd00bd7308 */ /* 0x000e680000000800 */
[----:B------:R-:W-:Y:S02]  /*1e0e0*/  MUFU.EX2 R193, R193 ;  /* 0x000000c100c17308 */ /* 0x000fe40000000800 */
[----:B------:R-:W-:Y:S02]  /*1e0f0*/  HMMA.16816.F32 R16, R88, R96, R16 ;  /* 0x000000605810723c */ /* 0x000fe40000001810 */
[----:B------:R-:W-:Y:S01]  /*1e100*/  MUFU.EX2 R174, R174 ;  /* 0x000000ae00ae7308 */ /* 0x000fe20000000800 */
[----:B---3--:R-:W-:-:S03]  /*1e110*/  FFMA.FTZ R184, R171, UR4, -R144 ;  /* 0x00000004abb87c23 */ /* 0x008fc60008010890 */
[----:B------:R3:W-:Y:S02]  /*1e120*/  MUFU.EX2 R175, R181 ;  /* 0x000000b500af7308 */ /* 0x0007e40000000800 */
[C---:B------:R-:W-:Y:S01]  /*1e130*/  HMMA.16816.F32 R20, R88.reuse, R98, R20 ;  /* 0x000000625814723c */ /* 0x040fe20000001814 */
[----:B------:R-:W1:Y:S01]  /*1e140*/  LDSM.16.MT88.4 R96, [R3+0xd000] ;  /* 0x00d000000360783b */ /* 0x000e620000004200 */
[----:B------:R-:W1:Y:S04]  /*1e150*/  MUFU.EX2 R180, R180 ;  /* 0x000000b400b47308 */ /* 0x000e680000000800 */
[----:B------:R5:W-:Y:S02]  /*1e160*/  MUFU.EX2 R171, R173 ;  /* 0x000000ad00ab7308 */ /* 0x000be40000000800 */
[----:B----4-:R-:W-:Y:S02]  /*1e170*/  HMMA.16816.F32 R40, R88, R76, R40 ;  /* 0x0000004c5828723c */ /* 0x010fe40000001828 */
[----:B------:R-:W4:Y:S01]  /*1e180*/  MUFU.EX2 R184, R184 ;  /* 0x000000b800b87308 */ /* 0x000f220000000800 */
[----:B---3--:R-:W-:Y:S01]  /*1e190*/  FFMA.FTZ R181, R160, UR4, -R149 ;  /* 0x00000004a0b57c23 */ /* 0x008fe20008010895 */
[----:B------:R-:W-:-:S02]  /*1e1a0*/  FFMA.FTZ R160, R157, UR4, -R144 ;  /* 0x000000049da07c23 */ /* 0x000fc40008010890 */
[----:B------:R-:W-:Y:S02]  /*1e1b0*/  MUFU.EX2 R158, R158 ;  /* 0x0000009e009e7308 */ /* 0x000fe40000000800 */
[----:B------:R-:W-:Y:S01]  /*1e1c0*/  HMMA.16816.F32 R44, R88, R78, R44 ;  /* 0x0000004e582c723c */ /* 0x000fe2000000182c */
[----:B------:R-:W3:Y:S01]  /*1e1d0*/  LDSM.16.MT88.4 R76, [R155+0x1000] ;  /* 0x001000009b4c783b */ /* 0x000ee20000004200 */
[----:B------:R-:W-:Y:S01]  /*1e1e0*/  MUFU.EX2 R181, R181 ;  /* 0x000000b500b57308 */ /* 0x000fe20000000800 */
[----:B-----5:R-:W-:-:S03]  /*1e1f0*/  FFMA.FTZ R173, R162, UR4, -R149 ;  /* 0x00000004a2ad7c23 */ /* 0x020fc60008010895 */
        /* <DEDUP_REMOVED lines=8> */
[C---:B------:R-:W-:Y:S08]  /*1e280*/  HMMA.16816.F32 R32, R88.reuse, R80, R32 ;  /* 0x000000505820723c */ /* 0x040ff00000001820 */
[C---:B------:R-:W-:Y:S01]  /*1e290*/  HMMA.16816.F32 R36, R88.reuse, R82, R36 ;  /* 0x000000525824723c */ /* 0x040fe20000001824 */
[----:B------:R-:W5:Y:S07]  /*1e2a0*/  LDSM.16.MT88.4 R80, [R3+0x11000] ;  /* 0x011000000350783b */ /* 0x000f6e0000004200 */
[----:B------:R-:W-:Y:S01]  /*1e2b0*/  HMMA.16816.F32 R48, R88, R84, R48 ;  /* 0x000000545830723c */ /* 0x000fe20000001830 */
[----:B------:R-:W-:-:S02]  /*1e2c0*/  F2FP.F16.F32.PACK_AB R84, R165, R116 ;  /* 0x00000074a554723e */ /* 0x000fc400000000ff */
[----:B------:R-:W-:-:S05]  /*1e2d0*/  F2FP.F16.F32.PACK_AB R85, R170, R117 ;  /* 0x00000075aa55723e */ /* 0x000fca00000000ff */
[----:B------:R-:W-:Y:S01]  /*1e2e0*/  HMMA.16816.F32 R52, R88, R86, R52 ;  /* 0x000000565834723c */ /* 0x000fe20000001834 */
[----:B------:R-:W-:Y:S02]  /*1e2f0*/  F2FP.F16.F32.PACK_AB R86, R166, R167 ;  /* 0x000000a7a656723e */ /* 0x000fe400000000ff */
[----:B------:R-:W-:-:S05]  /*1e300*/  F2FP.F16.F32.PACK_AB R87, R168, R169 ;  /* 0x000000a9a857723e */ /* 0x000fca00000000ff */
[C---:B------:R-:W-:Y:S08]  /*1e310*/  HMMA.16816.F32 R72, R88.reuse, R100, R72 ;  /* 0x000000645848723c */ /* 0x040ff00000001848 */
[----:B------:R-:W-:Y:S01]  /*1e320*/  HMMA.16816.F32 R4, R88, R102, R4 ;  /* 0x000000665804723c */ /* 0x000fe20000001804 */
[----:B------:R-:W4:Y:S04]  /*1e330*/  LDSM.16.MT88.4 R88, [R156+0x5000] ;  /* 0x005000009c58783b */ /* 0x000f280000004200 */
[----:B------:R-:W-:Y:S03]  /*1e340*/  LDSM.16.MT88.4 R100, [R151+0xd800] ;  /* 0x00d800009764783b */ /* 0x000fe60000004200 */
        /* <DEDUP_REMOVED lines=15> */
[----:B--2---:R-:W-:Y:S01]  /*1e440*/  HMMA.16816.F32 R72, R84, R68, R72 ;  /* 0x000000445448723c */ /* 0x004fe20000001848 */
[----:B------:R-:W-:-:S02]  /*1e450*/  F2FP.F16.F32.PACK_AB R68, R179, R176 ;  /* 0x000000b0b344723e */ /* 0x000fc400000000ff */
[----:B------:R-:W-:-:S05]  /*1e460*/  F2FP.F16.F32.PACK_AB R69, R183, R186 ;  /* 0x000000bab745723e */ /* 0x000fca00000000ff */
[----:B------:R-:W-:Y:S01]  /*1e470*/  HMMA.16816.F32 R4, R84, R70, R4 ;  /* 0x000000465404723c */ /* 0x000fe20000001804 */
[----:B------:R-:W-:Y:S02]  /*1e480*/  F2FP.F16.F32.PACK_AB R70, R172, R177 ;  /* 0x000000b1ac46723e */ /* 0x000fe400000000ff */
[----:B------:R-:W-:-:S05]  /*1e490*/  F2FP.F16.F32.PACK_AB R71, R185, R178 ;  /* 0x000000b2b947723e */ /* 0x000fca00000000ff */
[C---:B------:R-:W-:Y:S08]  /*1e4a0*/  HMMA.16816.F32 R8, R84.reuse, R104, R8 ;  /* 0x000000685408723c */ /* 0x040ff00000001808 */
[C---:B------:R-:W-:Y:S01]  /*1e4b0*/  HMMA.16816.F32 R12, R84.reuse, R106, R12 ;  /* 0x0000006a540c723c */ /* 0x040fe2000000180c */
[----:B------:R-:W-:Y:S07]  /*1e4c0*/  LDSM.16.MT88.4 R104, [R156+0x5800] ;  /* 0x005800009c68783b */ /* 0x000fee0000004200 */
[C---:B------:R-:W-:Y:S08]  /*1e4d0*/  HMMA.16816.F32 R24, R84.reuse, R92, R24 ;  /* 0x0000005c5418723c */ /* 0x040ff00000001818 */
[----:B------:R-:W-:Y:S01]  /*1e4e0*/  HMMA.16816.F32 R28, R84, R94, R28 ;  /* 0x0000005e541c723c */ /* 0x000fe2000000181c */
[----:B------:R-:W2:Y:S04]  /*1e4f0*/  LDSM.16.MT88.4 R92, [R156+0x1800] ;  /* 0x001800009c5c783b */ /* 0x000ea80000004200 */
[----:B------:R-:W-:Y:S03]  /*1e500*/  LDSM.16.MT88.4 R84, [R3+0x12000] ;  /* 0x012000000354783b */ /* 0x000fe60000004200 */
        /* <DEDUP_REMOVED lines=8> */
[----:B------:R-:W-:Y:S07]  /*1e590*/  LDSM.16.MT88.4 R80, [R155+0x2000] ;  /* 0x002000009b50783b */ /* 0x000fee0000004200 */
[C---:B----4-:R-:W-:Y:S08]  /*1e5a0*/  HMMA.16816.F32 R48, R68.reuse, R88, R48 ;  /* 0x000000584430723c */ /* 0x050ff00000001830 */
[C---:B------:R-:W-:Y:S01]  /*1e5b0*/  HMMA.16816.F32 R52, R68.reuse, R90, R52 ;  /* 0x0000005a4434723c */ /* 0x040fe20000001834 */
[----:B------:R-:W4:Y:S07]  /*1e5c0*/  LDSM.16.MT88.4 R88, [R151+0xe000] ;  /* 0x00e000009758783b */ /* 0x000f2e0000004200 */
[C---:B------:R-:W-:Y:S08]  /*1e5d0*/  HMMA.16816.F32 R8, R68.reuse, R100, R8 ;  /* 0x000000644408723c */ /* 0x040ff00000001808 */
[C---:B------:R-:W-:Y:S01]  /*1e5e0*/  HMMA.16816.F32 R12, R68.reuse, R102, R12 ;  /* 0x00000066440c723c */ /* 0x040fe2000000180c */
[----:B------:R-:W-:Y:S07]  /*1e5f0*/  LDSM.16.MT88.4 R100, [R3+0xe000] ;  /* 0x00e000000364783b */ /* 0x000fee0000004200 */
[C---:B--2---:R-:W-:Y:S08]  /*1e600*/  HMMA.16816.F32 R24, R68.reuse, R92, R24 ;  /* 0x0000005c4418723c */ /* 0x044ff00000001818 */
[C---:B------:R-:W-:Y:S01]  /*1e610*/  HMMA.16816.F32 R28, R68.reuse, R94, R28 ;  /* 0x0000005e441c723c */ /* 0x040fe2000000181c */
[----:B------:R-:W-:Y:S07]  /*1e620*/  LDSM.16.MT88.4 R92, [R156+0x2000] ;  /* 0x002000009c5c783b */ /* 0x000fee0000004200 */
[C---:B------:R-:W-:Y:S08]  /*1e630*/  HMMA.16816.F32 R56, R68.reuse, R104, R56 ;  /* 0x000000684438723c */ /* 0x040ff00000001838 */
[C---:B------:R-:W-:Y:S01]  /*1e640*/  HMMA.16816.F32 R64, R68.reuse, R106, R64 ;  /* 0x0000006a4440723c */ /* 0x040fe20000001840 */
[----:B------:R-:W-:Y:S07]  /*1e650*/  LDSM.16.MT88.4 R104, [R3+0x12800] ;  /* 0x012800000368783b */ /* 0x000fee0000004200 */
[C---:B-1----:R-:W-:Y:S08]  /*1e660*/  HMMA.16816.F32 R72, R68.reuse, R96, R72 ;  /* 0x000000604448723c */ /* 0x042ff00000001848 */
[----:B------:R-:W-:Y:S01]  /*1e670*/  HMMA.16816.F32 R4, R68, R98, R4 ;  /* 0x000000624404723c */ /* 0x000fe20000001804 */
[----:B------:R-:W-:Y:S01]  /*1e680*/  F2FP.F16.F32.PACK_AB R68, R188, R195 ;  /* 0x000000c3bc44723e */ /* 0x000fe200000000ff */
[----:B------:R-:W-:Y:S01]  /*1e690*/  LDSM.16.MT88.4 R96, [R3+0xe800] ;  /* 0x00e800000360783b */ /* 0x000fe20000004200 */
[----:B------:R-:W-:-:S02]  /*1e6a0*/  F2FP.F16.F32.PACK_AB R69, R192, R191 ;  /* 0x000000bfc045723e */ /* 0x000fc400000000ff */
[----:B------:R-:W-:Y:S02]  /*1e6b0*/  F2FP.F16.F32.PACK_AB R70, R190, R197 ;  /* 0x000000c5be46723e */ /* 0x000fe400000000ff */
[----:B------:R-:W-:-:S07]  /*1e6c0*/  F2FP.F16.F32.PACK_AB R71, R187, R194 ;  /* 0x000000c2bb47723e */ /* 0x000fce00000000ff */
[C---:B---3--:R-:W-:Y:S08]  /*1e6d0*/  HMMA.16816.F32 R40, R68.reuse, R76, R40 ;  /* 0x0000004c4428723c */ /* 0x048ff00000001828 */
[C---:B------:R-:W-:Y:S01]  /*1e6e0*/  HMMA.16816.F32 R44, R68.reuse, R78, R44 ;  /* 0x0000004e442c723c */ /* 0x040fe2000000182c */
[----:B------:R-:W1:Y:S07]  /*1e6f0*/  LDSM.16.MT88.4 R76, [R155+0x6000] ;  /* 0x006000009b4c783b */ /* 0x000e6e0000004200 */
[C---:B----4-:R-:W-:Y:S08]  /*1e700*/  HMMA.16816.F32 R8, R68.reuse, R88, R8 ;  /* 0x000000584408723c */ /* 0x050ff00000001808 */
        /* <DEDUP_REMOVED lines=8> */
[----:B-1----:R-:W-:Y:S01]  /*1e790*/  HMMA.16816.F32 R72, R68, R76, R72 ;  /* 0x0000004c4448723c */ /* 0x002fe20000001848 */
[----:B------:R-:W-:-:S02]  /*1e7a0*/  F2FP.F16.F32.PACK_AB R76, R189, R182 ;  /* 0x000000b6bd4c723e */ /* 0x000fc400000000ff */
[----:B------:R-:W-:-:S05]  /*1e7b0*/  F2FP.F16.F32.PACK_AB R77, R180, R175 ;  /* 0x000000afb44d723e */ /* 0x000fca00000000ff */
[----:B------:R-:W-:Y:S01]  /*1e7c0*/  HMMA.16816.F32 R4, R68, R78, R4 ;  /* 0x0000004e4404723c */ /* 0x000fe20000001804 */
[----:B------:R-:W-:Y:S02]  /*1e7d0*/  F2FP.F16.F32.PACK_AB R78, R174, R193 ;  /* 0x000000c1ae4e723e */ /* 0x000fe400000000ff */
[----:B------:R-:W-:-:S05]  /*1e7e0*/  F2FP.F16.F32.PACK_AB R79, R184, R171 ;  /* 0x000000abb84f723e */ /* 0x000fca00000000ff */
[C---:B------:R-:W-:Y:S08]  /*1e7f0*/  HMMA.16816.F32 R16, R68.reuse, R100, R16 ;  /* 0x000000644410723c */ /* 0x040ff00000001810 */
[C---:B------:R-:W-:Y:S01]  /*1e800*/  HMMA.16816.F32 R20, R68.reuse, R102, R20 ;  /* 0x000000664414723c */ /* 0x040fe20000001814 */
[----:B------:R-:W1:Y:S07]  /*1e810*/  LDSM.16.MT88.4 R100, [R151+0xe800] ;  /* 0x00e800009764783b */ /* 0x000e6e0000004200 */
[C---:B------:R-:W-:Y:S08]  /*1e820*/  HMMA.16816.F32 R24, R68.reuse, R92, R24 ;  /* 0x0000005c4418723c */ /* 0x040ff00000001818 */
[C---:B------:R-:W-:Y:S01]  /*1e830*/  HMMA.16816.F32 R28, R68.reuse, R94, R28 ;  /* 0x0000005e441c723c */ /* 0x040fe2000000181c */
[----:B------:R-:W5:Y:S07]  /*1e840*/  LDSM.16.MT88.4 R92, [R156+0x2800] ;  /* 0x002800009c5c783b */ /* 0x000f6e0000004200 */
[C---:B--2---:R-:W-:Y:S08]  /*1e850*/  HMMA.16816.F32 R56, R68.reuse, R88, R56 ;  /* 0x000000584438723c */ /* 0x044ff00000001838 */
[----:B------:R-:W-:Y:S01]  /*1e860*/  HMMA.16816.F32 R64, R68, R90, R64 ;  /* 0x0000005a4440723c */ /* 0x000fe20000001840 */
[----:B------:R-:W2:Y:S04]  /*1e870*/  LDSM.16.MT88.4 R68, [R156+0x6800] ;  /* 0x006800009c44783b */ /* 0x000ea80000004200 */
[----:B------:R-:W-:Y:S03]  /*1e880*/  LDSM.16.MT88.4 R88, [R155+0x3000] ;  /* 0x003000009b58783b */ /* 0x000fe60000004200 */
[C---:B---3--:R-:W-:Y:S08]  /*1e890*/  HMMA.16816.F32 R40, R76.reuse, R80, R40 ;  /* 0x000000504c28723c */ /* 0x048ff00000001828 */
        /* <DEDUP_REMOVED lines=24> */
[C---:B---3--:R-:W-:Y:S08]  /*1ea20*/  HMMA.16816.F32 R72, R76.reuse, R80, R72 ;  /* 0x000000504c48723c */ /* 0x048ff00000001848 */
[----:B------:R-:W-:Y:S01]  /*1ea30*/  HMMA.16816.F32 R4, R76, R82, R4 ;  /* 0x000000524c04723c */ /* 0x000fe20000001804 */
[----:B------:R-:W-:Y:S01]  /*1ea40*/  F2FP.F16.F32.PACK_AB R76, R173, R162 ;  /* 0x000000a2ad4c723e */ /* 0x000fe200000000ff */
[----:B------:R-:W-:Y:S01]  /*1ea50*/  LDSM.16.MT88.4 R80, [R155+0x7000] ;  /* 0x007000009b50783b */ /* 0x000fe20000004200 */
[----:B------:R-:W-:-:S02]  /*1ea60*/  F2FP.F16.F32.PACK_AB R77, R159, R164 ;  /* 0x000000a49f4d723e */ /* 0x000fc400000000ff */
[----:B------:R-:W-:Y:S02]  /*1ea70*/  F2FP.F16.F32.PACK_AB R78, R158, R181 ;  /* 0x000000b59e4e723e */ /* 0x000fe400000000ff */
[----:B------:R-:W-:-:S07]  /*1ea80*/  F2FP.F16.F32.PACK_AB R79, R160, R157 ;  /* 0x0000009da04f723e */ /* 0x000fce00000000ff */
[----:B-1----:R-:W-:Y:S01]  /*1ea90*/  HMMA.16816.F32 R40, R76, R84, R40 ;  /* 0x000000544c28723c */ /* 0x002fe20000001828 */
[--C-:B------:R-:W-:Y:S01]  /*1eaa0*/  FFMA.FTZ R84, R136, UR4, -R149.reuse ;  /* 0x0000000488547c23 */ /* 0x100fe20008010895 */
[----:B------:R-:W-:-:S03]  /*1eab0*/  FFMA.FTZ R85, R143, UR4, -R149 ;  /* 0x000000048f557c23 */ /* 0x000fc60008010895 */
[----:B------:R-:W-:Y:S03]  /*1eac0*/  MUFU.EX2 R143, R84 ;  /* 0x00000054008f7308 */ /* 0x000fe60000000800 */
[C---:B------:R-:W-:Y:S01]  /*1ead0*/  HMMA.16816.F32 R44, R76.reuse, R86, R44 ;  /* 0x000000564c2c723c */ /* 0x040fe2000000182c */
[--C-:B------:R-:W-:Y:S01]  /*1eae0*/  FFMA.FTZ R86, R145, UR4, -R149.reuse ;  /* 0x0000000491567c23 */ /* 0x100fe20008010895 */
[----:B------:R-:W-:Y:S01]  /*1eaf0*/  FFMA.FTZ R149, R62, UR4, -R149 ;  /* 0x000000043e957c23 */ /* 0x000fe20008010895 */
[--C-:B------:R-:W-:Y:S01]  /*1eb00*/  FFMA.FTZ R145, R141, UR4, -R144.reuse ;  /* 0x000000048d917c23 */ /* 0x100fe20008010890 */
[----:B------:R-:W-:Y:S04]  /*1eb10*/  MUFU.EX2 R62, R85 ;  /* 0x00000055003e7308 */ /* 0x000fe80000000800 */
[----:B------:R1:W3:Y:S01]  /*1eb20*/  MUFU.EX2 R136, R86 ;  /* 0x0000005600887308 */ /* 0x0002e20000000800 */
[C---:B------:R-:W-:Y:S01]  /*1eb30*/  HMMA.16816.F32 R32, R76.reuse, R88, R32 ;  /* 0x000000584c20723c */ /* 0x040fe20000001820 */
[--C-:B------:R-:W-:Y:S01]  /*1eb40*/  FFMA.FTZ R88, R137, UR4, -R144.reuse ;  /* 0x0000000489587c23 */ /* 0x100fe20008010890 */
[----:B------:R-:W-:Y:S01]  /*1eb50*/  FFMA.FTZ R137, R2, UR4, -R144 ;  /* 0x0000000402897c23 */ /* 0x000fe20008010890 */
[----:B------:R-:W-:Y:S04]  /*1eb60*/  MUFU.EX2 R141, R149 ;  /* 0x00000095008d7308 */ /* 0x000fe80000000800 */
[----:B------:R-:W5:Y:S01]  /*1eb70*/  MUFU.EX2 R145, R145 ;  /* 0x0000009100917308 */ /* 0x000f620000000800 */
[C---:B----4-:R-:W-:Y:S03]  /*1eb80*/  HMMA.16816.F32 R8, R76.reuse, R100, R8 ;  /* 0x000000644c08723c */ /* 0x050fe60000001808 */
[----:B------:R-:W-:Y:S01]  /*1eb90*/  MUFU.EX2 R2, R88 ;  /* 0x0000005800027308 */ /* 0x000fe20000000800 */
[----:B-1----:R-:W1:Y:S03]  /*1eba0*/  LDSM.16.MT88.4 R84, [R3+0xf800] ;  /* 0x00f800000354783b */ /* 0x002e660000004200 */
[----:B------:R-:W4:Y:S01]  /*1ebb0*/  MUFU.EX2 R137, R137 ;  /* 0x0000008900897308 */ /* 0x000f220000000800 */
[C---:B------:R-:W-:Y:S08]  /*1ebc0*/  HMMA.16816.F32 R16, R76.reuse, R96, R16 ;  /* 0x000000604c10723c */ /* 0x040ff00000001810 */
[----:B--2---:R-:W-:Y:S01]  /*1ebd0*/  HMMA.16816.F32 R56, R76, R68, R56 ;  /* 0x000000444c38723c */ /* 0x004fe20000001838 */
[----:B---3--:R-:W-:-:S02]  /*1ebe0*/  F2FP.F16.F32.PACK_AB R68, R143, R136 ;  /* 0x000000888f44723e */ /* 0x008fc400000000ff */
[----:B-----5:R-:W-:-:S05]  /*1ebf0*/  F2FP.F16.F32.PACK_AB R69, R60, R145 ;  /* 0x000000913c45723e */ /* 0x020fca00000000ff */
[----:B------:R-:W-:Y:S01]  /*1ec00*/  HMMA.16816.F32 R64, R76, R70, R64 ;  /* 0x000000464c40723c */ /* 0x000fe20000001840 */
[----:B------:R-:W-:Y:S02]  /*1ec10*/  F2FP.F16.F32.PACK_AB R70, R141, R62 ;  /* 0x0000003e8d46723e */ /* 0x000fe400000000ff */
[----:B----4-:R-:W-:-:S05]  /*1ec20*/  F2FP.F16.F32.PACK_AB R71, R137, R2 ;  /* 0x000000028947723e */ /* 0x010fca00000000ff */
[----:B------:R-:W-:Y:S01]  /*1ec30*/  HMMA.16816.F32 R12, R76, R102, R12 ;  /* 0x000000664c0c723c */ /* 0x000fe2000000180c */
[----:B------:R-:W-:Y:S04]  /*1ec40*/  LDSM.16.MT88.4 R100, [R155+0x3800] ;  /* 0x003800009b64783b */ /* 0x000fe80000004200 */
[----:B------:R-:W-:Y:S03]  /*1ec50*/  LDSM.16.MT88.4 R152, [R155+0x7800] ;  /* 0x007800009b98783b */ /* 0x000fe60000004200 */
[C---:B------:R-:W-:Y:S01]  /*1ec60*/  HMMA.16816.F32 R128, R68.reuse, R124, R8 ;  /* 0x0000007c4480723c */ /* 0x040fe20000001808 */
[----:B------:R2:W-:Y:S07]  /*1ec70*/  LDSM.16.MT88.4 R8, [R3+0x13800] ;  /* 0x013800000308783b */ /* 0x0005ee0000004200 */
[----:B-1----:R-:W-:Y:S01]  /*1ec80*/  HMMA.16816.F32 R120, R68, R84, R16 ;  /* 0x000000544478723c */ /* 0x002fe20000001810 */
[----:B------:R-:W-:-:S04]  /*1ec90*/  FADD.FTZ R16, R116, R111 ;  /* 0x0000006f74107221 */ /* 0x000fc80000010000 */
[----:B------:R-:W-:-:S03]  /*1eca0*/  FADD.FTZ R16, R165, R16 ;  /* 0x00000010a5107221 */ /* 0x000fc60000010000 */
[----:B------:R-:W-:Y:S01]  /*1ecb0*/  HMMA.16816.F32 R20, R76, R98, R20 ;  /* 0x000000624c14723c */ /* 0x000fe20000001814 */
[----:B------:R-:W-:-:S04]  /*1ecc0*/  FADD.FTZ R167, R167, R16 ;  /* 0x00000010a7a77221 */ /* 0x000fc80000010000 */
[----:B------:R-:W-:Y:S01]  /*1ecd0*/  FADD.FTZ R167, R166, R167 ;  /* 0x000000a7a6a77221 */ /* 0x000fe20000010000 */
[----:B--2---:R-:W-:-:S03]  /*1ece0*/  FADD.FTZ R3, R117, R112 ;  /* 0x0000007075037221 */ /* 0x004fc60000010000 */
[----:B------:R-:W-:Y:S01]  /*1ecf0*/  FADD.FTZ R176, R176, R167 ;  /* 0x000000a7b0b07221 */ /* 0x000fe20000010000 */
[C---:B------:R-:W-:Y:S01]  /*1ed00*/  HMMA.16816.F32 R24, R76.reuse, R92, R24 ;  /* 0x0000005c4c18723c */ /* 0x040fe20000001818 */
[----:B------:R-:W-:Y:S02]  /*1ed10*/  FADD.FTZ R170, R170, R3 ;  /* 0x00000003aaaa7221 */ /* 0x000fe40000010000 */
[----:B------:R-:W-:Y:S01]  /*1ed20*/  FADD.FTZ R176, R179, R176 ;  /* 0x000000b0b3b07221 */ /* 0x000fe20000010000 */
[-C--:B------:R-:W-:Y:S01]  /*1ed30*/  MOV R3, R134.reuse ;  /* 0x0000008600037202 */ /* 0x080fe20000000f00 */
[----:B------:R-:W-:Y:S02]  /*1ed40*/  FADD.FTZ R169, R169, R170 ;  /* 0x000000aaa9a97221 */ /* 0x000fe40000010000 */
[----:B------:R-:W-:Y:S01]  /*1ed50*/  FADD.FTZ R177, R177, R176 ;  /* 0x000000b0b1b17221 */ /* 0x000fe20000010000 */
[----:B------:R-:W-:Y:S01]  /*1ed60*/  HMMA.16816.F32 R28, R76, R94, R28 ;  /* 0x0000005e4c1c723c */ /* 0x000fe2000000181c */
[----:B------:R-:W1:Y:S01]  /*1ed70*/  LDSM.16.MT88.4 R92, [R151+0x13800] ;  /* 0x01380000975c783b */ /* 0x000e620000004200 */
[----:B------:R-:W-:Y:S01]  /*1ed80*/  FADD.FTZ R169, R168, R169 ;  /* 0x000000a9a8a97221 */ /* 0x000fe20000010000 */
[----:B------:R-:W-:Y:S01]  /*1ed90*/  FADD.FTZ R172, R172, R177 ;  /* 0x000000b1acac7221 */ /* 0x000fe20000010000 */
[----:B------:R-:W-:-:S02]  /*1eda0*/  @P1 MOV R3, R134 ;  /* 0x0000008600031202 */ /* 0x000fc40000000f00 */
[----:B------:R-:W-:Y:S01]  /*1edb0*/  FADD.FTZ R186, R186, R169 ;  /* 0x000000a9baba7221 */ /* 0x000fe20000010000 */
[----:B------:R-:W-:Y:S01]  /*1edc0*/  FADD.FTZ R195, R195, R172 ;  /* 0x000000acc3c37221 */ /* 0x000fe20000010000 */
[----:B------:R-:W-:Y:S02]  /*1edd0*/  HMMA.16816.F32 R36, R76, R90, R36 ;  /* 0x0000005a4c24723c */ /* 0x000fe40000001824 */
        /* <DEDUP_REMOVED lines=31> */
[----:B-1----:R-:W-:Y:S02]  /*1efd0*/  HMMA.16816.F32 R96, R68, R92, R40 ;  /* 0x0000005c4460723c */ /* 0x002fe40000001828 */
        /* <DEDUP_REMOVED lines=8> */
[----:B------:R-:W-:Y:S02]  /*1f060*/  HMMA.16816.F32 R104, R68, R100, R32 ;  /* 0x000000644468723c */ /* 0x000fe40000001820 */
[----:B------:R-:W-:-:S04]  /*1f070*/  FADD.FTZ R145, R60, R145 ;  /* 0x000000913c917221 */ /* 0x000fc80000010000 */
[----:B------:R-:W-:Y:S02]  /*1f080*/  FADD.FTZ R2, R2, R145 ;  /* 0x0000009102027221 */ /* 0x000fe40000010000 */
[----:B------:R-:W-:Y:S02]  /*1f090*/  HMMA.16816.F32 R92, R68, R94, R44 ;  /* 0x0000005e445c723c */ /* 0x000fe4000000182c */
[----:B------:R-:W-:-:S06]  /*1f0a0*/  FADD.FTZ R231, R137, R2 ;  /* 0x0000000289e77221 */ /* 0x000fcc0000010000 */
[C---:B--2---:R-:W-:Y:S08]  /*1f0b0*/  HMMA.16816.F32 R80, R68.reuse, R76, R56 ;  /* 0x0000004c4450723c */ /* 0x044ff00000001838 */
[C---:B------:R-:W-:Y:S08]  /*1f0c0*/  HMMA.16816.F32 R88, R68.reuse, R8, R48 ;  /* 0x000000084458723c */ /* 0x040ff00000001830 */
[C---:B------:R-:W-:Y:S08]  /*1f0d0*/  HMMA.16816.F32 R84, R68.reuse, R10, R52 ;  /* 0x0000000a4454723c */ /* 0x040ff00000001834 */
[C---:B---3--:R-:W-:Y:S08]  /*1f0e0*/  HMMA.16816.F32 R112, R68.reuse, R12, R24 ;  /* 0x0000000c4470723c */ /* 0x048ff00000001818 */
[C---:B------:R-:W-:Y:S08]  /*1f0f0*/  HMMA.16816.F32 R108, R68.reuse, R14, R28 ;  /* 0x0000000e446c723c */ /* 0x040ff0000000181c */
[C---:B------:R-:W-:Y:S08]  /*1f100*/  HMMA.16816.F32 R76, R68.reuse, R78, R64 ;  /* 0x0000004e444c723c */ /* 0x040ff00000001840 */
[C---:B------:R-:W-:Y:S08]  /*1f110*/  HMMA.16816.F32 R100, R68.reuse, R102, R36 ;  /* 0x000000664464723c */ /* 0x040ff00000001824 */
[C---:B------:R-:W-:Y:S08]  /*1f120*/  HMMA.16816.F32 R72, R68.reuse, R152, R72 ;  /* 0x000000984448723c */ /* 0x040ff00000001848 */
[----:B------:R-:W-:Y:S01]  /*1f130*/  HMMA.16816.F32 R68, R68, R154, R4 ;  /* 0x0000009a4444723c */ /* 0x000fe20000001804 */
[----:B------:R-:W-:-:S04]  /*1f140*/  NOP ;  /* 0x0000000000007918 */ /* 0x000fc80000000000 */
[----:B------:R-:W-:-:S15]  /*1f150*/  @P1 BRA `(.L_x_1861) ;  /* 0x0000000000041947 */ /* 0x000fde0003800000 */
.L_x_1855:
[----:B------:R-:W-:-:S07]  /*1f160*/  IADD3 R61, PT, PT, R63, -0x1, RZ ;  /* 0xffffffff3f3d7810 */ /* 0x000fce0007ffe0ff */
.L_x_1861:
        /* <DEDUP_REMOVED lines=24> */
.L_x_1866:
        /* <DEDUP_REMOVED lines=61> */
[-C--:B------:R-:W-:Y:S01]  /*1f6c0*/  ISETP.GE.U32.AND P5, PT, R10, R6.reuse, PT ;  /* 0x000000060a00720c */ /* 0x080fe20003fa6070 */
[----:B------:R-:W1:Y:S01]  /*1f6d0*/  LDC.64 R8, c[0x0][0x3c0] ;  /* 0x0000f000ff087b82 */ /* 0x000e620000000a00 */
        /* <DEDUP_REMOVED lines=25> */
[C---:B------:R-:W-:Y:S01]  /*1f870*/  IMAD.WIDE.U32 R14, R13.reuse, UR10, R14 ;  /* 0x0000000a0d0e7c25 */ /* 0x040fe2000f8e000e */
[----:B------:R-:W-:Y:S02]  /*1f880*/  SHF.R.S32.HI R6, RZ, 0x1f, R13 ;  /* 0x0000001fff067819 */ /* 0x000fe4000001140d */
[----:B------:R-:W-:Y:S03]  /*1f890*/  LEA R222, P0, R14, R5, 0x1 ;  /* 0x000000050ede7211 */ /* 0x000fe600078008ff */
[----:B------:R-:W-:Y:S04]  /*1f8a0*/  IMAD R6, R6, UR10, RZ ;  /* 0x0000000a06067c24 */ /* 0x000fe8000f8e02ff */
[----:B------:R-:W-:Y:S04]  /*1f8b0*/  IMAD R6, R13, UR11, R6 ;  /* 0x0000000b0d067c24 */ /* 0x000fe8000f8e0206 */
[----:B------:R-:W-:Y:S05]  /*1f8c0*/  IMAD.IADD R6, R15, 0x1, R6 ;  /* 0x000000010f067824 */ /* 0x000fea00078e0206 */
[----:B------:R-:W-:Y:S07]  /*1f8d0*/  LEA.HI.X R223, R14, R3, R6, 0x1, P0 ;  /* 0x000000030edf7211 */ /* 0x000fee00000f0c06 */
.L_x_1863:
        /* <DEDUP_REMOVED lines=11> */
[----:B------:R-:W-:Y:S03]  /*1f990*/  LEA R180, R2, R3, 0x1 ;  /* 0x0000000302b47211 */ /* 0x000fe600078e08ff */
[----:B------:R-:W-:Y:S01]  /*1f9a0*/  @!PT LDS RZ, [RZ] ;  /* 0x00000000fffff984 */ /* 0x000fe20000000800 */
[----:B------:R-:W-:Y:S01]  /*1f9b0*/  @!PT LDS RZ, [RZ] ;  /* 0x00000000fffff984 */ /* 0x000fe20000000800 */
[----:B------:R-:W-:Y:S01]  /*1f9c0*/  @!PT LDS RZ, [RZ] ;  /* 0x00000000fffff984 */ /* 0x000fe20000000800 */
[----:B------:R-:W-:Y:S01]  /*1f9d0*/  @!P1 LDGSTS.E.BYPASS.LTC128B.128 [R235+0x10000], desc[UR6][R222.64+0x80] ;  /* 0x10000080deeb9fae */ /* 0x000fe2000b981a06 */
[-C--:B------:R-:W-:Y:S02]  /*1f9e0*/  IADD3 R2, P0, PT, R6, R5.reuse, RZ ;  /* 0x0000000506027210 */ /* 0x080fe40007f1e0ff */
[----:B------:R-:W-:Y:S03]  /*1f9f0*/  LEA R181, R181, UR5, 0x1 ;  /* 0x00000005b5b57c11 */ /* 0x000fe6000f8e08ff */
[----:B------:R-:W-:Y:S01]  /*1fa00*/  @P1 STS.128 [R235+0x10000], RZ ;  /* 0x010000ffeb001388 */ /* 0x000fe20000000c00 */
[-C--:B------:R-:W-:Y:S02]  /*1fa10*/  IADD3.X R3, PT, PT, R7, R8.reuse, RZ, P0, !PT ;  /* 0x0000000807037210 */ /* 0x080fe400007fe4ff */
[-C--:B------:R-:W-:Y:S03]  /*1fa20*/  IADD3 R10, P0, PT, R2, R5.reuse, RZ ;  /* 0x00000005020a7210 */ /* 0x080fe60007f1e0ff */
[----:B------:R-:W-:Y:S01]  /*1fa30*/  @!PT LDS RZ, [RZ] ;  /* 0x00000000fffff984 */ /* 0x000fe20000000800 */
[----:B------:R-:W-:Y:S01]  /*1fa40*/  @!PT LDS RZ, [RZ] ;  /* 0x00000000fffff984 */ /* 0x000fe20000000800 */
[----:B------:R-:W-:Y:S01]  /*1fa50*/  @!PT LDS RZ, [RZ] ;  /* 0x00000000fffff984 */ /* 0x000fe20000000800 */
[----:B------:R-:W-:Y:S01]  /*1fa60*/  @!P2 LDGSTS.E.BYPASS.LTC128B.128 [R235+0xc800], desc[UR6][R6.64] ;  /* 0x0c80000006ebafae */ /* 0x000fe2000b981a06 */
[----:B------:R-:W-:Y:S02]  /*1fa70*/  IADD3 R215, PT, PT, R180, UR5, RZ ;  /* 0x00000005b4d77c10 */ /* 0x000fe4000fffe0ff */
[-C--:B------:R-:W-:Y:S03]  /*1fa80*/  IADD3.X R11, PT, PT, R3, R8.reuse, RZ, P0, !PT ;  /* 0x00000008030b7210 */ /* 0x080fe600007fe4ff */
[----:B------:R-:W-:Y:S01]  /*1fa90*/  @P2 STS.128 [R235+0xc800], RZ ;  /* 0x00c800ffeb002388 */ /* 0x000fe20000000c00 */
[-C--:B------:R-:W-:Y:S02]  /*1faa0*/  IADD3 R12, P0, PT, R10, R5.reuse, RZ ;  /* 0x000000050a0c7210 */ /* 0x080fe40007f1e0ff */
[----:B------:R-:W-:Y:S03]  /*1fab0*/  IADD3 R227, PT, PT, R227, -0x1, RZ ;  /* 0xffffffffe3e37810 */ /* 0x000fe60007ffe0ff */
[----:B------:R-:W-:Y:S01]  /*1fac0*/  @!PT LDS RZ, [RZ] ;  /* 0x00000000fffff984 */ /* 0x000fe20000000800 */
[----:B------:R-:W-:Y:S01]  /*1fad0*/  @!PT LDS RZ, [RZ] ;  /* 0x00000000fffff984 */ /* 0x000fe20000000800 */
[----:B------:R-:W-:Y:S01]  /*1fae0*/  @!PT LDS RZ, [RZ] ;  /* 0x00000000fffff984 */ /* 0x000fe20000000800 */
[----:B------:R1:W-:Y:S01]  /*1faf0*/  @!P1 LDGSTS.E.BYPASS.LTC128B.128 [R235+0x10800], desc[UR6][R6.64+0x80] ;  /* 0x1080008006eb9fae */ /* 0x0003e2000b981a06 */
[----:B------:R-:W-:Y:S02]  /*1fb00*/  IADD3.X R13, PT, PT, R11, R8, RZ, P0, !PT ;  /* 0x000000080b0d7210 */ /* 0x000fe400007fe4ff */
[----:B------:R-:W-:Y:S03]  /*1fb10*/  ISETP.GT.AND P4, PT, R227, R216, PT ;  /* 0x000000d8e300720c */ /* 0x000fe60003f84270 */
        /* <DEDUP_REMOVED lines=37> */
[----:B------:R-:W-:Y:S03]  /*1fd70*/  LOP3.LUT P0, RZ, R139, 0x2, RZ, 0xc0, !PT ;  /* 0x000000028bff7812 */ /* 0x000fe6000780c0ff */
        /* <DEDUP_REMOVED lines=33> */
[----:B------:R-:W-:Y:S01]  /*1ff90*/  LDSM.16.M88.4 R64, [R181] ;  /* 0x00000000b540783b */ /* 0x000fe20000000200 */
[C---:B-1----:R-:W-:Y:S02]  /*1ffa0*/  IADD3 R3, PT, PT, R215.reuse, R214, RZ ;  /* 0x000000d6d7037210 */ /* 0x042fe40007ffe0ff */
[----:B------:R-:W-:Y:S03]  /*1ffb0*/  SEL R2, R210, 0xffffffc0, !P0 ;  /* 0xffffffc0d2027807 */ /* 0x000fe60004000000 */
[----:B------:R-:W2:Y:S01]  /*1ffc0*/  LDSM.16.M88.4 R8, [R180+UR5+0x4000] ;  /* 0x00400005b408783b */ /* 0x000ea20008000200 */
[----:B------:R-:W-:Y:S02]  /*1ffd0*/  IADD3 R201, PT, PT, R2, R181, RZ ;  /* 0x000000b502c97210 */ /* 0x000fe40007ffe0ff */
[----:B------:R-:W-:Y:S03]  /*1ffe0*/  IADD3 R215, PT, PT, R215, R2, RZ ;  /* 0x00000002d7d77210 */ /* 0x000fe60007ffe0ff */
[----:B------:R-:W1:Y:S01]  /*1fff0*/  LDSM.16.M88.4 R16, [R180+UR5+0x4800] ;  /* 0x00480005b410783b */ /* 0x000e620008000200 */
[C---:B------:R-:W-:Y:S02]  /*20000*/  IADD3 R200, PT, PT, R214.reuse, R201, RZ ;  /* 0x000000c9d6c87210 */ /* 0x040fe40007ffe0ff */
[----:B------:R-:W-:Y:S03]  /*20010*/  IADD3 R2, PT, PT, R214, R215, RZ ;  /* 0x000000d7d6027210 */ /* 0x000fe60007ffe0ff */
[----:B------:R-:W5:Y:S06]  /*20020*/  LDSM.16.M88.4 R24, [R180+UR5+0x5000] ;  /* 0x00500005b418783b */ /* 0x000f6c0008000200 */
[----:B------:R-:W0:Y:S06]  /*20030*/  LDGDEPBAR ;  /* 0x00000000000079af */ /* 0x000e2c0000000000 */
[----:B------:R-:W3:Y:S06]  /*20040*/  LDSM.16.M88.4 R32, [R180+UR5+0x5800] ;  /* 0x00580005b420783b */ /* 0x000eec0008000200 */
[----:B------:R-:W4:Y:S06]  /*20050*/  LDSM.16.M88.4 R40, [R180+UR5+0x6000] ;  /* 0x00600005b428783b */ /* 0x000f2c0008000200 */
[----:B------:R-:W4:Y:S01]  /*20060*/  LDSM.16.M88.4 R48, [R180+UR5+0x6800] ;  /* 0x00680005b430783b */ /* 0x000f220008000200 */
[C---:B--2---:R-:W-:Y:S05]  /*20070*/  HMMA.16816.F32 R4, R64.reuse, R8, RZ ;  /* 0x000000084004723c */ /* 0x044fea00000018ff */
[----:B------:R-:W2:Y:S06]  /*20080*/  LDSM.16.M88.4 R56, [R180+UR5+0x7000] ;  /* 0x00700005b438783b */ /* 0x000eac0008000200 */
[----:B------:R-:W2:Y:S01]  /*20090*/  LDSM.16.M88.4 R132, [R180+UR5+0x7800] ;  /* 0x00780005b484783b */ /* 0x000ea20008000200 */
[C---:B------:R-:W-:Y:S05]  /*200a0*/  HMMA.16816.F32 R8, R64.reuse, R10, RZ ;  /* 0x0000000a4008723c */ /* 0x040fea00000018ff */
[----:B------:R-:W-:Y:S03]  /*200b0*/  LDSM.16.M88.4 R140, [R136] ;  /* 0x00000000888c783b */ /* 0x000fe60000000200 */
[C---:B-1----:R-:W-:Y:S03]  /*200c0*/  HMMA.16816.F32 R12, R64.reuse, R16, RZ ;  /* 0x00000010400c723c */ /* 0x042fe600000018ff */
[----:B------:R-:W1:Y:S05]  /*200d0*/  LDSM.16.M88.4 R144, [R3+0x4000] ;  /* 0x004000000390783b */ /* 0x000e6a0000000200 */
[C---:B------:R-:W-:Y:S01]  /*200e0*/  HMMA.16816.F32 R16, R64.reuse, R18, RZ ;  /* 0x000000124010723c */ /* 0x040fe200000018ff */
[----:B------:R-:W1:Y:S06]  /*200f0*/  LDSM.16.M88.4 R148, [R3+0x4800] ;  /* 0x004800000394783b */ /* 0x000e6c0000000200 */
[----:B------:R-:W1:Y:S01]  /*20100*/  LDSM.16.M88.4 R152, [R3+0x5000] ;  /* 0x005000000398783b */ /* 0x000e620000000200 */
[C---:B-----5:R-:W-:Y:S05]  /*20110*/  HMMA.16816.F32 R20, R64.reuse, R24, RZ ;  /* 0x000000184014723c */ /* 0x060fea00000018ff */
[----:B------:R-:W-:Y:S03]  /*20120*/  LDSM.16.M88.4 R156, [R3+0x6800] ;  /* 0x00680000039c783b */ /* 0x000fe60000000200 */
[C---:B------:R-:W-:Y:S03]  /*20130*/  HMMA.16816.F32 R24, R64.reuse, R26, RZ ;  /* 0x0000001a4018723c */ /* 0x040fe600000018ff */
[----:B------:R-:W-:Y:S05]  /*20140*/  LDSM.16.M88.4 R160, [R3+0x7000] ;  /* 0x0070000003a0783b */ /* 0x000fea0000000200 */
[C---:B---3--:R-:W-:Y:S01]  /*20150*/  HMMA.16816.F32 R28, R64.reuse, R32, RZ ;  /* 0x00000020401c723c */ /* 0x048fe200000018ff */
[----:B------:R-:W-:Y:S06]  /*20160*/  LDSM.16.M88.4 R164, [R201] ;  /* 0x00000000c9a4783b */ /* 0x000fec0000000200 */
[----:B------:R-:W-:Y:S01]  /*20170*/  LDSM.16.M88.4 R168, [R215+0x4000] ;  /* 0x00400000d7a8783b */ /* 0x000fe20000000200 */
[C---:B------:R-:W-:Y:S05]  /*20180*/  HMMA.16816.F32 R32, R64.reuse, R34, RZ ;  /* 0x000000224020723c */ /* 0x040fea00000018ff */
[----:B------:R-:W-:Y:S03]  /*20190*/  LDSM.16.M88.4 R172, [R215+0x4800] ;  /* 0x00480000d7ac783b */ /* 0x000fe60000000200 */
[C---:B----4-:R-:W-:Y:S03]  /*201a0*/  HMMA.16816.F32 R36, R64.reuse, R40, RZ ;  /* 0x000000284024723c */ /* 0x050fe600000018ff */
[----:B------:R-:W-:Y:S05]  /*201b0*/  LDSM.16.M88.4 R176, [R215+0x5000] ;  /* 0x00500000d7b0783b */ /* 0x000fea0000000200 */
[C---:B------:R-:W-:Y:S01]  /*201c0*/  HMMA.16816.F32 R40, R64.reuse, R42, RZ ;  /* 0x0000002a4028723c */ /* 0x040fe200000018ff */
[----:B------:R-:W-:Y:S06]  /*201d0*/  LDSM.16.M88.4 R184, [R215+0x9800] ;  /* 0x00980000d7b8783b */ /* 0x000fec0000000200 */
[----:B------:R-:W-:Y:S01]  /*201e0*/  LDSM.16.M88.4 R188, [R215+0xa000] ;  /* 0x00a00000d7bc783b */ /* 0x000fe20000000200 */
[C---:B------:R-:W-:Y:S05]  /*201f0*/  HMMA.16816.F32 R44, R64.reuse, R48, RZ ;  /* 0x00000030402c723c */ /* 0x040fea00000018ff */
[----:B------:R-:W-:Y:S03]  /*20200*/  LDSM.16.M88.4 R192, [R215+0xa800] ;  /* 0x00a80000d7c0783b */ /* 0x000fe60000000200 */
[C---:B------:R-:W-:Y:S03]  /*20210*/  HMMA.16816.F32 R48, R64.reuse, R50, RZ ;  /* 0x000000324030723c */ /* 0x040fe600000018ff */
[----:B------:R-:W-:Y:S05]  /*20220*/  LDSM.16.M88.4 R196, [R215+0xb000] ;  /* 0x00b00000d7c4783b */ /* 0x000fea0000000200 */
[C---:B--2---:R-:W-:Y:S01]  /*20230*/  HMMA.16816.F32 R52, R64.reuse, R56, RZ ;  /* 0x000000384034723c */ /* 0x044fe200000018ff */
[----:B------:R-:W-:Y:S07]  /*20240*/  LDSM.16.M88.4 R204, [R2+0x8000] ;  /* 0x0080000002cc783b */ /* 0x000fee0000000200 */
        /* <DEDUP_REMOVED lines=23> */
[C---:B------:R-:W-:Y:S01]  /*203c0*/  HMMA.16816.F32 R56, R140.reuse, R162, R56 ;  /* 0x000000a28c38723c */ /* 0x040fe20000001838 */
[----:B------:R-:W-:Y:S07]  /*203d0*/  LDSM.16.M88.4 R160, [R2+0x5000] ;  /* 0x0050000002a0783b */ /* 0x000fee0000000200 */
[C---:B---3--:R-:W-:Y:S08]  /*203e0*/  HMMA.16816.F32 R60, R140.reuse, R148, R60 ;  /* 0x000000948c3c723c */ /* 0x048ff0000000183c */
[----:B------:R-:W-:Y:S01]  /*203f0*/  HMMA.16816.F32 R64, R140, R150, R64 ;  /* 0x000000968c40723c */ /* 0x000fe20000001840 */
[----:B------:R-:W3:Y:S06]  /*20400*/  LDSM.16.M88.4 R140, [R215+0x7000] ;  /* 0x00700000d78c783b */ /* 0x000eec0000000200 */
[----:B------:R-:W5:Y:S01]  /*20410*/  LDSM.16.M88.4 R148, [R215+0x7800] ;  /* 0x00780000d794783b */ /* 0x000f620000000200 */
        /* <DEDUP_REMOVED lines=14> */
[----:B------:R-:W2:Y:S07]  /*20500*/  LDSM.16.M88.4 R132, [R200] ;  /* 0x00000000c884783b */ /* 0x000eae0000000200 */
[C---:B-1----:R-:W-:Y:S08]  /*20510*/  HMMA.16816.F32 R44, R164.reuse, R144, R44 ;  /* 0x00000090a42c723c */ /* 0x042ff0000000182c */
[C---:B------:R-:W-:Y:S01]  /*20520*/  HMMA.16816.F32 R48, R164.reuse, R146, R48 ;  /* 0x00000092a430723c */ /* 0x040fe20000001830 */
[----:B------:R-:W1:Y:S07]  /*20530*/  LDSM.16.M88.4 R144, [R2+0x6800] ;  /* 0x006800000290783b */ /* 0x000e6e0000000200 */
[C---:B---3--:R-:W-:Y:S08]  /*20540*/  HMMA.16816.F32 R52, R164.reuse, R140, R52 ;  /* 0x0000008ca434723c */ /* 0x048ff00000001834 */
[C---:B------:R-:W-:Y:S01]  /*20550*/  HMMA.16816.F32 R56, R164.reuse, R142, R56 ;  /* 0x0000008ea438723c */ /* 0x040fe20000001838 */
[----:B------:R-:W3:Y:S07]  /*20560*/  LDSM.16.M88.4 R140, [R2+0x7000] ;  /* 0x00700000028c783b */ /* 0x000eee0000000200 */
[C---:B-----5:R-:W-:Y:S08]  /*20570*/  HMMA.16816.F32 R60, R164.reuse, R148, R60 ;  /* 0x00000094a43c723c */ /* 0x060ff0000000183c */
[----:B------:R-:W-:Y:S01]  /*20580*/  HMMA.16816.F32 R64, R164, R150, R64 ;  /* 0x00000096a440723c */ /* 0x000fe20000001840 */
[----:B------:R-:W4:Y:S06]  /*20590*/  LDSM.16.M88.4 R148, [R2+0x7800] ;  /* 0x007800000294783b */ /* 0x000f2c0000000200 */
[----:B------:R-:W-:Y:S01]  /*205a0*/  LDSM.16.M88.4 R164, [R180+UR5+0xa000] ;  /* 0x00a00005b4a4783b */ /* 0x000fe20008000200 */
[C---:B--2---:R-:W-:Y:S08]  /*205b0*/  HMMA.16816.F32 R4, R132.reuse, R152, R4 ;  /* 0x000000988404723c */ /* 0x044ff00000001804 */
[C---:B------:R-:W-:Y:S01]  /*205c0*/  HMMA.16816.F32 R8, R132.reuse, R154, R8 ;  /* 0x0000009a8408723c */ /* 0x040fe20000001808 */
[----:B------:R-:W-:Y:S07]  /*205d0*/  LDSM.16.M88.4 R152, [R181+0x2000] ;  /* 0x00200000b598783b */ /* 0x000fee0000000200 */
[C---:B------:R-:W-:Y:S08]  /*205e0*/  HMMA.16816.F32 R12, R132.reuse, R156, R12 ;  /* 0x0000009c840c723c */ /* 0x040ff0000000180c */
[C---:B------:R-:W-:Y:S01]  /*205f0*/  HMMA.16816.F32 R16, R132.reuse, R158, R16 ;  /* 0x0000009e8410723c */ /* 0x040fe20000001810 */
[----:B------:R-:W2:Y:S07]  /*20600*/  LDSM.16.M88.4 R156, [R180+UR5+0x8000] ;  /* 0x00800005b49c783b */ /* 0x000eae0008000200 */
        /* <DEDUP_REMOVED lines=9> */
[C---:B-1----:R-:W-:Y:S08]  /*206a0*/  HMMA.16816.F32 R44, R132.reuse, R144, R44 ;  /* 0x00000090842c723c */ /* 0x042ff0000000182c */
[C---:B------:R-:W-:Y:S01]  /*206b0*/  HMMA.16816.F32 R48, R132.reuse, R146, R48 ;  /* 0x000000928430723c */ /* 0x040fe20000001830 */
[----:B------:R-:W1:Y:S07]  /*206c0*/  LDSM.16.M88.4 R144, [R180+UR5+0x9000] ;  /* 0x00900005b490783b */ /* 0x000e6e0008000200 */
[C---:B---3--:R-:W-:Y:S08]  /*206d0*/  HMMA.16816.F32 R52, R132.reuse, R140, R52 ;  /* 0x0000008c8434723c */ /* 0x048ff00000001834 */
[C---:B------:R-:W-:Y:S01]  /*206e0*/  HMMA.16816.F32 R56, R132.reuse, R142, R56 ;  /* 0x0000008e8438723c */ /* 0x040fe20000001838 */
[----:B------:R-:W3:Y:S06]  /*206f0*/  LDSM.16.M88.4 R140, [R180+UR5+0x9800] ;  /* 0x00980005b48c783b */ /* 0x000eec0008000200 */
[----:B------:R-:W-:Y:S01]  /*20700*/  LDSM.16.M88.4 R180, [R215+0x9000] ;  /* 0x00900000d7b4783b */ /* 0x000fe20000000200 */
[C---:B----4-:R-:W-:Y:S08]  /*20710*/  HMMA.16816.F32 R60, R132.reuse, R148, R60 ;  /* 0x00000094843c723c */ /* 0x050ff0000000183c */
[----:B------:R-:W-:Y:S01]  /*20720*/  HMMA.16816.F32 R64, R132, R150, R64 ;  /* 0x000000968440723c */ /* 0x000fe20000001840 */
[----:B------:R-:W-:Y:S06]  /*20730*/  LDSM.16.M88.4 R132, [R136+0x2000] ;  /* 0x002000008884783b */ /* 0x000fec0000000200 */
[----:B------:R-:W4:Y:S01]  /*20740*/  LDSM.16.M88.4 R148, [R3+0x8000] ;  /* 0x008000000394783b */ /* 0x000f220000000200 */
[C---:B--2---:R-:W-:Y:S08]  /*20750*/  HMMA.16816.F32 R4, R152.reuse, R156, R4 ;  /* 0x0000009c9804723c */ /* 0x044ff00000001804 */
[C---:B------:R-:W-:Y:S01]  /*20760*/  HMMA.16816.F32 R8, R152.reuse, R158, R8 ;  /* 0x0000009e9808723c */ /* 0x040fe20000001808 */
[----:B------:R-:W2:Y:S07]  /*20770*/  LDSM.16.M88.4 R156, [R3+0x8800] ;  /* 0x00880000039c783b */ /* 0x000eae0000000200 */
[C---:B-----5:R-:W-:Y:S08]  /*20780*/  HMMA.16816.F32 R12, R152.reuse, R160, R12 ;  /* 0x000000a0980c723c */ /* 0x060ff0000000180c */
[C---:B------:R-:W-:Y:S01]  /*20790*/  HMMA.16816.F32 R16, R152.reuse, R162, R16 ;  /* 0x000000a29810723c */ /* 0x040fe20000001810 */
[----:B------:R-:W-:Y:S07]  /*207a0*/  LDSM.16.M88.4 R160, [R3+0xa800] ;  /* 0x00a8000003a0783b */ /* 0x000fee0000000200 */
        /* <DEDUP_REMOVED lines=23> */
[C---:B--2---:R-:W-:Y:S08]  /*20920*/  HMMA.16816.F32 R12, R132.reuse, R156, R12 ;  /* 0x0000009c840c723c */ /* 0x044ff0000000180c */
[C---:B------:R-:W-:Y:S01]  /*20930*/  HMMA.16816.F32 R16, R132.reuse, R158, R16 ;  /* 0x0000009e8410723c */ /* 0x040fe20000001810 */
[----:B------:R-:W2:Y:S07]  /*20940*/  LDSM.16.M88.4 R156, [R215+0xb800] ;  /* 0x00b80000d79c783b */ /* 0x000eae0000000200 */
        /* <DEDUP_REMOVED lines=12> */
[----:B------:R-:W1:Y:S07]  /*20a10*/  LDSM.16.M88.4 R132, [R2+0x8800] ;  /* 0x008800000284783b */ /* 0x000e6e0000000200 */
        /* <DEDUP_REMOVED lines=14> */
[C---:B--2---:R-:W-:Y:S08]  /*20b00*/  HMMA.16816.F32 R60, R172.reuse, R156, R60 ;  /* 0x0000009cac3c723c */ /* 0x044ff0000000183c */
[----:B------:R-:W-:Y:S08]  /*20b10*/  HMMA.16816.F32 R64, R172, R158, R64 ;  /* 0x0000009eac40723c */ /* 0x000ff00000001840 */
[C---:B------:R-:W-:Y:S08]  /*20b20*/  HMMA.16816.F32 R4, R200.reuse, R204, R4 ;  /* 0x000000ccc804723c */ /* 0x040ff00000001804 */
[C---:B------:R-:W-:Y:S08]  /*20b30*/  HMMA.16816.F32 R8, R200.reuse, R206, R8 ;  /* 0x000000cec808723c */ /* 0x040ff00000001808 */
[C---:B-1----:R-:W-:Y:S03]  /*20b40*/  HMMA.16816.F32 R12, R200.reuse, R132, R12 ;  /* 0x00000084c80c723c */ /* 0x042fe6000000180c */
        /* <DEDUP_REMOVED lines=226> */
.L_x_1865:
        /* <DEDUP_REMOVED lines=97> */
.L_x_1864:
        /* <DEDUP_REMOVED lines=57> */
[----:B------:R-:W-:Y:S01]  /*22310*/  FFMA.FTZ R5, R141, UR4, -R152 ;  /* 0x000000048d057c23 */ /* 0x000fe20008010898 */
[----:B------:R-:W1:Y:S01]  /*22320*/  MUFU.EX2 R0, R0 ;  /* 0x0000000000007308 */ /* 0x000e620000000800 */
[--C-:B------:R-:W-:Y:S01]  /*22330*/  FFMA.FTZ R149, R147, UR4, -R154.reuse ;  /* 0x0000000493957c23 */ /* 0x100fe2000801089a */
[----:B------:R-:W-:Y:S01]  /*22340*/  FFMA.FTZ R146, R145, UR4, -R154 ;  /* 0x0000000491927c23 */ /* 0x000fe2000801089a */
[----:B------:R-:W-:Y:S01]  /*22350*/  FFMA.FTZ R147, R143, UR4, -R152 ;  /* 0x000000048f937c23 */ /* 0x000fe20008010898 */
[----:B------:R-:W-:Y:S01]  /*22360*/  FFMA.FTZ R145, R142, UR4, -R154 ;  /* 0x000000048e917c23 */ /* 0x000fe2000801089a */
[----:B------:R-:W-:Y:S01]  /*22370*/  FFMA.FTZ R143, R144, UR4, -R152 ;  /* 0x00000004908f7c23 */ /* 0x000fe20008010898 */
[----:B------:R-:W-:Y:S04]  /*22380*/  FFMA.FTZ R184, R184, UR4, -R154 ;  /* 0x00000004b8b87c23 */ /* 0x000fe8000801089a */
[----:B------:R-:W2:Y:S01]  /*22390*/  MUFU.EX2 R2, R2 ;  /* 0x0000000200027308 */ /* 0x000ea20000000800 */
[----:B------:R-:W-:Y:S01]  /*223a0*/  MOV R141, R228 ;  /* 0x000000e4008d7202 */ /* 0x000fe20000000f00 */
[--C-:B------:R-:W-:Y:S01]  /*223b0*/  FFMA.FTZ R235, R241, UR4, -R152.reuse ;  /* 0x00000004f1eb7c23 */ /* 0x100fe20008010898 */
[----:B------:R-:W-:Y:S07]  /*223c0*/  @P0 IADD3 R141, PT, PT, R229, -0x40, RZ ;  /* 0xffffffc0e58d0810 */ /* 0x000fee0007ffe0ff */
[----:B------:R3:W-:Y:S01]  /*223d0*/  MUFU.EX2 R142, R5 ;  /* 0x00000005008e7308 */ /* 0x0007e20000000800 */
[----:B------:R-:W-:Y:S01]  /*223e0*/  FFMA.FTZ R191, R191, UR4, -R152 ;  /* 0x00000004bfbf7c23 */ /* 0x000fe20008010898 */
[----:B------:R-:W-:Y:S01]  /*223f0*/  FFMA.FTZ R201, R249, UR4, -R154 ;  /* 0x00000004f9c97c23 */ /* 0x000fe2000801089a */
[C---:B-1----:R-:W-:Y:S07]  /*22400*/  FMUL.FTZ R6, R0.reuse, R130 ;  /* 0x0000008200067220 */ /* 0x042fee0000410000 */
[----:B------:R-:W-:Y:S01]  /*22410*/  MUFU.EX2 R149, R149 ;  /* 0x0000009500957308 */ /* 0x000fe20000000800 */
[----:B------:R-:W1:Y:S01]  /*22420*/  LDSM.16.MT88.4 R28, [R141] ;  /* 0x000000008d1c783b */ /* 0x000e620000004200 */
[C---:B------:R-:W-:Y:S01]  /*22430*/  FMUL.FTZ R7, R0.reuse, R131 ;  /* 0x0000008300077220 */ /* 0x040fe20000410000 */
[C---:B------:R-:W-:Y:S07]  /*22440*/  FMUL.FTZ R10, R0.reuse, R126 ;  /* 0x0000007e000a7220 */ /* 0x040fee0000410000 */
[----:B------:R-:W4:Y:S01]  /*22450*/  MUFU.EX2 R146, R146 ;  /* 0x0000009200927308 */ /* 0x000f220000000800 */
[----:B------:R-:W-:Y:S01]  /*22460*/  FMUL.FTZ R11, R0, R127 ;  /* 0x0000007f000b7220 */ /* 0x000fe20000410000 */
[C---:B--2---:R-:W-:Y:S01]  /*22470*/  FMUL.FTZ R4, R2.reuse, R128 ;  /* 0x0000008002047220 */ /* 0x044fe20000410000 */
[C---:B------:R-:W-:Y:S07]  /*22480*/  FMUL.FTZ R8, R2.reuse, R124 ;  /* 0x0000007c02087220 */ /* 0x040fee0000410000 */
[----:B------:R-:W2:Y:S01]  /*22490*/  MUFU.EX2 R147, R147 ;  /* 0x0000009300937308 */ /* 0x000ea20000000800 */
[C---:B------:R-:W-:Y:S01]  /*224a0*/  FMUL.FTZ R9, R2.reuse, R125 ;  /* 0x0000007d02097220 */ /* 0x040fe20000410000 */
[----:B---3--:R-:W-:Y:S01]  /*224b0*/  FMUL.FTZ R5, R2, R129 ;  /* 0x0000008102057220 */ /* 0x008fe20000410000 */
[----:B------:R-:W-:Y:S07]  /*224c0*/  IADD3 R214, PT, PT, R214, R141, RZ ;  /* 0x0000008dd6d67210 */ /* 0x000fee0007ffe0ff */
[----:B------:R-:W-:Y:S01]  /*224d0*/  MUFU.EX2 R145, R145 ;  /* 0x0000009100917308 */ /* 0x000fe20000000800 */
[C---:B------:R-:W-:Y:S01]  /*224e0*/  FMUL.FTZ R16, R2.reuse, R116 ;  /* 0x0000007402107220 */ /* 0x040fe20000410000 */
[----:B------:R-:W-:Y:S01]  /*224f0*/  FMUL.FTZ R17, R2, R117 ;  /* 0x0000007502117220 */ /* 0x000fe20000410000 */
[----:B------:R-:W-:Y:S07]  /*22500*/  FMUL.FTZ R18, R0, R118 ;  /* 0x0000007600127220 */ /* 0x000fee0000410000 */
[----:B------:R-:W3:Y:S01]  /*22510*/  MUFU.EX2 R144, R184 ;  /* 0x000000b800907308 */ /* 0x000ee20000000800 */
[----:B------:R-:W5:Y:S01]  /*22520*/  LDSM.16.MT88.4 R36, [R214] ;  /* 0x00000000d624783b */ /* 0x000f620000004200 */
[----:B----4-:R-:W-:Y:S01]  /*22530*/  F2FP.F16.F32.PACK_AB R128, R146, R149 ;  /* 0x000000959280723e */ /* 0x010fe200000000ff */
[----:B------:R-:W-:Y:S07]  /*22540*/  FMUL.FTZ R19, R0, R119 ;  /* 0x0000007700137220 */ /* 0x000fee0000410000 */
[----:B------:R-:W-:Y:S01]  /*22550*/  MUFU.EX2 R143, R143 ;  /* 0x0000008f008f7308 */ /* 0x000fe20000000800 */
[----:B------:R-:W-:Y:S01]  /*22560*/  FMUL.FTZ R25, R2, R109 ;  /* 0x0000006d02197220 */ /* 0x000fe20000410000 */
[----:B--2---:R-:W-:Y:S01]  /*22570*/  F2FP.F16.F32.PACK_AB R129, R142, R147 ;  /* 0x000000938e81723e */ /* 0x004fe200000000ff */
[C---:B------:R-:W-:Y:S07]  /*22580*/  FMUL.FTZ R26, R0.reuse, R110 ;  /* 0x0000006e001a7220 */ /* 0x040fee0000410000 */
[----:B------:R-:W2:Y:S01]  /*22590*/  MUFU.EX2 R140, R140 ;  /* 0x0000008c008c7308 */ /* 0x000ea20000000800 */
[----:B------:R-:W-:Y:S01]  /*225a0*/  FMUL.FTZ R27, R0, R111 ;  /* 0x0000006f001b7220 */ /* 0x000fe20000410000 */
[C---:B------:R-:W-:Y:S01]  /*225b0*/  FMUL.FTZ R24, R2.reuse, R108 ;  /* 0x0000006c02187220 */ /* 0x040fe20000410000 */
[----:B------:R-:W4:Y:S01]  /*225c0*/  LDSM.16.MT88.4 R60, [R141+0x4000] ;  /* 0x004000008d3c783b */ /* 0x000f220000004200 */
        /* <DEDUP_REMOVED lines=17> */
[C---:B------:R-:W-:Y:S01]  /*226e0*/  HMMA.16816.F32 R4, R128.reuse, R12, R4 ;  /* 0x0000000c8004723c */ /* 0x040fe20000001804 */
[----:B------:R-:W-:Y:S04]  /*226f0*/  MUFU.EX2 R191, R191 ;  /* 0x000000bf00bf7308 */ /* 0x000fe80000000800 */
[----:B------:R-:W-:Y:S01]  /*22700*/  FMUL.FTZ R57, R2, R77 ;  /* 0x0000004d02397220 */ /* 0x000fe20000410000 */
[----:B------:R-:W-:Y:S01]  /*22710*/  LDSM.16.MT88.4 R84, [R212+0xc800] ;  /* 0x00c80000d454783b */ /* 0x000fe20000004200 */
[----:B------:R-:W-:Y:S01]  /*22720*/  FMUL.FTZ R58, R0, R78 ;  /* 0x0000004e003a7220 */ /* 0x000fe20000410000 */
[C---:B------:R-:W-:Y:S03]  /*22730*/  HMMA.16816.F32 R8, R128.reuse, R14, R8 ;  /* 0x0000000e8008723c */ /* 0x040fe60000001808 */
[----:B------:R-:W-:Y:S01]  /*22740*/  MUFU.EX2 R235, R235 ;  /* 0x000000eb00eb7308 */ /* 0x000fe20000000800 */
[C---:B------:R-:W-:Y:S01]  /*22750*/  FMUL.FTZ R12, R2.reuse, R120 ;  /* 0x00000078020c7220 */ /* 0x040fe20000410000 */
[----:B------:R-:W-:Y:S01]  /*22760*/  FMUL.FTZ R13, R2, R121 ;  /* 0x00000079020d7220 */ /* 0x000fe20000410000 */
[C---:B------:R-:W-:Y:S01]  /*22770*/  FMUL.FTZ R14, R0.reuse, R122 ;  /* 0x0000007a000e7220 */ /* 0x040fe20000410000 */
[C---:B------:R-:W-:Y:S01]  /*22780*/  FMUL.FTZ R15, R0.reuse, R123 ;  /* 0x0000007b000f7220 */ /* 0x040fe20000410000 */
[----:B------:R-:W-:Y:S01]  /*22790*/  LDSM.16.MT88.4 R124, [R213+0xf800] ;  /* 0x00f80000d57c783b */ /* 0x000fe20000004200 */
[----:B------:R-:W-:Y:S01]  /*227a0*/  FMUL.FTZ R59, R0, R79 ;  /* 0x0000004f003b7220 */ /* 0x000fe20000410000 */
[C---:B------:R-:W-:Y:S01]  /*227b0*/  FMUL.FTZ R64, R2.reuse, R68 ;  /* 0x0000004402407220 */ /* 0x040fe20000410000 */
[----:B------:R-:W-:Y:S01]  /*227c0*/  FMUL.FTZ R65, R2, R69 ;  /* 0x0000004502417220 */ /* 0x000fe20000410000 */
[C---:B------:R-:W-:Y:S01]  /*227d0*/  FMUL.FTZ R66, R0.reuse, R70 ;  /* 0x0000004600427220 */ /* 0x040fe20000410000 */
[----:B------:R-:W-:Y:S01]  /*227e0*/  FMUL.FTZ R67, R0, R71 ;  /* 0x0000004700437220 */ /* 0x000fe20000410000 */
[C---:B------:R-:W-:Y:S01]  /*227f0*/  HMMA.16816.F32 R12, R128.reuse, R20, R12 ;  /* 0x00000014800c723c */ /* 0x040fe2000000180c */
[----:B------:R-:W-:Y:S01]  /*22800*/  MUFU.EX2 R201, R201 ;  /* 0x000000c900c97308 */ /* 0x000fe20000000800 */
[----:B------:R-:W-:Y:S01]  /*22810*/  LDSM.16.MT88.4 R76, [R213+0xc800] ;  /* 0x00c80000d54c783b */ /* 0x000fe20000004200 */
[----:B------:R-:W-:Y:S01]  /*22820*/  FFMA.FTZ R108, R195, UR4, -R152 ;  /* 0x00000004c36c7c23 */ /* 0x000fe20008010898 */
[--C-:B------:R-:W-:Y:S01]  /*22830*/  FFMA.FTZ R184, R171, UR4, -R154.reuse ;  /* 0x00000004abb87c23 */ /* 0x100fe2000801089a */
[C---:B------:R-:W-:Y:S01]  /*22840*/  FMUL.FTZ R20, R2.reuse, R112 ;  /* 0x0000007002147220 */ /* 0x040fe20000410000 */
[----:B------:R-:W-:Y:S01]  /*22850*/  FMUL.FTZ R21, R2, R113 ;  /* 0x0000007102157220 */ /* 0x000fe20000410000 */
[----:B------:R-:W-:Y:S01]  /*22860*/  FFMA.FTZ R112, R180, UR4, -R154 ;  /* 0x00000004b4707c23 */ /* 0x000fe2000801089a */
[C---:B------:R-:W-:Y:S02]  /*22870*/  HMMA.16816.F32 R16, R128.reuse, R22, R16 ;  /* 0x000000168010723c */ /* 0x040fe40000001810 */
[----:B------:R-:W-:Y:S01]  /*22880*/  LDSM.16.MT88.4 R116, [R212+0xf800] ;  /* 0x00f80000d474783b */ /* 0x000fe20000004200 */
[C---:B------:R-:W-:Y:S01]  /*22890*/  FMUL.FTZ R22, R0.reuse, R114 ;  /* 0x0000007200167220 */ /* 0x040fe20000410000 */
[----:B------:R-:W-:Y:S01]  /*228a0*/  FMUL.FTZ R23, R0, R115 ;  /* 0x0000007300177220 */ /* 0x000fe20000410000 */
[----:B------:R-:W-:Y:S01]  /*228b0*/  MUFU.EX2 R112, R112 ;  /* 0x0000007000707308 */ /* 0x000fe20000000800 */
[----:B------:R-:W-:Y:S01]  /*228c0*/  FFMA.FTZ R180, R197, UR4, -R152 ;  /* 0x00000004c5b47c23 */ /* 0x000fe20008010898 */
[----:B------:R-:W-:Y:S01]  /*228d0*/  FFMA.FTZ R115, R182, UR4, -R154 ;  /* 0x00000004b6737c23 */ /* 0x000fe2000801089a */
[--C-:B------:R-:W-:Y:S07]  /*228e0*/  FFMA.FTZ R113, R178, UR4, -R152.reuse ;  /* 0x00000004b2717c23 */ /* 0x100fee0008010898 */
[----:B------:R2:W-:Y:S01]  /*228f0*/  MUFU.EX2 R197, R108 ;  /* 0x0000006c00c57308 */ /* 0x0005e20000000800 */
[--C-:B------:R-:W-:Y:S01]  /*22900*/  FFMA.FTZ R203, R243, UR4, -R152.reuse ;  /* 0x00000004f3cb7c23 */ /* 0x100fe20008010898 */
[C---:B-1----:R-:W-:Y:S08]  /*22910*/  HMMA.16816.F32 R20, R128.reuse, R28, R20 ;  /* 0x0000001c8014723c */ /* 0x042ff00000001814 */
        /* <DEDUP_REMOVED lines=10> */
[--C-:B--2---:R-:W-:Y:S01]  /*229c0*/  FFMA.FTZ R108, R177, UR4, -R154.reuse ;  /* 0x00000004b16c7c23 */ /* 0x104fe2000801089a */
[----:B------:R-:W-:Y:S01]  /*229d0*/  FFMA.FTZ R106, R176, UR4, -R154 ;  /* 0x00000004b06a7c23 */ /* 0x000fe2000801089a */
[----:B------:R-:W-:Y:S01]  /*229e0*/  FFMA.FTZ R176, R207, UR4, -R152 ;  /* 0x00000004cfb07c23 */ /* 0x000fe20008010898 */
[----:B-1----:R-:W-:Y:S04]  /*229f0*/  F2FP.F16.F32.PACK_AB R68, R112, R115 ;  /* 0x000000737044723e */ /* 0x002fe800000000ff */
[----:B------:R1:W-:Y:S01]  /*22a00*/  MUFU.EX2 R171, R108 ;  /* 0x0000006c00ab7308 */ /* 0x0003e20000000800 */
[--C-:B------:R-:W-:Y:S01]  /*22a10*/  FFMA.FTZ R172, R247, UR4, -R154.reuse ;  /* 0x00000004f7ac7c23 */ /* 0x100fe2000801089a */
[C---:B-----5:R-:W-:Y:S08]  /*22a20*/  HMMA.16816.F32 R28, R128.reuse, R36, R28 ;  /* 0x00000024801c723c */ /* 0x060ff0000000181c */
[----:B------:R-:W2:Y:S01]  /*22a30*/  MUFU.EX2 R104, R104 ;  /* 0x0000006800687308 */ /* 0x000ea20000000800 */
        /* <DEDUP_REMOVED lines=9> */
[----:B-1----:R-:W-:Y:S07]  /*22ad0*/  LDSM.16.MT88.4 R108, [R141+0x3800] ;  /* 0x003800008d6c783b */ /* 0x002fee0000004200 */
[----:B------:R-:W-:Y:S01]  /*22ae0*/  MUFU.EX2 R174, R174 ;  /* 0x000000ae00ae7308 */ /* 0x000fe20000000800 */
[--C-:B------:R-:W-:Y:S01]  /*22af0*/  FFMA.FTZ R156, R170, UR4, -R152.reuse ;  /* 0x00000004aa9c7c23 */ /* 0x100fe20008010898 */
[----:B--2---:R-:W-:Y:S01]  /*22b00*/  F2FP.F16.F32.PACK_AB R69, R104, R113 ;  /* 0x000000716845723e */ /* 0x004fe200000000ff */
[----:B------:R-:W-:Y:S07]  /*22b10*/  FFMA.FTZ R170, R245, UR4, -R152 ;  /* 0x00000004f5aa7c23 */ /* 0x000fee0008010898 */
[----:B------:R-:W1:Y:S01]  /*22b20*/  MUFU.EX2 R107, R107 ;  /* 0x0000006b006b7308 */ /* 0x000e620000000800 */
[C---:B------:R-:W-:Y:S01]  /*22b30*/  HMMA.16816.F32 R36, R128.reuse, R44, R36 ;  /* 0x0000002c8024723c */ /* 0x040fe20000001824 */
[----:B------:R-:W-:Y:S02]  /*22b40*/  LDSM.16.MT88.4 R96, [R213+0x10800] ;  /* 0x01080000d560783b */ /* 0x000fe40000004200 */
[C---:B------:R-:W-:Y:S01]  /*22b50*/  FMUL.FTZ R44, R2.reuse, R88 ;  /* 0x00000058022c7220 */ /* 0x040fe20000410000 */
[----:B------:R-:W-:Y:S05]  /*22b60*/  FMUL.FTZ R45, R2, R89 ;  /* 0x00000059022d7220 */ /* 0x000fea0000410000 */
[----:B------:R-:W-:Y:S01]  /*22b70*/  MUFU.EX2 R105, R105 ;  /* 0x0000006900697308 */ /* 0x000fe20000000800 */
[--C-:B------:R-:W-:Y:S01]  /*22b80*/  FFMA.FTZ R178, R205, UR4, -R154.reuse ;  /* 0x00000004cdb27c23 */ /* 0x100fe2000801089a */
[--C-:B------:R-:W-:Y:S01]  /*22b90*/  FFMA.FTZ R239, R239, UR4, -R154.reuse ;  /* 0x00000004efef7c23 */ /* 0x100fe2000801089a */
[C---:B------:R-:W-:Y:S07]  /*22ba0*/  HMMA.16816.F32 R40, R128.reuse, R46, R40 ;  /* 0x0000002e8028723c */ /* 0x040fee0000001828 */
[----:B------:R-:W2:Y:S01]  /*22bb0*/  MUFU.EX2 R156, R156 ;  /* 0x0000009c009c7308 */ /* 0x000ea20000000800 */
[C---:B------:R-:W-:Y:S01]  /*22bc0*/  FMUL.FTZ R46, R0.reuse, R90 ;  /* 0x0000005a002e7220 */ /* 0x040fe20000410000 */
[----:B------:R-:W-:Y:S01]  /*22bd0*/  FMUL.FTZ R47, R0, R91 ;  /* 0x0000005b002f7220 */ /* 0x000fe20000410000 */
[----:B-1----:R-:W-:Y:S01]  /*22be0*/  F2FP.F16.F32.PACK_AB R70, R106, R107 ;  /* 0x0000006b6a46723e */ /* 0x002fe200000000ff */
[----:B------:R-:W-:Y:S06]  /*22bf0*/  LDSM.16.MT88.4 R88, [R141+0x800] ;  /* 0x000800008d58783b */ /* 0x000fec0000004200 */
[----:B------:R-:W-:Y:S01]  /*22c00*/  MUFU.EX2 R170, R170 ;  /* 0x000000aa00aa7308 */ /* 0x000fe20000000800 */
[--C-:B------:R-:W-:Y:S01]  /*22c10*/  FFMA.FTZ R199, R199, UR4, -R154.reuse ;  /* 0x00000004c7c77c23 */ /* 0x100fe2000801089a */
[----:B------:R-:W-:Y:S01]  /*22c20*/  FFMA.FTZ R182, R183, UR4, -R154 ;  /* 0x00000004b7b67c23 */ /* 0x000fe2000801089a */
[--C-:B------:R-:W-:Y:S01]  /*22c30*/  FFMA.FTZ R186, R181, UR4, -R152.reuse ;  /* 0x00000004b5ba7c23 */ /* 0x100fe20008010898 */
[C---:B------:R-:W-:Y:S06]  /*22c40*/  HMMA.16816.F32 R44, R128.reuse, R52, R44 ;  /* 0x00000034802c723c */ /* 0x040fec000000182c */
        /* <DEDUP_REMOVED lines=16> */
[C---:B----4-:R-:W-:Y:S06]  /*22d50*/  HMMA.16816.F32 R52, R128.reuse, R60, R52 ;  /* 0x0000003c8034723c */ /* 0x050fec0000001834 */
        /* <DEDUP_REMOVED lines=61> */
[----:B------:R-:W3:Y:S08]  /*23130*/  LDSM.16.MT88.4 R84, [R212+0xd000] ;  /* 0x00d00000d454783b */ /* 0x000ef00000004200 */
[----:B------:R-:W-:Y:S01]  /*23140*/  MUFU.EX2 R136, R136 ;  /* 0x0000008800887308 */ /* 0x000fe20000000800 */
[C---:B------:R-:W-:Y:S03]  /*23150*/  HMMA.16816.F32 R20, R68.reuse, R88, R20 ;  /* 0x000000584414723c */ /* 0x040fe60000001814 */
[--C-:B------:R-:W-:Y:S01]  /*23160*/  FFMA.FTZ R88, R193, UR4, -R154.reuse ;  /* 0x00000004c1587c23 */ /* 0x100fe2000801089a */
[----:B------:R-:W-:Y:S05]  /*23170*/  FFMA.FTZ R193, R164, UR4, -R154 ;  /* 0x00000004a4c17c23 */ /* 0x000fea000801089a */
        /* <DEDUP_REMOVED lines=10> */
[----:B------:R-:W-:Y:S02]  /*23220*/  FFMA.FTZ R189, R160, UR4, -R154 ;  /* 0x00000004a0bd7c23 */ /* 0x000fe4000801089a */
[----:B------:R-:W4:Y:S01]  /*23230*/  MUFU.EX2 R158, R97 ;  /* 0x00000061009e7308 */ /* 0x000f220000000800 */
[C---:B------:R-:W-:Y:S09]  /*23240*/  HMMA.16816.F32 R40, R68.reuse, R98, R40 ;  /* 0x000000624428723c */ /* 0x040ff20000001828 */
[----:B------:R2:W-:Y:S10]  /*23250*/  MUFU.EX2 R160, R96 ;  /* 0x0000006000a07308 */ /* 0x0005f40000000800 */
[----:B------:R-:W3:Y:S01]  /*23260*/  MUFU.EX2 R189, R189 ;  /* 0x000000bd00bd7308 */ /* 0x000ee20000000800 */
[C---:B------:R-:W-:Y:S03]  /*23270*/  HMMA.16816.F32 R44, R68.reuse, R100, R44 ;  /* 0x00000064442c723c */ /* 0x040fe6000000182c */
[--C-:B------:R-:W-:Y:S01]  /*23280*/  FFMA.FTZ R100, R162, UR4, -R152.reuse ;  /* 0x00000004a2647c23 */ /* 0x100fe20008010898 */
[----:B------:R-:W-:Y:S05]  /*23290*/  FFMA.FTZ R162, R187, UR4, -R152 ;  /* 0x00000004bba27c23 */ /* 0x000fea0008010898 */
[----:B------:R1:W-:Y:S01]  /*232a0*/  MUFU.EX2 R187, R100 ;  /* 0x0000006400bb7308 */ /* 0x0003e20000000800 */
[C---:B------:R-:W-:Y:S01]  /*232b0*/  HMMA.16816.F32 R48, R68.reuse, R102, R48 ;  /* 0x000000664430723c */ /* 0x040fe20000001830 */
[----:B--2---:R-:W-:Y:S08]  /*232c0*/  LDSM.16.MT88.4 R96, [R212+0x11000] ;  /* 0x01100000d460783b */ /* 0x004ff00000004200 */
[----:B------:R-:W2:Y:S01]  /*232d0*/  MUFU.EX2 R162, R162 ;  /* 0x000000a200a27308 */ /* 0x000ea20000000800 */
[C---:B------:R-:W-:Y:S03]  /*232e0*/  HMMA.16816.F32 R52, R68.reuse, R72, R52 ;  /* 0x000000484434723c */ /* 0x040fe60000001834 */
[----:B-1----:R-:W-:Y:S05]  /*232f0*/  FFMA.FTZ R100, R168, UR4, -R154 ;  /* 0x00000004a8647c23 */ /* 0x002fea000801089a */
[C---:B------:R-:W-:Y:S01]  /*23300*/  HMMA.16816.F32 R56, R68.reuse, R74, R56 ;  /* 0x0000004a4438723c */ /* 0x040fe20000001838 */
[----:B------:R-:W1:Y:S01]  /*23310*/  LDSM.16.MT88.4 R72, [R141+0x1000] ;  /* 0x001000008d48783b */ /* 0x000e620000004200 */
[----:B------:R2:W-:Y:S06]  /*23320*/  MUFU.EX2 R241, R100 ;  /* 0x0000006400f17308 */ /* 0x0005ec0000000800 */
[C---:B------:R-:W-:Y:S08]  /*23330*/  HMMA.16816.F32 R60, R68.reuse, R76, R60 ;  /* 0x0000004c443c723c */ /* 0x040ff0000000183c */
[----:B------:R-:W-:Y:S01]  /*23340*/  HMMA.16816.F32 R64, R68, R78, R64 ;  /* 0x0000004e4440723c */ /* 0x000fe20000001840 */
[----:B------:R-:W1:Y:S02]  /*23350*/  LDSM.16.MT88.4 R76, [R141+0x5000] ;  /* 0x005000008d4c783b */ /* 0x000e640000004200 */
[----:B-----5:R-:W-:Y:S02]  /*23360*/  F2FP.F16.F32.PACK_AB R68, R193, R164 ;  /* 0x000000a4c144723e */ /* 0x020fe400000000ff */
[----:B----4-:R-:W-:Y:S01]  /*23370*/  F2FP.F16.F32.PACK_AB R69, R158, R191 ;  /* 0x000000bf9e45723e */ /* 0x010fe200000000ff */
[----:B------:R-:W-:Y:S01]  /*23380*/  FADD.FTZ R191, R191, R156 ;  /* 0x0000009cbfbf7221 */ /* 0x000fe20000010000 */
[----:B---3--:R-:W-:Y:S02]  /*23390*/  F2FP.F16.F32.PACK_AB R70, R189, R160 ;  /* 0x000000a0bd46723e */ /* 0x008fe400000000ff */
[----:B--2---:R-:W-:Y:S01]  /*233a0*/  F2FP.F16.F32.PACK_AB R71, R162, R187 ;  /* 0x000000bba247723e */ /* 0x004fe200000000ff */
[----:B------:R-:W-:Y:S01]  /*233b0*/  LDSM.16.MT88.4 R100, [R141+0x5800] ;  /* 0x005800008d64783b */ /* 0x000fe20000004200 */
        /* <DEDUP_REMOVED lines=12> */
[C---:B------:R-:W-:Y:S08]  /*23480*/  HMMA.16816.F32 R28, R68.reuse, R88, R28 ;  /* 0x00000058441c723c */ /* 0x040ff0000000181c */
[C---:B------:R-:W-:Y:S01]  /*23490*/  HMMA.16816.F32 R32, R68.reuse, R90, R32 ;  /* 0x0000005a4420723c */ /* 0x040fe20000001820 */
[----:B------:R-:W2:Y:S07]  /*234a0*/  LDSM.16.MT88.4 R88, [R141+0x1800] ;  /* 0x001800008d58783b */ /* 0x000eae0000004200 */
[C---:B------:R-:W-:Y:S08]  /*234b0*/  HMMA.16816.F32 R36, R68.reuse, R92, R36 ;  /* 0x0000005c4424723c */ /* 0x040ff00000001824 */
[C---:B------:R-:W-:Y:S01]  /*234c0*/  HMMA.16816.F32 R40, R68.reuse, R94, R40 ;  /* 0x0000005e4428723c */ /* 0x040fe20000001828 */
[----:B------:R-:W3:Y:S07]  /*234d0*/  LDSM.16.MT88.4 R92, [R214+0x1800] ;  /* 0x00180000d65c783b */ /* 0x000eee0000004200 */
[C---:B------:R-:W-:Y:S03]  /*234e0*/  HMMA.16816.F32 R44, R68.reuse, R96, R44 ;  /* 0x00000060442c723c */ /* 0x040fe6000000182c */
[----:B------:R-:W-:Y:S01]  /*234f0*/  FFMA.FTZ R96, R166, UR4, -R154 ;  /* 0x00000004a6607c23 */ /* 0x000fe2000801089a */
[----:B------:R-:W-:Y:S01]  /*23500*/  FFMA.FTZ R166, R251, UR4, -R152 ;  /* 0x00000004fba67c23 */ /* 0x000fe20008010898 */
[----:B------:R-:W-:Y:S02]  /*23510*/  FFMA.FTZ R154, R151, UR4, -R154 ;  /* 0x00000004979a7c23 */ /* 0x000fe4000801089a */
[----:B------:R4:W5:Y:S01]  /*23520*/  MUFU.EX2 R168, R96 ;  /* 0x0000006000a87308 */ /* 0x0009620000000800 */
[C---:B------:R-:W-:Y:S09]  /*23530*/  HMMA.16816.F32 R48, R68.reuse, R98, R48 ;  /* 0x000000624430723c */ /* 0x040ff20000001830 */
[----:B------:R-:W2:Y:S10]  /*23540*/  MUFU.EX2 R166, R166 ;  /* 0x000000a600a67308 */ /* 0x000eb40000000800 */
[----:B------:R-:W-:Y:S01]  /*23550*/  MUFU.EX2 R151, R154 ;  /* 0x0000009a00977308 */ /* 0x000fe20000000800 */
[C---:B------:R-:W-:Y:S01]  /*23560*/  HMMA.16816.F32 R52, R68.reuse, R76, R52 ;  /* 0x0000004c4434723c */ /* 0x040fe20000001834 */
[----:B----4-:R-:W4:Y:S07]  /*23570*/  LDSM.16.MT88.4 R96, [R213+0x11800] ;  /* 0x01180000d560783b */ /* 0x010f2e0000004200 */
[C---:B------:R-:W-:Y:S01]  /*23580*/  HMMA.16816.F32 R56, R68.reuse, R78, R56 ;  /* 0x0000004e4438723c */ /* 0x040fe20000001838 */
[----:B------:R-:W4:Y:S07]  /*23590*/  LDSM.16.MT88.4 R76, [R212+0x11800] ;  /* 0x01180000d44c783b */ /* 0x000f2e0000004200 */
[C---:B-1----:R-:W-:Y:S08]  /*235a0*/  HMMA.16816.F32 R60, R68.reuse, R72, R60 ;  /* 0x00000048443c723c */ /* 0x042ff0000000183c */
[----:B------:R-:W-:Y:S01]  /*235b0*/  HMMA.16816.F32 R64, R68, R74, R64 ;  /* 0x0000004a4440723c */ /* 0x000fe20000001840 */
[----:B------:R-:W1:Y:S02]  /*235c0*/  LDSM.16.MT88.4 R72, [R214+0x5800] ;  /* 0x00580000d648783b */ /* 0x000e640000004200 */
[----:B-----5:R-:W-:Y:S02]  /*235d0*/  F2FP.F16.F32.PACK_AB R68, R241, R168 ;  /* 0x000000a8f144723e */ /* 0x020fe400000000ff */
[----:B--2---:R-:W-:Y:S01]  /*235e0*/  F2FP.F16.F32.PACK_AB R69, R166, R235 ;  /* 0x000000eba645723e */ /* 0x004fe200000000ff */
        /* <DEDUP_REMOVED lines=182> */
.L_x_1862:
        /* <DEDUP_REMOVED lines=106> */
[----:B------:R-:W-:Y:S01]  /*247f0*/  STS.64 [R9], R124 ;  /* 0x0000007c09007388 */ /* 0x000fe20000000a00 */
[----:B------:R-:W-:Y:S01]  /*24800*/  FSETP.NE.FTZ.AND P4, PT, R4, RZ, PT ;  /* 0x000000ff0400720b */ /* 0x000fe20003f95000 */
[C---:B------:R-:W-:Y:S01]  /*24810*/  FMUL.FTZ R96, R10.reuse, R96 ;  /* 0x000000600a607220 */ /* 0x040fe20000410000 */
[----:B------:R-:W-:Y:S01]  /*24820*/  ISETP.GE.AND P5, PT, R11, R134, PT ;  /* 0x000000860b00720c */ /* 0x000fe20003fa6270 */
        /* <DEDUP_REMOVED lines=20> */
[----:B------:R-:W1:Y:S01]  /*24970*/  @P4 MUFU.LG2 R4, R4 ;  /* 0x0000000400044308 */ /* 0x000e620000000c00 */
[----:B------:R-:W-:Y:S01]  /*24980*/  LEA R133, R208, R133, 0x2 ;  /* 0x00000085d0857211 */ /* 0x000fe200078e10ff */
[----:B------:R-:W-:Y:S04]  /*24990*/  STS.64 [R13+0x800], R118 ;  /* 0x000800760d007388 */ /* 0x000fe80000000a00 */
[----:B------:R-:W-:Y:S01]  /*249a0*/  STS.64 [R6], R112 ;  /* 0x0000007006007388 */ /* 0x000fe20000000a00 */
[----:B------:R-:W3:Y:S01]  /*249b0*/  LDC R7, c[0x0][0x3e0] ;  /* 0x0000f800ff077b82 */ /* 0x000ee20000000800 */
[----:B------:R-:W2:Y:S02]  /*249c0*/  @P3 MUFU.LG2 R5, R5 ;  /* 0x0000000500053308 */ /* 0x000ea40000000c00 */
[----:B------:R-:W-:Y:S04]  /*249d0*/  STS.64 [R6+0x800], R114 ;  /* 0x0008007206007388 */ /* 0x000fe80000000a00 */
[----:B------:R-:W-:Y:S01]  /*249e0*/  STS.64 [R14], R108 ;  /* 0x0000006c0e007388 */ /* 0x000fe20000000a00 */
[----:B------:R-:W4:Y:S03]  /*249f0*/  @P4 LDC R15, c[0x0][0x458] ;  /* 0x00011600ff0f4b82 */ /* 0x000f260000000800 */
        /* <DEDUP_REMOVED lines=9> */
[----:B------:R-:W-:Y:S04]  /*24a90*/  STS.64 [R9+0x4000], R92 ;  /* 0x0040005c09007388 */ /* 0x000fe80000000a00 */
[----:B------:R-:W-:Y:S04]  /*24aa0*/  STS.64 [R9+0x4800], R94 ;  /* 0x0048005e09007388 */ /* 0x000fe80000000a00 */
[----:B------:R-:W-:Y:S04]  /*24ab0*/  STS.64 [R12+0x4000], R88 ;  /* 0x004000580c007388 */ /* 0x000fe80000000a00 */
[----:B------:R-:W-:Y:S04]  /*24ac0*/  STS.64 [R12+0x4800], R90 ;  /* 0x0048005a0c007388 */ /* 0x000fe80000000a00 */
[----:B------:R-:W-:Y:S04]  /*24ad0*/  STS.64 [R13+0x4000], R84 ;  /* 0x004000540d007388 */ /* 0x000fe80000000a00 */
[----:B------:R-:W-:Y:S01]  /*24ae0*/  STS.64 [R13+0x4800], R86 ;  /* 0x004800560d007388 */ /* 0x000fe20000000a00 */
[----:B-----5:R-:W-:-:S03]  /*24af0*/  IADD3 R8, PT, PT, -R219, RZ, RZ ;  /* 0x000000ffdb087210 */ /* 0x020fc60007ffe1ff */
[----:B------:R5:W-:Y:S04]  /*24b00*/  STS.64 [R6+0x4000], R80 ;  /* 0x0040005006007388 */ /* 0x000be80000000a00 */
[----:B------:R-:W-:Y:S01]  /*24b10*/  STS.64 [R6+0x4800], R82 ;  /* 0x0048005206007388 */ /* 0x000fe20000000a00 */
[----:B---3--:R-:W-:-:S03]  /*24b20*/  IMAD R8, R7, R8, UR9 ;  /* 0x0000000907087e24 */ /* 0x008fc6000f8e0208 */
[----:B------:R3:W-:Y:S01]  /*24b30*/  STS.64 [R14+0x4000], R76 ;  /* 0x0040004c0e007388 */ /* 0x0007e20000000a00 */
[----:B------:R-:W-:Y:S02]  /*24b40*/  IMAD R8, R10, R7, R8 ;  /* 0x000000070a087224 */ /* 0x000fe400078e0208 */
[----:B-1----:R-:W-:Y:S01]  /*24b50*/  @P4 FMUL.FTZ R7, R4, 0.69314718246459960938 ;  /* 0x3f31721804074820 */ /* 0x002fe20000410000 */
[----:B--2---:R-:W-:Y:S01]  /*24b60*/  @P3 FMUL.FTZ R4, R5, 0.69314718246459960938 ;  /* 0x3f31721805043820 */ /* 0x004fe20000410000 */
[----:B------:R-:W-:Y:S04]  /*24b70*/  STS.64 [R14+0x4800], R78 ;  /* 0x0048004e0e007388 */ /* 0x000fe80000000a00 */
[----:B------:R1:W-:Y:S04]  /*24b80*/  STS.64 [R16+0x4000], R72 ;  /* 0x0040004810007388 */ /* 0x0003e80000000a00 */
[----:B------:R-:W-:Y:S04]  /*24b90*/  STS.64 [R16+0x4800], R74 ;  /* 0x0048004a10007388 */ /* 0x000fe80000000a00 */
[----:B------:R2:W-:Y:S01]  /*24ba0*/  STS.64 [R211+0x4000], R68 ;  /* 0x00400044d3007388 */ /* 0x0005e20000000a00 */
[----:B-----5:R-:W-:-:S03]  /*24bb0*/  MOV R80, 0xff800000 ;  /* 0xff80000000507802 */ /* 0x020fc60000000f00 */
[----:B------:R2:W-:Y:S01]  /*24bc0*/  STS.64 [R211+0x4800], R70 ;  /* 0x00480046d3007388 */ /* 0x0005e20000000a00 */
[----:B----4-:R-:W-:Y:S01]  /*24bd0*/  @P4 FFMA.FTZ R80, R132, R15, R7 ;  /* 0x0000000f84504223 */ /* 0x010fe20000010007 */
[----:B------:R-:W-:Y:S01]  /*24be0*/  BAR.SYNC.DEFER_BLOCKING 0x0 ;  /* 0x0000000000007b1d */ /* 0x000fe20000010000 */
[----:B---3--:R-:W-:Y:S01]  /*24bf0*/  MOV R76, 0xff800000 ;  /* 0xff800000004c7802 */ /* 0x008fe20000000f00 */
[----:B------:R-:W-:Y:S02]  /*24c00*/  IMAD R77, R8, R11, UR8 ;  /* 0x00000008084d7e24 */ /* 0x000fe4000f8e020b */
[----:B------:R-:W-:Y:S01]  /*24c10*/  @P3 FFMA.FTZ R76, R3, R18, R4 ;  /* 0x00000012034c3223 */ /* 0x000fe20000010004 */
[----:B------:R-:W-:Y:S02]  /*24c20*/  IADD3 R3, PT, PT, R139, 0x28, RZ ;  /* 0x000000288b037810 */ /* 0x000fe40007ffe0ff */
[----:B-1----:R-:W-:Y:S01]  /*24c30*/  LOP3.LUT R73, R138, 0x1f80, RZ, 0xc0, !PT ;  /* 0x00001f808a497812 */ /* 0x002fe200078ec0ff */
[----:B--2---:R-:W-:Y:S01]  /*24c40*/  IMAD R68, R77, UR4, RZ ;  /* 0x000000044d447c24 */ /* 0x004fe2000f8e02ff */
[----:B------:R1:W2:Y:S04]  /*24c50*/  LDS.128 R64, [R133+UR5] ;  /* 0x0000000585407984 */ /* 0x0002a80008000c00 */
        /* <DEDUP_REMOVED lines=15> */
[----:B--234-:R-:W-:Y:S05]  /*24d50*/  @P6 BRA `(.L_x_1868) ;  /* 0x00000000002c6947 */ /* 0x01cfea0003800000 */
        /* <DEDUP_REMOVED lines=11> */
.L_x_1868:
[----:B------:R-:W-:Y:S05]  /*24e10*/  BSYNC.RECONVERGENT B0 ;  /* 0x0000000000007941 */ /* 0x000fea0003800200 */
.L_x_1867:
[-C--:B------:R-:W-:Y:S01]  /*24e20*/  ISETP.GE.AND P6, PT, R139, R134.reuse, PT ;  /* 0x000000868b00720c */ /* 0x080fe20003fc6270 */
[----:B------:R-:W-:Y:S01]  /*24e30*/  BSSY.RECONVERGENT B0, `(.L_x_1869) ;  /* 0x0000011000007945 */ /* 0x000fe20003800200 */
[----:B------:R-:W-:Y:S02]  /*24e40*/  LOP3.LUT R69, R73, 0x3c, R2, 0xf8, !PT ;  /* 0x0000003c49457812 */ /* 0x000fe400078ef802 */
[----:B--2---:R-:W-:Y:S02]  /*24e50*/  LOP3.LUT R70, R2, 0x3c, RZ, 0xc0, !PT ;  /* 0x0000003c02467812 */ /* 0x004fe400078ec0ff */
        /* <DEDUP_REMOVED lines=12> */
[----:B------:R2:W-:Y:S04]  /*24f20*/  @!P6 STG.E.128 desc[UR6][R72.64], R64 ;  /* 0x000000404800e986 */ /* 0x0005e8000c101d06 */
[----:B-1----:R2:W-:Y:S02]  /*24f30*/  @!P3 STG.E.128 desc[UR6][R72.64+0x100], R32 ;  /* 0x000100204800b986 */ /* 0x0025e4000c101d06 */
.L_x_1870:
[----:B------:R-:W-:Y:S05]  /*24f40*/  BSYNC.RECONVERGENT B0 ;  /* 0x0000000000007941 */ /* 0x000fea0003800200 */
.L_x_1869:
        /* <DEDUP_REMOVED lines=17> */
.L_x_1872:
[----:B------:R-:W-:Y:S05]  /*25060*/  BSYNC.RECONVERGENT B0 ;  /* 0x0000000000007941 */ /* 0x000fea0003800200 */
.L_x_1871:
        /* <DEDUP_REMOVED lines=16> */
.L_x_1874:
[----:B------:R-:W-:Y:S05]  /*25170*/  BSYNC.RECONVERGENT B0 ;  /* 0x0000000000007941 */ /* 0x000fea0003800200 */
.L_x_1873:
        /* <DEDUP_REMOVED lines=13> */
.L_x_1876:
[----:B------:R-:W-:Y:S05]  /*25250*/  BSYNC.RECONVERGENT B0 ;  /* 0x0000000000007941 */ /* 0x000fea0003800200 */
.L_x_1875:
        /* <DEDUP_REMOVED lines=13> */
.L_x_1878:
[----:B------:R-:W-:Y:S05]  /*25330*/  BSYNC.RECONVERGENT B0 ;  /* 0x0000000000007941 */ /* 0x000fea0003800200 */
.L_x_1877:
        /* <DEDUP_REMOVED lines=13> */
.L_x_1880:
[----:B------:R-:W-:Y:S05]  /*25410*/  BSYNC.RECONVERGENT B0 ;  /* 0x0000000000007941 */ /* 0x000fea0003800200 */
.L_x_1879:
        /* <DEDUP_REMOVED lines=13> */
.L_x_1882:
[----:B------:R-:W-:Y:S05]  /*254f0*/  BSYNC.RECONVERGENT B0 ;  /* 0x0000000000007941 */ /* 0x000fea0003800200 */
.L_x_1881:
        /* <DEDUP_REMOVED lines=14> */
.L_x_1883:
        /* <DEDUP_REMOVED lines=10> */
.L_x_7217:


//--------------------- .text._ZN5flash24flash_fwd_splitkv_kernelI23Flash_fwd_kernel_traitsILi128ELi64ELi128ELi4ELb0ELb0EN7cutlass6half_tE19Flash_kernel_traitsILi128ELi64ELi128ELi4ES3_EELb1ELb0ELb0ELb1ELb1ELb0ELb0ELb0EEEvNS_16Flash_fwd_paramsE --------------------------
	.section	.text._ZN5flash24flash_fwd_splitkv_kernelI23Flash_fwd_kernel_traitsILi128ELi64ELi128ELi4ELb0ELb0EN7cutlass6half_tE19Flash_kernel_traitsILi128ELi64ELi128ELi4ES3_EELb1ELb0ELb0ELb1ELb1ELb0ELb0ELb0EEEvNS_16Flash_fwd_paramsE,"ax",@progbits
	.align	128
        .global         _ZN5flash24flash_fwd_splitkv_kernelI23Flash_fwd_kernel_traitsILi128ELi64ELi128ELi4ELb0ELb0EN7cutlass6half_tE19Flash_kernel_traitsILi128ELi64ELi128ELi4ES3_EELb1ELb0ELb0ELb1ELb1ELb0ELb0ELb0EEEvNS_16Flash_fwd_paramsE
        .type           _ZN5flash24flash_fwd_splitkv_kernelI23Flash_fwd_kernel_traitsILi128ELi64ELi128ELi4ELb0ELb0EN7cutlass6half_tE19Flash_kernel_traitsILi128ELi64ELi128ELi4ES3_EELb1ELb0ELb0ELb1ELb1ELb0ELb0ELb0EEEvNS_16Flash_fwd_paramsE,@function
        .size           _ZN5flash24flash_fwd_splitkv_kernelI23Flash_fwd_kernel_traitsILi128ELi64ELi128ELi4ELb0ELb0EN7cutlass6half_tE19Flash_kernel_traitsILi128ELi64ELi128ELi4ES3_EELb1ELb0ELb0ELb1ELb1ELb0ELb0ELb0EEEvNS_16Flash_fwd_paramsE,(.L_x_7218 - _ZN5flash24flash_fwd_splitkv_kernelI23Flash_fwd_kernel_traitsILi128ELi64ELi128ELi4ELb0ELb0EN7cutlass6half_tE19Flash_kernel_traitsILi128ELi64ELi128ELi4ES3_EELb1ELb0ELb0ELb1ELb1ELb0ELb0ELb0EEEvNS_16Flash_fwd_paramsE)
        .other          _ZN5flash24flash_fwd_splitkv_kernelI23Flash_fwd_kernel_traitsILi128ELi64ELi128ELi4ELb0ELb0EN7cutlass6half_tE19Flash_kernel_traitsILi128ELi64ELi128ELi4ES3_EELb1ELb0ELb0ELb1ELb1ELb0ELb0ELb0EEEvNS_16Flash_fwd_paramsE,@"STO_CUDA_ENTRY STV_DEFAULT"
_ZN5flash24flash_fwd_splitkv_kernelI23Flash_fwd_kernel_traitsILi128ELi64ELi128ELi4ELb0ELb0EN7cutlass6half_tE19Flash_kernel_traitsILi128ELi64ELi128ELi4ES3_EELb1ELb0ELb0ELb1ELb1ELb0ELb0ELb0EEEvNS_16Flash_fwd_paramsE:
.text._ZN5flash24flash_fwd_splitkv_kernelI23Flash_fwd_kernel_traitsILi128ELi64ELi128ELi4ELb0ELb0EN7cutlass6half_tE19Flash_kernel_traitsILi128ELi64ELi128ELi4ES3_EELb1ELb0ELb0ELb1ELb1ELb0ELb0ELb0EEEvNS_16Flash_fwd_paramsE:
[----:B------:R-:W-:Y:S08]  /*0000*/  LDC R1, c[0x0][0x37c] ;  /* 0x0000df00ff017b82 */ /* 0x000ff00000000800 */
[----:B------:R-:W1:Y:S01]  /*0010*/  LDC.64 R2, c[0x0][0x478] ;  /* 0x00011e00ff027b82 */ /* 0x000e620000000a00 */
[----:B------:R-:W2:Y:S01]  /*0020*/  S2R R18, SR_CTAID.Y ;  /* 0x0000000000127919 */ /* 0x000ea20000002600 */
[----:B------:R-:W3:Y:S01]  /*0030*/  LDCU.64 UR24, c[0x0][0x358] ;  /* 0x00006b00ff1877ac */ /* 0x000ee20008000a00 */
[----:B------:R-:W-:-:S05]  /*0040*/  IMAD.MOV.U32 R15, RZ, RZ, RZ ;  /* 0x000000ffff0f7224 */ /* 0x000fca00078e00ff */
[----:B------:R-:W4:Y:S01]  /*0050*/  LDC.64 R4, c[0x0][0x470] ;  /* 0x00011c00ff047b82 */ /* 0x000f220000000a00 */
[----:B------:R-:W3:Y:S01]  /*0060*/  S2R R21, SR_CTAID.X ;  /* 0x0000000000157919 */ /* 0x000ee20000002500 */
[----:B------:R-:W3:Y:S01]  /*0070*/  LDCU UR22, c[0x0][0x434] ;  /* 0x00008680ff1677ac */ /* 0x000ee20008000800 */
[----:B-1----:R-:W-:-:S04]  /*0080*/  ISETP.NE.U32.AND P2, PT, R2, RZ, PT ;  /* 0x000000ff0200720c */ /* 0x002fc80003f45070 */
[----:B------:R-:W-:Y:S02]  /*0090*/  ISETP.NE.AND.EX P2, PT, R3, RZ, PT, P2 ;  /* 0x000000ff0300720c */ /* 0x000fe40003f45320 */
[----:B----4-:R-:W-:-:S04]  /*00a0*/  ISETP.NE.U32.AND P0, PT, R4, RZ, PT ;  /* 0x000000ff0400720c */ /* 0x010fc80003f05070 */
[----:B------:R-:W-:-:S07]  /*00b0*/  ISETP.NE.AND.EX P0, PT, R5, RZ, PT, P0 ;  /* 0x000000ff0500720c */ /* 0x000fce0003f05300 */
[----:B------:R-:W2:Y:S08]  /*00c0*/  @P2 LDC.64 R2, c[0x0][0x478] ;  /* 0x00011e00ff022b82 */ /* 0x000eb00000000a00 */
[----:B------:R-:W1:Y:S01]  /*00d0*/  @P0 LDC.64 R4, c[0x0][0x470] ;  /* 0x00011c00ff040b82 */ /* 0x000e620000000a00 */
[----:B--2---:R-:W-:-:S07]  /*00e0*/  @P2 IMAD.WIDE.U32 R8, R18, 0x4, R2 ;  /* 0x0000000412082825 */ /* 0x004fce00078e0002 */
[----:B------:R-:W2:Y:S01]  /*00f0*/  @!P2 LDC.64 R2, c[0x0][0x438] ;  /* 0x00010e00ff02ab82 */ /* 0x000ea20000000a00 */
[----:B---3--:R3:W5:Y:S01]  /*0100*/  @P2 LDG.E R136, desc[UR24][R8.64] ;  /* 0x0000001808882981 */ /* 0x008762000c1e1900 */
[----:B-1----:R-:W-:-:S06]  /*0110*/  @P0 IMAD.WIDE.U32 R6, R18, 0x4, R4 ;  /* 0x0000000412060825 */ /* 0x002fcc00078e0004 */
[----:B------:R-:W1:Y:S01]  /*0120*/  @!P2 LDC.64 R4, c[0x0][0x488] ;  /* 0x00012200ff04ab82 */ /* 0x000e620000000a00 */
[----:B------:R-:W-:Y:S01]  /*0130*/  IMAD.SHL.U32 R137, R21, 0x40, RZ ;  /* 0x0000004015897824 */ /* 0x000fe200078e00ff */
[----:B------:R3:W5:Y:S04]  /*0140*/  @P0 LDG.E R15, desc[UR24][R6.64] ;  /* 0x00000018060f0981 */ /* 0x000768000c1e1900 */
[----:B------:R-:W-:Y:S02]  /*0150*/  ISETP.GE.AND P1, PT, R137, UR22, PT ;  /* 0x0000001689007c0c */ /* 0x000fe4000bf26270 */
[----:B-1----:R-:W-:-:S11]  /*0160*/  @!P2 ISETP.NE.U32.AND P0, PT, R4, RZ, PT ;  /* 0x000000ff0400a20c */ /* 0x002fd60003f05070 */
[----:B--23--:R-:W-:Y:S05]  /*0170*/  @P1 EXIT ;  /* 0x000000000000194d */ /* 0x00cfea0003800000 */
[----:B------:R-:W1:Y:S01]  /*0180*/  LDC R134, c[0x0][0x508] ;  /* 0x00014200ff867b82 */ /* 0x000e620000000800 */
[----:B------:R-:W-:Y:S01]  /*0190*/  @!P2 ISETP.NE.AND.EX P0, PT, R5, RZ, PT, P0 ;  /* 0x000000ff0500a20c */ /* 0x000fe20003f05300 */
[----:B------:R-:W2:Y:S01]  /*01a0*/  LDCU UR5, c[0x0][0x438] ;  /* 0x00008700ff0577ac */ /* 0x000ea20008000800 */
[----:B-----5:R-:W-:Y:S01]  /*01b0*/  @P2 IMAD.IADD R136, R136, 0x1, -R15 ;  /* 0x0000000188882824 */ /* 0x020fe200078e0a0f */
[----:B------:R-:W3:Y:S01]  /*01c0*/  S2R R199, SR_TID.X ;  /* 0x0000000000c77919 */ /* 0x000ee20000002100 */
[----:B------:R-:W-:-:S04]  /*01d0*/  @!P2 SEL R3, R3, RZ, P0 ;  /* 0x000000ff0303a207 */ /* 0x000fc80000000000 */
[----:B------:R-:W-:-:S05]  /*01e0*/  @!P2 IADD3 R136, PT, PT, R3, R2, -R15 ;  /* 0x000000020388a210 */ /* 0x000fca0007ffe80f */
[----:B------:R-:W-:-:S05]  /*01f0*/  VIADD R4, R136, 0x7f ;  /* 0x0000007f88047836 */ /* 0x000fca0000000000 */
[----:B------:R-:W-:Y:S01]  /*0200*/  IADD3 R3, PT, PT, R4, -UR22, R137 ;  /* 0x8000001604037c10 */ /* 0x000fe2000fffe089 */
[----:B--2---:R-:W-:Y:S01]  /*0210*/  UIADD3 UR5, UPT, UPT, UR5, 0x7f, URZ ;  /* 0x0000007f05057890 */ /* 0x004fe2000fffe0ff */
[----:B------:R-:W-:Y:S02]  /*0220*/  SHF.R.S32.HI R2, RZ, 0x1f, R4 ;  /* 0x0000001fff027819 */ /* 0x000fe40000011404 */
[----:B-1----:R-:W-:Y:S01]  /*0230*/  IADD3 R3, PT, PT, R3, 0x40, R134 ;  /* 0x0000004003037810 */ /* 0x002fe20007ffe086 */
[----:B------:R-:W-:Y:S01]  /*0240*/  USHF.R.S32.HI UR4, URZ, 0x1f, UR5 ;  /* 0x0000001fff047899 */ /* 0x000fe20008011405 */
[----:B------:R-:W-:Y:S02]  /*0250*/  LEA.HI R2, R2, R4, RZ, 0x7 ;  /* 0x0000000402027211 */ /* 0x000fe400078f38ff */
[----:B------:R-:W-:Y:S01]  /*0260*/  SHF.R.S32.HI R0, RZ, 0x1f, R3 ;  /* 0x0000001fff007819 */ /* 0x000fe20000011403 */
[----:B------:R-:W-:Y:S01]  /*0270*/  ULEA.HI UR4, UR4, UR5, URZ, 0x7 ;  /* 0x0000000504047291 */ /* 0x000fe2000f8f38ff */
[----:B------:R-:W-:-:S02]  /*0280*/  SHF.R.S32.HI R2, RZ, 0x7, R2 ;  /* 0x00000007ff027819 */ /* 0x000fc40000011402 */
[----:B------:R-:W-:Y:S01]  /*0290*/  LEA.HI R0, R0, R3, RZ, 0x7 ;  /* 0x0000000300007211 */ /* 0x000fe200078f38ff */
[----:B------:R-:W-:-:S03]  /*02a0*/  USHF.R.S32.HI UR4, URZ, 0x7, UR4 ;  /* 0x00000007ff047899 */ /* 0x000fc60008011404 */
[----:B------:R-:W-:-:S04]  /*02b0*/  SHF.R.S32.HI R3, RZ, 0x7, R0 ;  /* 0x00000007ff037819 */ /* 0x000fc80000011400 */
[----:B------:R-:W-:Y:S02]  /*02c0*/  VIMNMX3 R2, R2, UR4, R3, PT ;  /* 0x0000000402027c0f */ /* 0x000fe4000b800103 */
[----:B------:R-:W1:Y:S02]  /*02d0*/  S2R R3, SR_CTAID.Z ;  /* 0x0000000000037919 */ /* 0x000e640000002700 */
[----:B------:R-:W-:-:S13]  /*02e0*/  ISETP.GT.AND P0, PT, R2, RZ, PT ;  /* 0x000000ff0200720c */ /* 0x000fda0003f04270 */
[----:B---3--:R-:W-:Y:S05]  /*02f0*/  @P0 BRA `(.L_x_1884) ;  /* 0x00000004000c0947 */ /* 0x008fea0003800000 */
[----:B------:R-:W2:Y:S01]  /*0300*/  LDC.64 R4, c[0x0][0x408] ;  /* 0x00010200ff047b82 */ /* 0x000ea20000000a00 */
[C---:B------:R-:W-:Y:S01]  /*0310*/  IMAD.SHL.U32 R6, R199.reuse, 0x8, RZ ;  /* 0x00000008c7067824 */ /* 0x040fe200078e00ff */
[----:B------:R-:W3:Y:S01]  /*0320*/  LDCU.64 UR6, c[0x0][0x400] ;  /* 0x00008000ff0677ac */ /* 0x000ee20008000a00 */
[----:B------:R-:W-:Y:S01]  /*0330*/  IMAD.MOV.U32 R7, RZ, RZ, RZ ;  /* 0x000000ffff077224 */ /* 0x000fe200078e00ff */
[----:B------:R-:W-:Y:S02]  /*0340*/  SHF.R.U32.HI R0, RZ, 0x3, R199 ;  /* 0x00000003ff007819 */ /* 0x000fe400000116c7 */
[----:B------:R-:W-:Y:S01]  /*0350*/  LOP3.LUT R6, R6, 0x38, RZ, 0xc0, !PT ;  /* 0x0000003806067812 */ /* 0x000fe200078ec0ff */
[----:B------:R-:W4:Y:S01]  /*0360*/  LDCU.64 UR4, c[0x0][0x410] ;  /* 0x00008200ff0477ac */ /* 0x000f220008000a00 */
[----:B------:R-:W-:Y:S01]  /*0370*/  LOP3.LUT P4, R199, R199, 0x7, RZ, 0xc0, !PT ;  /* 0x00000007c7c77812 */ /* 0x000fe2000788c0ff */
[C---:B------:R-:W-:Y:S01]  /*0380*/  VIADD R2, R0.reuse, 0x10 ;  /* 0x0000001000027836 */ /* 0x040fe20000000000 */
[----:B------:R-:W1:Y:S01]  /*0390*/  LDCU UR8, c[0x0][0x3e0] ;  /* 0x00007c00ff0877ac */ /* 0x000e620008000800 */
[----:B------:R-:W-:-:S02]  /*03a0*/  VIADD R8, R0, 0x20 ;  /* 0x0000002000087836 */ /* 0x000fc40000000000 */
[----:B--2---:R-:W-:-:S04]  /*03b0*/  IMAD.WIDE.U32 R6, R137, R4, R6 ;  /* 0x0000000489067225 */ /* 0x004fc800078e0006 */
[----:B------:R-:W-:Y:S02]  /*03c0*/  IMAD R7, R137, R5, R7 ;  /* 0x0000000589077224 */ /* 0x000fe400078e0207 */
[----:B------:R-:W-:-:S04]  /*03d0*/  IMAD.WIDE.U32 R14, R4, 0x20, RZ ;  /* 0x00000020040e7825 */ /* 0x000fc800078e00ff */
[----:B---3--:R-:W-:-:S04]  /*03e0*/  IMAD.WIDE.U32 R6, R18, UR6, R6 ;  /* 0x0000000612067c25 */ /* 0x008fc8000f8e0006 */
[C---:B------:R-:W-:Y:S01]  /*03f0*/  IMAD R7, R18.reuse, UR7, R7 ;  /* 0x0000000712077c24 */ /* 0x040fe2000f8e0207 */
[----:B------:R-:W2:Y:S01]  /*0400*/  LDCU.64 UR6, c[0x0][0x3f0] ;  /* 0x00007e00ff0677ac */ /* 0x000ea20008000a00 */
[----:B-1----:R-:W-:Y:S02]  /*0410*/  IMAD R18, R18, UR8, R3 ;  /* 0x0000000812127c24 */ /* 0x002fe4000f8e0203 */
[----:B----4-:R-:W-:-:S04]  /*0420*/  IMAD.WIDE.U32 R6, R3, UR4, R6 ;  /* 0x0000000403067c25 */ /* 0x010fc8000f8e0006 */
[----:B------:R-:W-:Y:S01]  /*0430*/  IMAD R7, R3, UR5, R7 ;  /* 0x0000000503077c24 */ /* 0x000fe2000f8e0207 */
[----:B------:R-:W1:Y:S01]  /*0440*/  LDCU.64 UR4, c[0x0][0x420] ;  /* 0x00008400ff0477ac */ /* 0x000e620008000a00 */
[----:B------:R-:W-:Y:S01]  /*0450*/  IADD3 R3, PT, PT, -R137, UR22, RZ ;  /* 0x0000001689037c10 */ /* 0x000fe2000fffe1ff */
[----:B------:R-:W-:Y:S02]  /*0460*/  IMAD R137, R18, UR22, R137 ;  /* 0x0000001612897c24 */ /* 0x000fe4000f8e0289 */
[----:B------:R-:W-:Y:S01]  /*0470*/  IMAD.WIDE.U32 R6, R0, R4, R6 ;  /* 0x0000000400067225 */ /* 0x000fe200078e0006 */
[-C--:B------:R-:W-:Y:S02]  /*0480*/  ISETP.GE.AND P3, PT, R2, R3.reuse, PT ;  /* 0x000000030200720c */ /* 0x080fe40003f66270 */
[----:B------:R-:W-:Y:S01]  /*0490*/  ISETP.GE.AND P2, PT, R8, R3, PT ;  /* 0x000000030800720c */ /* 0x000fe20003f46270 */
[----:B------:R-:W-:Y:S01]  /*04a0*/  IMAD R2, R0, R5, R7 ;  /* 0x0000000500027224 */ /* 0x000fe200078e0207 */
[----:B------:R-:W-:Y:S01]  /*04b0*/  IADD3 R7, P0, PT, R137, R0, RZ ;  /* 0x0000000089077210 */ /* 0x000fe20007f1e0ff */
[----:B------:R-:W-:Y:S01]  /*04c0*/  IMAD.WIDE.U32 R8, R4, 0x40, RZ ;  /* 0x0000004004087825 */ /* 0x000fe200078e00ff */
[----:B--2---:R-:W-:-:S02]  /*04d0*/  LEA R10, P1, R6, UR6, 0x1 ;  /* 0x00000006060a7c11 */ /* 0x004fc4000f8208ff */
[C---:B------:R-:W-:Y:S01]  /*04e0*/  ISETP.GE.OR P4, PT, R0.reuse, R3, P4 ;  /* 0x000000030000720c */ /* 0x040fe20002786670 */
[----:B------:R-:W-:Y:S01]  /*04f0*/  VIADD R0, R0, 0x30 ;  /* 0x0000003000007836 */ /* 0x000fe20000000000 */
[----:B------:R-:W-:Y:S02]  /*0500*/  LEA.HI.X R11, R6, UR7, R2, 0x1, P1 ;  /* 0x00000007060b7c11 */ /* 0x000fe400088f0c02 */
[C---:B------:R-:W-:Y:S01]  /*0510*/  SHF.L.U32 R2, R5.reuse, 0x6, RZ ;  /* 0x0000000605027819 */ /* 0x040fe200000006ff */
[----:B------:R-:W-:Y:S01]  /*0520*/  IMAD.SHL.U32 R5, R5, 0x20, RZ ;  /* 0x0000002005057824 */ /* 0x000fe200078e00ff */
[----:B------:R-:W-:Y:S01]  /*0530*/  LEA.HI.X.SX32 R6, R137, RZ, 0x1, P0 ;  /* 0x000000ff89067211 */ /* 0x000fe200000f0eff */
[----:B------:R2:W-:Y:S01]  /*0540*/  STG.E.128 desc[UR24][R10.64], RZ ;  /* 0x000000ff0a007986 */ /* 0x0005e2000c101d18 */
[----:B------:R-:W-:Y:S01]  /*0550*/  IADD3 R8, P1, PT, R10, R8, RZ ;  /* 0x000000080a087210 */ /* 0x000fe20007f3e0ff */
[----:B------:R-:W-:Y:S01]  /*0560*/  IMAD.IADD R5, R15, 0x1, R5 ;  /* 0x000000010f057824 */ /* 0x000fe200078e0205 */
[----:B-1----:R-:W-:Y:S01]  /*0570*/  LEA R12, P0, R7, UR4, 0x2 ;  /* 0x00000004070c7c11 */ /* 0x002fe2000f8010ff */
[----:B------:R2:W-:Y:S01]  /*0580*/  STG.E.128 desc[UR24][R10.64+0x80], RZ ;  /* 0x000080ff0a007986 */ /* 0x0005e2000c101d18 */
[----:B------:R-:W-:Y:S01]  /*0590*/  IADD3.X R9, PT, PT, R11, R9, R2, P1, !PT ;  /* 0x000000090b097210 */ /* 0x000fe20000ffe402 */
[----:B------:R-:W-:Y:S01]  /*05a0*/  @!P4 IMAD.MOV.U32 R17, RZ, RZ, 0x7f800000 ;  /* 0x7f800000ff11c424 */ /* 0x000fe200078e00ff */
[----:B------:R-:W-:-:S02]  /*05b0*/  LEA.HI.X R13, R7, UR5, R6, 0x2, P0 ;  /* 0x00000005070d7c11 */ /* 0x000fc400080f1406 */
[-C--:B------:R-:W-:Y:S02]  /*05c0*/  IADD3 R18, P1, PT, R10, R14.reuse, RZ ;  /* 0x0000000e0a127210 */ /* 0x080fe40007f3e0ff */
[----:B------:R-:W-:Y:S02]  /*05d0*/  IADD3 R14, P0, PT, R8, R14, RZ ;  /* 0x0000000e080e7210 */ /* 0x000fe40007f1e0ff */
[----:B------:R-:W-:Y:S01]  /*05e0*/  ISETP.NE.OR P3, PT, R199, RZ, P3 ;  /* 0x000000ffc700720c */ /* 0x000fe20001f65670 */
[----:B------:R-:W-:Y:S01]  /*05f0*/  IMAD.X R19, R5, 0x1, R11, P1 ;  /* 0x0000000105137824 */ /* 0x000fe200008e060b */
[----:B------:R-:W-:Y:S02]  /*0600*/  ISETP.NE.OR P2, PT, R199, RZ, P2 ;  /* 0x000000ffc700720c */ /* 0x000fe40001745670 */
[----:B------:R-:W-:Y:S02]  /*0610*/  IADD3.X R15, PT, PT, R9, R5, RZ, P0, !PT ;  /* 0x00000005090f7210 */ /* 0x000fe400007fe4ff */
[----:B------:R-:W-:Y:S01]  /*0620*/  ISETP.GE.AND P0, PT, R0, R3, PT ;  /* 0x000000030000720c */ /* 0x000fe20003f06270 */
[----:B------:R2:W-:Y:S03]  /*0630*/  STG.E.128 desc[UR24][R18.64], RZ ;  /* 0x000000ff12007986 */ /* 0x0005e6000c101d18 */
[----:B------:R-:W-:Y:S01]  /*0640*/  ISETP.NE.OR P0, PT, R199, RZ, P0 ;  /* 0x000000ffc700720c */ /* 0x000fe20000705670 */
[----:B------:R2:W-:Y:S02]  /*0650*/  STG.E.128 desc[UR24][R18.64+0x80], RZ ;  /* 0x000080ff12007986 */ /* 0x0005e4000c101d18 */
[----:B------:R-:W-:-:S02]  /*0660*/  @!P3 IMAD.MOV.U32 R7, RZ, RZ, 0x7f800000 ;  /* 0x7f800000ff07b424 */ /* 0x000fc400078e00ff */
[----:B------:R-:W-:Y:S01]  /*0670*/  @!P2 MOV R5, 0x7f800000 ;  /* 0x7f8000000005a802 */ /* 0x000fe20000000f00 */
[----:B------:R2:W-:Y:S04]  /*0680*/  STG.E.128 desc[UR24][R8.64], RZ ;  /* 0x000000ff08007986 */ /* 0x0005e8000c101d18 */
[----:B------:R2:W-:Y:S04]  /*0690*/  STG.E.128 desc[UR24][R8.64+0x80], RZ ;  /* 0x000080ff08007986 */ /* 0x0005e8000c101d18 */
[----:B------:R2:W-:Y:S04]  /*06a0*/  STG.E.128 desc[UR24][R14.64], RZ ;  /* 0x000000ff0e007986 */ /* 0x0005e8000c101d18 */
[----:B------:R2:W-:Y:S04]  /*06b0*/  STG.E.128 desc[UR24][R14.64+0x80], RZ ;  /* 0x000080ff0e007986 */ /* 0x0005e8000c101d18 */
[----:B------:R2:W-:Y:S04]  /*06c0*/  @!P4 STG.E desc[UR24][R12.64], R17 ;  /* 0x000000110c00c986 */ /* 0x0005e8000c101918 */
[----:B------:R2:W-:Y:S04]  /*06d0*/  @!P3 STG.E desc[UR24][R12.64+0x40], R7 ;  /* 0x000040070c00b986 */ /* 0x0005e8000c101918 */
[----:B------:R2:W-:Y:S01]  /*06e0*/  @!P2 STG.E desc[UR24][R12.64+0x80], R5 ;  /* 0x000080050c00a986 */ /* 0x0005e2000c101918 */
[----:B------:R-:W-:Y:S05]  /*06f0*/  @P0 EXIT ;  /* 0x000000000000094d */ /* 0x000fea0003800000 */
[----:B------:R-:W-:-:S05]  /*0700*/  MOV R3, 0x7f800000 ;  /* 0x7f80000000037802 */ /* 0x000fca0000000f00 */
[----:B------:R-:W-:Y:S01]  /*0710*/  STG.E desc[UR24][R12.64+0xc0], R3 ;  /* 0x0000c0030c007986 */ /* 0x000fe2000c101918 */
[----:B------:R-:W-:Y:S05]  /*0720*/  EXIT ;  /* 0x000000000000794d */ /* 0x000fea0003800000 */
.L_x_1884:
[----:B------:R-:W2:Y:S01]  /*0730*/  LDCU.64 UR4, c[0x0][0x4d8] ;  /* 0x00009b00ff0477ac */ /* 0x000ea20008000a00 */
[----:B------:R-:W-:Y:S01]  /*0740*/  MOV R6, R18 ;  /* 0x0000001200067202 */ /* 0x000fe20000000f00 */
[----:B--2---:R-:W-:-:S04]  /*0750*/  UISETP.NE.U32.AND UP0, UPT, UR4, URZ, UPT ;  /* 0x000000ff0400728c */ /* 0x004fc8000bf05070 */
[----:B------:R-:W-:-:S09]  /*0760*/  UISETP.NE.AND.EX UP0, UPT, UR5, URZ, UPT, UP0 ;  /* 0x000000ff0500728c */ /* 0x000fd2000bf05300 */
[----:B------:R-:W-:Y:S05]  /*0770*/  BRA.U !UP0, `(.L_x_1885) ;  /* 0x00000001080c7547 */ /* 0x000fea000b800000 */
[----:B------:R-:W2:Y:S02]  /*0780*/  LDC.64 R4, c[0x0][0x4d8] ;  /* 0x00013600ff047b82 */ /* 0x000ea40000000a00 */
[----:B--2---:R-:W-:-:S05]  /*0790*/  IMAD.WIDE.U32 R4, R18, 0x4, R4 ;  /* 0x0000000412047825 */ /* 0x004fca00078e0004 */
[----:B------:R2:W5:Y:S02]  /*07a0*/  LDG.E R6, desc[UR24][R4.64] ;  /* 0x0000001804067981 */ /* 0x000564000c1e1900 */
.L_x_1885:
[----:B------:R-:W3:Y:S02]  /*07b0*/  LDCU.64 UR6, c[0x0][0x4e0] ;  /* 0x00009c00ff0677ac */ /* 0x000ee40008000a00 */
[----:B---3--:R-:W-:-:S04]  /*07c0*/  UISETP.NE.U32.AND UP0, UPT, UR6, URZ, UPT ;  /* 0x000000ff0600728c */ /* 0x008fc8000bf05070 */
[----:B------:R-:W-:-:S09]  /*07d0*/  UISETP.NE.AND.EX UP0, UPT, UR7, URZ, UPT, UP0 ;  /* 0x000000ff0700728c */ /* 0x000fd2000bf05300 */
[----:B------:R-:W-:Y:S05]  /*07e0*/  BRA.U !UP0, `(.L_x_1886) ;  /* 0x0000000508807547 */ /* 0x000fea000b800000 */
[----:B------:R-:W3:Y:S01]  /*07f0*/  LDC R7, c[0x0][0x4f0] ;  /* 0x00013c00ff077b82 */ /* 0x000ee20000000800 */
[----:B------:R-:W-:Y:S01]  /*0800*/  MOV R8, RZ ;  /* 0x000000ff00087202 */ /* 0x000fe20000000f00 */
[----:B------:R-:W4:Y:S01]  /*0810*/  LDCU.64 UR4, c[0x0][0x4e8] ;  /* 0x00009d00ff0477ac */ /* 0x000f220008000a00 */
[----:B------:R-:W-:Y:S01]  /*0820*/  LEA R0, R2, 0xffffff80, 0x7 ;  /* 0xffffff8002007811 */ /* 0x000fe200078e38ff */
[----:B------:R-:W1:Y:S03]  /*0830*/  LDCU.64 UR8, c[0x0][0x3a8] ;  /* 0x00007500ff0877ac */ /* 0x000e660008000a00 */
[----:B--2---:R-:W-:Y:S01]  /*0840*/  IABS R4, R0 ;  /* 0x0000000000047213 */ /* 0x004fe20000000000 */
[----:B------:R-:W2:Y:S01]  /*0850*/  LDCU.64 UR18, c[0x0][0x3a0] ;  /* 0x00007400ff1277ac */ /* 0x000ea20008000a00 */
[----:B------:R-:W2:Y:S01]  /*0860*/  LDCU.64 UR16, c[0x0][0x3c0] ;  /* 0x00007800ff1077ac */ /* 0x000ea20008000a00 */
[----:B---3-5:R-:W-:-:S04]  /*0870*/  IABS R6, R7 ;  /* 0x0000000700067213 */ /* 0x028fc80000000000 */
[----:B------:R-:W3:Y:S08]  /*0880*/  I2F.RP R10, R6 ;  /* 0x00000006000a7306 */ /* 0x000ef00000209400 */
[----:B---3--:R-:W3:Y:S02]  /*0890*/  MUFU.RCP R9, R10 ;  /* 0x0000000a00097308 */ /* 0x008ee40000001000 */
[----:B---3--:R-:W-:-:S06]  /*08a0*/  IADD3 R9, PT, PT, R9, 0xffffffe, RZ ;  /* 0x0ffffffe09097810 */ /* 0x008fcc0007ffe0ff */
[----:B------:R-:W3:Y:S02]  /*08b0*/  F2I.FTZ.U32.TRUNC.NTZ R9, R9 ;  /* 0x0000000900097305 */ /* 0x000ee4000021f000 */
[----:B---3--:R-:W-:-:S04]  /*08c0*/  IMAD.MOV R5, RZ, RZ, -R9 ;  /* 0x000000ffff057224 */ /* 0x008fc800078e0a09 */
[----:B------:R-:W-:-:S04]  /*08d0*/  IMAD R5, R5, R6, RZ ;  /* 0x0000000605057224 */ /* 0x000fc800078e02ff */
[----:B------:R-:W-:-:S06]  /*08e0*/  IMAD.HI.U32 R5, R9, R5, R8 ;  /* 0x0000000509057227 */ /* 0x000fcc00078e0008 */
[----:B------:R-:W-:-:S04]  /*08f0*/  IMAD.HI.U32 R8, R5, R4, RZ ;  /* 0x0000000405087227 */ /* 0x000fc800078e00ff */
[----:B------:R-:W-:-:S04]  /*0900*/  IMAD.MOV R5, RZ, RZ, -R8 ;  /* 0x000000ffff057224 */ /* 0x000fc800078e0a08 */
[----:B------:R-:W-:Y:S01]  /*0910*/  IMAD R5, R6, R5, R4 ;  /* 0x0000000506057224 */ /* 0x000fe200078e0204 */
[----:B------:R-:W-:-:S04]  /*0920*/  LOP3.LUT R4, R0, R7, RZ, 0x3c, !PT ;  /* 0x0000000700047212 */ /* 0x000fc800078e3cff */
[----:B------:R-:W-:Y:S02]  /*0930*/  ISETP.GT.U32.AND P2, PT, R6, R5, PT ;  /* 0x000000050600720c */ /* 0x000fe40003f44070 */
[----:B------:R-:W-:-:S11]  /*0940*/  ISETP.GE.AND P1, PT, R4, RZ, PT ;  /* 0x000000ff0400720c */ /* 0x000fd60003f26270 */
[-C--:B------:R-:W-:Y:S01]  /*0950*/  @!P2 IADD3 R5, PT, PT, R5, -R6.reuse, RZ ;  /* 0x800000060505a210 */ /* 0x080fe20007ffe0ff */
[----:B------:R-:W-:Y:S01]  /*0960*/  @!P2 VIADD R8, R8, 0x1 ;  /* 0x000000010808a836 */ /* 0x000fe20000000000 */
[----:B------:R-:W-:Y:S02]  /*0970*/  ISETP.NE.AND P2, PT, R7, RZ, PT ;  /* 0x000000ff0700720c */ /* 0x000fe40003f45270 */
[----:B------:R-:W-:Y:S01]  /*0980*/  ISETP.GE.U32.AND P0, PT, R5, R6, PT ;  /* 0x000000060500720c */ /* 0x000fe20003f06070 */
[C---:B----4-:R-:W-:Y:S01]  /*0990*/  IMAD.WIDE.U32 R4, R18.reuse, UR4, RZ ;  /* 0x0000000412047c25 */ /* 0x050fe2000f8e00ff */
[----:B------:R-:W3:Y:S03]  /*09a0*/  LDC R6, c[0x0][0x3e8] ;  /* 0x0000fa00ff067b82 */ /* 0x000ee60000000800 */
[----:B------:R-:W-:Y:S01]  /*09b0*/  IMAD R211, R18, UR5, R5 ;  /* 0x0000000512d37c24 */ /* 0x000fe2000f8e0205 */
[----:B------:R-:W4:Y:S07]  /*09c0*/  LDCU.64 UR4, c[0x0][0x3b8] ;  /* 0x00007700ff0477ac */ /* 0x000f2e0008000a00 */
[----:B------:R-:W-:-:S02]  /*09d0*/  @P0 IADD3 R8, PT, PT, R8, 0x1, RZ ;  /* 0x0000000108080810 */ /* 0x000fc40007ffe0ff */
[----:B------:R-:W-:-:S03]  /*09e0*/  LEA R210, P0, R4, UR6, 0x2 ;  /* 0x0000000604d27c11 */ /* 0x000fc6000f8010ff */
[----:B------:R-:W-:Y:S01]  /*09f0*/  @!P1 IMAD.MOV R8, RZ, RZ, -R8 ;  /* 0x000000ffff089224 */ /* 0x000fe200078e0a08 */
[----:B------:R-:W-:Y:S02]  /*0a00*/  LEA.HI.X R211, R4, UR7, R211, 0x2, P0 ;  /* 0x0000000704d37c11 */ /* 0x000fe400080f14d3 */
[----:B------:R-:W-:-:S05]  /*0a10*/  @!P2 LOP3.LUT R8, RZ, R7, RZ, 0x33, !PT ;  /* 0x00000007ff08a212 */ /* 0x000fca00078e33ff */
[----:B------:R-:W-:-:S05]  /*0a20*/  IMAD.WIDE R14, R8, 0x4, R210 ;  /* 0x00000004080e7825 */ /* 0x000fca00078e02d2 */
[----:B------:R-:W2:Y:S01]  /*0a30*/  LDG.E R12, desc[UR24][R14.64] ;  /* 0x000000180e0c7981 */ /* 0x000ea2000c1e1900 */
[----:B---3--:R-:W-:Y:S01]  /*0a40*/  IABS R5, R6 ;  /* 0x0000000600057213 */ /* 0x008fe20000000000 */
[----:B------:R-:W-:Y:S01]  /*0a50*/  IMAD.MOV.U32 R10, RZ, RZ, RZ ;  /* 0x000000ffff0a7224 */ /* 0x000fe200078e00ff */
[----:B------:R-:W-:Y:S02]  /*0a60*/  IADD3 R8, PT, PT, -R8, RZ, RZ ;  /* 0x000000ff08087210 */ /* 0x000fe40007ffe1ff */
[----:B------:R-:W3:Y:S01]  /*0a70*/  I2F.RP R13, R5 ;  /* 0x00000005000d7306 */ /* 0x000ee20000209400 */
[----:B----4-:R-:W-:Y:S02]  /*0a80*/  MOV R128, UR4 ;  /* 0x0000000400807c02 */ /* 0x010fe40008000f00 */
[----:B------:R-:W-:Y:S01]  /*0a90*/  IMAD R0, R7, R8, R0 ;  /* 0x0000000807007224 */ /* 0x000fe200078e0200 */
[----:B------:R-:W-:-:S04]  /*0aa0*/  MOV R129, UR5 ;  /* 0x0000000500817c02 */ /* 0x000fc80008000f00 */
[----:B---3--:R-:W3:Y:S02]  /*0ab0*/  MUFU.RCP R11, R13 ;  /* 0x0000000d000b7308 */ /* 0x008ee40000001000 */
[----:B---3--:R-:W-:-:S06]  /*0ac0*/  IADD3 R11, PT, PT, R11, 0xffffffe, RZ ;  /* 0x0ffffffe0b0b7810 */ /* 0x008fcc0007ffe0ff */
[----:B------:R-:W3:Y:S02]  /*0ad0*/  F2I.FTZ.U32.TRUNC.NTZ R11, R11 ;  /* 0x0000000b000b7305 */ /* 0x000ee4000021f000 */
[----:B---3--:R-:W-:-:S05]  /*0ae0*/  IADD3 R4, PT, PT, RZ, -R11, RZ ;  /* 0x8000000bff047210 */ /* 0x008fca0007ffe0ff */
[----:B------:R-:W-:Y:S01]  /*0af0*/  IMAD R9, R4, R5, RZ ;  /* 0x0000000504097224 */ /* 0x000fe200078e02ff */
[----:B-1----:R-:W-:-:S03]  /*0b00*/  IABS R4, R3 ;  /* 0x0000000300047213 */ /* 0x002fc60000000000 */
        /* <DEDUP_REMOVED lines=12> */
[----:B------:R-:W-:-:S06]  /*0bd0*/  @P2 VIADD R4, R4, 0x1 ;  /* 0x0000000104042836 */ /* 0x000fcc0000000000 */
[----:B------:R-:W-:Y:S02]  /*0be0*/  @!P0 IADD3 R4, PT, PT, -R4, RZ, RZ ;  /* 0x000000ff04048210 */ /* 0x000fe40007ffe1ff */
[----:B------:R-:W-:Y:S02]  /*0bf0*/  @!P1 LOP3.LUT R4, RZ, R6, RZ, 0x33, !PT ;  /* 0x00000006ff049212 */ /* 0x000fe400078e33ff */
[----:B--2---:R-:W-:-:S05]  /*0c00*/  SHF.R.S32.HI R8, RZ, 0x1f, R12 ;  /* 0x0000001fff087819 */ /* 0x004fca000001140c */
[C---:B------:R-:W-:Y:S02]  /*0c10*/  IMAD R7, R8.reuse, UR8, RZ ;  /* 0x0000000808077c24 */ /* 0x040fe4000f8e02ff */
[----:B------:R-:W-:Y:S02]  /*0c20*/  IMAD R5, R8, UR18, RZ ;  /* 0x0000001208057c24 */ /* 0x000fe4000f8e02ff */
[----:B------:R-:W-:-:S04]  /*0c30*/  IMAD.WIDE.U32 R8, R12, UR8, RZ ;  /* 0x000000080c087c25 */ /* 0x000fc8000f8e00ff */
[C---:B------:R-:W-:Y:S01]  /*0c40*/  IMAD R7, R12.reuse, UR9, R7 ;  /* 0x000000090c077c24 */ /* 0x040fe2000f8e0207 */
[----:B------:R-:W1:Y:S01]  /*0c50*/  LDCU.128 UR8, c[0x0][0x3d0] ;  /* 0x00007a00ff0877ac */ /* 0x000e620008000c00 */
[C---:B------:R-:W-:Y:S01]  /*0c60*/  IMAD R10, R12.reuse, UR19, R5 ;  /* 0x000000130c0a7c24 */ /* 0x040fe2000f8e0205 */
[----:B------:R-:W-:Y:S01]  /*0c70*/  SHF.R.S32.HI R5, RZ, 0x1f, R0 ;  /* 0x0000001fff057819 */ /* 0x000fe20000011400 */
[----:B------:R-:W-:Y:S01]  /*0c80*/  IMAD.WIDE.U32 R12, R12, UR18, RZ ;  /* 0x000000120c0c7c25 */ /* 0x000fe2000f8e00ff */
[----:B------:R-:W-:-:S03]  /*0c90*/  IADD3 R9, PT, PT, R9, R7, RZ ;  /* 0x0000000709097210 */ /* 0x000fc60007ffe0ff */
[-C--:B------:R-:W-:Y:S02]  /*0ca0*/  IMAD R6, R5, R128.reuse, RZ ;  /* 0x0000008005067224 */ /* 0x080fe400078e02ff */
[----:B------:R-:W-:Y:S02]  /*0cb0*/  IMAD.IADD R13, R13, 0x1, R10 ;  /* 0x000000010d0d7824 */ /* 0x000fe400078e020a */
[----:B------:R-:W-:Y:S02]  /*0cc0*/  IMAD R5, R5, UR16, RZ ;  /* 0x0000001005057c24 */ /* 0x000fe4000f8e02ff */
[C---:B------:R-:W-:Y:S02]  /*0cd0*/  IMAD R6, R0.reuse, R129, R6 ;  /* 0x0000008100067224 */ /* 0x040fe400078e0206 */
[----:B------:R-:W-:-:S04]  /*0ce0*/  IMAD.WIDE.U32 R12, R0, R128, R12 ;  /* 0x00000080000c7225 */ /* 0x000fc800078e000c */
[C---:B------:R-:W-:Y:S02]  /*0cf0*/  IMAD R5, R0.reuse, UR17, R5 ;  /* 0x0000001100057c24 */ /* 0x040fe4000f8e0205 */
[----:B------:R-:W-:Y:S01]  /*0d00*/  IMAD.WIDE.U32 R8, R0, UR16, R8 ;  /* 0x0000001000087c25 */ /* 0x000fe2000f8e0008 */
        /* <DEDUP_REMOVED lines=14> */
.L_x_1886:
[----:B------:R-:W3:Y:S01]  /*0df0*/  LDC R8, c[0x0][0x3e8] ;  /* 0x0000fa00ff087b82 */ /* 0x000ee20000000800 */
[----:B-12---:R-:W-:Y:S01]  /*0e00*/  IABS R4, R3 ;  /* 0x0000000300047213 */ /* 0x006fe20000000000 */
[----:B------:R-:W1:Y:S01]  /*0e10*/  LDCU.64 UR16, c[0x0][0x3c0] ;  /* 0x00007800ff1077ac */ /* 0x000e620008000a00 */
[----:B------:R-:W-:Y:S02]  /*0e20*/  SHF.R.S32.HI R9, RZ, 0x1f, R15 ;  /* 0x0000001fff097819 */ /* 0x000fe4000001140f */
[----:B------:R-:W-:Y:S02]  /*0e30*/  CS2R R210, SRZ ;  /* 0x0000000000d27805 */ /* 0x000fe4000001ff00 */
[----:B-----5:R-:W-:Y:S01]  /*0e40*/  SHF.R.S32.HI R11, RZ, 0x1f, R6 ;  /* 0x0000001fff0b7819 */ /* 0x020fe20000011406 */
[----:B------:R-:W2:Y:S01]  /*0e50*/  LDCU.64 UR18, c[0x0][0x3a0] ;  /* 0x00007400ff1277ac */ /* 0x000ea20008000a00 */
[----:B------:R-:W4:Y:S01]  /*0e60*/  LDC.64 R128, c[0x0][0x3b8] ;  /* 0x0000ee00ff807b82 */ /* 0x000f220000000a00 */
[----:B-1----:R-:W-:Y:S01]  /*0e70*/  IMAD.WIDE.U32 R16, R15, UR16, RZ ;  /* 0x000000100f107c25 */ /* 0x002fe2000f8e00ff */
[----:B---3--:R-:W-:-:S04]  /*0e80*/  IABS R10, R8 ;  /* 0x00000008000a7213 */ /* 0x008fc80000000000 */
[----:B------:R-:W1:Y:S01]  /*0e90*/  I2F.RP R7, R10 ;  /* 0x0000000a00077306 */ /* 0x000e620000209400 */
[----:B----4-:R-:W-:-:S07]  /*0ea0*/  IMAD R14, R9, R128, RZ ;  /* 0x00000080090e7224 */ /* 0x010fce00078e02ff */
[----:B-1----:R-:W1:Y:S02]  /*0eb0*/  MUFU.RCP R12, R7 ;  /* 0x00000007000c7308 */ /* 0x002e640000001000 */
[----:B-1----:R-:W-:-:S06]  /*0ec0*/  IADD3 R12, PT, PT, R12, 0xffffffe, RZ ;  /* 0x0ffffffe0c0c7810 */ /* 0x002fcc0007ffe0ff */
[----:B------:R-:W1:Y:S02]  /*0ed0*/  F2I.FTZ.U32.TRUNC.NTZ R13, R12 ;  /* 0x0000000c000d7305 */ /* 0x000e64000021f000 */
[----:B-1----:R-:W-:Y:S02]  /*0ee0*/  IADD3 R0, PT, PT, RZ, -R13, RZ ;  /* 0x8000000dff007210 */ /* 0x002fe40007ffe0ff */
[----:B------:R-:W-:-:S03]  /*0ef0*/  MOV R12, RZ ;  /* 0x000000ff000c7202 */ /* 0x000fc60000000f00 */
[----:B------:R-:W-:-:S04]  /*0f00*/  IMAD R5, R0, R10, RZ ;  /* 0x0000000a00057224 */ /* 0x000fc800078e02ff */
[----:B------:R-:W-:-:S04]  /*0f10*/  IMAD.HI.U32 R5, R13, R5, R12 ;  /* 0x000000050d057227 */ /* 0x000fc800078e000c */
[----:B------:R-:W-:Y:S02]  /*0f20*/  IMAD R12, R9, UR16, RZ ;  /* 0x00000010090c7c24 */ /* 0x000fe4000f8e02ff */
[----:B------:R-:W-:-:S04]  /*0f30*/  IMAD.HI.U32 R0, R5, R4, RZ ;  /* 0x0000000405007227 */ /* 0x000fc800078e00ff */
[C---:B------:R-:W-:Y:S01]  /*0f40*/  IMAD R12, R15.reuse, UR17, R12 ;  /* 0x000000110f0c7c24 */ /* 0x040fe2000f8e020c */
[----:B------:R-:W-:Y:S01]  /*0f50*/  IADD3 R7, PT, PT, -R0, RZ, RZ ;  /* 0x000000ff00077210 */ /* 0x000fe20007ffe1ff */
[C---:B------:R-:W-:Y:S02]  /*0f60*/  IMAD R9, R15.reuse, R129, R14 ;  /* 0x000000810f097224 */ /* 0x040fe400078e020e */
[----:B------:R-:W-:-:S04]  /*0f70*/  IMAD.WIDE.U32 R14, R15, R128, RZ ;  /* 0x000000800f0e7225 */ /* 0x000fc800078e00ff */
[C---:B------:R-:W-:Y:S01]  /*0f80*/  IMAD R7, R10.reuse, R7, R4 ;  /* 0x000000070a077224 */ /* 0x040fe200078e0204 */
[----:B------:R-:W-:Y:S01]  /*0f90*/  IADD3 R15, PT, PT, R15, R9, RZ ;  /* 0x000000090f0f7210 */ /* 0x000fe20007ffe0ff */
[----:B------:R-:W1:Y:S01]  /*0fa0*/  LDC.64 R4, c[0x0][0x3a8] ;  /* 0x0000ea00ff047b82 */ /* 0x000e620000000a00 */
[----:B------:R-:W-:Y:S01]  /*0fb0*/  IMAD.IADD R13, R17, 0x1, R12 ;  /* 0x00000001110d7824 */ /* 0x000fe200078e020c */
[----:B------:R-:W-:Y:S02]  /*0fc0*/  MOV R12, R16 ;  /* 0x00000010000c7202 */ /* 0x000fe40000000f00 */
[----:B------:R-:W-:Y:S01]  /*0fd0*/  ISETP.GT.U32.AND P0, PT, R10, R7, PT ;  /* 0x000000070a00720c */ /* 0x000fe20003f04070 */
[----:B--2---:R-:W-:-:S12]  /*0fe0*/  IMAD.WIDE.U32 R14, R6, UR18, R14 ;  /* 0x00000012060e7c25 */ /* 0x004fd8000f8e000e */
[-C--:B------:R-:W-:Y:S02]  /*0ff0*/  @!P0 IADD3 R7, PT, PT, R7, -R10.reuse, RZ ;  /* 0x8000000a07078210 */ /* 0x080fe40007ffe0ff */
[----:B------:R-:W-:Y:S02]  /*1000*/  @!P0 IADD3 R0, PT, PT, R0, 0x1, RZ ;  /* 0x0000000100008810 */ /* 0x000fe40007ffe0ff */
[----:B------:R-:W-:Y:S02]  /*1010*/  ISETP.GE.U32.AND P2, PT, R7, R10, PT ;  /* 0x0000000a0700720c */ /* 0x000fe40003f46070 */
[----:B------:R-:W-:Y:S01]  /*1020*/  LOP3.LUT R7, R3, R8, RZ, 0x3c, !PT ;  /* 0x0000000803077212 */ /* 0x000fe200078e3cff */
[C---:B-1----:R-:W-:Y:S01]  /*1030*/  IMAD R9, R11.reuse, R4, RZ ;  /* 0x000000040b097224 */ /* 0x042fe200078e02ff */
[----:B------:R-:W-:Y:S01]  /*1040*/  ISETP.NE.AND P0, PT, R8, RZ, PT ;  /* 0x000000ff0800720c */ /* 0x000fe20003f05270 */
[----:B------:R-:W-:Y:S01]  /*1050*/  IMAD R11, R11, UR18, RZ ;  /* 0x000000120b0b7c24 */ /* 0x000fe2000f8e02ff */
[----:B------:R-:W-:Y:S01]  /*1060*/  ISETP.GE.AND P1, PT, R7, RZ, PT ;  /* 0x000000ff0700720c */ /* 0x000fe20003f26270 */
[----:B------:R-:W-:-:S02]  /*1070*/  IMAD R9, R6, R5, R9 ;  /* 0x0000000506097224 */ /* 0x000fc400078e0209 */
[C---:B------:R-:W-:Y:S02]  /*1080*/  IMAD R10, R6.reuse, UR19, R11 ;  /* 0x00000013060a7c24 */ /* 0x040fe4000f8e020b */
[----:B------:R-:W-:Y:S02]  /*1090*/  IMAD.WIDE.U32 R12, R6, R4, R12 ;  /* 0x00000004060c7225 */ /* 0x000fe400078e000c */
[----:B------:R-:W1:Y:S01]  /*10a0*/  LDC.64 R6, c[0x0][0x3d0] ;  /* 0x0000f400ff067b82 */ /* 0x000e620000000a00 */
[----:B------:R-:W-:Y:S01]  /*10b0*/  IADD3 R15, PT, PT, R15, R10, RZ ;  /* 0x0000000a0f0f7210 */ /* 0x000fe20007ffe0ff */
[----:B------:R-:W-:Y:S01]  /*10c0*/  @P2 VIADD R0, R0, 0x1 ;  /* 0x0000000100002836 */ /* 0x000fe20000000000 */
[----:B------:R-:W-:Y:S02]  /*10d0*/  IADD3 R13, PT, PT, R13, R9, RZ ;  /* 0x000000090d0d7210 */ /* 0x000fe40007ffe0ff */
[----:B------:R-:W-:Y:S02]  /*10e0*/  LEA R9, R2, 0xffffff80, 0x7 ;  /* 0xffffff8002097811 */ /* 0x000fe400078e38ff */
[----:B------:R-:W-:Y:S01]  /*10f0*/  @!P1 IADD3 R0, PT, PT, -R0, RZ, RZ ;  /* 0x000000ff00009210 */ /* 0x000fe20007ffe1ff */
[----:B------:R-:W2:Y:S01]  /*1100*/  LDC.64 R4, c[0x0][0x3d8] ;  /* 0x0000f600ff047b82 */ /* 0x000ea20000000a00 */
[----:B------:R-:W-:Y:S01]  /*1110*/  @!P0 LOP3.LUT R0, RZ, R8, RZ, 0x33, !PT ;  /* 0x00000008ff008212 */ /* 0x000fe200078e33ff */
[----:B------:R-:W-:-:S02]  /*1120*/  IMAD R8, R9, R129, RZ ;  /* 0x0000008109087224 */ /* 0x000fc400078e02ff */
[----:B------:R-:W-:Y:S01]  /*1130*/  IMAD.WIDE.U32 R14, R9, R128, R14 ;  /* 0x00000080090e7225 */ /* 0x000fe200078e000e */
[----:B------:R-:W-:-:S03]  /*1140*/  SHF.R.S32.HI R11, RZ, 0x1f, R0 ;  /* 0x0000001fff0b7819 */ /* 0x000fc60000011400 */
[----:B------:R-:W-:Y:S01]  /*1150*/  IMAD.WIDE.U32 R12, R9, UR16, R12 ;  /* 0x00000010090c7c25 */ /* 0x000fe2000f8e000c */
[----:B------:R-:W-:-:S03]  /*1160*/  IADD3 R15, PT, PT, R15, R8, RZ ;  /* 0x000000080f0f7210 */ /* 0x000fc60007ffe0ff */
[----:B------:R-:W-:Y:S02]  /*1170*/  IMAD R9, R9, UR17, RZ ;  /* 0x0000001109097c24 */ /* 0x000fe4000f8e02ff */
[-C--:B-1----:R-:W-:Y:S02]  /*1180*/  IMAD R8, R11, R6.reuse, RZ ;  /* 0x000000060b087224 */ /* 0x082fe400078e02ff */
[----:B------:R-:W-:Y:S02]  /*1190*/  IMAD.IADD R13, R13, 0x1, R9 ;  /* 0x000000010d0d7824 */ /* 0x000fe400078e0209 */
[----:B------:R-:W-:-:S04]  /*11a0*/  IMAD.WIDE.U32 R14, R0, R6, R14 ;  /* 0x00000006000e7225 */ /* 0x000fc800078e000e */
[----:B--2---:R-:W-:Y:S01]  /*11b0*/  IMAD R11, R11, R4, RZ ;  /* 0x000000040b0b7224 */ /* 0x004fe200078e02ff */
[----:B------:R-:W-:Y:S01]  /*11c0*/  MOV R6, R14 ;  /* 0x0000000e00067202 */ /* 0x000fe20000000f00 */
[C---:B------:R-:W-:Y:S02]  /*11d0*/  IMAD R7, R0.reuse, R7, R8 ;  /* 0x0000000700077224 */ /* 0x040fe400078e0208 */
[----:B------:R-:W-:-:S04]  /*11e0*/  IMAD.WIDE.U32 R12, R0, R4, R12 ;  /* 0x00000004000c7225 */ /* 0x000fc800078e000c */
[----:B------:R-:W-:Y:S01]  /*11f0*/  IMAD R11, R0, R5, R11 ;  /* 0x00000005000b7224 */ /* 0x000fe200078e020b */
[----:B------:R-:W-:Y:S02]  /*1200*/  IADD3 R5, PT, PT, R15, R7, RZ ;  /* 0x000000070f057210 */ /* 0x000fe40007ffe0ff */
[----:B------:R-:W-:Y:S02]  /*1210*/  MOV R4, R12 ;  /* 0x0000000c00047202 */ /* 0x000fe40000000f00 */
[----:B------:R-:W-:-:S07]  /*1220*/  IADD3 R0, PT, PT, R13, R11, RZ ;  /* 0x0000000b0d007210 */ /* 0x000fce0007ffe0ff */
.L_x_1887:
[----:B------:R-:W1:Y:S01]  /*1230*/  LDCU.128 UR12, c[0x0][0x390] ;  /* 0x00007200ff0c77ac */ /* 0x000e620008000c00 */
[----:B------:R-:W-:Y:S01]  /*1240*/  IMAD.SHL.U32 R217, R199, 0x8, RZ ;  /* 0x00000008c7d97824 */ /* 0x000fe200078e00ff */
[----:B------:R-:W2:Y:S01]  /*1250*/  S2UR UR27, SR_CgaCtaId ;  /* 0x00000000001b79c3 */ /* 0x000ea20000008800 */
[----:B------:R-:W-:Y:S01]  /*1260*/  IMAD.MOV.U32 R9, RZ, RZ, RZ ;  /* 0x000000ffff097224 */ /* 0x000fe200078e00ff */
[----:B------:R-:W3:Y:S01]  /*1270*/  LDCU.64 UR4, c[0x0][0x3b0] ;  /* 0x00007600ff0477ac */ /* 0x000ee20008000a00 */
[----:B------:R-:W-:Y:S01]  /*1280*/  IMAD.SHL.U32 R133, R128, 0x20, RZ ;  /* 0x0000002080857824 */ /* 0x000fe200078e00ff */
[----:B------:R-:W-:Y:S01]  /*1290*/  LOP3.LUT R198, R217, 0x38, RZ, 0xc0, !PT ;  /* 0x00000038d9c67812 */ /* 0x000fe200078ec0ff */
[----:B------:R-:W-:Y:S01]  /*12a0*/  IMAD.SHL.U32 R130, R199, 0x40, RZ ;  /* 0x00000040c7827824 */ /* 0x000fe200078e00ff */
[----:B------:R-:W4:Y:S01]  /*12b0*/  LDCU.64 UR20, c[0x0][0x3c8] ;  /* 0x00007900ff1477ac */ /* 0x000f220008000a00 */
[----:B------:R-:W-:Y:S01]  /*12c0*/  LOP3.LUT R12, R217, 0x1f8, RZ, 0xc0, !PT ;  /* 0x000001f8d90c7812 */ /* 0x000fe200078ec0ff */
[----:B------:R-:W-:Y:S01]  /*12d0*/  IMAD.SHL.U32 R201, R199, 0x20, RZ ;  /* 0x00000020c7c97824 */ /* 0x000fe200078e00ff */
[----:B------:R-:W-:Y:S01]  /*12e0*/  IADD3 R14, P0, PT, R198, R6, RZ ;  /* 0x00000006c60e7210 */ /* 0x000fe20007f1e0ff */
[----:B------:R-:W-:Y:S01]  /*12f0*/  IMAD.MOV.U32 R8, RZ, RZ, R198 ;  /* 0x000000ffff087224 */ /* 0x000fe200078e00c6 */
[----:B------:R-:W5:Y:S01]  /*1300*/  LDCU.128 UR8, c[0x0][0x380] ;  /* 0x00007000ff0877ac */ /* 0x000f620008000c00 */
[----:B------:R-:W-:Y:S01]  /*1310*/  LOP3.LUT R12, R12, 0x38, R199, 0x78, !PT ;  /* 0x000000380c0c7812 */ /* 0x000fe200078e78c7 */
[----:B------:R-:W-:Y:S01]  /*1320*/  IMAD.MOV.U32 R197, RZ, RZ, 0x20 ;  /* 0x00000020ffc57424 */ /* 0x000fe200078e00ff */
[----:B------:R-:W-:Y:S01]  /*1330*/  SHF.L.U64.HI R132, R128, 0x5, R129 ;  /* 0x0000000580847819 */ /* 0x000fe20000010281 */
[----:B------:R-:W-:Y:S01]  /*1340*/  IMAD.X R15, RZ, RZ, R5, P0 ;  /* 0x000000ffff0f7224 */ /* 0x000fe200000e0605 */
[----:B------:R-:W-:Y:S01]  /*1350*/  LOP3.LUT R217, R12, 0x1e00, R217, 0xf8, !PT ;  /* 0x00001e000cd97812 */ /* 0x000fe200078ef8d9 */
[----:B-1----:R-:W-:Y:S01]  /*1360*/  IMAD.WIDE.U32 R10, R18, UR14, R8 ;  /* 0x0000000e120a7c25 */ /* 0x002fe2000f8e0008 */
[----:B------:R-:W-:Y:S01]  /*1370*/  SHF.R.U32.HI R8, RZ, 0x3, R199 ;  /* 0x00000003ff087819 */ /* 0x000fe200000116c7 */
[----:B---3--:R-:W-:-:S02]  /*1380*/  USHF.L.U64.HI UR14, UR4, 0x4, UR5 ;  /* 0x00000004040e7899 */ /* 0x008fc40008010205 */
[----:B------:R-:W-:Y:S01]  /*1390*/  IMAD R19, R18, UR15, R11 ;  /* 0x0000000f12137c24 */ /* 0x000fe2000f8e020b */
[----:B------:R-:W-:Y:S01]  /*13a0*/  USHF.L.U32 UR15, UR4, 0x4, URZ ;  /* 0x00000004040f7899 */ /* 0x000fe200080006ff */
[----:B------:R-:W-:Y:S01]  /*13b0*/  IMAD.WIDE.U32 R20, R21, 0x40, R8 ;  /* 0x0000004015147825 */ /* 0x000fe200078e0008 */
[----:B------:R-:W-:Y:S01]  /*13c0*/  USHF.L.U32 UR26, UR4, 0x5, URZ ;  /* 0x00000005041a7899 */ /* 0x000fe200080006ff */
[----:B------:R-:W-:Y:S01]  /*13d0*/  SHF.R.U32.HI R202, RZ, 0x1, R199 ;  /* 0x00000001ffca7819 */ /* 0x000fe200000116c7 */
[----:B------:R-:W-:Y:S01]  /*13e0*/  USHF.L.U64.HI UR23, UR4, 0x5, UR5 ;  /* 0x0000000504177899 */ /* 0x000fe20008010205 */
[----:B------:R-:W-:Y:S01]  /*13f0*/  IMAD.MOV.U32 R18, RZ, RZ, R10 ;  /* 0x000000ffff127224 */ /* 0x000fe200078e000a */
[----:B------:R-:W-:Y:S01]  /*1400*/  LOP3.LUT R201, R201, 0x7c00, RZ, 0xc0, !PT ;  /* 0x00007c00c9c97812 */ /* 0x000fe200078ec0ff */
[----:B------:R-:W-:Y:S01]  /*1410*/  IMAD.WIDE.U32 R14, R8, R128, R14 ;  /* 0x00000080080e7225 */ /* 0x000fe200078e000e */
[----:B------:R-:W-:Y:S02]  /*1420*/  LOP3.LUT R143, R130, 0x400, RZ, 0xc0, !PT ;  /* 0x00000400828f7812 */ /* 0x000fe400078ec0ff */
[----:B------:R-:W-:Y:S01]  /*1430*/  LOP3.LUT R144, R201, 0x200, R130, 0xf8, !PT ;  /* 0x00000200c9907812 */ /* 0x000fe200078ef882 */
[----:B------:R-:W-:Y:S01]  /*1440*/  IMAD.U32 R6, RZ, RZ, UR15 ;  /* 0x0000000fff067e24 */ /* 0x000fe2000f8e00ff */
[----:B-----5:R-:W-:Y:S01]  /*1450*/  LEA R204, P0, R14, UR10, 0x1 ;  /* 0x0000000a0ecc7c11 */ /* 0x020fe2000f8008ff */
[----:B------:R-:W-:Y:S01]  /*1460*/  IMAD.U32 R7, RZ, RZ, UR14 ;  /* 0x0000000eff077e24 */ /* 0x000fe2000f8e00ff */
[----:B------:R-:W-:Y:S01]  /*1470*/  LEA R208, R2, 0xffffff80, 0x7 ;  /* 0xffffff8002d07811 */ /* 0x000fe200078e38ff */
[----:B------:R-:W-:-:S02]  /*1480*/  IMAD.U32 R10, RZ, RZ, UR26 ;  /* 0x0000001aff0a7e24 */ /* 0x000fc4000f8e00ff */
[----:B------:R-:W-:Y:S02]  /*1490*/  IMAD.U32 R11, RZ, RZ, UR23 ;  /* 0x00000017ff0b7e24 */ /* 0x000fe4000f8e00ff */
[----:B------:R-:W-:Y:S02]  /*14a0*/  IMAD R5, R21, UR4, RZ ;  /* 0x0000000415057c24 */ /* 0x000fe4000f8e02ff */
[----:B------:R-:W-:Y:S02]  /*14b0*/  IMAD R205, R8, R129, R15 ;  /* 0x0000008108cd7224 */ /* 0x000fe400078e020f */
[----:B------:R-:W-:-:S03]  /*14c0*/  IMAD.WIDE.U32 R6, R20, UR4, R6 ;  /* 0x0000000414067c25 */ /* 0x000fc6000f8e0006 */
[----:B------:R-:W-:Y:S01]  /*14d0*/  LEA.HI.X R205, R14, UR11, R205, 0x1, P0 ;  /* 0x0000000b0ecd7c11 */ /* 0x000fe200080f0ccd */
[----:B----4-:R-:W-:-:S04]  /*14e0*/  IMAD.WIDE.U32 R18, R3, UR20, R18 ;  /* 0x0000001403127c25 */ /* 0x010fc8000f8e0012 */
[----:B------:R-:W-:Y:S01]  /*14f0*/  IMAD.WIDE.U32 R10, R20, UR4, R10 ;  /* 0x00000004140a7c25 */ /* 0x000fe2000f8e000a */
[----:B------:R-:W-:-:S03]  /*1500*/  IADD3 R12, P3, PT, R18, R6, RZ ;  /* 0x00000006120c7210 */ /* 0x000fc60007f7e0ff */
[----:B------:R-:W-:Y:S01]  /*1510*/  IMAD R5, R20, UR5, R5 ;  /* 0x0000000514057c24 */ /* 0x000fe2000f8e0205 */
[C---:B------:R-:W-:Y:S01]  /*1520*/  IADD3 R14, P2, PT, R18.reuse, R10, RZ ;  /* 0x0000000a120e7210 */ /* 0x040fe20007f5e0ff */
[----:B------:R-:W-:Y:S01]  /*1530*/  IMAD R19, R3, UR21, R19 ;  /* 0x0000001503137c24 */ /* 0x000fe2000f8e0213 */
[----:B------:R-:W-:Y:S01]  /*1540*/  IADD3 R6, P1, P0, R18, UR15, R10 ;  /* 0x0000000f12067c10 */ /* 0x000fe2000f83e00a */
[----:B------:R-:W-:Y:S01]  /*1550*/  IMAD.IADD R3, R5, 0x1, R11 ;  /* 0x0000000105037824 */ /* 0x000fe200078e020b */
[----:B------:R-:W-:Y:S01]  /*1560*/  UMOV UR5, 0x400 ;  /* 0x0000040000057882 */ /* 0x000fe20000000000 */
[----:B------:R-:W-:Y:S01]  /*1570*/  IMAD.MOV.U32 R131, RZ, RZ, 0x40 ;  /* 0x00000040ff837424 */ /* 0x000fe200078e00ff */
[----:B------:R-:W-:Y:S01]  /*1580*/  IADD3.X R7, PT, PT, R19, R5, R7, P3, !PT ;  /* 0x0000000513077210 */ /* 0x000fe20001ffe407 */
[----:B------:R-:W-:Y:S01]  /*1590*/  IMAD.X R9, R3, 0x1, R19, P2 ;  /* 0x0000000103097824 */ /* 0x000fe200010e0613 */
[----:B------:R-:W-:Y:S01]  /*15a0*/  LEA R16, P3, R12, UR8, 0x1 ;  /* 0x000000080c107c11 */ /* 0x000fe2000f8608ff */
[----:B--2---:R-:W-:Y:S01]  /*15b0*/  ULEA UR5, UR27, UR5, 0x18 ;  /* 0x000000051b057291 */ /* 0x004fe2000f8ec0ff */
[----:B------:R-:W-:-:S02]  /*15c0*/  LEA R10, P2, R14, UR8, 0x1 ;  /* 0x000000080e0a7c11 */ /* 0x000fc4000f8408ff */
[----:B------:R-:W-:Y:S01]  /*15d0*/  IADD3.X R3, PT, PT, R19, UR14, R3, P1, P0 ;  /* 0x0000000e13037c10 */ /* 0x000fe20008fe0403 */
[----:B------:R-:W-:Y:S01]  /*15e0*/  IMAD.WIDE.U32 R18, R20, UR4, R18 ;  /* 0x0000000414127c25 */ /* 0x000fe2000f8e0012 */
[----:B------:R-:W-:Y:S01]  /*15f0*/  LEA.HI.X R17, R12, UR9, R7, 0x1, P3 ;  /* 0x000000090c117c11 */ /* 0x000fe200098f0c07 */
[----:B------:R-:W-:Y:S01]  /*1600*/  USHF.L.U32 UR4, UR16, 0x5, URZ ;  /* 0x0000000510047899 */ /* 0x000fe200080006ff */
[----:B------:R-:W-:Y:S01]  /*1610*/  LEA.HI.X R11, R14, UR9, R9, 0x1, P2 ;  /* 0x000000090e0b7c11 */ /* 0x000fe200090f0c09 */
[----:B------:R-:W-:Y:S01]  /*1620*/  IMAD.IADD R5, R19, 0x1, R5 ;  /* 0x0000000113057824 */ /* 0x000fe200078e0205 */
[----:B------:R-:W-:Y:S02]  /*1630*/  IADD3 R12, P0, PT, R133, R204, RZ ;  /* 0x000000cc850c7210 */ /* 0x000fe40007f1e0ff */
[----:B------:R-:W-:Y:S02]  /*1640*/  LEA R14, P1, R6, UR8, 0x1 ;  /* 0x00000008060e7c11 */ /* 0x000fe4000f8208ff */
[----:B------:R-:W-:Y:S01]  /*1650*/  LEA R20, P2, R18, UR8, 0x1 ;  /* 0x0000000812147c11 */ /* 0x000fe2000f8408ff */
[----:B------:R-:W-:Y:S01]  /*1660*/  IMAD.X R13, R132, 0x1, R205, P0 ;  /* 0x00000001840d7824 */ /* 0x000fe200000e06cd */
[----:B------:R-:W-:-:S02]  /*1670*/  LEA.HI.X R15, R6, UR9, R3, 0x1, P1 ;  /* 0x00000009060f7c11 */ /* 0x000fc400088f0c03 */
[-C--:B------:R-:W-:Y:S02]  /*1680*/  IADD3 R6, P0, PT, R12, R133.reuse, RZ ;  /* 0x000000850c067210 */ /* 0x080fe40007f1e0ff */
[----:B------:R-:W-:Y:S02]  /*1690*/  LEA.HI.X R21, R18, UR9, R5, 0x1, P2 ;  /* 0x0000000912157c11 */ /* 0x000fe400090f0c05 */
[----:B------:R-:W-:Y:S01]  /*16a0*/  LEA R217, R217, UR5, 0x1 ;  /* 0x00000005d9d97c11 */ /* 0x000fe2000f8e08ff */
[--C-:B------:R-:W-:Y:S01]  /*16b0*/  IMAD.X R7, R13, 0x1, R132.reuse, P0 ;  /* 0x000000010d077824 */ /* 0x100fe200000e0684 */
[-C--:B------:R-:W-:Y:S02]  /*16c0*/  IADD3 R18, P0, PT, R6, R133.reuse, RZ ;  /* 0x0000008506127210 */ /* 0x080fe40007f1e0ff */
[----:B------:R-:W-:Y:S01]  /*16d0*/  LOP3.LUT R3, R202, 0x8, RZ, 0xc0, !PT ;  /* 0x00000008ca037812 */ /* 0x000fe200078ec0ff */
[----:B------:R-:W-:Y:S01]  /*16e0*/  @!PT LDS RZ, [RZ] ;  /* 0x00000000fffff984 */ /* 0x000fe20000000800 */
[----:B------:R-:W-:Y:S01]  /*16f0*/  @!PT LDS RZ, [RZ] ;  /* 0x00000000fffff984 */ /* 0x000fe20000000800 */
[----:B------:R-:W-:Y:S01]  /*1700*/  @!PT LDS RZ, [RZ] ;  /* 0x00000000fffff984 */ /* 0x000fe20000000800 */
[----:B------:R-:W-:Y:S01]  /*1710*/  LDGSTS.E.BYPASS.LTC128B.128 [R217], desc[UR24][R20.64] ;  /* 0x0000000014d97fae */ /* 0x000fe2000b981a18 */
[----:B------:R-:W-:Y:S01]  /*1720*/  LOP3.LUT P2, RZ, R199, 0x2, RZ, 0xc0, !PT ;  /* 0x00000002c7ff7812 */ /* 0x000fe2000784c0ff */
[--C-:B------:R-:W-:Y:S01]  /*1730*/  IMAD.X R19, R7, 0x1, R132.reuse, P0 ;  /* 0x0000000107137824 */ /* 0x100fe200000e0684 */
[----:B------:R-:W-:Y:S01]  /*1740*/  IADD3 R22, P0, PT, R18, R133, RZ ;  /* 0x0000008512167210 */ /* 0x000fe20007f1e0ff */
[----:B------:R-:W-:Y:S04]  /*1750*/  LDGSTS.E.BYPASS.LTC128B.128 [R217+0x2000], desc[UR24][R20.64+0x80] ;  /* 0x0200008014d97fae */ /* 0x000fe8000b981a18 */
[----:B------:R-:W-:Y:S01]  /*1760*/  LDGSTS.E.BYPASS.LTC128B.128 [R217+0x800], desc[UR24][R16.64] ;  /* 0x0080000010d97fae */ /* 0x000fe2000b981a18 */
[----:B------:R-:W-:-:S03]  /*1770*/  IMAD.X R23, R19, 0x1, R132, P0 ;  /* 0x0000000113177824 */ /* 0x000fc600000e0684 */
[----:B------:R1:W-:Y:S04]  /*1780*/  LDGSTS.E.BYPASS.LTC128B.128 [R217+0x2800], desc[UR24][R16.64+0x80] ;  /* 0x0280008010d97fae */ /* 0x0003e8000b981a18 */
[----:B------:R-:W-:Y:S04]  /*1790*/  LDGSTS.E.BYPASS.LTC128B.128 [R217+0x1000], desc[UR24][R10.64] ;  /* 0x010000000ad97fae */ /* 0x000fe8000b981a18 */
[----:B------:R2:W-:Y:S04]  /*17a0*/  LDGSTS.E.BYPASS.LTC128B.128 [R217+0x3000], desc[UR24][R10.64+0x80] ;  /* 0x030000800ad97fae */ /* 0x0005e8000b981a18 */
[----:B------:R-:W-:Y:S04]  /*17b0*/  LDGSTS.E.BYPASS.LTC128B.128 [R217+0x1800], desc[UR24][R14.64] ;  /* 0x018000000ed97fae */ /* 0x000fe8000b981a18 */
[----:B------:R3:W-:Y:S04]  /*17c0*/  LDGSTS.E.BYPASS.LTC128B.128 [R217+0x3800], desc[UR24][R14.64+0x80] ;  /* 0x038000800ed97fae */ /* 0x0007e8000b981a18 */
[----:B------:R-:W-:Y:S04]  /*17d0*/  LDGSTS.E.BYPASS.LTC128B.128 [R217+0x4000], desc[UR24][R204.64] ;  /* 0x04000000ccd97fae */ /* 0x000fe8000b981a18 */
[----:B------:R-:W-:Y:S01]  /*17e0*/  LDGSTS.E.BYPASS.LTC128B.128 [R217+0x8000], desc[UR24][R204.64+0x80] ;  /* 0x08000080ccd97fae */ /* 0x000fe2000b981a18 */
[----:B-1----:R-:W-:-:S03]  /*17f0*/  IADD3 R16, P0, PT, R22, R133, RZ ;  /* 0x0000008516107210 */ /* 0x002fc60007f1e0ff */
[----:B------:R-:W-:Y:S02]  /*1800*/  LDGSTS.E.BYPASS.LTC128B.128 [R217+0x4800], desc[UR24][R12.64] ;  /* 0x048000000cd97fae */ /* 0x000fe4000b981a18 */
[----:B------:R-:W-:Y:S02]  /*1810*/  IMAD.X R17, R23, 0x1, R132, P0 ;  /* 0x0000000117117824 */ /* 0x000fe400000e0684 */
[----:B------:R-:W-:Y:S01]  /*1820*/  LDGSTS.E.BYPASS.LTC128B.128 [R217+0x8800], desc[UR24][R12.64+0x80] ;  /* 0x088000800cd97fae */ /* 0x000fe2000b981a18 */
[----:B--2---:R-:W-:Y:S02]  /*1830*/  IADD3 R10, P1, PT, R198, R4, RZ ;  /* 0x00000004c60a7210 */ /* 0x004fe40007f3e0ff */
[----:B------:R-:W-:Y:S01]  /*1840*/  IADD3 R4, P0, PT, R16, R133, RZ ;  /* 0x0000008510047210 */ /* 0x000fe20007f1e0ff */
[----:B------:R-:W-:Y:S02]  /*1850*/  LDGSTS.E.BYPASS.LTC128B.128 [R217+0x5000], desc[UR24][R6.64] ;  /* 0x0500000006d97fae */ /* 0x000fe4000b981a18 */
[----:B------:R-:W-:-:S02]  /*1860*/  IMAD.X R11, RZ, RZ, R0, P1 ;  /* 0x000000ffff0b7224 */ /* 0x000fc400008e0600 */
[----:B------:R-:W-:Y:S01]  /*1870*/  IMAD.X R5, R17, 0x1, R132, P0 ;  /* 0x0000000111057824 */ /* 0x000fe200000e0684 */
[----:B---3--:R-:W-:Y:S01]  /*1880*/  IADD3 R14, P0, PT, R4, R133, RZ ;  /* 0x00000085040e7210 */ /* 0x008fe20007f1e0ff */
[----:B------:R1:W-:Y:S01]  /*1890*/  LDGSTS.E.BYPASS.LTC128B.128 [R217+0x9000], desc[UR24][R6.64+0x80] ;  /* 0x0900008006d97fae */ /* 0x0003e2000b981a18 */
[----:B------:R-:W-:Y:S01]  /*18a0*/  IMAD.WIDE.U32 R10, R8, UR16, R10 ;  /* 0x00000010080a7c25 */ /* 0x000fe2000f8e000a */
[----:B------:R-:W-:Y:S02]  /*18b0*/  USHF.L.U64.HI UR16, UR16, 0x5, UR17 ;  /* 0x0000000510107899 */ /* 0x000fe40008010211 */
[----:B------:R-:W-:Y:S01]  /*18c0*/  LDGSTS.E.BYPASS.LTC128B.128 [R217+0x5800], desc[UR24][R18.64] ;  /* 0x0580000012d97fae */ /* 0x000fe2000b981a18 */
[----:B------:R-:W-:Y:S01]  /*18d0*/  IMAD.X R15, R5, 0x1, R132, P0 ;  /* 0x00000001050f7824 */ /* 0x000fe200000e0684 */
[----:B------:R-:W-:Y:S01]  /*18e0*/  LEA R206, P0, R10, UR12, 0x1 ;  /* 0x0000000c0ace7c11 */ /* 0x000fe2000f8008ff */
[----:B------:R-:W-:Y:S01]  /*18f0*/  IMAD R9, R8, UR17, R11 ;  /* 0x0000001108097c24 */ /* 0x000fe2000f8e020b */
[----:B------:R-:W-:Y:S04]  /*1900*/  LDGSTS.E.BYPASS.LTC128B.128 [R217+0x9800], desc[UR24][R18.64+0x80] ;  /* 0x0980008012d97fae */ /* 0x000fe8000b981a18 */
[----:B------:R-:W-:Y:S01]  /*1910*/  LDGSTS.E.BYPASS.LTC128B.128 [R217+0x6000], desc[UR24][R22.64] ;  /* 0x0600000016d97fae */ /* 0x000fe2000b981a18 */
[----:B------:R-:W-:-:S03]  /*1920*/  LEA.HI.X R207, R10, UR13, R9, 0x1, P0 ;  /* 0x0000000d0acf7c11 */ /* 0x000fc600080f0c09 */
[----:B------:R-:W-:Y:S04]  /*1930*/  LDGSTS.E.BYPASS.LTC128B.128 [R217+0xa000], desc[UR24][R22.64+0x80] ;  /* 0x0a00008016d97fae */ /* 0x000fe8000b981a18 */
[----:B------:R-:W-:Y:S04]  /*1940*/  LDGSTS.E.BYPASS.LTC128B.128 [R217+0x6800], desc[UR24][R16.64] ;  /* 0x0680000010d97fae */ /* 0x000fe8000b981a18 */
[----:B------:R-:W-:Y:S01]  /*1950*/  LDGSTS.E.BYPASS.LTC128B.128 [R217+0xa800], desc[UR24][R16.64+0x80] ;  /* 0x0a80008010d97fae */ /* 0x000fe2000b981a18 */
[----:B-1----:R-:W-:-:S03]  /*1960*/  LOP3.LUT R6, R198, 0x1c0, R130, 0xf8, !PT ;  /* 0x000001c0c6067812 */ /* 0x002fc600078ef882 */
[----:B------:R-:W-:Y:S01]  /*1970*/  LDGSTS.E.BYPASS.LTC128B.128 [R217+0x7000], desc[UR24][R4.64] ;  /* 0x0700000004d97fae */ /* 0x000fe2000b981a18 */
[----:B------:R-:W-:-:S03]  /*1980*/  LOP3.LUT R0, R6, 0x8, R199, 0x78, !PT ;  /* 0x0000000806007812 */ /* 0x000fc600078e78c7 */
[----:B------:R1:W-:Y:S01]  /*1990*/  LDGSTS.E.BYPASS.LTC128B.128 [R217+0xb000], desc[UR24][R4.64+0x80] ;  /* 0x0b00008004d97fae */ /* 0x0003e2000b981a18 */
[----:B------:R-:W-:-:S03]  /*19a0*/  LOP3.LUT R3, R6, R3, RZ, 0x3c, !PT ;  /* 0x0000000306037212 */ /* 0x000fc600078e3cff */
[----:B------:R-:W-:Y:S01]  /*19b0*/  LDGSTS.E.BYPASS.LTC128B.128 [R217+0x7800], desc[UR24][R14.64] ;  /* 0x078000000ed97fae */ /* 0x000fe2000b981a18 */
[----:B------:R-:W-:Y:S01]  /*19c0*/  LOP3.LUT R144, R144, R3, RZ, 0xfc, !PT ;  /* 0x0000000390907212 */ /* 0x000fe200078efcff */
[----:B------:R-:W-:Y:S01]  /*19d0*/  IMAD R143, R0, 0x2, R143 ;  /* 0x00000002008f7824 */ /* 0x000fe200078e028f */
[----:B------:R-:W-:Y:S01]  /*19e0*/  SEL R0, R197, 0xffffffe0, !P2 ;  /* 0xffffffe0c5007807 */ /* 0x000fe20005000000 */
[----:B------:R-:W-:Y:S01]  /*19f0*/  LDGSTS.E.BYPASS.LTC128B.128 [R217+0xb800], desc[UR24][R14.64+0x80] ;  /* 0x0b8000800ed97fae */ /* 0x000fe2000b981a18 */
[----:B------:R-:W-:Y:S01]  /*1a00*/  LEA R144, R144, UR5, 0x1 ;  /* 0x0000000590907c11 */ /* 0x000fe2000f8e08ff */
[----:B------:R-:W-:Y:S02]  /*1a10*/  VIADD R139, R143, UR5 ;  /* 0x000000058f8b7c36 */ /* 0x000fe40008000000 */
[----:B------:R-:W0:Y:S02]  /*1a20*/  LDGDEPBAR ;  /* 0x00000000000079af */ /* 0x000e240000000000 */
[----:B------:R-:W-:-:S02]  /*1a30*/  IMAD.IADD R142, R0, 0x1, R144 ;  /* 0x00000001008e7824 */ /* 0x000fc400078e0290 */
[----:B------:R-:W-:Y:S01]  /*1a40*/  IMAD.IADD R140, R0, 0x1, R139 ;  /* 0x00000001008c7824 */ /* 0x000fe200078e028b */
[----:B-1----:R-:W-:-:S04]  /*1a50*/  IADD3 R4, P0, PT, R206, UR4, RZ ;  /* 0x00000004ce047c10 */ /* 0x002fc8000ff1e0ff */
[----:B------:R-:W-:Y:S02]  /*1a60*/  IADD3.X R5, PT, PT, R207, UR16, RZ, P0, !PT ;  /* 0x00000010cf057c10 */ /* 0x000fe400087fe4ff */
[----:B------:R-:W-:Y:S01]  /*1a70*/  IADD3 R6, P0, PT, R4, UR4, RZ ;  /* 0x0000000404067c10 */ /* 0x000fe2000ff1e0ff */
[----:B------:R-:W-:-:S04]  /*1a80*/  DEPBAR.LE SB0, 0x0 ;  /* 0x000080000000791a */ /* 0x000fc80000000000 */
[----:B------:R-:W-:Y:S01]  /*1a90*/  BAR.SYNC.DEFER_BLOCKING 0x0 ;  /* 0x0000000000007b1d */ /* 0x000fe20000010000 */
[----:B------:R-:W-:Y:S02]  /*1aa0*/  IADD3.X R7, PT, PT, R5, UR16, RZ, P0, !PT ;  /* 0x0000001005077c10 */ /* 0x000fe400087fe4ff */
[----:B------:R-:W-:-:S04]  /*1ab0*/  IADD3 R12, P0, PT, R6, UR4, RZ ;  /* 0x00000004060c7c10 */ /* 0x000fc8000ff1e0ff */
[----:B------:R-:W-:Y:S02]  /*1ac0*/  IADD3.X R13, PT, PT, R7, UR16, RZ, P0, !PT ;  /* 0x00000010070d7c10 */ /* 0x000fe400087fe4ff */
[----:B------:R-:W-:-:S04]  /*1ad0*/  IADD3 R10, P0, PT, R12, UR4, RZ ;  /* 0x000000040c0a7c10 */ /* 0x000fc8000ff1e0ff */
[----:B------:R-:W-:Y:S02]  /*1ae0*/  IADD3.X R11, PT, PT, R13, UR16, RZ, P0, !PT ;  /* 0x000000100d0b7c10 */ /* 0x000fe400087fe4ff */
[----:B------:R-:W-:-:S04]  /*1af0*/  IADD3 R8, P0, PT, R10, UR4, RZ ;  /* 0x000000040a087c10 */ /* 0x000fc8000ff1e0ff */
[----:B------:R-:W-:Y:S01]  /*1b00*/  IADD3.X R9, PT, PT, R11, UR16, RZ, P0, !PT ;  /* 0x000000100b097c10 */ /* 0x000fe200087fe4ff */
[----:B------:R-:W-:Y:S01]  /*1b10*/  @!PT LDS RZ, [RZ] ;  /* 0x00000000fffff984 */ /* 0x000fe20000000800 */
[----:B------:R-:W-:Y:S01]  /*1b20*/  @!PT LDS RZ, [RZ] ;  /* 0x00000000fffff984 */ /* 0x000fe20000000800 */
[----:B------:R-:W-:Y:S01]  /*1b30*/  @!PT LDS RZ, [RZ] ;  /* 0x00000000fffff984 */ /* 0x000fe20000000800 */
[----:B------:R-:W-:Y:S04]  /*1b40*/  LDGSTS.E.BYPASS.LTC128B.128 [R217+0xc000], desc[UR24][R206.64] ;  /* 0x0c000000ced97fae */ /* 0x000fe8000b981a18 */
[----:B------:R-:W-:Y:S04]  /*1b50*/  LDGSTS.E.BYPASS.LTC128B.128 [R217+0x10000], desc[UR24][R206.64+0x80] ;  /* 0x10000080ced97fae */ /* 0x000fe8000b981a18 */
[----:B------:R-:W-:Y:S04]  /*1b60*/  LDGSTS.E.BYPASS.LTC128B.128 [R217+0xc800], desc[UR24][R4.64] ;  /* 0x0c80000004d97fae */ /* 0x000fe8000b981a18 */
[----:B------:R1:W-:Y:S04]  /*1b70*/  LDGSTS.E.BYPASS.LTC128B.128 [R217+0x10800], desc[UR24][R4.64+0x80] ;  /* 0x1080008004d97fae */ /* 0x0003e8000b981a18 */
[----:B------:R-:W-:Y:S04]  /*1b80*/  LDGSTS.E.BYPASS.LTC128B.128 [R217+0xd000], desc[UR24][R6.64] ;  /* 0x0d00000006d97fae */ /* 0x000fe8000b981a18 */
[----:B------:R2:W-:Y:S04]  /*1b90*/  LDGSTS.E.BYPASS.LTC128B.128 [R217+0x11000], desc[UR24][R6.64+0x80] ;  /* 0x1100008006d97fae */ /* 0x0005e8000b981a18 */
[----:B------:R-:W-:Y:S04]  /*1ba0*/  LDGSTS.E.BYPASS.LTC128B.128 [R217+0xd800], desc[UR24][R12.64] ;  /* 0x0d8000000cd97fae */ /* 0x000fe8000b981a18 */
[----:B------:R-:W-:Y:S04]  /*1bb0*/  LDGSTS.E.BYPASS.LTC128B.128 [R217+0x11800], desc[UR24][R12.64+0x80] ;  /* 0x118000800cd97fae */ /* 0x000fe8000b981a18 */
[----:B------:R-:W-:Y:S04]  /*1bc0*/  LDGSTS.E.BYPASS.LTC128B.128 [R217+0xe000], desc[UR24][R10.64] ;  /* 0x0e0000000ad97fae */ /* 0x000fe8000b981a18 */
[----:B------:R-:W-:Y:S01]  /*1bd0*/  LDGSTS.E.BYPASS.LTC128B.128 [R217+0x12000], desc[UR24][R10.64+0x80] ;  /* 0x120000800ad97fae */ /* 0x000fe2000b981a18 */
[----:B-1----:R-:W-:-:S03]  /*1be0*/  IADD3 R4, P0, PT, R8, UR4, RZ ;  /* 0x0000000408047c10 */ /* 0x002fc6000ff1e0ff */
[----:B------:R-:W-:Y:S01]  /*1bf0*/  LDGSTS.E.BYPASS.LTC128B.128 [R217+0xe800], desc[UR24][R8.64] ;  /* 0x0e80000008d97fae */ /* 0x000fe2000b981a18 */
[----:B------:R-:W-:-:S03]  /*1c00*/  IADD3.X R5, PT, PT, R9, UR16, RZ, P0, !PT ;  /* 0x0000001009057c10 */ /* 0x000fc600087fe4ff */
[----:B------:R1:W-:Y:S01]  /*1c10*/  LDGSTS.E.BYPASS.LTC128B.128 [R217+0x12800], desc[UR24][R8.64+0x80] ;  /* 0x1280008008d97fae */ /* 0x0003e2000b981a18 */
[----:B--2---:R-:W-:-:S03]  /*1c20*/  IADD3 R6, P0, PT, R4, UR4, RZ ;  /* 0x0000000404067c10 */ /* 0x004fc6000ff1e0ff */
[----:B------:R-:W-:Y:S01]  /*1c30*/  LDGSTS.E.BYPASS.LTC128B.128 [R217+0xf000], desc[UR24][R4.64] ;  /* 0x0f00000004d97fae */ /* 0x000fe2000b981a18 */
[----:B------:R-:W-:-:S03]  /*1c40*/  IADD3.X R7, PT, PT, R5, UR16, RZ, P0, !PT ;  /* 0x0000001005077c10 */ /* 0x000fc600087fe4ff */
[----:B------:R-:W-:Y:S01]  /*1c50*/  LDGSTS.E.BYPASS.LTC128B.128 [R217+0x13000], desc[UR24][R4.64+0x80] ;  /* 0x1300008004d97fae */ /* 0x000fe2000b981a18 */
[----:B------:R-:W-:-:S03]  /*1c60*/  LOP3.LUT P0, RZ, R199, 0x4, RZ, 0xc0, !PT ;  /* 0x00000004c7ff7812 */ /* 0x000fc6000780c0ff */
[----:B------:R-:W-:Y:S01]  /*1c70*/  LDGSTS.E.BYPASS.LTC128B.128 [R217+0xf800], desc[UR24][R6.64] ;  /* 0x0f80000006d97fae */ /* 0x000fe2000b981a18 */
[----:B------:R-:W-:-:S03]  /*1c80*/  SEL R131, R131, 0xffffffc0, !P0 ;  /* 0xffffffc083837807 */ /* 0x000fc60004000000 */
[----:B------:R2:W-:Y:S02]  /*1c90*/  LDGSTS.E.BYPASS.LTC128B.128 [R217+0x13800], desc[UR24][R6.64+0x80] ;  /* 0x1380008006d97fae */ /* 0x0005e4000b981a18 */
[C---:B------:R-:W-:Y:S02]  /*1ca0*/  IMAD.IADD R141, R131.reuse, 0x1, R144 ;  /* 0x00000001838d7824 */ /* 0x040fe400078e0290 */
[----:B------:R-:W-:Y:S01]  /*1cb0*/  LDSM.16.M88.4 R100, [R144] ;  /* 0x000000009064783b */ /* 0x000fe20000000200 */
[----:B------:R-:W-:Y:S02]  /*1cc0*/  IMAD.IADD R139, R131, 0x1, R139 ;  /* 0x00000001838b7824 */ /* 0x000fe400078e028b */
[C---:B------:R-:W-:Y:S01]  /*1cd0*/  IMAD.IADD R138, R0.reuse, 0x1, R141 ;  /* 0x00000001008a7824 */ /* 0x040fe200078e028d */
[----:B------:R-:W3:Y:S01]  /*1ce0*/  LDSM.16.M88.4 R56, [R143+UR5+0x4000] ;  /* 0x004000058f38783b */ /* 0x000ee20008000200 */
[----:B------:R-:W-:-:S03]  /*1cf0*/  IMAD.IADD R135, R0, 0x1, R139 ;  /* 0x0000000100877824 */ /* 0x000fc600078e028b */
[----:B------:R-:W4:Y:S04]  /*1d00*/  LDSM.16.M88.4 R48, [R143+UR5+0x4800] ;  /* 0x004800058f30783b */ /* 0x000f280008000200 */
[----:B------:R-:W-:Y:S04]  /*1d10*/  LDSM.16.M88.4 R124, [R142] ;  /* 0x000000008e7c783b */ /* 0x000fe80000000200 */
[----:B-1----:R-:W1:Y:S04]  /*1d20*/  LDSM.16.M88.4 R8, [R140+0x4000] ;  /* 0x004000008c08783b */ /* 0x002e680000000200 */
[----:B------:R-:W5:Y:S04]  /*1d30*/  LDSM.16.M88.4 R32, [R143+UR5+0x5800] ;  /* 0x005800058f20783b */ /* 0x000f680008000200 */
[----:B------:R-:W5:Y:S04]  /*1d40*/  LDSM.16.M88.4 R24, [R143+UR5+0x6000] ;  /* 0x006000058f18783b */ /* 0x000f680008000200 */
[----:B--2---:R-:W2:Y:S04]  /*1d50*/  LDSM.16.M88.4 R4, [R140+0x4800] ;  /* 0x004800008c04783b */ /* 0x004ea80000000200 */
[----:B------:R-:W2:Y:S04]  /*1d60*/  LDSM.16.M88.4 R40, [R143+UR5+0x5000] ;  /* 0x005000058f28783b */ /* 0x000ea80008000200 */
[----:B------:R-:W2:Y:S04]  /*1d70*/  LDSM.16.M88.4 R16, [R143+UR5+0x6800] ;  /* 0x006800058f10783b */ /* 0x000ea80008000200 */
[----:B------:R-:W2:Y:S01]  /*1d80*/  LDSM.16.M88.4 R12, [R140+0x5800] ;  /* 0x005800008c0c783b */ /* 0x000ea20000000200 */
[C---:B---3--:R-:W-:Y:S03]  /*1d90*/  HMMA.16816.F32 R60, R100.reuse, R56, RZ ;  /* 0x00000038643c723c */ /* 0x048fe600000018ff */
[----:B------:R-:W-:Y:S04]  /*1da0*/  LDSM.16.M88.4 R108, [R143+UR5+0x7000] ;  /* 0x007000058f6c783b */ /* 0x000fe80008000200 */
[----:B------:R-:W-:Y:S01]  /*1db0*/  LDSM.16.M88.4 R68, [R143+UR5+0x7800] ;  /* 0x007800058f44783b */ /* 0x000fe20008000200 */
[C---:B------:R-:W-:Y:S03]  /*1dc0*/  HMMA.16816.F32 R56, R100.reuse, R58, RZ ;  /* 0x0000003a6438723c */ /* 0x040fe600000018ff */
[----:B------:R-:W-:Y:S04]  /*1dd0*/  LDSM.16.M88.4 R64, [R140+0x5000] ;  /* 0x005000008c40783b */ /* 0x000fe80000000200 */
[----:B------:R-:W-:Y:S01]  /*1de0*/  LDSM.16.M88.4 R96, [R141] ;  /* 0x000000008d60783b */ /* 0x000fe20000000200 */
[C---:B----4-:R-:W-:Y:S03]  /*1df0*/  HMMA.16816.F32 R52, R100.reuse, R48, RZ ;  /* 0x000000306434723c */ /* 0x050fe600000018ff */
[----:B------:R-:W-:Y:S04]  /*1e00*/  LDSM.16.M88.4 R92, [R139+0x4000] ;  /* 0x004000008b5c783b */ /* 0x000fe80000000200 */
[----:B------:R-:W-:Y:S01]  /*1e10*/  LDSM.16.M88.4 R120, [R140+0x7000] ;  /* 0x007000008c78783b */ /* 0x000fe20000000200 */
[----:B------:R-:W-:Y:S03]  /*1e20*/  HMMA.16816.F32 R48, R100, R50, RZ ;  /* 0x000000326430723c */ /* 0x000fe600000018ff */
[----:B------:R-:W-:Y:S04]  /*1e30*/  LDSM.16.M88.4 R116, [R140+0x7800] ;  /* 0x007800008c74783b */ /* 0x000fe80000000200 */
[----:B------:R-:W-:Y:S01]  /*1e40*/  LDSM.16.M88.4 R88, [R139+0x4800] ;  /* 0x004800008b58783b */ /* 0x000fe20000000200 */
[C---:B-1----:R-:W-:Y:S03]  /*1e50*/  HMMA.16816.F32 R60, R124.reuse, R8, R60 ;  /* 0x000000087c3c723c */ /* 0x042fe6000000183c */
[----:B------:R-:W-:Y:S04]  /*1e60*/  LDSM.16.M88.4 R84, [R139+0x5000] ;  /* 0x005000008b54783b */ /* 0x000fe80000000200 */
[----:B------:R-:W-:Y:S01]  /*1e70*/  LDSM.16.M88.4 R76, [R139+0x6000] ;  /* 0x006000008b4c783b */ /* 0x000fe20000000200 */
[----:B------:R-:W-:Y:S03]  /*1e80*/  HMMA.16816.F32 R56, R124, R10, R56 ;  /* 0x0000000a7c38723c */ /* 0x000fe60000001838 */
[----:B------:R-:W1:Y:S04]  /*1e90*/  LDSM.16.M88.4 R8, [R140+0x6000] ;  /* 0x006000008c08783b */ /* 0x000e680000000200 */
[----:B------:R-:W-:Y:S01]  /*1ea0*/  LDSM.16.M88.4 R72, [R139+0x6800] ;  /* 0x006800008b48783b */ /* 0x000fe20000000200 */
[C---:B-----5:R-:W-:Y:S03]  /*1eb0*/  HMMA.16816.F32 R36, R100.reuse, R32, RZ ;  /* 0x000000206424723c */ /* 0x060fe600000018ff */
[----:B------:R-:W-:Y:S04]  /*1ec0*/  LDSM.16.M88.4 R80, [R139+0x5800] ;  /* 0x005800008b50783b */ /* 0x000fe80000000200 */
[----:B------:R-:W0:Y:S01]  /*1ed0*/  LDGDEPBAR ;  /* 0x00000000000079af */ /* 0x000e220000000000 */
[----:B------:R-:W-:Y:S08]  /*1ee0*/  HMMA.16816.F32 R28, R100, R24, RZ ;  /* 0x00000018641c723c */ /* 0x000ff000000018ff */
        /* <DEDUP_REMOVED lines=8> */
[----:B------:R-:W-:Y:S08]  /*1f70*/  HMMA.16816.F32 R16, R100, R18, RZ ;  /* 0x000000126410723c */ /* 0x000ff000000018ff */
[C---:B------:R-:W-:Y:S08]  /*1f80*/  HMMA.16816.F32 R36, R124.reuse, R12, R36 ;  /* 0x0000000c7c24723c */ /* 0x040ff00000001824 */
[C---:B------:R-:W-:Y:S01]  /*1f90*/  HMMA.16816.F32 R32, R124.reuse, R14, R32 ;  /* 0x0000000e7c20723c */ /* 0x040fe20000001820 */
[----:B------:R-:W-:Y:S07]  /*1fa0*/  LDSM.16.M88.4 R12, [R138] ;  /* 0x000000008a0c783b */ /* 0x000fee0000000200 */
[C---:B-1----:R-:W-:Y:S08]  /*1fb0*/  HMMA.16816.F32 R28, R124.reuse, R8, R28 ;  /* 0x000000087c1c723c */ /* 0x042ff0000000181c */
[----:B------:R-:W-:Y:S01]  /*1fc0*/  HMMA.16816.F32 R24, R124, R10, R24 ;  /* 0x0000000a7c18723c */ /* 0x000fe20000001818 */
[----:B------:R-:W1:Y:S07]  /*1fd0*/  LDSM.16.M88.4 R8, [R135+0x4000] ;  /* 0x004000008708783b */ /* 0x000e6e0000000200 */
[C---:B------:R-:W-:Y:S08]  /*1fe0*/  HMMA.16816.F32 R112, R100.reuse, R108, RZ ;  /* 0x0000006c6470723c */ /* 0x040ff000000018ff */
[C---:B------:R-:W-:Y:S08]  /*1ff0*/  HMMA.16816.F32 R108, R100.reuse, R110, RZ ;  /* 0x0000006e646c723c */ /* 0x040ff000000018ff */
[C---:B------:R-:W-:Y:S08]  /*2000*/  HMMA.16816.F32 R104, R100.reuse, R68, RZ ;  /* 0x000000446468723c */ /* 0x040ff000000018ff */
[----:B------:R-:W-:Y:S01]  /*2010*/  HMMA.16816.F32 R100, R100, R70, RZ ;  /* 0x000000466464723c */ /* 0x000fe200000018ff */
[----:B------:R-:W3:Y:S07]  /*2020*/  LDSM.16.M88.4 R68, [R139+0x7000] ;  /* 0x007000008b44783b */ /* 0x000eee0000000200 */
[C---:B------:R-:W-:Y:S08]  /*2030*/  HMMA.16816.F32 R44, R124.reuse, R64, R44 ;  /* 0x000000407c2c723c */ /* 0x040ff0000000182c */
[C---:B------:R-:W-:Y:S01]  /*2040*/  HMMA.16816.F32 R40, R124.reuse, R66, R40 ;  /* 0x000000427c28723c */ /* 0x040fe20000001828 */
[----:B------:R-:W4:Y:S07]  /*2050*/  LDSM.16.M88.4 R64, [R139+0x7800] ;  /* 0x007800008b40783b */ /* 0x000f2e0000000200 */
[C---:B--2---:R-:W-:Y:S08]  /*2060*/  HMMA.16816.F32 R20, R124.reuse, R4, R20 ;  /* 0x000000047c14723c */ /* 0x044ff00000001814 */
[----:B------:R-:W-:Y:S01]  /*2070*/  HMMA.16816.F32 R16, R124, R6, R16 ;  /* 0x000000067c10723c */ /* 0x000fe20000001810 */
[----:B------:R-:W2:Y:S07]  /*2080*/  LDSM.16.M88.4 R4, [R135+0x4800] ;  /* 0x004800008704783b */ /* 0x000eae0000000200 */
[C---:B------:R-:W-:Y:S08]  /*2090*/  HMMA.16816.F32 R60, R96.reuse, R92, R60 ;  /* 0x0000005c603c723c */ /* 0x040ff0000000183c */
[----:B------:R-:W-:Y:S01]  /*20a0*/  HMMA.16816.F32 R56, R96, R94, R56 ;  /* 0x0000005e6038723c */ /* 0x000fe20000001838 */
[----:B------:R-:W-:Y:S07]  /*20b0*/  LDSM.16.M88.4 R92, [R143+UR5+0x9000] ;  /* 0x009000058f5c783b */ /* 0x000fee0008000200 */
[C---:B------:R-:W-:Y:S08]  /*20c0*/  HMMA.16816.F32 R112, R124.reuse, R120, R112 ;  /* 0x000000787c70723c */ /* 0x040ff00000001870 */
[C---:B------:R-:W-:Y:S08]  /*20d0*/  HMMA.16816.F32 R108, R124.reuse, R122, R108 ;  /* 0x0000007a7c6c723c */ /* 0x040ff0000000186c */
[C---:B------:R-:W-:Y:S08]  /*20e0*/  HMMA.16816.F32 R104, R124.reuse, R116, R104 ;  /* 0x000000747c68723c */ /* 0x040ff00000001868 */
[----:B------:R-:W-:Y:S01]  /*20f0*/  HMMA.16816.F32 R100, R124, R118, R100 ;  /* 0x000000767c64723c */ /* 0x000fe20000001864 */
[----:B------:R-:W-:Y:S07]  /*2100*/  LDSM.16.M88.4 R116, [R140+0x9800] ;  /* 0x009800008c74783b */ /* 0x000fee0000000200 */
[C---:B------:R-:W-:Y:S08]  /*2110*/  HMMA.16816.F32 R52, R96.reuse, R88, R52 ;  /* 0x000000586034723c */ /* 0x040ff00000001834 */
[----:B------:R-:W-:Y:S01]  /*2120*/  HMMA.16816.F32 R48, R96, R90, R48 ;  /* 0x0000005a6030723c */ /* 0x000fe20000001830 */
[----:B------:R-:W-:Y:S07]  /*2130*/  LDSM.16.M88.4 R88, [R135+0x5800] ;  /* 0x005800008758783b */ /* 0x000fee0000000200 */
[C---:B-1----:R-:W-:Y:S08]  /*2140*/  HMMA.16816.F32 R60, R12.reuse, R8, R60 ;  /* 0x000000080c3c723c */ /* 0x042ff0000000183c */
[----:B------:R-:W-:Y:S01]  /*2150*/  HMMA.16816.F32 R56, R12, R10, R56 ;  /* 0x0000000a0c38723c */ /* 0x000fe20000001838 */
[----:B------:R-:W1:Y:S07]  /*2160*/  LDSM.16.M88.4 R8, [R135+0x6000] ;  /* 0x006000008708783b */ /* 0x000e6e0000000200 */
        /* <DEDUP_REMOVED lines=11> */
[----:B------:R-:W-:Y:S07]  /*2220*/  LDSM.16.M88.4 R68, [R143+UR5+0x8000] ;  /* 0x008000058f44783b */ /* 0x000fee0008000200 */
[C---:B----4-:R-:W-:Y:S08]  /*2230*/  HMMA.16816.F32 R104, R96.reuse, R64, R104 ;  /* 0x000000406068723c */ /* 0x050ff00000001868 */
[----:B------:R-:W-:Y:S01]  /*2240*/  HMMA.16816.F32 R100, R96, R66, R100 ;  /* 0x000000426064723c */ /* 0x000fe20000001864 */
[----:B------:R-:W-:Y:S07]  /*2250*/  LDSM.16.M88.4 R64, [R135+0x7000] ;  /* 0x007000008740783b */ /* 0x000fee0000000200 */
[C---:B--2---:R-:W-:Y:S08]  /*2260*/  HMMA.16816.F32 R52, R12.reuse, R4, R52 ;  /* 0x000000040c34723c */ /* 0x044ff00000001834 */
[----:B------:R-:W-:Y:S01]  /*2270*/  HMMA.16816.F32 R48, R12, R6, R48 ;  /* 0x000000060c30723c */ /* 0x000fe20000001830 */
[----:B------:R-:W2:Y:S07]  /*2280*/  LDSM.16.M88.4 R4, [R135+0x6800] ;  /* 0x006800008704783b */ /* 0x000eae0000000200 */
[C---:B------:R-:W-:Y:S08]  /*2290*/  HMMA.16816.F32 R36, R96.reuse, R80, R36 ;  /* 0x000000506024723c */ /* 0x040ff00000001824 */
[----:B------:R-:W-:Y:S01]  /*22a0*/  HMMA.16816.F32 R32, R96, R82, R32 ;  /* 0x000000526020723c */ /* 0x000fe20000001820 */
[----:B------:R-:W3:Y:S04]  /*22b0*/  LDSM.16.M88.4 R80, [R143+UR5+0x8800] ;  /* 0x008800058f50783b */ /* 0x000ee80008000200 */
[----:B------:R-:W-:Y:S03]  /*22c0*/  LDSM.16.M88.4 R96, [R143+UR5+0xb000] ;  /* 0x00b000058f60783b */ /* 0x000fe60008000200 */
[C---:B-1----:R-:W-:Y:S08]  /*22d0*/  HMMA.16816.F32 R28, R12.reuse, R8, R28 ;  /* 0x000000080c1c723c */ /* 0x042ff0000000181c */
[C---:B------:R-:W-:Y:S01]  /*22e0*/  HMMA.16816.F32 R24, R12.reuse, R10, R24 ;  /* 0x0000000a0c18723c */ /* 0x040fe20000001818 */
[----:B------:R-:W1:Y:S07]  /*22f0*/  LDSM.16.M88.4 R8, [R143+UR5+0xa800] ;  /* 0x00a800058f08783b */ /* 0x000e6e0008000200 */
[C---:B-----5:R-:W-:Y:S08]  /*2300*/  HMMA.16816.F32 R44, R12.reuse, R84, R44 ;  /* 0x000000540c2c723c */ /* 0x060ff0000000182c */
[C---:B------:R-:W-:Y:S01]  /*2310*/  HMMA.16816.F32 R40, R12.reuse, R86, R40 ;  /* 0x000000560c28723c */ /* 0x040fe20000001828 */
[----:B------:R-:W-:Y:S07]  /*2320*/  LDSM.16.M88.4 R84, [R143+UR5+0xa000] ;  /* 0x00a000058f54783b */ /* 0x000fee0008000200 */
[C---:B------:R-:W-:Y:S08]  /*2330*/  HMMA.16816.F32 R36, R12.reuse, R88, R36 ;  /* 0x000000580c24723c */ /* 0x040ff00000001824 */
[C---:B------:R-:W-:Y:S01]  /*2340*/  HMMA.16816.F32 R32, R12.reuse, R90, R32 ;  /* 0x0000005a0c20723c */ /* 0x040fe20000001820 */
[----:B------:R-:W-:Y:S07]  /*2350*/  LDSM.16.M88.4 R88, [R143+UR5+0x9800] ;  /* 0x009800058f58783b */ /* 0x000fee0008000200 */
[C---:B--2---:R-:W-:Y:S08]  /*2360*/  HMMA.16816.F32 R20, R12.reuse, R4, R20 ;  /* 0x000000040c14723c */ /* 0x044ff00000001814 */
        /* <DEDUP_REMOVED lines=11> */
[----:B------:R-:W2:Y:S07]  /*2420*/  LDSM.16.M88.4 R68, [R142+0x2000] ;  /* 0x002000008e44783b */ /* 0x000eae0000000200 */
[C---:B---3--:R-:W-:Y:S08]  /*2430*/  HMMA.16816.F32 R52, R72.reuse, R80, R52 ;  /* 0x000000504834723c */ /* 0x048ff00000001834 */
[C---:B------:R-:W-:Y:S01]  /*2440*/  HMMA.16816.F32 R48, R72.reuse, R82, R48 ;  /* 0x000000524830723c */ /* 0x040fe20000001830 */
[----:B------:R-:W-:Y:S07]  /*2450*/  LDSM.16.M88.4 R80, [R140+0xa800] ;  /* 0x00a800008c50783b */ /* 0x000fee0000000200 */
[C---:B------:R-:W-:Y:S08]  /*2460*/  HMMA.16816.F32 R44, R72.reuse, R92, R44 ;  /* 0x0000005c482c723c */ /* 0x040ff0000000182c */
[C---:B------:R-:W-:Y:S01]  /*2470*/  HMMA.16816.F32 R40, R72.reuse, R94, R40 ;  /* 0x0000005e4828723c */ /* 0x040fe20000001828 */
[----:B------:R-:W-:Y:S07]  /*2480*/  LDSM.16.M88.4 R92, [R139+0x9000] ;  /* 0x009000008b5c783b */ /* 0x000fee0000000200 */
[C---:B-1----:R-:W-:Y:S08]  /*2490*/  HMMA.16816.F32 R20, R72.reuse, R8, R20 ;  /* 0x000000084814723c */ /* 0x042ff00000001814 */
[----:B------:R-:W-:Y:S01]  /*24a0*/  HMMA.16816.F32 R16, R72, R10, R16 ;  /* 0x0000000a4810723c */ /* 0x000fe20000001810 */
[----:B------:R-:W1:Y:S07]  /*24b0*/  LDSM.16.M88.4 R8, [R140+0xa000] ;  /* 0x00a000008c08783b */ /* 0x000e6e0000000200 */
[C---:B--2---:R-:W-:Y:S08]  /*24c0*/  HMMA.16816.F32 R52, R68.reuse, R12, R52 ;  /* 0x0000000c4434723c */ /* 0x044ff00000001834 */
[C---:B------:R-:W-:Y:S01]  /*24d0*/  HMMA.16816.F32 R48, R68.reuse, R14, R48 ;  /* 0x0000000e4430723c */ /* 0x040fe20000001830 */
[----:B------:R-:W-:Y:S07]  /*24e0*/  LDSM.16.M88.4 R12, [R140+0xb800] ;  /* 0x00b800008c0c783b */ /* 0x000fee0000000200 */
[C---:B------:R-:W-:Y:S08]  /*24f0*/  HMMA.16816.F32 R44, R68.reuse, R4, R44 ;  /* 0x00000004442c723c */ /* 0x040ff0000000182c */
[----:B------:R-:W-:Y:S01]  /*2500*/  HMMA.16816.F32 R40, R68, R6, R40 ;  /* 0x000000064428723c */ /* 0x000fe20000001828 */
        /* <DEDUP_REMOVED lines=17> */
[C---:B------:R-:W-:Y:S08]  /*2620*/  HMMA.16816.F32 R60, R68.reuse, R64, R60 ;  /* 0x00000040443c723c */ /* 0x040ff0000000183c */
[C---:B------:R-:W-:Y:S01]  /*2630*/  HMMA.16816.F32 R56, R68.reuse, R66, R56 ;  /* 0x000000424438723c */ /* 0x040fe20000001838 */
[----:B------:R-:W3:Y:S07]  /*2640*/  LDSM.16.M88.4 R64, [R139+0x8800] ;  /* 0x008800008b40783b */ /* 0x000eee0000000200 */
[C---:B------:R-:W-:Y:S08]  /*2650*/  HMMA.16816.F32 R36, R68.reuse, R116, R36 ;  /* 0x000000744424723c */ /* 0x040ff00000001824 */
[C---:B------:R-:W-:Y:S08]  /*2660*/  HMMA.16816.F32 R32, R68.reuse, R118, R32 ;  /* 0x000000764420723c */ /* 0x040ff00000001820 */
[C---:B--2---:R-:W-:Y:S08]  /*2670*/  HMMA.16816.F32 R112, R68.reuse, R4, R112 ;  /* 0x000000044470723c */ /* 0x044ff00000001870 */
[C---:B------:R-:W-:Y:S01]  /*2680*/  HMMA.16816.F32 R108, R68.reuse, R6, R108 ;  /* 0x00000006446c723c */ /* 0x040fe2000000186c */
[----:B------:R-:W-:Y:S07]  /*2690*/  LDSM.16.M88.4 R4, [R138+0x2000] ;  /* 0x002000008a04783b */ /* 0x000fee0000000200 */
[C---:B------:R-:W-:Y:S01]  /*26a0*/  HMMA.16816.F32 R116, R68.reuse, R12, R104 ;  /* 0x0000000c4474723c */ /* 0x040fe20000001868 */
[----:B------:R-:W2:Y:S07]  /*26b0*/  LDSM.16.M88.4 R104, [R135+0x8000] ;  /* 0x008000008768783b */ /* 0x000eae0000000200 */
[C---:B------:R-:W-:Y:S08]  /*26c0*/  HMMA.16816.F32 R20, R68.reuse, R80, R20 ;  /* 0x000000504414723c */ /* 0x040ff00000001814 */
[C---:B------:R-:W-:Y:S01]  /*26d0*/  HMMA.16816.F32 R16, R68.reuse, R82, R16 ;  /* 0x000000524410723c */ /* 0x040fe20000001810 */
[----:B------:R-:W4:Y:S07]  /*26e0*/  LDSM.16.M88.4 R80, [R139+0xb000] ;  /* 0x00b000008b50783b */ /* 0x000f2e0000000200 */
[----:B------:R-:W-:Y:S01]  /*26f0*/  HMMA.16816.F32 R100, R68, R14, R100 ;  /* 0x0000000e4464723c */ /* 0x000fe20000001864 */
[----:B------:R-:W5:Y:S01]  /*2700*/  LDSM.16.M88.4 R12, [R135+0x8800] ;  /* 0x00880000870c783b */ /* 0x000f620000000200 */
[----:B------:R-:W-:-:S05]  /*2710*/  IMAD.SHL.U32 R71, R199, 0x2, RZ ;  /* 0x00000002c7477824 */ /* 0x000fca00078e00ff */
[----:B------:R-:W-:Y:S01]  /*2720*/  LOP3.LUT R68, R208, 0x6, R71, 0xf8, !PT ;  /* 0x00000006d0447812 */ /* 0x000fe200078ef847 */
[----:B-1----:R-:W-:Y:S03]  /*2730*/  HMMA.16816.F32 R60, R8, R72, R60 ;  /* 0x00000048083c723c */ /* 0x002fe6000000183c */
[----:B------:R-:W-:-:S05]  /*2740*/  LOP3.LUT R70, R68, 0x1, RZ, 0xfc, !PT ;  /* 0x0000000144467812 */ /* 0x000fca00078efcff */
[C---:B------:R-:W-:Y:S08]  /*2750*/  HMMA.16816.F32 R56, R8.reuse, R74, R56 ;  /* 0x0000004a0838723c */ /* 0x040ff00000001838 */
[----:B---3--:R-:W-:Y:S01]  /*2760*/  HMMA.16816.F32 R52, R8, R64, R52 ;  /* 0x000000400834723c */ /* 0x008fe20000001834 */
[----:B------:R-:W-:Y:S02]  /*2770*/  SHF.R.U32.HI R64, RZ, 0x2, R199 ;  /* 0x00000002ff407819 */ /* 0x000fe400000116c7 */
[----:B------:R-:W-:-:S02]  /*2780*/  LOP3.LUT R65, R202, 0x1f0, RZ, 0xc0, !PT ;  /* 0x000001f0ca417812 */ /* 0x000fc400078ec0ff */
[----:B------:R-:W-:-:S03]  /*2790*/  LOP3.LUT R64, R64, 0x7, RZ, 0xc0, !PT ;  /* 0x0000000740407812 */ /* 0x000fc600078ec0ff */
[----:B--2---:R-:W-:Y:S01]  /*27a0*/  HMMA.16816.F32 R60, R4, R104, R60 ;  /* 0x00000068043c723c */ /* 0x004fe2000000183c */
[----:B------:R-:W-:-:S04]  /*27b0*/  IADD3 R69, PT, PT, R64, R65, R137 ;  /* 0x0000004140457210 */ /* 0x000fc80007ffe089 */
[----:B------:R-:W-:-:S03]  /*27c0*/  IADD3 R69, PT, PT, R136, -UR22, R69 ;  /* 0x8000001688457c10 */ /* 0x000fc6000fffe045 */
[----:B------:R-:W-:Y:S02]  /*27d0*/  HMMA.16816.F32 R56, R4, R106, R56 ;  /* 0x0000006a0438723c */ /* 0x000fe40000001838 */
[----:B------:R-:W-:-:S05]  /*27e0*/  IMAD.IADD R69, R69, 0x1, R134 ;  /* 0x0000000145457824 */ /* 0x000fca00078e0286 */
[C-C-:B------:R-:W-:Y:S01]  /*27f0*/  VIADDMNMX R71, R69.reuse, 0x1, R136.reuse, PT ;  /* 0x0000000145477846 */ /* 0x140fe20003800188 */
[C---:B------:R-:W-:Y:S01]  /*2800*/  HMMA.16816.F32 R48, R8.reuse, R66, R48 ;  /* 0x000000420830723c */ /* 0x040fe20000001830 */
[----:B------:R-:W-:Y:S01]  /*2810*/  VIADDMNMX R69, R69, 0x9, R136, PT ;  /* 0x0000000945457846 */ /* 0x000fe20003800188 */
[----:B------:R-:W1:Y:S01]  /*2820*/  LDSM.16.M88.4 R64, [R135+0x9000] ;  /* 0x009000008740783b */ /* 0x000e620000000200 */
[C---:B------:R-:W-:Y:S02]  /*2830*/  ISETP.GE.AND P4, PT, R70.reuse, R71, PT ;  /* 0x000000474600720c */ /* 0x040fe40003f86270 */
[----:B------:R-:W-:Y:S02]  /*2840*/  ISETP.GE.AND P6, PT, R70, R69, PT ;  /* 0x000000454600720c */ /* 0x000fe40003fc6270 */
[----:B------:R-:W-:Y:S01]  /*2850*/  FSEL R73, R61, -INF , !P4 ;  /* 0xff8000003d497808 */ /* 0x000fe20006000000 */
        /* <DEDUP_REMOVED lines=8> */
[----:B----4-:R-:W-:Y:S01]  /*28e0*/  HMMA.16816.F32 R112, R8, R80, R112 ;  /* 0x000000500870723c */ /* 0x010fe20000001870 */
[----:B------:R-:W-:-:S07]  /*28f0*/  FSEL R80, R63, -INF , !P6 ;  /* 0xff8000003f507808 */ /* 0x000fce0007000000 */
[C---:B------:R-:W-:Y:S08]  /*2900*/  HMMA.16816.F32 R108, R8.reuse, R82, R108 ;  /* 0x00000052086c723c */ /* 0x040ff0000000186c */
[C---:B------:R-:W-:Y:S08]  /*2910*/  HMMA.16816.F32 R116, R8.reuse, R96, R116 ;  /* 0x000000600874723c */ /* 0x040ff00000001874 */
[----:B------:R-:W-:Y:S01]  /*2920*/  HMMA.16816.F32 R100, R8, R98, R100 ;  /* 0x000000620864723c */ /* 0x000fe20000001864 */
[----:B------:R-:W-:-:S02]  /*2930*/  LOP3.LUT R10, R68, 0x8, RZ, 0xfc, !PT ;  /* 0x00000008440a7812 */ /* 0x000fc400078efcff */
[----:B------:R-:W-:Y:S02]  /*2940*/  LOP3.LUT R8, R68, 0x9, RZ, 0xfc, !PT ;  /* 0x0000000944087812 */ /* 0x000fe400078efcff */
[C---:B------:R-:W-:Y:S02]  /*2950*/  ISETP.GE.AND P5, PT, R10.reuse, R71, PT ;  /* 0x000000470a00720c */ /* 0x040fe40003fa6270 */
[----:B------:R-:W-:Y:S01]  /*2960*/  ISETP.GE.AND P1, PT, R10, R69, PT ;  /* 0x000000450a00720c */ /* 0x000fe20003f26270 */
[----:B-----5:R-:W-:Y:S01]  /*2970*/  HMMA.16816.F32 R52, R4, R12, R52 ;  /* 0x0000000c0434723c */ /* 0x020fe20000001834 */
[----:B------:R-:W-:Y:S02]  /*2980*/  LOP3.LUT R12, R68, 0x10, RZ, 0xfc, !PT ;  /* 0x00000010440c7812 */ /* 0x000fe400078efcff */
[----:B------:R-:W-:Y:S02]  /*2990*/  FSEL R75, R56, -INF , !P5 ;  /* 0xff800000384b7808 */ /* 0x000fe40006800000 */
[----:B------:R-:W-:-:S02]  /*29a0*/  ISETP.GE.AND P3, PT, R8, R71, PT ;  /* 0x000000470800720c */ /* 0x000fc40003f66270 */
[C---:B------:R-:W-:Y:S01]  /*29b0*/  ISETP.GE.AND P6, PT, R12.reuse, R71, PT ;  /* 0x000000470c00720c */ /* 0x040fe20003fc6270 */
[C---:B------:R-:W-:Y:S01]  /*29c0*/  HMMA.16816.F32 R48, R4.reuse, R14, R48 ;  /* 0x0000000e0430723c */ /* 0x040fe20000001830 */
[-C--:B------:R-:W-:Y:S02]  /*29d0*/  ISETP.GE.AND P5, PT, R12, R69.reuse, PT ;  /* 0x000000450c00720c */ /* 0x080fe40003fa6270 */
[----:B------:R-:W-:Y:S02]  /*29e0*/  LOP3.LUT R12, R68, 0x11, RZ, 0xfc, !PT ;  /* 0x00000011440c7812 */ /* 0x000fe400078efcff */
[----:B------:R-:W-:Y:S02]  /*29f0*/  FSEL R72, R58, -INF , !P1 ;  /* 0xff8000003a487808 */ /* 0x000fe40004800000 */
[----:B------:R-:W-:Y:S01]  /*2a00*/  FSEL R77, R57, -INF , !P3 ;  /* 0xff800000394d7808 */ /* 0x000fe20005800000 */
[----:B-1----:R-:W-:Y:S01]  /*2a10*/  HMMA.16816.F32 R44, R4, R64, R44 ;  /* 0x00000040042c723c */ /* 0x002fe2000000182c */
[----:B------:R-:W-:-:S02]  /*2a20*/  ISETP.GE.AND P4, PT, R8, R69, PT ;  /* 0x000000450800720c */ /* 0x000fc40003f86270 */
[C---:B------:R-:W-:Y:S01]  /*2a30*/  ISETP.GE.AND P1, PT, R12.reuse, R71, PT ;  /* 0x000000470c00720c */ /* 0x040fe20003f26270 */
[----:B------:R-:W1:Y:S01]  /*2a40*/  LDSM.16.M88.4 R8, [R135+0x9800] ;  /* 0x009800008708783b */ /* 0x000e620000000200 */
[----:B------:R-:W-:Y:S02]  /*2a50*/  ISETP.GE.AND P3, PT, R12, R69, PT ;  /* 0x000000450c00720c */ /* 0x000fe40003f66270 */
[C---:B------:R-:W-:Y:S01]  /*2a60*/  LOP3.LUT R14, R68.reuse, 0x18, RZ, 0xfc, !PT ;  /* 0x00000018440e7812 */ /* 0x040fe200078efcff */
[----:B------:R-:W-:Y:S01]  /*2a70*/  HMMA.16816.F32 R40, R4, R66, R40 ;  /* 0x000000420428723c */ /* 0x000fe20000001828 */
[----:B------:R-:W-:Y:S02]  /*2a80*/  LOP3.LUT R12, R68, 0x19, RZ, 0xfc, !PT ;  /* 0x00000019440c7812 */ /* 0x000fe400078efcff */
[----:B------:R-:W-:Y:S02]  /*2a90*/  FSEL R74, R59, -INF , !P4 ;  /* 0xff8000003b4a7808 */ /* 0x000fe40006000000 */
[----:B------:R-:W-:-:S02]  /*2aa0*/  FSEL R57, R52, -INF , !P6 ;  /* 0xff80000034397808 */ /* 0x000fc40007000000 */
[----:B------:R-:W-:Y:S02]  /*2ab0*/  FSEL R58, R54, -INF , !P5 ;  /* 0xff800000363a7808 */ /* 0x000fe40006800000 */
[----:B------:R-:W-:Y:S02]  /*2ac0*/  FSEL R63, R53, -INF , !P1 ;  /* 0xff800000353f7808 */ /* 0x000fe40004800000 */
[C---:B------:R-:W-:Y:S02]  /*2ad0*/  ISETP.GE.AND P4, PT, R14.reuse, R71, PT ;  /* 0x000000470e00720c */ /* 0x040fe40003f86270 */
[----:B------:R-:W-:Y:S02]  /*2ae0*/  ISETP.GE.AND P6, PT, R14, R69, PT ;  /* 0x000000450e00720c */ /* 0x000fe40003fc6270 */
[C---:B------:R-:W-:Y:S02]  /*2af0*/  ISETP.GE.AND P5, PT, R12.reuse, R71, PT ;  /* 0x000000470c00720c */ /* 0x040fe40003fa6270 */
[----:B------:R-:W-:-:S02]  /*2b00*/  ISETP.GE.AND P1, PT, R12, R69, PT ;  /* 0x000000450c00720c */ /* 0x000fc40003f26270 */
[----:B------:R-:W2:Y:S01]  /*2b10*/  LDSM.16.M88.4 R12, [R135+0xa000] ;  /* 0x00a00000870c783b */ /* 0x000ea20000000200 */
[----:B------:R-:W-:Y:S02]  /*2b20*/  FSEL R61, R48, -INF , !P4 ;  /* 0xff800000303d7808 */ /* 0x000fe40006000000 */
[C---:B------:R-:W-:Y:S02]  /*2b30*/  LOP3.LUT R48, R68.reuse, 0x21, RZ, 0xfc, !PT ;  /* 0x0000002144307812 */ /* 0x040fe400078efcff */
[----:B------:R-:W-:Y:S02]  /*2b40*/  LOP3.LUT R52, R68, 0x20, RZ, 0xfc, !PT ;  /* 0x0000002044347812 */ /* 0x000fe400078efcff */
[----:B------:R-:W-:Y:S02]  /*2b50*/  FSEL R56, R50, -INF , !P6 ;  /* 0xff80000032387808 */ /* 0x000fe40007000000 */
[----:B------:R-:W-:Y:S02]  /*2b60*/  FSEL R59, R49, -INF , !P5 ;  /* 0xff800000313b7808 */ /* 0x000fe40006800000 */
[----:B------:R-:W-:-:S02]  /*2b70*/  FSEL R54, R55, -INF , !P3 ;  /* 0xff80000037367808 */ /* 0x000fc40005800000 */
[C---:B------:R-:W-:Y:S02]  /*2b80*/  ISETP.GE.AND P6, PT, R48.reuse, R71, PT ;  /* 0x000000473000720c */ /* 0x040fe40003fc6270 */
[----:B------:R-:W-:Y:S02]  /*2b90*/  ISETP.GE.AND P5, PT, R48, R69, PT ;  /* 0x000000453000720c */ /* 0x000fe40003fa6270 */
[----:B------:R-:W-:Y:S01]  /*2ba0*/  FSEL R124, R51, -INF , !P1 ;  /* 0xff800000337c7808 */ /* 0x000fe20004800000 */
[----:B-1----:R-:W-:Y:S01]  /*2bb0*/  HMMA.16816.F32 R32, R4, R10, R32 ;  /* 0x0000000a0420723c */ /* 0x002fe20000001820 */
[C---:B------:R-:W-:Y:S02]  /*2bc0*/  ISETP.GE.AND P3, PT, R52.reuse, R71, PT ;  /* 0x000000473400720c */ /* 0x040fe40003f66270 */
[----:B------:R-:W-:Y:S02]  /*2bd0*/  ISETP.GE.AND P4, PT, R52, R69, PT ;  /* 0x000000453400720c */ /* 0x000fe40003f86270 */
[----:B------:R-:W-:-:S02]  /*2be0*/  LOP3.LUT R52, R68, 0x28, RZ, 0xfc, !PT ;  /* 0x0000002844347812 */ /* 0x000fc400078efcff */
[----:B------:R-:W-:Y:S01]  /*2bf0*/  FSEL R53, R44, -INF , !P3 ;  /* 0xff8000002c357808 */ /* 0x000fe20005800000 */
[----:B------:R-:W-:Y:S01]  /*2c00*/  HMMA.16816.F32 R48, R4, R8, R36 ;  /* 0x000000080430723c */ /* 0x000fe20000001824 */
[----:B------:R-:W-:Y:S01]  /*2c10*/  ISETP.GE.AND P1, PT, R52, R71, PT ;  /* 0x000000473400720c */ /* 0x000fe20003f26270 */
[----:B------:R-:W1:Y:S01]  /*2c20*/  LDSM.16.M88.4 R36, [R135+0xa800] ;  /* 0x00a800008724783b */ /* 0x000e620000000200 */
[C---:B------:R-:W-:Y:S02]  /*2c30*/  LOP3.LUT R44, R68.reuse, 0x29, RZ, 0xfc, !PT ;  /* 0x00000029442c7812 */ /* 0x040fe400078efcff */
[----:B------:R-:W-:Y:S02]  /*2c40*/  LOP3.LUT R8, R68, 0x30, RZ, 0xfc, !PT ;  /* 0x0000003044087812 */ /* 0x000fe400078efcff */
[----:B------:R-:W-:Y:S02]  /*2c50*/  FSEL R174, R46, -INF , !P4 ;  /* 0xff8000002eae7808 */ /* 0x000fe40006000000 */
[----:B------:R-:W-:-:S02]  /*2c60*/  FSEL R55, R45, -INF , !P6 ;  /* 0xff8000002d377808 */ /* 0x000fc40007000000 */
[----:B------:R-:W-:Y:S02]  /*2c70*/  FSEL R176, R47, -INF , !P5 ;  /* 0xff8000002fb07808 */ /* 0x000fe40006800000 */
[----:B------:R-:W-:Y:S01]  /*2c80*/  FSEL R177, R40, -INF , !P1 ;  /* 0xff80000028b17808 */ /* 0x000fe20004800000 */
[C---:B--2---:R-:W-:Y:S01]  /*2c90*/  HMMA.16816.F32 R28, R4.reuse, R12, R28 ;  /* 0x0000000c041c723c */ /* 0x044fe2000000181c */
[----:B------:R-:W-:Y:S02]  /*2ca0*/  ISETP.GE.AND P3, PT, R52, R69, PT ;  /* 0x000000453400720c */ /* 0x000fe40003f66270 */
[C---:B------:R-:W-:Y:S02]  /*2cb0*/  ISETP.GE.AND P4, PT, R44.reuse, R71, PT ;  /* 0x000000472c00720c */ /* 0x040fe40003f86270 */
[----:B------:R-:W-:Y:S02]  /*2cc0*/  ISETP.GE.AND P6, PT, R44, R69, PT ;  /* 0x000000452c00720c */ /* 0x000fe40003fc6270 */
[C---:B------:R-:W-:Y:S01]  /*2cd0*/  ISETP.GE.AND P5, PT, R8.reuse, R71, PT ;  /* 0x000000470800720c */ /* 0x040fe20003fa6270 */
[----:B------:R-:W-:Y:S01]  /*2ce0*/  HMMA.16816.F32 R24, R4, R14, R24 ;  /* 0x0000000e0418723c */ /* 0x000fe20000001818 */
[----:B------:R-:W-:-:S02]  /*2cf0*/  ISETP.GE.AND P1, PT, R8, R69, PT ;  /* 0x000000450800720c */ /* 0x000fc40003f26270 */
[C---:B------:R-:W-:Y:S02]  /*2d00*/  LOP3.LUT R8, R68.reuse, 0x31, RZ, 0xfc, !PT ;  /* 0x0000003144087812 */ /* 0x040fe400078efcff */
[----:B------:R-:W-:Y:S02]  /*2d10*/  LOP3.LUT R10, R68, 0x38, RZ, 0xfc, !PT ;  /* 0x00000038440a7812 */ /* 0x000fe400078efcff */
[----:B------:R-:W-:Y:S02]  /*2d20*/  FSEL R52, R42, -INF , !P3 ;  /* 0xff8000002a347808 */ /* 0x000fe40005800000 */
[----:B------:R-:W-:Y:S02]  /*2d30*/  FSEL R175, R41, -INF , !P4 ;  /* 0xff80000029af7808 */ /* 0x000fe40006000000 */
[----:B------:R-:W-:Y:S02]  /*2d40*/  FSEL R46, R43, -INF , !P6 ;  /* 0xff8000002b2e7808 */ /* 0x000fe40007000000 */
[----:B------:R-:W-:-:S02]  /*2d50*/  ISETP.GE.AND P3, PT, R8, R71, PT ;  /* 0x000000470800720c */ /* 0x000fc40003f66270 */
[----:B------:R-:W-:Y:S02]  /*2d60*/  ISETP.GE.AND P4, PT, R8, R69, PT ;  /* 0x000000450800720c */ /* 0x000fe40003f86270 */
[----:B------:R-:W-:Y:S02]  /*2d70*/  ISETP.GE.AND P6, PT, R10, R71, PT ;  /* 0x000000470a00720c */ /* 0x000fe40003fc6270 */
[C---:B------:R-:W-:Y:S01]  /*2d80*/  LOP3.LUT R8, R68.reuse, 0x39, RZ, 0xfc, !PT ;  /* 0x0000003944087812 */ /* 0x040fe200078efcff */
[----:B-1----:R-:W-:Y:S01]  /*2d90*/  HMMA.16816.F32 R20, R4, R36, R20 ;  /* 0x000000240414723c */ /* 0x002fe20000001814 */
[----:B------:R-:W-:Y:S02]  /*2da0*/  LOP3.LUT R12, R68, 0x40, RZ, 0xfc, !PT ;  /* 0x00000040440c7812 */ /* 0x000fe400078efcff */
[----:B------:R-:W-:Y:S02]  /*2db0*/  FSEL R40, R51, -INF , !P4 ;  /* 0xff80000033287808 */ /* 0x000fe40006000000 */
[----:B------:R-:W-:-:S02]  /*2dc0*/  FSEL R43, R32, -INF , !P6 ;  /* 0xff800000202b7808 */ /* 0x000fc40007000000 */
[----:B------:R-:W-:Y:S01]  /*2dd0*/  FSEL R45, R48, -INF , !P5 ;  /* 0xff800000302d7808 */ /* 0x000fe20006800000 */
[----:B------:R-:W-:Y:S01]  /*2de0*/  HMMA.16816.F32 R16, R4, R38, R16 ;  /* 0x000000260410723c */ /* 0x000fe20000001810 */
[----:B------:R-:W-:Y:S02]  /*2df0*/  FSEL R42, R50, -INF , !P1 ;  /* 0xff800000322a7808 */ /* 0x000fe40004800000 */
[----:B------:R-:W-:Y:S02]  /*2e00*/  FSEL R47, R49, -INF , !P3 ;  /* 0xff800000312f7808 */ /* 0x000fe40005800000 */
[C---:B------:R-:W-:Y:S02]  /*2e10*/  ISETP.GE.AND P4, PT, R12.reuse, R71, PT ;  /* 0x000000470c00720c */ /* 0x040fe40003f86270 */
[-C--:B------:R-:W-:Y:S02]  /*2e20*/  ISETP.GE.AND P6, PT, R12, R69.reuse, PT ;  /* 0x000000450c00720c */ /* 0x080fe40003fc6270 */
[----:B------:R-:W-:-:S02]  /*2e30*/  ISETP.GE.AND P5, PT, R10, R69, PT ;  /* 0x000000450a00720c */ /* 0x000fc40003fa6270 */
[C---:B------:R-:W-:Y:S02]  /*2e40*/  ISETP.GE.AND P1, PT, R8.reuse, R71, PT ;  /* 0x000000470800720c */ /* 0x040fe40003f26270 */
[----:B------:R-:W-:Y:S02]  /*2e50*/  ISETP.GE.AND P3, PT, R8, R69, PT ;  /* 0x000000450800720c */ /* 0x000fe40003f66270 */
[C---:B------:R-:W-:Y:S01]  /*2e60*/  LOP3.LUT R12, R68.reuse, 0x41, RZ, 0xfc, !PT ;  /* 0x00000041440c7812 */ /* 0x040fe200078efcff */
[----:B------:R-:W1:Y:S01]  /*2e70*/  LDSM.16.M88.4 R8, [R135+0xb000] ;  /* 0x00b000008708783b */ /* 0x000e620000000200 */
        /* <DEDUP_REMOVED lines=10> */
[----:B------:R-:W-:Y:S01]  /*2f20*/  LOP3.LUT R28, R68, 0x49, RZ, 0xfc, !PT ;  /* 0x00000049441c7812 */ /* 0x000fe200078efcff */
[----:B------:R-:W-:-:S04]  /*2f30*/  DEPBAR.LE SB0, 0x0 ;  /* 0x000080000000791a */ /* 0x000fc80000000000 */
[----:B------:R-:W-:Y:S02]  /*2f40*/  LOP3.LUT R32, R68, 0x50, RZ, 0xfc, !PT ;  /* 0x0000005044207812 */ /* 0x000fe400078efcff */
[----:B------:R-:W-:Y:S02]  /*2f50*/  FSEL R166, R30, -INF , !P6 ;  /* 0xff8000001ea67808 */ /* 0x000fe40007000000 */
[----:B------:R-:W-:Y:S02]  /*2f60*/  FSEL R173, R29, -INF , !P5 ;  /* 0xff8000001dad7808 */ /* 0x000fe40006800000 */
[C---:B------:R-:W-:Y:S02]  /*2f70*/  ISETP.GE.AND P6, PT, R28.reuse, R71, PT ;  /* 0x000000471c00720c */ /* 0x040fe40003fc6270 */
[----:B------:R-:W-:Y:S02]  /*2f80*/  ISETP.GE.AND P5, PT, R28, R69, PT ;  /* 0x000000451c00720c */ /* 0x000fe40003fa6270 */
[----:B------:R-:W-:-:S02]  /*2f90*/  FSEL R168, R31, -INF , !P1 ;  /* 0xff8000001fa87808 */ /* 0x000fc40004800000 */
[----:B------:R-:W-:Y:S02]  /*2fa0*/  FSEL R171, R24, -INF , !P3 ;  /* 0xff80000018ab7808 */ /* 0x000fe40005800000 */
[----:B------:R-:W-:Y:S01]  /*2fb0*/  ISETP.GE.AND P1, PT, R32, R71, PT ;  /* 0x000000472000720c */ /* 0x000fe20003f26270 */
[C---:B-1----:R-:W-:Y:S01]  /*2fc0*/  HMMA.16816.F32 R108, R4.reuse, R10, R108 ;  /* 0x0000000a046c723c */ /* 0x042fe2000000186c */
[C---:B------:R-:W-:Y:S02]  /*2fd0*/  LOP3.LUT R24, R68.reuse, 0x51, RZ, 0xfc, !PT ;  /* 0x0000005144187812 */ /* 0x040fe400078efcff */
[----:B------:R-:W-:Y:S02]  /*2fe0*/  LOP3.LUT R28, R68, 0x58, RZ, 0xfc, !PT ;  /* 0x00000058441c7812 */ /* 0x000fe400078efcff */
[----:B------:R-:W-:Y:S02]  /*2ff0*/  FSEL R172, R26, -INF , !P4 ;  /* 0xff8000001aac7808 */ /* 0x000fe40006000000 */
[----:B------:R-:W-:Y:S01]  /*3000*/  FSEL R169, R25, -INF , !P6 ;  /* 0xff80000019a97808 */ /* 0x000fe20007000000 */
[----:B------:R-:W-:Y:S01]  /*3010*/  HMMA.16816.F32 R112, R4, R8, R112 ;  /* 0x000000080470723c */ /* 0x000fe20000001870 */
[----:B------:R-:W-:-:S02]  /*3020*/  FSEL R170, R27, -INF , !P5 ;  /* 0xff8000001baa7808 */ /* 0x000fc40006800000 */
[----:B------:R-:W-:Y:S02]  /*3030*/  ISETP.GE.AND P3, PT, R32, R69, PT ;  /* 0x000000452000720c */ /* 0x000fe40003f66270 */
[C---:B------:R-:W-:Y:S02]  /*3040*/  ISETP.GE.AND P4, PT, R24.reuse, R71, PT ;  /* 0x000000471800720c */ /* 0x040fe40003f86270 */
[----:B------:R-:W-:Y:S02]  /*3050*/  ISETP.GE.AND P6, PT, R24, R69, PT ;  /* 0x000000451800720c */ /* 0x000fe40003fc6270 */
[----:B------:R-:W-:Y:S02]  /*3060*/  ISETP.GE.AND P5, PT, R28, R71, PT ;  /* 0x000000471c00720c */ /* 0x000fe40003fa6270 */
[----:B------:R-:W-:Y:S01]  /*3070*/  FSEL R165, R20, -INF , !P1 ;  /* 0xff80000014a57808 */ /* 0x000fe20004800000 */
[----:B--2---:R-:W-:Y:S01]  /*3080*/  HMMA.16816.F32 R116, R4, R12, R116 ;  /* 0x0000000c0474723c */ /* 0x004fe20000001874 */
[----:B------:R-:W-:-:S02]  /*3090*/  LOP3.LUT R20, R68, 0x59, RZ, 0xfc, !PT ;  /* 0x0000005944147812 */ /* 0x000fc400078efcff */
[----:B------:R-:W-:Y:S02]  /*30a0*/  LOP3.LUT R8, R68, 0x60, RZ, 0xfc, !PT ;  /* 0x0000006044087812 */ /* 0x000fe400078efcff */
[----:B------:R-:W-:Y:S02]  /*30b0*/  FSEL R162, R22, -INF , !P3 ;  /* 0xff80000016a27808 */ /* 0x000fe40005800000 */
[----:B------:R-:W-:Y:S01]  /*30c0*/  FSEL R163, R21, -INF , !P4 ;  /* 0xff80000015a37808 */ /* 0x000fe20006000000 */
[----:B------:R-:W-:Y:S01]  /*30d0*/  HMMA.16816.F32 R100, R4, R14, R100 ;  /* 0x0000000e0464723c */ /* 0x000fe20000001864 */
[----:B------:R-:W-:Y:S02]  /*30e0*/  FSEL R160, R23, -INF , !P6 ;  /* 0xff80000017a07808 */ /* 0x000fe40007000000 */
[----:B------:R-:W-:Y:S01]  /*30f0*/  FSEL R161, R16, -INF , !P5 ;  /* 0xff80000010a17808 */ /* 0x000fe20006800000 */
[----:B------:R-:W-:Y:S01]  /*3100*/  BAR.SYNC.DEFER_BLOCKING 0x0 ;  /* 0x0000000000007b1d */ /* 0x000fe20000010000 */
[----:B------:R-:W-:-:S02]  /*3110*/  ISETP.GE.AND P1, PT, R28, R69, PT ;  /* 0x000000451c00720c */ /* 0x000fc40003f26270 */
[C---:B------:R-:W-:Y:S02]  /*3120*/  ISETP.GE.AND P3, PT, R20.reuse, R71, PT ;  /* 0x000000471400720c */ /* 0x040fe40003f66270 */
[----:B------:R-:W-:Y:S02]  /*3130*/  ISETP.GE.AND P4, PT, R20, R69, PT ;  /* 0x000000451400720c */ /* 0x000fe40003f86270 */
[C---:B------:R-:W-:Y:S02]  /*3140*/  ISETP.GE.AND P6, PT, R8.reuse, R71, PT ;  /* 0x000000470800720c */ /* 0x040fe40003fc6270 */
[----:B------:R-:W-:Y:S02]  /*3150*/  ISETP.GE.AND P5, PT, R8, R69, PT ;  /* 0x000000450800720c */ /* 0x000fe40003fa6270 */
[C---:B------:R-:W-:Y:S02]  /*3160*/  LOP3.LUT R8, R68.reuse, 0x61, RZ, 0xfc, !PT ;  /* 0x0000006144087812 */ /* 0x040fe400078efcff */
[----:B------:R-:W-:-:S02]  /*3170*/  LOP3.LUT R10, R68, 0x68, RZ, 0xfc, !PT ;  /* 0x00000068440a7812 */ /* 0x000fc400078efcff */
[----:B------:R-:W-:Y:S02]  /*3180*/  FSEL R158, R18, -INF , !P1 ;  /* 0xff800000129e7808 */ /* 0x000fe40004800000 */
[----:B------:R-:W-:Y:S02]  /*3190*/  FSEL R159, R17, -INF , !P3 ;  /* 0xff800000119f7808 */ /* 0x000fe40005800000 */
[----:B------:R-:W-:Y:S02]  /*31a0*/  FSEL R156, R19, -INF , !P4 ;  /* 0xff800000139c7808 */ /* 0x000fe40006000000 */
[C---:B------:R-:W-:Y:S02]  /*31b0*/  ISETP.GE.AND P1, PT, R8.reuse, R71, PT ;  /* 0x000000470800720c */ /* 0x040fe40003f26270 */
[----:B------:R-:W-:Y:S02]  /*31c0*/  ISETP.GE.AND P3, PT, R8, R69, PT ;  /* 0x000000450800720c */ /* 0x000fe40003f66270 */
[----:B------:R-:W-:-:S02]  /*31d0*/  ISETP.GE.AND P4, PT, R10, R71, PT ;  /* 0x000000470a00720c */ /* 0x000fc40003f86270 */
[----:B------:R-:W-:Y:S02]  /*31e0*/  LOP3.LUT R8, R68, 0x70, RZ, 0xfc, !PT ;  /* 0x0000007044087812 */ /* 0x000fe400078efcff */
[----:B------:R-:W-:Y:S02]  /*31f0*/  FSEL R153, R108, -INF , !P4 ;  /* 0xff8000006c997808 */ /* 0x000fe40006000000 */
[----:B------:R-:W-:Y:S02]  /*3200*/  ISETP.GE.AND P4, PT, R8, R69, PT ;  /* 0x000000450800720c */ /* 0x000fe40003f86270 */
[----:B------:R-:W-:Y:S02]  /*3210*/  FSEL R157, R112, -INF , !P6 ;  /* 0xff800000709d7808 */ /* 0x000fe40007000000 */
[----:B------:R-:W-:Y:S02]  /*3220*/  FSEL R142, R118, -INF , !P4 ;  /* 0xff800000768e7808 */ /* 0x000fe40006000000 */
[----:B------:R-:W-:-:S02]  /*3230*/  ISETP.GE.AND P4, PT, R68, R71, PT ;  /* 0x000000474400720c */ /* 0x000fc40003f86270 */
[----:B------:R-:W-:Y:S02]  /*3240*/  ISETP.GE.AND P6, PT, R10, R69, PT ;  /* 0x000000450a00720c */ /* 0x000fe40003fc6270 */
[----:B------:R-:W-:Y:S02]  /*3250*/  LOP3.LUT R10, R68, 0x69, RZ, 0xfc, !PT ;  /* 0x00000069440a7812 */ /* 0x000fe400078efcff */
[----:B------:R-:W-:Y:S02]  /*3260*/  FSEL R5, R60, -INF , !P4 ;  /* 0xff8000003c057808 */ /* 0x000fe40006000000 */
[----:B------:R-:W-:Y:S02]  /*3270*/  FSEL R154, R114, -INF , !P5 ;  /* 0xff800000729a7808 */ /* 0x000fe40006800000 */
[----:B------:R-:W-:Y:S02]  /*3280*/  FSEL R155, R113, -INF , !P1 ;  /* 0xff800000719b7808 */ /* 0x000fe40004800000 */
[----:B------:R-:W-:-:S02]  /*3290*/  FSEL R152, R115, -INF , !P3 ;  /* 0xff80000073987808 */ /* 0x000fc40005800000 */
[----:B------:R-:W-:Y:S02]  /*32a0*/  ISETP.NE.AND P4, PT, R2, 0x1, PT ;  /* 0x000000010200780c */ /* 0x000fe40003f85270 */
[C---:B------:R-:W-:Y:S02]  /*32b0*/  ISETP.GE.AND P5, PT, R10.reuse, R71, PT ;  /* 0x000000470a00720c */ /* 0x040fe40003fa6270 */
[----:B------:R-:W-:Y:S02]  /*32c0*/  ISETP.GE.AND P1, PT, R10, R69, PT ;  /* 0x000000450a00720c */ /* 0x000fe40003f26270 */
[----:B------:R-:W-:Y:S02]  /*32d0*/  ISETP.GE.AND P3, PT, R8, R71, PT ;  /* 0x000000470800720c */ /* 0x000fe40003f66270 */
[C---:B------:R-:W-:Y:S02]  /*32e0*/  LOP3.LUT R8, R68.reuse, 0x71, RZ, 0xfc, !PT ;  /* 0x0000007144087812 */ /* 0x040fe400078efcff */
[----:B------:R-:W-:-:S02]  /*32f0*/  LOP3.LUT R4, R68, 0x78, RZ, 0xfc, !PT ;  /* 0x0000007844047812 */ /* 0x000fc400078efcff */
[----:B------:R-:W-:Y:S02]  /*3300*/  FSEL R150, R110, -INF , !P6 ;  /* 0xff8000006e967808 */ /* 0x000fe40007000000 */
[----:B------:R-:W-:Y:S02]  /*3310*/  FSEL R151, R109, -INF , !P5 ;  /* 0xff8000006d977808 */ /* 0x000fe40006800000 */
[----:B------:R-:W-:Y:S02]  /*3320*/  FSEL R148, R111, -INF , !P1 ;  /* 0xff8000006f947808 */ /* 0x000fe40004800000 */
[----:B------:R-:W-:Y:S02]  /*3330*/  FSEL R149, R116, -INF , !P3 ;  /* 0xff80000074957808 */ /* 0x000fe40005800000 */
[C---:B------:R-:W-:Y:S02]  /*3340*/  ISETP.GE.AND P6, PT, R8.reuse, R71, PT ;  /* 0x000000470800720c */ /* 0x040fe40003fc6270 */
[----:B------:R-:W-:-:S02]  /*3350*/  ISETP.GE.AND P5, PT, R8, R69, PT ;  /* 0x000000450800720c */ /* 0x000fc40003fa6270 */
[C---:B------:R-:W-:Y:S02]  /*3360*/  ISETP.GE.AND P1, PT, R4.reuse, R71, PT ;  /* 0x000000470400720c */ /* 0x040fe40003f26270 */
[----:B------:R-:W-:Y:S02]  /*3370*/  ISETP.GE.AND P3, PT, R4, R69, PT ;  /* 0x000000450400720c */ /* 0x000fe40003f66270 */
[----:B------:R-:W-:Y:S02]  /*3380*/  LOP3.LUT R4, R68, 0x79, RZ, 0xfc, !PT ;  /* 0x0000007944047812 */ /* 0x000fe400078efcff */
[----:B------:R-:W-:Y:S02]  /*3390*/  FSEL R147, R117, -INF , !P6 ;  /* 0xff80000075937808 */ /* 0x000fe40007000000 */
[----:B------:R-:W-:Y:S02]  /*33a0*/  FSEL R140, R119, -INF , !P5 ;  /* 0xff800000778c7808 */ /* 0x000fe40006800000 */
[----:B------:R-:W-:-:S02]  /*33b0*/  FSEL R145, R100, -INF , !P1 ;  /* 0xff80000064917808 */ /* 0x000fc40004800000 */
[----:B------:R-:W-:Y:S02]  /*33c0*/  ISETP.GE.AND P6, PT, R4, R71, PT ;  /* 0x000000470400720c */ /* 0x000fe40003fc6270 */
[-C--:B------:R-:W-:Y:S02]  /*33d0*/  ISETP.GE.AND P5, PT, R68, R69.reuse, PT ;  /* 0x000000454400720c */ /* 0x080fe40003fa6270 */
[----:B------:R-:W-:Y:S02]  /*33e0*/  ISETP.GE.AND P1, PT, R4, R69, PT ;  /* 0x000000450400720c */ /* 0x000fe40003f26270 */
[----:B------:R-:W-:Y:S02]  /*33f0*/  FSEL R62, R62, -INF , !P5 ;  /* 0xff8000003e3e7808 */ /* 0x000fe40006800000 */
[----:B------:R-:W-:Y:S02]  /*3400*/  FSEL R139, R102, -INF , !P3 ;  /* 0xff800000668b7808 */ /* 0x000fe40005800000 */
[----:B------:R-:W-:-:S02]  /*3410*/  FSEL R144, R101, -INF , !P6 ;  /* 0xff80000065907808 */ /* 0x000fc40007000000 */
[----:B------:R-:W-:Y:S01]  /*3420*/  FSEL R138, R103, -INF , !P1 ;  /* 0xff800000678a7808 */ /* 0x000fe20004800000 */
[----:B------:R-:W-:Y:S06]  /*3430*/  @!P4 BRA `(.L_x_1888) ;  /* 0x0000000400a4c947 */ /* 0x000fec0003800000 */
[----:B------:R-:W-:Y:S01]  /*3440*/  UISETP.NE.U32.AND UP0, UPT, UR6, URZ, UPT ;  /* 0x000000ff0600728c */ /* 0x000fe2000bf05070 */
[C---:B------:R-:W-:Y:S02]  /*3450*/  SHF.L.U64.HI R10, R128.reuse, 0x4, R129 ;  /* 0x00000004800a7819 */ /* 0x040fe40000010281 */
[----:B------:R-:W-:Y:S01]  /*3460*/  SHF.L.U32 R13, R128, 0x4, RZ ;  /* 0x00000004800d7819 */ /* 0x000fe200000006ff */
        /* <DEDUP_REMOVED lines=10> */
.L_x_1889:
[----:B------:R-:W1:Y:S01]  /*3510*/  LDC R7, c[0x0][0x4f0] ;  /* 0x00013c00ff077b82 */ /* 0x000e620000000800 */
[----:B------:R-:W-:Y:S02]  /*3520*/  LEA R14, R2, 0xffffff00, 0x7 ;  /* 0xffffff00020e7811 */ /* 0x000fe400078e38ff */
        /* <DEDUP_REMOVED lines=14> */
[----:B------:R-:W-:Y:S02]  /*3610*/  IMAD.MOV R9, RZ, RZ, -R12 ;  /* 0x000000ffff097224 */ /* 0x000fe400078e0a0c */
[----:B------:R-:W-:Y:S02]  /*3620*/  IMAD.MOV R11, RZ, RZ, -R15 ;  /* 0x000000ffff0b7224 */ /* 0x000fe400078e0a0f */
[C---:B------:R-:W-:Y:S02]  /*3630*/  IMAD R9, R4.reuse, R9, R6 ;  /* 0x0000000904097224 */ /* 0x040fe400078e0206 */
[----:B------:R-:W-:-:S03]  /*3640*/  IMAD R11, R4, R11, R8 ;  /* 0x0000000b040b7224 */ /* 0x000fc600078e0208 */
[C---:B------:R-:W-:Y:S02]  /*3650*/  ISETP.GT.U32.AND P3, PT, R4.reuse, R9, PT ;  /* 0x000000090400720c */ /* 0x040fe40003f64070 */
[----:B------:R-:W-:-:S11]  /*3660*/  ISETP.GT.U32.AND P1, PT, R4, R11, PT ;  /* 0x0000000b0400720c */ /* 0x000fd60003f24070 */
[-C--:B------:R-:W-:Y:S02]  /*3670*/  @!P3 IADD3 R9, PT, PT, R9, -R4.reuse, RZ ;  /* 0x800000040909b210 */ /* 0x080fe40007ffe0ff */
[----:B------:R-:W-:Y:S01]  /*3680*/  @!P1 IMAD.IADD R11, R11, 0x1, -R4 ;  /* 0x000000010b0b9824 */ /* 0x000fe200078e0a04 */
[----:B------:R-:W-:Y:S01]  /*3690*/  @!P3 IADD3 R12, PT, PT, R12, 0x1, RZ ;  /* 0x000000010c0cb810 */ /* 0x000fe20007ffe0ff */
[----:B------:R-:W-:Y:S01]  /*36a0*/  @!P1 VIADD R15, R15, 0x1 ;  /* 0x000000010f0f9836 */ /* 0x000fe20000000000 */
        /* <DEDUP_REMOVED lines=20> */
[-C--:B------:R-:W-:Y:S02]  /*37f0*/  IMAD R6, R9, R128.reuse, RZ ;  /* 0x0000008009067224 */ /* 0x080fe400078e02ff */
[----:B------:R-:W-:-:S04]  /*3800*/  IMAD.WIDE.U32 R8, R7, R128, RZ ;  /* 0x0000008007087225 */ /* 0x000fc800078e00ff */
[----:B------:R-:W-:-:S04]  /*3810*/  IMAD R7, R7, R129, R6 ;  /* 0x0000008107077224 */ /* 0x000fc800078e0206 */
[----:B------:R-:W-:Y:S01]  /*3820*/  IMAD.IADD R9, R9, 0x1, R7 ;  /* 0x0000000109097824 */ /* 0x000fe200078e0207 */
[----:B--2---:R-:W-:-:S04]  /*3830*/  IADD3 R4, PT, PT, R11, -R4, RZ ;  /* 0x800000040b047210 */ /* 0x004fc80007ffe0ff */
[----:B------:R-:W-:Y:S01]  /*3840*/  SHF.R.S32.HI R6, RZ, 0x1f, R4 ;  /* 0x0000001fff067819 */ /* 0x000fe20000011404 */
[----:B------:R-:W-:-:S04]  /*3850*/  IMAD.WIDE.U32 R8, R4, UR18, R8 ;  /* 0x0000001204087c25 */ /* 0x000fc8000f8e0008 */
[----:B------:R-:W-:Y:S01]  /*3860*/  IMAD R7, R6, UR18, RZ ;  /* 0x0000001206077c24 */ /* 0x000fe2000f8e02ff */
[----:B------:R-:W-:-:S03]  /*3870*/  LEA R204, P1, R8, R204, 0x1 ;  /* 0x000000cc08cc7211 */ /* 0x000fc600078208ff */
[----:B------:R-:W-:-:S05]  /*3880*/  IMAD R7, R4, UR19, R7 ;  /* 0x0000001304077c24 */ /* 0x000fca000f8e0207 */
[----:B------:R-:W-:-:S04]  /*3890*/  IADD3 R7, PT, PT, R9, R7, RZ ;  /* 0x0000000709077210 */ /* 0x000fc80007ffe0ff */
[----:B------:R-:W-:-:S07]  /*38a0*/  LEA.HI.X R205, R8, R205, R7, 0x1, P1 ;  /* 0x000000cd08cd7211 */ /* 0x000fce00008f0c07 */
.L_x_1890:
[C---:B------:R-:W-:Y:S01]  /*38b0*/  LEA R8, P1, R13.reuse, R204, 0x1 ;  /* 0x000000cc0d087211 */ /* 0x040fe200078208ff */
[----:B------:R-:W-:Y:S01]  /*38c0*/  @!PT LDS RZ, [RZ] ;  /* 0x00000000fffff984 */ /* 0x000fe20000000800 */
[----:B------:R-:W-:Y:S01]  /*38d0*/  @!PT LDS RZ, [RZ] ;  /* 0x00000000fffff984 */ /* 0x000fe20000000800 */
[----:B------:R-:W-:Y:S01]  /*38e0*/  @!PT LDS RZ, [RZ] ;  /* 0x00000000fffff984 */ /* 0x000fe20000000800 */
[----:B------:R1:W-:Y:S03]  /*38f0*/  LDGSTS.E.BYPASS.LTC128B.128 [R217+0x4000], desc[UR24][R204.64] ;  /* 0x04000000ccd97fae */ /* 0x0003e6000b981a18 */
[----:B------:R-:W-:Y:S01]  /*3900*/  IADD3 R6, P3, PT, R8, R133, RZ ;  /* 0x0000008508067210 */ /* 0x000fe20007f7e0ff */
[----:B------:R1:W-:Y:S01]  /*3910*/  LDGSTS.E.BYPASS.LTC128B.128 [R217+0x8000], desc[UR24][R204.64+0x80] ;  /* 0x08000080ccd97fae */ /* 0x0003e2000b981a18 */
[----:B------:R-:W-:Y:S02]  /*3920*/  LEA.HI.X R9, R13, R205, R10, 0x1, P1 ;  /* 0x000000cd0d097211 */ /* 0x000fe400008f0c0a */
[----:B------:R-:W-:-:S03]  /*3930*/  IADD3 R14, P1, PT, R6, R133, RZ ;  /* 0x00000085060e7210 */ /* 0x000fc60007f3e0ff */
[--C-:B------:R-:W-:Y:S01]  /*3940*/  IMAD.X R7, R9, 0x1, R132.reuse, P3 ;  /* 0x0000000109077824 */ /* 0x100fe200018e0684 */
[-C--:B------:R-:W-:Y:S01]  /*3950*/  IADD3 R12, P3, PT, R14, R133.reuse, RZ ;  /* 0x000000850e0c7210 */ /* 0x080fe20007f7e0ff */
[----:B------:R1:W-:Y:S02]  /*3960*/  LDGSTS.E.BYPASS.LTC128B.128 [R217+0x4800], desc[UR24][R8.64] ;  /* 0x0480000008d97fae */ /* 0x0003e4000b981a18 */
[--C-:B------:R-:W-:Y:S01]  /*3970*/  IMAD.X R15, R7, 0x1, R132.reuse, P1 ;  /* 0x00000001070f7824 */ /* 0x100fe200008e0684 */
[-C--:B------:R-:W-:Y:S01]  /*3980*/  IADD3 R10, P1, PT, R12, R133.reuse, RZ ;  /* 0x000000850c0a7210 */ /* 0x080fe20007f3e0ff */
[----:B------:R1:W-:Y:S02]  /*3990*/  LDGSTS.E.BYPASS.LTC128B.128 [R217+0x8800], desc[UR24][R8.64+0x80] ;  /* 0x0880008008d97fae */ /* 0x0003e4000b981a18 */
[--C-:B------:R-:W-:Y:S01]  /*39a0*/  IMAD.X R13, R15, 0x1, R132.reuse, P3 ;  /* 0x000000010f0d7824 */ /* 0x100fe200018e0684 */
[-C--:B------:R-:W-:Y:S01]  /*39b0*/  IADD3 R16, P3, PT, R10, R133.reuse, RZ ;  /* 0x000000850a107210 */ /* 0x080fe20007f7e0ff */
[----:B------:R1:W-:Y:S02]  /*39c0*/  LDGSTS.E.BYPASS.LTC128B.128 [R217+0x5000], desc[UR24][R6.64] ;  /* 0x0500000006d97fae */ /* 0x0003e4000b981a18 */
[--C-:B------:R-:W-:Y:S01]  /*39d0*/  IMAD.X R11, R13, 0x1, R132.reuse, P1 ;  /* 0x000000010d0b7824 */ /* 0x100fe200008e0684 */
[----:B------:R-:W-:Y:S01]  /*39e0*/  IADD3 R18, P1, PT, R16, R133, RZ ;  /* 0x0000008510127210 */ /* 0x000fe20007f3e0ff */
[----:B------:R1:W-:Y:S02]  /*39f0*/  LDGSTS.E.BYPASS.LTC128B.128 [R217+0x9000], desc[UR24][R6.64+0x80] ;  /* 0x0900008006d97fae */ /* 0x0003e4000b981a18 */
[----:B------:R-:W-:-:S02]  /*3a00*/  IMAD.X R17, R11, 0x1, R132, P3 ;  /* 0x000000010b117824 */ /* 0x000fc400018e0684 */
[----:B------:R1:W-:Y:S02]  /*3a10*/  LDGSTS.E.BYPASS.LTC128B.128 [R217+0x5800], desc[UR24][R14.64] ;  /* 0x058000000ed97fae */ /* 0x0003e4000b981a18 */
[----:B------:R-:W-:Y:S02]  /*3a20*/  IMAD.X R19, R17, 0x1, R132, P1 ;  /* 0x0000000111137824 */ /* 0x000fe400008e0684 */
[----:B------:R1:W-:Y:S04]  /*3a30*/  LDGSTS.E.BYPASS.LTC128B.128 [R217+0x9800], desc[UR24][R14.64+0x80] ;  /* 0x098000800ed97fae */ /* 0x0003e8000b981a18 */
        /* <DEDUP_REMOVED lines=8> */
[----:B------:R-:W0:Y:S02]  /*3ac0*/  LDGDEPBAR ;  /* 0x00000000000079af */ /* 0x000e240000000000 */
.L_x_1888:
[----:B------:R-:W-:Y:S01]  /*3ad0*/  FMNMX3.FTZ R4, R5, R73, R75, !PT ;  /* 0x0000004905047276 */ /* 0x000fe2000781004b */
[----:B------:R-:W2:Y:S01]  /*3ae0*/  LDCU UR4, c[0x0][0x45c] ;  /* 0x00008b80ff0477ac */ /* 0x000ea20008000800 */
[----:B-1----:R-:W-:Y:S02]  /*3af0*/  FMNMX3.FTZ R7, R62, R80, R72, !PT ;  /* 0x000000503e077276 */ /* 0x002fe40007810048 */
        /* <DEDUP_REMOVED lines=28> */
[----:B------:R-:W-:Y:S02]  /*3cc0*/  FMNMX.FTZ R8, R144, R9, !PT ;  /* 0x0000000990087209 */ /* 0x000fe40007810000 */
[----:B------:R-:W-:Y:S02]  /*3cd0*/  FMNMX.FTZ R6, R138, R7, !PT ;  /* 0x000000078a067209 */ /* 0x000fe40007810000 */
[----:B------:R-:W-:Y:S01]  /*3ce0*/  LOP3.LUT R200, R3, 0x200, R130, 0xf8, !PT ;  /* 0x0000020003c87812 */ /* 0x000fe200078ef882 */
[----:B------:R-:W1:Y:S03]  /*3cf0*/  SHFL.BFLY PT, R9, R8, 0x2, 0x1f ;  /* 0x0c401f0008097f89 */ /* 0x000e6600000e0000 */
[----:B------:R-:W-:Y:S01]  /*3d00*/  LEA R200, R200, UR5, 0x1 ;  /* 0x00000005c8c87c11 */ /* 0x000fe2000f8e08ff */
[----:B------:R-:W3:Y:S03]  /*3d10*/  SHFL.BFLY PT, R7, R6, 0x2, 0x1f ;  /* 0x0c401f0006077f89 */ /* 0x000ee600000e0000 */
[-C--:B------:R-:W-:Y:S01]  /*3d20*/  IADD3 R133, PT, PT, R131, R200.reuse, RZ ;  /* 0x000000c883857210 */ /* 0x080fe20007ffe0ff */
[----:B------:R-:W-:Y:S01]  /*3d30*/  LDSM.16.MT88.4 R100, [R200+0x10000] ;  /* 0x01000000c864783b */ /* 0x000fe20000004200 */
[----:B------:R-:W-:-:S02]  /*3d40*/  IADD3 R143, PT, PT, R0, R200, RZ ;  /* 0x000000c8008f7210 */ /* 0x000fc40007ffe0ff */
[----:B------:R-:W-:Y:S01]  /*3d50*/  IADD3 R0, PT, PT, R0, R133, RZ ;  /* 0x0000008500007210 */ /* 0x000fe20007ffe0ff */
[----:B------:R-:W-:Y:S04]  /*3d60*/  LDSM.16.MT88.4 R68, [R200+0xc000] ;  /* 0x00c00000c844783b */ /* 0x000fe80000004200 */
[----:B------:R-:W-:Y:S04]  /*3d70*/  LDSM.16.MT88.4 R84, [R133+0xc000] ;  /* 0x00c000008554783b */ /* 0x000fe80000004200 */
[----:B------:R-:W-:Y:S01]  /*3d80*/  LDSM.16.MT88.4 R92, [R0+0xc000] ;  /* 0x00c00000005c783b */ /* 0x000fe20000004200 */
[----:B-1----:R-:W-:-:S03]  /*3d90*/  FMNMX.FTZ R9, R8, R9, !PT ;  /* 0x0000000908097209 */ /* 0x002fc60007810000 */
[----:B------:R-:W-:Y:S01]  /*3da0*/  LDSM.16.MT88.4 R108, [R143+0x10000] ;  /* 0x010000008f6c783b */ /* 0x000fe20000004200 */
[----:B---3--:R-:W-:-:S03]  /*3db0*/  FMNMX.FTZ R7, R6, R7, !PT ;  /* 0x0000000706077209 */ /* 0x008fc60007810000 */
[----:B------:R-:W1:Y:S04]  /*3dc0*/  SHFL.BFLY PT, R132, R9, 0x1, 0x1f ;  /* 0x0c201f0009847f89 */ /* 0x000e6800000e0000 */
[----:B------:R-:W3:Y:S04]  /*3dd0*/  SHFL.BFLY PT, R4, R7, 0x1, 0x1f ;  /* 0x0c201f0007047f89 */ /* 0x000ee800000e0000 */
[----:B------:R-:W-:Y:S04]  /*3de0*/  LDSM.16.MT88.4 R116, [R133+0x10000] ;  /* 0x010000008574783b */ /* 0x000fe80000004200 */
[----:B------:R-:W-:Y:S04]  /*3df0*/  LDSM.16.MT88.4 R32, [R200+0xc800] ;  /* 0x00c80000c820783b */ /* 0x000fe80000004200 */
[----:B------:R-:W-:Y:S04]  /*3e00*/  LDSM.16.MT88.4 R16, [R143+0x10800] ;  /* 0x010800008f10783b */ /* 0x000fe80000004200 */
[----:B------:R-:W-:Y:S01]  /*3e10*/  LDSM.16.MT88.4 R28, [R143+0xc800] ;  /* 0x00c800008f1c783b */ /* 0x000fe20000004200 */
[----:B-1----:R-:W-:-:S03]  /*3e20*/  FMNMX.FTZ R132, R9, R132, !PT ;  /* 0x0000008409847209 */ /* 0x002fc60007810000 */
[----:B------:R-:W-:Y:S01]  /*3e30*/  LDSM.16.MT88.4 R24, [R133+0xc800] ;  /* 0x00c800008518783b */ /* 0x000fe20000004200 */
[----:B---3--:R-:W-:Y:S01]  /*3e40*/  FMNMX.FTZ R3, R7, R4, !PT ;  /* 0x0000000407037209 */ /* 0x008fe20007810000 */
[C---:B--2---:R-:W-:Y:S01]  /*3e50*/  FMUL.FTZ R146, R132.reuse, UR4 ;  /* 0x0000000484927c20 */ /* 0x044fe20008410000 */
[----:B------:R-:W-:Y:S01]  /*3e60*/  FSETP.NEU.FTZ.AND P1, PT, R132, -INF , PT ;  /* 0xff8000008400780b */ /* 0x000fe20003f3d000 */
[----:B------:R-:W-:Y:S02]  /*3e70*/  LDSM.16.MT88.4 R8, [R200+0x10800] ;  /* 0x01080000c808783b */ /* 0x000fe40000004200 */
[C---:B------:R-:W-:Y:S01]  /*3e80*/  FMUL.FTZ R141, R3.reuse, UR4 ;  /* 0x00000004038d7c20 */ /* 0x040fe20008410000 */
[----:B------:R-:W-:Y:S01]  /*3e90*/  FSEL R146, R146, RZ, P1 ;  /* 0x000000ff92927208 */ /* 0x000fe20000800000 */
[----:B------:R-:W-:Y:S01]  /*3ea0*/  LDSM.16.MT88.4 R20, [R0+0xc800] ;  /* 0x00c800000014783b */ /* 0x000fe20000004200 */
[----:B------:R-:W-:-:S03]  /*3eb0*/  FSETP.NEU.FTZ.AND P1, PT, R3, -INF , PT ;  /* 0xff8000000300780b */ /* 0x000fc60003f3d000 */
[--C-:B------:R-:W-:Y:S01]  /*3ec0*/  FFMA.FTZ R66, R77, UR4, -R146.reuse ;  /* 0x000000044d427c23 */ /* 0x100fe20008010892 */
[----:B------:R-:W-:Y:S01]  /*3ed0*/  FSEL R141, R141, RZ, P1 ;  /* 0x000000ff8d8d7208 */ /* 0x000fe20000800000 */
[--C-:B------:R-:W-:Y:S01]  /*3ee0*/  FFMA.FTZ R137, R5, UR4, -R146.reuse ;  /* 0x0000000405897c23 */ /* 0x100fe20008010892 */
[----:B------:R-:W1:Y:S01]  /*3ef0*/  LDSM.16.MT88.4 R76, [R143+0xc000] ;  /* 0x00c000008f4c783b */ /* 0x000e620000004200 */
[--C-:B------:R-:W-:Y:S01]  /*3f00*/  FFMA.FTZ R136, R73, UR4, -R146.reuse ;  /* 0x0000000449887c23 */ /* 0x100fe20008010892 */
[--C-:B------:R-:W-:Y:S01]  /*3f10*/  FFMA.FTZ R67, R75, UR4, -R146.reuse ;  /* 0x000000044b437c23 */ /* 0x100fe20008010892 */
[--C-:B------:R-:W-:Y:S01]  /*3f20*/  FFMA.FTZ R135, R62, UR4, -R141.reuse ;  /* 0x000000043e877c23 */ /* 0x100fe2000801088d */
[----:B------:R-:W2:Y:S01]  /*3f30*/  LDSM.16.MT88.4 R4, [R0+0x10000] ;  /* 0x010000000004783b */ /* 0x000ea20000004200 */
        /* <DEDUP_REMOVED lines=8> */
[--C-:B------:R-:W-:Y:S01]  /*3fc0*/  FFMA.FTZ R61, R58, UR4, -R141.reuse ;  /* 0x000000043a3d7c23 */ /* 0x100fe2000801088d */
        /* <DEDUP_REMOVED lines=20> */
[----:B----4-:R-:W-:Y:S01]  /*4110*/  F2FP.F16.F32.PACK_AB R122, R66, R67 ;  /* 0x00000043427a723e */ /* 0x010fe200000000ff */
[--C-:B------:R-:W-:Y:S01]  /*4120*/  FFMA.FTZ R170, R170, UR4, -R141.reuse ;  /* 0x00000004aaaa7c23 */ /* 0x100fe2000801088d */
[----:B------:R-:W4:Y:S01]  /*4130*/  MUFU.EX2 R64, R64 ;  /* 0x0000004000407308 */ /* 0x000f220000000800 */
[--C-:B------:R-:W-:Y:S01]  /*4140*/  FFMA.FTZ R156, R156, UR4, -R141.reuse ;  /* 0x000000049c9c7c23 */ /* 0x100fe2000801088d */
[--C-:B------:R-:W-:Y:S01]  /*4150*/  FFMA.FTZ R155, R155, UR4, -R146.reuse ;  /* 0x000000049b9b7c23 */ /* 0x100fe20008010892 */
[----:B------:R-:W-:Y:S01]  /*4160*/  FFMA.FTZ R150, R150, UR4, -R141 ;  /* 0x0000000496967c23 */ /* 0x000fe2000801088d */
[----:B------:R5:W-:Y:S01]  /*4170*/  MUFU.EX2 R63, R57 ;  /* 0x00000039003f7308 */ /* 0x000be20000000800 */
[----:B------:R-:W-:Y:S01]  /*4180*/  FFMA.FTZ R221, R144, UR4, -R146 ;  /* 0x0000000490dd7c23 */ /* 0x000fe20008010892 */
[----:B---3--:R-:W-:Y:S01]  /*4190*/  F2FP.F16.F32.PACK_AB R121, R134, R135 ;  /* 0x000000878679723e */ /* 0x008fe200000000ff */
[----:B------:R-:W-:Y:S01]  /*41a0*/  FADD.FTZ R136, R137, R136 ;  /* 0x0000008889887221 */ /* 0x000fe20000010000 */
[----:B------:R-:W3:Y:S01]  /*41b0*/  MUFU.EX2 R62, R62 ;  /* 0x0000003e003e7308 */ /* 0x000ee20000000800 */
[----:B------:R-:W-:-:S02]  /*41c0*/  FADD.FTZ R134, R135, R134 ;  /* 0x0000008687867221 */ /* 0x000fc40000010000 */
[----:B------:R-:W-:Y:S01]  /*41d0*/  FADD.FTZ R67, R67, R136 ;  /* 0x0000008843437221 */ /* 0x000fe20000010000 */
[----:B------:R-:W-:Y:S01]  /*41e0*/  MUFU.EX2 R59, R13 ;  /* 0x0000000d003b7308 */ /* 0x000fe20000000800 */
[----:B----4-:R-:W-:Y:S01]  /*41f0*/  F2FP.F16.F32.PACK_AB R123, R64, R65 ;  /* 0x00000041407b723e */ /* 0x010fe200000000ff */
[----:B------:R-:W-:Y:S02]  /*4200*/  FADD.FTZ R65, R65, R134 ;  /* 0x0000008641417221 */ /* 0x000fe40000010000 */
[----:B------:R4:W-:Y:S01]  /*4210*/  MUFU.EX2 R58, R12 ;  /* 0x0000000c003a7308 */ /* 0x0009e20000000800 */
[----:B------:R-:W-:Y:S01]  /*4220*/  FADD.FTZ R66, R66, R67 ;  /* 0x0000004342427221 */ /* 0x000fe20000010000 */
[--C-:B-----5:R-:W-:Y:S01]  /*4230*/  FFMA.FTZ R57, R56, UR4, -R141.reuse ;  /* 0x0000000438397c23 */ /* 0x120fe2000801088d */
[----:B------:R-:W-:Y:S01]  /*4240*/  FFMA.FTZ R56, R124, UR4, -R141 ;  /* 0x000000047c387c23 */ /* 0x000fe2000801088d */
[----:B------:R-:W-:Y:S01]  /*4250*/  MUFU.EX2 R61, R61 ;  /* 0x0000003d003d7308 */ /* 0x000fe20000000800 */
[----:B------:R-:W-:Y:S01]  /*4260*/  HMMA.16816.F32 R96, R120, R100, RZ ;  /* 0x000000647860723c */ /* 0x000fe200000018ff */
[----:B------:R-:W-:-:S02]  /*4270*/  FADD.FTZ R64, R64, R65 ;  /* 0x0000004140407221 */ /* 0x000fc40000010000 */
[----:B------:R-:W5:Y:S04]  /*4280*/  MUFU.EX2 R60, R60 ;  /* 0x0000003c003c7308 */ /* 0x000f680000000800 */
[----:B------:R-:W-:Y:S01]  /*4290*/  MUFU.EX2 R57, R57 ;  /* 0x0000003900397308 */ /* 0x000fe20000000800 */
[C---:B------:R-:W-:Y:S01]  /*42a0*/  HMMA.16816.F32 R100, R120.reuse, R102, RZ ;  /* 0x000000667864723c */ /* 0x040fe200000018ff */
[----:B----4-:R-:W4:Y:S02]  /*42b0*/  LDSM.16.MT88.4 R12, [R133+0x10800] ;  /* 0x01080000850c783b */ /* 0x010f240000004200 */
[----:B------:R-:W5:Y:S04]  /*42c0*/  MUFU.EX2 R56, R56 ;  /* 0x0000003800387308 */ /* 0x000f680000000800 */
[----:B------:R-:W-:Y:S01]  /*42d0*/  MUFU.EX2 R54, R54 ;  /* 0x0000003600367308 */ /* 0x000fe20000000800 */
[C---:B------:R-:W-:Y:S03]  /*42e0*/  HMMA.16816.F32 R128, R120.reuse, R68, RZ ;  /* 0x000000447880723c */ /* 0x040fe600000018ff */
[----:B------:R-:W-:Y:S04]  /*42f0*/  MUFU.EX2 R51, R51 ;  /* 0x0000003300337308 */ /* 0x000fe80000000800 */
[----:B------:R-:W-:Y:S01]  /*4300*/  MUFU.EX2 R50, R50 ;  /* 0x0000003200327308 */ /* 0x000fe20000000800 */
[C---:B-1----:R-:W-:Y:S03]  /*4310*/  HMMA.16816.F32 R72, R120.reuse, R76, RZ ;  /* 0x0000004c7848723c */ /* 0x042fe600000018ff */
        /* <DEDUP_REMOVED lines=12> */
[----:B------:R-:W-:Y:S05]  /*43e0*/  MUFU.EX2 R221, R221 ;  /* 0x000000dd00dd7308 */ /* 0x000fea0000000800 */
[C---:B------:R-:W-:Y:S08]  /*43f0*/  HMMA.16816.F32 R68, R120.reuse, R70, RZ ;  /* 0x000000467844723c */ /* 0x040ff000000018ff */
[C---:B------:R-:W-:Y:S08]  /*4400*/  HMMA.16816.F32 R76, R120.reuse, R78, RZ ;  /* 0x0000004e784c723c */ /* 0x040ff000000018ff */
[C---:B------:R-:W-:Y:S08]  /*4410*/  HMMA.16816.F32 R84, R120.reuse, R86, RZ ;  /* 0x000000567854723c */ /* 0x040ff000000018ff */
[C---:B------:R-:W-:Y:S08]  /*4420*/  HMMA.16816.F32 R92, R120.reuse, R94, RZ ;  /* 0x0000005e785c723c */ /* 0x040ff000000018ff */
[C---:B------:R-:W-:Y:S08]  /*4430*/  HMMA.16816.F32 R108, R120.reuse, R110, RZ ;  /* 0x0000006e786c723c */ /* 0x040ff000000018ff */
[C---:B------:R-:W-:Y:S08]  /*4440*/  HMMA.16816.F32 R116, R120.reuse, R118, RZ ;  /* 0x000000767874723c */ /* 0x040ff000000018ff */
[----:B--2---:R-:W-:Y:S01]  /*4450*/  HMMA.16816.F32 R124, R120, R4, RZ ;  /* 0x00000004787c723c */ /* 0x004fe200000018ff */
[----:B---3--:R-:W-:Y:S01]  /*4460*/  F2FP.F16.F32.PACK_AB R4, R62, R63 ;  /* 0x0000003f3e04723e */ /* 0x008fe200000000ff */
[----:B------:R-:W-:Y:S01]  /*4470*/  FADD.FTZ R63, R63, R66 ;  /* 0x000000423f3f7221 */ /* 0x000fe20000010000 */
[----:B-----5:R-:W-:Y:S01]  /*4480*/  F2FP.F16.F32.PACK_AB R5, R60, R61 ;  /* 0x0000003d3c05723e */ /* 0x020fe200000000ff */
[----:B------:R-:W-:-:S02]  /*4490*/  FADD.FTZ R61, R61, R64 ;  /* 0x000000403d3d7221 */ /* 0x000fc40000010000 */
[----:B------:R-:W-:Y:S02]  /*44a0*/  FADD.FTZ R62, R62, R63 ;  /* 0x0000003f3e3e7221 */ /* 0x000fe40000010000 */
[----:B------:R-:W-:Y:S01]  /*44b0*/  HMMA.16816.F32 R120, R120, R6, RZ ;  /* 0x000000067878723c */ /* 0x000fe200000018ff */
[----:B------:R-:W-:Y:S01]  /*44c0*/  F2FP.F16.F32.PACK_AB R6, R58, R59 ;  /* 0x0000003b3a06723e */ /* 0x000fe200000000ff */
[----:B------:R-:W-:Y:S01]  /*44d0*/  FADD.FTZ R60, R60, R61 ;  /* 0x0000003d3c3c7221 */ /* 0x000fe20000010000 */
[----:B------:R-:W-:Y:S01]  /*44e0*/  F2FP.F16.F32.PACK_AB R7, R56, R57 ;  /* 0x000000393807723e */ /* 0x000fe200000000ff */
[----:B------:R-:W-:Y:S02]  /*44f0*/  FADD.FTZ R59, R59, R62 ;  /* 0x0000003e3b3b7221 */ /* 0x000fe40000010000 */
[----:B------:R-:W-:Y:S02]  /*4500*/  FADD.FTZ R57, R57, R60 ;  /* 0x0000003c39397221 */ /* 0x000fe40000010000 */
[----:B------:R-:W-:-:S02]  /*4510*/  FADD.FTZ R58, R58, R59 ;  /* 0x0000003b3a3a7221 */ /* 0x000fc40000010000 */
[----:B------:R-:W-:Y:S01]  /*4520*/  HMMA.16816.F32 R96, R4, R8, R96 ;  /* 0x000000080460723c */ /* 0x000fe20000001860 */
[----:B------:R-:W-:-:S07]  /*4530*/  FADD.FTZ R56, R56, R57 ;  /* 0x0000003938387221 */ /* 0x000fce0000010000 */
        /* <DEDUP_REMOVED lines=8> */
[C---:B------:R-:W-:Y:S01]  /*45c0*/  HMMA.16816.F32 R104, R4.reuse, R16, R104 ;  /* 0x000000100468723c */ /* 0x040fe20000001868 */
[--C-:B------:R-:W-:Y:S01]  /*45d0*/  FFMA.FTZ R16, R53, UR4, -R146.reuse ;  /* 0x0000000435107c23 */ /* 0x100fe20008010892 */
[--C-:B------:R-:W-:Y:S01]  /*45e0*/  FFMA.FTZ R53, R174, UR4, -R141.reuse ;  /* 0x00000004ae357c23 */ /* 0x100fe2000801088d */
[--C-:B------:R-:W-:Y:S01]  /*45f0*/  FFMA.FTZ R174, R40, UR4, -R141.reuse ;  /* 0x0000000428ae7c23 */ /* 0x100fe2000801088d */
[--C-:B------:R-:W-:Y:S01]  /*4600*/  FFMA.FTZ R40, R164, UR4, -R141.reuse ;  /* 0x00000004a4287c23 */ /* 0x100fe2000801088d */
[----:B------:R4:W5:Y:S01]  /*4610*/  MUFU.EX2 R55, R16 ;  /* 0x0000001000377308 */ /* 0x0009620000000800 */
[--C-:B------:R-:W-:Y:S01]  /*4620*/  FFMA.FTZ R164, R173, UR4, -R146.reuse ;  /* 0x00000004ada47c23 */ /* 0x100fe20008010892 */
[----:B------:R-:W-:Y:S01]  /*4630*/  FFMA.FTZ R173, R168, UR4, -R141 ;  /* 0x00000004a8ad7c23 */ /* 0x000fe2000801088d */
[C---:B-1----:R-:W-:Y:S01]  /*4640*/  HMMA.16816.F32 R124, R4.reuse, R8, R124 ;  /* 0x00000008047c723c */ /* 0x042fe2000000187c */
[----:B------:R-:W1:Y:S04]  /*4650*/  MUFU.EX2 R53, R53 ;  /* 0x0000003500357308 */ /* 0x000e680000000800 */
[----:B------:R2:W-:Y:S03]  /*4660*/  MUFU.EX2 R44, R174 ;  /* 0x000000ae002c7308 */ /* 0x0005e60000000800 */
[C---:B------:R-:W-:Y:S01]  /*4670*/  HMMA.16816.F32 R120, R4.reuse, R10, R120 ;  /* 0x0000000a0478723c */ /* 0x040fe20000001878 */
[----:B------:R-:W3:Y:S01]  /*4680*/  LDSM.16.MT88.4 R8, [R133+0x11000] ;  /* 0x011000008508783b */ /* 0x000ee20000004200 */
[----:B------:R-:W-:Y:S04]  /*4690*/  MUFU.EX2 R40, R40 ;  /* 0x0000002800287308 */ /* 0x000fe80000000800 */
[----:B------:R-:W-:Y:S02]  /*46a0*/  MUFU.EX2 R164, R164 ;  /* 0x000000a400a47308 */ /* 0x000fe40000000800 */
[----:B------:R-:W-:Y:S01]  /*46b0*/  HMMA.16816.F32 R108, R4, R18, R108 ;  /* 0x00000012046c723c */ /* 0x000fe2000000186c */
[----:B----4-:R-:W4:Y:S01]  /*46c0*/  LDSM.16.MT88.4 R16, [R200+0x11000] ;  /* 0x01100000c810783b */ /* 0x010f220000004200 */
[----:B------:R-:W-:Y:S01]  /*46d0*/  MUFU.EX2 R173, R173 ;  /* 0x000000ad00ad7308 */ /* 0x000fe20000000800 */
[----:B--2---:R-:W-:-:S05]  /*46e0*/  FFMA.FTZ R174, R159, UR4, -R146 ;  /* 0x000000049fae7c23 */ /* 0x004fca0008010892 */
[C---:B------:R-:W-:Y:S08]  /*46f0*/  HMMA.16816.F32 R72, R4.reuse, R28, R72 ;  /* 0x0000001c0448723c */ /* 0x040ff00000001848 */
[C---:B------:R-:W-:Y:S01]  /*4700*/  HMMA.16816.F32 R76, R4.reuse, R30, R76 ;  /* 0x0000001e044c723c */ /* 0x040fe2000000184c */
[----:B------:R-:W2:Y:S07]  /*4710*/  LDSM.16.MT88.4 R28, [R143+0xd000] ;  /* 0x00d000008f1c783b */ /* 0x000eae0000004200 */
[C---:B------:R-:W-:Y:S08]  /*4720*/  HMMA.16816.F32 R80, R4.reuse, R24, R80 ;  /* 0x000000180450723c */ /* 0x040ff00000001850 */
[C---:B------:R-:W-:Y:S01]  /*4730*/  HMMA.16816.F32 R84, R4.reuse, R26, R84 ;  /* 0x0000001a0454723c */ /* 0x040fe20000001854 */
[----:B------:R-:W2:Y:S07]  /*4740*/  LDSM.16.MT88.4 R24, [R133+0xd000] ;  /* 0x00d000008518783b */ /* 0x000eae0000004200 */
[C---:B------:R-:W-:Y:S08]  /*4750*/  HMMA.16816.F32 R88, R4.reuse, R20, R88 ;  /* 0x000000140458723c */ /* 0x040ff00000001858 */
[----:B------:R-:W-:Y:S01]  /*4760*/  HMMA.16816.F32 R92, R4, R22, R92 ;  /* 0x00000016045c723c */ /* 0x000fe2000000185c */
[----:B-----5:R-:W-:Y:S01]  /*4770*/  F2FP.F16.F32.PACK_AB R4, R54, R55 ;  /* 0x000000373604723e */ /* 0x020fe200000000ff */
[----:B------:R-:W5:Y:S01]  /*4780*/  LDSM.16.MT88.4 R20, [R0+0xd000] ;  /* 0x00d000000014783b */ /* 0x000f620000004200 */
[----:B-1----:R-:W-:Y:S01]  /*4790*/  F2FP.F16.F32.PACK_AB R5, R52, R53 ;  /* 0x000000353405723e */ /* 0x002fe200000000ff */
[----:B------:R-:W-:Y:S01]  /*47a0*/  FADD.FTZ R55, R55, R58 ;  /* 0x0000003a37377221 */ /* 0x000fe20000010000 */
[----:B------:R-:W-:Y:S01]  /*47b0*/  F2FP.F16.F32.PACK_AB R6, R50, R51 ;  /* 0x000000333206723e */ /* 0x000fe200000000ff */
[----:B------:R-:W-:Y:S01]  /*47c0*/  FADD.FTZ R53, R53, R56 ;  /* 0x0000003835357221 */ /* 0x000fe20000010000 */
[----:B------:R-:W-:Y:S01]  /*47d0*/  F2FP.F16.F32.PACK_AB R7, R48, R49 ;  /* 0x000000313007723e */ /* 0x000fe200000000ff */
[----:B------:R-:W-:-:S02]  /*47e0*/  FADD.FTZ R54, R54, R55 ;  /* 0x0000003736367221 */ /* 0x000fc40000010000 */
[----:B------:R-:W-:Y:S02]  /*47f0*/  FADD.FTZ R52, R52, R53 ;  /* 0x0000003534347221 */ /* 0x000fe40000010000 */
[----:B------:R-:W-:Y:S02]  /*4800*/  FADD.FTZ R51, R51, R54 ;  /* 0x0000003633337221 */ /* 0x000fe40000010000 */
[C---:B------:R-:W-:Y:S01]  /*4810*/  HMMA.16816.F32 R104, R4.reuse, R12, R104 ;  /* 0x0000000c0468723c */ /* 0x040fe20000001868 */
[----:B------:R-:W-:Y:S01]  /*4820*/  FFMA.FTZ R12, R45, UR4, -R146 ;  /* 0x000000042d0c7c23 */ /* 0x000fe20008010892 */
[----:B------:R-:W-:Y:S01]  /*4830*/  FFMA.FTZ R45, R42, UR4, -R141 ;  /* 0x000000042a2d7c23 */ /* 0x000fe2000801088d */
[----:B------:R-:W-:Y:S01]  /*4840*/  FADD.FTZ R49, R49, R52 ;  /* 0x0000003431317221 */ /* 0x000fe20000010000 */
[----:B------:R-:W-:Y:S01]  /*4850*/  MUFU.EX2 R42, R175 ;  /* 0x000000af002a7308 */ /* 0x000fe20000000800 */
[----:B------:R-:W-:Y:S02]  /*4860*/  FADD.FTZ R50, R50, R51 ;  /* 0x0000003332327221 */ /* 0x000fe40000010000 */
[----:B------:R-:W-:Y:S01]  /*4870*/  FADD.FTZ R48, R48, R49 ;  /* 0x0000003130307221 */ /* 0x000fe20000010000 */
[C---:B---3--:R-:W-:Y:S01]  /*4880*/  HMMA.16816.F32 R128, R4.reuse, R32, R128 ;  /* 0x000000200480723c */ /* 0x048fe20000001880 */
[----:B------:R1:W3:Y:S04]  /*4890*/  MUFU.EX2 R47, R12 ;  /* 0x0000000c002f7308 */ /* 0x0002e80000000800 */
[----:B------:R-:W3:Y:S03]  /*48a0*/  MUFU.EX2 R45, R45 ;  /* 0x0000002d002d7308 */ /* 0x000ee60000000800 */
[C---:B------:R-:W-:Y:S01]  /*48b0*/  HMMA.16816.F32 R68, R4.reuse, R34, R68 ;  /* 0x000000220444723c */ /* 0x040fe20000001844 */
[----:B------:R-:W3:Y:S07]  /*48c0*/  LDSM.16.MT88.4 R32, [R200+0xd800] ;  /* 0x00d80000c820783b */ /* 0x000eee0000004200 */
[C---:B------:R-:W-:Y:S01]  /*48d0*/  HMMA.16816.F32 R108, R4.reuse, R14, R108 ;  /* 0x0000000e046c723c */ /* 0x040fe2000000186c */
[----:B-1----:R-:W1:Y:S07]  /*48e0*/  LDSM.16.MT88.4 R12, [R143+0x11800] ;  /* 0x011800008f0c783b */ /* 0x002e6e0000004200 */
[C---:B------:R-:W-:Y:S08]  /*48f0*/  HMMA.16816.F32 R112, R4.reuse, R8, R112 ;  /* 0x000000080470723c */ /* 0x040ff00000001870 */
        /* <DEDUP_REMOVED lines=8> */
[C---:B------:R-:W-:Y:S08]  /*4980*/  HMMA.16816.F32 R80, R4.reuse, R24, R80 ;  /* 0x000000180450723c */ /* 0x040ff00000001850 */
[C---:B------:R-:W-:Y:S01]  /*4990*/  HMMA.16816.F32 R84, R4.reuse, R26, R84 ;  /* 0x0000001a0454723c */ /* 0x040fe20000001854 */
[----:B------:R-:W2:Y:S07]  /*49a0*/  LDSM.16.MT88.4 R24, [R133+0xd800] ;  /* 0x00d800008518783b */ /* 0x000eae0000004200 */
[C---:B-----5:R-:W-:Y:S08]  /*49b0*/  HMMA.16816.F32 R88, R4.reuse, R20, R88 ;  /* 0x000000140458723c */ /* 0x060ff00000001858 */
[C---:B------:R-:W-:Y:S01]  /*49c0*/  HMMA.16816.F32 R92, R4.reuse, R22, R92 ;  /* 0x00000016045c723c */ /* 0x040fe2000000185c */
[----:B------:R-:W5:Y:S07]  /*49d0*/  LDSM.16.MT88.4 R20, [R0+0xd800] ;  /* 0x00d800000014783b */ /* 0x000f6e0000004200 */
[C---:B------:R-:W-:Y:S08]  /*49e0*/  HMMA.16816.F32 R124, R4.reuse, R36, R124 ;  /* 0x00000024047c723c */ /* 0x040ff0000000187c */
[----:B------:R-:W-:Y:S01]  /*49f0*/  HMMA.16816.F32 R120, R4, R38, R120 ;  /* 0x000000260478723c */ /* 0x000fe20000001878 */
[----:B---3--:R-:W-:Y:S01]  /*4a00*/  F2FP.F16.F32.PACK_AB R4, R46, R47 ;  /* 0x0000002f2e04723e */ /* 0x008fe200000000ff */
        /* <DEDUP_REMOVED lines=9> */
[----:B------:R-:W-:Y:S02]  /*4aa0*/  HMMA.16816.F32 R128, R4, R32, R128 ;  /* 0x000000200480723c */ /* 0x000fe40000001880 */
[----:B------:R-:W-:-:S06]  /*4ab0*/  FADD.FTZ R42, R42, R43 ;  /* 0x0000002b2a2a7221 */ /* 0x000fcc0000010000 */
[C---:B------:R-:W-:Y:S01]  /*4ac0*/  HMMA.16816.F32 R68, R4.reuse, R34, R68 ;  /* 0x000000220444723c */ /* 0x040fe20000001844 */
[----:B------:R-:W3:Y:S07]  /*4ad0*/  LDSM.16.MT88.4 R32, [R0+0x11800] ;  /* 0x011800000020783b */ /* 0x000eee0000004200 */
[----:B-1----:R-:W-:Y:S01]  /*4ae0*/  HMMA.16816.F32 R104, R4, R12, R104 ;  /* 0x0000000c0468723c */ /* 0x002fe20000001868 */
[--C-:B------:R-:W-:Y:S01]  /*4af0*/  FFMA.FTZ R12, R171, UR4, -R146.reuse ;  /* 0x00000004ab0c7c23 */ /* 0x100fe20008010892 */
[----:B------:R-:W-:Y:S01]  /*4b00*/  FFMA.FTZ R171, R172, UR4, -R141 ;  /* 0x00000004acab7c23 */ /* 0x000fe2000801088d */
[----:B------:R-:W-:-:S05]  /*4b10*/  FFMA.FTZ R172, R163, UR4, -R146 ;  /* 0x00000004a3ac7c23 */ /* 0x000fca0008010892 */
[C---:B------:R-:W-:Y:S01]  /*4b20*/  HMMA.16816.F32 R112, R4.reuse, R8, R112 ;  /* 0x000000080470723c */ /* 0x040fe20000001870 */
[----:B------:R-:W-:Y:S01]  /*4b30*/  FFMA.FTZ R9, R169, UR4, -R146 ;  /* 0x00000004a9097c23 */ /* 0x000fe20008010892 */
[----:B------:R-:W-:Y:S01]  /*4b40*/  FFMA.FTZ R8, R166, UR4, -R141 ;  /* 0x00000004a6087c23 */ /* 0x000fe2000801088d */
[----:B------:R1:W-:Y:S04]  /*4b50*/  MUFU.EX2 R169, R12 ;  /* 0x0000000c00a97308 */ /* 0x0003e80000000800 */
[----:B------:R-:W-:Y:S01]  /*4b60*/  MUFU.EX2 R166, R9 ;  /* 0x0000000900a67308 */ /* 0x000fe20000000800 */
[C---:B------:R-:W-:Y:S03]  /*4b70*/  HMMA.16816.F32 R108, R4.reuse, R14, R108 ;  /* 0x0000000e046c723c */ /* 0x040fe6000000186c */
[----:B------:R2:W3:Y:S04]  /*4b80*/  MUFU.EX2 R168, R8 ;  /* 0x0000000800a87308 */ /* 0x0004e80000000800 */
[----:B------:R-:W3:Y:S01]  /*4b90*/  MUFU.EX2 R171, R171 ;  /* 0x000000ab00ab7308 */ /* 0x000ee20000000800 */
[C---:B------:R-:W-:Y:S01]  /*4ba0*/  HMMA.16816.F32 R116, R4.reuse, R10, R116 ;  /* 0x0000000a0474723c */ /* 0x040fe20000001874 */
[----:B-1----:R-:W1:Y:S02]  /*4bb0*/  LDSM.16.MT88.4 R12, [R200+0x12000] ;  /* 0x01200000c80c783b */ /* 0x002e640000004200 */
[----:B------:R-:W-:Y:S05]  /*4bc0*/  MUFU.EX2 R172, R172 ;  /* 0x000000ac00ac7308 */ /* 0x000fea0000000800 */
[C---:B----4-:R-:W-:Y:S01]  /*4bd0*/  HMMA.16816.F32 R96, R4.reuse, R16, R96 ;  /* 0x000000100460723c */ /* 0x050fe20000001860 */
[----:B--2---:R-:W2:Y:S07]  /*4be0*/  LDSM.16.MT88.4 R8, [R143+0x12000] ;  /* 0x012000008f08783b */ /* 0x004eae0000004200 */
        /* <DEDUP_REMOVED lines=11> */
[C---:B---3--:R-:W-:Y:S08]  /*4ca0*/  HMMA.16816.F32 R124, R4.reuse, R32, R124 ;  /* 0x00000020047c723c */ /* 0x048ff0000000187c */
[----:B------:R-:W-:Y:S01]  /*4cb0*/  HMMA.16816.F32 R120, R4, R34, R120 ;  /* 0x000000220478723c */ /* 0x000fe20000001878 */
[----:B------:R-:W-:Y:S01]  /*4cc0*/  F2FP.F16.F32.PACK_AB R4, R164, R167 ;  /* 0x000000a7a404723e */ /* 0x000fe200000000ff */
[----:B------:R-:W-:Y:S01]  /*4cd0*/  LDSM.16.MT88.4 R32, [R200+0xe800] ;  /* 0x00e80000c820783b */ /* 0x000fe20000004200 */
[----:B------:R-:W-:Y:S01]  /*4ce0*/  F2FP.F16.F32.PACK_AB R5, R173, R168 ;  /* 0x000000a8ad05723e */ /* 0x000fe200000000ff */
[----:B------:R-:W-:Y:S01]  /*4cf0*/  FADD.FTZ R167, R167, R42 ;  /* 0x0000002aa7a77221 */ /* 0x000fe20000010000 */
[----:B------:R-:W-:-:S02]  /*4d00*/  F2FP.F16.F32.PACK_AB R6, R166, R169 ;  /* 0x000000a9a606723e */ /* 0x000fc400000000ff */
[----:B------:R-:W-:Y:S01]  /*4d10*/  F2FP.F16.F32.PACK_AB R7, R170, R171 ;  /* 0x000000abaa07723e */ /* 0x000fe200000000ff */
[----:B------:R-:W-:-:S04]  /*4d20*/  FADD.FTZ R164, R164, R167 ;  /* 0x000000a7a4a47221 */ /* 0x000fc80000010000 */
[----:B------:R-:W-:Y:S02]  /*4d30*/  FADD.FTZ R169, R169, R164 ;  /* 0x000000a4a9a97221 */ /* 0x000fe40000010000 */
[----:B-1----:R-:W-:Y:S02]  /*4d40*/  HMMA.16816.F32 R96, R4, R12, R96 ;  /* 0x0000000c0460723c */ /* 0x002fe40000001860 */
[----:B------:R-:W-:-:S06]  /*4d50*/  FADD.FTZ R166, R166, R169 ;  /* 0x000000a9a6a67221 */ /* 0x000fcc0000010000 */
[C---:B------:R-:W-:Y:S01]  /*4d60*/  HMMA.16816.F32 R100, R4.reuse, R14, R100 ;  /* 0x0000000e0464723c */ /* 0x040fe20000001864 */
[----:B------:R-:W1:Y:S07]  /*4d70*/  LDSM.16.MT88.4 R12, [R0+0x12000] ;  /* 0x01200000000c783b */ /* 0x000e6e0000004200 */
[----:B--2---:R-:W-:Y:S01]  /*4d80*/  HMMA.16816.F32 R104, R4, R8, R104 ;  /* 0x000000080468723c */ /* 0x004fe20000001868 */
[----:B------:R-:W-:Y:S01]  /*4d90*/  FFMA.FTZ R8, R165, UR4, -R146 ;  /* 0x00000004a5087c23 */ /* 0x000fe20008010892 */
[----:B------:R-:W-:-:S02]  /*4da0*/  FFMA.FTZ R165, R162, UR4, -R141 ;  /* 0x00000004a2a57c23 */ /* 0x000fc4000801088d */
[----:B------:R-:W-:Y:S04]  /*4db0*/  MUFU.EX2 R162, R174 ;  /* 0x000000ae00a27308 */ /* 0x000fe80000000800 */
[----:B------:R2:W3:Y:S01]  /*4dc0*/  MUFU.EX2 R163, R8 ;  /* 0x0000000800a37308 */ /* 0x0004e20000000800 */
[C---:B------:R-:W-:Y:S08]  /*4dd0*/  HMMA.16816.F32 R108, R4.reuse, R10, R108 ;  /* 0x0000000a046c723c */ /* 0x040ff0000000186c */
[C---:B------:R-:W-:Y:S01]  /*4de0*/  HMMA.16816.F32 R112, R4.reuse, R36, R112 ;  /* 0x000000240470723c */ /* 0x040fe20000001870 */
[--C-:B------:R-:W-:Y:S01]  /*4df0*/  FFMA.FTZ R36, R158, UR4, -R141.reuse ;  /* 0x000000049e247c23 */ /* 0x100fe2000801088d */
[--C-:B------:R-:W-:Y:S01]  /*4e00*/  FFMA.FTZ R158, R151, UR4, -R146.reuse ;  /* 0x00000004979e7c23 */ /* 0x100fe20008010892 */
[----:B--2---:R-:W2:Y:S04]  /*4e10*/  LDSM.16.MT88.4 R8, [R200+0x12800] ;  /* 0x01280000c808783b */ /* 0x004ea80000004200 */
[----:B------:R-:W-:Y:S01]  /*4e20*/  MUFU.EX2 R36, R36 ;  /* 0x0000002400247308 */ /* 0x000fe20000000800 */
[----:B----4-:R-:W-:Y:S01]  /*4e30*/  HMMA.16816.F32 R88, R4, R16, R88 ;  /* 0x000000100458723c */ /* 0x010fe20000001858 */
[----:B------:R-:W-:Y:S01]  /*4e40*/  FFMA.FTZ R16, R161, UR4, -R146 ;  /* 0x00000004a1107c23 */ /* 0x000fe20008010892 */
[----:B------:R-:W-:-:S02]  /*4e50*/  FFMA.FTZ R161, R160, UR4, -R141 ;  /* 0x00000004a0a17c23 */ /* 0x000fc4000801088d */
[----:B------:R-:W-:Y:S04]  /*4e60*/  MUFU.EX2 R160, R165 ;  /* 0x000000a500a07308 */ /* 0x000fe80000000800 */
[C---:B------:R-:W-:Y:S01]  /*4e70*/  HMMA.16816.F32 R116, R4.reuse, R38, R116 ;  /* 0x000000260474723c */ /* 0x040fe20000001874 */
[----:B------:R-:W-:Y:S01]  /*4e80*/  MUFU.EX2 R159, R16 ;  /* 0x00000010009f7308 */ /* 0x000fe20000000800 */
[--C-:B------:R-:W-:Y:S01]  /*4e90*/  FFMA.FTZ R38, R157, UR4, -R146.reuse ;  /* 0x000000049d267c23 */ /* 0x100fe20008010892 */
[----:B------:R-:W-:Y:S02]  /*4ea0*/  FFMA.FTZ R157, R153, UR4, -R146 ;  /* 0x00000004999d7c23 */ /* 0x000fe40008010892 */
[----:B------:R-:W4:Y:S03]  /*4eb0*/  MUFU.EX2 R37, R161 ;  /* 0x000000a100257308 */ /* 0x000f260000000800 */
[C---:B------:R-:W-:Y:S01]  /*4ec0*/  HMMA.16816.F32 R128, R4.reuse, R28, R128 ;  /* 0x0000001c0480723c */ /* 0x040fe20000001880 */
[----:B------:R5:W4:Y:S04]  /*4ed0*/  MUFU.EX2 R39, R156 ;  /* 0x0000009c00277308 */ /* 0x000b280000000800 */
[----:B------:R3:W-:Y:S03]  /*4ee0*/  MUFU.EX2 R153, R155 ;  /* 0x0000009b00997308 */ /* 0x0007e60000000800 */
[C---:B------:R-:W-:Y:S01]  /*4ef0*/  HMMA.16816.F32 R68, R4.reuse, R30, R68 ;  /* 0x0000001e0444723c */ /* 0x040fe20000001844 */
[----:B------:R-:W-:Y:S01]  /*4f00*/  LDSM.16.MT88.4 R28, [R143+0xe800] ;  /* 0x00e800008f1c783b */ /* 0x000fe20000004200 */
[----:B------:R1:W-:Y:S04]  /*4f10*/  MUFU.EX2 R151, R157 ;  /* 0x0000009d00977308 */ /* 0x0003e80000000800 */
[----:B------:R-:W2:Y:S01]  /*4f20*/  MUFU.EX2 R38, R38 ;  /* 0x0000002600267308 */ /* 0x000ea20000000800 */
[--C-:B-----5:R-:W-:Y:S01]  /*4f30*/  FFMA.FTZ R156, R154, UR4, -R141.reuse ;  /* 0x000000049a9c7c23 */ /* 0x120fe2000801088d */
[----:B------:R-:W-:Y:S02]  /*4f40*/  HMMA.16816.F32 R72, R4, R24, R72 ;  /* 0x000000180448723c */ /* 0x000fe40000001848 */
[----:B------:R-:W-:Y:S01]  /*4f50*/  MUFU.EX2 R154, R158 ;  /* 0x0000009e009a7308 */ /* 0x000fe20000000800 */
[----:B---3--:R-:W-:-:S03]  /*4f60*/  FFMA.FTZ R155, R152, UR4, -R141 ;  /* 0x00000004989b7c23 */ /* 0x008fc6000801088d */
[----:B------:R-:W-:Y:S02]  /*4f70*/  MUFU.EX2 R152, R156 ;  /* 0x0000009c00987308 */ /* 0x000fe40000000800 */
[C---:B------:R-:W-:Y:S01]  /*4f80*/  HMMA.16816.F32 R76, R4.reuse, R26, R76 ;  /* 0x0000001a044c723c */ /* 0x040fe2000000184c */
[----:B------:R-:W-:Y:S01]  /*4f90*/  LDSM.16.MT88.4 R24, [R133+0xe800] ;  /* 0x00e800008518783b */ /* 0x000fe20000004200 */
[----:B-1----:R-:W-:Y:S01]  /*4fa0*/  FFMA.FTZ R157, R148, UR4, -R141 ;  /* 0x00000004949d7c23 */ /* 0x002fe2000801088d */
[----:B------:R-:W1:Y:S04]  /*4fb0*/  MUFU.EX2 R155, R155 ;  /* 0x0000009b009b7308 */ /* 0x000e680000000800 */
[----:B------:R-:W-:Y:S01]  /*4fc0*/  MUFU.EX2 R148, R150 ;  /* 0x0000009600947308 */ /* 0x000fe20000000800 */
[C---:B------:R-:W-:Y:S03]  /*4fd0*/  HMMA.16816.F32 R80, R4.reuse, R20, R80 ;  /* 0x000000140450723c */ /* 0x040fe60000001850 */
[----:B------:R-:W3:Y:S05]  /*4fe0*/  MUFU.EX2 R157, R157 ;  /* 0x0000009d009d7308 */ /* 0x000eea0000000800 */
[C---:B------:R-:W-:Y:S01]  /*4ff0*/  HMMA.16816.F32 R84, R4.reuse, R22, R84 ;  /* 0x000000160454723c */ /* 0x040fe20000001854 */
[----:B------:R-:W5:Y:S07]  /*5000*/  LDSM.16.MT88.4 R20, [R0+0xe800] ;  /* 0x00e800000014783b */ /* 0x000f6e0000004200 */
[C---:B------:R-:W-:Y:S01]  /*5010*/  HMMA.16816.F32 R92, R4.reuse, R18, R92 ;  /* 0x00000012045c723c */ /* 0x040fe2000000185c */
[----:B------:R-:W1:Y:S07]  /*5020*/  LDSM.16.MT88.4 R16, [R143+0x12800] ;  /* 0x012800008f10783b */ /* 0x000e6e0000004200 */
[C---:B------:R-:W-:Y:S08]  /*5030*/  HMMA.16816.F32 R124, R4.reuse, R12, R124 ;  /* 0x0000000c047c723c */ /* 0x040ff0000000187c */
[----:B------:R-:W-:Y:S01]  /*5040*/  HMMA.16816.F32 R120, R4, R14, R120 ;  /* 0x0000000e0478723c */ /* 0x000fe20000001878 */
[----:B------:R-:W-:Y:S01]  /*5050*/  F2FP.F16.F32.PACK_AB R4, R172, R163 ;  /* 0x000000a3ac04723e */ /* 0x000fe200000000ff */
[----:B------:R-:W3:Y:S01]  /*5060*/  LDSM.16.MT88.4 R12, [R133+0x12800] ;  /* 0x01280000850c783b */ /* 0x000ee20000004200 */
[----:B----4-:R-:W-:Y:S01]  /*5070*/  F2FP.F16.F32.PACK_AB R5, R37, R160 ;  /* 0x000000a02505723e */ /* 0x010fe200000000ff */
[----:B------:R-:W-:Y:S01]  /*5080*/  FADD.FTZ R163, R163, R166 ;  /* 0x000000a6a3a37221 */ /* 0x000fe20000010000 */
[----:B------:R-:W-:-:S02]  /*5090*/  F2FP.F16.F32.PACK_AB R6, R162, R159 ;  /* 0x0000009fa206723e */ /* 0x000fc400000000ff */
[----:B------:R-:W-:Y:S01]  /*50a0*/  F2FP.F16.F32.PACK_AB R7, R39, R36 ;  /* 0x000000242707723e */ /* 0x000fe200000000ff */
[----:B------:R-:W-:-:S06]  /*50b0*/  FADD.FTZ R172, R172, R163 ;  /* 0x000000a3acac7221 */ /* 0x000fcc0000010000 */
[C---:B--2---:R-:W-:Y:S08]  /*50c0*/  HMMA.16816.F32 R96, R4.reuse, R8, R96 ;  /* 0x000000080460723c */ /* 0x044ff00000001860 */
[C---:B------:R-:W-:Y:S01]  /*50d0*/  HMMA.16816.F32 R100, R4.reuse, R10, R100 ;  /* 0x0000000a0464723c */ /* 0x040fe20000001864 */
[----:B------:R-:W2:Y:S07]  /*50e0*/  LDSM.16.MT88.4 R8, [R0+0x12800] ;  /* 0x012800000008783b */ /* 0x000eae0000004200 */
[C---:B-----5:R-:W-:Y:S08]  /*50f0*/  HMMA.16816.F32 R88, R4.reuse, R20, R88 ;  /* 0x000000140458723c */ /* 0x060ff00000001858 */
[C---:B------:R-:W-:Y:S01]  /*5100*/  HMMA.16816.F32 R92, R4.reuse, R22, R92 ;  /* 0x00000016045c723c */ /* 0x040fe2000000185c */
[----:B------:R-:W4:Y:S07]  /*5110*/  LDSM.16.MT88.4 R20, [R0+0xf000] ;  /* 0x00f000000014783b */ /* 0x000f2e0000004200 */
[C---:B-1----:R-:W-:Y:S08]  /*5120*/  HMMA.16816.F32 R104, R4.reuse, R16, R104 ;  /* 0x000000100468723c */ /* 0x042ff00000001868 */
[C---:B------:R-:W-:Y:S01]  /*5130*/  HMMA.16816.F32 R108, R4.reuse, R18, R108 ;  /* 0x00000012046c723c */ /* 0x040fe2000000186c */
[----:B------:R-:W-:Y:S07]  /*5140*/  LDSM.16.MT88.4 R16, [R200+0x13000] ;  /* 0x01300000c810783b */ /* 0x000fee0000004200 */
[C---:B---3--:R-:W-:Y:S08]  /*5150*/  HMMA.16816.F32 R112, R4.reuse, R12, R112 ;  /* 0x0000000c0470723c */ /* 0x048ff00000001870 */
[C---:B--2---:R-:W-:Y:S08]  /*5160*/  HMMA.16816.F32 R124, R4.reuse, R8, R124 ;  /* 0x00000008047c723c */ /* 0x044ff0000000187c */
[C---:B------:R-:W-:Y:S01]  /*5170*/  HMMA.16816.F32 R120, R4.reuse, R10, R120 ;  /* 0x0000000a0478723c */ /* 0x040fe20000001878 */
[----:B------:R-:W1:Y:S07]  /*5180*/  LDSM.16.MT88.4 R8, [R133+0x13000] ;  /* 0x013000008508783b */ /* 0x000e6e0000004200 */
[C---:B------:R-:W-:Y:S01]  /*5190*/  HMMA.16816.F32 R116, R4.reuse, R14, R116 ;  /* 0x0000000e0474723c */ /* 0x040fe20000001874 */
[----:B------:R-:W2:Y:S07]  /*51a0*/  LDSM.16.MT88.4 R12, [R143+0x13000] ;  /* 0x013000008f0c783b */ /* 0x000eae0000004200 */
[C---:B------:R-:W-:Y:S08]  /*51b0*/  HMMA.16816.F32 R72, R4.reuse, R28, R72 ;  /* 0x0000001c0448723c */ /* 0x040ff00000001848 */
[C---:B------:R-:W-:Y:S01]  /*51c0*/  HMMA.16816.F32 R76, R4.reuse, R30, R76 ;  /* 0x0000001e044c723c */ /* 0x040fe2000000184c */
[----:B------:R-:W3:Y:S07]  /*51d0*/  LDSM.16.MT88.4 R28, [R143+0xf000] ;  /* 0x00f000008f1c783b */ /* 0x000eee0000004200 */
        /* <DEDUP_REMOVED lines=10> */
[C---:B----4-:R-:W-:Y:S08]  /*5280*/  HMMA.16816.F32 R88, R4.reuse, R20, R88 ;  /* 0x000000140458723c */ /* 0x050ff00000001858 */
[C---:B------:R-:W-:Y:S01]  /*5290*/  HMMA.16816.F32 R92, R4.reuse, R22, R92 ;  /* 0x00000016045c723c */ /* 0x040fe2000000185c */
[----:B------:R-:W4:Y:S07]  /*52a0*/  LDSM.16.MT88.4 R20, [R0+0x13000] ;  /* 0x013000000014783b */ /* 0x000f2e0000004200 */
        /* <DEDUP_REMOVED lines=9> */
[----:B---3--:R-:W-:Y:S01]  /*5340*/  HMMA.16816.F32 R72, R4, R28, R72 ;  /* 0x0000001c0448723c */ /* 0x008fe20000001848 */
        /* <DEDUP_REMOVED lines=14> */
[----:B------:R-:W3:Y:S04]  /*5430*/  MUFU.EX2 R25, R25 ;  /* 0x0000001900197308 */ /* 0x000ee80000000800 */
[----:B------:R-:W-:Y:S01]  /*5440*/  MUFU.EX2 R26, R26 ;  /* 0x0000001a001a7308 */ /* 0x000fe20000000800 */
[C---:B------:R-:W-:Y:S03]  /*5450*/  HMMA.16816.F32 R128, R4.reuse, R32, R128 ;  /* 0x000000200480723c */ /* 0x040fe60000001880 */
[----:B------:R-:W5:Y:S05]  /*5460*/  MUFU.EX2 R27, R27 ;  /* 0x0000001b001b7308 */ /* 0x000f6a0000000800 */
[C---:B------:R-:W-:Y:S08]  /*5470*/  HMMA.16816.F32 R68, R4.reuse, R34, R68 ;  /* 0x000000220444723c */ /* 0x040ff00000001844 */
[----:B----4-:R-:W-:Y:S01]  /*5480*/  HMMA.16816.F32 R124, R4, R20, R124 ;  /* 0x00000014047c723c */ /* 0x010fe2000000187c */
[----:B------:R-:W-:-:S04]  /*5490*/  FADD.FTZ R21, R41, R44 ;  /* 0x0000002c29157221 */ /* 0x000fc80000010000 */
[----:B------:R-:W-:-:S03]  /*54a0*/  FADD.FTZ R21, R40, R21 ;  /* 0x0000001528157221 */ /* 0x000fc60000010000 */
[----:B------:R-:W-:Y:S01]  /*54b0*/  HMMA.16816.F32 R120, R4, R22, R120 ;  /* 0x000000160478723c */ /* 0x000fe20000001878 */
[----:B---3--:R-:W-:Y:S01]  /*54c0*/  F2FP.F16.F32.PACK_AB R4, R25, R24 ;  /* 0x000000181904723e */ /* 0x008fe200000000ff */
[----:B------:R-:W-:Y:S01]  /*54d0*/  FADD.FTZ R20, R168, R21 ;  /* 0x00000015a8147221 */ /* 0x000fe20000010000 */
[----:B-----5:R-:W-:Y:S02]  /*54e0*/  F2FP.F16.F32.PACK_AB R5, R28, R27 ;  /* 0x0000001b1c05723e */ /* 0x020fe400000000ff */
[----:B------:R-:W-:Y:S01]  /*54f0*/  F2FP.F16.F32.PACK_AB R6, R221, R26 ;  /* 0x0000001add06723e */ /* 0x000fe200000000ff */
[----:B------:R-:W-:Y:S01]  /*5500*/  FADD.FTZ R20, R173, R20 ;  /* 0x00000014ad147221 */ /* 0x000fe20000010000 */
[----:B------:R-:W-:-:S07]  /*5510*/  F2FP.F16.F32.PACK_AB R7, R30, R29 ;  /* 0x0000001d1e07723e */ /* 0x000fce00000000ff */
[C---:B-1----:R-:W-:Y:S08]  /*5520*/  HMMA.16816.F32 R80, R4.reuse, R8, R80 ;  /* 0x000000080450723c */ /* 0x042ff00000001850 */
[C---:B------:R-:W-:Y:S01]  /*5530*/  HMMA.16816.F32 R84, R4.reuse, R10, R84 ;  /* 0x0000000a0454723c */ /* 0x040fe20000001854 */
[----:B------:R-:W1:Y:S07]  /*5540*/  LDSM.16.MT88.4 R8, [R0+0xf800] ;  /* 0x00f800000008783b */ /* 0x000e6e0000004200 */
[C---:B------:R-:W-:Y:S08]  /*5550*/  HMMA.16816.F32 R72, R4.reuse, R16, R72 ;  /* 0x000000100448723c */ /* 0x040ff00000001848 */
[C---:B------:R-:W-:Y:S01]  /*5560*/  HMMA.16816.F32 R76, R4.reuse, R18, R76 ;  /* 0x00000012044c723c */ /* 0x040fe2000000184c */
[----:B------:R-:W3:Y:S07]  /*5570*/  LDSM.16.MT88.4 R16, [R133+0x13800] ;  /* 0x013800008510783b */ /* 0x000eee0000004200 */
[C---:B--2---:R-:W-:Y:S08]  /*5580*/  HMMA.16816.F32 R104, R4.reuse, R12, R104 ;  /* 0x0000000c0468723c */ /* 0x044ff00000001868 */
[C---:B------:R-:W-:Y:S01]  /*5590*/  HMMA.16816.F32 R108, R4.reuse, R14, R108 ;  /* 0x0000000e046c723c */ /* 0x040fe2000000186c */
[----:B------:R-:W2:Y:S07]  /*55a0*/  LDSM.16.MT88.4 R12, [R200+0xf800] ;  /* 0x00f80000c80c783b */ /* 0x000eae0000004200 */
        /* <DEDUP_REMOVED lines=8> */
[----:B---3--:R-:W-:Y:S01]  /*5630*/  HMMA.16816.F32 R112, R4, R16, R112 ;  /* 0x000000100470723c */ /* 0x008fe20000001870 */
[----:B------:R-:W-:-:S04]  /*5640*/  FADD.FTZ R36, R36, R37 ;  /* 0x0000002524247221 */ /* 0x000fc80000010000 */
[----:B------:R-:W-:-:S03]  /*5650*/  FADD.FTZ R39, R39, R36 ;  /* 0x0000002427277221 */ /* 0x000fc60000010000 */
[----:B------:R-:W-:Y:S01]  /*5660*/  HMMA.16816.F32 R116, R4, R18, R116 ;  /* 0x000000120474723c */ /* 0x000fe20000001874 */
[----:B------:R-:W1:Y:S01]  /*5670*/  LDSM.16.MT88.4 R16, [R200+0x13800] ;  /* 0x01380000c810783b */ /* 0x000e620000004200 */
[----:B------:R-:W-:-:S04]  /*5680*/  FADD.FTZ R152, R152, R39 ;  /* 0x0000002798987221 */ /* 0x000fc80000010000 */
[----:B------:R-:W-:Y:S02]  /*5690*/  FADD.FTZ R155, R155, R152 ;  /* 0x000000989b9b7221 */ /* 0x000fe40000010000 */
        /* <DEDUP_REMOVED lines=20> */
[----:B------:R-:W-:Y:S01]  /*57e0*/  FADD.FTZ R219, R30, R29 ;  /* 0x0000001d1edb7221 */ /* 0x000fe20000010000 */
[----:B------:R-:W-:-:S02]  /*57f0*/  NOP ;  /* 0x0000000000007918 */ /* 0x000fc40000000000 */
[----:B------:R-:W-:-:S15]  /*5800*/  @!P4 BRA `(.L_x_1891) ;  /* 0x0000003c00f4c947 */ /* 0x000fde0003800000 */
[----:B------:R-:W1:Y:S01]  /*5810*/  S2UR UR5, SR_CgaCtaId ;  /* 0x00000000000579c3 */ /* 0x000e620000008800 */
[----:B------:R-:W-:Y:S01]  /*5820*/  IMAD.MOV.U32 R0, RZ, RZ, R3 ;  /* 0x000000ffff007224 */ /* 0x000fe200078e0003 */
[----:B------:R-:W-:Y:S01]  /*5830*/  UISETP.NE.U32.AND UP0, UPT, UR6, URZ, UPT ;  /* 0x000000ff0600728c */ /* 0x000fe2000bf05070 */
[----:B------:R-:W-:Y:S01]  /*5840*/  IMAD.MOV.U32 R3, RZ, RZ, 0x20 ;  /* 0x00000020ff037424 */ /* 0x000fe200078e00ff */
[C---:B------:R-:W-:Y:S01]  /*5850*/  IADD3 R215, PT, PT, R2.reuse, -0x2, RZ ;  /* 0xfffffffe02d77810 */ /* 0x040fe20007ffe0ff */
[----:B------:R-:W-:Y:S01]  /*5860*/  IMAD.MOV.U32 R133, RZ, RZ, R132 ;  /* 0x000000ffff857224 */ /* 0x000fe200078e0084 */
[----:B------:R-:W-:Y:S01]  /*5870*/  UISETP.NE.AND.EX UP0, UPT, UR7, URZ, UPT, UP0 ;  /* 0x000000ff0700728c */ /* 0x000fe2000bf05300 */
[----:B------:R-:W-:Y:S01]  /*5880*/  IADD3 R214, PT, PT, -R2, 0x1, RZ ;  /* 0x0000000102d67810 */ /* 0x000fe20007ffe1ff */
[C---:B------:R-:W-:Y:S01]  /*5890*/  VIADD R209, R200.reuse, 0xc040 ;  /* 0x0000c040c8d17836 */ /* 0x040fe20000000000 */
[----:B------:R-:W-:Y:S01]  /*58a0*/  SEL R3, R3, 0xffffffe0, !P2 ;  /* 0xffffffe003037807 */ /* 0x000fe20005000000 */
[----:B------:R-:W-:Y:S01]  /*58b0*/  UMOV UR10, 0x400 ;  /* 0x00000400000a7882 */ /* 0x000fe20000000000 */
[----:B------:R-:W-:Y:S01]  /*58c0*/  IADD3 R213, PT, PT, R200, 0xc000, RZ ;  /* 0x0000c000c8d57810 */ /* 0x000fe20007ffe0ff */
[----:B------:R-:W2:Y:S01]  /*58d0*/  LDCU UR4, c[0x0][0x45c] ;  /* 0x00008b80ff0477ac */ /* 0x000ea20008000800 */
[----:B------:R-:W-:Y:S01]  /*58e0*/  PLOP3.LUT P1, PT, PT, PT, UP0, 0x80, 0x8 ;  /* 0x000000000008781c */ /* 0x000fe20003f2f008 */
[----:B------:R-:W-:Y:S01]  /*58f0*/  IMAD.IADD R196, R3, 0x1, R200 ;  /* 0x0000000103c47824 */ /* 0x000fe200078e02c8 */
[----:B------:R-:W-:Y:S01]  /*5900*/  MOV R212, RZ ;  /* 0x000000ff00d47202 */ /* 0x000fe20000000f00 */
[----:B------:R-:W3:Y:S01]  /*5910*/  LDCU.64 UR8, c[0x0][0x3a8] ;  /* 0x00007500ff0877ac */ /* 0x000ee20008000a00 */
[----:B------:R-:W4:Y:S01]  /*5920*/  LDCU.64 UR6, c[0x0][0x3a0] ;  /* 0x00007400ff0677ac */ /* 0x000f220008000a00 */
[----:B-1----:R-:W-:-:S12]  /*5930*/  ULEA UR5, UR5, UR10, 0x18 ;  /* 0x0000000a05057291 */ /* 0x002fd8000f8ec0ff */
.L_x_1895:
[----:B------:R-:W-:Y:S01]  /*5940*/  @!P1 IADD3 R7, P0, PT, RZ, -R212, RZ ;  /* 0x800000d4ff079210 */ /* 0x000fe20007f1e0ff */
[----:B------:R-:W1:Y:S01]  /*5950*/  S2R R199, SR_TID.X ;  /* 0x0000000000c77919 */ /* 0x000e620000002100 */
[----:B------:R-:W5:Y:S01]  /*5960*/  @!P1 LDC R56, c[0x0][0x3c0] ;  /* 0x0000f000ff389b82 */ /* 0x000f620000000800 */
[----:B------:R-:W-:Y:S07]  /*5970*/  DEPBAR.LE SB0, 0x0 ;  /* 0x000080000000791a */ /* 0x000fee0000000000 */
[----:B------:R-:W2:Y:S08]  /*5980*/  LDC R59, c[0x0][0x3c4] ;  /* 0x0000f100ff3b7b82 */ /* 0x000eb00000000800 */
[----:B------:R-:W-:Y:S01]  /*5990*/  BAR.SYNC.DEFER_BLOCKING 0x0 ;  /* 0x0000000000007b1d */ /* 0x000fe20000010000 */
[C---:B-1----:R-:W-:Y:S01]  /*59a0*/  LOP3.LUT R217, R199.reuse, 0x38, RZ, 0xc0, !PT ;  /* 0x00000038c7d97812 */ /* 0x042fe200078ec0ff */
[----:B-----5:R-:W-:Y:S01]  /*59b0*/  @!P1 IMAD.SHL.U32 R8, R56, 0x80, RZ ;  /* 0x0000008038089824 */ /* 0x020fe200078e00ff */
[----:B------:R-:W-:Y:S01]  /*59c0*/  SHF.R.U32.HI R202, RZ, 0x1, R199 ;  /* 0x00000001ffca7819 */ /* 0x000fe200000116c7 */
[C---:B------:R-:W-:Y:S01]  /*59d0*/  IMAD.SHL.U32 R6, R199.reuse, 0x8, RZ ;  /* 0x00000008c7067824 */ /* 0x040fe200078e00ff */
[C---:B------:R-:W-:Y:S01]  /*59e0*/  LOP3.LUT R2, R199.reuse, 0x8, RZ, 0xc0, !PT ;  /* 0x00000008c7027812 */ /* 0x040fe200078ec0ff */
[C---:B------:R-:W-:Y:S01]  /*59f0*/  IMAD.SHL.U32 R5, R199.reuse, 0x20, RZ ;  /* 0x00000020c7057824 */ /* 0x040fe200078e00ff */
[----:B------:R-:W-:Y:S01]  /*5a00*/  LOP3.LUT R186, R202, 0x8, RZ, 0xc0, !PT ;  /* 0x00000008caba7812 */ /* 0x000fe200078ec0ff */
[----:B------:R-:W-:Y:S01]  /*5a10*/  @!P1 IMAD.X R8, RZ, RZ, ~R8, P0 ;  /* 0x000000ffff089224 */ /* 0x000fe200000e0e08 */
[----:B------:R-:W-:Y:S01]  /*5a20*/  LOP3.LUT R198, R6, 0x38, RZ, 0xc0, !PT ;  /* 0x0000003806c67812 */ /* 0x000fe200078ec0ff */
[----:B------:R-:W-:Y:S01]  /*5a30*/  IMAD.SHL.U32 R132, R199, 0x40, RZ ;  /* 0x00000040c7847824 */ /* 0x000fe200078e00ff */
[----:B------:R-:W-:Y:S01]  /*5a40*/  LOP3.LUT R201, R5, 0x7c00, RZ, 0xc0, !PT ;  /* 0x00007c0005c97812 */ /* 0x000fe200078ec0ff */
[----:B------:R-:W-:Y:S01]  /*5a50*/  IMAD.MOV.U32 R5, RZ, RZ, R206 ;  /* 0x000000ffff057224 */ /* 0x000fe200078e00ce */
[----:B------:R-:W-:Y:S02]  /*5a60*/  @!P1 SHF.R.S64 R7, R7, 0x1f, R8 ;  /* 0x0000001f07079819 */ /* 0x000fe40000001008 */
[----:B------:R-:W-:Y:S02]  /*5a70*/  LOP3.LUT R217, R217, 0x1f8, R6, 0x78, !PT ;  /* 0x000001f8d9d97812 */ /* 0x000fe400078e7806 */
[--C-:B------:R-:W-:Y:S02]  /*5a80*/  LOP3.LUT R3, R198, 0x1c0, R132.reuse, 0xf8, !PT ;  /* 0x000001c0c6037812 */ /* 0x100fe400078ef884 */
[----:B------:R-:W-:Y:S02]  /*5a90*/  LOP3.LUT R4, R201, 0x200, R132, 0xf8, !PT ;  /* 0x00000200c9047812 */ /* 0x000fe400078ef884 */
[----:B------:R-:W-:Y:S02]  /*5aa0*/  @!P1 IADD3 R206, P0, PT, R206, R7, RZ ;  /* 0x00000007cece9210 */ /* 0x000fe40007f1e0ff */
[----:B------:R-:W-:Y:S01]  /*5ab0*/  LOP3.LUT R217, R217, 0x1e00, R6, 0xf8, !PT ;  /* 0x00001e00d9d97812 */ /* 0x000fe200078ef806 */
[----:B------:R-:W-:Y:S01]  /*5ac0*/  IMAD.MOV.U32 R6, RZ, RZ, R207 ;  /* 0x000000ffff067224 */ /* 0x000fe200078e00cf */
[----:B------:R-:W-:Y:S02]  /*5ad0*/  LOP3.LUT R186, R4, R3, R186, 0xf6, !PT ;  /* 0x0000000304ba7212 */ /* 0x000fe400078ef6ba */
[----:B------:R-:W-:Y:S02]  /*5ae0*/  LOP3.LUT R2, R3, R2, RZ, 0x3c, !PT ;  /* 0x0000000203027212 */ /* 0x000fe400078e3cff */
[----:B------:R-:W-:Y:S01]  /*5af0*/  @!P1 LEA.HI.X.SX32 R207, R8, R207, 0x1, P0 ;  /* 0x000000cf08cf9211 */ /* 0x000fe200000f0eff */
[----:B--2---:R-:W-:Y:S06]  /*5b00*/  @!P1 BRA `(.L_x_1892) ;  /* 0x0000000000f49947 */ /* 0x004fec0003800000 */
[----:B------:R-:W-:Y:S01]  /*5b10*/  VIADD R8, R208, 0xffffff80 ;  /* 0xffffff80d0087836 */ /* 0x000fe20000000000 */
[----:B------:R-:W1:Y:S01]  /*5b20*/  LDC R3, c[0x0][0x4f0] ;  /* 0x00013c00ff037b82 */ /* 0x000e620000000800 */
[----:B------:R-:W-:Y:S03]  /*5b30*/  IABS R10, R208 ;  /* 0x000000d0000a7213 */ /* 0x000fe60000000000 */
[----:B------:R-:W-:Y:S04]  /*5b40*/  IABS R9, R8 ;  /* 0x0000000800097213 */ /* 0x000fe80000000000 */
[----:B------:R-:W2:Y:S01]  /*5b50*/  LDC.64 R56, c[0x0][0x3c0] ;  /* 0x0000f000ff387b82 */ /* 0x000ea20000000a00 */
[-C--:B-1----:R-:W-:Y:S02]  /*5b60*/  IABS R4, R3.reuse ;  /* 0x0000000300047213 */ /* 0x082fe40000000000 */
[----:B------:R-:W-:Y:S02]  /*5b70*/  LOP3.LUT R8, R8, R3, RZ, 0x3c, !PT ;  /* 0x0000000308087212 */ /* 0x000fe400078e3cff */
[----:B------:R-:W1:Y:S02]  /*5b80*/  I2F.RP R11, R4 ;  /* 0x00000004000b7306 */ /* 0x000e640000209400 */
[----:B------:R-:W-:Y:S08]  /*5b90*/  ISETP.GE.AND P0, PT, R8, RZ, PT ;  /* 0x000000ff0800720c */ /* 0x000ff00003f06270 */
        /* <DEDUP_REMOVED lines=18> */
[----:B------:R-:W-:Y:S01]  /*5cc0*/  ISETP.NE.AND P2, PT, R3, RZ, PT ;  /* 0x000000ff0300720c */ /* 0x000fe20003f45270 */
[----:B------:R-:W-:Y:S01]  /*5cd0*/  @!P4 VIADD R13, R13, 0x1 ;  /* 0x000000010d0dc836 */ /* 0x000fe20000000000 */
[-C--:B------:R-:W-:Y:S02]  /*5ce0*/  ISETP.GE.U32.AND P5, PT, R9, R4.reuse, PT ;  /* 0x000000040900720c */ /* 0x080fe40003fa6070 */
[----:B------:R-:W-:Y:S02]  /*5cf0*/  ISETP.GE.U32.AND P6, PT, R10, R4, PT ;  /* 0x000000040a00720c */ /* 0x000fe40003fc6070 */
[-C--:B------:R-:W-:Y:S04]  /*5d00*/  LOP3.LUT R4, R208, R3.reuse, RZ, 0x3c, !PT ;  /* 0x00000003d0047212 */ /* 0x080fe800078e3cff */
[----:B------:R-:W-:Y:S02]  /*5d10*/  ISETP.GE.AND P3, PT, R4, RZ, PT ;  /* 0x000000ff0400720c */ /* 0x000fe40003f66270 */
[----:B------:R-:W-:Y:S03]  /*5d20*/  LOP3.LUT R4, RZ, R3, RZ, 0x33, !PT ;  /* 0x00000003ff047212 */ /* 0x000fe600078e33ff */
[----:B------:R-:W-:Y:S02]  /*5d30*/  @P5 IADD3 R12, PT, PT, R12, 0x1, RZ ;  /* 0x000000010c0c5810 */ /* 0x000fe40007ffe0ff */
[----:B------:R-:W-:Y:S03]  /*5d40*/  @P6 VIADD R13, R13, 0x1 ;  /* 0x000000010d0d6836 */ /* 0x000fe60000000000 */
        /* <DEDUP_REMOVED lines=10> */
[----:B------:R-:W5:Y:S02]  /*5df0*/  LDG.E R7, desc[UR24][R16.64] ;  /* 0x0000001810077981 */ /* 0x000f64000c1e1900 */
[-C--:B--2---:R-:W-:Y:S01]  /*5e00*/  IMAD.WIDE.U32 R10, R3, R56.reuse, RZ ;  /* 0x00000038030a7225 */ /* 0x084fe200078e00ff */
[----:B------:R-:W-:Y:S01]  /*5e10*/  SHF.R.S32.HI R9, RZ, 0x1f, R3 ;  /* 0x0000001fff097819 */ /* 0x000fe20000011403 */
[----:B------:R-:W5:Y:S04]  /*5e20*/  LDG.E R4, desc[UR24][R14.64] ;  /* 0x000000180e047981 */ /* 0x000f68000c1e1900 */
[----:B------:R-:W-:Y:S04]  /*5e30*/  IMAD R8, R9, R56, RZ ;  /* 0x0000003809087224 */ /* 0x000fe800078e02ff */
[----:B------:R-:W-:Y:S05]  /*5e40*/  IMAD R8, R3, R57, R8 ;  /* 0x0000003903087224 */ /* 0x000fea00078e0208 */
[----:B------:R-:W-:Y:S01]  /*5e50*/  IADD3 R11, PT, PT, R11, R8, RZ ;  /* 0x000000080b0b7210 */ /* 0x000fe20007ffe0ff */
[----:B-----5:R-:W-:Y:S04]  /*5e60*/  IMAD.IADD R7, R7, 0x1, -R4 ;  /* 0x0000000107077824 */ /* 0x020fe800078e0a04 */
[----:B---3--:R-:W-:Y:S01]  /*5e70*/  IMAD.WIDE.U32 R10, R7, UR8, R10 ;  /* 0x00000008070a7c25 */ /* 0x008fe2000f8e000a */
[----:B------:R-:W-:Y:S02]  /*5e80*/  SHF.R.S32.HI R3, RZ, 0x1f, R7 ;  /* 0x0000001fff037819 */ /* 0x000fe40000011407 */
[C---:B------:R-:W-:Y:S03]  /*5e90*/  LEA R206, P0, R10.reuse, R5, 0x1 ;  /* 0x000000050ace7211 */ /* 0x040fe600078008ff */
[----:B------:R-:W-:Y:S04]  /*5ea0*/  IMAD R4, R3, UR8, RZ ;  /* 0x0000000803047c24 */ /* 0x000fe8000f8e02ff */
[----:B------:R-:W-:Y:S04]  /*5eb0*/  IMAD R4, R7, UR9, R4 ;  /* 0x0000000907047c24 */ /* 0x000fe8000f8e0204 */
[----:B------:R-:W-:Y:S05]  /*5ec0*/  IMAD.IADD R207, R11, 0x1, R4 ;  /* 0x000000010bcf7824 */ /* 0x000fea00078e0204 */
[----:B------:R-:W-:Y:S07]  /*5ed0*/  LEA.HI.X R207, R10, R6, R207, 0x1, P0 ;  /* 0x000000060acf7211 */ /* 0x000fee00000f0ccf */
.L_x_1892:
[----:B------:R-:W-:Y:S01]  /*5ee0*/  IMAD.SHL.U32 R57, R56, 0x20, RZ ;  /* 0x0000002038397824 */ /* 0x000fe200078e00ff */
[----:B------:R-:W-:Y:S01]  /*5ef0*/  LEA R217, R217, UR5, 0x1 ;  /* 0x00000005d9d97c11 */ /* 0x000fe2000f8e08ff */
[----:B------:R-:W-:Y:S01]  /*5f00*/  VIADD R214, R214, 0x1 ;  /* 0x00000001d6d67836 */ /* 0x000fe20000000000 */
[----:B------:R-:W-:Y:S02]  /*5f10*/  SHF.L.U64.HI R56, R56, 0x5, R59 ;  /* 0x0000000538387819 */ /* 0x000fe4000001023b */
[----:B------:R-:W-:Y:S01]  /*5f20*/  IADD3 R58, P0, PT, R57, R206, RZ ;  /* 0x000000ce393a7210 */ /* 0x000fe20007f1e0ff */
[----:B------:R-:W-:Y:S01]  /*5f30*/  @!PT LDS RZ, [RZ] ;  /* 0x00000000fffff984 */ /* 0x000fe20000000800 */
[----:B------:R-:W-:Y:S01]  /*5f40*/  @!PT LDS RZ, [RZ] ;  /* 0x00000000fffff984 */ /* 0x000fe20000000800 */
[----:B------:R-:W-:Y:S01]  /*5f50*/  @!PT LDS RZ, [RZ] ;  /* 0x00000000fffff984 */ /* 0x000fe20000000800 */
[----:B------:R-:W-:Y:S01]  /*5f60*/  LDGSTS.E.BYPASS.LTC128B.128 [R217+0xc000], desc[UR24][R206.64] ;  /* 0x0c000000ced97fae */ /* 0x000fe2000b981a18 */
[----:B------:R-:W-:Y:S02]  /*5f70*/  LOP3.LUT R185, R132, 0x400, RZ, 0xc0, !PT ;  /* 0x0000040084b97812 */ /* 0x000fe400078ec0ff */
[-C--:B------:R-:W-:Y:S01]  /*5f80*/  IADD3 R188, P2, PT, R58, R57.reuse, RZ ;  /* 0x000000393abc7210 */ /* 0x080fe20007f5e0ff */
[----:B------:R-:W-:Y:S01]  /*5f90*/  IMAD.X R59, R56, 0x1, R207, P0 ;  /* 0x00000001383b7824 */ /* 0x000fe200000e06cf */
[----:B------:R-:W-:Y:S01]  /*5fa0*/  LDGSTS.E.BYPASS.LTC128B.128 [R217+0x10000], desc[UR24][R206.64+0x80] ;  /* 0x10000080ced97fae */ /* 0x000fe2000b981a18 */
[----:B------:R-:W-:Y:S01]  /*5fb0*/  IMAD R185, R2, 0x2, R185 ;  /* 0x0000000202b97824 */ /* 0x000fe200078e02b9 */
[-C--:B------:R-:W-:Y:S01]  /*5fc0*/  IADD3 R66, P0, PT, R188, R57.reuse, RZ ;  /* 0x00000039bc427210 */ /* 0x080fe20007f1e0ff */
[--C-:B------:R-:W-:Y:S02]  /*5fd0*/  IMAD.X R189, R59, 0x1, R56.reuse, P2 ;  /* 0x000000013bbd7824 */ /* 0x100fe400010e0638 */
[----:B------:R-:W-:Y:S01]  /*5fe0*/  LDGSTS.E.BYPASS.LTC128B.128 [R217+0xc800], desc[UR24][R58.64] ;  /* 0x0c8000003ad97fae */ /* 0x000fe2000b981a18 */
[----:B------:R-:W-:Y:S01]  /*5ff0*/  LEA R186, R186, UR5, 0x1 ;  /* 0x00000005baba7c11 */ /* 0x000fe2000f8e08ff */
[--C-:B------:R-:W-:Y:S03]  /*6000*/  IMAD.X R67, R189, 0x1, R56.reuse, P0 ;  /* 0x00000001bd437824 */ /* 0x100fe600000e0638 */
[----:B------:R1:W-:Y:S01]  /*6010*/  LDGSTS.E.BYPASS.LTC128B.128 [R217+0x10800], desc[UR24][R58.64+0x80] ;  /* 0x108000803ad97fae */ /* 0x0003e2000b981a18 */
[-C--:B------:R-:W-:Y:S02]  /*6020*/  IADD3 R64, P2, PT, R66, R57.reuse, RZ ;  /* 0x0000003942407210 */ /* 0x080fe40007f5e0ff */
[----:B------:R-:W-:Y:S02]  /*6030*/  IADD3 R2, PT, PT, R185, UR5, RZ ;  /* 0x00000005b9027c10 */ /* 0x000fe4000fffe0ff */
[----:B------:R-:W-:Y:S01]  /*6040*/  LDGSTS.E.BYPASS.LTC128B.128 [R217+0xd000], desc[UR24][R188.64] ;  /* 0x0d000000bcd97fae */ /* 0x000fe2000b981a18 */
[-C--:B------:R-:W-:Y:S01]  /*6050*/  IADD3 R62, P0, PT, R64, R57.reuse, RZ ;  /* 0x00000039403e7210 */ /* 0x080fe20007f1e0ff */
[--C-:B------:R-:W-:Y:S03]  /*6060*/  IMAD.X R65, R67, 0x1, R56.reuse, P2 ;  /* 0x0000000143417824 */ /* 0x100fe600010e0638 */
[----:B------:R2:W-:Y:S01]  /*6070*/  LDGSTS.E.BYPASS.LTC128B.128 [R217+0x11000], desc[UR24][R188.64+0x80] ;  /* 0x11000080bcd97fae */ /* 0x0005e2000b981a18 */
[-C--:B------:R-:W-:Y:S01]  /*6080*/  IADD3 R60, P2, PT, R62, R57.reuse, RZ ;  /* 0x000000393e3c7210 */ /* 0x080fe20007f5e0ff */
[--C-:B------:R-:W-:Y:S03]  /*6090*/  IMAD.X R63, R65, 0x1, R56.reuse, P0 ;  /* 0x00000001413f7824 */ /* 0x100fe600000e0638 */
[----:B------:R-:W-:Y:S01]  /*60a0*/  LDGSTS.E.BYPASS.LTC128B.128 [R217+0xd800], desc[UR24][R66.64] ;  /* 0x0d80000042d97fae */ /* 0x000fe2000b981a18 */
[--C-:B------:R-:W-:Y:S01]  /*60b0*/  IMAD.X R61, R63, 0x1, R56.reuse, P2 ;  /* 0x000000013f3d7824 */ /* 0x100fe200010e0638 */
[----:B------:R-:W-:Y:S03]  /*60c0*/  ISETP.NE.AND P2, PT, R214, RZ, PT ;  /* 0x000000ffd600720c */ /* 0x000fe60003f45270 */
[----:B------:R-:W-:Y:S05]  /*60d0*/  LDGSTS.E.BYPASS.LTC128B.128 [R217+0x11800], desc[UR24][R66.64+0x80] ;  /* 0x1180008042d97fae */ /* 0x000fea000b981a18 */
[----:B------:R-:W-:Y:S05]  /*60e0*/  LDGSTS.E.BYPASS.LTC128B.128 [R217+0xe000], desc[UR24][R64.64] ;  /* 0x0e00000040d97fae */ /* 0x000fea000b981a18 */
[----:B------:R-:W-:Y:S01]  /*60f0*/  LDGSTS.E.BYPASS.LTC128B.128 [R217+0x12000], desc[UR24][R64.64+0x80] ;  /* 0x1200008040d97fae */ /* 0x000fe2000b981a18 */
[----:B-1----:R-:W-:Y:S04]  /*6100*/  IADD3 R58, P0, PT, R60, R57, RZ ;  /* 0x000000393c3a7210 */ /* 0x002fe80007f1e0ff */
[----:B------:R-:W-:Y:S05]  /*6110*/  LDGSTS.E.BYPASS.LTC128B.128 [R217+0xe800], desc[UR24][R62.64] ;  /* 0x0e8000003ed97fae */ /* 0x000fea000b981a18 */
[----:B------:R-:W-:Y:S01]  /*6120*/  LDGSTS.E.BYPASS.LTC128B.128 [R217+0x12800], desc[UR24][R62.64+0x80] ;  /* 0x128000803ed97fae */ /* 0x000fe2000b981a18 */
[----:B------:R-:W-:Y:S01]  /*6130*/  IMAD.X R59, R61, 0x1, R56, P0 ;  /* 0x000000013d3b7824 */ /* 0x000fe200000e0638 */
[----:B------:R-:W-:Y:S03]  /*6140*/  LOP3.LUT P0, RZ, R199, 0x2, RZ, 0xc0, !PT ;  /* 0x00000002c7ff7812 */ /* 0x000fe6000780c0ff */
[----:B------:R-:W-:Y:S01]  /*6150*/  LDGSTS.E.BYPASS.LTC128B.128 [R217+0xf000], desc[UR24][R60.64] ;  /* 0x0f0000003cd97fae */ /* 0x000fe2000b981a18 */
[----:B------:R-:W-:Y:S04]  /*6160*/  SEL R203, R197, 0xffffffe0, !P0 ;  /* 0xffffffe0c5cb7807 */ /* 0x000fe80004000000 */
[----:B------:R-:W-:Y:S01]  /*6170*/  LDGSTS.E.BYPASS.LTC128B.128 [R217+0x13000], desc[UR24][R60.64+0x80] ;  /* 0x130000803cd97fae */ /* 0x000fe2000b981a18 */
[----:B------:R-:W-:Y:S01]  /*6180*/  LOP3.LUT P0, RZ, R199, 0x4, RZ, 0xc0, !PT ;  /* 0x00000004c7ff7812 */ /* 0x000fe2000780c0ff */
[C---:B------:R-:W-:Y:S03]  /*6190*/  IMAD.IADD R135, R203.reuse, 0x1, R186 ;  /* 0x00000001cb877824 */ /* 0x040fe600078e02ba */
[----:B------:R-:W-:Y:S01]  /*61a0*/  LDGSTS.E.BYPASS.LTC128B.128 [R217+0xf800], desc[UR24][R58.64] ;  /* 0x0f8000003ad97fae */ /* 0x000fe2000b981a18 */
[----:B------:R-:W-:Y:S04]  /*61b0*/  IMAD.IADD R3, R203, 0x1, R2 ;  /* 0x00000001cb037824 */ /* 0x000fe800078e0202 */
[----:B------:R1:W-:Y:S05]  /*61c0*/  LDGSTS.E.BYPASS.LTC128B.128 [R217+0x13800], desc[UR24][R58.64+0x80] ;  /* 0x138000803ad97fae */ /* 0x0003ea000b981a18 */
[----:B------:R-:W-:Y:S05]  /*61d0*/  LDSM.16.M88.4 R136, [R186] ;  /* 0x00000000ba88783b */ /* 0x000fea0000000200 */
[----:B------:R-:W5:Y:S05]  /*61e0*/  LDSM.16.M88.4 R140, [R185+UR5+0x4000] ;  /* 0x00400005b98c783b */ /* 0x000f6a0008000200 */
[----:B------:R-:W3:Y:S05]  /*61f0*/  LDSM.16.M88.4 R144, [R185+UR5+0x4800] ;  /* 0x00480005b990783b */ /* 0x000eea0008000200 */
[----:B------:R-:W4:Y:S05]  /*6200*/  LDSM.16.M88.4 R148, [R185+UR5+0x5000] ;  /* 0x00500005b994783b */ /* 0x000f2a0008000200 */
[----:B------:R-:W0:Y:S05]  /*6210*/  LDGDEPBAR ;  /* 0x00000000000079af */ /* 0x000e2a0000000000 */
[----:B------:R-:W2:Y:S05]  /*6220*/  LDSM.16.M88.4 R152, [R185+UR5+0x5800] ;  /* 0x00580005b998783b */ /* 0x000eaa0008000200 */
[----:B------:R-:W1:Y:S05]  /*6230*/  LDSM.16.M88.4 R156, [R185+UR5+0x6000] ;  /* 0x00600005b99c783b */ /* 0x000e6a0008000200 */
[----:B------:R-:W1:Y:S05]  /*6240*/  LDSM.16.M88.4 R160, [R185+UR5+0x6800] ;  /* 0x00680005b9a0783b */ /* 0x000e6a0008000200 */
[----:B------:R-:W1:Y:S05]  /*6250*/  LDSM.16.M88.4 R164, [R185+UR5+0x7000] ;  /* 0x00700005b9a4783b */ /* 0x000e6a0008000200 */
[----:B------:R-:W1:Y:S01]  /*6260*/  LDSM.16.M88.4 R168, [R185+UR5+0x7800] ;  /* 0x00780005b9a8783b */ /* 0x000e620008000200 */
[C---:B-----5:R-:W-:Y:S04]  /*6270*/  HMMA.16816.F32 R4, R136.reuse, R140, RZ ;  /* 0x0000008c8804723c */ /* 0x060fe800000018ff */
[----:B------:R-:W-:Y:S04]  /*6280*/  LDSM.16.M88.4 R172, [R135] ;  /* 0x0000000087ac783b */ /* 0x000fe80000000200 */
[C---:B------:R-:W-:Y:S01]  /*6290*/  HMMA.16816.F32 R8, R136.reuse, R142, RZ ;  /* 0x0000008e8808723c */ /* 0x040fe200000018ff */
[----:B------:R-:W5:Y:S05]  /*62a0*/  LDSM.16.M88.4 R176, [R3+0x4000] ;  /* 0x0040000003b0783b */ /* 0x000f6a0000000200 */
[----:B------:R-:W5:Y:S02]  /*62b0*/  LDSM.16.M88.4 R180, [R3+0x4800] ;  /* 0x0048000003b4783b */ /* 0x000f640000000200 */
[C---:B---3--:R-:W-:Y:S03]  /*62c0*/  HMMA.16816.F32 R12, R136.reuse, R144, RZ ;  /* 0x00000090880c723c */ /* 0x048fe600000018ff */
[----:B------:R-:W3:Y:S05]  /*62d0*/  LDSM.16.M88.4 R140, [R3+0x5000] ;  /* 0x00500000038c783b */ /* 0x000eea0000000200 */
[C---:B------:R-:W-:Y:S01]  /*62e0*/  HMMA.16816.F32 R16, R136.reuse, R146, RZ ;  /* 0x000000928810723c */ /* 0x040fe200000018ff */
[----:B------:R-:W-:Y:S07]  /*62f0*/  LDSM.16.M88.4 R144, [R3+0x6000] ;  /* 0x006000000390783b */ /* 0x000fee0000000200 */
[C---:B----4-:R-:W-:Y:S08]  /*6300*/  HMMA.16816.F32 R20, R136.reuse, R148, RZ ;  /* 0x000000948814723c */ /* 0x050ff000000018ff */
[C---:B------:R-:W-:Y:S01]  /*6310*/  HMMA.16816.F32 R24, R136.reuse, R150, RZ ;  /* 0x000000968818723c */ /* 0x040fe200000018ff */
[----:B------:R-:W-:Y:S07]  /*6320*/  LDSM.16.M88.4 R148, [R3+0x6800] ;  /* 0x006800000394783b */ /* 0x000fee0000000200 */
[C---:B--2---:R-:W-:Y:S01]  /*6330*/  HMMA.16816.F32 R28, R136.reuse, R152, RZ ;  /* 0x00000098881c723c */ /* 0x044fe200000018ff */
[----:B------:R-:W-:Y:S05]  /*6340*/  IMAD.MOV.U32 R153, RZ, RZ, 0x40 ;  /* 0x00000040ff997424 */ /* 0x000fea00078e00ff */
[----:B------:R-:W-:Y:S02]  /*6350*/  SEL R153, R153, 0xffffffc0, !P0 ;  /* 0xffffffc099997807 */ /* 0x000fe40004000000 */
[C---:B------:R-:W-:Y:S02]  /*6360*/  HMMA.16816.F32 R32, R136.reuse, R154, RZ ;  /* 0x0000009a8820723c */ /* 0x040fe400000018ff */
[C---:B------:R-:W-:Y:S01]  /*6370*/  IADD3 R2, PT, PT, R153.reuse, R2, RZ ;  /* 0x0000000299027210 */ /* 0x040fe20007ffe0ff */
[----:B------:R-:W-:Y:S02]  /*6380*/  IMAD.IADD R184, R153, 0x1, R186 ;  /* 0x0000000199b87824 */ /* 0x000fe400078e02ba */
[----:B------:R-:W-:Y:S02]  /*6390*/  LDSM.16.M88.4 R152, [R3+0x7000] ;  /* 0x007000000398783b */ /* 0x000fe40000000200 */
[C---:B------:R-:W-:Y:S01]  /*63a0*/  IMAD.IADD R134, R203.reuse, 0x1, R184 ;  /* 0x00000001cb867824 */ /* 0x040fe200078e02b8 */
[C---:B-1----:R-:W-:Y:S01]  /*63b0*/  HMMA.16816.F32 R36, R136.reuse, R156, RZ ;  /* 0x0000009c8824723c */ /* 0x042fe200000018ff */
[----:B------:R-:W-:Y:S01]  /*63c0*/  IMAD.IADD R132, R203, 0x1, R2 ;  /* 0x00000001cb847824 */ /* 0x000fe200078e0202 */
[----:B------:R-:W-:Y:S05]  /*63d0*/  LDSM.16.M88.4 R188, [R2+0x8000] ;  /* 0x0080000002bc783b */ /* 0x000fea0000000200 */
[----:B------:R-:W-:Y:S01]  /*63e0*/  LDSM.16.M88.4 R192, [R132+0xb000] ;  /* 0x00b0000084c0783b */ /* 0x000fe20000000200 */
[C---:B------:R-:W-:Y:S04]  /*63f0*/  HMMA.16816.F32 R40, R136.reuse, R158, RZ ;  /* 0x0000009e8828723c */ /* 0x040fe800000018ff */
[----:B------:R-:W-:Y:S04]  /*6400*/  LDSM.16.M88.4 R156, [R3+0x7800] ;  /* 0x00780000039c783b */ /* 0x000fe80000000200 */
        /* <DEDUP_REMOVED lines=8> */
[----:B------:R-:W1:Y:S05]  /*6490*/  LDSM.16.M88.4 R136, [R3+0x5800] ;  /* 0x005800000388783b */ /* 0x000e6a0000000200 */
[----:B------:R-:W-:Y:S02]  /*64a0*/  LDSM.16.M88.4 R168, [R2+0x6000] ;  /* 0x0060000002a8783b */ /* 0x000fe40000000200 */
[C---:B-----5:R-:W-:Y:S08]  /*64b0*/  HMMA.16816.F32 R4, R172.reuse, R176, R4 ;  /* 0x000000b0ac04723c */ /* 0x060ff00000001804 */
[C---:B------:R-:W-:Y:S01]  /*64c0*/  HMMA.16816.F32 R8, R172.reuse, R178, R8 ;  /* 0x000000b2ac08723c */ /* 0x040fe20000001808 */
[----:B------:R-:W-:Y:S07]  /*64d0*/  LDSM.16.M88.4 R176, [R185+UR5+0xa000] ;  /* 0x00a00005b9b0783b */ /* 0x000fee0008000200 */
[C---:B------:R-:W-:Y:S08]  /*64e0*/  HMMA.16816.F32 R12, R172.reuse, R180, R12 ;  /* 0x000000b4ac0c723c */ /* 0x040ff0000000180c */
        /* <DEDUP_REMOVED lines=19> */
[----:B------:R-:W-:Y:S05]  /*6620*/  LDSM.16.M88.4 R156, [R132+0x4800] ;  /* 0x00480000849c783b */ /* 0x000fea0000000200 */
[----:B------:R-:W-:Y:S02]  /*6630*/  LDSM.16.M88.4 R172, [R185+UR5+0x8800] ;  /* 0x00880005b9ac783b */ /* 0x000fe40008000200 */
        /* <DEDUP_REMOVED lines=23> */
[----:B------:R-:W3:Y:S05]  /*67b0*/  LDSM.16.M88.4 R144, [R132+0x6800] ;  /* 0x006800008490783b */ /* 0x000eea0000000200 */
[----:B------:R-:W-:Y:S02]  /*67c0*/  LDSM.16.M88.4 R160, [R186+0x2000] ;  /* 0x00200000baa0783b */ /* 0x000fe40000000200 */
        /* <DEDUP_REMOVED lines=23> */
[----:B------:R-:W4:Y:S05]  /*6940*/  LDSM.16.M88.4 R148, [R185+UR5+0xb800] ;  /* 0x00b80005b994783b */ /* 0x000f2a0008000200 */
[----:B------:R-:W5:Y:S02]  /*6950*/  LDSM.16.M88.4 R156, [R3+0x8000] ;  /* 0x00800000039c783b */ /* 0x000f640000000200 */
[C---:B------:R-:W-:Y:S03]  /*6960*/  HMMA.16816.F32 R4, R160.reuse, R168, R4 ;  /* 0x000000a8a004723c */ /* 0x040fe60000001804 */
[----:B------:R-:W-:Y:S05]  /*6970*/  LDSM.16.M88.4 R184, [R184+0x2000] ;  /* 0x00200000b8b8783b */ /* 0x000fea0000000200 */
        /* <DEDUP_REMOVED lines=22> */
[----:B------:R-:W4:Y:S05]  /*6ae0*/  LDSM.16.M88.4 R148, [R2+0x9000] ;  /* 0x009000000294783b */ /* 0x000f2a0000000200 */
[----:B------:R-:W-:Y:S02]  /*6af0*/  LDSM.16.M88.4 R160, [R2+0xb800] ;  /* 0x00b8000002a0783b */ /* 0x000fe40000000200 */
        /* <DEDUP_REMOVED lines=23> */
[----:B------:R-:W1:Y:S05]  /*6c70*/  LDSM.16.M88.4 R136, [R2+0x9800] ;  /* 0x009800000288783b */ /* 0x000e6a0000000200 */
[----:B------:R-:W2:Y:S02]  /*6c80*/  LDSM.16.M88.4 R152, [R2+0xa800] ;  /* 0x00a800000298783b */ /* 0x000ea40000000200 */
        /* <DEDUP_REMOVED lines=54> */
[----:B------:R-:W1:Y:S04]  /*6ff0*/  LDC R132, c[0x0][0x4f0] ;  /* 0x00013c00ff847b82 */ /* 0x000e680000000800 */
[----:B------:R-:W-:Y:S02]  /*7000*/  IABS R134, R141 ;  /* 0x0000008d00867213 */ /* 0x000fe40000000000 */
[-C--:B-1----:R-:W-:Y:S02]  /*7010*/  IABS R2, R132.reuse ;  /* 0x0000008400027213 */ /* 0x082fe40000000000 */
[-C--:B------:R-:W-:Y:S02]  /*7020*/  LOP3.LUT R141, R141, R132.reuse, RZ, 0x3c, !PT ;  /* 0x000000848d8d7212 */ /* 0x080fe400078e3cff */
[----:B------:R-:W1:Y:S02]  /*7030*/  I2F.RP R140, R2 ;  /* 0x00000002008c7306 */ /* 0x000e640000209400 */
[----:B------:R-:W-:Y:S08]  /*7040*/  ISETP.GE.AND P2, PT, R141, RZ, PT ;  /* 0x000000ff8d00720c */ /* 0x000ff00003f46270 */
[----:B-1----:R-:W1:Y:S02]  /*7050*/  MUFU.RCP R3, R140 ;  /* 0x0000008c00037308 */ /* 0x002e640000001000 */
[----:B-1----:R-:W-:Y:S01]  /*7060*/  VIADD R138, R3, 0xffffffe ;  /* 0x0ffffffe038a7836 */ /* 0x002fe20000000000 */
[----:B------:R-:W-:Y:S07]  /*7070*/  IADD3 R3, PT, PT, R208, -0x80, RZ ;  /* 0xffffff80d0037810 */ /* 0x000fee0007ffe0ff */
[----:B------:R-:W1:Y:S01]  /*7080*/  F2I.FTZ.U32.TRUNC.NTZ R139, R138 ;  /* 0x0000008a008b7305 */ /* 0x000e62000021f000 */
[----:B------:R-:W-:Y:S02]  /*7090*/  IABS R136, R3 ;  /* 0x0000000300887213 */ /* 0x000fe40000000000 */
[----:B------:R-:W-:Y:S01]  /*70a0*/  LOP3.LUT R3, R3, R132, RZ, 0x3c, !PT ;  /* 0x0000008403037212 */ /* 0x000fe200078e3cff */
[--C-:B-1----:R-:W-:Y:S02]  /*70b0*/  IMAD.MOV R137, RZ, RZ, -R139.reuse ;  /* 0x000000ffff897224 */ /* 0x102fe400078e0a8b */
[----:B------:R-:W-:Y:S02]  /*70c0*/  IMAD.MOV.U32 R138, RZ, RZ, RZ ;  /* 0x000000ffff8a7224 */ /* 0x000fe400078e00ff */
[----:B------:R-:W-:Y:S04]  /*70d0*/  IMAD R137, R137, R2, RZ ;  /* 0x0000000289897224 */ /* 0x000fe800078e02ff */
[----:B------:R-:W-:Y:S06]  /*70e0*/  IMAD.HI.U32 R137, R139, R137, R138 ;  /* 0x000000898b897227 */ /* 0x000fec00078e008a */
[C---:B------:R-:W-:Y:S04]  /*70f0*/  IMAD.HI.U32 R140, R137.reuse, R136, RZ ;  /* 0x00000088898c7227 */ /* 0x040fe800078e00ff */
[----:B------:R-:W-:Y:S01]  /*7100*/  IMAD.HI.U32 R138, R137, R134, RZ ;  /* 0x00000086898a7227 */ /* 0x000fe200078e00ff */
[----:B------:R-:W-:Y:S03]  /*7110*/  IADD3 R139, PT, PT, -R140, RZ, RZ ;  /* 0x000000ff8c8b7210 */ /* 0x000fe60007ffe1ff */
[----:B------:R-:W-:Y:S02]  /*7120*/  IMAD.MOV R137, RZ, RZ, -R138 ;  /* 0x000000ffff897224 */ /* 0x000fe400078e0a8a */
[C---:B------:R-:W-:Y:S01]  /*7130*/  IMAD R136, R2.reuse, R139, R136 ;  /* 0x0000008b02887224 */ /* 0x040fe200078e0288 */
[----:B------:R-:W-:Y:S01]  /*7140*/  LOP3.LUT R139, RZ, R132, RZ, 0x33, !PT ;  /* 0x00000084ff8b7212 */ /* 0x000fe200078e33ff */
[C---:B------:R-:W-:Y:S03]  /*7150*/  IMAD R134, R2.reuse, R137, R134 ;  /* 0x0000008902867224 */ /* 0x040fe600078e0286 */
[C---:B------:R-:W-:Y:S02]  /*7160*/  ISETP.GT.U32.AND P4, PT, R2.reuse, R136, PT ;  /* 0x000000880200720c */ /* 0x040fe40003f84070 */
[----:B------:R-:W-:Y:S11]  /*7170*/  ISETP.GT.U32.AND P3, PT, R2, R134, PT ;  /* 0x000000860200720c */ /* 0x000ff60003f64070 */
[--C-:B------:R-:W-:Y:S02]  /*7180*/  @!P4 IMAD.IADD R136, R136, 0x1, -R2.reuse ;  /* 0x000000018888c824 */ /* 0x100fe400078e0a02 */
[----:B------:R-:W-:Y:S01]  /*7190*/  @!P3 IADD3 R138, PT, PT, R138, 0x1, RZ ;  /* 0x000000018a8ab810 */ /* 0x000fe20007ffe0ff */
[----:B------:R-:W-:Y:S01]  /*71a0*/  @!P3 IMAD.IADD R134, R134, 0x1, -R2 ;  /* 0x000000018686b824 */ /* 0x000fe200078e0a02 */
[----:B------:R-:W-:Y:S01]  /*71b0*/  ISETP.GE.AND P3, PT, R3, RZ, PT ;  /* 0x000000ff0300720c */ /* 0x000fe20003f66270 */
[----:B------:R-:W-:Y:S01]  /*71c0*/  @!P4 VIADD R140, R140, 0x1 ;  /* 0x000000018c8cc836 */ /* 0x000fe20000000000 */
[-C--:B------:R-:W-:Y:S02]  /*71d0*/  ISETP.GE.U32.AND P6, PT, R136, R2.reuse, PT ;  /* 0x000000028800720c */ /* 0x080fe40003fc6070 */
[----:B------:R-:W-:Y:S02]  /*71e0*/  ISETP.GE.U32.AND P5, PT, R134, R2, PT ;  /* 0x000000028600720c */ /* 0x000fe40003fa6070 */
[----:B------:R-:W-:Y:S01]  /*71f0*/  ISETP.NE.AND P4, PT, R132, RZ, PT ;  /* 0x000000ff8400720c */ /* 0x000fe20003f85270 */
[----:B------:R-:W1:Y:S08]  /*7200*/  LDC.64 R2, c[0x0][0x3b8] ;  /* 0x0000ee00ff027b82 */ /* 0x000e700000000a00 */
[----:B------:R-:W-:Y:S02]  /*7210*/  @P6 IADD3 R140, PT, PT, R140, 0x1, RZ ;  /* 0x000000018c8c6810 */ /* 0x000fe40007ffe0ff */
[----:B------:R-:W-:Y:S03]  /*7220*/  @P5 VIADD R138, R138, 0x1 ;  /* 0x000000018a8a5836 */ /* 0x000fe60000000000 */
[----:B------:R-:W-:Y:S02]  /*7230*/  @!P3 IMAD.MOV R140, RZ, RZ, -R140 ;  /* 0x000000ffff8cb224 */ /* 0x000fe400078e0a8c */
[----:B------:R-:W-:Y:S05]  /*7240*/  @!P2 IMAD.MOV R138, RZ, RZ, -R138 ;  /* 0x000000ffff8aa224 */ /* 0x000fea00078e0a8a */
[C---:B------:R-:W-:Y:S02]  /*7250*/  SEL R141, R139.reuse, R138, !P4 ;  /* 0x0000008a8b8d7207 */ /* 0x040fe40006000000 */
[----:B------:R-:W-:Y:S02]  /*7260*/  SEL R139, R139, R140, !P4 ;  /* 0x0000008c8b8b7207 */ /* 0x000fe40006000000 */
[-C--:B------:R-:W-:Y:S02]  /*7270*/  LEA R144, P3, R141, R210.reuse, 0x2 ;  /* 0x000000d28d907211 */ /* 0x080fe400078610ff */
[----:B------:R-:W-:Y:S02]  /*7280*/  LEA R142, P2, R139, R210, 0x2 ;  /* 0x000000d28b8e7211 */ /* 0x000fe400078410ff */
[-C--:B------:R-:W-:Y:S02]  /*7290*/  LEA.HI.X.SX32 R145, R141, R211.reuse, 0x2, P3 ;  /* 0x000000d38d917211 */ /* 0x080fe400018f16ff */
[C---:B------:R-:W-:Y:S02]  /*72a0*/  LEA.HI.X.SX32 R143, R139.reuse, R211, 0x2, P2 ;  /* 0x000000d38b8f7211 */ /* 0x040fe400010f16ff */
[----:B------:R-:W-:Y:S01]  /*72b0*/  IADD3 R139, PT, PT, R139, -R141, RZ ;  /* 0x8000008d8b8b7210 */ /* 0x000fe20007ffe0ff */
[----:B------:R-:W2:Y:S04]  /*72c0*/  LDG.E R137, desc[UR24][R144.64] ;  /* 0x0000001890897981 */ /* 0x000ea8000c1e1900 */
[----:B------:R-:W-:Y:S01]  /*72d0*/  IMAD R139, R139, R132, -0x80 ;  /* 0xffffff808b8b7424 */ /* 0x000fe200078e0284 */
[----:B------:R-:W2:Y:S04]  /*72e0*/  LDG.E R134, desc[UR24][R142.64] ;  /* 0x000000188e867981 */ /* 0x000ea8000c1e1900 */
        /* <DEDUP_REMOVED lines=13> */
.L_x_1894:
[----:B------:R-:W-:Y:S01]  /*73c0*/  @!PT LDS RZ, [RZ] ;  /* 0x00000000fffff984 */ /* 0x000fe20000000800 */
[----:B------:R-:W-:Y:S01]  /*73d0*/  @!PT LDS RZ, [RZ] ;  /* 0x00000000fffff984 */ /* 0x000fe20000000800 */
[----:B------:R-:W-:Y:S01]  /*73e0*/  @!PT LDS RZ, [RZ] ;  /* 0x00000000fffff984 */ /* 0x000fe20000000800 */
[----:B------:R1:W-:Y:S01]  /*73f0*/  LDGSTS.E.BYPASS.LTC128B.128 [R217+0x4000], desc[UR24][R204.64] ;  /* 0x04000000ccd97fae */ /* 0x0003e2000b981a18 */
[C---:B------:R-:W-:Y:S01]  /*7400*/  IMAD.SHL.U32 R3, R2.reuse, 0x20, RZ ;  /* 0x0000002002037824 */ /* 0x040fe200078e00ff */
[----:B------:R-:W-:Y:S02]  /*7410*/  SHF.L.U64.HI R2, R2, 0x5, R135 ;  /* 0x0000000502027819 */ /* 0x000fe40000010287 */
[----:B------:R1:W-:Y:S02]  /*7420*/  LDGSTS.E.BYPASS.LTC128B.128 [R217+0x8000], desc[UR24][R204.64+0x80] ;  /* 0x08000080ccd97fae */ /* 0x0003e4000b981a18 */
[-C--:B------:R-:W-:Y:S04]  /*7430*/  IADD3 R134, P2, PT, R204, R3.reuse, RZ ;  /* 0x00000003cc867210 */ /* 0x080fe80007f5e0ff */
[-C--:B------:R-:W-:Y:S01]  /*7440*/  IADD3 R140, P3, PT, R134, R3.reuse, RZ ;  /* 0x00000003868c7210 */ /* 0x080fe20007f7e0ff */
[--C-:B------:R-:W-:Y:S03]  /*7450*/  IMAD.X R135, R205, 0x1, R2.reuse, P2 ;  /* 0x00000001cd877824 */ /* 0x100fe600010e0602 */
[-C--:B------:R-:W-:Y:S01]  /*7460*/  IADD3 R138, P2, PT, R140, R3.reuse, RZ ;  /* 0x000000038c8a7210 */ /* 0x080fe20007f5e0ff */
[--C-:B------:R-:W-:Y:S01]  /*7470*/  IMAD.X R141, R135, 0x1, R2.reuse, P3 ;  /* 0x00000001878d7824 */ /* 0x100fe200018e0602 */
[----:B------:R1:W-:Y:S02]  /*7480*/  LDGSTS.E.BYPASS.LTC128B.128 [R217+0x4800], desc[UR24][R134.64] ;  /* 0x0480000086d97fae */ /* 0x0003e4000b981a18 */
        /* <DEDUP_REMOVED lines=9> */
[----:B------:R-:W-:Y:S01]  /*7520*/  IADD3 R146, P2, PT, R144, R3, RZ ;  /* 0x0000000390927210 */ /* 0x000fe20007f5e0ff */
[--C-:B------:R-:W-:Y:S01]  /*7530*/  IMAD.X R145, R143, 0x1, R2.reuse, P3 ;  /* 0x000000018f917824 */ /* 0x100fe200018e0602 */
[----:B------:R1:W-:Y:S03]  /*7540*/  LDGSTS.E.BYPASS.LTC128B.128 [R217+0x5800], desc[UR24][R138.64] ;  /* 0x058000008ad97fae */ /* 0x0003e6000b981a18 */
[----:B------:R-:W-:Y:S01]  /*7550*/  IMAD.X R147, R145, 0x1, R2, P2 ;  /* 0x0000000191937824 */ /* 0x000fe200010e0602 */
        /* <DEDUP_REMOVED lines=10> */
.L_x_1893:
[----:B------:R-:W-:Y:S01]  /*7600*/  FMNMX3.FTZ R2, R0, R6, R7, !PT ;  /* 0x0000000600027276 */ /* 0x000fe20007810007 */
[----:B-1----:R-:W-:Y:S01]  /*7610*/  LDSM.16.MT88.4 R140, [R196+0xc000] ;  /* 0x00c00000c48c783b */ /* 0x002fe20000004200 */
        /* <DEDUP_REMOVED lines=54> */
[----:B------:R-:W-:Y:S01]  /*7980*/  ISETP.NE.AND P2, PT, R215, -0x1, PT ;  /* 0xffffffffd700780c */ /* 0x000fe20003f45270 */
        /* <DEDUP_REMOVED lines=485> */
.L_x_1891:
[----:B------:R-:W1:Y:S01]  /*97e0*/  SHFL.BFLY PT, R8, R221, 0x2, 0x1f ;  /* 0x0c401f00dd087f89 */ /* 0x000e6200000e0000 */
[----:B------:R-:W2:Y:S01]  /*97f0*/  LDCU.U8 UR4, c[0x0][0x548] ;  /* 0x0000a900ff0477ac */ /* 0x000ea20008000000 */
[----:B------:R-:W3:Y:S01]  /*9800*/  LDC.64 R22, c[0x0][0x408] ;  /* 0x00010200ff167b82 */ /* 0x000ee20000000a00 */
[----:B------:R-:W-:Y:S01]  /*9810*/  MOV R24, R198 ;  /* 0x000000c600187202 */ /* 0x000fe20000000f00 */
[----:B------:R-:W4:Y:S01]  /*9820*/  SHFL.BFLY PT, R0, R219, 0x2, 0x1f ;  /* 0x0c401f00db007f89 */ /* 0x000f2200000e0000 */
[----:B------:R-:W-:Y:S01]  /*9830*/  MOV R25, RZ ;  /* 0x000000ff00197202 */ /* 0x000fe20000000f00 */
[----:B------:R-:W-:Y:S01]  /*9840*/  BSSY.RECONVERGENT B0, `(.L_x_1896) ;  /* 0x00000d2000007945 */ /* 0x000fe20003800200 */
[----:B------:R-:W-:Y:S02]  /*9850*/  LOP3.LUT R202, R202, 0x30, RZ, 0xc0, !PT ;  /* 0x00000030caca7812 */ /* 0x000fe400078ec0ff */
[----:B------:R-:W-:Y:S01]  /*9860*/  MOV R20, 0x7f800000 ;  /* 0x7f80000000147802 */ /* 0x000fe20000000f00 */
[----:B------:R-:W-:Y:S08]  /*9870*/  S2UR UR8, SR_CTAID.Y ;  /* 0x00000000000879c3 */ /* 0x000ff00000002600 */
[----:B------:R-:W5:Y:S01]  /*9880*/  S2UR UR7, SR_CTAID.Z ;  /* 0x00000000000779c3 */ /* 0x000f620000002700 */
[----:B--2---:R-:W-:Y:S01]  /*9890*/  UISETP.NE.AND UP0, UPT, UR4, URZ, UPT ;  /* 0x000000ff0400728c */ /* 0x004fe2000bf05270 */
[----:B------:R-:W2:Y:S01]  /*98a0*/  LDCU UR4, c[0x0][0x434] ;  /* 0x00008680ff0477ac */ /* 0x000ea20008000800 */
[----:B-1----:R-:W-:Y:S01]  /*98b0*/  FADD.FTZ R8, R8, R221 ;  /* 0x000000dd08087221 */ /* 0x002fe20000010000 */
[----:B----4-:R-:W-:-:S04]  /*98c0*/  FADD.FTZ R9, R0, R219 ;  /* 0x000000db00097221 */ /* 0x010fc80000010000 */
[----:B------:R-:W1:Y:S01]  /*98d0*/  SHFL.BFLY PT, R5, R8, 0x1, 0x1f ;  /* 0x0c201f0008057f89 */ /* 0x000e6200000e0000 */
[----:B------:R-:W-:-:S03]  /*98e0*/  SHF.L.U32 R0, R199, 0x1, RZ ;  /* 0x00000001c7007819 */ /* 0x000fc600000006ff */
[----:B------:R-:W5:Y:S01]  /*98f0*/  @!UP0 LDCU UR9, c[0x0][0x3e0] ;  /* 0x00007c00ff0987ac */ /* 0x000f620008000800 */
[----:B------:R-:W4:Y:S01]  /*9900*/  SHFL.BFLY PT, R2, R9, 0x1, 0x1f ;  /* 0x0c201f0009027f89 */ /* 0x000f2200000e0000 */
[----:B------:R-:W-:Y:S01]  /*9910*/  LOP3.LUT R201, R201, 0x6, R0, 0xf8, !PT ;  /* 0x00000006c9c97812 */ /* 0x000fe200078ef800 */
[----:B--2---:R-:W-:Y:S01]  /*9920*/  @!UP0 UMOV UR6, UR4 ;  /* 0x0000000400068c82 */ /* 0x004fe20008000000 */
[----:B-----5:R-:W-:Y:S01]  /*9930*/  @!UP0 UIMAD UR9, UR8, UR9, UR7 ;  /* 0x00000009080982a4 */ /* 0x020fe2000f8e0207 */
[----:B-1----:R-:W-:Y:S01]  /*9940*/  FADD.FTZ R4, R8, R5 ;  /* 0x0000000508047221 */ /* 0x002fe20000010000 */
[----:B------:R-:W-:Y:S02]  /*9950*/  SHF.L.U32 R5, R199, 0x4, RZ ;  /* 0x00000004c7057819 */ /* 0x000fe400000006ff */
[----:B------:R-:W-:Y:S01]  /*9960*/  @!UP0 UIMAD UR9, UR9, UR6, URZ ;  /* 0x00000006090982a4 */ /* 0x000fe2000f8e02ff */
[----:B----4-:R-:W-:Y:S01]  /*9970*/  FADD.FTZ R2, R9, R2 ;  /* 0x0000000209027221 */ /* 0x010fe20000010000 */
[----:B------:R-:W1:Y:S01]  /*9980*/  MUFU.RCP R7, R4 ;  /* 0x0000000400077308 */ /* 0x000e620000001000 */
[----:B------:R-:W-:Y:S01]  /*9990*/  LOP3.LUT R5, R5, 0x1c0, RZ, 0xc0, !PT ;  /* 0x000001c005057812 */ /* 0x000fe200078ec0ff */
[----:B------:R-:W-:Y:S01]  /*99a0*/  @UP0 UMOV UR6, UR4 ;  /* 0x0000000400060c82 */ /* 0x000fe20008000000 */
[----:B------:R-:W-:-:S02]  /*99b0*/  FSETP.NE.FTZ.AND P2, PT, R4, RZ, PT ;  /* 0x000000ff0400720b */ /* 0x000fc40003f55000 */
[----:B------:R-:W-:Y:S02]  /*99c0*/  FSETP.NE.FTZ.AND P1, PT, R2, RZ, PT ;  /* 0x000000ff0200720b */ /* 0x000fe40003f35000 */
[----:B------:R-:W-:Y:S01]  /*99d0*/  LOP3.LUT R0, R5, 0x38, R0, 0xf8, !PT ;  /* 0x0000003805007812 */ /* 0x000fe200078ef800 */
[----:B------:R-:W2:Y:S01]  /*99e0*/  MUFU.RCP R6, R2 ;  /* 0x0000000200067308 */ /* 0x000ea20000001000 */
[----:B------:R-:W-:Y:S02]  /*99f0*/  R2P PR, R199, 0x18 ;  /* 0x00000018c7007804 */ /* 0x000fe40000000000 */
[----:B------:R-:W-:Y:S02]  /*9a00*/  LOP3.LUT R0, R201, R0, RZ, 0xfc, !PT ;  /* 0x00000000c9007212 */ /* 0x000fe400078efcff */
[----:B------:R-:W-:Y:S02]  /*9a10*/  MOV R5, 0x10 ;  /* 0x0000001000057802 */ /* 0x000fe40000000f00 */
[----:B------:R-:W-:Y:S01]  /*9a20*/  LEA R9, R0, UR5, 0x1 ;  /* 0x0000000500097c11 */ /* 0x000fe2000f8e08ff */
[----:B------:R-:W4:Y:S01]  /*9a30*/  @UP0 LDCU UR5, c[0x0][0x454] ;  /* 0x00008a80ff0507ac */ /* 0x000f220008000800 */
[----:B------:R-:W-:Y:S01]  /*9a40*/  SEL R0, R197, 0xffffffe0, !P3 ;  /* 0xffffffe0c5007807 */ /* 0x000fe20005800000 */
[----:B------:R-:W5:Y:S01]  /*9a50*/  @P1 LDC R18, c[0x0][0x458] ;  /* 0x00011600ff121b82 */ /* 0x000f620000000800 */
[----:B-1----:R-:W-:Y:S01]  /*9a60*/  FSEL R7, R7, 1, P2 ;  /* 0x3f80000007077808 */ /* 0x002fe20001000000 */
[----:B------:R-:W1:Y:S01]  /*9a70*/  @P1 MUFU.LG2 R2, R2 ;  /* 0x0000000200021308 */ /* 0x000e620000000c00 */
[----:B------:R-:W-:-:S02]  /*9a80*/  SEL R5, R5, 0xfffffff0, !P0 ;  /* 0xfffffff005057807 */ /* 0x000fc40004000000 */
[----:B------:R-:W-:Y:S01]  /*9a90*/  IADD3 R15, PT, PT, R9, 0x40, RZ ;  /* 0x00000040090f7810 */ /* 0x000fe20007ffe0ff */
        /* <DEDUP_REMOVED lines=106> */
[----:B------:R-:W-:Y:S01]  /*a140*/  F2FP.F16.F32.PACK_AB R108, R109, R108 ;  /* 0x0000006c6d6c723e */ /* 0x000fe200000000ff */
[----:B----4-:R-:W-:Y:S01]  /*a150*/  @UP0 UIMAD UR5, UR7, UR5, URZ ;  /* 0x00000005070502a4 */ /* 0x010fe2000f8e02ff */
[----:B------:R-:W-:Y:S01]  /*a160*/  F2FP.F16.F32.PACK_AB R110, R111, R110 ;  /* 0x0000006e6f6e723e */ /* 0x000fe200000000ff */
[----:B------:R-:W-:Y:S01]  /*a170*/  STS [R19+0x400], R86 ;  /* 0x0004005613007388 */ /* 0x000fe20000000800 */
[----:B------:R-:W-:Y:S01]  /*a180*/  F2FP.F16.F32.PACK_AB R112, R113, R112 ;  /* 0x000000707170723e */ /* 0x000fe200000000ff */
[----:B-1----:R-:W-:Y:S01]  /*a190*/  @P1 FMUL.FTZ R2, R2, 0.69314718246459960938 ;  /* 0x3f31721802021820 */ /* 0x002fe20000410000 */
[----:B------:R-:W-:Y:S01]  /*a1a0*/  F2FP.F16.F32.PACK_AB R114, R115, R114 ;  /* 0x000000727372723e */ /* 0x000fe200000000ff */
[----:B------:R-:W-:Y:S01]  /*a1b0*/  STS [R21], R88 ;  /* 0x0000005815007388 */ /* 0x000fe20000000800 */
[----:B------:R-:W-:Y:S01]  /*a1c0*/  F2FP.F16.F32.PACK_AB R116, R117, R116 ;  /* 0x000000747574723e */ /* 0x000fe200000000ff */
[----:B------:R-:W-:Y:S01]  /*a1d0*/  @UP0 UIMAD UR9, UR8, UR6, UR5 ;  /* 0x00000006080902a4 */ /* 0x000fe2000f8e0205 */
[----:B------:R-:W-:Y:S01]  /*a1e0*/  F2FP.F16.F32.PACK_AB R118, R119, R118 ;  /* 0x000000767776723e */ /* 0x000fe200000000ff */
[----:B------:R-:W-:Y:S01]  /*a1f0*/  STS [R21+0x400], R90 ;  /* 0x0004005a15007388 */ /* 0x000fe20000000800 */
[----:B------:R-:W-:-:S02]  /*a200*/  F2FP.F16.F32.PACK_AB R124, R125, R124 ;  /* 0x0000007c7d7c723e */ /* 0x000fc400000000ff */
[----:B------:R-:W-:Y:S01]  /*a210*/  F2FP.F16.F32.PACK_AB R126, R127, R126 ;  /* 0x0000007e7f7e723e */ /* 0x000fe200000000ff */
[----:B------:R-:W-:Y:S01]  /*a220*/  STS [R5], R92 ;  /* 0x0000005c05007388 */ /* 0x000fe20000000800 */
[----:B------:R-:W-:Y:S02]  /*a230*/  F2FP.F16.F32.PACK_AB R7, R7, R120 ;  /* 0x000000780707723e */ /* 0x000fe400000000ff */
[----:B------:R-:W-:Y:S01]  /*a240*/  F2FP.F16.F32.PACK_AB R122, R123, R122 ;  /* 0x0000007a7b7a723e */ /* 0x000fe200000000ff */
[----:B------:R-:W-:Y:S01]  /*a250*/  STS [R5+0x400], R94 ;  /* 0x0004005e05007388 */ /* 0x000fe20000000800 */
[----:B------:R-:W-:-:S03]  /*a260*/  LOP3.LUT P0, RZ, R199, 0x3, RZ, 0xc0, !PT ;  /* 0x00000003c7ff7812 */ /* 0x000fc6000780c0ff */
[----:B------:R-:W-:Y:S04]  /*a270*/  STS [R9+0x2000], R96 ;  /* 0x0020006009007388 */ /* 0x000fe80000000800 */
[----:B------:R-:W-:Y:S04]  /*a280*/  STS [R9+0x2400], R98 ;  /* 0x0024006209007388 */ /* 0x000fe80000000800 */
[----:B------:R-:W-:Y:S04]  /*a290*/  STS [R11+0x2000], R100 ;  /* 0x002000640b007388 */ /* 0x000fe80000000800 */
[----:B------:R-:W-:Y:S04]  /*a2a0*/  STS [R11+0x2400], R102 ;  /* 0x002400660b007388 */ /* 0x000fe80000000800 */
[----:B------:R-:W-:Y:S04]  /*a2b0*/  STS [R13+0x2000], R104 ;  /* 0x002000680d007388 */ /* 0x000fe80000000800 */
[----:B------:R-:W-:Y:S04]  /*a2c0*/  STS [R13+0x2400], R106 ;  /* 0x0024006a0d007388 */ /* 0x000fe80000000800 */
[----:B------:R-:W-:Y:S04]  /*a2d0*/  STS [R17+0x2000], R108 ;  /* 0x0020006c11007388 */ /* 0x000fe80000000800 */
[----:B------:R1:W-:Y:S04]  /*a2e0*/  STS [R17+0x2400], R110 ;  /* 0x0024006e11007388 */ /* 0x0003e80000000800 */
[----:B------:R-:W-:Y:S04]  /*a2f0*/  STS [R15+0x2000], R112 ;  /* 0x002000700f007388 */ /* 0x000fe80000000800 */
[----:B------:R-:W-:Y:S04]  /*a300*/  STS [R15+0x2400], R114 ;  /* 0x002400720f007388 */ /* 0x000fe80000000800 */
[----:B------:R-:W-:Y:S04]  /*a310*/  STS [R19+0x2000], R116 ;  /* 0x0020007413007388 */ /* 0x000fe80000000800 */
[----:B------:R4:W-:Y:S04]  /*a320*/  STS [R19+0x2400], R118 ;  /* 0x0024007613007388 */ /* 0x0009e80000000800 */
[----:B------:R-:W-:Y:S04]  /*a330*/  STS [R21+0x2000], R124 ;  /* 0x0020007c15007388 */ /* 0x000fe80000000800 */
[----:B------:R2:W-:Y:S01]  /*a340*/  STS [R21+0x2400], R126 ;  /* 0x0024007e15007388 */ /* 0x0005e20000000800 */
[----:B-1----:R-:W1:Y:S03]  /*a350*/  @P2 LDC R17, c[0x0][0x458] ;  /* 0x00011600ff112b82 */ /* 0x002e660000000800 */
[----:B------:R3:W-:Y:S04]  /*a360*/  STS [R5+0x2000], R7 ;  /* 0x0020000705007388 */ /* 0x0007e80000000800 */
[----:B------:R1:W-:Y:S01]  /*a370*/  STS [R5+0x2400], R122 ;  /* 0x0024007a05007388 */ /* 0x0003e20000000800 */
[----:B------:R-:W-:Y:S01]  /*a380*/  BAR.SYNC.DEFER_BLOCKING 0x0 ;  /* 0x0000000000007b1d */ /* 0x000fe20000010000 */
[----:B----4-:R-:W-:-:S05]  /*a390*/  SHF.R.U32.HI R19, RZ, 0x2, R199 ;  /* 0x00000002ff137819 */ /* 0x010fca00000116c7 */
[----:B------:R-:W4:Y:S01]  /*a3a0*/  S2R R0, SR_CTAID.X ;  /* 0x0000000000007919 */ /* 0x000f220000002500 */
[----:B------:R-:W-:Y:S01]  /*a3b0*/  LOP3.LUT R19, R202, 0x7, R19, 0xf8, !PT ;  /* 0x00000007ca137812 */ /* 0x000fe200078ef813 */
[----:B--2---:R-:W-:Y:S01]  /*a3c0*/  @P2 FMUL.FTZ R21, R16, 0.69314718246459960938 ;  /* 0x3f31721810152820 */ /* 0x004fe20000410000 */
[----:B------:R-:W-:Y:S01]  /*a3d0*/  MOV R16, 0x7f800000 ;  /* 0x7f80000000107802 */ /* 0x000fe20000000f00 */
[----:B-----5:R-:W-:Y:S01]  /*a3e0*/  @P1 FFMA.FTZ R16, R3, R18, R2 ;  /* 0x0000001203101223 */ /* 0x020fe20000010002 */
[----:B---3--:R-:W2:Y:S01]  /*a3f0*/  LDC.64 R6, c[0x0][0x400] ;  /* 0x00010000ff067b82 */ /* 0x008ea20000000a00 */
[----:B-1----:R-:W-:Y:S01]  /*a400*/  @P2 FFMA.FTZ R20, R132, R17, R21 ;  /* 0x0000001184142223 */ /* 0x002fe20000010015 */
[----:B------:R1:W3:Y:S06]  /*a410*/  LDS.128 R12, [R217] ;  /* 0x00000000d90c7984 */ /* 0x0002ec0000000c00 */
[----:B------:R-:W1:Y:S01]  /*a420*/  LDC.64 R4, c[0x0][0x410] ;  /* 0x00010400ff047b82 */ /* 0x000e620000000a00 */
[----:B------:R1:W1:Y:S01]  /*a430*/  LDS.128 R8, [R217+0x2000] ;  /* 0x00200000d9087984 */ /* 0x0002620000000c00 */
[----:B----4-:R-:W-:-:S05]  /*a440*/  SHF.L.U32 R0, R0, 0x6, RZ ;  /* 0x0000000600007819 */ /* 0x010fca00000006ff */
[----:B------:R-:W-:-:S04]  /*a450*/  IMAD.WIDE.U32 R24, R0, R22, R24 ;  /* 0x0000001600187225 */ /* 0x000fc800078e0018 */
[----:B------:R-:W-:Y:S02]  /*a460*/  IMAD R25, R0, R23, R25 ;  /* 0x0000001700197224 */ /* 0x000fe400078e0219 */
[----:B--2---:R-:W-:-:S04]  /*a470*/  IMAD.WIDE.U32 R24, R6, UR8, R24 ;  /* 0x0000000806187c25 */ /* 0x004fc8000f8e0018 */
[----:B------:R-:W-:Y:S01]  /*a480*/  IMAD R3, R7, UR8, R25 ;  /* 0x0000000807037c24 */ /* 0x000fe2000f8e0219 */
[----:B------:R-:W-:Y:S06]  /*a490*/  @P0 BRA `(.L_x_1897) ;  /* 0x0000000000300947 */ /* 0x000fec0003800000 */
[----:B------:R-:W2:Y:S01]  /*a4a0*/  LDCU.64 UR4, c[0x0][0x420] ;  /* 0x00008400ff0477ac */ /* 0x000ea20008000a00 */
[C---:B------:R-:W-:Y:S01]  /*a4b0*/  VIADD R6, R0.reuse, UR9 ;  /* 0x0000000900067c36 */ /* 0x040fe20008000000 */
[----:B------:R-:W-:Y:S01]  /*a4c0*/  IADD3 R0, PT, PT, -R0, UR6, RZ ;  /* 0x0000000600007c10 */ /* 0x000fe2000fffe1ff */
[----:B------:R-:W-:-:S03]  /*a4d0*/  VIADD R17, R19, 0x8 ;  /* 0x0000000813117836 */ /* 0x000fc60000000000 */
[C---:B------:R-:W-:Y:S02]  /*a4e0*/  IADD3 R7, P0, PT, R19.reuse, R6, RZ ;  /* 0x0000000613077210 */ /* 0x040fe40007f1e0ff */
[-C--:B------:R-:W-:Y:S02]  /*a4f0*/  ISETP.GE.AND P2, PT, R19, R0.reuse, PT ;  /* 0x000000001300720c */ /* 0x080fe40003f46270 */
[----:B------:R-:W-:Y:S02]  /*a500*/  ISETP.GE.AND P1, PT, R17, R0, PT ;  /* 0x000000001100720c */ /* 0x000fe40003f26270 */
[----:B------:R-:W-:Y:S02]  /*a510*/  LEA.HI.X.SX32 R6, R6, RZ, 0x1, P0 ;  /* 0x000000ff06067211 */ /* 0x000fe400000f0eff */
[----:B--2---:R-:W-:-:S04]  /*a520*/  LEA R18, P0, R7, UR4, 0x2 ;  /* 0x0000000407127c11 */ /* 0x004fc8000f8010ff */
[----:B------:R-:W-:-:S05]  /*a530*/  LEA.HI.X R19, R7, UR5, R6, 0x2, P0 ;  /* 0x0000000507137c11 */ /* 0x000fca00080f1406 */
[----:B------:R2:W-:Y:S04]  /*a540*/  @!P2 STG.E desc[UR24][R18.64], R20 ;  /* 0x000000141200a986 */ /* 0x0005e8000c101918 */
[----:B------:R2:W-:Y:S02]  /*a550*/  @!P1 STG.E desc[UR24][R18.64+0x20], R16 ;  /* 0x0000201012009986 */ /* 0x0005e4000c101918 */
.L_x_1897:
[----:B------:R-:W-:Y:S05]  /*a560*/  BSYNC.RECONVERGENT B0 ;  /* 0x0000000000007941 */ /* 0x000fea0003800200 */
.L_x_1896:
[----:B------:R-:W-:Y:S01]  /*a570*/  IMAD.MOV.U32 R2, RZ, RZ, R24 ;  /* 0x000000ffff027224 */ /* 0x000fe200078e0018 */
[----:B------:R-:W4:Y:S01]  /*a580*/  LDS.128 R32, [R217+0x800] ;  /* 0x00080000d9207984 */ /* 0x000f220000000c00 */
[----:B------:R-:W5:Y:S01]  /*a590*/  LDCU.64 UR4, c[0x0][0x3f0] ;  /* 0x00007e00ff0477ac */ /* 0x000f620008000a00 */
[----:B------:R-:W-:Y:S01]  /*a5a0*/  SHF.R.U32.HI R0, RZ, 0x3, R199 ;  /* 0x00000003ff007819 */ /* 0x000fe200000116c7 */
[----:B-1----:R-:W-:Y:S01]  /*a5b0*/  IMAD.WIDE.U32 R2, R4, UR7, R2 ;  /* 0x0000000704027c25 */ /* 0x002fe2000f8e0002 */
[----:B------:R-:W1:Y:S03]  /*a5c0*/  LDS.128 R24, [R217+0x2800] ;  /* 0x00280000d9187984 */ /* 0x000e660000000c00 */
[----:B------:R-:W-:Y:S01]  /*a5d0*/  IMAD R3, R5, UR7, R3 ;  /* 0x0000000705037c24 */ /* 0x000fe2000f8e0203 */
[----:B------:R-:W1:Y:S01]  /*a5e0*/  LDS.128 R28, [R217+0x1000] ;  /* 0x00100000d91c7984 */ /* 0x000e620000000c00 */
[----:B------:R-:W-:-:S03]  /*a5f0*/  IMAD.WIDE.U32 R6, R0, R22, R2 ;  /* 0x0000001600067225 */ /* 0x000fc600078e0002 */
[----:B--2---:R-:W2:Y:S01]  /*a600*/  LDS.128 R16, [R217+0x3000] ;  /* 0x00300000d9107984 */ /* 0x004ea20000000c00 */
[----:B------:R-:W-:-:S03]  /*a610*/  IMAD R0, R0, R23, R7 ;  /* 0x0000001700007224 */ /* 0x000fc600078e0207 */
[----:B------:R-:W2:Y:S01]  /*a620*/  LDS.128 R36, [R217+0x1800] ;  /* 0x00180000d9247984 */ /* 0x000ea20000000c00 */
[----:B------:R-:W-:Y:S01]  /*a630*/  IMAD.SHL.U32 R2, R22, 0x20, RZ ;  /* 0x0000002016027824 */ /* 0x000fe200078e00ff */
[C---:B-----5:R-:W-:Y:S02]  /*a640*/  LEA R4, P0, R6.reuse, UR4, 0x1 ;  /* 0x0000000406047c11 */ /* 0x060fe4000f8008ff */
[----:B------:R-:W5:Y:S02]  /*a650*/  LDS.128 R40, [R217+0x3800] ;  /* 0x00380000d9287984 */ /* 0x000f640000000c00 */
[----:B------:R-:W-:Y:S02]  /*a660*/  LEA.HI.X R5, R6, UR5, R0, 0x1, P0 ;  /* 0x0000000506057c11 */ /* 0x000fe400080f0c00 */
[CC--:B------:R-:W-:Y:S02]  /*a670*/  LEA R6, P0, R22.reuse, R4.reuse, 0x6 ;  /* 0x0000000416067211 */ /* 0x0c0fe400078030ff */
[----:B------:R-:W-:Y:S01]  /*a680*/  SHF.L.U64.HI R0, R22, 0x5, R23 ;  /* 0x0000000516007819 */ /* 0x000fe20000010217 */
[----:B---3--:R-:W-:Y:S01]  /*a690*/  STG.E.128 desc[UR24][R4.64], R12 ;  /* 0x0000000c04007986 */ /* 0x008fe2000c101d18 */
[----:B------:R-:W-:-:S02]  /*a6a0*/  IADD3 R20, P1, PT, R2, R4, RZ ;  /* 0x0000000402147210 */ /* 0x000fc40007f3e0ff */
[----:B------:R-:W-:Y:S01]  /*a6b0*/  LEA.HI.X R7, R22, R5, R23, 0x6, P0 ;  /* 0x0000000516077211 */ /* 0x000fe200000f3417 */
[----:B------:R-:W-:Y:S01]  /*a6c0*/  STG.E.128 desc[UR24][R4.64+0x80], R8 ;  /* 0x0000800804007986 */ /* 0x000fe2000c101d18 */
[----:B------:R-:W-:Y:S01]  /*a6d0*/  IADD3 R2, P0, PT, R6, R2, RZ ;  /* 0x0000000206027210 */ /* 0x000fe20007f1e0ff */
[----:B------:R-:W-:-:S04]  /*a6e0*/  IMAD.X R21, R0, 0x1, R5, P1 ;  /* 0x0000000100157824 */ /* 0x000fc800008e0605 */
[----:B------:R-:W-:Y:S01]  /*a6f0*/  IMAD.X R3, R7, 0x1, R0, P0 ;  /* 0x0000000107037824 */ /* 0x000fe200000e0600 */
[----:B----4-:R-:W-:Y:S04]  /*a700*/  STG.E.128 desc[UR24][R20.64], R32 ;  /* 0x0000002014007986 */ /* 0x010fe8000c101d18 */
[----:B-1----:R-:W-:Y:S04]  /*a710*/  STG.E.128 desc[UR24][R20.64+0x80], R24 ;  /* 0x0000801814007986 */ /* 0x002fe8000c101d18 */
[----:B------:R-:W-:Y:S04]  /*a720*/  STG.E.128 desc[UR24][R6.64], R28 ;  /* 0x0000001c06007986 */ /* 0x000fe8000c101d18 */
[----:B--2---:R-:W-:Y:S04]  /*a730*/  STG.E.128 desc[UR24][R6.64+0x80], R16 ;  /* 0x0000801006007986 */ /* 0x004fe8000c101d18 */
[----:B------:R-:W-:Y:S04]  /*a740*/  STG.E.128 desc[UR24][R2.64], R36 ;  /* 0x0000002402007986 */ /* 0x000fe8000c101d18 */
[----:B-----5:R-:W-:Y:S01]  /*a750*/  STG.E.128 desc[UR24][R2.64+0x80], R40 ;  /* 0x0000802802007986 */ /* 0x020fe2000c101d18 */
[----:B------:R-:W-:Y:S05]  /*a760*/  EXIT ;  /* 0x000000000000794d */ /* 0x000fea0003800000 */
.L_x_1898:
        /* <DEDUP_REMOVED lines=9> */
.L_x_7218:


//--------------------- .text._ZN5flash24flash_fwd_splitkv_kernelI23Flash_fwd_kernel_traitsILi128ELi64ELi128ELi4ELb0ELb0EN7cutlass6half_tE19Flash_kernel_traitsILi128ELi64ELi128ELi4ES3_EELb1ELb0ELb0ELb1ELb1ELb1ELb0ELb0EEEvNS_16Flash_fwd_paramsE --------------------------
	.section	.text._ZN5flash24flash_fwd_splitkv_kernelI23Flash_fwd_kernel_traitsILi128ELi64ELi128ELi4ELb0ELb0EN7cutlass6half_tE19Flash_kernel_traitsILi128ELi64ELi128ELi4ES3_EELb1ELb0ELb0ELb1ELb1ELb1ELb0ELb0EEEvNS_16Flash_fwd_paramsE,"ax",@progbits
	.align	128
        .global         _ZN5flash24flash_fwd_splitkv_kernelI23Flash_fwd_kernel_traitsILi128ELi64ELi128ELi4ELb0ELb0EN7cutlass6half_tE19Flash_kernel_traitsILi128ELi64ELi128ELi4ES3_EELb1ELb0ELb0ELb1ELb1ELb1ELb0ELb0EEEvNS_16Flash_fwd_paramsE
        .type           _ZN5flash24flash_fwd_splitkv_kernelI23Flash_fwd_kernel_traitsILi128ELi64ELi128ELi4ELb0ELb0EN7cutlass6half_tE19Flash_kernel_traitsILi128ELi64ELi128ELi4ES3_EELb1ELb0ELb0ELb1ELb1ELb1ELb0ELb0EEEvNS_16Flash_fwd_paramsE,@function
        .size           _ZN5flash24flash_fwd_splitkv_kernelI23Flash_fwd_kernel_traitsILi128ELi64ELi128ELi4ELb0ELb0EN7cutlass6half_tE19Flash_kernel_traitsILi128ELi64ELi128ELi4ES3_EELb1ELb0ELb0ELb1ELb1ELb1ELb0ELb0EEEvNS_16Flash_fwd_paramsE,(.L_x_7219 - _ZN5flash24flash_fwd_splitkv_kernelI23Flash_fwd_kernel_traitsILi128ELi64ELi128ELi4ELb0ELb0EN7cutlass6half_tE19Flash_kernel_traitsILi128ELi64ELi128ELi4ES3_EELb1ELb0ELb0ELb1ELb1ELb1ELb0ELb0EEEvNS_16Flash_fwd_paramsE)
        .other          _ZN5flash24flash_fwd_splitkv_kernelI23Flash_fwd_kernel_traitsILi128ELi64ELi128ELi4ELb0ELb0EN7cutlass6half_tE19Flash_kernel_traitsILi128ELi64ELi128ELi4ES3_EELb1ELb0ELb0ELb1ELb1ELb1ELb0ELb0EEEvNS_16Flash_fwd_paramsE,@"STO_CUDA_ENTRY STV_DEFAULT"
_ZN5flash24flash_fwd_splitkv_kernelI23Flash_fwd_kernel_traitsILi128ELi64ELi128ELi4ELb0ELb0EN7cutlass6half_tE19Flash_kernel_traitsILi128ELi64ELi128ELi4ES3_EELb1ELb0ELb0ELb1ELb1ELb1ELb0ELb0EEEvNS_16Flash_fwd_paramsE:
.text._ZN5flash24flash_fwd_splitkv_kernelI23Flash_fwd_kernel_traitsILi128ELi64ELi128ELi4ELb0ELb0EN7cutlass6half_tE19Flash_kernel_traitsILi128ELi64ELi128ELi4ES3_EELb1ELb0ELb0ELb1ELb1ELb1ELb0ELb0EEEvNS_16Flash_fwd_paramsE:
        /* <DEDUP_REMOVED lines=61> */
[C---:B-1----:R-:W-:Y:S02]  /*03d0*/  IMAD R13, R18.reuse, UR8, R3 ;  /* 0x00000008120d7c24 */ /* 0x042fe4000f8e0203 */
[----:B---3--:R-:W-:-:S04]  /*03e0*/  IMAD.WIDE.U32 R6, R18, UR6, R6 ;  /* 0x0000000612067c25 */ /* 0x008fc8000f8e0006 */
[----:B------:R-:W-:Y:S01]  /*03f0*/  IMAD R7, R18, UR7, R7 ;  /* 0x0000000712077c24 */ /* 0x000fe2000f8e0207 */
[----:B------:R-:W1:Y:S01]  /*0400*/  LDCU.64 UR6, c[0x0][0x3f0] ;  /* 0x00007e00ff0677ac */ /* 0x000e620008000a00 */
[----:B------:R-:W-:Y:S02]  /*0410*/  IMAD R13, R13, UR22, R122 ;  /* 0x000000160d0d7c24 */ /* 0x000fe4000f8e027a */
[----:B----4-:R-:W-:-:S04]  /*0420*/  IMAD.WIDE.U32 R6, R3, UR4, R6 ;  /* 0x0000000403067c25 */ /* 0x010fc8000f8e0006 */
[----:B------:R-:W-:Y:S01]  /*0430*/  IMAD R7, R3, UR5, R7 ;  /* 0x0000000503077c24 */ /* 0x000fe2000f8e0207 */
[----:B------:R-:W2:Y:S01]  /*0440*/  LDCU.64 UR4, c[0x0][0x420] ;  /* 0x00008400ff0477ac */ /* 0x000ea20008000a00 */
[----:B------:R-:W-:Y:S01]  /*0450*/  IADD3 R3, PT, PT, -R122, UR22, RZ ;  /* 0x000000167a037c10 */ /* 0x000fe2000fffe1ff */
[----:B------:R-:W-:-:S03]  /*0460*/  IMAD.WIDE.U32 R14, R4, 0x20, RZ ;  /* 0x00000020040e7825 */ /* 0x000fc600078e00ff */
[-C--:B------:R-:W-:Y:S01]  /*0470*/  ISETP.GE.AND P3, PT, R2, R3.reuse, PT ;  /* 0x000000030200720c */ /* 0x080fe20003f66270 */
[----:B------:R-:W-:Y:S01]  /*0480*/  IMAD.WIDE.U32 R6, R0, R4, R6 ;  /* 0x0000000400067225 */ /* 0x000fe200078e0006 */
[-C--:B------:R-:W-:Y:S02]  /*0490*/  ISETP.GE.AND P2, PT, R8, R3.reuse, PT ;  /* 0x000000030800720c */ /* 0x080fe40003f46270 */
[C---:B------:R-:W-:Y:S01]  /*04a0*/  ISETP.GE.OR P4, PT, R0.reuse, R3, P4 ;  /* 0x000000030000720c */ /* 0x040fe20002786670 */
[----:B------:R-:W-:Y:S01]  /*04b0*/  IMAD R2, R0, R5, R7 ;  /* 0x0000000500027224 */ /* 0x000fe200078e0207 */
[----:B-1----:R-:W-:Y:S01]  /*04c0*/  LEA R10, P1, R6, UR6, 0x1 ;  /* 0x00000006060a7c11 */ /* 0x002fe2000f8208ff */
[----:B------:R-:W-:Y:S01]  /*04d0*/  IMAD.WIDE.U32 R8, R4, 0x40, RZ ;  /* 0x0000004004087825 */ /* 0x000fe200078e00ff */
[----:B------:R-:W-:Y:S02]  /*04e0*/  IADD3 R7, P0, PT, R13, R0, RZ ;  /* 0x000000000d077210 */ /* 0x000fe40007f1e0ff */
[----:B------:R-:W-:Y:S01]  /*04f0*/  LEA.HI.X R11, R6, UR7, R2, 0x1, P1 ;  /* 0x00000007060b7c11 */ /* 0x000fe200088f0c02 */
[----:B------:R-:W-:Y:S01]  /*0500*/  VIADD R0, R0, 0x30 ;  /* 0x0000003000007836 */ /* 0x000fe20000000000 */
[C---:B------:R-:W-:Y:S01]  /*0510*/  SHF.L.U32 R2, R5.reuse, 0x6, RZ ;  /* 0x0000000605027819 */ /* 0x040fe200000006ff */
[----:B------:R-:W-:Y:S01]  /*0520*/  IMAD.SHL.U32 R5, R5, 0x20, RZ ;  /* 0x0000002005057824 */ /* 0x000fe200078e00ff */
[----:B------:R-:W-:Y:S01]  /*0530*/  LEA.HI.X.SX32 R6, R13, RZ, 0x1, P0 ;  /* 0x000000ff0d067211 */ /* 0x000fe200000f0eff */
[----:B------:R1:W-:Y:S01]  /*0540*/  STG.E.128 desc[UR24][R10.64], RZ ;  /* 0x000000ff0a007986 */ /* 0x0003e2000c101d18 */
[----:B------:R-:W-:Y:S01]  /*0550*/  IADD3 R8, P1, PT, R10, R8, RZ ;  /* 0x000000080a087210 */ /* 0x000fe20007f3e0ff */
[----:B------:R-:W-:Y:S01]  /*0560*/  IMAD.IADD R5, R15, 0x1, R5 ;  /* 0x000000010f057824 */ /* 0x000fe200078e0205 */
[----:B--2---:R-:W-:Y:S01]  /*0570*/  LEA R12, P0, R7, UR4, 0x2 ;  /* 0x00000004070c7c11 */ /* 0x004fe2000f8010ff */
[----:B------:R-:W-:Y:S01]  /*0580*/  @!P4 IMAD.MOV.U32 R17, RZ, RZ, 0x7f800000 ;  /* 0x7f800000ff11c424 */ /* 0x000fe200078e00ff */
[----:B------:R-:W-:Y:S01]  /*0590*/  IADD3.X R9, PT, PT, R11, R9, R2, P1, !PT ;  /* 0x000000090b097210 */ /* 0x000fe20000ffe402 */
[----:B------:R1:W-:Y:S01]  /*05a0*/  STG.E.128 desc[UR24][R10.64+0x80], RZ ;  /* 0x000080ff0a007986 */ /* 0x0003e2000c101d18 */
        /* <DEDUP_REMOVED lines=24> */
.L_x_1899:
        /* <DEDUP_REMOVED lines=8> */
.L_x_1900:
        /* <DEDUP_REMOVED lines=100> */
.L_x_1901:
        /* <DEDUP_REMOVED lines=68> */
.L_x_1902:
        /* <DEDUP_REMOVED lines=32> */
[----:B------:R-:W-:Y:S01]  /*1430*/  LEA R218, R2, 0xffffff80, 0x7 ;  /* 0xffffff8002da7811 */ /* 0x000fe200078e38ff */
[----:B------:R-:W-:Y:S01]  /*1440*/  IMAD.U32 R6, RZ, RZ, UR15 ;  /* 0x0000000fff067e24 */ /* 0x000fe2000f8e00ff */
[----:B-----5:R-:W-:Y:S01]  /*1450*/  LEA R214, P0, R14, UR10, 0x1 ;  /* 0x0000000a0ed67c11 */ /* 0x020fe2000f8008ff */
[----:B------:R-:W-:-:S02]  /*1460*/  IMAD.U32 R7, RZ, RZ, UR14 ;  /* 0x0000000eff077e24 */ /* 0x000fc4000f8e00ff */
[----:B------:R-:W-:Y:S02]  /*1470*/  IMAD.U32 R10, RZ, RZ, UR26 ;  /* 0x0000001aff0a7e24 */ /* 0x000fe4000f8e00ff */
        /* <DEDUP_REMOVED lines=83> */
[----:B------:R-:W-:Y:S01]  /*19b0*/  IMAD R121, R0, 0x2, R121 ;  /* 0x0000000200797824 */ /* 0x000fe200078e0279 */
[----:B------:R-:W-:Y:S02]  /*19c0*/  LOP3.LUT R0, R211, 0x200, R114, 0xf8, !PT ;  /* 0x00000200d3007812 */ /* 0x000fe400078ef872 */
[----:B------:R-:W-:Y:S01]  /*19d0*/  LDGSTS.E.BYPASS.LTC128B.128 [R227+0xb800], desc[UR24][R14.64+0x80] ;  /* 0x0b8000800ee37fae */ /* 0x000fe2000b981a18 */
[----:B------:R-:W-:Y:S01]  /*19e0*/  VIADD R123, R121, UR5 ;  /* 0x00000005797b7c36 */ /* 0x000fe20008000000 */
[----:B------:R-:W-:Y:S02]  /*19f0*/  LOP3.LUT R127, R0, R3, RZ, 0xfc, !PT ;  /* 0x00000003007f7212 */ /* 0x000fe400078efcff */
[----:B------:R-:W0:Y:S01]  /*1a00*/  LDGDEPBAR ;  /* 0x00000000000079af */ /* 0x000e220000000000 */
[----:B------:R-:W-:Y:S02]  /*1a10*/  SEL R0, R139, 0xffffffe0, !P2 ;  /* 0xffffffe08b007807 */ /* 0x000fe40005000000 */
[----:B------:R-:W-:-:S03]  /*1a20*/  LEA R127, R127, UR5, 0x1 ;  /* 0x000000057f7f7c11 */ /* 0x000fc6000f8e08ff */
[C---:B------:R-:W-:Y:S02]  /*1a30*/  IMAD.IADD R119, R0.reuse, 0x1, R123 ;  /* 0x0000000100777824 */ /* 0x040fe400078e027b */
        /* <DEDUP_REMOVED lines=23> */
[----:B------:R3:W-:Y:S04]  /*1bb0*/  LDGSTS.E.BYPASS.LTC128B.128 [R227+0x11800], desc[UR24][R12.64+0x80] ;  /* 0x118000800ce37fae */ /* 0x0007e8000b981a18 */
[----:B------:R-:W-:Y:S04]  /*1bc0*/  LDGSTS.E.BYPASS.LTC128B.128 [R227+0xe000], desc[UR24][R10.64] ;  /* 0x0e0000000ae37fae */ /* 0x000fe8000b981a18 */
[----:B------:R-:W-:Y:S01]  /*1bd0*/  LDGSTS.E.BYPASS.LTC128B.128 [R227+0x12000], desc[UR24][R10.64+0x80] ;  /* 0x120000800ae37fae */ /* 0x000fe2000b981a18 */
[----:B-1----:R-:W-:-:S03]  /*1be0*/  IADD3 R4, P0, PT, R8, UR4, RZ ;  /* 0x0000000408047c10 */ /* 0x002fc6000ff1e0ff */
[----:B------:R-:W-:Y:S01]  /*1bf0*/  LDGSTS.E.BYPASS.LTC128B.128 [R227+0xe800], desc[UR24][R8.64] ;  /* 0x0e80000008e37fae */ /* 0x000fe2000b981a18 */
[----:B------:R-:W-:-:S03]  /*1c00*/  IADD3.X R5, PT, PT, R9, UR6, RZ, P0, !PT ;  /* 0x0000000609057c10 */ /* 0x000fc600087fe4ff */
[----:B------:R-:W-:Y:S01]  /*1c10*/  LDGSTS.E.BYPASS.LTC128B.128 [R227+0x12800], desc[UR24][R8.64+0x80] ;  /* 0x1280008008e37fae */ /* 0x000fe2000b981a18 */
[----:B--2---:R-:W-:-:S03]  /*1c20*/  IADD3 R6, P0, PT, R4, UR4, RZ ;  /* 0x0000000404067c10 */ /* 0x004fc6000ff1e0ff */
[----:B------:R-:W-:Y:S01]  /*1c30*/  LDGSTS.E.BYPASS.LTC128B.128 [R227+0xf000], desc[UR24][R4.64] ;  /* 0x0f00000004e37fae */ /* 0x000fe2000b981a18 */
[----:B------:R-:W1:Y:S01]  /*1c40*/  LDCU UR4, c[0x0][0x50c] ;  /* 0x0000a180ff0477ac */ /* 0x000e620008000800 */
[----:B------:R-:W-:Y:S02]  /*1c50*/  IADD3.X R7, PT, PT, R5, UR6, RZ, P0, !PT ;  /* 0x0000000605077c10 */ /* 0x000fe400087fe4ff */
[----:B------:R-:W-:Y:S01]  /*1c60*/  LDGSTS.E.BYPASS.LTC128B.128 [R227+0x13000], desc[UR24][R4.64+0x80] ;  /* 0x1300008004e37fae */ /* 0x000fe2000b981a18 */
[----:B------:R-:W-:-:S03]  /*1c70*/  LOP3.LUT P0, RZ, R209, 0x4, RZ, 0xc0, !PT ;  /* 0x00000004d1ff7812 */ /* 0x000fc6000780c0ff */
[----:B------:R-:W-:Y:S01]  /*1c80*/  LDGSTS.E.BYPASS.LTC128B.128 [R227+0xf800], desc[UR24][R6.64] ;  /* 0x0f80000006e37fae */ /* 0x000fe2000b981a18 */
[----:B------:R-:W-:-:S03]  /*1c90*/  SEL R115, R115, 0xffffffc0, !P0 ;  /* 0xffffffc073737807 */ /* 0x000fc60004000000 */
[----:B------:R2:W-:Y:S02]  /*1ca0*/  LDGSTS.E.BYPASS.LTC128B.128 [R227+0x13800], desc[UR24][R6.64+0x80] ;  /* 0x1380008006e37fae */ /* 0x0005e4000b981a18 */
[C---:B------:R-:W-:Y:S02]  /*1cb0*/  IMAD.IADD R125, R115.reuse, 0x1, R127 ;  /* 0x00000001737d7824 */ /* 0x040fe400078e027f */
[----:B---3--:R-:W-:Y:S01]  /*1cc0*/  LDSM.16.M88.4 R12, [R127] ;  /* 0x000000007f0c783b */ /* 0x008fe20000000200 */
[----:B------:R-:W-:Y:S02]  /*1cd0*/  IMAD.IADD R123, R115, 0x1, R123 ;  /* 0x00000001737b7824 */ /* 0x000fe400078e027b */
[C---:B------:R-:W-:Y:S01]  /*1ce0*/  IMAD.IADD R128, R0.reuse, 0x1, R125 ;  /* 0x0000000100807824 */ /* 0x040fe200078e027d */
[----:B------:R-:W3:Y:S01]  /*1cf0*/  LDSM.16.M88.4 R68, [R121+UR5+0x4000] ;  /* 0x004000057944783b */ /* 0x000ee20008000200 */
[----:B------:R-:W-:-:S03]  /*1d00*/  IMAD.IADD R124, R0, 0x1, R123 ;  /* 0x00000001007c7824 */ /* 0x000fc600078e027b */
[----:B------:R-:W4:Y:S04]  /*1d10*/  LDSM.16.M88.4 R60, [R121+UR5+0x4800] ;  /* 0x00480005793c783b */ /* 0x000f280008000200 */
[----:B------:R-:W5:Y:S04]  /*1d20*/  LDSM.16.M88.4 R52, [R121+UR5+0x5000] ;  /* 0x005000057934783b */ /* 0x000f680008000200 */
[----:B------:R-:W1:Y:S04]  /*1d30*/  LDSM.16.M88.4 R44, [R121+UR5+0x5800] ;  /* 0x00580005792c783b */ /* 0x000e680008000200 */
[----:B------:R-:W1:Y:S04]  /*1d40*/  LDSM.16.M88.4 R36, [R121+UR5+0x6000] ;  /* 0x006000057924783b */ /* 0x000e680008000200 */
[----:B------:R-:W1:Y:S04]  /*1d50*/  LDSM.16.M88.4 R28, [R121+UR5+0x6800] ;  /* 0x00680005791c783b */ /* 0x000e680008000200 */
[----:B------:R-:W1:Y:S04]  /*1d60*/  LDSM.16.M88.4 R20, [R121+UR5+0x7000] ;  /* 0x007000057914783b */ /* 0x000e680008000200 */
[----:B--2---:R-:W2:Y:S04]  /*1d70*/  LDSM.16.M88.4 R4, [R121+UR5+0x7800] ;  /* 0x007800057904783b */ /* 0x004ea80008000200 */
[----:B------:R-:W-:Y:S04]  /*1d80*/  LDSM.16.M88.4 R108, [R126] ;  /* 0x000000007e6c783b */ /* 0x000fe80000000200 */
[----:B------:R-:W-:Y:S04]  /*1d90*/  LDSM.16.M88.4 R76, [R119+0x7800] ;  /* 0x00780000774c783b */ /* 0x000fe80000000200 */
[----:B------:R-:W2:Y:S01]  /*1da0*/  LDSM.16.M88.4 R100, [R119+0x4800] ;  /* 0x004800007764783b */ /* 0x000ea20000000200 */
[C---:B---3--:R-:W-:Y:S03]  /*1db0*/  HMMA.16816.F32 R72, R12.reuse, R68, RZ ;  /* 0x000000440c48723c */ /* 0x048fe600000018ff */
[----:B------:R-:W3:Y:S04]  /*1dc0*/  LDSM.16.M88.4 R80, [R119+0x7000] ;  /* 0x007000007750783b */ /* 0x000ee80000000200 */
[----:B------:R-:W3:Y:S01]  /*1dd0*/  LDSM.16.M88.4 R104, [R119+0x4000] ;  /* 0x004000007768783b */ /* 0x000ee20000000200 */
[C---:B----4-:R-:W-:Y:S03]  /*1de0*/  HMMA.16816.F32 R64, R12.reuse, R60, RZ ;  /* 0x0000003c0c40723c */ /* 0x050fe600000018ff */
[----:B------:R-:W4:Y:S04]  /*1df0*/  LDSM.16.M88.4 R88, [R119+0x6000] ;  /* 0x006000007758783b */ /* 0x000f280000000200 */
[----:B------:R-:W4:Y:S01]  /*1e00*/  LDSM.16.M88.4 R84, [R119+0x6800] ;  /* 0x006800007754783b */ /* 0x000f220000000200 */
[C---:B-----5:R-:W-:Y:S03]  /*1e10*/  HMMA.16816.F32 R56, R12.reuse, R52, RZ ;  /* 0x000000340c38723c */ /* 0x060fe600000018ff */
[----:B------:R-:W5:Y:S04]  /*1e20*/  LDSM.16.M88.4 R92, [R119+0x5800] ;  /* 0x00580000775c783b */ /* 0x000f680000000200 */
[----:B------:R-:W5:Y:S01]  /*1e30*/  LDSM.16.M88.4 R96, [R119+0x5000] ;  /* 0x005000007760783b */ /* 0x000f620000000200 */
[C---:B-1----:R-:W-:Y:S03]  /*1e40*/  HMMA.16816.F32 R48, R12.reuse, R44, RZ ;  /* 0x0000002c0c30723c */ /* 0x042fe600000018ff */
[----:B------:R-:W-:Y:S04]  /*1e50*/  LDSM.16.M88.4 R8, [R125] ;  /* 0x000000007d08783b */ /* 0x000fe80000000200 */
        /* <DEDUP_REMOVED lines=15> */
[C---:B------:R-:W-:Y:S08]  /*1f50*/  HMMA.16816.F32 R16, R108.reuse, R76, R16 ;  /* 0x0000004c6c10723c */ /* 0x040ff00000001810 */
[C---:B------:R-:W-:Y:S01]  /*1f60*/  HMMA.16816.F32 R12, R108.reuse, R78, R12 ;  /* 0x0000004e6c0c723c */ /* 0x040fe2000000180c */
[----:B------:R-:W2:Y:S07]  /*1f70*/  LDSM.16.M88.4 R76, [R123+0x5800] ;  /* 0x005800007b4c783b */ /* 0x000eae0000000200 */
[C---:B------:R-:W-:Y:S01]  /*1f80*/  HMMA.16816.F32 R60, R108.reuse, R102, R60 ;  /* 0x000000666c3c723c */ /* 0x040fe2000000183c */
[----:B------:R-:W2:Y:S07]  /*1f90*/  LDSM.16.M88.4 R100, [R123+0x4800] ;  /* 0x004800007b64783b */ /* 0x000eae0000000200 */
[C---:B---3--:R-:W-:Y:S08]  /*1fa0*/  HMMA.16816.F32 R24, R108.reuse, R80, R24 ;  /* 0x000000506c18723c */ /* 0x048ff00000001818 */
[C---:B------:R-:W-:Y:S01]  /*1fb0*/  HMMA.16816.F32 R20, R108.reuse, R82, R20 ;  /* 0x000000526c14723c */ /* 0x040fe20000001814 */
[----:B------:R-:W3:Y:S07]  /*1fc0*/  LDSM.16.M88.4 R80, [R123+0x5000] ;  /* 0x005000007b50783b */ /* 0x000eee0000000200 */
[C---:B------:R-:W-:Y:S08]  /*1fd0*/  HMMA.16816.F32 R72, R108.reuse, R104, R72 ;  /* 0x000000686c48723c */ /* 0x040ff00000001848 */
[C---:B------:R-:W-:Y:S01]  /*1fe0*/  HMMA.16816.F32 R68, R108.reuse, R106, R68 ;  /* 0x0000006a6c44723c */ /* 0x040fe20000001844 */
[----:B------:R-:W-:Y:S07]  /*1ff0*/  LDSM.16.M88.4 R104, [R123+0x6800] ;  /* 0x006800007b68783b */ /* 0x000fee0000000200 */
[C---:B----4-:R-:W-:Y:S08]  /*2000*/  HMMA.16816.F32 R40, R108.reuse, R88, R40 ;  /* 0x000000586c28723c */ /* 0x050ff00000001828 */
[C---:B------:R-:W-:Y:S01]  /*2010*/  HMMA.16816.F32 R36, R108.reuse, R90, R36 ;  /* 0x0000005a6c24723c */ /* 0x040fe20000001824 */
[----:B------:R-:W-:Y:S07]  /*2020*/  LDSM.16.M88.4 R88, [R128] ;  /* 0x000000008058783b */ /* 0x000fee0000000200 */
[C---:B------:R-:W-:Y:S08]  /*2030*/  HMMA.16816.F32 R32, R108.reuse, R84, R32 ;  /* 0x000000546c20723c */ /* 0x040ff00000001820 */
[C---:B------:R-:W-:Y:S01]  /*2040*/  HMMA.16816.F32 R28, R108.reuse, R86, R28 ;  /* 0x000000566c1c723c */ /* 0x040fe2000000181c */
[----:B------:R-:W4:Y:S07]  /*2050*/  LDSM.16.M88.4 R84, [R124+0x4000] ;  /* 0x004000007c54783b */ /* 0x000f2e0000000200 */
[C---:B-----5:R-:W-:Y:S08]  /*2060*/  HMMA.16816.F32 R48, R108.reuse, R92, R48 ;  /* 0x0000005c6c30723c */ /* 0x060ff00000001830 */
[C---:B------:R-:W-:Y:S01]  /*2070*/  HMMA.16816.F32 R44, R108.reuse, R94, R44 ;  /* 0x0000005e6c2c723c */ /* 0x040fe2000000182c */
[----:B------:R-:W5:Y:S07]  /*2080*/  LDSM.16.M88.4 R92, [R123+0x7800] ;  /* 0x007800007b5c783b */ /* 0x000f6e0000000200 */
        /* <DEDUP_REMOVED lines=13> */
[C---:B---3--:R-:W-:Y:S08]  /*2160*/  HMMA.16816.F32 R56, R8.reuse, R80, R56 ;  /* 0x000000500838723c */ /* 0x048ff00000001838 */
[----:B------:R-:W-:Y:S01]  /*2170*/  HMMA.16816.F32 R52, R8, R82, R52 ;  /* 0x000000520834723c */ /* 0x000fe20000001834 */
[----:B------:R-:W3:Y:S07]  /*2180*/  LDSM.16.M88.4 R80, [R124+0x5000] ;  /* 0x005000007c50783b */ /* 0x000eee0000000200 */
[C---:B----4-:R-:W-:Y:S08]  /*2190*/  HMMA.16816.F32 R72, R88.reuse, R84, R72 ;  /* 0x000000545848723c */ /* 0x050ff00000001848 */
[----:B------:R-:W-:Y:S01]  /*21a0*/  HMMA.16816.F32 R68, R88, R86, R68 ;  /* 0x000000565844723c */ /* 0x000fe20000001844 */
[----:B------:R-:W4:Y:S07]  /*21b0*/  LDSM.16.M88.4 R84, [R124+0x6800] ;  /* 0x006800007c54783b */ /* 0x000f2e0000000200 */
[C---:B-----5:R-:W-:Y:S08]  /*21c0*/  HMMA.16816.F32 R16, R8.reuse, R92, R16 ;  /* 0x0000005c0810723c */ /* 0x060ff00000001810 */
[C---:B------:R-:W-:Y:S01]  /*21d0*/  HMMA.16816.F32 R12, R8.reuse, R94, R12 ;  /* 0x0000005e080c723c */ /* 0x040fe2000000180c */
[----:B------:R-:W5:Y:S07]  /*21e0*/  LDSM.16.M88.4 R92, [R124+0x7000] ;  /* 0x007000007c5c783b */ /* 0x000f6e0000000200 */
[C---:B-1----:R-:W-:Y:S08]  /*21f0*/  HMMA.16816.F32 R40, R8.reuse, R4, R40 ;  /* 0x000000040828723c */ /* 0x042ff00000001828 */
[C---:B------:R-:W-:Y:S01]  /*2200*/  HMMA.16816.F32 R36, R8.reuse, R6, R36 ;  /* 0x000000060824723c */ /* 0x040fe20000001824 */
[----:B------:R-:W-:Y:S07]  /*2210*/  LDSM.16.M88.4 R4, [R121+UR5+0x8000] ;  /* 0x008000057904783b */ /* 0x000fee0008000200 */
[C---:B------:R-:W-:Y:S08]  /*2220*/  HMMA.16816.F32 R32, R8.reuse, R104, R32 ;  /* 0x000000680820723c */ /* 0x040ff00000001820 */
[C---:B------:R-:W-:Y:S01]  /*2230*/  HMMA.16816.F32 R28, R8.reuse, R106, R28 ;  /* 0x0000006a081c723c */ /* 0x040fe2000000181c */
[----:B------:R-:W-:Y:S07]  /*2240*/  LDSM.16.M88.4 R104, [R123+0x8000] ;  /* 0x008000007b68783b */ /* 0x000fee0000000200 */
[C---:B------:R-:W-:Y:S08]  /*2250*/  HMMA.16816.F32 R24, R8.reuse, R96, R24 ;  /* 0x000000600818723c */ /* 0x040ff00000001818 */
[----:B------:R-:W-:Y:S01]  /*2260*/  HMMA.16816.F32 R20, R8, R98, R20 ;  /* 0x000000620814723c */ /* 0x000fe20000001814 */
[----:B------:R-:W1:Y:S07]  /*2270*/  LDSM.16.M88.4 R8, [R127+0x2000] ;  /* 0x002000007f08783b */ /* 0x000e6e0000000200 */
[C---:B--2---:R-:W-:Y:S08]  /*2280*/  HMMA.16816.F32 R48, R88.reuse, R76, R48 ;  /* 0x0000004c5830723c */ /* 0x044ff00000001830 */
[C---:B------:R-:W-:Y:S01]  /*2290*/  HMMA.16816.F32 R44, R88.reuse, R78, R44 ;  /* 0x0000004e582c723c */ /* 0x040fe2000000182c */
[----:B------:R-:W2:Y:S07]  /*22a0*/  LDSM.16.M88.4 R76, [R124+0x7800] ;  /* 0x007800007c4c783b */ /* 0x000eae0000000200 */
[C---:B------:R-:W-:Y:S08]  /*22b0*/  HMMA.16816.F32 R64, R88.reuse, R100, R64 ;  /* 0x000000645840723c */ /* 0x040ff00000001840 */
[C---:B------:R-:W-:Y:S01]  /*22c0*/  HMMA.16816.F32 R60, R88.reuse, R102, R60 ;  /* 0x00000066583c723c */ /* 0x040fe2000000183c */
[----:B------:R-:W2:Y:S07]  /*22d0*/  LDSM.16.M88.4 R100, [R121+UR5+0x8800] ;  /* 0x008800057964783b */ /* 0x000eae0008000200 */
[C---:B---3--:R-:W-:Y:S08]  /*22e0*/  HMMA.16816.F32 R56, R88.reuse, R80, R56 ;  /* 0x000000505838723c */ /* 0x048ff00000001838 */
[C---:B------:R-:W-:Y:S01]  /*22f0*/  HMMA.16816.F32 R52, R88.reuse, R82, R52 ;  /* 0x000000525834723c */ /* 0x040fe20000001834 */
[----:B------:R-:W-:Y:S07]  /*2300*/  LDSM.16.M88.4 R80, [R119+0x8000] ;  /* 0x008000007750783b */ /* 0x000fee0000000200 */
[C---:B------:R-:W-:Y:S01]  /*2310*/  HMMA.16816.F32 R96, R88.reuse, R108, R40 ;  /* 0x0000006c5860723c */ /* 0x040fe20000001828 */
[----:B------:R-:W3:Y:S07]  /*2320*/  LDSM.16.M88.4 R40, [R126+0x2000] ;  /* 0x002000007e28783b */ /* 0x000eee0000000200 */
[C---:B----4-:R-:W-:Y:S08]  /*2330*/  HMMA.16816.F32 R32, R88.reuse, R84, R32 ;  /* 0x000000545820723c */ /* 0x050ff00000001820 */
[C---:B------:R-:W-:Y:S01]  /*2340*/  HMMA.16816.F32 R28, R88.reuse, R86, R28 ;  /* 0x00000056581c723c */ /* 0x040fe2000000181c */
[----:B------:R-:W4:Y:S07]  /*2350*/  LDSM.16.M88.4 R84, [R121+UR5+0x9000] ;  /* 0x009000057954783b */ /* 0x000f2e0008000200 */
[C---:B------:R-:W-:Y:S08]  /*2360*/  HMMA.16816.F32 R36, R88.reuse, R110, R36 ;  /* 0x0000006e5824723c */ /* 0x040ff00000001824 */
[----:B-----5:R-:W-:Y:S01]  /*2370*/  HMMA.16816.F32 R108, R88, R92, R24 ;  /* 0x0000005c586c723c */ /* 0x020fe20000001818 */
[----:B------:R-:W5:Y:S07]  /*2380*/  LDSM.16.M88.4 R24, [R125+0x2000] ;  /* 0x002000007d18783b */ /* 0x000f6e0000000200 */
[C---:B-1----:R-:W-:Y:S08]  /*2390*/  HMMA.16816.F32 R72, R8.reuse, R4, R72 ;  /* 0x000000040848723c */ /* 0x042ff00000001848 */
[----:B------:R-:W-:Y:S01]  /*23a0*/  HMMA.16816.F32 R68, R8, R6, R68 ;  /* 0x000000060844723c */ /* 0x000fe20000001844 */
[----:B------:R-:W1:Y:S07]  /*23b0*/  LDSM.16.M88.4 R4, [R121+UR5+0x9800] ;  /* 0x009800057904783b */ /* 0x000e6e0008000200 */
[C---:B------:R-:W-:Y:S01]  /*23c0*/  HMMA.16816.F32 R20, R88.reuse, R94, R20 ;  /* 0x0000005e5814723c */ /* 0x040fe20000001814 */
[----:B------:R-:W-:Y:S07]  /*23d0*/  LDSM.16.M88.4 R92, [R121+UR5+0xa000] ;  /* 0x00a00005795c783b */ /* 0x000fee0008000200 */
[C---:B--2---:R-:W-:Y:S08]  /*23e0*/  HMMA.16816.F32 R16, R88.reuse, R76, R16 ;  /* 0x0000004c5810723c */ /* 0x044ff00000001810 */
[----:B------:R-:W-:Y:S01]  /*23f0*/  HMMA.16816.F32 R12, R88, R78, R12 ;  /* 0x0000004e580c723c */ /* 0x000fe2000000180c */
[----:B------:R-:W-:Y:S07]  /*2400*/  LDSM.16.M88.4 R76, [R124+0x8000] ;  /* 0x008000007c4c783b */ /* 0x000fee0000000200 */
[----:B------:R-:W-:Y:S01]  /*2410*/  HMMA.16816.F32 R88, R8, R100, R64 ;  /* 0x000000640858723c */ /* 0x000fe20000001840 */
[----:B------:R-:W2:Y:S07]  /*2420*/  LDSM.16.M88.4 R64, [R128+0x2000] ;  /* 0x002000008040783b */ /* 0x000eae0000000200 */
[C---:B---3--:R-:W-:Y:S08]  /*2430*/  HMMA.16816.F32 R72, R40.reuse, R80, R72 ;  /* 0x000000502848723c */ /* 0x048ff00000001848 */
[----:B------:R-:W-:Y:S08]  /*2440*/  HMMA.16816.F32 R68, R40, R82, R68 ;  /* 0x000000522844723c */ /* 0x000ff00000001844 */
[C---:B----4-:R-:W-:Y:S08]  /*2450*/  HMMA.16816.F32 R56, R8.reuse, R84, R56 ;  /* 0x000000540838723c */ /* 0x050ff00000001838 */
[----:B------:R-:W-:Y:S01]  /*2460*/  HMMA.16816.F32 R52, R8, R86, R52 ;  /* 0x000000560834723c */ /* 0x000fe20000001834 */
[----:B------:R-:W3:Y:S07]  /*2470*/  LDSM.16.M88.4 R84, [R119+0x8800] ;  /* 0x008800007754783b */ /* 0x000eee0000000200 */
[C---:B-----5:R-:W-:Y:S08]  /*2480*/  HMMA.16816.F32 R72, R24.reuse, R104, R72 ;  /* 0x000000681848723c */ /* 0x060ff00000001848 */
[----:B------:R-:W-:Y:S08]  /*2490*/  HMMA.16816.F32 R68, R24, R106, R68 ;  /* 0x0000006a1844723c */ /* 0x000ff00000001844 */
[C---:B-1----:R-:W-:Y:S01]  /*24a0*/  HMMA.16816.F32 R80, R8.reuse, R4, R48 ;  /* 0x000000040850723c */ /* 0x042fe20000001830 */
[----:B------:R-:W1:Y:S07]  /*24b0*/  LDSM.16.M88.4 R48, [R123+0x8800] ;  /* 0x008800007b30783b */ /* 0x000e6e0000000200 */
[----:B------:R-:W-:Y:S01]  /*24c0*/  HMMA.16816.F32 R60, R8, R102, R60 ;  /* 0x00000066083c723c */ /* 0x000fe2000000183c */
[----:B------:R-:W-:Y:S07]  /*24d0*/  LDSM.16.M88.4 R100, [R121+UR5+0xa800] ;  /* 0x00a800057964783b */ /* 0x000fee0008000200 */
[C---:B--2---:R-:W-:Y:S08]  /*24e0*/  HMMA.16816.F32 R72, R64.reuse, R76, R72 ;  /* 0x0000004c4048723c */ /* 0x044ff00000001848 */
[----:B------:R-:W-:Y:S01]  /*24f0*/  HMMA.16816.F32 R68, R64, R78, R68 ;  /* 0x0000004e4044723c */ /* 0x000fe20000001844 */
[----:B------:R-:W2:Y:S07]  /*2500*/  LDSM.16.M88.4 R76, [R119+0x9000] ;  /* 0x00900000774c783b */ /* 0x000eae0000000200 */
[----:B------:R-:W-:Y:S01]  /*2510*/  HMMA.16816.F32 R44, R8, R6, R44 ;  /* 0x00000006082c723c */ /* 0x000fe2000000182c */
[----:B------:R-:W4:Y:S02]  /*2520*/  LDSM.16.M88.4 R4, [R124+0x8800] ;  /* 0x008800007c04783b */ /* 0x000f240000000200 */
[----:B------:R-:W-:-:S05]  /*2530*/  FMUL.FTZ R72, R72, UR4 ;  /* 0x0000000448487c20 */ /* 0x000fca0008410000 */
[C---:B---3--:R-:W-:Y:S01]  /*2540*/  HMMA.16816.F32 R88, R40.reuse, R84, R88 ;  /* 0x000000542858723c */ /* 0x048fe20000001858 */
[----:B------:R-:W-:Y:S01]  /*2550*/  FMUL.FTZ R84, R73, UR4 ;  /* 0x0000000449547c20 */ /* 0x000fe20008410000 */
[----:B------:R-:W-:Y:S01]  /*2560*/  FMUL.FTZ R73, R74, UR4 ;  /* 0x000000044a497c20 */ /* 0x000fe20008410000 */
[----:B------:R-:W-:Y:S01]  /*2570*/  FMUL.FTZ R68, R68, UR4 ;  /* 0x0000000444447c20 */ /* 0x000fe20008410000 */
[----:B------:R-:W-:Y:S01]  /*2580*/  FMUL.FTZ R69, R69, UR4 ;  /* 0x0000000445457c20 */ /* 0x000fe20008410000 */
[----:B------:R-:W-:Y:S01]  /*2590*/  FMUL.FTZ R70, R70, UR4 ;  /* 0x0000000446467c20 */ /* 0x000fe20008410000 */
[----:B------:R-:W-:Y:S01]  /*25a0*/  FMUL.FTZ R74, R75, UR4 ;  /* 0x000000044b4a7c20 */ /* 0x000fe20008410000 */
[----:B------:R-:W3:Y:S01]  /*25b0*/  MUFU.TANH R84, R84 ;  /* 0x0000005400547308 */ /* 0x000ee20000002400 */
[----:B------:R-:W-:Y:S07]  /*25c0*/  HMMA.16816.F32 R60, R40, R86, R60 ;  /* 0x00000056283c723c */ /* 0x000fee000000183c */
[----:B------:R-:W-:Y:S01]  /*25d0*/  MUFU.TANH R75, R68 ;  /* 0x00000044004b7308 */ /* 0x000fe20000002400 */
[C---:B------:R-:W-:Y:S07]  /*25e0*/  HMMA.16816.F32 R96, R8.reuse, R92, R96 ;  /* 0x0000005c0860723c */ /* 0x040fee0000001860 */
[----:B------:R-:W-:Y:S01]  /*25f0*/  MUFU.TANH R85, R69 ;  /* 0x0000004500557308 */ /* 0x000fe20000002400 */
[----:B------:R-:W-:Y:S01]  /*2600*/  HMMA.16816.F32 R92, R8, R94, R36 ;  /* 0x0000005e085c723c */ /* 0x000fe20000001824 */
[----:B------:R-:W5:Y:S06]  /*2610*/  LDSM.16.M88.4 R36, [R123+0x9000] ;  /* 0x009000007b24783b */ /* 0x000f6c0000000200 */
[----:B------:R3:W-:Y:S01]  /*2620*/  MUFU.TANH R86, R70 ;  /* 0x0000004600567308 */ /* 0x0007e20000002400 */
[C---:B-1----:R-:W-:Y:S07]  /*2630*/  HMMA.16816.F32 R88, R24.reuse, R48, R88 ;  /* 0x000000301858723c */ /* 0x042fee0000001858 */
[----:B------:R-:W1:Y:S01]  /*2640*/  MUFU.TANH R74, R74 ;  /* 0x0000004a004a7308 */ /* 0x000e620000002400 */
[----:B------:R-:W-:Y:S01]  /*2650*/  HMMA.16816.F32 R60, R24, R50, R60 ;  /* 0x00000032183c723c */ /* 0x000fe2000000183c */
[----:B------:R-:W1:Y:S06]  /*2660*/  LDSM.16.M88.4 R48, [R124+0x9000] ;  /* 0x009000007c30783b */ /* 0x000e6c0000000200 */
[----:B------:R-:W-:Y:S01]  /*2670*/  MUFU.TANH R72, R72 ;  /* 0x0000004800487308 */ /* 0x000fe20000002400 */
[----:B--2---:R-:W-:Y:S01]  /*2680*/  HMMA.16816.F32 R56, R40, R76, R56 ;  /* 0x0000004c2838723c */ /* 0x004fe20000001838 */
[----:B------:R-:W-:-:S02]  /*2690*/  FMUL.FTZ R76, R71, UR4 ;  /* 0x00000004474c7c20 */ /* 0x000fc40008410000 */
[----:B---3--:R-:W-:Y:S04]  /*26a0*/  LDSM.16.M88.4 R68, [R121+UR5+0xb000] ;  /* 0x00b000057944783b */ /* 0x008fe80008000200 */
[----:B------:R-:W2:Y:S01]  /*26b0*/  MUFU.TANH R76, R76 ;  /* 0x0000004c004c7308 */ /* 0x000ea20000002400 */
[----:B------:R-:W-:Y:S07]  /*26c0*/  HMMA.16816.F32 R52, R40, R78, R52 ;  /* 0x0000004e2834723c */ /* 0x000fee0000001834 */
[----:B------:R-:W-:Y:S01]  /*26d0*/  MUFU.TANH R73, R73 ;  /* 0x0000004900497308 */ /* 0x000fe20000002400 */
[C---:B----4-:R-:W-:Y:S08]  /*26e0*/  HMMA.16816.F32 R88, R64.reuse, R4, R88 ;  /* 0x000000044058723c */ /* 0x050ff00000001858 */
[----:B------:R-:W-:Y:S01]  /*26f0*/  HMMA.16816.F32 R60, R64, R6, R60 ;  /* 0x00000006403c723c */ /* 0x000fe2000000183c */
[----:B------:R-:W3:Y:S07]  /*2700*/  LDSM.16.M88.4 R4, [R119+0x9800] ;  /* 0x009800007704783b */ /* 0x000eee0000000200 */
[----:B-----5:R-:W-:Y:S03]  /*2710*/  HMMA.16816.F32 R56, R24, R36, R56 ;  /* 0x000000241838723c */ /* 0x020fe60000001838 */
[----:B------:R-:W-:Y:S01]  /*2720*/  FMUL.FTZ R87, R88, UR4 ;  /* 0x0000000458577c20 */ /* 0x000fe20008410000 */
[----:B------:R-:W-:Y:S01]  /*2730*/  FMUL.FTZ R77, R89, UR4 ;  /* 0x00000004594d7c20 */ /* 0x000fe20008410000 */
[----:B------:R-:W-:Y:S01]  /*2740*/  FMUL.FTZ R88, R90, UR4 ;  /* 0x000000045a587c20 */ /* 0x000fe20008410000 */
[----:B------:R-:W-:-:S02]  /*2750*/  FMUL.FTZ R78, R91, UR4 ;  /* 0x000000045b4e7c20 */ /* 0x000fc40008410000 */
[----:B------:R-:W-:Y:S01]  /*2760*/  HMMA.16816.F32 R52, R24, R38, R52 ;  /* 0x000000261834723c */ /* 0x000fe20000001834 */
[----:B------:R-:W-:Y:S01]  /*2770*/  LDSM.16.M88.4 R36, [R124+0x9800] ;  /* 0x009800007c24783b */ /* 0x000fe20000000200 */
[----:B------:R-:W-:Y:S01]  /*2780*/  MUFU.TANH R87, R87 ;  /* 0x0000005700577308 */ /* 0x000fe20000002400 */
[----:B------:R-:W-:Y:S01]  /*2790*/  FMUL.FTZ R60, R60, UR4 ;  /* 0x000000043c3c7c20 */ /* 0x000fe20008410000 */
[----:B------:R-:W-:Y:S01]  /*27a0*/  FMUL.FTZ R61, R61, UR4 ;  /* 0x000000043d3d7c20 */ /* 0x000fe20008410000 */
[----:B------:R-:W-:Y:S01]  /*27b0*/  FMUL.FTZ R62, R62, UR4 ;  /* 0x000000043e3e7c20 */ /* 0x000fe20008410000 */
[----:B------:R-:W-:Y:S02]  /*27c0*/  FMUL.FTZ R91, R63, UR4 ;  /* 0x000000043f5b7c20 */ /* 0x000fe40008410000 */
[C---:B------:R-:W-:Y:S02]  /*27d0*/  HMMA.16816.F32 R32, R8.reuse, R100, R32 ;  /* 0x000000640820723c */ /* 0x040fe40000001820 */
[----:B------:R-:W-:Y:S06]  /*27e0*/  MUFU.TANH R79, R60 ;  /* 0x0000003c004f7308 */ /* 0x000fec0000002400 */
[----:B------:R-:W-:Y:S01]  /*27f0*/  HMMA.16816.F32 R100, R8, R102, R28 ;  /* 0x000000660864723c */ /* 0x000fe2000000181c */
[----:B------:R-:W4:Y:S01]  /*2800*/  LDSM.16.M88.4 R28, [R123+0x9800] ;  /* 0x009800007b1c783b */ /* 0x000f220000000200 */
[----:B------:R-:W-:Y:S06]  /*2810*/  MUFU.TANH R89, R61 ;  /* 0x0000003d00597308 */ /* 0x000fec0000002400 */
[C---:B-1----:R-:W-:Y:S02]  /*2820*/  HMMA.16816.F32 R56, R64.reuse, R48, R56 ;  /* 0x000000304038723c */ /* 0x042fe40000001838 */
[----:B------:R1:W-:Y:S06]  /*2830*/  MUFU.TANH R90, R62 ;  /* 0x0000003e005a7308 */ /* 0x0003ec0000002400 */
[----:B------:R-:W-:Y:S01]  /*2840*/  HMMA.16816.F32 R52, R64, R50, R52 ;  /* 0x000000324034723c */ /* 0x000fe20000001834 */
[----:B------:R-:W5:Y:S01]  /*2850*/  LDSM.16.M88.4 R48, [R119+0xa000] ;  /* 0x00a000007730783b */ /* 0x000f620000000200 */
[----:B------:R-:W-:Y:S06]  /*2860*/  MUFU.TANH R77, R77 ;  /* 0x0000004d004d7308 */ /* 0x000fec0000002400 */
[C---:B---3--:R-:W-:Y:S02]  /*2870*/  HMMA.16816.F32 R80, R40.reuse, R4, R80 ;  /* 0x000000042850723c */ /* 0x048fe40000001850 */
[----:B------:R-:W3:Y:S01]  /*2880*/  MUFU.TANH R88, R88 ;  /* 0x0000005800587308 */ /* 0x000ee20000002400 */
[----:B------:R-:W-:Y:S01]  /*2890*/  FMUL.FTZ R57, R57, UR4 ;  /* 0x0000000439397c20 */ /* 0x000fe20008410000 */
[----:B-1----:R-:W1:Y:S01]  /*28a0*/  LDSM.16.M88.4 R60, [R121+UR5+0xb800] ;  /* 0x00b80005793c783b */ /* 0x002e620008000200 */
[----:B------:R-:W-:Y:S01]  /*28b0*/  FMUL.FTZ R58, R58, UR4 ;  /* 0x000000043a3a7c20 */ /* 0x000fe20008410000 */
[----:B------:R-:W-:Y:S01]  /*28c0*/  FMUL.FTZ R59, R59, UR4 ;  /* 0x000000043b3b7c20 */ /* 0x000fe20008410000 */
[----:B------:R-:W-:Y:S01]  /*28d0*/  FMUL.FTZ R56, R56, UR4 ;  /* 0x0000000438387c20 */ /* 0x000fe20008410000 */
[----:B------:R-:W-:Y:S01]  /*28e0*/  HMMA.16816.F32 R44, R40, R6, R44 ;  /* 0x00000006282c723c */ /* 0x000fe2000000182c */
[----:B------:R-:W2:Y:S01]  /*28f0*/  LDSM.16.M88.4 R4, [R123+0xa000] ;  /* 0x00a000007b04783b */ /* 0x000ea20000000200 */
[----:B------:R-:W3:Y:S01]  /*2900*/  MUFU.TANH R78, R78 ;  /* 0x0000004e004e7308 */ /* 0x000ee20000002400 */
[----:B------:R-:W-:Y:S01]  /*2910*/  FMUL.FTZ R52, R52, UR4 ;  /* 0x0000000434347c20 */ /* 0x000fe20008410000 */
[----:B------:R-:W-:Y:S01]  /*2920*/  FMUL.FTZ R53, R53, UR4 ;  /* 0x0000000435357c20 */ /* 0x000fe20008410000 */
[----:B------:R-:W-:Y:S01]  /*2930*/  FMUL.FTZ R55, R55, UR4 ;  /* 0x0000000437377c20 */ /* 0x000fe20008410000 */
[----:B------:R-:W-:-:S02]  /*2940*/  FMUL.FTZ R54, R54, UR4 ;  /* 0x0000000436367c20 */ /* 0x000fc40008410000 */
[----:B------:R-:W-:Y:S02]  /*2950*/  HMMA.16816.F32 R108, R8, R68, R108 ;  /* 0x00000044086c723c */ /* 0x000fe4000000186c */
[----:B------:R-:W3:Y:S06]  /*2960*/  MUFU.TANH R91, R91 ;  /* 0x0000005b005b7308 */ /* 0x000eec0000002400 */
[C---:B----4-:R-:W-:Y:S02]  /*2970*/  HMMA.16816.F32 R80, R24.reuse, R28, R80 ;  /* 0x0000001c1850723c */ /* 0x050fe40000001850 */
[----:B------:R-:W-:Y:S06]  /*2980*/  MUFU.TANH R57, R57 ;  /* 0x0000003900397308 */ /* 0x000fec0000002400 */
[----:B------:R-:W-:Y:S01]  /*2990*/  HMMA.16816.F32 R44, R24, R30, R44 ;  /* 0x0000001e182c723c */ /* 0x000fe2000000182c */
[----:B------:R-:W-:Y:S01]  /*29a0*/  LDSM.16.M88.4 R28, [R124+0xa000] ;  /* 0x00a000007c1c783b */ /* 0x000fe20000000200 */
[----:B------:R-:W4:Y:S06]  /*29b0*/  MUFU.TANH R58, R58 ;  /* 0x0000003a003a7308 */ /* 0x000f2c0000002400 */
[----:B-----5:R-:W-:Y:S02]  /*29c0*/  HMMA.16816.F32 R96, R40, R48, R96 ;  /* 0x000000302860723c */ /* 0x020fe40000001860 */
[----:B------:R-:W5:Y:S06]  /*29d0*/  MUFU.TANH R222, R56 ;  /* 0x0000003800de7308 */ /* 0x000f6c0000002400 */
[C---:B------:R-:W-:Y:S02]  /*29e0*/  HMMA.16816.F32 R20, R8.reuse, R70, R20 ;  /* 0x000000460814723c */ /* 0x040fe40000001814 */
[----:B------:R-:W5:Y:S06]  /*29f0*/  MUFU.TANH R59, R59 ;  /* 0x0000003b003b7308 */ /* 0x000f6c0000002400 */
[C---:B-1----:R-:W-:Y:S02]  /*2a00*/  HMMA.16816.F32 R16, R8.reuse, R60, R16 ;  /* 0x0000003c0810723c */ /* 0x042fe40000001810 */
[----:B------:R-:W1:Y:S06]  /*2a10*/  MUFU.TANH R224, R52 ;  /* 0x0000003400e07308 */ /* 0x000e6c0000002400 */
[----:B------:R-:W-:Y:S01]  /*2a20*/  HMMA.16816.F32 R12, R8, R62, R12 ;  /* 0x0000003e080c723c */ /* 0x000fe2000000180c */
[----:B------:R-:W3:Y:S01]  /*2a30*/  LDSM.16.M88.4 R8, [R119+0xb000] ;  /* 0x00b000007708783b */ /* 0x000ee20000000200 */
[----:B------:R-:W-:Y:S06]  /*2a40*/  MUFU.TANH R53, R53 ;  /* 0x0000003500357308 */ /* 0x000fec0000002400 */
[C---:B------:R-:W-:Y:S02]  /*2a50*/  HMMA.16816.F32 R80, R64.reuse, R36, R80 ;  /* 0x000000244050723c */ /* 0x040fe40000001850 */
[----:B------:R-:W1:Y:S06]  /*2a60*/  MUFU.TANH R68, R54 ;  /* 0x0000003600447308 */ /* 0x000e6c0000002400 */
[----:B------:R-:W-:Y:S01]  /*2a70*/  HMMA.16816.F32 R44, R64, R38, R44 ;  /* 0x00000026402c723c */ /* 0x000fe2000000182c */
[----:B------:R-:W4:Y:S01]  /*2a80*/  LDSM.16.M88.4 R36, [R119+0xa800] ;  /* 0x00a800007724783b */ /* 0x000f220000000200 */
[----:B------:R-:W1:Y:S06]  /*2a90*/  MUFU.TANH R55, R55 ;  /* 0x0000003700377308 */ /* 0x000e6c0000002400 */
[----:B--2---:R-:W-:Y:S03]  /*2aa0*/  HMMA.16816.F32 R96, R24, R4, R96 ;  /* 0x000000041860723c */ /* 0x004fe60000001860 */
[----:B------:R-:W-:Y:S01]  /*2ab0*/  FMUL.FTZ R80, R80, UR4 ;  /* 0x0000000450507c20 */ /* 0x000fe20008410000 */
[----:B------:R-:W-:Y:S01]  /*2ac0*/  FMUL.FTZ R82, R82, UR4 ;  /* 0x0000000452527c20 */ /* 0x000fe20008410000 */
[----:B------:R-:W-:Y:S01]  /*2ad0*/  FMUL.FTZ R61, R83, UR4 ;  /* 0x00000004533d7c20 */ /* 0x000fe20008410000 */
[----:B------:R-:W-:Y:S01]  /*2ae0*/  FMUL.FTZ R81, R81, UR4 ;  /* 0x0000000451517c20 */ /* 0x000fe20008410000 */
[----:B------:R2:W1:Y:S01]  /*2af0*/  MUFU.TANH R206, R80 ;  /* 0x0000005000ce7308 */ /* 0x0004620000002400 */
[C---:B------:R-:W-:Y:S01]  /*2b00*/  HMMA.16816.F32 R92, R40.reuse, R50, R92 ;  /* 0x00000032285c723c */ /* 0x040fe2000000185c */
[----:B------:R-:W5:Y:S02]  /*2b10*/  LDSM.16.M88.4 R48, [R123+0xa800] ;  /* 0x00a800007b30783b */ /* 0x000f640000000200 */
[----:B------:R-:W-:Y:S01]  /*2b20*/  FMUL.FTZ R44, R44, UR4 ;  /* 0x000000042c2c7c20 */ /* 0x000fe20008410000 */
[----:B------:R-:W-:Y:S01]  /*2b30*/  FMUL.FTZ R45, R45, UR4 ;  /* 0x000000042d2d7c20 */ /* 0x000fe20008410000 */
[----:B------:R-:W-:Y:S01]  /*2b40*/  FMUL.FTZ R46, R46, UR4 ;  /* 0x000000042e2e7c20 */ /* 0x000fe20008410000 */
[----:B------:R-:W-:Y:S01]  /*2b50*/  FMUL.FTZ R47, R47, UR4 ;  /* 0x000000042f2f7c20 */ /* 0x000fe20008410000 */
[----:B------:R-:W-:Y:S01]  /*2b60*/  MUFU.TANH R62, R44 ;  /* 0x0000002c003e7308 */ /* 0x000fe20000002400 */
[----:B---3--:R-:W-:Y:S01]  /*2b70*/  HMMA.16816.F32 R108, R40, R8, R108 ;  /* 0x00000008286c723c */ /* 0x008fe2000000186c */
[----:B------:R-:W-:-:S06]  /*2b80*/  LOP3.LUT R8, R212, 0x1f0, RZ, 0xc0, !PT ;  /* 0x000001f0d4087812 */ /* 0x000fcc00078ec0ff */
[----:B------:R-:W-:Y:S01]  /*2b90*/  MUFU.TANH R63, R45 ;  /* 0x0000002d003f7308 */ /* 0x000fe20000002400 */
[----:B------:R-:W-:Y:S01]  /*2ba0*/  HMMA.16816.F32 R96, R64, R28, R96 ;  /* 0x0000001c4060723c */ /* 0x000fe20000001860 */
[----:B------:R-:W-:-:S04]  /*2bb0*/  SHF.R.U32.HI R28, RZ, 0x2, R209 ;  /* 0x00000002ff1c7819 */ /* 0x000fc800000116d1 */
[----:B------:R-:W-:Y:S02]  /*2bc0*/  LOP3.LUT R9, R28, 0x7, RZ, 0xc0, !PT ;  /* 0x000000071c097812 */ /* 0x000fe400078ec0ff */
[----:B------:R-:W-:Y:S01]  /*2bd0*/  MUFU.TANH R200, R46 ;  /* 0x0000002e00c87308 */ /* 0x000fe20000002400 */
[----:B----4-:R-:W-:Y:S01]  /*2be0*/  HMMA.16816.F32 R32, R40, R36, R32 ;  /* 0x000000242820723c */ /* 0x010fe20000001820 */
[----:B------:R-:W-:Y:S01]  /*2bf0*/  IADD3 R9, PT, PT, R9, R8, R122 ;  /* 0x0000000809097210 */ /* 0x000fe20007ffe07a */
[----:B------:R-:W-:-:S03]  /*2c00*/  IMAD.SHL.U32 R37, R209, 0x2, RZ ;  /* 0x00000002d1257824 */ /* 0x000fc600078e00ff */
[----:B------:R-:W-:Y:S02]  /*2c10*/  IADD3 R9, PT, PT, R120, -UR22, R9 ;  /* 0x8000001678097c10 */ /* 0x000fe4000fffe009 */
[----:B------:R3:W-:Y:S01]  /*2c20*/  MUFU.TANH R69, R47 ;  /* 0x0000002f00457308 */ /* 0x0007e20000002400 */
[----:B------:R-:W-:Y:S01]  /*2c30*/  LOP3.LUT R37, R218, 0x6, R37, 0xf8, !PT ;  /* 0x00000006da257812 */ /* 0x000fe200078ef825 */
[----:B------:R-:W-:Y:S01]  /*2c40*/  HMMA.16816.F32 R92, R24, R6, R92 ;  /* 0x00000006185c723c */ /* 0x000fe2000000185c */
[----:B------:R-:W4:Y:S01]  /*2c50*/  LDSM.16.M88.4 R4, [R124+0xa800] ;  /* 0x00a800007c04783b */ /* 0x000f220000000200 */
[----:B------:R-:W-:Y:S02]  /*2c60*/  IMAD.IADD R9, R9, 0x1, R118 ;  /* 0x0000000109097824 */ /* 0x000fe400078e0276 */
[----:B------:R-:W-:Y:S01]  /*2c70*/  FMUL.FTZ R96, R96, UR4 ;  /* 0x0000000460607c20 */ /* 0x000fe20008410000 */
[----:B------:R-:W-:Y:S01]  /*2c80*/  FMUL.FTZ R98, R98, UR4 ;  /* 0x0000000462627c20 */ /* 0x000fe20008410000 */
[----:B------:R-:W-:Y:S01]  /*2c90*/  FMUL.FTZ R99, R99, UR4 ;  /* 0x0000000463637c20 */ /* 0x000fe20008410000 */
[----:B------:R1:W1:Y:S01]  /*2ca0*/  MUFU.TANH R202, R82 ;  /* 0x0000005200ca7308 */ /* 0x0002620000002400 */
[--C-:B--2---:R-:W-:Y:S01]  /*2cb0*/  VIADDMNMX R80, R9, 0x1, R120.reuse, PT ;  /* 0x0000000109507846 */ /* 0x104fe20003800178 */
[----:B------:R-:W-:Y:S01]  /*2cc0*/  HMMA.16816.F32 R20, R40, R10, R20 ;  /* 0x0000000a2814723c */ /* 0x000fe20000001814 */
[----:B------:R-:W-:Y:S01]  /*2cd0*/  LOP3.LUT R11, R37, 0x1, RZ, 0xfc, !PT ;  /* 0x00000001250b7812 */ /* 0x000fe200078efcff */
[----:B------:R-:W-:Y:S01]  /*2ce0*/  FMUL.FTZ R97, R97, UR4 ;  /* 0x0000000461617c20 */ /* 0x000fe20008410000 */
[----:B------:R-:W-:-:S02]  /*2cf0*/  VIADDMNMX R70, R9, 0x9, R120, PT ;  /* 0x0000000909467846 */ /* 0x000fc40003800178 */
[C---:B------:R-:W-:Y:S01]  /*2d00*/  ISETP.GE.AND P6, PT, R11.reuse, R80, PT ;  /* 0x000000500b00720c */ /* 0x040fe20003fc6270 */
[----:B------:R-:W2:Y:S01]  /*2d10*/  MUFU.TANH R204, R81 ;  /* 0x0000005100cc7308 */ /* 0x000ea20000002400 */
[----:B------:R-:W-:Y:S01]  /*2d20*/  ISETP.GE.AND P5, PT, R11, R70, PT ;  /* 0x000000460b00720c */ /* 0x000fe20003fa6270 */
[----:B-----5:R-:W-:Y:S01]  /*2d30*/  HMMA.16816.F32 R32, R24, R48, R32 ;  /* 0x000000301820723c */ /* 0x020fe20000001820 */
[----:B------:R-:W5:Y:S01]  /*2d40*/  LDSM.16.M88.4 R8, [R119+0xb800] ;  /* 0x00b800007708783b */ /* 0x000f620000000200 */
[----:B------:R-:W-:-:S03]  /*2d50*/  FSEL R84, R84, -INF , !P6 ;  /* 0xff80000054547808 */ /* 0x000fc60007000000 */
[----:B---3--:R-:W-:Y:S01]  /*2d60*/  LDSM.16.M88.4 R44, [R124+0xb000] ;  /* 0x00b000007c2c783b */ /* 0x008fe20000000200 */
[----:B------:R-:W3:Y:S02]  /*2d70*/  MUFU.TANH R61, R61 ;  /* 0x0000003d003d7308 */ /* 0x000ee40000002400 */
[----:B------:R-:W-:Y:S01]  /*2d80*/  HMMA.16816.F32 R92, R64, R30, R92 ;  /* 0x0000001e405c723c */ /* 0x000fe2000000185c */
[----:B------:R-:W2:Y:S04]  /*2d90*/  LDSM.16.M88.4 R28, [R123+0xb000] ;  /* 0x00b000007b1c783b */ /* 0x000ea80000000200 */
[----:B------:R-:W3:Y:S01]  /*2da0*/  LDSM.16.M88.4 R120, [R123+0xb800] ;  /* 0x00b800007b78783b */ /* 0x000ee20000000200 */
[----:B------:R-:W3:Y:S02]  /*2db0*/  MUFU.TANH R198, R96 ;  /* 0x0000006000c67308 */ /* 0x000ee40000002400 */
[----:B------:R-:W-:Y:S01]  /*2dc0*/  HMMA.16816.F32 R100, R40, R38, R100 ;  /* 0x000000262864723c */ /* 0x000fe20000001864 */
[----:B------:R-:W-:Y:S01]  /*2dd0*/  LOP3.LUT R39, R37, 0x8, RZ, 0xfc, !PT ;  /* 0x0000000825277812 */ /* 0x000fe200078efcff */
[----:B------:R-:W3:Y:S01]  /*2de0*/  LDSM.16.M88.4 R124, [R124+0xb800] ;  /* 0x00b800007c7c783b */ /* 0x000ee20000000200 */
[----:B------:R-:W-:-:S04]  /*2df0*/  DEPBAR.LE SB0, 0x0 ;  /* 0x000080000000791a */ /* 0x000fc80000000000 */
[-C--:B------:R-:W-:Y:S01]  /*2e00*/  ISETP.GE.AND P3, PT, R39, R80.reuse, PT ;  /* 0x000000502700720c */ /* 0x080fe20003f66270 */
[----:B------:R-:W3:Y:S01]  /*2e10*/  MUFU.TANH R194, R98 ;  /* 0x0000006200c27308 */ /* 0x000ee20000002400 */
[----:B----4-:R-:W-:Y:S01]  /*2e20*/  HMMA.16816.F32 R32, R64, R4, R32 ;  /* 0x000000044020723c */ /* 0x010fe20000001820 */
[----:B------:R-:W-:Y:S01]  /*2e30*/  LOP3.LUT R5, R37, 0x9, RZ, 0xfc, !PT ;  /* 0x0000000925057812 */ /* 0x000fe200078efcff */
[----:B------:R-:W-:Y:S01]  /*2e40*/  FMUL.FTZ R92, R92, UR4 ;  /* 0x000000045c5c7c20 */ /* 0x000fe20008410000 */
[----:B------:R-:W-:Y:S01]  /*2e50*/  FSEL R4, R74, -INF , !P5 ;  /* 0xff8000004a047808 */ /* 0x000fe20006800000 */
[----:B------:R-:W-:Y:S01]  /*2e60*/  FMUL.FTZ R93, R93, UR4 ;  /* 0x000000045d5d7c20 */ /* 0x000fe20008410000 */
[C---:B------:R-:W-:Y:S01]  /*2e70*/  ISETP.GE.AND P4, PT, R5.reuse, R80, PT ;  /* 0x000000500500720c */ /* 0x040fe20003f86270 */
[----:B------:R-:W-:Y:S01]  /*2e80*/  FMUL.FTZ R94, R94, UR4 ;  /* 0x000000045e5e7c20 */ /* 0x000fe20008410000 */
[----:B------:R-:W-:Y:S01]  /*2e90*/  ISETP.GE.AND P6, PT, R5, R70, PT ;  /* 0x000000460500720c */ /* 0x000fe20003fc6270 */
[----:B------:R4:W-:Y:S01]  /*2ea0*/  MUFU.TANH R196, R92 ;  /* 0x0000005c00c47308 */ /* 0x0009e20000002400 */
[----:B------:R-:W-:Y:S01]  /*2eb0*/  LOP3.LUT R5, R37, 0x10, RZ, 0xfc, !PT ;  /* 0x0000001025057812 */ /* 0x000fe200078efcff */
[----:B------:R-:W-:Y:S01]  /*2ec0*/  FMUL.FTZ R95, R95, UR4 ;  /* 0x000000045f5f7c20 */ /* 0x000fe20008410000 */
[----:B------:R-:W-:Y:S01]  /*2ed0*/  HMMA.16816.F32 R100, R24, R50, R100 ;  /* 0x000000321864723c */ /* 0x000fe20000001864 */
[----:B-1----:R-:W-:-:S02]  /*2ee0*/  FSEL R82, R75, -INF , !P3 ;  /* 0xff8000004b527808 */ /* 0x002fc40005800000 */
[----:B------:R-:W-:Y:S02]  /*2ef0*/  ISETP.GE.AND P1, PT, R39, R70, PT ;  /* 0x000000462700720c */ /* 0x000fe40003f26270 */
[C---:B------:R-:W-:Y:S01]  /*2f00*/  ISETP.GE.AND P5, PT, R5.reuse, R80, PT ;  /* 0x000000500500720c */ /* 0x040fe20003fa6270 */
[----:B------:R-:W1:Y:S01]  /*2f10*/  MUFU.TANH R192, R99 ;  /* 0x0000006300c07308 */ /* 0x000e620000002400 */
[----:B------:R-:W-:Y:S01]  /*2f20*/  ISETP.GE.AND P3, PT, R5, R70, PT ;  /* 0x000000460500720c */ /* 0x000fe20003f66270 */
[C---:B-----5:R-:W-:Y:S01]  /*2f30*/  HMMA.16816.F32 R16, R40.reuse, R8, R16 ;  /* 0x000000082810723c */ /* 0x060fe20000001810 */
[----:B------:R-:W-:Y:S01]  /*2f40*/  LOP3.LUT R5, R37, 0x18, RZ, 0xfc, !PT ;  /* 0x0000001825057812 */ /* 0x000fe200078efcff */
[----:B------:R-:W-:Y:S01]  /*2f50*/  FMUL.FTZ R32, R32, UR4 ;  /* 0x0000000420207c20 */ /* 0x000fe20008410000 */
[----:B------:R-:W-:Y:S01]  /*2f60*/  FSEL R86, R86, -INF , !P1 ;  /* 0xff80000056567808 */ /* 0x000fe20004800000 */
[----:B------:R-:W-:Y:S01]  /*2f70*/  FMUL.FTZ R174, R34, UR4 ;  /* 0x0000000422ae7c20 */ /* 0x000fe20008410000 */
[----:B------:R-:W-:Y:S01]  /*2f80*/  FSEL R76, R76, -INF , !P6 ;  /* 0xff8000004c4c7808 */ /* 0x000fe20007000000 */
[----:B------:R5:W-:Y:S01]  /*2f90*/  MUFU.TANH R186, R32 ;  /* 0x0000002000ba7308 */ /* 0x000be20000002400 */
[----:B------:R-:W-:Y:S01]  /*2fa0*/  ISETP.GE.AND P6, PT, R5, R80, PT ;  /* 0x000000500500720c */ /* 0x000fe20003fc6270 */
[----:B------:R-:W-:Y:S01]  /*2fb0*/  HMMA.16816.F32 R12, R40, R10, R12 ;  /* 0x0000000a280c723c */ /* 0x000fe2000000180c */
[----:B----4-:R-:W-:Y:S01]  /*2fc0*/  FSEL R92, R85, -INF , !P4 ;  /* 0xff800000555c7808 */ /* 0x010fe20006000000 */
[----:B------:R-:W-:Y:S01]  /*2fd0*/  FMUL.FTZ R33, R33, UR4 ;  /* 0x0000000421217c20 */ /* 0x000fe20008410000 */
[----:B------:R-:W-:Y:S01]  /*2fe0*/  FSEL R56, R88, -INF , !P3 ;  /* 0xff80000058387808 */ /* 0x000fe20005800000 */
[----:B------:R-:W-:Y:S01]  /*2ff0*/  FMUL.FTZ R35, R35, UR4 ;  /* 0x0000000423237c20 */ /* 0x000fe20008410000 */
[----:B------:R-:W-:Y:S01]  /*3000*/  FSEL R34, R79, -INF , !P6 ;  /* 0xff8000004f227808 */ /* 0x000fe20007000000 */
[----:B------:R-:W4:Y:S02]  /*3010*/  MUFU.TANH R180, R97 ;  /* 0x0000006100b47308 */ /* 0x000f240000002400 */
[----:B--2---:R-:W-:Y:S01]  /*3020*/  HMMA.16816.F32 R108, R24, R28, R108 ;  /* 0x0000001c186c723c */ /* 0x004fe2000000186c */
[----:B------:R-:W-:-:S02]  /*3030*/  LOP3.LUT R29, R37, 0x11, RZ, 0xfc, !PT ;  /* 0x00000011251d7812 */ /* 0x000fc400078efcff */
[----:B------:R-:W-:Y:S02]  /*3040*/  FSEL R28, R87, -INF , !P5 ;  /* 0xff800000571c7808 */ /* 0x000fe40006800000 */
[----:B------:R-:W-:Y:S01]  /*3050*/  ISETP.GE.AND P1, PT, R29, R80, PT ;  /* 0x000000501d00720c */ /* 0x000fe20003f26270 */
[----:B------:R-:W-:Y:S01]  /*3060*/  MUFU.TANH R182, R93 ;  /* 0x0000005d00b67308 */ /* 0x000fe20000002400 */
[-C--:B------:R-:W-:Y:S01]  /*3070*/  ISETP.GE.AND P5, PT, R5, R70.reuse, PT ;  /* 0x000000460500720c */ /* 0x080fe20003fa6270 */
[----:B------:R-:W-:Y:S01]  /*3080*/  HMMA.16816.F32 R20, R24, R30, R20 ;  /* 0x0000001e1814723c */ /* 0x000fe20000001814 */
[----:B------:R-:W-:Y:S02]  /*3090*/  LOP3.LUT R5, R37, 0x19, RZ, 0xfc, !PT ;  /* 0x0000001925057812 */ /* 0x000fe400078efcff */
[----:B-----5:R-:W-:Y:S02]  /*30a0*/  FSEL R32, R77, -INF , !P1 ;  /* 0xff8000004d207808 */ /* 0x020fe40004800000 */
[----:B------:R-:W-:Y:S01]  /*30b0*/  ISETP.GE.AND P4, PT, R29, R70, PT ;  /* 0x000000461d00720c */ /* 0x000fe20003f86270 */
[----:B------:R-:W2:Y:S01]  /*30c0*/  MUFU.TANH R190, R94 ;  /* 0x0000005e00be7308 */ /* 0x000ea20000002400 */
[C---:B------:R-:W-:Y:S01]  /*30d0*/  ISETP.GE.AND P3, PT, R5.reuse, R80, PT ;  /* 0x000000500500720c */ /* 0x040fe20003f66270 */
[----:B------:R-:W-:Y:S01]  /*30e0*/  HMMA.16816.F32 R100, R64, R6, R100 ;  /* 0x000000064064723c */ /* 0x000fe20000001864 */
[----:B------:R-:W-:-:S02]  /*30f0*/  ISETP.GE.AND P1, PT, R5, R70, PT ;  /* 0x000000460500720c */ /* 0x000fc40003f26270 */
[C---:B------:R-:W-:Y:S02]  /*3100*/  LOP3.LUT R7, R37.reuse, 0x20, RZ, 0xfc, !PT ;  /* 0x0000002025077812 */ /* 0x040fe400078efcff */
[----:B------:R-:W-:Y:S01]  /*3110*/  LOP3.LUT R5, R37, 0x21, RZ, 0xfc, !PT ;  /* 0x0000002125057812 */ /* 0x000fe200078efcff */
[----:B------:R-:W5:Y:S01]  /*3120*/  MUFU.TANH R188, R95 ;  /* 0x0000005f00bc7308 */ /* 0x000f620000002400 */
[----:B------:R-:W-:Y:S01]  /*3130*/  FSEL R74, R78, -INF , !P4 ;  /* 0xff8000004e4a7808 */ /* 0x000fe20006000000 */
[C---:B---3--:R-:W-:Y:S01]  /*3140*/  HMMA.16816.F32 R16, R24.reuse, R120, R16 ;  /* 0x000000781810723c */ /* 0x048fe20000001810 */
[----:B------:R-:W-:Y:S02]  /*3150*/  FSEL R60, R90, -INF , !P5 ;  /* 0xff8000005a3c7808 */ /* 0x000fe40006800000 */
[----:B------:R-:W-:Y:S02]  /*3160*/  FSEL R8, R89, -INF , !P3 ;  /* 0xff80000059087808 */ /* 0x000fe40005800000 */
[C---:B------:R-:W-:Y:S01]  /*3170*/  ISETP.GE.AND P4, PT, R7.reuse, R80, PT ;  /* 0x000000500700720c */ /* 0x040fe20003f86270 */
[----:B------:R-:W-:Y:S01]  /*3180*/  MUFU.TANH R184, R33 ;  /* 0x0000002100b87308 */ /* 0x000fe20000002400 */
[----:B------:R-:W-:Y:S01]  /*3190*/  ISETP.GE.AND P6, PT, R7, R70, PT ;  /* 0x000000460700720c */ /* 0x000fe20003fc6270 */
[----:B------:R-:W-:Y:S01]  /*31a0*/  HMMA.16816.F32 R12, R24, R122, R12 ;  /* 0x0000007a180c723c */ /* 0x000fe2000000180c */
[----:B------:R-:W-:-:S02]  /*31b0*/  ISETP.GE.AND P5, PT, R5, R80, PT ;  /* 0x000000500500720c */ /* 0x000fc40003fa6270 */
[----:B------:R-:W-:Y:S01]  /*31c0*/  ISETP.GE.AND P3, PT, R5, R70, PT ;  /* 0x000000460500720c */ /* 0x000fe20003f66270 */
[----:B------:R-:W-:Y:S01]  /*31d0*/  FMUL.FTZ R100, R100, UR4 ;  /* 0x0000000464647c20 */ /* 0x000fe20008410000 */
[C---:B------:R-:W-:Y:S01]  /*31e0*/  LOP3.LUT R7, R37.reuse, 0x28, RZ, 0xfc, !PT ;  /* 0x0000002825077812 */ /* 0x040fe200078efcff */
[----:B------:R-:W3:Y:S01]  /*31f0*/  MUFU.TANH R174, R174 ;  /* 0x000000ae00ae7308 */ /* 0x000ee20000002400 */
[----:B------:R-:W-:Y:S01]  /*3200*/  LOP3.LUT R5, R37, 0x29, RZ, 0xfc, !PT ;  /* 0x0000002925057812 */ /* 0x000fe200078efcff */
[C---:B------:R-:W-:Y:S01]  /*3210*/  HMMA.16816.F32 R108, R64.reuse, R44, R108 ;  /* 0x0000002c406c723c */ /* 0x040fe2000000186c */
[----:B------:R-:W-:Y:S01]  /*3220*/  FSEL R226, R91, -INF , !P1 ;  /* 0xff8000005be27808 */ /* 0x000fe20004800000 */
[----:B------:R-:W-:Y:S01]  /*3230*/  FMUL.FTZ R101, R101, UR4 ;  /* 0x0000000465657c20 */ /* 0x000fe20008410000 */
[----:B------:R-:W-:Y:S01]  /*3240*/  FSEL R48, R58, -INF , !P6 ;  /* 0xff8000003a307808 */ /* 0x000fe20007000000 */
[----:B------:R-:W-:Y:S01]  /*3250*/  FMUL.FTZ R102, R102, UR4 ;  /* 0x0000000466667c20 */ /* 0x000fe20008410000 */
[----:B------:R-:W-:Y:S01]  /*3260*/  FSEL R54, R57, -INF , !P5 ;  /* 0xff80000039367808 */ /* 0x000fe20006800000 */
[----:B------:R-:W3:Y:S01]  /*3270*/  MUFU.TANH R172, R35 ;  /* 0x0000002300ac7308 */ /* 0x000ee20000002400 */
[-C--:B------:R-:W-:Y:S01]  /*3280*/  ISETP.GE.AND P1, PT, R7, R80.reuse, PT ;  /* 0x000000500700720c */ /* 0x080fe20003f26270 */
[----:B------:R-:W-:Y:S01]  /*3290*/  HMMA.16816.F32 R20, R64, R46, R20 ;  /* 0x0000002e4014723c */ /* 0x000fe20000001814 */
[----:B------:R-:W-:Y:S01]  /*32a0*/  ISETP.GE.AND P6, PT, R5, R80, PT ;  /* 0x000000500500720c */ /* 0x000fe20003fc6270 */
[----:B------:R-:W-:Y:S01]  /*32b0*/  FMUL.FTZ R103, R103, UR4 ;  /* 0x0000000467677c20 */ /* 0x000fe20008410000 */
[----:B------:R-:W-:-:S02]  /*32c0*/  ISETP.GE.AND P5, PT, R5, R70, PT ;  /* 0x000000460500720c */ /* 0x000fc40003fa6270 */
[----:B------:R-:W-:Y:S01]  /*32d0*/  LOP3.LUT R5, R37, 0x30, RZ, 0xfc, !PT ;  /* 0x0000003025057812 */ /* 0x000fe200078efcff */
[----:B------:R-:W3:Y:S01]  /*32e0*/  MUFU.TANH R178, R100 ;  /* 0x0000006400b27308 */ /* 0x000ee20000002400 */
[----:B------:R-:W-:Y:S01]  /*32f0*/  FSEL R222, R222, -INF , !P4 ;  /* 0xff800000dede7808 */ /* 0x000fe20006000000 */
[C---:B------:R-:W-:Y:S01]  /*3300*/  HMMA.16816.F32 R16, R64.reuse, R124, R16 ;  /* 0x0000007c4010723c */ /* 0x040fe20000001810 */
[----:B------:R-:W-:Y:S02]  /*3310*/  FSEL R52, R59, -INF , !P3 ;  /* 0xff8000003b347808 */ /* 0x000fe40005800000 */
[----:B------:R-:W-:Y:S01]  /*3320*/  FSEL R224, R224, -INF , !P1 ;  /* 0xff800000e0e07808 */ /* 0x000fe20004800000 */
[----:B------:R-:W-:Y:S01]  /*3330*/  FMUL.FTZ R109, R109, UR4 ;  /* 0x000000046d6d7c20 */ /* 0x000fe20008410000 */
[----:B------:R-:W-:Y:S01]  /*3340*/  ISETP.GE.AND P4, PT, R7, R70, PT ;  /* 0x000000460700720c */ /* 0x000fe20003f86270 */
[----:B------:R-:W-:Y:S01]  /*3350*/  MUFU.TANH R176, R101 ;  /* 0x0000006500b07308 */ /* 0x000fe20000002400 */
[C---:B------:R-:W-:Y:S01]  /*3360*/  ISETP.GE.AND P3, PT, R5.reuse, R80, PT ;  /* 0x000000500500720c */ /* 0x040fe20003f66270 */
[----:B------:R-:W-:Y:S01]  /*3370*/  HMMA.16816.F32 R64, R64, R126, R12 ;  /* 0x0000007e4040723c */ /* 0x000fe2000000180c */
[----:B------:R-:W-:Y:S01]  /*3380*/  ISETP.GE.AND P1, PT, R5, R70, PT ;  /* 0x000000460500720c */ /* 0x000fe20003f26270 */
[----:B------:R-:W-:Y:S01]  /*3390*/  FMUL.FTZ R110, R110, UR4 ;  /* 0x000000046e6e7c20 */ /* 0x000fe20008410000 */
[----:B------:R-:W-:Y:S01]  /*33a0*/  LOP3.LUT R7, R37, 0x31, RZ, 0xfc, !PT ;  /* 0x0000003125077812 */ /* 0x000fe200078efcff */
[----:B------:R-:W-:Y:S01]  /*33b0*/  FMUL.FTZ R111, R111, UR4 ;  /* 0x000000046f6f7c20 */ /* 0x000fe20008410000 */
[----:B------:R-:W-:Y:S01]  /*33c0*/  LOP3.LUT R5, R37, 0x38, RZ, 0xfc, !PT ;  /* 0x0000003825057812 */ /* 0x000fe200078efcff */
[----:B------:R-:W3:Y:S01]  /*33d0*/  MUFU.TANH R170, R102 ;  /* 0x0000006600aa7308 */ /* 0x000ee20000002400 */
[----:B------:R-:W-:Y:S01]  /*33e0*/  FSEL R38, R68, -INF , !P4 ;  /* 0xff80000044267808 */ /* 0x000fe20006000000 */
[----:B------:R-:W-:Y:S01]  /*33f0*/  FMUL.FTZ R20, R20, UR4 ;  /* 0x0000000414147c20 */ /* 0x000fe20008410000 */
[----:B------:R-:W-:Y:S01]  /*3400*/  FSEL R50, R53, -INF , !P6 ;  /* 0xff80000035327808 */ /* 0x000fe20007000000 */
[----:B------:R-:W-:Y:S01]  /*3410*/  FMUL.FTZ R108, R108, UR4 ;  /* 0x000000046c6c7c20 */ /* 0x000fe20008410000 */
[----:B------:R-:W-:Y:S01]  /*3420*/  FSEL R36, R55, -INF , !P5 ;  /* 0xff80000037247808 */ /* 0x000fe20006800000 */
[----:B------:R-:W-:Y:S01]  /*3430*/  FMUL.FTZ R16, R16, UR4 ;  /* 0x0000000410107c20 */ /* 0x000fe20008410000 */
[----:B------:R-:W-:Y:S01]  /*3440*/  FSEL R206, R206, -INF , !P3 ;  /* 0xff800000cece7808 */ /* 0x000fe20005800000 */
[----:B------:R-:W3:Y:S01]  /*3450*/  MUFU.TANH R168, R103 ;  /* 0x0000006700a87308 */ /* 0x000ee20000002400 */
[----:B------:R-:W-:Y:S01]  /*3460*/  ISETP.GE.AND P4, PT, R7, R80, PT ;  /* 0x000000500700720c */ /* 0x000fe20003f86270 */
[----:B------:R-:W-:Y:S01]  /*3470*/  FMUL.FTZ R21, R21, UR4 ;  /* 0x0000000415157c20 */ /* 0x000fe20008410000 */
[----:B------:R-:W-:Y:S01]  /*3480*/  ISETP.GE.AND P6, PT, R7, R70, PT ;  /* 0x000000460700720c */ /* 0x000fe20003fc6270 */
[----:B------:R-:W-:Y:S01]  /*3490*/  FMUL.FTZ R22, R22, UR4 ;  /* 0x0000000416167c20 */ /* 0x000fe20008410000 */
[C---:B------:R-:W-:Y:S01]  /*34a0*/  ISETP.GE.AND P5, PT, R5.reuse, R80, PT ;  /* 0x000000500500720c */ /* 0x040fe20003fa6270 */
[----:B------:R-:W-:Y:S01]  /*34b0*/  FMUL.FTZ R66, R66, UR4 ;  /* 0x0000000442427c20 */ /* 0x000fe20008410000 */
[----:B------:R-:W-:Y:S01]  /*34c0*/  ISETP.GE.AND P3, PT, R5, R70, PT ;  /* 0x000000460500720c */ /* 0x000fe20003f66270 */
[----:B------:R-:W-:Y:S01]  /*34d0*/  MUFU.TANH R164, R109 ;  /* 0x0000006d00a47308 */ /* 0x000fe20000002400 */
[----:B------:R-:W-:Y:S01]  /*34e0*/  LOP3.LUT R7, R37, 0x39, RZ, 0xfc, !PT ;  /* 0x0000003925077812 */ /* 0x000fe200078efcff */
[----:B------:R-:W-:Y:S01]  /*34f0*/  FMUL.FTZ R23, R23, UR4 ;  /* 0x0000000417177c20 */ /* 0x000fe20008410000 */
[----:B------:R-:W-:Y:S01]  /*3500*/  LOP3.LUT R5, R37, 0x40, RZ, 0xfc, !PT ;  /* 0x0000004025057812 */ /* 0x000fe200078efcff */
[----:B------:R-:W-:Y:S01]  /*3510*/  FMUL.FTZ R17, R17, UR4 ;  /* 0x0000000411117c20 */ /* 0x000fe20008410000 */
[----:B------:R-:W-:Y:S01]  /*3520*/  FSEL R202, R202, -INF , !P1 ;  /* 0xff800000caca7808 */ /* 0x000fe20004800000 */
[----:B------:R-:W-:Y:S01]  /*3530*/  FMUL.FTZ R18, R18, UR4 ;  /* 0x0000000412127c20 */ /* 0x000fe20008410000 */
[----:B------:R-:W-:Y:S01]  /*3540*/  FSEL R204, R204, -INF , !P4 ;  /* 0xff800000cccc7808 */ /* 0x000fe20006000000 */
[----:B------:R-:W3:Y:S01]  /*3550*/  MUFU.TANH R158, R110 ;  /* 0x0000006e009e7308 */ /* 0x000ee20000002400 */
[----:B------:R-:W-:Y:S01]  /*3560*/  FSEL R44, R61, -INF , !P6 ;  /* 0xff8000003d2c7808 */ /* 0x000fe20007000000 */
[----:B------:R-:W-:Y:S01]  /*3570*/  FMUL.FTZ R19, R19, UR4 ;  /* 0x0000000413137c20 */ /* 0x000fe20008410000 */
[----:B------:R-:W-:Y:S01]  /*3580*/  FSEL R46, R62, -INF , !P5 ;  /* 0xff8000003e2e7808 */ /* 0x000fe20006800000 */
[----:B------:R-:W-:Y:S01]  /*3590*/  FMUL.FTZ R64, R64, UR4 ;  /* 0x0000000440407c20 */ /* 0x000fe20008410000 */
[----:B------:R-:W-:Y:S01]  /*35a0*/  ISETP.GE.AND P1, PT, R7, R80, PT ;  /* 0x000000500700720c */ /* 0x000fe20003f26270 */
[----:B------:R-:W-:Y:S01]  /*35b0*/  FMUL.FTZ R65, R65, UR4 ;  /* 0x0000000441417c20 */ /* 0x000fe20008410000 */
[----:B------:R-:W-:Y:S01]  /*35c0*/  ISETP.GE.AND P4, PT, R7, R70, PT ;  /* 0x000000460700720c */ /* 0x000fe20003f86270 */
[----:B------:R-:W3:Y:S01]  /*35d0*/  MUFU.TANH R156, R111 ;  /* 0x0000006f009c7308 */ /* 0x000ee20000002400 */
[----:B------:R-:W-:Y:S01]  /*35e0*/  ISETP.GE.AND P6, PT, R5, R80, PT ;  /* 0x000000500500720c */ /* 0x000fe20003fc6270 */
[----:B------:R-:W-:Y:S01]  /*35f0*/  FMUL.FTZ R67, R67, UR4 ;  /* 0x0000000443437c20 */ /* 0x000fe20008410000 */
[----:B------:R-:W-:-:S02]  /*3600*/  ISETP.GE.AND P5, PT, R5, R70, PT ;  /* 0x000000460500720c */ /* 0x000fc40003fa6270 */
[C---:B------:R-:W-:Y:S02]  /*3610*/  LOP3.LUT R7, R37.reuse, 0x41, RZ, 0xfc, !PT ;  /* 0x0000004125077812 */ /* 0x040fe400078efcff */
[----:B------:R-:W-:Y:S01]  /*3620*/  LOP3.LUT R5, R37, 0x48, RZ, 0xfc, !PT ;  /* 0x0000004825057812 */ /* 0x000fe200078efcff */
[----:B------:R-:W3:Y:S01]  /*3630*/  MUFU.TANH R162, R20 ;  /* 0x0000001400a27308 */ /* 0x000ee20000002400 */
[----:B------:R-:W-:Y:S02]  /*3640*/  FSEL R200, R200, -INF , !P3 ;  /* 0xff800000c8c87808 */ /* 0x000fe40005800000 */
[----:B------:R-:W-:Y:S02]  /*3650*/  FSEL R42, R63, -INF , !P1 ;  /* 0xff8000003f2a7808 */ /* 0x000fe40004800000 */
[----:B------:R-:W-:Y:S02]  /*3660*/  FSEL R40, R69, -INF , !P4 ;  /* 0xff80000045287808 */ /* 0x000fe40006000000 */
[----:B------:R-:W-:Y:S01]  /*3670*/  FSEL R198, R198, -INF , !P6 ;  /* 0xff800000c6c67808 */ /* 0x000fe20007000000 */
[----:B------:R-:W3:Y:S01]  /*3680*/  MUFU.TANH R150, R16 ;  /* 0x0000001000967308 */ /* 0x000ee20000002400 */
[----:B------:R-:W-:-:S02]  /*3690*/  ISETP.GE.AND P3, PT, R7, R80, PT ;  /* 0x000000500700720c */ /* 0x000fc40003f66270 */
[----:B------:R-:W-:Y:S02]  /*36a0*/  ISETP.GE.AND P1, PT, R7, R70, PT ;  /* 0x000000460700720c */ /* 0x000fe40003f26270 */
[C---:B------:R-:W-:Y:S02]  /*36b0*/  ISETP.GE.AND P4, PT, R5.reuse, R80, PT ;  /* 0x000000500500720c */ /* 0x040fe40003f86270 */
[----:B------:R-:W-:Y:S01]  /*36c0*/  ISETP.GE.AND P6, PT, R5, R70, PT ;  /* 0x000000460500720c */ /* 0x000fe20003fc6270 */
[----:B------:R-:W-:Y:S01]  /*36d0*/  MUFU.TANH R140, R66 ;  /* 0x00000042008c7308 */ /* 0x000fe20000002400 */
[C---:B------:R-:W-:Y:S02]  /*36e0*/  LOP3.LUT R7, R37.reuse, 0x49, RZ, 0xfc, !PT ;  /* 0x0000004925077812 */ /* 0x040fe400078efcff */
[----:B------:R-:W-:Y:S02]  /*36f0*/  LOP3.LUT R5, R37, 0x50, RZ, 0xfc, !PT ;  /* 0x0000005025057812 */ /* 0x000fe400078efcff */
[----:B------:R-:W-:-:S02]  /*3700*/  FSEL R194, R194, -INF , !P5 ;  /* 0xff800000c2c27808 */ /* 0x000fc40006800000 */
[----:B-1----:R-:W-:Y:S01]  /*3710*/  FSEL R192, R192, -INF , !P1 ;  /* 0xff800000c0c07808 */ /* 0x002fe20004800000 */
[----:B------:R-:W1:Y:S01]  /*3720*/  MUFU.TANH R166, R108 ;  /* 0x0000006c00a67308 */ /* 0x000e620000002400 */
[----:B------:R-:W-:Y:S02]  /*3730*/  FSEL R196, R196, -INF , !P4 ;  /* 0xff800000c4c47808 */ /* 0x000fe40006000000 */
[-C--:B------:R-:W-:Y:S02]  /*3740*/  ISETP.GE.AND P5, PT, R7, R80.reuse, PT ;  /* 0x000000500700720c */ /* 0x080fe40003fa6270 */
[C---:B------:R-:W-:Y:S02]  /*3750*/  ISETP.GE.AND P1, PT, R5.reuse, R80, PT ;  /* 0x000000500500720c */ /* 0x040fe40003f26270 */
[----:B------:R-:W-:Y:S01]  /*3760*/  ISETP.GE.AND P4, PT, R5, R70, PT ;  /* 0x000000460500720c */ /* 0x000fe20003f86270 */
[----:B------:R-:W-:Y:S01]  /*3770*/  MUFU.TANH R160, R21 ;  /* 0x0000001500a07308 */ /* 0x000fe20000002400 */
[----:B------:R-:W-:-:S02]  /*3780*/  LOP3.LUT R5, R37, 0x51, RZ, 0xfc, !PT ;  /* 0x0000005125057812 */ /* 0x000fc400078efcff */
[----:B----4-:R-:W-:Y:S02]  /*3790*/  FSEL R180, R180, -INF , !P3 ;  /* 0xff800000b4b47808 */ /* 0x010fe40005800000 */
[----:B--2---:R-:W-:Y:S02]  /*37a0*/  FSEL R190, R190, -INF , !P6 ;  /* 0xff800000bebe7808 */ /* 0x004fe40007000000 */
[----:B------:R-:W-:Y:S01]  /*37b0*/  FSEL R182, R182, -INF , !P5 ;  /* 0xff800000b6b67808 */ /* 0x000fe20006800000 */
[----:B------:R-:W2:Y:S01]  /*37c0*/  MUFU.TANH R154, R22 ;  /* 0x00000016009a7308 */ /* 0x000ea20000002400 */
[----:B------:R-:W-:Y:S02]  /*37d0*/  ISETP.GE.AND P3, PT, R7, R70, PT ;  /* 0x000000460700720c */ /* 0x000fe40003f66270 */
[C---:B------:R-:W-:Y:S02]  /*37e0*/  ISETP.GE.AND P6, PT, R5.reuse, R80, PT ;  /* 0x000000500500720c */ /* 0x040fe40003fc6270 */
[----:B------:R-:W-:-:S02]  /*37f0*/  ISETP.GE.AND P5, PT, R5, R70, PT ;  /* 0x000000460500720c */ /* 0x000fc40003fa6270 */
[C---:B------:R-:W-:Y:S01]  /*3800*/  LOP3.LUT R7, R37.reuse, 0x58, RZ, 0xfc, !PT ;  /* 0x0000005825077812 */ /* 0x040fe200078efcff */
[----:B------:R-:W4:Y:S01]  /*3810*/  MUFU.TANH R152, R23 ;  /* 0x0000001700987308 */ /* 0x000f220000002400 */
[----:B------:R-:W-:Y:S02]  /*3820*/  LOP3.LUT R5, R37, 0x59, RZ, 0xfc, !PT ;  /* 0x0000005925057812 */ /* 0x000fe400078efcff */
[----:B-----5:R-:W-:Y:S02]  /*3830*/  FSEL R188, R188, -INF , !P3 ;  /* 0xff800000bcbc7808 */ /* 0x020fe40005800000 */
[----:B------:R-:W-:Y:S02]  /*3840*/  FSEL R186, R186, -INF , !P1 ;  /* 0xff800000baba7808 */ /* 0x000fe40004800000 */
[----:B---3--:R-:W-:Y:S01]  /*3850*/  FSEL R174, R174, -INF , !P4 ;  /* 0xff800000aeae7808 */ /* 0x008fe20006000000 */
[----:B------:R-:W-:Y:S01]  /*3860*/  MUFU.TANH R148, R17 ;  /* 0x0000001100947308 */ /* 0x000fe20000002400 */
[----:B------:R-:W-:-:S02]  /*3870*/  FSEL R184, R184, -INF , !P6 ;  /* 0xff800000b8b87808 */ /* 0x000fc40007000000 */
[C---:B------:R-:W-:Y:S02]  /*3880*/  ISETP.GE.AND P3, PT, R7.reuse, R80, PT ;  /* 0x000000500700720c */ /* 0x040fe40003f66270 */
[----:B------:R-:W-:Y:S02]  /*3890*/  ISETP.GE.AND P1, PT, R7, R70, PT ;  /* 0x000000460700720c */ /* 0x000fe40003f26270 */
[C---:B------:R-:W-:Y:S01]  /*38a0*/  ISETP.GE.AND P4, PT, R5.reuse, R80, PT ;  /* 0x000000500500720c */ /* 0x040fe20003f86270 */
[----:B------:R-:W3:Y:S01]  /*38b0*/  MUFU.TANH R142, R18 ;  /* 0x00000012008e7308 */ /* 0x000ee20000002400 */
[----:B------:R-:W-:Y:S02]  /*38c0*/  ISETP.GE.AND P6, PT, R5, R70, PT ;  /* 0x000000460500720c */ /* 0x000fe40003fc6270 */
[C---:B------:R-:W-:Y:S02]  /*38d0*/  LOP3.LUT R7, R37.reuse, 0x60, RZ, 0xfc, !PT ;  /* 0x0000006025077812 */ /* 0x040fe400078efcff */
[----:B------:R-:W-:-:S02]  /*38e0*/  LOP3.LUT R5, R37, 0x61, RZ, 0xfc, !PT ;  /* 0x0000006125057812 */ /* 0x000fc400078efcff */
[----:B------:R-:W-:Y:S01]  /*38f0*/  FSEL R172, R172, -INF , !P5 ;  /* 0xff800000acac7808 */ /* 0x000fe20006800000 */
[----:B------:R-:W5:Y:S01]  /*3900*/  MUFU.TANH R141, R19 ;  /* 0x00000013008d7308 */ /* 0x000f620000002400 */
[----:B------:R-:W-:Y:S02]  /*3910*/  FSEL R178, R178, -INF , !P3 ;  /* 0xff800000b2b27808 */ /* 0x000fe40005800000 */
[----:B------:R-:W-:Y:S02]  /*3920*/  FSEL R170, R170, -INF , !P1 ;  /* 0xff800000aaaa7808 */ /* 0x000fe40004800000 */
[----:B------:R-:W-:Y:S02]  /*3930*/  FSEL R176, R176, -INF , !P4 ;  /* 0xff800000b0b07808 */ /* 0x000fe40006000000 */
[C---:B------:R-:W-:Y:S01]  /*3940*/  ISETP.GE.AND P5, PT, R7.reuse, R80, PT ;  /* 0x000000500700720c */ /* 0x040fe20003fa6270 */
[----:B------:R-:W5:Y:S01]  /*3950*/  MUFU.TANH R146, R64 ;  /* 0x0000004000927308 */ /* 0x000f620000002400 */
[----:B------:R-:W-:Y:S01]  /*3960*/  BAR.SYNC.DEFER_BLOCKING 0x0 ;  /* 0x0000000000007b1d */ /* 0x000fe20000010000 */
[----:B------:R-:W-:-:S02]  /*3970*/  ISETP.GE.AND P3, PT, R7, R70, PT ;  /* 0x000000460700720c */ /* 0x000fc40003f66270 */
[C---:B------:R-:W-:Y:S02]  /*3980*/  ISETP.GE.AND P1, PT, R5.reuse, R80, PT ;  /* 0x000000500500720c */ /* 0x040fe40003f26270 */
[----:B------:R-:W-:Y:S02]  /*3990*/  ISETP.GE.AND P4, PT, R5, R70, PT ;  /* 0x000000460500720c */ /* 0x000fe40003f86270 */
[C---:B------:R-:W-:Y:S01]  /*39a0*/  LOP3.LUT R7, R37.reuse, 0x68, RZ, 0xfc, !PT ;  /* 0x0000006825077812 */ /* 0x040fe200078efcff */
[----:B------:R-:W5:Y:S01]  /*39b0*/  MUFU.TANH R145, R65 ;  /* 0x0000004100917308 */ /* 0x000f620000002400 */
[----:B------:R-:W-:Y:S02]  /*39c0*/  LOP3.LUT R5, R37, 0x69, RZ, 0xfc, !PT ;  /* 0x0000006925057812 */ /* 0x000fe400078efcff */
[----:B------:R-:W-:Y:S02]  /*39d0*/  FSEL R168, R168, -INF , !P6 ;  /* 0xff800000a8a87808 */ /* 0x000fe40007000000 */
[----:B------:R-:W-:-:S02]  /*39e0*/  FSEL R158, R158, -INF , !P3 ;  /* 0xff8000009e9e7808 */ /* 0x000fc40005800000 */
[----:B------:R-:W-:Y:S01]  /*39f0*/  FSEL R164, R164, -INF , !P1 ;  /* 0xff800000a4a47808 */ /* 0x000fe20004800000 */
[----:B------:R-:W5:Y:S01]  /*3a00*/  MUFU.TANH R138, R67 ;  /* 0x00000043008a7308 */ /* 0x000f620000002400 */
[-C--:B------:R-:W-:Y:S02]  /*3a10*/  ISETP.GE.AND P6, PT, R7, R80.reuse, PT ;  /* 0x000000500700720c */ /* 0x080fe40003fc6270 */
[C---:B------:R-:W-:Y:S02]  /*3a20*/  ISETP.GE.AND P3, PT, R5.reuse, R80, PT ;  /* 0x000000500500720c */ /* 0x040fe40003f66270 */
[----:B------:R-:W-:Y:S02]  /*3a30*/  ISETP.GE.AND P1, PT, R5, R70, PT ;  /* 0x000000460500720c */ /* 0x000fe40003f26270 */
[----:B------:R-:W-:Y:S02]  /*3a40*/  LOP3.LUT R5, R37, 0x70, RZ, 0xfc, !PT ;  /* 0x0000007025057812 */ /* 0x000fe400078efcff */
[----:B------:R-:W-:-:S02]  /*3a50*/  FSEL R156, R156, -INF , !P4 ;  /* 0xff8000009c9c7808 */ /* 0x000fc40006000000 */
[----:B------:R-:W-:Y:S02]  /*3a60*/  FSEL R162, R162, -INF , !P6 ;  /* 0xff800000a2a27808 */ /* 0x000fe40007000000 */
[C---:B------:R-:W-:Y:S02]  /*3a70*/  ISETP.GE.AND P4, PT, R5.reuse, R80, PT ;  /* 0x000000500500720c */ /* 0x040fe40003f86270 */
[-C--:B------:R-:W-:Y:S02]  /*3a80*/  ISETP.GE.AND P6, PT, R5, R70.reuse, PT ;  /* 0x000000460500720c */ /* 0x080fe40003fc6270 */
[----:B------:R-:W-:Y:S02]  /*3a90*/  LOP3.LUT R5, R37, 0x78, RZ, 0xfc, !PT ;  /* 0x0000007825057812 */ /* 0x000fe400078efcff */
[----:B------:R-:W-:Y:S02]  /*3aa0*/  FSEL R150, R150, -INF , !P4 ;  /* 0xff80000096967808 */ /* 0x000fe40006000000 */
[----:B------:R-:W-:-:S02]  /*3ab0*/  ISETP.GE.AND P4, PT, R5, R70, PT ;  /* 0x000000460500720c */ /* 0x000fc40003f86270 */
[----:B-1----:R-:W-:Y:S02]  /*3ac0*/  FSEL R166, R166, -INF , !P5 ;  /* 0xff800000a6a67808 */ /* 0x002fe40006800000 */
[----:B------:R-:W-:Y:S02]  /*3ad0*/  FSEL R140, R140, -INF , !P4 ;  /* 0xff8000008c8c7808 */ /* 0x000fe40006000000 */
[----:B------:R-:W-:Y:S02]  /*3ae0*/  ISETP.NE.AND P4, PT, R2, 0x1, PT ;  /* 0x000000010200780c */ /* 0x000fe40003f85270 */
[----:B------:R-:W-:Y:S02]  /*3af0*/  ISETP.GE.AND P5, PT, R7, R70, PT ;  /* 0x000000460700720c */ /* 0x000fe40003fa6270 */
[----:B------:R-:W-:Y:S02]  /*3b00*/  LOP3.LUT R7, R37, 0x71, RZ, 0xfc, !PT ;  /* 0x0000007125077812 */ /* 0x000fe400078efcff */
[----:B--2---:R-:W-:-:S02]  /*3b10*/  FSEL R154, R154, -INF , !P5 ;  /* 0xff8000009a9a7808 */ /* 0x004fc40006800000 */
[----:B------:R-:W-:Y:S02]  /*3b20*/  FSEL R160, R160, -INF , !P3 ;  /* 0xff800000a0a07808 */ /* 0x000fe40005800000 */
[----:B----4-:R-:W-:Y:S02]  /*3b30*/  FSEL R152, R152, -INF , !P1 ;  /* 0xff80000098987808 */ /* 0x010fe40004800000 */
[C---:B------:R-:W-:Y:S02]  /*3b40*/  ISETP.GE.AND P5, PT, R7.reuse, R80, PT ;  /* 0x000000500700720c */ /* 0x040fe40003fa6270 */
[----:B------:R-:W-:Y:S02]  /*3b50*/  ISETP.GE.AND P3, PT, R7, R70, PT ;  /* 0x000000460700720c */ /* 0x000fe40003f66270 */
[----:B------:R-:W-:Y:S02]  /*3b60*/  ISETP.GE.AND P1, PT, R5, R80, PT ;  /* 0x000000500500720c */ /* 0x000fe40003f26270 */
[----:B------:R-:W-:-:S02]  /*3b70*/  LOP3.LUT R5, R37, 0x79, RZ, 0xfc, !PT ;  /* 0x0000007925057812 */ /* 0x000fc400078efcff */
[----:B---3--:R-:W-:Y:S02]  /*3b80*/  FSEL R142, R142, -INF , !P6 ;  /* 0xff8000008e8e7808 */ /* 0x008fe40007000000 */
[----:B------:R-:W-:Y:S02]  /*3b90*/  FSEL R148, R148, -INF , !P5 ;  /* 0xff80000094947808 */ /* 0x000fe40006800000 */
[----:B-----5:R-:W-:Y:S02]  /*3ba0*/  FSEL R141, R141, -INF , !P3 ;  /* 0xff8000008d8d7808 */ /* 0x020fe40005800000 */
[----:B------:R-:W-:Y:S02]  /*3bb0*/  FSEL R146, R146, -INF , !P1 ;  /* 0xff80000092927808 */ /* 0x000fe40004800000 */
[-C--:B------:R-:W-:Y:S02]  /*3bc0*/  ISETP.GE.AND P6, PT, R37, R80.reuse, PT ;  /* 0x000000502500720c */ /* 0x080fe40003fc6270 */
[----:B------:R-:W-:-:S02]  /*3bd0*/  ISETP.GE.AND P5, PT, R5, R80, PT ;  /* 0x000000500500720c */ /* 0x000fc40003fa6270 */
[-C--:B------:R-:W-:Y:S02]  /*3be0*/  ISETP.GE.AND P3, PT, R37, R70.reuse, PT ;  /* 0x000000462500720c */ /* 0x080fe40003f66270 */
[----:B------:R-:W-:Y:S02]  /*3bf0*/  ISETP.GE.AND P1, PT, R5, R70, PT ;  /* 0x000000460500720c */ /* 0x000fe40003f26270 */
[----:B------:R-:W-:Y:S02]  /*3c00*/  FSEL R72, R72, -INF , !P6 ;  /* 0xff80000048487808 */ /* 0x000fe40007000000 */
[----:B------:R-:W-:Y:S02]  /*3c10*/  FSEL R145, R145, -INF , !P5 ;  /* 0xff80000091917808 */ /* 0x000fe40006800000 */
[----:B------:R-:W-:Y:S02]  /*3c20*/  FSEL R6, R73, -INF , !P3 ;  /* 0xff80000049067808 */ /* 0x000fe40005800000 */
        /* <DEDUP_REMOVED lines=15> */
.L_x_1904:
        /* <DEDUP_REMOVED lines=46> */
[-C--:B------:R-:W-:Y:S01]  /*4000*/  IMAD R12, R5, R112.reuse, RZ ;  /* 0x00000070050c7224 */ /* 0x080fe200078e02ff */
[----:B--2---:R-:W-:Y:S01]  /*4010*/  IADD3 R9, PT, PT, R10, -R9, RZ ;  /* 0x800000090a097210 */ /* 0x004fe20007ffe0ff */
[----:B------:R-:W-:-:S03]  /*4020*/  IMAD.WIDE.U32 R10, R7, R112, RZ ;  /* 0x00000070070a7225 */ /* 0x000fc600078e00ff */
[----:B------:R-:W-:Y:S01]  /*4030*/  SHF.R.S32.HI R5, RZ, 0x1f, R9 ;  /* 0x0000001fff057819 */ /* 0x000fe20000011409 */
[----:B------:R-:W-:-:S04]  /*4040*/  IMAD R7, R7, R113, R12 ;  /* 0x0000007107077224 */ /* 0x000fc800078e020c */
[----:B------:R-:W-:Y:S02]  /*4050*/  IMAD.IADD R11, R11, 0x1, R7 ;  /* 0x000000010b0b7824 */ /* 0x000fe400078e0207 */
[----:B------:R-:W-:Y:S02]  /*4060*/  IMAD R12, R5, UR16, RZ ;  /* 0x00000010050c7c24 */ /* 0x000fe4000f8e02ff */
[----:B------:R-:W-:-:S04]  /*4070*/  IMAD.WIDE.U32 R10, R9, UR16, R10 ;  /* 0x00000010090a7c25 */ /* 0x000fc8000f8e000a */
[----:B------:R-:W-:Y:S01]  /*4080*/  IMAD R12, R9, UR17, R12 ;  /* 0x00000011090c7c24 */ /* 0x000fe2000f8e020c */
[----:B------:R-:W-:-:S04]  /*4090*/  LEA R214, P1, R10, R214, 0x1 ;  /* 0x000000d60ad67211 */ /* 0x000fc800078208ff */
[----:B------:R-:W-:-:S04]  /*40a0*/  IADD3 R12, PT, PT, R11, R12, RZ ;  /* 0x0000000c0b0c7210 */ /* 0x000fc80007ffe0ff */
[----:B------:R-:W-:-:S07]  /*40b0*/  LEA.HI.X R215, R10, R215, R12, 0x1, P1 ;  /* 0x000000d70ad77211 */ /* 0x000fce00008f0c0c */
.L_x_1905:
        /* <DEDUP_REMOVED lines=34> */
.L_x_1903:
[----:B------:R-:W-:Y:S01]  /*42e0*/  FMNMX3.FTZ R5, R72, R84, R82, !PT ;  /* 0x0000005448057276 */ /* 0x000fe20007810052 */
[----:B------:R-:W2:Y:S01]  /*42f0*/  LDCU UR4, c[0x0][0x45c] ;  /* 0x00008b80ff0477ac */ /* 0x000ea20008000800 */
        /* <DEDUP_REMOVED lines=27> */
[----:B-1----:R-:W-:Y:S02]  /*44b0*/  FMNMX3.FTZ R12, R5, R148, R146, !PT ;  /* 0x00000094050c7276 */ /* 0x002fe40007810092 */
        /* <DEDUP_REMOVED lines=21> */
[----:B------:R-:W-:Y:S01]  /*4610*/  LDSM.16.MT88.4 R20, [R0+0xc800] ;  /* 0x00c800000014783b */ /* 0x000fe20000004200 */
        /* <DEDUP_REMOVED lines=8> */
[----:B------:R-:W-:Y:S01]  /*46a0*/  FSEL R143, R143, RZ, P1 ;  /* 0x000000ff8f8f7208 */ /* 0x000fe20000800000 */
[----:B------:R-:W1:Y:S01]  /*46b0*/  LDSM.16.MT88.4 R92, [R210+0x10000] ;  /* 0x01000000d25c783b */ /* 0x000e620000004200 */
[--C-:B------:R-:W-:Y:S01]  /*46c0*/  FFMA.FTZ R136, R84, UR4, -R147.reuse ;  /* 0x0000000454887c23 */ /* 0x100fe20008010893 */
[--C-:B------:R-:W-:Y:S01]  /*46d0*/  FFMA.FTZ R137, R72, UR4, -R147.reuse ;  /* 0x0000000448897c23 */ /* 0x100fe20008010893 */
[----:B------:R-:W-:Y:S01]  /*46e0*/  FFMA.FTZ R67, R82, UR4, -R147 ;  /* 0x0000000452437c23 */ /* 0x000fe20008010893 */
[--C-:B------:R-:W-:Y:S01]  /*46f0*/  FFMA.FTZ R65, R86, UR4, -R143.reuse ;  /* 0x0000000456417c23 */ /* 0x100fe2000801088f */
[--C-:B------:R-:W-:Y:S01]  /*4700*/  FFMA.FTZ R64, R76, UR4, -R143.reuse ;  /* 0x000000044c407c23 */ /* 0x100fe2000801088f */
[--C-:B------:R-:W-:Y:S01]  /*4710*/  FFMA.FTZ R135, R6, UR4, -R143.reuse ;  /* 0x0000000406877c23 */ /* 0x100fe2000801088f */
[----:B------:R-:W-:Y:S01]  /*4720*/  FFMA.FTZ R134, R4, UR4, -R143 ;  /* 0x0000000404867c23 */ /* 0x000fe2000801088f */
[----:B------:R-:W2:Y:S01]  /*4730*/  LDSM.16.MT88.4 R84, [R144+0x10000] ;  /* 0x010000009054783b */ /* 0x000ea20000004200 */
[----:B------:R-:W-:Y:S01]  /*4740*/  MUFU.EX2 R137, R137 ;  /* 0x0000008900897308 */ /* 0x000fe20000000800 */
[----:B------:R-:W-:Y:S01]  /*4750*/  FFMA.FTZ R58, R8, UR4, -R147 ;  /* 0x00000004083a7c23 */ /* 0x000fe20008010893 */
[----:B------:R-:W-:Y:S01]  /*4760*/  FFMA.FTZ R61, R56, UR4, -R143 ;  /* 0x00000004383d7c23 */ /* 0x000fe2000801088f */
[----:B------:R-:W3:Y:S01]  /*4770*/  LDSM.16.MT88.4 R76, [R133+0x10000] ;  /* 0x01000000854c783b */ /* 0x000ee20000004200 */
[----:B------:R-:W4:Y:S01]  /*4780*/  MUFU.EX2 R136, R136 ;  /* 0x0000008800887308 */ /* 0x000f220000000800 */
[--C-:B------:R-:W-:Y:S01]  /*4790*/  FFMA.FTZ R63, R28, UR4, -R147.reuse ;  /* 0x000000041c3f7c23 */ /* 0x100fe20008010893 */
[--C-:B------:R-:W-:Y:S01]  /*47a0*/  FFMA.FTZ R62, R32, UR4, -R147.reuse ;  /* 0x00000004203e7c23 */ /* 0x100fe20008010893 */
[----:B------:R-:W5:Y:S01]  /*47b0*/  LDSM.16.MT88.4 R4, [R0+0x10000] ;  /* 0x010000000004783b */ /* 0x000f620000004200 */
[----:B------:R-:W-:Y:S01]  /*47c0*/  MUFU.EX2 R67, R67 ;  /* 0x0000004300437308 */ /* 0x000fe20000000800 */
[----:B------:R-:W-:Y:S01]  /*47d0*/  FFMA.FTZ R59, R34, UR4, -R147 ;  /* 0x00000004223b7c23 */ /* 0x000fe20008010893 */
[--C-:B------:R-:W-:Y:S01]  /*47e0*/  FFMA.FTZ R57, R60, UR4, -R143.reuse ;  /* 0x000000043c397c23 */ /* 0x100fe2000801088f */
[----:B------:R-:W5:Y:S01]  /*47f0*/  LDSM.16.MT88.4 R8, [R210+0x10800] ;  /* 0x01080000d208783b */ /* 0x000f620000004200 */
[----:B------:R-:W1:Y:S01]  /*4800*/  MUFU.EX2 R66, R66 ;  /* 0x0000004200427308 */ /* 0x000e620000000800 */
[--C-:B------:R-:W-:Y:S01]  /*4810*/  FFMA.FTZ R56, R226, UR4, -R143.reuse ;  /* 0x00000004e2387c23 */ /* 0x100fe2000801088f */
[--C-:B------:R-:W-:Y:S01]  /*4820*/  FFMA.FTZ R37, R74, UR4, -R143.reuse ;  /* 0x000000044a257c23 */ /* 0x100fe2000801088f */
[----:B------:R-:W5:Y:S01]  /*4830*/  LDSM.16.MT88.4 R32, [R210+0xc800] ;  /* 0x00c80000d220783b */ /* 0x000f620000004200 */
[----:B------:R-:W-:Y:S01]  /*4840*/  MUFU.EX2 R135, R135 ;  /* 0x0000008700877308 */ /* 0x000fe20000000800 */
[----:B------:R-:W-:Y:S01]  /*4850*/  FFMA.FTZ R53, R48, UR4, -R143 ;  /* 0x0000000430357c23 */ /* 0x000fe2000801088f */
[----:B----4-:R-:W-:Y:S01]  /*4860*/  F2FP.F16.F32.PACK_AB R68, R136, R137 ;  /* 0x000000898844723e */ /* 0x010fe200000000ff */
[----:B------:R-:W-:Y:S01]  /*4870*/  LDSM.16.MT88.4 R28, [R144+0xc800] ;  /* 0x00c80000901c783b */ /* 0x000fe20000004200 */
[----:B------:R-:W4:Y:S01]  /*4880*/  MUFU.EX2 R134, R134 ;  /* 0x0000008600867308 */ /* 0x000f220000000800 */
[--C-:B------:R-:W-:Y:S01]  /*4890*/  FFMA.FTZ R55, R222, UR4, -R147.reuse ;  /* 0x00000004de377c23 */ /* 0x100fe20008010893 */
[--C-:B------:R-:W-:Y:S01]  /*48a0*/  FFMA.FTZ R54, R54, UR4, -R147.reuse ;  /* 0x0000000436367c23 */ /* 0x100fe20008010893 */
[--C-:B------:R-:W-:Y:S01]  /*48b0*/  FFMA.FTZ R51, R224, UR4, -R147.reuse ;  /* 0x00000004e0337c23 */ /* 0x100fe20008010893 */
[----:B------:R-:W-:Y:S01]  /*48c0*/  MUFU.EX2 R65, R65 ;  /* 0x0000004100417308 */ /* 0x000fe20000000800 */
[----:B------:R-:W-:Y:S01]  /*48d0*/  FFMA.FTZ R50, R50, UR4, -R147 ;  /* 0x0000000432327c23 */ /* 0x000fe20008010893 */
[----:B-1----:R-:W-:Y:S01]  /*48e0*/  F2FP.F16.F32.PACK_AB R70, R66, R67 ;  /* 0x000000434246723e */ /* 0x002fe200000000ff */
[--C-:B------:R-:W-:Y:S01]  /*48f0*/  FFMA.FTZ R52, R52, UR4, -R143.reuse ;  /* 0x0000000434347c23 */ /* 0x100fe2000801088f */
[----:B------:R-:W1:Y:S01]  /*4900*/  MUFU.EX2 R64, R64 ;  /* 0x0000004000407308 */ /* 0x000e620000000800 */
        /* <DEDUP_REMOVED lines=23> */
[----:B------:R1:W4:Y:S01]  /*4a80*/  MUFU.EX2 R60, R37 ;  /* 0x00000025003c7308 */ /* 0x0003220000000800 */
        /* <DEDUP_REMOVED lines=10> */
[----:B------:R-:W-:Y:S01]  /*4b30*/  FFMA.FTZ R172, R172, UR4, -R143 ;  /* 0x00000004acac7c23 */ /* 0x000fe2000801088f */
[----:B------:R-:W-:Y:S01]  /*4b40*/  MUFU.EX2 R55, R55 ;  /* 0x0000003700377308 */ /* 0x000fe20000000800 */
[C---:B------:R-:W-:Y:S01]  /*4b50*/  HMMA.16816.F32 R128, R68.reuse, R124, RZ ;  /* 0x0000007c4480723c */ /* 0x040fe200000018ff */
[----:B-1----:R-:W-:Y:S01]  /*4b60*/  LDSM.16.MT88.4 R36, [R0+0x11000] ;  /* 0x011000000024783b */ /* 0x002fe20000004200 */
[----:B------:R-:W-:Y:S01]  /*4b70*/  FFMA.FTZ R163, R164, UR4, -R147 ;  /* 0x00000004a4a37c23 */ /* 0x000fe20008010893 */
[----:B------:R-:W1:Y:S01]  /*4b80*/  MUFU.EX2 R54, R54 ;  /* 0x0000003600367308 */ /* 0x000e620000000800 */
[--C-:B------:R-:W-:Y:S01]  /*4b90*/  FFMA.FTZ R165, R156, UR4, -R143.reuse ;  /* 0x000000049ca57c23 */ /* 0x100fe2000801088f */
[--C-:B------:R-:W-:Y:S01]  /*4ba0*/  FFMA.FTZ R167, R152, UR4, -R143.reuse ;  /* 0x0000000498a77c23 */ /* 0x100fe2000801088f */
[----:B------:R-:W-:Y:S01]  /*4bb0*/  FFMA.FTZ R154, R154, UR4, -R143 ;  /* 0x000000049a9a7c23 */ /* 0x000fe2000801088f */
[----:B------:R-:W-:Y:S01]  /*4bc0*/  MUFU.EX2 R51, R51 ;  /* 0x0000003300337308 */ /* 0x000fe20000000800 */
[----:B------:R-:W-:Y:S01]  /*4bd0*/  HMMA.16816.F32 R120, R68, R116, RZ ;  /* 0x000000744478723c */ /* 0x000fe200000018ff */
[----:B------:R-:W-:Y:S01]  /*4be0*/  FFMA.FTZ R231, R145, UR4, -R147 ;  /* 0x0000000491e77c23 */ /* 0x000fe20008010893 */
[----:B------:R-:W-:Y:S01]  /*4bf0*/  FADD.FTZ R136, R137, R136 ;  /* 0x0000008889887221 */ /* 0x000fe20000010000 */
[----:B------:R-:W-:Y:S01]  /*4c00*/  MUFU.EX2 R50, R50 ;  /* 0x0000003200327308 */ /* 0x000fe20000000800 */
[----:B------:R-:W-:-:S02]  /*4c10*/  FADD.FTZ R134, R135, R134 ;  /* 0x0000008687867221 */ /* 0x000fc40000010000 */
[----:B------:R-:W-:Y:S01]  /*4c20*/  FADD.FTZ R67, R67, R136 ;  /* 0x0000008843437221 */ /* 0x000fe20000010000 */
[----:B------:R-:W-:Y:S01]  /*4c30*/  MUFU.EX2 R53, R53 ;  /* 0x0000003500357308 */ /* 0x000fe20000000800 */
[C---:B------:R-:W-:Y:S01]  /*4c40*/  HMMA.16816.F32 R112, R68.reuse, R108, RZ ;  /* 0x0000006c4470723c */ /* 0x040fe200000018ff */
[----:B------:R-:W-:Y:S01]  /*4c50*/  FADD.FTZ R65, R65, R134 ;  /* 0x0000008641417221 */ /* 0x000fe20000010000 */
[----:B------:R-:W-:Y:S01]  /*4c60*/  FADD.FTZ R66, R66, R67 ;  /* 0x0000004342427221 */ /* 0x000fe20000010000 */
[----:B------:R-:W1:Y:S02]  /*4c70*/  MUFU.EX2 R52, R52 ;  /* 0x0000003400347308 */ /* 0x000e640000000800 */
[----:B------:R-:W-:Y:S02]  /*4c80*/  FADD.FTZ R64, R64, R65 ;  /* 0x0000004140407221 */ /* 0x000fe40000010000 */
[----:B------:R-:W-:Y:S01]  /*4c90*/  MUFU.EX2 R49, R49 ;  /* 0x0000003100317308 */ /* 0x000fe20000000800 */
[C---:B------:R-:W-:Y:S03]  /*4ca0*/  HMMA.16816.F32 R104, R68.reuse, R100, RZ ;  /* 0x000000644468723c */ /* 0x040fe600000018ff */
[----:B------:R-:W1:Y:S04]  /*4cb0*/  MUFU.EX2 R48, R48 ;  /* 0x0000003000307308 */ /* 0x000e680000000800 */
[----:B------:R-:W-:Y:S01]  /*4cc0*/  MUFU.EX2 R47, R47 ;  /* 0x0000002f002f7308 */ /* 0x000fe20000000800 */
[C---:B--2---:R-:W-:Y:S03]  /*4cd0*/  HMMA.16816.F32 R88, R68.reuse, R84, RZ ;  /* 0x000000544458723c */ /* 0x044fe600000018ff */
[----:B------:R-:W2:Y:S04]  /*4ce0*/  MUFU.EX2 R46, R204 ;  /* 0x000000cc002e7308 */ /* 0x000ea80000000800 */
[----:B------:R-:W-:Y:S01]  /*4cf0*/  MUFU.EX2 R43, R43 ;  /* 0x0000002b002b7308 */ /* 0x000fe20000000800 */
[C---:B---3--:R-:W-:Y:S03]  /*4d00*/  HMMA.16816.F32 R80, R68.reuse, R76, RZ ;  /* 0x0000004c4450723c */ /* 0x048fe600000018ff */
[----:B------:R-:W-:Y:S04]  /*4d10*/  MUFU.EX2 R42, R42 ;  /* 0x0000002a002a7308 */ /* 0x000fe80000000800 */
[----:B------:R-:W-:Y:S01]  /*4d20*/  MUFU.EX2 R45, R45 ;  /* 0x0000002d002d7308 */ /* 0x000fe20000000800 */
[C---:B------:R-:W-:Y:S03]  /*4d30*/  HMMA.16816.F32 R124, R68.reuse, R126, RZ ;  /* 0x0000007e447c723c */ /* 0x040fe600000018ff */
[----:B------:R-:W3:Y:S04]  /*4d40*/  MUFU.EX2 R44, R44 ;  /* 0x0000002c002c7308 */ /* 0x000ee80000000800 */
        /* <DEDUP_REMOVED lines=16> */
[----:B-----5:R-:W-:Y:S01]  /*4e50*/  HMMA.16816.F32 R72, R68, R4, RZ ;  /* 0x000000044448723c */ /* 0x020fe200000018ff */
[----:B----4-:R-:W-:Y:S01]  /*4e60*/  F2FP.F16.F32.PACK_AB R4, R62, R63 ;  /* 0x0000003f3e04723e */ /* 0x010fe200000000ff */
[----:B------:R-:W-:Y:S01]  /*4e70*/  FADD.FTZ R63, R63, R66 ;  /* 0x000000423f3f7221 */ /* 0x000fe20000010000 */
[----:B------:R-:W-:Y:S01]  /*4e80*/  F2FP.F16.F32.PACK_AB R5, R60, R61 ;  /* 0x0000003d3c05723e */ /* 0x000fe200000000ff */
[----:B------:R-:W-:Y:S01]  /*4e90*/  MUFU.EX2 R174, R176 ;  /* 0x000000b000ae7308 */ /* 0x000fe20000000800 */
[----:B------:R-:W-:Y:S01]  /*4ea0*/  FADD.FTZ R61, R61, R64 ;  /* 0x000000403d3d7221 */ /* 0x000fe20000010000 */
[----:B------:R-:W-:-:S02]  /*4eb0*/  FADD.FTZ R62, R62, R63 ;  /* 0x0000003f3e3e7221 */ /* 0x000fc40000010000 */
[----:B------:R-:W-:Y:S01]  /*4ec0*/  HMMA.16816.F32 R68, R68, R6, RZ ;  /* 0x000000064444723c */ /* 0x000fe200000018ff */
[----:B------:R-:W-:Y:S01]  /*4ed0*/  F2FP.F16.F32.PACK_AB R6, R58, R59 ;  /* 0x0000003b3a06723e */ /* 0x000fe200000000ff */
[----:B------:R-:W-:Y:S01]  /*4ee0*/  MUFU.EX2 R161, R161 ;  /* 0x000000a100a17308 */ /* 0x000fe20000000800 */
[----:B------:R-:W-:Y:S01]  /*4ef0*/  F2FP.F16.F32.PACK_AB R7, R56, R57 ;  /* 0x000000393807723e */ /* 0x000fe200000000ff */
        /* <DEDUP_REMOVED lines=10> */
[----:B------:R-:W4:Y:S01]  /*4fa0*/  LDSM.16.MT88.4 R8, [R0+0x10800] ;  /* 0x010800000008783b */ /* 0x000f220000004200 */
[----:B------:R-:W-:Y:S04]  /*4fb0*/  MUFU.EX2 R167, R167 ;  /* 0x000000a700a77308 */ /* 0x000fe80000000800 */
[----:B------:R-:W-:Y:S02]  /*4fc0*/  MUFU.EX2 R231, R231 ;  /* 0x000000e700e77308 */ /* 0x000fe40000000800 */
[C---:B------:R-:W-:Y:S08]  /*4fd0*/  HMMA.16816.F32 R128, R4.reuse, R32, R128 ;  /* 0x000000200480723c */ /* 0x040ff00000001880 */
[C---:B------:R-:W-:Y:S01]  /*4fe0*/  HMMA.16816.F32 R124, R4.reuse, R34, R124 ;  /* 0x00000022047c723c */ /* 0x040fe2000000187c */
[----:B------:R-:W5:Y:S07]  /*4ff0*/  LDSM.16.MT88.4 R32, [R210+0xd000] ;  /* 0x00d00000d220783b */ /* 0x000f6e0000004200 */
[C---:B------:R-:W-:Y:S08]  /*5000*/  HMMA.16816.F32 R80, R4.reuse, R12, R80 ;  /* 0x0000000c0450723c */ /* 0x040ff00000001850 */
[C---:B------:R-:W-:Y:S01]  /*5010*/  HMMA.16816.F32 R76, R4.reuse, R14, R76 ;  /* 0x0000000e044c723c */ /* 0x040fe2000000184c */
[----:B------:R-:W2:Y:S07]  /*5020*/  LDSM.16.MT88.4 R12, [R144+0x11000] ;  /* 0x01100000900c783b */ /* 0x000eae0000004200 */
[C---:B------:R-:W-:Y:S08]  /*5030*/  HMMA.16816.F32 R88, R4.reuse, R16, R88 ;  /* 0x000000100458723c */ /* 0x040ff00000001858 */
[C---:B----4-:R-:W-:Y:S08]  /*5040*/  HMMA.16816.F32 R72, R4.reuse, R8, R72 ;  /* 0x000000080448723c */ /* 0x050ff00000001848 */
[C---:B------:R-:W-:Y:S01]  /*5050*/  HMMA.16816.F32 R68, R4.reuse, R10, R68 ;  /* 0x0000000a0444723c */ /* 0x040fe20000001844 */
[----:B------:R-:W4:Y:S07]  /*5060*/  LDSM.16.MT88.4 R8, [R133+0x11000] ;  /* 0x011000008508783b */ /* 0x000f2e0000004200 */
        /* <DEDUP_REMOVED lines=9> */
[----:B------:R-:W-:Y:S01]  /*5100*/  HMMA.16816.F32 R100, R4, R22, R100 ;  /* 0x000000160464723c */ /* 0x000fe20000001864 */
[----:B------:R-:W3:Y:S01]  /*5110*/  LDSM.16.MT88.4 R20, [R0+0xd000] ;  /* 0x00d000000014783b */ /* 0x000ee20000004200 */
[----:B-1----:R-:W-:Y:S01]  /*5120*/  F2FP.F16.F32.PACK_AB R4, R54, R55 ;  /* 0x000000373604723e */ /* 0x002fe200000000ff */
[----:B------:R-:W-:Y:S01]  /*5130*/  FADD.FTZ R55, R55, R58 ;  /* 0x0000003a37377221 */ /* 0x000fe20000010000 */
        /* <DEDUP_REMOVED lines=10> */
[----:B------:R-:W-:-:S06]  /*51e0*/  FADD.FTZ R48, R48, R49 ;  /* 0x0000003130307221 */ /* 0x000fcc0000010000 */
[C---:B------:R-:W-:Y:S01]  /*51f0*/  HMMA.16816.F32 R124, R4.reuse, R34, R124 ;  /* 0x00000022047c723c */ /* 0x040fe2000000187c */
[----:B------:R-:W1:Y:S07]  /*5200*/  LDSM.16.MT88.4 R32, [R210+0xd800] ;  /* 0x00d80000d220783b */ /* 0x000e6e0000004200 */
[C---:B--2---:R-:W-:Y:S08]  /*5210*/  HMMA.16816.F32 R88, R4.reuse, R12, R88 ;  /* 0x0000000c0458723c */ /* 0x044ff00000001858 */
[C---:B------:R-:W-:Y:S01]  /*5220*/  HMMA.16816.F32 R84, R4.reuse, R14, R84 ;  /* 0x0000000e0454723c */ /* 0x040fe20000001854 */
[----:B------:R-:W2:Y:S07]  /*5230*/  LDSM.16.MT88.4 R12, [R144+0x11800] ;  /* 0x01180000900c783b */ /* 0x000eae0000004200 */
        /* <DEDUP_REMOVED lines=20> */
[----:B------:R-:W-:Y:S01]  /*5380*/  F2FP.F16.F32.PACK_AB R4, R46, R47 ;  /* 0x0000002f2e04723e */ /* 0x000fe200000000ff */
[----:B------:R-:W-:Y:S01]  /*5390*/  FADD.FTZ R47, R47, R50 ;  /* 0x000000322f2f7221 */ /* 0x000fe20000010000 */
[----:B------:R-:W-:Y:S01]  /*53a0*/  F2FP.F16.F32.PACK_AB R5, R44, R45 ;  /* 0x0000002d2c05723e */ /* 0x000fe200000000ff */
[----:B------:R-:W-:Y:S01]  /*53b0*/  FADD.FTZ R45, R45, R48 ;  /* 0x000000302d2d7221 */ /* 0x000fe20000010000 */
[----:B------:R-:W-:Y:S01]  /*53c0*/  F2FP.F16.F32.PACK_AB R6, R42, R43 ;  /* 0x0000002b2a06723e */ /* 0x000fe200000000ff */
[----:B------:R-:W-:Y:S01]  /*53d0*/  FADD.FTZ R46, R46, R47 ;  /* 0x0000002f2e2e7221 */ /* 0x000fe20000010000 */
[----:B------:R-:W-:Y:S01]  /*53e0*/  F2FP.F16.F32.PACK_AB R7, R40, R41 ;  /* 0x000000292807723e */ /* 0x000fe200000000ff */
[----:B------:R-:W-:-:S04]  /*53f0*/  FADD.FTZ R44, R44, R45 ;  /* 0x0000002d2c2c7221 */ /* 0x000fc80000010000 */
[----:B------:R-:W-:Y:S01]  /*5400*/  FADD.FTZ R41, R41, R44 ;  /* 0x0000002c29297221 */ /* 0x000fe20000010000 */
[----:B-1----:R-:W-:Y:S01]  /*5410*/  LDSM.16.MT88.4 R36, [R133+0x12000] ;  /* 0x012000008524783b */ /* 0x002fe20000004200 */
[----:B------:R-:W-:Y:S02]  /*5420*/  HMMA.16816.F32 R128, R4, R32, R128 ;  /* 0x000000200480723c */ /* 0x000fe40000001880 */
        /* <DEDUP_REMOVED lines=11> */
[----:B------:R-:W-:Y:S07]  /*54e0*/  LDSM.16.MT88.4 R16, [R0+0xe000] ;  /* 0x00e000000010783b */ /* 0x000fee0000004200 */
[C---:B-----5:R-:W-:Y:S08]  /*54f0*/  HMMA.16816.F32 R120, R4.reuse, R28, R120 ;  /* 0x0000001c0478723c */ /* 0x060ff00000001878 */
        /* <DEDUP_REMOVED lines=8> */
[C---:B-1----:R-:W-:Y:S08]  /*5580*/  HMMA.16816.F32 R72, R4.reuse, R32, R72 ;  /* 0x000000200448723c */ /* 0x042ff00000001848 */
        /* <DEDUP_REMOVED lines=8> */
[----:B------:R-:W1:Y:S07]  /*5610*/  LDSM.16.MT88.4 R12, [R0+0x12000] ;  /* 0x01200000000c783b */ /* 0x000e6e0000004200 */
[C---:B----4-:R-:W-:Y:S08]  /*5620*/  HMMA.16816.F32 R88, R4.reuse, R8, R88 ;  /* 0x000000080458723c */ /* 0x050ff00000001858 */
[C---:B------:R-:W-:Y:S01]  /*5630*/  HMMA.16816.F32 R84, R4.reuse, R10, R84 ;  /* 0x0000000a0454723c */ /* 0x040fe20000001854 */
[----:B------:R-:W2:Y:S07]  /*5640*/  LDSM.16.MT88.4 R8, [R210+0x12800] ;  /* 0x01280000d208783b */ /* 0x000eae0000004200 */
[C---:B------:R-:W-:Y:S01]  /*5650*/  HMMA.16816.F32 R80, R4.reuse, R36, R80 ;  /* 0x000000240450723c */ /* 0x040fe20000001850 */
[--C-:B------:R-:W-:Y:S01]  /*5660*/  FFMA.FTZ R36, R170, UR4, -R143.reuse ;  /* 0x00000004aa247c23 */ /* 0x100fe2000801088f */
[----:B------:R-:W-:Y:S01]  /*5670*/  FFMA.FTZ R37, R168, UR4, -R143 ;  /* 0x00000004a8257c23 */ /* 0x000fe2000801088f */
[----:B------:R-:W4:Y:S04]  /*5680*/  MUFU.EX2 R170, R172 ;  /* 0x000000ac00aa7308 */ /* 0x000f280000000800 */
[----:B------:R-:W-:Y:S01]  /*5690*/  MUFU.EX2 R36, R36 ;  /* 0x0000002400247308 */ /* 0x000fe20000000800 */
[C---:B---3--:R-:W-:Y:S03]  /*56a0*/  HMMA.16816.F32 R128, R4.reuse, R28, R128 ;  /* 0x0000001c0480723c */ /* 0x048fe60000001880 */
[----:B------:R-:W3:Y:S05]  /*56b0*/  MUFU.EX2 R37, R37 ;  /* 0x0000002500257308 */ /* 0x000eea0000000800 */
        /* <DEDUP_REMOVED lines=23> */
[----:B----4-:R-:W-:Y:S01]  /*5830*/  F2FP.F16.F32.PACK_AB R5, R170, R161 ;  /* 0x000000a1aa05723e */ /* 0x010fe200000000ff */
[----:B------:R-:W4:Y:S01]  /*5840*/  MUFU.EX2 R156, R160 ;  /* 0x000000a0009c7308 */ /* 0x000f220000000800 */
[----:B------:R-:W-:-:S02]  /*5850*/  F2FP.F16.F32.PACK_AB R6, R174, R159 ;  /* 0x0000009fae06723e */ /* 0x000fc400000000ff */
[----:B---3--:R-:W-:-:S07]  /*5860*/  F2FP.F16.F32.PACK_AB R7, R37, R36 ;  /* 0x000000242507723e */ /* 0x008fce00000000ff */
        /* <DEDUP_REMOVED lines=25> */
[----:B----4-:R-:W-:-:S02]  /*5a00*/  F2FP.F16.F32.PACK_AB R5, R165, R156 ;  /* 0x0000009ca505723e */ /* 0x010fc400000000ff */
        /* <DEDUP_REMOVED lines=45> */
[----:B------:R-:W-:-:S04]  /*5ce0*/  FADD.FTZ R21, R190, R21 ;  /* 0x00000015be157221 */ /* 0x000fc80000010000 */
[----:B------:R-:W-:Y:S02]  /*5cf0*/  FADD.FTZ R20, R188, R21 ;  /* 0x00000015bc147221 */ /* 0x000fe40000010000 */
[----:B------:R-:W-:Y:S02]  /*5d00*/  HMMA.16816.F32 R112, R4, R8, R112 ;  /* 0x000000080470723c */ /* 0x000fe40000001870 */
[----:B------:R-:W-:-:S06]  /*5d10*/  FADD.FTZ R20, R155, R20 ;  /* 0x000000149b147221 */ /* 0x000fcc0000010000 */
        /* <DEDUP_REMOVED lines=23> */
[C---:B------:R-:W-:Y:S01]  /*5e90*/  HMMA.16816.F32 R76, R4.reuse, R18, R76 ;  /* 0x00000012044c723c */ /* 0x040fe2000000184c */
[----:B------:R-:W1:Y:S07]  /*5ea0*/  LDSM.16.MT88.4 R16, [R210+0x13800] ;  /* 0x01380000d210783b */ /* 0x000e6e0000004200 */
        /* <DEDUP_REMOVED lines=39> */
[----:B------:R-:W3:Y:S01]  /*6120*/  LDCU UR4, c[0x0][0x45c] ;  /* 0x00008b80ff0477ac */ /* 0x000ee20008000800 */
[----:B------:R-:W4:Y:S01]  /*6130*/  LDCU.64 UR8, c[0x0][0x3a8] ;  /* 0x00007500ff0877ac */ /* 0x000f220008000a00 */
[----:B------:R-:W2:Y:S01]  /*6140*/  LDCU.64 UR6, c[0x0][0x3a0] ;  /* 0x00007400ff0677ac */ /* 0x000ea20008000a00 */
[----:B-1----:R-:W-:-:S12]  /*6150*/  ULEA UR5, UR5, UR11, 0x18 ;  /* 0x0000000b05057291 */ /* 0x002fd8000f8ec0ff */
.L_x_1910:
        /* <DEDUP_REMOVED lines=83> */
[----:B----4-:R-:W-:Y:S01]  /*6690*/  IMAD.WIDE.U32 R10, R7, UR8, R10 ;  /* 0x00000008070a7c25 */ /* 0x010fe2000f8e000a */
[----:B------:R-:W-:Y:S02]  /*66a0*/  SHF.R.S32.HI R3, RZ, 0x1f, R7 ;  /* 0x0000001fff037819 */ /* 0x000fe40000011407 */
[C---:B------:R-:W-:Y:S03]  /*66b0*/  LEA R216, P0, R10.reuse, R5, 0x1 ;  /* 0x000000050ad87211 */ /* 0x040fe600078008ff */
[----:B------:R-:W-:Y:S04]  /*66c0*/  IMAD R4, R3, UR8, RZ ;  /* 0x0000000803047c24 */ /* 0x000fe8000f8e02ff */
[----:B------:R-:W-:Y:S04]  /*66d0*/  IMAD R4, R7, UR9, R4 ;  /* 0x0000000907047c24 */ /* 0x000fe8000f8e0204 */
[----:B------:R-:W-:Y:S05]  /*66e0*/  IMAD.IADD R217, R11, 0x1, R4 ;  /* 0x000000010bd97824 */ /* 0x000fea00078e0204 */
[----:B------:R-:W-:Y:S07]  /*66f0*/  LEA.HI.X R217, R10, R6, R217, 0x1, P0 ;  /* 0x000000060ad97211 */ /* 0x000fee00000f0cd9 */
.L_x_1907:
[----:B------:R-:W-:Y:S02]  /*6700*/  LEA R227, R227, UR5, 0x1 ;  /* 0x00000005e3e37c11 */ /* 0x000fe4000f8e08ff */
[C---:B------:R-:W-:Y:S02]  /*6710*/  SHF.L.U32 R29, R28.reuse, 0x5, RZ ;  /* 0x000000051c1d7819 */ /* 0x040fe400000006ff */
[----:B------:R-:W-:Y:S01]  /*6720*/  SHF.L.U64.HI R28, R28, 0x5, R31 ;  /* 0x000000051c1c7819 */ /* 0x000fe2000001021f */
[----:B------:R-:W-:Y:S01]  /*6730*/  @!PT LDS RZ, [RZ] ;  /* 0x00000000fffff984 */ /* 0x000fe20000000800 */
[----:B------:R-:W-:Y:S01]  /*6740*/  @!PT LDS RZ, [RZ] ;  /* 0x00000000fffff984 */ /* 0x000fe20000000800 */
[----:B------:R-:W-:Y:S01]  /*6750*/  @!PT LDS RZ, [RZ] ;  /* 0x00000000fffff984 */ /* 0x000fe20000000800 */
[----:B------:R-:W-:Y:S01]  /*6760*/  LDGSTS.E.BYPASS.LTC128B.128 [R227+0xc000], desc[UR24][R216.64] ;  /* 0x0c000000d8e37fae */ /* 0x000fe2000b981a18 */
[----:B------:R-:W-:Y:S02]  /*6770*/  IADD3 R30, P0, PT, R29, R216, RZ ;  /* 0x000000d81d1e7210 */ /* 0x000fe40007f1e0ff */
[----:B------:R-:W-:Y:S02]  /*6780*/  LOP3.LUT R189, R132, 0x400, RZ, 0xc0, !PT ;  /* 0x0000040084bd7812 */ /* 0x000fe400078ec0ff */
[----:B------:R-:W-:Y:S02]  /*6790*/  IADD3.X R31, PT, PT, R28, R217, RZ, P0, !PT ;  /* 0x000000d91c1f7210 */ /* 0x000fe400007fe4ff */
[----:B------:R-:W-:Y:S01]  /*67a0*/  IADD3 R40, P2, PT, R30, R29, RZ ;  /* 0x0000001d1e287210 */ /* 0x000fe20007f5e0ff */
[----:B------:R-:W-:Y:S01]  /*67b0*/  LDGSTS.E.BYPASS.LTC128B.128 [R227+0x10000], desc[UR24][R216.64+0x80] ;  /* 0x10000080d8e37fae */ /* 0x000fe2000b981a18 */
[----:B------:R-:W-:Y:S02]  /*67c0*/  LEA R189, R2, R189, 0x1 ;  /* 0x000000bd02bd7211 */ /* 0x000fe400078e08ff */
[-C--:B------:R-:W-:Y:S02]  /*67d0*/  IADD3.X R41, PT, PT, R31, R28.reuse, RZ, P2, !PT ;  /* 0x0000001c1f297210 */ /* 0x080fe400017fe4ff */
[-C--:B------:R-:W-:Y:S02]  /*67e0*/  IADD3 R38, P0, PT, R40, R29.reuse, RZ ;  /* 0x0000001d28267210 */ /* 0x080fe40007f1e0ff */
[----:B------:R-:W-:Y:S01]  /*67f0*/  LEA R190, R190, UR5, 0x1 ;  /* 0x00000005bebe7c11 */ /* 0x000fe2000f8e08ff */
[----:B------:R-:W-:Y:S01]  /*6800*/  LDGSTS.E.BYPASS.LTC128B.128 [R227+0xc800], desc[UR24][R30.64] ;  /* 0x0c8000001ee37fae */ /* 0x000fe2000b981a18 */
[-C--:B------:R-:W-:Y:S02]  /*6810*/  IADD3.X R39, PT, PT, R41, R28.reuse, RZ, P0, !PT ;  /* 0x0000001c29277210 */ /* 0x080fe400007fe4ff */
[-C--:B------:R-:W-:Y:S02]  /*6820*/  IADD3 R36, P2, PT, R38, R29.reuse, RZ ;  /* 0x0000001d26247210 */ /* 0x080fe40007f5e0ff */
[----:B------:R-:W-:Y:S02]  /*6830*/  IADD3 R2, PT, PT, R189, UR5, RZ ;  /* 0x00000005bd027c10 */ /* 0x000fe4000fffe0ff */
[-C--:B------:R-:W-:Y:S01]  /*6840*/  IADD3.X R37, PT, PT, R39, R28.reuse, RZ, P2, !PT ;  /* 0x0000001c27257210 */ /* 0x080fe200017fe4ff */
[----:B------:R1:W-:Y:S01]  /*6850*/  LDGSTS.E.BYPASS.LTC128B.128 [R227+0x10800], desc[UR24][R30.64+0x80] ;  /* 0x108000801ee37fae */ /* 0x0003e2000b981a18 */
[-C--:B------:R-:W-:Y:S02]  /*6860*/  IADD3 R34, P0, PT, R36, R29.reuse, RZ ;  /* 0x0000001d24227210 */ /* 0x080fe40007f1e0ff */
[----:B------:R-:W-:Y:S02]  /*6870*/  MOV R136, 0x40 ;  /* 0x0000004000887802 */ /* 0x000fe40000000f00 */
[-C--:B------:R-:W-:Y:S02]  /*6880*/  IADD3.X R35, PT, PT, R37, R28.reuse, RZ, P0, !PT ;  /* 0x0000001c25237210 */ /* 0x080fe400007fe4ff */
[-C--:B------:R-:W-:Y:S01]  /*6890*/  IADD3 R32, P2, PT, R34, R29.reuse, RZ ;  /* 0x0000001d22207210 */ /* 0x080fe20007f5e0ff */
[----:B------:R-:W-:Y:S01]  /*68a0*/  LDGSTS.E.BYPASS.LTC128B.128 [R227+0xd000], desc[UR24][R40.64] ;  /* 0x0d00000028e37fae */ /* 0x000fe2000b981a18 */
[----:B------:R-:W-:Y:S02]  /*68b0*/  IADD3 R224, PT, PT, R224, 0x1, RZ ;  /* 0x00000001e0e07810 */ /* 0x000fe40007ffe0ff */
[-C--:B------:R-:W-:Y:S02]  /*68c0*/  IADD3.X R33, PT, PT, R35, R28.reuse, RZ, P2, !PT ;  /* 0x0000001c23217210 */ /* 0x080fe400017fe4ff */
[----:B------:R-:W-:Y:S03]  /*68d0*/  ISETP.NE.AND P2, PT, R224, RZ, PT ;  /* 0x000000ffe000720c */ /* 0x000fe60003f45270 */
[----:B------:R-:W-:Y:S08]  /*68e0*/  LDGSTS.E.BYPASS.LTC128B.128 [R227+0x11000], desc[UR24][R40.64+0x80] ;  /* 0x1100008028e37fae */ /* 0x000ff0000b981a18 */
[----:B------:R-:W-:Y:S01]  /*68f0*/  LDGSTS.E.BYPASS.LTC128B.128 [R227+0xd800], desc[UR24][R38.64] ;  /* 0x0d80000026e37fae */ /* 0x000fe2000b981a18 */
[----:B-1----:R-:W-:Y:S04]  /*6900*/  IADD3 R30, P0, PT, R32, R29, RZ ;  /* 0x0000001d201e7210 */ /* 0x002fe80007f1e0ff */
[----:B------:R-:W-:Y:S03]  /*6910*/  IADD3.X R31, PT, PT, R33, R28, RZ, P0, !PT ;  /* 0x0000001c211f7210 */ /* 0x000fe600007fe4ff */
[----:B------:R-:W-:Y:S01]  /*6920*/  LDGSTS.E.BYPASS.LTC128B.128 [R227+0x11800], desc[UR24][R38.64+0x80] ;  /* 0x1180008026e37fae */ /* 0x000fe2000b981a18 */
[----:B------:R-:W-:Y:S04]  /*6930*/  LOP3.LUT P0, RZ, R209, 0x2, RZ, 0xc0, !PT ;  /* 0x00000002d1ff7812 */ /* 0x000fe8000780c0ff */
[----:B------:R-:W-:Y:S02]  /*6940*/  SEL R213, R139, 0xffffffe0, !P0 ;  /* 0xffffffe08bd57807 */ /* 0x000fe40004000000 */
[----:B------:R-:W-:Y:S01]  /*6950*/  LOP3.LUT P0, RZ, R209, 0x4, RZ, 0xc0, !PT ;  /* 0x00000004d1ff7812 */ /* 0x000fe2000780c0ff */
[----:B------:R-:W-:Y:S01]  /*6960*/  LDGSTS.E.BYPASS.LTC128B.128 [R227+0xe000], desc[UR24][R36.64] ;  /* 0x0e00000024e37fae */ /* 0x000fe2000b981a18 */
[C---:B------:R-:W-:Y:S02]  /*6970*/  IADD3 R188, PT, PT, R213.reuse, R190, RZ ;  /* 0x000000bed5bc7210 */ /* 0x040fe40007ffe0ff */
[----:B------:R-:W-:Y:S05]  /*6980*/  IADD3 R3, PT, PT, R213, R2, RZ ;  /* 0x00000002d5037210 */ /* 0x000fea0007ffe0ff */
[----:B------:R-:W-:Y:S08]  /*6990*/  LDGSTS.E.BYPASS.LTC128B.128 [R227+0x12000], desc[UR24][R36.64+0x80] ;  /* 0x1200008024e37fae */ /* 0x000ff0000b981a18 */
[----:B------:R-:W-:Y:S08]  /*69a0*/  LDGSTS.E.BYPASS.LTC128B.128 [R227+0xe800], desc[UR24][R34.64] ;  /* 0x0e80000022e37fae */ /* 0x000ff0000b981a18 */
[----:B------:R-:W-:Y:S08]  /*69b0*/  LDGSTS.E.BYPASS.LTC128B.128 [R227+0x12800], desc[UR24][R34.64+0x80] ;  /* 0x1280008022e37fae */ /* 0x000ff0000b981a18 */
[----:B------:R-:W-:Y:S08]  /*69c0*/  LDGSTS.E.BYPASS.LTC128B.128 [R227+0xf000], desc[UR24][R32.64] ;  /* 0x0f00000020e37fae */ /* 0x000ff0000b981a18 */
[----:B------:R-:W-:Y:S08]  /*69d0*/  LDGSTS.E.BYPASS.LTC128B.128 [R227+0x13000], desc[UR24][R32.64+0x80] ;  /* 0x1300008020e37fae */ /* 0x000ff0000b981a18 */
[----:B------:R-:W-:Y:S08]  /*69e0*/  LDGSTS.E.BYPASS.LTC128B.128 [R227+0xf800], desc[UR24][R30.64] ;  /* 0x0f8000001ee37fae */ /* 0x000ff0000b981a18 */
[----:B------:R1:W-:Y:S08]  /*69f0*/  LDGSTS.E.BYPASS.LTC128B.128 [R227+0x13800], desc[UR24][R30.64+0x80] ;  /* 0x138000801ee37fae */ /* 0x0003f0000b981a18 */
[----:B------:R-:W-:Y:S08]  /*6a00*/  LDSM.16.M88.4 R140, [R190] ;  /* 0x00000000be8c783b */ /* 0x000ff00000000200 */
[----:B------:R-:W2:Y:S08]  /*6a10*/  LDSM.16.M88.4 R144, [R189+UR5+0x4000] ;  /* 0x00400005bd90783b */ /* 0x000eb00008000200 */
[----:B------:R-:W5:Y:S08]  /*6a20*/  LDSM.16.M88.4 R148, [R189+UR5+0x4800] ;  /* 0x00480005bd94783b */ /* 0x000f700008000200 */
[----:B------:R-:W3:Y:S08]  /*6a30*/  LDSM.16.M88.4 R152, [R189+UR5+0x5000] ;  /* 0x00500005bd98783b */ /* 0x000ef00008000200 */
[----:B------:R-:W0:Y:S08]  /*6a40*/  LDGDEPBAR ;  /* 0x00000000000079af */ /* 0x000e300000000000 */
[----:B------:R-:W1:Y:S08]  /*6a50*/  LDSM.16.M88.4 R156, [R189+UR5+0x5800] ;  /* 0x00580005bd9c783b */ /* 0x000e700008000200 */
[----:B------:R-:W4:Y:S01]  /*6a60*/  LDSM.16.M88.4 R160, [R189+UR5+0x6000] ;  /* 0x00600005bda0783b */ /* 0x000f220008000200 */
[C---:B--2---:R-:W-:Y:S07]  /*6a70*/  HMMA.16816.F32 R4, R140.reuse, R144, RZ ;  /* 0x000000908c04723c */ /* 0x044fee00000018ff */
[----:B------:R-:W2:Y:S01]  /*6a80*/  LDSM.16.M88.4 R164, [R189+UR5+0x6800] ;  /* 0x00680005bda4783b */ /* 0x000ea20008000200 */
[C---:B------:R-:W-:Y:S07]  /*6a90*/  HMMA.16816.F32 R8, R140.reuse, R146, RZ ;  /* 0x000000928c08723c */ /* 0x040fee00000018ff */
[----:B------:R-:W2:Y:S01]  /*6aa0*/  LDSM.16.M88.4 R168, [R189+UR5+0x7000] ;  /* 0x00700005bda8783b */ /* 0x000ea20008000200 */
[C---:B-----5:R-:W-:Y:S07]  /*6ab0*/  HMMA.16816.F32 R12, R140.reuse, R148, RZ ;  /* 0x000000948c0c723c */ /* 0x060fee00000018ff */
[----:B------:R-:W5:Y:S01]  /*6ac0*/  LDSM.16.M88.4 R172, [R189+UR5+0x7800] ;  /* 0x00780005bdac783b */ /* 0x000f620008000200 */
[C---:B------:R-:W-:Y:S07]  /*6ad0*/  HMMA.16816.F32 R16, R140.reuse, R150, RZ ;  /* 0x000000968c10723c */ /* 0x040fee00000018ff */
[----:B------:R-:W-:Y:S01]  /*6ae0*/  LDSM.16.M88.4 R176, [R188] ;  /* 0x00000000bcb0783b */ /* 0x000fe20000000200 */
[C---:B---3--:R-:W-:Y:S07]  /*6af0*/  HMMA.16816.F32 R20, R140.reuse, R152, RZ ;  /* 0x000000988c14723c */ /* 0x048fee00000018ff */
[----:B------:R-:W3:Y:S01]  /*6b00*/  LDSM.16.M88.4 R180, [R3+0x4000] ;  /* 0x0040000003b4783b */ /* 0x000ee20000000200 */
[C---:B------:R-:W-:Y:S07]  /*6b10*/  HMMA.16816.F32 R24, R140.reuse, R154, RZ ;  /* 0x0000009a8c18723c */ /* 0x040fee00000018ff */
[----:B------:R-:W3:Y:S01]  /*6b20*/  LDSM.16.M88.4 R184, [R3+0x4800] ;  /* 0x0048000003b8783b */ /* 0x000ee20000000200 */
[C---:B-1----:R-:W-:Y:S01]  /*6b30*/  HMMA.16816.F32 R28, R140.reuse, R156, RZ ;  /* 0x0000009c8c1c723c */ /* 0x042fe200000018ff */
[----:B------:R-:W-:Y:S06]  /*6b40*/  SEL R157, R136, 0xffffffc0, !P0 ;  /* 0xffffffc0889d7807 */ /* 0x000fec0004000000 */
[----:B------:R-:W1:Y:S01]  /*6b50*/  LDSM.16.M88.4 R132, [R3+0x5000] ;  /* 0x005000000384783b */ /* 0x000e620000000200 */
[C---:B------:R-:W-:Y:S02]  /*6b60*/  IADD3 R200, PT, PT, R157.reuse, R190, RZ ;  /* 0x000000be9dc87210 */ /* 0x040fe40007ffe0ff */
[----:B------:R-:W-:Y:S01]  /*6b70*/  IADD3 R136, PT, PT, R157, R2, RZ ;  /* 0x000000029d887210 */ /* 0x000fe20007ffe0ff */
[C---:B------:R-:W-:Y:S01]  /*6b80*/  HMMA.16816.F32 R32, R140.reuse, R158, RZ ;  /* 0x0000009e8c20723c */ /* 0x040fe200000018ff */
[C---:B------:R-:W-:Y:S02]  /*6b90*/  IADD3 R201, PT, PT, R213.reuse, R200, RZ ;  /* 0x000000c8d5c97210 */ /* 0x040fe40007ffe0ff */
[----:B------:R-:W-:Y:S01]  /*6ba0*/  IADD3 R2, PT, PT, R213, R136, RZ ;  /* 0x00000088d5027210 */ /* 0x000fe20007ffe0ff */
[----:B------:R-:W-:Y:S04]  /*6bb0*/  LDSM.16.M88.4 R144, [R3+0x6000] ;  /* 0x006000000390783b */ /* 0x000fe80000000200 */
[C---:B----4-:R-:W-:Y:S04]  /*6bc0*/  HMMA.16816.F32 R36, R140.reuse, R160, RZ ;  /* 0x000000a08c24723c */ /* 0x050fe800000018ff */
[----:B------:R-:W-:Y:S04]  /*6bd0*/  LDSM.16.M88.4 R148, [R3+0x6800] ;  /* 0x006800000394783b */ /* 0x000fe80000000200 */
[C---:B------:R-:W-:Y:S04]  /*6be0*/  HMMA.16816.F32 R40, R140.reuse, R162, RZ ;  /* 0x000000a28c28723c */ /* 0x040fe800000018ff */
[----:B------:R-:W-:Y:S04]  /*6bf0*/  LDSM.16.M88.4 R152, [R3+0x7000] ;  /* 0x007000000398783b */ /* 0x000fe80000000200 */
[C---:B--2---:R-:W-:Y:S04]  /*6c00*/  HMMA.16816.F32 R44, R140.reuse, R164, RZ ;  /* 0x000000a48c2c723c */ /* 0x044fe800000018ff */
[----:B------:R-:W-:Y:S04]  /*6c10*/  LDSM.16.M88.4 R156, [R3+0x7800] ;  /* 0x00780000039c783b */ /* 0x000fe80000000200 */
[C---:B------:R-:W-:Y:S04]  /*6c20*/  HMMA.16816.F32 R48, R140.reuse, R166, RZ ;  /* 0x000000a68c30723c */ /* 0x040fe800000018ff */
[----:B------:R-:W-:Y:S04]  /*6c30*/  LDSM.16.M88.4 R160, [R200] ;  /* 0x00000000c8a0783b */ /* 0x000fe80000000200 */
[C---:B------:R-:W-:Y:S04]  /*6c40*/  HMMA.16816.F32 R52, R140.reuse, R168, RZ ;  /* 0x000000a88c34723c */ /* 0x040fe800000018ff */
[----:B------:R-:W-:Y:S04]  /*6c50*/  LDSM.16.M88.4 R164, [R136+0x4000] ;  /* 0x0040000088a4783b */ /* 0x000fe80000000200 */
[C---:B------:R-:W-:Y:S04]  /*6c60*/  HMMA.16816.F32 R56, R140.reuse, R170, RZ ;  /* 0x000000aa8c38723c */ /* 0x040fe800000018ff */
[----:B------:R-:W-:Y:S04]  /*6c70*/  LDSM.16.M88.4 R168, [R136+0x4800] ;  /* 0x0048000088a8783b */ /* 0x000fe80000000200 */
[C---:B-----5:R-:W-:Y:S04]  /*6c80*/  HMMA.16816.F32 R60, R140.reuse, R172, RZ ;  /* 0x000000ac8c3c723c */ /* 0x060fe800000018ff */
[----:B------:R-:W-:Y:S04]  /*6c90*/  LDSM.16.M88.4 R192, [R136+0xa800] ;  /* 0x00a8000088c0783b */ /* 0x000fe80000000200 */
[----:B------:R-:W-:Y:S04]  /*6ca0*/  HMMA.16816.F32 R64, R140, R174, RZ ;  /* 0x000000ae8c40723c */ /* 0x000fe800000018ff */
[----:B------:R-:W2:Y:S04]  /*6cb0*/  LDSM.16.M88.4 R140, [R3+0x5800] ;  /* 0x00580000038c783b */ /* 0x000ea80000000200 */
[C---:B---3--:R-:W-:Y:S04]  /*6cc0*/  HMMA.16816.F32 R4, R176.reuse, R180, R4 ;  /* 0x000000b4b004723c */ /* 0x048fe80000001804 */
[----:B------:R-:W3:Y:S04]  /*6cd0*/  LDSM.16.M88.4 R172, [R136+0x5000] ;  /* 0x0050000088ac783b */ /* 0x000ee80000000200 */
[C---:B------:R-:W-:Y:S04]  /*6ce0*/  HMMA.16816.F32 R8, R176.reuse, R182, R8 ;  /* 0x000000b6b008723c */ /* 0x040fe80000001808 */
[----:B------:R-:W-:Y:S04]  /*6cf0*/  LDSM.16.M88.4 R180, [R136+0x9000] ;  /* 0x0090000088b4783b */ /* 0x000fe80000000200 */
[C---:B------:R-:W-:Y:S04]  /*6d00*/  HMMA.16816.F32 R12, R176.reuse, R184, R12 ;  /* 0x000000b8b00c723c */ /* 0x040fe8000000180c */
[----:B------:R-:W-:Y:S04]  /*6d10*/  LDSM.16.M88.4 R196, [R136+0xb000] ;  /* 0x00b0000088c4783b */ /* 0x000fe80000000200 */
[C---:B------:R-:W-:Y:S04]  /*6d20*/  HMMA.16816.F32 R16, R176.reuse, R186, R16 ;  /* 0x000000bab010723c */ /* 0x040fe80000001810 */
[----:B------:R-:W-:Y:S04]  /*6d30*/  LDSM.16.M88.4 R184, [R136+0x9800] ;  /* 0x0098000088b8783b */ /* 0x000fe80000000200 */
[C---:B-1----:R-:W-:Y:S04]  /*6d40*/  HMMA.16816.F32 R20, R176.reuse, R132, R20 ;  /* 0x00000084b014723c */ /* 0x042fe80000001814 */
[----:B------:R-:W-:Y:S04]  /*6d50*/  LDSM.16.M88.4 R204, [R2+0x8000] ;  /* 0x0080000002cc783b */ /* 0x000fe80000000200 */
[C---:B------:R-:W-:Y:S04]  /*6d60*/  HMMA.16816.F32 R24, R176.reuse, R134, R24 ;  /* 0x00000086b018723c */ /* 0x040fe80000001818 */
[----:B------:R-:W1:Y:S04]  /*6d70*/  LDSM.16.M88.4 R132, [R136+0x5800] ;  /* 0x005800008884783b */ /* 0x000e680000000200 */
[C---:B--2---:R-:W-:Y:S08]  /*6d80*/  HMMA.16816.F32 R28, R176.reuse, R140, R28 ;  /* 0x0000008cb01c723c */ /* 0x044ff0000000181c */
[C---:B------:R-:W-:Y:S01]  /*6d90*/  HMMA.16816.F32 R32, R176.reuse, R142, R32 ;  /* 0x0000008eb020723c */ /* 0x040fe20000001820 */
[----:B------:R-:W2:Y:S07]  /*6da0*/  LDSM.16.M88.4 R140, [R136+0x6000] ;  /* 0x00600000888c783b */ /* 0x000eae0000000200 */
        /* <DEDUP_REMOVED lines=11> */
[----:B------:R-:W-:Y:S07]  /*6e60*/  LDSM.16.M88.4 R156, [R2+0x4800] ;  /* 0x00480000029c783b */ /* 0x000fee0000000200 */
[C---:B------:R-:W-:Y:S01]  /*6e70*/  HMMA.16816.F32 R4, R160.reuse, R164, R4 ;  /* 0x000000a4a004723c */ /* 0x040fe20000001804 */
[----:B------:R-:W-:Y:S07]  /*6e80*/  LDSM.16.M88.4 R176, [R189+UR5+0xb800] ;  /* 0x00b80005bdb0783b */ /* 0x000fee0008000200 */
        /* <DEDUP_REMOVED lines=8> */
[C---:B-1----:R-:W-:Y:S08]  /*6f10*/  HMMA.16816.F32 R28, R160.reuse, R132, R28 ;  /* 0x00000084a01c723c */ /* 0x042ff0000000181c */
[C---:B------:R-:W-:Y:S01]  /*6f20*/  HMMA.16816.F32 R32, R160.reuse, R134, R32 ;  /* 0x00000086a020723c */ /* 0x040fe20000001820 */
[----:B------:R-:W1:Y:S07]  /*6f30*/  LDSM.16.M88.4 R132, [R136+0x7800] ;  /* 0x007800008884783b */ /* 0x000e6e0000000200 */
[C---:B--2---:R-:W-:Y:S08]  /*6f40*/  HMMA.16816.F32 R36, R160.reuse, R140, R36 ;  /* 0x0000008ca024723c */ /* 0x044ff00000001824 */
[C---:B------:R-:W-:Y:S01]  /*6f50*/  HMMA.16816.F32 R40, R160.reuse, R142, R40 ;  /* 0x0000008ea028723c */ /* 0x040fe20000001828 */
[----:B------:R-:W2:Y:S07]  /*6f60*/  LDSM.16.M88.4 R140, [R201] ;  /* 0x00000000c98c783b */ /* 0x000eae0000000200 */
[C---:B----4-:R-:W-:Y:S08]  /*6f70*/  HMMA.16816.F32 R44, R160.reuse, R144, R44 ;  /* 0x00000090a02c723c */ /* 0x050ff0000000182c */
[C---:B------:R-:W-:Y:S01]  /*6f80*/  HMMA.16816.F32 R48, R160.reuse, R146, R48 ;  /* 0x00000092a030723c */ /* 0x040fe20000001830 */
[----:B------:R-:W3:Y:S07]  /*6f90*/  LDSM.16.M88.4 R144, [R2+0x6800] ;  /* 0x006800000290783b */ /* 0x000eee0000000200 */
[C---:B-----5:R-:W-:Y:S08]  /*6fa0*/  HMMA.16816.F32 R52, R160.reuse, R148, R52 ;  /* 0x00000094a034723c */ /* 0x060ff00000001834 */
[C---:B------:R-:W-:Y:S01]  /*6fb0*/  HMMA.16816.F32 R56, R160.reuse, R150, R56 ;  /* 0x00000096a038723c */ /* 0x040fe20000001838 */
[----:B------:R-:W4:Y:S07]  /*6fc0*/  LDSM.16.M88.4 R148, [R2+0x7000] ;  /* 0x007000000294783b */ /* 0x000f2e0000000200 */
[C---:B-1----:R-:W-:Y:S08]  /*6fd0*/  HMMA.16816.F32 R60, R160.reuse, R132, R60 ;  /* 0x00000084a03c723c */ /* 0x042ff0000000183c */
[----:B------:R-:W-:Y:S01]  /*6fe0*/  HMMA.16816.F32 R64, R160, R134, R64 ;  /* 0x00000086a040723c */ /* 0x000fe20000001840 */
[----:B------:R-:W1:Y:S07]  /*6ff0*/  LDSM.16.M88.4 R132, [R2+0x7800] ;  /* 0x007800000284783b */ /* 0x000e6e0000000200 */
[C---:B--2---:R-:W-:Y:S01]  /*7000*/  HMMA.16816.F32 R4, R140.reuse, R152, R4 ;  /* 0x000000988c04723c */ /* 0x044fe20000001804 */
[----:B------:R-:W-:Y:S07]  /*7010*/  LDSM.16.M88.4 R160, [R189+UR5+0x8800] ;  /* 0x00880005bda0783b */ /* 0x000fee0008000200 */
[C---:B------:R-:W-:Y:S01]  /*7020*/  HMMA.16816.F32 R8, R140.reuse, R154, R8 ;  /* 0x0000009a8c08723c */ /* 0x040fe20000001808 */
[----:B------:R-:W-:Y:S07]  /*7030*/  LDSM.16.M88.4 R152, [R190+0x2000] ;  /* 0x00200000be98783b */ /* 0x000fee0000000200 */
[C---:B------:R-:W-:Y:S08]  /*7040*/  HMMA.16816.F32 R12, R140.reuse, R156, R12 ;  /* 0x0000009c8c0c723c */ /* 0x040ff0000000180c */
[C---:B------:R-:W-:Y:S01]  /*7050*/  HMMA.16816.F32 R16, R140.reuse, R158, R16 ;  /* 0x0000009e8c10723c */ /* 0x040fe20000001810 */
[----:B------:R-:W2:Y:S07]  /*7060*/  LDSM.16.M88.4 R156, [R189+UR5+0x8000] ;  /* 0x00800005bd9c783b */ /* 0x000eae0008000200 */
        /* <DEDUP_REMOVED lines=15> */
[C---:B-1----:R-:W-:Y:S08]  /*7160*/  HMMA.16816.F32 R60, R140.reuse, R132, R60 ;  /* 0x000000848c3c723c */ /* 0x042ff0000000183c */
[----:B------:R-:W-:Y:S01]  /*7170*/  HMMA.16816.F32 R64, R140, R134, R64 ;  /* 0x000000868c40723c */ /* 0x000fe20000001840 */
[----:B------:R-:W-:Y:S07]  /*7180*/  LDSM.16.M88.4 R132, [R188+0x2000] ;  /* 0x00200000bc84783b */ /* 0x000fee0000000200 */
[C---:B--2---:R-:W-:Y:S01]  /*7190*/  HMMA.16816.F32 R4, R152.reuse, R156, R4 ;  /* 0x0000009c9804723c */ /* 0x044fe20000001804 */
[----:B------:R-:W1:Y:S07]  /*71a0*/  LDSM.16.M88.4 R140, [R3+0x8000] ;  /* 0x00800000038c783b */ /* 0x000e6e0000000200 */
[C---:B------:R-:W-:Y:S01]  /*71b0*/  HMMA.16816.F32 R8, R152.reuse, R158, R8 ;  /* 0x0000009e9808723c */ /* 0x040fe20000001808 */
[----:B------:R-:W2:Y:S07]  /*71c0*/  LDSM.16.M88.4 R156, [R3+0x8800] ;  /* 0x00880000039c783b */ /* 0x000eae0000000200 */
[C---:B------:R-:W-:Y:S01]  /*71d0*/  HMMA.16816.F32 R12, R152.reuse, R160, R12 ;  /* 0x000000a0980c723c */ /* 0x040fe2000000180c */
[----:B------:R-:W-:Y:S07]  /*71e0*/  LDSM.16.M88.4 R188, [R136+0xa000] ;  /* 0x00a0000088bc783b */ /* 0x000fee0000000200 */
        /* <DEDUP_REMOVED lines=17> */
[C---:B------:R-:W-:Y:S01]  /*7300*/  HMMA.16816.F32 R60, R152.reuse, R176, R60 ;  /* 0x000000b0983c723c */ /* 0x040fe2000000183c */
[----:B------:R-:W-:Y:S07]  /*7310*/  LDSM.16.M88.4 R200, [R201+0x2000] ;  /* 0x00200000c9c8783b */ /* 0x000fee0000000200 */
[----:B------:R-:W-:Y:S01]  /*7320*/  HMMA.16816.F32 R64, R152, R178, R64 ;  /* 0x000000b29840723c */ /* 0x000fe20000001840 */
[----:B------:R-:W5:Y:S07]  /*7330*/  LDSM.16.M88.4 R152, [R3+0xa000] ;  /* 0x00a000000398783b */ /* 0x000f6e0000000200 */
[C---:B-1----:R-:W-:Y:S01]  /*7340*/  HMMA.16816.F32 R4, R132.reuse, R140, R4 ;  /* 0x0000008c8404723c */ /* 0x042fe20000001804 */
[----:B------:R-:W1:Y:S07]  /*7350*/  LDSM.16.M88.4 R176, [R136+0x8000] ;  /* 0x0080000088b0783b */ /* 0x000e6e0000000200 */
[C---:B------:R-:W-:Y:S01]  /*7360*/  HMMA.16816.F32 R8, R132.reuse, R142, R8 ;  /* 0x0000008e8408723c */ /* 0x040fe20000001808 */
[----:B------:R-:W1:Y:S07]  /*7370*/  LDSM.16.M88.4 R140, [R136+0x8800] ;  /* 0x00880000888c783b */ /* 0x000e6e0000000200 */
[C---:B--2---:R-:W-:Y:S08]  /*7380*/  HMMA.16816.F32 R12, R132.reuse, R156, R12 ;  /* 0x0000009c840c723c */ /* 0x044ff0000000180c */
[C---:B------:R-:W-:Y:S01]  /*7390*/  HMMA.16816.F32 R16, R132.reuse, R158, R16 ;  /* 0x0000009e8410723c */ /* 0x040fe20000001810 */
[----:B------:R-:W2:Y:S07]  /*73a0*/  LDSM.16.M88.4 R156, [R136+0xb800] ;  /* 0x00b80000889c783b */ /* 0x000eae0000000200 */
        /* <DEDUP_REMOVED lines=13> */
[C---:B-1----:R-:W-:Y:S08]  /*7480*/  HMMA.16816.F32 R4, R172.reuse, R176, R4 ;  /* 0x000000b0ac04723c */ /* 0x042ff00000001804 */
[C---:B------:R-:W-:Y:S08]  /*7490*/  HMMA.16816.F32 R8, R172.reuse, R178, R8 ;  /* 0x000000b2ac08723c */ /* 0x040ff00000001808 */
[C---:B------:R-:W-:Y:S08]  /*74a0*/  HMMA.16816.F32 R12, R172.reuse, R140, R12 ;  /* 0x0000008cac0c723c */ /* 0x040ff0000000180c */
[C---:B------:R-:W-:Y:S01]  /*74b0*/  HMMA.16816.F32 R16, R172.reuse, R142, R16 ;  /* 0x0000008eac10723c */ /* 0x040fe20000001810 */
[----:B------:R-:W1:Y:S07]  /*74c0*/  LDSM.16.M88.4 R140, [R2+0x9000] ;  /* 0x00900000028c783b */ /* 0x000e6e0000000200 */
        /* <DEDUP_REMOVED lines=19> */
[----:B------:R-:W2:Y:S01]  /*7600*/  MUFU.TANH R145, R192 ;  /* 0x000000c000917308 */ /* 0x000ea20000002400 */
[C---:B------:R-:W-:Y:S03]  /*7610*/  HMMA.16816.F32 R16, R200.reuse, R134, R16 ;  /* 0x00000086c810723c */ /* 0x040fe60000001810 */
[----:B------:R-:W-:Y:S01]  /*7620*/  FMUL.FTZ R133, R11, UR10 ;  /* 0x0000000a0b857c20 */ /* 0x000fe20008410000 */
[----:B------:R-:W-:Y:S01]  /*7630*/  FMUL.FTZ R191, R9, UR10 ;  /* 0x0000000a09bf7c20 */ /* 0x000fe20008410000 */
[----:B------:R-:W-:Y:S01]  /*7640*/  FMUL.FTZ R136, R8, UR10 ;  /* 0x0000000a08887c20 */ /* 0x000fe20008410000 */
[----:B------:R-:W-:Y:S03]  /*7650*/  FMUL.FTZ R252, R10, UR10 ;  /* 0x0000000a0afc7c20 */ /* 0x000fe60008410000 */
[----:B------:R3:W4:Y:S01]  /*7660*/  MUFU.TANH R9, R133 ;  /* 0x0000008500097308 */ /* 0x0007220000002400 */
[C---:B-1----:R-:W-:Y:S03]  /*7670*/  HMMA.16816.F32 R20, R200.reuse, R140, R20 ;  /* 0x0000008cc814723c */ /* 0x042fe60000001814 */
[----:B------:R-:W-:Y:S01]  /*7680*/  FMUL.FTZ R244, R12, UR10 ;  /* 0x0000000a0cf47c20 */ /* 0x000fe20008410000 */
[----:B------:R-:W-:Y:S01]  /*7690*/  FMUL.FTZ R242, R13, UR10 ;  /* 0x0000000a0df27c20 */ /* 0x000fe20008410000 */
[----:B------:R-:W-:Y:S01]  /*76a0*/  FMUL.FTZ R240, R14, UR10 ;  /* 0x0000000a0ef07c20 */ /* 0x000fe20008410000 */
[----:B------:R-:W-:Y:S03]  /*76b0*/  FMUL.FTZ R230, R15, UR10 ;  /* 0x0000000a0fe67c20 */ /* 0x000fe60008410000 */
[----:B------:R1:W1:Y:S01]  /*76c0*/  MUFU.TANH R158, R191 ;  /* 0x000000bf009e7308 */ /* 0x0002620000002400 */
[C---:B------:R-:W-:Y:S01]  /*76d0*/  HMMA.16816.F32 R24, R200.reuse, R142, R24 ;  /* 0x0000008ec818723c */ /* 0x040fe20000001818 */
[----:B------:R-:W-:Y:S02]  /*76e0*/  LDSM.16.M88.4 R140, [R2+0xa000] ;  /* 0x00a00000028c783b */ /* 0x000fe40000000200 */
[----:B------:R-:W-:Y:S01]  /*76f0*/  FMUL.FTZ R236, R16, UR10 ;  /* 0x0000000a10ec7c20 */ /* 0x000fe20008410000 */
[----:B------:R-:W-:Y:S01]  /*7700*/  FMUL.FTZ R238, R17, UR10 ;  /* 0x0000000a11ee7c20 */ /* 0x000fe20008410000 */
[----:B------:R-:W-:Y:S01]  /*7710*/  FMUL.FTZ R234, R18, UR10 ;  /* 0x0000000a12ea7c20 */ /* 0x000fe20008410000 */
[----:B------:R-:W-:Y:S03]  /*7720*/  FMUL.FTZ R232, R19, UR10 ;  /* 0x0000000a13e87c20 */ /* 0x000fe60008410000 */
[----:B------:R5:W2:Y:S01]  /*7730*/  MUFU.TANH R162, R136 ;  /* 0x0000008800a27308 */ /* 0x000aa20000002400 */
[----:B---3--:R-:W3:Y:S01]  /*7740*/  LDSM.16.M88.4 R132, [R2+0x9800] ;  /* 0x009800000284783b */ /* 0x008ee20000000200 */
[----:B------:R-:W-:Y:S01]  /*7750*/  FMUL.FTZ R192, R21, UR10 ;  /* 0x0000000a15c07c20 */ /* 0x000fe20008410000 */
[----:B------:R-:W-:Y:S01]  /*7760*/  FMUL.FTZ R228, R20, UR10 ;  /* 0x0000000a14e47c20 */ /* 0x000fe20008410000 */
[----:B------:R-:W-:Y:S06]  /*7770*/  FMUL.FTZ R204, R23, UR10 ;  /* 0x0000000a17cc7c20 */ /* 0x000fec0008410000 */
[----:B------:R-:W2:Y:S01]  /*7780*/  MUFU.TANH R155, R192 ;  /* 0x000000c0009b7308 */ /* 0x000ea20000002400 */
[----:B-1----:R-:W-:Y:S01]  /*7790*/  FMUL.FTZ R191, R22, UR10 ;  /* 0x0000000a16bf7c20 */ /* 0x002fe20008410000 */
[----:B------:R-:W-:Y:S01]  /*77a0*/  FMUL.FTZ R226, R25, UR10 ;  /* 0x0000000a19e27c20 */ /* 0x000fe20008410000 */
[----:B------:R-:W-:Y:S07]  /*77b0*/  FMUL.FTZ R206, R26, UR10 ;  /* 0x0000000a1ace7c20 */ /* 0x000fee0008410000 */
[----:B------:R1:W1:Y:S01]  /*77c0*/  MUFU.TANH R153, R191 ;  /* 0x000000bf00997308 */ /* 0x0002620000002400 */
[----:B-----5:R-:W-:Y:S09]  /*77d0*/  FMUL.FTZ R136, R24, UR10 ;  /* 0x0000000a18887c20 */ /* 0x020ff20008410000 */
[----:B------:R-:W2:Y:S10]  /*77e0*/  MUFU.TANH R151, R136 ;  /* 0x0000008800977308 */ /* 0x000eb40000002400 */
[----:B------:R-:W2:Y:S01]  /*77f0*/  MUFU.TANH R250, R250 ;  /* 0x000000fa00fa7308 */ /* 0x000ea20000002400 */
[----:B-1----:R-:W-:Y:S09]  /*7800*/  FMUL.FTZ R191, R27, UR10 ;  /* 0x0000000a1bbf7c20 */ /* 0x002ff20008410000 */
[----:B------:R-:W1:Y:S01]  /*7810*/  MUFU.TANH R159, R191 ;  /* 0x000000bf009f7308 */ /* 0x000e620000002400 */
[C---:B---3--:R-:W-:Y:S09]  /*7820*/  HMMA.16816.F32 R28, R200.reuse, R132, R28 ;  /* 0x00000084c81c723c */ /* 0x048ff2000000181c */
[----:B------:R-:W3:Y:S01]  /*7830*/  MUFU.TANH R248, R248 ;  /* 0x000000f800f87308 */ /* 0x000ee20000002400 */
[C---:B------:R-:W-:Y:S09]  /*7840*/  HMMA.16816.F32 R32, R200.reuse, R134, R32 ;  /* 0x00000086c820723c */ /* 0x040ff20000001820 */
[----:B------:R-:W1:Y:S01]  /*7850*/  MUFU.TANH R246, R246 ;  /* 0x000000f600f67308 */ /* 0x000e620000002400 */
        /* <DEDUP_REMOVED lines=19> */
[----:B------:R-:W-:Y:S07]  /*7990*/  FMUL.FTZ R43, R43, UR10 ;  /* 0x0000000a2b2b7c20 */ /* 0x000fee0008410000 */
[----:B------:R-:W1:Y:S10]  /*79a0*/  MUFU.TANH R185, R34 ;  /* 0x0000002200b97308 */ /* 0x000e740000002400 */
[----:B------:R4:W1:Y:S10]  /*79b0*/  MUFU.TANH R179, R35 ;  /* 0x0000002300b37308 */ /* 0x0008740000002400 */
[----:B------:R2:W1:Y:S01]  /*79c0*/  MUFU.TANH R187, R133 ;  /* 0x0000008500bb7308 */ /* 0x0004620000002400 */
[C---:B-----5:R-:W-:Y:S09]  /*79d0*/  HMMA.16816.F32 R44, R200.reuse, R28, R44 ;  /* 0x0000001cc82c723c */ /* 0x060ff2000000182c */
[----:B------:R1:W1:Y:S01]  /*79e0*/  MUFU.TANH R181, R134 ;  /* 0x0000008600b57308 */ /* 0x0002620000002400 */
[----:B----4-:R-:W4:Y:S01]  /*79f0*/  LDSM.16.M88.4 R32, [R2+0xb000] ;  /* 0x00b000000220783b */ /* 0x010f220000000200 */
[C---:B------:R-:W-:Y:S08]  /*7a00*/  HMMA.16816.F32 R48, R200.reuse, R30, R48 ;  /* 0x0000001ec830723c */ /* 0x040ff00000001830 */
[----:B------:R-:W1:Y:S01]  /*7a10*/  MUFU.TANH R244, R244 ;  /* 0x000000f400f47308 */ /* 0x000e620000002400 */
[----:B------:R-:W5:Y:S01]  /*7a20*/  LDSM.16.M88.4 R28, [R2+0xb800] ;  /* 0x00b80000021c783b */ /* 0x000f620000000200 */
[----:B------:R-:W-:Y:S04]  /*7a30*/  DEPBAR.LE SB0, 0x0 ;  /* 0x000080000000791a */ /* 0x000fe80000000000 */
[----:B--2---:R-:W-:Y:S04]  /*7a40*/  FMUL.FTZ R133, R37, UR10 ;  /* 0x0000000a25857c20 */ /* 0x004fe80008410000 */
[----:B------:R-:W2:Y:S01]  /*7a50*/  MUFU.TANH R242, R242 ;  /* 0x000000f200f27308 */ /* 0x000ea20000002400 */
[----:B------:R-:W-:Y:S01]  /*7a60*/  FMUL.FTZ R251, R44, UR10 ;  /* 0x0000000a2cfb7c20 */ /* 0x000fe20008410000 */
[----:B------:R-:W-:Y:S01]  /*7a70*/  BAR.SYNC.DEFER_BLOCKING 0x0 ;  /* 0x0000000000007b1d */ /* 0x000fe20000010000 */
[----:B------:R-:W-:Y:S01]  /*7a80*/  FMUL.FTZ R37, R40, UR10 ;  /* 0x0000000a28257c20 */ /* 0x000fe20008410000 */
[----:B------:R-:W-:Y:S01]  /*7a90*/  FMUL.FTZ R45, R45, UR10 ;  /* 0x0000000a2d2d7c20 */ /* 0x000fe20008410000 */
[----:B------:R-:W-:Y:S01]  /*7aa0*/  FMUL.FTZ R46, R46, UR10 ;  /* 0x0000000a2e2e7c20 */ /* 0x000fe20008410000 */
[----:B------:R-:W-:Y:S01]  /*7ab0*/  FMUL.FTZ R245, R48, UR10 ;  /* 0x0000000a30f57c20 */ /* 0x000fe20008410000 */
[----:B------:R-:W-:Y:S03]  /*7ac0*/  FMUL.FTZ R47, R47, UR10 ;  /* 0x0000000a2f2f7c20 */ /* 0x000fe60008410000 */
[----:B------:R1:W1:Y:S01]  /*7ad0*/  MUFU.TANH R175, R133 ;  /* 0x0000008500af7308 */ /* 0x0002620000002400 */
[----:B------:R-:W-:Y:S01]  /*7ae0*/  FMUL.FTZ R49, R49, UR10 ;  /* 0x0000000a31317c20 */ /* 0x000fe20008410000 */
[----:B------:R-:W-:Y:S01]  /*7af0*/  FMUL.FTZ R50, R50, UR10 ;  /* 0x0000000a32327c20 */ /* 0x000fe20008410000 */
[----:B------:R-:W-:Y:S07]  /*7b00*/  FMUL.FTZ R51, R51, UR10 ;  /* 0x0000000a33337c20 */ /* 0x000fee0008410000 */
        /* <DEDUP_REMOVED lines=79> */
[----:B------:R-:W2:Y:S04]  /*8000*/  LDC R4, c[0x0][0x4f0] ;  /* 0x00013c00ff047b82 */ /* 0x000ea80000000800 */
[----:B------:R-:W-:Y:S02]  /*8010*/  IABS R6, R13 ;  /* 0x0000000d00067213 */ /* 0x000fe40000000000 */
[-C--:B--2---:R-:W-:Y:S02]  /*8020*/  IABS R2, R4.reuse ;  /* 0x0000000400027213 */ /* 0x084fe40000000000 */
[-C--:B------:R-:W-:Y:S02]  /*8030*/  LOP3.LUT R13, R13, R4.reuse, RZ, 0x3c, !PT ;  /* 0x000000040d0d7212 */ /* 0x080fe400078e3cff */
[----:B------:R-:W2:Y:S02]  /*8040*/  I2F.RP R12, R2 ;  /* 0x00000002000c7306 */ /* 0x000ea40000209400 */
[----:B------:R-:W-:Y:S08]  /*8050*/  ISETP.GE.AND P2, PT, R13, RZ, PT ;  /* 0x000000ff0d00720c */ /* 0x000ff00003f46270 */
[----:B--2---:R-:W2:Y:S02]  /*8060*/  MUFU.RCP R3, R12 ;  /* 0x0000000c00037308 */ /* 0x004ea40000001000 */
[----:B--2---:R-:W-:Y:S01]  /*8070*/  VIADD R10, R3, 0xffffffe ;  /* 0x0ffffffe030a7836 */ /* 0x004fe20000000000 */
[----:B------:R-:W-:Y:S07]  /*8080*/  IADD3 R3, PT, PT, R218, -0x80, RZ ;  /* 0xffffff80da037810 */ /* 0x000fee0007ffe0ff */
[----:B------:R-:W2:Y:S01]  /*8090*/  F2I.FTZ.U32.TRUNC.NTZ R11, R10 ;  /* 0x0000000a000b7305 */ /* 0x000ea2000021f000 */
[----:B------:R-:W-:Y:S02]  /*80a0*/  IABS R8, R3 ;  /* 0x0000000300087213 */ /* 0x000fe40000000000 */
[----:B------:R-:W-:Y:S01]  /*80b0*/  LOP3.LUT R3, R3, R4, RZ, 0x3c, !PT ;  /* 0x0000000403037212 */ /* 0x000fe200078e3cff */
[--C-:B--2---:R-:W-:Y:S02]  /*80c0*/  IMAD.MOV R7, RZ, RZ, -R11.reuse ;  /* 0x000000ffff077224 */ /* 0x104fe400078e0a0b */
        /* <DEDUP_REMOVED lines=20> */
[----:B------:R-:W2:Y:S08]  /*8210*/  LDC.64 R2, c[0x0][0x3b8] ;  /* 0x0000ee00ff027b82 */ /* 0x000eb00000000a00 */
        /* <DEDUP_REMOVED lines=11> */
[----:B------:R-:W3:Y:S04]  /*82d0*/  LDG.E R7, desc[UR24][R16.64] ;  /* 0x0000001810077981 */ /* 0x000ee8000c1e1900 */
[----:B------:R-:W-:Y:S01]  /*82e0*/  IMAD R11, R11, R4, -0x80 ;  /* 0xffffff800b0b7424 */ /* 0x000fe200078e0204 */
[----:B------:R-:W3:Y:S04]  /*82f0*/  LDG.E R6, desc[UR24][R14.64] ;  /* 0x000000180e067981 */ /* 0x000ee8000c1e1900 */
        /* <DEDUP_REMOVED lines=13> */
.L_x_1909:
        /* <DEDUP_REMOVED lines=36> */
.L_x_1908:
[----:B-12---:R-:W-:Y:S01]  /*8610*/  FMNMX3.FTZ R5, R0, R246, R145, !PT ;  /* 0x000000f600057276 */ /* 0x006fe20007810091 */
        /* <DEDUP_REMOVED lines=59> */
[----:B------:R-:W-:Y:S02]  /*89d0*/  ISETP.NE.AND P2, PT, R225, -0x1, PT ;  /* 0xffffffffe100780c */ /* 0x000fe40003f45270 */
[----:B------:R-:W-:Y:S01]  /*89e0*/  FSEL R150, R150, RZ, P3 ;  /* 0x000000ff96967208 */ /* 0x000fe20001800000 */
[----:B------:R-:W-:Y:S01]  /*89f0*/  FMUL.FTZ R2, R5, UR4 ;  /* 0x0000000405027c20 */ /* 0x000fe20008410000 */
[--C-:B------:R-:W-:Y:S01]  /*8a00*/  FFMA.FTZ R143, R145, UR4, -R148.reuse ;  /* 0x00000004918f7c23 */ /* 0x100fe20008010894 */
[--C-:B------:R-:W-:Y:S01]  /*8a10*/  FFMA.FTZ R141, R9, UR4, -R148.reuse ;  /* 0x00000004098d7c23 */ /* 0x100fe20008010894 */
[----:B------:R-:W-:Y:S01]  /*8a20*/  FFMA.FTZ R147, R246, UR4, -R148 ;  /* 0x00000004f6937c23 */ /* 0x000fe20008010894 */
[--C-:B------:R-:W-:Y:S01]  /*8a30*/  FFMA.FTZ R145, R162, UR4, -R150.reuse ;  /* 0x00000004a2917c23 */ /* 0x100fe20008010896 */
[--C-:B------:R-:W-:Y:S01]  /*8a40*/  FFMA.FTZ R149, R250, UR4, -R150.reuse ;  /* 0x00000004fa957c23 */ /* 0x100fe20008010896 */
[--C-:B------:R-:W-:Y:S01]  /*8a50*/  FFMA.FTZ R146, R248, UR4, -R150.reuse ;  /* 0x00000004f8927c23 */ /* 0x100fe20008010896 */
[----:B------:R-:W-:Y:S01]  /*8a60*/  FFMA.FTZ R144, R158, UR4, -R150 ;  /* 0x000000049e907c23 */ /* 0x000fe20008010896 */
[--C-:B------:R-:W-:Y:S01]  /*8a70*/  FFMA.FTZ R142, R252, UR4, -R148.reuse ;  /* 0x00000004fc8e7c23 */ /* 0x100fe20008010894 */
        /* <DEDUP_REMOVED lines=154> */
[----:B------:R-:W-:Y:S01]  /*9420*/  FFMA.FTZ R180, R157, UR4, -R150 ;  /* 0x000000049db47c23 */ /* 0x000fe20008010896 */
[--C-:B------:R-:W-:Y:S07]  /*9430*/  FFMA.FTZ R182, R249, UR4, -R148.reuse ;  /* 0x00000004f9b67c23 */ /* 0x100fee0008010894 */
[----:B------:R-:W-:Y:S01]  /*9440*/  MUFU.EX2 R179, R179 ;  /* 0x000000b300b37308 */ /* 0x000fe20000000800 */
[----:B------:R-:W-:Y:S01]  /*9450*/  FFMA.FTZ R163, R247, UR4, -R148 ;  /* 0x00000004f7a37c23 */ /* 0x000fe20008010894 */
        /* <DEDUP_REMOVED lines=14> */
[--C-:B------:R-:W-:Y:S01]  /*9540*/  FFMA.FTZ R251, R251, UR4, -R150.reuse ;  /* 0x00000004fbfb7c23 */ /* 0x100fe20008010896 */
[--C-:B----4-:R-:W-:Y:S01]  /*9550*/  FFMA.FTZ R175, R205, UR4, -R150.reuse ;  /* 0x00000004cdaf7c23 */ /* 0x110fe20008010896 */
[----:B------:R-:W-:Y:S07]  /*9560*/  FFMA.FTZ R186, R207, UR4, -R150 ;  /* 0x00000004cfba7c23 */ /* 0x000fee0008010896 */
[----:B------:R-:W-:Y:S01]  /*9570*/  MUFU.EX2 R176, R176 ;  /* 0x000000b000b07308 */ /* 0x000fe20000000800 */
[--C-:B------:R-:W-:Y:S01]  /*9580*/  FFMA.FTZ R188, R235, UR4, -R148.reuse ;  /* 0x00000004ebbc7c23 */ /* 0x100fe20008010894 */
[----:B------:R-:W-:Y:S01]  /*9590*/  FFMA.FTZ R185, R197, UR4, -R148 ;  /* 0x00000004c5b97c23 */ /* 0x000fe20008010894 */
[--C-:B------:R-:W-:Y:S07]  /*95a0*/  FFMA.FTZ R187, R233, UR4, -R150.reuse ;  /* 0x00000004e9bb7c23 */ /* 0x100fee0008010896 */
[----:B------:R-:W-:Y:S01]  /*95b0*/  MUFU.EX2 R161, R161 ;  /* 0x000000a100a17308 */ /* 0x000fe20000000800 */
[--C-:B--2---:R-:W-:Y:S01]  /*95c0*/  FFMA.FTZ R169, R245, UR4, -R150.reuse ;  /* 0x00000004f5a97c23 */ /* 0x104fe20008010896 */
        /* <DEDUP_REMOVED lines=290> */
.L_x_1906:
        /* <DEDUP_REMOVED lines=216> */
.L_x_1912:
[----:B------:R-:W-:Y:S05]  /*b570*/  BSYNC.RECONVERGENT B0 ;  /* 0x0000000000007941 */ /* 0x000fea0003800200 */
.L_x_1911:
        /* <DEDUP_REMOVED lines=32> */
.L_x_1913:
        /* <DEDUP_REMOVED lines=16> */
.L_x_7219:


//--------------------- .text._ZN5flash24flash_fwd_splitkv_kernelI23Flash_fwd_kernel_traitsILi128ELi64ELi128ELi4ELb0ELb0EN7cutlass6half_tE19Flash_kernel_traitsILi128ELi64ELi128ELi4ES3_EELb1ELb0ELb0ELb1ELb1ELb0ELb1ELb0EEEvNS_16Flash_fwd_paramsE --------------------------
	.section	.text._ZN5flash24flash_fwd_splitkv_kernelI23Flash_fwd_kernel_traitsILi128ELi64ELi128ELi4ELb0ELb0EN7cutlass6half_tE19Flash_kernel_traitsILi128ELi64ELi128ELi4ES3_EELb1ELb0ELb0ELb1ELb1ELb0ELb1ELb0EEEvNS_16Flash_fwd_paramsE,"ax",@progbits
	.align	128
        .global         _ZN5flash24flash_fwd_splitkv_kernelI23Flash_fwd_kernel_traitsILi128ELi64ELi128ELi4ELb0ELb0EN7cutlass6half_tE19Flash_kernel_traitsILi128ELi64ELi128ELi4ES3_EELb1ELb0ELb0ELb1ELb1ELb0ELb1ELb0EEEvNS_16Flash_fwd_paramsE
        .type           _ZN5flash24flash_fwd_splitkv_kernelI23Flash_fwd_kernel_traitsILi128ELi64ELi128ELi4ELb0ELb0EN7cutlass6half_tE19Flash_kernel_traitsILi128ELi64ELi128ELi4ES3_EELb1ELb0ELb0ELb1ELb1ELb0ELb1ELb0EEEvNS_16Flash_fwd_paramsE,@function
        .size           _ZN5flash24flash_fwd_splitkv_kernelI23Flash_fwd_kernel_traitsILi128ELi64ELi128ELi4ELb0ELb0EN7cutlass6half_tE19Flash_kernel_traitsILi128ELi64ELi128ELi4ES3_EELb1ELb0ELb0ELb1ELb1ELb0ELb1ELb0EEEvNS_16Flash_fwd_paramsE,(.L_x_7220 - _ZN5flash24flash_fwd_splitkv_kernelI23Flash_fwd_kernel_traitsILi128ELi64ELi128ELi4ELb0ELb0EN7cutlass6half_tE19Flash_kernel_traitsILi128ELi64ELi128ELi4ES3_EELb1ELb0ELb0ELb1ELb1ELb0ELb1ELb0EEEvNS_16Flash_fwd_paramsE)
        .other          _ZN5flash24flash_fwd_splitkv_kernelI23Flash_fwd_kernel_traitsILi128ELi64ELi128ELi4ELb0ELb0EN7cutlass6half_tE19Flash_kernel_traitsILi128ELi64ELi128ELi4ES3_EELb1ELb0ELb0ELb1ELb1ELb0ELb1ELb0EEEvNS_16Flash_fwd_paramsE,@"STO_CUDA_ENTRY STV_DEFAULT"
_ZN5flash24flash_fwd_splitkv_kernelI23Flash_fwd_kernel_traitsILi128ELi64ELi128ELi4ELb0ELb0EN7cutlass6half_tE19Flash_kernel_traitsILi128ELi64ELi128ELi4ES3_EELb1ELb0ELb0ELb1ELb1ELb0ELb1ELb0EEEvNS_16Flash_fwd_paramsE:
.text._ZN5flash24flash_fwd_splitkv_kernelI23Flash_fwd_kernel_traitsILi128ELi64ELi128ELi4ELb0ELb0EN7cutlass6half_tE19Flash_kernel_traitsILi128ELi64ELi128ELi4ES3_EELb1ELb0ELb0ELb1ELb1ELb0ELb1ELb0EEEvNS_16Flash_fwd_paramsE:
[----:B------:R-:W-:Y:S08]  /*0000*/  LDC R1, c[0x0][0x37c] ;  /* 0x0000df00ff017b82 */ /* 0x000ff00000000800 */
[----:B------:R-:W1:Y:S01]  /*0010*/  LDC R7, c[0x0][0x3e0] ;  /* 0x0000f800ff077b82 */ /* 0x000e620000000800 */
[----:B------:R-:W2:Y:S07]  /*0020*/  LDCU.64 UR24, c[0x0][0x358] ;  /* 0x00006b00ff1877ac */ /* 0x000eae0008000a00 */
[----:B------:R-:W3:Y:S08]  /*0030*/  S2UR UR4, SR_CTAID.Z ;  /* 0x00000000000479c3 */ /* 0x000ef00000002700 */
[----:B------:R-:W4:Y:S08]  /*0040*/  LDC.64 R2, c[0x0][0x478] ;  /* 0x00011e00ff027b82 */ /* 0x000f300000000a00 */
[----:B------:R-:W2:Y:S01]  /*0050*/  LDC.64 R4, c[0x0][0x470] ;  /* 0x00011c00ff047b82 */ /* 0x000ea20000000a00 */
[----:B-1----:R-:W1:Y:S01]  /*0060*/  I2F.U32.RP R6, R7 ;  /* 0x0000000700067306 */ /* 0x002e620000209000 */
[----:B------:R-:W-:Y:S01]  /*0070*/  ISETP.NE.U32.AND P2, PT, R7, RZ, PT ;  /* 0x000000ff0700720c */ /* 0x000fe20003f45070 */
[----:B------:R-:W3:Y:S01]  /*0080*/  S2R R23, SR_CTAID.X ;  /* 0x0000000000177919 */ /* 0x000ee20000002500 */
[----:B------:R-:W3:Y:S01]  /*0090*/  LDCU UR22, c[0x0][0x434] ;  /* 0x00008680ff1677ac */ /* 0x000ee20008000800 */
[----:B------:R-:W-:-:S04]  /*00a0*/  IMAD.MOV.U32 R19, RZ, RZ, RZ ;  /* 0x000000ffff137224 */ /* 0x000fc800078e00ff */
[----:B-1----:R-:W1:Y:S01]  /*00b0*/  MUFU.RCP R8, R6 ;  /* 0x0000000600087308 */ /* 0x002e620000001000 */
[----:B----4-:R-:W-:-:S04]  /*00c0*/  ISETP.NE.U32.AND P0, PT, R2, RZ, PT ;  /* 0x000000ff0200720c */ /* 0x010fc80003f05070 */
[----:B------:R-:W-:Y:S02]  /*00d0*/  ISETP.NE.AND.EX P0, PT, R3, RZ, PT, P0 ;  /* 0x000000ff0300720c */ /* 0x000fe40003f05300 */
[----:B--2---:R-:W-:-:S04]  /*00e0*/  ISETP.NE.U32.AND P1, PT, R4, RZ, PT ;  /* 0x000000ff0400720c */ /* 0x004fc80003f25070 */
[----:B------:R-:W-:Y:S01]  /*00f0*/  ISETP.NE.AND.EX P1, PT, R5, RZ, PT, P1 ;  /* 0x000000ff0500720c */ /* 0x000fe20003f25310 */
[----:B-1----:R-:W-:-:S06]  /*0100*/  VIADD R8, R8, 0xffffffe ;  /* 0x0ffffffe08087836 */ /* 0x002fcc0000000000 */
[----:B------:R-:W1:Y:S01]  /*0110*/  @P0 LDC.64 R2, c[0x0][0x478] ;  /* 0x00011e00ff020b82 */ /* 0x000e620000000a00 */
[----:B------:R-:W2:Y:S07]  /*0120*/  F2I.FTZ.U32.TRUNC.NTZ R9, R8 ;  /* 0x0000000800097305 */ /* 0x000eae000021f000 */
[----:B------:R-:W4:Y:S01]  /*0130*/  @P1 LDC.64 R4, c[0x0][0x470] ;  /* 0x00011c00ff041b82 */ /* 0x000f220000000a00 */
[----:B--2---:R-:W-:Y:S01]  /*0140*/  IMAD.MOV R0, RZ, RZ, -R9 ;  /* 0x000000ffff007224 */ /* 0x004fe200078e0a09 */
[----:B------:R-:W-:-:S03]  /*0150*/  MOV R8, RZ ;  /* 0x000000ff00087202 */ /* 0x000fc60000000f00 */
[----:B------:R-:W-:-:S04]  /*0160*/  IMAD R11, R0, R7, RZ ;  /* 0x00000007000b7224 */ /* 0x000fc800078e02ff */
[----:B------:R-:W-:-:S06]  /*0170*/  IMAD.HI.U32 R11, R9, R11, R8 ;  /* 0x0000000b090b7227 */ /* 0x000fcc00078e0008 */
[----:B---3--:R-:W-:-:S04]  /*0180*/  IMAD.HI.U32 R213, R11, UR4, RZ ;  /* 0x000000040bd57c27 */ /* 0x008fc8000f8e00ff */
[----:B------:R-:W-:-:S04]  /*0190*/  IMAD.MOV R0, RZ, RZ, -R213 ;  /* 0x000000ffff007224 */ /* 0x000fc800078e0ad5 */
[----:B------:R-:W-:-:S05]  /*01a0*/  IMAD R0, R7, R0, UR4 ;  /* 0x0000000407007e24 */ /* 0x000fca000f8e0200 */
[----:B------:R-:W-:-:S13]  /*01b0*/  ISETP.GE.U32.AND P4, PT, R0, R7, PT ;  /* 0x000000070000720c */ /* 0x000fda0003f86070 */
[----:B------:R-:W-:Y:S01]  /*01c0*/  @P4 IADD3 R0, PT, PT, R0, -R7, RZ ;  /* 0x8000000700004210 */ /* 0x000fe20007ffe0ff */
[----:B------:R-:W-:-:S03]  /*01d0*/  @P4 VIADD R213, R213, 0x1 ;  /* 0x00000001d5d54836 */ /* 0x000fc60000000000 */
[----:B------:R-:W-:-:S13]  /*01e0*/  ISETP.GE.U32.AND P3, PT, R0, R7, PT ;  /* 0x000000070000720c */ /* 0x000fda0003f66070 */
[----:B------:R-:W-:Y:S02]  /*01f0*/  @P3 IADD3 R213, PT, PT, R213, 0x1, RZ ;  /* 0x00000001d5d53810 */ /* 0x000fe40007ffe0ff */
[----:B------:R-:W-:-:S05]  /*0200*/  @!P2 LOP3.LUT R213, RZ, R7, RZ, 0x33, !PT ;  /* 0x00000007ffd5a212 */ /* 0x000fca00078e33ff */
[----:B-1----:R-:W-:Y:S01]  /*0210*/  @P0 IMAD.WIDE.U32 R2, R213, 0x4, R2 ;  /* 0x00000004d5020825 */ /* 0x002fe200078e0002 */
[----:B------:R-:W-:-:S03]  /*0220*/  SHF.L.U32 R121, R23, 0x6, RZ ;  /* 0x0000000617797819 */ /* 0x000fc600000006ff */
[----:B----4-:R-:W-:Y:S01]  /*0230*/  @P1 IMAD.WIDE.U32 R4, R213, 0x4, R4 ;  /* 0x00000004d5041825 */ /* 0x010fe200078e0004 */
[----:B------:R1:W5:Y:S04]  /*0240*/  @P0 LDG.E R120, desc[UR24][R2.64] ;  /* 0x0000001802780981 */ /* 0x000368000c1e1900 */
[----:B------:R1:W5:Y:S01]  /*0250*/  @P1 LDG.E R19, desc[UR24][R4.64] ;  /* 0x0000001804131981 */ /* 0x000362000c1e1900 */
[----:B------:R-:W-:Y:S01]  /*0260*/  ISETP.GE.AND P1, PT, R121, UR22, PT ;  /* 0x0000001679007c0c */ /* 0x000fe2000bf26270 */
[----:B------:R-:W-:-:S04]  /*0270*/  IMAD.MOV R16, RZ, RZ, -R213 ;  /* 0x000000ffff107224 */ /* 0x000fc800078e0ad5 */
[----:B------:R-:W-:-:S08]  /*0280*/  IMAD R16, R7, R16, UR4 ;  /* 0x0000000407107e24 */ /* 0x000fd0000f8e0210 */
[----:B------:R-:W-:Y:S05]  /*0290*/  @P1 EXIT ;  /* 0x000000000000194d */ /* 0x000fea0003800000 */
[----:B------:R-:W2:Y:S01]  /*02a0*/  LDC R6, c[0x0][0x374] ;  /* 0x0000dd00ff067b82 */ /* 0x000ea20000000800 */
[----:B-----5:R-:W-:Y:S01]  /*02b0*/  @P0 IMAD.IADD R120, R120, 0x1, -R19 ;  /* 0x0000000178780824 */ /* 0x020fe200078e0a13 */
[----:B------:R-:W3:Y:S06]  /*02c0*/  S2R R199, SR_TID.X ;  /* 0x0000000000c77919 */ /* 0x000eec0000002100 */
[----:B------:R-:W4:Y:S08]  /*02d0*/  LDC R0, c[0x0][0x438] ;  /* 0x00010e00ff007b82 */ /* 0x000f300000000800 */
[----:B------:R-:W3:Y:S01]  /*02e0*/  LDC R119, c[0x0][0x508] ;  /* 0x00014200ff777b82 */ /* 0x000ee20000000800 */
[----:B--2---:R-:W-:-:S02]  /*02f0*/  IABS R9, R6 ;  /* 0x0000000600097213 */ /* 0x004fc40000000000 */
[----:B-1----:R-:W-:Y:S02]  /*0300*/  IABS R3, R6 ;  /* 0x0000000600037213 */ /* 0x002fe40000000000 */
[----:B------:R-:W1:Y:S03]  /*0310*/  I2F.RP R2, R9 ;  /* 0x0000000900027306 */ /* 0x000e660000209400 */
[----:B------:R-:W-:Y:S02]  /*0320*/  IMAD.MOV R3, RZ, RZ, -R3 ;  /* 0x000000ffff037224 */ /* 0x000fe400078e0a03 */
[----:B----4-:R-:W-:-:S05]  /*0330*/  VIADD R0, R0, 0x7f ;  /* 0x0000007f00007836 */ /* 0x010fca0000000000 */
[----:B------:R-:W-:-:S04]  /*0340*/  SHF.R.S32.HI R11, RZ, 0x1f, R0 ;  /* 0x0000001fff0b7819 */ /* 0x000fc80000011400 */
[----:B------:R-:W-:Y:S01]  /*0350*/  LEA.HI R11, R11, R0, RZ, 0x7 ;  /* 0x000000000b0b7211 */ /* 0x000fe200078f38ff */
[----:B-1----:R-:W1:Y:S03]  /*0360*/  MUFU.RCP R4, R2 ;  /* 0x0000000200047308 */ /* 0x002e660000001000 */
[----:B------:R-:W-:-:S05]  /*0370*/  LEA.HI.SX32 R11, R11, R6, 0x19 ;  /* 0x000000060b0b7211 */ /* 0x000fca00078fcaff */
[----:B------:R-:W-:-:S05]  /*0380*/  VIADD R11, R11, 0xffffffff ;  /* 0xffffffff0b0b7836 */ /* 0x000fca0000000000 */
[----:B------:R-:W-:Y:S02]  /*0390*/  IABS R10, R11 ;  /* 0x0000000b000a7213 */ /* 0x000fe40000000000 */
[----:B------:R-:W-:Y:S01]  /*03a0*/  LOP3.LUT R11, R11, R6, RZ, 0x3c, !PT ;  /* 0x000000060b0b7212 */ /* 0x000fe200078e3cff */
[----:B-1----:R-:W-:-:S04]  /*03b0*/  VIADD R4, R4, 0xffffffe ;  /* 0x0ffffffe04047836 */ /* 0x002fc80000000000 */
[----:B------:R-:W1:Y:S02]  /*03c0*/  F2I.FTZ.U32.TRUNC.NTZ R5, R4 ;  /* 0x0000000400057305 */ /* 0x000e64000021f000 */
[--C-:B-1----:R-:W-:Y:S02]  /*03d0*/  IMAD.MOV R0, RZ, RZ, -R5.reuse ;  /* 0x000000ffff007224 */ /* 0x102fe400078e0a05 */
[----:B------:R-:W-:Y:S02]  /*03e0*/  IMAD.MOV.U32 R4, RZ, RZ, RZ ;  /* 0x000000ffff047224 */ /* 0x000fe400078e00ff */
[----:B------:R-:W-:Y:S02]  /*03f0*/  IMAD R13, R0, R9, RZ ;  /* 0x00000009000d7224 */ /* 0x000fe400078e02ff */
[----:B------:R-:W1:Y:S02]  /*0400*/  S2R R0, SR_CTAID.Y ;  /* 0x0000000000007919 */ /* 0x000e640000002600 */
[----:B------:R-:W-:-:S02]  /*0410*/  IMAD.HI.U32 R13, R5, R13, R4 ;  /* 0x0000000d050d7227 */ /* 0x000fc400078e0004 */
[----:B------:R-:W2:Y:S04]  /*0420*/  @!P0 LDC.64 R4, c[0x0][0x488] ;  /* 0x00012200ff048b82 */ /* 0x000ea80000000a00 */
[----:B------:R-:W-:-:S04]  /*0430*/  IMAD.HI.U32 R8, R13, R10, RZ ;  /* 0x0000000a0d087227 */ /* 0x000fc800078e00ff */
[----:B------:R-:W-:Y:S02]  /*0440*/  IMAD R10, R8, R3, R10 ;  /* 0x00000003080a7224 */ /* 0x000fe400078e020a */
[----:B------:R-:W4:Y:S03]  /*0450*/  @!P0 LDC.64 R2, c[0x0][0x438] ;  /* 0x00010e00ff028b82 */ /* 0x000f260000000a00 */
[----:B------:R-:W-:Y:S02]  /*0460*/  ISETP.GT.U32.AND P2, PT, R9, R10, PT ;  /* 0x0000000a0900720c */ /* 0x000fe40003f44070 */
[----:B--2---:R-:W-:-:S11]  /*0470*/  @!P0 ISETP.NE.U32.AND P1, PT, R4, RZ, PT ;  /* 0x000000ff0400820c */ /* 0x004fd60003f25070 */
[----:B------:R-:W-:Y:S01]  /*0480*/  @!P2 IMAD.IADD R10, R10, 0x1, -R9 ;  /* 0x000000010a0aa824 */ /* 0x000fe200078e0a09 */
[----:B------:R-:W-:Y:S01]  /*0490*/  @!P0 ISETP.NE.AND.EX P1, PT, R5, RZ, PT, P1 ;  /* 0x000000ff0500820c */ /* 0x000fe20003f25310 */
[----:B------:R-:W-:-:S03]  /*04a0*/  @!P2 VIADD R8, R8, 0x1 ;  /* 0x000000010808a836 */ /* 0x000fc60000000000 */
[----:B------:R-:W-:Y:S02]  /*04b0*/  ISETP.GE.U32.AND P3, PT, R10, R9, PT ;  /* 0x000000090a00720c */ /* 0x000fe40003f66070 */
[----:B----4-:R-:W-:Y:S02]  /*04c0*/  @!P0 SEL R3, R3, RZ, P1 ;  /* 0x000000ff03038207 */ /* 0x010fe40000800000 */
[----:B------:R-:W-:Y:S02]  /*04d0*/  ISETP.GE.AND P1, PT, R11, RZ, PT ;  /* 0x000000ff0b00720c */ /* 0x000fe40003f26270 */
[----:B------:R-:W-:Y:S02]  /*04e0*/  @!P0 IADD3 R120, PT, PT, R3, R2, -R19 ;  /* 0x0000000203788210 */ /* 0x000fe40007ffe813 */
[----:B------:R-:W-:-:S03]  /*04f0*/  ISETP.NE.AND P0, PT, R6, RZ, PT ;  /* 0x000000ff0600720c */ /* 0x000fc60003f05270 */
[----:B------:R-:W-:Y:S02]  /*0500*/  VIADD R2, R120, 0x7f ;  /* 0x0000007f78027836 */ /* 0x000fe40000000000 */
[----:B------:R-:W-:-:S03]  /*0510*/  @P3 VIADD R8, R8, 0x1 ;  /* 0x0000000108083836 */ /* 0x000fc60000000000 */
[----:B------:R-:W-:Y:S01]  /*0520*/  IADD3 R4, PT, PT, R2, -UR22, R121 ;  /* 0x8000001602047c10 */ /* 0x000fe2000fffe079 */
[----:B------:R-:W-:Y:S01]  /*0530*/  @!P1 IMAD.MOV R8, RZ, RZ, -R8 ;  /* 0x000000ffff089224 */ /* 0x000fe200078e0a08 */
[----:B------:R-:W-:Y:S02]  /*0540*/  SHF.R.S32.HI R5, RZ, 0x1f, R2 ;  /* 0x0000001fff057819 */ /* 0x000fe40000011402 */
[----:B---3--:R-:W-:Y:S02]  /*0550*/  IADD3 R3, PT, PT, R4, 0x40, R119 ;  /* 0x0000004004037810 */ /* 0x008fe40007ffe077 */
[----:B------:R-:W-:Y:S02]  /*0560*/  @!P0 LOP3.LUT R8, RZ, R6, RZ, 0x33, !PT ;  /* 0x00000006ff088212 */ /* 0x000fe400078e33ff */
[----:B------:R-:W-:Y:S02]  /*0570*/  SHF.R.S32.HI R4, RZ, 0x1f, R3 ;  /* 0x0000001fff047819 */ /* 0x000fe40000011403 */
[----:B------:R-:W-:Y:S01]  /*0580*/  LEA.HI R5, R5, R2, RZ, 0x7 ;  /* 0x0000000205057211 */ /* 0x000fe200078f38ff */
[----:B-1----:R-:W-:Y:S01]  /*0590*/  IMAD R204, R8, R0, RZ ;  /* 0x0000000008cc7224 */ /* 0x002fe200078e02ff */
[----:B------:R-:W-:-:S02]  /*05a0*/  LEA.HI R4, R4, R3, RZ, 0x7 ;  /* 0x0000000304047211 */ /* 0x000fc400078f38ff */
[----:B------:R-:W-:Y:S02]  /*05b0*/  SHF.R.S32.HI R5, RZ, 0x7, R5 ;  /* 0x00000007ff057819 */ /* 0x000fe40000011405 */
[----:B------:R-:W-:Y:S02]  /*05c0*/  SHF.R.S32.HI R4, RZ, 0x7, R4 ;  /* 0x00000007ff047819 */ /* 0x000fe40000011404 */
[----:B------:R-:W-:-:S04]  /*05d0*/  VIADDMNMX R5, R204, R8, R5, PT ;  /* 0x00000008cc057246 */ /* 0x000fc80003800105 */
[----:B------:R-:W-:-:S04]  /*05e0*/  VIMNMX R41, PT, PT, R5, R4, PT ;  /* 0x0000000405297248 */ /* 0x000fc80003fe0100 */
[----:B------:R-:W-:-:S13]  /*05f0*/  ISETP.GE.AND P0, PT, R204, R41, PT ;  /* 0x00000029cc00720c */ /* 0x000fda0003f06270 */
[----:B------:R-:W-:Y:S05]  /*0600*/  @!P0 BRA `(.L_x_1914) ;  /* 0x00000004003c8947 */ /* 0x000fea0003800000 */
[----:B------:R-:W1:Y:S01]  /*0610*/  LDC R2, c[0x0][0x430] ;  /* 0x00010c00ff027b82 */ /* 0x000e620000000800 */
[----:B------:R-:W2:Y:S01]  /*0620*/  LDCU UR6, c[0x0][0x44c] ;  /* 0x00008980ff0677ac */ /* 0x000ea20008000800 */
[----:B------:R-:W3:Y:S01]  /*0630*/  LDCU.64 UR4, c[0x0][0x3f8] ;  /* 0x00007f00ff0477ac */ /* 0x000ee20008000a00 */
[----:B-1----:R-:W-:Y:S01]  /*0640*/  IMAD R2, R0, R2, R213 ;  /* 0x0000000200027224 */ /* 0x002fe200078e02d5 */
[----:B------:R-:W-:-:S03]  /*0650*/  SHF.R.U32.HI R0, RZ, 0x4, R199 ;  /* 0x00000004ff007819 */ /* 0x000fc600000116c7 */
[----:B------:R-:W-:Y:S02]  /*0660*/  IMAD R16, R2, R7, R16 ;  /* 0x0000000702107224 */ /* 0x000fe400078e0210 */
[C---:B------:R-:W-:Y:S02]  /*0670*/  IMAD.SHL.U32 R2, R199.reuse, 0x8, RZ ;  /* 0x00000008c7027824 */ /* 0x040fe400078e00ff */
[C---:B------:R-:W-:Y:S01]  /*0680*/  IMAD.SHL.U32 R7, R199.reuse, 0x4, RZ ;  /* 0x00000004c7077824 */ /* 0x040fe200078e00ff */
[----:B------:R-:W-:Y:S01]  /*0690*/  LOP3.LUT P6, R199, R199, 0xf, RZ, 0xc0, !PT ;  /* 0x0000000fc7c77812 */ /* 0x000fe200078cc0ff */
[----:B------:R-:W-:Y:S01]  /*06a0*/  IMAD R3, R16, UR22, R121 ;  /* 0x0000001610037c24 */ /* 0x000fe2000f8e0279 */
[----:B------:R-:W-:Y:S01]  /*06b0*/  LOP3.LUT R2, R2, 0x1f80, RZ, 0xc0, !PT ;  /* 0x00001f8002027812 */ /* 0x000fe200078ec0ff */
[----:B------:R-:W-:Y:S01]  /*06c0*/  VIADD R8, R0, 0x30 ;  /* 0x0000003000087836 */ /* 0x000fe20000000000 */
[----:B------:R-:W-:Y:S01]  /*06d0*/  IADD3 R121, PT, PT, -R121, UR22, RZ ;  /* 0x0000001679797c10 */ /* 0x000fe2000fffe1ff */
[----:B--2---:R-:W-:Y:S01]  /*06e0*/  IMAD R5, R3, UR6, RZ ;  /* 0x0000000603057c24 */ /* 0x004fe2000f8e02ff */
[----:B------:R-:W-:Y:S01]  /*06f0*/  LOP3.LUT R2, R2, 0x3c, R7, 0xf8, !PT ;  /* 0x0000003c02027812 */ /* 0x000fe200078ef807 */
[----:B------:R-:W1:Y:S01]  /*0700*/  LDCU.64 UR6, c[0x0][0x428] ;  /* 0x00008500ff0677ac */ /* 0x000e620008000a00 */
[C---:B------:R-:W-:Y:S01]  /*0710*/  VIADD R4, R0.reuse, 0x8 ;  /* 0x0000000800047836 */ /* 0x040fe20000000000 */
[C---:B------:R-:W-:Y:S01]  /*0720*/  ISETP.GE.OR P6, PT, R0.reuse, R121, P6 ;  /* 0x000000790000720c */ /* 0x040fe200037c6670 */
[----:B------:R-:W-:Y:S01]  /*0730*/  VIADD R6, R0, 0x10 ;  /* 0x0000001000067836 */ /* 0x000fe20000000000 */
[----:B------:R-:W-:-:S02]  /*0740*/  IADD3 R2, P0, PT, R5, R2, RZ ;  /* 0x0000000205027210 */ /* 0x000fc40007f1e0ff */
[-C--:B------:R-:W-:Y:S01]  /*0750*/  ISETP.GE.AND P5, PT, R4, R121.reuse, PT ;  /* 0x000000790400720c */ /* 0x080fe20003fa6270 */
[----:B------:R-:W-:Y:S01]  /*0760*/  VIADD R4, R0, 0x18 ;  /* 0x0000001800047836 */ /* 0x000fe20000000000 */
[----:B------:R-:W-:Y:S02]  /*0770*/  LEA.HI.X.SX32 R5, R5, RZ, 0x1, P0 ;  /* 0x000000ff05057211 */ /* 0x000fe400000f0eff */
[----:B---3--:R-:W-:Y:S02]  /*0780*/  LEA R10, P0, R2, UR4, 0x2 ;  /* 0x00000004020a7c11 */ /* 0x008fe4000f8010ff */
[----:B------:R-:W-:Y:S01]  /*0790*/  ISETP.GE.AND P4, PT, R6, R121, PT ;  /* 0x000000790600720c */ /* 0x000fe20003f86270 */
[----:B------:R-:W-:Y:S01]  /*07a0*/  VIADD R6, R0, 0x20 ;  /* 0x0000002000067836 */ /* 0x000fe20000000000 */
[----:B------:R-:W-:Y:S01]  /*07b0*/  LEA.HI.X R11, R2, UR5, R5, 0x2, P0 ;  /* 0x00000005020b7c11 */ /* 0x000fe200080f1405 */
[----:B------:R-:W-:Y:S01]  /*07c0*/  @!P6 IMAD.MOV.U32 R19, RZ, RZ, -0x800000 ;  /* 0xff800000ff13e424 */ /* 0x000fe200078e00ff */
[----:B------:R-:W-:-:S02]  /*07d0*/  IADD3 R2, P0, PT, R3, R0, RZ ;  /* 0x0000000003027210 */ /* 0x000fc40007f1e0ff */
[-C--:B------:R-:W-:Y:S01]  /*07e0*/  ISETP.GE.AND P3, PT, R4, R121.reuse, PT ;  /* 0x000000790400720c */ /* 0x080fe20003f66270 */
[C---:B------:R-:W-:Y:S01]  /*07f0*/  VIADD R4, R0.reuse, 0x28 ;  /* 0x0000002800047836 */ /* 0x040fe20000000000 */
[----:B------:R-:W-:Y:S01]  /*0800*/  LEA.HI.X.SX32 R3, R3, RZ, 0x1, P0 ;  /* 0x000000ff03037211 */ /* 0x000fe200000f0eff */
[----:B------:R-:W-:Y:S01]  /*0810*/  VIADD R0, R0, 0x38 ;  /* 0x0000003800007836 */ /* 0x000fe20000000000 */
[----:B-1----:R-:W-:Y:S01]  /*0820*/  LEA R12, P0, R2, UR6, 0x2 ;  /* 0x00000006020c7c11 */ /* 0x002fe2000f8010ff */
[----:B------:R1:W-:Y:S01]  /*0830*/  STG.E.128 desc[UR24][R10.64], RZ ;  /* 0x000000ff0a007986 */ /* 0x0003e2000c101d18 */
[-C--:B------:R-:W-:Y:S02]  /*0840*/  ISETP.GE.AND P2, PT, R6, R121.reuse, PT ;  /* 0x000000790600720c */ /* 0x080fe40003f46270 */
[----:B------:R-:W-:Y:S01]  /*0850*/  LEA.HI.X R13, R2, UR7, R3, 0x2, P0 ;  /* 0x00000007020d7c11 */ /* 0x000fe200080f1403 */
[----:B------:R1:W-:Y:S01]  /*0860*/  STG.E.128 desc[UR24][R10.64+0x100], RZ ;  /* 0x000100ff0a007986 */ /* 0x0003e2000c101d18 */
[----:B------:R-:W-:-:S02]  /*0870*/  ISETP.GE.AND P0, PT, R8, R121, PT ;  /* 0x000000790800720c */ /* 0x000fc40003f06270 */
[----:B------:R-:W-:Y:S01]  /*0880*/  ISETP.GE.AND P1, PT, R4, R121, PT ;  /* 0x000000790400720c */ /* 0x000fe20003f26270 */
[----:B------:R1:W-:Y:S01]  /*0890*/  STG.E.128 desc[UR24][R10.64+0x1000], RZ ;  /* 0x001000ff0a007986 */ /* 0x0003e2000c101d18 */
[C---:B------:R-:W-:Y:S02]  /*08a0*/  ISETP.NE.OR P0, PT, R199.reuse, RZ, P0 ;  /* 0x000000ffc700720c */ /* 0x040fe40000705670 */
[C---:B------:R-:W-:Y:S01]  /*08b0*/  ISETP.NE.OR P5, PT, R199.reuse, RZ, P5 ;  /* 0x000000ffc700720c */ /* 0x040fe20002fa5670 */
[----:B------:R1:W-:Y:S01]  /*08c0*/  STG.E.128 desc[UR24][R10.64+0x1100], RZ ;  /* 0x001100ff0a007986 */ /* 0x0003e2000c101d18 */
[C---:B------:R-:W-:Y:S02]  /*08d0*/  ISETP.NE.OR P4, PT, R199.reuse, RZ, P4 ;  /* 0x000000ffc700720c */ /* 0x040fe40002785670 */
[C---:B------:R-:W-:Y:S01]  /*08e0*/  ISETP.NE.OR P3, PT, R199.reuse, RZ, P3 ;  /* 0x000000ffc700720c */ /* 0x040fe20001f65670 */
[----:B------:R1:W-:Y:S01]  /*08f0*/  STG.E.128 desc[UR24][R10.64+0x2000], RZ ;  /* 0x002000ff0a007986 */ /* 0x0003e2000c101d18 */
[----:B------:R-:W-:-:S02]  /*0900*/  ISETP.NE.OR P2, PT, R199, RZ, P2 ;  /* 0x000000ffc700720c */ /* 0x000fc40001745670 */
[----:B------:R-:W-:Y:S01]  /*0910*/  ISETP.NE.OR P1, PT, R199, RZ, P1 ;  /* 0x000000ffc700720c */ /* 0x000fe20000f25670 */
[----:B------:R1:W-:Y:S02]  /*0920*/  STG.E.128 desc[UR24][R10.64+0x2100], RZ ;  /* 0x002100ff0a007986 */ /* 0x0003e4000c101d18 */
[----:B------:R-:W-:Y:S02]  /*0930*/  @!P0 IMAD.MOV.U32 R3, RZ, RZ, -0x800000 ;  /* 0xff800000ff038424 */ /* 0x000fe400078e00ff */
[----:B------:R1:W-:Y:S01]  /*0940*/  STG.E.128 desc[UR24][R10.64+0x3000], RZ ;  /* 0x003000ff0a007986 */ /* 0x0003e2000c101d18 */
[----:B------:R-:W-:Y:S02]  /*0950*/  @!P5 IMAD.MOV.U32 R17, RZ, RZ, -0x800000 ;  /* 0xff800000ff11d424 */ /* 0x000fe400078e00ff */
[----:B------:R-:W-:Y:S01]  /*0960*/  @!P4 IMAD.MOV.U32 R15, RZ, RZ, -0x800000 ;  /* 0xff800000ff0fc424 */ /* 0x000fe200078e00ff */
[----:B------:R1:W-:Y:S01]  /*0970*/  STG.E.128 desc[UR24][R10.64+0x3100], RZ ;  /* 0x003100ff0a007986 */ /* 0x0003e2000c101d18 */
[----:B------:R-:W-:-:S02]  /*0980*/  @!P3 IMAD.MOV.U32 R9, RZ, RZ, -0x800000 ;  /* 0xff800000ff09b424 */ /* 0x000fc400078e00ff */
[----:B------:R-:W-:Y:S01]  /*0990*/  @!P2 IMAD.MOV.U32 R7, RZ, RZ, -0x800000 ;  /* 0xff800000ff07a424 */ /* 0x000fe200078e00ff */
[----:B------:R1:W-:Y:S01]  /*09a0*/  STG.E.128 desc[UR24][R10.64+0x4000], RZ ;  /* 0x004000ff0a007986 */ /* 0x0003e2000c101d18 */
[----:B------:R-:W-:-:S03]  /*09b0*/  @!P1 IMAD.MOV.U32 R5, RZ, RZ, -0x800000 ;  /* 0xff800000ff059424 */ /* 0x000fc600078e00ff */
[----:B------:R1:W-:Y:S04]  /*09c0*/  STG.E.128 desc[UR24][R10.64+0x4100], RZ ;  /* 0x004100ff0a007986 */ /* 0x0003e8000c101d18 */
[----:B------:R1:W-:Y:S04]  /*09d0*/  STG.E.128 desc[UR24][R10.64+0x5000], RZ ;  /* 0x005000ff0a007986 */ /* 0x0003e8000c101d18 */
[----:B------:R1:W-:Y:S04]  /*09e0*/  STG.E.128 desc[UR24][R10.64+0x5100], RZ ;  /* 0x005100ff0a007986 */ /* 0x0003e8000c101d18 */
[----:B------:R1:W-:Y:S04]  /*09f0*/  STG.E.128 desc[UR24][R10.64+0x6000], RZ ;  /* 0x006000ff0a007986 */ /* 0x0003e8000c101d18 */
[----:B------:R1:W-:Y:S04]  /*0a00*/  STG.E.128 desc[UR24][R10.64+0x6100], RZ ;  /* 0x006100ff0a007986 */ /* 0x0003e8000c101d18 */
[----:B------:R1:W-:Y:S04]  /*0a10*/  STG.E.128 desc[UR24][R10.64+0x7000], RZ ;  /* 0x007000ff0a007986 */ /* 0x0003e8000c101d18 */
[----:B------:R1:W-:Y:S04]  /*0a20*/  STG.E.128 desc[UR24][R10.64+0x7100], RZ ;  /* 0x007100ff0a007986 */ /* 0x0003e8000c101d18 */
[----:B------:R1:W-:Y:S01]  /*0a30*/  @!P0 STG.E desc[UR24][R12.64+0xc0], R3 ;  /* 0x0000c0030c008986 */ /* 0x0003e2000c101918 */
[----:B------:R-:W-:-:S03]  /*0a40*/  ISETP.GE.AND P0, PT, R0, R121, PT ;  /* 0x000000790000720c */ /* 0x000fc60003f06270 */
[----:B------:R1:W-:Y:S01]  /*0a50*/  @!P6 STG.E desc[UR24][R12.64], R19 ;  /* 0x000000130c00e986 */ /* 0x0003e2000c101918 */
[----:B------:R-:W-:-:S03]  /*0a60*/  ISETP.NE.OR P0, PT, R199, RZ, P0 ;  /* 0x000000ffc700720c */ /* 0x000fc60000705670 */
[----:B------:R1:W-:Y:S04]  /*0a70*/  @!P5 STG.E desc[UR24][R12.64+0x20], R17 ;  /* 0x000020110c00d986 */ /* 0x0003e8000c101918 */
[----:B------:R1:W-:Y:S04]  /*0a80*/  @!P4 STG.E desc[UR24][R12.64+0x40], R15 ;  /* 0x0000400f0c00c986 */ /* 0x0003e8000c101918 */
[----:B------:R1:W-:Y:S04]  /*0a90*/  @!P3 STG.E desc[UR24][R12.64+0x60], R9 ;  /* 0x000060090c00b986 */ /* 0x0003e8000c101918 */
[----:B------:R1:W-:Y:S04]  /*0aa0*/  @!P2 STG.E desc[UR24][R12.64+0x80], R7 ;  /* 0x000080070c00a986 */ /* 0x0003e8000c101918 */
[----:B------:R1:W-:Y:S01]  /*0ab0*/  @!P1 STG.E desc[UR24][R12.64+0xa0], R5 ;  /* 0x0000a0050c009986 */ /* 0x0003e2000c101918 */
[----:B------:R-:W-:Y:S05]  /*0ac0*/  @P0 EXIT ;  /* 0x000000000000094d */ /* 0x000fea0003800000 */
[----:B-1----:R-:W-:-:S05]  /*0ad0*/  MOV R3, 0xff800000 ;  /* 0xff80000000037802 */ /* 0x002fca0000000f00 */
[----:B------:R-:W-:Y:S01]  /*0ae0*/  STG.E desc[UR24][R12.64+0xe0], R3 ;  /* 0x0000e0030c007986 */ /* 0x000fe2000c101918 */
[----:B------:R-:W-:Y:S05]  /*0af0*/  EXIT ;  /* 0x000000000000794d */ /* 0x000fea0003800000 */
.L_x_1914:
[----:B------:R-:W1:Y:S01]  /*0b00*/  LDCU.64 UR4, c[0x0][0x4d8] ;  /* 0x00009b00ff0477ac */ /* 0x000e620008000a00 */
[----:B------:R-:W-:Y:S01]  /*0b10*/  MOV R6, R213 ;  /* 0x000000d500067202 */ /* 0x000fe20000000f00 */
[----:B-1----:R-:W-:-:S04]  /*0b20*/  UISETP.NE.U32.AND UP0, UPT, UR4, URZ, UPT ;  /* 0x000000ff0400728c */ /* 0x002fc8000bf05070 */
[----:B------:R-:W-:-:S09]  /*0b30*/  UISETP.NE.AND.EX UP0, UPT, UR5, URZ, UPT, UP0 ;  /* 0x000000ff0500728c */ /* 0x000fd2000bf05300 */
[----:B------:R-:W-:Y:S05]  /*0b40*/  BRA.U !UP0, `(.L_x_1915) ;  /* 0x00000001080c7547 */ /* 0x000fea000b800000 */
[----:B------:R-:W1:Y:S02]  /*0b50*/  LDC.64 R2, c[0x0][0x4d8] ;  /* 0x00013600ff027b82 */ /* 0x000e640000000a00 */
[----:B-1----:R-:W-:-:S05]  /*0b60*/  IMAD.WIDE.U32 R2, R213, 0x4, R2 ;  /* 0x00000004d5027825 */ /* 0x002fca00078e0002 */
[----:B------:R1:W5:Y:S02]  /*0b70*/  LDG.E R6, desc[UR24][R2.64] ;  /* 0x0000001802067981 */ /* 0x000364000c1e1900 */
.L_x_1915:
[----:B------:R-:W2:Y:S02]  /*0b80*/  LDCU.64 UR6, c[0x0][0x4e0] ;  /* 0x00009c00ff0677ac */ /* 0x000ea40008000a00 */
[----:B--2---:R-:W-:-:S04]  /*0b90*/  UISETP.NE.U32.AND UP0, UPT, UR6, URZ, UPT ;  /* 0x000000ff0600728c */ /* 0x004fc8000bf05070 */
[----:B------:R-:W-:-:S09]  /*0ba0*/  UISETP.NE.AND.EX UP0, UPT, UR7, URZ, UPT, UP0 ;  /* 0x000000ff0700728c */ /* 0x000fd2000bf05300 */
[----:B------:R-:W-:Y:S05]  /*0bb0*/  BRA.U !UP0, `(.L_x_1916) ;  /* 0x00000005087c7547 */ /* 0x000fea000b800000 */
[----:B------:R-:W2:Y:S01]  /*0bc0*/  LDC R5, c[0x0][0x4f0] ;  /* 0x00013c00ff057b82 */ /* 0x000ea20000000800 */
[----:B-----5:R-:W-:Y:S01]  /*0bd0*/  IMAD.MOV.U32 R6, RZ, RZ, RZ ;  /* 0x000000ffff067224 */ /* 0x020fe200078e00ff */
[----:B------:R-:W-:Y:S01]  /*0be0*/  LEA R0, R41, 0xffffff80, 0x7 ;  /* 0xffffff8029007811 */ /* 0x000fe200078e38ff */
[----:B------:R-:W3:Y:S03]  /*0bf0*/  LDCU.64 UR4, c[0x0][0x4e8] ;  /* 0x00009d00ff0477ac */ /* 0x000ee60008000a00 */
[----:B-1----:R-:W-:Y:S01]  /*0c00*/  IABS R2, R0 ;  /* 0x0000000000027213 */ /* 0x002fe20000000000 */
[----:B------:R-:W1:Y:S01]  /*0c10*/  LDCU.64 UR8, c[0x0][0x3a8] ;  /* 0x00007500ff0877ac */ /* 0x000e620008000a00 */
[----:B------:R-:W4:Y:S01]  /*0c20*/  LDCU.64 UR18, c[0x0][0x3a0] ;  /* 0x00007400ff1277ac */ /* 0x000f220008000a00 */
[----:B------:R-:W4:Y:S01]  /*0c30*/  LDCU.64 UR16, c[0x0][0x3c0] ;  /* 0x00007800ff1077ac */ /* 0x000f220008000a00 */
[----:B--2---:R-:W-:-:S04]  /*0c40*/  IABS R4, R5 ;  /* 0x0000000500047213 */ /* 0x004fc80000000000 */
[----:B------:R-:W2:Y:S08]  /*0c50*/  I2F.RP R8, R4 ;  /* 0x0000000400087306 */ /* 0x000eb00000209400 */
[----:B--2---:R-:W2:Y:S02]  /*0c60*/  MUFU.RCP R7, R8 ;  /* 0x0000000800077308 */ /* 0x004ea40000001000 */
[----:B--2---:R-:W-:-:S06]  /*0c70*/  IADD3 R7, PT, PT, R7, 0xffffffe, RZ ;  /* 0x0ffffffe07077810 */ /* 0x004fcc0007ffe0ff */
[----:B------:R-:W2:Y:S02]  /*0c80*/  F2I.FTZ.U32.TRUNC.NTZ R7, R7 ;  /* 0x0000000700077305 */ /* 0x000ea4000021f000 */
[----:B--2---:R-:W-:-:S05]  /*0c90*/  IADD3 R3, PT, PT, RZ, -R7, RZ ;  /* 0x80000007ff037210 */ /* 0x004fca0007ffe0ff */
[----:B------:R-:W-:-:S04]  /*0ca0*/  IMAD R3, R3, R4, RZ ;  /* 0x0000000403037224 */ /* 0x000fc800078e02ff */
[----:B------:R-:W-:-:S06]  /*0cb0*/  IMAD.HI.U32 R3, R7, R3, R6 ;  /* 0x0000000307037227 */ /* 0x000fcc00078e0006 */
[----:B------:R-:W-:-:S05]  /*0cc0*/  IMAD.HI.U32 R6, R3, R2, RZ ;  /* 0x0000000203067227 */ /* 0x000fca00078e00ff */
[----:B------:R-:W-:-:S05]  /*0cd0*/  IADD3 R3, PT, PT, -R6, RZ, RZ ;  /* 0x000000ff06037210 */ /* 0x000fca0007ffe1ff */
[----:B------:R-:W-:Y:S01]  /*0ce0*/  IMAD R3, R4, R3, R2 ;  /* 0x0000000304037224 */ /* 0x000fe200078e0202 */
[----:B------:R-:W-:-:S04]  /*0cf0*/  LOP3.LUT R2, R0, R5, RZ, 0x3c, !PT ;  /* 0x0000000500027212 */ /* 0x000fc800078e3cff */
[----:B------:R-:W-:Y:S02]  /*0d00*/  ISETP.GT.U32.AND P2, PT, R4, R3, PT ;  /* 0x000000030400720c */ /* 0x000fe40003f44070 */
[----:B------:R-:W-:-:S11]  /*0d10*/  ISETP.GE.AND P1, PT, R2, RZ, PT ;  /* 0x000000ff0200720c */ /* 0x000fd60003f26270 */
[----:B------:R-:W-:Y:S01]  /*0d20*/  @!P2 IMAD.IADD R3, R3, 0x1, -R4 ;  /* 0x000000010303a824 */ /* 0x000fe200078e0a04 */
[----:B------:R-:W-:Y:S02]  /*0d30*/  @!P2 IADD3 R6, PT, PT, R6, 0x1, RZ ;  /* 0x000000010606a810 */ /* 0x000fe40007ffe0ff */
[----:B------:R-:W-:Y:S02]  /*0d40*/  ISETP.NE.AND P2, PT, R5, RZ, PT ;  /* 0x000000ff0500720c */ /* 0x000fe40003f45270 */
[----:B------:R-:W-:Y:S01]  /*0d50*/  ISETP.GE.U32.AND P0, PT, R3, R4, PT ;  /* 0x000000040300720c */ /* 0x000fe20003f06070 */
[----:B---3--:R-:W-:-:S04]  /*0d60*/  IMAD.WIDE.U32 R2, R213, UR4, RZ ;  /* 0x00000004d5027c25 */ /* 0x008fc8000f8e00ff */
[----:B------:R-:W-:Y:S01]  /*0d70*/  IMAD R215, R213, UR5, R3 ;  /* 0x00000005d5d77c24 */ /* 0x000fe2000f8e0203 */
[----:B------:R-:W-:Y:S01]  /*0d80*/  MOV R8, RZ ;  /* 0x000000ff00087202 */ /* 0x000fe20000000f00 */
[----:B------:R-:W2:Y:S01]  /*0d90*/  LDC R3, c[0x0][0x3e8] ;  /* 0x0000fa00ff037b82 */ /* 0x000ea20000000800 */
[----:B------:R-:W3:Y:S05]  /*0da0*/  LDCU.64 UR4, c[0x0][0x3b8] ;  /* 0x00007700ff0477ac */ /* 0x000eea0008000a00 */
[----:B------:R-:W-:Y:S01]  /*0db0*/  @P0 VIADD R6, R6, 0x1 ;  /* 0x0000000106060836 */ /* 0x000fe20000000000 */
[----:B------:R-:W-:-:S04]  /*0dc0*/  LEA R214, P0, R2, UR6, 0x2 ;  /* 0x0000000602d67c11 */ /* 0x000fc8000f8010ff */
[----:B------:R-:W-:Y:S02]  /*0dd0*/  @!P1 IADD3 R6, PT, PT, -R6, RZ, RZ ;  /* 0x000000ff06069210 */ /* 0x000fe40007ffe1ff */
[----:B------:R-:W-:Y:S02]  /*0de0*/  LEA.HI.X R215, R2, UR7, R215, 0x2, P0 ;  /* 0x0000000702d77c11 */ /* 0x000fe400080f14d7 */
[----:B------:R-:W-:-:S05]  /*0df0*/  @!P2 LOP3.LUT R6, RZ, R5, RZ, 0x33, !PT ;  /* 0x00000005ff06a212 */ /* 0x000fca00078e33ff */
[----:B------:R-:W-:-:S05]  /*0e00*/  IMAD.WIDE R12, R6, 0x4, R214 ;  /* 0x00000004060c7825 */ /* 0x000fca00078e02d6 */
[----:B------:R-:W4:Y:S01]  /*0e10*/  LDG.E R10, desc[UR24][R12.64] ;  /* 0x000000180c0a7981 */ /* 0x000f22000c1e1900 */
[----:B--2---:R-:W-:Y:S02]  /*0e20*/  IABS R2, R3 ;  /* 0x0000000300027213 */ /* 0x004fe40000000000 */
[----:B------:R-:W-:Y:S02]  /*0e30*/  IADD3 R6, PT, PT, -R6, RZ, RZ ;  /* 0x000000ff06067210 */ /* 0x000fe40007ffe1ff */
[----:B------:R-:W2:Y:S03]  /*0e40*/  I2F.RP R11, R2 ;  /* 0x00000002000b7306 */ /* 0x000ea60000209400 */
[----:B------:R-:W-:-:S05]  /*0e50*/  IMAD R0, R5, R6, R0 ;  /* 0x0000000605007224 */ /* 0x000fca00078e0200 */
[----:B--2---:R-:W2:Y:S02]  /*0e60*/  MUFU.RCP R9, R11 ;  /* 0x0000000b00097308 */ /* 0x004ea40000001000 */
[----:B--2---:R-:W-:-:S06]  /*0e70*/  IADD3 R9, PT, PT, R9, 0xffffffe, RZ ;  /* 0x0ffffffe09097810 */ /* 0x004fcc0007ffe0ff */
[----:B------:R-:W2:Y:S02]  /*0e80*/  F2I.FTZ.U32.TRUNC.NTZ R9, R9 ;  /* 0x0000000900097305 */ /* 0x000ea4000021f000 */
[----:B--2---:R-:W-:-:S04]  /*0e90*/  IMAD.MOV R4, RZ, RZ, -R9 ;  /* 0x000000ffff047224 */ /* 0x004fc800078e0a09 */
        /* <DEDUP_REMOVED lines=8> */
[-C--:B------:R-:W-:Y:S01]  /*0f20*/  @!P1 IADD3 R7, PT, PT, R7, -R2.reuse, RZ ;  /* 0x8000000207079210 */ /* 0x080fe20007ffe0ff */
[----:B------:R-:W-:Y:S01]  /*0f30*/  @!P1 VIADD R4, R4, 0x1 ;  /* 0x0000000104049836 */ /* 0x000fe20000000000 */
[----:B------:R-:W-:Y:S02]  /*0f40*/  ISETP.NE.AND P1, PT, R3, RZ, PT ;  /* 0x000000ff0300720c */ /* 0x000fe40003f25270 */
[----:B------:R-:W-:Y:S02]  /*0f50*/  ISETP.GE.U32.AND P2, PT, R7, R2, PT ;  /* 0x000000020700720c */ /* 0x000fe40003f46070 */
[----:B------:R-:W-:-:S04]  /*0f60*/  LOP3.LUT R2, R16, R3, RZ, 0x3c, !PT ;  /* 0x0000000310027212 */ /* 0x000fc800078e3cff */
[----:B------:R-:W-:Y:S01]  /*0f70*/  ISETP.GE.AND P0, PT, R2, RZ, PT ;  /* 0x000000ff0200720c */ /* 0x000fe20003f06270 */
[----:B---3--:R-:W-:-:S06]  /*0f80*/  IMAD.U32 R2, RZ, RZ, UR4 ;  /* 0x00000004ff027e24 */ /* 0x008fcc000f8e00ff */
[----:B------:R-:W-:-:S06]  /*0f90*/  @P2 IADD3 R4, PT, PT, R4, 0x1, RZ ;  /* 0x0000000104042810 */ /* 0x000fcc0007ffe0ff */
[----:B------:R-:W-:Y:S02]  /*0fa0*/  @!P0 IADD3 R4, PT, PT, -R4, RZ, RZ ;  /* 0x000000ff04048210 */ /* 0x000fe40007ffe1ff */
[----:B------:R-:W-:Y:S01]  /*0fb0*/  @!P1 LOP3.LUT R4, RZ, R3, RZ, 0x33, !PT ;  /* 0x00000003ff049212 */ /* 0x000fe200078e33ff */
[----:B------:R-:W-:Y:S01]  /*0fc0*/  IMAD.U32 R3, RZ, RZ, UR5 ;  /* 0x00000005ff037e24 */ /* 0x000fe2000f8e00ff */
[----:B----4-:R-:W-:Y:S01]  /*0fd0*/  SHF.R.S32.HI R7, RZ, 0x1f, R10 ;  /* 0x0000001fff077819 */ /* 0x010fe2000001140a */
[----:B-1----:R-:W-:-:S04]  /*0fe0*/  IMAD.WIDE.U32 R8, R10, UR8, RZ ;  /* 0x000000080a087c25 */ /* 0x002fc8000f8e00ff */
[C---:B------:R-:W-:Y:S02]  /*0ff0*/  IMAD R5, R7.reuse, UR8, RZ ;  /* 0x0000000807057c24 */ /* 0x040fe4000f8e02ff */
[----:B------:R-:W-:Y:S02]  /*1000*/  IMAD R7, R7, UR18, RZ ;  /* 0x0000001207077c24 */ /* 0x000fe4000f8e02ff */
[C---:B------:R-:W-:Y:S01]  /*1010*/  IMAD R6, R10.reuse, UR9, R5 ;  /* 0x000000090a067c24 */ /* 0x040fe2000f8e0205 */
[----:B------:R-:W1:Y:S01]  /*1020*/  LDCU.128 UR8, c[0x0][0x3d0] ;  /* 0x00007a00ff0877ac */ /* 0x000e620008000c00 */
[C---:B------:R-:W-:Y:S01]  /*1030*/  IMAD R7, R10.reuse, UR19, R7 ;  /* 0x000000130a077c24 */ /* 0x040fe2000f8e0207 */
[----:B------:R-:W-:Y:S01]  /*1040*/  SHF.R.S32.HI R5, RZ, 0x1f, R0 ;  /* 0x0000001fff057819 */ /* 0x000fe20000011400 */
[----:B------:R-:W-:Y:S01]  /*1050*/  IMAD.WIDE.U32 R10, R10, UR18, RZ ;  /* 0x000000120a0a7c25 */ /* 0x000fe2000f8e00ff */
[----:B------:R-:W-:-:S03]  /*1060*/  IADD3 R9, PT, PT, R9, R6, RZ ;  /* 0x0000000609097210 */ /* 0x000fc60007ffe0ff */
[-C--:B------:R-:W-:Y:S01]  /*1070*/  IMAD R6, R5, R2.reuse, RZ ;  /* 0x0000000205067224 */ /* 0x080fe200078e02ff */
[----:B------:R-:W-:Y:S01]  /*1080*/  IADD3 R11, PT, PT, R11, R7, RZ ;  /* 0x000000070b0b7210 */ /* 0x000fe20007ffe0ff */
[----:B------:R-:W-:Y:S02]  /*1090*/  IMAD R5, R5, UR16, RZ ;  /* 0x0000001005057c24 */ /* 0x000fe4000f8e02ff */
[C---:B------:R-:W-:Y:S02]  /*10a0*/  IMAD R6, R0.reuse, R3, R6 ;  /* 0x0000000300067224 */ /* 0x040fe400078e0206 */
[----:B------:R-:W-:-:S04]  /*10b0*/  IMAD.WIDE.U32 R10, R0, R2, R10 ;  /* 0x00000002000a7225 */ /* 0x000fc800078e000a */
[C---:B------:R-:W-:Y:S01]  /*10c0*/  IMAD R5, R0.reuse, UR17, R5 ;  /* 0x0000001100057c24 */ /* 0x040fe2000f8e0205 */
[----:B------:R-:W-:Y:S01]  /*10d0*/  IADD3 R11, PT, PT, R11, R6, RZ ;  /* 0x000000060b0b7210 */ /* 0x000fe20007ffe0ff */
[----:B------:R-:W-:Y:S01]  /*10e0*/  IMAD.WIDE.U32 R8, R0, UR16, R8 ;  /* 0x0000001000087c25 */ /* 0x000fe2000f8e0008 */
[----:B------:R-:W-:-:S03]  /*10f0*/  SHF.R.S32.HI R0, RZ, 0x1f, R4 ;  /* 0x0000001fff007819 */ /* 0x000fc60000011404 */
[----:B-1----:R-:W-:Y:S01]  /*1100*/  IMAD.WIDE.U32 R12, R4, UR8, R10 ;  /* 0x00000008040c7c25 */ /* 0x002fe2000f8e000a */
[----:B------:R-:W-:-:S03]  /*1110*/  IADD3 R9, PT, PT, R9, R5, RZ ;  /* 0x0000000509097210 */ /* 0x000fc60007ffe0ff */
[C---:B------:R-:W-:Y:S02]  /*1120*/  IMAD R7, R0.reuse, UR10, RZ ;  /* 0x0000000a00077c24 */ /* 0x040fe4000f8e02ff */
[----:B------:R-:W-:Y:S02]  /*1130*/  IMAD R5, R0, UR8, RZ ;  /* 0x0000000800057c24 */ /* 0x000fe4000f8e02ff */
[C---:B------:R-:W-:Y:S02]  /*1140*/  IMAD R0, R4.reuse, UR11, R7 ;  /* 0x0000000b04007c24 */ /* 0x040fe4000f8e0207 */
[----:B------:R-:W-:-:S04]  /*1150*/  IMAD.WIDE.U32 R8, R4, UR10, R8 ;  /* 0x0000000a04087c25 */ /* 0x000fc8000f8e0008 */
[----:B------:R-:W-:Y:S01]  /*1160*/  IMAD R5, R4, UR9, R5 ;  /* 0x0000000904057c24 */ /* 0x000fe2000f8e0205 */
[----:B------:R-:W-:Y:S02]  /*1170*/  IADD3 R0, PT, PT, R9, R0, RZ ;  /* 0x0000000009007210 */ /* 0x000fe40007ffe0ff */
[----:B------:R-:W-:Y:S01]  /*1180*/  MOV R6, R8 ;  /* 0x0000000800067202 */ /* 0x000fe20000000f00 */
[----:B------:R-:W-:Y:S01]  /*1190*/  IMAD.IADD R7, R13, 0x1, R5 ;  /* 0x000000010d077824 */ /* 0x000fe200078e0205 */
[----:B------:R-:W-:Y:S06]  /*11a0*/  BRA `(.L_x_1917) ;  /* 0x00000004001c7947 */ /* 0x000fec0003800000 */
.L_x_1916:
[----:B------:R-:W2:Y:S01]  /*11b0*/  LDC R9, c[0x0][0x3e8] ;  /* 0x0000fa00ff097b82 */ /* 0x000ea20000000800 */
[----:B------:R-:W-:Y:S01]  /*11c0*/  IABS R8, R16 ;  /* 0x0000001000087213 */ /* 0x000fe20000000000 */
[----:B------:R-:W3:Y:S01]  /*11d0*/  LDCU.64 UR16, c[0x0][0x3c0] ;  /* 0x00007800ff1077ac */ /* 0x000ee20008000a00 */
[----:B------:R-:W-:Y:S02]  /*11e0*/  SHF.R.S32.HI R11, RZ, 0x1f, R19 ;  /* 0x0000001fff0b7819 */ /* 0x000fe40000011413 */
[----:B------:R-:W-:Y:S01]  /*11f0*/  CS2R R214, SRZ ;  /* 0x0000000000d67805 */ /* 0x000fe2000001ff00 */
[----:B------:R-:W4:Y:S02]  /*1200*/  LDCU.64 UR18, c[0x0][0x3a0] ;  /* 0x00007400ff1277ac */ /* 0x000f240008000a00 */
[----:B-1----:R-:W1:Y:S01]  /*1210*/  LDC.64 R2, c[0x0][0x3b8] ;  /* 0x0000ee00ff027b82 */ /* 0x002e620000000a00 */
[----:B---3--:R-:W-:Y:S02]  /*1220*/  IMAD R12, R11, UR16, RZ ;  /* 0x000000100b0c7c24 */ /* 0x008fe4000f8e02ff */
[----:B------:R-:W-:Y:S01]  /*1230*/  IMAD.WIDE.U32 R20, R19, UR16, RZ ;  /* 0x0000001013147c25 */ /* 0x000fe2000f8e00ff */
[----:B--2---:R-:W-:-:S03]  /*1240*/  IABS R10, R9 ;  /* 0x00000009000a7213 */ /* 0x004fc60000000000 */
[----:B------:R-:W-:Y:S01]  /*1250*/  IMAD R12, R19, UR17, R12 ;  /* 0x00000011130c7c24 */ /* 0x000fe2000f8e020c */
[----:B------:R-:W2:Y:S04]  /*1260*/  I2F.RP R7, R10 ;  /* 0x0000000a00077306 */ /* 0x000ea80000209400 */
[----:B------:R-:W-:Y:S01]  /*1270*/  IADD3 R13, PT, PT, R21, R12, RZ ;  /* 0x0000000c150d7210 */ /* 0x000fe20007ffe0ff */
[----:B-1----:R-:W-:Y:S01]  /*1280*/  IMAD R14, R11, R2, RZ ;  /* 0x000000020b0e7224 */ /* 0x002fe200078e02ff */
[----:B-----5:R-:W-:Y:S02]  /*1290*/  SHF.R.S32.HI R11, RZ, 0x1f, R6 ;  /* 0x0000001fff0b7819 */ /* 0x020fe40000011406 */
[----:B------:R-:W-:Y:S01]  /*12a0*/  MOV R12, R20 ;  /* 0x00000014000c7202 */ /* 0x000fe20000000f00 */
[----:B------:R-:W-:-:S02]  /*12b0*/  IMAD R14, R19, R3, R14 ;  /* 0x00000003130e7224 */ /* 0x000fc400078e020e */
[----:B------:R-:W-:Y:S01]  /*12c0*/  IMAD.WIDE.U32 R18, R19, R2, RZ ;  /* 0x0000000213127225 */ /* 0x000fe200078e00ff */
[----:B--2---:R-:W1:Y:S04]  /*12d0*/  MUFU.RCP R4, R7 ;  /* 0x0000000700047308 */ /* 0x004e680000001000 */
[----:B------:R-:W-:Y:S01]  /*12e0*/  IADD3 R15, PT, PT, R19, R14, RZ ;  /* 0x0000000e130f7210 */ /* 0x000fe20007ffe0ff */
[----:B------:R-:W-:-:S04]  /*12f0*/  IMAD.MOV.U32 R14, RZ, RZ, R18 ;  /* 0x000000ffff0e7224 */ /* 0x000fc800078e0012 */
[----:B----4-:R-:W-:Y:S01]  /*1300*/  IMAD.WIDE.U32 R14, R6, UR18, R14 ;  /* 0x00000012060e7c25 */ /* 0x010fe2000f8e000e */
[----:B-1----:R-:W-:-:S04]  /*1310*/  IADD3 R4, PT, PT, R4, 0xffffffe, RZ ;  /* 0x0ffffffe04047810 */ /* 0x002fc80007ffe0ff */
[----:B------:R-:W1:Y:S02]  /*1320*/  F2I.FTZ.U32.TRUNC.NTZ R5, R4 ;  /* 0x0000000400057305 */ /* 0x000e64000021f000 */
[----:B-1----:R-:W-:Y:S02]  /*1330*/  IADD3 R0, PT, PT, RZ, -R5, RZ ;  /* 0x80000005ff007210 */ /* 0x002fe40007ffe0ff */
[----:B------:R-:W-:-:S03]  /*1340*/  MOV R4, RZ ;  /* 0x000000ff00047202 */ /* 0x000fc60000000f00 */
[----:B------:R-:W-:-:S04]  /*1350*/  IMAD R0, R0, R10, RZ ;  /* 0x0000000a00007224 */ /* 0x000fc800078e02ff */
[----:B------:R-:W-:-:S06]  /*1360*/  IMAD.HI.U32 R5, R5, R0, R4 ;  /* 0x0000000005057227 */ /* 0x000fcc00078e0004 */
[----:B------:R-:W-:Y:S02]  /*1370*/  IMAD.HI.U32 R0, R5, R8, RZ ;  /* 0x0000000805007227 */ /* 0x000fe400078e00ff */
[----:B------:R-:W1:Y:S03]  /*1380*/  LDC.64 R4, c[0x0][0x3a8] ;  /* 0x0000ea00ff047b82 */ /* 0x000e660000000a00 */
[----:B------:R-:W-:-:S05]  /*1390*/  IADD3 R7, PT, PT, -R0, RZ, RZ ;  /* 0x000000ff00077210 */ /* 0x000fca0007ffe1ff */
[----:B------:R-:W-:-:S05]  /*13a0*/  IMAD R7, R10, R7, R8 ;  /* 0x000000070a077224 */ /* 0x000fca00078e0208 */
[----:B------:R-:W-:Y:S01]  /*13b0*/  ISETP.GT.U32.AND P0, PT, R10, R7, PT ;  /* 0x000000070a00720c */ /* 0x000fe20003f04070 */
[----:B-1----:R-:W-:-:S12]  /*13c0*/  IMAD R8, R11, R4, RZ ;  /* 0x000000040b087224 */ /* 0x002fd800078e02ff */
[----:B------:R-:W-:Y:S01]  /*13d0*/  @!P0 IADD3 R7, PT, PT, R7, -R10, RZ ;  /* 0x8000000a07078210 */ /* 0x000fe20007ffe0ff */
[----:B------:R-:W-:Y:S01]  /*13e0*/  IMAD R11, R11, UR18, RZ ;  /* 0x000000120b0b7c24 */ /* 0x000fe2000f8e02ff */
[----:B------:R-:W-:Y:S01]  /*13f0*/  @!P0 IADD3 R0, PT, PT, R0, 0x1, RZ ;  /* 0x0000000100008810 */ /* 0x000fe20007ffe0ff */
[----:B------:R-:W-:Y:S01]  /*1400*/  IMAD R8, R6, R5, R8 ;  /* 0x0000000506087224 */ /* 0x000fe200078e0208 */
[----:B------:R-:W-:Y:S01]  /*1410*/  LOP3.LUT R5, R16, R9, RZ, 0x3c, !PT ;  /* 0x0000000910057212 */ /* 0x000fe200078e3cff */
[C---:B------:R-:W-:Y:S01]  /*1420*/  IMAD.WIDE.U32 R18, R6.reuse, R4, R12 ;  /* 0x0000000406127225 */ /* 0x040fe200078e000c */
[----:B------:R-:W-:Y:S02]  /*1430*/  ISETP.GE.U32.AND P2, PT, R7, R10, PT ;  /* 0x0000000a0700720c */ /* 0x000fe40003f46070 */
[----:B------:R-:W-:Y:S01]  /*1440*/  ISETP.GE.AND P1, PT, R5, RZ, PT ;  /* 0x000000ff0500720c */ /* 0x000fe20003f26270 */
[----:B------:R-:W-:Y:S01]  /*1450*/  IMAD R10, R6, UR19, R11 ;  /* 0x00000013060a7c24 */ /* 0x000fe2000f8e020b */
[----:B------:R-:W1:Y:S01]  /*1460*/  LDC.64 R4, c[0x0][0x3d8] ;  /* 0x0000f600ff047b82 */ /* 0x000e620000000a00 */
[----:B------:R-:W-:-:S02]  /*1470*/  ISETP.NE.AND P0, PT, R9, RZ, PT ;  /* 0x000000ff0900720c */ /* 0x000fc40003f05270 */
[----:B------:R-:W-:Y:S02]  /*1480*/  LEA R11, R41, 0xffffff80, 0x7 ;  /* 0xffffff80290b7811 */ /* 0x000fe400078e38ff */
[----:B------:R-:W-:Y:S02]  /*1490*/  IADD3 R19, PT, PT, R19, R8, RZ ;  /* 0x0000000813137210 */ /* 0x000fe40007ffe0ff */
[----:B------:R-:W-:Y:S01]  /*14a0*/  SHF.R.S32.HI R13, RZ, 0x1f, R11 ;  /* 0x0000001fff0d7819 */ /* 0x000fe2000001140b */
[----:B------:R-:W2:Y:S01]  /*14b0*/  LDC.64 R6, c[0x0][0x3d0] ;  /* 0x0000f400ff067b82 */ /* 0x000ea20000000a00 */
[----:B------:R-:W-:Y:S01]  /*14c0*/  @P2 IADD3 R0, PT, PT, R0, 0x1, RZ ;  /* 0x0000000100002810 */ /* 0x000fe20007ffe0ff */
[----:B------:R-:W-:Y:S01]  /*14d0*/  IMAD.WIDE.U32 R18, R11, UR16, R18 ;  /* 0x000000100b127c25 */ /* 0x000fe2000f8e0012 */
[----:B------:R-:W-:-:S03]  /*14e0*/  IADD3 R15, PT, PT, R15, R10, RZ ;  /* 0x0000000a0f0f7210 */ /* 0x000fc60007ffe0ff */
[C---:B------:R-:W-:Y:S02]  /*14f0*/  IMAD R8, R13.reuse, UR16, RZ ;  /* 0x000000100d087c24 */ /* 0x040fe4000f8e02ff */
[----:B------:R-:W-:Y:S01]  /*1500*/  @!P1 IMAD.MOV R0, RZ, RZ, -R0 ;  /* 0x000000ffff009224 */ /* 0x000fe200078e0a00 */
[----:B------:R-:W-:Y:S01]  /*1510*/  @!P0 LOP3.LUT R0, RZ, R9, RZ, 0x33, !PT ;  /* 0x00000009ff008212 */ /* 0x000fe200078e33ff */
[-C--:B------:R-:W-:Y:S02]  /*1520*/  IMAD R10, R13, R2.reuse, RZ ;  /* 0x000000020d0a7224 */ /* 0x080fe400078e02ff */
[C---:B------:R-:W-:Y:S01]  /*1530*/  IMAD R8, R11.reuse, UR17, R8 ;  /* 0x000000110b087c24 */ /* 0x040fe2000f8e0208 */
[----:B------:R-:W-:Y:S01]  /*1540*/  SHF.R.S32.HI R9, RZ, 0x1f, R0 ;  /* 0x0000001fff097819 */ /* 0x000fe20000011400 */
[C---:B------:R-:W-:Y:S02]  /*1550*/  IMAD R10, R11.reuse, R3, R10 ;  /* 0x000000030b0a7224 */ /* 0x040fe400078e020a */
[----:B------:R-:W-:Y:S01]  /*1560*/  IMAD.WIDE.U32 R14, R11, R2, R14 ;  /* 0x000000020b0e7225 */ /* 0x000fe200078e000e */
[----:B------:R-:W-:-:S04]  /*1570*/  IADD3 R19, PT, PT, R19, R8, RZ ;  /* 0x0000000813137210 */ /* 0x000fc80007ffe0ff */
[----:B------:R-:W-:Y:S01]  /*1580*/  IADD3 R15, PT, PT, R15, R10, RZ ;  /* 0x0000000a0f0f7210 */ /* 0x000fe20007ffe0ff */
[----:B-1----:R-:W-:-:S04]  /*1590*/  IMAD.WIDE.U32 R18, R0, R4, R18 ;  /* 0x0000000400127225 */ /* 0x002fc800078e0012 */
[C---:B--2---:R-:W-:Y:S02]  /*15a0*/  IMAD R8, R9.reuse, R6, RZ ;  /* 0x0000000609087224 */ /* 0x044fe400078e02ff */
[----:B------:R-:W-:Y:S02]  /*15b0*/  IMAD R9, R9, R4, RZ ;  /* 0x0000000409097224 */ /* 0x000fe400078e02ff */
[----:B------:R-:W-:Y:S01]  /*15c0*/  IMAD.WIDE.U32 R12, R0, R6, R14 ;  /* 0x00000006000c7225 */ /* 0x000fe200078e000e */
[----:B------:R-:W-:-:S03]  /*15d0*/  MOV R6, R18 ;  /* 0x0000001200067202 */ /* 0x000fc60000000f00 */
[C---:B------:R-:W-:Y:S02]  /*15e0*/  IMAD R7, R0.reuse, R7, R8 ;  /* 0x0000000700077224 */ /* 0x040fe400078e0208 */
[----:B------:R-:W-:-:S03]  /*15f0*/  IMAD R5, R0, R5, R9 ;  /* 0x0000000500057224 */ /* 0x000fc600078e0209 */
[----:B------:R-:W-:Y:S02]  /*1600*/  IADD3 R7, PT, PT, R13, R7, RZ ;  /* 0x000000070d077210 */ /* 0x000fe40007ffe0ff */
[----:B------:R-:W-:-:S07]  /*1610*/  IADD3 R0, PT, PT, R19, R5, RZ ;  /* 0x0000000513007210 */ /* 0x000fce0007ffe0ff */
.L_x_1917:
[----:B------:R-:W1:Y:S01]  /*1620*/  LDCU.128 UR12, c[0x0][0x390] ;  /* 0x00007200ff0c77ac */ /* 0x000e620008000c00 */
[----:B------:R-:W-:Y:S01]  /*1630*/  IMAD.SHL.U32 R196, R199, 0x8, RZ ;  /* 0x00000008c7c47824 */ /* 0x000fe200078e00ff */
[----:B------:R-:W-:Y:S01]  /*1640*/  SHF.R.U32.HI R10, RZ, 0x3, R199 ;  /* 0x00000003ff0a7819 */ /* 0x000fe200000116c7 */
[----:B------:R-:W-:Y:S01]  /*1650*/  IMAD.MOV.U32 R5, RZ, RZ, RZ ;  /* 0x000000ffff057224 */ /* 0x000fe200078e00ff */
[----:B------:R-:W2:Y:S01]  /*1660*/  LDCU.64 UR20, c[0x0][0x3c8] ;  /* 0x00007900ff1477ac */ /* 0x000ea20008000a00 */
[----:B------:R-:W-:Y:S01]  /*1670*/  IMAD.MOV.U32 R11, RZ, RZ, RZ ;  /* 0x000000ffff0b7224 */ /* 0x000fe200078e00ff */
[----:B------:R-:W-:Y:S01]  /*1680*/  LOP3.LUT R4, R196, 0x38, RZ, 0xc0, !PT ;  /* 0x00000038c4047812 */ /* 0x000fe200078ec0ff */
[----:B------:R-:W3:Y:S01]  /*1690*/  S2UR UR23, SR_CgaCtaId ;  /* 0x00000000001779c3 */ /* 0x000ee20000008800 */
[----:B------:R-:W4:Y:S01]  /*16a0*/  LDCU.64 UR4, c[0x0][0x3b0] ;  /* 0x00007600ff0477ac */ /* 0x000f220008000a00 */
[----:B------:R-:W-:Y:S01]  /*16b0*/  IMAD.WIDE.U32 R22, R23, 0x40, R10 ;  /* 0x0000004017167825 */ /* 0x000fe200078e000a */
[----:B------:R-:W-:Y:S01]  /*16c0*/  IADD3 R12, P0, PT, R4, R12, RZ ;  /* 0x0000000c040c7210 */ /* 0x000fe20007f1e0ff */
[----:B------:R-:W5:Y:S01]  /*16d0*/  LDCU.128 UR8, c[0x0][0x380] ;  /* 0x00007000ff0877ac */ /* 0x000f620008000c00 */
[----:B------:R-:W-:Y:S01]  /*16e0*/  LOP3.LUT R118, R196, 0x1f8, RZ, 0xc0, !PT ;  /* 0x000001f8c4767812 */ /* 0x000fe200078ec0ff */
[C---:B------:R-:W-:Y:S01]  /*16f0*/  IMAD.SHL.U32 R117, R2.reuse, 0x20, RZ ;  /* 0x0000002002757824 */ /* 0x040fe200078e00ff */
[----:B------:R-:W-:Y:S01]  /*1700*/  SHF.L.U64.HI R116, R2, 0x5, R3 ;  /* 0x0000000502747819 */ /* 0x000fe20000010203 */
[----:B------:R-:W-:Y:S01]  /*1710*/  IMAD.X R13, RZ, RZ, R7, P0 ;  /* 0x000000ffff0d7224 */ /* 0x000fe200000e0607 */
[----:B------:R-:W-:Y:S01]  /*1720*/  LOP3.LUT R118, R118, 0x38, R199, 0x78, !PT ;  /* 0x0000003876767812 */ /* 0x000fe200078e78c7 */
[----:B-1----:R-:W-:Y:S01]  /*1730*/  IMAD.WIDE.U32 R8, R213, UR14, R4 ;  /* 0x0000000ed5087c25 */ /* 0x002fe2000f8e0004 */
[----:B------:R-:W-:-:S02]  /*1740*/  SHF.R.S32.HI R5, RZ, 0x1f, R16 ;  /* 0x0000001fff057819 */ /* 0x000fc40000011410 */
[----:B------:R-:W-:Y:S01]  /*1750*/  SHF.R.U32.HI R202, RZ, 0x1, R199 ;  /* 0x00000001ffca7819 */ /* 0x000fe200000116c7 */
[----:B------:R-:W-:Y:S02]  /*1760*/  IMAD R9, R213, UR15, R9 ;  /* 0x0000000fd5097c24 */ /* 0x000fe4000f8e0209 */
[----:B--2---:R-:W-:Y:S01]  /*1770*/  IMAD R5, R5, UR20, RZ ;  /* 0x0000001405057c24 */ /* 0x004fe2000f8e02ff */
[----:B----4-:R-:W-:Y:S01]  /*1780*/  USHF.L.U64.HI UR14, UR4, 0x4, UR5 ;  /* 0x00000004040e7899 */ /* 0x010fe20008010205 */
[----:B------:R-:W-:Y:S01]  /*1790*/  IMAD.WIDE.U32 R12, R10, R2, R12 ;  /* 0x000000020a0c7225 */ /* 0x000fe200078e000c */
[----:B------:R-:W-:-:S03]  /*17a0*/  USHF.L.U32 UR15, UR4, 0x4, URZ ;  /* 0x00000004040f7899 */ /* 0x000fc600080006ff */
[C---:B------:R-:W-:Y:S01]  /*17b0*/  IMAD R20, R16.reuse, UR21, R5 ;  /* 0x0000001510147c24 */ /* 0x040fe2000f8e0205 */
[----:B------:R-:W-:Y:S01]  /*17c0*/  USHF.L.U32 UR21, UR4, 0x5, URZ ;  /* 0x0000000504157899 */ /* 0x000fe200080006ff */
[----:B------:R-:W-:Y:S01]  /*17d0*/  IMAD.WIDE.U32 R16, R16, UR20, R8 ;  /* 0x0000001410107c25 */ /* 0x000fe2000f8e0008 */
[----:B------:R-:W-:Y:S01]  /*17e0*/  USHF.L.U64.HI UR20, UR4, 0x5, UR5 ;  /* 0x0000000504147899 */ /* 0x000fe20008010205 */
[----:B-----5:R-:W-:Y:S02]  /*17f0*/  LEA R206, P0, R12, UR10, 0x1 ;  /* 0x0000000a0cce7c11 */ /* 0x020fe4000f8008ff */
[----:B------:R-:W-:Y:S01]  /*1800*/  IMAD.U32 R8, RZ, RZ, UR15 ;  /* 0x0000000fff087e24 */ /* 0x000fe2000f8e00ff */
[----:B------:R-:W-:Y:S01]  /*1810*/  LOP3.LUT R5, R196, 0x1e00, RZ, 0xc0, !PT ;  /* 0x00001e00c4057812 */ /* 0x000fe200078ec0ff */
[----:B------:R-:W-:Y:S02]  /*1820*/  IMAD.U32 R9, RZ, RZ, UR14 ;  /* 0x0000000eff097e24 */ /* 0x000fe4000f8e00ff */
[----:B------:R-:W-:Y:S01]  /*1830*/  IMAD.U32 R18, RZ, RZ, UR21 ;  /* 0x00000015ff127e24 */ /* 0x000fe2000f8e00ff */
[----:B------:R-:W-:Y:S01]  /*1840*/  LOP3.LUT R118, R118, R5, RZ, 0xfc, !PT ;  /* 0x0000000576767212 */ /* 0x000fe200078efcff */
[----:B------:R-:W-:-:S02]  /*1850*/  IMAD.U32 R19, RZ, RZ, UR20 ;  /* 0x00000014ff137e24 */ /* 0x000fc4000f8e00ff */
[----:B------:R-:W-:Y:S02]  /*1860*/  IMAD R7, R23, UR4, RZ ;  /* 0x0000000417077c24 */ /* 0x000fe4000f8e02ff */
[----:B------:R-:W-:Y:S02]  /*1870*/  IMAD R205, R10, R3, R13 ;  /* 0x000000030acd7224 */ /* 0x000fe400078e020d */
[----:B------:R-:W-:-:S03]  /*1880*/  IMAD.WIDE.U32 R8, R22, UR4, R8 ;  /* 0x0000000416087c25 */ /* 0x000fc6000f8e0008 */
[----:B------:R-:W-:Y:S01]  /*1890*/  LEA.HI.X R205, R12, UR11, R205, 0x1, P0 ;  /* 0x0000000b0ccd7c11 */ /* 0x000fe200080f0ccd */
[----:B------:R-:W-:Y:S01]  /*18a0*/  IMAD.WIDE.U32 R18, R22, UR4, R18 ;  /* 0x0000000416127c25 */ /* 0x000fe2000f8e0012 */
[----:B------:R-:W-:-:S03]  /*18b0*/  IADD3 R12, P3, PT, R16, R8, RZ ;  /* 0x00000008100c7210 */ /* 0x000fc60007f7e0ff */
[----:B------:R-:W-:Y:S01]  /*18c0*/  IMAD R7, R22, UR5, R7 ;  /* 0x0000000516077c24 */ /* 0x000fe2000f8e0207 */
[C---:B------:R-:W-:Y:S01]  /*18d0*/  IADD3 R14, P2, PT, R16.reuse, R18, RZ ;  /* 0x00000012100e7210 */ /* 0x040fe20007f5e0ff */
[----:B------:R-:W-:Y:S01]  /*18e0*/  IMAD.IADD R21, R17, 0x1, R20 ;  /* 0x0000000111157824 */ /* 0x000fe200078e0214 */
[----:B------:R-:W-:Y:S01]  /*18f0*/  IADD3 R8, P1, P0, R16, UR15, R18 ;  /* 0x0000000f10087c10 */ /* 0x000fe2000f83e012 */
[----:B------:R-:W-:Y:S01]  /*1900*/  IMAD.IADD R5, R7, 0x1, R19 ;  /* 0x0000000107057824 */ /* 0x000fe200078e0213 */
[----:B------:R-:W-:Y:S01]  /*1910*/  UMOV UR5, 0x400 ;  /* 0x0000040000057882 */ /* 0x000fe20000000000 */
[----:B------:R-:W-:Y:S01]  /*1920*/  IMAD.MOV.U32 R20, RZ, RZ, R16 ;  /* 0x000000ffff147224 */ /* 0x000fe200078e0010 */
[----:B------:R-:W-:Y:S01]  /*1930*/  IADD3.X R9, PT, PT, R21, R7, R9, P3, !PT ;  /* 0x0000000715097210 */ /* 0x000fe20001ffe409 */
[----:B------:R-:W-:Y:S01]  /*1940*/  IMAD.X R11, R5, 0x1, R21, P2 ;  /* 0x00000001050b7824 */ /* 0x000fe200010e0615 */
[----:B------:R-:W-:Y:S01]  /*1950*/  LEA R18, P3, R12, UR8, 0x1 ;  /* 0x000000080c127c11 */ /* 0x000fe2000f8608ff */
[----:B---3--:R-:W-:Y:S01]  /*1960*/  ULEA UR5, UR23, UR5, 0x18 ;  /* 0x0000000517057291 */ /* 0x008fe2000f8ec0ff */
[----:B------:R-:W-:Y:S01]  /*1970*/  LEA R16, P2, R14, UR8, 0x1 ;  /* 0x000000080e107c11 */ /* 0x000fe2000f8408ff */
[----:B------:R-:W-:Y:S01]  /*1980*/  IMAD.MOV.U32 R207, RZ, RZ, R205 ;  /* 0x000000ffffcf7224 */ /* 0x000fe200078e00cd */
[----:B------:R-:W-:Y:S01]  /*1990*/  IADD3.X R5, PT, PT, R21, UR14, R5, P1, P0 ;  /* 0x0000000e15057c10 */ /* 0x000fe20008fe0405 */
[----:B------:R-:W-:Y:S01]  /*19a0*/  IMAD.WIDE.U32 R20, R22, UR4, R20 ;  /* 0x0000000416147c25 */ /* 0x000fe2000f8e0014 */
[----:B------:R-:W-:Y:S01]  /*19b0*/  LEA.HI.X R19, R12, UR9, R9, 0x1, P3 ;  /* 0x000000090c137c11 */ /* 0x000fe200098f0c09 */
[----:B------:R-:W-:Y:S01]  /*19c0*/  USHF.L.U32 UR4, UR16, 0x5, URZ ;  /* 0x0000000510047899 */ /* 0x000fe200080006ff */
[----:B------:R-:W-:Y:S01]  /*19d0*/  LEA.HI.X R17, R14, UR9, R11, 0x1, P2 ;  /* 0x000000090e117c11 */ /* 0x000fe200090f0c0b */
[----:B------:R-:W-:Y:S01]  /*19e0*/  IMAD.IADD R7, R21, 0x1, R7 ;  /* 0x0000000115077824 */ /* 0x000fe200078e0207 */
[----:B------:R-:W-:Y:S01]  /*19f0*/  IADD3 R12, P0, PT, R117, R206, RZ ;  /* 0x000000ce750c7210 */ /* 0x000fe20007f1e0ff */
[C---:B------:R-:W-:Y:S01]  /*1a00*/  IMAD.SHL.U32 R43, R199.reuse, 0x40, RZ ;  /* 0x00000040c72b7824 */ /* 0x040fe200078e00ff */
[----:B------:R-:W-:Y:S01]  /*1a10*/  LEA R14, P1, R8, UR8, 0x1 ;  /* 0x00000008080e7c11 */ /* 0x000fe2000f8208ff */
[----:B------:R-:W-:Y:S01]  /*1a20*/  IMAD.SHL.U32 R201, R199, 0x20, RZ ;  /* 0x00000020c7c97824 */ /* 0x000fe200078e00ff */
[----:B------:R-:W-:Y:S01]  /*1a30*/  LEA R22, P2, R20, UR8, 0x1 ;  /* 0x0000000814167c11 */ /* 0x000fe2000f8408ff */
[----:B------:R-:W-:Y:S01]  /*1a40*/  IMAD.X R13, R116, 0x1, R205, P0 ;  /* 0x00000001740d7824 */ /* 0x000fe200000e06cd */
[----:B------:R-:W-:Y:S01]  /*1a50*/  LEA.HI.X R15, R8, UR9, R5, 0x1, P1 ;  /* 0x00000009080f7c11 */ /* 0x000fe200088f0c05 */
[----:B------:R-:W-:Y:S01]  /*1a60*/  IMAD.MOV.U32 R198, RZ, RZ, 0x20 ;  /* 0x00000020ffc67424 */ /* 0x000fe200078e00ff */
[-C--:B------:R-:W-:Y:S01]  /*1a70*/  IADD3 R8, P0, PT, R12, R117.reuse, RZ ;  /* 0x000000750c087210 */ /* 0x080fe20007f1e0ff */
[----:B------:R-:W-:Y:S01]  /*1a80*/  IMAD.MOV.U32 R197, RZ, RZ, 0x40 ;  /* 0x00000040ffc57424 */ /* 0x000fe200078e00ff */
[----:B------:R-:W-:Y:S01]  /*1a90*/  LEA.HI.X R23, R20, UR9, R7, 0x1, P2 ;  /* 0x0000000914177c11 */ /* 0x000fe200090f0c07 */
[----:B------:R-:W-:Y:S01]  /*1aa0*/  VIADD R211, R41, 0xffffffff ;  /* 0xffffffff29d37836 */ /* 0x000fe20000000000 */
[----:B------:R-:W-:Y:S01]  /*1ab0*/  LEA R118, R118, UR5, 0x1 ;  /* 0x0000000576767c11 */ /* 0x000fe2000f8e08ff */
[--C-:B------:R-:W-:Y:S01]  /*1ac0*/  IMAD.X R9, R13, 0x1, R116.reuse, P0 ;  /* 0x000000010d097824 */ /* 0x100fe200000e0674 */
[-C--:B------:R-:W-:Y:S01]  /*1ad0*/  IADD3 R20, P0, PT, R8, R117.reuse, RZ ;  /* 0x0000007508147210 */ /* 0x080fe20007f1e0ff */
[----:B------:R-:W-:Y:S01]  /*1ae0*/  IMAD.SHL.U32 R216, R211, 0x80, RZ ;  /* 0x00000080d3d87824 */ /* 0x000fe200078e00ff */
[----:B------:R-:W-:Y:S01]  /*1af0*/  LOP3.LUT R42, R4, 0x1c0, R43, 0xf8, !PT ;  /* 0x000001c0042a7812 */ /* 0x000fe200078ef82b */
[----:B------:R-:W-:Y:S01]  /*1b00*/  @!PT LDS RZ, [RZ] ;  /* 0x00000000fffff984 */ /* 0x000fe20000000800 */
[----:B------:R-:W-:Y:S01]  /*1b10*/  @!PT LDS RZ, [RZ] ;  /* 0x00000000fffff984 */ /* 0x000fe20000000800 */
[----:B------:R-:W-:Y:S01]  /*1b20*/  @!PT LDS RZ, [RZ] ;  /* 0x00000000fffff984 */ /* 0x000fe20000000800 */
[----:B------:R-:W-:Y:S01]  /*1b30*/  LDGSTS.E.BYPASS.LTC128B.128 [R118], desc[UR24][R22.64] ;  /* 0x0000000016767fae */ /* 0x000fe2000b981a18 */
[----:B------:R-:W-:Y:S01]  /*1b40*/  LOP3.LUT R126, R43, 0x400, RZ, 0xc0, !PT ;  /* 0x000004002b7e7812 */ /* 0x000fe200078ec0ff */
[----:B------:R-:W-:Y:S01]  /*1b50*/  IMAD.X R21, R9, 0x1, R116, P0 ;  /* 0x0000000109157824 */ /* 0x000fe200000e0674 */
[----:B------:R-:W-:Y:S01]  /*1b60*/  IADD3 R24, P0, PT, R20, R117, RZ ;  /* 0x0000007514187210 */ /* 0x000fe20007f1e0ff */
[----:B------:R-:W-:Y:S01]  /*1b70*/  LDGSTS.E.BYPASS.LTC128B.128 [R118+0x2000], desc[UR24][R22.64+0x80] ;  /* 0x0200008016767fae */ /* 0x000fe2000b981a18 */
[----:B------:R-:W-:-:S02]  /*1b80*/  LOP3.LUT R5, R42, 0x8, R199, 0x78, !PT ;  /* 0x000000082a057812 */ /* 0x000fc400078e78c7 */
[----:B------:R-:W-:Y:S01]  /*1b90*/  LOP3.LUT R201, R201, 0x7c00, RZ, 0xc0, !PT ;  /* 0x00007c00c9c97812 */ /* 0x000fe200078ec0ff */
[----:B------:R-:W-:Y:S01]  /*1ba0*/  LDGSTS.E.BYPASS.LTC128B.128 [R118+0x800], desc[UR24][R18.64] ;  /* 0x0080000012767fae */ /* 0x000fe2000b981a18 */
[----:B------:R-:W-:Y:S02]  /*1bb0*/  IMAD.X R25, R21, 0x1, R116, P0 ;  /* 0x0000000115197824 */ /* 0x000fe400000e0674 */
[----:B------:R-:W-:Y:S01]  /*1bc0*/  IMAD R126, R5, 0x2, R126 ;  /* 0x00000002057e7824 */ /* 0x000fe200078e027e */
[----:B------:R1:W-:Y:S01]  /*1bd0*/  LDGSTS.E.BYPASS.LTC128B.128 [R118+0x2800], desc[UR24][R18.64+0x80] ;  /* 0x0280008012767fae */ /* 0x0003e2000b981a18 */
[----:B------:R-:W-:Y:S02]  /*1be0*/  LOP3.LUT R127, R201, 0x200, R43, 0xf8, !PT ;  /* 0x00000200c97f7812 */ /* 0x000fe400078ef82b */
[----:B------:R-:W-:Y:S01]  /*1bf0*/  VIADD R123, R126, UR5 ;  /* 0x000000057e7b7c36 */ /* 0x000fe20008000000 */
        /* <DEDUP_REMOVED lines=16> */
[----:B------:R-:W-:Y:S01]  /*1d00*/  LDGSTS.E.BYPASS.LTC128B.128 [R118+0x9000], desc[UR24][R8.64+0x80] ;  /* 0x0900008008767fae */ /* 0x000fe2000b981a18 */
        /* <DEDUP_REMOVED lines=8> */
[----:B------:R-:W-:-:S02]  /*1d90*/  LEA.HI.X R209, R16, UR13, R11, 0x1, P0 ;  /* 0x0000000d10d17c11 */ /* 0x000fc400080f0c0b */
[----:B------:R-:W-:Y:S01]  /*1da0*/  IADD3 R4, P0, PT, R208, UR4, RZ ;  /* 0x00000004d0047c10 */ /* 0x000fe2000ff1e0ff */
[----:B------:R-:W-:Y:S03]  /*1db0*/  LDGSTS.E.BYPASS.LTC128B.128 [R118+0xa000], desc[UR24][R24.64+0x80] ;  /* 0x0a00008018767fae */ /* 0x000fe6000b981a18 */
[----:B------:R-:W-:Y:S01]  /*1dc0*/  IADD3.X R5, PT, PT, R209, UR16, RZ, P0, !PT ;  /* 0x00000010d1057c10 */ /* 0x000fe200087fe4ff */
[----:B------:R-:W-:Y:S04]  /*1dd0*/  LDGSTS.E.BYPASS.LTC128B.128 [R118+0x6800], desc[UR24][R18.64] ;  /* 0x0680000012767fae */ /* 0x000fe8000b981a18 */
[----:B------:R-:W-:Y:S04]  /*1de0*/  LDGSTS.E.BYPASS.LTC128B.128 [R118+0xa800], desc[UR24][R18.64+0x80] ;  /* 0x0a80008012767fae */ /* 0x000fe8000b981a18 */
[----:B------:R-:W-:Y:S04]  /*1df0*/  LDGSTS.E.BYPASS.LTC128B.128 [R118+0x7000], desc[UR24][R6.64] ;  /* 0x0700000006767fae */ /* 0x000fe8000b981a18 */
[----:B------:R1:W-:Y:S04]  /*1e00*/  LDGSTS.E.BYPASS.LTC128B.128 [R118+0xb000], desc[UR24][R6.64+0x80] ;  /* 0x0b00008006767fae */ /* 0x0003e8000b981a18 */
[----:B------:R-:W-:Y:S04]  /*1e10*/  LDGSTS.E.BYPASS.LTC128B.128 [R118+0x7800], desc[UR24][R14.64] ;  /* 0x078000000e767fae */ /* 0x000fe8000b981a18 */
[----:B------:R-:W-:Y:S04]  /*1e20*/  LDGSTS.E.BYPASS.LTC128B.128 [R118+0xb800], desc[UR24][R14.64+0x80] ;  /* 0x0b8000800e767fae */ /* 0x000fe8000b981a18 */
[----:B------:R-:W0:Y:S01]  /*1e30*/  LDGDEPBAR ;  /* 0x00000000000079af */ /* 0x000e220000000000 */
[----:B-1----:R-:W-:-:S02]  /*1e40*/  LOP3.LUT R7, R202, 0x8, RZ, 0xc0, !PT ;  /* 0x00000008ca077812 */ /* 0x002fc400078ec0ff */
[----:B------:R-:W-:Y:S02]  /*1e50*/  IADD3 R6, P0, PT, R4, UR4, RZ ;  /* 0x0000000404067c10 */ /* 0x000fe4000ff1e0ff */
[----:B------:R-:W-:Y:S02]  /*1e60*/  LOP3.LUT R42, R42, R7, RZ, 0x3c, !PT ;  /* 0x000000072a2a7212 */ /* 0x000fe400078e3cff */
[----:B------:R-:W-:Y:S02]  /*1e70*/  IADD3.X R7, PT, PT, R5, UR16, RZ, P0, !PT ;  /* 0x0000001005077c10 */ /* 0x000fe400087fe4ff */
[----:B------:R-:W-:Y:S01]  /*1e80*/  IADD3 R12, P0, PT, R6, UR4, RZ ;  /* 0x00000004060c7c10 */ /* 0x000fe2000ff1e0ff */
[----:B------:R-:W-:-:S04]  /*1e90*/  DEPBAR.LE SB0, 0x0 ;  /* 0x000080000000791a */ /* 0x000fc80000000000 */
[----:B------:R-:W-:Y:S01]  /*1ea0*/  BAR.SYNC.DEFER_BLOCKING 0x0 ;  /* 0x0000000000007b1d */ /* 0x000fe20000010000 */
[----:B------:R-:W-:Y:S02]  /*1eb0*/  IADD3.X R13, PT, PT, R7, UR16, RZ, P0, !PT ;  /* 0x00000010070d7c10 */ /* 0x000fe400087fe4ff */
[----:B------:R-:W-:Y:S02]  /*1ec0*/  IADD3 R10, P0, PT, R12, UR4, RZ ;  /* 0x000000040c0a7c10 */ /* 0x000fe4000ff1e0ff */
[----:B------:R-:W-:Y:S02]  /*1ed0*/  LOP3.LUT R127, R127, R42, RZ, 0xfc, !PT ;  /* 0x0000002a7f7f7212 */ /* 0x000fe400078efcff */
[----:B------:R-:W-:Y:S02]  /*1ee0*/  IADD3.X R11, PT, PT, R13, UR16, RZ, P0, !PT ;  /* 0x000000100d0b7c10 */ /* 0x000fe400087fe4ff */
[----:B------:R-:W-:Y:S02]  /*1ef0*/  IADD3 R8, P0, PT, R10, UR4, RZ ;  /* 0x000000040a087c10 */ /* 0x000fe4000ff1e0ff */
[----:B------:R-:W-:-:S02]  /*1f00*/  LEA R127, R127, UR5, 0x1 ;  /* 0x000000057f7f7c11 */ /* 0x000fc4000f8e08ff */
        /* <DEDUP_REMOVED lines=22> */
[----:B------:R-:W-:-:S03]  /*2070*/  LOP3.LUT P0, R40, R199, 0x2, RZ, 0xc0, !PT ;  /* 0x00000002c7287812 */ /* 0x000fc6000780c0ff */
[----:B------:R-:W-:Y:S01]  /*2080*/  LDGSTS.E.BYPASS.LTC128B.128 [R118+0xf800], desc[UR24][R6.64] ;  /* 0x0f80000006767fae */ /* 0x000fe2000b981a18 */
[----:B------:R-:W-:Y:S02]  /*2090*/  SEL R128, R198, 0xffffffe0, !P0 ;  /* 0xffffffe0c6807807 */ /* 0x000fe40004000000 */
[----:B------:R-:W-:Y:S01]  /*20a0*/  LOP3.LUT P0, R0, R199, 0x4, RZ, 0xc0, !PT ;  /* 0x00000004c7007812 */ /* 0x000fe2000780c0ff */
[----:B------:R2:W-:Y:S02]  /*20b0*/  LDGSTS.E.BYPASS.LTC128B.128 [R118+0x13800], desc[UR24][R6.64+0x80] ;  /* 0x1380008006767fae */ /* 0x0005e4000b981a18 */
[C---:B------:R-:W-:Y:S02]  /*20c0*/  IMAD.IADD R125, R128.reuse, 0x1, R127 ;  /* 0x00000001807d7824 */ /* 0x040fe400078e027f */
[----:B---3--:R-:W-:Y:S01]  /*20d0*/  LDSM.16.M88.4 R12, [R127] ;  /* 0x000000007f0c783b */ /* 0x008fe20000000200 */
[----:B------:R-:W-:-:S03]  /*20e0*/  IMAD.IADD R122, R128, 0x1, R123 ;  /* 0x00000001807a7824 */ /* 0x000fc600078e027b */
[----:B------:R-:W3:Y:S01]  /*20f0*/  LDSM.16.M88.4 R72, [R126+UR5+0x4000] ;  /* 0x004000057e48783b */ /* 0x000ee20008000200 */
[----:B-1----:R-:W-:-:S03]  /*2100*/  SEL R8, R197, 0xffffffc0, !P0 ;  /* 0xffffffc0c5087807 */ /* 0x002fc60004000000 */
[----:B------:R-:W1:Y:S04]  /*2110*/  LDSM.16.M88.4 R64, [R126+UR5+0x4800] ;  /* 0x004800057e40783b */ /* 0x000e680008000200 */
[----:B------:R-:W4:Y:S01]  /*2120*/  LDSM.16.M88.4 R56, [R126+UR5+0x5000] ;  /* 0x005000057e38783b */ /* 0x000f220008000200 */
[C---:B------:R-:W-:Y:S02]  /*2130*/  IMAD.IADD R124, R8.reuse, 0x1, R127 ;  /* 0x00000001087c7824 */ /* 0x040fe400078e027f */
[----:B------:R-:W-:Y:S01]  /*2140*/  IMAD.IADD R123, R8, 0x1, R123 ;  /* 0x00000001087b7824 */ /* 0x000fe200078e027b */
[----:B------:R-:W5:Y:S01]  /*2150*/  LDSM.16.M88.4 R48, [R126+UR5+0x5800] ;  /* 0x005800057e30783b */ /* 0x000f620008000200 */
[C---:B------:R-:W-:Y:S02]  /*2160*/  IMAD.IADD R129, R128.reuse, 0x1, R124 ;  /* 0x0000000180817824 */ /* 0x040fe400078e027c */
[----:B------:R-:W-:Y:S01]  /*2170*/  IMAD.IADD R128, R128, 0x1, R123 ;  /* 0x0000000180807824 */ /* 0x000fe200078e027b */
[----:B------:R-:W5:Y:S04]  /*2180*/  LDSM.16.M88.4 R36, [R126+UR5+0x6000] ;  /* 0x006000057e24783b */ /* 0x000f680008000200 */
[----:B------:R-:W5:Y:S04]  /*2190*/  LDSM.16.M88.4 R28, [R126+UR5+0x6800] ;  /* 0x006800057e1c783b */ /* 0x000f680008000200 */
[----:B------:R-:W5:Y:S04]  /*21a0*/  LDSM.16.M88.4 R20, [R126+UR5+0x7000] ;  /* 0x007000057e14783b */ /* 0x000f680008000200 */
[----:B--2---:R-:W2:Y:S04]  /*21b0*/  LDSM.16.M88.4 R4, [R126+UR5+0x7800] ;  /* 0x007800057e04783b */ /* 0x004ea80008000200 */
[----:B------:R-:W-:Y:S04]  /*21c0*/  LDSM.16.M88.4 R112, [R125] ;  /* 0x000000007d70783b */ /* 0x000fe80000000200 */
[----:B------:R-:W2:Y:S01]  /*21d0*/  LDSM.16.M88.4 R108, [R122+0x4000] ;  /* 0x004000007a6c783b */ /* 0x000ea20000000200 */
[C---:B---3--:R-:W-:Y:S03]  /*21e0*/  HMMA.16816.F32 R76, R12.reuse, R72, RZ ;  /* 0x000000480c4c723c */ /* 0x048fe600000018ff */
[----:B------:R-:W3:Y:S04]  /*21f0*/  LDSM.16.M88.4 R100, [R122+0x5000] ;  /* 0x005000007a64783b */ /* 0x000ee80000000200 */
[----:B------:R-:W3:Y:S01]  /*2200*/  LDSM.16.M88.4 R96, [R122+0x5800] ;  /* 0x005800007a60783b */ /* 0x000ee20000000200 */
[C---:B-1----:R-:W-:Y:S03]  /*2210*/  HMMA.16816.F32 R68, R12.reuse, R64, RZ ;  /* 0x000000400c44723c */ /* 0x042fe600000018ff */
[----:B------:R-:W1:Y:S04]  /*2220*/  LDSM.16.M88.4 R92, [R122+0x6000] ;  /* 0x006000007a5c783b */ /* 0x000e680000000200 */
[----:B------:R-:W1:Y:S01]  /*2230*/  LDSM.16.M88.4 R88, [R122+0x6800] ;  /* 0x006800007a58783b */ /* 0x000e620000000200 */
[C---:B----4-:R-:W-:Y:S03]  /*2240*/  HMMA.16816.F32 R60, R12.reuse, R56, RZ ;  /* 0x000000380c3c723c */ /* 0x050fe600000018ff */
[----:B------:R-:W4:Y:S04]  /*2250*/  LDSM.16.M88.4 R84, [R122+0x7000] ;  /* 0x007000007a54783b */ /* 0x000f280000000200 */
[----:B------:R-:W4:Y:S01]  /*2260*/  LDSM.16.M88.4 R80, [R122+0x7800] ;  /* 0x007800007a50783b */ /* 0x000f220000000200 */
[C---:B-----5:R-:W-:Y:S03]  /*2270*/  HMMA.16816.F32 R52, R12.reuse, R48, RZ ;  /* 0x000000300c34723c */ /* 0x060fe600000018ff */
[----:B------:R-:W-:Y:S04]  /*2280*/  LDSM.16.M88.4 R8, [R124] ;  /* 0x000000007c08783b */ /* 0x000fe80000000200 */
        /* <DEDUP_REMOVED lines=14> */
[----:B------:R-:W2:Y:S07]  /*2370*/  LDSM.16.M88.4 R4, [R123+0x4000] ;  /* 0x004000007b04783b */ /* 0x000eae0000000200 */
[C---:B------:R-:W-:Y:S08]  /*2380*/  HMMA.16816.F32 R76, R112.reuse, R108, R76 ;  /* 0x0000006c704c723c */ /* 0x040ff0000000184c */
[C---:B------:R-:W-:Y:S01]  /*2390*/  HMMA.16816.F32 R72, R112.reuse, R110, R72 ;  /* 0x0000006e7048723c */ /* 0x040fe20000001848 */
[----:B------:R-:W-:Y:S07]  /*23a0*/  LDSM.16.M88.4 R108, [R126+UR5+0x9000] ;  /* 0x009000057e6c783b */ /* 0x000fee0008000200 */
[C---:B---3--:R-:W-:Y:S08]  /*23b0*/  HMMA.16816.F32 R60, R112.reuse, R100, R60 ;  /* 0x00000064703c723c */ /* 0x048ff0000000183c */
        /* <DEDUP_REMOVED lines=8> */
[C---:B------:R-:W-:Y:S08]  /*2440*/  HMMA.16816.F32 R32, R112.reuse, R88, R32 ;  /* 0x000000587020723c */ /* 0x040ff00000001820 */
[C---:B------:R-:W-:Y:S01]  /*2450*/  HMMA.16816.F32 R28, R112.reuse, R90, R28 ;  /* 0x0000005a701c723c */ /* 0x040fe2000000181c */
[----:B------:R-:W-:Y:S07]  /*2460*/  LDSM.16.M88.4 R88, [R123+0x6000] ;  /* 0x006000007b58783b */ /* 0x000fee0000000200 */
[C---:B----4-:R-:W-:Y:S08]  /*2470*/  HMMA.16816.F32 R24, R112.reuse, R84, R24 ;  /* 0x000000547018723c */ /* 0x050ff00000001818 */
[C---:B------:R-:W-:Y:S01]  /*2480*/  HMMA.16816.F32 R20, R112.reuse, R86, R20 ;  /* 0x000000567014723c */ /* 0x040fe20000001814 */
[----:B------:R-:W1:Y:S07]  /*2490*/  LDSM.16.M88.4 R84, [R123+0x5000] ;  /* 0x005000007b54783b */ /* 0x000e6e0000000200 */
[C---:B------:R-:W-:Y:S08]  /*24a0*/  HMMA.16816.F32 R16, R112.reuse, R80, R16 ;  /* 0x000000507010723c */ /* 0x040ff00000001810 */
[----:B------:R-:W-:Y:S01]  /*24b0*/  HMMA.16816.F32 R12, R112, R82, R12 ;  /* 0x00000052700c723c */ /* 0x000fe2000000180c */
[----:B------:R-:W3:Y:S07]  /*24c0*/  LDSM.16.M88.4 R80, [R123+0x6800] ;  /* 0x006800007b50783b */ /* 0x000eee0000000200 */
[C---:B--2---:R-:W-:Y:S08]  /*24d0*/  HMMA.16816.F32 R76, R8.reuse, R4, R76 ;  /* 0x00000004084c723c */ /* 0x044ff0000000184c */
[----:B------:R-:W-:Y:S01]  /*24e0*/  HMMA.16816.F32 R72, R8, R6, R72 ;  /* 0x000000060848723c */ /* 0x000fe20000001848 */
[----:B------:R-:W2:Y:S07]  /*24f0*/  LDSM.16.M88.4 R4, [R123+0x7000] ;  /* 0x007000007b04783b */ /* 0x000eae0000000200 */
[C---:B------:R-:W-:Y:S08]  /*2500*/  HMMA.16816.F32 R68, R112.reuse, R104, R68 ;  /* 0x000000687044723c */ /* 0x040ff00000001844 */
[----:B------:R-:W-:Y:S01]  /*2510*/  HMMA.16816.F32 R64, R112, R106, R64 ;  /* 0x0000006a7040723c */ /* 0x000fe20000001840 */
[----:B------:R-:W-:Y:S04]  /*2520*/  LDSM.16.M88.4 R104, [R129] ;  /* 0x000000008168783b */ /* 0x000fe80000000200 */
[----:B------:R-:W-:Y:S03]  /*2530*/  LDSM.16.M88.4 R112, [R126+UR5+0xa000] ;  /* 0x00a000057e70783b */ /* 0x000fe60008000200 */
[C---:B-1----:R-:W-:Y:S08]  /*2540*/  HMMA.16816.F32 R60, R8.reuse, R84, R60 ;  /* 0x00000054083c723c */ /* 0x042ff0000000183c */
[C---:B------:R-:W-:Y:S08]  /*2550*/  HMMA.16816.F32 R68, R8.reuse, R100, R68 ;  /* 0x000000640844723c */ /* 0x040ff00000001844 */
[C---:B------:R-:W-:Y:S01]  /*2560*/  HMMA.16816.F32 R64, R8.reuse, R102, R64 ;  /* 0x000000660840723c */ /* 0x040fe20000001840 */
[----:B------:R-:W1:Y:S07]  /*2570*/  LDSM.16.M88.4 R100, [R128+0x4000] ;  /* 0x004000008064783b */ /* 0x000e6e0000000200 */
        /* <DEDUP_REMOVED lines=11> */
[C---:B--2---:R-:W-:Y:S08]  /*2630*/  HMMA.16816.F32 R24, R8.reuse, R4, R24 ;  /* 0x000000040818723c */ /* 0x044ff00000001818 */
[C---:B------:R-:W-:Y:S01]  /*2640*/  HMMA.16816.F32 R20, R8.reuse, R6, R20 ;  /* 0x000000060814723c */ /* 0x040fe20000001814 */
[----:B------:R-:W2:Y:S07]  /*2650*/  LDSM.16.M88.4 R4, [R128+0x5000] ;  /* 0x005000008004783b */ /* 0x000eae0000000200 */
[C---:B------:R-:W-:Y:S08]  /*2660*/  HMMA.16816.F32 R16, R8.reuse, R96, R16 ;  /* 0x000000600810723c */ /* 0x040ff00000001810 */
[----:B------:R-:W-:Y:S01]  /*2670*/  HMMA.16816.F32 R12, R8, R98, R12 ;  /* 0x00000062080c723c */ /* 0x000fe2000000180c */
[----:B------:R-:W3:Y:S04]  /*2680*/  LDSM.16.M88.4 R8, [R128+0x5800] ;  /* 0x005800008008783b */ /* 0x000ee80000000200 */
[----:B------:R-:W-:Y:S03]  /*2690*/  LDSM.16.M88.4 R96, [R128+0x6800] ;  /* 0x006800008060783b */ /* 0x000fe60000000200 */
[C---:B-1----:R-:W-:Y:S08]  /*26a0*/  HMMA.16816.F32 R76, R104.reuse, R100, R76 ;  /* 0x00000064684c723c */ /* 0x042ff0000000184c */
[C---:B------:R-:W-:Y:S01]  /*26b0*/  HMMA.16816.F32 R72, R104.reuse, R102, R72 ;  /* 0x000000666848723c */ /* 0x040fe20000001848 */
[----:B------:R-:W-:Y:S07]  /*26c0*/  LDSM.16.M88.4 R100, [R127+0x2000] ;  /* 0x002000007f64783b */ /* 0x000fee0000000200 */
[C---:B----4-:R-:W-:Y:S08]  /*26d0*/  HMMA.16816.F32 R68, R104.reuse, R84, R68 ;  /* 0x000000546844723c */ /* 0x050ff00000001844 */
[C---:B--2---:R-:W-:Y:S08]  /*26e0*/  HMMA.16816.F32 R60, R104.reuse, R4, R60 ;  /* 0x00000004683c723c */ /* 0x044ff0000000183c */
[C---:B------:R-:W-:Y:S01]  /*26f0*/  HMMA.16816.F32 R56, R104.reuse, R6, R56 ;  /* 0x000000066838723c */ /* 0x040fe20000001838 */
[----:B------:R-:W1:Y:S07]  /*2700*/  LDSM.16.M88.4 R4, [R126+UR5+0x8800] ;  /* 0x008800057e04783b */ /* 0x000e6e0008000200 */
[C---:B---3--:R-:W-:Y:S08]  /*2710*/  HMMA.16816.F32 R52, R104.reuse, R8, R52 ;  /* 0x000000086834723c */ /* 0x048ff00000001834 */
[C---:B------:R-:W-:Y:S01]  /*2720*/  HMMA.16816.F32 R48, R104.reuse, R10, R48 ;  /* 0x0000000a6830723c */ /* 0x040fe20000001830 */
[----:B------:R-:W2:Y:S07]  /*2730*/  LDSM.16.M88.4 R8, [R126+UR5+0x9800] ;  /* 0x009800057e08783b */ /* 0x000eae0008000200 */
[C---:B------:R-:W-:Y:S01]  /*2740*/  HMMA.16816.F32 R64, R104.reuse, R86, R64 ;  /* 0x000000566840723c */ /* 0x040fe20000001840 */
[----:B------:R-:W3:Y:S07]  /*2750*/  LDSM.16.M88.4 R84, [R126+UR5+0x8000] ;  /* 0x008000057e54783b */ /* 0x000eee0008000200 */
[C---:B------:R-:W-:Y:S08]  /*2760*/  HMMA.16816.F32 R44, R104.reuse, R80, R44 ;  /* 0x00000050682c723c */ /* 0x040ff0000000182c */
[----:B------:R-:W-:Y:S01]  /*2770*/  HMMA.16816.F32 R36, R104, R82, R36 ;  /* 0x000000526824723c */ /* 0x000fe20000001824 */
[----:B------:R-:W4:Y:S07]  /*2780*/  LDSM.16.M88.4 R80, [R126+UR5+0xa800] ;  /* 0x00a800057e50783b */ /* 0x000f2e0008000200 */
        /* <DEDUP_REMOVED lines=10> */
[----:B------:R-:W-:Y:S01]  /*2830*/  HMMA.16816.F32 R12, R104, R90, R12 ;  /* 0x0000005a680c723c */ /* 0x000fe2000000180c */
[----:B------:R-:W2:Y:S07]  /*2840*/  LDSM.16.M88.4 R88, [R126+UR5+0xb000] ;  /* 0x00b000057e58783b */ /* 0x000eae0008000200 */
[C---:B---3--:R-:W-:Y:S08]  /*2850*/  HMMA.16816.F32 R76, R100.reuse, R84, R76 ;  /* 0x00000054644c723c */ /* 0x048ff0000000184c */
[----:B------:R-:W-:Y:S01]  /*2860*/  HMMA.16816.F32 R72, R100, R86, R72 ;  /* 0x000000566448723c */ /* 0x000fe20000001848 */
[----:B------:R-:W3:Y:S04]  /*2870*/  LDSM.16.M88.4 R84, [R126+UR5+0xb800] ;  /* 0x00b800057e54783b */ /* 0x000ee80008000200 */
[----:B------:R-:W-:Y:S03]  /*2880*/  LDSM.16.M88.4 R124, [R124+0x2000] ;  /* 0x002000007c7c783b */ /* 0x000fe60000000200 */
[C---:B------:R-:W-:Y:S08]  /*2890*/  HMMA.16816.F32 R24, R104.reuse, R92, R24 ;  /* 0x0000005c6818723c */ /* 0x040ff00000001818 */
[----:B------:R-:W-:Y:S01]  /*28a0*/  HMMA.16816.F32 R20, R104, R94, R20 ;  /* 0x0000005e6814723c */ /* 0x000fe20000001814 */
[----:B------:R-:W5:Y:S04]  /*28b0*/  LDSM.16.M88.4 R92, [R122+0x8800] ;  /* 0x008800007a5c783b */ /* 0x000f680000000200 */
[----:B------:R-:W-:Y:S03]  /*28c0*/  LDSM.16.M88.4 R104, [R122+0x9800] ;  /* 0x009800007a68783b */ /* 0x000fe60000000200 */
        /* <DEDUP_REMOVED lines=15> */
[----:B------:R-:W-:Y:S01]  /*29c0*/  HMMA.16816.F32 R64, R8, R94, R64 ;  /* 0x0000005e0840723c */ /* 0x000fe20000001840 */
[----:B------:R-:W5:Y:S07]  /*29d0*/  LDSM.16.M88.4 R92, [R123+0x8800] ;  /* 0x008800007b5c783b */ /* 0x000f6e0000000200 */
[C---:B------:R-:W-:Y:S08]  /*29e0*/  HMMA.16816.F32 R44, R100.reuse, R112, R44 ;  /* 0x00000070642c723c */ /* 0x040ff0000000182c */
[----:B------:R-:W-:Y:S01]  /*29f0*/  HMMA.16816.F32 R36, R100, R114, R36 ;  /* 0x000000726424723c */ /* 0x000fe20000001824 */
        /* <DEDUP_REMOVED lines=8> */
[C---:B------:R-:W-:Y:S08]  /*2a80*/  HMMA.16816.F32 R48, R8.reuse, R106, R48 ;  /* 0x0000006a0830723c */ /* 0x040ff00000001830 */
[C---:B------:R-:W-:Y:S08]  /*2a90*/  HMMA.16816.F32 R44, R8.reuse, R96, R44 ;  /* 0x00000060082c723c */ /* 0x040ff0000000182c */
[C---:B------:R-:W-:Y:S08]  /*2aa0*/  HMMA.16816.F32 R36, R8.reuse, R98, R36 ;  /* 0x000000620824723c */ /* 0x040ff00000001824 */
[C---:B--2---:R-:W-:Y:S08]  /*2ab0*/  HMMA.16816.F32 R32, R8.reuse, R88, R32 ;  /* 0x000000580820723c */ /* 0x044ff00000001820 */
[C---:B------:R-:W-:Y:S01]  /*2ac0*/  HMMA.16816.F32 R28, R8.reuse, R90, R28 ;  /* 0x0000005a081c723c */ /* 0x040fe2000000181c */
[----:B------:R-:W-:Y:S07]  /*2ad0*/  LDSM.16.M88.4 R88, [R123+0xb000] ;  /* 0x00b000007b58783b */ /* 0x000fee0000000200 */
[C---:B---3--:R-:W-:Y:S08]  /*2ae0*/  HMMA.16816.F32 R24, R8.reuse, R84, R24 ;  /* 0x000000540818723c */ /* 0x048ff00000001818 */
[----:B------:R-:W-:Y:S01]  /*2af0*/  HMMA.16816.F32 R20, R8, R86, R20 ;  /* 0x000000560814723c */ /* 0x000fe20000001814 */
[----:B------:R-:W2:Y:S04]  /*2b00*/  LDSM.16.M88.4 R8, [R123+0x9800] ;  /* 0x009800007b08783b */ /* 0x000ea80000000200 */
[----:B------:R-:W-:Y:S03]  /*2b10*/  LDSM.16.M88.4 R84, [R123+0xa800] ;  /* 0x00a800007b54783b */ /* 0x000fe60000000200 */
[C---:B-----5:R-:W-:Y:S08]  /*2b20*/  HMMA.16816.F32 R68, R124.reuse, R92, R68 ;  /* 0x0000005c7c44723c */ /* 0x060ff00000001844 */
[C---:B------:R-:W-:Y:S08]  /*2b30*/  HMMA.16816.F32 R76, R124.reuse, R100, R76 ;  /* 0x000000647c4c723c */ /* 0x040ff0000000184c */
[C---:B------:R-:W-:Y:S01]  /*2b40*/  HMMA.16816.F32 R72, R124.reuse, R102, R72 ;  /* 0x000000667c48723c */ /* 0x040fe20000001848 */
[----:B------:R-:W-:Y:S07]  /*2b50*/  LDSM.16.M88.4 R100, [R128+0x8000] ;  /* 0x008000008064783b */ /* 0x000fee0000000200 */
[C---:B------:R-:W-:Y:S01]  /*2b60*/  HMMA.16816.F32 R92, R124.reuse, R94, R64 ;  /* 0x0000005e7c5c723c */ /* 0x040fe20000001840 */
[----:B------:R-:W3:Y:S07]  /*2b70*/  LDSM.16.M88.4 R64, [R123+0xb800] ;  /* 0x00b800007b40783b */ /* 0x000eee0000000200 */
[C---:B----4-:R-:W-:Y:S01]  /*2b80*/  HMMA.16816.F32 R96, R124.reuse, R80, R60 ;  /* 0x000000507c60723c */ /* 0x050fe2000000183c */
[----:B------:R-:W4:Y:S07]  /*2b90*/  LDSM.16.M88.4 R60, [R129+0x2000] ;  /* 0x00200000813c783b */ /* 0x000f2e0000000200 */
[C---:B-1----:R-:W-:Y:S08]  /*2ba0*/  HMMA.16816.F32 R44, R124.reuse, R4, R44 ;  /* 0x000000047c2c723c */ /* 0x042ff0000000182c */
[C---:B------:R-:W-:Y:S01]  /*2bb0*/  HMMA.16816.F32 R36, R124.reuse, R6, R36 ;  /* 0x000000067c24723c */ /* 0x040fe20000001824 */
[----:B------:R-:W1:Y:S07]  /*2bc0*/  LDSM.16.M88.4 R4, [R128+0x8800] ;  /* 0x008800008004783b */ /* 0x000e6e0000000200 */
[----:B--2---:R-:W-:Y:S01]  /*2bd0*/  HMMA.16816.F32 R52, R124, R8, R52 ;  /* 0x000000087c34723c */ /* 0x004fe20000001834 */
[----:B------:R-:W-:-:S02]  /*2be0*/  SHF.R.U32.HI R8, RZ, 0x2, R199 ;  /* 0x00000002ff087819 */ /* 0x000fc400000116c7 */
[----:B------:R-:W-:Y:S02]  /*2bf0*/  LOP3.LUT R9, R202, 0x1f0, RZ, 0xc0, !PT ;  /* 0x000001f0ca097812 */ /* 0x000fe400078ec0ff */
[----:B------:R-:W-:-:S03]  /*2c00*/  LOP3.LUT R8, R8, 0x7, RZ, 0xc0, !PT ;  /* 0x0000000708087812 */ /* 0x000fc600078ec0ff */
[C---:B------:R-:W-:Y:S01]  /*2c10*/  HMMA.16816.F32 R48, R124.reuse, R10, R48 ;  /* 0x0000000a7c30723c */ /* 0x040fe20000001830 */
[----:B------:R-:W-:Y:S02]  /*2c20*/  IADD3 R121, PT, PT, R8, R9, R121 ;  /* 0x0000000908797210 */ /* 0x000fe40007ffe079 */
[----:B------:R-:W2:Y:S05]  /*2c30*/  LDSM.16.M88.4 R8, [R128+0x9000] ;  /* 0x009000008008783b */ /* 0x000eaa0000000200 */
[----:B---3--:R-:W-:Y:S01]  /*2c40*/  HMMA.16816.F32 R16, R124, R64, R16 ;  /* 0x000000407c10723c */ /* 0x008fe20000001810 */
[----:B------:R-:W-:Y:S01]  /*2c50*/  IADD3 R64, PT, PT, R120, -UR22, R121 ;  /* 0x8000001678407c10 */ /* 0x000fe2000fffe079 */
[----:B------:R-:W-:-:S04]  /*2c60*/  IMAD.SHL.U32 R65, R199, 0x2, RZ ;  /* 0x00000002c7417824 */ /* 0x000fc800078e00ff */
[----:B------:R-:W-:Y:S01]  /*2c70*/  IMAD.IADD R119, R64, 0x1, R119 ;  /* 0x0000000140777824 */ /* 0x000fe200078e0277 */
[----:B------:R-:W-:Y:S01]  /*2c80*/  LOP3.LUT R65, R216, 0x6, R65, 0xf8, !PT ;  /* 0x00000006d8417812 */ /* 0x000fe200078ef841 */
[----:B----4-:R-:W-:Y:S03]  /*2c90*/  HMMA.16816.F32 R76, R60, R100, R76 ;  /* 0x000000643c4c723c */ /* 0x010fe6000000184c */
[----:B------:R-:W-:-:S05]  /*2ca0*/  LOP3.LUT R81, R65, 0x1, RZ, 0xfc, !PT ;  /* 0x0000000141517812 */ /* 0x000fca00078efcff */
[----:B------:R-:W-:Y:S08]  /*2cb0*/  HMMA.16816.F32 R72, R60, R102, R72 ;  /* 0x000000663c48723c */ /* 0x000ff00000001848 */
[----:B------:R-:W-:Y:S01]  /*2cc0*/  HMMA.16816.F32 R24, R124, R88, R24 ;  /* 0x000000587c18723c */ /* 0x000fe20000001818 */
[C-C-:B------:R-:W-:Y:S02]  /*2cd0*/  VIADDMNMX R88, R119.reuse, 0x1, R120.reuse, PT ;  /* 0x0000000177587846 */ /* 0x140fe40003800178 */
[----:B------:R-:W-:-:S02]  /*2ce0*/  VIADDMNMX R120, R119, 0x9, R120, PT ;  /* 0x0000000977787846 */ /* 0x000fc40003800178 */
[C---:B------:R-:W-:Y:S02]  /*2cf0*/  ISETP.GE.AND P1, PT, R81.reuse, R88, PT ;  /* 0x000000585100720c */ /* 0x040fe40003f26270 */
[----:B------:R-:W-:Y:S01]  /*2d00*/  ISETP.GE.AND P3, PT, R81, R120, PT ;  /* 0x000000785100720c */ /* 0x000fe20003f66270 */
[----:B-1----:R-:W-:Y:S01]  /*2d10*/  HMMA.16816.F32 R68, R60, R4, R68 ;  /* 0x000000043c44723c */ /* 0x002fe20000001844 */
[----:B------:R-:W-:Y:S02]  /*2d20*/  LOP3.LUT R5, R65, 0x10, RZ, 0xfc, !PT ;  /* 0x0000001041057812 */ /* 0x000fe400078efcff */
[----:B------:R-:W-:Y:S02]  /*2d30*/  FSEL R64, R77, -INF , !P1 ;  /* 0xff8000004d407808 */ /* 0x000fe40004800000 */
[C---:B------:R-:W-:Y:S02]  /*2d40*/  ISETP.GE.AND P4, PT, R5.reuse, R88, PT ;  /* 0x000000580500720c */ /* 0x040fe40003f86270 */
[----:B------:R-:W-:Y:S01]  /*2d50*/  ISETP.GE.AND P1, PT, R5, R120, PT ;  /* 0x000000780500720c */ /* 0x000fe20003f26270 */
[----:B------:R-:W-:Y:S01]  /*2d60*/  HMMA.16816.F32 R56, R124, R82, R56 ;  /* 0x000000527c38723c */ /* 0x000fe20000001838 */
[----:B------:R-:W-:-:S02]  /*2d70*/  LOP3.LUT R83, R65, 0x8, RZ, 0xfc, !PT ;  /* 0x0000000841537812 */ /* 0x000fc400078efcff */
[----:B------:R-:W-:Y:S02]  /*2d80*/  LOP3.LUT R5, R65, 0x11, RZ, 0xfc, !PT ;  /* 0x0000001141057812 */ /* 0x000fe400078efcff */
[C---:B------:R-:W-:Y:S02]  /*2d90*/  ISETP.GE.AND P6, PT, R83.reuse, R88, PT ;  /* 0x000000585300720c */ /* 0x040fe40003fc6270 */
[----:B------:R-:W-:Y:S01]  /*2da0*/  ISETP.GE.AND P2, PT, R83, R120, PT ;  /* 0x000000785300720c */ /* 0x000fe20003f46270 */
[----:B------:R-:W-:Y:S01]  /*2db0*/  HMMA.16816.F32 R32, R124, R84, R32 ;  /* 0x000000547c20723c */ /* 0x000fe20000001820 */
[----:B------:R-:W-:Y:S01]  /*2dc0*/  LOP3.LUT R85, R65, 0x9, RZ, 0xfc, !PT ;  /* 0x0000000941557812 */ /* 0x000fe200078efcff */
[----:B------:R-:W1:Y:S01]  /*2dd0*/  LDSM.16.M88.4 R80, [R128+0x9800] ;  /* 0x009800008050783b */ /* 0x000e620000000200 */
[----:B------:R-:W-:Y:S02]  /*2de0*/  FSEL R84, R79, -INF , !P3 ;  /* 0xff8000004f547808 */ /* 0x000fe40005800000 */
[----:B------:R-:W-:-:S02]  /*2df0*/  ISETP.GE.AND P3, PT, R5, R88, PT ;  /* 0x000000580500720c */ /* 0x000fc40003f66270 */
[----:B------:R-:W-:Y:S01]  /*2e00*/  ISETP.GE.AND P0, PT, R85, R88, PT ;  /* 0x000000585500720c */ /* 0x000fe20003f06270 */
[----:B------:R-:W-:Y:S01]  /*2e10*/  HMMA.16816.F32 R20, R124, R90, R20 ;  /* 0x0000005a7c14723c */ /* 0x000fe20000001814 */
[----:B------:R-:W-:Y:S02]  /*2e20*/  FSEL R90, R72, -INF , !P6 ;  /* 0xff800000485a7808 */ /* 0x000fe40007000000 */
[-C--:B------:R-:W-:Y:S02]  /*2e30*/  ISETP.GE.AND P6, PT, R5, R120.reuse, PT ;  /* 0x000000780500720c */ /* 0x080fe40003fc6270 */
[----:B------:R-:W-:Y:S02]  /*2e40*/  ISETP.GE.AND P5, PT, R85, R120, PT ;  /* 0x000000785500720c */ /* 0x000fe40003fa6270 */
[C---:B------:R-:W-:Y:S01]  /*2e50*/  LOP3.LUT R5, R65.reuse, 0x19, RZ, 0xfc, !PT ;  /* 0x0000001941057812 */ /* 0x040fe200078efcff */
[----:B------:R-:W-:Y:S01]  /*2e60*/  HMMA.16816.F32 R92, R60, R6, R92 ;  /* 0x000000063c5c723c */ /* 0x000fe2000000185c */
[----:B------:R-:W-:-:S02]  /*2e70*/  LOP3.LUT R7, R65, 0x18, RZ, 0xfc, !PT ;  /* 0x0000001841077812 */ /* 0x000fc400078efcff */
[----:B------:R-:W-:Y:S02]  /*2e80*/  FSEL R74, R74, -INF , !P2 ;  /* 0xff8000004a4a7808 */ /* 0x000fe40005000000 */
[----:B------:R-:W-:Y:S02]  /*2e90*/  FSEL R72, R75, -INF , !P5 ;  /* 0xff8000004b487808 */ /* 0x000fe40006800000 */
[----:B------:R-:W-:Y:S01]  /*2ea0*/  FSEL R248, R68, -INF , !P4 ;  /* 0xff80000044f87808 */ /* 0x000fe20006000000 */
[----:B------:R-:W-:Y:S01]  /*2eb0*/  HMMA.16816.F32 R28, R124, R86, R28 ;  /* 0x000000567c1c723c */ /* 0x000fe2000000181c */
[----:B------:R-:W-:Y:S02]  /*2ec0*/  FSEL R86, R73, -INF , !P0 ;  /* 0xff80000049567808 */ /* 0x000fe40004000000 */
[C---:B------:R-:W-:Y:S02]  /*2ed0*/  ISETP.GE.AND P2, PT, R7.reuse, R88, PT ;  /* 0x000000580700720c */ /* 0x040fe40003f46270 */
[----:B------:R-:W-:-:S02]  /*2ee0*/  ISETP.GE.AND P0, PT, R7, R120, PT ;  /* 0x000000780700720c */ /* 0x000fc40003f06270 */
[C---:B------:R-:W-:Y:S01]  /*2ef0*/  ISETP.GE.AND P5, PT, R5.reuse, R88, PT ;  /* 0x000000580500720c */ /* 0x040fe20003fa6270 */
[C---:B--2---:R-:W-:Y:S01]  /*2f00*/  HMMA.16816.F32 R96, R60.reuse, R8, R96 ;  /* 0x000000083c60723c */ /* 0x044fe20000001860 */
[----:B------:R-:W-:Y:S02]  /*2f10*/  ISETP.GE.AND P4, PT, R5, R120, PT ;  /* 0x000000780500720c */ /* 0x000fe40003f86270 */
[----:B------:R-:W2:Y:S01]  /*2f20*/  LDSM.16.M88.4 R4, [R128+0xa000] ;  /* 0x00a000008004783b */ /* 0x000ea20000000200 */
[----:B------:R-:W-:Y:S02]  /*2f30*/  LOP3.LUT R9, R65, 0x20, RZ, 0xfc, !PT ;  /* 0x0000002041097812 */ /* 0x000fe400078efcff */
[----:B------:R-:W-:Y:S02]  /*2f40*/  FSEL R112, R70, -INF , !P1 ;  /* 0xff80000046707808 */ /* 0x000fe40004800000 */
[----:B------:R-:W-:Y:S01]  /*2f50*/  FSEL R250, R69, -INF , !P3 ;  /* 0xff80000045fa7808 */ /* 0x000fe20005800000 */
[----:B------:R-:W-:Y:S01]  /*2f60*/  HMMA.16816.F32 R56, R60, R10, R56 ;  /* 0x0000000a3c38723c */ /* 0x000fe20000001838 */
[----:B------:R-:W-:-:S02]  /*2f70*/  ISETP.GE.AND P1, PT, R9, R88, PT ;  /* 0x000000580900720c */ /* 0x000fc40003f26270 */
[----:B------:R-:W-:Y:S02]  /*2f80*/  ISETP.GE.AND P3, PT, R9, R120, PT ;  /* 0x000000780900720c */ /* 0x000fe40003f66270 */
[----:B------:R-:W-:Y:S02]  /*2f90*/  LOP3.LUT R9, R65, 0x21, RZ, 0xfc, !PT ;  /* 0x0000002141097812 */ /* 0x000fe400078efcff */
[----:B------:R-:W-:Y:S01]  /*2fa0*/  FSEL R114, R71, -INF , !P6 ;  /* 0xff80000047727808 */ /* 0x000fe20007000000 */
[----:B-1----:R-:W-:Y:S01]  /*2fb0*/  HMMA.16816.F32 R52, R60, R80, R52 ;  /* 0x000000503c34723c */ /* 0x002fe20000001834 */
[----:B------:R-:W-:Y:S02]  /*2fc0*/  FSEL R252, R92, -INF , !P2 ;  /* 0xff8000005cfc7808 */ /* 0x000fe40005000000 */
[C---:B------:R-:W-:Y:S02]  /*2fd0*/  ISETP.GE.AND P6, PT, R9.reuse, R88, PT ;  /* 0x000000580900720c */ /* 0x040fe40003fc6270 */
[----:B------:R-:W-:-:S02]  /*2fe0*/  ISETP.GE.AND P2, PT, R9, R120, PT ;  /* 0x000000780900720c */ /* 0x000fc40003f46270 */
[C---:B------:R-:W-:Y:S01]  /*2ff0*/  LOP3.LUT R11, R65.reuse, 0x28, RZ, 0xfc, !PT ;  /* 0x00000028410b7812 */ /* 0x040fe200078efcff */
[----:B------:R-:W-:Y:S01]  /*3000*/  HMMA.16816.F32 R48, R60, R82, R48 ;  /* 0x000000523c30723c */ /* 0x000fe20000001830 */
[----:B------:R-:W-:Y:S02]  /*3010*/  LOP3.LUT R9, R65, 0x29, RZ, 0xfc, !PT ;  /* 0x0000002941097812 */ /* 0x000fe400078efcff */
[----:B------:R-:W-:Y:S02]  /*3020*/  FSEL R242, R94, -INF , !P0 ;  /* 0xff8000005ef27808 */ /* 0x000fe40004000000 */
[----:B------:R-:W-:Y:S02]  /*3030*/  FSEL R246, R93, -INF , !P5 ;  /* 0xff8000005df67808 */ /* 0x000fe40006800000 */
[----:B------:R-:W-:Y:S01]  /*3040*/  FSEL R244, R95, -INF , !P4 ;  /* 0xff8000005ff47808 */ /* 0x000fe20006000000 */
[----:B------:R-:W-:Y:S01]  /*3050*/  HMMA.16816.F32 R12, R124, R66, R12 ;  /* 0x000000427c0c723c */ /* 0x000fe2000000180c */
[----:B------:R-:W-:-:S02]  /*3060*/  FSEL R234, R96, -INF , !P1 ;  /* 0xff80000060ea7808 */ /* 0x000fc40004800000 */
[C---:B------:R-:W-:Y:S02]  /*3070*/  ISETP.GE.AND P0, PT, R11.reuse, R88, PT ;  /* 0x000000580b00720c */ /* 0x040fe40003f06270 */
[----:B------:R-:W-:Y:S02]  /*3080*/  ISETP.GE.AND P5, PT, R11, R120, PT ;  /* 0x000000780b00720c */ /* 0x000fe40003fa6270 */
[----:B------:R-:W-:Y:S02]  /*3090*/  LOP3.LUT R69, R65, 0x30, RZ, 0xfc, !PT ;  /* 0x0000003041457812 */ /* 0x000fe400078efcff */
[C---:B------:R-:W-:Y:S01]  /*30a0*/  ISETP.GE.AND P4, PT, R9.reuse, R88, PT ;  /* 0x000000580900720c */ /* 0x040fe20003f86270 */
[----:B--2---:R-:W-:Y:S01]  /*30b0*/  HMMA.16816.F32 R36, R60, R6, R36 ;  /* 0x000000063c24723c */ /* 0x004fe20000001824 */
[----:B------:R-:W-:Y:S02]  /*30c0*/  ISETP.GE.AND P1, PT, R9, R120, PT ;  /* 0x000000780900720c */ /* 0x000fe40003f26270 */
[----:B------:R-:W1:Y:S01]  /*30d0*/  LDSM.16.M88.4 R8, [R128+0xa800] ;  /* 0x00a800008008783b */ /* 0x000e620000000200 */
[----:B------:R-:W-:-:S02]  /*30e0*/  FSEL R230, R98, -INF , !P3 ;  /* 0xff80000062e67808 */ /* 0x000fc40005800000 */
[----:B------:R-:W-:Y:S02]  /*30f0*/  FSEL R238, R97, -INF , !P6 ;  /* 0xff80000061ee7808 */ /* 0x000fe40007000000 */
[C---:B------:R-:W-:Y:S02]  /*3100*/  ISETP.GE.AND P3, PT, R69.reuse, R88, PT ;  /* 0x000000584500720c */ /* 0x040fe40003f66270 */
[----:B------:R-:W-:Y:S02]  /*3110*/  ISETP.GE.AND P6, PT, R69, R120, PT ;  /* 0x000000784500720c */ /* 0x000fe40003fc6270 */
[C---:B------:R-:W-:Y:S02]  /*3120*/  LOP3.LUT R69, R65.reuse, 0x31, RZ, 0xfc, !PT ;  /* 0x0000003141457812 */ /* 0x040fe400078efcff */
[----:B------:R-:W-:Y:S02]  /*3130*/  LOP3.LUT R71, R65, 0x38, RZ, 0xfc, !PT ;  /* 0x0000003841477812 */ /* 0x000fe400078efcff */
[----:B------:R-:W-:-:S02]  /*3140*/  FSEL R232, R99, -INF , !P2 ;  /* 0xff80000063e87808 */ /* 0x000fc40005000000 */
[----:B------:R-:W-:Y:S02]  /*3150*/  FSEL R240, R56, -INF , !P0 ;  /* 0xff80000038f07808 */ /* 0x000fe40004000000 */
[----:B------:R-:W-:Y:S02]  /*3160*/  FSEL R228, R58, -INF , !P5 ;  /* 0xff8000003ae47808 */ /* 0x000fe40006800000 */
[----:B------:R-:W-:Y:S02]  /*3170*/  FSEL R236, R57, -INF , !P4 ;  /* 0xff80000039ec7808 */ /* 0x000fe40006000000 */
[C---:B------:R-:W-:Y:S02]  /*3180*/  ISETP.GE.AND P2, PT, R69.reuse, R88, PT ;  /* 0x000000584500720c */ /* 0x040fe40003f46270 */
[----:B------:R-:W-:Y:S02]  /*3190*/  ISETP.GE.AND P0, PT, R69, R120, PT ;  /* 0x000000784500720c */ /* 0x000fe40003f06270 */
[----:B------:R-:W-:-:S02]  /*31a0*/  ISETP.GE.AND P5, PT, R71, R88, PT ;  /* 0x000000584700720c */ /* 0x000fc40003fa6270 */
[----:B------:R-:W-:Y:S02]  /*31b0*/  ISETP.GE.AND P4, PT, R71, R120, PT ;  /* 0x000000784700720c */ /* 0x000fe40003f86270 */
[----:B------:R-:W-:Y:S01]  /*31c0*/  HMMA.16816.F32 R68, R60, R4, R44 ;  /* 0x000000043c44723c */ /* 0x000fe2000000182c */
[----:B------:R-:W2:Y:S01]  /*31d0*/  LDSM.16.M88.4 R44, [R128+0xb000] ;  /* 0x00b00000802c783b */ /* 0x000ea20000000200 */
[C---:B------:R-:W-:Y:S02]  /*31e0*/  LOP3.LUT R57, R65.reuse, 0x39, RZ, 0xfc, !PT ;  /* 0x0000003941397812 */ /* 0x040fe400078efcff */
[----:B------:R-:W-:Y:S01]  /*31f0*/  LOP3.LUT R5, R65, 0x40, RZ, 0xfc, !PT ;  /* 0x0000004041057812 */ /* 0x000fe200078efcff */
[----:B------:R-:W3:Y:S01]  /*3200*/  LDSM.16.M88.4 R128, [R128+0xb800] ;  /* 0x00b800008080783b */ /* 0x000ee20000000200 */
[----:B------:R-:W-:Y:S01]  /*3210*/  FSEL R226, R59, -INF , !P1 ;  /* 0xff8000003be27808 */ /* 0x000fe20004800000 */
[----:B------:R-:W-:-:S04]  /*3220*/  DEPBAR.LE SB0, 0x0 ;  /* 0x000080000000791a */ /* 0x000fc80000000000 */
[----:B------:R-:W-:Y:S01]  /*3230*/  FSEL R218, R54, -INF , !P6 ;  /* 0xff80000036da7808 */ /* 0x000fe20007000000 */
[C---:B-1----:R-:W-:Y:S01]  /*3240*/  HMMA.16816.F32 R32, R60.reuse, R8, R32 ;  /* 0x000000083c20723c */ /* 0x042fe20000001820 */
[----:B------:R-:W-:Y:S02]  /*3250*/  FSEL R222, R53, -INF , !P2 ;  /* 0xff80000035de7808 */ /* 0x000fe40005000000 */
[-C--:B------:R-:W-:Y:S02]  /*3260*/  ISETP.GE.AND P1, PT, R57, R88.reuse, PT ;  /* 0x000000583900720c */ /* 0x080fe40003f26270 */
[C---:B------:R-:W-:Y:S02]  /*3270*/  ISETP.GE.AND P6, PT, R5.reuse, R88, PT ;  /* 0x000000580500720c */ /* 0x040fe40003fc6270 */
[----:B------:R-:W-:Y:S01]  /*3280*/  ISETP.GE.AND P2, PT, R5, R120, PT ;  /* 0x000000780500720c */ /* 0x000fe20003f46270 */
[----:B------:R-:W-:Y:S01]  /*3290*/  HMMA.16816.F32 R28, R60, R10, R28 ;  /* 0x0000000a3c1c723c */ /* 0x000fe2000000181c */
[----:B------:R-:W-:-:S02]  /*32a0*/  LOP3.LUT R5, R65, 0x41, RZ, 0xfc, !PT ;  /* 0x0000004141057812 */ /* 0x000fc400078efcff */
[----:B------:R-:W-:Y:S02]  /*32b0*/  LOP3.LUT R7, R65, 0x48, RZ, 0xfc, !PT ;  /* 0x0000004841077812 */ /* 0x000fe400078efcff */
[----:B------:R-:W-:Y:S02]  /*32c0*/  FSEL R224, R52, -INF , !P3 ;  /* 0xff80000034e07808 */ /* 0x000fe40005800000 */
[----:B------:R-:W-:Y:S02]  /*32d0*/  FSEL R162, R55, -INF , !P0 ;  /* 0xff80000037a27808 */ /* 0x000fe40004000000 */
[----:B------:R-:W-:Y:S02]  /*32e0*/  FSEL R220, R48, -INF , !P5 ;  /* 0xff80000030dc7808 */ /* 0x000fe40006800000 */
[----:B------:R-:W-:Y:S02]  /*32f0*/  FSEL R164, R50, -INF , !P4 ;  /* 0xff80000032a47808 */ /* 0x000fe40006000000 */
[----:B------:R-:W-:-:S02]  /*3300*/  FSEL R160, R49, -INF , !P1 ;  /* 0xff80000031a07808 */ /* 0x000fc40004800000 */
[----:B------:R-:W-:Y:S02]  /*3310*/  ISETP.GE.AND P3, PT, R57, R120, PT ;  /* 0x000000783900720c */ /* 0x000fe40003f66270 */
[C---:B------:R-:W-:Y:S02]  /*3320*/  ISETP.GE.AND P0, PT, R5.reuse, R88, PT ;  /* 0x000000580500720c */ /* 0x040fe40003f06270 */
[----:B------:R-:W-:Y:S02]  /*3330*/  ISETP.GE.AND P5, PT, R5, R120, PT ;  /* 0x000000780500720c */ /* 0x000fe40003fa6270 */
[C---:B------:R-:W-:Y:S01]  /*3340*/  ISETP.GE.AND P4, PT, R7.reuse, R88, PT ;  /* 0x000000580700720c */ /* 0x040fe20003f86270 */
[----:B--2---:R-:W-:Y:S01]  /*3350*/  HMMA.16816.F32 R24, R60, R44, R24 ;  /* 0x0000002c3c18723c */ /* 0x004fe20000001818 */
[----:B------:R-:W-:Y:S02]  /*3360*/  ISETP.GE.AND P1, PT, R7, R120, PT ;  /* 0x000000780700720c */ /* 0x000fe40003f26270 */
[----:B------:R-:W-:-:S02]  /*3370*/  LOP3.LUT R5, R65, 0x49, RZ, 0xfc, !PT ;  /* 0x0000004941057812 */ /* 0x000fc400078efcff */
[----:B------:R-:W-:Y:S02]  /*3380*/  LOP3.LUT R7, R65, 0x50, RZ, 0xfc, !PT ;  /* 0x0000005041077812 */ /* 0x000fe400078efcff */
[----:B------:R-:W-:Y:S01]  /*3390*/  FSEL R212, R51, -INF , !P3 ;  /* 0xff80000033d47808 */ /* 0x000fe20005800000 */
[C---:B------:R-:W-:Y:S01]  /*33a0*/  HMMA.16816.F32 R20, R60.reuse, R46, R20 ;  /* 0x0000002e3c14723c */ /* 0x040fe20000001814 */
[----:B------:R-:W-:Y:S02]  /*33b0*/  FSEL R194, R68, -INF , !P6 ;  /* 0xff80000044c27808 */ /* 0x000fe40007000000 */
[----:B------:R-:W-:Y:S02]  /*33c0*/  FSEL R192, R70, -INF , !P2 ;  /* 0xff80000046c07808 */ /* 0x000fe40005000000 */
[----:B------:R-:W-:Y:S02]  /*33d0*/  FSEL R178, R69, -INF , !P0 ;  /* 0xff80000045b27808 */ /* 0x000fe40004000000 */
[C---:B------:R-:W-:Y:S01]  /*33e0*/  ISETP.GE.AND P3, PT, R5.reuse, R88, PT ;  /* 0x000000580500720c */ /* 0x040fe20003f66270 */
[----:B---3--:R-:W-:Y:S01]  /*33f0*/  HMMA.16816.F32 R16, R60, R128, R16 ;  /* 0x000000803c10723c */ /* 0x008fe20000001810 */
[----:B------:R-:W-:-:S02]  /*3400*/  ISETP.GE.AND P6, PT, R5, R120, PT ;  /* 0x000000780500720c */ /* 0x000fc40003fc6270 */
[C---:B------:R-:W-:Y:S02]  /*3410*/  ISETP.GE.AND P2, PT, R7.reuse, R88, PT ;  /* 0x000000580700720c */ /* 0x040fe40003f46270 */
[----:B------:R-:W-:Y:S02]  /*3420*/  ISETP.GE.AND P0, PT, R7, R120, PT ;  /* 0x000000780700720c */ /* 0x000fe40003f06270 */
[C---:B------:R-:W-:Y:S01]  /*3430*/  LOP3.LUT R5, R65.reuse, 0x51, RZ, 0xfc, !PT ;  /* 0x0000005141057812 */ /* 0x040fe200078efcff */
[----:B------:R-:W-:Y:S01]  /*3440*/  HMMA.16816.F32 R12, R60, R130, R12 ;  /* 0x000000823c0c723c */ /* 0x000fe2000000180c */
[----:B------:R-:W-:Y:S02]  /*3450*/  LOP3.LUT R7, R65, 0x58, RZ, 0xfc, !PT ;  /* 0x0000005841077812 */ /* 0x000fe400078efcff */
[----:B------:R-:W-:Y:S02]  /*3460*/  FSEL R190, R71, -INF , !P5 ;  /* 0xff80000047be7808 */ /* 0x000fe40006800000 */
[----:B------:R-:W-:-:S02]  /*3470*/  FSEL R210, R36, -INF , !P4 ;  /* 0xff80000024d27808 */ /* 0x000fc40006000000 */
[----:B------:R-:W-:Y:S02]  /*3480*/  FSEL R188, R38, -INF , !P1 ;  /* 0xff80000026bc7808 */ /* 0x000fe40004800000 */
[----:B------:R-:W-:Y:S01]  /*3490*/  FSEL R180, R37, -INF , !P3 ;  /* 0xff80000025b47808 */ /* 0x000fe20005800000 */
[----:B------:R-:W-:Y:S01]  /*34a0*/  BAR.SYNC.DEFER_BLOCKING 0x0 ;  /* 0x0000000000007b1d */ /* 0x000fe20000010000 */
[C---:B------:R-:W-:Y:S02]  /*34b0*/  ISETP.GE.AND P5, PT, R5.reuse, R88, PT ;  /* 0x000000580500720c */ /* 0x040fe40003fa6270 */
[----:B------:R-:W-:Y:S02]  /*34c0*/  ISETP.GE.AND P4, PT, R5, R120, PT ;  /* 0x000000780500720c */ /* 0x000fe40003f86270 */
[C---:B------:R-:W-:Y:S02]  /*34d0*/  ISETP.GE.AND P1, PT, R7.reuse, R88, PT ;  /* 0x000000580700720c */ /* 0x040fe40003f26270 */
[----:B------:R-:W-:-:S02]  /*34e0*/  ISETP.GE.AND P3, PT, R7, R120, PT ;  /* 0x000000780700720c */ /* 0x000fc40003f66270 */
[C---:B------:R-:W-:Y:S02]  /*34f0*/  LOP3.LUT R5, R65.reuse, 0x59, RZ, 0xfc, !PT ;  /* 0x0000005941057812 */ /* 0x040fe400078efcff */
[----:B------:R-:W-:Y:S02]  /*3500*/  LOP3.LUT R7, R65, 0x60, RZ, 0xfc, !PT ;  /* 0x0000006041077812 */ /* 0x000fe400078efcff */
[----:B------:R-:W-:Y:S02]  /*3510*/  FSEL R186, R39, -INF , !P6 ;  /* 0xff80000027ba7808 */ /* 0x000fe40007000000 */
[----:B------:R-:W-:Y:S02]  /*3520*/  FSEL R172, R34, -INF , !P0 ;  /* 0xff80000022ac7808 */ /* 0x000fe40004000000 */
[----:B------:R-:W-:Y:S02]  /*3530*/  FSEL R182, R33, -INF , !P5 ;  /* 0xff80000021b67808 */ /* 0x000fe40006800000 */
[----:B------:R-:W-:-:S02]  /*3540*/  ISETP.GE.AND P6, PT, R5, R88, PT ;  /* 0x000000580500720c */ /* 0x000fc40003fc6270 */
[C---:B------:R-:W-:Y:S02]  /*3550*/  ISETP.GE.AND P0, PT, R7.reuse, R88, PT ;  /* 0x000000580700720c */ /* 0x040fe40003f06270 */
[----:B------:R-:W-:Y:S02]  /*3560*/  ISETP.GE.AND P5, PT, R7, R120, PT ;  /* 0x000000780700720c */ /* 0x000fe40003fa6270 */
[----:B------:R-:W-:Y:S02]  /*3570*/  LOP3.LUT R7, R65, 0x68, RZ, 0xfc, !PT ;  /* 0x0000006841077812 */ /* 0x000fe400078efcff */
[----:B------:R-:W-:Y:S02]  /*3580*/  FSEL R168, R30, -INF , !P3 ;  /* 0xff8000001ea87808 */ /* 0x000fe40005800000 */
[----:B------:R-:W-:Y:S02]  /*3590*/  FSEL R174, R29, -INF , !P6 ;  /* 0xff8000001dae7808 */ /* 0x000fe40007000000 */
[----:B------:R-:W-:-:S02]  /*35a0*/  ISETP.GE.AND P3, PT, R7, R88, PT ;  /* 0x000000580700720c */ /* 0x000fc40003f66270 */
[-C--:B------:R-:W-:Y:S02]  /*35b0*/  ISETP.GE.AND P6, PT, R7, R120.reuse, PT ;  /* 0x000000780700720c */ /* 0x080fe40003fc6270 */
[----:B------:R-:W-:Y:S02]  /*35c0*/  LOP3.LUT R7, R65, 0x69, RZ, 0xfc, !PT ;  /* 0x0000006941077812 */ /* 0x000fe400078efcff */
[----:B------:R-:W-:Y:S02]  /*35d0*/  FSEL R158, R24, -INF , !P0 ;  /* 0xff800000189e7808 */ /* 0x000fe40004000000 */
[----:B------:R-:W-:Y:S02]  /*35e0*/  FSEL R184, R32, -INF , !P2 ;  /* 0xff80000020b87808 */ /* 0x000fe40005000000 */
[-C--:B------:R-:W-:Y:S02]  /*35f0*/  ISETP.GE.AND P0, PT, R7, R120.reuse, PT ;  /* 0x000000780700720c */ /* 0x080fe40003f06270 */
[----:B------:R-:W-:-:S02]  /*3600*/  ISETP.GE.AND P2, PT, R5, R120, PT ;  /* 0x000000780500720c */ /* 0x000fc40003f46270 */
[----:B------:R-:W-:Y:S02]  /*3610*/  LOP3.LUT R5, R65, 0x61, RZ, 0xfc, !PT ;  /* 0x0000006141057812 */ /* 0x000fe400078efcff */
[----:B------:R-:W-:Y:S02]  /*3620*/  FSEL R144, R23, -INF , !P0 ;  /* 0xff80000017907808 */ /* 0x000fe40004000000 */
[----:B------:R-:W-:Y:S02]  /*3630*/  FSEL R170, R35, -INF , !P4 ;  /* 0xff80000023aa7808 */ /* 0x000fe40006000000 */
[----:B------:R-:W-:Y:S02]  /*3640*/  FSEL R176, R28, -INF , !P1 ;  /* 0xff8000001cb07808 */ /* 0x000fe40004800000 */
[-C--:B------:R-:W-:Y:S02]  /*3650*/  ISETP.GE.AND P0, PT, R65, R88.reuse, PT ;  /* 0x000000584100720c */ /* 0x080fe40003f06270 */
[----:B------:R-:W-:-:S02]  /*3660*/  ISETP.GE.AND P4, PT, R5, R88, PT ;  /* 0x000000580500720c */ /* 0x000fc40003f86270 */
[----:B------:R-:W-:Y:S02]  /*3670*/  ISETP.GE.AND P1, PT, R5, R120, PT ;  /* 0x000000780500720c */ /* 0x000fe40003f26270 */
[----:B------:R-:W-:Y:S02]  /*3680*/  LOP3.LUT R5, R65, 0x70, RZ, 0xfc, !PT ;  /* 0x0000007041057812 */ /* 0x000fe400078efcff */
[----:B------:R-:W-:Y:S02]  /*3690*/  FSEL R76, R76, -INF , !P0 ;  /* 0xff8000004c4c7808 */ /* 0x000fe40004000000 */
[----:B------:R-:W-:Y:S02]  /*36a0*/  FSEL R150, R26, -INF , !P5 ;  /* 0xff8000001a967808 */ /* 0x000fe40006800000 */
[----:B------:R-:W-:Y:S02]  /*36b0*/  FSEL R156, R25, -INF , !P4 ;  /* 0xff800000199c7808 */ /* 0x000fe40006000000 */
[----:B------:R-:W-:-:S02]  /*36c0*/  ISETP.GT.AND P0, PT, R211, R204, PT ;  /* 0x000000ccd300720c */ /* 0x000fc40003f04270 */
[C---:B------:R-:W-:Y:S02]  /*36d0*/  ISETP.GE.AND P5, PT, R5.reuse, R88, PT ;  /* 0x000000580500720c */ /* 0x040fe40003fa6270 */
[----:B------:R-:W-:Y:S02]  /*36e0*/  ISETP.GE.AND P4, PT, R5, R120, PT ;  /* 0x000000780500720c */ /* 0x000fe40003f86270 */
[----:B------:R-:W-:Y:S02]  /*36f0*/  LOP3.LUT R5, R65, 0x71, RZ, 0xfc, !PT ;  /* 0x0000007141057812 */ /* 0x000fe400078efcff */
[----:B------:R-:W-:Y:S02]  /*3700*/  FSEL R166, R31, -INF , !P2 ;  /* 0xff8000001fa67808 */ /* 0x000fe40005000000 */
[----:B------:R-:W-:Y:S02]  /*3710*/  FSEL R148, R27, -INF , !P1 ;  /* 0xff8000001b947808 */ /* 0x000fe40004800000 */
[----:B------:R-:W-:-:S02]  /*3720*/  FSEL R154, R20, -INF , !P3 ;  /* 0xff800000149a7808 */ /* 0x000fc40005800000 */
[-C--:B------:R-:W-:Y:S02]  /*3730*/  ISETP.GE.AND P2, PT, R7, R88.reuse, PT ;  /* 0x000000580700720c */ /* 0x080fe40003f46270 */
        /* <DEDUP_REMOVED lines=8> */
[----:B------:R-:W-:Y:S02]  /*37c0*/  FSEL R140, R17, -INF , !P1 ;  /* 0xff800000118c7808 */ /* 0x000fe40004800000 */
[C---:B------:R-:W-:Y:S02]  /*37d0*/  ISETP.GE.AND P6, PT, R7.reuse, R88, PT ;  /* 0x000000580700720c */ /* 0x040fe40003fc6270 */
[----:B------:R-:W-:-:S02]  /*37e0*/  ISETP.GE.AND P2, PT, R7, R120, PT ;  /* 0x000000780700720c */ /* 0x000fc40003f46270 */
[----:B------:R-:W-:Y:S02]  /*37f0*/  ISETP.GE.AND P5, PT, R5, R88, PT ;  /* 0x000000580500720c */ /* 0x000fe40003fa6270 */
[-C--:B------:R-:W-:Y:S02]  /*3800*/  ISETP.GE.AND P4, PT, R65, R120.reuse, PT ;  /* 0x000000784100720c */ /* 0x080fe40003f86270 */
[----:B------:R-:W-:Y:S02]  /*3810*/  ISETP.GE.AND P1, PT, R5, R120, PT ;  /* 0x000000780500720c */ /* 0x000fe40003f26270 */
[----:B------:R-:W-:Y:S02]  /*3820*/  FSEL R4, R78, -INF , !P4 ;  /* 0xff8000004e047808 */ /* 0x000fe40006000000 */
[----:B------:R-:W-:Y:S02]  /*3830*/  FSEL R134, R19, -INF , !P3 ;  /* 0xff80000013867808 */ /* 0x000fe40005800000 */
[----:B------:R-:W-:-:S02]  /*3840*/  FSEL R138, R12, -INF , !P6 ;  /* 0xff8000000c8a7808 */ /* 0x000fc40007000000 */
        /* <DEDUP_REMOVED lines=17> */
.L_x_1919:
[----:B------:R-:W1:Y:S01]  /*3960*/  LDC R7, c[0x0][0x4f0] ;  /* 0x00013c00ff077b82 */ /* 0x000e620000000800 */
[----:B------:R-:W-:Y:S02]  /*3970*/  IADD3 R14, PT, PT, R216, -0x80, RZ ;  /* 0xffffff80d80e7810 */ /* 0x000fe40007ffe0ff */
        /* <DEDUP_REMOVED lines=21> */
[----:B------:R-:W-:Y:S02]  /*3ad0*/  @!P1 IMAD.IADD R6, R6, 0x1, -R5 ;  /* 0x0000000106069824 */ /* 0x000fe400078e0a05 */
[-C--:B------:R-:W-:Y:S01]  /*3ae0*/  @!P3 IADD3 R10, PT, PT, R10, -R5.reuse, RZ ;  /* 0x800000050a0ab210 */ /* 0x080fe20007ffe0ff */
[----:B------:R-:W-:Y:S01]  /*3af0*/  @!P1 VIADD R13, R13, 0x1 ;  /* 0x000000010d0d9836 */ /* 0x000fe20000000000 */
[----:B------:R-:W-:Y:S02]  /*3b00*/  @!P3 IADD3 R15, PT, PT, R15, 0x1, RZ ;  /* 0x000000010f0fb810 */ /* 0x000fe40007ffe0ff */
[-C--:B------:R-:W-:Y:S02]  /*3b10*/  ISETP.GE.U32.AND P4, PT, R6, R5.reuse, PT ;  /* 0x000000050600720c */ /* 0x080fe40003f86070 */
[----:B------:R-:W-:Y:S02]  /*3b20*/  ISETP.GE.U32.AND P5, PT, R10, R5, PT ;  /* 0x000000050a00720c */ /* 0x000fe40003fa6070 */
[----:B------:R-:W-:-:S02]  /*3b30*/  LOP3.LUT R5, R216, R7, RZ, 0x3c, !PT ;  /* 0x00000007d8057212 */ /* 0x000fc400078e3cff */
[----:B------:R-:W-:Y:S02]  /*3b40*/  ISETP.NE.AND P1, PT, R7, RZ, PT ;  /* 0x000000ff0700720c */ /* 0x000fe40003f25270 */
        /* <DEDUP_REMOVED lines=27> */
.L_x_1920:
[----:B------:R-:W-:Y:S01]  /*3d00*/  LEA R6, P0, R11, R206, 0x1 ;  /* 0x000000ce0b067211 */ /* 0x000fe200078008ff */
[----:B------:R-:W-:-:S03]  /*3d10*/  IMAD.MOV.U32 R207, RZ, RZ, R205 ;  /* 0x000000ffffcf7224 */ /* 0x000fc600078e00cd */
[----:B------:R-:W-:Y:S02]  /*3d20*/  IADD3 R2, P1, PT, R6, R117, RZ ;  /* 0x0000007506027210 */ /* 0x000fe40007f3e0ff */
[----:B------:R-:W-:Y:S01]  /*3d30*/  LEA.HI.X R7, R11, R205, R12, 0x1, P0 ;  /* 0x000000cd0b077211 */ /* 0x000fe200000f0c0c */
[----:B------:R-:W-:Y:S01]  /*3d40*/  @!PT LDS RZ, [RZ] ;  /* 0x00000000fffff984 */ /* 0x000fe20000000800 */
[----:B------:R-:W-:Y:S01]  /*3d50*/  @!PT LDS RZ, [RZ] ;  /* 0x00000000fffff984 */ /* 0x000fe20000000800 */
[----:B------:R-:W-:Y:S01]  /*3d60*/  @!PT LDS RZ, [RZ] ;  /* 0x00000000fffff984 */ /* 0x000fe20000000800 */
[----:B------:R1:W-:Y:S01]  /*3d70*/  LDGSTS.E.BYPASS.LTC128B.128 [R118+0x4000], desc[UR24][R206.64] ;  /* 0x04000000ce767fae */ /* 0x0003e2000b981a18 */
        /* <DEDUP_REMOVED lines=27> */
.L_x_1918:
        /* <DEDUP_REMOVED lines=33> */
[----:B------:R-:W-:Y:S01]  /*4140*/  ISETP.NE.AND P0, PT, R40, RZ, PT ;  /* 0x000000ff2800720c */ /* 0x000fe20003f05270 */
[----:B------:R-:W2:Y:S01]  /*4150*/  SHFL.BFLY PT, R7, R6, 0x2, 0x1f ;  /* 0x0c401f0006077f89 */ /* 0x000ea200000e0000 */
[----:B------:R-:W-:Y:S02]  /*4160*/  LOP3.LUT R200, R42, 0x200, R43, 0xf8, !PT ;  /* 0x000002002ac87812 */ /* 0x000fe400078ef82b */
[----:B------:R-:W-:Y:S01]  /*4170*/  IADD3 R41, PT, PT, R41, -0x2, RZ ;  /* 0xfffffffe29297810 */ /* 0x000fe20007ffe0ff */
[----:B------:R-:W3:Y:S01]  /*4180*/  SHFL.BFLY PT, R2, R5, 0x2, 0x1f ;  /* 0x0c401f0005027f89 */ /* 0x000ee200000e0000 */
[----:B------:R-:W-:-:S04]  /*4190*/  LEA R200, R200, UR5, 0x1 ;  /* 0x00000005c8c87c11 */ /* 0x000fc8000f8e08ff */
[C---:B------:R-:W-:Y:S01]  /*41a0*/  IADD3 R217, PT, PT, R200.reuse, 0xc000, RZ ;  /* 0x0000c000c8d97810 */ /* 0x040fe20007ffe0ff */
[----:B------:R-:W-:Y:S01]  /*41b0*/  LDSM.16.MT88.4 R68, [R200+0xc000] ;  /* 0x00c00000c844783b */ /* 0x000fe20000004200 */
[----:B------:R-:W-:-:S03]  /*41c0*/  IADD3 R60, PT, PT, R200, 0xc040, RZ ;  /* 0x0000c040c83c7810 */ /* 0x000fc60007ffe0ff */
[----:B------:R-:W-:Y:S04]  /*41d0*/  LDSM.16.MT88.4 R100, [R200+0x10000] ;  /* 0x01000000c864783b */ /* 0x000fe80000004200 */
[----:B------:R-:W-:Y:S04]  /*41e0*/  LDSM.16.MT88.4 R16, [R200+0x10800] ;  /* 0x01080000c810783b */ /* 0x000fe80000004200 */
[----:B------:R-:W-:Y:S01]  /*41f0*/  LDSM.16.MT88.4 R24, [R200+0xc800] ;  /* 0x00c80000c818783b */ /* 0x000fe20000004200 */
[----:B--2---:R-:W-:Y:S02]  /*4200*/  FMNMX.FTZ R7, R6, R7, !PT ;  /* 0x0000000706077209 */ /* 0x004fe40007810000 */
[----:B---3--:R-:W-:-:S03]  /*4210*/  FMNMX.FTZ R2, R5, R2, !PT ;  /* 0x0000000205027209 */ /* 0x008fc60007810000 */
[----:B------:R-:W2:Y:S01]  /*4220*/  SHFL.BFLY PT, R132, R7, 0x1, 0x1f ;  /* 0x0c201f0007847f89 */ /* 0x000ea200000e0000 */
[----:B------:R-:W-:Y:S02]  /*4230*/  SEL R5, R198, 0xffffffe0, !P0 ;  /* 0xffffffe0c6057807 */ /* 0x000fe40004000000 */
[----:B------:R-:W-:Y:S01]  /*4240*/  ISETP.NE.AND P0, PT, R0, RZ, PT ;  /* 0x000000ff0000720c */ /* 0x000fe20003f05270 */
[----:B------:R-:W3:Y:S01]  /*4250*/  SHFL.BFLY PT, R3, R2, 0x1, 0x1f ;  /* 0x0c201f0002037f89 */ /* 0x000ee200000e0000 */
[----:B------:R-:W-:-:S05]  /*4260*/  IADD3 R135, PT, PT, R200, R5, RZ ;  /* 0x00000005c8877210 */ /* 0x000fca0007ffe0ff */
[----:B------:R-:W-:Y:S04]  /*4270*/  LDSM.16.MT88.4 R108, [R135+0x10000] ;  /* 0x01000000876c783b */ /* 0x000fe80000004200 */
[----:B------:R-:W-:Y:S02]  /*4280*/  LDSM.16.MT88.4 R32, [R135+0xc800] ;  /* 0x00c800008720783b */ /* 0x000fe40000004200 */
[----:B------:R-:W-:Y:S02]  /*4290*/  @P0 IADD3 R60, PT, PT, R217, -0x40, RZ ;  /* 0xffffffc0d93c0810 */ /* 0x000fe40007ffe0ff */
[----:B------:R-:W-:Y:S01]  /*42a0*/  LDSM.16.MT88.4 R28, [R135+0x10800] ;  /* 0x01080000871c783b */ /* 0x000fe20000004200 */
[----:B------:R-:W-:Y:S02]  /*42b0*/  ISETP.GE.AND P0, PT, R41, R204, PT ;  /* 0x000000cc2900720c */ /* 0x000fe40003f06270 */
[----:B------:R-:W-:Y:S01]  /*42c0*/  IADD3 R0, PT, PT, R5, R60, RZ ;  /* 0x0000003c05007210 */ /* 0x000fe20007ffe0ff */
[----:B------:R-:W-:Y:S01]  /*42d0*/  LDSM.16.MT88.4 R116, [R60+0x4000] ;  /* 0x004000003c74783b */ /* 0x000fe20000004200 */
[----:B--2---:R-:W-:-:S03]  /*42e0*/  FMNMX.FTZ R132, R7, R132, !PT ;  /* 0x0000008407847209 */ /* 0x004fc60007810000 */
[----:B------:R-:W2:Y:S01]  /*42f0*/  LDSM.16.MT88.4 R92, [R0] ;  /* 0x00000000005c783b */ /* 0x000ea20000004200 */
[----:B---3--:R-:W-:Y:S01]  /*4300*/  FMNMX.FTZ R3, R2, R3, !PT ;  /* 0x0000000302037209 */ /* 0x008fe20007810000 */
[C---:B-1----:R-:W-:Y:S01]  /*4310*/  FMUL.FTZ R139, R132.reuse, UR4 ;  /* 0x00000004848b7c20 */ /* 0x042fe20008410000 */
[----:B------:R-:W-:Y:S01]  /*4320*/  FSETP.NEU.FTZ.AND P1, PT, R132, -INF , PT ;  /* 0xff8000008400780b */ /* 0x000fe20003f3d000 */
[----:B------:R-:W-:Y:S02]  /*4330*/  LDSM.16.MT88.4 R8, [R0+0x800] ;  /* 0x000800000008783b */ /* 0x000fe40000004200 */
[----:B------:R-:W-:Y:S01]  /*4340*/  FMUL.FTZ R133, R3, UR4 ;  /* 0x0000000403857c20 */ /* 0x000fe20008410000 */
        /* <DEDUP_REMOVED lines=8> */
[----:B------:R-:W-:Y:S01]  /*43d0*/  FFMA.FTZ R61, R90, UR4, -R139 ;  /* 0x000000045a3d7c23 */ /* 0x000fe2000801088b */
[--C-:B------:R-:W-:Y:S01]  /*43e0*/  FFMA.FTZ R62, R84, UR4, -R133.reuse ;  /* 0x00000004543e7c23 */ /* 0x100fe20008010885 */
[--C-:B------:R-:W-:Y:S01]  /*43f0*/  FFMA.FTZ R63, R4, UR4, -R133.reuse ;  /* 0x00000004043f7c23 */ /* 0x100fe20008010885 */
[----:B------:R-:W3:Y:S01]  /*4400*/  LDSM.16.MT88.4 R84, [R60] ;  /* 0x000000003c54783b */ /* 0x000ee20000004200 */
[--C-:B------:R-:W-:Y:S01]  /*4410*/  FFMA.FTZ R59, R74, UR4, -R133.reuse ;  /* 0x000000044a3b7c23 */ /* 0x100fe20008010885 */
[----:B------:R-:W-:Y:S01]  /*4420*/  FFMA.FTZ R56, R72, UR4, -R133 ;  /* 0x0000000448387c23 */ /* 0x000fe20008010885 */
[----:B------:R-:W-:Y:S01]  /*4430*/  MUFU.EX2 R65, R65 ;  /* 0x0000004100417308 */ /* 0x000fe20000000800 */
[----:B------:R-:W4:Y:S01]  /*4440*/  LDSM.16.MT88.4 R4, [R0+0x4000] ;  /* 0x004000000004783b */ /* 0x000f220000004200 */
[--C-:B------:R-:W-:Y:S01]  /*4450*/  FFMA.FTZ R57, R248, UR4, -R139.reuse ;  /* 0x00000004f8397c23 */ /* 0x100fe2000801088b */
[--C-:B------:R-:W-:Y:S01]  /*4460*/  FFMA.FTZ R54, R250, UR4, -R139.reuse ;  /* 0x00000004fa367c23 */ /* 0x100fe2000801088b */
[----:B------:R-:W5:Y:S01]  /*4470*/  MUFU.EX2 R64, R64 ;  /* 0x0000004000407308 */ /* 0x000f620000000800 */
[--C-:B------:R-:W-:Y:S01]  /*4480*/  FFMA.FTZ R53, R252, UR4, -R139.reuse ;  /* 0x00000004fc357c23 */ /* 0x100fe2000801088b */
[----:B------:R-:W-:Y:S01]  /*4490*/  FFMA.FTZ R50, R246, UR4, -R139 ;  /* 0x00000004f6327c23 */ /* 0x000fe2000801088b */
[--C-:B------:R-:W-:Y:S01]  /*44a0*/  FFMA.FTZ R55, R112, UR4, -R133.reuse ;  /* 0x0000000470377c23 */ /* 0x100fe20008010885 */
[----:B------:R-:W-:Y:S01]  /*44b0*/  MUFU.EX2 R61, R61 ;  /* 0x0000003d003d7308 */ /* 0x000fe20000000800 */
[--C-:B------:R-:W-:Y:S01]  /*44c0*/  FFMA.FTZ R52, R114, UR4, -R133.reuse ;  /* 0x0000000472347c23 */ /* 0x100fe20008010885 */
[--C-:B------:R-:W-:Y:S01]  /*44d0*/  FFMA.FTZ R51, R242, UR4, -R133.reuse ;  /* 0x00000004f2337c23 */ /* 0x100fe20008010885 */
[----:B------:R-:W-:Y:S01]  /*44e0*/  FFMA.FTZ R48, R244, UR4, -R133 ;  /* 0x00000004f4307c23 */ /* 0x000fe20008010885 */
[----:B------:R-:W2:Y:S01]  /*44f0*/  MUFU.EX2 R58, R58 ;  /* 0x0000003a003a7308 */ /* 0x000ea20000000800 */
[----:B------:R-:W-:Y:S01]  /*4500*/  LDSM.16.MT88.4 R20, [R60+0x800] ;  /* 0x000800003c14783b */ /* 0x000fe20000004200 */
[--C-:B------:R-:W-:Y:S01]  /*4510*/  FFMA.FTZ R49, R234, UR4, -R139.reuse ;  /* 0x00000004ea317c23 */ /* 0x100fe2000801088b */
[--C-:B------:R-:W-:Y:S01]  /*4520*/  FFMA.FTZ R46, R238, UR4, -R139.reuse ;  /* 0x00000004ee2e7c23 */ /* 0x100fe2000801088b */
[----:B------:R-:W-:Y:S01]  /*4530*/  MUFU.EX2 R63, R63 ;  /* 0x0000003f003f7308 */ /* 0x000fe20000000800 */
[--C-:B------:R-:W-:Y:S01]  /*4540*/  FFMA.FTZ R45, R240, UR4, -R139.reuse ;  /* 0x00000004f02d7c23 */ /* 0x100fe2000801088b */
[----:B-----5:R-:W-:Y:S01]  /*4550*/  F2FP.F16.F32.PACK_AB R120, R64, R65 ;  /* 0x000000414078723e */ /* 0x020fe200000000ff */
[----:B------:R-:W-:Y:S01]  /*4560*/  FFMA.FTZ R42, R236, UR4, -R139 ;  /* 0x00000004ec2a7c23 */ /* 0x000fe2000801088b */
[----:B------:R-:W5:Y:S01]  /*4570*/  MUFU.EX2 R62, R62 ;  /* 0x0000003e003e7308 */ /* 0x000f620000000800 */
[--C-:B------:R-:W-:Y:S01]  /*4580*/  FFMA.FTZ R47, R230, UR4, -R133.reuse ;  /* 0x00000004e62f7c23 */ /* 0x100fe20008010885 */
[--C-:B------:R-:W-:Y:S01]  /*4590*/  FFMA.FTZ R44, R232, UR4, -R133.reuse ;  /* 0x00000004e82c7c23 */ /* 0x100fe20008010885 */
[--C-:B------:R-:W-:Y:S01]  /*45a0*/  FFMA.FTZ R43, R228, UR4, -R133.reuse ;  /* 0x00000004e42b7c23 */ /* 0x100fe20008010885 */
[----:B------:R-:W-:Y:S01]  /*45b0*/  MUFU.EX2 R59, R59 ;  /* 0x0000003b003b7308 */ /* 0x000fe20000000800 */
[--C-:B------:R-:W-:Y:S01]  /*45c0*/  FFMA.FTZ R40, R226, UR4, -R133.reuse ;  /* 0x00000004e2287c23 */ /* 0x100fe20008010885 */
[----:B--2---:R-:W-:Y:S01]  /*45d0*/  F2FP.F16.F32.PACK_AB R122, R58, R61 ;  /* 0x0000003d3a7a723e */ /* 0x004fe200000000ff */
[----:B------:R-:W-:Y:S01]  /*45e0*/  LDSM.16.MT88.4 R36, [R0+0x5000] ;  /* 0x005000000024783b */ /* 0x000fe20000004200 */
[----:B------:R-:W2:Y:S01]  /*45f0*/  MUFU.EX2 R56, R56 ;  /* 0x0000003800387308 */ /* 0x000ea20000000800 */
[----:B------:R-:W-:Y:S01]  /*4600*/  FFMA.FTZ R145, R164, UR4, -R133 ;  /* 0x00000004a4917c23 */ /* 0x000fe20008010885 */
[--C-:B------:R-:W-:Y:S01]  /*4610*/  FFMA.FTZ R2, R224, UR4, -R139.reuse ;  /* 0x00000004e0027c23 */ /* 0x100fe2000801088b */
[--C-:B------:R-:W-:Y:S01]  /*4620*/  FFMA.FTZ R143, R222, UR4, -R139.reuse ;  /* 0x00000004de8f7c23 */ /* 0x100fe2000801088b */
[----:B------:R-:W-:Y:S01]  /*4630*/  MUFU.EX2 R57, R57 ;  /* 0x0000003900397308 */ /* 0x000fe20000000800 */
[----:B------:R-:W-:Y:S01]  /*4640*/  FFMA.FTZ R141, R160, UR4, -R139 ;  /* 0x00000004a08d7c23 */ /* 0x000fe2000801088b */
[----:B-----5:R-:W-:Y:S01]  /*4650*/  F2FP.F16.F32.PACK_AB R121, R62, R63 ;  /* 0x0000003f3e79723e */ /* 0x020fe200000000ff */
[--C-:B------:R-:W-:Y:S01]  /*4660*/  FFMA.FTZ R147, R162, UR4, -R133.reuse ;  /* 0x00000004a2937c23 */ /* 0x100fe20008010885 */
[----:B------:R-:W5:Y:S01]  /*4670*/  MUFU.EX2 R54, R54 ;  /* 0x0000003600367308 */ /* 0x000f620000000800 */
[----:B------:R-:W-:Y:S01]  /*4680*/  FFMA.FTZ R164, R212, UR4, -R133 ;  /* 0x00000004d4a47c23 */ /* 0x000fe20008010885 */
[----:B------:R-:W-:Y:S01]  /*4690*/  FFMA.FTZ R220, R220, UR4, -R139 ;  /* 0x00000004dcdc7c23 */ /* 0x000fe2000801088b */
[----:B------:R-:W-:Y:S01]  /*46a0*/  FFMA.FTZ R218, R218, UR4, -R133 ;  /* 0x00000004dada7c23 */ /* 0x000fe20008010885 */
[----:B------:R-:W-:Y:S01]  /*46b0*/  MUFU.EX2 R53, R53 ;  /* 0x0000003500357308 */ /* 0x000fe20000000800 */
[--C-:B------:R-:W-:Y:S01]  /*46c0*/  FFMA.FTZ R149, R178, UR4, -R139.reuse ;  /* 0x00000004b2957c23 */ /* 0x100fe2000801088b */
[----:B--2---:R-:W-:Y:S01]  /*46d0*/  F2FP.F16.F32.PACK_AB R123, R56, R59 ;  /* 0x0000003b387b723e */ /* 0x004fe200000000ff */
        /* <DEDUP_REMOVED lines=8> */
[----:B------:R-:W-:Y:S01]  /*4760*/  FFMA.FTZ R190, R190, UR4, -R133 ;  /* 0x00000004bebe7c23 */ /* 0x000fe20008010885 */
[----:B------:R-:W2:Y:S01]  /*4770*/  MUFU.EX2 R52, R52 ;  /* 0x0000003400347308 */ /* 0x000ea20000000800 */
[--C-:B------:R-:W-:Y:S01]  /*4780*/  FFMA.FTZ R157, R184, UR4, -R139.reuse ;  /* 0x00000004b89d7c23 */ /* 0x100fe2000801088b */
[----:B------:R-:W-:Y:S01]  /*4790*/  FFMA.FTZ R159, R176, UR4, -R139 ;  /* 0x00000004b09f7c23 */ /* 0x000fe2000801088b */
[----:B------:R-:W-:Y:S01]  /*47a0*/  FFMA.FTZ R161, R172, UR4, -R133 ;  /* 0x00000004aca17c23 */ /* 0x000fe20008010885 */
[----:B------:R-:W-:Y:S01]  /*47b0*/  MUFU.EX2 R51, R51 ;  /* 0x0000003300337308 */ /* 0x000fe20000000800 */
[C---:B------:R-:W-:Y:S01]  /*47c0*/  HMMA.16816.F32 R92, R120.reuse, R94, RZ ;  /* 0x0000005e785c723c */ /* 0x040fe200000018ff */
[--C-:B------:R-:W-:Y:S01]  /*47d0*/  FFMA.FTZ R182, R182, UR4, -R139.reuse ;  /* 0x00000004b6b67c23 */ /* 0x100fe2000801088b */
[----:B------:R-:W-:Y:S01]  /*47e0*/  FFMA.FTZ R174, R174, UR4, -R139 ;  /* 0x00000004aeae7c23 */ /* 0x000fe2000801088b */
[----:B------:R-:W2:Y:S01]  /*47f0*/  MUFU.EX2 R48, R48 ;  /* 0x0000003000307308 */ /* 0x000ea20000000800 */
[----:B------:R-:W-:Y:S01]  /*4800*/  FFMA.FTZ R170, R170, UR4, -R133 ;  /* 0x00000004aaaa7c23 */ /* 0x000fe20008010885 */
[----:B------:R-:W-:Y:S01]  /*4810*/  FFMA.FTZ R163, R156, UR4, -R139 ;  /* 0x000000049ca37c23 */ /* 0x000fe2000801088b */
[--C-:B------:R-:W-:Y:S01]  /*4820*/  FFMA.FTZ R165, R148, UR4, -R133.reuse ;  /* 0x0000000494a57c23 */ /* 0x100fe20008010885 */
[----:B------:R-:W-:Y:S01]  /*4830*/  MUFU.EX2 R49, R49 ;  /* 0x0000003100317308 */ /* 0x000fe20000000800 */
[C---:B-1----:R-:W-:Y:S01]  /*4840*/  HMMA.16816.F32 R72, R120.reuse, R76, RZ ;  /* 0x0000004c7848723c */ /* 0x042fe200000018ff */
[--C-:B------:R-:W-:Y:S01]  /*4850*/  FFMA.FTZ R167, R144, UR4, -R133.reuse ;  /* 0x0000000490a77c23 */ /* 0x100fe20008010885 */
[----:B------:R-:W-:Y:S01]  /*4860*/  FFMA.FTZ R146, R146, UR4, -R133 ;  /* 0x0000000492927c23 */ /* 0x000fe20008010885 */
[----:B------:R-:W1:Y:S01]  /*4870*/  MUFU.EX2 R46, R46 ;  /* 0x0000002e002e7308 */ /* 0x000e620000000800 */
[----:B------:R-:W-:Y:S01]  /*4880*/  FFMA.FTZ R221, R137, UR4, -R139 ;  /* 0x0000000489dd7c23 */ /* 0x000fe2000801088b */
[----:B------:R-:W-:Y:S01]  /*4890*/  FADD.FTZ R64, R65, R64 ;  /* 0x0000004041407221 */ /* 0x000fe20000010000 */
[----:B------:R-:W-:Y:S01]  /*48a0*/  FADD.FTZ R62, R63, R62 ;  /* 0x0000003e3f3e7221 */ /* 0x000fe20000010000 */
        /* <DEDUP_REMOVED lines=8> */
[C---:B------:R-:W-:Y:S03]  /*4930*/  HMMA.16816.F32 R128, R120.reuse, R68, RZ ;  /* 0x000000447880723c */ /* 0x040fe600000018ff */
[----:B------:R-:W1:Y:S04]  /*4940*/  MUFU.EX2 R44, R44 ;  /* 0x0000002c002c7308 */ /* 0x000e680000000800 */
[----:B------:R-:W-:Y:S01]  /*4950*/  MUFU.EX2 R43, R43 ;  /* 0x0000002b002b7308 */ /* 0x000fe20000000800 */
[C---:B---3--:R-:W-:Y:S03]  /*4960*/  HMMA.16816.F32 R80, R120.reuse, R84, RZ ;  /* 0x000000547850723c */ /* 0x048fe600000018ff */
        /* <DEDUP_REMOVED lines=26> */
[----:B----4-:R-:W-:Y:S01]  /*4b10*/  HMMA.16816.F32 R124, R120, R4, RZ ;  /* 0x00000004787c723c */ /* 0x010fe200000018ff */
[----:B-----5:R-:W-:Y:S01]  /*4b20*/  F2FP.F16.F32.PACK_AB R4, R54, R57 ;  /* 0x000000393604723e */ /* 0x020fe200000000ff */
[----:B------:R-:W-:Y:S01]  /*4b30*/  FADD.FTZ R57, R57, R58 ;  /* 0x0000003a39397221 */ /* 0x000fe20000010000 */
[----:B--2---:R-:W-:Y:S01]  /*4b40*/  F2FP.F16.F32.PACK_AB R5, R52, R55 ;  /* 0x000000373405723e */ /* 0x004fe200000000ff */
        /* <DEDUP_REMOVED lines=17> */
[----:B------:R-:W2:Y:S01]  /*4c60*/  LDSM.16.MT88.4 R8, [R0+0x4800] ;  /* 0x004800000008783b */ /* 0x000ea20000004200 */
[----:B------:R-:W-:Y:S04]  /*4c70*/  MUFU.EX2 R167, R167 ;  /* 0x000000a700a77308 */ /* 0x000fe80000000800 */
[----:B------:R-:W-:Y:S02]  /*4c80*/  MUFU.EX2 R221, R221 ;  /* 0x000000dd00dd7308 */ /* 0x000fe40000000800 */
[C---:B------:R-:W-:Y:S08]  /*4c90*/  HMMA.16816.F32 R72, R4.reuse, R32, R72 ;  /* 0x000000200448723c */ /* 0x040ff00000001848 */
[C---:B------:R-:W-:Y:S01]  /*4ca0*/  HMMA.16816.F32 R76, R4.reuse, R34, R76 ;  /* 0x00000022044c723c */ /* 0x040fe2000000184c */
[----:B------:R-:W4:Y:S07]  /*4cb0*/  LDSM.16.MT88.4 R32, [R135+0xd000] ;  /* 0x00d000008720783b */ /* 0x000f2e0000004200 */
[C---:B------:R-:W-:Y:S08]  /*4cc0*/  HMMA.16816.F32 R112, R4.reuse, R12, R112 ;  /* 0x0000000c0470723c */ /* 0x040ff00000001870 */
[C---:B------:R-:W-:Y:S01]  /*4cd0*/  HMMA.16816.F32 R116, R4.reuse, R14, R116 ;  /* 0x0000000e0474723c */ /* 0x040fe20000001874 */
[----:B------:R-:W5:Y:S07]  /*4ce0*/  LDSM.16.MT88.4 R12, [R200+0x11000] ;  /* 0x01100000c80c783b */ /* 0x000f6e0000004200 */
[C---:B------:R-:W-:Y:S08]  /*4cf0*/  HMMA.16816.F32 R96, R4.reuse, R16, R96 ;  /* 0x000000100460723c */ /* 0x040ff00000001860 */
[C---:B--2---:R-:W-:Y:S08]  /*4d00*/  HMMA.16816.F32 R124, R4.reuse, R8, R124 ;  /* 0x00000008047c723c */ /* 0x044ff0000000187c */
[C---:B------:R-:W-:Y:S01]  /*4d10*/  HMMA.16816.F32 R120, R4.reuse, R10, R120 ;  /* 0x0000000a0478723c */ /* 0x040fe20000001878 */
[----:B------:R-:W2:Y:S07]  /*4d20*/  LDSM.16.MT88.4 R8, [R60+0x5000] ;  /* 0x005000003c08783b */ /* 0x000eae0000004200 */
[C---:B------:R-:W-:Y:S01]  /*4d30*/  HMMA.16816.F32 R100, R4.reuse, R18, R100 ;  /* 0x000000120464723c */ /* 0x040fe20000001864 */
[----:B------:R-:W2:Y:S07]  /*4d40*/  LDSM.16.MT88.4 R16, [R0+0x1000] ;  /* 0x001000000010783b */ /* 0x000eae0000004200 */
        /* <DEDUP_REMOVED lines=8> */
[----:B------:R-:W2:Y:S01]  /*4dd0*/  LDSM.16.MT88.4 R20, [R60+0x1000] ;  /* 0x001000003c14783b */ /* 0x000ea20000004200 */
[----:B-1----:R-:W-:Y:S01]  /*4de0*/  F2FP.F16.F32.PACK_AB R4, R46, R49 ;  /* 0x000000312e04723e */ /* 0x002fe200000000ff */
[----:B------:R-:W-:Y:S01]  /*4df0*/  FADD.FTZ R49, R49, R50 ;  /* 0x0000003231317221 */ /* 0x000fe20000010000 */
[----:B------:R-:W-:Y:S01]  /*4e00*/  F2FP.F16.F32.PACK_AB R5, R44, R47 ;  /* 0x0000002f2c05723e */ /* 0x000fe200000000ff */
[----:B------:R-:W-:Y:S01]  /*4e10*/  FADD.FTZ R47, R47, R48 ;  /* 0x000000302f2f7221 */ /* 0x000fe20000010000 */
[----:B------:R-:W-:Y:S01]  /*4e20*/  F2FP.F16.F32.PACK_AB R6, R42, R45 ;  /* 0x0000002d2a06723e */ /* 0x000fe200000000ff */
[----:B------:R-:W-:Y:S01]  /*4e30*/  FADD.FTZ R46, R46, R49 ;  /* 0x000000312e2e7221 */ /* 0x000fe20000010000 */
[----:B---3--:R-:W-:Y:S01]  /*4e40*/  F2FP.F16.F32.PACK_AB R7, R40, R43 ;  /* 0x0000002b2807723e */ /* 0x008fe200000000ff */
[----:B------:R-:W-:-:S06]  /*4e50*/  FADD.FTZ R44, R44, R47 ;  /* 0x0000002f2c2c7221 */ /* 0x000fcc0000010000 */
[C---:B----4-:R-:W-:Y:S08]  /*4e60*/  HMMA.16816.F32 R72, R4.reuse, R32, R72 ;  /* 0x000000200448723c */ /* 0x050ff00000001848 */
[C---:B------:R-:W-:Y:S01]  /*4e70*/  HMMA.16816.F32 R76, R4.reuse, R34, R76 ;  /* 0x00000022044c723c */ /* 0x040fe2000000184c */
[----:B------:R-:W1:Y:S07]  /*4e80*/  LDSM.16.MT88.4 R32, [R135+0xd800] ;  /* 0x00d800008720783b */ /* 0x000e6e0000004200 */
[C---:B-----5:R-:W-:Y:S08]  /*4e90*/  HMMA.16816.F32 R96, R4.reuse, R12, R96 ;  /* 0x0000000c0460723c */ /* 0x060ff00000001860 */
        /* <DEDUP_REMOVED lines=22> */
[----:B------:R-:W-:Y:S02]  /*5000*/  F2FP.F16.F32.PACK_AB R4, R143, R2 ;  /* 0x000000028f04723e */ /* 0x000fe400000000ff */
[----:B------:R-:W-:Y:S02]  /*5010*/  F2FP.F16.F32.PACK_AB R5, R147, R162 ;  /* 0x000000a29305723e */ /* 0x000fe400000000ff */
[----:B------:R-:W-:-:S02]  /*5020*/  F2FP.F16.F32.PACK_AB R6, R141, R160 ;  /* 0x000000a08d06723e */ /* 0x000fc400000000ff */
[----:B------:R-:W-:Y:S01]  /*5030*/  F2FP.F16.F32.PACK_AB R7, R164, R145 ;  /* 0x00000091a407723e */ /* 0x000fe200000000ff */
[----:B-1----:R-:W-:Y:S06]  /*5040*/  LDSM.16.MT88.4 R36, [R60+0x6000] ;  /* 0x006000003c24783b */ /* 0x002fec0000004200 */
[C---:B------:R-:W-:Y:S08]  /*5050*/  HMMA.16816.F32 R72, R4.reuse, R32, R72 ;  /* 0x000000200448723c */ /* 0x040ff00000001848 */
[C---:B------:R-:W-:Y:S01]  /*5060*/  HMMA.16816.F32 R76, R4.reuse, R34, R76 ;  /* 0x00000022044c723c */ /* 0x040fe2000000184c */
[----:B------:R-:W1:Y:S07]  /*5070*/  LDSM.16.MT88.4 R32, [R0+0x5800] ;  /* 0x005800000020783b */ /* 0x000e6e0000004200 */
[C---:B---3--:R-:W-:Y:S08]  /*5080*/  HMMA.16816.F32 R96, R4.reuse, R12, R96 ;  /* 0x0000000c0460723c */ /* 0x048ff00000001860 */
[C---:B------:R-:W-:Y:S01]  /*5090*/  HMMA.16816.F32 R100, R4.reuse, R14, R100 ;  /* 0x0000000e0464723c */ /* 0x040fe20000001864 */
[----:B------:R-:W3:Y:S07]  /*50a0*/  LDSM.16.MT88.4 R12, [R0+0x2000] ;  /* 0x00200000000c783b */ /* 0x000eee0000004200 */
[C---:B--2---:R-:W-:Y:S08]  /*50b0*/  HMMA.16816.F32 R112, R4.reuse, R8, R112 ;  /* 0x000000080470723c */ /* 0x044ff00000001870 */
[C---:B------:R-:W-:Y:S01]  /*50c0*/  HMMA.16816.F32 R116, R4.reuse, R10, R116 ;  /* 0x0000000a0474723c */ /* 0x040fe20000001874 */
[----:B------:R-:W2:Y:S07]  /*50d0*/  LDSM.16.MT88.4 R8, [R200+0x12000] ;  /* 0x01200000c808783b */ /* 0x000eae0000004200 */
[C---:B----4-:R-:W-:Y:S08]  /*50e0*/  HMMA.16816.F32 R88, R4.reuse, R16, R88 ;  /* 0x000000100458723c */ /* 0x050ff00000001858 */
        /* <DEDUP_REMOVED lines=21> */
[C---:B--2---:R-:W-:Y:S08]  /*5240*/  HMMA.16816.F32 R96, R4.reuse, R8, R96 ;  /* 0x000000080460723c */ /* 0x044ff00000001860 */
        /* <DEDUP_REMOVED lines=123> */
[----:B------:R-:W-:-:S04]  /*5a00*/  FADD.FTZ R2, R151, R2 ;  /* 0x0000000297027221 */ /* 0x000fc80000010000 */
[----:B------:R-:W-:Y:S01]  /*5a10*/  FADD.FTZ R157, R157, R2 ;  /* 0x000000029d9d7221 */ /* 0x000fe20000010000 */
[----:B------:R-:W-:Y:S01]  /*5a20*/  HMMA.16816.F32 R76, R4, R18, R76 ;  /* 0x00000012044c723c */ /* 0x000fe2000000184c */
[----:B------:R-:W3:Y:S02]  /*5a30*/  LDSM.16.MT88.4 R16, [R60+0x7800] ;  /* 0x007800003c10783b */ /* 0x000ee40000004200 */
[----:B------:R-:W-:-:S04]  /*5a40*/  FADD.FTZ R176, R176, R157 ;  /* 0x0000009db0b07221 */ /* 0x000fc80000010000 */
[----:B------:R-:W-:Y:S01]  /*5a50*/  FADD.FTZ R159, R159, R176 ;  /* 0x000000b09f9f7221 */ /* 0x000fe20000010000 */
[C---:B--2---:R-:W-:Y:S08]  /*5a60*/  HMMA.16816.F32 R104, R4.reuse, R12, R104 ;  /* 0x0000000c0468723c */ /* 0x044ff00000001868 */
[C---:B------:R-:W-:Y:S01]  /*5a70*/  HMMA.16816.F32 R108, R4.reuse, R14, R108 ;  /* 0x0000000e046c723c */ /* 0x040fe2000000186c */
[----:B------:R-:W2:Y:S07]  /*5a80*/  LDSM.16.MT88.4 R12, [R200+0xf800] ;  /* 0x00f80000c80c783b */ /* 0x000eae0000004200 */
[----:B-1----:R-:W-:Y:S01]  /*5a90*/  HMMA.16816.F32 R88, R4, R8, R88 ;  /* 0x000000080458723c */ /* 0x002fe20000001858 */
[----:B------:R-:W-:-:S04]  /*5aa0*/  FADD.FTZ R8, R186, R21 ;  /* 0x00000015ba087221 */ /* 0x000fc80000010000 */
[----:B------:R-:W-:-:S03]  /*5ab0*/  FADD.FTZ R8, R155, R8 ;  /* 0x000000089b087221 */ /* 0x000fc60000010000 */
[----:B------:R-:W-:Y:S01]  /*5ac0*/  HMMA.16816.F32 R92, R4, R10, R92 ;  /* 0x0000000a045c723c */ /* 0x000fe2000000185c */
[----:B------:R-:W-:-:S04]  /*5ad0*/  FADD.FTZ R9, R161, R8 ;  /* 0x00000008a1097221 */ /* 0x000fc80000010000 */
[----:B------:R-:W-:-:S03]  /*5ae0*/  FADD.FTZ R9, R168, R9 ;  /* 0x00000009a8097221 */ /* 0x000fc60000010000 */
[----:B---3--:R-:W-:Y:S01]  /*5af0*/  HMMA.16816.F32 R112, R4, R16, R112 ;  /* 0x000000100470723c */ /* 0x008fe20000001870 */
[----:B------:R-:W-:Y:S01]  /*5b00*/  FADD.FTZ R36, R36, R9 ;  /* 0x0000000924247221 */ /* 0x000fe20000010000 */
[----:B------:R-:W-:-:S03]  /*5b10*/  FADD.FTZ R9, R172, R159 ;  /* 0x0000009fac097221 */ /* 0x000fc60000010000 */
        /* <DEDUP_REMOVED lines=29> */
[----:B------:R-:W-:Y:S01]  /*5cf0*/  UISETP.NE.U32.AND UP0, UPT, UR6, URZ, UPT ;  /* 0x000000ff0600728c */ /* 0x000fe2000bf05070 */
[----:B------:R-:W-:Y:S01]  /*5d00*/  IMAD.MOV.U32 R0, RZ, RZ, R3 ;  /* 0x000000ffff007224 */ /* 0x000fe200078e0003 */
[----:B------:R-:W-:Y:S01]  /*5d10*/  MOV R133, R132 ;  /* 0x0000008400857202 */ /* 0x000fe20000000f00 */
[----:B------:R-:W-:Y:S01]  /*5d20*/  UMOV UR10, 0x400 ;  /* 0x00000400000a7882 */ /* 0x000fe20000000000 */
[----:B------:R-:W-:Y:S01]  /*5d30*/  UISETP.NE.AND.EX UP0, UPT, UR7, URZ, UPT, UP0 ;  /* 0x000000ff0700728c */ /* 0x000fe2000bf05300 */
[----:B------:R-:W2:Y:S05]  /*5d40*/  LDCU UR4, c[0x0][0x45c] ;  /* 0x00008b80ff0477ac */ /* 0x000eaa0008000800 */
[----:B------:R-:W-:Y:S01]  /*5d50*/  PLOP3.LUT P1, PT, PT, PT, UP0, 0x80, 0x8 ;  /* 0x000000000008781c */ /* 0x000fe20003f2f008 */
[----:B------:R-:W3:Y:S01]  /*5d60*/  LDCU.64 UR8, c[0x0][0x3a8] ;  /* 0x00007500ff0877ac */ /* 0x000ee20008000a00 */
[----:B------:R-:W4:Y:S01]  /*5d70*/  LDCU.64 UR6, c[0x0][0x3a0] ;  /* 0x00007400ff0677ac */ /* 0x000f220008000a00 */
[----:B-1----:R-:W-:Y:S01]  /*5d80*/  ULEA UR5, UR5, UR10, 0x18 ;  /* 0x0000000a05057291 */ /* 0x002fe2000f8ec0ff */
[----:B------:R-:W-:-:S02]  /*5d90*/  IADD3 R210, PT, PT, R200, 0xc040, RZ ;  /* 0x0000c040c8d27810 */ /* 0x000fc40007ffe0ff */
[----:B--2---:R-:W-:-:S09]  /*5da0*/  MOV R212, RZ ;  /* 0x000000ff00d47202 */ /* 0x004fd20000000f00 */
.L_x_1925:
[----:B------:R-:W-:Y:S01]  /*5db0*/  @!P1 IADD3 R7, P0, PT, RZ, -R212, RZ ;  /* 0x800000d4ff079210 */ /* 0x000fe20007f1e0ff */
[----:B------:R-:W1:Y:S01]  /*5dc0*/  S2R R199, SR_TID.X ;  /* 0x0000000000c77919 */ /* 0x000e620000002100 */
[----:B------:R-:W2:Y:S01]  /*5dd0*/  @!P1 LDC R56, c[0x0][0x3c0] ;  /* 0x0000f000ff389b82 */ /* 0x000ea20000000800 */
[----:B------:R-:W-:Y:S07]  /*5de0*/  DEPBAR.LE SB0, 0x0 ;  /* 0x000080000000791a */ /* 0x000fee0000000000 */
[----:B------:R-:W3:Y:S08]  /*5df0*/  LDC R59, c[0x0][0x3c4] ;  /* 0x0000f100ff3b7b82 */ /* 0x000ef00000000800 */
[----:B------:R-:W-:Y:S01]  /*5e00*/  BAR.SYNC.DEFER_BLOCKING 0x0 ;  /* 0x0000000000007b1d */ /* 0x000fe20000010000 */
[C---:B-1----:R-:W-:Y:S01]  /*5e10*/  LOP3.LUT R6, R199.reuse, 0x38, RZ, 0xc0, !PT ;  /* 0x00000038c7067812 */ /* 0x042fe200078ec0ff */
[C---:B------:R-:W-:Y:S01]  /*5e20*/  IMAD.SHL.U32 R196, R199.reuse, 0x8, RZ ;  /* 0x00000008c7c47824 */ /* 0x040fe200078e00ff */
[----:B------:R-:W-:Y:S01]  /*5e30*/  SHF.R.U32.HI R202, RZ, 0x1, R199 ;  /* 0x00000001ffca7819 */ /* 0x000fe200000116c7 */
[C---:B------:R-:W-:Y:S01]  /*5e40*/  IMAD.SHL.U32 R132, R199.reuse, 0x40, RZ ;  /* 0x00000040c7847824 */ /* 0x040fe200078e00ff */
[----:B------:R-:W-:Y:S02]  /*5e50*/  LOP3.LUT R2, R199, 0x8, RZ, 0xc0, !PT ;  /* 0x00000008c7027812 */ /* 0x000fe400078ec0ff */
[C---:B------:R-:W-:Y:S02]  /*5e60*/  LOP3.LUT R5, R196.reuse, 0x1f8, RZ, 0xc0, !PT ;  /* 0x000001f8c4057812 */ /* 0x040fe400078ec0ff */
[C---:B------:R-:W-:Y:S02]  /*5e70*/  LOP3.LUT R223, R196.reuse, 0x1e00, RZ, 0xc0, !PT ;  /* 0x00001e00c4df7812 */ /* 0x040fe400078ec0ff */
[----:B------:R-:W-:Y:S02]  /*5e80*/  LOP3.LUT R3, R196, 0x38, RZ, 0xc0, !PT ;  /* 0x00000038c4037812 */ /* 0x000fe400078ec0ff */
[----:B------:R-:W-:Y:S01]  /*5e90*/  LOP3.LUT R223, R223, R5, R6, 0xf6, !PT ;  /* 0x00000005dfdf7212 */ /* 0x000fe200078ef606 */
[----:B--2---:R-:W-:Y:S01]  /*5ea0*/  @!P1 IMAD.SHL.U32 R6, R56, 0x80, RZ ;  /* 0x0000008038069824 */ /* 0x004fe200078e00ff */
[----:B------:R-:W-:Y:S01]  /*5eb0*/  LOP3.LUT R186, R202, 0x8, RZ, 0xc0, !PT ;  /* 0x00000008caba7812 */ /* 0x000fe200078ec0ff */
[----:B------:R-:W-:Y:S01]  /*5ec0*/  IMAD.SHL.U32 R5, R199, 0x20, RZ ;  /* 0x00000020c7057824 */ /* 0x000fe200078e00ff */
[----:B------:R-:W-:Y:S01]  /*5ed0*/  LOP3.LUT R3, R3, 0x1c0, R132, 0xf8, !PT ;  /* 0x000001c003037812 */ /* 0x000fe200078ef884 */
[----:B------:R-:W-:Y:S03]  /*5ee0*/  @!P1 IMAD.X R6, RZ, RZ, ~R6, P0 ;  /* 0x000000ffff069224 */ /* 0x000fe600000e0e06 */
[----:B------:R-:W-:Y:S01]  /*5ef0*/  LOP3.LUT R201, R5, 0x7c00, RZ, 0xc0, !PT ;  /* 0x00007c0005c97812 */ /* 0x000fe200078ec0ff */
[----:B------:R-:W-:Y:S01]  /*5f00*/  IMAD.MOV.U32 R5, RZ, RZ, R208 ;  /* 0x000000ffff057224 */ /* 0x000fe200078e00d0 */
[----:B------:R-:W-:Y:S02]  /*5f10*/  @!P1 SHF.R.S64 R7, R7, 0x1f, R6 ;  /* 0x0000001f07079819 */ /* 0x000fe40000001006 */
[----:B------:R-:W-:Y:S02]  /*5f20*/  LOP3.LUT R4, R201, 0x200, R132, 0xf8, !PT ;  /* 0x00000200c9047812 */ /* 0x000fe400078ef884 */
[----:B------:R-:W-:Y:S01]  /*5f30*/  @!P1 IADD3 R208, P0, PT, R208, R7, RZ ;  /* 0x00000007d0d09210 */ /* 0x000fe20007f1e0ff */
[----:B------:R-:W-:Y:S01]  /*5f40*/  IMAD.MOV.U32 R7, RZ, RZ, R209 ;  /* 0x000000ffff077224 */ /* 0x000fe200078e00d1 */
[----:B------:R-:W-:Y:S02]  /*5f50*/  LOP3.LUT R186, R4, R3, R186, 0xf6, !PT ;  /* 0x0000000304ba7212 */ /* 0x000fe400078ef6ba */
[----:B------:R-:W-:Y:S02]  /*5f60*/  LOP3.LUT R2, R3, R2, RZ, 0x3c, !PT ;  /* 0x0000000203027212 */ /* 0x000fe400078e3cff */
[----:B------:R-:W-:Y:S01]  /*5f70*/  @!P1 LEA.HI.X.SX32 R209, R6, R209, 0x1, P0 ;  /* 0x000000d106d19211 */ /* 0x000fe200000f0eff */
[----:B---3--:R-:W-:Y:S06]  /*5f80*/  @!P1 BRA `(.L_x_1922) ;  /* 0x0000000000f49947 */ /* 0x008fec0003800000 */
        /* <DEDUP_REMOVED lines=10> */
[----:B------:R-:W-:Y:S04]  /*6030*/  LOP3.LUT R6, R6, R3, RZ, 0x3c, !PT ;  /* 0x0000000306067212 */ /* 0x000fe800078e3cff */
[----:B------:R-:W-:Y:S01]  /*6040*/  ISETP.GE.AND P0, PT, R6, RZ, PT ;  /* 0x000000ff0600720c */ /* 0x000fe20003f06270 */
        /* <DEDUP_REMOVED lines=34> */
[----:B------:R-:W3:Y:S03]  /*6270*/  LDG.E R9, desc[UR24][R16.64] ;  /* 0x0000001810097981 */ /* 0x000ee6000c1e1900 */
[----:B------:R-:W-:Y:S01]  /*6280*/  SHF.R.S32.HI R11, RZ, 0x1f, R3 ;  /* 0x0000001fff0b7819 */ /* 0x000fe20000011403 */
[----:B------:R-:W3:Y:S04]  /*6290*/  LDG.E R4, desc[UR24][R14.64] ;  /* 0x000000180e047981 */ /* 0x000ee8000c1e1900 */
[-C--:B--2---:R-:W-:Y:S02]  /*62a0*/  IMAD R6, R11, R56.reuse, RZ ;  /* 0x000000380b067224 */ /* 0x084fe400078e02ff */
[C---:B------:R-:W-:Y:S04]  /*62b0*/  IMAD.WIDE.U32 R10, R3.reuse, R56, RZ ;  /* 0x00000038030a7225 */ /* 0x040fe800078e00ff */
        /* <DEDUP_REMOVED lines=10> */
.L_x_1922:
[C---:B------:R-:W-:Y:S01]  /*6360*/  IMAD.SHL.U32 R57, R56.reuse, 0x20, RZ ;  /* 0x0000002038397824 */ /* 0x040fe200078e00ff */
        /* <DEDUP_REMOVED lines=17> */
[----:B------:R-:W-:Y:S01]  /*6480*/  VIADD R2, R185, UR5 ;  /* 0x00000005b9027c36 */ /* 0x000fe20008000000 */
[-C--:B------:R-:W-:Y:S02]  /*6490*/  IADD3 R64, P2, PT, R66, R57.reuse, RZ ;  /* 0x0000003942407210 */ /* 0x080fe40007f5e0ff */
[----:B------:R1:W-:Y:S01]  /*64a0*/  LDGSTS.E.BYPASS.LTC128B.128 [R223+0x10800], desc[UR24][R58.64+0x80] ;  /* 0x108000803adf7fae */ /* 0x0003e2000b981a18 */
[--C-:B------:R-:W-:Y:S01]  /*64b0*/  IMAD.X R67, R189, 0x1, R56.reuse, P0 ;  /* 0x00000001bd437824 */ /* 0x100fe200000e0638 */
[-C--:B------:R-:W-:Y:S03]  /*64c0*/  IADD3 R62, P0, PT, R64, R57.reuse, RZ ;  /* 0x00000039403e7210 */ /* 0x080fe60007f1e0ff */
[----:B------:R-:W-:Y:S01]  /*64d0*/  LDGSTS.E.BYPASS.LTC128B.128 [R223+0xd000], desc[UR24][R188.64] ;  /* 0x0d000000bcdf7fae */ /* 0x000fe2000b981a18 */
[--C-:B------:R-:W-:Y:S01]  /*64e0*/  IMAD.X R65, R67, 0x1, R56.reuse, P2 ;  /* 0x0000000143417824 */ /* 0x100fe200010e0638 */
[-C--:B------:R-:W-:Y:S03]  /*64f0*/  IADD3 R60, P2, PT, R62, R57.reuse, RZ ;  /* 0x000000393e3c7210 */ /* 0x080fe60007f5e0ff */
[----:B------:R2:W-:Y:S01]  /*6500*/  LDGSTS.E.BYPASS.LTC128B.128 [R223+0x11000], desc[UR24][R188.64+0x80] ;  /* 0x11000080bcdf7fae */ /* 0x0005e2000b981a18 */
[--C-:B------:R-:W-:Y:S04]  /*6510*/  IMAD.X R63, R65, 0x1, R56.reuse, P0 ;  /* 0x00000001413f7824 */ /* 0x100fe800000e0638 */
[----:B------:R-:W-:Y:S01]  /*6520*/  LDGSTS.E.BYPASS.LTC128B.128 [R223+0xd800], desc[UR24][R66.64] ;  /* 0x0d80000042df7fae */ /* 0x000fe2000b981a18 */
[----:B------:R-:W-:Y:S01]  /*6530*/  IMAD.X R61, R63, 0x1, R56, P2 ;  /* 0x000000013f3d7824 */ /* 0x000fe200010e0638 */
[----:B------:R-:W-:Y:S03]  /*6540*/  ISETP.GT.AND P2, PT, R211, R204, PT ;  /* 0x000000ccd300720c */ /* 0x000fe60003f44270 */
[----:B------:R-:W-:Y:S05]  /*6550*/  LDGSTS.E.BYPASS.LTC128B.128 [R223+0x11800], desc[UR24][R66.64+0x80] ;  /* 0x1180008042df7fae */ /* 0x000fea000b981a18 */
[----:B------:R-:W-:Y:S05]  /*6560*/  LDGSTS.E.BYPASS.LTC128B.128 [R223+0xe000], desc[UR24][R64.64] ;  /* 0x0e00000040df7fae */ /* 0x000fea000b981a18 */
[----:B------:R-:W-:Y:S01]  /*6570*/  LDGSTS.E.BYPASS.LTC128B.128 [R223+0x12000], desc[UR24][R64.64+0x80] ;  /* 0x1200008040df7fae */ /* 0x000fe2000b981a18 */
[----:B-1----:R-:W-:Y:S04]  /*6580*/  IADD3 R58, P0, PT, R60, R57, RZ ;  /* 0x000000393c3a7210 */ /* 0x002fe80007f1e0ff */
[----:B------:R-:W-:Y:S01]  /*6590*/  LDGSTS.E.BYPASS.LTC128B.128 [R223+0xe800], desc[UR24][R62.64] ;  /* 0x0e8000003edf7fae */ /* 0x000fe2000b981a18 */
[----:B------:R-:W-:Y:S04]  /*65a0*/  IADD3.X R59, PT, PT, R61, R56, RZ, P0, !PT ;  /* 0x000000383d3b7210 */ /* 0x000fe800007fe4ff */
[----:B------:R-:W-:Y:S01]  /*65b0*/  LDGSTS.E.BYPASS.LTC128B.128 [R223+0x12800], desc[UR24][R62.64+0x80] ;  /* 0x128000803edf7fae */ /* 0x000fe2000b981a18 */
[C---:B------:R-:W-:Y:S04]  /*65c0*/  LOP3.LUT P0, RZ, R199.reuse, 0x2, RZ, 0xc0, !PT ;  /* 0x00000002c7ff7812 */ /* 0x040fe8000780c0ff */
[----:B------:R-:W-:Y:S01]  /*65d0*/  LDGSTS.E.BYPASS.LTC128B.128 [R223+0xf000], desc[UR24][R60.64] ;  /* 0x0f0000003cdf7fae */ /* 0x000fe2000b981a18 */
[----:B------:R-:W-:Y:S02]  /*65e0*/  SEL R203, R198, 0xffffffe0, !P0 ;  /* 0xffffffe0c6cb7807 */ /* 0x000fe40004000000 */
[----:B------:R-:W-:Y:S02]  /*65f0*/  LOP3.LUT P0, RZ, R199, 0x4, RZ, 0xc0, !PT ;  /* 0x00000004c7ff7812 */ /* 0x000fe4000780c0ff */
[----:B------:R-:W-:Y:S01]  /*6600*/  LDGSTS.E.BYPASS.LTC128B.128 [R223+0x13000], desc[UR24][R60.64+0x80] ;  /* 0x130000803cdf7fae */ /* 0x000fe2000b981a18 */
[--C-:B------:R-:W-:Y:S04]  /*6610*/  IMAD.IADD R135, R186, 0x1, R203.reuse ;  /* 0x00000001ba877824 */ /* 0x100fe800078e02cb */
[----:B------:R-:W-:Y:S01]  /*6620*/  LDGSTS.E.BYPASS.LTC128B.128 [R223+0xf800], desc[UR24][R58.64] ;  /* 0x0f8000003adf7fae */ /* 0x000fe2000b981a18 */
[C---:B------:R-:W-:Y:S04]  /*6630*/  IMAD.IADD R3, R2.reuse, 0x1, R203 ;  /* 0x0000000102037824 */ /* 0x040fe800078e02cb */
[----:B------:R1:W-:Y:S05]  /*6640*/  LDGSTS.E.BYPASS.LTC128B.128 [R223+0x13800], desc[UR24][R58.64+0x80] ;  /* 0x138000803adf7fae */ /* 0x0003ea000b981a18 */
[----:B------:R-:W-:Y:S05]  /*6650*/  LDSM.16.M88.4 R136, [R186] ;  /* 0x00000000ba88783b */ /* 0x000fea0000000200 */
[----:B------:R-:W3:Y:S05]  /*6660*/  LDSM.16.M88.4 R140, [R185+UR5+0x4000] ;  /* 0x00400005b98c783b */ /* 0x000eea0008000200 */
[----:B------:R-:W5:Y:S05]  /*6670*/  LDSM.16.M88.4 R144, [R185+UR5+0x4800] ;  /* 0x00480005b990783b */ /* 0x000f6a0008000200 */
[----:B------:R-:W4:Y:S05]  /*6680*/  LDSM.16.M88.4 R148, [R185+UR5+0x5000] ;  /* 0x00500005b994783b */ /* 0x000f2a0008000200 */
[----:B------:R-:W0:Y:S05]  /*6690*/  LDGDEPBAR ;  /* 0x00000000000079af */ /* 0x000e2a0000000000 */
[----:B------:R-:W2:Y:S05]  /*66a0*/  LDSM.16.M88.4 R152, [R185+UR5+0x5800] ;  /* 0x00580005b998783b */ /* 0x000eaa0008000200 */
[----:B------:R-:W1:Y:S05]  /*66b0*/  LDSM.16.M88.4 R156, [R185+UR5+0x6000] ;  /* 0x00600005b99c783b */ /* 0x000e6a0008000200 */
[----:B------:R-:W1:Y:S05]  /*66c0*/  LDSM.16.M88.4 R160, [R185+UR5+0x6800] ;  /* 0x00680005b9a0783b */ /* 0x000e6a0008000200 */
[----:B------:R-:W1:Y:S05]  /*66d0*/  LDSM.16.M88.4 R164, [R185+UR5+0x7000] ;  /* 0x00700005b9a4783b */ /* 0x000e6a0008000200 */
[----:B------:R-:W1:Y:S01]  /*66e0*/  LDSM.16.M88.4 R168, [R185+UR5+0x7800] ;  /* 0x00780005b9a8783b */ /* 0x000e620008000200 */
[C---:B---3--:R-:W-:Y:S04]  /*66f0*/  HMMA.16816.F32 R4, R136.reuse, R140, RZ ;  /* 0x0000008c8804723c */ /* 0x048fe800000018ff */
[----:B------:R-:W-:Y:S04]  /*6700*/  LDSM.16.M88.4 R172, [R135] ;  /* 0x0000000087ac783b */ /* 0x000fe80000000200 */
[C---:B------:R-:W-:Y:S01]  /*6710*/  HMMA.16816.F32 R8, R136.reuse, R142, RZ ;  /* 0x0000008e8808723c */ /* 0x040fe200000018ff */
[----:B------:R-:W3:Y:S05]  /*6720*/  LDSM.16.M88.4 R176, [R3+0x4000] ;  /* 0x0040000003b0783b */ /* 0x000eea0000000200 */
[----:B------:R-:W3:Y:S02]  /*6730*/  LDSM.16.M88.4 R180, [R3+0x4800] ;  /* 0x0048000003b4783b */ /* 0x000ee40000000200 */
[C---:B-----5:R-:W-:Y:S03]  /*6740*/  HMMA.16816.F32 R12, R136.reuse, R144, RZ ;  /* 0x00000090880c723c */ /* 0x060fe600000018ff */
[----:B------:R-:W5:Y:S05]  /*6750*/  LDSM.16.M88.4 R140, [R3+0x5000] ;  /* 0x00500000038c783b */ /* 0x000f6a0000000200 */
[C---:B------:R-:W-:Y:S01]  /*6760*/  HMMA.16816.F32 R16, R136.reuse, R146, RZ ;  /* 0x000000928810723c */ /* 0x040fe200000018ff */
[----:B------:R-:W-:Y:S07]  /*6770*/  LDSM.16.M88.4 R144, [R3+0x6000] ;  /* 0x006000000390783b */ /* 0x000fee0000000200 */
[C---:B----4-:R-:W-:Y:S08]  /*6780*/  HMMA.16816.F32 R20, R136.reuse, R148, RZ ;  /* 0x000000948814723c */ /* 0x050ff000000018ff */
[C---:B------:R-:W-:Y:S01]  /*6790*/  HMMA.16816.F32 R24, R136.reuse, R150, RZ ;  /* 0x000000968818723c */ /* 0x040fe200000018ff */
[----:B------:R-:W-:Y:S07]  /*67a0*/  LDSM.16.M88.4 R148, [R3+0x6800] ;  /* 0x006800000394783b */ /* 0x000fee0000000200 */
[C---:B--2---:R-:W-:Y:S01]  /*67b0*/  HMMA.16816.F32 R28, R136.reuse, R152, RZ ;  /* 0x00000098881c723c */ /* 0x044fe200000018ff */
[----:B------:R-:W-:Y:S04]  /*67c0*/  SEL R153, R197, 0xffffffc0, !P0 ;  /* 0xffffffc0c5997807 */ /* 0x000fe80004000000 */
[----:B------:R-:W-:Y:S01]  /*67d0*/  IADD3 R2, PT, PT, R2, R153, RZ ;  /* 0x0000009902027210 */ /* 0x000fe20007ffe0ff */
[----:B------:R-:W-:Y:S02]  /*67e0*/  IMAD.IADD R184, R186, 0x1, R153 ;  /* 0x00000001bab87824 */ /* 0x000fe400078e0299 */
[C---:B------:R-:W-:Y:S01]  /*67f0*/  HMMA.16816.F32 R32, R136.reuse, R154, RZ ;  /* 0x0000009a8820723c */ /* 0x040fe200000018ff */
[----:B------:R-:W-:Y:S01]  /*6800*/  LDSM.16.M88.4 R152, [R3+0x7000] ;  /* 0x007000000398783b */ /* 0x000fe20000000200 */
[C---:B------:R-:W-:Y:S02]  /*6810*/  IMAD.IADD R134, R203.reuse, 0x1, R184 ;  /* 0x00000001cb867824 */ /* 0x040fe400078e02b8 */
[----:B------:R-:W-:Y:S02]  /*6820*/  IMAD.IADD R132, R203, 0x1, R2 ;  /* 0x00000001cb847824 */ /* 0x000fe400078e0202 */
[----:B------:R-:W-:Y:S02]  /*6830*/  LDSM.16.M88.4 R188, [R2+0x8000] ;  /* 0x0080000002bc783b */ /* 0x000fe40000000200 */
[C---:B-1----:R-:W-:Y:S03]  /*6840*/  HMMA.16816.F32 R36, R136.reuse, R156, RZ ;  /* 0x0000009c8824723c */ /* 0x042fe600000018ff */
[----:B------:R-:W-:Y:S05]  /*6850*/  LDSM.16.M88.4 R192, [R132+0xb000] ;  /* 0x00b0000084c0783b */ /* 0x000fea0000000200 */
        /* <DEDUP_REMOVED lines=12> */
[C---:B---3--:R-:W-:Y:S08]  /*6920*/  HMMA.16816.F32 R4, R172.reuse, R176, R4 ;  /* 0x000000b0ac04723c */ /* 0x048ff00000001804 */
[C---:B------:R-:W-:Y:S01]  /*6930*/  HMMA.16816.F32 R8, R172.reuse, R178, R8 ;  /* 0x000000b2ac08723c */ /* 0x040fe20000001808 */
[----:B------:R-:W-:Y:S07]  /*6940*/  LDSM.16.M88.4 R176, [R185+UR5+0xa000] ;  /* 0x00a00005b9b0783b */ /* 0x000fee0008000200 */
[C---:B------:R-:W-:Y:S08]  /*6950*/  HMMA.16816.F32 R12, R172.reuse, R180, R12 ;  /* 0x000000b4ac0c723c */ /* 0x040ff0000000180c */
[C---:B------:R-:W-:Y:S01]  /*6960*/  HMMA.16816.F32 R16, R172.reuse, R182, R16 ;  /* 0x000000b6ac10723c */ /* 0x040fe20000001810 */
[----:B------:R-:W-:Y:S07]  /*6970*/  LDSM.16.M88.4 R180, [R3+0x9800] ;  /* 0x0098000003b4783b */ /* 0x000fee0000000200 */
[C---:B-----5:R-:W-:Y:S08]  /*6980*/  HMMA.16816.F32 R20, R172.reuse, R140, R20 ;  /* 0x0000008cac14723c */ /* 0x060ff00000001814 */
        /* <DEDUP_REMOVED lines=234> */
.L_x_1924:
[C---:B------:R-:W-:Y:S01]  /*7830*/  IMAD.SHL.U32 R3, R2.reuse, 0x20, RZ ;  /* 0x0000002002037824 */ /* 0x040fe200078e00ff */
[----:B------:R-:W-:Y:S01]  /*7840*/  SHF.L.U64.HI R2, R2, 0x5, R135 ;  /* 0x0000000502027819 */ /* 0x000fe20000010287 */
[----:B------:R-:W-:Y:S03]  /*7850*/  IMAD.MOV.U32 R207, RZ, RZ, R205 ;  /* 0x000000ffffcf7224 */ /* 0x000fe600078e00cd */
[-C--:B------:R-:W-:Y:S02]  /*7860*/  IADD3 R134, P2, PT, R206, R3.reuse, RZ ;  /* 0x00000003ce867210 */ /* 0x080fe40007f5e0ff */
[----:B------:R-:W-:Y:S01]  /*7870*/  @!PT LDS RZ, [RZ] ;  /* 0x00000000fffff984 */ /* 0x000fe20000000800 */
[----:B------:R-:W-:Y:S01]  /*7880*/  @!PT LDS RZ, [RZ] ;  /* 0x00000000fffff984 */ /* 0x000fe20000000800 */
[----:B------:R-:W-:Y:S01]  /*7890*/  @!PT LDS RZ, [RZ] ;  /* 0x00000000fffff984 */ /* 0x000fe20000000800 */
[----:B------:R1:W-:Y:S02]  /*78a0*/  LDGSTS.E.BYPASS.LTC128B.128 [R223+0x4000], desc[UR24][R206.64] ;  /* 0x04000000cedf7fae */ /* 0x0003e4000b981a18 */
[-C--:B------:R-:W-:Y:S01]  /*78b0*/  IADD3 R140, P3, PT, R134, R3.reuse, RZ ;  /* 0x00000003868c7210 */ /* 0x080fe20007f7e0ff */
[--C-:B------:R-:W-:Y:S01]  /*78c0*/  IMAD.X R135, R205, 0x1, R2.reuse, P2 ;  /* 0x00000001cd877824 */ /* 0x100fe200010e0602 */
[----:B------:R1:W-:Y:S02]  /*78d0*/  LDGSTS.E.BYPASS.LTC128B.128 [R223+0x8000], desc[UR24][R206.64+0x80] ;  /* 0x08000080cedf7fae */ /* 0x0003e4000b981a18 */
[-C--:B------:R-:W-:Y:S01]  /*78e0*/  IADD3 R138, P2, PT, R140, R3.reuse, RZ ;  /* 0x000000038c8a7210 */ /* 0x080fe20007f5e0ff */
[--C-:B------:R-:W-:Y:S01]  /*78f0*/  IMAD.X R141, R135, 0x1, R2.reuse, P3 ;  /* 0x00000001878d7824 */ /* 0x100fe200018e0602 */
[----:B------:R1:W-:Y:S02]  /*7900*/  LDGSTS.E.BYPASS.LTC128B.128 [R223+0x4800], desc[UR24][R134.64] ;  /* 0x0480000086df7fae */ /* 0x0003e4000b981a18 */
[-C--:B------:R-:W-:Y:S02]  /*7910*/  IADD3 R136, P3, PT, R138, R3.reuse, RZ ;  /* 0x000000038a887210 */ /* 0x080fe40007f7e0ff */
[----:B------:R1:W-:Y:S01]  /*7920*/  LDGSTS.E.BYPASS.LTC128B.128 [R223+0x8800], desc[UR24][R134.64+0x80] ;  /* 0x0880008086df7fae */ /* 0x0003e2000b981a18 */
[-C--:B------:R-:W-:Y:S02]  /*7930*/  IADD3.X R139, PT, PT, R141, R2.reuse, RZ, P2, !PT ;  /* 0x000000028d8b7210 */ /* 0x080fe400017fe4ff */
[-C--:B------:R-:W-:Y:S01]  /*7940*/  IADD3 R142, P2, PT, R136, R3.reuse, RZ ;  /* 0x00000003888e7210 */ /* 0x080fe20007f5e0ff */
[----:B------:R1:W-:Y:S02]  /*7950*/  LDGSTS.E.BYPASS.LTC128B.128 [R223+0x5000], desc[UR24][R140.64] ;  /* 0x050000008cdf7fae */ /* 0x0003e4000b981a18 */
[--C-:B------:R-:W-:Y:S01]  /*7960*/  IMAD.X R137, R139, 0x1, R2.reuse, P3 ;  /* 0x000000018b897824 */ /* 0x100fe200018e0602 */
[-C--:B------:R-:W-:Y:S01]  /*7970*/  IADD3 R144, P3, PT, R142, R3.reuse, RZ ;  /* 0x000000038e907210 */ /* 0x080fe20007f7e0ff */
[----:B------:R1:W-:Y:S02]  /*7980*/  LDGSTS.E.BYPASS.LTC128B.128 [R223+0x9000], desc[UR24][R140.64+0x80] ;  /* 0x090000808cdf7fae */ /* 0x0003e4000b981a18 */
[--C-:B------:R-:W-:Y:S01]  /*7990*/  IMAD.X R143, R137, 0x1, R2.reuse, P2 ;  /* 0x00000001898f7824 */ /* 0x100fe200010e0602 */
[----:B------:R-:W-:Y:S01]  /*79a0*/  IADD3 R146, P2, PT, R144, R3, RZ ;  /* 0x0000000390927210 */ /* 0x000fe20007f5e0ff */
[----:B------:R1:W-:Y:S03]  /*79b0*/  LDGSTS.E.BYPASS.LTC128B.128 [R223+0x5800], desc[UR24][R138.64] ;  /* 0x058000008adf7fae */ /* 0x0003e6000b981a18 */
[----:B------:R-:W-:Y:S01]  /*79c0*/  IADD3.X R145, PT, PT, R143, R2, RZ, P3, !PT ;  /* 0x000000028f917210 */ /* 0x000fe20001ffe4ff */
[----:B------:R1:W-:Y:S04]  /*79d0*/  LDGSTS.E.BYPASS.LTC128B.128 [R223+0x9800], desc[UR24][R138.64+0x80] ;  /* 0x098000808adf7fae */ /* 0x0003e8000b981a18 */
[----:B------:R1:W-:Y:S01]  /*79e0*/  LDGSTS.E.BYPASS.LTC128B.128 [R223+0x6000], desc[UR24][R136.64] ;  /* 0x0600000088df7fae */ /* 0x0003e2000b981a18 */
[----:B------:R-:W-:Y:S03]  /*79f0*/  IMAD.X R147, R145, 0x1, R2, P2 ;  /* 0x0000000191937824 */ /* 0x000fe600010e0602 */
        /* <DEDUP_REMOVED lines=8> */
.L_x_1923:
        /* <DEDUP_REMOVED lines=31> */
[----:B-1----:R-:W-:Y:S02]  /*7c70*/  FMNMX3.FTZ R135, R2, R66, R67, !PT ;  /* 0x0000004202877276 */ /* 0x002fe40007810043 */
        /* <DEDUP_REMOVED lines=21> */
[----:B------:R-:W-:Y:S01]  /*7dd0*/  MOV R133, R132 ;  /* 0x0000008400857202 */ /* 0x000fe20000000f00 */
[--C-:B------:R-:W-:Y:S01]  /*7de0*/  FFMA.FTZ R161, R4, UR4, -R167.reuse ;  /* 0x0000000404a17c23 */ /* 0x100fe200080108a7 */
[--C-:B------:R-:W-:Y:S01]  /*7df0*/  FFMA.FTZ R162, R5, UR4, -R167.reuse ;  /* 0x0000000405a27c23 */ /* 0x100fe200080108a7 */
[--C-:B------:R-:W-:Y:S01]  /*7e00*/  FFMA.FTZ R134, R7, UR4, -R166.reuse ;  /* 0x0000000407867c23 */ /* 0x100fe200080108a6 */
[----:B------:R-:W-:Y:S01]  /*7e10*/  IADD3 R7, PT, PT, R200, R203, RZ ;  /* 0x000000cbc8077210 */ /* 0x000fe20007ffe0ff */
[--C-:B------:R-:W-:Y:S01]  /*7e20*/  FFMA.FTZ R165, R6, UR4, -R166.reuse ;  /* 0x0000000406a57c23 */ /* 0x100fe200080108a6 */
[--C-:B------:R-:W-:Y:S01]  /*7e30*/  FFMA.FTZ R135, R8, UR4, -R167.reuse ;  /* 0x0000000408877c23 */ /* 0x100fe200080108a7 */
[--C-:B------:R-:W-:Y:S01]  /*7e40*/  FFMA.FTZ R160, R9, UR4, -R167.reuse ;  /* 0x0000000409a07c23 */ /* 0x100fe200080108a7 */
[--C-:B------:R-:W-:Y:S01]  /*7e50*/  FFMA.FTZ R164, R10, UR4, -R166.reuse ;  /* 0x000000040aa47c23 */ /* 0x100fe200080108a6 */
[--C-:B------:R-:W-:Y:S01]  /*7e60*/  FFMA.FTZ R163, R11, UR4, -R166.reuse ;  /* 0x000000040ba37c23 */ /* 0x100fe200080108a6 */
[----:B------:R-:W2:Y:S01]  /*7e70*/  LDSM.16.MT88.4 R140, [R7+0xc000] ;  /* 0x00c00000078c783b */ /* 0x000ea20000004200 */
[----:B------:R-:W3:Y:S01]  /*7e80*/  MUFU.EX2 R2, R2 ;  /* 0x0000000200027308 */ /* 0x000ee20000000800 */
[----:B------:R-:W-:Y:S01]  /*7e90*/  MOV R6, R210 ;  /* 0x000000d200067202 */ /* 0x000fe20000000f00 */
[--C-:B------:R-:W-:Y:S01]  /*7ea0*/  FFMA.FTZ R178, R26, UR4, -R166.reuse ;  /* 0x000000041ab27c23 */ /* 0x100fe200080108a6 */
[----:B------:R-:W-:Y:S07]  /*7eb0*/  @P0 IADD3 R6, PT, PT, R217, -0x40, RZ ;  /* 0xffffffc0d9060810 */ /* 0x000fee0007ffe0ff */
[----:B------:R-:W4:Y:S01]  /*7ec0*/  MUFU.EX2 R0, R0 ;  /* 0x0000000000007308 */ /* 0x000f220000000800 */
[--C-:B------:R-:W-:Y:S01]  /*7ed0*/  FFMA.FTZ R179, R27, UR4, -R166.reuse ;  /* 0x000000041bb37c23 */ /* 0x100fe200080108a6 */
[--C-:B------:R-:W-:Y:S01]  /*7ee0*/  FFMA.FTZ R168, R12, UR4, -R167.reuse ;  /* 0x000000040ca87c23 */ /* 0x100fe200080108a7 */
[----:B------:R-:W-:Y:S07]  /*7ef0*/  IADD3 R203, PT, PT, R203, R6, RZ ;  /* 0x00000006cbcb7210 */ /* 0x000fee0007ffe0ff */
[----:B------:R-:W-:Y:S01]  /*7f00*/  MUFU.EX2 R161, R161 ;  /* 0x000000a100a17308 */ /* 0x000fe20000000800 */
[----:B------:R-:W5:Y:S01]  /*7f10*/  LDSM.16.MT88.4 R144, [R6] ;  /* 0x000000000690783b */ /* 0x000f620000004200 */
[--C-:B------:R-:W-:Y:S01]  /*7f20*/  FFMA.FTZ R171, R13, UR4, -R167.reuse ;  /* 0x000000040dab7c23 */ /* 0x100fe200080108a7 */
[--C-:B------:R-:W-:Y:S07]  /*7f30*/  FFMA.FTZ R174, R14, UR4, -R166.reuse ;  /* 0x000000040eae7c23 */ /* 0x100fee00080108a6 */
[----:B------:R-:W1:Y:S01]  /*7f40*/  MUFU.EX2 R162, R162 ;  /* 0x000000a200a27308 */ /* 0x000e620000000800 */
[--C-:B------:R-:W-:Y:S01]  /*7f50*/  FFMA.FTZ R169, R15, UR4, -R166.reuse ;  /* 0x000000040fa97c23 */ /* 0x100fe200080108a6 */
[C---:B---3--:R-:W-:Y:S01]  /*7f60*/  FMUL.FTZ R8, R2.reuse, R128 ;  /* 0x0000008002087220 */ /* 0x048fe20000410000 */
[C---:B------:R-:W-:Y:S07]  /*7f70*/  FMUL.FTZ R9, R2.reuse, R129 ;  /* 0x0000008102097220 */ /* 0x040fee0000410000 */
[----:B------:R-:W-:Y:S01]  /*7f80*/  MUFU.EX2 R165, R165 ;  /* 0x000000a500a57308 */ /* 0x000fe20000000800 */
[----:B------:R-:W-:Y:S01]  /*7f90*/  FMUL.FTZ R68, R2, R68 ;  /* 0x0000004402447220 */ /* 0x000fe20000410000 */
[C---:B----4-:R-:W-:Y:S01]  /*7fa0*/  FMUL.FTZ R10, R0.reuse, R130 ;  /* 0x00000082000a7220 */ /* 0x050fe20000410000 */
[----:B------:R-:W-:Y:S07]  /*7fb0*/  FMUL.FTZ R11, R0, R131 ;  /* 0x00000083000b7220 */ /* 0x000fee0000410000 */
[----:B------:R-:W3:Y:S01]  /*7fc0*/  MUFU.EX2 R134, R134 ;  /* 0x0000008600867308 */ /* 0x000ee20000000800 */
[----:B------:R-:W-:Y:S01]  /*7fd0*/  FMUL.FTZ R69, R2, R69 ;  /* 0x0000004502457220 */ /* 0x000fe20000410000 */
[C---:B------:R-:W-:Y:S01]  /*7fe0*/  FMUL.FTZ R70, R0.reuse, R70 ;  /* 0x0000004600467220 */ /* 0x040fe20000410000 */
[----:B------:R-:W-:Y:S07]  /*7ff0*/  FMUL.FTZ R71, R0, R71 ;  /* 0x0000004700477220 */ /* 0x000fee0000410000 */
[----:B------:R-:W-:Y:S01]  /*8000*/  MUFU.EX2 R135, R135 ;  /* 0x0000008700877308 */ /* 0x000fe20000000800 */
[----:B------:R-:W-:Y:S01]  /*8010*/  FMUL.FTZ R72, R2, R72 ;  /* 0x0000004802487220 */ /* 0x000fe20000410000 */
[----:B-1----:R-:W-:Y:S01]  /*8020*/  F2FP.F16.F32.PACK_AB R128, R162, R161 ;  /* 0x000000a1a280723e */ /* 0x002fe200000000ff */
[----:B------:R-:W-:Y:S07]  /*8030*/  FMUL.FTZ R73, R2, R73 ;  /* 0x0000004902497220 */ /* 0x000fee0000410000 */
[----:B------:R-:W1:Y:S01]  /*8040*/  MUFU.EX2 R160, R160 ;  /* 0x000000a000a07308 */ /* 0x000e620000000800 */
[C---:B------:R-:W-:Y:S01]  /*8050*/  FMUL.FTZ R74, R0.reuse, R74 ;  /* 0x0000004a004a7220 */ /* 0x040fe20000410000 */
[----:B------:R-:W-:Y:S01]  /*8060*/  FMUL.FTZ R75, R0, R75 ;  /* 0x0000004b004b7220 */ /* 0x000fe20000410000 */
[C---:B------:R-:W-:Y:S07]  /*8070*/  FMUL.FTZ R76, R2.reuse, R76 ;  /* 0x0000004c024c7220 */ /* 0x040fee0000410000 */
[----:B------:R-:W-:Y:S01]  /*8080*/  MUFU.EX2 R164, R164 ;  /* 0x000000a400a47308 */ /* 0x000fe20000000800 */
[----:B------:R-:W-:Y:S01]  /*8090*/  FMUL.FTZ R77, R2, R77 ;  /* 0x0000004d024d7220 */ /* 0x000fe20000410000 */
[----:B---3--:R-:W-:Y:S01]  /*80a0*/  F2FP.F16.F32.PACK_AB R129, R134, R165 ;  /* 0x000000a58681723e */ /* 0x008fe200000000ff */
[C---:B------:R-:W-:Y:S07]  /*80b0*/  FMUL.FTZ R78, R0.reuse, R78 ;  /* 0x0000004e004e7220 */ /* 0x040fee0000410000 */
[----:B------:R-:W3:Y:S01]  /*80c0*/  MUFU.EX2 R163, R163 ;  /* 0x000000a300a37308 */ /* 0x000ee20000000800 */
[----:B------:R-:W-:Y:S01]  /*80d0*/  FMUL.FTZ R79, R0, R79 ;  /* 0x0000004f004f7220 */ /* 0x000fe20000410000 */
[C---:B------:R-:W-:Y:S01]  /*80e0*/  FMUL.FTZ R80, R2.reuse, R80 ;  /* 0x0000005002507220 */ /* 0x040fe20000410000 */
[----:B------:R-:W-:Y:S01]  /*80f0*/  FMUL.FTZ R81, R2, R81 ;  /* 0x0000005102517220 */ /* 0x000fe20000410000 */
[C---:B------:R-:W-:Y:S01]  /*8100*/  FMUL.FTZ R82, R0.reuse, R82 ;  /* 0x0000005200527220 */ /* 0x040fe20000410000 */
[----:B------:R-:W-:Y:S01]  /*8110*/  FMUL.FTZ R83, R0, R83 ;  /* 0x0000005300537220 */ /* 0x000fe20000410000 */
[----:B-1----:R-:W-:Y:S01]  /*8120*/  F2FP.F16.F32.PACK_AB R130, R160, R135 ;  /* 0x00000087a082723e */ /* 0x002fe200000000ff */
[C---:B------:R-:W-:Y:S01]  /*8130*/  FMUL.FTZ R84, R2.reuse, R84 ;  /* 0x0000005402547220 */ /* 0x040fe20000410000 */
[----:B------:R-:W-:Y:S01]  /*8140*/  FMUL.FTZ R85, R2, R85 ;  /* 0x0000005502557220 */ /* 0x000fe20000410000 */
[C---:B------:R-:W-:Y:S01]  /*8150*/  FMUL.FTZ R86, R0.reuse, R86 ;  /* 0x0000005600567220 */ /* 0x040fe20000410000 */
[----:B------:R-:W-:Y:S01]  /*8160*/  FMUL.FTZ R87, R0, R87 ;  /* 0x0000005700577220 */ /* 0x000fe20000410000 */
[----:B------:R-:W-:Y:S01]  /*8170*/  LDSM.16.MT88.4 R148, [R203+0x800] ;  /* 0x00080000cb94783b */ /* 0x000fe20000004200 */
        /* <DEDUP_REMOVED lines=13> */
[C---:B------:R-:W-:Y:S01]  /*8250*/  FMUL.FTZ R92, R2.reuse, R92 ;  /* 0x0000005c025c7220 */ /* 0x040fe20000410000 */
[C---:B------:R-:W-:Y:S03]  /*8260*/  HMMA.16816.F32 R68, R128.reuse, R138, R68 ;  /* 0x0000008a8044723c */ /* 0x040fe60000001844 */
[----:B------:R-:W1:Y:S01]  /*8270*/  MUFU.EX2 R171, R171 ;  /* 0x000000ab00ab7308 */ /* 0x000e620000000800 */
[----:B------:R-:W-:Y:S01]  /*8280*/  FMUL.FTZ R93, R2, R93 ;  /* 0x0000005d025d7220 */ /* 0x000fe20000410000 */
[C---:B------:R-:W-:Y:S01]  /*8290*/  FMUL.FTZ R94, R0.reuse, R94 ;  /* 0x0000005e005e7220 */ /* 0x040fe20000410000 */
[----:B------:R-:W-:Y:S01]  /*82a0*/  FMUL.FTZ R95, R0, R95 ;  /* 0x0000005f005f7220 */ /* 0x000fe20000410000 */
[----:B------:R-:W3:Y:S01]  /*82b0*/  LDSM.16.MT88.4 R136, [R203] ;  /* 0x00000000cb88783b */ /* 0x000ee20000004200 */
[C---:B------:R-:W-:Y:S01]  /*82c0*/  FMUL.FTZ R96, R2.reuse, R96 ;  /* 0x0000006002607220 */ /* 0x040fe20000410000 */
[C---:B--2---:R-:W-:Y:S04]  /*82d0*/  HMMA.16816.F32 R72, R128.reuse, R140, R72 ;  /* 0x0000008c8048723c */ /* 0x044fe80000001848 */
[----:B------:R-:W-:Y:S01]  /*82e0*/  MUFU.EX2 R174, R174 ;  /* 0x000000ae00ae7308 */ /* 0x000fe20000000800 */
[----:B------:R-:W-:Y:S01]  /*82f0*/  FMUL.FTZ R97, R2, R97 ;  /* 0x0000006102617220 */ /* 0x000fe20000410000 */
[C---:B------:R-:W-:Y:S01]  /*8300*/  FMUL.FTZ R98, R0.reuse, R98 ;  /* 0x0000006200627220 */ /* 0x040fe20000410000 */
[----:B------:R-:W-:Y:S01]  /*8310*/  FMUL.FTZ R99, R0, R99 ;  /* 0x0000006300637220 */ /* 0x000fe20000410000 */
[C---:B------:R-:W-:Y:S01]  /*8320*/  FMUL.FTZ R100, R2.reuse, R100 ;  /* 0x0000006402647220 */ /* 0x040fe20000410000 */
[----:B------:R-:W-:Y:S01]  /*8330*/  FMUL.FTZ R101, R2, R101 ;  /* 0x0000006502657220 */ /* 0x000fe20000410000 */
[C---:B------:R-:W-:Y:S01]  /*8340*/  HMMA.16816.F32 R76, R128.reuse, R142, R76 ;  /* 0x0000008e804c723c */ /* 0x040fe2000000184c */
[----:B------:R-:W2:Y:S03]  /*8350*/  LDSM.16.MT88.4 R140, [R200+0x10000] ;  /* 0x01000000c88c783b */ /* 0x000ea60000004200 */
[----:B------:R-:W4:Y:S01]  /*8360*/  MUFU.EX2 R169, R169 ;  /* 0x000000a900a97308 */ /* 0x000f220000000800 */
[C---:B------:R-:W-:Y:S01]  /*8370*/  FMUL.FTZ R102, R0.reuse, R102 ;  /* 0x0000006600667220 */ /* 0x040fe20000410000 */
[----:B------:R-:W-:Y:S01]  /*8380*/  FMUL.FTZ R103, R0, R103 ;  /* 0x0000006700677220 */ /* 0x000fe20000410000 */
[C---:B------:R-:W-:Y:S01]  /*8390*/  FMUL.FTZ R104, R2.reuse, R104 ;  /* 0x0000006802687220 */ /* 0x040fe20000410000 */
[----:B------:R-:W-:Y:S01]  /*83a0*/  FMUL.FTZ R105, R2, R105 ;  /* 0x0000006902697220 */ /* 0x000fe20000410000 */
[C---:B------:R-:W-:Y:S01]  /*83b0*/  FMUL.FTZ R106, R0.reuse, R106 ;  /* 0x0000006a006a7220 */ /* 0x040fe20000410000 */
[C---:B-----5:R-:W-:Y:S04]  /*83c0*/  HMMA.16816.F32 R80, R128.reuse, R144, R80 ;  /* 0x000000908050723c */ /* 0x060fe80000001850 */
[----:B------:R-:W-:Y:S01]  /*83d0*/  MUFU.EX2 R178, R178 ;  /* 0x000000b200b27308 */ /* 0x000fe20000000800 */
[----:B------:R-:W-:Y:S01]  /*83e0*/  FMUL.FTZ R107, R0, R107 ;  /* 0x0000006b006b7220 */ /* 0x000fe20000410000 */
[C---:B------:R-:W-:Y:S01]  /*83f0*/  FMUL.FTZ R108, R2.reuse, R108 ;  /* 0x0000006c026c7220 */ /* 0x040fe20000410000 */
[----:B------:R-:W-:Y:S01]  /*8400*/  FMUL.FTZ R109, R2, R109 ;  /* 0x0000006d026d7220 */ /* 0x000fe20000410000 */
[C---:B------:R-:W-:Y:S01]  /*8410*/  FMUL.FTZ R110, R0.reuse, R110 ;  /* 0x0000006e006e7220 */ /* 0x040fe20000410000 */
[----:B------:R-:W-:Y:S01]  /*8420*/  FMUL.FTZ R111, R0, R111 ;  /* 0x0000006f006f7220 */ /* 0x000fe20000410000 */
[C---:B------:R-:W-:Y:S01]  /*8430*/  HMMA.16816.F32 R84, R128.reuse, R146, R84 ;  /* 0x000000928054723c */ /* 0x040fe20000001854 */
[----:B------:R-:W5:Y:S03]  /*8440*/  LDSM.16.MT88.4 R144, [R7+0x10000] ;  /* 0x010000000790783b */ /* 0x000f660000004200 */
[----:B------:R-:W-:Y:S01]  /*8450*/  MUFU.EX2 R179, R179 ;  /* 0x000000b300b37308 */ /* 0x000fe20000000800 */
[C---:B------:R-:W-:Y:S01]  /*8460*/  FMUL.FTZ R112, R2.reuse, R112 ;  /* 0x0000007002707220 */ /* 0x040fe20000410000 */
[----:B------:R-:W-:Y:S01]  /*8470*/  FMUL.FTZ R113, R2, R113 ;  /* 0x0000007102717220 */ /* 0x000fe20000410000 */
[C---:B------:R-:W-:Y:S01]  /*8480*/  FMUL.FTZ R114, R0.reuse, R114 ;  /* 0x0000007200727220 */ /* 0x040fe20000410000 */
[----:B------:R-:W-:Y:S01]  /*8490*/  FMUL.FTZ R115, R0, R115 ;  /* 0x0000007300737220 */ /* 0x000fe20000410000 */
[C---:B------:R-:W-:Y:S01]  /*84a0*/  FMUL.FTZ R116, R2.reuse, R116 ;  /* 0x0000007402747220 */ /* 0x040fe20000410000 */
[----:B------:R-:W-:Y:S01]  /*84b0*/  FMUL.FTZ R117, R2, R117 ;  /* 0x0000007502757220 */ /* 0x000fe20000410000 */
[C---:B------:R-:W-:Y:S01]  /*84c0*/  FMUL.FTZ R118, R0.reuse, R118 ;  /* 0x0000007600767220 */ /* 0x040fe20000410000 */
[----:B------:R-:W-:Y:S01]  /*84d0*/  FMUL.FTZ R119, R0, R119 ;  /* 0x0000007700777220 */ /* 0x000fe20000410000 */
[--C-:B------:R-:W-:Y:S01]  /*84e0*/  FFMA.FTZ R170, R16, UR4, -R167.reuse ;  /* 0x0000000410aa7c23 */ /* 0x100fe200080108a7 */
[C---:B------:R-:W-:Y:S01]  /*84f0*/  FMUL.FTZ R16, R2.reuse, R120 ;  /* 0x0000007802107220 */ /* 0x040fe20000410000 */
[----:B-1----:R-:W-:Y:S01]  /*8500*/  F2FP.F16.F32.PACK_AB R120, R171, R168 ;  /* 0x000000a8ab78723e */ /* 0x002fe200000000ff */
[C---:B---3--:R-:W-:Y:S03]  /*8510*/  HMMA.16816.F32 R88, R128.reuse, R136, R88 ;  /* 0x000000888058723c */ /* 0x048fe60000001858 */
[----:B------:R-:W-:Y:S01]  /*8520*/  MUFU.EX2 R170, R170 ;  /* 0x000000aa00aa7308 */ /* 0x000fe20000000800 */
[--C-:B------:R-:W-:Y:S01]  /*8530*/  FFMA.FTZ R173, R17, UR4, -R167.reuse ;  /* 0x0000000411ad7c23 */ /* 0x100fe200080108a7 */
[----:B------:R-:W-:Y:S01]  /*8540*/  FMUL.FTZ R17, R2, R121 ;  /* 0x0000007902117220 */ /* 0x000fe20000410000 */
[----:B----4-:R-:W-:Y:S01]  /*8550*/  F2FP.F16.F32.PACK_AB R121, R169, R174 ;  /* 0x000000aea979723e */ /* 0x010fe200000000ff */
[--C-:B------:R-:W-:Y:S01]  /*8560*/  FFMA.FTZ R172, R18, UR4, -R166.reuse ;  /* 0x0000000412ac7c23 */ /* 0x100fe200080108a6 */
[C---:B------:R-:W-:Y:S01]  /*8570*/  HMMA.16816.F32 R92, R128.reuse, R138, R92 ;  /* 0x0000008a805c723c */ /* 0x040fe2000000185c */
[----:B------:R-:W1:Y:S04]  /*8580*/  LDSM.16.MT88.4 R136, [R6+0x4000] ;  /* 0x004000000688783b */ /* 0x000e680000004200 */
[----:B------:R-:W3:Y:S01]  /*8590*/  MUFU.EX2 R173, R173 ;  /* 0x000000ad00ad7308 */ /* 0x000ee20000000800 */
[C---:B------:R-:W-:Y:S01]  /*85a0*/  FMUL.FTZ R18, R0.reuse, R122 ;  /* 0x0000007a00127220 */ /* 0x040fe20000410000 */
[--C-:B------:R-:W-:Y:S01]  /*85b0*/  FFMA.FTZ R175, R19, UR4, -R166.reuse ;  /* 0x0000000413af7c23 */ /* 0x100fe200080108a6 */
[----:B------:R-:W-:Y:S07]  /*85c0*/  FMUL.FTZ R19, R0, R123 ;  /* 0x0000007b00137220 */ /* 0x000fee0000410000 */
[----:B------:R-:W-:Y:S01]  /*85d0*/  MUFU.EX2 R172, R172 ;  /* 0x000000ac00ac7308 */ /* 0x000fe20000000800 */
[--C-:B------:R-:W-:Y:S01]  /*85e0*/  FFMA.FTZ R177, R21, UR4, -R167.reuse ;  /* 0x0000000415b17c23 */ /* 0x100fe200080108a7 */
[C---:B--2---:R-:W-:Y:S08]  /*85f0*/  HMMA.16816.F32 R96, R128.reuse, R140, R96 ;  /* 0x0000008c8060723c */ /* 0x044ff00000001860 */
[----:B------:R-:W2:Y:S01]  /*8600*/  MUFU.EX2 R175, R175 ;  /* 0x000000af00af7308 */ /* 0x000ea20000000800 */
[--C-:B------:R-:W-:Y:S01]  /*8610*/  FFMA.FTZ R176, R22, UR4, -R166.reuse ;  /* 0x0000000416b07c23 */ /* 0x100fe200080108a6 */
[--C-:B------:R-:W-:Y:S01]  /*8620*/  FFMA.FTZ R20, R20, UR4, -R167.reuse ;  /* 0x0000000414147c23 */ /* 0x100fe200080108a7 */
[--C-:B------:R-:W-:Y:S07]  /*8630*/  FFMA.FTZ R181, R53, UR4, -R167.reuse ;  /* 0x0000000435b57c23 */ /* 0x100fee00080108a7 */
[----:B------:R-:W-:Y:S01]  /*8640*/  MUFU.EX2 R177, R177 ;  /* 0x000000b100b17308 */ /* 0x000fe20000000800 */
[--C-:B------:R-:W-:Y:S01]  /*8650*/  FFMA.FTZ R53, R55, UR4, -R166.reuse ;  /* 0x0000000437357c23 */ /* 0x100fe200080108a6 */
[C---:B------:R-:W-:Y:S01]  /*8660*/  HMMA.16816.F32 R100, R128.reuse, R142, R100 ;  /* 0x0000008e8064723c */ /* 0x040fe20000001864 */
[----:B------:R-:W4:Y:S07]  /*8670*/  LDSM.16.MT88.4 R140, [R203+0x4000] ;  /* 0x00400000cb8c783b */ /* 0x000f2e0000004200 */
[----:B------:R-:W-:Y:S01]  /*8680*/  MUFU.EX2 R176, R176 ;  /* 0x000000b000b07308 */ /* 0x000fe20000000800 */
[----:B---3--:R-:W-:Y:S01]  /*8690*/  F2FP.F16.F32.PACK_AB R122, R173, R170 ;  /* 0x000000aaad7a723e */ /* 0x008fe200000000ff */
[--C-:B------:R-:W-:Y:S01]  /*86a0*/  FFMA.FTZ R55, R56, UR4, -R167.reuse ;  /* 0x0000000438377c23 */ /* 0x100fe200080108a7 */
[--C-:B------:R-:W-:Y:S07]  /*86b0*/  FFMA.FTZ R56, R57, UR4, -R167.reuse ;  /* 0x0000000439387c23 */ /* 0x100fee00080108a7 */
[----:B------:R-:W-:Y:S01]  /*86c0*/  MUFU.EX2 R181, R181 ;  /* 0x000000b500b57308 */ /* 0x000fe20000000800 */
[----:B------:R-:W-:Y:S01]  /*86d0*/  FFMA.FTZ R52, R52, UR4, -R167 ;  /* 0x0000000434347c23 */ /* 0x000fe200080108a7 */
[C---:B-----5:R-:W-:Y:S08]  /*86e0*/  HMMA.16816.F32 R104, R128.reuse, R144, R104 ;  /* 0x000000908068723c */ /* 0x060ff00000001868 */
[----:B------:R-:W-:Y:S01]  /*86f0*/  MUFU.EX2 R53, R53 ;  /* 0x0000003500357308 */ /* 0x000fe20000000800 */
[----:B--2---:R-:W-:Y:S01]  /*8700*/  F2FP.F16.F32.PACK_AB R123, R175, R172 ;  /* 0x000000acaf7b723e */ /* 0x004fe200000000ff */
[--C-:B------:R-:W-:Y:S01]  /*8710*/  FFMA.FTZ R54, R54, UR4, -R166.reuse ;  /* 0x0000000436367c23 */ /* 0x100fe200080108a6 */
[--C-:B------:R-:W-:Y:S07]  /*8720*/  FFMA.FTZ R58, R58, UR4, -R166.reuse ;  /* 0x000000043a3a7c23 */ /* 0x100fee00080108a6 */
[----:B------:R-:W-:Y:S01]  /*8730*/  MUFU.EX2 R52, R52 ;  /* 0x0000003400347308 */ /* 0x000fe20000000800 */
[----:B------:R-:W-:Y:S01]  /*8740*/  FFMA.FTZ R57, R59, UR4, -R166 ;  /* 0x000000043b397c23 */ /* 0x000fe200080108a6 */
[C---:B------:R-:W-:Y:S01]  /*8750*/  HMMA.16816.F32 R108, R128.reuse, R146, R108 ;  /* 0x00000092806c723c */ /* 0x040fe2000000186c */
[----:B------:R-:W-:Y:S07]  /*8760*/  LDSM.16.MT88.4 R144, [R7+0xc800] ;  /* 0x00c800000790783b */ /* 0x000fee0000004200 */
[----:B------:R-:W-:Y:S01]  /*8770*/  MUFU.EX2 R54, R54 ;  /* 0x0000003600367308 */ /* 0x000fe20000000800 */
[----:B------:R-:W-:Y:S01]  /*8780*/  FFMA.FTZ R161, R2, R221, R161 ;  /* 0x000000dd02a17223 */ /* 0x000fe200000100a1 */
[----:B------:R-:W-:Y:S01]  /*8790*/  FFMA.FTZ R165, R0, R219, R165 ;  /* 0x000000db00a57223 */ /* 0x000fe200000100a5 */
[----:B------:R-:W-:Y:S07]  /*87a0*/  ISETP.GT.AND P0, PT, R211, R204, PT ;  /* 0x000000ccd300720c */ /* 0x000fee0003f04270 */
[----:B------:R-:W-:Y:S01]  /*87b0*/  MUFU.EX2 R55, R55 ;  /* 0x0000003700377308 */ /* 0x000fe20000000800 */
[----:B------:R-:W-:Y:S01]  /*87c0*/  FADD.FTZ R162, R162, R161 ;  /* 0x000000a1a2a27221 */ /* 0x000fe20000010000 */
[----:B------:R-:W-:Y:S01]  /*87d0*/  FADD.FTZ R165, R134, R165 ;  /* 0x000000a586a57221 */ /* 0x000fe20000010000 */
[C---:B-1----:R-:W-:Y:S07]  /*87e0*/  HMMA.16816.F32 R112, R128.reuse, R136, R112 ;  /* 0x000000888070723c */ /* 0x042fee0000001870 */
[----:B------:R-:W-:Y:S01]  /*87f0*/  MUFU.EX2 R56, R56 ;  /* 0x0000003800387308 */ /* 0x000fe20000000800 */
[----:B------:R-:W-:Y:S09]  /*8800*/  FADD.FTZ R164, R164, R165 ;  /* 0x000000a5a4a47221 */ /* 0x000ff20000010000 */
[----:B------:R-:W-:Y:S01]  /*8810*/  MUFU.EX2 R58, R58 ;  /* 0x0000003a003a7308 */ /* 0x000fe20000000800 */
[----:B------:R-:W-:Y:S01]  /*8820*/  FADD.FTZ R163, R163, R164 ;  /* 0x000000a4a3a37221 */ /* 0x000fe20000010000 */
[C---:B------:R-:W-:Y:S01]  /*8830*/  HMMA.16816.F32 R116, R128.reuse, R138, R116 ;  /* 0x0000008a8074723c */ /* 0x040fe20000001874 */
[----:B------:R-:W1:Y:S07]  /*8840*/  LDSM.16.MT88.4 R136, [R200+0xc800] ;  /* 0x00c80000c888783b */ /* 0x000e6e0000004200 */
[----:B------:R-:W-:Y:S01]  /*8850*/  MUFU.EX2 R57, R57 ;  /* 0x0000003900397308 */ /* 0x000fe20000000800 */
[----:B------:R-:W-:Y:S04]  /*8860*/  FADD.FTZ R174, R174, R163 ;  /* 0x000000a3aeae7221 */ /* 0x000fe80000010000 */
[----:B------:R-:W-:Y:S01]  /*8870*/  FADD.FTZ R169, R169, R174 ;  /* 0x000000aea9a97221 */ /* 0x000fe20000010000 */
[C---:B----4-:R-:W-:Y:S03]  /*8880*/  HMMA.16816.F32 R12, R128.reuse, R140, R12 ;  /* 0x0000008c800c723c */ /* 0x050fe6000000180c */
[----:B------:R-:W-:Y:S04]  /*8890*/  FADD.FTZ R172, R172, R169 ;  /* 0x000000a9acac7221 */ /* 0x000fe80000010000 */
[----:B------:R-:W-:Y:S01]  /*88a0*/  FADD.FTZ R175, R175, R172 ;  /* 0x000000acafaf7221 */ /* 0x000fe20000010000 */
[----:B------:R-:W-:Y:S01]  /*88b0*/  HMMA.16816.F32 R16, R128, R142, R16 ;  /* 0x0000008e8010723c */ /* 0x000fe20000001810 */
[----:B------:R-:W2:Y:S08]  /*88c0*/  LDSM.16.MT88.4 R128, [R6+0x4800] ;  /* 0x004800000680783b */ /* 0x000eb00000004200 */
[----:B------:R-:W-:Y:S01]  /*88d0*/  LDSM.16.MT88.4 R140, [R7+0xd000] ;  /* 0x00d00000078c783b */ /* 0x000fe20000004200 */
        /* <DEDUP_REMOVED lines=47> */
[--C-:B------:R-:W-:Y:S01]  /*8bd0*/  FFMA.FTZ R144, R28, UR4, -R167.reuse ;  /* 0x000000041c907c23 */ /* 0x100fe200080108a7 */
[--C-:B------:R-:W-:Y:S04]  /*8be0*/  FFMA.FTZ R145, R31, UR4, -R166.reuse ;  /* 0x000000041f917c23 */ /* 0x100fe800080108a6 */
[C---:B------:R-:W-:Y:S01]  /*8bf0*/  HMMA.16816.F32 R84, R20.reuse, R146, R84 ;  /* 0x000000921454723c */ /* 0x040fe20000001854 */
[----:B------:R-:W-:Y:S02]  /*8c00*/  MUFU.EX2 R144, R144 ;  /* 0x0000009000907308 */ /* 0x000fe40000000800 */
[--C-:B------:R-:W-:Y:S01]  /*8c10*/  FFMA.FTZ R147, R29, UR4, -R167.reuse ;  /* 0x000000041d937c23 */ /* 0x100fe200080108a7 */
[--C-:B------:R-:W-:Y:S07]  /*8c20*/  FFMA.FTZ R146, R30, UR4, -R166.reuse ;  /* 0x000000041e927c23 */ /* 0x100fee00080108a6 */
        /* <DEDUP_REMOVED lines=49> */
[--C-:B------:R-:W-:Y:S05]  /*8f40*/  FFMA.FTZ R128, R47, UR4, -R166.reuse ;  /* 0x000000042f807c23 */ /* 0x100fea00080108a6 */
[C---:B------:R-:W-:Y:S08]  /*8f50*/  HMMA.16816.F32 R84, R20.reuse, R130, R84 ;  /* 0x000000821454723c */ /* 0x040ff00000001854 */
[C---:B------:R-:W-:Y:S03]  /*8f60*/  HMMA.16816.F32 R88, R20.reuse, R136, R88 ;  /* 0x000000881458723c */ /* 0x040fe60000001858 */
[--C-:B------:R-:W-:Y:S01]  /*8f70*/  FFMA.FTZ R136, R36, UR4, -R167.reuse ;  /* 0x0000000424887c23 */ /* 0x100fe200080108a7 */
[--C-:B------:R-:W-:Y:S04]  /*8f80*/  FFMA.FTZ R137, R39, UR4, -R166.reuse ;  /* 0x0000000427897c23 */ /* 0x100fe800080108a6 */
        /* <DEDUP_REMOVED lines=15> */
[--C-:B------:R-:W-:Y:S01]  /*9080*/  FFMA.FTZ R141, R41, UR4, -R167.reuse ;  /* 0x00000004298d7c23 */ /* 0x100fe200080108a7 */
        /* <DEDUP_REMOVED lines=102> */
[--C-:B------:R-:W-:Y:S01]  /*96f0*/  FFMA.FTZ R42, R63, UR4, -R166.reuse ;  /* 0x000000043f2a7c23 */ /* 0x100fe200080108a6 */
[--C-:B------:R-:W-:Y:S07]  /*9700*/  FFMA.FTZ R43, R64, UR4, -R167.reuse ;  /* 0x00000004402b7c23 */ /* 0x100fee00080108a7 */
[----:B------:R-:W2:Y:S01]  /*9710*/  MUFU.EX2 R41, R41 ;  /* 0x0000002900297308 */ /* 0x000ea20000000800 */
[----:B------:R-:W-:Y:S01]  /*9720*/  FFMA.FTZ R167, R65, UR4, -R167 ;  /* 0x0000000441a77c23 */ /* 0x000fe200080108a7 */
[C---:B-----5:R-:W-:Y:S08]  /*9730*/  HMMA.16816.F32 R88, R20.reuse, R24, R88 ;  /* 0x000000181458723c */ /* 0x060ff00000001858 */
[----:B------:R-:W-:Y:S10]  /*9740*/  MUFU.EX2 R42, R42 ;  /* 0x0000002a002a7308 */ /* 0x000ff40000000800 */
[----:B------:R-:W-:Y:S01]  /*9750*/  MUFU.EX2 R43, R43 ;  /* 0x0000002b002b7308 */ /* 0x000fe20000000800 */
[C---:B------:R-:W-:Y:S01]  /*9760*/  HMMA.16816.F32 R92, R20.reuse, R26, R92 ;  /* 0x0000001a145c723c */ /* 0x040fe2000000185c */
[----:B------:R-:W3:Y:S02]  /*9770*/  LDSM.16.MT88.4 R24, [R203+0x7000] ;  /* 0x00700000cb18783b */ /* 0x000ee40000004200 */
[----:B--2---:R-:W-:Y:S05]  /*9780*/  F2FP.F16.F32.PACK_AB R120, R41, R40 ;  /* 0x000000282978723e */ /* 0x004fea00000000ff */
[C---:B------:R-:W-:Y:S03]  /*9790*/  HMMA.16816.F32 R96, R20.reuse, R44, R96 ;  /* 0x0000002c1460723c */ /* 0x040fe60000001860 */
[----:B------:R-:W-:Y:S05]  /*97a0*/  FFMA.FTZ R45, R62, UR4, -R166 ;  /* 0x000000043e2d7c23 */ /* 0x000fea00080108a6 */
[C---:B------:R-:W-:Y:S01]  /*97b0*/  HMMA.16816.F32 R100, R20.reuse, R46, R100 ;  /* 0x0000002e1464723c */ /* 0x040fe20000001864 */
[----:B------:R-:W2:Y:S07]  /*97c0*/  MUFU.EX2 R45, R45 ;  /* 0x0000002d002d7308 */ /* 0x000eae0000000800 */
[C---:B------:R-:W-:Y:S03]  /*97d0*/  HMMA.16816.F32 R104, R20.reuse, R48, R104 ;  /* 0x000000301468723c */ /* 0x040fe60000001868 */
[C---:B--2---:R-:W-:Y:S05]  /*97e0*/  F2FP.F16.F32.PACK_AB R121, R42.reuse, R45 ;  /* 0x0000002d2a79723e */ /* 0x044fea00000000ff */
[C---:B------:R-:W-:Y:S03]  /*97f0*/  HMMA.16816.F32 R108, R20.reuse, R50, R108 ;  /* 0x00000032146c723c */ /* 0x040fe6000000186c */
[----:B------:R-:W-:Y:S04]  /*9800*/  FADD.FTZ R45, R45, R58 ;  /* 0x0000003a2d2d7221 */ /* 0x000fe80000010000 */
[----:B------:R-:W-:Y:S01]  /*9810*/  FADD.FTZ R42, R42, R45 ;  /* 0x0000002d2a2a7221 */ /* 0x000fe20000010000 */
[C---:B-1----:R-:W-:Y:S01]  /*9820*/  HMMA.16816.F32 R112, R20.reuse, R28, R112 ;  /* 0x0000001c1470723c */ /* 0x042fe20000001870 */
[----:B------:R-:W1:Y:S02]  /*9830*/  MUFU.EX2 R28, R167 ;  /* 0x000000a7001c7308 */ /* 0x000e640000000800 */
[--C-:B------:R-:W-:Y:S01]  /*9840*/  FFMA.FTZ R29, R66, UR4, -R166.reuse ;  /* 0x00000004421d7c23 */ /* 0x100fe200080108a6 */
[----:B------:R-:W-:Y:S04]  /*9850*/  FFMA.FTZ R166, R67, UR4, -R166 ;  /* 0x0000000443a67c23 */ /* 0x000fe800080108a6 */
[C---:B------:R-:W-:Y:S03]  /*9860*/  HMMA.16816.F32 R116, R20.reuse, R30, R116 ;  /* 0x0000001e1474723c */ /* 0x040fe60000001874 */
[----:B------:R-:W-:Y:S10]  /*9870*/  MUFU.EX2 R29, R29 ;  /* 0x0000001d001d7308 */ /* 0x000ff40000000800 */
[----:B------:R-:W2:Y:S01]  /*9880*/  MUFU.EX2 R166, R166 ;  /* 0x000000a600a67308 */ /* 0x000ea20000000800 */
[----:B-1----:R-:W-:Y:S01]  /*9890*/  F2FP.F16.F32.PACK_AB R122, R28, R43 ;  /* 0x0000002b1c7a723e */ /* 0x002fe200000000ff */
[C---:B---3--:R-:W-:Y:S03]  /*98a0*/  HMMA.16816.F32 R12, R20.reuse, R24, R12 ;  /* 0x00000018140c723c */ /* 0x048fe6000000180c */
[----:B------:R-:W-:Y:S04]  /*98b0*/  FADD.FTZ R25, R135, R162 ;  /* 0x000000a287197221 */ /* 0x000fe80000010000 */
[----:B------:R-:W-:Y:S01]  /*98c0*/  FADD.FTZ R25, R160, R25 ;  /* 0x00000019a0197221 */ /* 0x000fe20000010000 */
[----:B------:R-:W-:Y:S01]  /*98d0*/  HMMA.16816.F32 R16, R20, R26, R16 ;  /* 0x0000001a1410723c */ /* 0x000fe20000001810 */
[----:B------:R-:W1:Y:S02]  /*98e0*/  LDSM.16.MT88.4 R20, [R6+0x3800] ;  /* 0x003800000614783b */ /* 0x000e640000004200 */
[----:B--2---:R-:W-:Y:S01]  /*98f0*/  F2FP.F16.F32.PACK_AB R123, R166, R29 ;  /* 0x0000001da67b723e */ /* 0x004fe200000000ff */
[----:B------:R-:W-:Y:S01]  /*9900*/  FADD.FTZ R168, R168, R25 ;  /* 0x00000019a8a87221 */ /* 0x000fe20000010000 */
[----:B------:R-:W-:Y:S03]  /*9910*/  FADD.FTZ R29, R29, R42 ;  /* 0x0000002a1d1d7221 */ /* 0x000fe60000010000 */
[----:B------:R-:W-:Y:S01]  /*9920*/  FADD.FTZ R171, R171, R168 ;  /* 0x000000a8abab7221 */ /* 0x000fe20000010000 */
[----:B------:R-:W-:Y:S01]  /*9930*/  LDSM.16.MT88.4 R24, [R200+0x13800] ;  /* 0x01380000c818783b */ /* 0x000fe20000004200 */
[C---:B------:R-:W-:Y:S05]  /*9940*/  HMMA.16816.F32 R128, R120.reuse, R32, R8 ;  /* 0x000000207880723c */ /* 0x040fea0000001808 */
[----:B------:R-:W-:Y:S01]  /*9950*/  FADD.FTZ R170, R170, R171 ;  /* 0x000000abaaaa7221 */ /* 0x000fe20000010000 */
[----:B------:R-:W-:Y:S01]  /*9960*/  FADD.FTZ R219, R166, R29 ;  /* 0x0000001da6db7221 */ /* 0x000fe20000010000 */
[----:B------:R-:W2:Y:S01]  /*9970*/  LDSM.16.MT88.4 R8, [R203+0x3800] ;  /* 0x00380000cb08783b */ /* 0x000ea20000004200 */
        /* <DEDUP_REMOVED lines=10> */
[----:B------:R-:W-:Y:S04]  /*9a20*/  FADD.FTZ R147, R147, R144 ;  /* 0x0000009093937221 */ /* 0x000fe80000010000 */
[----:B------:R-:W-:Y:S01]  /*9a30*/  FADD.FTZ R148, R148, R147 ;  /* 0x0000009394947221 */ /* 0x000fe20000010000 */
[C---:B------:R-:W-:Y:S01]  /*9a40*/  HMMA.16816.F32 R84, R120.reuse, R22, R84 ;  /* 0x000000167854723c */ /* 0x040fe20000001854 */
[----:B------:R1:W3:Y:S02]  /*9a50*/  LDSM.16.MT88.4 R20, [R7+0x13800] ;  /* 0x013800000714783b */ /* 0x0002e40000004200 */
[----:B------:R-:W-:Y:S04]  /*9a60*/  FADD.FTZ R149, R149, R148 ;  /* 0x0000009495957221 */ /* 0x000fe80000010000 */
[----:B------:R-:W-:Y:S01]  /*9a70*/  FADD.FTZ R136, R136, R149 ;  /* 0x0000009588887221 */ /* 0x000fe20000010000 */
[C---:B--2---:R-:W-:Y:S03]  /*9a80*/  HMMA.16816.F32 R88, R120.reuse, R8, R88 ;  /* 0x000000087858723c */ /* 0x044fe60000001858 */
[----:B------:R-:W-:Y:S04]  /*9a90*/  FADD.FTZ R139, R139, R136 ;  /* 0x000000888b8b7221 */ /* 0x000fe80000010000 */
[----:B------:R-:W-:Y:S01]  /*9aa0*/  FADD.FTZ R138, R138, R139 ;  /* 0x0000008b8a8a7221 */ /* 0x000fe20000010000 */
[C---:B------:R-:W-:Y:S01]  /*9ab0*/  HMMA.16816.F32 R92, R120.reuse, R10, R92 ;  /* 0x0000000a785c723c */ /* 0x040fe2000000185c */
[----:B------:R-:W2:Y:S02]  /*9ac0*/  LDSM.16.MT88.4 R8, [R6+0x7800] ;  /* 0x007800000608783b */ /* 0x000ea40000004200 */
[----:B------:R-:W-:Y:S04]  /*9ad0*/  FADD.FTZ R141, R141, R138 ;  /* 0x0000008a8d8d7221 */ /* 0x000fe80000010000 */
[----:B------:R-:W-:Y:S01]  /*9ae0*/  FADD.FTZ R0, R124, R141 ;  /* 0x0000008d7c007221 */ /* 0x000fe20000010000 */
[C---:B------:R-:W-:Y:S03]  /*9af0*/  HMMA.16816.F32 R96, R120.reuse, R24, R96 ;  /* 0x000000187860723c */ /* 0x040fe60000001860 */
[----:B------:R-:W-:Y:S04]  /*9b00*/  FADD.FTZ R0, R125, R0 ;  /* 0x000000007d007221 */ /* 0x000fe80000010000 */
[----:B-1----:R-:W-:Y:S01]  /*9b10*/  FADD.FTZ R7, R127, R0 ;  /* 0x000000007f077221 */ /* 0x002fe20000010000 */
[C---:B------:R-:W-:Y:S01]  /*9b20*/  HMMA.16816.F32 R100, R120.reuse, R26, R100 ;  /* 0x0000001a7864723c */ /* 0x040fe20000001864 */
[----:B------:R-:W1:Y:S02]  /*9b30*/  LDSM.16.MT88.4 R24, [R203+0x7800] ;  /* 0x00780000cb18783b */ /* 0x000e640000004200 */
        /* <DEDUP_REMOVED lines=11> */
[C---:B------:R-:W-:Y:S03]  /*9bf0*/  HMMA.16816.F32 R116, R120.reuse, R10, R116 ;  /* 0x0000000a7874723c */ /* 0x040fe60000001874 */
[----:B------:R-:W-:Y:S01]  /*9c00*/  MOV R0, R3 ;  /* 0x0000000300007202 */ /* 0x000fe20000000f00 */
[----:B------:R-:W-:Y:S04]  /*9c10*/  FADD.FTZ R221, R28, R43 ;  /* 0x0000002b1cdd7221 */ /* 0x000fe80000010000 */
[C---:B-1----:R-:W-:Y:S08]  /*9c20*/  HMMA.16816.F32 R124, R120.reuse, R24, R12 ;  /* 0x00000018787c723c */ /* 0x042ff0000000180c */
[----:B------:R-:W-:Y:S01]  /*9c30*/  HMMA.16816.F32 R120, R120, R26, R16 ;  /* 0x0000001a7878723c */ /* 0x000fe20000001810 */
[----:B------:R-:W-:Y:S08]  /*9c40*/  @!UPT UIADD3 URZ, UPT, UPT, URZ, URZ, URZ ;  /* 0x000000fffffff290 */ /* 0x000ff0000fffe0ff */
[----:B------:R-:W-:Y:S11]  /*9c50*/  @P0 BRA `(.L_x_1925) ;  /* 0xffffffc000540947 */ /* 0x000ff6000383ffff */
.L_x_1921:
[----:B------:R-:W1:Y:S01]  /*9c60*/  SHFL.BFLY PT, R10, R221, 0x2, 0x1f ;  /* 0x0c401f00dd0a7f89 */ /* 0x000e6200000e0000 */
[C---:B------:R-:W-:Y:S01]  /*9c70*/  SHF.L.U32 R12, R199.reuse, 0x4, RZ ;  /* 0x00000004c70c7819 */ /* 0x040fe200000006ff */
[----:B------:R-:W-:Y:S01]  /*9c80*/  S2UR UR8, SR_CTAID.Y ;  /* 0x00000000000879c3 */ /* 0x000fe20000002600 */
[C---:B------:R-:W-:Y:S01]  /*9c90*/  SHF.L.U32 R2, R199.reuse, 0x1, RZ ;  /* 0x00000001c7027819 */ /* 0x040fe200000006ff */
[----:B------:R-:W2:Y:S01]  /*9ca0*/  SHFL.BFLY PT, R0, R219, 0x2, 0x1f ;  /* 0x0c401f00db007f89 */ /* 0x000ea200000e0000 */
[C---:B------:R-:W-:Y:S01]  /*9cb0*/  LOP3.LUT R7, R12.reuse, 0x1c0, RZ, 0xc0, !PT ;  /* 0x000001c00c077812 */ /* 0x040fe200078ec0ff */
[----:B------:R-:W3:Y:S01]  /*9cc0*/  LDCU UR4, c[0x0][0x44c] ;  /* 0x00008980ff0477ac */ /* 0x000ee20008000800 */
[----:B------:R-:W-:Y:S01]  /*9cd0*/  R2P PR, R199, 0x1c ;  /* 0x0000001cc7007804 */ /* 0x000fe20000000000 */
[----:B------:R-:W-:Y:S01]  /*9ce0*/  BSSY.RECONVERGENT B0, `(.L_x_1926) ;  /* 0x00000b7000007945 */ /* 0x000fe20003800200 */
[----:B------:R-:W-:Y:S01]  /*9cf0*/  LOP3.LUT R7, R7, 0x38, R2, 0xf8, !PT ;  /* 0x0000003807077812 */ /* 0x000fe200078ef802 */
[----:B------:R-:W-:Y:S01]  /*9d00*/  S2UR UR7, SR_CTAID.Z ;  /* 0x00000000000779c3 */ /* 0x000fe20000002700 */
[----:B------:R-:W-:-:S02]  /*9d10*/  LOP3.LUT R12, R12, 0x10, RZ, 0xc0, !PT ;  /* 0x000000100c0c7812 */ /* 0x000fc400078ec0ff */
[----:B------:R-:W-:-:S05]  /*9d20*/  SEL R198, R198, 0xffffffe0, !P2 ;  /* 0xffffffe0c6c67807 */ /* 0x000fca0005000000 */
[----:B------:R-:W-:Y:S01]  /*9d30*/  BAR.SYNC.DEFER_BLOCKING 0x0 ;  /* 0x0000000000007b1d */ /* 0x000fe20000010000 */
[----:B------:R-:W-:-:S07]  /*9d40*/  LOP3.LUT P5, RZ, R199, 0x3, RZ, 0xc0, !PT ;  /* 0x00000003c7ff7812 */ /* 0x000fce00078ac0ff */
[----:B------:R-:W4:Y:S01]  /*9d50*/  S2UR UR6, SR_CTAID.X ;  /* 0x00000000000679c3 */ /* 0x000f220000002500 */
[----:B-1----:R-:W-:Y:S01]  /*9d60*/  FADD.FTZ R10, R10, R221 ;  /* 0x000000dd0a0a7221 */ /* 0x002fe20000010000 */
[----:B--2---:R-:W-:-:S04]  /*9d70*/  FADD.FTZ R9, R0, R219 ;  /* 0x000000db00097221 */ /* 0x004fc80000010000 */
[----:B------:R-:W1:Y:S01]  /*9d80*/  SHFL.BFLY PT, R5, R10, 0x1, 0x1f ;  /* 0x0c201f000a057f89 */ /* 0x000e6200000e0000 */
[----:B------:R-:W-:Y:S02]  /*9d90*/  SHF.L.U32 R0, R199, 0x2, RZ ;  /* 0x00000002c7007819 */ /* 0x000fe400000006ff */
[----:B------:R-:W-:Y:S01]  /*9da0*/  SHF.R.U32.HI R199, RZ, 0x2, R199 ;  /* 0x00000002ffc77819 */ /* 0x000fe200000116c7 */
[----:B------:R-:W2:Y:S01]  /*9db0*/  SHFL.BFLY PT, R4, R9, 0x1, 0x1f ;  /* 0x0c201f0009047f89 */ /* 0x000ea200000e0000 */
[----:B------:R-:W-:-:S04]  /*9dc0*/  LOP3.LUT R133, R0, 0x1f8, RZ, 0xc0, !PT ;  /* 0x000001f800857812 */ /* 0x000fc800078ec0ff */
[----:B------:R-:W-:-:S04]  /*9dd0*/  LOP3.LUT R133, R133, 0x38, R202, 0x78, !PT ;  /* 0x0000003885857812 */ /* 0x000fc800078e78ca */
[----:B------:R-:W-:Y:S01]  /*9de0*/  LEA R133, R133, R12, 0x2 ;  /* 0x0000000c85857211 */ /* 0x000fe200078e10ff */
[----:B----4-:R-:W-:Y:S01]  /*9df0*/  USHF.L.U32 UR6, UR6, 0x6, URZ ;  /* 0x0000000606067899 */ /* 0x010fe200080006ff */
[----:B-1----:R-:W-:Y:S01]  /*9e00*/  FADD.FTZ R5, R10, R5 ;  /* 0x000000050a057221 */ /* 0x002fe20000010000 */
[----:B------:R-:W-:Y:S02]  /*9e10*/  LOP3.LUT R10, R201, 0x6, R2, 0xf8, !PT ;  /* 0x00000006c90a7812 */ /* 0x000fe400078ef802 */
[----:B------:R-:W-:Y:S01]  /*9e20*/  LOP3.LUT R2, R202, 0x30, RZ, 0xc0, !PT ;  /* 0x00000030ca027812 */ /* 0x000fe200078ec0ff */
[----:B------:R-:W1:Y:S01]  /*9e30*/  MUFU.RCP R8, R5 ;  /* 0x0000000500087308 */ /* 0x000e620000001000 */
[----:B--2---:R-:W-:Y:S01]  /*9e40*/  FADD.FTZ R4, R9, R4 ;  /* 0x0000000409047221 */ /* 0x004fe20000010000 */
[----:B------:R-:W-:Y:S02]  /*9e50*/  FSETP.NE.FTZ.AND P1, PT, R5, RZ, PT ;  /* 0x000000ff0500720b */ /* 0x000fe40003f35000 */
[----:B------:R-:W-:-:S02]  /*9e60*/  LOP3.LUT R7, R10, R7, RZ, 0xfc, !PT ;  /* 0x000000070a077212 */ /* 0x000fc400078efcff */
[----:B------:R-:W-:Y:S02]  /*9e70*/  FSETP.NE.FTZ.AND P0, PT, R4, RZ, PT ;  /* 0x000000ff0400720b */ /* 0x000fe40003f15000 */
[----:B------:R-:W2:Y:S01]  /*9e80*/  MUFU.RCP R6, R4 ;  /* 0x0000000400067308 */ /* 0x000ea20000001000 */
[----:B------:R-:W-:Y:S02]  /*9e90*/  LEA R7, R7, UR5, 0x2 ;  /* 0x0000000507077c11 */ /* 0x000fe4000f8e10ff */
[----:B------:R-:W-:Y:S02]  /*9ea0*/  LOP3.LUT R2, R2, 0x7, R199, 0xf8, !PT ;  /* 0x0000000702027812 */ /* 0x000fe400078ef8c7 */
[C---:B------:R-:W-:Y:S02]  /*9eb0*/  IADD3 R11, PT, PT, R7.reuse, 0x80, RZ ;  /* 0x00000080070b7810 */ /* 0x040fe40007ffe0ff */
[----:B------:R-:W-:Y:S01]  /*9ec0*/  @P4 IADD3 R11, PT, PT, R7, -0x80, RZ ;  /* 0xffffff80070b4810 */ /* 0x000fe20007ffe0ff */
[----:B------:R-:W4:Y:S01]  /*9ed0*/  @P1 LDC R15, c[0x0][0x458] ;  /* 0x00011600ff0f1b82 */ /* 0x000f220000000800 */
[----:B------:R-:W5:Y:S01]  /*9ee0*/  @P1 MUFU.LG2 R5, R5 ;  /* 0x0000000500051308 */ /* 0x000f620000000c00 */
[----:B-1----:R-:W-:-:S02]  /*9ef0*/  FSEL R8, R8, 1, P1 ;  /* 0x3f80000008087808 */ /* 0x002fc40000800000 */
[----:B------:R-:W-:-:S03]  /*9f00*/  IADD3 R12, PT, PT, R198, R11, RZ ;  /* 0x0000000bc60c7210 */ /* 0x000fc60007ffe0ff */
        /* <DEDUP_REMOVED lines=32> */
[----:B--2---:R-:W-:Y:S01]  /*a110*/  FSEL R6, R6, 1, P0 ;  /* 0x3f80000006067808 */ /* 0x004fe20000000000 */
[----:B------:R-:W-:Y:S01]  /*a120*/  STS.64 [R7], R128 ;  /* 0x0000008007007388 */ /* 0x000fe20000000a00 */
[----:B------:R-:W-:Y:S01]  /*a130*/  SEL R8, R197, 0xffffffc0, !P3 ;  /* 0xffffffc0c5087807 */ /* 0x000fe20005800000 */
[----:B------:R-:W1:Y:S01]  /*a140*/  @P0 LDC R14, c[0x0][0x458] ;  /* 0x00011600ff0e0b82 */ /* 0x000e620000000800 */
[----:B------:R-:W2:Y:S01]  /*a150*/  @P0 MUFU.LG2 R4, R4 ;  /* 0x0000000400040308 */ /* 0x000ea20000000c00 */
[----:B------:R-:W-:Y:S01]  /*a160*/  FMUL.FTZ R130, R6, R130 ;  /* 0x0000008206827220 */ /* 0x000fe20000410000 */
        /* <DEDUP_REMOVED lines=33> */
[----:B------:R-:W-:Y:S01]  /*a380*/  STS.64 [R7+0x800], R130 ;  /* 0x0008008207007388 */ /* 0x000fe20000000a00 */
[----:B------:R-:W-:Y:S01]  /*a390*/  IADD3 R10, PT, PT, R198, R9, RZ ;  /* 0x00000009c60a7210 */ /* 0x000fe20007ffe0ff */
[----:B-----5:R-:W-:Y:S01]  /*a3a0*/  @P1 FMUL.FTZ R5, R5, 0.69314718246459960938 ;  /* 0x3f31721805051820 */ /* 0x020fe20000410000 */
[----:B------:R-:W-:Y:S01]  /*a3b0*/  IADD3 R13, PT, PT, R8, R11, RZ ;  /* 0x0000000b080d7210 */ /* 0x000fe20007ffe0ff */
[----:B------:R5:W-:Y:S01]  /*a3c0*/  STS.64 [R6], R68 ;  /* 0x0000004406007388 */ /* 0x000be20000000a00 */
[----:B------:R-:W3:Y:S01]  /*a3d0*/  LDC R8, c[0x0][0x3e0] ;  /* 0x0000f800ff087b82 */ /* 0x000ee20000000800 */
[----:B--2---:R-:W-:Y:S01]  /*a3e0*/  @P0 FMUL.FTZ R4, R4, 0.69314718246459960938 ;  /* 0x3f31721804040820 */ /* 0x004fe20000410000 */
[----:B------:R-:W-:Y:S01]  /*a3f0*/  IADD3 R198, PT, PT, R198, R13, RZ ;  /* 0x0000000dc6c67210 */ /* 0x000fe20007ffe0ff */
[----:B------:R2:W-:Y:S04]  /*a400*/  STS.64 [R6+0x800], R70 ;  /* 0x0008004606007388 */ /* 0x0005e80000000a00 */
[----:B------:R-:W-:Y:S04]  /*a410*/  STS.64 [R9], R72 ;  /* 0x0000004809007388 */ /* 0x000fe80000000a00 */
[----:B------:R-:W-:Y:S04]  /*a420*/  STS.64 [R9+0x800], R74 ;  /* 0x0008004a09007388 */ /* 0x000fe80000000a00 */
[----:B------:R-:W-:Y:S04]  /*a430*/  STS.64 [R10], R76 ;  /* 0x0000004c0a007388 */ /* 0x000fe80000000a00 */
[----:B------:R-:W-:Y:S04]  /*a440*/  STS.64 [R10+0x800], R78 ;  /* 0x0008004e0a007388 */ /* 0x000fe80000000a00 */
[----:B------:R-:W-:Y:S01]  /*a450*/  STS.64 [R11], R80 ;  /* 0x000000500b007388 */ /* 0x000fe20000000a00 */
[----:B-----5:R-:W5:Y:S03]  /*a460*/  LDC.64 R68, c[0x0][0x430] ;  /* 0x00010c00ff447b82 */ /* 0x020f660000000a00 */
[----:B------:R-:W-:Y:S01]  /*a470*/  STS.64 [R11+0x800], R82 ;  /* 0x000800520b007388 */ /* 0x000fe20000000a00 */
[----:B--2---:R-:W-:-:S03]  /*a480*/  MOV R70, 0xff800000 ;  /* 0xff80000000467802 */ /* 0x004fc60000000f00 */
[----:B------:R-:W-:Y:S01]  /*a490*/  STS.64 [R12], R84 ;  /* 0x000000540c007388 */ /* 0x000fe20000000a00 */
[----:B----4-:R-:W-:-:S03]  /*a4a0*/  @P1 FFMA.FTZ R70, R132, R15, R5 ;  /* 0x0000000f84461223 */ /* 0x010fc60000010005 */
[----:B------:R-:W-:Y:S04]  /*a4b0*/  STS.64 [R12+0x800], R86 ;  /* 0x000800560c007388 */ /* 0x000fe80000000a00 */
[----:B------:R-:W-:Y:S04]  /*a4c0*/  STS.64 [R13], R88 ;  /* 0x000000580d007388 */ /* 0x000fe80000000a00 */
        /* <DEDUP_REMOVED lines=11> */
[----:B--2---:R-:W-:-:S03]  /*a580*/  IADD3 R7, PT, PT, -R213, RZ, RZ ;  /* 0x000000ffd5077210 */ /* 0x004fc60007ffe1ff */
[----:B------:R4:W-:Y:S01]  /*a590*/  STS.64 [R11+0x4000], R112 ;  /* 0x004000700b007388 */ /* 0x0009e20000000a00 */
[----:B-----5:R-:W-:Y:S01]  /*a5a0*/  IMAD R213, R68, UR8, R213 ;  /* 0x0000000844d57c24 */ /* 0x020fe2000f8e02d5 */
[----:B------:R-:W-:Y:S01]  /*a5b0*/  MOV R68, 0xff800000 ;  /* 0xff80000000447802 */ /* 0x000fe20000000f00 */
[----:B-1----:R-:W-:Y:S01]  /*a5c0*/  @P0 FFMA.FTZ R68, R3, R14, R4 ;  /* 0x0000000e03440223 */ /* 0x002fe20000010004 */
[----:B------:R4:W-:Y:S01]  /*a5d0*/  STS.64 [R11+0x4800], R114 ;  /* 0x004800720b007388 */ /* 0x0009e20000000a00 */
[----:B---3--:R-:W-:-:S03]  /*a5e0*/  IMAD R7, R8, R7, UR7 ;  /* 0x0000000708077e24 */ /* 0x008fc6000f8e0207 */
[----:B------:R4:W-:Y:S01]  /*a5f0*/  STS.64 [R12+0x4000], R116 ;  /* 0x004000740c007388 */ /* 0x0009e20000000a00 */
[----:B------:R-:W-:-:S03]  /*a600*/  IMAD R8, R213, R8, R7 ;  /* 0x00000008d5087224 */ /* 0x000fc600078e0207 */
[----:B------:R4:W-:Y:S01]  /*a610*/  STS.64 [R12+0x4800], R118 ;  /* 0x004800760c007388 */ /* 0x0009e20000000a00 */
[----:B------:R-:W-:-:S03]  /*a620*/  IMAD R71, R8, R69, UR6 ;  /* 0x0000000608477e24 */ /* 0x000fc6000f8e0245 */
        /* <DEDUP_REMOVED lines=8> */
[----:B------:R4:W3:Y:S04]  /*a6b0*/  LDS.128 R56, [R133+UR5+0x1000] ;  /* 0x0010000585387984 */ /* 0x0008e80008000c00 */
        /* <DEDUP_REMOVED lines=13> */
[----:B--23--:R-:W-:Y:S05]  /*a790*/  @P5 BRA `(.L_x_1927) ;  /* 0x00000000002c5947 */ /* 0x00cfea0003800000 */
        /* <DEDUP_REMOVED lines=11> */
.L_x_1927:
[----:B------:R-:W-:Y:S05]  /*a850*/  BSYNC.RECONVERGENT B0 ;  /* 0x0000000000007941 */ /* 0x000fea0003800200 */
.L_x_1926:
[----:B------:R-:W3:Y:S01]  /*a860*/  LDCU.64 UR4, c[0x0][0x3f8] ;  /* 0x00007f00ff0477ac */ /* 0x000ee20008000a00 */
[----:B------:R-:W-:-:S04]  /*a870*/  LOP3.LUT R69, R196, 0x1f80, RZ, 0xc0, !PT ;  /* 0x00001f80c4457812 */ /* 0x000fc800078ec0ff */
[----:B------:R-:W-:-:S04]  /*a880*/  LOP3.LUT R0, R69, 0x3c, R0, 0xf8, !PT ;  /* 0x0000003c45007812 */ /* 0x000fc800078ef800 */
[----:B------:R-:W-:-:S04]  /*a890*/  IADD3 R0, P0, PT, R3, R0, RZ ;  /* 0x0000000003007210 */ /* 0x000fc80007f1e0ff */
[----:B------:R-:W-:Y:S02]  /*a8a0*/  LEA.HI.X.SX32 R3, R3, RZ, 0x1, P0 ;  /* 0x000000ff03037211 */ /* 0x000fe400000f0eff */
[----:B---3--:R-:W-:-:S04]  /*a8b0*/  LEA R2, P0, R0, UR4, 0x2 ;  /* 0x0000000400027c11 */ /* 0x008fc8000f8010ff */
[----:B------:R-:W-:-:S05]  /*a8c0*/  LEA.HI.X R3, R0, UR5, R3, 0x2, P0 ;  /* 0x0000000500037c11 */ /* 0x000fca00080f1403 */
[----:B-1----:R-:W-:Y:S04]  /*a8d0*/  STG.E.128 desc[UR24][R2.64], R64 ;  /* 0x0000004002007986 */ /* 0x002fe8000c101d18 */
[----:B------:R-:W-:Y:S04]  /*a8e0*/  STG.E.128 desc[UR24][R2.64+0x100], R32 ;  /* 0x0001002002007986 */ /* 0x000fe8000c101d18 */
        /* <DEDUP_REMOVED lines=13> */
[----:B------:R-:W-:Y:S01]  /*a9c0*/  STG.E.128 desc[UR24][R2.64+0x7100], R4 ;  /* 0x0071000402007986 */ /* 0x000fe2000c101d18 */
[----:B------:R-:W-:Y:S05]  /*a9d0*/  EXIT ;  /* 0x000000000000794d */ /* 0x000fea0003800000 */
.L_x_1928:
        /* <DEDUP_REMOVED lines=10> */
.L_x_7220:


//--------------------- .text._ZN5flash24flash_fwd_splitkv_kernelI23Flash_fwd_kernel_traitsILi128ELi64ELi128ELi4ELb0ELb0EN7cutlass6half_tE19Flash_kernel_traitsILi128ELi64ELi128ELi4ES3_EELb1ELb0ELb0ELb1ELb1ELb1ELb1ELb0EEEvNS_16Flash_fwd_paramsE --------------------------
	.section	.text._ZN5flash24flash_fwd_splitkv_kernelI23Flash_fwd_kernel_traitsILi128ELi64ELi128ELi4ELb0ELb0EN7cutlass6half_tE19Flash_kernel_traitsILi128ELi64ELi128ELi4ES3_EELb1ELb0ELb0ELb1ELb1ELb1ELb1ELb0EEEvNS_16Flash_fwd_paramsE,"ax",@progbits
	.align	128
        .global         _ZN5flash24flash_fwd_splitkv_kernelI23Flash_fwd_kernel_traitsILi128ELi64ELi128ELi4ELb0ELb0EN7cutlass6half_tE19Flash_kernel_traitsILi128ELi64ELi128ELi4ES3_EELb1ELb0ELb0ELb1ELb1ELb1ELb1ELb0EEEvNS_16Flash_fwd_paramsE
        .type           _ZN5flash24flash_fwd_splitkv_kernelI23Flash_fwd_kernel_traitsILi128ELi64ELi128ELi4ELb0ELb0EN7cutlass6half_tE19Flash_kernel_traitsILi128ELi64ELi128ELi4ES3_EELb1ELb0ELb0ELb1ELb1ELb1ELb1ELb0EEEvNS_16Flash_fwd_paramsE,@function
        .size           _ZN5flash24flash_fwd_splitkv_kernelI23Flash_fwd_kernel_traitsILi128ELi64ELi128ELi4ELb0ELb0EN7cutlass6half_tE19Flash_kernel_traitsILi128ELi64ELi128ELi4ES3_EELb1ELb0ELb0ELb1ELb1ELb1ELb1ELb0EEEvNS_16Flash_fwd_paramsE,(.L_x_7221 - _ZN5flash24flash_fwd_splitkv_kernelI23Flash_fwd_kernel_traitsILi128ELi64ELi128ELi4ELb0ELb0EN7cutlass6half_tE19Flash_kernel_traitsILi128ELi64ELi128ELi4ES3_EELb1ELb0ELb0ELb1ELb1ELb1ELb1ELb0EEEvNS_16Flash_fwd_paramsE)
        .other          _ZN5flash24flash_fwd_splitkv_kernelI23Flash_fwd_kernel_traitsILi128ELi64ELi128ELi4ELb0ELb0EN7cutlass6half_tE19Flash_kernel_traitsILi128ELi64ELi128ELi4ES3_EELb1ELb0ELb0ELb1ELb1ELb1ELb1ELb0EEEvNS_16Flash_fwd_paramsE,@"STO_CUDA_ENTRY STV_DEFAULT"
_ZN5flash24flash_fwd_splitkv_kernelI23Flash_fwd_kernel_traitsILi128ELi64ELi128ELi4ELb0ELb0EN7cutlass6half_tE19Flash_kernel_traitsILi128ELi64ELi128ELi4ES3_EELb1ELb0ELb0ELb1ELb1ELb1ELb1ELb0EEEvNS_16Flash_fwd_paramsE:
.text._ZN5flash24flash_fwd_splitkv_kernelI23Flash_fwd_kernel_traitsILi128ELi64ELi128ELi4ELb0ELb0EN7cutlass6half_tE19Flash_kernel_traitsILi128ELi64ELi128ELi4ES3_EELb1ELb0ELb0ELb1ELb1ELb1ELb1ELb0EEEvNS_16Flash_fwd_paramsE:
        /* <DEDUP_REMOVED lines=99> */
[----:B------:R-:W-:Y:S01]  /*0630*/  IMAD.SHL.U32 R9, R209, 0x4, RZ ;  /* 0x00000004d1097824 */ /* 0x000fe200078e00ff */
[----:B------:R-:W-:Y:S01]  /*0640*/  IADD3 R5, PT, PT, -R124, UR22, RZ ;  /* 0x000000167c057c10 */ /* 0x000fe2000fffe1ff */
[----:B------:R-:W3:Y:S01]  /*0650*/  LDCU.64 UR4, c[0x0][0x3f8] ;  /* 0x00007f00ff0477ac */ /* 0x000ee20008000a00 */
[----:B-1----:R-:W-:Y:S01]  /*0660*/  IMAD R2, R0, R2, R223 ;  /* 0x0000000200027224 */ /* 0x002fe200078e02df */
[----:B------:R-:W-:-:S03]  /*0670*/  SHF.R.U32.HI R0, RZ, 0x4, R209 ;  /* 0x00000004ff007819 */ /* 0x000fc600000116d1 */
[----:B------:R-:W-:Y:S02]  /*0680*/  IMAD R3, R2, R7, R16 ;  /* 0x0000000702037224 */ /* 0x000fe400078e0210 */
[C---:B------:R-:W-:Y:S01]  /*0690*/  IMAD.SHL.U32 R2, R209.reuse, 0x8, RZ ;  /* 0x00000008d1027824 */ /* 0x040fe200078e00ff */
[----:B------:R-:W-:Y:S01]  /*06a0*/  LOP3.LUT P6, R209, R209, 0xf, RZ, 0xc0, !PT ;  /* 0x0000000fd1d17812 */ /* 0x000fe200078cc0ff */
[----:B------:R-:W-:Y:S02]  /*06b0*/  IMAD R3, R3, UR22, R124 ;  /* 0x0000001603037c24 */ /* 0x000fe4000f8e027c */
[----:B------:R-:W-:Y:S01]  /*06c0*/  VIADD R8, R0, 0x30 ;  /* 0x0000003000087836 */ /* 0x000fe20000000000 */
[----:B------:R-:W-:Y:S01]  /*06d0*/  LOP3.LUT R2, R2, 0x1f80, RZ, 0xc0, !PT ;  /* 0x00001f8002027812 */ /* 0x000fe200078ec0ff */
[----:B--2---:R-:W-:Y:S01]  /*06e0*/  IMAD R7, R3, UR6, RZ ;  /* 0x0000000603077c24 */ /* 0x004fe2000f8e02ff */
[----:B------:R-:W1:Y:S01]  /*06f0*/  LDCU.64 UR6, c[0x0][0x428] ;  /* 0x00008500ff0677ac */ /* 0x000e620008000a00 */
[----:B------:R-:W-:Y:S01]  /*0700*/  VIADD R4, R0, 0x8 ;  /* 0x0000000800047836 */ /* 0x000fe20000000000 */
[----:B------:R-:W-:Y:S01]  /*0710*/  LOP3.LUT R2, R2, 0x3c, R9, 0xf8, !PT ;  /* 0x0000003c02027812 */ /* 0x000fe200078ef809 */
[C---:B------:R-:W-:Y:S01]  /*0720*/  VIADD R6, R0.reuse, 0x10 ;  /* 0x0000001000067836 */ /* 0x040fe20000000000 */
[----:B------:R-:W-:-:S02]  /*0730*/  ISETP.GE.OR P6, PT, R0, R5, P6 ;  /* 0x000000050000720c */ /* 0x000fc400037c6670 */
[C---:B------:R-:W-:Y:S02]  /*0740*/  IADD3 R2, P0, PT, R7.reuse, R2, RZ ;  /* 0x0000000207027210 */ /* 0x040fe40007f1e0ff */
        /* <DEDUP_REMOVED lines=59> */
.L_x_1929:
        /* <DEDUP_REMOVED lines=8> */
.L_x_1930:
        /* <DEDUP_REMOVED lines=99> */
.L_x_1931:
        /* <DEDUP_REMOVED lines=71> */
.L_x_1932:
        /* <DEDUP_REMOVED lines=86> */
[----:B------:R-:W-:-:S02]  /*1b80*/  LOP3.LUT R211, R211, 0x7c00, RZ, 0xc0, !PT ;  /* 0x00007c00d3d37812 */ /* 0x000fc400078ec0ff */
[----:B------:R-:W-:Y:S01]  /*1b90*/  LOP3.LUT R123, R43, 0x400, RZ, 0xc0, !PT ;  /* 0x000004002b7b7812 */ /* 0x000fe200078ec0ff */
        /* <DEDUP_REMOVED lines=14> */
[-C--:B------:R-:W-:Y:S01]  /*1c80*/  IADD3 R6, P0, PT, R18, R117.reuse, RZ ;  /* 0x0000007512067210 */ /* 0x080fe20007f1e0ff */
[----:B------:R-:W-:Y:S02]  /*1c90*/  LDGSTS.E.BYPASS.LTC128B.128 [R118+0x5000], desc[UR24][R8.64] ;  /* 0x0500000008767fae */ /* 0x000fe4000b981a18 */
[----:B------:R-:W-:Y:S01]  /*1ca0*/  IMAD.X R17, RZ, RZ, R0, P1 ;  /* 0x000000ffff117224 */ /* 0x000fe200008e0600 */
[----:B------:R-:W-:Y:S01]  /*1cb0*/  LOP3.LUT R0, R42, 0x8, R209, 0x78, !PT ;  /* 0x000000082a007812 */ /* 0x000fe200078e78d1 */
[----:B------:R-:W-:Y:S01]  /*1cc0*/  IMAD.X R7, R19, 0x1, R116, P0 ;  /* 0x0000000113077824 */ /* 0x000fe200000e0674 */
[----:B---3--:R-:W-:Y:S01]  /*1cd0*/  IADD3 R14, P0, PT, R6, R117, RZ ;  /* 0x00000075060e7210 */ /* 0x008fe20007f1e0ff */
[----:B------:R1:W-:Y:S01]  /*1ce0*/  LDGSTS.E.BYPASS.LTC128B.128 [R118+0x9000], desc[UR24][R8.64+0x80] ;  /* 0x0900008008767fae */ /* 0x0003e2000b981a18 */
[----:B------:R-:W-:Y:S01]  /*1cf0*/  IMAD.WIDE.U32 R16, R10, UR6, R16 ;  /* 0x000000060a107c25 */ /* 0x000fe2000f8e0010 */
[----:B------:R-:W-:Y:S01]  /*1d00*/  USHF.L.U64.HI UR6, UR6, 0x5, UR7 ;  /* 0x0000000506067899 */ /* 0x000fe20008010207 */
[----:B------:R-:W-:Y:S01]  /*1d10*/  LOP3.LUT R42, R42, R5, RZ, 0x3c, !PT ;  /* 0x000000052a2a7212 */ /* 0x000fe200078e3cff */
[----:B------:R-:W-:Y:S01]  /*1d20*/  LDGSTS.E.BYPASS.LTC128B.128 [R118+0x5800], desc[UR24][R20.64] ;  /* 0x0580000014767fae */ /* 0x000fe2000b981a18 */
[----:B------:R-:W-:Y:S01]  /*1d30*/  IMAD.X R15, R7, 0x1, R116, P0 ;  /* 0x00000001070f7824 */ /* 0x000fe200000e0674 */
[----:B------:R-:W-:Y:S01]  /*1d40*/  LEA R218, P0, R16, UR12, 0x1 ;  /* 0x0000000c10da7c11 */ /* 0x000fe2000f8008ff */
[----:B------:R-:W-:Y:S01]  /*1d50*/  IMAD R11, R10, UR7, R17 ;  /* 0x000000070a0b7c24 */ /* 0x000fe2000f8e0211 */
[----:B------:R-:W-:Y:S01]  /*1d60*/  LDGSTS.E.BYPASS.LTC128B.128 [R118+0x9800], desc[UR24][R20.64+0x80] ;  /* 0x0980008014767fae */ /* 0x000fe2000b981a18 */
[----:B------:R-:W-:-:S03]  /*1d70*/  IMAD R123, R0, 0x2, R123 ;  /* 0x00000002007b7824 */ /* 0x000fc600078e027b */
[----:B------:R-:W-:Y:S01]  /*1d80*/  LDGSTS.E.BYPASS.LTC128B.128 [R118+0x6000], desc[UR24][R24.64] ;  /* 0x0600000018767fae */ /* 0x000fe2000b981a18 */
[----:B------:R-:W-:Y:S01]  /*1d90*/  LEA.HI.X R219, R16, UR13, R11, 0x1, P0 ;  /* 0x0000000d10db7c11 */ /* 0x000fe200080f0c0b */
[----:B------:R-:W-:Y:S01]  /*1da0*/  VIADD R120, R123, UR5 ;  /* 0x000000057b787c36 */ /* 0x000fe20008000000 */
[----:B------:R-:W-:Y:S01]  /*1db0*/  IADD3 R4, P0, PT, R218, UR4, RZ ;  /* 0x00000004da047c10 */ /* 0x000fe2000ff1e0ff */
[----:B------:R-:W-:Y:S03]  /*1dc0*/  LDGSTS.E.BYPASS.LTC128B.128 [R118+0xa000], desc[UR24][R24.64+0x80] ;  /* 0x0a00008018767fae */ /* 0x000fe6000b981a18 */
[----:B------:R-:W-:Y:S01]  /*1dd0*/  IADD3.X R5, PT, PT, R219, UR6, RZ, P0, !PT ;  /* 0x00000006db057c10 */ /* 0x000fe200087fe4ff */
[----:B------:R-:W-:Y:S04]  /*1de0*/  LDGSTS.E.BYPASS.LTC128B.128 [R118+0x6800], desc[UR24][R18.64] ;  /* 0x0680000012767fae */ /* 0x000fe8000b981a18 */
[----:B------:R-:W-:Y:S01]  /*1df0*/  LDGSTS.E.BYPASS.LTC128B.128 [R118+0xa800], desc[UR24][R18.64+0x80] ;  /* 0x0a80008012767fae */ /* 0x000fe2000b981a18 */
[----:B-1----:R-:W-:-:S03]  /*1e00*/  IADD3 R8, P0, PT, R4, UR4, RZ ;  /* 0x0000000404087c10 */ /* 0x002fc6000ff1e0ff */
[----:B------:R-:W-:Y:S01]  /*1e10*/  LDGSTS.E.BYPASS.LTC128B.128 [R118+0x7000], desc[UR24][R6.64] ;  /* 0x0700000006767fae */ /* 0x000fe2000b981a18 */
[----:B------:R-:W-:-:S03]  /*1e20*/  IADD3.X R9, PT, PT, R5, UR6, RZ, P0, !PT ;  /* 0x0000000605097c10 */ /* 0x000fc600087fe4ff */
[----:B------:R1:W-:Y:S01]  /*1e30*/  LDGSTS.E.BYPASS.LTC128B.128 [R118+0xb000], desc[UR24][R6.64+0x80] ;  /* 0x0b00008006767fae */ /* 0x0003e2000b981a18 */
[----:B------:R-:W-:-:S03]  /*1e40*/  IADD3 R12, P0, PT, R8, UR4, RZ ;  /* 0x00000004080c7c10 */ /* 0x000fc6000ff1e0ff */
[----:B------:R-:W-:Y:S01]  /*1e50*/  LDGSTS.E.BYPASS.LTC128B.128 [R118+0x7800], desc[UR24][R14.64] ;  /* 0x078000000e767fae */ /* 0x000fe2000b981a18 */
[----:B------:R-:W-:Y:S02]  /*1e60*/  IADD3.X R13, PT, PT, R9, UR6, RZ, P0, !PT ;  /* 0x00000006090d7c10 */ /* 0x000fe400087fe4ff */
[----:B------:R-:W-:Y:S01]  /*1e70*/  IADD3 R10, P0, PT, R12, UR4, RZ ;  /* 0x000000040c0a7c10 */ /* 0x000fe2000ff1e0ff */
[----:B------:R-:W-:Y:S03]  /*1e80*/  LDGSTS.E.BYPASS.LTC128B.128 [R118+0xb800], desc[UR24][R14.64+0x80] ;  /* 0x0b8000800e767fae */ /* 0x000fe6000b981a18 */
[----:B------:R-:W-:Y:S01]  /*1e90*/  IADD3.X R11, PT, PT, R13, UR6, RZ, P0, !PT ;  /* 0x000000060d0b7c10 */ /* 0x000fe200087fe4ff */
[----:B------:R-:W0:Y:S01]  /*1ea0*/  LDGDEPBAR ;  /* 0x00000000000079af */ /* 0x000e220000000000 */
[----:B-1----:R-:W-:-:S04]  /*1eb0*/  IADD3 R6, P0, PT, R10, UR4, RZ ;  /* 0x000000040a067c10 */ /* 0x002fc8000ff1e0ff */
[----:B------:R-:W-:Y:S01]  /*1ec0*/  IADD3.X R7, PT, PT, R11, UR6, RZ, P0, !PT ;  /* 0x000000060b077c10 */ /* 0x000fe200087fe4ff */
[----:B------:R-:W-:-:S04]  /*1ed0*/  DEPBAR.LE SB0, 0x0 ;  /* 0x000080000000791a */ /* 0x000fc80000000000 */
[----:B------:R-:W-:Y:S06]  /*1ee0*/  BAR.SYNC.DEFER_BLOCKING 0x0 ;  /* 0x0000000000007b1d */ /* 0x000fec0000010000 */
        /* <DEDUP_REMOVED lines=13> */
[----:B-1----:R-:W-:-:S03]  /*1fc0*/  LOP3.LUT R5, R211, 0x200, R43, 0xf8, !PT ;  /* 0x00000200d3057812 */ /* 0x002fc600078ef82b */
[----:B------:R-:W-:Y:S01]  /*1fd0*/  LDGSTS.E.BYPASS.LTC128B.128 [R118+0xe800], desc[UR24][R6.64] ;  /* 0x0e80000006767fae */ /* 0x000fe2000b981a18 */
[----:B------:R-:W-:Y:S02]  /*1fe0*/  IADD3 R4, P0, PT, R6, UR4, RZ ;  /* 0x0000000406047c10 */ /* 0x000fe4000ff1e0ff */
[----:B------:R-:W-:Y:S01]  /*1ff0*/  LOP3.LUT R128, R5, R42, RZ, 0xfc, !PT ;  /* 0x0000002a05807212 */ /* 0x000fe200078efcff */
[----:B------:R-:W-:Y:S01]  /*2000*/  LDGSTS.E.BYPASS.LTC128B.128 [R118+0x12800], desc[UR24][R6.64+0x80] ;  /* 0x1280008006767fae */ /* 0x000fe2000b981a18 */
[----:B------:R-:W-:Y:S02]  /*2010*/  IADD3.X R5, PT, PT, R7, UR6, RZ, P0, !PT ;  /* 0x0000000607057c10 */ /* 0x000fe400087fe4ff */
[----:B--2---:R-:W-:Y:S01]  /*2020*/  IADD3 R8, P0, PT, R4, UR4, RZ ;  /* 0x0000000404087c10 */ /* 0x004fe2000ff1e0ff */
[----:B------:R-:W1:Y:S01]  /*2030*/  LDCU UR4, c[0x0][0x50c] ;  /* 0x0000a180ff0477ac */ /* 0x000e620008000800 */
[----:B------:R-:W-:Y:S01]  /*2040*/  LEA R128, R128, UR5, 0x1 ;  /* 0x0000000580807c11 */ /* 0x000fe2000f8e08ff */
[----:B------:R-:W-:Y:S01]  /*2050*/  LDGSTS.E.BYPASS.LTC128B.128 [R118+0xf000], desc[UR24][R4.64] ;  /* 0x0f00000004767fae */ /* 0x000fe2000b981a18 */
[----:B------:R-:W-:-:S02]  /*2060*/  IADD3.X R9, PT, PT, R5, UR6, RZ, P0, !PT ;  /* 0x0000000605097c10 */ /* 0x000fc400087fe4ff */
[C---:B------:R-:W-:Y:S01]  /*2070*/  LOP3.LUT P0, R40, R209.reuse, 0x2, RZ, 0xc0, !PT ;  /* 0x00000002d1287812 */ /* 0x040fe2000780c0ff */
[----:B------:R2:W-:Y:S03]  /*2080*/  LDGSTS.E.BYPASS.LTC128B.128 [R118+0x13000], desc[UR24][R4.64+0x80] ;  /* 0x1300008004767fae */ /* 0x0005e6000b981a18 */
[----:B------:R-:W-:Y:S01]  /*2090*/  SEL R125, R208, 0xffffffe0, !P0 ;  /* 0xffffffe0d07d7807 */ /* 0x000fe20004000000 */
[----:B------:R-:W-:Y:S01]  /*20a0*/  LDGSTS.E.BYPASS.LTC128B.128 [R118+0xf800], desc[UR24][R8.64] ;  /* 0x0f80000008767fae */ /* 0x000fe2000b981a18 */
[----:B------:R-:W-:-:S03]  /*20b0*/  LOP3.LUT P0, R0, R209, 0x4, RZ, 0xc0, !PT ;  /* 0x00000004d1007812 */ /* 0x000fc6000780c0ff */
[----:B------:R4:W-:Y:S01]  /*20c0*/  LDGSTS.E.BYPASS.LTC128B.128 [R118+0x13800], desc[UR24][R8.64+0x80] ;  /* 0x1380008008767fae */ /* 0x0009e2000b981a18 */
[C---:B------:R-:W-:Y:S02]  /*20d0*/  IMAD.IADD R126, R125.reuse, 0x1, R128 ;  /* 0x000000017d7e7824 */ /* 0x040fe400078e0280 */
[----:B------:R-:W-:Y:S01]  /*20e0*/  IMAD.IADD R121, R125, 0x1, R120 ;  /* 0x000000017d797824 */ /* 0x000fe200078e0278 */
[----:B------:R-:W-:Y:S04]  /*20f0*/  LDSM.16.M88.4 R76, [R128] ;  /* 0x00000000804c783b */ /* 0x000fe80000000200 */
[----:B------:R-:W5:Y:S04]  /*2100*/  LDSM.16.M88.4 R36, [R123+UR5+0x4000] ;  /* 0x004000057b24783b */ /* 0x000f680008000200 */
[----:B---3--:R-:W3:Y:S04]  /*2110*/  LDSM.16.M88.4 R12, [R123+UR5+0x5800] ;  /* 0x005800057b0c783b */ /* 0x008ee80008000200 */
[----:B------:R-:W1:Y:S04]  /*2120*/  LDSM.16.M88.4 R28, [R123+UR5+0x4800] ;  /* 0x004800057b1c783b */ /* 0x000e680008000200 */
[----:B------:R-:W4:Y:S04]  /*2130*/  LDSM.16.M88.4 R20, [R123+UR5+0x5000] ;  /* 0x005000057b14783b */ /* 0x000f280008000200 */
[----:B------:R-:W-:Y:S04]  /*2140*/  LDSM.16.M88.4 R52, [R126] ;  /* 0x000000007e34783b */ /* 0x000fe80000000200 */
[----:B------:R-:W4:Y:S04]  /*2150*/  LDSM.16.M88.4 R60, [R121+0x4000] ;  /* 0x00400000793c783b */ /* 0x000f280000000200 */
[----:B------:R-:W4:Y:S04]  /*2160*/  LDSM.16.M88.4 R48, [R121+0x5800] ;  /* 0x005800007930783b */ /* 0x000f280000000200 */
[----:B--2---:R-:W2:Y:S04]  /*2170*/  LDSM.16.M88.4 R4, [R123+UR5+0x6000] ;  /* 0x006000057b04783b */ /* 0x004ea80008000200 */
[----:B------:R-:W2:Y:S04]  /*2180*/  LDSM.16.M88.4 R92, [R123+UR5+0x6800] ;  /* 0x006800057b5c783b */ /* 0x000ea80008000200 */
[----:B------:R-:W2:Y:S04]  /*2190*/  LDSM.16.M88.4 R84, [R123+UR5+0x7000] ;  /* 0x007000057b54783b */ /* 0x000ea80008000200 */
[----:B------:R-:W2:Y:S01]  /*21a0*/  LDSM.16.M88.4 R68, [R123+UR5+0x7800] ;  /* 0x007800057b44783b */ /* 0x000ea20008000200 */
[C---:B-----5:R-:W-:Y:S03]  /*21b0*/  HMMA.16816.F32 R44, R76.reuse, R36, RZ ;  /* 0x000000244c2c723c */ /* 0x060fe600000018ff */
[----:B------:R-:W5:Y:S04]  /*21c0*/  LDSM.16.M88.4 R64, [R121+0x4800] ;  /* 0x004800007940783b */ /* 0x000f680000000200 */
[----:B------:R-:W5:Y:S01]  /*21d0*/  LDSM.16.M88.4 R56, [R121+0x5000] ;  /* 0x005000007938783b */ /* 0x000f620000000200 */
[C---:B------:R-:W-:Y:S03]  /*21e0*/  HMMA.16816.F32 R36, R76.reuse, R38, RZ ;  /* 0x000000264c24723c */ /* 0x040fe600000018ff */
[----:B------:R-:W0:Y:S05]  /*21f0*/  LDGDEPBAR ;  /* 0x00000000000079af */ /* 0x000e2a0000000000 */
[C---:B---3--:R-:W-:Y:S08]  /*2200*/  HMMA.16816.F32 R16, R76.reuse, R12, RZ ;  /* 0x0000000c4c10723c */ /* 0x048ff000000018ff */
[C---:B-1----:R-:W-:Y:S08]  /*2210*/  HMMA.16816.F32 R32, R76.reuse, R28, RZ ;  /* 0x0000001c4c20723c */ /* 0x042ff000000018ff */
[C---:B----4-:R-:W-:Y:S08]  /*2220*/  HMMA.16816.F32 R24, R76.reuse, R20, RZ ;  /* 0x000000144c18723c */ /* 0x050ff000000018ff */
[C---:B------:R-:W-:Y:S08]  /*2230*/  HMMA.16816.F32 R12, R76.reuse, R14, RZ ;  /* 0x0000000e4c0c723c */ /* 0x040ff000000018ff */
[C---:B------:R-:W-:Y:S08]  /*2240*/  HMMA.16816.F32 R28, R76.reuse, R30, RZ ;  /* 0x0000001e4c1c723c */ /* 0x040ff000000018ff */
[----:B------:R-:W-:Y:S08]  /*2250*/  HMMA.16816.F32 R20, R76, R22, RZ ;  /* 0x000000164c14723c */ /* 0x000ff000000018ff */
[C---:B------:R-:W-:Y:S08]  /*2260*/  HMMA.16816.F32 R44, R52.reuse, R60, R44 ;  /* 0x0000003c342c723c */ /* 0x040ff0000000182c */
[C---:B------:R-:W-:Y:S01]  /*2270*/  HMMA.16816.F32 R36, R52.reuse, R62, R36 ;  /* 0x0000003e3424723c */ /* 0x040fe20000001824 */
[----:B------:R-:W1:Y:S07]  /*2280*/  LDSM.16.M88.4 R60, [R121+0x6000] ;  /* 0x00600000793c783b */ /* 0x000e6e0000000200 */
[----:B------:R-:W-:Y:S01]  /*2290*/  HMMA.16816.F32 R16, R52, R48, R16 ;  /* 0x000000303410723c */ /* 0x000fe20000001810 */
[----:B------:R-:W-:-:S05]  /*22a0*/  SEL R49, R139, 0xffffffc0, !P0 ;  /* 0xffffffc08b317807 */ /* 0x000fca0004000000 */
[C---:B------:R-:W-:Y:S02]  /*22b0*/  IMAD.IADD R127, R49.reuse, 0x1, R128 ;  /* 0x00000001317f7824 */ /* 0x040fe400078e0280 */
[----:B------:R-:W-:Y:S01]  /*22c0*/  IMAD.IADD R120, R49, 0x1, R120 ;  /* 0x0000000131787824 */ /* 0x000fe200078e0278 */
[----:B--2---:R-:W-:Y:S01]  /*22d0*/  HMMA.16816.F32 R8, R76, R4, RZ ;  /* 0x000000044c08723c */ /* 0x004fe200000018ff */
[C---:B------:R-:W-:Y:S01]  /*22e0*/  IMAD.IADD R129, R125.reuse, 0x1, R127 ;  /* 0x000000017d817824 */ /* 0x040fe200078e027f */
[----:B------:R-:W-:Y:S01]  /*22f0*/  LDSM.16.M88.4 R112, [R127] ;  /* 0x000000007f70783b */ /* 0x000fe20000000200 */
[----:B------:R-:W-:-:S03]  /*2300*/  IMAD.IADD R125, R125, 0x1, R120 ;  /* 0x000000017d7d7824 */ /* 0x000fc600078e0278 */
[----:B------:R-:W-:Y:S02]  /*2310*/  LDSM.16.M88.4 R108, [R120+0x6800] ;  /* 0x00680000786c783b */ /* 0x000fe40000000200 */
[C---:B------:R-:W-:Y:S02]  /*2320*/  HMMA.16816.F32 R96, R76.reuse, R92, RZ ;  /* 0x0000005c4c60723c */ /* 0x040fe400000018ff */
[----:B------:R-:W-:Y:S04]  /*2330*/  LDSM.16.M88.4 R100, [R120+0x7800] ;  /* 0x007800007864783b */ /* 0x000fe80000000200 */
[----:B------:R-:W-:Y:S02]  /*2340*/  LDSM.16.M88.4 R72, [R129] ;  /* 0x000000008148783b */ /* 0x000fe40000000200 */
[C---:B------:R-:W-:Y:S02]  /*2350*/  HMMA.16816.F32 R88, R76.reuse, R84, RZ ;  /* 0x000000544c58723c */ /* 0x040fe400000018ff */
[----:B------:R-:W-:Y:S06]  /*2360*/  LDSM.16.M88.4 R104, [R120+0x7000] ;  /* 0x007000007868783b */ /* 0x000fec0000000200 */
[C---:B------:R-:W-:Y:S08]  /*2370*/  HMMA.16816.F32 R4, R76.reuse, R6, RZ ;  /* 0x000000064c04723c */ /* 0x040ff000000018ff */
[C---:B------:R-:W-:Y:S08]  /*2380*/  HMMA.16816.F32 R92, R76.reuse, R94, RZ ;  /* 0x0000005e4c5c723c */ /* 0x040ff000000018ff */
[C---:B------:R-:W-:Y:S08]  /*2390*/  HMMA.16816.F32 R84, R76.reuse, R86, RZ ;  /* 0x000000564c54723c */ /* 0x040ff000000018ff */
[----:B------:R-:W-:Y:S08]  /*23a0*/  HMMA.16816.F32 R80, R76, R68, RZ ;  /* 0x000000444c50723c */ /* 0x000ff000000018ff */
[----:B------:R-:W-:Y:S01]  /*23b0*/  HMMA.16816.F32 R12, R52, R50, R12 ;  /* 0x00000032340c723c */ /* 0x000fe2000000180c */
[----:B------:R-:W2:Y:S07]  /*23c0*/  LDSM.16.M88.4 R48, [R120+0x4000] ;  /* 0x004000007830783b */ /* 0x000eae0000000200 */
[----:B------:R-:W-:Y:S01]  /*23d0*/  HMMA.16816.F32 R76, R76, R70, RZ ;  /* 0x000000464c4c723c */ /* 0x000fe200000018ff */
[----:B------:R-:W3:Y:S07]  /*23e0*/  LDSM.16.M88.4 R68, [R121+0x6800] ;  /* 0x006800007944783b */ /* 0x000eee0000000200 */
[C---:B-----5:R-:W-:Y:S08]  /*23f0*/  HMMA.16816.F32 R32, R52.reuse, R64, R32 ;  /* 0x000000403420723c */ /* 0x060ff00000001820 */
[C---:B------:R-:W-:Y:S01]  /*2400*/  HMMA.16816.F32 R28, R52.reuse, R66, R28 ;  /* 0x00000042341c723c */ /* 0x040fe2000000181c */
[----:B------:R-:W-:Y:S07]  /*2410*/  LDSM.16.M88.4 R64, [R121+0x7800] ;  /* 0x007800007940783b */ /* 0x000fee0000000200 */
[C---:B------:R-:W-:Y:S08]  /*2420*/  HMMA.16816.F32 R24, R52.reuse, R56, R24 ;  /* 0x000000383418723c */ /* 0x040ff00000001818 */
[C---:B------:R-:W-:Y:S01]  /*2430*/  HMMA.16816.F32 R20, R52.reuse, R58, R20 ;  /* 0x0000003a3414723c */ /* 0x040fe20000001814 */
[----:B------:R-:W4:Y:S07]  /*2440*/  LDSM.16.M88.4 R56, [R121+0x7000] ;  /* 0x007000007938783b */ /* 0x000f2e0000000200 */
[C---:B-1----:R-:W-:Y:S08]  /*2450*/  HMMA.16816.F32 R8, R52.reuse, R60, R8 ;  /* 0x0000003c3408723c */ /* 0x042ff00000001808 */
[----:B------:R-:W-:Y:S01]  /*2460*/  HMMA.16816.F32 R4, R52, R62, R4 ;  /* 0x0000003e3404723c */ /* 0x000fe20000001804 */
[----:B------:R-:W1:Y:S07]  /*2470*/  LDSM.16.M88.4 R60, [R120+0x4800] ;  /* 0x00480000783c783b */ /* 0x000e6e0000000200 */
[C---:B--2---:R-:W-:Y:S08]  /*2480*/  HMMA.16816.F32 R44, R112.reuse, R48, R44 ;  /* 0x00000030702c723c */ /* 0x044ff0000000182c */
[----:B------:R-:W-:Y:S01]  /*2490*/  HMMA.16816.F32 R36, R112, R50, R36 ;  /* 0x000000327024723c */ /* 0x000fe20000001824 */
[----:B------:R-:W2:Y:S07]  /*24a0*/  LDSM.16.M88.4 R48, [R120+0x6000] ;  /* 0x006000007830783b */ /* 0x000eae0000000200 */
[C---:B---3--:R-:W-:Y:S08]  /*24b0*/  HMMA.16816.F32 R96, R52.reuse, R68, R96 ;  /* 0x000000443460723c */ /* 0x048ff00000001860 */
[C---:B------:R-:W-:Y:S01]  /*24c0*/  HMMA.16816.F32 R92, R52.reuse, R70, R92 ;  /* 0x00000046345c723c */ /* 0x040fe2000000185c */
[----:B------:R-:W-:Y:S07]  /*24d0*/  LDSM.16.M88.4 R68, [R125+0x4000] ;  /* 0x004000007d44783b */ /* 0x000fee0000000200 */
[C---:B----4-:R-:W-:Y:S08]  /*24e0*/  HMMA.16816.F32 R88, R52.reuse, R56, R88 ;  /* 0x000000383458723c */ /* 0x050ff00000001858 */
[C---:B------:R-:W-:Y:S01]  /*24f0*/  HMMA.16816.F32 R84, R52.reuse, R58, R84 ;  /* 0x0000003a3454723c */ /* 0x040fe20000001854 */
[----:B------:R-:W3:Y:S07]  /*2500*/  LDSM.16.M88.4 R56, [R120+0x5000] ;  /* 0x005000007838783b */ /* 0x000eee0000000200 */
[C---:B------:R-:W-:Y:S08]  /*2510*/  HMMA.16816.F32 R80, R52.reuse, R64, R80 ;  /* 0x000000403450723c */ /* 0x040ff00000001850 */
[----:B------:R-:W-:Y:S01]  /*2520*/  HMMA.16816.F32 R76, R52, R66, R76 ;  /* 0x00000042344c723c */ /* 0x000fe2000000184c */
[----:B------:R-:W4:Y:S04]  /*2530*/  LDSM.16.M88.4 R52, [R120+0x5800] ;  /* 0x005800007834783b */ /* 0x000f280000000200 */
[----:B------:R-:W5:Y:S03]  /*2540*/  LDSM.16.M88.4 R64, [R125+0x4800] ;  /* 0x004800007d40783b */ /* 0x000f660000000200 */
        /* <DEDUP_REMOVED lines=16> */
[----:B------:R-:W-:Y:S01]  /*2650*/  HMMA.16816.F32 R76, R112, R102, R76 ;  /* 0x00000066704c723c */ /* 0x000fe2000000184c */
[----:B------:R-:W4:Y:S07]  /*2660*/  LDSM.16.M88.4 R100, [R125+0x7800] ;  /* 0x007800007d64783b */ /* 0x000f2e0000000200 */
[C---:B-----5:R-:W-:Y:S08]  /*2670*/  HMMA.16816.F32 R32, R72.reuse, R64, R32 ;  /* 0x000000404820723c */ /* 0x060ff00000001820 */
[C---:B------:R-:W-:Y:S01]  /*2680*/  HMMA.16816.F32 R28, R72.reuse, R66, R28 ;  /* 0x00000042481c723c */ /* 0x040fe2000000181c */
[----:B------:R-:W-:Y:S07]  /*2690*/  LDSM.16.M88.4 R64, [R128+0x2000] ;  /* 0x002000008040783b */ /* 0x000fee0000000200 */
[C---:B-1----:R-:W-:Y:S08]  /*26a0*/  HMMA.16816.F32 R24, R72.reuse, R60, R24 ;  /* 0x0000003c4818723c */ /* 0x042ff00000001818 */
[C---:B------:R-:W-:Y:S01]  /*26b0*/  HMMA.16816.F32 R20, R72.reuse, R62, R20 ;  /* 0x0000003e4814723c */ /* 0x040fe20000001814 */
[----:B------:R-:W1:Y:S07]  /*26c0*/  LDSM.16.M88.4 R60, [R123+UR5+0x8000] ;  /* 0x008000057b3c783b */ /* 0x000e6e0008000200 */
[C---:B------:R-:W-:Y:S08]  /*26d0*/  HMMA.16816.F32 R44, R72.reuse, R68, R44 ;  /* 0x00000044482c723c */ /* 0x040ff0000000182c */
[C---:B------:R-:W-:Y:S01]  /*26e0*/  HMMA.16816.F32 R36, R72.reuse, R70, R36 ;  /* 0x000000464824723c */ /* 0x040fe20000001824 */
[----:B------:R-:W5:Y:S07]  /*26f0*/  LDSM.16.M88.4 R68, [R125+0x7000] ;  /* 0x007000007d44783b */ /* 0x000f6e0000000200 */
[C---:B--2---:R-:W-:Y:S08]  /*2700*/  HMMA.16816.F32 R96, R72.reuse, R48, R96 ;  /* 0x000000304860723c */ /* 0x044ff00000001860 */
[C---:B------:R-:W-:Y:S01]  /*2710*/  HMMA.16816.F32 R92, R72.reuse, R50, R92 ;  /* 0x00000032485c723c */ /* 0x040fe2000000185c */
[----:B------:R-:W2:Y:S07]  /*2720*/  LDSM.16.M88.4 R48, [R123+UR5+0x9000] ;  /* 0x009000057b30783b */ /* 0x000eae0008000200 */
[C---:B---3--:R-:W-:Y:S08]  /*2730*/  HMMA.16816.F32 R16, R72.reuse, R56, R16 ;  /* 0x000000384810723c */ /* 0x048ff00000001810 */
[C---:B------:R-:W-:Y:S01]  /*2740*/  HMMA.16816.F32 R12, R72.reuse, R58, R12 ;  /* 0x0000003a480c723c */ /* 0x040fe2000000180c */
[----:B------:R-:W-:Y:S07]  /*2750*/  LDSM.16.M88.4 R56, [R121+0x8000] ;  /* 0x008000007938783b */ /* 0x000fee0000000200 */
[C---:B----4-:R-:W-:Y:S08]  /*2760*/  HMMA.16816.F32 R8, R72.reuse, R52, R8 ;  /* 0x000000344808723c */ /* 0x050ff00000001808 */
[----:B------:R-:W-:Y:S01]  /*2770*/  HMMA.16816.F32 R4, R72, R54, R4 ;  /* 0x000000364804723c */ /* 0x000fe20000001804 */
[----:B------:R-:W3:Y:S07]  /*2780*/  LDSM.16.M88.4 R52, [R126+0x2000] ;  /* 0x002000007e34783b */ /* 0x000eee0000000200 */
[C---:B------:R-:W-:Y:S08]  /*2790*/  HMMA.16816.F32 R88, R112.reuse, R104, R88 ;  /* 0x000000687058723c */ /* 0x040ff00000001858 */
[----:B------:R-:W-:Y:S01]  /*27a0*/  HMMA.16816.F32 R84, R112, R106, R84 ;  /* 0x0000006a7054723c */ /* 0x000fe20000001854 */
[----:B------:R-:W-:Y:S07]  /*27b0*/  LDSM.16.M88.4 R104, [R123+UR5+0x8800] ;  /* 0x008800057b68783b */ /* 0x000fee0008000200 */
[----:B------:R-:W-:Y:S01]  /*27c0*/  HMMA.16816.F32 R112, R72, R100, R80 ;  /* 0x000000644870723c */ /* 0x000fe20000001850 */
[----:B------:R-:W4:Y:S07]  /*27d0*/  LDSM.16.M88.4 R80, [R127+0x2000] ;  /* 0x002000007f50783b */ /* 0x000f2e0000000200 */
[----:B-1----:R-:W-:Y:S08]  /*27e0*/  HMMA.16816.F32 R44, R64, R60, R44 ;  /* 0x0000003c402c723c */ /* 0x002ff0000000182c */
[C---:B-----5:R-:W-:Y:S08]  /*27f0*/  HMMA.16816.F32 R88, R72.reuse, R68, R88 ;  /* 0x000000444858723c */ /* 0x060ff00000001858 */
[----:B------:R-:W-:Y:S01]  /*2800*/  HMMA.16816.F32 R84, R72, R70, R84 ;  /* 0x000000464854723c */ /* 0x000fe20000001854 */
[----:B------:R-:W1:Y:S07]  /*2810*/  LDSM.16.M88.4 R68, [R123+UR5+0x9800] ;  /* 0x009800057b44783b */ /* 0x000e6e0008000200 */
[----:B------:R-:W-:Y:S01]  /*2820*/  HMMA.16816.F32 R36, R64, R62, R36 ;  /* 0x0000003e4024723c */ /* 0x000fe20000001824 */
[----:B------:R-:W5:Y:S07]  /*2830*/  LDSM.16.M88.4 R60, [R123+UR5+0xa000] ;  /* 0x00a000057b3c783b */ /* 0x000f6e0008000200 */
[----:B------:R-:W-:Y:S01]  /*2840*/  HMMA.16816.F32 R76, R72, R102, R76 ;  /* 0x00000066484c723c */ /* 0x000fe2000000184c */
[----:B------:R-:W-:Y:S07]  /*2850*/  LDSM.16.M88.4 R72, [R125+0x8000] ;  /* 0x008000007d48783b */ /* 0x000fee0000000200 */
[----:B--2---:R-:W-:Y:S01]  /*2860*/  HMMA.16816.F32 R100, R64, R48, R24 ;  /* 0x000000304064723c */ /* 0x004fe20000001818 */
[----:B------:R-:W2:Y:S07]  /*2870*/  LDSM.16.M88.4 R24, [R129+0x2000] ;  /* 0x002000008118783b */ /* 0x000eae0000000200 */
[----:B---3--:R-:W-:Y:S08]  /*2880*/  HMMA.16816.F32 R44, R52, R56, R44 ;  /* 0x00000038342c723c */ /* 0x008ff0000000182c */
[----:B------:R-:W-:Y:S01]  /*2890*/  HMMA.16816.F32 R20, R64, R50, R20 ;  /* 0x000000324014723c */ /* 0x000fe20000001814 */
[----:B------:R-:W3:Y:S07]  /*28a0*/  LDSM.16.M88.4 R48, [R121+0x8800] ;  /* 0x008800007930783b */ /* 0x000eee0000000200 */
[----:B------:R-:W-:Y:S08]  /*28b0*/  HMMA.16816.F32 R36, R52, R58, R36 ;  /* 0x0000003a3424723c */ /* 0x000ff00000001824 */
[----:B----4-:R-:W-:Y:S08]  /*28c0*/  HMMA.16816.F32 R44, R80, R108, R44 ;  /* 0x0000006c502c723c */ /* 0x010ff0000000182c */
[C---:B------:R-:W-:Y:S08]  /*28d0*/  HMMA.16816.F32 R32, R64.reuse, R104, R32 ;  /* 0x000000684020723c */ /* 0x040ff00000001820 */
[C---:B-1----:R-:W-:Y:S08]  /*28e0*/  HMMA.16816.F32 R16, R64.reuse, R68, R16 ;  /* 0x000000444010723c */ /* 0x042ff00000001810 */
[C---:B------:R-:W-:Y:S01]  /*28f0*/  HMMA.16816.F32 R12, R64.reuse, R70, R12 ;  /* 0x00000046400c723c */ /* 0x040fe2000000180c */
[----:B------:R-:W1:Y:S07]  /*2900*/  LDSM.16.M88.4 R68, [R123+UR5+0xa800] ;  /* 0x00a800057b44783b */ /* 0x000e6e0008000200 */
[C---:B-----5:R-:W-:Y:S01]  /*2910*/  HMMA.16816.F32 R56, R64.reuse, R60, R8 ;  /* 0x0000003c4038723c */ /* 0x060fe20000001808 */
[----:B------:R-:W4:Y:S07]  /*2920*/  LDSM.16.M88.4 R8, [R120+0x8800] ;  /* 0x008800007808783b */ /* 0x000f2e0000000200 */
[----:B------:R-:W-:Y:S01]  /*2930*/  HMMA.16816.F32 R28, R64, R106, R28 ;  /* 0x0000006a401c723c */ /* 0x000fe2000000181c */
[----:B------:R-:W-:Y:S07]  /*2940*/  LDSM.16.M88.4 R104, [R123+UR5+0xb000] ;  /* 0x00b000057b68783b */ /* 0x000fee0008000200 */
[----:B------:R-:W-:Y:S08]  /*2950*/  HMMA.16816.F32 R36, R80, R110, R36 ;  /* 0x0000006e5024723c */ /* 0x000ff00000001824 */
[----:B--2---:R-:W-:Y:S08]  /*2960*/  HMMA.16816.F32 R44, R24, R72, R44 ;  /* 0x00000048182c723c */ /* 0x004ff0000000182c */
[----:B------:R-:W-:Y:S08]  /*2970*/  HMMA.16816.F32 R4, R64, R62, R4 ;  /* 0x0000003e4004723c */ /* 0x000ff00000001804 */
[----:B---3--:R-:W-:Y:S01]  /*2980*/  HMMA.16816.F32 R60, R52, R48, R32 ;  /* 0x00000030343c723c */ /* 0x008fe20000001820 */
[----:B------:R-:W2:Y:S02]  /*2990*/  LDSM.16.M88.4 R32, [R125+0x8800] ;  /* 0x008800007d20783b */ /* 0x000ea40000000200 */
[----:B------:R-:W-:Y:S01]  /*29a0*/  FMUL.FTZ R44, R44, UR4 ;  /* 0x000000042c2c7c20 */ /* 0x000fe20008410000 */
[----:B------:R-:W-:Y:S01]  /*29b0*/  FMUL.FTZ R108, R45, UR4 ;  /* 0x000000042d6c7c20 */ /* 0x000fe20008410000 */
[----:B------:R-:W-:-:S03]  /*29c0*/  FMUL.FTZ R109, R47, UR4 ;  /* 0x000000042f6d7c20 */ /* 0x000fc60008410000 */
[----:B------:R-:W-:Y:S01]  /*29d0*/  HMMA.16816.F32 R28, R52, R50, R28 ;  /* 0x00000032341c723c */ /* 0x000fe2000000181c */
[----:B------:R-:W-:Y:S01]  /*29e0*/  LDSM.16.M88.4 R48, [R123+UR5+0xb800] ;  /* 0x00b800057b30783b */ /* 0x000fe20008000200 */
[----:B------:R-:W3:Y:S06]  /*29f0*/  MUFU.TANH R108, R108 ;  /* 0x0000006c006c7308 */ /* 0x000eec0000002400 */
[----:B------:R-:W-:Y:S01]  /*2a00*/  HMMA.16816.F32 R36, R24, R74, R36 ;  /* 0x0000004a1824723c */ /* 0x000fe20000001824 */
[----:B------:R-:W5:Y:S01]  /*2a10*/  LDSM.16.M88.4 R72, [R121+0x9000] ;  /* 0x009000007948783b */ /* 0x000f620000000200 */
[----:B------:R-:W-:Y:S06]  /*2a20*/  MUFU.TANH R109, R109 ;  /* 0x0000006d006d7308 */ /* 0x000fec0000002400 */
[----:B-1----:R-:W-:Y:S01]  /*2a30*/  HMMA.16816.F32 R96, R64, R68, R96 ;  /* 0x000000444060723c */ /* 0x002fe20000001860 */
[----:B------:R-:W-:Y:S01]  /*2a40*/  FMUL.FTZ R69, R46, UR4 ;  /* 0x000000042e457c20 */ /* 0x000fe20008410000 */
[----:B------:R1:W-:Y:S06]  /*2a50*/  MUFU.TANH R68, R44 ;  /* 0x0000002c00447308 */ /* 0x0003ec0000002400 */
[----:B----4-:R-:W-:Y:S02]  /*2a60*/  HMMA.16816.F32 R28, R80, R10, R28 ;  /* 0x0000000a501c723c */ /* 0x010fe4000000181c */
[----:B------:R-:W-:Y:S01]  /*2a70*/  MUFU.TANH R69, R69 ;  /* 0x0000004500457308 */ /* 0x000fe20000002400 */
[----:B------:R-:W-:Y:S01]  /*2a80*/  FMUL.FTZ R36, R36, UR4 ;  /* 0x0000000424247c20 */ /* 0x000fe20008410000 */
[----:B------:R-:W-:Y:S01]  /*2a90*/  FMUL.FTZ R37, R37, UR4 ;  /* 0x0000000425257c20 */ /* 0x000fe20008410000 */
[----:B------:R-:W-:Y:S01]  /*2aa0*/  FMUL.FTZ R38, R38, UR4 ;  /* 0x0000000426267c20 */ /* 0x000fe20008410000 */
[----:B------:R-:W-:-:S02]  /*2ab0*/  FMUL.FTZ R39, R39, UR4 ;  /* 0x0000000427277c20 */ /* 0x000fc40008410000 */
[----:B------:R-:W-:Y:S01]  /*2ac0*/  HMMA.16816.F32 R60, R80, R8, R60 ;  /* 0x00000008503c723c */ /* 0x000fe2000000183c */
[----:B------:R-:W-:Y:S01]  /*2ad0*/  LDSM.16.M88.4 R8, [R125+0x9000] ;  /* 0x009000007d08783b */ /* 0x000fe20000000200 */
[----:B------:R-:W-:Y:S03]  /*2ae0*/  MUFU.TANH R110, R38 ;  /* 0x00000026006e7308 */ /* 0x000fe60000002400 */
[----:B-1----:R-:W1:Y:S03]  /*2af0*/  LDSM.16.M88.4 R44, [R120+0x9000] ;  /* 0x00900000782c783b */ /* 0x002e660000000200 */
[----:B------:R-:W-:Y:S02]  /*2b00*/  HMMA.16816.F32 R92, R64, R70, R92 ;  /* 0x00000046405c723c */ /* 0x000fe4000000185c */
[----:B------:R-:W-:Y:S06]  /*2b10*/  MUFU.TANH R70, R36 ;  /* 0x0000002400467308 */ /* 0x000fec0000002400 */
[----:B--2---:R-:W-:Y:S02]  /*2b20*/  HMMA.16816.F32 R28, R24, R34, R28 ;  /* 0x00000022181c723c */ /* 0x004fe4000000181c */
[----:B------:R-:W2:Y:S06]  /*2b30*/  MUFU.TANH R71, R37 ;  /* 0x0000002500477308 */ /* 0x000eac0000002400 */
[----:B-----5:R-:W-:Y:S08]  /*2b40*/  HMMA.16816.F32 R20, R52, R74, R20 ;  /* 0x0000004a3414723c */ /* 0x020ff00000001814 */
[----:B------:R-:W-:Y:S01]  /*2b50*/  HMMA.16816.F32 R60, R24, R32, R60 ;  /* 0x00000020183c723c */ /* 0x000fe2000000183c */
[----:B------:R-:W4:Y:S02]  /*2b60*/  LDSM.16.M88.4 R32, [R121+0x9800] ;  /* 0x009800007920783b */ /* 0x000f240000000200 */
[----:B------:R-:W-:Y:S01]  /*2b70*/  FMUL.FTZ R28, R28, UR4 ;  /* 0x000000041c1c7c20 */ /* 0x000fe20008410000 */
[----:B------:R-:W-:Y:S01]  /*2b80*/  FMUL.FTZ R74, R29, UR4 ;  /* 0x000000041d4a7c20 */ /* 0x000fe20008410000 */
[----:B------:R-:W-:-:S03]  /*2b90*/  FMUL.FTZ R75, R30, UR4 ;  /* 0x000000041e4b7c20 */ /* 0x000fc60008410000 */
[----:B------:R-:W-:Y:S01]  /*2ba0*/  HMMA.16816.F32 R100, R52, R72, R100 ;  /* 0x000000483464723c */ /* 0x000fe20000001864 */
[----:B------:R5:W2:Y:S07]  /*2bb0*/  MUFU.TANH R72, R39 ;  /* 0x0000002700487308 */ /* 0x000aae0000002400 */
[----:B-1----:R-:W-:Y:S01]  /*2bc0*/  HMMA.16816.F32 R20, R80, R46, R20 ;  /* 0x0000002e5014723c */ /* 0x002fe20000001814 */
[----:B------:R1:W-:Y:S02]  /*2bd0*/  MUFU.TANH R73, R28 ;  /* 0x0000001c00497308 */ /* 0x0003e40000002400 */
[----:B------:R-:W-:Y:S01]  /*2be0*/  FMUL.FTZ R60, R60, UR4 ;  /* 0x000000043c3c7c20 */ /* 0x000fe20008410000 */
[----:B------:R-:W-:Y:S01]  /*2bf0*/  FMUL.FTZ R62, R62, UR4 ;  /* 0x000000043e3e7c20 */ /* 0x000fe20008410000 */
[----:B------:R-:W-:Y:S01]  /*2c00*/  FMUL.FTZ R61, R61, UR4 ;  /* 0x000000043d3d7c20 */ /* 0x000fe20008410000 */
[----:B------:R-:W-:-:S02]  /*2c10*/  FMUL.FTZ R63, R63, UR4 ;  /* 0x000000043f3f7c20 */ /* 0x000fc40008410000 */
[----:B------:R-:W-:Y:S01]  /*2c20*/  HMMA.16816.F32 R88, R64, R104, R88 ;  /* 0x000000684058723c */ /* 0x000fe20000001858 */
[----:B------:R-:W-:Y:S01]  /*2c30*/  FMUL.FTZ R104, R31, UR4 ;  /* 0x000000041f687c20 */ /* 0x000fe20008410000 */
[----:B------:R-:W2:Y:S01]  /*2c40*/  MUFU.TANH R60, R60 ;  /* 0x0000003c003c7308 */ /* 0x000ea20000002400 */
[----:B-----5:R-:W5:Y:S05]  /*2c50*/  LDSM.16.M88.4 R36, [R120+0x9800] ;  /* 0x009800007824783b */ /* 0x020f6a0000000200 */
[----:B------:R-:W-:Y:S02]  /*2c60*/  HMMA.16816.F32 R100, R80, R44, R100 ;  /* 0x0000002c5064723c */ /* 0x000fe40000001864 */
[----:B------:R-:W2:Y:S01]  /*2c70*/  MUFU.TANH R62, R62 ;  /* 0x0000003e003e7308 */ /* 0x000ea20000002400 */
[----:B-1----:R-:W1:Y:S05]  /*2c80*/  LDSM.16.M88.4 R28, [R121+0xa000] ;  /* 0x00a00000791c783b */ /* 0x002e6a0000000200 */
[----:B------:R-:W-:Y:S02]  /*2c90*/  HMMA.16816.F32 R20, R24, R10, R20 ;  /* 0x0000000a1814723c */ /* 0x000fe40000001814 */
[----:B------:R-:W2:Y:S06]  /*2ca0*/  MUFU.TANH R61, R61 ;  /* 0x0000003d003d7308 */ /* 0x000eac0000002400 */
[----:B----4-:R-:W-:Y:S02]  /*2cb0*/  HMMA.16816.F32 R12, R52, R34, R12 ;  /* 0x00000022340c723c */ /* 0x010fe4000000180c */
[----:B------:R-:W4:Y:S06]  /*2cc0*/  MUFU.TANH R63, R63 ;  /* 0x0000003f003f7308 */ /* 0x000f2c0000002400 */
[----:B------:R-:W-:Y:S01]  /*2cd0*/  HMMA.16816.F32 R100, R24, R8, R100 ;  /* 0x000000081864723c */ /* 0x000fe20000001864 */
[----:B------:R-:W3:Y:S01]  /*2ce0*/  LDSM.16.M88.4 R8, [R120+0xa000] ;  /* 0x00a000007808783b */ /* 0x000ee20000000200 */
[----:B------:R-:W-:Y:S01]  /*2cf0*/  MUFU.TANH R104, R104 ;  /* 0x0000006800687308 */ /* 0x000fe20000002400 */
[----:B------:R-:W-:Y:S01]  /*2d00*/  FMUL.FTZ R20, R20, UR4 ;  /* 0x0000000414147c20 */ /* 0x000fe20008410000 */
[----:B------:R-:W-:-:S04]  /*2d10*/  FMUL.FTZ R228, R21, UR4 ;  /* 0x0000000415e47c20 */ /* 0x000fc80008410000 */
[----:B------:R-:W-:Y:S01]  /*2d20*/  HMMA.16816.F32 R44, R52, R32, R16 ;  /* 0x00000020342c723c */ /* 0x000fe20000001810 */
[----:B------:R-:W2:Y:S01]  /*2d30*/  LDSM.16.M88.4 R16, [R125+0x9800] ;  /* 0x009800007d10783b */ /* 0x000ea20000000200 */
[----:B------:R4:W-:Y:S03]  /*2d40*/  MUFU.TANH R232, R20 ;  /* 0x0000001400e87308 */ /* 0x0009e60000002400 */
[----:B------:R-:W-:Y:S03]  /*2d50*/  LDSM.16.M88.4 R32, [R125+0xa000] ;  /* 0x00a000007d20783b */ /* 0x000fe60000000200 */
[----:B-----5:R-:W-:Y:S01]  /*2d60*/  HMMA.16816.F32 R12, R80, R38, R12 ;  /* 0x00000026500c723c */ /* 0x020fe2000000180c */
[----:B------:R-:W-:Y:S01]  /*2d70*/  FMUL.FTZ R38, R22, UR4 ;  /* 0x0000000416267c20 */ /* 0x000fe20008410000 */
[----:B------:R-:W-:Y:S01]  /*2d80*/  MUFU.TANH R74, R74 ;  /* 0x0000004a004a7308 */ /* 0x000fe20000002400 */
[----:B------:R-:W-:Y:S01]  /*2d90*/  FMUL.FTZ R100, R100, UR4 ;  /* 0x0000000464647c20 */ /* 0x000fe20008410000 */
[----:B------:R-:W-:Y:S01]  /*2da0*/  FMUL.FTZ R101, R101, UR4 ;  /* 0x0000000465657c20 */ /* 0x000fe20008410000 */
[----:B------:R-:W-:-:S03]  /*2db0*/  FMUL.FTZ R103, R103, UR4 ;  /* 0x0000000467677c20 */ /* 0x000fc60008410000 */
[C---:B-1----:R-:W-:Y:S01]  /*2dc0*/  HMMA.16816.F32 R56, R52.reuse, R28, R56 ;  /* 0x0000001c3438723c */ /* 0x042fe20000001838 */
[----:B------:R-:W-:Y:S01]  /*2dd0*/  FMUL.FTZ R29, R23, UR4 ;  /* 0x00000004171d7c20 */ /* 0x000fe20008410000 */
[----:B------:R-:W1:Y:S01]  /*2de0*/  MUFU.TANH R100, R100 ;  /* 0x0000006400647308 */ /* 0x000e620000002400 */
[----:B----4-:R-:W4:Y:S05]  /*2df0*/  LDSM.16.M88.4 R20, [R121+0xa800] ;  /* 0x00a800007914783b */ /* 0x010f2a0000000200 */
[----:B------:R-:W-:Y:S01]  /*2e00*/  HMMA.16816.F32 R4, R52, R30, R4 ;  /* 0x0000001e3404723c */ /* 0x000fe20000001804 */
[----:B------:R-:W-:Y:S01]  /*2e10*/  IMAD.SHL.U32 R31, R209, 0x2, RZ ;  /* 0x00000002d11f7824 */ /* 0x000fe200078e00ff */
[----:B------:R-:W5:Y:S04]  /*2e20*/  MUFU.TANH R75, R75 ;  /* 0x0000004b004b7308 */ /* 0x000f680000002400 */
[----:B------:R-:W-:-:S02]  /*2e30*/  LOP3.LUT R31, R226, 0x6, R31, 0xf8, !PT ;  /* 0x00000006e21f7812 */ /* 0x000fc400078ef81f */
[C---:B------:R-:W-:Y:S01]  /*2e40*/  HMMA.16816.F32 R44, R80.reuse, R36, R44 ;  /* 0x00000024502c723c */ /* 0x040fe2000000182c */
[----:B------:R-:W-:Y:S01]  /*2e50*/  FMUL.FTZ R36, R102, UR4 ;  /* 0x0000000466247c20 */ /* 0x000fe20008410000 */
[----:B------:R-:W-:Y:S06]  /*2e60*/  MUFU.TANH R230, R101 ;  /* 0x0000006500e67308 */ /* 0x000fec0000002400 */
[C---:B---3--:R-:W-:Y:S02]  /*2e70*/  HMMA.16816.F32 R56, R80.reuse, R8, R56 ;  /* 0x000000085038723c */ /* 0x048fe40000001838 */
[----:B------:R-:W3:Y:S06]  /*2e80*/  MUFU.TANH R36, R36 ;  /* 0x0000002400247308 */ /* 0x000eec0000002400 */
[----:B------:R-:W-:Y:S01]  /*2e90*/  HMMA.16816.F32 R8, R80, R10, R4 ;  /* 0x0000000a5008723c */ /* 0x000fe20000001804 */
[----:B------:R-:W1:Y:S01]  /*2ea0*/  LDSM.16.M88.4 R4, [R120+0xa800] ;  /* 0x00a800007804783b */ /* 0x000e620000000200 */
[----:B------:R-:W3:Y:S06]  /*2eb0*/  MUFU.TANH R222, R103 ;  /* 0x0000006700de7308 */ /* 0x000eec0000002400 */
[C---:B--2---:R-:W-:Y:S02]  /*2ec0*/  HMMA.16816.F32 R44, R24.reuse, R16, R44 ;  /* 0x00000010182c723c */ /* 0x044fe4000000182c */
[----:B------:R-:W-:Y:S06]  /*2ed0*/  MUFU.TANH R228, R228 ;  /* 0x000000e400e47308 */ /* 0x000fec0000002400 */
[----:B------:R-:W-:Y:S01]  /*2ee0*/  HMMA.16816.F32 R12, R24, R18, R12 ;  /* 0x00000012180c723c */ /* 0x000fe2000000180c */
[----:B------:R-:W2:Y:S01]  /*2ef0*/  LDSM.16.M88.4 R16, [R121+0xb000] ;  /* 0x00b000007910783b */ /* 0x000ea20000000200 */
[----:B------:R-:W3:Y:S06]  /*2f00*/  MUFU.TANH R38, R38 ;  /* 0x0000002600267308 */ /* 0x000eec0000002400 */
[----:B----4-:R-:W-:Y:S01]  /*2f10*/  HMMA.16816.F32 R96, R52, R20, R96 ;  /* 0x000000143460723c */ /* 0x010fe20000001860 */
[----:B------:R-:W-:Y:S01]  /*2f20*/  SHF.R.U32.HI R20, RZ, 0x2, R209 ;  /* 0x00000002ff147819 */ /* 0x000fe200000116d1 */
[----:B------:R-:W4:Y:S01]  /*2f30*/  MUFU.TANH R29, R29 ;  /* 0x0000001d001d7308 */ /* 0x000f220000002400 */
[----:B------:R-:W-:Y:S01]  /*2f40*/  FMUL.FTZ R44, R44, UR4 ;  /* 0x000000042c2c7c20 */ /* 0x000fe20008410000 */
[----:B------:R-:W-:Y:S01]  /*2f50*/  FMUL.FTZ R45, R45, UR4 ;  /* 0x000000042d2d7c20 */ /* 0x000fe20008410000 */
[----:B------:R-:W-:Y:S01]  /*2f60*/  FMUL.FTZ R46, R46, UR4 ;  /* 0x000000042e2e7c20 */ /* 0x000fe20008410000 */
[----:B------:R-:W-:-:S02]  /*2f70*/  FMUL.FTZ R47, R47, UR4 ;  /* 0x000000042f2f7c20 */ /* 0x000fc40008410000 */
[----:B------:R-:W-:Y:S02]  /*2f80*/  HMMA.16816.F32 R84, R64, R106, R84 ;  /* 0x0000006a4054723c */ /* 0x000fe40000001854 */
[----:B------:R-:W4:Y:S01]  /*2f90*/  MUFU.TANH R220, R44 ;  /* 0x0000002c00dc7308 */ /* 0x000f220000002400 */
[----:B------:R-:W-:Y:S01]  /*2fa0*/  FMUL.FTZ R12, R12, UR4 ;  /* 0x000000040c0c7c20 */ /* 0x000fe20008410000 */
[----:B------:R-:W-:Y:S01]  /*2fb0*/  FMUL.FTZ R162, R13, UR4 ;  /* 0x000000040da27c20 */ /* 0x000fe20008410000 */
[----:B------:R-:W-:Y:S01]  /*2fc0*/  FMUL.FTZ R200, R14, UR4 ;  /* 0x000000040ec87c20 */ /* 0x000fe20008410000 */
[----:B------:R-:W-:Y:S02]  /*2fd0*/  FMUL.FTZ R166, R15, UR4 ;  /* 0x000000040fa67c20 */ /* 0x000fe40008410000 */
[----:B------:R-:W-:Y:S02]  /*2fe0*/  HMMA.16816.F32 R92, R52, R22, R92 ;  /* 0x00000016345c723c */ /* 0x000fe4000000185c */
[----:B------:R5:W-:Y:S06]  /*2ff0*/  MUFU.TANH R204, R12 ;  /* 0x0000000c00cc7308 */ /* 0x000bec0000002400 */
[----:B-1----:R-:W-:Y:S01]  /*3000*/  HMMA.16816.F32 R96, R80, R4, R96 ;  /* 0x000000045060723c */ /* 0x002fe20000001860 */
[----:B------:R-:W-:Y:S01]  /*3010*/  LOP3.LUT R5, R20, 0x7, RZ, 0xc0, !PT ;  /* 0x0000000714057812 */ /* 0x000fe200078ec0ff */
[----:B------:R-:W-:Y:S01]  /*3020*/  MUFU.TANH R206, R45 ;  /* 0x0000002d00ce7308 */ /* 0x000fe20000002400 */
[----:B------:R-:W-:Y:S01]  /*3030*/  LOP3.LUT R4, R212, 0x1f0, RZ, 0xc0, !PT ;  /* 0x000001f0d4047812 */ /* 0x000fe200078ec0ff */
[----:B------:R-:W1:Y:S03]  /*3040*/  LDSM.16.M88.4 R20, [R120+0xb000] ;  /* 0x00b000007814783b */ /* 0x000e660000000200 */
[----:B------:R-:W-:Y:S01]  /*3050*/  IADD3 R5, PT, PT, R5, R4, R124 ;  /* 0x0000000405057210 */ /* 0x000fe20007ffe07c */
[----:B------:R-:W-:Y:S02]  /*3060*/  HMMA.16816.F32 R112, R64, R48, R112 ;  /* 0x000000304070723c */ /* 0x000fe40000001870 */
[----:B------:R-:W4:Y:S01]  /*3070*/  MUFU.TANH R202, R46 ;  /* 0x0000002e00ca7308 */ /* 0x000f220000002400 */
[----:B------:R-:W-:Y:S01]  /*3080*/  IADD3 R4, PT, PT, R122, -UR22, R5 ;  /* 0x800000167a047c10 */ /* 0x000fe2000fffe005 */
[----:B-----5:R-:W5:Y:S01]  /*3090*/  LDSM.16.M88.4 R12, [R125+0xa800] ;  /* 0x00a800007d0c783b */ /* 0x020f620000000200 */
[----:B------:R-:W-:-:S03]  /*30a0*/  LOP3.LUT R5, R31, 0x1, RZ, 0xfc, !PT ;  /* 0x000000011f057812 */ /* 0x000fc600078efcff */
[C---:B--2---:R-:W-:Y:S01]  /*30b0*/  HMMA.16816.F32 R88, R52.reuse, R16, R88 ;  /* 0x000000103458723c */ /* 0x044fe20000001858 */
[----:B------:R-:W-:Y:S01]  /*30c0*/  IMAD.IADD R119, R4, 0x1, R119 ;  /* 0x0000000104777824 */ /* 0x000fe200078e0277 */
[----:B------:R-:W2:Y:S04]  /*30d0*/  MUFU.TANH R164, R47 ;  /* 0x0000002f00a47308 */ /* 0x000ea80000002400 */
[----:B------:R-:W-:Y:S02]  /*30e0*/  VIADDMNMX R48, R119, 0x1, R122, PT ;  /* 0x0000000177307846 */ /* 0x000fe4000380017a */
[----:B------:R-:W-:Y:S01]  /*30f0*/  HMMA.16816.F32 R84, R52, R18, R84 ;  /* 0x000000123454723c */ /* 0x000fe20000001854 */
[----:B------:R-:W3:Y:S01]  /*3100*/  LDSM.16.M88.4 R16, [R121+0xb800] ;  /* 0x00b800007910783b */ /* 0x000ee20000000200 */
[----:B------:R-:W-:Y:S01]  /*3110*/  ISETP.GE.AND P1, PT, R5, R48, PT ;  /* 0x000000300500720c */ /* 0x000fe20003f26270 */
[----:B------:R-:W-:Y:S03]  /*3120*/  MUFU.TANH R162, R162 ;  /* 0x000000a200a27308 */ /* 0x000fe60000002400 */
[----:B------:R-:W-:-:S02]  /*3130*/  FSEL R108, R108, -INF , !P1 ;  /* 0xff8000006c6c7808 */ /* 0x000fc40004800000 */
[----:B------:R-:W-:Y:S01]  /*3140*/  HMMA.16816.F32 R8, R24, R34, R8 ;  /* 0x000000221808723c */ /* 0x000fe20000001808 */
[----:B------:R-:W-:Y:S02]  /*3150*/  VIADDMNMX R34, R119, 0x9, R122, PT ;  /* 0x0000000977227846 */ /* 0x000fe4000380017a */
[----:B------:R-:W4:Y:S01]  /*3160*/  LDSM.16.M88.4 R120, [R120+0xb800] ;  /* 0x00b800007878783b */ /* 0x000f220000000200 */
[----:B------:R-:W2:Y:S01]  /*3170*/  MUFU.TANH R200, R200 ;  /* 0x000000c800c87308 */ /* 0x000ea20000002400 */
[----:B------:R-:W-:Y:S02]  /*3180*/  ISETP.GE.AND P0, PT, R5, R34, PT ;  /* 0x000000220500720c */ /* 0x000fe40003f06270 */
[----:B------:R-:W-:Y:S01]  /*3190*/  LOP3.LUT R5, R31, 0x9, RZ, 0xfc, !PT ;  /* 0x000000091f057812 */ /* 0x000fe200078efcff */
[----:B------:R-:W-:Y:S03]  /*31a0*/  HMMA.16816.F32 R92, R80, R6, R92 ;  /* 0x00000006505c723c */ /* 0x000fe6000000185c */
[C---:B------:R-:W-:Y:S01]  /*31b0*/  ISETP.GE.AND P6, PT, R5.reuse, R48, PT ;  /* 0x000000300500720c */ /* 0x040fe20003fc6270 */
[----:B------:R-:W2:Y:S01]  /*31c0*/  MUFU.TANH R166, R166 ;  /* 0x000000a600a67308 */ /* 0x000ea20000002400 */
[----:B------:R-:W-:-:S02]  /*31d0*/  ISETP.GE.AND P4, PT, R5, R34, PT ;  /* 0x000000220500720c */ /* 0x000fc40003f86270 */
[----:B------:R-:W2:Y:S01]  /*31e0*/  LDSM.16.M88.4 R4, [R125+0xb000] ;  /* 0x00b000007d04783b */ /* 0x000ea20000000200 */
[----:B------:R-:W-:Y:S01]  /*31f0*/  HMMA.16816.F32 R76, R64, R50, R76 ;  /* 0x00000032404c723c */ /* 0x000fe2000000184c */
[----:B------:R-:W-:Y:S02]  /*3200*/  FSEL R50, R71, -INF , !P6 ;  /* 0xff80000047327808 */ /* 0x000fe40007000000 */
[----:B------:R-:W2:Y:S01]  /*3210*/  LDSM.16.M88.4 R124, [R125+0xb800] ;  /* 0x00b800007d7c783b */ /* 0x000ea20000000200 */
[----:B------:R-:W-:Y:S01]  /*3220*/  FMUL.FTZ R9, R9, UR4 ;  /* 0x0000000409097c20 */ /* 0x000fe20008410000 */
[----:B------:R-:W-:Y:S01]  /*3230*/  FMUL.FTZ R188, R11, UR4 ;  /* 0x000000040bbc7c20 */ /* 0x000fe20008410000 */
[----:B------:R-:W-:Y:S01]  /*3240*/  LOP3.LUT R11, R31, 0x11, RZ, 0xfc, !PT ;  /* 0x000000111f0b7812 */ /* 0x000fe200078efcff */
[----:B------:R-:W-:Y:S01]  /*3250*/  FMUL.FTZ R8, R8, UR4 ;  /* 0x0000000408087c20 */ /* 0x000fe20008410000 */
[----:B-1----:R-:W-:Y:S01]  /*3260*/  HMMA.16816.F32 R88, R80, R20, R88 ;  /* 0x000000145058723c */ /* 0x002fe20000001858 */
[----:B------:R1:W-:Y:S01]  /*3270*/  MUFU.TANH R182, R9 ;  /* 0x0000000900b67308 */ /* 0x0003e20000002400 */
[----:B------:R-:W-:Y:S01]  /*3280*/  FMUL.FTZ R10, R10, UR4 ;  /* 0x000000040a0a7c20 */ /* 0x000fe20008410000 */
[----:B------:R-:W-:Y:S01]  /*3290*/  FSEL R72, R72, -INF , !P4 ;  /* 0xff80000048487808 */ /* 0x000fe20006000000 */
[----:B------:R-:W-:-:S04]  /*32a0*/  DEPBAR.LE SB0, 0x0 ;  /* 0x000080000000791a */ /* 0x000fc80000000000 */
[----:B-----5:R-:W-:Y:S01]  /*32b0*/  HMMA.16816.F32 R96, R24, R12, R96 ;  /* 0x0000000c1860723c */ /* 0x020fe20000001860 */
[----:B------:R-:W-:Y:S01]  /*32c0*/  LOP3.LUT R13, R31, 0x8, RZ, 0xfc, !PT ;  /* 0x000000081f0d7812 */ /* 0x000fe200078efcff */
[----:B------:R-:W-:Y:S03]  /*32d0*/  MUFU.TANH R198, R8 ;  /* 0x0000000800c67308 */ /* 0x000fe60000002400 */
[C---:B------:R-:W-:Y:S02]  /*32e0*/  ISETP.GE.AND P5, PT, R13.reuse, R48, PT ;  /* 0x000000300d00720c */ /* 0x040fe40003fa6270 */
[----:B------:R-:W-:Y:S01]  /*32f0*/  ISETP.GE.AND P2, PT, R13, R34, PT ;  /* 0x000000220d00720c */ /* 0x000fe20003f46270 */
[----:B---3--:R-:W-:Y:S01]  /*3300*/  HMMA.16816.F32 R112, R52, R16, R112 ;  /* 0x000000103470723c */ /* 0x008fe20000001870 */
[----:B------:R-:W-:Y:S01]  /*3310*/  FSEL R70, R70, -INF , !P5 ;  /* 0xff80000046467808 */ /* 0x000fe20006800000 */
[----:B------:R3:W-:Y:S01]  /*3320*/  MUFU.TANH R190, R10 ;  /* 0x0000000a00be7308 */ /* 0x0007e20000002400 */
[----:B-1----:R-:W-:-:S02]  /*3330*/  LOP3.LUT R9, R31, 0x10, RZ, 0xfc, !PT ;  /* 0x000000101f097812 */ /* 0x002fc400078efcff */
[----:B------:R-:W-:Y:S02]  /*3340*/  FSEL R30, R110, -INF , !P2 ;  /* 0xff8000006e1e7808 */ /* 0x000fe40005000000 */
[C---:B------:R-:W-:Y:S01]  /*3350*/  ISETP.GE.AND P3, PT, R9.reuse, R48, PT ;  /* 0x000000300900720c */ /* 0x040fe20003f66270 */
[----:B------:R-:W-:Y:S01]  /*3360*/  HMMA.16816.F32 R56, R24, R32, R56 ;  /* 0x000000201838723c */ /* 0x000fe20000001838 */
[----:B------:R-:W-:Y:S01]  /*3370*/  ISETP.GE.AND P1, PT, R9, R34, PT ;  /* 0x000000220900720c */ /* 0x000fe20003f26270 */
[----:B------:R-:W-:Y:S01]  /*3380*/  MUFU.TANH R188, R188 ;  /* 0x000000bc00bc7308 */ /* 0x000fe20000002400 */
[----:B------:R-:W-:Y:S01]  /*3390*/  LOP3.LUT R9, R31, 0x18, RZ, 0xfc, !PT ;  /* 0x000000181f097812 */ /* 0x000fe200078efcff */
[----:B------:R-:W-:Y:S01]  /*33a0*/  FMUL.FTZ R97, R97, UR4 ;  /* 0x0000000461617c20 */ /* 0x000fe20008410000 */
[----:B------:R-:W-:Y:S01]  /*33b0*/  FSEL R32, R109, -INF , !P0 ;  /* 0xff8000006d207808 */ /* 0x000fe20004000000 */
[----:B------:R-:W-:Y:S01]  /*33c0*/  FMUL.FTZ R98, R98, UR4 ;  /* 0x0000000462627c20 */ /* 0x000fe20008410000 */
[C---:B------:R-:W-:Y:S01]  /*33d0*/  ISETP.GE.AND P0, PT, R11.reuse, R48, PT ;  /* 0x000000300b00720c */ /* 0x040fe20003f06270 */
[----:B------:R-:W-:Y:S01]  /*33e0*/  HMMA.16816.F32 R84, R80, R22, R84 ;  /* 0x000000165054723c */ /* 0x000fe20000001854 */
[----:B------:R-:W-:Y:S01]  /*33f0*/  ISETP.GE.AND P5, PT, R11, R34, PT ;  /* 0x000000220b00720c */ /* 0x000fe20003fa6270 */
[----:B------:R-:W-:Y:S01]  /*3400*/  FMUL.FTZ R96, R96, UR4 ;  /* 0x0000000460607c20 */ /* 0x000fe20008410000 */
[C---:B------:R-:W-:Y:S01]  /*3410*/  ISETP.GE.AND P2, PT, R9.reuse, R48, PT ;  /* 0x000000300900720c */ /* 0x040fe20003f46270 */
[----:B------:R-:W-:Y:S01]  /*3420*/  MUFU.TANH R184, R97 ;  /* 0x0000006100b87308 */ /* 0x000fe20000002400 */
[----:B------:R-:W-:Y:S01]  /*3430*/  ISETP.GE.AND P6, PT, R9, R34, PT ;  /* 0x000000220900720c */ /* 0x000fe20003fc6270 */
[----:B------:R-:W-:Y:S01]  /*3440*/  FMUL.FTZ R99, R99, UR4 ;  /* 0x0000000463637c20 */ /* 0x000fe20008410000 */
[C---:B------:R-:W-:Y:S01]  /*3450*/  LOP3.LUT R9, R31.reuse, 0x19, RZ, 0xfc, !PT ;  /* 0x000000191f097812 */ /* 0x040fe200078efcff */
[----:B------:R-:W-:Y:S01]  /*3460*/  HMMA.16816.F32 R76, R52, R18, R76 ;  /* 0x00000012344c723c */ /* 0x000fe2000000184c */
[----:B------:R-:W-:-:S02]  /*3470*/  LOP3.LUT R11, R31, 0x20, RZ, 0xfc, !PT ;  /* 0x000000201f0b7812 */ /* 0x000fc400078efcff */
[----:B---3--:R-:W-:Y:S01]  /*3480*/  FSEL R10, R60, -INF , !P3 ;  /* 0xff8000003c0a7808 */ /* 0x008fe20005800000 */
[----:B------:R-:W-:Y:S01]  /*3490*/  FMUL.FTZ R56, R56, UR4 ;  /* 0x0000000438387c20 */ /* 0x000fe20008410000 */
[----:B------:R-:W-:Y:S01]  /*34a0*/  FSEL R8, R62, -INF , !P1 ;  /* 0xff8000003e087808 */ /* 0x000fe20004800000 */
[----:B------:R-:W-:Y:S01]  /*34b0*/  FMUL.FTZ R57, R57, UR4 ;  /* 0x0000000439397c20 */ /* 0x000fe20008410000 */
[C---:B------:R-:W-:Y:S01]  /*34c0*/  ISETP.GE.AND P4, PT, R9.reuse, R48, PT ;  /* 0x000000300900720c */ /* 0x040fe20003f86270 */
[----:B----4-:R-:W-:Y:S01]  /*34d0*/  HMMA.16816.F32 R112, R80, R120, R112 ;  /* 0x000000785070723c */ /* 0x010fe20000001870 */
[----:B------:R-:W-:Y:S01]  /*34e0*/  ISETP.GE.AND P3, PT, R9, R34, PT ;  /* 0x000000220900720c */ /* 0x000fe20003f66270 */
[----:B------:R-:W-:Y:S01]  /*34f0*/  FMUL.FTZ R58, R58, UR4 ;  /* 0x000000043a3a7c20 */ /* 0x000fe20008410000 */
[----:B------:R-:W-:Y:S01]  /*3500*/  ISETP.GE.AND P1, PT, R11, R48, PT ;  /* 0x000000300b00720c */ /* 0x000fe20003f26270 */
[----:B------:R-:W1:Y:S01]  /*3510*/  MUFU.TANH R196, R56 ;  /* 0x0000003800c47308 */ /* 0x000e620000002400 */
[----:B------:R-:W-:Y:S01]  /*3520*/  LOP3.LUT R9, R31, 0x21, RZ, 0xfc, !PT ;  /* 0x000000211f097812 */ /* 0x000fe200078efcff */
[----:B------:R-:W-:Y:S01]  /*3530*/  FMUL.FTZ R59, R59, UR4 ;  /* 0x000000043b3b7c20 */ /* 0x000fe20008410000 */
[----:B------:R-:W-:Y:S01]  /*3540*/  FSEL R28, R61, -INF , !P0 ;  /* 0xff8000003d1c7808 */ /* 0x000fe20004000000 */
[----:B--2---:R-:W-:Y:S01]  /*3550*/  HMMA.16816.F32 R88, R24, R4, R88 ;  /* 0x000000041858723c */ /* 0x004fe20000001858 */
[----:B------:R-:W-:-:S02]  /*3560*/  LOP3.LUT R5, R31, 0x29, RZ, 0xfc, !PT ;  /* 0x000000291f057812 */ /* 0x000fc400078efcff */
[----:B------:R-:W-:Y:S01]  /*3570*/  FSEL R12, R63, -INF , !P5 ;  /* 0xff8000003f0c7808 */ /* 0x000fe20006800000 */
[----:B------:R-:W-:Y:S01]  /*3580*/  MUFU.TANH R180, R57 ;  /* 0x0000003900b47308 */ /* 0x000fe20000002400 */
[----:B------:R-:W-:Y:S02]  /*3590*/  FSEL R20, R73, -INF , !P2 ;  /* 0xff80000049147808 */ /* 0x000fe40005000000 */
[----:B------:R-:W-:Y:S01]  /*35a0*/  FSEL R46, R100, -INF , !P1 ;  /* 0xff800000642e7808 */ /* 0x000fe20004800000 */
[----:B------:R-:W-:Y:S01]  /*35b0*/  HMMA.16816.F32 R92, R24, R14, R92 ;  /* 0x0000000e185c723c */ /* 0x000fe2000000185c */
[----:B------:R-:W-:Y:S02]  /*35c0*/  FSEL R14, R104, -INF , !P3 ;  /* 0xff800000680e7808 */ /* 0x000fe40005800000 */
[----:B------:R-:W-:Y:S01]  /*35d0*/  ISETP.GE.AND P0, PT, R11, R34, PT ;  /* 0x000000220b00720c */ /* 0x000fe20003f06270 */
[----:B------:R-:W2:Y:S01]  /*35e0*/  MUFU.TANH R192, R58 ;  /* 0x0000003a00c07308 */ /* 0x000ea20000002400 */
[----:B------:R-:W-:-:S02]  /*35f0*/  ISETP.GE.AND P5, PT, R9, R48, PT ;  /* 0x000000300900720c */ /* 0x000fc40003fa6270 */
[----:B------:R-:W-:Y:S01]  /*3600*/  ISETP.GE.AND P2, PT, R9, R34, PT ;  /* 0x000000220900720c */ /* 0x000fe20003f46270 */
[----:B------:R-:W-:Y:S01]  /*3610*/  HMMA.16816.F32 R84, R24, R6, R84 ;  /* 0x000000061854723c */ /* 0x000fe20000001854 */
[C---:B------:R-:W-:Y:S02]  /*3620*/  ISETP.GE.AND P3, PT, R5.reuse, R48, PT ;  /* 0x000000300500720c */ /* 0x040fe40003f66270 */
[----:B------:R-:W-:Y:S01]  /*3630*/  ISETP.GE.AND P1, PT, R5, R34, PT ;  /* 0x000000220500720c */ /* 0x000fe20003f26270 */
[----:B------:R-:W3:Y:S01]  /*3640*/  MUFU.TANH R194, R59 ;  /* 0x0000003b00c27308 */ /* 0x000ee20000002400 */
[C---:B------:R-:W-:Y:S01]  /*3650*/  LOP3.LUT R9, R31.reuse, 0x28, RZ, 0xfc, !PT ;  /* 0x000000281f097812 */ /* 0x040fe200078efcff */
[----:B------:R-:W-:Y:S01]  /*3660*/  FMUL.FTZ R88, R88, UR4 ;  /* 0x0000000458587c20 */ /* 0x000fe20008410000 */
[----:B------:R-:W-:Y:S01]  /*3670*/  LOP3.LUT R5, R31, 0x30, RZ, 0xfc, !PT ;  /* 0x000000301f057812 */ /* 0x000fe200078efcff */
[----:B------:R-:W-:Y:S01]  /*3680*/  HMMA.16816.F32 R76, R80, R122, R76 ;  /* 0x0000007a504c723c */ /* 0x000fe2000000184c */
[----:B------:R-:W-:Y:S01]  /*3690*/  FSEL R16, R75, -INF , !P6 ;  /* 0xff8000004b107808 */ /* 0x000fe20007000000 */
[----:B------:R-:W-:Y:S01]  /*36a0*/  FMUL.FTZ R89, R89, UR4 ;  /* 0x0000000459597c20 */ /* 0x000fe20008410000 */
[----:B------:R-:W-:Y:S01]  /*36b0*/  FSEL R74, R74, -INF , !P4 ;  /* 0xff8000004a4a7808 */ /* 0x000fe20006000000 */
[----:B------:R-:W4:Y:S01]  /*36c0*/  MUFU.TANH R174, R98 ;  /* 0x0000006200ae7308 */ /* 0x000f220000002400 */
[----:B------:R-:W-:Y:S01]  /*36d0*/  FSEL R44, R36, -INF , !P0 ;  /* 0xff800000242c7808 */ /* 0x000fe20004000000 */
[----:B------:R-:W-:Y:S01]  /*36e0*/  FMUL.FTZ R93, R93, UR4 ;  /* 0x000000045d5d7c20 */ /* 0x000fe20008410000 */
[----:B------:R-:W-:Y:S01]  /*36f0*/  FSEL R230, R230, -INF , !P5 ;  /* 0xff800000e6e67808 */ /* 0x000fe20006800000 */
[C---:B------:R-:W-:Y:S01]  /*3700*/  HMMA.16816.F32 R112, R24.reuse, R124, R112 ;  /* 0x0000007c1870723c */ /* 0x040fe20000001870 */
[C---:B------:R-:W-:Y:S01]  /*3710*/  ISETP.GE.AND P6, PT, R9.reuse, R48, PT ;  /* 0x000000300900720c */ /* 0x040fe20003fc6270 */
[----:B------:R-:W-:Y:S01]  /*3720*/  FMUL.FTZ R94, R94, UR4 ;  /* 0x000000045e5e7c20 */ /* 0x000fe20008410000 */
[----:B------:R-:W-:Y:S01]  /*3730*/  ISETP.GE.AND P4, PT, R9, R34, PT ;  /* 0x000000220900720c */ /* 0x000fe20003f86270 */
[----:B------:R-:W5:Y:S01]  /*3740*/  MUFU.TANH R186, R96 ;  /* 0x0000006000ba7308 */ /* 0x000f620000002400 */
[C---:B------:R-:W-:Y:S01]  /*3750*/  ISETP.GE.AND P0, PT, R5.reuse, R48, PT ;  /* 0x000000300500720c */ /* 0x040fe20003f06270 */
[----:B------:R-:W-:Y:S01]  /*3760*/  FMUL.FTZ R92, R92, UR4 ;  /* 0x000000045c5c7c20 */ /* 0x000fe20008410000 */
[----:B------:R-:W-:Y:S01]  /*3770*/  ISETP.GE.AND P5, PT, R5, R34, PT ;  /* 0x000000220500720c */ /* 0x000fe20003fa6270 */
[----:B------:R-:W-:Y:S01]  /*3780*/  FMUL.FTZ R84, R84, UR4 ;  /* 0x0000000454547c20 */ /* 0x000fe20008410000 */
[----:B------:R-:W-:Y:S01]  /*3790*/  LOP3.LUT R9, R31, 0x31, RZ, 0xfc, !PT ;  /* 0x000000311f097812 */ /* 0x000fe200078efcff */
[----:B------:R-:W-:Y:S01]  /*37a0*/  FMUL.FTZ R95, R95, UR4 ;  /* 0x000000045f5f7c20 */ /* 0x000fe20008410000 */
[----:B------:R-:W-:Y:S01]  /*37b0*/  LOP3.LUT R5, R31, 0x38, RZ, 0xfc, !PT ;  /* 0x000000381f057812 */ /* 0x000fe200078efcff */
[----:B------:R-:W-:Y:S01]  /*37c0*/  MUFU.TANH R176, R93 ;  /* 0x0000005d00b07308 */ /* 0x000fe20000002400 */
[----:B------:R-:W-:Y:S01]  /*37d0*/  FSEL R222, R222, -INF , !P2 ;  /* 0xff800000dede7808 */ /* 0x000fe20005000000 */
[----:B------:R-:W-:Y:S01]  /*37e0*/  HMMA.16816.F32 R24, R24, R126, R76 ;  /* 0x0000007e1818723c */ /* 0x000fe2000000184c */
[----:B------:R-:W-:Y:S01]  /*37f0*/  FSEL R38, R38, -INF , !P4 ;  /* 0xff80000026267808 */ /* 0x000fe20006000000 */
[----:B------:R-:W-:Y:S01]  /*3800*/  FMUL.FTZ R90, R90, UR4 ;  /* 0x000000045a5a7c20 */ /* 0x000fe20008410000 */
[----:B------:R-:W-:Y:S01]  /*3810*/  FSEL R228, R228, -INF , !P3 ;  /* 0xff800000e4e47808 */ /* 0x000fe20005800000 */
[----:B------:R-:W-:Y:S01]  /*3820*/  FMUL.FTZ R91, R91, UR4 ;  /* 0x000000045b5b7c20 */ /* 0x000fe20008410000 */
[-C--:B------:R-:W-:Y:S01]  /*3830*/  ISETP.GE.AND P2, PT, R9, R48.reuse, PT ;  /* 0x000000300900720c */ /* 0x080fe20003f46270 */
[----:B------:R-:W5:Y:S01]  /*3840*/  MUFU.TANH R170, R94 ;  /* 0x0000005e00aa7308 */ /* 0x000f620000002400 */
[----:B------:R-:W-:Y:S01]  /*3850*/  ISETP.GE.AND P4, PT, R5, R48, PT ;  /* 0x000000300500720c */ /* 0x000fe20003f86270 */
[----:B------:R-:W-:Y:S01]  /*3860*/  FMUL.FTZ R115, R115, UR4 ;  /* 0x0000000473737c20 */ /* 0x000fe20008410000 */
[-C--:B------:R-:W-:Y:S01]  /*3870*/  ISETP.GE.AND P3, PT, R5, R34.reuse, PT ;  /* 0x000000220500720c */ /* 0x080fe20003f66270 */
[----:B------:R-:W-:Y:S01]  /*3880*/  FMUL.FTZ R85, R85, UR4 ;  /* 0x0000000455557c20 */ /* 0x000fe20008410000 */
[C---:B------:R-:W-:Y:S01]  /*3890*/  LOP3.LUT R7, R31.reuse, 0x39, RZ, 0xfc, !PT ;  /* 0x000000391f077812 */ /* 0x040fe200078efcff */
[----:B------:R-:W-:Y:S01]  /*38a0*/  FMUL.FTZ R86, R86, UR4 ;  /* 0x0000000456567c20 */ /* 0x000fe20008410000 */
[----:B------:R-:W-:Y:S01]  /*38b0*/  LOP3.LUT R5, R31, 0x40, RZ, 0xfc, !PT ;  /* 0x000000401f057812 */ /* 0x000fe200078efcff */
[----:B------:R-:W5:Y:S01]  /*38c0*/  MUFU.TANH R172, R99 ;  /* 0x0000006300ac7308 */ /* 0x000f620000002400 */
[----:B------:R-:W-:Y:S01]  /*38d0*/  FSEL R232, R232, -INF , !P6 ;  /* 0xff800000e8e87808 */ /* 0x000fe20007000000 */
[----:B------:R-:W-:Y:S01]  /*38e0*/  FMUL.FTZ R87, R87, UR4 ;  /* 0x0000000457577c20 */ /* 0x000fe20008410000 */
[----:B------:R-:W-:Y:S01]  /*38f0*/  FSEL R36, R29, -INF , !P1 ;  /* 0xff8000001d247808 */ /* 0x000fe20004800000 */
[----:B------:R-:W-:Y:S01]  /*3900*/  FMUL.FTZ R112, R112, UR4 ;  /* 0x0000000470707c20 */ /* 0x000fe20008410000 */
[----:B------:R-:W-:Y:S01]  /*3910*/  FSEL R220, R220, -INF , !P0 ;  /* 0xff800000dcdc7808 */ /* 0x000fe20004000000 */
[----:B------:R-:W-:Y:S01]  /*3920*/  FMUL.FTZ R113, R113, UR4 ;  /* 0x0000000471717c20 */ /* 0x000fe20008410000 */
[----:B------:R-:W-:Y:S01]  /*3930*/  FSEL R202, R202, -INF , !P5 ;  /* 0xff800000caca7808 */ /* 0x000fe20006800000 */
[----:B------:R-:W5:Y:S01]  /*3940*/  MUFU.TANH R178, R92 ;  /* 0x0000005c00b27308 */ /* 0x000f620000002400 */
[----:B------:R-:W-:Y:S01]  /*3950*/  FSEL R206, R206, -INF , !P2 ;  /* 0xff800000cece7808 */ /* 0x000fe20005000000 */
[----:B------:R-:W-:Y:S01]  /*3960*/  FMUL.FTZ R114, R114, UR4 ;  /* 0x0000000472727c20 */ /* 0x000fe20008410000 */
[----:B------:R-:W-:Y:S01]  /*3970*/  ISETP.GE.AND P6, PT, R9, R34, PT ;  /* 0x000000220900720c */ /* 0x000fe20003fc6270 */
[----:B------:R-:W-:Y:S01]  /*3980*/  FMUL.FTZ R24, R24, UR4 ;  /* 0x0000000418187c20 */ /* 0x000fe20008410000 */
[----:B------:R-:W-:Y:S01]  /*3990*/  ISETP.GE.AND P1, PT, R7, R48, PT ;  /* 0x000000300700720c */ /* 0x000fe20003f26270 */
[----:B------:R-:W-:Y:S01]  /*39a0*/  FMUL.FTZ R25, R25, UR4 ;  /* 0x0000000419197c20 */ /* 0x000fe20008410000 */
[----:B------:R-:W-:Y:S01]  /*39b0*/  ISETP.GE.AND P0, PT, R7, R34, PT ;  /* 0x000000220700720c */ /* 0x000fe20003f06270 */
[----:B------:R-:W5:Y:S01]  /*39c0*/  MUFU.TANH R156, R84 ;  /* 0x00000054009c7308 */ /* 0x000f620000002400 */
[C---:B------:R-:W-:Y:S01]  /*39d0*/  ISETP.GE.AND P5, PT, R5.reuse, R48, PT ;  /* 0x000000300500720c */ /* 0x040fe20003fa6270 */
[----:B------:R-:W-:Y:S01]  /*39e0*/  FMUL.FTZ R26, R26, UR4 ;  /* 0x000000041a1a7c20 */ /* 0x000fe20008410000 */
[----:B------:R-:W-:Y:S01]  /*39f0*/  ISETP.GE.AND P2, PT, R5, R34, PT ;  /* 0x000000220500720c */ /* 0x000fe20003f46270 */
[----:B------:R-:W-:Y:S01]  /*3a00*/  FMUL.FTZ R27, R27, UR4 ;  /* 0x000000041b1b7c20 */ /* 0x000fe20008410000 */
[----:B------:R-:W-:-:S02]  /*3a10*/  LOP3.LUT R7, R31, 0x41, RZ, 0xfc, !PT ;  /* 0x000000411f077812 */ /* 0x000fc400078efcff */
[----:B------:R-:W-:Y:S01]  /*3a20*/  LOP3.LUT R5, R31, 0x48, RZ, 0xfc, !PT ;  /* 0x000000481f057812 */ /* 0x000fe200078efcff */
[----:B------:R-:W5:Y:S01]  /*3a30*/  MUFU.TANH R168, R95 ;  /* 0x0000005f00a87308 */ /* 0x000f620000002400 */
[----:B------:R-:W-:Y:S02]  /*3a40*/  FSEL R164, R164, -INF , !P6 ;  /* 0xff800000a4a47808 */ /* 0x000fe40007000000 */
[----:B------:R-:W-:Y:S02]  /*3a50*/  FSEL R204, R204, -INF , !P4 ;  /* 0xff800000cccc7808 */ /* 0x000fe40006000000 */
[----:B------:R-:W-:Y:S02]  /*3a60*/  FSEL R200, R200, -INF , !P3 ;  /* 0xff800000c8c87808 */ /* 0x000fe40005800000 */
[----:B------:R-:W-:Y:S01]  /*3a70*/  FSEL R162, R162, -INF , !P1 ;  /* 0xff800000a2a27808 */ /* 0x000fe20004800000 */
[----:B------:R-:W5:Y:S01]  /*3a80*/  MUFU.TANH R160, R88 ;  /* 0x0000005800a07308 */ /* 0x000f620000002400 */
[----:B------:R-:W-:-:S02]  /*3a90*/  ISETP.GE.AND P6, PT, R7, R48, PT ;  /* 0x000000300700720c */ /* 0x000fc40003fc6270 */
[----:B------:R-:W-:Y:S02]  /*3aa0*/  ISETP.GE.AND P4, PT, R7, R34, PT ;  /* 0x000000220700720c */ /* 0x000fe40003f86270 */
[C---:B------:R-:W-:Y:S02]  /*3ab0*/  ISETP.GE.AND P3, PT, R5.reuse, R48, PT ;  /* 0x000000300500720c */ /* 0x040fe40003f66270 */
[----:B------:R-:W-:Y:S01]  /*3ac0*/  ISETP.GE.AND P1, PT, R5, R34, PT ;  /* 0x000000220500720c */ /* 0x000fe20003f26270 */
[----:B------:R-:W5:Y:S01]  /*3ad0*/  MUFU.TANH R134, R115 ;  /* 0x0000007300867308 */ /* 0x000f620000002400 */
[C---:B------:R-:W-:Y:S02]  /*3ae0*/  LOP3.LUT R7, R31.reuse, 0x49, RZ, 0xfc, !PT ;  /* 0x000000491f077812 */ /* 0x040fe400078efcff */
[----:B------:R-:W-:Y:S02]  /*3af0*/  LOP3.LUT R5, R31, 0x50, RZ, 0xfc, !PT ;  /* 0x000000501f057812 */ /* 0x000fe400078efcff */
[----:B------:R-:W-:-:S02]  /*3b00*/  FSEL R166, R166, -INF , !P0 ;  /* 0xff800000a6a67808 */ /* 0x000fc40004000000 */
[----:B-1----:R-:W-:Y:S01]  /*3b10*/  FSEL R196, R196, -INF , !P5 ;  /* 0xff800000c4c47808 */ /* 0x002fe20006800000 */
[----:B------:R-:W-:Y:S01]  /*3b20*/  MUFU.TANH R158, R89 ;  /* 0x00000059009e7308 */ /* 0x000fe20000002400 */
[----:B--2---:R-:W-:Y:S02]  /*3b30*/  FSEL R192, R192, -INF , !P2 ;  /* 0xff800000c0c07808 */ /* 0x004fe40005000000 */
[----:B------:R-:W-:Y:S02]  /*3b40*/  FSEL R180, R180, -INF , !P6 ;  /* 0xff800000b4b47808 */ /* 0x000fe40007000000 */
[C---:B------:R-:W-:Y:S02]  /*3b50*/  ISETP.GE.AND P0, PT, R7.reuse, R48, PT ;  /* 0x000000300700720c */ /* 0x040fe40003f06270 */
[----:B------:R-:W-:Y:S01]  /*3b60*/  ISETP.GE.AND P5, PT, R7, R34, PT ;  /* 0x000000220700720c */ /* 0x000fe20003fa6270 */
[----:B------:R-:W1:Y:S01]  /*3b70*/  MUFU.TANH R152, R90 ;  /* 0x0000005a00987308 */ /* 0x000e620000002400 */
[----:B------:R-:W-:-:S02]  /*3b80*/  ISETP.GE.AND P2, PT, R5, R48, PT ;  /* 0x000000300500720c */ /* 0x000fc40003f46270 */
[----:B------:R-:W-:Y:S02]  /*3b90*/  ISETP.GE.AND P6, PT, R5, R34, PT ;  /* 0x000000220500720c */ /* 0x000fe40003fc6270 */
[C---:B------:R-:W-:Y:S02]  /*3ba0*/  LOP3.LUT R5, R31.reuse, 0x51, RZ, 0xfc, !PT ;  /* 0x000000511f057812 */ /* 0x040fe400078efcff */
[----:B------:R-:W-:Y:S01]  /*3bb0*/  LOP3.LUT R7, R31, 0x58, RZ, 0xfc, !PT ;  /* 0x000000581f077812 */ /* 0x000fe200078efcff */
[----:B------:R-:W2:Y:S01]  /*3bc0*/  MUFU.TANH R150, R91 ;  /* 0x0000005b00967308 */ /* 0x000ea20000002400 */
[----:B---3--:R-:W-:Y:S02]  /*3bd0*/  FSEL R194, R194, -INF , !P4 ;  /* 0xff800000c2c27808 */ /* 0x008fe40006000000 */
[----:B------:R-:W-:Y:S02]  /*3be0*/  FSEL R198, R198, -INF , !P3 ;  /* 0xff800000c6c67808 */ /* 0x000fe40005800000 */
[----:B------:R-:W-:-:S02]  /*3bf0*/  FSEL R190, R190, -INF , !P1 ;  /* 0xff800000bebe7808 */ /* 0x000fc40004800000 */
[----:B------:R-:W-:Y:S01]  /*3c00*/  FSEL R182, R182, -INF , !P0 ;  /* 0xff800000b6b67808 */ /* 0x000fe20004000000 */
[----:B------:R-:W-:Y:S01]  /*3c10*/  MUFU.TANH R154, R85 ;  /* 0x00000055009a7308 */ /* 0x000fe20000002400 */
[C---:B------:R-:W-:Y:S02]  /*3c20*/  ISETP.GE.AND P4, PT, R5.reuse, R48, PT ;  /* 0x000000300500720c */ /* 0x040fe40003f86270 */
[----:B------:R-:W-:Y:S02]  /*3c30*/  ISETP.GE.AND P3, PT, R5, R34, PT ;  /* 0x000000220500720c */ /* 0x000fe40003f66270 */
[C---:B------:R-:W-:Y:S02]  /*3c40*/  ISETP.GE.AND P1, PT, R7.reuse, R48, PT ;  /* 0x000000300700720c */ /* 0x040fe40003f26270 */
[----:B------:R-:W-:Y:S01]  /*3c50*/  ISETP.GE.AND P0, PT, R7, R34, PT ;  /* 0x000000220700720c */ /* 0x000fe20003f06270 */
[----:B------:R-:W3:Y:S01]  /*3c60*/  MUFU.TANH R148, R86 ;  /* 0x0000005600947308 */ /* 0x000ee20000002400 */
[----:B------:R-:W-:-:S02]  /*3c70*/  LOP3.LUT R5, R31, 0x59, RZ, 0xfc, !PT ;  /* 0x000000591f057812 */ /* 0x000fc400078efcff */
[----:B------:R-:W-:Y:S02]  /*3c80*/  LOP3.LUT R7, R31, 0x60, RZ, 0xfc, !PT ;  /* 0x000000601f077812 */ /* 0x000fe400078efcff */
[----:B------:R-:W-:Y:S02]  /*3c90*/  FSEL R188, R188, -INF , !P5 ;  /* 0xff800000bcbc7808 */ /* 0x000fe40006800000 */
[----:B----4-:R-:W-:Y:S01]  /*3ca0*/  FSEL R174, R174, -INF , !P6 ;  /* 0xff800000aeae7808 */ /* 0x010fe20007000000 */
[----:B------:R-:W4:Y:S01]  /*3cb0*/  MUFU.TANH R146, R87 ;  /* 0x0000005700927308 */ /* 0x000f220000002400 */
[----:B------:R-:W-:Y:S02]  /*3cc0*/  FSEL R184, R184, -INF , !P4 ;  /* 0xff800000b8b87808 */ /* 0x000fe40006000000 */
[----:B------:R-:W-:Y:S02]  /*3cd0*/  ISETP.GE.AND P5, PT, R5, R48, PT ;  /* 0x000000300500720c */ /* 0x000fe40003fa6270 */
[----:B-----5:R-:W-:-:S02]  /*3ce0*/  FSEL R186, R186, -INF , !P2 ;  /* 0xff800000baba7808 */ /* 0x020fc40005000000 */
[C---:B------:R-:W-:Y:S01]  /*3cf0*/  ISETP.GE.AND P6, PT, R7.reuse, R48, PT ;  /* 0x000000300700720c */ /* 0x040fe20003fc6270 */
[----:B------:R-:W5:Y:S01]  /*3d00*/  MUFU.TANH R144, R112 ;  /* 0x0000007000907308 */ /* 0x000f620000002400 */
[-C--:B------:R-:W-:Y:S02]  /*3d10*/  ISETP.GE.AND P4, PT, R7, R34.reuse, PT ;  /* 0x000000220700720c */ /* 0x080fe40003f86270 */
[----:B------:R-:W-:Y:S02]  /*3d20*/  ISETP.GE.AND P2, PT, R5, R34, PT ;  /* 0x000000220500720c */ /* 0x000fe40003f46270 */
[C---:B------:R-:W-:Y:S02]  /*3d30*/  LOP3.LUT R7, R31.reuse, 0x68, RZ, 0xfc, !PT ;  /* 0x000000681f077812 */ /* 0x040fe400078efcff */
[----:B------:R-:W-:Y:S01]  /*3d40*/  LOP3.LUT R5, R31, 0x61, RZ, 0xfc, !PT ;  /* 0x000000611f057812 */ /* 0x000fe200078efcff */
[----:B------:R-:W-:Y:S01]  /*3d50*/  MUFU.TANH R142, R113 ;  /* 0x00000071008e7308 */ /* 0x000fe20000002400 */
[----:B------:R-:W-:-:S02]  /*3d60*/  FSEL R170, R170, -INF , !P0 ;  /* 0xff800000aaaa7808 */ /* 0x000fc40004000000 */
[----:B------:R-:W-:Y:S02]  /*3d70*/  FSEL R176, R176, -INF , !P5 ;  /* 0xff800000b0b07808 */ /* 0x000fe40006800000 */
[----:B------:R-:W-:Y:S02]  /*3d80*/  FSEL R172, R172, -INF , !P3 ;  /* 0xff800000acac7808 */ /* 0x000fe40005800000 */
[----:B------:R-:W-:Y:S01]  /*3d90*/  FSEL R178, R178, -INF , !P1 ;  /* 0xff800000b2b27808 */ /* 0x000fe20004800000 */
[----:B------:R-:W5:Y:S01]  /*3da0*/  MUFU.TANH R136, R114 ;  /* 0x0000007200887308 */ /* 0x000f620000002400 */
[C---:B------:R-:W-:Y:S02]  /*3db0*/  ISETP.GE.AND P0, PT, R7.reuse, R48, PT ;  /* 0x000000300700720c */ /* 0x040fe40003f06270 */
[----:B------:R-:W-:Y:S02]  /*3dc0*/  ISETP.GE.AND P5, PT, R7, R34, PT ;  /* 0x000000220700720c */ /* 0x000fe40003fa6270 */
[----:B------:R-:W-:-:S02]  /*3dd0*/  ISETP.GE.AND P3, PT, R5, R48, PT ;  /* 0x000000300500720c */ /* 0x000fc40003f66270 */
[----:B------:R-:W-:Y:S01]  /*3de0*/  ISETP.GE.AND P1, PT, R5, R34, PT ;  /* 0x000000220500720c */ /* 0x000fe20003f26270 */
[----:B------:R-:W5:Y:S01]  /*3df0*/  MUFU.TANH R140, R24 ;  /* 0x00000018008c7308 */ /* 0x000f620000002400 */
[C---:B------:R-:W-:Y:S02]  /*3e00*/  LOP3.LUT R7, R31.reuse, 0x71, RZ, 0xfc, !PT ;  /* 0x000000711f077812 */ /* 0x040fe400078efcff */
[----:B------:R-:W-:Y:S02]  /*3e10*/  LOP3.LUT R5, R31, 0x69, RZ, 0xfc, !PT ;  /* 0x000000691f057812 */ /* 0x000fe400078efcff */
[----:B------:R-:W-:Y:S02]  /*3e20*/  FSEL R156, R156, -INF , !P0 ;  /* 0xff8000009c9c7808 */ /* 0x000fe40004000000 */
[----:B------:R-:W-:Y:S01]  /*3e30*/  FSEL R168, R168, -INF , !P2 ;  /* 0xff800000a8a87808 */ /* 0x000fe20005000000 */
[----:B------:R-:W-:Y:S01]  /*3e40*/  MUFU.TANH R137, R25 ;  /* 0x0000001900897308 */ /* 0x000fe20000002400 */
[----:B------:R-:W-:-:S02]  /*3e50*/  FSEL R160, R160, -INF , !P6 ;  /* 0xff800000a0a07808 */ /* 0x000fc40007000000 */
[----:B------:R-:W-:Y:S02]  /*3e60*/  ISETP.GE.AND P0, PT, R7, R34, PT ;  /* 0x000000220700720c */ /* 0x000fe40003f06270 */
[C---:B------:R-:W-:Y:S02]  /*3e70*/  ISETP.GE.AND P2, PT, R5.reuse, R48, PT ;  /* 0x000000300500720c */ /* 0x040fe40003f46270 */
[----:B------:R-:W-:Y:S01]  /*3e80*/  ISETP.GE.AND P6, PT, R5, R34, PT ;  /* 0x000000220500720c */ /* 0x000fe20003fc6270 */
[----:B------:R-:W5:Y:S01]  /*3e90*/  MUFU.TANH R67, R26 ;  /* 0x0000001a00437308 */ /* 0x000f620000002400 */
[----:B------:R-:W-:Y:S02]  /*3ea0*/  LOP3.LUT R5, R31, 0x70, RZ, 0xfc, !PT ;  /* 0x000000701f057812 */ /* 0x000fe400078efcff */
[----:B------:R-:W-:Y:S02]  /*3eb0*/  FSEL R134, R134, -INF , !P0 ;  /* 0xff80000086867808 */ /* 0x000fe40004000000 */
[----:B-1----:R-:W-:-:S02]  /*3ec0*/  FSEL R152, R152, -INF , !P4 ;  /* 0xff80000098987808 */ /* 0x002fc40006000000 */
[----:B------:R-:W-:Y:S01]  /*3ed0*/  FSEL R158, R158, -INF , !P3 ;  /* 0xff8000009e9e7808 */ /* 0x000fe20005800000 */
[----:B------:R-:W1:Y:S01]  /*3ee0*/  MUFU.TANH R66, R27 ;  /* 0x0000001b00427308 */ /* 0x000e620000002400 */
[----:B------:R-:W-:Y:S01]  /*3ef0*/  BAR.SYNC.DEFER_BLOCKING 0x0 ;  /* 0x0000000000007b1d */ /* 0x000fe20000010000 */
[----:B------:R-:W-:Y:S02]  /*3f00*/  ISETP.GT.AND P0, PT, R221, R214, PT ;  /* 0x000000d6dd00720c */ /* 0x000fe40003f04270 */
[C---:B------:R-:W-:Y:S02]  /*3f10*/  ISETP.GE.AND P4, PT, R5.reuse, R48, PT ;  /* 0x000000300500720c */ /* 0x040fe40003f86270 */
[----:B------:R-:W-:Y:S02]  /*3f20*/  ISETP.GE.AND P3, PT, R5, R34, PT ;  /* 0x000000220500720c */ /* 0x000fe40003f66270 */
[----:B------:R-:W-:Y:S02]  /*3f30*/  LOP3.LUT R5, R31, 0x78, RZ, 0xfc, !PT ;  /* 0x000000781f057812 */ /* 0x000fe400078efcff */
[----:B--2---:R-:W-:-:S02]  /*3f40*/  FSEL R150, R150, -INF , !P1 ;  /* 0xff80000096967808 */ /* 0x004fc40004800000 */
[----:B---3--:R-:W-:Y:S02]  /*3f50*/  FSEL R148, R148, -INF , !P5 ;  /* 0xff80000094947808 */ /* 0x008fe40006800000 */
[----:B------:R-:W-:Y:S02]  /*3f60*/  FSEL R154, R154, -INF , !P2 ;  /* 0xff8000009a9a7808 */ /* 0x000fe40005000000 */
[-C--:B------:R-:W-:Y:S02]  /*3f70*/  ISETP.GE.AND P1, PT, R7, R48.reuse, PT ;  /* 0x000000300700720c */ /* 0x080fe40003f26270 */
[C---:B------:R-:W-:Y:S02]  /*3f80*/  ISETP.GE.AND P5, PT, R5.reuse, R48, PT ;  /* 0x000000300500720c */ /* 0x040fe40003fa6270 */
[----:B------:R-:W-:Y:S02]  /*3f90*/  ISETP.GE.AND P2, PT, R5, R34, PT ;  /* 0x000000220500720c */ /* 0x000fe40003f46270 */
[----:B------:R-:W-:-:S02]  /*3fa0*/  LOP3.LUT R5, R31, 0x79, RZ, 0xfc, !PT ;  /* 0x000000791f057812 */ /* 0x000fc400078efcff */
[----:B----4-:R-:W-:Y:S02]  /*3fb0*/  FSEL R146, R146, -INF , !P6 ;  /* 0xff80000092927808 */ /* 0x010fe40007000000 */
[----:B-----5:R-:W-:Y:S02]  /*3fc0*/  FSEL R144, R144, -INF , !P4 ;  /* 0xff80000090907808 */ /* 0x020fe40006000000 */
[----:B------:R-:W-:Y:S02]  /*3fd0*/  FSEL R136, R136, -INF , !P3 ;  /* 0xff80000088887808 */ /* 0x000fe40005800000 */
        /* <DEDUP_REMOVED lines=8> */
[----:B------:R-:W-:-:S02]  /*4060*/  FSEL R137, R137, -INF , !P4 ;  /* 0xff80000089897808 */ /* 0x000fc40006000000 */
[----:B------:R-:W-:Y:S02]  /*4070*/  FSEL R4, R69, -INF , !P3 ;  /* 0xff80000045047808 */ /* 0x000fe40005800000 */
[----:B-1----:R-:W-:Y:S01]  /*4080*/  FSEL R66, R66, -INF , !P1 ;  /* 0xff80000042427808 */ /* 0x002fe20004800000 */
        /* <DEDUP_REMOVED lines=14> */
.L_x_1934:
        /* <DEDUP_REMOVED lines=58> */
.L_x_1935:
        /* <DEDUP_REMOVED lines=35> */
.L_x_1933:
        /* <DEDUP_REMOVED lines=54> */
[----:B------:R-:W-:Y:S02]  /*4aa0*/  ISETP.GE.AND P0, PT, R41, R214, PT ;  /* 0x000000d62900720c */ /* 0x000fe40003f06270 */
[----:B------:R-:W-:Y:S01]  /*4ab0*/  IADD3 R0, PT, PT, R5, R60, RZ ;  /* 0x0000003c05007210 */ /* 0x000fe20007ffe0ff */
[----:B------:R-:W-:Y:S01]  /*4ac0*/  LDSM.16.MT88.4 R76, [R60+0x4000] ;  /* 0x004000003c4c783b */ /* 0x000fe20000004200 */
[----:B--2---:R-:W-:-:S03]  /*4ad0*/  FMNMX.FTZ R132, R7, R132, !PT ;  /* 0x0000008407847209 */ /* 0x004fc60007810000 */
[----:B------:R-:W2:Y:S01]  /*4ae0*/  LDSM.16.MT88.4 R100, [R0] ;  /* 0x000000000064783b */ /* 0x000ea20000004200 */
[----:B---3--:R-:W-:Y:S01]  /*4af0*/  FMNMX.FTZ R3, R2, R3, !PT ;  /* 0x0000000302037209 */ /* 0x008fe20007810000 */
[C---:B-1----:R-:W-:Y:S01]  /*4b00*/  FMUL.FTZ R141, R132.reuse, UR4 ;  /* 0x00000004848d7c20 */ /* 0x042fe20008410000 */
[----:B------:R-:W-:-:S03]  /*4b10*/  FSETP.NEU.FTZ.AND P1, PT, R132, -INF , PT ;  /* 0xff8000008400780b */ /* 0x000fc60003f3d000 */
[----:B------:R-:W-:Y:S01]  /*4b20*/  FMUL.FTZ R133, R3, UR4 ;  /* 0x0000000403857c20 */ /* 0x000fe20008410000 */
[----:B------:R-:W-:Y:S02]  /*4b30*/  FSEL R141, R141, RZ, P1 ;  /* 0x000000ff8d8d7208 */ /* 0x000fe40000800000 */
[----:B------:R-:W-:-:S03]  /*4b40*/  FSETP.NEU.FTZ.AND P1, PT, R3, -INF , PT ;  /* 0xff8000000300780b */ /* 0x000fc60003f3d000 */
[--C-:B------:R-:W-:Y:S01]  /*4b50*/  FFMA.FTZ R64, R108, UR4, -R141.reuse ;  /* 0x000000046c407c23 */ /* 0x100fe2000801088d */
[----:B------:R-:W-:Y:S01]  /*4b60*/  FSEL R133, R133, RZ, P1 ;  /* 0x000000ff85857208 */ /* 0x000fe20000800000 */
[----:B------:R-:W1:Y:S01]  /*4b70*/  LDSM.16.MT88.4 R108, [R60] ;  /* 0x000000003c6c783b */ /* 0x000e620000004200 */
[--C-:B------:R-:W-:Y:S01]  /*4b80*/  FFMA.FTZ R65, R68, UR4, -R141.reuse ;  /* 0x0000000444417c23 */ /* 0x100fe2000801088d */
[--C-:B------:R-:W-:Y:S01]  /*4b90*/  FFMA.FTZ R61, R70, UR4, -R141.reuse ;  /* 0x00000004463d7c23 */ /* 0x100fe2000801088d */
[----:B------:R-:W-:Y:S01]  /*4ba0*/  FFMA.FTZ R58, R50, UR4, -R141 ;  /* 0x00000004323a7c23 */ /* 0x000fe2000801088d */
[--C-:B------:R-:W-:Y:S01]  /*4bb0*/  FFMA.FTZ R63, R4, UR4, -R133.reuse ;  /* 0x00000004043f7c23 */ /* 0x100fe20008010885 */
[--C-:B------:R-:W-:Y:S01]  /*4bc0*/  FFMA.FTZ R62, R32, UR4, -R133.reuse ;  /* 0x00000004203e7c23 */ /* 0x100fe20008010885 */
[----:B------:R-:W3:Y:S01]  /*4bd0*/  LDSM.16.MT88.4 R4, [R0+0x4000] ;  /* 0x004000000004783b */ /* 0x000ee20000004200 */
[--C-:B------:R-:W-:Y:S01]  /*4be0*/  FFMA.FTZ R59, R30, UR4, -R133.reuse ;  /* 0x000000041e3b7c23 */ /* 0x100fe20008010885 */
[----:B------:R-:W-:Y:S01]  /*4bf0*/  FFMA.FTZ R56, R72, UR4, -R133 ;  /* 0x0000000448387c23 */ /* 0x000fe20008010885 */
[----:B------:R-:W-:Y:S01]  /*4c00*/  MUFU.EX2 R65, R65 ;  /* 0x0000004100417308 */ /* 0x000fe20000000800 */
[----:B------:R-:W-:Y:S01]  /*4c10*/  FFMA.FTZ R57, R10, UR4, -R141 ;  /* 0x000000040a397c23 */ /* 0x000fe2000801088d */
[----:B------:R-:W-:Y:S01]  /*4c20*/  FFMA.FTZ R55, R8, UR4, -R133 ;  /* 0x0000000408377c23 */ /* 0x000fe20008010885 */
[--C-:B------:R-:W-:Y:S01]  /*4c30*/  FFMA.FTZ R54, R28, UR4, -R141.reuse ;  /* 0x000000041c367c23 */ /* 0x100fe2000801088d */
[----:B------:R-:W4:Y:S01]  /*4c40*/  MUFU.EX2 R64, R64 ;  /* 0x0000004000407308 */ /* 0x000f220000000800 */
[----:B------:R-:W5:Y:S01]  /*4c50*/  LDSM.16.MT88.4 R8, [R0+0x800] ;  /* 0x000800000008783b */ /* 0x000f620000004200 */
[--C-:B------:R-:W-:Y:S01]  /*4c60*/  FFMA.FTZ R53, R20, UR4, -R141.reuse ;  /* 0x0000000414357c23 */ /* 0x100fe2000801088d */
[----:B------:R-:W-:Y:S01]  /*4c70*/  FFMA.FTZ R50, R74, UR4, -R141 ;  /* 0x000000044a327c23 */ /* 0x000fe2000801088d */
[----:B------:R-:W-:Y:S01]  /*4c80*/  MUFU.EX2 R61, R61 ;  /* 0x0000003d003d7308 */ /* 0x000fe20000000800 */
[--C-:B------:R-:W-:Y:S01]  /*4c90*/  FFMA.FTZ R52, R12, UR4, -R133.reuse ;  /* 0x000000040c347c23 */ /* 0x100fe20008010885 */
[--C-:B------:R-:W-:Y:S01]  /*4ca0*/  FFMA.FTZ R51, R16, UR4, -R133.reuse ;  /* 0x0000000410337c23 */ /* 0x100fe20008010885 */
[----:B------:R-:W-:Y:S01]  /*4cb0*/  FFMA.FTZ R48, R14, UR4, -R133 ;  /* 0x000000040e307c23 */ /* 0x000fe20008010885 */
[----:B------:R-:W2:Y:S01]  /*4cc0*/  MUFU.EX2 R58, R58 ;  /* 0x0000003a003a7308 */ /* 0x000ea20000000800 */
[----:B------:R-:W5:Y:S01]  /*4cd0*/  LDSM.16.MT88.4 R32, [R135+0xc800] ;  /* 0x00c800008720783b */ /* 0x000f620000004200 */
[----:B------:R-:W-:Y:S01]  /*4ce0*/  FFMA.FTZ R49, R46, UR4, -R141 ;  /* 0x000000042e317c23 */ /* 0x000fe2000801088d */
[----:B------:R-:W-:Y:S01]  /*4cf0*/  FFMA.FTZ R47, R44, UR4, -R133 ;  /* 0x000000042c2f7c23 */ /* 0x000fe20008010885 */
[----:B------:R-:W-:Y:S01]  /*4d00*/  MUFU.EX2 R63, R63 ;  /* 0x0000003f003f7308 */ /* 0x000fe20000000800 */
[----:B------:R-:W5:Y:S01]  /*4d10*/  LDSM.16.MT88.4 R12, [R60+0x4800] ;  /* 0x004800003c0c783b */ /* 0x000f620000004200 */
[----:B----4-:R-:W-:Y:S01]  /*4d20*/  F2FP.F16.F32.PACK_AB R68, R64, R65 ;  /* 0x000000414044723e */ /* 0x010fe200000000ff */
[--C-:B------:R-:W-:Y:S01]  /*4d30*/  FFMA.FTZ R46, R230, UR4, -R141.reuse ;  /* 0x00000004e62e7c23 */ /* 0x100fe2000801088d */
[----:B------:R-:W4:Y:S01]  /*4d40*/  MUFU.EX2 R62, R62 ;  /* 0x0000003e003e7308 */ /* 0x000f220000000800 */
[----:B------:R-:W5:Y:S01]  /*4d50*/  LDSM.16.MT88.4 R16, [R210+0x10800] ;  /* 0x01080000d210783b */ /* 0x000f620000004200 */
[--C-:B------:R-:W-:Y:S01]  /*4d60*/  FFMA.FTZ R45, R232, UR4, -R141.reuse ;  /* 0x00000004e82d7c23 */ /* 0x100fe2000801088d */
[----:B------:R-:W-:Y:S01]  /*4d70*/  FFMA.FTZ R42, R228, UR4, -R141 ;  /* 0x00000004e42a7c23 */ /* 0x000fe2000801088d */
[----:B------:R-:W-:Y:S01]  /*4d80*/  MUFU.EX2 R59, R59 ;  /* 0x0000003b003b7308 */ /* 0x000fe20000000800 */
[----:B------:R-:W-:Y:S01]  /*4d90*/  LDSM.16.MT88.4 R28, [R135+0x10800] ;  /* 0x01080000871c783b */ /* 0x000fe20000004200 */
[----:B--2---:R-:W-:Y:S01]  /*4da0*/  F2FP.F16.F32.PACK_AB R70, R58, R61 ;  /* 0x0000003d3a46723e */ /* 0x004fe200000000ff */
[--C-:B------:R-:W-:Y:S01]  /*4db0*/  FFMA.FTZ R44, R222, UR4, -R133.reuse ;  /* 0x00000004de2c7c23 */ /* 0x100fe20008010885 */
[----:B------:R-:W2:Y:S01]  /*4dc0*/  MUFU.EX2 R56, R56 ;  /* 0x0000003800387308 */ /* 0x000ea20000000800 */
[----:B------:R-:W-:Y:S01]  /*4dd0*/  LDSM.16.MT88.4 R20, [R60+0x800] ;  /* 0x000800003c14783b */ /* 0x000fe20000004200 */
[--C-:B------:R-:W-:Y:S01]  /*4de0*/  FFMA.FTZ R43, R38, UR4, -R133.reuse ;  /* 0x00000004262b7c23 */ /* 0x100fe20008010885 */
[----:B------:R-:W-:Y:S01]  /*4df0*/  FFMA.FTZ R40, R36, UR4, -R133 ;  /* 0x0000000424287c23 */ /* 0x000fe20008010885 */
[----:B------:R-:W-:Y:S01]  /*4e00*/  MUFU.EX2 R57, R57 ;  /* 0x0000003900397308 */ /* 0x000fe20000000800 */
[----:B------:R-:W-:Y:S01]  /*4e10*/  LDSM.16.MT88.4 R36, [R0+0x5000] ;  /* 0x005000000024783b */ /* 0x000fe20000004200 */
[----:B----4-:R-:W-:Y:S01]  /*4e20*/  F2FP.F16.F32.PACK_AB R69, R62, R63 ;  /* 0x0000003f3e45723e */ /* 0x010fe200000000ff */
        /* <DEDUP_REMOVED lines=8> */
[----:B------:R-:W-:Y:S01]  /*4eb0*/  FFMA.FTZ R166, R166, UR4, -R133 ;  /* 0x00000004a6a67c23 */ /* 0x000fe20008010885 */
[----:B------:R-:W-:Y:S01]  /*4ec0*/  MUFU.EX2 R50, R50 ;  /* 0x0000003200327308 */ /* 0x000fe20000000800 */
[----:B------:R-:W-:Y:S01]  /*4ed0*/  FFMA.FTZ R204, R204, UR4, -R141 ;  /* 0x00000004cccc7c23 */ /* 0x000fe2000801088d */
[----:B------:R-:W-:Y:S01]  /*4ee0*/  FFMA.FTZ R202, R202, UR4, -R133 ;  /* 0x00000004caca7c23 */ /* 0x000fe20008010885 */
[--C-:B------:R-:W-:Y:S01]  /*4ef0*/  FFMA.FTZ R151, R180, UR4, -R141.reuse ;  /* 0x00000004b4977c23 */ /* 0x100fe2000801088d */
[----:B------:R-:W-:Y:S01]  /*4f00*/  MUFU.EX2 R55, R55 ;  /* 0x0000003700377308 */ /* 0x000fe20000000800 */
[C---:B------:R-:W-:Y:S01]  /*4f10*/  HMMA.16816.F32 R104, R68.reuse, R100, RZ ;  /* 0x000000644468723c */ /* 0x040fe200000018ff */
[----:B------:R-:W-:Y:S01]  /*4f20*/  FFMA.FTZ R153, R182, UR4, -R141 ;  /* 0x00000004b6997c23 */ /* 0x000fe2000801088d */
[--C-:B------:R-:W-:Y:S01]  /*4f30*/  FFMA.FTZ R155, R192, UR4, -R133.reuse ;  /* 0x00000004c09b7c23 */ /* 0x100fe20008010885 */
[----:B------:R-:W2:Y:S01]  /*4f40*/  MUFU.EX2 R52, R52 ;  /* 0x0000003400347308 */ /* 0x000ea20000000800 */
        /* <DEDUP_REMOVED lines=14> */
[----:B------:R-:W-:Y:S01]  /*5030*/  FFMA.FTZ R172, R172, UR4, -R133 ;  /* 0x00000004acac7c23 */ /* 0x000fe20008010885 */
[----:B------:R-:W5:Y:S01]  /*5040*/  MUFU.EX2 R46, R46 ;  /* 0x0000002e002e7308 */ /* 0x000f620000000800 */
[----:B------:R-:W-:Y:S01]  /*5050*/  FFMA.FTZ R165, R158, UR4, -R141 ;  /* 0x000000049ea57c23 */ /* 0x000fe2000801088d */
[--C-:B------:R-:W-:Y:S01]  /*5060*/  FFMA.FTZ R167, R150, UR4, -R133.reuse ;  /* 0x0000000496a77c23 */ /* 0x100fe20008010885 */
[--C-:B------:R-:W-:Y:S01]  /*5070*/  FFMA.FTZ R169, R146, UR4, -R133.reuse ;  /* 0x0000000492a97c23 */ /* 0x100fe20008010885 */
[----:B------:R-:W-:Y:S01]  /*5080*/  MUFU.EX2 R45, R45 ;  /* 0x0000002d002d7308 */ /* 0x000fe20000000800 */
[----:B------:R-:W-:Y:S01]  /*5090*/  HMMA.16816.F32 R88, R68, R84, RZ ;  /* 0x000000544458723c */ /* 0x000fe200000018ff */
[----:B------:R-:W-:Y:S01]  /*50a0*/  FFMA.FTZ R148, R148, UR4, -R133 ;  /* 0x0000000494947c23 */ /* 0x000fe20008010885 */
[----:B------:R-:W-:Y:S01]  /*50b0*/  FFMA.FTZ R231, R137, UR4, -R141 ;  /* 0x0000000489e77c23 */ /* 0x000fe2000801088d */
[----:B------:R-:W-:Y:S01]  /*50c0*/  MUFU.EX2 R42, R42 ;  /* 0x0000002a002a7308 */ /* 0x000fe20000000800 */
[----:B------:R-:W-:Y:S01]  /*50d0*/  FADD.FTZ R64, R65, R64 ;  /* 0x0000004041407221 */ /* 0x000fe20000010000 */
[----:B------:R-:W-:-:S02]  /*50e0*/  FADD.FTZ R62, R63, R62 ;  /* 0x0000003e3f3e7221 */ /* 0x000fc40000010000 */
        /* <DEDUP_REMOVED lines=8> */
[C---:B-1----:R-:W-:Y:S03]  /*5170*/  HMMA.16816.F32 R112, R68.reuse, R108, RZ ;  /* 0x0000006c4470723c */ /* 0x042fe600000018ff */
[----:B------:R-:W1:Y:S04]  /*5180*/  MUFU.EX2 R40, R40 ;  /* 0x0000002800287308 */ /* 0x000e680000000800 */
[----:B------:R-:W-:Y:S01]  /*5190*/  MUFU.EX2 R2, R2 ;  /* 0x0000000200027308 */ /* 0x000fe20000000800 */
[C---:B------:R-:W-:Y:S03]  /*51a0*/  HMMA.16816.F32 R96, R68.reuse, R92, RZ ;  /* 0x0000005c4460723c */ /* 0x040fe600000018ff */
        /* <DEDUP_REMOVED lines=74> */
[----:B-1----:R-:W-:Y:S01]  /*5650*/  F2FP.F16.F32.PACK_AB R7, R40, R43 ;  /* 0x0000002b2807723e */ /* 0x002fe200000000ff */
[----:B------:R-:W-:-:S06]  /*5660*/  FADD.FTZ R44, R44, R47 ;  /* 0x0000002f2c2c7221 */ /* 0x000fcc0000010000 */
[C---:B---3--:R-:W-:Y:S08]  /*5670*/  HMMA.16816.F32 R120, R4.reuse, R32, R120 ;  /* 0x000000200478723c */ /* 0x048ff00000001878 */
        /* <DEDUP_REMOVED lines=239> */
[----:B------:R-:W3:Y:S01]  /*6570*/  LDCU UR4, c[0x0][0x45c] ;  /* 0x00008b80ff0477ac */ /* 0x000ee20008000800 */
[----:B------:R-:W4:Y:S01]  /*6580*/  LDCU.64 UR8, c[0x0][0x3a8] ;  /* 0x00007500ff0877ac */ /* 0x000f220008000a00 */
[----:B------:R-:W2:Y:S01]  /*6590*/  LDCU.64 UR6, c[0x0][0x3a0] ;  /* 0x00007400ff0677ac */ /* 0x000ea20008000a00 */
[----:B-1----:R-:W-:Y:S01]  /*65a0*/  ULEA UR5, UR5, UR11, 0x18 ;  /* 0x0000000b05057291 */ /* 0x002fe2000f8ec0ff */
[----:B------:R-:W-:-:S02]  /*65b0*/  IADD3 R220, PT, PT, R210, 0xc040, RZ ;  /* 0x0000c040d2dc7810 */ /* 0x000fc40007ffe0ff */
[----:B------:R-:W-:-:S09]  /*65c0*/  MOV R222, RZ ;  /* 0x000000ff00de7202 */ /* 0x000fd20000000f00 */
.L_x_1940:
[----:B------:R-:W-:Y:S01]  /*65d0*/  @!P1 IADD3 R7, P0, PT, RZ, -R222, RZ ;  /* 0x800000deff079210 */ /* 0x000fe20007f1e0ff */
[----:B------:R-:W1:Y:S01]  /*65e0*/  S2R R209, SR_TID.X ;  /* 0x0000000000d17919 */ /* 0x000e620000002100 */
[----:B------:R-:W5:Y:S01]  /*65f0*/  @!P1 LDC R28, c[0x0][0x3c0] ;  /* 0x0000f000ff1c9b82 */ /* 0x000f620000000800 */
[----:B------:R-:W-:Y:S07]  /*6600*/  DEPBAR.LE SB0, 0x0 ;  /* 0x000080000000791a */ /* 0x000fee0000000000 */
[----:B------:R-:W2:Y:S08]  /*6610*/  LDC R31, c[0x0][0x3c4] ;  /* 0x0000f100ff1f7b82 */ /* 0x000eb00000000800 */
        /* <DEDUP_REMOVED lines=10> */
[----:B-----5:R-:W-:Y:S01]  /*66c0*/  @!P1 IMAD.SHL.U32 R6, R28, 0x80, RZ ;  /* 0x000000801c069824 */ /* 0x020fe200078e00ff */
        /* <DEDUP_REMOVED lines=13> */
[----:B--2---:R-:W-:Y:S06]  /*67a0*/  @!P1 BRA `(.L_x_1937) ;  /* 0x0000000000f49947 */ /* 0x004fec0003800000 */
        /* <DEDUP_REMOVED lines=61> */
.L_x_1937:
        /* <DEDUP_REMOVED lines=8> */
[----:B------:R-:W-:Y:S03]  /*6c00*/  LOP3.LUT R189, R132, 0x400, RZ, 0xc0, !PT ;  /* 0x0000040084bd7812 */ /* 0x000fe600078ec0ff */
[----:B------:R-:W-:Y:S01]  /*6c10*/  LDGSTS.E.BYPASS.LTC128B.128 [R233+0x10000], desc[UR24][R218.64+0x80] ;  /* 0x10000080dae97fae */ /* 0x000fe2000b981a18 */
[----:B------:R-:W-:Y:S02]  /*6c20*/  IADD3.X R31, PT, PT, R28, R219, RZ, P0, !PT ;  /* 0x000000db1c1f7210 */ /* 0x000fe400007fe4ff */
[----:B------:R-:W-:Y:S02]  /*6c30*/  IADD3 R40, P2, PT, R30, R29, RZ ;  /* 0x0000001d1e287210 */ /* 0x000fe40007f5e0ff */
[----:B------:R-:W-:Y:S01]  /*6c40*/  LEA R189, R2, R189, 0x1 ;  /* 0x000000bd02bd7211 */ /* 0x000fe200078e08ff */
[----:B------:R-:W-:Y:S01]  /*6c50*/  LDGSTS.E.BYPASS.LTC128B.128 [R233+0xc800], desc[UR24][R30.64] ;  /* 0x0c8000001ee97fae */ /* 0x000fe2000b981a18 */
[-C--:B------:R-:W-:Y:S02]  /*6c60*/  IADD3.X R41, PT, PT, R31, R28.reuse, RZ, P2, !PT ;  /* 0x0000001c1f297210 */ /* 0x080fe400017fe4ff */
[-C--:B------:R-:W-:Y:S03]  /*6c70*/  IADD3 R38, P0, PT, R40, R29.reuse, RZ ;  /* 0x0000001d28267210 */ /* 0x080fe60007f1e0ff */
[----:B------:R1:W-:Y:S01]  /*6c80*/  LDGSTS.E.BYPASS.LTC128B.128 [R233+0x10800], desc[UR24][R30.64+0x80] ;  /* 0x108000801ee97fae */ /* 0x0003e2000b981a18 */
[----:B------:R-:W-:Y:S02]  /*6c90*/  LEA R190, R190, UR5, 0x1 ;  /* 0x00000005bebe7c11 */ /* 0x000fe4000f8e08ff */
[-C--:B------:R-:W-:Y:S03]  /*6ca0*/  IADD3.X R39, PT, PT, R41, R28.reuse, RZ, P0, !PT ;  /* 0x0000001c29277210 */ /* 0x080fe600007fe4ff */
[----:B------:R-:W-:Y:S01]  /*6cb0*/  LDGSTS.E.BYPASS.LTC128B.128 [R233+0xd000], desc[UR24][R40.64] ;  /* 0x0d00000028e97fae */ /* 0x000fe2000b981a18 */
[-C--:B------:R-:W-:Y:S02]  /*6cc0*/  IADD3 R36, P2, PT, R38, R29.reuse, RZ ;  /* 0x0000001d26247210 */ /* 0x080fe40007f5e0ff */
[----:B------:R-:W-:Y:S03]  /*6cd0*/  IADD3 R2, PT, PT, R189, UR5, RZ ;  /* 0x00000005bd027c10 */ /* 0x000fe6000fffe0ff */
[----:B------:R-:W-:Y:S01]  /*6ce0*/  LDGSTS.E.BYPASS.LTC128B.128 [R233+0x11000], desc[UR24][R40.64+0x80] ;  /* 0x1100008028e97fae */ /* 0x000fe2000b981a18 */
[-C--:B------:R-:W-:Y:S02]  /*6cf0*/  IADD3.X R37, PT, PT, R39, R28.reuse, RZ, P2, !PT ;  /* 0x0000001c27257210 */ /* 0x080fe400017fe4ff */
[-C--:B------:R-:W-:Y:S03]  /*6d00*/  IADD3 R34, P0, PT, R36, R29.reuse, RZ ;  /* 0x0000001d24227210 */ /* 0x080fe60007f1e0ff */
[----:B------:R-:W-:Y:S01]  /*6d10*/  LDGSTS.E.BYPASS.LTC128B.128 [R233+0xd800], desc[UR24][R38.64] ;  /* 0x0d80000026e97fae */ /* 0x000fe2000b981a18 */
[----:B------:R-:W-:Y:S02]  /*6d20*/  IADD3 R221, PT, PT, R221, -0x1, RZ ;  /* 0xffffffffdddd7810 */ /* 0x000fe40007ffe0ff */
[-C--:B------:R-:W-:Y:S03]  /*6d30*/  IADD3.X R35, PT, PT, R37, R28.reuse, RZ, P0, !PT ;  /* 0x0000001c25237210 */ /* 0x080fe600007fe4ff */
[----:B------:R-:W-:Y:S01]  /*6d40*/  LDGSTS.E.BYPASS.LTC128B.128 [R233+0x11800], desc[UR24][R38.64+0x80] ;  /* 0x1180008026e97fae */ /* 0x000fe2000b981a18 */
[-C--:B------:R-:W-:Y:S05]  /*6d50*/  IADD3 R32, P2, PT, R34, R29.reuse, RZ ;  /* 0x0000001d22207210 */ /* 0x080fea0007f5e0ff */
[----:B------:R-:W-:Y:S01]  /*6d60*/  LDGSTS.E.BYPASS.LTC128B.128 [R233+0xe000], desc[UR24][R36.64] ;  /* 0x0e00000024e97fae */ /* 0x000fe2000b981a18 */
[----:B------:R-:W-:Y:S02]  /*6d70*/  IADD3.X R33, PT, PT, R35, R28, RZ, P2, !PT ;  /* 0x0000001c23217210 */ /* 0x000fe400017fe4ff */
[----:B------:R-:W-:Y:S03]  /*6d80*/  ISETP.GT.AND P2, PT, R221, R214, PT ;  /* 0x000000d6dd00720c */ /* 0x000fe60003f44270 */
[----:B------:R-:W-:Y:S01]  /*6d90*/  LDGSTS.E.BYPASS.LTC128B.128 [R233+0x12000], desc[UR24][R36.64+0x80] ;  /* 0x1200008024e97fae */ /* 0x000fe2000b981a18 */
[----:B-1----:R-:W-:Y:S05]  /*6da0*/  IADD3 R30, P0, PT, R32, R29, RZ ;  /* 0x0000001d201e7210 */ /* 0x002fea0007f1e0ff */
[----:B------:R-:W-:Y:S01]  /*6db0*/  LDGSTS.E.BYPASS.LTC128B.128 [R233+0xe800], desc[UR24][R34.64] ;  /* 0x0e80000022e97fae */ /* 0x000fe2000b981a18 */
[----:B------:R-:W-:Y:S05]  /*6dc0*/  IADD3.X R31, PT, PT, R33, R28, RZ, P0, !PT ;  /* 0x0000001c211f7210 */ /* 0x000fea00007fe4ff */
[----:B------:R-:W-:Y:S01]  /*6dd0*/  LDGSTS.E.BYPASS.LTC128B.128 [R233+0x12800], desc[UR24][R34.64+0x80] ;  /* 0x1280008022e97fae */ /* 0x000fe2000b981a18 */
[C---:B------:R-:W-:Y:S05]  /*6de0*/  LOP3.LUT P0, RZ, R209.reuse, 0x2, RZ, 0xc0, !PT ;  /* 0x00000002d1ff7812 */ /* 0x040fea000780c0ff */
[----:B------:R-:W-:Y:S01]  /*6df0*/  LDGSTS.E.BYPASS.LTC128B.128 [R233+0xf000], desc[UR24][R32.64] ;  /* 0x0f00000020e97fae */ /* 0x000fe2000b981a18 */
[----:B------:R-:W-:Y:S02]  /*6e00*/  SEL R213, R208, 0xffffffe0, !P0 ;  /* 0xffffffe0d0d57807 */ /* 0x000fe40004000000 */
[----:B------:R-:W-:Y:S03]  /*6e10*/  LOP3.LUT P0, RZ, R209, 0x4, RZ, 0xc0, !PT ;  /* 0x00000004d1ff7812 */ /* 0x000fe6000780c0ff */
[----:B------:R-:W-:Y:S01]  /*6e20*/  LDGSTS.E.BYPASS.LTC128B.128 [R233+0x13000], desc[UR24][R32.64+0x80] ;  /* 0x1300008020e97fae */ /* 0x000fe2000b981a18 */
[-C--:B------:R-:W-:Y:S02]  /*6e30*/  IADD3 R188, PT, PT, R190, R213.reuse, RZ ;  /* 0x000000d5bebc7210 */ /* 0x080fe40007ffe0ff */
[----:B------:R-:W-:Y:S03]  /*6e40*/  IADD3 R3, PT, PT, R2, R213, RZ ;  /* 0x000000d502037210 */ /* 0x000fe60007ffe0ff */
[----:B------:R-:W-:Y:S06]  /*6e50*/  LDGSTS.E.BYPASS.LTC128B.128 [R233+0xf800], desc[UR24][R30.64] ;  /* 0x0f8000001ee97fae */ /* 0x000fec000b981a18 */
[----:B------:R1:W-:Y:S06]  /*6e60*/  LDGSTS.E.BYPASS.LTC128B.128 [R233+0x13800], desc[UR24][R30.64+0x80] ;  /* 0x138000801ee97fae */ /* 0x0003ec000b981a18 */
[----:B------:R-:W-:Y:S06]  /*6e70*/  LDSM.16.M88.4 R140, [R190] ;  /* 0x00000000be8c783b */ /* 0x000fec0000000200 */
[----:B------:R-:W2:Y:S06]  /*6e80*/  LDSM.16.M88.4 R144, [R189+UR5+0x4000] ;  /* 0x00400005bd90783b */ /* 0x000eac0008000200 */
[----:B------:R-:W5:Y:S06]  /*6e90*/  LDSM.16.M88.4 R148, [R189+UR5+0x4800] ;  /* 0x00480005bd94783b */ /* 0x000f6c0008000200 */
[----:B------:R-:W3:Y:S06]  /*6ea0*/  LDSM.16.M88.4 R152, [R189+UR5+0x5000] ;  /* 0x00500005bd98783b */ /* 0x000eec0008000200 */
[----:B------:R-:W0:Y:S06]  /*6eb0*/  LDGDEPBAR ;  /* 0x00000000000079af */ /* 0x000e2c0000000000 */
[----:B------:R-:W1:Y:S06]  /*6ec0*/  LDSM.16.M88.4 R156, [R189+UR5+0x5800] ;  /* 0x00580005bd9c783b */ /* 0x000e6c0008000200 */
[----:B------:R-:W4:Y:S06]  /*6ed0*/  LDSM.16.M88.4 R160, [R189+UR5+0x6000] ;  /* 0x00600005bda0783b */ /* 0x000f2c0008000200 */
[----:B------:R-:W4:Y:S01]  /*6ee0*/  LDSM.16.M88.4 R164, [R189+UR5+0x6800] ;  /* 0x00680005bda4783b */ /* 0x000f220008000200 */
[C---:B--2---:R-:W-:Y:S05]  /*6ef0*/  HMMA.16816.F32 R4, R140.reuse, R144, RZ ;  /* 0x000000908c04723c */ /* 0x044fea00000018ff */
[----:B------:R-:W2:Y:S06]  /*6f00*/  LDSM.16.M88.4 R168, [R189+UR5+0x7000] ;  /* 0x00700005bda8783b */ /* 0x000eac0008000200 */
[----:B------:R-:W2:Y:S01]  /*6f10*/  LDSM.16.M88.4 R172, [R189+UR5+0x7800] ;  /* 0x00780005bdac783b */ /* 0x000ea20008000200 */
[C---:B------:R-:W-:Y:S05]  /*6f20*/  HMMA.16816.F32 R8, R140.reuse, R146, RZ ;  /* 0x000000928c08723c */ /* 0x040fea00000018ff */
[----:B------:R-:W-:Y:S03]  /*6f30*/  LDSM.16.M88.4 R176, [R188] ;  /* 0x00000000bcb0783b */ /* 0x000fe60000000200 */
[C---:B-----5:R-:W-:Y:S03]  /*6f40*/  HMMA.16816.F32 R12, R140.reuse, R148, RZ ;  /* 0x000000948c0c723c */ /* 0x060fe600000018ff */
[----:B------:R-:W5:Y:S05]  /*6f50*/  LDSM.16.M88.4 R180, [R3+0x4000] ;  /* 0x0040000003b4783b */ /* 0x000f6a0000000200 */
[C---:B------:R-:W-:Y:S01]  /*6f60*/  HMMA.16816.F32 R16, R140.reuse, R150, RZ ;  /* 0x000000968c10723c */ /* 0x040fe200000018ff */
[----:B------:R-:W5:Y:S06]  /*6f70*/  LDSM.16.M88.4 R184, [R3+0x4800] ;  /* 0x0048000003b8783b */ /* 0x000f6c0000000200 */
[----:B------:R-:W5:Y:S01]  /*6f80*/  LDSM.16.M88.4 R132, [R3+0x5000] ;  /* 0x005000000384783b */ /* 0x000f620000000200 */
[C---:B---3--:R-:W-:Y:S05]  /*6f90*/  HMMA.16816.F32 R20, R140.reuse, R152, RZ ;  /* 0x000000988c14723c */ /* 0x048fea00000018ff */
[----:B------:R-:W-:Y:S03]  /*6fa0*/  LDSM.16.M88.4 R144, [R3+0x6000] ;  /* 0x006000000390783b */ /* 0x000fe60000000200 */
[C---:B------:R-:W-:Y:S03]  /*6fb0*/  HMMA.16816.F32 R24, R140.reuse, R154, RZ ;  /* 0x0000009a8c18723c */ /* 0x040fe600000018ff */
[----:B------:R-:W-:Y:S05]  /*6fc0*/  LDSM.16.M88.4 R148, [R3+0x6800] ;  /* 0x006800000394783b */ /* 0x000fea0000000200 */
[C---:B-1----:R-:W-:Y:S01]  /*6fd0*/  HMMA.16816.F32 R28, R140.reuse, R156, RZ ;  /* 0x0000009c8c1c723c */ /* 0x042fe200000018ff */
[----:B------:R-:W-:Y:S01]  /*6fe0*/  LDSM.16.M88.4 R152, [R3+0x7000] ;  /* 0x007000000398783b */ /* 0x000fe20000000200 */
[----:B------:R-:W-:Y:S04]  /*6ff0*/  SEL R157, R139, 0xffffffc0, !P0 ;  /* 0xffffffc08b9d7807 */ /* 0x000fe80004000000 */
[-C--:B------:R-:W-:Y:S02]  /*7000*/  IADD3 R200, PT, PT, R190, R157.reuse, RZ ;  /* 0x0000009dbec87210 */ /* 0x080fe40007ffe0ff */
[C---:B------:R-:W-:Y:S01]  /*7010*/  HMMA.16816.F32 R32, R140.reuse, R158, RZ ;  /* 0x0000009e8c20723c */ /* 0x040fe200000018ff */
[----:B------:R-:W-:Y:S02]  /*7020*/  IADD3 R136, PT, PT, R2, R157, RZ ;  /* 0x0000009d02887210 */ /* 0x000fe40007ffe0ff */
[----:B------:R-:W-:Y:S01]  /*7030*/  LDSM.16.M88.4 R156, [R3+0x7800] ;  /* 0x00780000039c783b */ /* 0x000fe20000000200 */
[C---:B------:R-:W-:Y:S02]  /*7040*/  IADD3 R201, PT, PT, R213.reuse, R200, RZ ;  /* 0x000000c8d5c97210 */ /* 0x040fe40007ffe0ff */
[----:B------:R-:W-:Y:S02]  /*7050*/  IADD3 R2, PT, PT, R213, R136, RZ ;  /* 0x00000088d5027210 */ /* 0x000fe40007ffe0ff */
[C---:B----4-:R-:W-:Y:S01]  /*7060*/  HMMA.16816.F32 R36, R140.reuse, R160, RZ ;  /* 0x000000a08c24723c */ /* 0x050fe200000018ff */
        /* <DEDUP_REMOVED lines=8> */
[C---:B--2---:R-:W-:Y:S08]  /*70f0*/  HMMA.16816.F32 R52, R140.reuse, R168, RZ ;  /* 0x000000a88c34723c */ /* 0x044ff000000018ff */
        /* <DEDUP_REMOVED lines=156> */
[----:B------:R4:W3:Y:S01]  /*7ac0*/  MUFU.TANH R9, R133 ;  /* 0x0000008500097308 */ /* 0x0008e20000002400 */
[C---:B--2---:R-:W-:Y:S03]  /*7ad0*/  HMMA.16816.F32 R20, R200.reuse, R140, R20 ;  /* 0x0000008cc814723c */ /* 0x044fe60000001814 */
[----:B------:R-:W-:Y:S01]  /*7ae0*/  FMUL.FTZ R196, R14, UR10 ;  /* 0x0000000a0ec47c20 */ /* 0x000fe20008410000 */
[----:B------:R-:W-:Y:S05]  /*7af0*/  FMUL.FTZ R197, R13, UR10 ;  /* 0x0000000a0dc57c20 */ /* 0x000fea0008410000 */
[----:B------:R2:W2:Y:S01]  /*7b00*/  MUFU.TANH R186, R192 ;  /* 0x000000c000ba7308 */ /* 0x0004a20000002400 */
[C---:B------:R-:W-:Y:S01]  /*7b10*/  HMMA.16816.F32 R24, R200.reuse, R142, R24 ;  /* 0x0000008ec818723c */ /* 0x040fe20000001818 */
[----:B------:R-:W-:Y:S02]  /*7b20*/  LDSM.16.M88.4 R140, [R2+0xa000] ;  /* 0x00a00000028c783b */ /* 0x000fe40000000200 */
[----:B-1----:R-:W-:Y:S06]  /*7b30*/  FMUL.FTZ R136, R12, UR10 ;  /* 0x0000000a0c887c20 */ /* 0x002fec0008410000 */
[----:B------:R1:W1:Y:S01]  /*7b40*/  MUFU.TANH R183, R191 ;  /* 0x000000bf00b77308 */ /* 0x0002620000002400 */
[----:B----4-:R-:W4:Y:S09]  /*7b50*/  LDSM.16.M88.4 R132, [R2+0x9800] ;  /* 0x009800000284783b */ /* 0x010f320000000200 */
[----:B------:R5:W3:Y:S01]  /*7b60*/  MUFU.TANH R179, R195 ;  /* 0x000000c300b37308 */ /* 0x000ae20000002400 */
[----:B--2---:R-:W-:Y:S01]  /*7b70*/  FMUL.FTZ R192, R10, UR10 ;  /* 0x0000000a0ac07c20 */ /* 0x004fe20008410000 */
[----:B------:R-:W-:Y:S08]  /*7b80*/  FMUL.FTZ R252, R25, UR10 ;  /* 0x0000000a19fc7c20 */ /* 0x000ff00008410000 */
[----:B------:R2:W2:Y:S01]  /*7b90*/  MUFU.TANH R177, R194 ;  /* 0x000000c200b17308 */ /* 0x0004a20000002400 */
[----:B-1----:R-:W-:Y:S09]  /*7ba0*/  FMUL.FTZ R191, R16, UR10 ;  /* 0x0000000a10bf7c20 */ /* 0x002ff20008410000 */
[----:B------:R1:W1:Y:S01]  /*7bb0*/  MUFU.TANH R181, R192 ;  /* 0x000000c000b57308 */ /* 0x0002620000002400 */
[----:B-----5:R-:W-:Y:S09]  /*7bc0*/  FMUL.FTZ R195, R15, UR10 ;  /* 0x0000000a0fc37c20 */ /* 0x020ff20008410000 */
[----:B------:R5:W3:Y:S01]  /*7bd0*/  MUFU.TANH R182, R136 ;  /* 0x0000008800b67308 */ /* 0x000ae20000002400 */
[----:B--2---:R-:W-:Y:S09]  /*7be0*/  FMUL.FTZ R194, R17, UR10 ;  /* 0x0000000a11c27c20 */ /* 0x004ff20008410000 */
[----:B------:R2:W2:Y:S01]  /*7bf0*/  MUFU.TANH R170, R191 ;  /* 0x000000bf00aa7308 */ /* 0x0004a20000002400 */
[C---:B----4-:R-:W-:Y:S03]  /*7c00*/  HMMA.16816.F32 R28, R200.reuse, R132, R28 ;  /* 0x00000084c81c723c */ /* 0x050fe6000000181c */
[----:B-1----:R-:W-:Y:S01]  /*7c10*/  FMUL.FTZ R192, R19, UR10 ;  /* 0x0000000a13c07c20 */ /* 0x002fe20008410000 */
[----:B------:R-:W-:Y:S05]  /*7c20*/  FMUL.FTZ R133, R27, UR10 ;  /* 0x0000000a1b857c20 */ /* 0x000fea0008410000 */
[----:B------:R1:W4:Y:S01]  /*7c30*/  MUFU.TANH R154, R193 ;  /* 0x000000c1009a7308 */ /* 0x0003220000002400 */
[C---:B------:R-:W-:Y:S03]  /*7c40*/  HMMA.16816.F32 R32, R200.reuse, R134, R32 ;  /* 0x00000086c820723c */ /* 0x040fe60000001820 */
[----:B-----5:R-:W-:Y:S06]  /*7c50*/  FMUL.FTZ R136, R20, UR10 ;  /* 0x0000000a14887c20 */ /* 0x020fec0008410000 */
[----:B------:R5:W1:Y:S01]  /*7c60*/  MUFU.TANH R175, R196 ;  /* 0x000000c400af7308 */ /* 0x000a620000002400 */
[C---:B------:R-:W-:Y:S03]  /*7c70*/  HMMA.16816.F32 R36, R200.reuse, R140, R36 ;  /* 0x0000008cc824723c */ /* 0x040fe60000001824 */
[----:B------:R-:W-:Y:S01]  /*7c80*/  FMUL.FTZ R248, R28, UR10 ;  /* 0x0000000a1cf87c20 */ /* 0x000fe20008410000 */
[----:B------:R-:W-:Y:S01]  /*7c90*/  FMUL.FTZ R250, R29, UR10 ;  /* 0x0000000a1dfa7c20 */ /* 0x000fe20008410000 */
[----:B------:R-:W-:Y:S04]  /*7ca0*/  FMUL.FTZ R135, R30, UR10 ;  /* 0x0000000a1e877c20 */ /* 0x000fe80008410000 */
[----:B------:R3:W3:Y:S01]  /*7cb0*/  MUFU.TANH R169, R195 ;  /* 0x000000c300a97308 */ /* 0x0006e20000002400 */
[----:B------:R-:W-:Y:S01]  /*7cc0*/  FMUL.FTZ R134, R31, UR10 ;  /* 0x0000000a1f867c20 */ /* 0x000fe20008410000 */
[C---:B------:R-:W-:Y:S01]  /*7cd0*/  HMMA.16816.F32 R40, R200.reuse, R142, R40 ;  /* 0x0000008ec828723c */ /* 0x040fe20000001828 */
[----:B------:R-:W4:Y:S02]  /*7ce0*/  LDSM.16.M88.4 R28, [R2+0xa800] ;  /* 0x00a80000021c783b */ /* 0x000f240000000200 */
[----:B------:R-:W-:Y:S01]  /*7cf0*/  FMUL.FTZ R33, R33, UR10 ;  /* 0x0000000a21217c20 */ /* 0x000fe20008410000 */
[----:B------:R-:W-:Y:S01]  /*7d00*/  FMUL.FTZ R34, R34, UR10 ;  /* 0x0000000a22227c20 */ /* 0x000fe20008410000 */
[----:B------:R-:W-:Y:S03]  /*7d10*/  FMUL.FTZ R35, R35, UR10 ;  /* 0x0000000a23237c20 */ /* 0x000fe60008410000 */
[----:B------:R3:W4:Y:S01]  /*7d20*/  MUFU.TANH R174, R194 ;  /* 0x000000c200ae7308 */ /* 0x0007220000002400 */
[----:B------:R-:W-:Y:S01]  /*7d30*/  FMUL.FTZ R246, R32, UR10 ;  /* 0x0000000a20f67c20 */ /* 0x000fe20008410000 */
[----:B--2---:R-:W-:Y:S01]  /*7d40*/  FMUL.FTZ R191, R24, UR10 ;  /* 0x0000000a18bf7c20 */ /* 0x004fe20008410000 */
[----:B-1----:R-:W-:Y:S01]  /*7d50*/  FMUL.FTZ R193, R18, UR10 ;  /* 0x0000000a12c17c20 */ /* 0x002fe20008410000 */
[----:B-----5:R-:W-:Y:S01]  /*7d60*/  FMUL.FTZ R196, R21, UR10 ;  /* 0x0000000a15c47c20 */ /* 0x020fe20008410000 */
[----:B------:R-:W-:Y:S01]  /*7d70*/  FMUL.FTZ R36, R36, UR10 ;  /* 0x0000000a24247c20 */ /* 0x000fe20008410000 */
[----:B------:R-:W-:Y:S01]  /*7d80*/  FMUL.FTZ R37, R37, UR10 ;  /* 0x0000000a25257c20 */ /* 0x000fe20008410000 */
[----:B------:R-:W-:Y:S03]  /*7d90*/  FMUL.FTZ R38, R38, UR10 ;  /* 0x0000000a26267c20 */ /* 0x000fe60008410000 */
[----:B------:R-:W1:Y:S01]  /*7da0*/  MUFU.TANH R244, R33 ;  /* 0x0000002100f47308 */ /* 0x000e620000002400 */
[----:B------:R-:W-:Y:S01]  /*7db0*/  FMUL.FTZ R39, R39, UR10 ;  /* 0x0000000a27277c20 */ /* 0x000fe20008410000 */
[----:B---3--:R-:W-:Y:S01]  /*7dc0*/  FMUL.FTZ R195, R22, UR10 ;  /* 0x0000000a16c37c20 */ /* 0x008fe20008410000 */
[----:B------:R-:W-:Y:S01]  /*7dd0*/  FMUL.FTZ R238, R40, UR10 ;  /* 0x0000000a28ee7c20 */ /* 0x000fe20008410000 */
[----:B------:R-:W-:Y:S01]  /*7de0*/  FMUL.FTZ R41, R41, UR10 ;  /* 0x0000000a29297c20 */ /* 0x000fe20008410000 */
[----:B------:R-:W-:Y:S05]  /*7df0*/  FMUL.FTZ R42, R42, UR10 ;  /* 0x0000000a2a2a7c20 */ /* 0x000fea0008410000 */
[----:B------:R-:W2:Y:S01]  /*7e00*/  MUFU.TANH R251, R34 ;  /* 0x0000002200fb7308 */ /* 0x000ea20000002400 */
[----:B------:R-:W-:Y:S01]  /*7e10*/  FMUL.FTZ R43, R43, UR10 ;  /* 0x0000000a2b2b7c20 */ /* 0x000fe20008410000 */
[----:B------:R-:W-:Y:S08]  /*7e20*/  FMUL.FTZ R194, R23, UR10 ;  /* 0x0000000a17c27c20 */ /* 0x000ff00008410000 */
[----:B------:R3:W1:Y:S10]  /*7e30*/  MUFU.TANH R249, R35 ;  /* 0x0000002300f97308 */ /* 0x0006740000002400 */
[----:B------:R-:W1:Y:S01]  /*7e40*/  MUFU.TANH R171, R192 ;  /* 0x000000c000ab7308 */ /* 0x000e620000002400 */
[C---:B----4-:R-:W-:Y:S09]  /*7e50*/  HMMA.16816.F32 R44, R200.reuse, R28, R44 ;  /* 0x0000001cc82c723c */ /* 0x050ff2000000182c */
[----:B------:R4:W1:Y:S01]  /*7e60*/  MUFU.TANH R162, R136 ;  /* 0x0000008800a27308 */ /* 0x0008620000002400 */
[----:B---3--:R-:W3:Y:S01]  /*7e70*/  LDSM.16.M88.4 R32, [R2+0xb000] ;  /* 0x00b000000220783b */ /* 0x008ee20000000200 */
[C---:B------:R-:W-:Y:S08]  /*7e80*/  HMMA.16816.F32 R48, R200.reuse, R30, R48 ;  /* 0x0000001ec830723c */ /* 0x040ff00000001830 */
[----:B------:R5:W1:Y:S01]  /*7e90*/  MUFU.TANH R158, R191 ;  /* 0x000000bf009e7308 */ /* 0x000a620000002400 */
[----:B------:R-:W2:Y:S01]  /*7ea0*/  LDSM.16.M88.4 R28, [R2+0xb800] ;  /* 0x00b80000021c783b */ /* 0x000ea20000000200 */
[----:B------:R-:W-:Y:S08]  /*7eb0*/  DEPBAR.LE SB0, 0x0 ;  /* 0x000080000000791a */ /* 0x000ff00000000000 */
[----:B------:R1:W1:Y:S01]  /*7ec0*/  MUFU.TANH R178, R197 ;  /* 0x000000c500b27308 */ /* 0x0002620000002400 */
[----:B------:R-:W-:Y:S01]  /*7ed0*/  BAR.SYNC.DEFER_BLOCKING 0x0 ;  /* 0x0000000000007b1d */ /* 0x000fe20000010000 */
[----:B----4-:R-:W-:Y:S01]  /*7ee0*/  FMUL.FTZ R136, R26, UR10 ;  /* 0x0000000a1a887c20 */ /* 0x010fe20008410000 */
        /* <DEDUP_REMOVED lines=9> */
[----:B------:R4:W1:Y:S10]  /*7f80*/  MUFU.TANH R166, R196 ;  /* 0x000000c400a67308 */ /* 0x0008740000002400 */
[----:B------:R4:W1:Y:S01]  /*7f90*/  MUFU.TANH R159, R195 ;  /* 0x000000c3009f7308 */ /* 0x0008620000002400 */
[C---:B---3--:R-:W-:Y:S09]  /*7fa0*/  HMMA.16816.F32 R52, R200.reuse, R32, R52 ;  /* 0x00000020c834723c */ /* 0x048ff20000001834 */
[----:B------:R4:W3:Y:S01]  /*7fb0*/  MUFU.TANH R157, R194 ;  /* 0x000000c2009d7308 */ /* 0x0008e20000002400 */
[C---:B------:R-:W-:Y:S09]  /*7fc0*/  HMMA.16816.F32 R56, R200.reuse, R34, R56 ;  /* 0x00000022c838723c */ /* 0x040ff20000001838 */
[----:B------:R4:W1:Y:S01]  /*7fd0*/  MUFU.TANH R167, R136 ;  /* 0x0000008800a77308 */ /* 0x0008620000002400 */
[C---:B--2---:R-:W-:Y:S03]  /*7fe0*/  HMMA.16816.F32 R60, R200.reuse, R28, R60 ;  /* 0x0000001cc83c723c */ /* 0x044fe6000000183c */
[----:B------:R-:W-:Y:S01]  /*7ff0*/  FMUL.FTZ R52, R52, UR10 ;  /* 0x0000000a34347c20 */ /* 0x000fe20008410000 */
[----:B------:R-:W-:Y:S01]  /*8000*/  FMUL.FTZ R53, R53, UR10 ;  /* 0x0000000a35357c20 */ /* 0x000fe20008410000 */
[----:B------:R-:W-:Y:S04]  /*8010*/  FMUL.FTZ R54, R54, UR10 ;  /* 0x0000000a36367c20 */ /* 0x000fe80008410000 */
[----:B------:R4:W2:Y:S01]  /*8020*/  MUFU.TANH R165, R133 ;  /* 0x0000008500a57308 */ /* 0x0008a20000002400 */
[----:B------:R-:W-:Y:S01]  /*8030*/  FMUL.FTZ R55, R55, UR10 ;  /* 0x0000000a37377c20 */ /* 0x000fe20008410000 */
[----:B------:R-:W-:Y:S03]  /*8040*/  HMMA.16816.F32 R64, R200, R30, R64 ;  /* 0x0000001ec840723c */ /* 0x000fe60000001840 */
[----:B------:R-:W-:Y:S01]  /*8050*/  FMUL.FTZ R204, R56, UR10 ;  /* 0x0000000a38cc7c20 */ /* 0x000fe20008410000 */
[----:B------:R-:W-:Y:S01]  /*8060*/  FMUL.FTZ R57, R57, UR10 ;  /* 0x0000000a39397c20 */ /* 0x000fe20008410000 */
[----:B------:R-:W-:Y:S03]  /*8070*/  FMUL.FTZ R58, R58, UR10 ;  /* 0x0000000a3a3a7c20 */ /* 0x000fe60008410000 */
[----:B------:R4:W1:Y:S01]  /*8080*/  MUFU.TANH R163, R135 ;  /* 0x0000008700a37308 */ /* 0x0008620000002400 */
[----:B------:R-:W-:Y:S01]  /*8090*/  FMUL.FTZ R59, R59, UR10 ;  /* 0x0000000a3b3b7c20 */ /* 0x000fe20008410000 */
[----:B-----5:R-:W-:Y:S01]  /*80a0*/  FMUL.FTZ R191, R60, UR10 ;  /* 0x0000000a3cbf7c20 */ /* 0x020fe20008410000 */
[----:B------:R-:W-:Y:S01]  /*80b0*/  FMUL.FTZ R61, R61, UR10 ;  /* 0x0000000a3d3d7c20 */ /* 0x000fe20008410000 */
[----:B------:R-:W-:Y:S06]  /*80c0*/  FMUL.FTZ R62, R62, UR10 ;  /* 0x0000000a3e3e7c20 */ /* 0x000fec0008410000 */
[----:B------:R4:W1:Y:S01]  /*80d0*/  MUFU.TANH R161, R134 ;  /* 0x0000008600a17308 */ /* 0x0008620000002400 */
        /* <DEDUP_REMOVED lines=118> */
.L_x_1939:
        /* <DEDUP_REMOVED lines=37> */
.L_x_1938:
[----:B------:R-:W-:Y:S01]  /*8a90*/  FMNMX3.FTZ R3, R137, R146, R186, !PT ;  /* 0x0000009289037276 */ /* 0x000fe200078100ba */
[----:B--2---:R-:W-:Y:S01]  /*8aa0*/  LDSM.16.MT88.4 R12, [R210+0xc000] ;  /* 0x00c00000d20c783b */ /* 0x004fe20000004200 */
[----:B------:R-:W-:Y:S02]  /*8ab0*/  FMNMX3.FTZ R2, R0, R179, R177, !PT ;  /* 0x000000b300027276 */ /* 0x000fe400078100b1 */
[----:B------:R-:W-:Y:S02]  /*8ac0*/  FMNMX3.FTZ R3, R3, R183, R154, !PT ;  /* 0x000000b703037276 */ /* 0x000fe4000781009a */
[----:B------:R-:W-:Y:S02]  /*8ad0*/  FMNMX3.FTZ R2, R2, R181, R9, !PT ;  /* 0x000000b502027276 */ /* 0x000fe40007810009 */
[----:B-1----:R-:W-:Y:S01]  /*8ae0*/  FMNMX3.FTZ R3, R3, R182, R178, !PT ;  /* 0x000000b603037276 */ /* 0x002fe200078100b2 */
[----:B----4-:R-:W-:Y:S01]  /*8af0*/  LDSM.16.MT88.4 R44, [R210+0x10000] ;  /* 0x01000000d22c783b */ /* 0x010fe20000004200 */
        /* <DEDUP_REMOVED lines=27> */
[----:B------:R-:W-:Y:S01]  /*8cb0*/  IADD3 R141, PT, PT, R210, R213, RZ ;  /* 0x000000d5d28d7210 */ /* 0x000fe20007ffe0ff */
[----:B------:R-:W1:Y:S01]  /*8cc0*/  SHFL.BFLY PT, R3, R4, 0x2, 0x1f ;  /* 0x0c401f0004037f89 */ /* 0x000e6200000e0000 */
[----:B------:R-:W-:Y:S02]  /*8cd0*/  MOV R140, R220 ;  /* 0x000000dc008c7202 */ /* 0x000fe40000000f00 */
[----:B------:R-:W-:Y:S05]  /*8ce0*/  @P0 IADD3 R140, PT, PT, R227, -0x40, RZ ;  /* 0xffffffc0e38c0810 */ /* 0x000fea0007ffe0ff */
[----:B------:R-:W2:Y:S01]  /*8cf0*/  SHFL.BFLY PT, R2, R7, 0x2, 0x1f ;  /* 0x0c401f0007027f89 */ /* 0x000ea200000e0000 */
[----:B------:R-:W-:Y:S02]  /*8d00*/  ISETP.GT.AND P0, PT, R221, R214, PT ;  /* 0x000000d6dd00720c */ /* 0x000fe40003f04270 */
[----:B------:R-:W-:Y:S05]  /*8d10*/  IADD3 R213, PT, PT, R213, R140, RZ ;  /* 0x0000008cd5d57210 */ /* 0x000fea0007ffe0ff */
[----:B------:R-:W-:Y:S01]  /*8d20*/  LDSM.16.MT88.4 R20, [R141+0xc000] ;  /* 0x00c000008d14783b */ /* 0x000fe20000004200 */
[----:B------:R-:W-:Y:S07]  /*8d30*/  IADD3 R226, PT, PT, R226, -0x80, RZ ;  /* 0xffffff80e2e27810 */ /* 0x000fee0007ffe0ff */
[----:B------:R-:W-:Y:S08]  /*8d40*/  LDSM.16.MT88.4 R28, [R140] ;  /* 0x000000008c1c783b */ /* 0x000ff00000004200 */
[----:B------:R-:W-:Y:S08]  /*8d50*/  LDSM.16.MT88.4 R36, [R213] ;  /* 0x00000000d524783b */ /* 0x000ff00000004200 */
[----:B------:R-:W-:Y:S08]  /*8d60*/  LDSM.16.MT88.4 R52, [R141+0x10000] ;  /* 0x010000008d34783b */ /* 0x000ff00000004200 */
        /* <DEDUP_REMOVED lines=15> */
[----:B------:R-:W-:Y:S02]  /*8e60*/  MOV R137, R132 ;  /* 0x0000008400897202 */ /* 0x000fe40000000f00 */
[----:B------:R-:W-:Y:S01]  /*8e70*/  FSEL R150, R150, RZ, P2 ;  /* 0x000000ff96967208 */ /* 0x000fe20001000000 */
[----:B------:R-:W-:Y:S01]  /*8e80*/  FMUL.FTZ R0, R4, UR4 ;  /* 0x0000000404007c20 */ /* 0x000fe20008410000 */
[--C-:B------:R-:W-:Y:S01]  /*8e90*/  FFMA.FTZ R149, R146, UR4, -R151.reuse ;  /* 0x0000000492957c23 */ /* 0x100fe20008010897 */
[--C-:B------:R-:W-:Y:S01]  /*8ea0*/  FFMA.FTZ R148, R186, UR4, -R151.reuse ;  /* 0x00000004ba947c23 */ /* 0x100fe20008010897 */
[--C-:B------:R-:W-:Y:S01]  /*8eb0*/  FFMA.FTZ R146, R183, UR4, -R151.reuse ;  /* 0x00000004b7927c23 */ /* 0x100fe20008010897 */
[--C-:B------:R-:W-:Y:S01]  /*8ec0*/  FFMA.FTZ R142, R9, UR4, -R150.reuse ;  /* 0x00000004098e7c23 */ /* 0x100fe20008010896 */
[--C-:B------:R-:W-:Y:S01]  /*8ed0*/  FFMA.FTZ R147, R179, UR4, -R150.reuse ;  /* 0x00000004b3937c23 */ /* 0x100fe20008010896 */
[--C-:B------:R-:W-:Y:S01]  /*8ee0*/  FFMA.FTZ R144, R177, UR4, -R150.reuse ;  /* 0x00000004b1907c23 */ /* 0x100fe20008010896 */
[--C-:B------:R-:W-:Y:S01]  /*8ef0*/  FFMA.FTZ R145, R154, UR4, -R151.reuse ;  /* 0x000000049a917c23 */ /* 0x100fe20008010897 */
[--C-:B------:R-:W-:Y:S01]  /*8f00*/  FFMA.FTZ R143, R181, UR4, -R150.reuse ;  /* 0x00000004b58f7c23 */ /* 0x100fe20008010896 */
[----:B------:R-:W1:Y:S01]  /*8f10*/  MUFU.EX2 R2, R2 ;  /* 0x0000000200027308 */ /* 0x000e620000000800 */
[--C-:B------:R-:W-:Y:S01]  /*8f20*/  FFMA.FTZ R156, R162, UR4, -R151.reuse ;  /* 0x00000004a29c7c23 */ /* 0x100fe20008010897 */
[--C-:B------:R-:W-:Y:S01]  /*8f30*/  FFMA.FTZ R152, R171, UR4, -R150.reuse ;  /* 0x00000004ab987c23 */ /* 0x100fe20008010896 */
[--C-:B------:R-:W-:Y:S07]  /*8f40*/  FFMA.FTZ R153, R157, UR4, -R150.reuse ;  /* 0x000000049d997c23 */ /* 0x100fee0008010896 */
[----:B------:R-:W2:Y:S01]  /*8f50*/  MUFU.EX2 R0, R0 ;  /* 0x0000000000007308 */ /* 0x000ea20000000800 */
[--C-:B------:R-:W-:Y:S01]  /*8f60*/  FFMA.FTZ R154, R158, UR4, -R151.reuse ;  /* 0x000000049e9a7c23 */ /* 0x100fe20008010897 */
[--C-:B------:R-:W-:Y:S01]  /*8f70*/  FFMA.FTZ R160, R159, UR4, -R150.reuse ;  /* 0x000000049fa07c23 */ /* 0x100fe20008010896 */
[--C-:B------:R-:W-:Y:S07]  /*8f80*/  FFMA.FTZ R157, R252, UR4, -R151.reuse ;  /* 0x00000004fc9d7c23 */ /* 0x100fee0008010897 */
[----:B------:R-:W-:Y:S01]  /*8f90*/  MUFU.EX2 R149, R149 ;  /* 0x0000009500957308 */ /* 0x000fe20000000800 */
[--C-:B------:R-:W-:Y:S01]  /*8fa0*/  FFMA.FTZ R158, R167, UR4, -R150.reuse ;  /* 0x00000004a79e7c23 */ /* 0x100fe20008010896 */
[--C-:B------:R-:W-:Y:S01]  /*8fb0*/  FFMA.FTZ R155, R165, UR4, -R150.reuse ;  /* 0x00000004a59b7c23 */ /* 0x100fe20008010896 */
[--C-:B------:R-:W-:Y:S07]  /*8fc0*/  FFMA.FTZ R166, R166, UR4, -R151.reuse ;  /* 0x00000004a6a67c23 */ /* 0x100fee0008010897 */
        /* <DEDUP_REMOVED lines=29> */
[C---:B------:R-:W-:Y:S01]  /*91a0*/  FMUL.FTZ R34, R0.reuse, R102 ;  /* 0x0000006600227220 */ /* 0x040fe20000410000 */
        /* <DEDUP_REMOVED lines=37> */
[--C-:B------:R-:W-:Y:S01]  /*9400*/  FFMA.FTZ R112, R178, UR4, -R151.reuse ;  /* 0x00000004b2707c23 */ /* 0x100fe20008010897 */
[--C-:B------:R-:W-:Y:S01]  /*9410*/  FFMA.FTZ R113, R175, UR4, -R150.reuse ;  /* 0x00000004af717c23 */ /* 0x100fe20008010896 */
[C---:B------:R-:W-:Y:S07]  /*9420*/  HMMA.16816.F32 R16, R128.reuse, R22, R16 ;  /* 0x000000168010723c */ /* 0x040fee0000001810 */
[----:B------:R-:W-:Y:S01]  /*9430*/  MUFU.EX2 R153, R153 ;  /* 0x0000009900997308 */ /* 0x000fe20000000800 */
[----:B------:R-:W-:Y:S01]  /*9440*/  LDSM.16.MT88.4 R108, [R140+0x3800] ;  /* 0x003800008c6c783b */ /* 0x000fe20000004200 */
[C---:B------:R-:W-:Y:S01]  /*9450*/  FMUL.FTZ R22, R0.reuse, R114 ;  /* 0x0000007200167220 */ /* 0x040fe20000410000 */
[----:B------:R-:W-:Y:S07]  /*9460*/  FMUL.FTZ R23, R0, R115 ;  /* 0x0000007300177220 */ /* 0x000fee0000410000 */
[----:B------:R-:W-:Y:S01]  /*9470*/  MUFU.EX2 R112, R112 ;  /* 0x0000007000707308 */ /* 0x000fe20000000800 */
[--C-:B------:R-:W-:Y:S01]  /*9480*/  FFMA.FTZ R115, R182, UR4, -R151.reuse ;  /* 0x00000004b6737c23 */ /* 0x100fe20008010897 */
[--C-:B------:R-:W-:Y:S01]  /*9490*/  FFMA.FTZ R162, R248, UR4, -R151.reuse ;  /* 0x00000004f8a27c23 */ /* 0x100fe20008010897 */
[--C-:B------:R-:W-:Y:S07]  /*94a0*/  FFMA.FTZ R167, R250, UR4, -R151.reuse ;  /* 0x00000004faa77c23 */ /* 0x100fee0008010897 */
[----:B------:R-:W-:Y:S01]  /*94b0*/  MUFU.EX2 R113, R113 ;  /* 0x0000007100717308 */ /* 0x000fe20000000800 */
[--C-:B------:R-:W-:Y:S01]  /*94c0*/  FFMA.FTZ R161, R161, UR4, -R150.reuse ;  /* 0x00000004a1a17c23 */ /* 0x100fe20008010896 */
[C---:B------:R-:W-:Y:S08]  /*94d0*/  HMMA.16816.F32 R20, R128.reuse, R28, R20 ;  /* 0x0000001c8014723c */ /* 0x040ff00000001814 */
[----:B------:R-:W1:Y:S01]  /*94e0*/  MUFU.EX2 R115, R115 ;  /* 0x0000007300737308 */ /* 0x000e620000000800 */
[C---:B------:R-:W-:Y:S01]  /*94f0*/  FMUL.FTZ R28, R2.reuse, R104 ;  /* 0x00000068021c7220 */ /* 0x040fe20000410000 */
[----:B------:R-:W-:Y:S01]  /*9500*/  FMUL.FTZ R29, R2, R105 ;  /* 0x00000069021d7220 */ /* 0x000fe20000410000 */
[--C-:B------:R-:W-:Y:S07]  /*9510*/  FFMA.FTZ R104, R169, UR4, -R150.reuse ;  /* 0x00000004a9687c23 */ /* 0x100fee0008010896 */
[----:B------:R-:W-:Y:S01]  /*9520*/  MUFU.EX2 R154, R154 ;  /* 0x0000009a009a7308 */ /* 0x000fe20000000800 */
[--C-:B------:R-:W-:Y:S01]  /*9530*/  FFMA.FTZ R105, R173, UR4, -R150.reuse ;  /* 0x00000004ad697c23 */ /* 0x100fe20008010896 */
        /* <DEDUP_REMOVED lines=8> */
[--C-:B------:R-:W-:Y:S07]  /*95c0*/  FFMA.FTZ R165, R246, UR4, -R151.reuse ;  /* 0x00000004f6a57c23 */ /* 0x100fee0008010897 */
        /* <DEDUP_REMOVED lines=16> */
[--C-:B------:R-:W-:Y:S01]  /*96d0*/  FFMA.FTZ R169, R240, UR4, -R151.reuse ;  /* 0x00000004f0a97c23 */ /* 0x100fe20008010897 */
[C---:B------:R-:W-:Y:S07]  /*96e0*/  HMMA.16816.F32 R36, R128.reuse, R44, R36 ;  /* 0x0000002c8024723c */ /* 0x040fee0000001824 */
[----:B------:R-:W1:Y:S01]  /*96f0*/  MUFU.EX2 R155, R155 ;  /* 0x0000009b009b7308 */ /* 0x000e620000000800 */
[C---:B------:R-:W-:Y:S01]  /*9700*/  FMUL.FTZ R44, R2.reuse, R88 ;  /* 0x00000058022c7220 */ /* 0x040fe20000410000 */
[----:B------:R-:W-:Y:S01]  /*9710*/  FMUL.FTZ R45, R2, R89 ;  /* 0x00000059022d7220 */ /* 0x000fe20000410000 */
[----:B---3--:R-:W-:Y:S07]  /*9720*/  F2FP.F16.F32.PACK_AB R70, R106, R107 ;  /* 0x0000006b6a46723e */ /* 0x008fee00000000ff */
[----:B------:R-:W-:Y:S01]  /*9730*/  MUFU.EX2 R162, R162 ;  /* 0x000000a200a27308 */ /* 0x000fe20000000800 */
[--C-:B------:R-:W-:Y:S01]  /*9740*/  FFMA.FTZ R174, R242, UR4, -R151.reuse ;  /* 0x00000004f2ae7c23 */ /* 0x100fe20008010897 */
[C---:B------:R-:W-:Y:S08]  /*9750*/  HMMA.16816.F32 R40, R128.reuse, R46, R40 ;  /* 0x0000002e8028723c */ /* 0x040ff00000001828 */
[----:B------:R-:W2:Y:S01]  /*9760*/  MUFU.EX2 R167, R167 ;  /* 0x000000a700a77308 */ /* 0x000ea20000000800 */
[C---:B------:R-:W-:Y:S01]  /*9770*/  FMUL.FTZ R46, R0.reuse, R90 ;  /* 0x0000005a002e7220 */ /* 0x040fe20000410000 */
[----:B------:R-:W-:Y:S01]  /*9780*/  FMUL.FTZ R47, R0, R91 ;  /* 0x0000005b002f7220 */ /* 0x000fe20000410000 */
[--C-:B------:R-:W-:Y:S01]  /*9790*/  FFMA.FTZ R173, R247, UR4, -R150.reuse ;  /* 0x00000004f7ad7c23 */ /* 0x100fe20008010896 */
[----:B------:R-:W-:Y:S06]  /*97a0*/  LDSM.16.MT88.4 R88, [R140+0x800] ;  /* 0x000800008c58783b */ /* 0x000fec0000004200 */
[----:B------:R-:W-:Y:S01]  /*97b0*/  MUFU.EX2 R168, R168 ;  /* 0x000000a800a87308 */ /* 0x000fe20000000800 */
[--C-:B------:R-:W-:Y:S01]  /*97c0*/  FFMA.FTZ R170, R245, UR4, -R150.reuse ;  /* 0x00000004f5aa7c23 */ /* 0x100fe20008010896 */
[--C-:B------:R-:W-:Y:S01]  /*97d0*/  FFMA.FTZ R171, R238, UR4, -R151.reuse ;  /* 0x00000004eeab7c23 */ /* 0x100fe20008010897 */
[--C-:B------:R-:W-:Y:S01]  /*97e0*/  FFMA.FTZ R176, R236, UR4, -R151.reuse ;  /* 0x00000004ecb07c23 */ /* 0x100fe20008010897 */
[C---:B------:R-:W-:Y:S06]  /*97f0*/  HMMA.16816.F32 R44, R128.reuse, R52, R44 ;  /* 0x00000034802c723c */ /* 0x040fec000000182c */
[----:B------:R-:W3:Y:S01]  /*9800*/  MUFU.EX2 R161, R161 ;  /* 0x000000a100a17308 */ /* 0x000ee20000000800 */
[C---:B------:R-:W-:Y:S01]  /*9810*/  FMUL.FTZ R52, R2.reuse, R80 ;  /* 0x0000005002347220 */ /* 0x040fe20000410000 */
[----:B------:R-:W-:Y:S08]  /*9820*/  FMUL.FTZ R53, R2, R81 ;  /* 0x0000005102357220 */ /* 0x000ff00000410000 */
[----:B------:R-:W-:Y:S01]  /*9830*/  MUFU.EX2 R165, R165 ;  /* 0x000000a500a57308 */ /* 0x000fe20000000800 */
[--C-:B------:R-:W-:Y:S01]  /*9840*/  FFMA.FTZ R175, R241, UR4, -R150.reuse ;  /* 0x00000004f1af7c23 */ /* 0x100fe20008010896 */
[--C-:B------:R-:W-:Y:S01]  /*9850*/  FFMA.FTZ R172, R243, UR4, -R150.reuse ;  /* 0x00000004f3ac7c23 */ /* 0x100fe20008010896 */
[C---:B------:R-:W-:Y:S07]  /*9860*/  HMMA.16816.F32 R48, R128.reuse, R54, R48 ;  /* 0x000000368030723c */ /* 0x040fee0000001830 */
[----:B------:R-:W4:Y:S01]  /*9870*/  MUFU.EX2 R164, R164 ;  /* 0x000000a400a47308 */ /* 0x000f220000000800 */
[C---:B------:R-:W-:Y:S01]  /*9880*/  FMUL.FTZ R54, R0.reuse, R82 ;  /* 0x0000005200367220 */ /* 0x040fe20000410000 */
[----:B------:R-:W-:Y:S08]  /*9890*/  FMUL.FTZ R55, R0, R83 ;  /* 0x0000005300377220 */ /* 0x000ff00000410000 */
[----:B------:R-:W-:Y:S01]  /*98a0*/  MUFU.EX2 R163, R163 ;  /* 0x000000a300a37308 */ /* 0x000fe20000000800 */
[----:B------:R-:W5:Y:S01]  /*98b0*/  LDSM.16.MT88.4 R80, [R213+0x4000] ;  /* 0x00400000d550783b */ /* 0x000f620000004200 */
[--C-:B------:R-:W-:Y:S01]  /*98c0*/  FFMA.FTZ R177, R232, UR4, -R151.reuse ;  /* 0x00000004e8b17c23 */ /* 0x100fe20008010897 */
[--C-:B------:R-:W-:Y:S07]  /*98d0*/  FFMA.FTZ R182, R234, UR4, -R151.reuse ;  /* 0x00000004eab67c23 */ /* 0x100fee0008010897 */
[----:B------:R-:W4:Y:S01]  /*98e0*/  MUFU.EX2 R166, R166 ;  /* 0x000000a600a67308 */ /* 0x000f220000000800 */
[--C-:B------:R-:W-:Y:S01]  /*98f0*/  FFMA.FTZ R183, R239, UR4, -R150.reuse ;  /* 0x00000004efb77c23 */ /* 0x100fe20008010896 */
[C---:B------:R-:W-:Y:S08]  /*9900*/  HMMA.16816.F32 R52, R128.reuse, R60, R52 ;  /* 0x0000003c8034723c */ /* 0x040ff00000001834 */
[----:B------:R-:W-:Y:S01]  /*9910*/  MUFU.EX2 R169, R169 ;  /* 0x000000a900a97308 */ /* 0x000fe20000000800 */
[C---:B------:R-:W-:Y:S01]  /*9920*/  FMUL.FTZ R60, R2.reuse, R72 ;  /* 0x00000048023c7220 */ /* 0x040fe20000410000 */
[----:B------:R-:W-:Y:S01]  /*9930*/  FMUL.FTZ R61, R2, R73 ;  /* 0x00000049023d7220 */ /* 0x000fe20000410000 */
[--C-:B------:R-:W-:Y:S07]  /*9940*/  FFMA.FTZ R178, R237, UR4, -R150.reuse ;  /* 0x00000004edb27c23 */ /* 0x100fee0008010896 */
[----:B------:R-:W4:Y:S01]  /*9950*/  MUFU.EX2 R174, R174 ;  /* 0x000000ae00ae7308 */ /* 0x000f220000000800 */
[--C-:B------:R-:W-:Y:S01]  /*9960*/  FFMA.FTZ R179, R230, UR4, -R151.reuse ;  /* 0x00000004e6b37c23 */ /* 0x100fe20008010897 */
[C---:B------:R-:W-:Y:S08]  /*9970*/  HMMA.16816.F32 R56, R128.reuse, R62, R56 ;  /* 0x0000003e8038723c */ /* 0x040ff00000001838 */
[----:B------:R-:W-:Y:S01]  /*9980*/  MUFU.EX2 R173, R173 ;  /* 0x000000ad00ad7308 */ /* 0x000fe20000000800 */
[C---:B------:R-:W-:Y:S01]  /*9990*/  FMUL.FTZ R62, R0.reuse, R74 ;  /* 0x0000004a003e7220 */ /* 0x040fe20000410000 */
[----:B------:R-:W-:Y:S01]  /*99a0*/  FMUL.FTZ R63, R0, R75 ;  /* 0x0000004b003f7220 */ /* 0x000fe20000410000 */
[--C-:B------:R-:W-:Y:S01]  /*99b0*/  FFMA.FTZ R180, R228, UR4, -R151.reuse ;  /* 0x00000004e4b47c23 */ /* 0x100fe20008010897 */
[----:B------:R-:W1:Y:S06]  /*99c0*/  LDSM.16.MT88.4 R72, [R140+0x4800] ;  /* 0x004800008c48783b */ /* 0x000e6c0000004200 */
[----:B------:R-:W4:Y:S01]  /*99d0*/  MUFU.EX2 R170, R170 ;  /* 0x000000aa00aa7308 */ /* 0x000f220000000800 */
[--C-:B------:R-:W-:Y:S01]  /*99e0*/  FFMA.FTZ R181, R207, UR4, -R150.reuse ;  /* 0x00000004cfb57c23 */ /* 0x100fe20008010896 */
[--C-:B------:R-:W-:Y:S01]  /*99f0*/  FFMA.FTZ R184, R235, UR4, -R150.reuse ;  /* 0x00000004ebb87c23 */ /* 0x100fe20008010896 */
[--C-:B------:R-:W-:Y:S07]  /*9a00*/  FFMA.FTZ R185, R196, UR4, -R151.reuse ;  /* 0x00000004c4b97c23 */ /* 0x100fee0008010897 */
[----:B------:R-:W-:Y:S01]  /*9a10*/  MUFU.EX2 R171, R171 ;  /* 0x000000ab00ab7308 */ /* 0x000fe20000000800 */
[--C-:B------:R-:W-:Y:S01]  /*9a20*/  FFMA.FTZ R187, R197, UR4, -R150.reuse ;  /* 0x00000004c5bb7c23 */ /* 0x100fe20008010896 */
[--C-:B------:R-:W-:Y:S01]  /*9a30*/  FFMA.FTZ R186, R198, UR4, -R151.reuse ;  /* 0x00000004c6ba7c23 */ /* 0x100fe20008010897 */
[--C-:B------:R-:W-:Y:S07]  /*9a40*/  FFMA.FTZ R190, R205, UR4, -R150.reuse ;  /* 0x00000004cdbe7c23 */ /* 0x100fee0008010896 */
        /* <DEDUP_REMOVED lines=9> */
[----:B------:R-:W-:Y:S01]  /*9ae0*/  FFMA.FTZ R192, R192, UR4, -R151 ;  /* 0x00000004c0c07c23 */ /* 0x000fe20008010897 */
[----:B------:R-:W-:Y:S01]  /*9af0*/  FFMA.FTZ R134, R134, UR4, -R150 ;  /* 0x0000000486867c23 */ /* 0x000fe20008010896 */
[----:B------:R-:W-:Y:S01]  /*9b00*/  FFMA.FTZ R147, R0, R229, R147 ;  /* 0x000000e500937223 */ /* 0x000fe20000010093 */
[C---:B-----5:R-:W-:Y:S06]  /*9b10*/  HMMA.16816.F32 R60, R128.reuse, R80, R60 ;  /* 0x00000050803c723c */ /* 0x060fec000000183c */
[----:B------:R-:W-:Y:S01]  /*9b20*/  MUFU.EX2 R177, R177 ;  /* 0x000000b100b17308 */ /* 0x000fe20000000800 */
[----:B------:R-:W-:Y:S01]  /*9b30*/  FFMA.FTZ R149, R2, R231, R149 ;  /* 0x000000e702957223 */ /* 0x000fe20000010095 */
[----:B------:R-:W-:Y:S08]  /*9b40*/  FADD.FTZ R144, R144, R147 ;  /* 0x0000009390907221 */ /* 0x000ff00000010000 */
[----:B------:R-:W5:Y:S01]  /*9b50*/  MUFU.EX2 R182, R182 ;  /* 0x000000b600b67308 */ /* 0x000f620000000800 */
[----:B------:R-:W-:Y:S01]  /*9b60*/  FADD.FTZ R149, R148, R149 ;  /* 0x0000009594957221 */ /* 0x000fe20000010000 */
[----:B------:R-:W-:Y:S01]  /*9b70*/  HMMA.16816.F32 R64, R128, R82, R64 ;  /* 0x000000528040723c */ /* 0x000fe20000001840 */
[----:B------:R-:W-:Y:S07]  /*9b80*/  LDSM.16.MT88.4 R80, [R210+0xd000] ;  /* 0x00d00000d250783b */ /* 0x000fee0000004200 */
[----:B------:R-:W-:Y:S01]  /*9b90*/  MUFU.EX2 R183, R183 ;  /* 0x000000b700b77308 */ /* 0x000fe20000000800 */
[----:B------:R-:W-:Y:S01]  /*9ba0*/  FADD.FTZ R0, R146, R149 ;  /* 0x0000009592007221 */ /* 0x000fe20000010000 */
[----:B------:R-:W-:Y:S08]  /*9bb0*/  FADD.FTZ R143, R143, R144 ;  /* 0x000000908f8f7221 */ /* 0x000ff00000010000 */
[----:B------:R-:W5:Y:S01]  /*9bc0*/  MUFU.EX2 R178, R178 ;  /* 0x000000b200b27308 */ /* 0x000f620000000800 */
[----:B------:R-:W-:Y:S01]  /*9bd0*/  FADD.FTZ R0, R145, R0 ;  /* 0x0000000091007221 */ /* 0x000fe20000010000 */
[C---:B------:R-:W-:Y:S08]  /*9be0*/  HMMA.16816.F32 R4, R68.reuse, R76, R4 ;  /* 0x0000004c4404723c */ /* 0x040ff00000001804 */
[----:B------:R-:W-:Y:S01]  /*9bf0*/  MUFU.EX2 R179, R179 ;  /* 0x000000b300b37308 */ /* 0x000fe20000000800 */
[----:B------:R-:W-:Y:S09]  /*9c00*/  FADD.FTZ R115, R115, R0 ;  /* 0x0000000073737221 */ /* 0x000ff20000010000 */
[----:B------:R-:W5:Y:S01]  /*9c10*/  MUFU.EX2 R180, R180 ;  /* 0x000000b400b47308 */ /* 0x000f620000000800 */
[----:B------:R-:W-:Y:S01]  /*9c20*/  FADD.FTZ R142, R142, R143 ;  /* 0x0000008f8e8e7221 */ /* 0x000fe20000010000 */
[C---:B------:R-:W-:Y:S01]  /*9c30*/  HMMA.16816.F32 R8, R68.reuse, R78, R8 ;  /* 0x0000004e4408723c */ /* 0x040fe20000001808 */
[----:B------:R-:W2:Y:S07]  /*9c40*/  LDSM.16.MT88.4 R76, [R213+0x4800] ;  /* 0x00480000d54c783b */ /* 0x000eae0000004200 */
[----:B------:R-:W-:Y:S01]  /*9c50*/  MUFU.EX2 R181, R181 ;  /* 0x000000b500b57308 */ /* 0x000fe20000000800 */
[----:B------:R-:W-:Y:S01]  /*9c60*/  FADD.FTZ R112, R112, R115 ;  /* 0x0000007370707221 */ /* 0x000fe20000010000 */
[----:B------:R-:W-:Y:S08]  /*9c70*/  FADD.FTZ R113, R113, R142 ;  /* 0x0000008e71717221 */ /* 0x000ff00000010000 */
[----:B------:R-:W5:Y:S01]  /*9c80*/  MUFU.EX2 R184, R184 ;  /* 0x000000b800b87308 */ /* 0x000f620000000800 */
[C---:B------:R-:W-:Y:S09]  /*9c90*/  HMMA.16816.F32 R12, R68.reuse, R84, R12 ;  /* 0x00000054440c723c */ /* 0x040ff2000000180c */
[----:B------:R-:W-:Y:S01]  /*9ca0*/  MUFU.EX2 R185, R185 ;  /* 0x000000b900b97308 */ /* 0x000fe20000000800 */
[----:B------:R-:W-:Y:S09]  /*9cb0*/  FADD.FTZ R104, R104, R113 ;  /* 0x0000007168687221 */ /* 0x000ff20000010000 */
[----:B------:R-:W5:Y:S01]  /*9cc0*/  MUFU.EX2 R186, R186 ;  /* 0x000000ba00ba7308 */ /* 0x000f620000000800 */
[----:B------:R-:W-:Y:S01]  /*9cd0*/  FADD.FTZ R105, R105, R104 ;  /* 0x0000006869697221 */ /* 0x000fe20000010000 */
[C---:B------:R-:W-:Y:S01]  /*9ce0*/  HMMA.16816.F32 R16, R68.reuse, R86, R16 ;  /* 0x000000564410723c */ /* 0x040fe20000001810 */
[----:B------:R-:W3:Y:S07]  /*9cf0*/  LDSM.16.MT88.4 R84, [R141+0xd000] ;  /* 0x00d000008d54783b */ /* 0x000eee0000004200 */
[----:B------:R-:W-:Y:S01]  /*9d00*/  MUFU.EX2 R190, R190 ;  /* 0x000000be00be7308 */ /* 0x000fe20000000800 */
[----:B------:R-:W-:Y:S09]  /*9d10*/  FADD.FTZ R105, R152, R105 ;  /* 0x0000006998697221 */ /* 0x000ff20000010000 */
[----:B------:R-:W5:Y:S01]  /*9d20*/  MUFU.EX2 R187, R187 ;  /* 0x000000bb00bb7308 */ /* 0x000f620000000800 */
[C---:B------:R-:W-:Y:S09]  /*9d30*/  HMMA.16816.F32 R20, R68.reuse, R88, R20 ;  /* 0x000000584414723c */ /* 0x040ff20000001814 */
[----:B------:R-:W-:Y:S10]  /*9d40*/  MUFU.EX2 R188, R188 ;  /* 0x000000bc00bc7308 */ /* 0x000ff40000000800 */
[----:B------:R-:W5:Y:S01]  /*9d50*/  MUFU.EX2 R197, R197 ;  /* 0x000000c500c57308 */ /* 0x000f620000000800 */
[C---:B------:R-:W-:Y:S01]  /*9d60*/  HMMA.16816.F32 R24, R68.reuse, R90, R24 ;  /* 0x0000005a4418723c */ /* 0x040fe20000001818 */
[----:B------:R-:W-:Y:S08]  /*9d70*/  LDSM.16.MT88.4 R88, [R213+0x1000] ;  /* 0x00100000d558783b */ /* 0x000ff00000004200 */
[----:B------:R-:W-:Y:S10]  /*9d80*/  MUFU.EX2 R196, R196 ;  /* 0x000000c400c47308 */ /* 0x000ff40000000800 */
[----:B------:R-:W5:Y:S01]  /*9d90*/  MUFU.EX2 R189, R189 ;  /* 0x000000bd00bd7308 */ /* 0x000f620000000800 */
        /* <DEDUP_REMOVED lines=15> */
[C---:B--2---:R-:W-:Y:S08]  /*9e90*/  HMMA.16816.F32 R60, R68.reuse, R76, R60 ;  /* 0x0000004c443c723c */ /* 0x044ff0000000183c */
        /* <DEDUP_REMOVED lines=9> */
[C---:B------:R-:W-:Y:S03]  /*9f30*/  HMMA.16816.F32 R4, R68.reuse, R80, R4 ;  /* 0x000000504404723c */ /* 0x040fe60000001804 */
[----:B------:R-:W-:Y:S05]  /*9f40*/  FADD.FTZ R155, R155, R158 ;  /* 0x0000009e9b9b7221 */ /* 0x000fea0000010000 */
[C---:B------:R-:W-:Y:S01]  /*9f50*/  HMMA.16816.F32 R8, R68.reuse, R82, R8 ;  /* 0x000000524408723c */ /* 0x040fe20000001808 */
[----:B------:R-:W-:Y:S07]  /*9f60*/  LDSM.16.MT88.4 R80, [R210+0xd800] ;  /* 0x00d80000d250783b */ /* 0x000fee0000004200 */
[C---:B---3--:R-:W-:Y:S08]  /*9f70*/  HMMA.16816.F32 R12, R68.reuse, R84, R12 ;  /* 0x00000054440c723c */ /* 0x048ff0000000180c */
        /* <DEDUP_REMOVED lines=21> */
[C---:B------:R-:W-:Y:S01]  /*a0d0*/  F2FP.F16.F32.PACK_AB R69, R161.reuse, R168 ;  /* 0x000000a8a145723e */ /* 0x040fe200000000ff */
[----:B------:R-:W-:Y:S01]  /*a0e0*/  FADD.FTZ R168, R168, R155 ;  /* 0x0000009ba8a87221 */ /* 0x000fe20000010000 */
[----:B----4-:R-:W-:Y:S02]  /*a0f0*/  F2FP.F16.F32.PACK_AB R70, R164, R165 ;  /* 0x000000a5a446723e */ /* 0x010fe400000000ff */
        /* <DEDUP_REMOVED lines=104> */
[--C-:B------:R-:W-:Y:S01]  /*a780*/  FFMA.FTZ R80, R194, UR4, -R151.reuse ;  /* 0x00000004c2507c23 */ /* 0x100fe20008010897 */
        /* <DEDUP_REMOVED lines=36> */
[----:B------:R-:W-:Y:S02]  /*a9d0*/  FADD.FTZ R156, R156, R5 ;  /* 0x000000059c9c7221 */ /* 0x000fe40000010000 */
[----:B------:R-:W2:Y:S02]  /*a9e0*/  LDSM.16.MT88.4 R4, [R213+0x7800] ;  /* 0x00780000d504783b */ /* 0x000ea40000004200 */
        /* <DEDUP_REMOVED lines=31> */
[C---:B--2---:R-:W-:Y:S03]  /*abe0*/  HMMA.16816.F32 R72, R68.reuse, R4, R60 ;  /* 0x000000044448723c */ /* 0x044fe6000000183c */
[----:B------:R-:W-:Y:S01]  /*abf0*/  FADD.FTZ R5, R191, R0 ;  /* 0x00000000bf057221 */ /* 0x000fe20000010000 */
[----:B------:R-:W-:Y:S03]  /*ac00*/  MOV R0, R3 ;  /* 0x0000000300007202 */ /* 0x000fe60000000f00 */
[----:B------:R-:W-:Y:S01]  /*ac10*/  FADD.FTZ R5, R136, R5 ;  /* 0x0000000588057221 */ /* 0x000fe20000010000 */
[----:B------:R-:W-:Y:S03]  /*ac20*/  HMMA.16816.F32 R68, R68, R6, R64 ;  /* 0x000000064444723c */ /* 0x000fe60000001840 */
[----:B------:R-:W-:Y:S04]  /*ac30*/  FADD.FTZ R192, R192, R5 ;  /* 0x00000005c0c07221 */ /* 0x000fe80000010000 */
[----:B------:R-:W-:Y:S01]  /*ac40*/  FADD.FTZ R231, R151, R192 ;  /* 0x000000c097e77221 */ /* 0x000fe20000010000 */
[----:B------:R-:W-:Y:S01]  /*ac50*/  @!UPT UIADD3 URZ, UPT, UPT, URZ, URZ, URZ ;  /* 0x000000fffffff290 */ /* 0x000fe2000fffe0ff */
[----:B------:R-:W-:Y:S11]  /*ac60*/  @P0 BRA `(.L_x_1940) ;  /* 0xffffffb800580947 */ /* 0x000ff6000383ffff */
.L_x_1936:
[----:B------:R-:W1:Y:S01]  /*ac70*/  SHFL.BFLY PT, R2, R231, 0x2, 0x1f ;  /* 0x0c401f00e7027f89 */ /* 0x000e6200000e0000 */
[C---:B------:R-:W-:Y:S01]  /*ac80*/  SHF.L.U32 R10, R209.reuse, 0x4, RZ ;  /* 0x00000004d10a7819 */ /* 0x040fe200000006ff */
[----:B------:R-:W-:Y:S01]  /*ac90*/  S2UR UR8, SR_CTAID.Y ;  /* 0x00000000000879c3 */ /* 0x000fe20000002600 */
[C---:B------:R-:W-:Y:S01]  /*aca0*/  SHF.L.U32 R4, R209.reuse, 0x1, RZ ;  /* 0x00000001d1047819 */ /* 0x040fe200000006ff */
[----:B------:R-:W2:Y:S01]  /*acb0*/  SHFL.BFLY PT, R0, R229, 0x2, 0x1f ;  /* 0x0c401f00e5007f89 */ /* 0x000ea200000e0000 */
[----:B------:R-:W-:Y:S01]  /*acc0*/  LOP3.LUT R9, R10, 0x1c0, RZ, 0xc0, !PT ;  /* 0x000001c00a097812 */ /* 0x000fe200078ec0ff */
[----:B------:R-:W3:Y:S01]  /*acd0*/  LDCU UR4, c[0x0][0x44c] ;  /* 0x00008980ff0477ac */ /* 0x000ee20008000800 */
[----:B------:R-:W-:Y:S01]  /*ace0*/  R2P PR, R209, 0x1c ;  /* 0x0000001cd1007804 */ /* 0x000fe20000000000 */
[----:B------:R-:W-:Y:S01]  /*acf0*/  BSSY.RECONVERGENT B0, `(.L_x_1941) ;  /* 0x00000b7000007945 */ /* 0x000fe20003800200 */
[--C-:B------:R-:W-:Y:S01]  /*ad00*/  LOP3.LUT R211, R211, 0x6, R4.reuse, 0xf8, !PT ;  /* 0x00000006d3d37812 */ /* 0x100fe200078ef804 */
[----:B------:R-:W-:Y:S01]  /*ad10*/  S2UR UR7, SR_CTAID.Z ;  /* 0x00000000000779c3 */ /* 0x000fe20000002700 */
[----:B------:R-:W-:-:S02]  /*ad20*/  LOP3.LUT R4, R9, 0x38, R4, 0xf8, !PT ;  /* 0x0000003809047812 */ /* 0x000fc400078ef804 */
[----:B------:R-:W-:Y:S02]  /*ad30*/  SEL R139, R139, 0xffffffc0, !P3 ;  /* 0xffffffc08b8b7807 */ /* 0x000fe40005800000 */
[----:B------:R-:W-:Y:S02]  /*ad40*/  LOP3.LUT R4, R211, R4, RZ, 0xfc, !PT ;  /* 0x00000004d3047212 */ /* 0x000fe400078efcff */
[----:B------:R-:W-:Y:S01]  /*ad50*/  LOP3.LUT R10, R10, 0x10, RZ, 0xc0, !PT ;  /* 0x000000100a0a7812 */ /* 0x000fe200078ec0ff */
[----:B------:R-:W4:Y:S01]  /*ad60*/  LDC R15, c[0x0][0x3e0] ;  /* 0x0000f800ff0f7b82 */ /* 0x000f220000000800 */
[----:B------:R-:W-:-:S07]  /*ad70*/  SEL R9, R208, 0xffffffe0, !P2 ;  /* 0xffffffe0d0097807 */ /* 0x000fce0005000000 */
[----:B------:R-:W-:Y:S01]  /*ad80*/  BAR.SYNC.DEFER_BLOCKING 0x0 ;  /* 0x0000000000007b1d */ /* 0x000fe20000010000 */
[----:B------:R-:W-:Y:S01]  /*ad90*/  LOP3.LUT P5, RZ, R209, 0x3, RZ, 0xc0, !PT ;  /* 0x00000003d1ff7812 */ /* 0x000fe200078ac0ff */
[----:B-1----:R-:W-:-:S06]  /*ada0*/  FADD.FTZ R2, R2, R231 ;  /* 0x000000e702027221 */ /* 0x002fcc0000010000 */
[----:B------:R-:W1:Y:S01]  /*adb0*/  S2UR UR6, SR_CTAID.X ;  /* 0x00000000000679c3 */ /* 0x000e620000002500 */
[----:B--2---:R-:W-:Y:S01]  /*adc0*/  FADD.FTZ R11, R0, R229 ;  /* 0x000000e5000b7221 */ /* 0x004fe20000010000 */
[----:B------:R-:W2:Y:S01]  /*add0*/  SHFL.BFLY PT, R7, R2, 0x1, 0x1f ;  /* 0x0c201f0002077f89 */ /* 0x000ea200000e0000 */
[----:B------:R-:W-:Y:S02]  /*ade0*/  SHF.L.U32 R0, R209, 0x2, RZ ;  /* 0x00000002d1007819 */ /* 0x000fe400000006ff */
[----:B------:R-:W-:Y:S01]  /*adf0*/  SHF.R.U32.HI R209, RZ, 0x2, R209 ;  /* 0x00000002ffd17819 */ /* 0x000fe200000116d1 */
[----:B------:R-:W5:Y:S01]  /*ae00*/  SHFL.BFLY PT, R6, R11, 0x1, 0x1f ;  /* 0x0c201f000b067f89 */ /* 0x000f6200000e0000 */
[----:B------:R-:W-:-:S04]  /*ae10*/  LOP3.LUT R133, R0, 0x1f8, RZ, 0xc0, !PT ;  /* 0x000001f800857812 */ /* 0x000fc800078ec0ff */
[----:B------:R-:W-:-:S04]  /*ae20*/  LOP3.LUT R133, R133, 0x38, R212, 0x78, !PT ;  /* 0x0000003885857812 */ /* 0x000fc800078e78d4 */
[----:B------:R-:W-:Y:S01]  /*ae30*/  LEA R133, R133, R10, 0x2 ;  /* 0x0000000a85857211 */ /* 0x000fe200078e10ff */
[----:B-1----:R-:W-:Y:S01]  /*ae40*/  USHF.L.U32 UR6, UR6, 0x6, URZ ;  /* 0x0000000606067899 */ /* 0x002fe200080006ff */
[----:B--2---:R-:W-:Y:S01]  /*ae50*/  FADD.FTZ R7, R2, R7 ;  /* 0x0000000702077221 */ /* 0x004fe20000010000 */
[----:B------:R-:W-:-:S03]  /*ae60*/  LOP3.LUT R2, R212, 0x30, RZ, 0xc0, !PT ;  /* 0x00000030d4027812 */ /* 0x000fc600078ec0ff */
[----:B------:R-:W1:Y:S01]  /*ae70*/  MUFU.RCP R8, R7 ;  /* 0x0000000700087308 */ /* 0x000e620000001000 */
[----:B-----5:R-:W-:Y:S01]  /*ae80*/  FADD.FTZ R6, R11, R6 ;  /* 0x000000060b067221 */ /* 0x020fe20000010000 */
[----:B------:R-:W-:Y:S02]  /*ae90*/  FSETP.NE.FTZ.AND P1, PT, R7, RZ, PT ;  /* 0x000000ff0700720b */ /* 0x000fe40003f35000 */
[----:B------:R-:W-:Y:S02]  /*aea0*/  LOP3.LUT R2, R2, 0x7, R209, 0xf8, !PT ;  /* 0x0000000702027812 */ /* 0x000fe400078ef8d1 */
[----:B------:R-:W-:Y:S02]  /*aeb0*/  FSETP.NE.FTZ.AND P0, PT, R6, RZ, PT ;  /* 0x000000ff0600720b */ /* 0x000fe40003f15000 */
[----:B------:R-:W2:Y:S07]  /*aec0*/  MUFU.RCP R5, R6 ;  /* 0x0000000600057308 */ /* 0x000eae0000001000 */
[----:B------:R-:W5:Y:S01]  /*aed0*/  @P1 LDC R17, c[0x0][0x458] ;  /* 0x00011600ff111b82 */ /* 0x000f620000000800 */
[----:B------:R-:W3:Y:S01]  /*aee0*/  @P1 MUFU.LG2 R7, R7 ;  /* 0x0000000700071308 */ /* 0x000ee20000000c00 */
[----:B-1----:R-:W-:-:S05]  /*aef0*/  FSEL R8, R8, 1, P1 ;  /* 0x3f80000008087808 */ /* 0x002fca0000800000 */
        /* <DEDUP_REMOVED lines=32> */
[----:B------:R-:W-:Y:S01]  /*b100*/  LEA R8, R4, UR5, 0x2 ;  /* 0x0000000504087c11 */ /* 0x000fe2000f8e10ff */
[----:B------:R-:W1:Y:S01]  /*b110*/  @P0 LDC R18, c[0x0][0x458] ;  /* 0x00011600ff120b82 */ /* 0x000e620000000800 */
[----:B--2---:R-:W-:Y:S01]  /*b120*/  FSEL R5, R5, 1, P0 ;  /* 0x3f80000005057808 */ /* 0x004fe20000000000 */
[----:B------:R-:W2:Y:S01]  /*b130*/  @P0 MUFU.LG2 R6, R6 ;  /* 0x0000000600060308 */ /* 0x000ea20000000c00 */
[C---:B------:R-:W-:Y:S01]  /*b140*/  IADD3 R14, PT, PT, R8.reuse, 0x80, RZ ;  /* 0x00000080080e7810 */ /* 0x040fe20007ffe0ff */
[----:B------:R-:W-:Y:S01]  /*b150*/  STS.64 [R8], R128 ;  /* 0x0000008008007388 */ /* 0x000fe20000000a00 */
[----:B------:R-:W-:Y:S01]  /*b160*/  IADD3 R12, PT, PT, R139, R8, RZ ;  /* 0x000000088b0c7210 */ /* 0x000fe20007ffe0ff */
[C---:B------:R-:W-:Y:S01]  /*b170*/  FMUL.FTZ R130, R5.reuse, R130 ;  /* 0x0000008205827220 */ /* 0x040fe20000410000 */
[----:B------:R-:W-:Y:S01]  /*b180*/  @P4 IADD3 R14, PT, PT, R8, -0x80, RZ ;  /* 0xffffff80080e4810 */ /* 0x000fe20007ffe0ff */
[C---:B------:R-:W-:Y:S01]  /*b190*/  FMUL.FTZ R131, R5.reuse, R131 ;  /* 0x0000008305837220 */ /* 0x040fe20000410000 */
[C---:B------:R-:W-:Y:S01]  /*b1a0*/  FMUL.FTZ R126, R5.reuse, R126 ;  /* 0x0000007e057e7220 */ /* 0x040fe20000410000 */
[----:B------:R-:W-:Y:S01]  /*b1b0*/  FMUL.FTZ R127, R5, R127 ;  /* 0x0000007f057f7220 */ /* 0x000fe20000410000 */
[----:B------:R-:W-:Y:S01]  /*b1c0*/  IADD3 R10, PT, PT, R9, R8, RZ ;  /* 0x00000008090a7210 */ /* 0x000fe20007ffe0ff */
[C---:B------:R-:W-:Y:S01]  /*b1d0*/  FMUL.FTZ R122, R5.reuse, R122 ;  /* 0x0000007a057a7220 */ /* 0x040fe20000410000 */
[C---:B------:R-:W-:Y:S01]  /*b1e0*/  FMUL.FTZ R123, R5.reuse, R123 ;  /* 0x0000007b057b7220 */ /* 0x040fe20000410000 */
[C---:B------:R-:W-:Y:S01]  /*b1f0*/  FMUL.FTZ R118, R5.reuse, R118 ;  /* 0x0000007605767220 */ /* 0x040fe20000410000 */
[----:B------:R-:W-:Y:S01]  /*b200*/  FMUL.FTZ R119, R5, R119 ;  /* 0x0000007705777220 */ /* 0x000fe20000410000 */
[----:B------:R-:W-:Y:S01]  /*b210*/  IADD3 R11, PT, PT, R9, R12, RZ ;  /* 0x0000000c090b7210 */ /* 0x000fe20007ffe0ff */
[----:B------:R-:W-:Y:S01]  /*b220*/  FMUL.FTZ R114, R5, R114 ;  /* 0x0000007205727220 */ /* 0x000fe20000410000 */
[----:B------:R-:W-:Y:S01]  /*b230*/  IADD3 R16, PT, PT, R139, R14, RZ ;  /* 0x0000000e8b107210 */ /* 0x000fe20007ffe0ff */
[C---:B------:R-:W-:Y:S01]  /*b240*/  FMUL.FTZ R115, R5.reuse, R115 ;  /* 0x0000007305737220 */ /* 0x040fe20000410000 */
[C---:B------:R-:W-:Y:S01]  /*b250*/  FMUL.FTZ R110, R5.reuse, R110 ;  /* 0x0000006e056e7220 */ /* 0x040fe20000410000 */
[----:B------:R-:W-:Y:S01]  /*b260*/  FMUL.FTZ R111, R5, R111 ;  /* 0x0000006f056f7220 */ /* 0x000fe20000410000 */
[----:B------:R-:W-:Y:S01]  /*b270*/  STS.64 [R8+0x800], R130 ;  /* 0x0008008208007388 */ /* 0x000fe20000000a00 */
[----:B------:R-:W-:Y:S01]  /*b280*/  IADD3 R13, PT, PT, R9, R14, RZ ;  /* 0x0000000e090d7210 */ /* 0x000fe20007ffe0ff */
        /* <DEDUP_REMOVED lines=22> */
[----:B------:R-:W-:Y:S01]  /*b3f0*/  IADD3 R9, PT, PT, R9, R16, RZ ;  /* 0x0000001009097210 */ /* 0x000fe20007ffe0ff */
[----:B------:R-:W-:Y:S01]  /*b400*/  FMUL.FTZ R5, R5, R71 ;  /* 0x0000004705057220 */ /* 0x000fe20000410000 */
[----:B---3--:R-:W-:Y:S01]  /*b410*/  @P1 FMUL.FTZ R7, R7, 0.69314718246459960938 ;  /* 0x3f31721807071820 */ /* 0x008fe20000410000 */
[----:B------:R-:W-:Y:S01]  /*b420*/  STS.64 [R12+0x800], R122 ;  /* 0x0008007a0c007388 */ /* 0x000fe20000000a00 */
[----:B------:R-:W3:Y:S01]  /*b430*/  LDC.64 R70, c[0x0][0x430] ;  /* 0x00010c00ff467b82 */ /* 0x000ee20000000a00 */
[----:B--2---:R-:W-:-:S02]  /*b440*/  @P0 FMUL.FTZ R6, R6, 0.69314718246459960938 ;  /* 0x3f31721806060820 */ /* 0x004fc40000410000 */
[----:B------:R-:W-:Y:S04]  /*b450*/  STS.64 [R11], R116 ;  /* 0x000000740b007388 */ /* 0x000fe80000000a00 */
[----:B------:R-:W-:Y:S04]  /*b460*/  STS.64 [R11+0x800], R118 ;  /* 0x000800760b007388 */ /* 0x000fe80000000a00 */
[----:B------:R-:W-:Y:S04]  /*b470*/  STS.64 [R14], R112 ;  /* 0x000000700e007388 */ /* 0x000fe80000000a00 */
[----:B------:R-:W-:Y:S04]  /*b480*/  STS.64 [R14+0x800], R114 ;  /* 0x000800720e007388 */ /* 0x000fe80000000a00 */
[----:B------:R-:W-:Y:S04]  /*b490*/  STS.64 [R13], R108 ;  /* 0x0000006c0d007388 */ /* 0x000fe80000000a00 */
[----:B------:R-:W-:Y:S01]  /*b4a0*/  STS.64 [R13+0x800], R110 ;  /* 0x0008006e0d007388 */ /* 0x000fe20000000a00 */
[----:B---3--:R-:W-:-:S03]  /*b4b0*/  IMAD R70, R70, UR8, R223 ;  /* 0x0000000846467c24 */ /* 0x008fc6000f8e02df */
[----:B------:R-:W-:Y:S04]  /*b4c0*/  STS.64 [R16], R104 ;  /* 0x0000006810007388 */ /* 0x000fe80000000a00 */
        /* <DEDUP_REMOVED lines=11> */
[----:B--2---:R-:W-:-:S03]  /*b580*/  IADD3 R8, PT, PT, -R223, RZ, RZ ;  /* 0x000000ffdf087210 */ /* 0x004fc60007ffe1ff */
[----:B------:R2:W-:Y:S04]  /*b590*/  STS.64 [R14+0x4000], R80 ;  /* 0x004000500e007388 */ /* 0x0005e80000000a00 */
[----:B------:R-:W-:Y:S01]  /*b5a0*/  STS.64 [R14+0x4800], R82 ;  /* 0x004800520e007388 */ /* 0x000fe20000000a00 */
[----:B----4-:R-:W-:-:S03]  /*b5b0*/  IMAD R8, R15, R8, UR7 ;  /* 0x000000070f087e24 */ /* 0x010fc6000f8e0208 */
[----:B------:R-:W-:Y:S01]  /*b5c0*/  STS.64 [R13+0x4000], R76 ;  /* 0x0040004c0d007388 */ /* 0x000fe20000000a00 */
[----:B------:R-:W-:Y:S01]  /*b5d0*/  IMAD R8, R70, R15, R8 ;  /* 0x0000000f46087224 */ /* 0x000fe200078e0208 */
[----:B------:R-:W-:Y:S01]  /*b5e0*/  MOV R70, 0xff800000 ;  /* 0xff80000000467802 */ /* 0x000fe20000000f00 */
[----:B-1----:R-:W-:Y:S01]  /*b5f0*/  @P0 FFMA.FTZ R70, R3, R18, R6 ;  /* 0x0000001203460223 */ /* 0x002fe20000010006 */
[----:B------:R-:W-:Y:S04]  /*b600*/  STS.64 [R13+0x4800], R78 ;  /* 0x0048004e0d007388 */ /* 0x000fe80000000a00 */
[----:B------:R1:W-:Y:S04]  /*b610*/  STS.64 [R16+0x4000], R72 ;  /* 0x0040004810007388 */ /* 0x0003e80000000a00 */
[----:B------:R3:W-:Y:S04]  /*b620*/  STS.64 [R16+0x4800], R74 ;  /* 0x0048004a10007388 */ /* 0x0007e80000000a00 */
[----:B------:R3:W-:Y:S01]  /*b630*/  STS.64 [R9+0x4000], R68 ;  /* 0x0040004409007388 */ /* 0x0007e20000000a00 */
[----:B--2---:R-:W-:-:S03]  /*b640*/  MOV R80, 0xff800000 ;  /* 0xff80000000507802 */ /* 0x004fc60000000f00 */
[----:B------:R3:W-:Y:S01]  /*b650*/  STS.64 [R9+0x4800], R4 ;  /* 0x0048000409007388 */ /* 0x0007e20000000a00 */
[----:B-----5:R-:W-:Y:S01]  /*b660*/  @P1 FFMA.FTZ R80, R132, R17, R7 ;  /* 0x0000001184501223 */ /* 0x020fe20000010007 */
[----:B------:R-:W-:Y:S01]  /*b670*/  BAR.SYNC.DEFER_BLOCKING 0x0 ;  /* 0x0000000000007b1d */ /* 0x000fe20000010000 */
[----:B-1----:R-:W-:-:S04]  /*b680*/  IMAD R73, R8, R71, UR6 ;  /* 0x0000000608497e24 */ /* 0x002fc8000f8e0247 */
[----:B------:R-:W-:Y:S01]  /*b690*/  IMAD R3, R73, UR4, RZ ;  /* 0x0000000449037c24 */ /* 0x000fe2000f8e02ff */
        /* <DEDUP_REMOVED lines=19> */
[----:B---3--:R-:W-:Y:S01]  /*b7d0*/  IADD3 R68, P0, PT, R73, R2, RZ ;  /* 0x0000000249447210 */ /* 0x008fe20007f1e0ff */
        /* <DEDUP_REMOVED lines=8> */
.L_x_1942:
[----:B------:R-:W-:Y:S05]  /*b860*/  BSYNC.RECONVERGENT B0 ;  /* 0x0000000000007941 */ /* 0x000fea0003800200 */
.L_x_1941:
[----:B------:R-:W4:Y:S01]  /*b870*/  LDCU.64 UR4, c[0x0][0x3f8] ;  /* 0x00007f00ff0477ac */ /* 0x000f220008000a00 */
[----:B---3--:R-:W-:-:S04]  /*b880*/  LOP3.LUT R69, R138, 0x1f80, RZ, 0xc0, !PT ;  /* 0x00001f808a457812 */ /* 0x008fc800078ec0ff */
[----:B------:R-:W-:-:S04]  /*b890*/  LOP3.LUT R0, R69, 0x3c, R0, 0xf8, !PT ;  /* 0x0000003c45007812 */ /* 0x000fc800078ef800 */
[----:B------:R-:W-:-:S04]  /*b8a0*/  IADD3 R0, P0, PT, R3, R0, RZ ;  /* 0x0000000003007210 */ /* 0x000fc80007f1e0ff */
[----:B------:R-:W-:Y:S02]  /*b8b0*/  LEA.HI.X.SX32 R3, R3, RZ, 0x1, P0 ;  /* 0x000000ff03037211 */ /* 0x000fe400000f0eff */
[----:B----4-:R-:W-:-:S04]  /*b8c0*/  LEA R2, P0, R0, UR4, 0x2 ;  /* 0x0000000400027c11 */ /* 0x010fc8000f8010ff */
        /* <DEDUP_REMOVED lines=18> */
.L_x_1943:
        /* <DEDUP_REMOVED lines=9> */
.L_x_7221:


//--------------------- .text._ZN5flash24flash_fwd_splitkv_kernelI23Flash_fwd_kernel_traitsILi128ELi64ELi128ELi4ELb0ELb0EN7cutlass6half_tE19Flash_kernel_traitsILi128ELi64ELi128ELi4ES3_EELb1ELb0ELb0ELb0ELb1ELb0ELb0ELb0EEEvNS_16Flash_fwd_paramsE --------------------------
	.section	.text._ZN5flash24flash_fwd_splitkv_kernelI23Flash_fwd_kernel_traitsILi128ELi64ELi128ELi4ELb0ELb0EN7cutlass6half_tE19Flash_kernel_traitsILi128ELi64ELi128ELi4ES3_EELb1ELb0ELb0ELb0ELb1ELb0ELb0ELb0EEEvNS_16Flash_fwd_paramsE,"ax",@progbits
	.align	128
        .global         _ZN5flash24flash_fwd_splitkv_kernelI23Flash_fwd_kernel_traitsILi128ELi64ELi128ELi4ELb0ELb0EN7cutlass6half_tE19Flash_kernel_traitsILi128ELi64ELi128ELi4ES3_EELb1ELb0ELb0ELb0ELb1ELb0ELb0ELb0EEEvNS_16Flash_fwd_paramsE
        .type           _ZN5flash24flash_fwd_splitkv_kernelI23Flash_fwd_kernel_traitsILi128ELi64ELi128ELi4ELb0ELb0EN7cutlass6half_tE19Flash_kernel_traitsILi128ELi64ELi128ELi4ES3_EELb1ELb0ELb0ELb0ELb1ELb0ELb0ELb0EEEvNS_16Flash_fwd_paramsE,@function
        .size           _ZN5flash24flash_fwd_splitkv_kernelI23Flash_fwd_kernel_traitsILi128ELi64ELi128ELi4ELb0ELb0EN7cutlass6half_tE19Flash_kernel_traitsILi128ELi64ELi128ELi4ES3_EELb1ELb0ELb0ELb0ELb1ELb0ELb0ELb0EEEvNS_16Flash_fwd_paramsE,(.L_x_7222 - _ZN5flash24flash_fwd_splitkv_kernelI23Flash_fwd_kernel_traitsILi128ELi64ELi128ELi4ELb0ELb0EN7cutlass6half_tE19Flash_kernel_traitsILi128ELi64ELi128ELi4ES3_EELb1ELb0ELb0ELb0ELb1ELb0ELb0ELb0EEEvNS_16Flash_fwd_paramsE)
        .other          _ZN5flash24flash_fwd_splitkv_kernelI23Flash_fwd_kernel_traitsILi128ELi64ELi128ELi4ELb0ELb0EN7cutlass6half_tE19Flash_kernel_traitsILi128ELi64ELi128ELi4ES3_EELb1ELb0ELb0ELb0ELb1ELb0ELb0ELb0EEEvNS_16Flash_fwd_paramsE,@"STO_CUDA_ENTRY STV_DEFAULT"
_ZN5flash24flash_fwd_splitkv_kernelI23Flash_fwd_kernel_traitsILi128ELi64ELi128ELi4ELb0ELb0EN7cutlass6half_tE19Flash_kernel_traitsILi128ELi64ELi128ELi4ES3_EELb1ELb0ELb0ELb0ELb1ELb0ELb0ELb0EEEvNS_16Flash_fwd_paramsE:
.text._ZN5flash24flash_fwd_splitkv_kernelI23Flash_fwd_kernel_traitsILi128ELi64ELi128ELi4ELb0ELb0EN7cutlass6half_tE19Flash_kernel_traitsILi128ELi64ELi128ELi4ES3_EELb1ELb0ELb0ELb0ELb1ELb0ELb0ELb0EEEvNS_16Flash_fwd_paramsE:
        /* <DEDUP_REMOVED lines=30> */
[----:B------:R2:W5:Y:S02]  /*01e0*/  @P2 LDG.E R133, desc[UR16][R2.64] ;  /* 0x0000001002852981 */ /* 0x000564000c1e1900 */
[----:B------:R-:W2:Y:S02]  /*01f0*/  @!P2 LDC R8, c[0x0][0x43c] ;  /* 0x00010f00ff08ab82 */ /* 0x000ea40000000800 */
[----:B------:R2:W5:Y:S01]  /*0200*/  @P3 LDG.E R4, desc[UR16][R14.64] ;  /* 0x000000100e043981 */ /* 0x000562000c1e1900 */
[----:B-1----:R-:W-:-:S05]  /*0210*/  IADD3 R12, P0, PT, R9, R6, RZ ;  /* 0x00000006090c7210 */ /* 0x002fca0007f1e0ff */
[----:B------:R-:W-:Y:S01]  /*0220*/  IMAD.X R13, R10, 0x1, R7, P0 ;  /* 0x000000010a0d7824 */ /* 0x000fe200000e0607 */
[----:B------:R-:W-:-:S04]  /*0230*/  ISETP.NE.U32.AND P0, PT, R6, RZ, PT ;  /* 0x000000ff0600720c */ /* 0x000fc80003f05070 */
[C---:B------:R-:W-:Y:S02]  /*0240*/  ISETP.NE.AND.EX P0, PT, R7.reuse, RZ, PT, P0 ;  /* 0x000000ff0700720c */ /* 0x040fe40003f05300 */
[----:B---3--:R-:W-:Y:S02]  /*0250*/  ISETP.NE.AND P1, PT, RZ, UR4, PT ;  /* 0x00000004ff007c0c */ /* 0x008fe4000bf25270 */
[----:B------:R-:W-:Y:S01]  /*0260*/  ISETP.EQ.U32.AND P3, PT, R6, RZ, PT ;  /* 0x000000ff0600720c */ /* 0x000fe20003f62070 */
[----:B------:R-:W1:Y:S03]  /*0270*/  @!P2 LDC.64 R2, c[0x0][0x488] ;  /* 0x00012200ff02ab82 */ /* 0x000e660000000a00 */
[----:B------:R-:W-:-:S05]  /*0280*/  ISETP.EQ.OR.EX P3, PT, R7, RZ, !P1, P3 ;  /* 0x000000ff0700720c */ /* 0x000fca0004f62730 */
[----:B------:R-:W3:Y:S01]  /*0290*/  @!P0 LDC R7, c[0x0][0x438] ;  /* 0x00010e00ff078b82 */ /* 0x000ee20000000800 */
[----:B------:R-:W-:Y:S02]  /*02a0*/  IMAD.MOV.U32 R5, RZ, RZ, -0x1 ;  /* 0xffffffffff057424 */ /* 0x000fe400078e00ff */
[----:B----4-:R-:W-:-:S05]  /*02b0*/  IMAD.SHL.U32 R137, R43, 0x40, RZ ;  /* 0x000000402b897824 */ /* 0x010fca00078e00ff */
[----:B------:R4:W5:Y:S01]  /*02c0*/  @!P3 LDG.E R5, desc[UR16][R12.64] ;  /* 0x000000100c05b981 */ /* 0x000962000c1e1900 */
[----:B--2---:R-:W-:-:S05]  /*02d0*/  @P4 IMAD.IADD R138, R11, 0x1, -R208 ;  /* 0x000000010b8a4824 */ /* 0x004fca00078e0ad0 */
[----:B------:R-:W-:Y:S01]  /*02e0*/  ISETP.GT.AND P3, PT, R138, R137, PT ;  /* 0x000000898a00720c */ /* 0x000fe20003f64270 */
[----:B-1-34-:R-:W-:-:S12]  /*02f0*/  @!P0 BRA `(.L_x_1944) ;  /* 0x00000000000c8947 */ /* 0x01afd80003800000 */
[----:B------:R-:W2:Y:S02]  /*0300*/  @P1 LDG.E R6, desc[UR16][R12.64+0x4] ;  /* 0x000004100c061981 */ /* 0x000ea4000c1e1900 */
[----:B--2--5:R-:W-:-:S06]  /*0310*/  @P1 IADD3 R7, PT, PT, R6, -R5, RZ ;  /* 0x8000000506071210 */ /* 0x024fcc0007ffe0ff */
[----:B------:R1:W5:Y:S02]  /*0320*/  @!P1 LDG.E R7, desc[UR16][R12.64] ;  /* 0x000000100c079981 */ /* 0x000364000c1e1900 */
.L_x_1944:
[----:B------:R-:W-:Y:S01]  /*0330*/  @!P2 ISETP.NE.U32.AND P0, PT, R2, RZ, PT ;  /* 0x000000ff0200a20c */ /* 0x000fe20003f05070 */
[----:B------:R-:W-:-:S12]  /*0340*/  @!P3 EXIT ;  /* 0x000000000000b94d */ /* 0x000fd80003800000 */
[----:B------:R-:W2:Y:S01]  /*0350*/  LDCU UR5, c[0x0][0x438] ;  /* 0x00008700ff0577ac */ /* 0x000ea20008000800 */
[----:B------:R-:W-:Y:S01]  /*0360*/  @!P2 ISETP.NE.AND.EX P0, PT, R3, RZ, PT, P0 ;  /* 0x000000ff0300a20c */ /* 0x000fe20003f05300 */
[----:B-----5:R-:W-:Y:S01]  /*0370*/  @P2 IMAD.IADD R133, R133, 0x1, -R4 ;  /* 0x0000000185852824 */ /* 0x020fe200078e0a04 */
[----:B------:R-:W3:Y:S01]  /*0380*/  S2R R199, SR_TID.X ;  /* 0x0000000000c77919 */ /* 0x000ee20000002100 */
[----:B------:R-:W4:Y:S01]  /*0390*/  LDCU UR14, c[0x0][0x508] ;  /* 0x0000a100ff0e77ac */ /* 0x000f220008000800 */
[----:B------:R-:W-:Y:S01]  /*03a0*/  @!P2 SEL R8, R8, RZ, P0 ;  /* 0x000000ff0808a207 */ /* 0x000fe20000000000 */
[----:B------:R-:W-:-:S03]  /*03b0*/  VIADD R3, R43, 0x1 ;  /* 0x000000012b037836 */ /* 0x000fc60000000000 */
[----:B------:R-:W-:Y:S01]  /*03c0*/  @!P2 IADD3 R133, PT, PT, R8, R7, -R4 ;  /* 0x000000070885a210 */ /* 0x000fe20007ffe804 */
[----:B------:R-:W-:Y:S02]  /*03d0*/  IMAD R2, R3, 0x40, -R138 ;  /* 0x0000004003027824 */ /* 0x000fe400078e0a8a */
[----:B------:R-:W1:Y:S01]  /*03e0*/  S2R R3, SR_CTAID.Z ;  /* 0x0000000000037919 */ /* 0x000e620000002700 */
[----:B------:R-:W-:Y:S02]  /*03f0*/  IMAD.MOV.U32 R8, RZ, RZ, R0 ;  /* 0x000000ffff087224 */ /* 0x000fe400078e0000 */
        /* <DEDUP_REMOVED lines=12> */
[----:B------:R-:W-:-:S04]  /*04c0*/  VIMNMX3 R2, R6, UR4, R7, PT ;  /* 0x0000000406027c0f */ /* 0x000fc8000b800107 */
[----:B------:R-:W-:-:S13]  /*04d0*/  ISETP.GT.AND P0, PT, R2, RZ, PT ;  /* 0x000000ff0200720c */ /* 0x000fda0003f04270 */
[----:B-1-3--:R-:W-:Y:S05]  /*04e0*/  @P0 BRA `(.L_x_1945) ;  /* 0x0000000400b40947 */ /* 0x00afea0003800000 */
[----:B------:R-:W-:Y:S01]  /*04f0*/  ISETP.NE.AND P0, PT, R208, -0x1, PT ;  /* 0xffffffffd000780c */ /* 0x000fe20003f05270 */
[----:B------:R-:W1:Y:S01]  /*0500*/  LDC.64 R4, c[0x0][0x408] ;  /* 0x00010200ff047b82 */ /* 0x000e620000000a00 */
[----:B------:R-:W-:Y:S01]  /*0510*/  SHF.L.U32 R2, R199, 0x3, RZ ;  /* 0x00000003c7027819 */ /* 0x000fe200000006ff */
[----:B------:R-:W-:Y:S01]  /*0520*/  IMAD.MOV.U32 R15, RZ, RZ, RZ ;  /* 0x000000ffff0f7224 */ /* 0x000fe200078e00ff */
[----:B------:R-:W2:Y:S01]  /*0530*/  LDCU UR7, c[0x0][0x3e0] ;  /* 0x00007c00ff0777ac */ /* 0x000ea20008000800 */
[----:B------:R-:W-:Y:S01]  /*0540*/  IMAD.IADD R9, R138, 0x1, -R137 ;  /* 0x000000018a097824 */ /* 0x000fe200078e0a89 */
[----:B------:R-:W-:Y:S01]  /*0550*/  LOP3.LUT R14, R2, 0x38, RZ, 0xc0, !PT ;  /* 0x00000038020e7812 */ /* 0x000fe200078ec0ff */
[----:B------:R-:W-:Y:S01]  /*0560*/  BSSY.RECONVERGENT B0, `(.L_x_1946) ;  /* 0x0000022000007945 */ /* 0x000fe20003800200 */
[----:B------:R-:W3:Y:S01]  /*0570*/  LDCU.64 UR4, c[0x0][0x410] ;  /* 0x00008200ff0477ac */ /* 0x000ee20008000a00 */
[----:B------:R-:W4:Y:S04]  /*0580*/  LDCU UR6, c[0x0][0x434] ;  /* 0x00008680ff0677ac */ /* 0x000f280008000800 */
[----:B------:R-:W5:Y:S01]  /*0590*/  @!P0 LDC.64 R6, c[0x0][0x400] ;  /* 0x00010000ff068b82 */ /* 0x000f620000000a00 */
[----:B--2---:R-:W-:-:S02]  /*05a0*/  IMAD R8, R8, UR7, R3 ;  /* 0x0000000708087c24 */ /* 0x004fc4000f8e0203 */
[----:B-1----:R-:W-:-:S04]  /*05b0*/  @P0 IMAD.WIDE.U32 R12, R208, R4, RZ ;  /* 0x00000004d00c0225 */ /* 0x002fc800078e00ff */
[----:B------:R-:W-:-:S04]  /*05c0*/  IMAD.WIDE.U32 R14, R137, R4, R14 ;  /* 0x00000004890e7225 */ /* 0x000fc800078e000e */
[----:B------:R-:W-:Y:S02]  /*05d0*/  IMAD R2, R137, R5, R15 ;  /* 0x0000000589027224 */ /* 0x000fe400078e020f */
[----:B----4-:R-:W-:Y:S02]  /*05e0*/  IMAD R137, R8, UR6, R137 ;  /* 0x0000000608897c24 */ /* 0x010fe4000f8e0289 */
[----:B-----5:R-:W-:Y:S01]  /*05f0*/  @!P0 IMAD.WIDE.U32 R10, R0, R6, RZ ;  /* 0x00000006000a8225 */ /* 0x020fe200078e00ff */
[----:B------:R-:W-:-:S03]  /*0600*/  @P0 MOV R10, R12 ;  /* 0x0000000c000a0202 */ /* 0x000fc60000000f00 */
[----:B------:R-:W-:Y:S01]  /*0610*/  @!P0 IMAD R7, R0, R7, R11 ;  /* 0x0000000700078224 */ /* 0x000fe200078e020b */
[----:B------:R-:W-:Y:S01]  /*0620*/  SHF.R.U32.HI R0, RZ, 0x3, R199 ;  /* 0x00000003ff007819 */ /* 0x000fe200000116c7 */
[----:B------:R-:W-:Y:S01]  /*0630*/  @P0 IMAD R7, R208, R5, R13 ;  /* 0x00000005d0070224 */ /* 0x000fe200078e020d */
[----:B------:R-:W-:Y:S02]  /*0640*/  IADD3 R14, P0, PT, R10, R14, RZ ;  /* 0x0000000e0a0e7210 */ /* 0x000fe40007f1e0ff */
[C---:B------:R-:W-:Y:S01]  /*0650*/  IADD3 R6, PT, PT, R0.reuse, 0x10, RZ ;  /* 0x0000001000067810 */ /* 0x040fe20007ffe0ff */
[C---:B------:R-:W-:Y:S01]  /*0660*/  VIADD R10, R0.reuse, 0x20 ;  /* 0x00000020000a7836 */ /* 0x040fe20000000000 */
[----:B------:R-:W-:Y:S02]  /*0670*/  IADD3.X R15, PT, PT, R7, R2, RZ, P0, !PT ;  /* 0x00000002070f7210 */ /* 0x000fe400007fe4ff */
[-C--:B------:R-:W-:Y:S02]  /*0680*/  ISETP.GE.AND P0, PT, R0, R9.reuse, PT ;  /* 0x000000090000720c */ /* 0x080fe40003f06270 */
[----:B------:R-:W-:Y:S01]  /*0690*/  ISETP.GE.AND P3, PT, R6, R9, PT ;  /* 0x000000090600720c */ /* 0x000fe20003f66270 */
[----:B---3--:R-:W-:Y:S01]  /*06a0*/  IMAD.WIDE.U32 R14, R3, UR4, R14 ;  /* 0x00000004030e7c25 */ /* 0x008fe2000f8e000e */
[----:B------:R-:W-:-:S02]  /*06b0*/  IADD3 R6, PT, PT, R0, 0x30, RZ ;  /* 0x0000003000067810 */ /* 0x000fc40007ffe0ff */
[-C--:B------:R-:W-:Y:S01]  /*06c0*/  ISETP.GE.AND P2, PT, R10, R9.reuse, PT ;  /* 0x000000090a00720c */ /* 0x080fe20003f46270 */
[----:B------:R-:W-:Y:S01]  /*06d0*/  IMAD R11, R3, UR5, R15 ;  /* 0x00000005030b7c24 */ /* 0x000fe2000f8e020f */
[----:B------:R-:W-:-:S05]  /*06e0*/  ISETP.GE.AND P1, PT, R6, R9, PT ;  /* 0x000000090600720c */ /* 0x000fca0003f26270 */
[----:B------:R-:W-:Y:S08]  /*06f0*/  @P0 BRA `(.L_x_1947) ;  /* 0x0000000000200947 */ /* 0x000ff00003800000 */
[----:B------:R-:W1:Y:S01]  /*0700*/  LDCU.64 UR4, c[0x0][0x3f0] ;  /* 0x00007e00ff0477ac */ /* 0x000e620008000a00 */
[----:B------:R-:W-:-:S05]  /*0710*/  MOV R10, R14 ;  /* 0x0000000e000a7202 */ /* 0x000fca0000000f00 */
[----:B------:R-:W-:-:S04]  /*0720*/  IMAD.WIDE.U32 R6, R0, R4, R10 ;  /* 0x0000000400067225 */ /* 0x000fc800078e000a */
[----:B------:R-:W-:Y:S01]  /*0730*/  IMAD R2, R0, R5, R7 ;  /* 0x0000000500027224 */ /* 0x000fe200078e0207 */
[----:B-1----:R-:W-:-:S04]  /*0740*/  LEA R12, P0, R6, UR4, 0x1 ;  /* 0x00000004060c7c11 */ /* 0x002fc8000f8008ff */
[----:B------:R-:W-:-:S05]  /*0750*/  LEA.HI.X R13, R6, UR5, R2, 0x1, P0 ;  /* 0x00000005060d7c11 */ /* 0x000fca00080f0c02 */
[----:B------:R1:W-:Y:S04]  /*0760*/  STG.E.128 desc[UR16][R12.64], RZ ;  /* 0x000000ff0c007986 */ /* 0x0003e8000c101d10 */
[----:B------:R1:W-:Y:S02]  /*0770*/  STG.E.128 desc[UR16][R12.64+0x80], RZ ;  /* 0x000080ff0c007986 */ /* 0x0003e4000c101d10 */
.L_x_1947:
[----:B------:R-:W-:Y:S05]  /*0780*/  BSYNC.RECONVERGENT B0 ;  /* 0x0000000000007941 */ /* 0x000fea0003800200 */
.L_x_1946:
[----:B------:R-:W-:Y:S04]  /*0790*/  BSSY.RECONVERGENT B0, `(.L_x_1948) ;  /* 0x000000f000007945 */ /* 0x000fe80003800200 */
[----:B------:R-:W-:Y:S05]  /*07a0*/  @P3 BRA `(.L_x_1949) ;  /* 0x0000000000343947 */ /* 0x000fea0003800000 */
[----:B------:R-:W-:Y:S01]  /*07b0*/  IADD3 R3, P0, PT, R0, 0x10, RZ ;  /* 0x0000001000037810 */ /* 0x000fe20007f1e0ff */
[----:B------:R-:W1:Y:S01]  /*07c0*/  LDCU.64 UR4, c[0x0][0x3f0] ;  /* 0x00007e00ff0477ac */ /* 0x000e620008000a00 */
[----:B------:R-:W-:-:S03]  /*07d0*/  IMAD.MOV.U32 R6, RZ, RZ, R14 ;  /* 0x000000ffff067224 */ /* 0x000fc600078e000e */
[----:B------:R-:W-:-:S04]  /*07e0*/  IMAD.X R7, RZ, RZ, RZ, P0 ;  /* 0x000000ffff077224 */ /* 0x000fc800000e06ff */
[----:B------:R-:W-:Y:S01]  /*07f0*/  IMAD R2, R7, R4, RZ ;  /* 0x0000000407027224 */ /* 0x000fe200078e02ff */
[----:B------:R-:W-:-:S03]  /*0800*/  MOV R7, R11 ;  /* 0x0000000b00077202 */ /* 0x000fc60000000f00 */
[C---:B------:R-:W-:Y:S02]  /*0810*/  IMAD R2, R3.reuse, R5, R2 ;  /* 0x0000000503027224 */ /* 0x040fe400078e0202 */
[----:B------:R-:W-:-:S03]  /*0820*/  IMAD.WIDE.U32 R6, R3, R4, R6 ;  /* 0x0000000403067225 */ /* 0x000fc600078e0006 */
[----:B-1----:R-:W-:Y:S02]  /*0830*/  LEA R12, P0, R6, UR4, 0x1 ;  /* 0x00000004060c7c11 */ /* 0x002fe4000f8008ff */
[----:B------:R-:W-:-:S04]  /*0840*/  IADD3 R3, PT, PT, R7, R2, RZ ;  /* 0x0000000207037210 */ /* 0x000fc80007ffe0ff */
[----:B------:R-:W-:-:S05]  /*0850*/  LEA.HI.X R13, R6, UR5, R3, 0x1, P0 ;  /* 0x00000005060d7c11 */ /* 0x000fca00080f0c03 */
[----:B------:R2:W-:Y:S04]  /*0860*/  STG.E.128 desc[UR16][R12.64], RZ ;  /* 0x000000ff0c007986 */ /* 0x0005e8000c101d10 */
[----:B------:R2:W-:Y:S02]  /*0870*/  STG.E.128 desc[UR16][R12.64+0x80], RZ ;  /* 0x000080ff0c007986 */ /* 0x0005e4000c101d10 */
.L_x_1949:
[----:B------:R-:W-:Y:S05]  /*0880*/  BSYNC.RECONVERGENT B0 ;  /* 0x0000000000007941 */ /* 0x000fea0003800200 */
.L_x_1948:
        /* <DEDUP_REMOVED lines=10> */
[----:B-12---:R-:W-:Y:S02]  /*0930*/  LEA R12, P0, R6, UR4, 0x1 ;  /* 0x00000004060c7c11 */ /* 0x006fe4000f8008ff */
[----:B------:R-:W-:-:S04]  /*0940*/  IADD3 R3, PT, PT, R7, R2, RZ ;  /* 0x0000000207037210 */ /* 0x000fc80007ffe0ff */
[----:B------:R-:W-:-:S05]  /*0950*/  LEA.HI.X R13, R6, UR5, R3, 0x1, P0 ;  /* 0x00000005060d7c11 */ /* 0x000fca00080f0c03 */
[----:B------:R3:W-:Y:S04]  /*0960*/  STG.E.128 desc[UR16][R12.64], RZ ;  /* 0x000000ff0c007986 */ /* 0x0007e8000c101d10 */
[----:B------:R3:W-:Y:S02]  /*0970*/  STG.E.128 desc[UR16][R12.64+0x80], RZ ;  /* 0x000080ff0c007986 */ /* 0x0007e4000c101d10 */
.L_x_1951:
[----:B------:R-:W-:Y:S05]  /*0980*/  BSYNC.RECONVERGENT B0 ;  /* 0x0000000000007941 */ /* 0x000fea0003800200 */
.L_x_1950:
[----:B------:R-:W-:Y:S04]  /*0990*/  BSSY.RECONVERGENT B0, `(.L_x_1952) ;  /* 0x000000e000007945 */ /* 0x000fe80003800200 */
[----:B------:R-:W-:Y:S05]  /*09a0*/  @P1 BRA `(.L_x_1953) ;  /* 0x0000000000301947 */ /* 0x000fea0003800000 */
[----:B------:R-:W4:Y:S01]  /*09b0*/  LDCU.64 UR4, c[0x0][0x3f0] ;  /* 0x00007e00ff0477ac */ /* 0x000f220008000a00 */
[----:B------:R-:W-:Y:S02]  /*09c0*/  IADD3 R3, P0, PT, R0, 0x30, RZ ;  /* 0x0000003000037810 */ /* 0x000fe40007f1e0ff */
[----:B------:R-:W-:Y:S02]  /*09d0*/  MOV R10, R14 ;  /* 0x0000000e000a7202 */ /* 0x000fe40000000f00 */
[----:B------:R-:W-:-:S03]  /*09e0*/  IADD3.X R7, PT, PT, RZ, RZ, RZ, P0, !PT ;  /* 0x000000ffff077210 */ /* 0x000fc600007fe4ff */
[----:B------:R-:W-:-:S04]  /*09f0*/  IMAD.WIDE.U32 R10, R3, R4, R10 ;  /* 0x00000004030a7225 */ /* 0x000fc800078e000a */
[----:B------:R-:W-:-:S04]  /*0a00*/  IMAD R2, R7, R4, RZ ;  /* 0x0000000407027224 */ /* 0x000fc800078e02ff */
[----:B------:R-:W-:Y:S01]  /*0a10*/  IMAD R3, R3, R5, R2 ;  /* 0x0000000503037224 */ /* 0x000fe200078e0202 */
[----:B----4-:R-:W-:-:S04]  /*0a20*/  LEA R2, P0, R10, UR4, 0x1 ;  /* 0x000000040a027c11 */ /* 0x010fc8000f8008ff */
[----:B------:R-:W-:-:S04]  /*0a30*/  IADD3 R3, PT, PT, R11, R3, RZ ;  /* 0x000000030b037210 */ /* 0x000fc80007ffe0ff */
[----:B------:R-:W-:-:S05]  /*0a40*/  LEA.HI.X R3, R10, UR5, R3, 0x1, P0 ;  /* 0x000000050a037c11 */ /* 0x000fca00080f0c03 */
[----:B------:R4:W-:Y:S04]  /*0a50*/  STG.E.128 desc[UR16][R2.64], RZ ;  /* 0x000000ff02007986 */ /* 0x0009e8000c101d10 */
[----:B------:R4:W-:Y:S02]  /*0a60*/  STG.E.128 desc[UR16][R2.64+0x80], RZ ;  /* 0x000080ff02007986 */ /* 0x0009e4000c101d10 */
.L_x_1953:
[----:B------:R-:W-:Y:S05]  /*0a70*/  BSYNC.RECONVERGENT B0 ;  /* 0x0000000000007941 */ /* 0x000fea0003800200 */
.L_x_1952:
[----:B------:R-:W5:Y:S01]  /*0a80*/  LDCU.64 UR4, c[0x0][0x420] ;  /* 0x00008400ff0477ac */ /* 0x000f620008000a00 */
[----:B------:R-:W-:-:S04]  /*0a90*/  LOP3.LUT P4, R199, R199, 0x7, RZ, 0xc0, !PT ;  /* 0x00000007c7c77812 */ /* 0x000fc8000788c0ff */
[----:B------:R-:W-:Y:S02]  /*0aa0*/  ISETP.GE.OR P4, PT, R0, R9, P4 ;  /* 0x000000090000720c */ /* 0x000fe40002786670 */
[C---:B------:R-:W-:Y:S02]  /*0ab0*/  ISETP.NE.OR P3, PT, R199.reuse, RZ, P3 ;  /* 0x000000ffc700720c */ /* 0x040fe40001f65670 */
[----:B------:R-:W-:Y:S02]  /*0ac0*/  ISETP.NE.OR P2, PT, R199, RZ, P2 ;  /* 0x000000ffc700720c */ /* 0x000fe40001745670 */
[----:B------:R-:W-:Y:S02]  /*0ad0*/  IADD3 R0, P0, PT, R137, R0, RZ ;  /* 0x0000000089007210 */ /* 0x000fe40007f1e0ff */
[----:B------:R-:W-:Y:S02]  /*0ae0*/  ISETP.NE.OR P1, PT, R199, RZ, P1 ;  /* 0x000000ffc700720c */ /* 0x000fe40000f25670 */
[----:B------:R-:W-:-:S02]  /*0af0*/  LEA.HI.X.SX32 R137, R137, RZ, 0x1, P0 ;  /* 0x000000ff89897211 */ /* 0x000fc400000f0eff */
[C---:B-----5:R-:W-:Y:S01]  /*0b00*/  LEA R4, P0, R0.reuse, UR4, 0x2 ;  /* 0x0000000400047c11 */ /* 0x060fe2000f8010ff */
[----:B----4-:R-:W-:Y:S02]  /*0b10*/  @!P4 IMAD.MOV.U32 R3, RZ, RZ, 0x7f800000 ;  /* 0x7f800000ff03c424 */ /* 0x010fe400078e00ff */
        /* <DEDUP_REMOVED lines=10> */
.L_x_1945:
        /* <DEDUP_REMOVED lines=10> */
.L_x_1954:
        /* <DEDUP_REMOVED lines=93> */
[----:B------:R-:W-:Y:S01]  /*1230*/  IMAD R4, R7, UR7, R4 ;  /* 0x0000000707047c24 */ /* 0x000fe2000f8e0204 */
[----:B------:R-:W-:Y:S01]  /*1240*/  IADD3 R10, PT, PT, R13, R6, RZ ;  /* 0x000000060d0a7210 */ /* 0x000fe20007ffe0ff */
[----:B------:R-:W-:-:S05]  /*1250*/  IMAD.WIDE.U32 R22, R7, UR6, R8 ;  /* 0x0000000607167c25 */ /* 0x000fca000f8e0008 */
[----:B------:R-:W-:Y:S01]  /*1260*/  IADD3 R17, PT, PT, R23, R4, RZ ;  /* 0x0000000417117210 */ /* 0x000fe20007ffe0ff */
[----:B------:R-:W-:Y:S06]  /*1270*/  BRA `(.L_x_1956) ;  /* 0x00000004004c7947 */ /* 0x000fec0003800000 */
.L_x_1955:
        /* <DEDUP_REMOVED lines=15> */
.L_x_1957:
[----:B------:R-:W2:Y:S01]  /*1370*/  LDC.64 R134, c[0x0][0x3b8] ;  /* 0x0000ee00ff867b82 */ /* 0x000ea20000000a00 */
[----:B------:R-:W-:-:S05]  /*1380*/  IADD3 R6, PT, PT, R4, R5, RZ ;  /* 0x0000000504067210 */ /* 0x000fca0007ffe0ff */
[C---:B--2---:R-:W-:Y:S02]  /*1390*/  IMAD R11, R6.reuse, R135, RZ ;  /* 0x00000087060b7224 */ /* 0x044fe400078e02ff */
[----:B------:R-:W-:-:S05]  /*13a0*/  IMAD.WIDE.U32 R6, R6, R134, RZ ;  /* 0x0000008606067225 */ /* 0x000fca00078e00ff */
[----:B------:R-:W-:Y:S02]  /*13b0*/  IADD3 R11, PT, PT, R7, R11, RZ ;  /* 0x0000000b070b7210 */ /* 0x000fe40007ffe0ff */
[----:B------:R-:W-:Y:S02]  /*13c0*/  MOV R10, R6 ;  /* 0x00000006000a7202 */ /* 0x000fe40000000f00 */
.L_x_1958:
        /* <DEDUP_REMOVED lines=14> */
.L_x_1959:
[----:B------:R-:W2:Y:S01]  /*14b0*/  LDC.64 R24, c[0x0][0x3c0] ;  /* 0x0000f000ff187b82 */ /* 0x000ea20000000a00 */
[----:B------:R-:W-:-:S05]  /*14c0*/  IADD3 R4, PT, PT, R4, R5, RZ ;  /* 0x0000000504047210 */ /* 0x000fca0007ffe0ff */
[C---:B--2---:R-:W-:Y:S02]  /*14d0*/  IMAD R13, R4.reuse, R25, RZ ;  /* 0x00000019040d7224 */ /* 0x044fe400078e02ff */
[----:B------:R-:W-:-:S05]  /*14e0*/  IMAD.WIDE.U32 R4, R4, R24, RZ ;  /* 0x0000001804047225 */ /* 0x000fca00078e00ff */
[----:B------:R-:W-:Y:S02]  /*14f0*/  IADD3 R13, PT, PT, R5, R13, RZ ;  /* 0x0000000d050d7210 */ /* 0x000fe40007ffe0ff */
[----:B------:R-:W-:-:S07]  /*1500*/  MOV R12, R4 ;  /* 0x00000004000c7202 */ /* 0x000fce0000000f00 */
.L_x_1960:
        /* <DEDUP_REMOVED lines=42> */
.L_x_1956:
[----:B------:R-:W-:Y:S01]  /*17b0*/  ISETP.NE.AND P0, PT, R208, -0x1, PT ;  /* 0xffffffffd000780c */ /* 0x000fe20003f05270 */
[----:B------:R-:W-:Y:S01]  /*17c0*/  IMAD.IADD R203, R138, 0x1, -R137 ;  /* 0x000000018acb7824 */ /* 0x000fe200078e0a89 */
[----:B------:R-:W-:Y:S01]  /*17d0*/  SHF.R.U32.HI R28, RZ, 0x3, R199 ;  /* 0x00000003ff1c7819 */ /* 0x000fe200000116c7 */
[----:B------:R-:W-:Y:S01]  /*17e0*/  IMAD.SHL.U32 R26, R199, 0x8, RZ ;  /* 0x00000008c71a7824 */ /* 0x000fe200078e00ff */
[----:B------:R-:W1:Y:S01]  /*17f0*/  LDCU.64 UR6, c[0x0][0x388] ;  /* 0x00007100ff0677ac */ /* 0x000e620008000a00 */
[----:B------:R-:W-:Y:S01]  /*1800*/  IMAD.MOV.U32 R29, RZ, RZ, RZ ;  /* 0x000000ffff1d7224 */ /* 0x000fe200078e00ff */
[CC--:B------:R-:W-:Y:S01]  /*1810*/  ISETP.GE.AND P4, PT, R28.reuse, R203.reuse, PT ;  /* 0x000000cb1c00720c */ /* 0x0c0fe20003f86270 */
[----:B------:R-:W-:Y:S01]  /*1820*/  VIADD R20, R28, 0x10 ;  /* 0x000000101c147836 */ /* 0x000fe20000000000 */
[----:B------:R-:W-:Y:S01]  /*1830*/  LOP3.LUT R198, R26, 0x38, RZ, 0xc0, !PT ;  /* 0x000000381ac67812 */ /* 0x000fe200078ec0ff */
[----:B------:R-:W2:Y:S01]  /*1840*/  LDCU.64 UR4, c[0x0][0x3c8] ;  /* 0x00007900ff0477ac */ /* 0x000ea20008000a00 */
[----:B------:R-:W-:Y:S01]  /*1850*/  VIADD R16, R28, 0x20 ;  /* 0x000000201c107836 */ /* 0x000fe20000000000 */
[----:B------:R-:W3:Y:S01]  /*1860*/  S2UR UR10, SR_CgaCtaId ;  /* 0x00000000000a79c3 */ /* 0x000ee20000008800 */
[----:B------:R-:W-:Y:S01]  /*1870*/  IADD3 R12, P1, PT, R198, R12, RZ ;  /* 0x0000000cc60c7210 */ /* 0x000fe20007f3e0ff */
[----:B------:R-:W-:Y:S01]  /*1880*/  VIADD R18, R28, 0x30 ;  /* 0x000000301c127836 */ /* 0x000fe20000000000 */
[----:B------:R-:W-:Y:S01]  /*1890*/  ISETP.GE.AND P3, PT, R20, R203, PT ;  /* 0x000000cb1400720c */ /* 0x000fe20003f66270 */
[----:B------:R-:W-:Y:S01]  /*18a0*/  IMAD.WIDE.U32 R42, R43, 0x40, R28 ;  /* 0x000000402b2a7825 */ /* 0x000fe200078e001c */
[----:B------:R-:W-:-:S02]  /*18b0*/  IADD3.X R13, PT, PT, RZ, R10, RZ, P1, !PT ;  /* 0x0000000aff0d7210 */ /* 0x000fc40000ffe4ff */
[-C--:B------:R-:W-:Y:S01]  /*18c0*/  ISETP.GE.AND P2, PT, R16, R203.reuse, PT ;  /* 0x000000cb1000720c */ /* 0x080fe20003f46270 */
[----:B------:R-:W4:Y:S01]  /*18d0*/  @!P0 LDC.64 R6, c[0x0][0x398] ;  /* 0x0000e600ff068b82 */ /* 0x000f220000000a00 */
[----:B------:R-:W-:Y:S01]  /*18e0*/  ISETP.GE.AND P1, PT, R18, R203, PT ;  /* 0x000000cb1200720c */ /* 0x000fe20003f26270 */
[----:B------:R-:W-:Y:S01]  /*18f0*/  IMAD.SHL.U32 R136, R199, 0x40, RZ ;  /* 0x00000040c7887824 */ /* 0x000fe200078e00ff */
[----:B------:R-:W-:Y:S01]  /*1900*/  SHF.R.U32.HI R132, RZ, 0x1, R199 ;  /* 0x00000001ff847819 */ /* 0x000fe200000116c7 */
[----:B------:R-:W-:Y:S02]  /*1910*/  IMAD.MOV.U32 R197, RZ, RZ, 0x20 ;  /* 0x00000020ffc57424 */ /* 0x000fe400078e00ff */
[----:B------:R-:W-:Y:S01]  /*1920*/  IMAD.MOV.U32 R148, RZ, RZ, 0x40 ;  /* 0x00000040ff947424 */ /* 0x000fe200078e00ff */
[----:B------:R-:W-:Y:S01]  /*1930*/  LOP3.LUT R180, R136, 0x400, RZ, 0xc0, !PT ;  /* 0x0000040088b47812 */ /* 0x000fe200078ec0ff */
[----:B------:R-:W5:Y:S04]  /*1940*/  @P0 LDC.64 R4, c[0x0][0x3b0] ;  /* 0x0000ec00ff040b82 */ /* 0x000f680000000a00 */
[----:B------:R-:W-:-:S04]  /*1950*/  @!P2 IADD3 R27, P5, PT, R42, 0x20, RZ ;  /* 0x000000202a1ba810 */ /* 0x000fc80007fbe0ff */
[----:B------:R-:W1:Y:S01]  /*1960*/  @!P4 LDC.64 R8, c[0x0][0x3b0] ;  /* 0x0000ec00ff08cb82 */ /* 0x000e620000000a00 */
[----:B------:R-:W-:Y:S01]  /*1970*/  @!P2 IADD3.X R23, PT, PT, RZ, R43, RZ, P5, !PT ;  /* 0x0000002bff17a210 */ /* 0x000fe20002ffe4ff */
[----:B----4-:R-:W-:-:S06]  /*1980*/  @!P0 IMAD.WIDE.U32 R14, R0, R6, RZ ;  /* 0x00000006000e8225 */ /* 0x010fcc00078e00ff */
[----:B------:R-:W4:Y:S01]  /*1990*/  @!P2 LDC.64 R10, c[0x0][0x3b0] ;  /* 0x0000ec00ff0aab82 */ /* 0x000f220000000a00 */
[----:B------:R-:W-:Y:S02]  /*19a0*/  @!P0 IMAD R0, R0, R7, R15 ;  /* 0x0000000700008224 */ /* 0x000fe400078e020f */
[----:B-----5:R-:W-:-:S04]  /*19b0*/  @P0 IMAD.WIDE.U32 R6, R208, R4, RZ ;  /* 0x00000004d0060225 */ /* 0x020fc800078e00ff */
[----:B------:R-:W-:Y:S02]  /*19c0*/  @!P0 IMAD.MOV.U32 R4, RZ, RZ, R14 ;  /* 0x000000ffff048224 */ /* 0x000fe400078e000e */
[----:B------:R-:W-:Y:S01]  /*19d0*/  @P0 IMAD.MOV.U32 R4, RZ, RZ, R6 ;  /* 0x000000ffff040224 */ /* 0x000fe200078e0006 */
[----:B------:R-:W5:Y:S01]  /*19e0*/  @!P3 LDC.64 R14, c[0x0][0x3b0] ;  /* 0x0000ec00ff0ebb82 */ /* 0x000f620000000a00 */
[----:B------:R-:W-:Y:S01]  /*19f0*/  @P0 IMAD R0, R208, R5, R7 ;  /* 0x00000005d0000224 */ /* 0x000fe200078e0207 */
[----:B------:R-:W-:Y:S01]  /*1a00*/  LOP3.LUT R6, R26, 0x1f8, RZ, 0xc0, !PT ;  /* 0x000001f81a067812 */ /* 0x000fe200078ec0ff */
[----:B-1----:R-:W-:Y:S01]  /*1a10*/  @!P4 IMAD R31, R43, R8, RZ ;  /* 0x000000082b1fc224 */ /* 0x002fe200078e02ff */
[----:B------:R-:W-:Y:S01]  /*1a20*/  IADD3 R32, P0, PT, R198, R4, RZ ;  /* 0x00000004c6207210 */ /* 0x000fe20007f1e0ff */
[----:B------:R-:W-:Y:S01]  /*1a30*/  IMAD.WIDE.U32 R4, R28, R134, R12 ;  /* 0x000000861c047225 */ /* 0x000fe200078e000c */
[----:B------:R-:W-:Y:S02]  /*1a40*/  LOP3.LUT R217, R6, 0x38, R199, 0x78, !PT ;  /* 0x0000003806d97812 */ /* 0x000fe400078e78c7 */
[----:B------:R-:W1:Y:S01]  /*1a50*/  @!P3 LDC.64 R12, c[0x0][0x380] ;  /* 0x0000e000ff0cbb82 */ /* 0x000e620000000a00 */
[----:B------:R-:W-:Y:S01]  /*1a60*/  IMAD.X R33, RZ, RZ, R0, P0 ;  /* 0x000000ffff217224 */ /* 0x000fe200000e0600 */
[----:B------:R-:W-:Y:S01]  /*1a70*/  LEA R204, P0, R4, UR6, 0x1 ;  /* 0x0000000604cc7c11 */ /* 0x000fe2000f8008ff */
[----:B------:R-:W-:Y:S01]  /*1a80*/  IMAD R205, R28, R135, R5 ;  /* 0x000000871ccd7224 */ /* 0x000fe200078e0205 */
[----:B------:R-:W-:Y:S01]  /*1a90*/  LOP3.LUT R217, R217, 0x1e00, R26, 0xf8, !PT ;  /* 0x00001e00d9d97812 */ /* 0x000fe200078ef81a */
[----:B--2---:R-:W-:-:S03]  /*1aa0*/  IMAD.WIDE.U32 R32, R3, UR4, R32 ;  /* 0x0000000403207c25 */ /* 0x004fc6000f8e0020 */
[----:B------:R-:W-:Y:S01]  /*1ab0*/  LEA.HI.X R205, R4, UR7, R205, 0x1, P0 ;  /* 0x0000000704cd7c11 */ /* 0x000fe200080f0ccd */
[----:B------:R-:W-:Y:S01]  /*1ac0*/  IMAD R33, R3, UR5, R33 ;  /* 0x0000000503217c24 */ /* 0x000fe2000f8e0221 */
[----:B------:R-:W2:Y:S01]  /*1ad0*/  @!P4 LDC.64 R4, c[0x0][0x380] ;  /* 0x0000e000ff04cb82 */ /* 0x000ea20000000a00 */
[C---:B------:R-:W-:Y:S01]  /*1ae0*/  @!P3 IADD3 R21, P0, PT, R42.reuse, 0x10, RZ ;  /* 0x000000102a15b810 */ /* 0x040fe20007f1e0ff */
[----:B------:R-:W-:Y:S01]  /*1af0*/  @!P4 IMAD R31, R42, R9, R31 ;  /* 0x000000092a1fc224 */ /* 0x000fe200078e021f */
[----:B------:R-:W-:Y:S01]  /*1b00*/  UMOV UR5, 0x400 ;  /* 0x0000040000057882 */ /* 0x000fe20000000000 */
[----:B------:R-:W-:Y:S01]  /*1b10*/  IMAD.SHL.U32 R0, R2, 0x80, RZ ;  /* 0x0000008002007824 */ /* 0x000fe200078e00ff */
[----:B------:R-:W-:Y:S01]  /*1b20*/  @!P2 MOV R37, R33 ;  /* 0x000000210025a202 */ /* 0x000fe20000000f00 */
[--C-:B------:R-:W-:Y:S01]  /*1b30*/  @!P3 IMAD.X R19, RZ, RZ, R43.reuse, P0 ;  /* 0x000000ffff13b224 */ /* 0x100fe200000e062b */
[C---:B------:R-:W-:Y:S01]  /*1b40*/  @!P1 IADD3 R30, P0, PT, R42.reuse, 0x30, RZ ;  /* 0x000000302a1e9810 */ /* 0x040fe20007f1e0ff */
[----:B------:R-:W1:Y:S01]  /*1b50*/  @!P1 LDC.64 R6, c[0x0][0x3b0] ;  /* 0x0000ec00ff069b82 */ /* 0x000e620000000a00 */
[----:B------:R-:W-:Y:S01]  /*1b60*/  IADD3 R3, PT, PT, R133, 0x80, -R0 ;  /* 0x0000008085037810 */ /* 0x000fe20007ffe800 */
[--C-:B------:R-:W-:Y:S01]  /*1b70*/  @!P3 IMAD.MOV.U32 R38, RZ, RZ, R32.reuse ;  /* 0x000000ffff26b224 */ /* 0x100fe200078e0020 */
[----:B---3--:R-:W-:Y:S01]  /*1b80*/  ULEA UR5, UR10, UR5, 0x18 ;  /* 0x000000050a057291 */ /* 0x008fe2000f8ec0ff */
[----:B------:R-:W-:Y:S01]  /*1b90*/  @!P1 IMAD.X R29, RZ, RZ, R43, P0 ;  /* 0x000000ffff1d9224 */ /* 0x000fe200000e062b */
[----:B------:R-:W3:Y:S01]  /*1ba0*/  LDCU.64 UR6, c[0x0][0x390] ;  /* 0x00007200ff0677ac */ /* 0x000ee20008000a00 */
[----:B------:R-:W-:-:S02]  /*1bb0*/  @!P4 IMAD.WIDE.U32 R42, R42, R8, R32 ;  /* 0x000000082a2ac225 */ /* 0x000fc400078e0020 */
[----:B------:R-:W3:Y:S01]  /*1bc0*/  @!P2 LDC.64 R8, c[0x0][0x380] ;  /* 0x0000e000ff08ab82 */ /* 0x000ee20000000a00 */
[----:B------:R-:W-:Y:S01]  /*1bd0*/  LEA R217, R217, UR5, 0x1 ;  /* 0x00000005d9d97c11 */ /* 0x000fe2000f8e08ff */
[----:B------:R-:W-:Y:S02]  /*1be0*/  @!P4 IMAD.IADD R34, R43, 0x1, R31 ;  /* 0x000000012b22c824 */ /* 0x000fe400078e021f */
[----:B------:R-:W-:Y:S02]  /*1bf0*/  @!P3 IMAD.MOV.U32 R39, RZ, RZ, R33 ;  /* 0x000000ffff27b224 */ /* 0x000fe400078e0021 */
[----:B------:R-:W-:Y:S01]  /*1c00*/  @!P2 IMAD.MOV.U32 R36, RZ, RZ, R32 ;  /* 0x000000ffff24a224 */ /* 0x000fe200078e0020 */
[----:B--2---:R-:W-:Y:S01]  /*1c10*/  @!P4 LEA R40, P0, R42, R4, 0x1 ;  /* 0x000000042a28c211 */ /* 0x004fe200078008ff */
[----:B-----5:R-:W-:-:S03]  /*1c20*/  @!P3 IMAD.WIDE.U32 R38, R21, R14, R38 ;  /* 0x0000000e1526b225 */ /* 0x020fc600078e0026 */
[----:B------:R-:W-:Y:S01]  /*1c30*/  @!P4 LEA.HI.X R41, R42, R5, R34, 0x1, P0 ;  /* 0x000000052a29c211 */ /* 0x000fe200000f0c22 */
[----:B------:R-:W-:Y:S01]  /*1c40*/  @!P3 IMAD R34, R19, R14, RZ ;  /* 0x0000000e1322b224 */ /* 0x000fe200078e02ff */
[----:B------:R-:W2:Y:S01]  /*1c50*/  @!P1 LDC.64 R4, c[0x0][0x380] ;  /* 0x0000e000ff049b82 */ /* 0x000ea20000000a00 */
[----:B------:R-:W-:Y:S01]  /*1c60*/  ISETP.GE.AND P0, PT, R20, R3, PT ;  /* 0x000000031400720c */ /* 0x000fe20003f06270 */
[----:B----4-:R-:W-:Y:S01]  /*1c70*/  @!P2 IMAD R42, R23, R10, RZ ;  /* 0x0000000a172aa224 */ /* 0x010fe200078e02ff */
[----:B-1----:R-:W-:Y:S01]  /*1c80*/  @!P3 LEA R12, P6, R38, R12, 0x1 ;  /* 0x0000000c260cb211 */ /* 0x002fe200078c08ff */
[----:B------:R-:W-:Y:S01]  /*1c90*/  @!P3 IMAD R15, R21, R15, R34 ;  /* 0x0000000f150fb224 */ /* 0x000fe200078e0222 */
[----:B------:R-:W-:Y:S01]  /*1ca0*/  @!PT LDS RZ, [RZ] ;  /* 0x00000000fffff984 */ /* 0x000fe20000000800 */
[----:B------:R-:W-:Y:S01]  /*1cb0*/  @!PT LDS RZ, [RZ] ;  /* 0x00000000fffff984 */ /* 0x000fe20000000800 */
[----:B------:R-:W-:Y:S01]  /*1cc0*/  @!PT LDS RZ, [RZ] ;  /* 0x00000000fffff984 */ /* 0x000fe20000000800 */
[----:B------:R-:W-:Y:S01]  /*1cd0*/  @!P4 LDGSTS.E.BYPASS.LTC128B.128 [R217], desc[UR16][R40.64] ;  /* 0x0000000028d9cfae */ /* 0x000fe2000b981a10 */
[C---:B------:R-:W-:Y:S02]  /*1ce0*/  @!P2 IMAD R11, R27.reuse, R11, R42 ;  /* 0x0000000b1b0ba224 */ /* 0x040fe400078e022a */
[----:B------:R-:W-:Y:S01]  /*1cf0*/  @!P2 IMAD.WIDE.U32 R36, R27, R10, R36 ;  /* 0x0000000a1b24a225 */ /* 0x000fe200078e0024 */
[----:B------:R-:W-:Y:S01]  /*1d00*/  @!P4 LDGSTS.E.BYPASS.LTC128B.128 [R217+0x2000], desc[UR16][R40.64+0x80] ;  /* 0x0200008028d9cfae */ /* 0x000fe2000b981a10 */
[----:B------:R-:W-:-:S02]  /*1d10*/  SHF.L.U64.HI R10, R134, 0x4, R135 ;  /* 0x00000004860a7819 */ /* 0x000fc40000010287 */
[----:B------:R-:W-:Y:S01]  /*1d20*/  @!P3 IMAD.IADD R15, R39, 0x1, R15 ;  /* 0x00000001270fb824 */ /* 0x000fe200078e020f */
[----:B---3--:R-:W-:Y:S01]  /*1d30*/  @!P2 LEA R8, P5, R36, R8, 0x1 ;  /* 0x000000082408a211 */ /* 0x008fe200078a08ff */
[----:B------:R-:W-:Y:S02]  /*1d40*/  IMAD.SHL.U32 R14, R134, 0x10, RZ ;  /* 0x00000010860e7824 */ /* 0x000fe400078e00ff */
[----:B------:R-:W-:Y:S01]  /*1d50*/  @!P2 IMAD.IADD R11, R37, 0x1, R11 ;  /* 0x00000001250ba824 */ /* 0x000fe200078e020b */
[----:B------:R-:W-:Y:S01]  /*1d60*/  @!P3 LEA.HI.X R13, R38, R13, R15, 0x1, P6 ;  /* 0x0000000d260db211 */ /* 0x000fe200030f0c0f */
[----:B------:R-:W-:Y:S01]  /*1d70*/  @!P1 IMAD R29, R29, R6, RZ ;  /* 0x000000061d1d9224 */ /* 0x000fe200078e02ff */
[----:B------:R-:W-:Y:S01]  /*1d80*/  @!P0 LEA R34, P4, R14, R204, 0x1 ;  /* 0x000000cc0e228211 */ /* 0x000fe200078808ff */
[----:B------:R-:W-:Y:S01]  /*1d90*/  @!P1 IMAD.WIDE.U32 R32, R30, R6, R32 ;  /* 0x000000061e209225 */ /* 0x000fe200078e0020 */
[----:B------:R-:W-:Y:S01]  /*1da0*/  @!P2 LEA.HI.X R9, R36, R9, R11, 0x1, P5 ;  /* 0x000000092409a211 */ /* 0x000fe200028f0c0b */
[----:B------:R-:W-:Y:S01]  /*1db0*/  @!P3 LDGSTS.E.BYPASS.LTC128B.128 [R217+0x800], desc[UR16][R12.64] ;  /* 0x008000000cd9bfae */ /* 0x000fe2000b981a10 */
[----:B------:R-:W-:Y:S01]  /*1dc0*/  ISETP.GE.AND P6, PT, R28, R3, PT ;  /* 0x000000031c00720c */ /* 0x000fe20003fc6270 */
[----:B------:R-:W-:Y:S01]  /*1dd0*/  @!P1 IMAD R7, R30, R7, R29 ;  /* 0x000000071e079224 */ /* 0x000fe200078e021d */
[----:B------:R-:W-:Y:S01]  /*1de0*/  @!P0 LEA.HI.X R35, R14, R205, R10, 0x1, P4 ;  /* 0x000000cd0e238211 */ /* 0x000fe200020f0c0a */
[----:B------:R-:W-:Y:S01]  /*1df0*/  @!P3 LDGSTS.E.BYPASS.LTC128B.128 [R217+0x2800], desc[UR16][R12.64+0x80] ;  /* 0x028000800cd9bfae */ /* 0x000fe2000b981a10 */
[----:B--2---:R-:W-:Y:S01]  /*1e00*/  @!P1 LEA R6, P4, R32, R4, 0x1 ;  /* 0x0000000420069211 */ /* 0x004fe200078808ff */
[----:B------:R-:W-:Y:S01]  /*1e10*/  @!P1 IMAD.IADD R7, R33, 0x1, R7 ;  /* 0x0000000121079824 */ /* 0x000fe200078e0207 */
[----:B------:R-:W-:Y:S01]  /*1e20*/  ISETP.GE.AND P5, PT, R18, R3, PT ;  /* 0x000000031200720c */ /* 0x000fe20003fa6270 */
[----:B------:R-:W-:Y:S01]  /*1e30*/  @!P2 LDGSTS.E.BYPASS.LTC128B.128 [R217+0x1000], desc[UR16][R8.64] ;  /* 0x0100000008d9afae */ /* 0x000fe2000b981a10 */
[C---:B------:R-:W-:Y:S01]  /*1e40*/  VIADD R4, R28.reuse, 0x50 ;  /* 0x000000501c047836 */ /* 0x040fe20000000000 */
[----:B------:R-:W-:-:S02]  /*1e50*/  IADD3 R10, PT, PT, R28, 0x60, RZ ;  /* 0x000000601c0a7810 */ /* 0x000fc40007ffe0ff */
[----:B------:R1:W-:Y:S01]  /*1e60*/  @!P2 LDGSTS.E.BYPASS.LTC128B.128 [R217+0x3000], desc[UR16][R8.64+0x80] ;  /* 0x0300008008d9afae */ /* 0x0003e2000b981a10 */
[----:B------:R-:W-:Y:S02]  /*1e70*/  ISETP.GE.AND P2, PT, R16, R3, PT ;  /* 0x000000031000720c */ /* 0x000fe40003f46270 */
[----:B------:R-:W-:Y:S02]  /*1e80*/  @!P1 LEA.HI.X R7, R32, R5, R7, 0x1, P4 ;  /* 0x0000000520079211 */ /* 0x000fe400020f0c07 */
[-C--:B------:R-:W-:Y:S02]  /*1e90*/  ISETP.GE.AND P4, PT, R4, R3.reuse, PT ;  /* 0x000000030400720c */ /* 0x080fe40003f86270 */
[----:B------:R-:W-:Y:S01]  /*1ea0*/  ISETP.GE.AND P3, PT, R10, R3, PT ;  /* 0x000000030a00720c */ /* 0x000fe20003f66270 */
[----:B------:R-:W-:Y:S01]  /*1eb0*/  @!P1 LDGSTS.E.BYPASS.LTC128B.128 [R217+0x1800], desc[UR16][R6.64] ;  /* 0x0180000006d99fae */ /* 0x000fe2000b981a10 */
[----:B------:R-:W-:Y:S02]  /*1ec0*/  @!P5 IMAD.MOV.U32 R14, RZ, RZ, R204 ;  /* 0x000000ffff0ed224 */ /* 0x000fe400078e00cc */
[----:B------:R-:W-:Y:S01]  /*1ed0*/  @!P5 IMAD.MOV.U32 R15, RZ, RZ, R205 ;  /* 0x000000ffff0fd224 */ /* 0x000fe200078e00cd */
[----:B------:R2:W-:Y:S01]  /*1ee0*/  @!P1 LDGSTS.E.BYPASS.LTC128B.128 [R217+0x3800], desc[UR16][R6.64+0x80] ;  /* 0x0380008006d99fae */ /* 0x0005e2000b981a10 */
[----:B------:R-:W-:-:S02]  /*1ef0*/  @!P5 IMAD R11, R135, 0x60, RZ ;  /* 0x00000060870bd824 */ /* 0x000fc400078e02ff */
[----:B------:R-:W-:Y:S01]  /*1f00*/  @!P5 IMAD.WIDE.U32 R30, R134, 0x60, R14 ;  /* 0x00000060861ed825 */ /* 0x000fe200078e000e */
[----:B------:R-:W-:Y:S03]  /*1f10*/  @!P6 LDGSTS.E.BYPASS.LTC128B.128 [R217+0x4000], desc[UR16][R204.64] ;  /* 0x04000000ccd9efae */ /* 0x000fe6000b981a10 */
[----:B------:R-:W-:Y:S01]  /*1f20*/  @!P5 IMAD.IADD R31, R31, 0x1, R11 ;  /* 0x000000011f1fd824 */ /* 0x000fe200078e020b */
[----:B------:R-:W-:Y:S04]  /*1f30*/  @!P6 LDGSTS.E.BYPASS.LTC128B.128 [R217+0x8000], desc[UR16][R204.64+0x80] ;  /* 0x08000080ccd9efae */ /* 0x000fe8000b981a10 */
[----:B------:R-:W-:Y:S01]  /*1f40*/  @!P0 LDGSTS.E.BYPASS.LTC128B.128 [R217+0x4800], desc[UR16][R34.64] ;  /* 0x0480000022d98fae */ /* 0x000fe2000b981a10 */
[----:B-1----:R-:W-:-:S03]  /*1f50*/  VIADD R8, R28, 0x70 ;  /* 0x000000701c087836 */ /* 0x002fc60000000000 */
[----:B------:R1:W-:Y:S01]  /*1f60*/  @!P0 LDGSTS.E.BYPASS.LTC128B.128 [R217+0x8800], desc[UR16][R34.64+0x80] ;  /* 0x0880008022d98fae */ /* 0x0003e2000b981a10 */
[----:B------:R-:W-:Y:S01]  /*1f70*/  @!P2 LEA R12, P0, R134, R204, 0x6 ;  /* 0x000000cc860ca211 */ /* 0x000fe200078030ff */
[----:B------:R-:W-:Y:S01]  /*1f80*/  @!P4 IMAD R9, R135, 0xa0, RZ ;  /* 0x000000a08709c824 */ /* 0x000fe200078e02ff */
[----:B------:R-:W-:Y:S02]  /*1f90*/  ISETP.GE.AND P1, PT, R8, R3, PT ;  /* 0x000000030800720c */ /* 0x000fe40003f26270 */
[----:B------:R-:W-:Y:S01]  /*1fa0*/  @!P2 LEA.HI.X R13, R134, R205, R135, 0x6, P0 ;  /* 0x000000cd860da211 */ /* 0x000fe200000f3487 */
[----:B--2---:R-:W-:-:S04]  /*1fb0*/  VIADD R6, R28, 0x40 ;  /* 0x000000401c067836 */ /* 0x004fc80000000000 */
[----:B------:R-:W-:Y:S01]  /*1fc0*/  @!P2 LDGSTS.E.BYPASS.LTC128B.128 [R217+0x5000], desc[UR16][R12.64] ;  /* 0x050000000cd9afae */ /* 0x000fe2000b981a10 */
[----:B------:R-:W-:-:S03]  /*1fd0*/  @!P3 IMAD R7, R135, 0xc0, RZ ;  /* 0x000000c08707b824 */ /* 0x000fc600078e02ff */
[----:B------:R2:W-:Y:S01]  /*1fe0*/  @!P2 LDGSTS.E.BYPASS.LTC128B.128 [R217+0x9000], desc[UR16][R12.64+0x80] ;  /* 0x090000800cd9afae */ /* 0x0005e2000b981a10 */
[----:B------:R-:W-:Y:S01]  /*1ff0*/  ISETP.GE.AND P2, PT, R6, R3, PT ;  /* 0x000000030600720c */ /* 0x000fe20003f46270 */
[----:B------:R-:W-:Y:S02]  /*2000*/  @!P1 IMAD R5, R135, 0xe0, RZ ;  /* 0x000000e087059824 */ /* 0x000fe400078e02ff */
[----:B------:R-:W-:Y:S01]  /*2010*/  @!P1 IMAD.WIDE.U32 R32, R134, 0xe0, R204 ;  /* 0x000000e086209825 */ /* 0x000fe200078e00cc */
[----:B------:R-:W-:Y:S03]  /*2020*/  @!P5 LDGSTS.E.BYPASS.LTC128B.128 [R217+0x5800], desc[UR16][R30.64] ;  /* 0x058000001ed9dfae */ /* 0x000fe6000b981a10 */
[----:B------:R-:W-:Y:S01]  /*2030*/  @!P1 IMAD.IADD R33, R33, 0x1, R5 ;  /* 0x0000000121219824 */ /* 0x000fe200078e0205 */
[----:B------:R-:W-:Y:S01]  /*2040*/  @!P5 LDGSTS.E.BYPASS.LTC128B.128 [R217+0x9800], desc[UR16][R30.64+0x80] ;  /* 0x098000801ed9dfae */ /* 0x000fe2000b981a10 */
[----:B------:R-:W-:-:S02]  /*2050*/  SHF.L.U32 R5, R24, 0x4, RZ ;  /* 0x0000000418057819 */ /* 0x000fc400000006ff */
[----:B------:R-:W-:Y:S02]  /*2060*/  ISETP.GE.AND P5, PT, R18, R3, PT ;  /* 0x000000031200720c */ /* 0x000fe40003fa6270 */
[----:B-1----:R-:W-:-:S04]  /*2070*/  @!P2 LEA R34, P0, R134, R204, 0x7 ;  /* 0x000000cc8622a211 */ /* 0x002fc800078038ff */
[----:B------:R-:W-:Y:S02]  /*2080*/  @!P2 LEA.HI.X R35, R134, R205, R135, 0x7, P0 ;  /* 0x000000cd8623a211 */ /* 0x000fe400000f3c87 */
[----:B------:R-:W-:-:S03]  /*2090*/  IADD3 R22, P0, PT, R198, R22, RZ ;  /* 0x00000016c6167210 */ /* 0x000fc60007f1e0ff */
[----:B------:R-:W-:Y:S02]  /*20a0*/  @!P2 LDGSTS.E.BYPASS.LTC128B.128 [R217+0x6000], desc[UR16][R34.64] ;  /* 0x0600000022d9afae */ /* 0x000fe4000b981a10 */
[----:B------:R-:W-:Y:S01]  /*20b0*/  IMAD.X R23, RZ, RZ, R17, P0 ;  /* 0x000000ffff177224 */ /* 0x000fe200000e0611 */
[----:B------:R-:W-:Y:S01]  /*20c0*/  ISETP.GE.AND P0, PT, R20, R3, PT ;  /* 0x000000031400720c */ /* 0x000fe20003f06270 */
[----:B--2---:R-:W-:Y:S01]  /*20d0*/  @!P4 IMAD.MOV.U32 R12, RZ, RZ, R204 ;  /* 0x000000ffff0cc224 */ /* 0x004fe200078e00cc */
[----:B------:R-:W-:Y:S01]  /*20e0*/  @!P4 MOV R13, R205 ;  /* 0x000000cd000dc202 */ /* 0x000fe20000000f00 */
[----:B------:R-:W-:Y:S01]  /*20f0*/  @!P2 LDGSTS.E.BYPASS.LTC128B.128 [R217+0xa000], desc[UR16][R34.64+0x80] ;  /* 0x0a00008022d9afae */ /* 0x000fe2000b981a10 */
[----:B------:R-:W-:Y:S01]  /*2100*/  IMAD.WIDE.U32 R22, R28, R24, R22 ;  /* 0x000000181c167225 */ /* 0x000fe200078e0016 */
[----:B------:R-:W-:-:S03]  /*2110*/  ISETP.GE.AND P2, PT, R10, R3, PT ;  /* 0x000000030a00720c */ /* 0x000fc60003f46270 */
[----:B------:R-:W-:-:S04]  /*2120*/  @!P4 IMAD.WIDE.U32 R14, R134, 0xa0, R12 ;  /* 0x000000a0860ec825 */ /* 0x000fc800078e000c */
[----:B------:R-:W-:-:S04]  /*2130*/  @!P3 IMAD.WIDE.U32 R12, R134, 0xc0, R204 ;  /* 0x000000c0860cb825 */ /* 0x000fc800078e00cc */
[----:B------:R-:W-:Y:S02]  /*2140*/  @!P4 IMAD.IADD R15, R15, 0x1, R9 ;  /* 0x000000010f0fc824 */ /* 0x000fe400078e0209 */
[----:B------:R-:W-:Y:S01]  /*2150*/  @!P3 IMAD.IADD R13, R13, 0x1, R7 ;  /* 0x000000010d0db824 */ /* 0x000fe200078e0207 */
[----:B------:R-:W-:Y:S01]  /*2160*/  LOP3.LUT R7, R136, 0x200, RZ, 0xc0, !PT ;  /* 0x0000020088077812 */ /* 0x000fe200078ec0ff */
[----:B------:R-:W-:Y:S01]  /*2170*/  IMAD R29, R28, R25, R23 ;  /* 0x000000191c1d7224 */ /* 0x000fe200078e0217 */
[----:B------:R-:W-:Y:S04]  /*2180*/  @!P4 LDGSTS.E.BYPASS.LTC128B.128 [R217+0x6800], desc[UR16][R14.64] ;  /* 0x068000000ed9cfae */ /* 0x000fe8000b981a10 */
[----:B------:R1:W-:Y:S04]  /*2190*/  @!P4 LDGSTS.E.BYPASS.LTC128B.128 [R217+0xa800], desc[UR16][R14.64+0x80] ;  /* 0x0a8000800ed9cfae */ /* 0x0003e8000b981a10 */
[----:B------:R-:W-:Y:S04]  /*21a0*/  @!P3 LDGSTS.E.BYPASS.LTC128B.128 [R217+0x7000], desc[UR16][R12.64] ;  /* 0x070000000cd9bfae */ /* 0x000fe8000b981a10 */
[----:B------:R2:W-:Y:S01]  /*21b0*/  @!P3 LDGSTS.E.BYPASS.LTC128B.128 [R217+0xb000], desc[UR16][R12.64+0x80] ;  /* 0x0b0000800cd9bfae */ /* 0x0005e2000b981a10 */
[----:B------:R-:W-:-:S02]  /*21c0*/  ISETP.GE.AND P3, PT, R4, R3, PT ;  /* 0x000000030400720c */ /* 0x000fc40003f66270 */
[----:B------:R-:W-:Y:S01]  /*21d0*/  LOP3.LUT R4, R198, 0x1c0, R136, 0xf8, !PT ;  /* 0x000001c0c6047812 */ /* 0x000fe200078ef888 */
[----:B------:R-:W-:Y:S04]  /*21e0*/  @!P1 LDGSTS.E.BYPASS.LTC128B.128 [R217+0x7800], desc[UR16][R32.64] ;  /* 0x0780000020d99fae */ /* 0x000fe8000b981a10 */
[----:B------:R-:W-:Y:S01]  /*21f0*/  @!P1 LDGSTS.E.BYPASS.LTC128B.128 [R217+0xb800], desc[UR16][R32.64+0x80] ;  /* 0x0b80008020d99fae */ /* 0x000fe2000b981a10 */
[----:B------:R-:W-:-:S03]  /*2200*/  LEA R206, P1, R22, UR6, 0x1 ;  /* 0x0000000616ce7c11 */ /* 0x000fc6000f8208ff */
[----:B------:R-:W0:Y:S01]  /*2210*/  LDGDEPBAR ;  /* 0x00000000000079af */ /* 0x000e220000000000 */
[----:B------:R-:W-:Y:S02]  /*2220*/  LEA.HI.X R207, R22, UR7, R29, 0x1, P1 ;  /* 0x0000000716cf7c11 */ /* 0x000fe400088f0c1d */
[----:B------:R-:W-:Y:S01]  /*2230*/  ISETP.GE.AND P1, PT, R8, R3, PT ;  /* 0x000000030800720c */ /* 0x000fe20003f26270 */
[----:B------:R-:W-:Y:S01]  /*2240*/  IMAD.SHL.U32 R8, R199, 0x20, RZ ;  /* 0x00000020c7087824 */ /* 0x000fe200078e00ff */
[-C--:B------:R-:W-:Y:S01]  /*2250*/  @!P2 MOV R10, R206.reuse ;  /* 0x000000ce000aa202 */ /* 0x080fe20000000f00 */
[----:B------:R-:W-:Y:S01]  /*2260*/  @!P2 IMAD.MOV.U32 R11, RZ, RZ, R207 ;  /* 0x000000ffff0ba224 */ /* 0x000fe200078e00cf */
[----:B-1----:R-:W-:Y:S02]  /*2270*/  SHF.L.U64.HI R14, R24, 0x4, R25 ;  /* 0x00000004180e7819 */ /* 0x002fe40000010219 */
[----:B--2---:R-:W-:-:S04]  /*2280*/  @!P0 LEA R12, P4, R5, R206, 0x1 ;  /* 0x000000ce050c8211 */ /* 0x004fc800078808ff */
[----:B------:R-:W-:Y:S02]  /*2290*/  @!P0 LEA.HI.X R13, R5, R207, R14, 0x1, P4 ;  /* 0x000000cf050d8211 */ /* 0x000fe400020f0c0e */
[----:B------:R-:W-:Y:S02]  /*22a0*/  ISETP.GE.AND P4, PT, R6, R3, PT ;  /* 0x000000030600720c */ /* 0x000fe40003f86270 */
[----:B------:R-:W-:Y:S01]  /*22b0*/  LOP3.LUT R6, R7, 0x7c00, R8, 0xf8, !PT ;  /* 0x00007c0007067812 */ /* 0x000fe200078ef808 */
[----:B------:R-:W-:-:S04]  /*22c0*/  DEPBAR.LE SB0, 0x0 ;  /* 0x000080000000791a */ /* 0x000fc80000000000 */
[----:B------:R-:W-:Y:S01]  /*22d0*/  BAR.SYNC.DEFER_BLOCKING 0x0 ;  /* 0x0000000000007b1d */ /* 0x000fe20000010000 */
[C---:B------:R-:W-:Y:S01]  /*22e0*/  @!P5 IMAD R8, R25.reuse, 0x60, RZ ;  /* 0x000000601908d824 */ /* 0x040fe200078e02ff */
[----:B------:R-:W-:Y:S01]  /*22f0*/  LOP3.LUT R5, R4, 0x8, R199, 0x78, !PT ;  /* 0x0000000804057812 */ /* 0x000fe200078e78c7 */
[----:B------:R-:W-:-:S04]  /*2300*/  @!P3 IMAD R7, R25, 0xa0, RZ ;  /* 0x000000a01907b824 */ /* 0x000fc800078e02ff */
[----:B------:R-:W-:Y:S02]  /*2310*/  IMAD R180, R5, 0x2, R180 ;  /* 0x0000000205b47824 */ /* 0x000fe400078e02b4 */
[----:B------:R-:W-:Y:S02]  /*2320*/  @!P2 IMAD R5, R25, 0xc0, RZ ;  /* 0x000000c01905a824 */ /* 0x000fe400078e02ff */
[----:B------:R-:W-:Y:S01]  /*2330*/  VIADD R140, R180, UR5 ;  /* 0x00000005b48c7c36 */ /* 0x000fe20008000000 */
[----:B------:R-:W-:Y:S01]  /*2340*/  @!PT LDS RZ, [RZ] ;  /* 0x00000000fffff984 */ /* 0x000fe20000000800 */
[----:B------:R-:W-:Y:S01]  /*2350*/  @!PT LDS RZ, [RZ] ;  /* 0x00000000fffff984 */ /* 0x000fe20000000800 */
[----:B------:R-:W-:Y:S01]  /*2360*/  @!PT LDS RZ, [RZ] ;  /* 0x00000000fffff984 */ /* 0x000fe20000000800 */
[----:B------:R-:W-:Y:S04]  /*2370*/  @!P6 LDGSTS.E.BYPASS.LTC128B.128 [R217+0xc000], desc[UR16][R206.64] ;  /* 0x0c000000ced9efae */ /* 0x000fe8000b981a10 */
[----:B------:R-:W-:Y:S04]  /*2380*/  @!P6 LDGSTS.E.BYPASS.LTC128B.128 [R217+0x10000], desc[UR16][R206.64+0x80] ;  /* 0x10000080ced9efae */ /* 0x000fe8000b981a10 */
[----:B------:R-:W-:Y:S04]  /*2390*/  @P6 STS.128 [R217+0xc000], RZ ;  /* 0x00c000ffd9006388 */ /* 0x000fe80000000c00 */
[----:B------:R-:W-:Y:S01]  /*23a0*/  @P6 STS.128 [R217+0x10000], RZ ;  /* 0x010000ffd9006388 */ /* 0x000fe20000000c00 */
[----:B------:R-:W-:Y:S01]  /*23b0*/  ISETP.GE.AND P6, PT, R16, R3, PT ;  /* 0x000000031000720c */ /* 0x000fe20003fc6270 */
[----:B------:R-:W-:-:S02]  /*23c0*/  @!P5 IMAD.WIDE.U32 R16, R24, 0x60, R206 ;  /* 0x000000601810d825 */ /* 0x000fc400078e00ce */
[----:B------:R-:W-:Y:S02]  /*23d0*/  @P0 STS.128 [R217+0xc800], RZ ;  /* 0x00c800ffd9000388 */ /* 0x000fe40000000c00 */
[----:B------:R-:W-:Y:S02]  /*23e0*/  @!P5 IMAD.IADD R17, R17, 0x1, R8 ;  /* 0x000000011111d824 */ /* 0x000fe400078e0208 */
[----:B------:R-:W-:Y:S01]  /*23f0*/  @P0 STS.128 [R217+0x10800], RZ ;  /* 0x010800ffd9000388 */ /* 0x000fe20000000c00 */
[----:B------:R-:W-:-:S03]  /*2400*/  @!P1 IMAD R3, R25, 0xe0, RZ ;  /* 0x000000e019039824 */ /* 0x000fc600078e02ff */
[----:B------:R-:W-:Y:S01]  /*2410*/  @!PT LDS RZ, [RZ] ;  /* 0x00000000fffff984 */ /* 0x000fe20000000800 */
[----:B------:R-:W-:Y:S01]  /*2420*/  @!PT LDS RZ, [RZ] ;  /* 0x00000000fffff984 */ /* 0x000fe20000000800 */
[----:B------:R-:W-:Y:S01]  /*2430*/  @!PT LDS RZ, [RZ] ;  /* 0x00000000fffff984 */ /* 0x000fe20000000800 */
[----:B------:R-:W-:Y:S04]  /*2440*/  @!P0 LDGSTS.E.BYPASS.LTC128B.128 [R217+0xc800], desc[UR16][R12.64] ;  /* 0x0c8000000cd98fae */ /* 0x000fe8000b981a10 */
[----:B------:R1:W-:Y:S01]  /*2450*/  @!P0 LDGSTS.E.BYPASS.LTC128B.128 [R217+0x10800], desc[UR16][R12.64+0x80] ;  /* 0x108000800cd98fae */ /* 0x0003e2000b981a10 */
[----:B------:R-:W-:-:S03]  /*2460*/  @!P6 LEA R8, P0, R24, R206, 0x6 ;  /* 0x000000ce1808e211 */ /* 0x000fc600078030ff */
[----:B------:R-:W-:Y:S01]  /*2470*/  @P6 STS.128 [R217+0xd000], RZ ;  /* 0x00d000ffd9006388 */ /* 0x000fe20000000c00 */
[----:B------:R-:W-:-:S03]  /*2480*/  @!P6 LEA.HI.X R9, R24, R207, R25, 0x6, P0 ;  /* 0x000000cf1809e211 */ /* 0x000fc600000f3419 */
[----:B------:R-:W-:Y:S04]  /*2490*/  @P6 STS.128 [R217+0x11000], RZ ;  /* 0x011000ffd9006388 */ /* 0x000fe80000000c00 */
[----:B------:R-:W-:Y:S01]  /*24a0*/  @!PT LDS RZ, [RZ] ;  /* 0x00000000fffff984 */ /* 0x000fe20000000800 */
[----:B------:R-:W-:Y:S01]  /*24b0*/  @!PT LDS RZ, [RZ] ;  /* 0x00000000fffff984 */ /* 0x000fe20000000800 */
[----:B------:R-:W-:Y:S01]  /*24c0*/  @!PT LDS RZ, [RZ] ;  /* 0x00000000fffff984 */ /* 0x000fe20000000800 */
[----:B------:R-:W-:Y:S04]  /*24d0*/  @!P6 LDGSTS.E.BYPASS.LTC128B.128 [R217+0xd000], desc[UR16][R8.64] ;  /* 0x0d00000008d9efae */ /* 0x000fe8000b981a10 */
[----:B------:R-:W-:Y:S01]  /*24e0*/  @!P6 LDGSTS.E.BYPASS.LTC128B.128 [R217+0x11000], desc[UR16][R8.64+0x80] ;  /* 0x1100008008d9efae */ /* 0x000fe2000b981a10 */
[----:B------:R-:W-:-:S03]  /*24f0*/  ISETP.NE.AND P6, PT, R2, 0x1, PT ;  /* 0x000000010200780c */ /* 0x000fc60003fc5270 */
[----:B------:R-:W-:Y:S04]  /*2500*/  @P5 STS.128 [R217+0xd800], RZ ;  /* 0x00d800ffd9005388 */ /* 0x000fe80000000c00 */
[----:B------:R-:W-:Y:S01]  /*2510*/  @P5 STS.128 [R217+0x11800], RZ ;  /* 0x011800ffd9005388 */ /* 0x000fe20000000c00 */
[----:B-1----:R-:W-:-:S03]  /*2520*/  @!P3 IMAD.MOV.U32 R12, RZ, RZ, R206 ;  /* 0x000000ffff0cb224 */ /* 0x002fc600078e00ce */
[----:B------:R-:W-:Y:S01]  /*2530*/  @!PT LDS RZ, [RZ] ;  /* 0x00000000fffff984 */ /* 0x000fe20000000800 */
[----:B------:R-:W-:Y:S01]  /*2540*/  @!PT LDS RZ, [RZ] ;  /* 0x00000000fffff984 */ /* 0x000fe20000000800 */
[----:B------:R-:W-:Y:S01]  /*2550*/  @!PT LDS RZ, [RZ] ;  /* 0x00000000fffff984 */ /* 0x000fe20000000800 */
[----:B------:R-:W-:Y:S01]  /*2560*/  @!P5 LDGSTS.E.BYPASS.LTC128B.128 [R217+0xd800], desc[UR16][R16.64] ;  /* 0x0d80000010d9dfae */ /* 0x000fe2000b981a10 */
[----:B------:R-:W-:-:S03]  /*2570*/  @!P3 IMAD.MOV.U32 R13, RZ, RZ, R207 ;  /* 0x000000ffff0db224 */ /* 0x000fc600078e00cf */
[----:B------:R-:W-:Y:S01]  /*2580*/  @!P5 LDGSTS.E.BYPASS.LTC128B.128 [R217+0x11800], desc[UR16][R16.64+0x80] ;  /* 0x1180008010d9dfae */ /* 0x000fe2000b981a10 */
[----:B------:R-:W-:-:S03]  /*2590*/  @!P3 IMAD.WIDE.U32 R14, R24, 0xa0, R12 ;  /* 0x000000a0180eb825 */ /* 0x000fc600078e000c */
[----:B------:R-:W-:Y:S01]  /*25a0*/  @P4 STS.128 [R217+0xe000], RZ ;  /* 0x00e000ffd9004388 */ /* 0x000fe20000000c00 */
[----:B------:R-:W-:-:S03]  /*25b0*/  @!P2 IMAD.WIDE.U32 R12, R24, 0xc0, R10 ;  /* 0x000000c0180ca825 */ /* 0x000fc600078e000a */
[----:B------:R-:W-:Y:S01]  /*25c0*/  @P4 STS.128 [R217+0x12000], RZ ;  /* 0x012000ffd9004388 */ /* 0x000fe20000000c00 */
[C---:B------:R-:W-:Y:S01]  /*25d0*/  @!P1 IMAD.WIDE.U32 R10, R24.reuse, 0xe0, R206 ;  /* 0x000000e0180a9825 */ /* 0x040fe200078e00ce */
[----:B------:R-:W-:Y:S02]  /*25e0*/  @!P2 MOV R18, R12 ;  /* 0x0000000c0012a202 */ /* 0x000fe40000000f00 */
[C---:B------:R-:W-:Y:S01]  /*25f0*/  @!P4 LEA R12, P0, R24.reuse, R206, 0x7 ;  /* 0x000000ce180cc211 */ /* 0x040fe200078038ff */
[----:B------:R-:W-:Y:S02]  /*2600*/  @!P2 IMAD.IADD R19, R13, 0x1, R5 ;  /* 0x000000010d13a824 */ /* 0x000fe400078e0205 */
[----:B------:R-:W-:Y:S01]  /*2610*/  @!P1 IMAD.IADD R11, R11, 0x1, R3 ;  /* 0x000000010b0b9824 */ /* 0x000fe200078e0203 */
[----:B------:R-:W-:Y:S01]  /*2620*/  @!P4 LEA.HI.X R13, R24, R207, R25, 0x7, P0 ;  /* 0x000000cf180dc211 */ /* 0x000fe200000f3c19 */
[----:B------:R-:W-:Y:S01]  /*2630*/  @!P3 IMAD.IADD R15, R15, 0x1, R7 ;  /* 0x000000010f0fb824 */ /* 0x000fe200078e0207 */
[----:B------:R-:W-:-:S02]  /*2640*/  LOP3.LUT R3, R4, 0x8, R132, 0x78, !PT ;  /* 0x0000000804037812 */ /* 0x000fc400078e7884 */
[----:B------:R-:W-:Y:S01]  /*2650*/  LOP3.LUT P0, RZ, R199, 0x4, RZ, 0xc0, !PT ;  /* 0x00000004c7ff7812 */ /* 0x000fe2000780c0ff */
[----:B------:R-:W-:Y:S01]  /*2660*/  @!PT LDS RZ, [RZ] ;  /* 0x00000000fffff984 */ /* 0x000fe20000000800 */
[----:B------:R-:W-:Y:S01]  /*2670*/  @!PT LDS RZ, [RZ] ;  /* 0x00000000fffff984 */ /* 0x000fe20000000800 */
[----:B------:R-:W-:Y:S01]  /*2680*/  @!PT LDS RZ, [RZ] ;  /* 0x00000000fffff984 */ /* 0x000fe20000000800 */
[----:B------:R-:W-:Y:S01]  /*2690*/  @!P4 LDGSTS.E.BYPASS.LTC128B.128 [R217+0xe000], desc[UR16][R12.64] ;  /* 0x0e0000000cd9cfae */ /* 0x000fe2000b981a10 */
[----:B------:R-:W-:Y:S02]  /*26a0*/  LOP3.LUT R201, R6, R3, RZ, 0xfc, !PT ;  /* 0x0000000306c97212 */ /* 0x000fe400078efcff */
[----:B------:R-:W-:Y:S01]  /*26b0*/  SEL R148, R148, 0xffffffc0, !P0 ;  /* 0xffffffc094947807 */ /* 0x000fe20004000000 */
[----:B------:R-:W-:Y:S01]  /*26c0*/  @!P4 LDGSTS.E.BYPASS.LTC128B.128 [R217+0x12000], desc[UR16][R12.64+0x80] ;  /* 0x120000800cd9cfae */ /* 0x000fe2000b981a10 */
[----:B------:R-:W-:Y:S02]  /*26d0*/  LEA R201, R201, UR5, 0x1 ;  /* 0x00000005c9c97c11 */ /* 0x000fe4000f8e08ff */
[----:B------:R-:W-:Y:S01]  /*26e0*/  LOP3.LUT R132, R132, 0x1f0, RZ, 0xc0, !PT ;  /* 0x000001f084847812 */ /* 0x000fe200078ec0ff */
[----:B------:R-:W-:Y:S01]  /*26f0*/  @P3 STS.128 [R217+0xe800], RZ ;  /* 0x00e800ffd9003388 */ /* 0x000fe20000000c00 */
[----:B------:R-:W-:-:S02]  /*2700*/  IADD3 R124, PT, PT, R201, R148, RZ ;  /* 0x00000094c97c7210 */ /* 0x000fc40007ffe0ff */
[----:B------:R-:W-:Y:S01]  /*2710*/  IADD3 R137, PT, PT, R132, 0x1, R137 ;  /* 0x0000000184897810 */ /* 0x000fe20007ffe089 */
[----:B------:R-:W-:Y:S04]  /*2720*/  @P3 STS.128 [R217+0x12800], RZ ;  /* 0x012800ffd9003388 */ /* 0x000fe80000000c00 */
[----:B------:R-:W-:Y:S01]  /*2730*/  @!PT LDS RZ, [RZ] ;  /* 0x00000000fffff984 */ /* 0x000fe20000000800 */
[----:B------:R-:W-:Y:S01]  /*2740*/  @!PT LDS RZ, [RZ] ;  /* 0x00000000fffff984 */ /* 0x000fe20000000800 */
[----:B------:R-:W-:Y:S01]  /*2750*/  @!PT LDS RZ, [RZ] ;  /* 0x00000000fffff984 */ /* 0x000fe20000000800 */
[----:B------:R-:W-:Y:S04]  /*2760*/  @!P3 LDGSTS.E.BYPASS.LTC128B.128 [R217+0xe800], desc[UR16][R14.64] ;  /* 0x0e8000000ed9bfae */ /* 0x000fe8000b981a10 */
[----:B------:R1:W-:Y:S04]  /*2770*/  @!P3 LDGSTS.E.BYPASS.LTC128B.128 [R217+0x12800], desc[UR16][R14.64+0x80] ;  /* 0x128000800ed9bfae */ /* 0x0003e8000b981a10 */
[----:B------:R-:W-:Y:S04]  /*2780*/  @P2 STS.128 [R217+0xf000], RZ ;  /* 0x00f000ffd9002388 */ /* 0x000fe80000000c00 */
[----:B------:R-:W-:Y:S04]  /*2790*/  @P2 STS.128 [R217+0x13000], RZ ;  /* 0x013000ffd9002388 */ /* 0x000fe80000000c00 */
[----:B------:R-:W-:Y:S01]  /*27a0*/  @!PT LDS RZ, [RZ] ;  /* 0x00000000fffff984 */ /* 0x000fe20000000800 */
[----:B------:R-:W-:Y:S01]  /*27b0*/  @!PT LDS RZ, [RZ] ;  /* 0x00000000fffff984 */ /* 0x000fe20000000800 */
[----:B------:R-:W-:Y:S01]  /*27c0*/  @!PT LDS RZ, [RZ] ;  /* 0x00000000fffff984 */ /* 0x000fe20000000800 */
[----:B------:R-:W-:Y:S04]  /*27d0*/  @!P2 LDGSTS.E.BYPASS.LTC128B.128 [R217+0xf000], desc[UR16][R18.64] ;  /* 0x0f00000012d9afae */ /* 0x000fe8000b981a10 */
[----:B------:R2:W-:Y:S01]  /*27e0*/  @!P2 LDGSTS.E.BYPASS.LTC128B.128 [R217+0x13000], desc[UR16][R18.64+0x80] ;  /* 0x1300008012d9afae */ /* 0x0005e2000b981a10 */
[----:B------:R-:W-:-:S03]  /*27f0*/  LOP3.LUT P2, RZ, R199, 0x2, RZ, 0xc0, !PT ;  /* 0x00000002c7ff7812 */ /* 0x000fc6000784c0ff */
[----:B------:R-:W-:Y:S01]  /*2800*/  @P1 STS.128 [R217+0xf800], RZ ;  /* 0x00f800ffd9001388 */ /* 0x000fe20000000c00 */
[----:B------:R-:W-:-:S03]  /*2810*/  SEL R27, R197, 0xffffffe0, !P2 ;  /* 0xffffffe0c51b7807 */ /* 0x000fc60005000000 */
[----:B------:R-:W-:Y:S02]  /*2820*/  @P1 STS.128 [R217+0x13800], RZ ;  /* 0x013800ffd9001388 */ /* 0x000fe40000000c00 */
[--C-:B------:R-:W-:Y:S02]  /*2830*/  IMAD.IADD R126, R201, 0x1, R27.reuse ;  /* 0x00000001c97e7824 */ /* 0x100fe400078e021b */
[----:B------:R-:W-:Y:S01]  /*2840*/  @!PT LDS RZ, [RZ] ;  /* 0x00000000fffff984 */ /* 0x000fe20000000800 */
[----:B------:R-:W-:Y:S01]  /*2850*/  @!PT LDS RZ, [RZ] ;  /* 0x00000000fffff984 */ /* 0x000fe20000000800 */
[----:B------:R-:W-:Y:S01]  /*2860*/  @!PT LDS RZ, [RZ] ;  /* 0x00000000fffff984 */ /* 0x000fe20000000800 */
[----:B------:R-:W-:Y:S01]  /*2870*/  @!P1 LDGSTS.E.BYPASS.LTC128B.128 [R217+0xf800], desc[UR16][R10.64] ;  /* 0x0f8000000ad99fae */ /* 0x000fe2000b981a10 */
[C---:B------:R-:W-:Y:S02]  /*2880*/  IMAD.IADD R125, R140.reuse, 0x1, R27 ;  /* 0x000000018c7d7824 */ /* 0x040fe400078e021b */
[----:B------:R-:W-:Y:S01]  /*2890*/  IMAD.IADD R140, R140, 0x1, R148 ;  /* 0x000000018c8c7824 */ /* 0x000fe200078e0294 */
[----:B------:R3:W-:Y:S01]  /*28a0*/  @!P1 LDGSTS.E.BYPASS.LTC128B.128 [R217+0x13800], desc[UR16][R10.64+0x80] ;  /* 0x138000800ad99fae */ /* 0x0007e2000b981a10 */
[C---:B------:R-:W-:Y:S02]  /*28b0*/  IMAD.IADD R141, R27.reuse, 0x1, R124 ;  /* 0x000000011b8d7824 */ /* 0x040fe400078e027c */
[----:B------:R-:W-:Y:S01]  /*28c0*/  IMAD.IADD R139, R27, 0x1, R140 ;  /* 0x000000011b8b7824 */ /* 0x000fe200078e028c */
[----:B------:R-:W-:Y:S04]  /*28d0*/  LDSM.16.M88.4 R68, [R201] ;  /* 0x00000000c944783b */ /* 0x000fe80000000200 */
[----:B------:R-:W4:Y:S04]  /*28e0*/  LDSM.16.M88.4 R20, [R180+UR5+0x4000] ;  /* 0x00400005b414783b */ /* 0x000f280008000200 */
[----:B-1----:R-:W2:Y:S04]  /*28f0*/  LDSM.16.M88.4 R12, [R180+UR5+0x4800] ;  /* 0x00480005b40c783b */ /* 0x002ea80008000200 */
[----:B------:R-:W3:Y:S04]  /*2900*/  LDSM.16.M88.4 R4, [R180+UR5+0x5000] ;  /* 0x00500005b404783b */ /* 0x000ee80008000200 */
[----:B------:R-:W1:Y:S04]  /*2910*/  LDSM.16.M88.4 R100, [R180+UR5+0x5800] ;  /* 0x00580005b464783b */ /* 0x000e680008000200 */
[----:B------:R-:W5:Y:S04]  /*2920*/  LDSM.16.M88.4 R92, [R180+UR5+0x6000] ;  /* 0x00600005b45c783b */ /* 0x000f680008000200 */
[----:B------:R-:W5:Y:S04]  /*2930*/  LDSM.16.M88.4 R84, [R180+UR5+0x6800] ;  /* 0x00680005b454783b */ /* 0x000f680008000200 */
[----:B------:R-:W5:Y:S04]  /*2940*/  LDSM.16.M88.4 R76, [R180+UR5+0x7000] ;  /* 0x00700005b44c783b */ /* 0x000f680008000200 */
[----:B------:R-:W5:Y:S04]  /*2950*/  LDSM.16.M88.4 R32, [R180+UR5+0x7800] ;  /* 0x00780005b420783b */ /* 0x000f680008000200 */
[----:B------:R-:W-:Y:S04]  /*2960*/  LDSM.16.M88.4 R48, [R126] ;  /* 0x000000007e30783b */ /* 0x000fe80000000200 */
[----:B------:R-:W5:Y:S01]  /*2970*/  LDSM.16.M88.4 R40, [R125+0x4000] ;  /* 0x004000007d28783b */ /* 0x000f620000000200 */
[C---:B----4-:R-:W-:Y:S03]  /*2980*/  HMMA.16816.F32 R28, R68.reuse, R20, RZ ;  /* 0x00000014441c723c */ /* 0x050fe600000018ff */
[----:B------:R-:W4:Y:S04]  /*2990*/  LDSM.16.M88.4 R36, [R125+0x5000] ;  /* 0x005000007d24783b */ /* 0x000f280000000200 */
[----:B------:R-:W4:Y:S01]  /*29a0*/  LDSM.16.M88.4 R44, [R125+0x4800] ;  /* 0x004800007d2c783b */ /* 0x000f220000000200 */
[C---:B--2---:R-:W-:Y:S03]  /*29b0*/  HMMA.16816.F32 R16, R68.reuse, R12, RZ ;  /* 0x0000000c4410723c */ /* 0x044fe600000018ff */
[----:B------:R-:W-:Y:S04]  /*29c0*/  LDSM.16.M88.4 R52, [R124] ;  /* 0x000000007c34783b */ /* 0x000fe80000000200 */
[----:B------:R-:W-:Y:S01]  /*29d0*/  LDSM.16.M88.4 R64, [R125+0x6800] ;  /* 0x006800007d40783b */ /* 0x000fe20000000200 */
        /* <DEDUP_REMOVED lines=30> */
[C---:B-1----:R-:W-:Y:S08]  /*2bc0*/  HMMA.16816.F32 R104, R48.reuse, R32, R104 ;  /* 0x000000203068723c */ /* 0x042ff00000001868 */
[C---:B------:R-:W-:Y:S01]  /*2bd0*/  HMMA.16816.F32 R100, R48.reuse, R34, R100 ;  /* 0x000000223064723c */ /* 0x040fe20000001864 */
[----:B------:R-:W1:Y:S07]  /*2be0*/  LDSM.16.M88.4 R32, [R140+0x4800] ;  /* 0x004800008c20783b */ /* 0x000e6e0000000200 */
[C---:B------:R-:W-:Y:S01]  /*2bf0*/  HMMA.16816.F32 R12, R48.reuse, R46, R12 ;  /* 0x0000002e300c723c */ /* 0x040fe2000000180c */
[----:B------:R-:W4:Y:S07]  /*2c00*/  LDSM.16.M88.4 R44, [R140+0x5800] ;  /* 0x005800008c2c783b */ /* 0x000f2e0000000200 */
[C---:B--2---:R-:W-:Y:S08]  /*2c10*/  HMMA.16816.F32 R96, R48.reuse, R40, R96 ;  /* 0x000000283060723c */ /* 0x044ff00000001860 */
[----:B------:R-:W-:Y:S01]  /*2c20*/  HMMA.16816.F32 R92, R48, R42, R92 ;  /* 0x0000002a305c723c */ /* 0x000fe2000000185c */
[----:B------:R-:W-:Y:S07]  /*2c30*/  LDSM.16.M88.4 R40, [R140+0x5000] ;  /* 0x005000008c28783b */ /* 0x000fee0000000200 */
[C---:B---3--:R-:W-:Y:S08]  /*2c40*/  HMMA.16816.F32 R28, R52.reuse, R36, R28 ;  /* 0x00000024341c723c */ /* 0x048ff0000000181c */
[C---:B------:R-:W-:Y:S01]  /*2c50*/  HMMA.16816.F32 R20, R52.reuse, R38, R20 ;  /* 0x000000263414723c */ /* 0x040fe20000001814 */
[----:B------:R-:W-:Y:S07]  /*2c60*/  LDSM.16.M88.4 R36, [R140+0x6000] ;  /* 0x006000008c24783b */ /* 0x000fee0000000200 */
        /* <DEDUP_REMOVED lines=11> */
[----:B------:R-:W-:Y:S04]  /*2d20*/  LDSM.16.M88.4 R48, [R141] ;  /* 0x000000008d30783b */ /* 0x000fe80000000200 */
[----:B------:R-:W-:Y:S03]  /*2d30*/  LDSM.16.M88.4 R56, [R140+0x7800] ;  /* 0x007800008c38783b */ /* 0x000fe60000000200 */
[C---:B----4-:R-:W-:Y:S08]  /*2d40*/  HMMA.16816.F32 R104, R52.reuse, R44, R104 ;  /* 0x0000002c3468723c */ /* 0x050ff00000001868 */
        /* <DEDUP_REMOVED lines=9> */
[----:B------:R-:W-:Y:S01]  /*2de0*/  HMMA.16816.F32 R92, R52, R38, R92 ;  /* 0x00000026345c723c */ /* 0x000fe2000000185c */
[----:B------:R-:W4:Y:S07]  /*2df0*/  LDSM.16.M88.4 R36, [R139+0x4800] ;  /* 0x004800008b24783b */ /* 0x000f2e0000000200 */
[C---:B--2---:R-:W-:Y:S08]  /*2e00*/  HMMA.16816.F32 R28, R48.reuse, R44, R28 ;  /* 0x0000002c301c723c */ /* 0x044ff0000000181c */
[C---:B------:R-:W-:Y:S01]  /*2e10*/  HMMA.16816.F32 R20, R48.reuse, R46, R20 ;  /* 0x0000002e3014723c */ /* 0x040fe20000001814 */
[----:B------:R-:W2:Y:S07]  /*2e20*/  LDSM.16.M88.4 R44, [R139+0x6000] ;  /* 0x006000008b2c783b */ /* 0x000eae0000000200 */
[C---:B-1----:R-:W-:Y:S08]  /*2e30*/  HMMA.16816.F32 R8, R48.reuse, R32, R8 ;  /* 0x000000203008723c */ /* 0x042ff00000001808 */
[----:B------:R-:W-:Y:S01]  /*2e40*/  HMMA.16816.F32 R4, R48, R34, R4 ;  /* 0x000000223004723c */ /* 0x000fe20000001804 */
[----:B------:R-:W1:Y:S07]  /*2e50*/  LDSM.16.M88.4 R32, [R139+0x7000] ;  /* 0x007000008b20783b */ /* 0x000e6e0000000200 */
[C---:B---3--:R-:W-:Y:S08]  /*2e60*/  HMMA.16816.F32 R80, R52.reuse, R40, R80 ;  /* 0x000000283450723c */ /* 0x048ff00000001850 */
[----:B------:R-:W-:Y:S01]  /*2e70*/  HMMA.16816.F32 R76, R52, R42, R76 ;  /* 0x0000002a344c723c */ /* 0x000fe2000000184c */
[----:B------:R-:W3:Y:S07]  /*2e80*/  LDSM.16.M88.4 R40, [R139+0x5800] ;  /* 0x005800008b28783b */ /* 0x000eee0000000200 */
[C---:B----4-:R-:W-:Y:S08]  /*2e90*/  HMMA.16816.F32 R16, R48.reuse, R36, R16 ;  /* 0x000000243010723c */ /* 0x050ff00000001810 */
[C---:B------:R-:W-:Y:S01]  /*2ea0*/  HMMA.16816.F32 R12, R48.reuse, R38, R12 ;  /* 0x00000026300c723c */ /* 0x040fe2000000180c */
[----:B------:R-:W4:Y:S07]  /*2eb0*/  LDSM.16.M88.4 R36, [R139+0x6800] ;  /* 0x006800008b24783b */ /* 0x000f2e0000000200 */
[C---:B--2---:R-:W-:Y:S08]  /*2ec0*/  HMMA.16816.F32 R96, R48.reuse, R44, R96 ;  /* 0x0000002c3060723c */ /* 0x044ff00000001860 */
[C---:B------:R-:W-:Y:S01]  /*2ed0*/  HMMA.16816.F32 R92, R48.reuse, R46, R92 ;  /* 0x0000002e305c723c */ /* 0x040fe2000000185c */
[----:B------:R-:W2:Y:S07]  /*2ee0*/  LDSM.16.M88.4 R44, [R180+UR5+0x8800] ;  /* 0x00880005b42c783b */ /* 0x000eae0008000200 */
[C---:B-1----:R-:W-:Y:S08]  /*2ef0*/  HMMA.16816.F32 R80, R48.reuse, R32, R80 ;  /* 0x000000203050723c */ /* 0x042ff00000001850 */
[----:B------:R-:W-:Y:S01]  /*2f00*/  HMMA.16816.F32 R76, R48, R34, R76 ;  /* 0x00000022304c723c */ /* 0x000fe2000000184c */
[----:B------:R-:W1:Y:S07]  /*2f10*/  LDSM.16.M88.4 R32, [R180+UR5+0x9800] ;  /* 0x00980005b420783b */ /* 0x000e6e0008000200 */
[C---:B------:R-:W-:Y:S08]  /*2f20*/  HMMA.16816.F32 R72, R52.reuse, R56, R72 ;  /* 0x000000383448723c */ /* 0x040ff00000001848 */
[----:B------:R-:W-:Y:S01]  /*2f30*/  HMMA.16816.F32 R68, R52, R58, R68 ;  /* 0x0000003a3444723c */ /* 0x000fe20000001844 */
[----:B------:R-:W5:Y:S04]  /*2f40*/  LDSM.16.M88.4 R52, [R139+0x7800] ;  /* 0x007800008b34783b */ /* 0x000f680000000200 */
[----:B------:R-:W-:Y:S03]  /*2f50*/  LDSM.16.M88.4 R56, [R125+0xa800] ;  /* 0x00a800007d38783b */ /* 0x000fe60000000200 */
[C---:B---3--:R-:W-:Y:S08]  /*2f60*/  HMMA.16816.F32 R104, R48.reuse, R40, R104 ;  /* 0x000000283068723c */ /* 0x048ff00000001868 */
[C---:B------:R-:W-:Y:S01]  /*2f70*/  HMMA.16816.F32 R100, R48.reuse, R42, R100 ;  /* 0x0000002a3064723c */ /* 0x040fe20000001864 */
[----:B------:R-:W3:Y:S07]  /*2f80*/  LDSM.16.M88.4 R40, [R180+UR5+0x8000] ;  /* 0x00800005b428783b */ /* 0x000eee0008000200 */
[C---:B----4-:R-:W-:Y:S08]  /*2f90*/  HMMA.16816.F32 R88, R48.reuse, R36, R88 ;  /* 0x000000243058723c */ /* 0x050ff00000001858 */
[----:B------:R-:W-:Y:S01]  /*2fa0*/  HMMA.16816.F32 R84, R48, R38, R84 ;  /* 0x000000263054723c */ /* 0x000fe20000001854 */
[----:B------:R-:W4:Y:S07]  /*2fb0*/  LDSM.16.M88.4 R36, [R180+UR5+0x9000] ;  /* 0x00900005b424783b */ /* 0x000f2e0008000200 */
[C---:B--2---:R-:W-:Y:S08]  /*2fc0*/  HMMA.16816.F32 R16, R112.reuse, R44, R16 ;  /* 0x0000002c7010723c */ /* 0x044ff00000001810 */
[C---:B------:R-:W-:Y:S01]  /*2fd0*/  HMMA.16816.F32 R12, R112.reuse, R46, R12 ;  /* 0x0000002e700c723c */ /* 0x040fe2000000180c */
[----:B------:R-:W2:Y:S07]  /*2fe0*/  LDSM.16.M88.4 R44, [R126+0x2000] ;  /* 0x002000007e2c783b */ /* 0x000eae0000000200 */
[C---:B-1----:R-:W-:Y:S08]  /*2ff0*/  HMMA.16816.F32 R104, R112.reuse, R32, R104 ;  /* 0x000000207068723c */ /* 0x042ff00000001868 */
[----:B------:R-:W-:Y:S01]  /*3000*/  HMMA.16816.F32 R100, R112, R34, R100 ;  /* 0x000000227064723c */ /* 0x000fe20000001864 */
[----:B------:R-:W1:Y:S07]  /*3010*/  LDSM.16.M88.4 R32, [R125+0x9000] ;  /* 0x009000007d20783b */ /* 0x000e6e0000000200 */
[C---:B-----5:R-:W-:Y:S08]  /*3020*/  HMMA.16816.F32 R72, R48.reuse, R52, R72 ;  /* 0x000000343048723c */ /* 0x060ff00000001848 */
[----:B------:R-:W-:Y:S01]  /*3030*/  HMMA.16816.F32 R68, R48, R54, R68 ;  /* 0x000000363044723c */ /* 0x000fe20000001844 */
[----:B------:R-:W5:Y:S04]  /*3040*/  LDSM.16.M88.4 R48, [R180+UR5+0xa000] ;  /* 0x00a00005b430783b */ /* 0x000f680008000200 */
[----:B------:R-:W-:Y:S03]  /*3050*/  LDSM.16.M88.4 R52, [R125+0xb000] ;  /* 0x00b000007d34783b */ /* 0x000fe60000000200 */
[C---:B---3--:R-:W-:Y:S08]  /*3060*/  HMMA.16816.F32 R28, R112.reuse, R40, R28 ;  /* 0x00000028701c723c */ /* 0x048ff0000000181c */
[C---:B------:R-:W-:Y:S01]  /*3070*/  HMMA.16816.F32 R20, R112.reuse, R42, R20 ;  /* 0x0000002a7014723c */ /* 0x040fe20000001814 */
[----:B------:R-:W3:Y:S07]  /*3080*/  LDSM.16.M88.4 R40, [R180+UR5+0xa800] ;  /* 0x00a80005b428783b */ /* 0x000eee0008000200 */
[C---:B----4-:R-:W-:Y:S08]  /*3090*/  HMMA.16816.F32 R8, R112.reuse, R36, R8 ;  /* 0x000000247008723c */ /* 0x050ff00000001808 */
[----:B------:R-:W-:Y:S01]  /*30a0*/  HMMA.16816.F32 R4, R112, R38, R4 ;  /* 0x000000267004723c */ /* 0x000fe20000001804 */
[----:B------:R-:W4:Y:S07]  /*30b0*/  LDSM.16.M88.4 R36, [R125+0x8800] ;  /* 0x008800007d24783b */ /* 0x000f2e0000000200 */
[C---:B--2---:R-:W-:Y:S08]  /*30c0*/  HMMA.16816.F32 R28, R44.reuse, R108, R28 ;  /* 0x0000006c2c1c723c */ /* 0x044ff0000000181c */
[C---:B-1----:R-:W-:Y:S08]  /*30d0*/  HMMA.16816.F32 R8, R44.reuse, R32, R8 ;  /* 0x000000202c08723c */ /* 0x042ff00000001808 */
[----:B------:R-:W-:Y:S01]  /*30e0*/  HMMA.16816.F32 R4, R44, R34, R4 ;  /* 0x000000222c04723c */ /* 0x000fe20000001804 */
[----:B------:R-:W1:Y:S07]  /*30f0*/  LDSM.16.M88.4 R32, [R140+0x9000] ;  /* 0x009000008c20783b */ /* 0x000e6e0000000200 */
[C---:B-----5:R-:W-:Y:S08]  /*3100*/  HMMA.16816.F32 R96, R112.reuse, R48, R96 ;  /* 0x000000307060723c */ /* 0x060ff00000001860 */
[C---:B------:R-:W-:Y:S01]  /*3110*/  HMMA.16816.F32 R92, R112.reuse, R50, R92 ;  /* 0x00000032705c723c */ /* 0x040fe2000000185c */
[----:B------:R-:W2:Y:S04]  /*3120*/  LDSM.16.M88.4 R48, [R125+0xb800] ;  /* 0x00b800007d30783b */ /* 0x000ea80000000200 */
[----:B------:R-:W-:Y:S03]  /*3130*/  LDSM.16.M88.4 R124, [R140+0x9800] ;  /* 0x009800008c7c783b */ /* 0x000fe60000000200 */
[C---:B---3--:R-:W-:Y:S08]  /*3140*/  HMMA.16816.F32 R88, R112.reuse, R40, R88 ;  /* 0x000000287058723c */ /* 0x048ff00000001858 */
[----:B------:R-:W-:Y:S01]  /*3150*/  HMMA.16816.F32 R84, R112, R42, R84 ;  /* 0x0000002a7054723c */ /* 0x000fe20000001854 */
[----:B------:R-:W3:Y:S07]  /*3160*/  LDSM.16.M88.4 R40, [R140+0x8000] ;  /* 0x008000008c28783b */ /* 0x000eee0000000200 */
[C---:B----4-:R-:W-:Y:S08]  /*3170*/  HMMA.16816.F32 R16, R44.reuse, R36, R16 ;  /* 0x000000242c10723c */ /* 0x050ff00000001810 */
[C---:B------:R-:W-:Y:S01]  /*3180*/  HMMA.16816.F32 R12, R44.reuse, R38, R12 ;  /* 0x000000262c0c723c */ /* 0x040fe2000000180c */
[----:B------:R-:W4:Y:S07]  /*3190*/  LDSM.16.M88.4 R36, [R140+0x8800] ;  /* 0x008800008c24783b */ /* 0x000f2e0000000200 */
[----:B------:R-:W-:Y:S01]  /*31a0*/  HMMA.16816.F32 R20, R44, R110, R20 ;  /* 0x0000006e2c14723c */ /* 0x000fe20000001814 */
[----:B------:R-:W5:Y:S07]  /*31b0*/  LDSM.16.M88.4 R108, [R140+0xb800] ;  /* 0x00b800008c6c783b */ /* 0x000f6e0000000200 */
[C---:B------:R-:W-:Y:S08]  /*31c0*/  HMMA.16816.F32 R72, R112.reuse, R116, R72 ;  /* 0x000000747048723c */ /* 0x040ff00000001848 */
[C---:B------:R-:W-:Y:S08]  /*31d0*/  HMMA.16816.F32 R80, R112.reuse, R120, R80 ;  /* 0x000000787050723c */ /* 0x040ff00000001850 */
[C---:B------:R-:W-:Y:S01]  /*31e0*/  HMMA.16816.F32 R76, R112.reuse, R122, R76 ;  /* 0x0000007a704c723c */ /* 0x040fe2000000184c */
[----:B------:R-:W5:Y:S07]  /*31f0*/  LDSM.16.M88.4 R120, [R140+0xa000] ;  /* 0x00a000008c78783b */ /* 0x000f6e0000000200 */
[----:B------:R-:W-:Y:S01]  /*3200*/  HMMA.16816.F32 R68, R112, R118, R68 ;  /* 0x000000767044723c */ /* 0x000fe20000001844 */
[----:B------:R-:W5:Y:S04]  /*3210*/  LDSM.16.M88.4 R116, [R140+0xa800] ;  /* 0x00a800008c74783b */ /* 0x000f680000000200 */
[----:B------:R-:W5:Y:S03]  /*3220*/  LDSM.16.M88.4 R112, [R140+0xb000] ;  /* 0x00b000008c70783b */ /* 0x000f660000000200 */
[C---:B------:R-:W-:Y:S08]  /*3230*/  HMMA.16816.F32 R104, R44.reuse, R64, R104 ;  /* 0x000000402c68723c */ /* 0x040ff00000001868 */
[----:B------:R-:W-:Y:S01]  /*3240*/  HMMA.16816.F32 R100, R44, R66, R100 ;  /* 0x000000422c64723c */ /* 0x000fe20000001864 */
[----:B------:R-:W-:Y:S07]  /*3250*/  LDSM.16.M88.4 R64, [R141+0x2000] ;  /* 0x002000008d40783b */ /* 0x000fee0000000200 */
[C---:B-1----:R-:W-:Y:S08]  /*3260*/  HMMA.16816.F32 R8, R128.reuse, R32, R8 ;  /* 0x000000208008723c */ /* 0x042ff00000001808 */
[----:B------:R-:W-:Y:S01]  /*3270*/  HMMA.16816.F32 R4, R128, R34, R4 ;  /* 0x000000228004723c */ /* 0x000fe20000001804 */
[----:B------:R-:W1:Y:S07]  /*3280*/  LDSM.16.M88.4 R32, [R139+0xb800] ;  /* 0x00b800008b20783b */ /* 0x000e6e0000000200 */
[C---:B--2---:R-:W-:Y:S08]  /*3290*/  HMMA.16816.F32 R72, R44.reuse, R48, R72 ;  /* 0x000000302c48723c */ /* 0x044ff00000001848 */
[C---:B------:R-:W-:Y:S08]  /*32a0*/  HMMA.16816.F32 R96, R44.reuse, R60, R96 ;  /* 0x0000003c2c60723c */ /* 0x040ff00000001860 */
[C---:B------:R-:W-:Y:S01]  /*32b0*/  HMMA.16816.F32 R92, R44.reuse, R62, R92 ;  /* 0x0000003e2c5c723c */ /* 0x040fe2000000185c */
[----:B------:R-:W2:Y:S07]  /*32c0*/  LDSM.16.M88.4 R60, [R139+0x8000] ;  /* 0x008000008b3c783b */ /* 0x000eae0000000200 */
[C---:B------:R-:W-:Y:S08]  /*32d0*/  HMMA.16816.F32 R88, R44.reuse, R56, R88 ;  /* 0x000000382c58723c */ /* 0x040ff00000001858 */
[C---:B------:R-:W-:Y:S01]  /*32e0*/  HMMA.16816.F32 R84, R44.reuse, R58, R84 ;  /* 0x0000003a2c54723c */ /* 0x040fe20000001854 */
[----:B------:R-:W2:Y:S07]  /*32f0*/  LDSM.16.M88.4 R56, [R139+0x8800] ;  /* 0x008800008b38783b */ /* 0x000eae0000000200 */
[C---:B------:R-:W-:Y:S08]  /*3300*/  HMMA.16816.F32 R80, R44.reuse, R52, R80 ;  /* 0x000000342c50723c */ /* 0x040ff00000001850 */
[C---:B------:R-:W-:Y:S01]  /*3310*/  HMMA.16816.F32 R76, R44.reuse, R54, R76 ;  /* 0x000000362c4c723c */ /* 0x040fe2000000184c */
[----:B------:R-:W2:Y:S07]  /*3320*/  LDSM.16.M88.4 R52, [R139+0x9000] ;  /* 0x009000008b34783b */ /* 0x000eae0000000200 */
[----:B------:R-:W-:Y:S01]  /*3330*/  HMMA.16816.F32 R68, R44, R50, R68 ;  /* 0x000000322c44723c */ /* 0x000fe20000001844 */
[----:B------:R-:W2:Y:S04]  /*3340*/  LDSM.16.M88.4 R48, [R139+0x9800] ;  /* 0x009800008b30783b */ /* 0x000ea80000000200 */
[----:B------:R-:W2:Y:S03]  /*3350*/  LDSM.16.M88.4 R44, [R139+0xa000] ;  /* 0x00a000008b2c783b */ /* 0x000ea60000000200 */
[C---:B---3--:R-:W-:Y:S08]  /*3360*/  HMMA.16816.F32 R28, R128.reuse, R40, R28 ;  /* 0x00000028801c723c */ /* 0x048ff0000000181c */
[C---:B------:R-:W-:Y:S01]  /*3370*/  HMMA.16816.F32 R20, R128.reuse, R42, R20 ;  /* 0x0000002a8014723c */ /* 0x040fe20000001814 */
[----:B------:R-:W3:Y:S07]  /*3380*/  LDSM.16.M88.4 R40, [R139+0xa800] ;  /* 0x00a800008b28783b */ /* 0x000eee0000000200 */
[C---:B----4-:R-:W-:Y:S08]  /*3390*/  HMMA.16816.F32 R16, R128.reuse, R36, R16 ;  /* 0x000000248010723c */ /* 0x050ff00000001810 */
[----:B------:R-:W-:Y:S01]  /*33a0*/  HMMA.16816.F32 R12, R128, R38, R12 ;  /* 0x00000026800c723c */ /* 0x000fe2000000180c */
[----:B------:R-:W4:Y:S01]  /*33b0*/  LDSM.16.M88.4 R36, [R139+0xb000] ;  /* 0x00b000008b24783b */ /* 0x000f220000000200 */
[----:B------:R-:W-:-:S06]  /*33c0*/  DEPBAR.LE SB0, 0x0 ;  /* 0x000080000000791a */ /* 0x000fcc0000000000 */
[C---:B-----5:R-:W-:Y:S08]  /*33d0*/  HMMA.16816.F32 R72, R128.reuse, R108, R72 ;  /* 0x0000006c8048723c */ /* 0x060ff00000001848 */
        /* <DEDUP_REMOVED lines=9> */
[----:B-1----:R-:W-:Y:S01]  /*3470*/  HMMA.16816.F32 R72, R64, R32, R72 ;  /* 0x000000204048723c */ /* 0x002fe20000001848 */
[----:B------:R-:W-:-:S04]  /*3480*/  SHF.R.U32.HI R32, RZ, 0x2, R199 ;  /* 0x00000002ff207819 */ /* 0x000fc800000116c7 */
[----:B------:R-:W-:-:S03]  /*3490*/  LOP3.LUT R32, R32, 0x7, RZ, 0xc0, !PT ;  /* 0x0000000720207812 */ /* 0x000fc600078ec0ff */
[----:B--2---:R-:W-:Y:S01]  /*34a0*/  HMMA.16816.F32 R28, R64, R60, R28 ;  /* 0x0000003c401c723c */ /* 0x004fe2000000181c */
[----:B------:R-:W-:-:S04]  /*34b0*/  IADD3 R32, PT, PT, -R138, R137, R32 ;  /* 0x000000898a207210 */ /* 0x000fc80007ffe120 */
[----:B------:R-:W-:-:S03]  /*34c0*/  IADD3 R32, PT, PT, R32, UR14, R133 ;  /* 0x0000000e20207c10 */ /* 0x000fc6000fffe085 */
[----:B------:R-:W-:Y:S01]  /*34d0*/  HMMA.16816.F32 R20, R64, R62, R20 ;  /* 0x0000003e4014723c */ /* 0x000fe20000001814 */
[C---:B------:R-:W-:Y:S02]  /*34e0*/  VIMNMX R192, PT, PT, R32.reuse, R133, PT ;  /* 0x0000008520c07248 */ /* 0x040fe40003fe0100 */
[----:B------:R-:W-:-:S05]  /*34f0*/  VIADDMNMX R133, R32, 0x8, R133, PT ;  /* 0x0000000820857846 */ /* 0x000fca0003800185 */
        /* <DEDUP_REMOVED lines=8> */
[C---:B---3--:R-:W-:Y:S08]  /*3580*/  HMMA.16816.F32 R88, R64.reuse, R40, R88 ;  /* 0x000000284058723c */ /* 0x048ff00000001858 */
[C---:B------:R-:W-:Y:S08]  /*3590*/  HMMA.16816.F32 R84, R64.reuse, R42, R84 ;  /* 0x0000002a4054723c */ /* 0x040ff00000001854 */
[C---:B----4-:R-:W-:Y:S08]  /*35a0*/  HMMA.16816.F32 R80, R64.reuse, R36, R80 ;  /* 0x000000244050723c */ /* 0x050ff00000001850 */
        /* <DEDUP_REMOVED lines=15> */
.L_x_1962:
        /* <DEDUP_REMOVED lines=60> */
.L_x_1963:
[C---:B------:R-:W-:Y:S01]  /*3a60*/  IMAD.SHL.U32 R33, R134.reuse, 0x20, RZ ;  /* 0x0000002086217824 */ /* 0x040fe200078e00ff */
[----:B------:R-:W-:Y:S01]  /*3a70*/  SHF.L.U64.HI R32, R134, 0x5, R135 ;  /* 0x0000000586207819 */ /* 0x000fe20000010287 */
[----:B------:R-:W-:Y:S01]  /*3a80*/  @!PT LDS RZ, [RZ] ;  /* 0x00000000fffff984 */ /* 0x000fe20000000800 */
[----:B------:R-:W-:Y:S01]  /*3a90*/  @!PT LDS RZ, [RZ] ;  /* 0x00000000fffff984 */ /* 0x000fe20000000800 */
[----:B------:R-:W-:Y:S01]  /*3aa0*/  @!PT LDS RZ, [RZ] ;  /* 0x00000000fffff984 */ /* 0x000fe20000000800 */
[----:B------:R1:W-:Y:S03]  /*3ab0*/  LDGSTS.E.BYPASS.LTC128B.128 [R217+0x4000], desc[UR16][R204.64] ;  /* 0x04000000ccd97fae */ /* 0x0003e6000b981a10 */
[----:B------:R-:W-:Y:S01]  /*3ac0*/  IADD3 R44, P1, PT, R33, R204, RZ ;  /* 0x000000cc212c7210 */ /* 0x000fe20007f3e0ff */
[----:B------:R1:W-:Y:S03]  /*3ad0*/  LDGSTS.E.BYPASS.LTC128B.128 [R217+0x8000], desc[UR16][R204.64+0x80] ;  /* 0x08000080ccd97fae */ /* 0x0003e6000b981a10 */
[----:B------:R-:W-:Y:S01]  /*3ae0*/  IADD3 R42, P3, PT, R44, R33, RZ ;  /* 0x000000212c2a7210 */ /* 0x000fe20007f7e0ff */
[----:B------:R-:W-:-:S03]  /*3af0*/  IMAD.X R45, R32, 0x1, R205, P1 ;  /* 0x00000001202d7824 */ /* 0x000fc600008e06cd */
        /* <DEDUP_REMOVED lines=26> */
.L_x_1961:
[----:B------:R-:W-:Y:S01]  /*3ca0*/  IMAD.SHL.U32 R33, R199, 0x2, RZ ;  /* 0x00000002c7217824 */ /* 0x000fe200078e00ff */
[----:B------:R-:W-:Y:S01]  /*3cb0*/  LOP3.LUT R200, R3, 0x200, R136, 0xf8, !PT ;  /* 0x0000020003c87812 */ /* 0x000fe200078ef888 */
[----:B------:R-:W2:Y:S01]  /*3cc0*/  LDCU UR4, c[0x0][0x45c] ;  /* 0x00008b80ff0477ac */ /* 0x000ea20008000800 */
[----:B------:R-:W-:Y:S02]  /*3cd0*/  IMAD.MOV.U32 R213, RZ, RZ, -0x1 ;  /* 0xffffffffffd57424 */ /* 0x000fe400078e00ff */
[----:B-1----:R-:W-:Y:S02]  /*3ce0*/  LOP3.LUT R34, R0, 0x6, R33, 0xf8, !PT ;  /* 0x0000000600227812 */ /* 0x002fe400078ef821 */
[----:B------:R-:W-:-:S03]  /*3cf0*/  LEA R200, R200, UR5, 0x1 ;  /* 0x00000005c8c87c11 */ /* 0x000fc6000f8e08ff */
[C---:B------:R-:W-:Y:S02]  /*3d00*/  VIADD R33, R34.reuse, 0xffffff80 ;  /* 0xffffff8022217836 */ /* 0x040fe40000000000 */
[C---:B------:R-:W-:Y:S02]  /*3d10*/  VIADD R32, R34.reuse, 0xffffff81 ;  /* 0xffffff8122207836 */ /* 0x040fe40000000000 */
[----:B------:R-:W-:Y:S01]  /*3d20*/  VIADD R35, R34, 0xffffff88 ;  /* 0xffffff8822237836 */ /* 0x000fe20000000000 */
[CC--:B------:R-:W-:Y:S01]  /*3d30*/  ISETP.GE.AND P5, PT, R33.reuse, R133.reuse, PT ;  /* 0x000000852100720c */ /* 0x0c0fe20003fa6270 */
[C---:B------:R-:W-:Y:S01]  /*3d40*/  VIADD R215, R200.reuse, 0xc000 ;  /* 0x0000c000c8d77836 */ /* 0x040fe20000000000 */
[-C--:B------:R-:W-:Y:S01]  /*3d50*/  ISETP.GE.AND P1, PT, R33, R192.reuse, PT ;  /* 0x000000c02100720c */ /* 0x080fe20003f26270 */
[----:B------:R-:W-:Y:S01]  /*3d60*/  VIADD R64, R200, 0xc040 ;  /* 0x0000c040c8407836 */ /* 0x000fe20000000000 */
[----:B------:R-:W-:Y:S01]  /*3d70*/  FSEL R33, R30, -INF , !P5 ;  /* 0xff8000001e217808 */ /* 0x000fe20006800000 */
[----:B------:R-:W-:Y:S01]  /*3d80*/  VIADD R30, R34, 0xffffff89 ;  /* 0xffffff89221e7836 */ /* 0x000fe20000000000 */
[CC--:B------:R-:W-:Y:S01]  /*3d90*/  ISETP.GE.AND P4, PT, R32.reuse, R192.reuse, PT ;  /* 0x000000c02000720c */ /* 0x0c0fe20003f86270 */
[----:B------:R-:W-:Y:S01]  /*3da0*/  @P0 VIADD R64, R215, 0xffffffc0 ;  /* 0xffffffc0d7400836 */ /* 0x000fe20000000000 */
[-C--:B------:R-:W-:Y:S01]  /*3db0*/  ISETP.GE.AND P3, PT, R32, R133.reuse, PT ;  /* 0x000000852000720c */ /* 0x080fe20003f66270 */
[C---:B------:R-:W-:Y:S01]  /*3dc0*/  IMAD.IADD R142, R27.reuse, 0x1, R200 ;  /* 0x000000011b8e7824 */ /* 0x040fe200078e02c8 */
[----:B------:R-:W-:Y:S01]  /*3dd0*/  FSEL R32, R28, -INF , !P1 ;  /* 0xff8000001c207808 */ /* 0x000fe20004800000 */
[----:B------:R-:W-:Y:S01]  /*3de0*/  IMAD.IADD R27, R27, 0x1, R64 ;  /* 0x000000011b1b7824 */ /* 0x000fe200078e0240 */
[C---:B------:R-:W-:Y:S01]  /*3df0*/  ISETP.GE.AND P1, PT, R35.reuse, R192, PT ;  /* 0x000000c02300720c */ /* 0x040fe20003f26270 */
[----:B------:R-:W-:Y:S01]  /*3e00*/  LDSM.16.MT88.4 R116, [R64+0x4000] ;  /* 0x004000004074783b */ /* 0x000fe20000004200 */
[----:B------:R-:W-:Y:S01]  /*3e10*/  ISETP.GE.AND P5, PT, R35, R133, PT ;  /* 0x000000852300720c */ /* 0x000fe20003fa6270 */
[----:B------:R-:W-:Y:S01]  /*3e20*/  VIADD R35, R34, 0xffffff90 ;  /* 0xffffff9022237836 */ /* 0x000fe20000000000 */
[----:B------:R-:W-:Y:S01]  /*3e30*/  FSEL R28, R29, -INF , !P4 ;  /* 0xff8000001d1c7808 */ /* 0x000fe20006000000 */
[----:B------:R-:W-:Y:S01]  /*3e40*/  LDSM.16.MT88.4 R108, [R142+0x10000] ;  /* 0x010000008e6c783b */ /* 0x000fe20000004200 */
[----:B------:R-:W-:-:S02]  /*3e50*/  FSEL R31, R31, -INF , !P3 ;  /* 0xff8000001f1f7808 */ /* 0x000fc40005800000 */
[CC--:B------:R-:W-:Y:S01]  /*3e60*/  ISETP.GE.AND P4, PT, R30.reuse, R192.reuse, PT ;  /* 0x000000c01e00720c */ /* 0x0c0fe20003f86270 */
[----:B------:R-:W-:Y:S01]  /*3e70*/  LDSM.16.MT88.4 R36, [R142+0xc800] ;  /* 0x00c800008e24783b */ /* 0x000fe20000004200 */
[----:B------:R-:W-:Y:S02]  /*3e80*/  ISETP.GE.AND P3, PT, R30, R133, PT ;  /* 0x000000851e00720c */ /* 0x000fe40003f66270 */
[----:B------:R-:W-:Y:S01]  /*3e90*/  FSEL R30, R20, -INF , !P1 ;  /* 0xff800000141e7808 */ /* 0x000fe20004800000 */
[----:B------:R-:W-:Y:S01]  /*3ea0*/  VIADD R20, R34, 0xffffff91 ;  /* 0xffffff9122147836 */ /* 0x000fe20000000000 */
[----:B------:R-:W-:Y:S02]  /*3eb0*/  ISETP.GE.AND P1, PT, R35, R192, PT ;  /* 0x000000c02300720c */ /* 0x000fe40003f26270 */
[----:B------:R-:W-:Y:S02]  /*3ec0*/  FSEL R29, R22, -INF , !P5 ;  /* 0xff800000161d7808 */ /* 0x000fe40006800000 */
[----:B------:R-:W-:Y:S01]  /*3ed0*/  FSEL R22, R21, -INF , !P4 ;  /* 0xff80000015167808 */ /* 0x000fe20006000000 */
[----:B------:R-:W-:Y:S01]  /*3ee0*/  VIADD R21, R34, 0xffffff98 ;  /* 0xffffff9822157836 */ /* 0x000fe20000000000 */
[----:B------:R-:W-:-:S02]  /*3ef0*/  FSEL R23, R23, -INF , !P3 ;  /* 0xff80000017177808 */ /* 0x000fc40005800000 */
[CC--:B------:R-:W-:Y:S02]  /*3f00*/  ISETP.GE.AND P4, PT, R20.reuse, R192.reuse, PT ;  /* 0x000000c01400720c */ /* 0x0c0fe40003f86270 */
[-C--:B------:R-:W-:Y:S02]  /*3f10*/  ISETP.GE.AND P3, PT, R20, R133.reuse, PT ;  /* 0x000000851400720c */ /* 0x080fe40003f66270 */
[----:B------:R-:W-:Y:S02]  /*3f20*/  ISETP.GE.AND P5, PT, R35, R133, PT ;  /* 0x000000852300720c */ /* 0x000fe40003fa6270 */
[----:B------:R-:W-:Y:S01]  /*3f30*/  FSEL R20, R16, -INF , !P1 ;  /* 0xff80000010147808 */ /* 0x000fe20004800000 */
[----:B------:R-:W-:Y:S01]  /*3f40*/  VIADD R16, R34, 0xffffff99 ;  /* 0xffffff9922107836 */ /* 0x000fe20000000000 */
[----:B------:R-:W-:Y:S02]  /*3f50*/  FSEL R47, R18, -INF , !P5 ;  /* 0xff800000122f7808 */ /* 0x000fe40006800000 */
[----:B------:R-:W-:-:S02]  /*3f60*/  ISETP.GE.AND P1, PT, R21, R192, PT ;  /* 0x000000c01500720c */ /* 0x000fc40003f26270 */
[-C--:B------:R-:W-:Y:S01]  /*3f70*/  ISETP.GE.AND P5, PT, R21, R133.reuse, PT ;  /* 0x000000851500720c */ /* 0x080fe20003fa6270 */
[----:B------:R-:W-:Y:S01]  /*3f80*/  VIADD R21, R34, 0xffffffa0 ;  /* 0xffffffa022157836 */ /* 0x000fe20000000000 */
[----:B------:R-:W-:Y:S02]  /*3f90*/  FSEL R18, R17, -INF , !P4 ;  /* 0xff80000011127808 */ /* 0x000fe40006000000 */
[C---:B------:R-:W-:Y:S02]  /*3fa0*/  ISETP.GE.AND P4, PT, R16.reuse, R192, PT ;  /* 0x000000c01000720c */ /* 0x040fe40003f86270 */
[----:B------:R-:W-:Y:S02]  /*3fb0*/  FSEL R19, R19, -INF , !P3 ;  /* 0xff80000013137808 */ /* 0x000fe40005800000 */
[----:B------:R-:W-:Y:S02]  /*3fc0*/  ISETP.GE.AND P3, PT, R16, R133, PT ;  /* 0x000000851000720c */ /* 0x000fe40003f66270 */
[----:B------:R-:W-:-:S02]  /*3fd0*/  FSEL R16, R12, -INF , !P1 ;  /* 0xff8000000c107808 */ /* 0x000fc40004800000 */
[----:B------:R-:W-:Y:S01]  /*3fe0*/  FSEL R17, R14, -INF , !P5 ;  /* 0xff8000000e117808 */ /* 0x000fe20006800000 */
[C---:B------:R-:W-:Y:S01]  /*3ff0*/  VIADD R14, R34.reuse, 0xffffffa1 ;  /* 0xffffffa1220e7836 */ /* 0x040fe20000000000 */
[----:B------:R-:W-:Y:S01]  /*4000*/  FSEL R12, R13, -INF , !P4 ;  /* 0xff8000000d0c7808 */ /* 0x000fe20006000000 */
[----:B------:R-:W-:Y:S01]  /*4010*/  VIADD R13, R34, 0xffffffa8 ;  /* 0xffffffa8220d7836 */ /* 0x000fe20000000000 */
[----:B------:R-:W-:Y:S02]  /*4020*/  ISETP.GE.AND P5, PT, R21, R133, PT ;  /* 0x000000851500720c */ /* 0x000fe40003fa6270 */
[----:B------:R-:W-:Y:S02]  /*4030*/  FSEL R15, R15, -INF , !P3 ;  /* 0xff8000000f0f7808 */ /* 0x000fe40005800000 */
[----:B------:R-:W-:Y:S01]  /*4040*/  FSEL R45, R10, -INF , !P5 ;  /* 0xff8000000a2d7808 */ /* 0x000fe20006800000 */
[----:B------:R-:W-:Y:S01]  /*4050*/  VIADD R10, R34, 0xffffffa9 ;  /* 0xffffffa9220a7836 */ /* 0x000fe20000000000 */
[----:B------:R-:W-:-:S02]  /*4060*/  ISETP.GE.AND P4, PT, R14, R192, PT ;  /* 0x000000c00e00720c */ /* 0x000fc40003f86270 */
[-C--:B------:R-:W-:Y:S02]  /*4070*/  ISETP.GE.AND P3, PT, R14, R133.reuse, PT ;  /* 0x000000850e00720c */ /* 0x080fe40003f66270 */
[----:B------:R-:W-:Y:S02]  /*4080*/  ISETP.GE.AND P5, PT, R13, R133, PT ;  /* 0x000000850d00720c */ /* 0x000fe40003fa6270 */
        /* <DEDUP_REMOVED lines=8> */
[----:B------:R-:W-:Y:S02]  /*4110*/  FSEL R41, R7, -INF , !P3 ;  /* 0xff80000007297808 */ /* 0x000fe40005800000 */
[CC--:B------:R-:W-:Y:S02]  /*4120*/  ISETP.GE.AND P4, PT, R6.reuse, R192.reuse, PT ;  /* 0x000000c00600720c */ /* 0x0c0fe40003f86270 */
[----:B------:R-:W-:Y:S02]  /*4130*/  ISETP.GE.AND P3, PT, R6, R133, PT ;  /* 0x000000850600720c */ /* 0x000fe40003f66270 */
[----:B------:R-:W-:-:S02]  /*4140*/  ISETP.GE.AND P1, PT, R21, R192, PT ;  /* 0x000000c01500720c */ /* 0x000fc40003f26270 */
[----:B------:R-:W-:Y:S02]  /*4150*/  FSEL R166, R105, -INF , !P4 ;  /* 0xff80000069a67808 */ /* 0x000fe40006000000 */
[----:B------:R-:W-:Y:S02]  /*4160*/  FSEL R159, R107, -INF , !P3 ;  /* 0xff8000006b9f7808 */ /* 0x000fe40005800000 */
[CC--:B------:R-:W-:Y:S02]  /*4170*/  ISETP.GE.AND P4, PT, R5.reuse, R192.reuse, PT ;  /* 0x000000c00500720c */ /* 0x0c0fe40003f86270 */
[----:B------:R-:W-:Y:S01]  /*4180*/  ISETP.GE.AND P3, PT, R5, R133, PT ;  /* 0x000000850500720c */ /* 0x000fe20003f66270 */
[----:B------:R-:W-:Y:S01]  /*4190*/  VIADD R5, R34, 0xffffffc1 ;  /* 0xffffffc122057836 */ /* 0x000fe20000000000 */
[----:B------:R-:W-:Y:S01]  /*41a0*/  FSEL R42, R8, -INF , !P1 ;  /* 0xff800000082a7808 */ /* 0x000fe20004800000 */
[----:B------:R-:W-:Y:S01]  /*41b0*/  VIADD R8, R34, 0xffffffb0 ;  /* 0xffffffb022087836 */ /* 0x000fe20000000000 */
[----:B------:R-:W-:-:S02]  /*41c0*/  ISETP.GE.AND P1, PT, R13, R192, PT ;  /* 0x000000c00d00720c */ /* 0x000fc40003f26270 */
[----:B------:R-:W-:Y:S02]  /*41d0*/  FSEL R160, R101, -INF , !P4 ;  /* 0xff80000065a07808 */ /* 0x000fe40006000000 */
[----:B------:R-:W-:Y:S02]  /*41e0*/  FSEL R171, R103, -INF , !P3 ;  /* 0xff80000067ab7808 */ /* 0x000fe40005800000 */
[----:B------:R-:W-:Y:S01]  /*41f0*/  FSEL R46, R4, -INF , !P1 ;  /* 0xff800000042e7808 */ /* 0x000fe20004800000 */
[C---:B------:R-:W-:Y:S01]  /*4200*/  VIADD R4, R34.reuse, 0xffffffb8 ;  /* 0xffffffb822047836 */ /* 0x040fe20000000000 */
[CC--:B------:R-:W-:Y:S02]  /*4210*/  ISETP.GE.AND P4, PT, R5.reuse, R192.reuse, PT ;  /* 0x000000c00500720c */ /* 0x0c0fe40003f86270 */
[----:B------:R-:W-:Y:S01]  /*4220*/  ISETP.GE.AND P3, PT, R5, R133, PT ;  /* 0x000000850500720c */ /* 0x000fe20003f66270 */
[----:B------:R-:W-:Y:S01]  /*4230*/  VIADD R5, R34, 0xffffffc9 ;  /* 0xffffffc922057836 */ /* 0x000fe20000000000 */
[----:B------:R-:W-:-:S02]  /*4240*/  ISETP.GE.AND P1, PT, R8, R192, PT ;  /* 0x000000c00800720c */ /* 0x000fc40003f26270 */
[----:B------:R-:W-:Y:S02]  /*4250*/  ISETP.GE.AND P5, PT, R8, R133, PT ;  /* 0x000000850800720c */ /* 0x000fe40003fa6270 */
        /* <DEDUP_REMOVED lines=12> */
[----:B------:R-:W-:Y:S01]  /*4320*/  FSEL R172, R93, -INF , !P4 ;  /* 0xff8000005dac7808 */ /* 0x000fe20006000000 */
[----:B------:R-:W-:Y:S01]  /*4330*/  LDSM.16.MT88.4 R100, [R200+0x10000] ;  /* 0x01000000c864783b */ /* 0x000fe20000004200 */
[----:B------:R-:W-:-:S02]  /*4340*/  FSEL R177, R95, -INF , !P3 ;  /* 0xff8000005fb17808 */ /* 0x000fc40005800000 */
[CC--:B------:R-:W-:Y:S02]  /*4350*/  ISETP.GE.AND P1, PT, R4.reuse, R192.reuse, PT ;  /* 0x000000c00400720c */ /* 0x0c0fe40003f26270 */
[-C--:B------:R-:W-:Y:S01]  /*4360*/  ISETP.GE.AND P5, PT, R4, R133.reuse, PT ;  /* 0x000000850400720c */ /* 0x080fe20003fa6270 */
[C---:B------:R-:W-:Y:S01]  /*4370*/  VIADD R4, R34.reuse, 0xffffffc8 ;  /* 0xffffffc822047836 */ /* 0x040fe20000000000 */
[C---:B------:R-:W-:Y:S02]  /*4380*/  ISETP.GE.AND P4, PT, R5.reuse, R192, PT ;  /* 0x000000c00500720c */ /* 0x040fe40003f86270 */
[----:B------:R-:W-:Y:S01]  /*4390*/  ISETP.GE.AND P3, PT, R5, R133, PT ;  /* 0x000000850500720c */ /* 0x000fe20003f66270 */
[----:B------:R-:W-:Y:S01]  /*43a0*/  VIADD R5, R34, 0xffffffd9 ;  /* 0xffffffd922057836 */ /* 0x000fe20000000000 */
[----:B------:R-:W-:Y:S02]  /*43b0*/  FSEL R170, R96, -INF , !P1 ;  /* 0xff80000060aa7808 */ /* 0x000fe40004800000 */
[----:B------:R-:W-:-:S02]  /*43c0*/  FSEL R175, R98, -INF , !P5 ;  /* 0xff80000062af7808 */ /* 0x000fc40006800000 */
[----:B------:R-:W-:Y:S02]  /*43d0*/  FSEL R176, R89, -INF , !P4 ;  /* 0xff80000059b07808 */ /* 0x000fe40006000000 */
[----:B------:R-:W-:Y:S02]  /*43e0*/  FSEL R167, R91, -INF , !P3 ;  /* 0xff8000005ba77808 */ /* 0x000fe40005800000 */
[----:B------:R-:W-:Y:S02]  /*43f0*/  FMNMX3.FTZ R7, R32, R28, R30, !PT ;  /* 0x0000001c20077276 */ /* 0x000fe4000781001e */
        /* <DEDUP_REMOVED lines=10> */
[----:B------:R-:W-:Y:S01]  /*44a0*/  FSEL R168, R85, -INF , !P4 ;  /* 0xff80000055a87808 */ /* 0x000fe20006000000 */
[----:B------:R-:W-:Y:S01]  /*44b0*/  LDSM.16.MT88.4 R92, [R27] ;  /* 0x000000001b5c783b */ /* 0x000fe20000004200 */
[----:B------:R-:W-:-:S02]  /*44c0*/  FSEL R163, R87, -INF , !P3 ;  /* 0xff80000057a37808 */ /* 0x000fc40005800000 */
[CC--:B------:R-:W-:Y:S02]  /*44d0*/  ISETP.GE.AND P1, PT, R4.reuse, R192.reuse, PT ;  /* 0x000000c00400720c */ /* 0x0c0fe40003f26270 */
[-C--:B------:R-:W-:Y:S01]  /*44e0*/  ISETP.GE.AND P5, PT, R4, R133.reuse, PT ;  /* 0x000000850400720c */ /* 0x080fe20003fa6270 */
[----:B------:R-:W-:Y:S01]  /*44f0*/  VIADD R4, R34, 0xffffffd8 ;  /* 0xffffffd822047836 */ /* 0x000fe20000000000 */
[C---:B------:R-:W-:Y:S02]  /*4500*/  ISETP.GE.AND P4, PT, R5.reuse, R192, PT ;  /* 0x000000c00500720c */ /* 0x040fe40003f86270 */
[----:B------:R-:W-:Y:S02]  /*4510*/  ISETP.GE.AND P3, PT, R5, R133, PT ;  /* 0x000000850500720c */ /* 0x000fe40003f66270 */
        /* <DEDUP_REMOVED lines=13> */
[C---:B------:R-:W-:Y:S01]  /*45f0*/  ISETP.GE.AND P1, PT, R4.reuse, R192, PT ;  /* 0x000000c00400720c */ /* 0x040fe20003f26270 */
[----:B------:R-:W-:Y:S01]  /*4600*/  LDSM.16.MT88.4 R84, [R64] ;  /* 0x000000004054783b */ /* 0x000fe20000004200 */
[----:B------:R-:W-:Y:S01]  /*4610*/  ISETP.GE.AND P5, PT, R4, R133, PT ;  /* 0x000000850400720c */ /* 0x000fe20003fa6270 */
[C---:B------:R-:W-:Y:S01]  /*4620*/  VIADD R4, R34.reuse, 0xffffffe8 ;  /* 0xffffffe822047836 */ /* 0x040fe20000000000 */
[----:B------:R-:W-:Y:S01]  /*4630*/  FMNMX3.FTZ R7, R5, R40, R164, !PT ;  /* 0x0000002805077276 */ /* 0x000fe200078100a4 */
[----:B------:R-:W-:Y:S01]  /*4640*/  VIADD R5, R34, 0xfffffff1 ;  /* 0xfffffff122057836 */ /* 0x000fe20000000000 */
        /* <DEDUP_REMOVED lines=32> */
[----:B------:R-:W-:Y:S01]  /*4850*/  FSEL R144, R68, -INF , !P3 ;  /* 0xff80000044907808 */ /* 0x000fe20005800000 */
[----:B------:R-:W-:Y:S01]  /*4860*/  LDSM.16.MT88.4 R76, [R142+0xc000] ;  /* 0x00c000008e4c783b */ /* 0x000fe20000004200 */
[----:B------:R-:W-:Y:S02]  /*4870*/  ISETP.GE.AND P4, PT, R5, R192, PT ;  /* 0x000000c00500720c */ /* 0x000fe40003f86270 */
[----:B------:R-:W-:Y:S02]  /*4880*/  FSEL R150, R72, -INF , !P1 ;  /* 0xff80000048967808 */ /* 0x000fe40004800000 */
[----:B------:R-:W-:Y:S02]  /*4890*/  FMNMX3.FTZ R7, R7, R156, R154, !PT ;  /* 0x0000009c07077276 */ /* 0x000fe4000781009a */
[----:B------:R-:W-:Y:S02]  /*48a0*/  ISETP.GE.AND P3, PT, R4, R133, PT ;  /* 0x000000850400720c */ /* 0x000fe40003f66270 */
[----:B------:R-:W-:-:S02]  /*48b0*/  FMNMX3.FTZ R4, R6, R163, R153, !PT ;  /* 0x000000a306047276 */ /* 0x000fc40007810099 */
[----:B------:R-:W-:Y:S02]  /*48c0*/  ISETP.GE.AND P1, PT, R34, R192, PT ;  /* 0x000000c02200720c */ /* 0x000fe40003f26270 */
[----:B------:R-:W-:Y:S02]  /*48d0*/  FSEL R146, R73, -INF , !P4 ;  /* 0xff80000049927808 */ /* 0x000fe40006000000 */
[----:B------:R-:W-:Y:S02]  /*48e0*/  FMNMX3.FTZ R7, R7, R152, R150, !PT ;  /* 0x0000009807077276 */ /* 0x000fe40007810096 */
[----:B------:R-:W-:Y:S02]  /*48f0*/  ISETP.GE.AND P4, PT, R5, R133, PT ;  /* 0x000000850500720c */ /* 0x000fe40003f86270 */
[----:B------:R-:W-:Y:S02]  /*4900*/  FSEL R141, R74, -INF , !P5 ;  /* 0xff8000004a8d7808 */ /* 0x000fe40006800000 */
[----:B------:R-:W-:-:S02]  /*4910*/  FMNMX3.FTZ R4, R4, R151, R149, !PT ;  /* 0x0000009704047276 */ /* 0x000fc40007810095 */
[----:B------:R-:W-:Y:S02]  /*4920*/  FSEL R143, R69, -INF , !P1 ;  /* 0xff800000458f7808 */ /* 0x000fe40004800000 */
[----:B------:R-:W-:Y:S02]  /*4930*/  FMNMX3.FTZ R8, R7, R146, R144, !PT ;  /* 0x0000009207087276 */ /* 0x000fe40007810090 */
[----:B------:R-:W-:Y:S02]  /*4940*/  ISETP.GE.AND P1, PT, R34, R133, PT ;  /* 0x000000852200720c */ /* 0x000fe40003f26270 */
[----:B------:R-:W-:Y:S02]  /*4950*/  FSEL R139, R75, -INF , !P4 ;  /* 0xff8000004b8b7808 */ /* 0x000fe40006000000 */
[----:B------:R-:W-:Y:S02]  /*4960*/  FSEL R138, R70, -INF , !P3 ;  /* 0xff800000468a7808 */ /* 0x000fe40005800000 */
[----:B------:R-:W-:-:S02]  /*4970*/  FMNMX3.FTZ R4, R4, R147, R141, !PT ;  /* 0x0000009304047276 */ /* 0x000fc4000781008d */
[----:B------:R-:W-:Y:S02]  /*4980*/  FMNMX.FTZ R6, R143, R8, !PT ;  /* 0x000000088f067209 */ /* 0x000fe40007810000 */
[----:B------:R-:W-:Y:S02]  /*4990*/  FSEL R137, R71, -INF , !P1 ;  /* 0xff80000047897808 */ /* 0x000fe40004800000 */
[----:B------:R-:W-:Y:S01]  /*49a0*/  FMNMX3.FTZ R4, R4, R139, R138, !PT ;  /* 0x0000008b04047276 */ /* 0x000fe2000781008a */
[----:B------:R-:W1:Y:S03]  /*49b0*/  SHFL.BFLY PT, R7, R6, 0x2, 0x1f ;  /* 0x0c401f0006077f89 */ /* 0x000e6600000e0000 */
[----:B------:R-:W-:Y:S01]  /*49c0*/  FMNMX.FTZ R8, R137, R4, !PT ;  /* 0x0000000489087209 */ /* 0x000fe20007810000 */
[----:B------:R-:W-:Y:S04]  /*49d0*/  LDSM.16.MT88.4 R68, [R200+0xc000] ;  /* 0x00c00000c844783b */ /* 0x000fe80000004200 */
        /* <DEDUP_REMOVED lines=71> */
[----:B------:R-:W-:Y:S01]  /*4e50*/  HMMA.16816.F32 R88, R120, R92, RZ ;  /* 0x0000005c7858723c */ /* 0x000fe200000018ff */
[----:B------:R-:W-:Y:S01]  /*4e60*/  FFMA.FTZ R221, R143, UR4, -R145 ;  /* 0x000000048fdd7c23 */ /* 0x000fe20008010891 */
[----:B------:R-:W-:Y:S01]  /*4e70*/  FADD.FTZ R136, R136, R67 ;  /* 0x0000004388887221 */ /* 0x000fe20000010000 */
[----:B------:R-:W3:Y:S01]  /*4e80*/  MUFU.EX2 R56, R56 ;  /* 0x0000003800387308 */ /* 0x000ee20000000800 */
[----:B------:R-:W-:-:S02]  /*4e90*/  FADD.FTZ R66, R66, R65 ;  /* 0x0000004142427221 */ /* 0x000fc40000010000 */
[----:B------:R-:W-:Y:S01]  /*4ea0*/  FADD.FTZ R63, R63, R136 ;  /* 0x000000883f3f7221 */ /* 0x000fe20000010000 */
[----:B------:R-:W-:Y:S01]  /*4eb0*/  MUFU.EX2 R53, R53 ;  /* 0x0000003500357308 */ /* 0x000fe20000000800 */
[C---:B------:R-:W-:Y:S01]  /*4ec0*/  HMMA.16816.F32 R92, R120.reuse, R94, RZ ;  /* 0x0000005e785c723c */ /* 0x040fe200000018ff */
[----:B------:R-:W-:Y:S01]  /*4ed0*/  FADD.FTZ R61, R61, R66 ;  /* 0x000000423d3d7221 */ /* 0x000fe20000010000 */
[----:B------:R-:W-:Y:S01]  /*4ee0*/  FADD.FTZ R62, R62, R63 ;  /* 0x0000003f3e3e7221 */ /* 0x000fe20000010000 */
[----:B------:R-:W4:Y:S02]  /*4ef0*/  MUFU.EX2 R52, R52 ;  /* 0x0000003400347308 */ /* 0x000f240000000800 */
[----:B------:R-:W-:Y:S02]  /*4f00*/  FADD.FTZ R60, R60, R61 ;  /* 0x0000003d3c3c7221 */ /* 0x000fe40000010000 */
        /* <DEDUP_REMOVED lines=20> */
[--C-:B-1----:R-:W-:Y:S01]  /*5050*/  FFMA.FTZ R173, R184, UR4, -R145.reuse ;  /* 0x00000004b8ad7c23 */ /* 0x102fe20008010891 */
[----:B------:R-:W-:Y:S01]  /*5060*/  FFMA.FTZ R184, R181, UR4, -R140 ;  /* 0x00000004b5b87c23 */ /* 0x000fe2000801088c */
[----:B------:R-:W-:Y:S01]  /*5070*/  MUFU.EX2 R177, R177 ;  /* 0x000000b100b17308 */ /* 0x000fe20000000800 */
[----:B------:R-:W-:-:S03]  /*5080*/  FFMA.FTZ R181, R168, UR4, -R145 ;  /* 0x00000004a8b57c23 */ /* 0x000fc60008010891 */
        /* <DEDUP_REMOVED lines=54> */
[----:B---3--:R-:W-:Y:S01]  /*53f0*/  F2FP.F16.F32.PACK_AB R5, R48, R49 ;  /* 0x000000313005723e */ /* 0x008fe200000000ff */
[----:B------:R-:W-:Y:S01]  /*5400*/  FADD.FTZ R49, R49, R52 ;  /* 0x0000003431317221 */ /* 0x000fe20000010000 */
[----:B------:R-:W-:Y:S01]  /*5410*/  F2FP.F16.F32.PACK_AB R6, R46, R47 ;  /* 0x0000002f2e06723e */ /* 0x000fe200000000ff */
[----:B------:R-:W-:Y:S01]  /*5420*/  FADD.FTZ R50, R50, R51 ;  /* 0x0000003332327221 */ /* 0x000fe20000010000 */
[----:B----4-:R-:W-:Y:S01]  /*5430*/  F2FP.F16.F32.PACK_AB R7, R44, R45 ;  /* 0x0000002d2c07723e */ /* 0x010fe200000000ff */
[----:B------:R-:W-:-:S02]  /*5440*/  FADD.FTZ R48, R48, R49 ;  /* 0x0000003130307221 */ /* 0x000fc40000010000 */
[----:B------:R-:W-:-:S04]  /*5450*/  FADD.FTZ R47, R47, R50 ;  /* 0x000000322f2f7221 */ /* 0x000fc80000010000 */
[----:B------:R-:W-:Y:S01]  /*5460*/  HMMA.16816.F32 R72, R4, R36, R72 ;  /* 0x000000240448723c */ /* 0x000fe20000001848 */
[----:B------:R-:W-:-:S07]  /*5470*/  FADD.FTZ R46, R46, R47 ;  /* 0x0000002f2e2e7221 */ /* 0x000fce0000010000 */
[C---:B------:R-:W-:Y:S01]  /*5480*/  HMMA.16816.F32 R76, R4.reuse, R38, R76 ;  /* 0x00000026044c723c */ /* 0x040fe2000000184c */
[----:B------:R-:W3:Y:S07]  /*5490*/  LDSM.16.MT88.4 R36, [R142+0xd800] ;  /* 0x00d800008e24783b */ /* 0x000eee0000004200 */
[C---:B--2---:R-:W-:Y:S01]  /*54a0*/  HMMA.16816.F32 R96, R4.reuse, R12, R96 ;  /* 0x0000000c0460723c */ /* 0x044fe20000001860 */
[--C-:B------:R-:W-:Y:S02]  /*54b0*/  FFMA.FTZ R12, R162, UR4, -R145.reuse ;  /* 0x00000004a20c7c23 */ /* 0x100fe40008010891 */
        /* <DEDUP_REMOVED lines=16> */
[----:B------:R-:W5:Y:S04]  /*55c0*/  MUFU.EX2 R182, R182 ;  /* 0x000000b600b67308 */ /* 0x000f680000000800 */
[----:B------:R-:W-:Y:S01]  /*55d0*/  MUFU.EX2 R179, R179 ;  /* 0x000000b300b37308 */ /* 0x000fe20000000800 */
        /* <DEDUP_REMOVED lines=15> */
[----:B------:R-:W-:Y:S01]  /*56d0*/  F2FP.F16.F32.PACK_AB R5, R161, R164 ;  /* 0x000000a4a105723e */ /* 0x000fe200000000ff */
[----:B------:R-:W-:Y:S01]  /*56e0*/  FADD.FTZ R155, R155, R46 ;  /* 0x0000002e9b9b7221 */ /* 0x000fe20000010000 */
[----:B------:R-:W-:-:S02]  /*56f0*/  F2FP.F16.F32.PACK_AB R6, R157, R160 ;  /* 0x000000a09d06723e */ /* 0x000fc400000000ff */
        /* <DEDUP_REMOVED lines=77> */
[----:B------:R-:W-:Y:S01]  /*5bd0*/  F2FP.F16.F32.PACK_AB R5, R174, R167 ;  /* 0x000000a7ae05723e */ /* 0x000fe200000000ff */
[----:B------:R-:W1:Y:S01]  /*5be0*/  MUFU.EX2 R154, R154 ;  /* 0x0000009a009a7308 */ /* 0x000e620000000800 */
[----:B------:R-:W-:-:S02]  /*5bf0*/  F2FP.F16.F32.PACK_AB R6, R169, R168 ;  /* 0x000000a8a906723e */ /* 0x000fc400000000ff */
[----:B-----5:R-:W-:-:S07]  /*5c00*/  F2FP.F16.F32.PACK_AB R7, R41, R40 ;  /* 0x000000282907723e */ /* 0x020fce00000000ff */
        /* <DEDUP_REMOVED lines=25> */
[----:B------:R-:W-:-:S02]  /*5da0*/  F2FP.F16.F32.PACK_AB R5, R154, R151 ;  /* 0x000000979a05723e */ /* 0x000fc400000000ff */
[----:B------:R-:W-:Y:S02]  /*5db0*/  F2FP.F16.F32.PACK_AB R6, R152, R43 ;  /* 0x0000002b9806723e */ /* 0x000fe400000000ff */
[----:B------:R-:W-:-:S07]  /*5dc0*/  F2FP.F16.F32.PACK_AB R7, R156, R147 ;  /* 0x000000939c07723e */ /* 0x000fce00000000ff */
[C---:B-----5:R-:W-:Y:S08]  /*5dd0*/  HMMA.16816.F32 R80, R4.reuse, R20, R80 ;  /* 0x000000140450723c */ /* 0x060ff00000001850 */
        /* <DEDUP_REMOVED lines=52> */
[----:B------:R-:W-:-:S06]  /*6120*/  FADD.FTZ R21, R184, R21 ;  /* 0x00000015b8157221 */ /* 0x000fcc0000010000 */
[C---:B------:R-:W-:Y:S08]  /*6130*/  HMMA.16816.F32 R72, R4.reuse, R16, R72 ;  /* 0x000000100448723c */ /* 0x040ff00000001848 */
[C---:B------:R-:W-:Y:S01]  /*6140*/  HMMA.16816.F32 R76, R4.reuse, R18, R76 ;  /* 0x00000012044c723c */ /* 0x040fe2000000184c */
[----:B------:R-:W2:Y:S07]  /*6150*/  LDSM.16.MT88.4 R16, [R64+0x7800] ;  /* 0x007800004010783b */ /* 0x000eae0000004200 */
[C---:B---3--:R-:W-:Y:S08]  /*6160*/  HMMA.16816.F32 R104, R4.reuse, R12, R104 ;  /* 0x0000000c0468723c */ /* 0x048ff00000001868 */
        /* <DEDUP_REMOVED lines=23> */
[----:B---3--:R-:W-:Y:S02]  /*62e0*/  HMMA.16816.F32 R128, R4, R12, R128 ;  /* 0x0000000c0480723c */ /* 0x008fe40000001880 */
        /* <DEDUP_REMOVED lines=85> */
.L_x_1965:
[----:B------:R-:W-:Y:S01]  /*6840*/  UMOV UR4, URZ ;  /* 0x000000ff00047c82 */ /* 0x000fe20008000000 */
[----:B------:R-:W-:Y:S01]  /*6850*/  IMAD.SHL.U32 R4, R24, 0x80, RZ ;  /* 0x0000008018047824 */ /* 0x000fe200078e00ff */
[----:B------:R-:W-:-:S05]  /*6860*/  IADD3 R5, P1, PT, RZ, -UR4, RZ ;  /* 0x80000004ff057c10 */ /* 0x000fca000ff3e0ff */
[----:B------:R-:W-:-:S05]  /*6870*/  IMAD.X R4, RZ, RZ, ~R4, P1 ;  /* 0x000000ffff047224 */ /* 0x000fca00008e0e04 */
[----:B------:R-:W-:-:S04]  /*6880*/  SHF.R.S64 R5, R5, 0x1f, R4 ;  /* 0x0000001f05057819 */ /* 0x000fc80000001004 */
[----:B------:R-:W-:-:S04]  /*6890*/  IADD3 R206, P1, PT, R5, R206, RZ ;  /* 0x000000ce05ce7210 */ /* 0x000fc80007f3e0ff */
[----:B------:R-:W-:-:S09]  /*68a0*/  LEA.HI.X.SX32 R207, R4, R207, 0x1, P1 ;  /* 0x000000cf04cf7211 */ /* 0x000fd200008f0eff */
.L_x_1966:
[----:B------:R-:W1:Y:S01]  /*68b0*/  LDCU.64 UR6, c[0x0][0x3c0] ;  /* 0x00007800ff0677ac */ /* 0x000e620008000a00 */
[----:B------:R-:W-:Y:S01]  /*68c0*/  LOP3.LUT R4, R26, 0x1f8, RZ, 0xc0, !PT ;  /* 0x000001f81a047812 */ /* 0x000fe200078ec0ff */
[----:B------:R-:W-:Y:S02]  /*68d0*/  IMAD.MOV.U32 R193, RZ, RZ, 0x20 ;  /* 0x00000020ffc17424 */ /* 0x000fe400078e00ff */
[----:B------:R-:W-:Y:S01]  /*68e0*/  VIADD R194, R180, UR5 ;  /* 0x00000005b4c27c36 */ /* 0x000fe20008000000 */
[----:B------:R-:W-:Y:S01]  /*68f0*/  LOP3.LUT R5, R4, 0x38, R199, 0x78, !PT ;  /* 0x0000003804057812 */ /* 0x000fe200078e78c7 */
[----:B------:R-:W-:Y:S01]  /*6900*/  IMAD.IADD R196, R201, 0x1, R148 ;  /* 0x00000001c9c47824 */ /* 0x000fe200078e0294 */
[----:B------:R-:W-:Y:S02]  /*6910*/  SEL R193, R193, 0xffffffe0, !P2 ;  /* 0xffffffe0c1c17807 */ /* 0x000fe40005000000 */
[----:B------:R-:W-:-:S03]  /*6920*/  LOP3.LUT R26, R5, 0x1e00, R26, 0xf8, !PT ;  /* 0x00001e00051a7812 */ /* 0x000fc600078ef81a */
[--C-:B------:R-:W-:Y:S01]  /*6930*/  IMAD.IADD R188, R201, 0x1, R193.reuse ;  /* 0x00000001c9bc7824 */ /* 0x100fe200078e02c1 */
[----:B------:R-:W-:Y:S01]  /*6940*/  LEA R217, R26, UR5, 0x1 ;  /* 0x000000051ad97c11 */ /* 0x000fe2000f8e08ff */
[C---:B------:R-:W-:Y:S02]  /*6950*/  IMAD.IADD R195, R194.reuse, 0x1, R193 ;  /* 0x00000001c2c37824 */ /* 0x040fe400078e02c1 */
[----:B------:R-:W-:Y:S01]  /*6960*/  IMAD.IADD R194, R194, 0x1, R148 ;  /* 0x00000001c2c27824 */ /* 0x000fe200078e0294 */
[----:B-1----:R-:W-:Y:S01]  /*6970*/  USHF.L.U32 UR4, UR6, 0x5, URZ ;  /* 0x0000000506047899 */ /* 0x002fe200080006ff */
[----:B------:R-:W-:Y:S01]  /*6980*/  @!PT LDS RZ, [RZ] ;  /* 0x00000000fffff984 */ /* 0x000fe20000000800 */
[----:B------:R-:W-:Y:S01]  /*6990*/  @!PT LDS RZ, [RZ] ;  /* 0x00000000fffff984 */ /* 0x000fe20000000800 */
[----:B------:R-:W-:Y:S01]  /*69a0*/  @!PT LDS RZ, [RZ] ;  /* 0x00000000fffff984 */ /* 0x000fe20000000800 */
[----:B------:R-:W-:Y:S01]  /*69b0*/  LDGSTS.E.BYPASS.LTC128B.128 [R217+0xc000], desc[UR16][R206.64] ;  /* 0x0c000000ced97fae */ /* 0x000fe2000b981a10 */
[----:B------:R-:W-:Y:S01]  /*69c0*/  USHF.L.U64.HI UR7, UR6, 0x5, UR7 ;  /* 0x0000000506077899 */ /* 0x000fe20008010207 */
[C---:B------:R-:W-:Y:S02]  /*69d0*/  IMAD.IADD R202, R193.reuse, 0x1, R196 ;  /* 0x00000001c1ca7824 */ /* 0x040fe400078e02c4 */
[----:B------:R-:W-:Y:S01]  /*69e0*/  LDGSTS.E.BYPASS.LTC128B.128 [R217+0x10000], desc[UR16][R206.64+0x80] ;  /* 0x10000080ced97fae */ /* 0x000fe2000b981a10 */
[----:B------:R-:W-:Y:S01]  /*69f0*/  IADD3 R6, P1, PT, R206, UR4, RZ ;  /* 0x00000004ce067c10 */ /* 0x000fe2000ff3e0ff */
[----:B------:R-:W-:-:S03]  /*6a00*/  IMAD.IADD R193, R193, 0x1, R194 ;  /* 0x00000001c1c17824 */ /* 0x000fc600078e02c2 */
[----:B------:R-:W-:Y:S02]  /*6a10*/  IADD3.X R7, PT, PT, R207, UR7, RZ, P1, !PT ;  /* 0x00000007cf077c10 */ /* 0x000fe40008ffe4ff */
[----:B------:R-:W-:-:S03]  /*6a20*/  IADD3 R4, P1, PT, R6, UR4, RZ ;  /* 0x0000000406047c10 */ /* 0x000fc6000ff3e0ff */
[----:B------:R-:W-:Y:S01]  /*6a30*/  LDGSTS.E.BYPASS.LTC128B.128 [R217+0xc800], desc[UR16][R6.64] ;  /* 0x0c80000006d97fae */ /* 0x000fe2000b981a10 */
[----:B------:R-:W-:Y:S02]  /*6a40*/  IADD3.X R5, PT, PT, R7, UR7, RZ, P1, !PT ;  /* 0x0000000707057c10 */ /* 0x000fe40008ffe4ff */
[----:B------:R-:W-:Y:S01]  /*6a50*/  IADD3 R8, P1, PT, R4, UR4, RZ ;  /* 0x0000000404087c10 */ /* 0x000fe2000ff3e0ff */
[----:B------:R-:W-:Y:S03]  /*6a60*/  LDGSTS.E.BYPASS.LTC128B.128 [R217+0x10800], desc[UR16][R6.64+0x80] ;  /* 0x1080008006d97fae */ /* 0x000fe6000b981a10 */
[----:B------:R-:W-:Y:S01]  /*6a70*/  IADD3.X R9, PT, PT, R5, UR7, RZ, P1, !PT ;  /* 0x0000000705097c10 */ /* 0x000fe20008ffe4ff */
[----:B------:R-:W-:Y:S01]  /*6a80*/  LDGSTS.E.BYPASS.LTC128B.128 [R217+0xd000], desc[UR16][R4.64] ;  /* 0x0d00000004d97fae */ /* 0x000fe2000b981a10 */
        /* <DEDUP_REMOVED lines=13> */
[----:B------:R-:W-:Y:S04]  /*6b60*/  LDGSTS.E.BYPASS.LTC128B.128 [R217+0xe800], desc[UR16][R10.64] ;  /* 0x0e8000000ad97fae */ /* 0x000fe8000b981a10 */
[----:B------:R1:W-:Y:S04]  /*6b70*/  LDGSTS.E.BYPASS.LTC128B.128 [R217+0x12800], desc[UR16][R10.64+0x80] ;  /* 0x128000800ad97fae */ /* 0x0003e8000b981a10 */
[----:B------:R-:W-:Y:S04]  /*6b80*/  LDGSTS.E.BYPASS.LTC128B.128 [R217+0xf000], desc[UR16][R14.64] ;  /* 0x0f0000000ed97fae */ /* 0x000fe8000b981a10 */
[----:B------:R2:W-:Y:S04]  /*6b90*/  LDGSTS.E.BYPASS.LTC128B.128 [R217+0x13000], desc[UR16][R14.64+0x80] ;  /* 0x130000800ed97fae */ /* 0x0005e8000b981a10 */
[----:B------:R-:W-:Y:S04]  /*6ba0*/  LDGSTS.E.BYPASS.LTC128B.128 [R217+0xf800], desc[UR16][R16.64] ;  /* 0x0f80000010d97fae */ /* 0x000fe8000b981a10 */
[----:B------:R3:W-:Y:S04]  /*6bb0*/  LDGSTS.E.BYPASS.LTC128B.128 [R217+0x13800], desc[UR16][R16.64+0x80] ;  /* 0x1380008010d97fae */ /* 0x0007e8000b981a10 */
[----:B------:R-:W-:Y:S04]  /*6bc0*/  LDSM.16.M88.4 R164, [R201] ;  /* 0x00000000c9a4783b */ /* 0x000fe80000000200 */
[----:B------:R-:W4:Y:S04]  /*6bd0*/  LDSM.16.M88.4 R52, [R180+UR5+0x4000] ;  /* 0x00400005b434783b */ /* 0x000f280008000200 */
[----:B------:R-:W5:Y:S04]  /*6be0*/  LDSM.16.M88.4 R44, [R180+UR5+0x4800] ;  /* 0x00480005b42c783b */ /* 0x000f680008000200 */
[----:B-1----:R-:W-:Y:S04]  /*6bf0*/  LDSM.16.M88.4 R8, [R188] ;  /* 0x00000000bc08783b */ /* 0x002fe80000000200 */
[----:B------:R-:W1:Y:S04]  /*6c00*/  LDSM.16.M88.4 R136, [R195+0x4000] ;  /* 0x00400000c388783b */ /* 0x000e680000000200 */
[----:B------:R-:W3:Y:S04]  /*6c10*/  LDSM.16.M88.4 R60, [R195+0x4800] ;  /* 0x00480000c33c783b */ /* 0x000ee80000000200 */
[----:B------:R-:W3:Y:S04]  /*6c20*/  LDSM.16.M88.4 R36, [R180+UR5+0x5000] ;  /* 0x00500005b424783b */ /* 0x000ee80008000200 */
[----:B------:R-:W3:Y:S04]  /*6c30*/  LDSM.16.M88.4 R28, [R180+UR5+0x5800] ;  /* 0x00580005b41c783b */ /* 0x000ee80008000200 */
[----:B--2---:R-:W2:Y:S04]  /*6c40*/  LDSM.16.M88.4 R12, [R180+UR5+0x6800] ;  /* 0x00680005b40c783b */ /* 0x004ea80008000200 */
[----:B------:R-:W2:Y:S04]  /*6c50*/  LDSM.16.M88.4 R172, [R180+UR5+0x7000] ;  /* 0x00700005b4ac783b */ /* 0x000ea80008000200 */
[----:B------:R-:W2:Y:S01]  /*6c60*/  LDSM.16.M88.4 R20, [R180+UR5+0x6000] ;  /* 0x00600005b414783b */ /* 0x000ea20008000200 */
[C---:B----4-:R-:W-:Y:S03]  /*6c70*/  HMMA.16816.F32 R56, R164.reuse, R52, RZ ;  /* 0x00000034a438723c */ /* 0x050fe600000018ff */
[----:B------:R-:W4:Y:S04]  /*6c80*/  LDSM.16.M88.4 R140, [R180+UR5+0x7800] ;  /* 0x00780005b48c783b */ /* 0x000f280008000200 */
[----:B------:R-:W4:Y:S01]  /*6c90*/  LDSM.16.M88.4 R64, [R195+0x5000] ;  /* 0x00500000c340783b */ /* 0x000f220000000200 */
[C---:B------:R-:W-:Y:S03]  /*6ca0*/  HMMA.16816.F32 R52, R164.reuse, R54, RZ ;  /* 0x00000036a434723c */ /* 0x040fe600000018ff */
[----:B------:R-:W4:Y:S04]  /*6cb0*/  LDSM.16.M88.4 R4, [R195+0x5800] ;  /* 0x00580000c304783b */ /* 0x000f280000000200 */
[----:B------:R-:W-:Y:S01]  /*6cc0*/  LDSM.16.M88.4 R144, [R195+0x6000] ;  /* 0x00600000c390783b */ /* 0x000fe20000000200 */
[C---:B-----5:R-:W-:Y:S03]  /*6cd0*/  HMMA.16816.F32 R48, R164.reuse, R44, RZ ;  /* 0x0000002ca430723c */ /* 0x060fe600000018ff */
        /* <DEDUP_REMOVED lines=8> */
[C---:B------:R-:W-:Y:S03]  /*6d60*/  HMMA.16816.F32 R52, R8.reuse, R138, R52 ;  /* 0x0000008a0834723c */ /* 0x040fe60000001834 */
[----:B------:R-:W1:Y:S04]  /*6d70*/  LDSM.16.M88.4 R136, [R195+0x6800] ;  /* 0x00680000c388783b */ /* 0x000e680000000200 */
[----:B------:R-:W0:Y:S01]  /*6d80*/  LDGDEPBAR ;  /* 0x00000000000079af */ /* 0x000e220000000000 */
[C---:B---3--:R-:W-:Y:S08]  /*6d90*/  HMMA.16816.F32 R48, R8.reuse, R60, R48 ;  /* 0x0000003c0830723c */ /* 0x048ff00000001830 */
[----:B------:R-:W-:Y:S01]  /*6da0*/  HMMA.16816.F32 R44, R8, R62, R44 ;  /* 0x0000003e082c723c */ /* 0x000fe2000000182c */
[----:B------:R-:W3:Y:S07]  /*6db0*/  LDSM.16.M88.4 R60, [R195+0x7000] ;  /* 0x00700000c33c783b */ /* 0x000eee0000000200 */
[C---:B------:R-:W-:Y:S08]  /*6dc0*/  HMMA.16816.F32 R40, R164.reuse, R36, RZ ;  /* 0x00000024a428723c */ /* 0x040ff000000018ff */
[C---:B------:R-:W-:Y:S08]  /*6dd0*/  HMMA.16816.F32 R32, R164.reuse, R28, RZ ;  /* 0x0000001ca420723c */ /* 0x040ff000000018ff */
[C---:B--2---:R-:W-:Y:S08]  /*6de0*/  HMMA.16816.F32 R16, R164.reuse, R12, RZ ;  /* 0x0000000ca410723c */ /* 0x044ff000000018ff */
[C---:B------:R-:W-:Y:S08]  /*6df0*/  HMMA.16816.F32 R36, R164.reuse, R38, RZ ;  /* 0x00000026a424723c */ /* 0x040ff000000018ff */
[C---:B------:R-:W-:Y:S08]  /*6e00*/  HMMA.16816.F32 R28, R164.reuse, R30, RZ ;  /* 0x0000001ea41c723c */ /* 0x040ff000000018ff */
[C---:B------:R-:W-:Y:S08]  /*6e10*/  HMMA.16816.F32 R12, R164.reuse, R14, RZ ;  /* 0x0000000ea40c723c */ /* 0x040ff000000018ff */
[C---:B------:R-:W-:Y:S08]  /*6e20*/  HMMA.16816.F32 R176, R164.reuse, R172, RZ ;  /* 0x000000aca4b0723c */ /* 0x040ff000000018ff */
[C---:B------:R-:W-:Y:S08]  /*6e30*/  HMMA.16816.F32 R172, R164.reuse, R174, RZ ;  /* 0x000000aea4ac723c */ /* 0x040ff000000018ff */
[C---:B------:R-:W-:Y:S08]  /*6e40*/  HMMA.16816.F32 R24, R164.reuse, R20, RZ ;  /* 0x00000014a418723c */ /* 0x040ff000000018ff */
[C---:B------:R-:W-:Y:S08]  /*6e50*/  HMMA.16816.F32 R20, R164.reuse, R22, RZ ;  /* 0x00000016a414723c */ /* 0x040ff000000018ff */
[C---:B----4-:R-:W-:Y:S08]  /*6e60*/  HMMA.16816.F32 R168, R164.reuse, R140, RZ ;  /* 0x0000008ca4a8723c */ /* 0x050ff000000018ff */
[----:B------:R-:W-:Y:S01]  /*6e70*/  HMMA.16816.F32 R164, R164, R142, RZ ;  /* 0x0000008ea4a4723c */ /* 0x000fe200000018ff */
[----:B------:R-:W2:Y:S07]  /*6e80*/  LDSM.16.M88.4 R140, [R195+0x7800] ;  /* 0x00780000c38c783b */ /* 0x000eae0000000200 */
[C---:B------:R-:W-:Y:S08]  /*6e90*/  HMMA.16816.F32 R40, R8.reuse, R64, R40 ;  /* 0x000000400828723c */ /* 0x040ff00000001828 */
[C---:B------:R-:W-:Y:S01]  /*6ea0*/  HMMA.16816.F32 R36, R8.reuse, R66, R36 ;  /* 0x000000420824723c */ /* 0x040fe20000001824 */
[----:B------:R-:W-:Y:S07]  /*6eb0*/  LDSM.16.M88.4 R64, [R196] ;  /* 0x00000000c440783b */ /* 0x000fee0000000200 */
        /* <DEDUP_REMOVED lines=11> */
[----:B------:R-:W5:Y:S07]  /*6f70*/  LDSM.16.M88.4 R144, [R194+0x7800] ;  /* 0x00780000c290783b */ /* 0x000f6e0000000200 */
[C---:B--2---:R-:W-:Y:S08]  /*6f80*/  HMMA.16816.F32 R168, R8.reuse, R140, R168 ;  /* 0x0000008c08a8723c */ /* 0x044ff000000018a8 */
[----:B------:R-:W-:Y:S01]  /*6f90*/  HMMA.16816.F32 R164, R8, R142, R164 ;  /* 0x0000008e08a4723c */ /* 0x000fe200000018a4 */
[----:B------:R-:W-:Y:S04]  /*6fa0*/  LDSM.16.M88.4 R8, [R193+0x4000] ;  /* 0x00400000c108783b */ /* 0x000fe80000000200 */
[----:B------:R-:W-:Y:S03]  /*6fb0*/  LDSM.16.M88.4 R140, [R193+0x4800] ;  /* 0x00480000c18c783b */ /* 0x000fe60000000200 */
[C---:B----4-:R-:W-:Y:S08]  /*6fc0*/  HMMA.16816.F32 R56, R64.reuse, R4, R56 ;  /* 0x000000044038723c */ /* 0x050ff00000001838 */
        /* <DEDUP_REMOVED lines=20> */
[C---:B-----5:R-:W-:Y:S08]  /*7110*/  HMMA.16816.F32 R168, R64.reuse, R144, R168 ;  /* 0x0000009040a8723c */ /* 0x060ff000000018a8 */
[----:B------:R-:W-:Y:S01]  /*7120*/  HMMA.16816.F32 R164, R64, R146, R164 ;  /* 0x0000009240a4723c */ /* 0x000fe200000018a4 */
[----:B------:R-:W4:Y:S04]  /*7130*/  LDSM.16.M88.4 R64, [R193+0x6000] ;  /* 0x00600000c140783b */ /* 0x000f280000000200 */
[----:B------:R-:W-:Y:S03]  /*7140*/  LDSM.16.M88.4 R144, [R201+0x2000] ;  /* 0x00200000c990783b */ /* 0x000fe60000000200 */
[C---:B--2---:R-:W-:Y:S08]  /*7150*/  HMMA.16816.F32 R56, R4.reuse, R8, R56 ;  /* 0x000000080438723c */ /* 0x044ff00000001838 */
[C---:B------:R-:W-:Y:S01]  /*7160*/  HMMA.16816.F32 R52, R4.reuse, R10, R52 ;  /* 0x0000000a0434723c */ /* 0x040fe20000001834 */
[----:B------:R-:W2:Y:S07]  /*7170*/  LDSM.16.M88.4 R8, [R193+0x6800] ;  /* 0x00680000c108783b */ /* 0x000eae0000000200 */
[C---:B------:R-:W-:Y:S08]  /*7180*/  HMMA.16816.F32 R48, R4.reuse, R140, R48 ;  /* 0x0000008c0430723c */ /* 0x040ff00000001830 */
[C---:B------:R-:W-:Y:S01]  /*7190*/  HMMA.16816.F32 R44, R4.reuse, R142, R44 ;  /* 0x0000008e042c723c */ /* 0x040fe2000000182c */
[----:B------:R-:W5:Y:S07]  /*71a0*/  LDSM.16.M88.4 R140, [R193+0x7000] ;  /* 0x00700000c18c783b */ /* 0x000f6e0000000200 */
[C---:B-1----:R-:W-:Y:S08]  /*71b0*/  HMMA.16816.F32 R40, R4.reuse, R136, R40 ;  /* 0x000000880428723c */ /* 0x042ff00000001828 */
[C---:B------:R-:W-:Y:S01]  /*71c0*/  HMMA.16816.F32 R36, R4.reuse, R138, R36 ;  /* 0x0000008a0424723c */ /* 0x040fe20000001824 */
[----:B------:R-:W1:Y:S07]  /*71d0*/  LDSM.16.M88.4 R136, [R193+0x7800] ;  /* 0x00780000c188783b */ /* 0x000e6e0000000200 */
[C---:B---3--:R-:W-:Y:S08]  /*71e0*/  HMMA.16816.F32 R32, R4.reuse, R60, R32 ;  /* 0x0000003c0420723c */ /* 0x048ff00000001820 */
[C---:B------:R-:W-:Y:S01]  /*71f0*/  HMMA.16816.F32 R28, R4.reuse, R62, R28 ;  /* 0x0000003e041c723c */ /* 0x040fe2000000181c */
[----:B------:R-:W3:Y:S07]  /*7200*/  LDSM.16.M88.4 R60, [R180+UR5+0x8000] ;  /* 0x00800005b43c783b */ /* 0x000eee0008000200 */
[C---:B----4-:R-:W-:Y:S08]  /*7210*/  HMMA.16816.F32 R24, R4.reuse, R64, R24 ;  /* 0x000000400418723c */ /* 0x050ff00000001818 */
[C---:B------:R-:W-:Y:S01]  /*7220*/  HMMA.16816.F32 R20, R4.reuse, R66, R20 ;  /* 0x000000420414723c */ /* 0x040fe20000001814 */
[----:B------:R-:W4:Y:S07]  /*7230*/  LDSM.16.M88.4 R64, [R180+UR5+0x8800] ;  /* 0x00880005b440783b */ /* 0x000f2e0008000200 */
[C---:B--2---:R-:W-:Y:S08]  /*7240*/  HMMA.16816.F32 R16, R4.reuse, R8, R16 ;  /* 0x000000080410723c */ /* 0x044ff00000001810 */
[C---:B------:R-:W-:Y:S01]  /*7250*/  HMMA.16816.F32 R12, R4.reuse, R10, R12 ;  /* 0x0000000a040c723c */ /* 0x040fe2000000180c */
[----:B------:R-:W2:Y:S07]  /*7260*/  LDSM.16.M88.4 R8, [R180+UR5+0x9000] ;  /* 0x00900005b408783b */ /* 0x000eae0008000200 */
[C---:B-----5:R-:W-:Y:S08]  /*7270*/  HMMA.16816.F32 R176, R4.reuse, R140, R176 ;  /* 0x0000008c04b0723c */ /* 0x060ff000000018b0 */
[C---:B------:R-:W-:Y:S01]  /*7280*/  HMMA.16816.F32 R172, R4.reuse, R142, R172 ;  /* 0x0000008e04ac723c */ /* 0x040fe200000018ac */
[----:B------:R-:W-:Y:S07]  /*7290*/  LDSM.16.M88.4 R140, [R195+0x8000] ;  /* 0x00800000c38c783b */ /* 0x000fee0000000200 */
[C---:B-1----:R-:W-:Y:S08]  /*72a0*/  HMMA.16816.F32 R168, R4.reuse, R136, R168 ;  /* 0x0000008804a8723c */ /* 0x042ff000000018a8 */
[----:B------:R-:W-:Y:S01]  /*72b0*/  HMMA.16816.F32 R164, R4, R138, R164 ;  /* 0x0000008a04a4723c */ /* 0x000fe200000018a4 */
[----:B------:R-:W1:Y:S04]  /*72c0*/  LDSM.16.M88.4 R4, [R180+UR5+0xa000] ;  /* 0x00a00005b404783b */ /* 0x000e680008000200 */
[----:B------:R-:W-:Y:S03]  /*72d0*/  LDSM.16.M88.4 R136, [R195+0x8800] ;  /* 0x00880000c388783b */ /* 0x000fe60000000200 */
[C---:B---3--:R-:W-:Y:S08]  /*72e0*/  HMMA.16816.F32 R56, R144.reuse, R60, R56 ;  /* 0x0000003c9038723c */ /* 0x048ff00000001838 */
[C---:B------:R-:W-:Y:S01]  /*72f0*/  HMMA.16816.F32 R52, R144.reuse, R62, R52 ;  /* 0x0000003e9034723c */ /* 0x040fe20000001834 */
[----:B------:R-:W3:Y:S04]  /*7300*/  LDSM.16.M88.4 R60, [R180+UR5+0xa800] ;  /* 0x00a80005b43c783b */ /* 0x000ee80008000200 */
[----:B------:R-:W-:Y:S03]  /*7310*/  LDSM.16.M88.4 R180, [R195+0xb800] ;  /* 0x00b80000c3b4783b */ /* 0x000fe60000000200 */
[C---:B----4-:R-:W-:Y:S08]  /*7320*/  HMMA.16816.F32 R48, R144.reuse, R64, R48 ;  /* 0x000000409030723c */ /* 0x050ff00000001830 */
        /* <DEDUP_REMOVED lines=13> */
[----:B------:R-:W5:Y:S07]  /*7400*/  LDSM.16.M88.4 R156, [R194+0x8000] ;  /* 0x00800000c29c783b */ /* 0x000f6e0000000200 */
[C---:B----4-:R-:W-:Y:S08]  /*7410*/  HMMA.16816.F32 R40, R188.reuse, R64, R40 ;  /* 0x00000040bc28723c */ /* 0x050ff00000001828 */
[----:B------:R-:W-:Y:S01]  /*7420*/  HMMA.16816.F32 R36, R188, R66, R36 ;  /* 0x00000042bc24723c */ /* 0x000fe20000001824 */
[----:B------:R-:W4:Y:S07]  /*7430*/  LDSM.16.M88.4 R64, [R194+0xb000] ;  /* 0x00b00000c240783b */ /* 0x000f2e0000000200 */
[C---:B------:R-:W-:Y:S08]  /*7440*/  HMMA.16816.F32 R176, R144.reuse, R152, R176 ;  /* 0x0000009890b0723c */ /* 0x040ff000000018b0 */
[----:B------:R-:W-:Y:S01]  /*7450*/  HMMA.16816.F32 R172, R144, R154, R172 ;  /* 0x0000009a90ac723c */ /* 0x000fe200000018ac */
[----:B------:R-:W-:Y:S07]  /*7460*/  LDSM.16.M88.4 R152, [R194+0x8800] ;  /* 0x00880000c298783b */ /* 0x000fee0000000200 */
[C---:B--2---:R-:W-:Y:S08]  /*7470*/  HMMA.16816.F32 R32, R188.reuse, R8, R32 ;  /* 0x00000008bc20723c */ /* 0x044ff00000001820 */
[C---:B------:R-:W-:Y:S01]  /*7480*/  HMMA.16816.F32 R28, R188.reuse, R10, R28 ;  /* 0x0000000abc1c723c */ /* 0x040fe2000000181c */
[----:B------:R-:W-:Y:S07]  /*7490*/  LDSM.16.M88.4 R8, [R202+0x2000] ;  /* 0x00200000ca08783b */ /* 0x000fee0000000200 */
[C---:B-1----:R-:W-:Y:S08]  /*74a0*/  HMMA.16816.F32 R24, R188.reuse, R4, R24 ;  /* 0x00000004bc18723c */ /* 0x042ff00000001818 */
[C---:B------:R-:W-:Y:S01]  /*74b0*/  HMMA.16816.F32 R20, R188.reuse, R6, R20 ;  /* 0x00000006bc14723c */ /* 0x040fe20000001814 */
[----:B------:R-:W1:Y:S07]  /*74c0*/  LDSM.16.M88.4 R4, [R193+0x8000] ;  /* 0x00800000c104783b */ /* 0x000e6e0000000200 */
[C---:B------:R-:W-:Y:S08]  /*74d0*/  HMMA.16816.F32 R56, R188.reuse, R140, R56 ;  /* 0x0000008cbc38723c */ /* 0x040ff00000001838 */
[C---:B------:R-:W-:Y:S01]  /*74e0*/  HMMA.16816.F32 R52, R188.reuse, R142, R52 ;  /* 0x0000008ebc34723c */ /* 0x040fe20000001834 */
[----:B------:R-:W-:Y:S07]  /*74f0*/  LDSM.16.M88.4 R140, [R194+0xa000] ;  /* 0x00a00000c28c783b */ /* 0x000fee0000000200 */
[C---:B---3--:R-:W-:Y:S08]  /*7500*/  HMMA.16816.F32 R16, R188.reuse, R60, R16 ;  /* 0x0000003cbc10723c */ /* 0x048ff00000001810 */
[----:B------:R-:W-:Y:S01]  /*7510*/  HMMA.16816.F32 R12, R188, R62, R12 ;  /* 0x0000003ebc0c723c */ /* 0x000fe2000000180c */
[----:B------:R-:W2:Y:S07]  /*7520*/  LDSM.16.M88.4 R60, [R194+0xb800] ;  /* 0x00b80000c23c783b */ /* 0x000eae0000000200 */
[C---:B------:R-:W-:Y:S08]  /*7530*/  HMMA.16816.F32 R168, R144.reuse, R148, R168 ;  /* 0x0000009490a8723c */ /* 0x040ff000000018a8 */
[----:B------:R-:W-:Y:S01]  /*7540*/  HMMA.16816.F32 R164, R144, R150, R164 ;  /* 0x0000009690a4723c */ /* 0x000fe200000018a4 */
[----:B------:R-:W3:Y:S04]  /*7550*/  LDSM.16.M88.4 R148, [R194+0x9000] ;  /* 0x00900000c294783b */ /* 0x000ee80000000200 */
[----:B------:R-:W-:Y:S03]  /*7560*/  LDSM.16.M88.4 R144, [R194+0x9800] ;  /* 0x00980000c290783b */ /* 0x000fe60000000200 */
[C---:B------:R-:W-:Y:S08]  /*7570*/  HMMA.16816.F32 R176, R188.reuse, R184, R176 ;  /* 0x000000b8bcb0723c */ /* 0x040ff000000018b0 */
[----:B------:R-:W-:Y:S08]  /*7580*/  HMMA.16816.F32 R172, R188, R186, R172 ;  /* 0x000000babcac723c */ /* 0x000ff000000018ac */
[C---:B-----5:R-:W-:Y:S08]  /*7590*/  HMMA.16816.F32 R56, R160.reuse, R156, R56 ;  /* 0x0000009ca038723c */ /* 0x060ff00000001838 */
[----:B------:R-:W-:Y:S01]  /*75a0*/  HMMA.16816.F32 R52, R160, R158, R52 ;  /* 0x0000009ea034723c */ /* 0x000fe20000001834 */
[----:B------:R-:W5:Y:S07]  /*75b0*/  LDSM.16.M88.4 R156, [R193+0x8800] ;  /* 0x00880000c19c783b */ /* 0x000f6e0000000200 */
[C---:B------:R-:W-:Y:S08]  /*75c0*/  HMMA.16816.F32 R48, R188.reuse, R136, R48 ;  /* 0x00000088bc30723c */ /* 0x040ff00000001830 */
[C---:B------:R-:W-:Y:S08]  /*75d0*/  HMMA.16816.F32 R168, R188.reuse, R180, R168 ;  /* 0x000000b4bca8723c */ /* 0x040ff000000018a8 */
[----:B------:R-:W-:Y:S01]  /*75e0*/  HMMA.16816.F32 R44, R188, R138, R44 ;  /* 0x0000008abc2c723c */ /* 0x000fe2000000182c */
[----:B------:R-:W-:Y:S07]  /*75f0*/  LDSM.16.M88.4 R136, [R194+0xa800] ;  /* 0x00a80000c288783b */ /* 0x000fee0000000200 */
[C---:B----4-:R-:W-:Y:S08]  /*7600*/  HMMA.16816.F32 R176, R160.reuse, R64, R176 ;  /* 0x00000040a0b0723c */ /* 0x050ff000000018b0 */
[----:B------:R-:W-:Y:S01]  /*7610*/  HMMA.16816.F32 R172, R160, R66, R172 ;  /* 0x00000042a0ac723c */ /* 0x000fe200000018ac */
[----:B------:R-:W4:Y:S07]  /*7620*/  LDSM.16.M88.4 R64, [R193+0x9000] ;  /* 0x00900000c140783b */ /* 0x000f2e0000000200 */
[----:B-1----:R-:W-:Y:S01]  /*7630*/  HMMA.16816.F32 R56, R8, R4, R56 ;  /* 0x000000040838723c */ /* 0x002fe20000001838 */
[----:B------:R-:W-:-:S02]  /*7640*/  IMAD.SHL.U32 R5, R2, 0x80, RZ ;  /* 0x0000008002057824 */ /* 0x000fc400078e00ff */
[----:B------:R-:W-:-:S05]  /*7650*/  IMAD.SHL.U32 R4, R199, 0x2, RZ ;  /* 0x00000002c7047824 */ /* 0x000fca00078e00ff */
[C---:B------:R-:W-:Y:S08]  /*7660*/  HMMA.16816.F32 R48, R160.reuse, R152, R48 ;  /* 0x00000098a030723c */ /* 0x040ff00000001830 */
[----:B--2---:R-:W-:Y:S01]  /*7670*/  HMMA.16816.F32 R168, R160, R60, R168 ;  /* 0x0000003ca0a8723c */ /* 0x004fe200000018a8 */
[----:B------:R-:W-:-:S05]  /*7680*/  LOP3.LUT R60, R5, 0x6, R4, 0xf8, !PT ;  /* 0x00000006053c7812 */ /* 0x000fca00078ef804 */
[C---:B------:R-:W-:Y:S02]  /*7690*/  VIADD R4, R60.reuse, 0xffffff00 ;  /* 0xffffff003c047836 */ /* 0x040fe40000000000 */
[C---:B------:R-:W-:Y:S01]  /*76a0*/  HMMA.16816.F32 R44, R160.reuse, R154, R44 ;  /* 0x0000009aa02c723c */ /* 0x040fe2000000182c */
[----:B------:R-:W-:Y:S02]  /*76b0*/  VIADD R5, R60, 0xffffff01 ;  /* 0xffffff013c057836 */ /* 0x000fe40000000000 */
[-C--:B------:R-:W-:Y:S01]  /*76c0*/  ISETP.GE.AND P6, PT, R4, R192.reuse, PT ;  /* 0x000000c00400720c */ /* 0x080fe20003fc6270 */
[----:B------:R-:W-:Y:S01]  /*76d0*/  VIADD R61, R60, 0xffffff09 ;  /* 0xffffff093c3d7836 */ /* 0x000fe20000000000 */
[----:B------:R-:W-:Y:S01]  /*76e0*/  ISETP.GE.AND P5, PT, R4, R133, PT ;  /* 0x000000850400720c */ /* 0x000fe20003fa6270 */
[----:B------:R-:W-:Y:S01]  /*76f0*/  VIADD R4, R60, 0xffffff08 ;  /* 0xffffff083c047836 */ /* 0x000fe20000000000 */
[----:B------:R-:W-:Y:S01]  /*7700*/  FSEL R152, R56, -INF , !P6 ;  /* 0xff80000038987808 */ /* 0x000fe20007000000 */
[----:B---3--:R-:W-:Y:S01]  /*7710*/  HMMA.16816.F32 R40, R160, R148, R40 ;  /* 0x00000094a028723c */ /* 0x008fe20000001828 */
[----:B------:R-:W-:-:S02]  /*7720*/  ISETP.GE.AND P4, PT, R5, R192, PT ;  /* 0x000000c00500720c */ /* 0x000fc40003f86270 */
[-C--:B------:R-:W-:Y:S02]  /*7730*/  ISETP.GE.AND P3, PT, R5, R133.reuse, PT ;  /* 0x000000850500720c */ /* 0x080fe40003f66270 */
[C---:B------:R-:W-:Y:S02]  /*7740*/  ISETP.GE.AND P1, PT, R4.reuse, R192, PT ;  /* 0x000000c00400720c */ /* 0x040fe40003f26270 */
[----:B------:R-:W-:Y:S01]  /*7750*/  ISETP.GE.AND P6, PT, R4, R133, PT ;  /* 0x000000850400720c */ /* 0x000fe20003fc6270 */
[----:B------:R-:W-:Y:S01]  /*7760*/  HMMA.16816.F32 R52, R8, R6, R52 ;  /* 0x000000060834723c */ /* 0x000fe20000001834 */
[----:B------:R-:W1:Y:S01]  /*7770*/  LDSM.16.M88.4 R4, [R193+0x9800] ;  /* 0x00980000c104783b */ /* 0x000e620000000200 */
[----:B------:R-:W-:Y:S01]  /*7780*/  FSEL R154, R57, -INF , !P4 ;  /* 0xff800000399a7808 */ /* 0x000fe20006000000 */
[----:B------:R-:W-:Y:S01]  /*7790*/  VIADD R57, R60, 0xffffff10 ;  /* 0xffffff103c397836 */ /* 0x000fe20000000000 */
[----:B------:R-:W-:Y:S02]  /*77a0*/  FSEL R56, R59, -INF , !P3 ;  /* 0xff8000003b387808 */ /* 0x000fe40005800000 */
[----:B------:R-:W-:-:S02]  /*77b0*/  FSEL R58, R58, -INF , !P5 ;  /* 0xff8000003a3a7808 */ /* 0x000fc40006800000 */
[----:B-----5:R-:W-:Y:S01]  /*77c0*/  HMMA.16816.F32 R48, R8, R156, R48 ;  /* 0x0000009c0830723c */ /* 0x020fe20000001830 */
[CC--:B------:R-:W-:Y:S02]  /*77d0*/  ISETP.GE.AND P5, PT, R61.reuse, R192.reuse, PT ;  /* 0x000000c03d00720c */ /* 0x0c0fe40003fa6270 */
[----:B------:R-:W-:Y:S02]  /*77e0*/  ISETP.GE.AND P4, PT, R61, R133, PT ;  /* 0x000000853d00720c */ /* 0x000fe40003f86270 */
[----:B------:R-:W-:-:S03]  /*77f0*/  ISETP.GE.AND P3, PT, R57, R192, PT ;  /* 0x000000c03900720c */ /* 0x000fc60003f66270 */
[----:B------:R-:W-:Y:S03]  /*7800*/  HMMA.16816.F32 R36, R160, R150, R36 ;  /* 0x00000096a024723c */ /* 0x000fe60000001824 */
[----:B------:R-:W-:Y:S01]  /*7810*/  FSEL R59, R52, -INF , !P1 ;  /* 0xff800000343b7808 */ /* 0x000fe20004800000 */
[----:B------:R-:W-:Y:S01]  /*7820*/  VIADD R52, R60, 0xffffff18 ;  /* 0xffffff183c347836 */ /* 0x000fe20000000000 */
[----:B------:R-:W-:Y:S02]  /*7830*/  ISETP.GE.AND P1, PT, R57, R133, PT ;  /* 0x000000853900720c */ /* 0x000fe40003f26270 */
[----:B------:R-:W-:Y:S01]  /*7840*/  FSEL R61, R53, -INF , !P5 ;  /* 0xff800000353d7808 */ /* 0x000fe20006800000 */
[----:B------:R-:W-:Y:S01]  /*7850*/  HMMA.16816.F32 R44, R8, R158, R44 ;  /* 0x0000009e082c723c */ /* 0x000fe2000000182c */
[----:B------:R-:W-:Y:S02]  /*7860*/  FSEL R158, R54, -INF , !P6 ;  /* 0xff800000369e7808 */ /* 0x000fe40007000000 */
[----:B------:R-:W-:-:S02]  /*7870*/  FSEL R57, R55, -INF , !P4 ;  /* 0xff80000037397808 */ /* 0x000fc40006000000 */
[----:B------:R-:W-:Y:S02]  /*7880*/  ISETP.GE.AND P4, PT, R52, R192, PT ;  /* 0x000000c03400720c */ /* 0x000fe40003f86270 */
[----:B------:R-:W-:Y:S01]  /*7890*/  FSEL R252, R50, -INF , !P1 ;  /* 0xff80000032fc7808 */ /* 0x000fe20004800000 */
[----:B----4-:R-:W-:Y:S01]  /*78a0*/  HMMA.16816.F32 R40, R8, R64, R40 ;  /* 0x000000400828723c */ /* 0x010fe20000001828 */
[----:B------:R-:W-:-:S05]  /*78b0*/  VIADD R64, R60, 0xffffff19 ;  /* 0xffffff193c407836 */ /* 0x000fca0000000000 */
[----:B------:R-:W-:Y:S02]  /*78c0*/  ISETP.GE.AND P1, PT, R64, R192, PT ;  /* 0x000000c04000720c */ /* 0x000fe40003f26270 */
[----:B------:R-:W-:Y:S01]  /*78d0*/  HMMA.16816.F32 R16, R160, R136, R16 ;  /* 0x00000088a010723c */ /* 0x000fe20000001810 */
[----:B------:R-:W-:-:S05]  /*78e0*/  VIADD R136, R60, 0xffffff11 ;  /* 0xffffff113c887836 */ /* 0x000fca0000000000 */
[----:B------:R-:W-:Y:S02]  /*78f0*/  ISETP.GE.AND P6, PT, R136, R192, PT ;  /* 0x000000c08800720c */ /* 0x000fe40003fc6270 */
[----:B------:R-:W-:Y:S01]  /*7900*/  HMMA.16816.F32 R164, R188, R182, R164 ;  /* 0x000000b6bca4723c */ /* 0x000fe200000018a4 */
[----:B------:R-:W-:Y:S01]  /*7910*/  FSEL R183, R48, -INF , !P3 ;  /* 0xff80000030b77808 */ /* 0x000fe20005800000 */
[----:B------:R-:W-:Y:S01]  /*7920*/  VIADD R48, R60, 0xffffff20 ;  /* 0xffffff203c307836 */ /* 0x000fe20000000000 */
[-C--:B------:R-:W-:Y:S02]  /*7930*/  ISETP.GE.AND P5, PT, R136, R133.reuse, PT ;  /* 0x000000858800720c */ /* 0x080fe40003fa6270 */
[----:B------:R-:W-:Y:S01]  /*7940*/  FSEL R65, R49, -INF , !P6 ;  /* 0xff80000031417808 */ /* 0x000fe20007000000 */
[----:B------:R-:W-:Y:S01]  /*7950*/  VIADD R49, R60, 0xffffff21 ;  /* 0xffffff213c317836 */ /* 0x000fe20000000000 */
[----:B------:R-:W-:Y:S01]  /*7960*/  FSEL R250, R51, -INF , !P5 ;  /* 0xff80000033fa7808 */ /* 0x000fe20006800000 */
[----:B------:R-:W-:Y:S01]  /*7970*/  HMMA.16816.F32 R32, R160, R144, R32 ;  /* 0x00000090a020723c */ /* 0x000fe20000001820 */
[----:B------:R-:W-:-:S02]  /*7980*/  ISETP.GE.AND P6, PT, R64, R133, PT ;  /* 0x000000854000720c */ /* 0x000fc40003fc6270 */
[----:B------:R-:W-:Y:S02]  /*7990*/  ISETP.GE.AND P5, PT, R48, R192, PT ;  /* 0x000000c03000720c */ /* 0x000fe40003fa6270 */
[----:B------:R-:W-:Y:S02]  /*79a0*/  ISETP.GE.AND P3, PT, R52, R133, PT ;  /* 0x000000853400720c */ /* 0x000fe40003f66270 */
[----:B------:R-:W-:Y:S01]  /*79b0*/  FSEL R181, R47, -INF , !P6 ;  /* 0xff8000002fb57808 */ /* 0x000fe20007000000 */
[----:B------:R-:W-:Y:S01]  /*79c0*/  HMMA.16816.F32 R36, R8, R66, R36 ;  /* 0x000000420824723c */ /* 0x000fe20000001824 */
[----:B------:R-:W-:Y:S01]  /*79d0*/  FSEL R66, R44, -INF , !P4 ;  /* 0xff8000002c427808 */ /* 0x000fe20006000000 */
[----:B------:R-:W-:Y:S01]  /*79e0*/  VIADD R44, R60, 0xffffff28 ;  /* 0xffffff283c2c7836 */ /* 0x000fe20000000000 */
[----:B------:R-:W-:Y:S01]  /*79f0*/  FSEL R240, R40, -INF , !P5 ;  /* 0xff80000028f07808 */ /* 0x000fe20006800000 */
[----:B------:R-:W-:Y:S01]  /*7a00*/  LDSM.16.M88.4 R52, [R193+0xa000] ;  /* 0x00a00000c134783b */ /* 0x000fe20000000200 */
[----:B------:R-:W-:-:S02]  /*7a10*/  FSEL R248, R46, -INF , !P3 ;  /* 0xff8000002ef87808 */ /* 0x000fc40005800000 */
[----:B------:R-:W-:Y:S01]  /*7a20*/  FSEL R64, R45, -INF , !P1 ;  /* 0xff8000002d407808 */ /* 0x000fe20004800000 */
[----:B------:R-:W-:Y:S01]  /*7a30*/  HMMA.16816.F32 R28, R160, R146, R28 ;  /* 0x00000092a01c723c */ /* 0x000fe2000000181c */
[CC--:B------:R-:W-:Y:S02]  /*7a40*/  ISETP.GE.AND P6, PT, R44.reuse, R192.reuse, PT ;  /* 0x000000c02c00720c */ /* 0x0c0fe40003fc6270 */
[-C--:B------:R-:W-:Y:S02]  /*7a50*/  ISETP.GE.AND P5, PT, R44, R133.reuse, PT ;  /* 0x000000852c00720c */ /* 0x080fe40003fa6270 */
[----:B------:R-:W2:Y:S01]  /*7a60*/  LDSM.16.M88.4 R44, [R193+0xa800] ;  /* 0x00a80000c12c783b */ /* 0x000ea20000000200 */
[----:B------:R-:W-:Y:S02]  /*7a70*/  ISETP.GE.AND P4, PT, R48, R133, PT ;  /* 0x000000853000720c */ /* 0x000fe40003f86270 */
[----:B-1----:R-:W-:Y:S01]  /*7a80*/  HMMA.16816.F32 R32, R8, R4, R32 ;  /* 0x000000040820723c */ /* 0x002fe20000001820 */
[----:B------:R-:W-:Y:S01]  /*7a90*/  ISETP.GE.AND P3, PT, R49, R192, PT ;  /* 0x000000c03100720c */ /* 0x000fe20003f66270 */
[----:B------:R-:W-:Y:S01]  /*7aa0*/  VIADD R4, R60, 0xffffff29 ;  /* 0xffffff293c047836 */ /* 0x000fe20000000000 */
[----:B------:R-:W-:Y:S01]  /*7ab0*/  FSEL R236, R42, -INF , !P4 ;  /* 0xff8000002aec7808 */ /* 0x000fe20006000000 */
[----:B------:R-:W-:Y:S01]  /*7ac0*/  VIADD R5, R60, 0xffffff31 ;  /* 0xffffff313c057836 */ /* 0x000fe20000000000 */
[----:B------:R-:W-:-:S02]  /*7ad0*/  FSEL R244, R41, -INF , !P3 ;  /* 0xff80000029f47808 */ /* 0x000fc40005800000 */
[CC--:B------:R-:W-:Y:S01]  /*7ae0*/  ISETP.GE.AND P4, PT, R4.reuse, R192.reuse, PT ;  /* 0x000000c00400720c */ /* 0x0c0fe20003f86270 */
[C---:B------:R-:W-:Y:S01]  /*7af0*/  HMMA.16816.F32 R12, R160.reuse, R138, R12 ;  /* 0x0000008aa00c723c */ /* 0x040fe2000000180c */
[-C--:B------:R-:W-:Y:S01]  /*7b00*/  ISETP.GE.AND P3, PT, R4, R133.reuse, PT ;  /* 0x000000850400720c */ /* 0x080fe20003f66270 */
[----:B------:R-:W-:Y:S01]  /*7b10*/  VIADD R4, R60, 0xffffff30 ;  /* 0xffffff303c047836 */ /* 0x000fe20000000000 */
[----:B------:R-:W-:Y:S02]  /*7b20*/  ISETP.GE.AND P1, PT, R49, R133, PT ;  /* 0x000000853100720c */ /* 0x000fe40003f26270 */
[----:B------:R-:W-:Y:S01]  /*7b30*/  FSEL R246, R36, -INF , !P6 ;  /* 0xff80000024f67808 */ /* 0x000fe20007000000 */
[----:B------:R-:W-:Y:S01]  /*7b40*/  VIADD R36, R60, 0xffffff39 ;  /* 0xffffff393c247836 */ /* 0x000fe20000000000 */
[----:B------:R-:W-:Y:S01]  /*7b50*/  FSEL R238, R43, -INF , !P1 ;  /* 0xff8000002bee7808 */ /* 0x000fe20004800000 */
[----:B------:R-:W-:Y:S01]  /*7b60*/  HMMA.16816.F32 R24, R160, R140, R24 ;  /* 0x0000008ca018723c */ /* 0x000fe20000001818 */
[----:B------:R-:W-:-:S02]  /*7b70*/  ISETP.GE.AND P1, PT, R4, R192, PT ;  /* 0x000000c00400720c */ /* 0x000fc40003f26270 */
[----:B------:R-:W-:Y:S01]  /*7b80*/  ISETP.GE.AND P6, PT, R4, R133, PT ;  /* 0x000000850400720c */ /* 0x000fe20003fc6270 */
[----:B------:R-:W-:Y:S01]  /*7b90*/  VIADD R4, R60, 0xffffff38 ;  /* 0xffffff383c047836 */ /* 0x000fe20000000000 */
[----:B------:R-:W-:Y:S02]  /*7ba0*/  FSEL R234, R38, -INF , !P5 ;  /* 0xff80000026ea7808 */ /* 0x000fe40006800000 */
[----:B------:R-:W-:Y:S01]  /*7bb0*/  FSEL R242, R37, -INF , !P4 ;  /* 0xff80000025f27808 */ /* 0x000fe20006000000 */
[----:B------:R-:W-:Y:S01]  /*7bc0*/  HMMA.16816.F32 R20, R160, R142, R20 ;  /* 0x0000008ea014723c */ /* 0x000fe20000001814 */
[----:B------:R-:W-:Y:S02]  /*7bd0*/  FSEL R232, R39, -INF , !P3 ;  /* 0xff80000027e87808 */ /* 0x000fe40005800000 */
[----:B------:R-:W-:Y:S01]  /*7be0*/  FSEL R226, R32, -INF , !P1 ;  /* 0xff80000020e27808 */ /* 0x000fe20004800000 */
[----:B------:R-:W-:Y:S01]  /*7bf0*/  VIADD R32, R60, 0xffffff40 ;  /* 0xffffff403c207836 */ /* 0x000fe20000000000 */
[----:B------:R-:W-:-:S02]  /*7c00*/  ISETP.GE.AND P5, PT, R5, R192, PT ;  /* 0x000000c00500720c */ /* 0x000fc40003fa6270 */
[-C--:B------:R-:W-:Y:S01]  /*7c10*/  ISETP.GE.AND P4, PT, R5, R133.reuse, PT ;  /* 0x000000850500720c */ /* 0x080fe20003f86270 */
[C---:B------:R-:W-:Y:S01]  /*7c20*/  HMMA.16816.F32 R28, R8.reuse, R6, R28 ;  /* 0x00000006081c723c */ /* 0x040fe2000000181c */
[CC--:B------:R-:W-:Y:S02]  /*7c30*/  ISETP.GE.AND P3, PT, R4.reuse, R192.reuse, PT ;  /* 0x000000c00400720c */ /* 0x0c0fe40003f66270 */
[----:B------:R-:W-:Y:S02]  /*7c40*/  ISETP.GE.AND P1, PT, R4, R133, PT ;  /* 0x000000850400720c */ /* 0x000fe40003f26270 */
[----:B------:R-:W-:Y:S01]  /*7c50*/  LDSM.16.M88.4 R4, [R193+0xb000] ;  /* 0x00b00000c104783b */ /* 0x000fe20000000200 */
[----:B------:R-:W-:Y:S02]  /*7c60*/  FSEL R220, R34, -INF , !P6 ;  /* 0xff80000022dc7808 */ /* 0x000fe40007000000 */
[----:B--2---:R-:W-:Y:S01]  /*7c70*/  HMMA.16816.F32 R16, R8, R44, R16 ;  /* 0x0000002c0810723c */ /* 0x004fe20000001810 */
[----:B------:R-:W-:Y:S01]  /*7c80*/  FSEL R228, R33, -INF , !P5 ;  /* 0xff80000021e47808 */ /* 0x000fe20006800000 */
[----:B------:R-:W-:Y:S01]  /*7c90*/  VIADD R33, R60, 0xffffff41 ;  /* 0xffffff413c217836 */ /* 0x000fe20000000000 */
[----:B------:R-:W-:-:S02]  /*7ca0*/  ISETP.GE.AND P6, PT, R36, R192, PT ;  /* 0x000000c02400720c */ /* 0x000fc40003fc6270 */
[----:B------:R-:W-:Y:S02]  /*7cb0*/  FSEL R216, R35, -INF , !P4 ;  /* 0xff80000023d87808 */ /* 0x000fe40006000000 */
[----:B------:R-:W-:Y:S01]  /*7cc0*/  ISETP.GE.AND P5, PT, R36, R133, PT ;  /* 0x000000852400720c */ /* 0x000fe20003fa6270 */
[----:B------:R-:W-:Y:S01]  /*7cd0*/  HMMA.16816.F32 R44, R8, R46, R12 ;  /* 0x0000002e082c723c */ /* 0x000fe2000000180c */
[----:B------:R-:W1:Y:S01]  /*7ce0*/  LDSM.16.M88.4 R12, [R193+0xb800] ;  /* 0x00b80000c10c783b */ /* 0x000e620000000200 */
[----:B------:R-:W-:Y:S01]  /*7cf0*/  ISETP.GE.AND P4, PT, R32, R192, PT ;  /* 0x000000c02000720c */ /* 0x000fe20003f86270 */
[----:B------:R-:W-:-:S04]  /*7d00*/  DEPBAR.LE SB0, 0x0 ;  /* 0x000080000000791a */ /* 0x000fc80000000000 */
[----:B------:R-:W-:Y:S01]  /*7d10*/  FSEL R230, R28, -INF , !P3 ;  /* 0xff8000001ce67808 */ /* 0x000fe20005800000 */
[C---:B------:R-:W-:Y:S01]  /*7d20*/  HMMA.16816.F32 R24, R8.reuse, R52, R24 ;  /* 0x000000340818723c */ /* 0x040fe20000001818 */
[----:B------:R-:W-:Y:S01]  /*7d30*/  FSEL R218, R30, -INF , !P1 ;  /* 0xff8000001eda7808 */ /* 0x000fe20004800000 */
[C---:B------:R-:W-:Y:S01]  /*7d40*/  VIADD R28, R60.reuse, 0xffffff48 ;  /* 0xffffff483c1c7836 */ /* 0x040fe20000000000 */
[----:B------:R-:W-:Y:S01]  /*7d50*/  FSEL R224, R29, -INF , !P6 ;  /* 0xff8000001de07808 */ /* 0x000fe20007000000 */
[----:B------:R-:W-:Y:S01]  /*7d60*/  VIADD R29, R60, 0xffffff49 ;  /* 0xffffff493c1d7836 */ /* 0x000fe20000000000 */
[-C--:B------:R-:W-:Y:S02]  /*7d70*/  ISETP.GE.AND P3, PT, R32, R133.reuse, PT ;  /* 0x000000852000720c */ /* 0x080fe40003f66270 */
[----:B------:R-:W-:Y:S01]  /*7d80*/  ISETP.GE.AND P1, PT, R33, R192, PT ;  /* 0x000000c02100720c */ /* 0x000fe20003f26270 */
[----:B------:R-:W-:Y:S01]  /*7d90*/  HMMA.16816.F32 R20, R8, R54, R20 ;  /* 0x000000360814723c */ /* 0x000fe20000001814 */
[----:B------:R-:W-:Y:S01]  /*7da0*/  FSEL R222, R31, -INF , !P5 ;  /* 0xff8000001fde7808 */ /* 0x000fe20006800000 */
[----:B------:R-:W-:Y:S01]  /*7db0*/  BAR.SYNC.DEFER_BLOCKING 0x0 ;  /* 0x0000000000007b1d */ /* 0x000fe20000010000 */
[----:B------:R-:W-:-:S02]  /*7dc0*/  ISETP.GE.AND P6, PT, R33, R133, PT ;  /* 0x000000852100720c */ /* 0x000fc40003fc6270 */
[----:B------:R-:W-:-:S03]  /*7dd0*/  ISETP.GE.AND P5, PT, R28, R192, PT ;  /* 0x000000c01c00720c */ /* 0x000fc60003fa6270 */
[----:B------:R-:W-:Y:S03]  /*7de0*/  HMMA.16816.F32 R164, R160, R62, R164 ;  /* 0x0000003ea0a4723c */ /* 0x000fe600000018a4 */
[----:B------:R-:W-:Y:S01]  /*7df0*/  FSEL R194, R24, -INF , !P4 ;  /* 0xff80000018c27808 */ /* 0x000fe20006000000 */
[----:B------:R-:W-:Y:S01]  /*7e00*/  VIADD R24, R60, 0xffffff50 ;  /* 0xffffff503c187836 */ /* 0x000fe20000000000 */
[----:B------:R-:W-:Y:S02]  /*7e10*/  FSEL R188, R26, -INF , !P3 ;  /* 0xff8000001abc7808 */ /* 0x000fe40005800000 */
[----:B------:R-:W-:Y:S01]  /*7e20*/  FSEL R202, R25, -INF , !P1 ;  /* 0xff80000019ca7808 */ /* 0x000fe20004800000 */
[----:B------:R-:W-:Y:S01]  /*7e30*/  VIADD R25, R60, 0xffffff51 ;  /* 0xffffff513c197836 */ /* 0x000fe20000000000 */
[----:B------:R-:W-:Y:S02]  /*7e40*/  ISETP.GE.AND P4, PT, R28, R133, PT ;  /* 0x000000851c00720c */ /* 0x000fe40003f86270 */
[----:B------:R-:W-:-:S02]  /*7e50*/  ISETP.GE.AND P3, PT, R29, R192, PT ;  /* 0x000000c01d00720c */ /* 0x000fc40003f66270 */
[----:B------:R-:W-:Y:S02]  /*7e60*/  FSEL R196, R27, -INF , !P6 ;  /* 0xff8000001bc47808 */ /* 0x000fe40007000000 */
[----:B------:R-:W-:Y:S01]  /*7e70*/  FSEL R214, R20, -INF , !P5 ;  /* 0xff80000014d67808 */ /* 0x000fe20006800000 */
[----:B------:R-:W-:Y:S01]  /*7e80*/  VIADD R20, R60, 0xffffff58 ;  /* 0xffffff583c147836 */ /* 0x000fe20000000000 */
[----:B------:R-:W-:Y:S01]  /*7e90*/  FSEL R190, R22, -INF , !P4 ;  /* 0xff80000016be7808 */ /* 0x000fe20006000000 */
[----:B-1----:R-:W-:Y:S01]  /*7ea0*/  HMMA.16816.F32 R168, R8, R12, R168 ;  /* 0x0000000c08a8723c */ /* 0x002fe200000018a8 */
[----:B------:R-:W-:Y:S01]  /*7eb0*/  FSEL R212, R21, -INF , !P3 ;  /* 0xff80000015d47808 */ /* 0x000fe20005800000 */
[----:B------:R-:W-:Y:S01]  /*7ec0*/  VIADD R12, R60, 0xffffff71 ;  /* 0xffffff713c0c7836 */ /* 0x000fe20000000000 */
[C---:B------:R-:W-:Y:S02]  /*7ed0*/  ISETP.GE.AND P6, PT, R24.reuse, R192, PT ;  /* 0x000000c01800720c */ /* 0x040fe40003fc6270 */
[----:B------:R-:W-:-:S02]  /*7ee0*/  ISETP.GE.AND P5, PT, R24, R133, PT ;  /* 0x000000851800720c */ /* 0x000fc40003fa6270 */
[C---:B------:R-:W-:Y:S01]  /*7ef0*/  ISETP.GE.AND P4, PT, R25.reuse, R192, PT ;  /* 0x000000c01900720c */ /* 0x040fe20003f86270 */
[C---:B------:R-:W-:Y:S01]  /*7f00*/  HMMA.16816.F32 R164, R8.reuse, R14, R164 ;  /* 0x0000000e08a4723c */ /* 0x040fe200000018a4 */
[-C--:B------:R-:W-:Y:S02]  /*7f10*/  ISETP.GE.AND P3, PT, R25, R133.reuse, PT ;  /* 0x000000851900720c */ /* 0x080fe40003f66270 */
[----:B------:R-:W-:Y:S01]  /*7f20*/  FSEL R182, R17, -INF , !P4 ;  /* 0xff80000011b67808 */ /* 0x000fe20006000000 */
[----:B------:R-:W-:Y:S01]  /*7f30*/  VIADD R17, R60, 0xffffff61 ;  /* 0xffffff613c117836 */ /* 0x000fe20000000000 */
[----:B------:R-:W-:Y:S02]  /*7f40*/  ISETP.GE.AND P1, PT, R29, R133, PT ;  /* 0x000000851d00720c */ /* 0x000fe40003f26270 */
[----:B------:R-:W-:Y:S01]  /*7f50*/  FSEL R184, R16, -INF , !P6 ;  /* 0xff80000010b87808 */ /* 0x000fe20007000000 */
[----:B------:R-:W-:Y:S01]  /*7f60*/  HMMA.16816.F32 R24, R8, R4, R176 ;  /* 0x000000040818723c */ /* 0x000fe200000018b0 */
[----:B------:R-:W-:Y:S01]  /*7f70*/  VIADD R4, R60, 0xffffff59 ;  /* 0xffffff593c047836 */ /* 0x000fe20000000000 */
[----:B------:R-:W-:Y:S01]  /*7f80*/  FSEL R176, R18, -INF , !P5 ;  /* 0xff80000012b07808 */ /* 0x000fe20006800000 */
[----:B------:R-:W-:Y:S01]  /*7f90*/  VIADD R16, R60, 0xffffff60 ;  /* 0xffffff603c107836 */ /* 0x000fe20000000000 */
[----:B------:R-:W-:-:S02]  /*7fa0*/  FSEL R186, R23, -INF , !P1 ;  /* 0xff80000017ba7808 */ /* 0x000fc40004800000 */
[CC--:B------:R-:W-:Y:S02]  /*7fb0*/  ISETP.GE.AND P5, PT, R4.reuse, R192.reuse, PT ;  /* 0x000000c00400720c */ /* 0x0c0fe40003fa6270 */
[----:B------:R-:W-:Y:S02]  /*7fc0*/  ISETP.GE.AND P4, PT, R4, R133, PT ;  /* 0x000000850400720c */ /* 0x000fe40003f86270 */
[----:B------:R-:W-:Y:S01]  /*7fd0*/  HMMA.16816.F32 R4, R8, R6, R172 ;  /* 0x000000060804723c */ /* 0x000fe200000018ac */
[-C--:B------:R-:W-:Y:S02]  /*7fe0*/  ISETP.GE.AND P1, PT, R20, R192.reuse, PT ;  /* 0x000000c01400720c */ /* 0x080fe40003f26270 */
[----:B------:R-:W-:Y:S02]  /*7ff0*/  FSEL R174, R19, -INF , !P3 ;  /* 0xff80000013ae7808 */ /* 0x000fe40005800000 */
[----:B------:R-:W-:Y:S02]  /*8000*/  FSEL R180, R44, -INF , !P1 ;  /* 0xff8000002cb47808 */ /* 0x000fe40004800000 */
[----:B------:R-:W-:-:S02]  /*8010*/  ISETP.GE.AND P3, PT, R16, R192, PT ;  /* 0x000000c01000720c */ /* 0x000fc40003f66270 */
[-C--:B------:R-:W-:Y:S01]  /*8020*/  ISETP.GE.AND P1, PT, R16, R133.reuse, PT ;  /* 0x000000851000720c */ /* 0x080fe20003f26270 */
[----:B------:R-:W-:Y:S01]  /*8030*/  VIADD R16, R60, 0xffffff69 ;  /* 0xffffff693c107836 */ /* 0x000fe20000000000 */
[----:B------:R-:W-:Y:S02]  /*8040*/  ISETP.GE.AND P6, PT, R20, R133, PT ;  /* 0x000000851400720c */ /* 0x000fe40003fc6270 */
[----:B------:R-:W-:Y:S02]  /*8050*/  FSEL R136, R26, -INF , !P1 ;  /* 0xff8000001a887808 */ /* 0x000fe40004800000 */
[----:B------:R-:W-:Y:S02]  /*8060*/  ISETP.GE.AND P1, PT, R16, R192, PT ;  /* 0x000000c01000720c */ /* 0x000fe40003f26270 */
[----:B------:R-:W-:Y:S02]  /*8070*/  FSEL R172, R46, -INF , !P6 ;  /* 0xff8000002eac7808 */ /* 0x000fe40007000000 */
[----:B------:R-:W-:-:S02]  /*8080*/  FSEL R178, R45, -INF , !P5 ;  /* 0xff8000002db27808 */ /* 0x000fc40006800000 */
[C---:B------:R-:W-:Y:S02]  /*8090*/  ISETP.GE.AND P6, PT, R17.reuse, R192, PT ;  /* 0x000000c01100720c */ /* 0x040fe40003fc6270 */
[-C--:B------:R-:W-:Y:S01]  /*80a0*/  ISETP.GE.AND P5, PT, R17, R133.reuse, PT ;  /* 0x000000851100720c */ /* 0x080fe20003fa6270 */
[----:B------:R-:W-:Y:S01]  /*80b0*/  VIADD R17, R60, 0xffffff68 ;  /* 0xffffff683c117836 */ /* 0x000fe20000000000 */
[----:B------:R-:W-:Y:S02]  /*80c0*/  FSEL R140, R5, -INF , !P1 ;  /* 0xff800000058c7808 */ /* 0x000fe40004800000 */
[----:B------:R-:W-:Y:S02]  /*80d0*/  ISETP.GE.AND P1, PT, R12, R133, PT ;  /* 0x000000850c00720c */ /* 0x000fe40003f26270 */
[----:B------:R-:W-:Y:S02]  /*80e0*/  FSEL R162, R47, -INF , !P4 ;  /* 0xff8000002fa27808 */ /* 0x000fe40006000000 */
[----:B------:R-:W-:-:S02]  /*80f0*/  FSEL R137, R25, -INF , !P6 ;  /* 0xff80000019897808 */ /* 0x000fc40007000000 */
[----:B------:R-:W-:Y:S02]  /*8100*/  FSEL R148, R171, -INF , !P1 ;  /* 0xff800000ab947808 */ /* 0x000fe40004800000 */
[C---:B------:R-:W-:Y:S02]  /*8110*/  ISETP.GE.AND P4, PT, R17.reuse, R192, PT ;  /* 0x000000c01100720c */ /* 0x040fe40003f86270 */
[----:B------:R-:W-:Y:S02]  /*8120*/  FSEL R138, R24, -INF , !P3 ;  /* 0xff800000188a7808 */ /* 0x000fe40005800000 */
[-C--:B------:R-:W-:Y:S01]  /*8130*/  ISETP.GE.AND P6, PT, R16, R133.reuse, PT ;  /* 0x000000851000720c */ /* 0x080fe20003fc6270 */
[----:B------:R-:W-:Y:S01]  /*8140*/  VIADD R16, R60, 0xffffff70 ;  /* 0xffffff703c107836 */ /* 0x000fe20000000000 */
[----:B------:R-:W-:Y:S02]  /*8150*/  ISETP.GE.U32.AND P1, PT, R2, 0x3, PT ;  /* 0x000000030200780c */ /* 0x000fe40003f26070 */
[----:B------:R-:W-:-:S02]  /*8160*/  ISETP.GE.AND P3, PT, R17, R133, PT ;  /* 0x000000851100720c */ /* 0x000fc40003f66270 */
[----:B------:R-:W-:Y:S01]  /*8170*/  FSEL R143, R4, -INF , !P4 ;  /* 0xff800000048f7808 */ /* 0x000fe20006000000 */
[C---:B------:R-:W-:Y:S01]  /*8180*/  VIADD R4, R60.reuse, 0xffffff78 ;  /* 0xffffff783c047836 */ /* 0x040fe20000000000 */
        /* <DEDUP_REMOVED lines=53> */
[----:B------:R-:W-:-:S07]  /*84e0*/  LOP3.LUT R7, RZ, R5, RZ, 0x33, !PT ;  /* 0x00000005ff077212 */ /* 0x000fce00078e33ff */
[----:B------:R-:W-:Y:S02]  /*84f0*/  @P6 VIADD R12, R12, 0x1 ;  /* 0x000000010c0c6836 */ /* 0x000fe40000000000 */
[----:B------:R-:W-:Y:S02]  /*8500*/  @P3 IADD3 R0, PT, PT, R0, 0x1, RZ ;  /* 0x0000000100003810 */ /* 0x000fe40007ffe0ff */
[----:B------:R-:W-:Y:S01]  /*8510*/  @!P4 IMAD.MOV R12, RZ, RZ, -R12 ;  /* 0x000000ffff0cc224 */ /* 0x000fe200078e0a0c */
[----:B------:R-:W-:Y:S02]  /*8520*/  ISETP.NE.AND P3, PT, R5, RZ, PT ;  /* 0x000000ff0500720c */ /* 0x000fe40003f65270 */
[----:B------:R-:W-:Y:S02]  /*8530*/  @!P1 IADD3 R0, PT, PT, -R0, RZ, RZ ;  /* 0x000000ff00009210 */ /* 0x000fe40007ffe1ff */
        /* <DEDUP_REMOVED lines=22> */
.L_x_1968:
[----:B------:R-:W-:Y:S01]  /*86a0*/  UMOV UR4, URZ ;  /* 0x000000ff00047c82 */ /* 0x000fe20008000000 */
[----:B------:R-:W-:Y:S01]  /*86b0*/  IMAD.SHL.U32 R0, R134, 0x80, RZ ;  /* 0x0000008086007824 */ /* 0x000fe200078e00ff */
[----:B------:R-:W-:-:S05]  /*86c0*/  IADD3 R4, P1, PT, RZ, -UR4, RZ ;  /* 0x80000004ff047c10 */ /* 0x000fca000ff3e0ff */
[----:B------:R-:W-:-:S05]  /*86d0*/  IMAD.X R0, RZ, RZ, ~R0, P1 ;  /* 0x000000ffff007224 */ /* 0x000fca00008e0e00 */
[----:B------:R-:W-:-:S04]  /*86e0*/  SHF.R.S64 R5, R4, 0x1f, R0 ;  /* 0x0000001f04057819 */ /* 0x000fc80000001000 */
[----:B------:R-:W-:-:S04]  /*86f0*/  IADD3 R204, P1, PT, R5, R204, RZ ;  /* 0x000000cc05cc7210 */ /* 0x000fc80007f3e0ff */
[----:B------:R-:W-:-:S09]  /*8700*/  LEA.HI.X.SX32 R205, R0, R205, 0x1, P1 ;  /* 0x000000cd00cd7211 */ /* 0x000fd200008f0eff */
.L_x_1969:
        /* <DEDUP_REMOVED lines=36> */
.L_x_1967:
[----:B------:R-:W-:Y:S01]  /*8950*/  FMNMX3.FTZ R0, R132, R152, R154, !PT ;  /* 0x0000009884007276 */ /* 0x000fe2000781009a */
[----:B------:R-:W2:Y:S01]  /*8960*/  LDCU UR4, c[0x0][0x45c] ;  /* 0x00008b80ff0477ac */ /* 0x000ea20008000800 */
[----:B-1----:R-:W-:Y:S01]  /*8970*/  FMNMX3.FTZ R5, R3, R58, R56, !PT ;  /* 0x0000003a03057276 */ /* 0x002fe20007810038 */
        /* <DEDUP_REMOVED lines=33> */
[----:B------:R-:W1:Y:S01]  /*8b90*/  SHFL.BFLY PT, R0, R7, 0x2, 0x1f ;  /* 0x0c401f0007007f89 */ /* 0x000e6200000e0000 */
[----:B------:R-:W-:Y:S02]  /*8ba0*/  IADD3 R215, PT, PT, R200, 0xc000, RZ ;  /* 0x0000c000c8d77810 */ /* 0x000fe40007ffe0ff */
[----:B------:R-:W-:Y:S01]  /*8bb0*/  IADD3 R213, PT, PT, R2, -0x3, RZ ;  /* 0xfffffffd02d57810 */ /* 0x000fe20007ffe0ff */
[----:B------:R-:W3:Y:S01]  /*8bc0*/  SHFL.BFLY PT, R5, R4, 0x2, 0x1f ;  /* 0x0c401f0004057f89 */ /* 0x000ee200000e0000 */
[----:B-1----:R-:W-:-:S02]  /*8bd0*/  FMNMX.FTZ R0, R7, R0, !PT ;  /* 0x0000000007007209 */ /* 0x002fc40007810000 */
[----:B---3--:R-:W-:-:S03]  /*8be0*/  FMNMX.FTZ R5, R4, R5, !PT ;  /* 0x0000000504057209 */ /* 0x008fc60007810000 */
[----:B------:R-:W1:Y:S04]  /*8bf0*/  SHFL.BFLY PT, R157, R0, 0x1, 0x1f ;  /* 0x0c201f00009d7f89 */ /* 0x000e6800000e0000 */
[----:B------:R-:W3:Y:S01]  /*8c00*/  SHFL.BFLY PT, R156, R5, 0x1, 0x1f ;  /* 0x0c201f00059c7f89 */ /* 0x000ee200000e0000 */
[----:B-1----:R-:W-:-:S04]  /*8c10*/  FMNMX.FTZ R157, R0, R157, !PT ;  /* 0x0000009d009d7209 */ /* 0x002fc80007810000 */
[C---:B------:R-:W-:Y:S01]  /*8c20*/  FSETP.NEU.FTZ.AND P3, PT, R157.reuse, -INF , PT ;  /* 0xff8000009d00780b */ /* 0x040fe20003f7d000 */
[----:B--2---:R-:W-:Y:S01]  /*8c30*/  FMUL.FTZ R155, R157, UR4 ;  /* 0x000000049d9b7c20 */ /* 0x004fe20008410000 */
[----:B---3--:R-:W-:Y:S02]  /*8c40*/  FMNMX.FTZ R156, R5, R156, !PT ;  /* 0x0000009c059c7209 */ /* 0x008fe40007810000 */
[----:B------:R-:W-:Y:S02]  /*8c50*/  FSEL R5, R157, RZ, P3 ;  /* 0x000000ff9d057208 */ /* 0x000fe40001800000 */
[----:B------:R-:W-:Y:S01]  /*8c60*/  FSEL R155, R155, RZ, P3 ;  /* 0x000000ff9b9b7208 */ /* 0x000fe20001800000 */
[C---:B------:R-:W-:Y:S01]  /*8c70*/  FMUL.FTZ R135, R156.reuse, UR4 ;  /* 0x000000049c877c20 */ /* 0x040fe20008410000 */
[----:B------:R-:W-:Y:S01]  /*8c80*/  FSETP.NEU.FTZ.AND P1, PT, R156, -INF , PT ;  /* 0xff8000009c00780b */ /* 0x000fe20003f3d000 */
[----:B------:R-:W-:Y:S02]  /*8c90*/  FADD.FTZ R5, R132, -R5 ;  /* 0x8000000584057221 */ /* 0x000fe40000010000 */
[--C-:B------:R-:W-:Y:S01]  /*8ca0*/  FFMA.FTZ R4, R152, UR4, -R155.reuse ;  /* 0x0000000498047c23 */ /* 0x100fe2000801089b */
[--C-:B------:R-:W-:Y:S01]  /*8cb0*/  FFMA.FTZ R153, R154, UR4, -R155.reuse ;  /* 0x000000049a997c23 */ /* 0x100fe2000801089b */
[----:B------:R-:W-:Y:S01]  /*8cc0*/  FMUL.FTZ R160, R5, UR4 ;  /* 0x0000000405a07c20 */ /* 0x000fe20008410000 */
[----:B------:R-:W-:Y:S01]  /*8cd0*/  FSEL R135, R135, RZ, P1 ;  /* 0x000000ff87877208 */ /* 0x000fe20000800000 */
[----:B------:R1:W-:Y:S01]  /*8ce0*/  MUFU.EX2 R154, R4 ;  /* 0x00000004009a7308 */ /* 0x0003e20000000800 */
[--C-:B------:R-:W-:Y:S01]  /*8cf0*/  FFMA.FTZ R151, R61, UR4, -R155.reuse ;  /* 0x000000043d977c23 */ /* 0x100fe2000801089b */
[--C-:B------:R-:W-:Y:S01]  /*8d00*/  FFMA.FTZ R152, R59, UR4, -R155.reuse ;  /* 0x000000043b987c23 */ /* 0x100fe2000801089b */
[----:B------:R-:W-:Y:S01]  /*8d10*/  FFMA.FTZ R168, R194, UR4, -R155 ;  /* 0x00000004c2a87c23 */ /* 0x000fe2000801089b */
[----:B------:R-:W2:Y:S01]  /*8d20*/  MUFU.EX2 R160, R160 ;  /* 0x000000a000a07308 */ /* 0x000ea20000000800 */
[--C-:B------:R-:W-:Y:S01]  /*8d30*/  FFMA.FTZ R6, R158, UR4, -R135.reuse ;  /* 0x000000049e067c23 */ /* 0x100fe20008010887 */
        /* <DEDUP_REMOVED lines=8> */
[----:B-1----:R-:W-:Y:S01]  /*8dc0*/  FSEL R4, R156, RZ, P1 ;  /* 0x000000ff9c047208 */ /* 0x002fe20000800000 */
[----:B------:R-:W-:Y:S01]  /*8dd0*/  FFMA.FTZ R171, R188, UR4, -R135 ;  /* 0x00000004bcab7c23 */ /* 0x000fe20008010887 */
[--C-:B------:R-:W-:Y:S01]  /*8de0*/  FFMA.FTZ R165, R202, UR4, -R155.reuse ;  /* 0x00000004caa57c23 */ /* 0x100fe2000801089b */
[----:B------:R-:W-:Y:S01]  /*8df0*/  MUFU.EX2 R151, R151 ;  /* 0x0000009700977308 */ /* 0x000fe20000000800 */
[----:B--2---:R-:W-:Y:S01]  /*8e00*/  FMUL.FTZ R8, R128, R160 ;  /* 0x000000a080087220 */ /* 0x004fe20000410000 */
[----:B------:R-:W-:Y:S01]  /*8e10*/  FADD.FTZ R4, R3, -R4 ;  /* 0x8000000403047221 */ /* 0x000fe20000010000 */
[----:B------:R-:W-:Y:S01]  /*8e20*/  IADD3 R128, PT, PT, R200, 0xc040, RZ ;  /* 0x0000c040c8807810 */ /* 0x000fe20007ffe0ff */
[----:B------:R-:W-:Y:S01]  /*8e30*/  MUFU.EX2 R134, R134 ;  /* 0x0000008600867308 */ /* 0x000fe20000000800 */
[----:B------:R-:W-:Y:S01]  /*8e40*/  IADD3 R3, PT, PT, R161, R200, RZ ;  /* 0x000000c8a1037210 */ /* 0x000fe20007ffe0ff */
[----:B------:R-:W-:Y:S01]  /*8e50*/  FMUL.FTZ R158, R4, UR4 ;  /* 0x00000004049e7c20 */ /* 0x000fe20008410000 */
[----:B------:R-:W-:Y:S01]  /*8e60*/  @P0 IADD3 R128, PT, PT, R215, -0x40, RZ ;  /* 0xffffffc0d7800810 */ /* 0x000fe20007ffe0ff */
[----:B------:R-:W1:Y:S01]  /*8e70*/  MUFU.EX2 R0, R0 ;  /* 0x0000000000007308 */ /* 0x000e620000000800 */
[----:B------:R-:W-:Y:S01]  /*8e80*/  FMUL.FTZ R40, R96, R160 ;  /* 0x000000a060287220 */ /* 0x000fe20000410000 */
[----:B------:R-:W2:Y:S01]  /*8e90*/  LDSM.16.MT88.4 R52, [R3+0x10000] ;  /* 0x010000000334783b */ /* 0x000ea20000004200 */
[----:B------:R-:W-:Y:S01]  /*8ea0*/  IADD3 R161, PT, PT, R161, R128, RZ ;  /* 0x00000080a1a17210 */ /* 0x000fe20007ffe0ff */
[----:B------:R-:W4:Y:S01]  /*8eb0*/  MUFU.EX2 R158, R158 ;  /* 0x0000009e009e7308 */ /* 0x000f220000000800 */
[-C--:B------:R-:W-:Y:S01]  /*8ec0*/  FMUL.FTZ R41, R97, R160.reuse ;  /* 0x000000a061297220 */ /* 0x080fe20000410000 */
[----:B------:R-:W5:Y:S01]  /*8ed0*/  LDSM.16.MT88.4 R60, [R128+0x4000] ;  /* 0x00400000803c783b */ /* 0x000f620000004200 */
[----:B------:R-:W-:Y:S01]  /*8ee0*/  FMUL.FTZ R56, R112, R160 ;  /* 0x000000a070387220 */ /* 0x000fe20000410000 */
[----:B------:R4:W-:Y:S01]  /*8ef0*/  MUFU.EX2 R132, R6 ;  /* 0x0000000600847308 */ /* 0x0009e20000000800 */
[----:B---3--:R-:W-:Y:S01]  /*8f00*/  F2FP.F16.F32.PACK_AB R4, R153, R154 ;  /* 0x0000009a9904723e */ /* 0x008fe200000000ff */
[----:B------:R-:W3:Y:S01]  /*8f10*/  LDSM.16.MT88.4 R28, [R128] ;  /* 0x00000000801c783b */ /* 0x000ee20000004200 */
[----:B------:R-:W-:Y:S01]  /*8f20*/  FMUL.FTZ R9, R129, R160 ;  /* 0x000000a081097220 */ /* 0x000fe20000410000 */
[----:B------:R-:W4:Y:S01]  /*8f30*/  MUFU.EX2 R159, R159 ;  /* 0x0000009f009f7308 */ /* 0x000f220000000800 */
[--C-:B------:R-:W-:Y:S01]  /*8f40*/  FFMA.FTZ R112, R64, UR4, -R155.reuse ;  /* 0x0000000440707c23 */ /* 0x100fe2000801089b */
[----:B------:R-:W3:Y:S01]  /*8f50*/  LDSM.16.MT88.4 R36, [R161] ;  /* 0x00000000a124783b */ /* 0x000ee20000004200 */
[----:B-1----:R-:W-:Y:S01]  /*8f60*/  F2FP.F16.F32.PACK_AB R5, R0, R134 ;  /* 0x000000860005723e */ /* 0x002fe200000000ff */
[-C--:B------:R-:W-:Y:S01]  /*8f70*/  FMUL.FTZ R68, R68, R160.reuse ;  /* 0x000000a044447220 */ /* 0x080fe20000410000 */
[----:B------:R-:W-:Y:S01]  /*8f80*/  FMUL.FTZ R69, R69, R160 ;  /* 0x000000a045457220 */ /* 0x000fe20000410000 */
[----:B------:R-:W1:Y:S01]  /*8f90*/  LDSM.16.MT88.4 R20, [R3+0xc000] ;  /* 0x00c000000314783b */ /* 0x000e620000004200 */
[-C--:B----4-:R-:W-:Y:S01]  /*8fa0*/  FMUL.FTZ R42, R98, R158.reuse ;  /* 0x0000009e622a7220 */ /* 0x090fe20000410000 */
[-C--:B------:R-:W-:Y:S01]  /*8fb0*/  FMUL.FTZ R43, R99, R158.reuse ;  /* 0x0000009e632b7220 */ /* 0x080fe20000410000 */
[-C--:B------:R-:W-:Y:S01]  /*8fc0*/  FMUL.FTZ R58, R114, R158.reuse ;  /* 0x0000009e723a7220 */ /* 0x080fe20000410000 */
[----:B------:R-:W4:Y:S01]  /*8fd0*/  LDSM.16.MT88.4 R96, [R161+0x4000] ;  /* 0x00400000a160783b */ /* 0x000f220000004200 */
[----:B------:R-:W-:Y:S01]  /*8fe0*/  FMUL.FTZ R59, R115, R158 ;  /* 0x0000009e733b7220 */ /* 0x000fe20000410000 */
[----:B------:R-:W-:Y:S01]  /*8ff0*/  F2FP.F16.F32.PACK_AB R6, R151, R152 ;  /* 0x000000989706723e */ /* 0x000fe200000000ff */
[----:B------:R-:W-:Y:S01]  /*9000*/  FMUL.FTZ R10, R130, R158 ;  /* 0x0000009e820a7220 */ /* 0x000fe20000410000 */
[----:B------:R-:W-:Y:S01]  /*9010*/  F2FP.F16.F32.PACK_AB R7, R159, R132 ;  /* 0x000000849f07723e */ /* 0x000fe200000000ff */
[-C--:B------:R-:W-:Y:S01]  /*9020*/  FMUL.FTZ R11, R131, R158.reuse ;  /* 0x0000009e830b7220 */ /* 0x080fe20000410000 */
[--C-:B------:R-:W-:Y:S01]  /*9030*/  FFMA.FTZ R114, R65, UR4, -R155.reuse ;  /* 0x0000000441727c23 */ /* 0x100fe2000801089b */
[----:B------:R-:W-:Y:S01]  /*9040*/  FFMA.FTZ R115, R66, UR4, -R155 ;  /* 0x0000000442737c23 */ /* 0x000fe2000801089b */
[-C--:B------:R-:W-:Y:S01]  /*9050*/  FMUL.FTZ R70, R70, R158.reuse ;  /* 0x0000009e46467220 */ /* 0x080fe20000410000 */
[----:B------:R-:W-:Y:S01]  /*9060*/  FMUL.FTZ R71, R71, R158 ;  /* 0x0000009e47477220 */ /* 0x000fe20000410000 */
[----:B------:R-:W4:Y:S01]  /*9070*/  LDSM.16.MT88.4 R64, [R200+0x10800] ;  /* 0x01080000c840783b */ /* 0x000f220000004200 */
[-C--:B------:R-:W-:Y:S01]  /*9080*/  FMUL.FTZ R48, R104, R160.reuse ;  /* 0x000000a068307220 */ /* 0x080fe20000410000 */
[----:B------:R-:W-:Y:S01]  /*9090*/  FMUL.FTZ R49, R105, R160 ;  /* 0x000000a069317220 */ /* 0x000fe20000410000 */
[-C--:B------:R-:W-:Y:S01]  /*90a0*/  FMUL.FTZ R50, R106, R158.reuse ;  /* 0x0000009e6a327220 */ /* 0x080fe20000410000 */
[----:B------:R-:W-:Y:S01]  /*90b0*/  FMUL.FTZ R51, R107, R158 ;  /* 0x0000009e6b337220 */ /* 0x000fe20000410000 */
[-C--:B------:R-:W-:Y:S01]  /*90c0*/  FMUL.FTZ R57, R113, R160.reuse ;  /* 0x000000a071397220 */ /* 0x080fe20000410000 */
        /* <DEDUP_REMOVED lines=13> */
[----:B------:R-:W-:Y:S01]  /*91a0*/  FFMA.FTZ R113, R181, UR4, -R135 ;  /* 0x00000004b5717c23 */ /* 0x000fe20008010887 */
[-C--:B------:R-:W-:Y:S01]  /*91b0*/  FMUL.FTZ R16, R72, R160.reuse ;  /* 0x000000a048107220 */ /* 0x080fe20000410000 */
[----:B------:R-:W-:Y:S01]  /*91c0*/  FMUL.FTZ R17, R73, R160 ;  /* 0x000000a049117220 */ /* 0x000fe20000410000 */
[C---:B------:R-:W-:Y:S01]  /*91d0*/  HMMA.16816.F32 R12, R4.reuse, R14, R68 ;  /* 0x0000000e040c723c */ /* 0x040fe20000001844 */
[----:B------:R-:W4:Y:S01]  /*91e0*/  LDSM.16.MT88.4 R68, [R161+0x800] ;  /* 0x00080000a144783b */ /* 0x000f220000004200 */
        /* <DEDUP_REMOVED lines=11> */
[----:B------:R-:W2:Y:S01]  /*92a0*/  LDSM.16.MT88.4 R72, [R128+0x800] ;  /* 0x000800008048783b */ /* 0x000ea20000004200 */
[----:B------:R-:W-:Y:S01]  /*92b0*/  MUFU.EX2 R114, R114 ;  /* 0x0000007200727308 */ /* 0x000fe20000000800 */
[-C--:B------:R-:W-:Y:S01]  /*92c0*/  FMUL.FTZ R32, R88, R160.reuse ;  /* 0x000000a058207220 */ /* 0x080fe20000410000 */
[C---:B-----5:R-:W-:Y:S01]  /*92d0*/  HMMA.16816.F32 R56, R4.reuse, R60, R56 ;  /* 0x0000003c0438723c */ /* 0x060fe20000001838 */
        /* <DEDUP_REMOVED lines=8> */
[----:B------:R-:W-:Y:S01]  /*9360*/  FFMA.FTZ R109, R183, UR4, -R155 ;  /* 0x00000004b76d7c23 */ /* 0x000fe2000801089b */
[--C-:B------:R-:W-:Y:S01]  /*9370*/  FFMA.FTZ R108, R252, UR4, -R135.reuse ;  /* 0x00000004fc6c7c23 */ /* 0x100fe20008010887 */
[----:B------:R-:W-:Y:S01]  /*9380*/  MUFU.EX2 R113, R113 ;  /* 0x0000007100717308 */ /* 0x000fe20000000800 */
[-C--:B------:R-:W-:Y:S01]  /*9390*/  FMUL.FTZ R94, R94, R158.reuse ;  /* 0x0000009e5e5e7220 */ /* 0x080fe20000410000 */
[----:B------:R-:W-:Y:S01]  /*93a0*/  FMUL.FTZ R95, R95, R158 ;  /* 0x0000009e5f5f7220 */ /* 0x000fe20000410000 */
[-C--:B------:R-:W-:Y:S01]  /*93b0*/  FMUL.FTZ R76, R76, R160.reuse ;  /* 0x000000a04c4c7220 */ /* 0x080fe20000410000 */
[----:B------:R-:W5:Y:S01]  /*93c0*/  MUFU.EX2 R109, R109 ;  /* 0x0000006d006d7308 */ /* 0x000f620000000800 */
[C---:B------:R-:W-:Y:S01]  /*93d0*/  HMMA.16816.F32 R60, R4.reuse, R62, R116 ;  /* 0x0000003e043c723c */ /* 0x040fe20000001874 */
[--C-:B------:R-:W-:Y:S01]  /*93e0*/  FFMA.FTZ R117, R250, UR4, -R135.reuse ;  /* 0x00000004fa757c23 */ /* 0x100fe20008010887 */
[----:B------:R-:W-:Y:S01]  /*93f0*/  FFMA.FTZ R116, R248, UR4, -R135 ;  /* 0x00000004f8747c23 */ /* 0x000fe20008010887 */
[----:B------:R-:W-:Y:S01]  /*9400*/  MUFU.EX2 R108, R108 ;  /* 0x0000006c006c7308 */ /* 0x000fe20000000800 */
[----:B------:R-:W-:Y:S01]  /*9410*/  FMUL.FTZ R77, R77, R160 ;  /* 0x000000a04d4d7220 */ /* 0x000fe20000410000 */
[-C--:B------:R-:W-:Y:S01]  /*9420*/  FMUL.FTZ R78, R78, R158.reuse ;  /* 0x0000009e4e4e7220 */ /* 0x080fe20000410000 */
[----:B------:R-:W-:Y:S01]  /*9430*/  FMUL.FTZ R79, R79, R158 ;  /* 0x0000009e4f4f7220 */ /* 0x000fe20000410000 */
[----:B------:R-:W2:Y:S01]  /*9440*/  MUFU.EX2 R117, R117 ;  /* 0x0000007500757308 */ /* 0x000ea20000000800 */
[C---:B------:R-:W-:Y:S01]  /*9450*/  HMMA.16816.F32 R40, R4.reuse, R44, R40 ;  /* 0x0000002c0428723c */ /* 0x040fe20000001828 */
[-C--:B------:R-:W-:Y:S01]  /*9460*/  FMUL.FTZ R120, R120, R160.reuse ;  /* 0x000000a078787220 */ /* 0x080fe20000410000 */
[----:B------:R-:W-:Y:S01]  /*9470*/  FMUL.FTZ R121, R121, R160 ;  /* 0x000000a079797220 */ /* 0x000fe20000410000 */
[----:B------:R-:W2:Y:S01]  /*9480*/  MUFU.EX2 R116, R116 ;  /* 0x0000007400747308 */ /* 0x000ea20000000800 */
[-C--:B------:R-:W-:Y:S01]  /*9490*/  FMUL.FTZ R122, R122, R158.reuse ;  /* 0x0000009e7a7a7220 */ /* 0x080fe20000410000 */
[----:B------:R-:W-:Y:S01]  /*94a0*/  FMUL.FTZ R123, R123, R158 ;  /* 0x0000009e7b7b7220 */ /* 0x000fe20000410000 */
[----:B------:R-:W2:Y:S01]  /*94b0*/  LDSM.16.MT88.4 R80, [R200+0xc800] ;  /* 0x00c80000c850783b */ /* 0x000ea20000004200 */
[--C-:B------:R-:W-:Y:S01]  /*94c0*/  FFMA.FTZ R118, R244, UR4, -R155.reuse ;  /* 0x00000004f4767c23 */ /* 0x100fe2000801089b */
[C---:B------:R-:W-:Y:S01]  /*94d0*/  HMMA.16816.F32 R44, R4.reuse, R46, R100 ;  /* 0x0000002e042c723c */ /* 0x040fe20000001864 */
[--C-:B------:R-:W-:Y:S01]  /*94e0*/  FFMA.FTZ R119, R242, UR4, -R155.reuse ;  /* 0x00000004f2777c23 */ /* 0x100fe2000801089b */
[----:B------:R-:W-:Y:S01]  /*94f0*/  LDSM.16.MT88.4 R88, [R3+0x10800] ;  /* 0x010800000358783b */ /* 0x000fe20000004200 */
[--C-:B------:R-:W-:Y:S01]  /*9500*/  FFMA.FTZ R130, R228, UR4, -R155.reuse ;  /* 0x00000004e4827c23 */ /* 0x100fe2000801089b */
[----:B------:R-:W-:Y:S01]  /*9510*/  FFMA.FTZ R129, R230, UR4, -R155 ;  /* 0x00000004e6817c23 */ /* 0x000fe2000801089b */
[----:B------:R-:W-:Y:S01]  /*9520*/  MUFU.EX2 R118, R118 ;  /* 0x0000007600767308 */ /* 0x000fe20000000800 */
[----:B------:R-:W-:Y:S01]  /*9530*/  FFMA.FTZ R131, R218, UR4, -R135 ;  /* 0x00000004da837c23 */ /* 0x000fe20008010887 */
[----:B------:R-:W-:Y:S01]  /*9540*/  LDSM.16.MT88.4 R100, [R128+0x5800] ;  /* 0x005800008064783b */ /* 0x000fe20000004200 */
[C---:B---3--:R-:W-:Y:S01]  /*9550*/  HMMA.16816.F32 R24, R4.reuse, R28, R24 ;  /* 0x0000001c0418723c */ /* 0x048fe20000001818 */
[----:B------:R-:W-:Y:S01]  /*9560*/  MUFU.EX2 R119, R119 ;  /* 0x0000007700777308 */ /* 0x000fe20000000800 */
[--C-:B------:R-:W-:Y:S01]  /*9570*/  FFMA.FTZ R170, R214, UR4, -R155.reuse ;  /* 0x00000004d6aa7c23 */ /* 0x100fe2000801089b */
[----:B------:R-:W-:Y:S01]  /*9580*/  FFMA.FTZ R167, R212, UR4, -R155 ;  /* 0x00000004d4a77c23 */ /* 0x000fe2000801089b */
[--C-:B------:R-:W-:Y:S01]  /*9590*/  FFMA.FTZ R188, R196, UR4, -R135.reuse ;  /* 0x00000004c4bc7c23 */ /* 0x100fe20008010887 */
[----:B------:R-:W-:Y:S01]  /*95a0*/  MUFU.EX2 R130, R130 ;  /* 0x0000008200827308 */ /* 0x000fe20000000800 */
[--C-:B------:R-:W-:Y:S01]  /*95b0*/  FFMA.FTZ R169, R186, UR4, -R135.reuse ;  /* 0x00000004baa97c23 */ /* 0x100fe20008010887 */
[--C-:B------:R-:W-:Y:S01]  /*95c0*/  FFMA.FTZ R190, R190, UR4, -R135.reuse ;  /* 0x00000004bebe7c23 */ /* 0x100fe20008010887 */
[C---:B------:R-:W-:Y:S01]  /*95d0*/  HMMA.16816.F32 R28, R4.reuse, R30, R84 ;  /* 0x0000001e041c723c */ /* 0x040fe20000001854 */
[-C--:B------:R-:W-:Y:S01]  /*95e0*/  FMUL.FTZ R84, R124, R160.reuse ;  /* 0x000000a07c547220 */ /* 0x080fe20000410000 */
[----:B------:R-:W-:Y:S01]  /*95f0*/  FMUL.FTZ R85, R125, R160 ;  /* 0x000000a07d557220 */ /* 0x000fe20000410000 */
[-C--:B------:R-:W-:Y:S01]  /*9600*/  FMUL.FTZ R86, R126, R158.reuse ;  /* 0x0000009e7e567220 */ /* 0x080fe20000410000 */
[----:B------:R-:W-:Y:S01]  /*9610*/  FMUL.FTZ R87, R127, R158 ;  /* 0x0000009e7f577220 */ /* 0x000fe20000410000 */
[--C-:B------:R-:W-:Y:S01]  /*9620*/  FFMA.FTZ R124, R238, UR4, -R135.reuse ;  /* 0x00000004ee7c7c23 */ /* 0x100fe20008010887 */
[----:B------:R-:W-:Y:S01]  /*9630*/  FFMA.FTZ R125, R234, UR4, -R135 ;  /* 0x00000004ea7d7c23 */ /* 0x000fe20008010887 */
[--C-:B------:R-:W-:Y:S01]  /*9640*/  FFMA.FTZ R127, R226, UR4, -R155.reuse ;  /* 0x00000004e27f7c23 */ /* 0x100fe2000801089b */
[C---:B------:R-:W-:Y:S01]  /*9650*/  HMMA.16816.F32 R32, R4.reuse, R36, R32 ;  /* 0x000000240420723c */ /* 0x040fe20000001820 */
        /* <DEDUP_REMOVED lines=8> */
[----:B------:R-:W3:Y:S01]  /*96e0*/  LDSM.16.MT88.4 R92, [R128+0x4800] ;  /* 0x00480000805c783b */ /* 0x000ee20000004200 */
[----:B------:R-:W-:Y:S01]  /*96f0*/  MUFU.EX2 R125, R125 ;  /* 0x0000007d007d7308 */ /* 0x000fe20000000800 */
[----:B------:R-:W-:Y:S01]  /*9700*/  FFMA.FTZ R182, R182, UR4, -R155 ;  /* 0x00000004b6b67c23 */ /* 0x000fe2000801089b */
[--C-:B------:R-:W-:Y:S01]  /*9710*/  FFMA.FTZ R176, R176, UR4, -R135.reuse ;  /* 0x00000004b0b07c23 */ /* 0x100fe20008010887 */
[----:B------:R-:W-:Y:S01]  /*9720*/  FFMA.FTZ R172, R172, UR4, -R135 ;  /* 0x00000004acac7c23 */ /* 0x000fe20008010887 */
[----:B------:R-:W-:Y:S01]  /*9730*/  MUFU.EX2 R127, R127 ;  /* 0x0000007f007f7308 */ /* 0x000fe20000000800 */
[----:B------:R-:W-:Y:S01]  /*9740*/  FFMA.FTZ R105, R140, UR4, -R155 ;  /* 0x000000048c697c23 */ /* 0x000fe2000801089b */
[C---:B-1----:R-:W-:Y:S01]  /*9750*/  HMMA.16816.F32 R16, R4.reuse, R20, R16 ;  /* 0x000000140410723c */ /* 0x042fe20000001810 */
        /* <DEDUP_REMOVED lines=10> */
[--C-:B------:R-:W-:Y:S01]  /*9800*/  FFMA.FTZ R147, R147, UR4, -R155.reuse ;  /* 0x0000000493937c23 */ /* 0x100fe2000801089b */
[----:B------:R-:W-:Y:S01]  /*9810*/  FFMA.FTZ R144, R150, UR4, -R155 ;  /* 0x0000000496907c23 */ /* 0x000fe2000801089b */
[----:B------:R-:W-:Y:S01]  /*9820*/  FFMA.FTZ R133, R133, UR4, -R135 ;  /* 0x0000000485857c23 */ /* 0x000fe20008010887 */
[----:B------:R-:W-:Y:S01]  /*9830*/  MUFU.EX2 R131, R131 ;  /* 0x0000008300837308 */ /* 0x000fe20000000800 */
[----:B------:R-:W-:Y:S01]  /*9840*/  FFMA.FTZ R154, R221, R160, R154 ;  /* 0x000000a0dd9a7223 */ /* 0x000fe2000001009a */
[C---:B----4-:R-:W-:Y:S01]  /*9850*/  HMMA.16816.F32 R84, R4.reuse, R96, R84 ;  /* 0x000000600454723c */ /* 0x050fe20000001854 */
[----:B-----5:R-:W-:Y:S01]  /*9860*/  F2FP.F16.F32.PACK_AB R96, R114, R109 ;  /* 0x0000006d7260723e */ /* 0x020fe200000000ff */
[----:B------:R-:W-:Y:S01]  /*9870*/  MUFU.EX2 R164, R164 ;  /* 0x000000a400a47308 */ /* 0x000fe20000000800 */
[----:B--2---:R-:W-:Y:S01]  /*9880*/  F2FP.F16.F32.PACK_AB R97, R117, R108 ;  /* 0x0000006c7561723e */ /* 0x004fe200000000ff */
[----:B------:R-:W-:Y:S01]  /*9890*/  FFMA.FTZ R219, R219, R158, R134 ;  /* 0x0000009edbdb7223 */ /* 0x000fe20000010086 */
[----:B------:R-:W-:Y:S01]  /*98a0*/  FADD.FTZ R153, R153, R154 ;  /* 0x0000009a99997221 */ /* 0x000fe20000010000 */
[----:B------:R-:W-:Y:S02]  /*98b0*/  MUFU.EX2 R168, R168 ;  /* 0x000000a800a87308 */ /* 0x000fe40000000800 */
[----:B------:R-:W-:Y:S01]  /*98c0*/  HMMA.16816.F32 R4, R4, R98, R120 ;  /* 0x000000620404723c */ /* 0x000fe20000001878 */
[----:B------:R-:W-:Y:S01]  /*98d0*/  F2FP.F16.F32.PACK_AB R98, R112, R115 ;  /* 0x000000737062723e */ /* 0x000fe200000000ff */
[--C-:B------:R-:W-:Y:S01]  /*98e0*/  FFMA.FTZ R121, R240, UR4, -R155.reuse ;  /* 0x00000004f0797c23 */ /* 0x100fe2000801089b */
[----:B------:R-:W-:Y:S01]  /*98f0*/  F2FP.F16.F32.PACK_AB R99, R113, R116 ;  /* 0x000000747163723e */ /* 0x000fe200000000ff */
[----:B------:R-:W-:Y:S01]  /*9900*/  FFMA.FTZ R120, R246, UR4, -R155 ;  /* 0x00000004f6787c23 */ /* 0x000fe2000801089b */
[--C-:B------:R-:W-:Y:S01]  /*9910*/  FFMA.FTZ R123, R236, UR4, -R135.reuse ;  /* 0x00000004ec7b7c23 */ /* 0x100fe20008010887 */
[----:B------:R-:W-:Y:S01]  /*9920*/  FFMA.FTZ R122, R232, UR4, -R135 ;  /* 0x00000004e87a7c23 */ /* 0x000fe20008010887 */
[----:B------:R-:W-:Y:S01]  /*9930*/  MUFU.EX2 R165, R165 ;  /* 0x000000a500a57308 */ /* 0x000fe20000000800 */
[----:B------:R-:W-:Y:S01]  /*9940*/  FADD.FTZ R219, R0, R219 ;  /* 0x000000db00db7221 */ /* 0x000fe20000010000 */
[----:B------:R-:W-:Y:S01]  /*9950*/  FADD.FTZ R152, R152, R153 ;  /* 0x0000009998987221 */ /* 0x000fe20000010000 */
[----:B------:R-:W-:Y:S01]  /*9960*/  HMMA.16816.F32 R40, R96, R64, R40 ;  /* 0x000000406028723c */ /* 0x000fe20000001828 */
[----:B------:R-:W1:Y:S01]  /*9970*/  MUFU.EX2 R121, R121 ;  /* 0x0000007900797308 */ /* 0x000e620000000800 */
[----:B------:R-:W-:Y:S01]  /*9980*/  FADD.FTZ R132, R132, R219 ;  /* 0x000000db84847221 */ /* 0x000fe20000010000 */
[----:B------:R-:W-:-:S02]  /*9990*/  FADD.FTZ R152, R151, R152 ;  /* 0x0000009897987221 */ /* 0x000fc40000010000 */
[----:B------:R-:W-:Y:S01]  /*99a0*/  MUFU.EX2 R120, R120 ;  /* 0x0000007800787308 */ /* 0x000fe20000000800 */
[----:B------:R-:W-:Y:S01]  /*99b0*/  FADD.FTZ R159, R159, R132 ;  /* 0x000000849f9f7221 */ /* 0x000fe20000010000 */
[----:B------:R-:W-:Y:S01]  /*99c0*/  MOV R132, R157 ;  /* 0x0000009d00847202 */ /* 0x000fe20000000f00 */
[----:B------:R-:W-:Y:S01]  /*99d0*/  HMMA.16816.F32 R44, R96, R66, R44 ;  /* 0x00000042602c723c */ /* 0x000fe2000000182c */
[----:B------:R-:W2:Y:S01]  /*99e0*/  LDSM.16.MT88.4 R64, [R161+0x4800] ;  /* 0x00480000a140783b */ /* 0x000ea20000004200 */
[----:B------:R-:W4:Y:S01]  /*99f0*/  MUFU.EX2 R123, R123 ;  /* 0x0000007b007b7308 */ /* 0x000f220000000800 */
[----:B------:R-:W-:-:S03]  /*9a00*/  FADD.FTZ R0, R108, R159 ;  /* 0x0000009f6c007221 */ /* 0x000fc60000010000 */
[----:B------:R-:W5:Y:S01]  /*9a10*/  MUFU.EX2 R122, R122 ;  /* 0x0000007a007a7308 */ /* 0x000f620000000800 */
[----:B------:R-:W-:Y:S01]  /*9a20*/  FADD.FTZ R117, R117, R0 ;  /* 0x0000000075757221 */ /* 0x000fe20000010000 */
[----:B------:R-:W-:Y:S02]  /*9a30*/  HMMA.16816.F32 R32, R96, R68, R32 ;  /* 0x000000446020723c */ /* 0x000fe40000001820 */
[----:B------:R-:W-:Y:S01]  /*9a40*/  MUFU.EX2 R170, R170 ;  /* 0x000000aa00aa7308 */ /* 0x000fe20000000800 */
[----:B------:R-:W-:-:S03]  /*9a50*/  FADD.FTZ R116, R116, R117 ;  /* 0x0000007574747221 */ /* 0x000fc60000010000 */
[----:B------:R-:W-:Y:S01]  /*9a60*/  MUFU.EX2 R167, R167 ;  /* 0x000000a700a77308 */ /* 0x000fe20000000800 */
[----:B------:R-:W-:Y:S01]  /*9a70*/  FADD.FTZ R116, R113, R116 ;  /* 0x0000007471747221 */ /* 0x000fe20000010000 */
[C---:B------:R-:W-:Y:S01]  /*9a80*/  HMMA.16816.F32 R36, R96.reuse, R70, R36 ;  /* 0x000000466024723c */ /* 0x040fe20000001824 */
[----:B------:R-:W5:Y:S01]  /*9a90*/  LDSM.16.MT88.4 R68, [R200+0xd000] ;  /* 0x00d00000c844783b */ /* 0x000f620000004200 */
[----:B------:R-:W-:Y:S04]  /*9aa0*/  MUFU.EX2 R171, R171 ;  /* 0x000000ab00ab7308 */ /* 0x000fe80000000800 */
[----:B------:R-:W5:Y:S02]  /*9ab0*/  MUFU.EX2 R188, R188 ;  /* 0x000000bc00bc7308 */ /* 0x000f640000000800 */
[C---:B------:R-:W-:Y:S02]  /*9ac0*/  HMMA.16816.F32 R24, R96.reuse, R72, R24 ;  /* 0x000000486018723c */ /* 0x040fe40000001818 */
[----:B------:R-:W-:Y:S04]  /*9ad0*/  MUFU.EX2 R186, R190 ;  /* 0x000000be00ba7308 */ /* 0x000fe80000000800 */
[----:B------:R-:W5:Y:S02]  /*9ae0*/  MUFU.EX2 R169, R169 ;  /* 0x000000a900a97308 */ /* 0x000f640000000800 */
        /* <DEDUP_REMOVED lines=9> */
[----:B------:R1:W-:Y:S04]  /*9b80*/  MUFU.EX2 R162, R172 ;  /* 0x000000ac00a27308 */ /* 0x0003e80000000800 */
[----:B------:R-:W-:Y:S02]  /*9b90*/  MUFU.EX2 R179, R179 ;  /* 0x000000b300b37308 */ /* 0x000fe40000000800 */
[C---:B---3--:R-:W-:Y:S02]  /*9ba0*/  HMMA.16816.F32 R56, R96.reuse, R92, R56 ;  /* 0x0000005c6038723c */ /* 0x048fe40000001838 */
[----:B------:R-:W-:Y:S04]  /*9bb0*/  MUFU.EX2 R143, R143 ;  /* 0x0000008f008f7308 */ /* 0x000fe80000000800 */
[----:B------:R-:W-:Y:S02]  /*9bc0*/  MUFU.EX2 R139, R104 ;  /* 0x00000068008b7308 */ /* 0x000fe40000000800 */
[C---:B------:R-:W-:Y:S01]  /*9bd0*/  HMMA.16816.F32 R60, R96.reuse, R94, R60 ;  /* 0x0000005e603c723c */ /* 0x040fe2000000183c */
[----:B------:R-:W3:Y:S01]  /*9be0*/  LDSM.16.MT88.4 R92, [R3+0x11000] ;  /* 0x01100000035c783b */ /* 0x000ee20000004200 */
[----:B-1----:R-:W-:Y:S01]  /*9bf0*/  FFMA.FTZ R172, R136, UR4, -R135 ;  /* 0x0000000488ac7c23 */ /* 0x002fe20008010887 */
[----:B------:R-:W-:Y:S04]  /*9c00*/  MUFU.EX2 R140, R140 ;  /* 0x0000008c008c7308 */ /* 0x000fe80000000800 */
[----:B------:R-:W-:Y:S01]  /*9c10*/  MUFU.EX2 R136, R105 ;  /* 0x0000006900887308 */ /* 0x000fe20000000800 */
[----:B--2---:R-:W-:Y:S01]  /*9c20*/  HMMA.16816.F32 R84, R96, R64, R84 ;  /* 0x000000406054723c */ /* 0x004fe20000001854 */
[----:B------:R-:W-:-:S02]  /*9c30*/  F2FP.F16.F32.PACK_AB R64, R118, R121 ;  /* 0x000000797640723e */ /* 0x000fc400000000ff */
[----:B----4-:R-:W-:Y:S01]  /*9c40*/  F2FP.F16.F32.PACK_AB R65, R124, R123 ;  /* 0x0000007b7c41723e */ /* 0x010fe200000000ff */
[----:B------:R-:W-:Y:S01]  /*9c50*/  MUFU.EX2 R172, R172 ;  /* 0x000000ac00ac7308 */ /* 0x000fe20000000800 */
[----:B------:R-:W-:-:S03]  /*9c60*/  FADD.FTZ R123, R123, R116 ;  /* 0x000000747b7b7221 */ /* 0x000fc60000010000 */
[C---:B------:R-:W-:Y:S01]  /*9c70*/  HMMA.16816.F32 R4, R96.reuse, R66, R4 ;  /* 0x000000426004723c */ /* 0x040fe20000001804 */
[----:B------:R-:W-:Y:S01]  /*9c80*/  F2FP.F16.F32.PACK_AB R66, R119, R120 ;  /* 0x000000787742723e */ /* 0x000fe200000000ff */
[----:B------:R-:W-:Y:S01]  /*9c90*/  MUFU.EX2 R141, R141 ;  /* 0x0000008d008d7308 */ /* 0x000fe20000000800 */
[----:B-----5:R-:W-:Y:S01]  /*9ca0*/  F2FP.F16.F32.PACK_AB R67, R122, R125 ;  /* 0x0000007d7a43723e */ /* 0x020fe200000000ff */
[----:B------:R-:W-:Y:S02]  /*9cb0*/  FADD.FTZ R124, R124, R123 ;  /* 0x0000007b7c7c7221 */ /* 0x000fe40000010000 */
[----:B------:R-:W-:Y:S02]  /*9cc0*/  MUFU.EX2 R142, R142 ;  /* 0x0000008e008e7308 */ /* 0x000fe40000000800 */
[C---:B------:R-:W-:Y:S01]  /*9cd0*/  HMMA.16816.F32 R16, R96.reuse, R76, R16 ;  /* 0x0000004c6010723c */ /* 0x040fe20000001810 */
[----:B------:R-:W-:Y:S01]  /*9ce0*/  FADD.FTZ R125, R125, R124 ;  /* 0x0000007c7d7d7221 */ /* 0x000fe20000010000 */
[----:B------:R-:W-:Y:S03]  /*9cf0*/  MUFU.EX2 R147, R147 ;  /* 0x0000009300937308 */ /* 0x000fe60000000800 */
[----:B------:R-:W-:Y:S01]  /*9d00*/  FADD.FTZ R125, R122, R125 ;  /* 0x0000007d7a7d7221 */ /* 0x000fe20000010000 */
[----:B------:R-:W-:Y:S02]  /*9d10*/  MUFU.EX2 R144, R144 ;  /* 0x0000009000907308 */ /* 0x000fe40000000800 */
[C---:B------:R-:W-:Y:S01]  /*9d20*/  HMMA.16816.F32 R20, R96.reuse, R78, R20 ;  /* 0x0000004e6014723c */ /* 0x040fe20000001814 */
[----:B------:R-:W1:Y:S07]  /*9d30*/  LDSM.16.MT88.4 R76, [R161+0x1000] ;  /* 0x00100000a14c783b */ /* 0x000e6e0000004200 */
[C---:B------:R-:W-:Y:S08]  /*9d40*/  HMMA.16816.F32 R48, R96.reuse, R88, R48 ;  /* 0x000000586030723c */ /* 0x040ff00000001830 */
[----:B------:R-:W-:Y:S01]  /*9d50*/  HMMA.16816.F32 R52, R96, R90, R52 ;  /* 0x0000005a6034723c */ /* 0x000fe20000001834 */
[----:B------:R-:W2:Y:S04]  /*9d60*/  LDSM.16.MT88.4 R88, [R3+0xd000] ;  /* 0x00d000000358783b */ /* 0x000ea80000004200 */
[----:B------:R-:W4:Y:S03]  /*9d70*/  LDSM.16.MT88.4 R96, [R128+0x5000] ;  /* 0x005000008060783b */ /* 0x000f260000004200 */
        /* <DEDUP_REMOVED lines=20> */
[----:B------:R-:W4:Y:S07]  /*9ec0*/  LDSM.16.MT88.4 R96, [R3+0x11800] ;  /* 0x011800000360783b */ /* 0x000f2e0000004200 */
[C---:B-----5:R-:W-:Y:S08]  /*9ed0*/  HMMA.16816.F32 R84, R64.reuse, R68, R84 ;  /* 0x000000444054723c */ /* 0x060ff00000001854 */
[----:B------:R-:W-:Y:S01]  /*9ee0*/  HMMA.16816.F32 R4, R64, R70, R4 ;  /* 0x000000464004723c */ /* 0x000fe20000001804 */
[----:B------:R-:W-:Y:S01]  /*9ef0*/  F2FP.F16.F32.PACK_AB R64, R130, R127 ;  /* 0x0000007f8240723e */ /* 0x000fe200000000ff */
[----:B------:R-:W5:Y:S01]  /*9f00*/  LDSM.16.MT88.4 R68, [R161+0x5800] ;  /* 0x00580000a144783b */ /* 0x000f620000004200 */
[----:B------:R-:W-:Y:S01]  /*9f10*/  F2FP.F16.F32.PACK_AB R65, R163, R166 ;  /* 0x000000a6a341723e */ /* 0x000fe200000000ff */
[----:B------:R-:W-:Y:S01]  /*9f20*/  FADD.FTZ R166, R166, R125 ;  /* 0x0000007da6a67221 */ /* 0x000fe20000010000 */
[----:B------:R-:W-:-:S02]  /*9f30*/  F2FP.F16.F32.PACK_AB R66, R126, R129 ;  /* 0x000000817e42723e */ /* 0x000fc400000000ff */
[----:B------:R-:W-:Y:S01]  /*9f40*/  F2FP.F16.F32.PACK_AB R67, R164, R131 ;  /* 0x00000083a443723e */ /* 0x000fe200000000ff */
[----:B------:R-:W-:-:S06]  /*9f50*/  FADD.FTZ R166, R163, R166 ;  /* 0x000000a6a3a67221 */ /* 0x000fcc0000010000 */
[C---:B------:R-:W-:Y:S08]  /*9f60*/  HMMA.16816.F32 R40, R64.reuse, R72, R40 ;  /* 0x000000484028723c */ /* 0x040ff00000001828 */
[C---:B------:R-:W-:Y:S01]  /*9f70*/  HMMA.16816.F32 R44, R64.reuse, R74, R44 ;  /* 0x0000004a402c723c */ /* 0x040fe2000000182c */
[----:B------:R-:W5:Y:S07]  /*9f80*/  LDSM.16.MT88.4 R72, [R200+0xe000] ;  /* 0x00e00000c848783b */ /* 0x000f6e0000004200 */
[C---:B---3--:R-:W-:Y:S08]  /*9f90*/  HMMA.16816.F32 R8, R64.reuse, R92, R8 ;  /* 0x0000005c4008723c */ /* 0x048ff00000001808 */
[C---:B------:R-:W-:Y:S01]  /*9fa0*/  HMMA.16816.F32 R12, R64.reuse, R94, R12 ;  /* 0x0000005e400c723c */ /* 0x040fe2000000180c */
[----:B------:R-:W-:Y:S07]  /*9fb0*/  LDSM.16.MT88.4 R92, [R3+0xe000] ;  /* 0x00e00000035c783b */ /* 0x000fee0000004200 */
        /* <DEDUP_REMOVED lines=9> */
[C---:B----4-:R-:W-:Y:S08]  /*a050*/  HMMA.16816.F32 R48, R64.reuse, R96, R48 ;  /* 0x000000604030723c */ /* 0x050ff00000001830 */
[C---:B------:R-:W-:Y:S01]  /*a060*/  HMMA.16816.F32 R52, R64.reuse, R98, R52 ;  /* 0x000000624034723c */ /* 0x040fe20000001834 */
[----:B------:R-:W2:Y:S07]  /*a070*/  LDSM.16.MT88.4 R96, [R3+0x12000] ;  /* 0x012000000360783b */ /* 0x000eae0000004200 */
[----:B------:R-:W-:Y:S01]  /*a080*/  HMMA.16816.F32 R56, R64, R100, R56 ;  /* 0x000000644038723c */ /* 0x000fe20000001838 */
[----:B------:R-:W-:-:S02]  /*a090*/  FFMA.FTZ R100, R180, UR4, -R155 ;  /* 0x00000004b4647c23 */ /* 0x000fc4000801089b */
[----:B------:R-:W3:Y:S04]  /*a0a0*/  MUFU.EX2 R180, R182 ;  /* 0x000000b600b47308 */ /* 0x000ee80000000800 */
[----:B------:R4:W3:Y:S01]  /*a0b0*/  MUFU.EX2 R178, R100 ;  /* 0x0000006400b27308 */ /* 0x0008e20000000800 */
[C---:B------:R-:W-:Y:S08]  /*a0c0*/  HMMA.16816.F32 R60, R64.reuse, R102, R60 ;  /* 0x00000066403c723c */ /* 0x040ff0000000183c */
[C---:B-----5:R-:W-:Y:S01]  /*a0d0*/  HMMA.16816.F32 R84, R64.reuse, R68, R84 ;  /* 0x000000444054723c */ /* 0x060fe20000001854 */
[----:B----4-:R-:W-:Y:S07]  /*a0e0*/  LDSM.16.MT88.4 R100, [R3+0x12800] ;  /* 0x012800000364783b */ /* 0x010fee0000004200 */
[----:B------:R-:W-:Y:S01]  /*a0f0*/  HMMA.16816.F32 R4, R64, R70, R4 ;  /* 0x000000464004723c */ /* 0x000fe20000001804 */
[----:B------:R-:W-:Y:S01]  /*a100*/  F2FP.F16.F32.PACK_AB R64, R165, R168 ;  /* 0x000000a8a540723e */ /* 0x000fe200000000ff */
[----:B------:R-:W4:Y:S01]  /*a110*/  LDSM.16.MT88.4 R68, [R128+0x6000] ;  /* 0x006000008044783b */ /* 0x000f220000004200 */
[----:B------:R-:W-:-:S02]  /*a120*/  F2FP.F16.F32.PACK_AB R65, R188, R171 ;  /* 0x000000abbc41723e */ /* 0x000fc400000000ff */
[----:B------:R-:W-:Y:S02]  /*a130*/  F2FP.F16.F32.PACK_AB R66, R167, R170 ;  /* 0x000000aaa742723e */ /* 0x000fe400000000ff */
[----:B------:R-:W-:-:S07]  /*a140*/  F2FP.F16.F32.PACK_AB R67, R169, R186 ;  /* 0x000000baa943723e */ /* 0x000fce00000000ff */
[C---:B------:R-:W-:Y:S08]  /*a150*/  HMMA.16816.F32 R8, R64.reuse, R72, R8 ;  /* 0x000000484008723c */ /* 0x040ff00000001808 */
        /* <DEDUP_REMOVED lines=11> */
[C---:B------:R-:W-:Y:S08]  /*a210*/  HMMA.16816.F32 R24, R64.reuse, R88, R24 ;  /* 0x000000584018723c */ /* 0x040ff00000001818 */
[C---:B------:R-:W-:Y:S01]  /*a220*/  HMMA.16816.F32 R28, R64.reuse, R90, R28 ;  /* 0x0000005a401c723c */ /* 0x040fe2000000181c */
[----:B------:R-:W-:Y:S07]  /*a230*/  LDSM.16.MT88.4 R88, [R128+0x2800] ;  /* 0x002800008058783b */ /* 0x000fee0000004200 */
[C---:B------:R-:W-:Y:S08]  /*a240*/  HMMA.16816.F32 R32, R64.reuse, R80, R32 ;  /* 0x000000504020723c */ /* 0x040ff00000001820 */
[C---:B------:R-:W-:Y:S01]  /*a250*/  HMMA.16816.F32 R36, R64.reuse, R82, R36 ;  /* 0x000000524024723c */ /* 0x040fe20000001824 */
[----:B------:R-:W-:Y:S07]  /*a260*/  LDSM.16.MT88.4 R80, [R161+0x2800] ;  /* 0x00280000a150783b */ /* 0x000fee0000004200 */
[----:B----4-:R-:W-:Y:S01]  /*a270*/  HMMA.16816.F32 R56, R64, R68, R56 ;  /* 0x000000444038723c */ /* 0x010fe20000001838 */
[----:B---3--:R-:W-:-:S02]  /*a280*/  F2FP.F16.F32.PACK_AB R68, R180, R173 ;  /* 0x000000adb444723e */ /* 0x008fc400000000ff */
[----:B------:R-:W-:-:S05]  /*a290*/  F2FP.F16.F32.PACK_AB R69, R177, R174 ;  /* 0x000000aeb145723e */ /* 0x000fca00000000ff */
[----:B------:R-:W-:Y:S01]  /*a2a0*/  HMMA.16816.F32 R60, R64, R70, R60 ;  /* 0x00000046403c723c */ /* 0x000fe2000000183c */
[----:B------:R-:W-:Y:S02]  /*a2b0*/  F2FP.F16.F32.PACK_AB R70, R175, R178 ;  /* 0x000000b2af46723e */ /* 0x000fe400000000ff */
[----:B------:R-:W-:-:S05]  /*a2c0*/  F2FP.F16.F32.PACK_AB R71, R179, R162 ;  /* 0x000000a2b347723e */ /* 0x000fca00000000ff */
[C---:B-----5:R-:W-:Y:S08]  /*a2d0*/  HMMA.16816.F32 R84, R64.reuse, R72, R84 ;  /* 0x000000484054723c */ /* 0x060ff00000001854 */
[----:B------:R-:W-:Y:S01]  /*a2e0*/  HMMA.16816.F32 R4, R64, R74, R4 ;  /* 0x0000004a4004723c */ /* 0x000fe20000001804 */
[----:B------:R-:W3:Y:S04]  /*a2f0*/  LDSM.16.MT88.4 R64, [R128+0x6800] ;  /* 0x006800008040783b */ /* 0x000ee80000004200 */
[----:B------:R-:W4:Y:S03]  /*a300*/  LDSM.16.MT88.4 R72, [R161+0x6800] ;  /* 0x00680000a148783b */ /* 0x000f260000004200 */
[C---:B-1----:R-:W-:Y:S08]  /*a310*/  HMMA.16816.F32 R40, R68.reuse, R76, R40 ;  /* 0x0000004c4428723c */ /* 0x042ff00000001828 */
[C---:B------:R-:W-:Y:S01]  /*a320*/  HMMA.16816.F32 R44, R68.reuse, R78, R44 ;  /* 0x0000004e442c723c */ /* 0x040fe2000000182c */
[----:B------:R-:W1:Y:S07]  /*a330*/  LDSM.16.MT88.4 R76, [R3+0xf000] ;  /* 0x00f00000034c783b */ /* 0x000e6e0000004200 */
[C---:B--2---:R-:W-:Y:S01]  /*a340*/  HMMA.16816.F32 R8, R68.reuse, R96, R8 ;  /* 0x000000604408723c */ /* 0x044fe20000001808 */
[--C-:B------:R-:W-:Y:S01]  /*a350*/  FFMA.FTZ R96, R138, UR4, -R155.reuse ;  /* 0x000000048a607c23 */ /* 0x100fe2000801089b */
[--C-:B------:R-:W-:Y:S01]  /*a360*/  FFMA.FTZ R138, R137, UR4, -R155.reuse ;  /* 0x00000004898a7c23 */ /* 0x100fe2000801089b */
[----:B------:R-:W-:Y:S01]  /*a370*/  FFMA.FTZ R155, R149, UR4, -R155 ;  /* 0x00000004959b7c23 */ /* 0x000fe2000801089b */
[----:B------:R-:W-:Y:S01]  /*a380*/  FFMA.FTZ R149, R145, UR4, -R135 ;  /* 0x0000000491957c23 */ /* 0x000fe20008010887 */
[----:B------:R2:W-:Y:S03]  /*a390*/  MUFU.EX2 R137, R96 ;  /* 0x0000006000897308 */ /* 0x0005e60000000800 */
[C---:B------:R-:W-:Y:S01]  /*a3a0*/  HMMA.16816.F32 R16, R68.reuse, R92, R16 ;  /* 0x0000005c4410723c */ /* 0x040fe20000001810 */
[----:B------:R-:W5:Y:S04]  /*a3b0*/  MUFU.EX2 R138, R138 ;  /* 0x0000008a008a7308 */ /* 0x000f680000000800 */
[----:B------:R-:W-:Y:S03]  /*a3c0*/  MUFU.EX2 R145, R155 ;  /* 0x0000009b00917308 */ /* 0x000fe60000000800 */
[C---:B------:R-:W-:Y:S01]  /*a3d0*/  HMMA.16816.F32 R20, R68.reuse, R94, R20 ;  /* 0x0000005e4414723c */ /* 0x040fe20000001814 */
[----:B------:R-:W-:Y:S01]  /*a3e0*/  MUFU.EX2 R149, R149 ;  /* 0x0000009500957308 */ /* 0x000fe20000000800 */
[----:B------:R-:W-:Y:S06]  /*a3f0*/  LDSM.16.MT88.4 R92, [R128+0x3000] ;  /* 0x00300000805c783b */ /* 0x000fec0000004200 */
[C---:B---3--:R-:W-:Y:S08]  /*a400*/  HMMA.16816.F32 R56, R68.reuse, R64, R56 ;  /* 0x000000404438723c */ /* 0x048ff00000001838 */
[C---:B------:R-:W-:Y:S01]  /*a410*/  HMMA.16816.F32 R60, R68.reuse, R66, R60 ;  /* 0x00000042443c723c */ /* 0x040fe2000000183c */
[----:B------:R-:W3:Y:S07]  /*a420*/  LDSM.16.MT88.4 R64, [R128+0x7000] ;  /* 0x007000008040783b */ /* 0x000eee0000004200 */
[C---:B------:R-:W-:Y:S08]  /*a430*/  HMMA.16816.F32 R48, R68.reuse, R100, R48 ;  /* 0x000000644430723c */ /* 0x040ff00000001830 */
[C---:B------:R-:W-:Y:S01]  /*a440*/  HMMA.16816.F32 R52, R68.reuse, R102, R52 ;  /* 0x000000664434723c */ /* 0x040fe20000001834 */
[----:B------:R-:W3:Y:S07]  /*a450*/  LDSM.16.MT88.4 R100, [R3+0x13000] ;  /* 0x013000000364783b */ /* 0x000eee0000004200 */
[C---:B------:R-:W-:Y:S01]  /*a460*/  HMMA.16816.F32 R12, R68.reuse, R98, R12 ;  /* 0x00000062440c723c */ /* 0x040fe2000000180c */
[----:B--2---:R-:W-:Y:S07]  /*a470*/  LDSM.16.MT88.4 R96, [R200+0x13000] ;  /* 0x01300000c860783b */ /* 0x004fee0000004200 */
[C---:B------:R-:W-:Y:S08]  /*a480*/  HMMA.16816.F32 R24, R68.reuse, R88, R24 ;  /* 0x000000584418723c */ /* 0x040ff00000001818 */
[C---:B------:R-:W-:Y:S01]  /*a490*/  HMMA.16816.F32 R28, R68.reuse, R90, R28 ;  /* 0x0000005a441c723c */ /* 0x040fe2000000181c */
[----:B------:R-:W-:Y:S07]  /*a4a0*/  LDSM.16.MT88.4 R88, [R161+0x3000] ;  /* 0x00300000a158783b */ /* 0x000fee0000004200 */
[C---:B------:R-:W-:Y:S08]  /*a4b0*/  HMMA.16816.F32 R32, R68.reuse, R80, R32 ;  /* 0x000000504420723c */ /* 0x040ff00000001820 */
[C---:B------:R-:W-:Y:S01]  /*a4c0*/  HMMA.16816.F32 R36, R68.reuse, R82, R36 ;  /* 0x000000524424723c */ /* 0x040fe20000001824 */
[----:B------:R-:W-:Y:S07]  /*a4d0*/  LDSM.16.MT88.4 R80, [R200+0xf000] ;  /* 0x00f00000c850783b */ /* 0x000fee0000004200 */
[C---:B----4-:R-:W-:Y:S08]  /*a4e0*/  HMMA.16816.F32 R84, R68.reuse, R72, R84 ;  /* 0x000000484454723c */ /* 0x050ff00000001854 */
[----:B------:R-:W-:Y:S01]  /*a4f0*/  HMMA.16816.F32 R4, R68, R74, R4 ;  /* 0x0000004a4404723c */ /* 0x000fe20000001804 */
[----:B-----5:R-:W-:Y:S01]  /*a500*/  F2FP.F16.F32.PACK_AB R68, R138, R137 ;  /* 0x000000898a44723e */ /* 0x020fe200000000ff */
[----:B------:R-:W2:Y:S01]  /*a510*/  LDSM.16.MT88.4 R72, [R161+0x7000] ;  /* 0x00700000a148783b */ /* 0x000ea20000004200 */
[----:B------:R-:W-:-:S02]  /*a520*/  F2FP.F16.F32.PACK_AB R69, R139, R172 ;  /* 0x000000ac8b45723e */ /* 0x000fc400000000ff */
[----:B------:R-:W-:Y:S02]  /*a530*/  F2FP.F16.F32.PACK_AB R70, R136, R143 ;  /* 0x0000008f8846723e */ /* 0x000fe400000000ff */
[----:B------:R-:W-:-:S07]  /*a540*/  F2FP.F16.F32.PACK_AB R71, R141, R140 ;  /* 0x0000008c8d47723e */ /* 0x000fce00000000ff */
[C---:B-1----:R-:W-:Y:S08]  /*a550*/  HMMA.16816.F32 R16, R68.reuse, R76, R16 ;  /* 0x0000004c4410723c */ /* 0x042ff00000001810 */
[C---:B------:R-:W-:Y:S01]  /*a560*/  HMMA.16816.F32 R20, R68.reuse, R78, R20 ;  /* 0x0000004e4414723c */ /* 0x040fe20000001814 */
[----:B------:R-:W1:Y:S07]  /*a570*/  LDSM.16.MT88.4 R76, [R3+0xf800] ;  /* 0x00f80000034c783b */ /* 0x000e6e0000004200 */
[----:B---3--:R-:W-:Y:S01]  /*a580*/  HMMA.16816.F32 R56, R68, R64, R56 ;  /* 0x000000404438723c */ /* 0x008fe20000001838 */
[--C-:B------:R-:W-:Y:S01]  /*a590*/  FFMA.FTZ R64, R148, UR4, -R135.reuse ;  /* 0x0000000494407c23 */ /* 0x100fe20008010887 */
[----:B------:R-:W-:-:S05]  /*a5a0*/  FFMA.FTZ R65, R146, UR4, -R135 ;  /* 0x0000000492417c23 */ /* 0x000fca0008010887 */
[----:B------:R-:W3:Y:S01]  /*a5b0*/  MUFU.EX2 R64, R64 ;  /* 0x0000004000407308 */ /* 0x000ee20000000800 */
[C---:B------:R-:W-:Y:S03]  /*a5c0*/  HMMA.16816.F32 R60, R68.reuse, R66, R60 ;  /* 0x00000042443c723c */ /* 0x040fe6000000183c */
[----:B------:R-:W-:Y:S04]  /*a5d0*/  MUFU.EX2 R65, R65 ;  /* 0x0000004100417308 */ /* 0x000fe80000000800 */
[----:B------:R-:W4:Y:S01]  /*a5e0*/  MUFU.EX2 R66, R133 ;  /* 0x0000008500427308 */ /* 0x000f220000000800 */
[C---:B------:R-:W-:Y:S08]  /*a5f0*/  HMMA.16816.F32 R104, R68.reuse, R100, R48 ;  /* 0x000000644468723c */ /* 0x040ff00000001830 */
[----:B------:R-:W-:Y:S01]  /*a600*/  HMMA.16816.F32 R100, R68, R102, R52 ;  /* 0x000000664464723c */ /* 0x000fe20000001834 */
[----:B------:R-:W-:-:S02]  /*a610*/  F2FP.F16.F32.PACK_AB R52, R147, R142 ;  /* 0x0000008e9334723e */ /* 0x000fc400000000ff */
[----:B---3--:R-:W-:Y:S02]  /*a620*/  F2FP.F16.F32.PACK_AB R53, R64, R149 ;  /* 0x000000954035723e */ /* 0x008fe400000000ff */
[----:B------:R-:W-:Y:S02]  /*a630*/  F2FP.F16.F32.PACK_AB R54, R145, R144 ;  /* 0x000000909136723e */ /* 0x000fe400000000ff */
[----:B----4-:R-:W-:Y:S01]  /*a640*/  F2FP.F16.F32.PACK_AB R55, R66, R65 ;  /* 0x000000414237723e */ /* 0x010fe200000000ff */
[C---:B--2---:R-:W-:Y:S01]  /*a650*/  HMMA.16816.F32 R48, R68.reuse, R72, R84 ;  /* 0x000000484430723c */ /* 0x044fe20000001854 */
[----:B------:R-:W-:Y:S07]  /*a660*/  LDSM.16.MT88.4 R84, [R128+0x3800] ;  /* 0x003800008054783b */ /* 0x000fee0000004200 */
[C---:B------:R-:W-:Y:S08]  /*a670*/  HMMA.16816.F32 R4, R68.reuse, R74, R4 ;  /* 0x0000004a4404723c */ /* 0x040ff00000001804 */
[C---:B------:R-:W-:Y:S08]  /*a680*/  HMMA.16816.F32 R8, R68.reuse, R80, R8 ;  /* 0x000000504408723c */ /* 0x040ff00000001808 */
[----:B------:R-:W-:Y:S01]  /*a690*/  HMMA.16816.F32 R12, R68, R82, R12 ;  /* 0x00000052440c723c */ /* 0x000fe2000000180c */
[----:B------:R2:W-:Y:S07]  /*a6a0*/  LDSM.16.MT88.4 R80, [R3+0x13800] ;  /* 0x013800000350783b */ /* 0x0005ee0000004200 */
[----:B-1----:R-:W-:Y:S01]  /*a6b0*/  HMMA.16816.F32 R72, R52, R76, R16 ;  /* 0x0000004c3448723c */ /* 0x002fe20000001810 */
[----:B------:R-:W1:Y:S07]  /*a6c0*/  LDSM.16.MT88.4 R16, [R128+0x7800] ;  /* 0x007800008010783b */ /* 0x000e6e0000004200 */
[----:B------:R-:W-:Y:S01]  /*a6d0*/  HMMA.16816.F32 R24, R68, R92, R24 ;  /* 0x0000005c4418723c */ /* 0x000fe20000001818 */
[----:B--2---:R-:W-:-:S07]  /*a6e0*/  FADD.FTZ R3, R109, R152 ;  /* 0x000000986d037221 */ /* 0x004fce0000010000 */
[----:B------:R-:W-:Y:S01]  /*a6f0*/  HMMA.16816.F32 R28, R68, R94, R28 ;  /* 0x0000005e441c723c */ /* 0x000fe2000000181c */
[----:B------:R-:W2:Y:S01]  /*a700*/  LDSM.16.MT88.4 R92, [R161+0x3800] ;  /* 0x00380000a15c783b */ /* 0x000ea20000004200 */
        /* <DEDUP_REMOVED lines=8> */
[----:B-1----:R-:W-:Y:S01]  /*a790*/  HMMA.16816.F32 R112, R52, R16, R56 ;  /* 0x000000103470723c */ /* 0x002fe20000001838 */
[----:B------:R-:W-:Y:S01]  /*a7a0*/  FADD.FTZ R17, R131, R166 ;  /* 0x000000a683117221 */ /* 0x000fe20000010000 */
[----:B------:R-:W-:-:S03]  /*a7b0*/  FADD.FTZ R120, R119, R120 ;  /* 0x0000007877787221 */ /* 0x000fc60000010000 */
[----:B------:R-:W-:Y:S01]  /*a7c0*/  FADD.FTZ R164, R164, R17 ;  /* 0x00000011a4a47221 */ /* 0x000fe20000010000 */
[----:B------:R-:W-:Y:S02]  /*a7d0*/  FADD.FTZ R127, R127, R120 ;  /* 0x000000787f7f7221 */ /* 0x000fe40000010000 */
[C---:B------:R-:W-:Y:S01]  /*a7e0*/  HMMA.16816.F32 R40, R68.reuse, R96, R40 ;  /* 0x000000604428723c */ /* 0x040fe20000001828 */
[----:B------:R-:W-:Y:S01]  /*a7f0*/  FADD.FTZ R171, R171, R164 ;  /* 0x000000a4abab7221 */ /* 0x000fe20000010000 */
[----:B------:R-:W1:Y:S01]  /*a800*/  LDSM.16.MT88.4 R120, [R161+0x7800] ;  /* 0x00780000a178783b */ /* 0x000e620000004200 */
[----:B------:R-:W-:Y:S02]  /*a810*/  FADD.FTZ R130, R130, R127 ;  /* 0x0000007f82827221 */ /* 0x000fe40000010000 */
[----:B------:R-:W-:Y:S02]  /*a820*/  FADD.FTZ R171, R188, R171 ;  /* 0x000000abbcab7221 */ /* 0x000fe40000010000 */
[----:B------:R-:W-:Y:S01]  /*a830*/  FADD.FTZ R3, R129, R130 ;  /* 0x0000008281037221 */ /* 0x000fe20000010000 */
[----:B------:R-:W-:Y:S01]  /*a840*/  HMMA.16816.F32 R44, R68, R98, R44 ;  /* 0x00000062442c723c */ /* 0x000fe2000000182c */
[----:B------:R-:W3:Y:S01]  /*a850*/  LDSM.16.MT88.4 R68, [R200+0xf800] ;  /* 0x00f80000c844783b */ /* 0x000ee20000004200 */
[----:B------:R-:W-:Y:S01]  /*a860*/  FADD.FTZ R186, R186, R171 ;  /* 0x000000abbaba7221 */ /* 0x000fe20000010000 */
[----:B------:R-:W-:-:S03]  /*a870*/  FADD.FTZ R3, R126, R3 ;  /* 0x000000037e037221 */ /* 0x000fc60000010000 */
[----:B------:R-:W-:Y:S01]  /*a880*/  FADD.FTZ R169, R169, R186 ;  /* 0x000000baa9a97221 */ /* 0x000fe20000010000 */
[----:B------:R-:W-:Y:S01]  /*a890*/  FADD.FTZ R168, R168, R3 ;  /* 0x00000003a8a87221 */ /* 0x000fe20000010000 */
[C---:B------:R-:W-:Y:S01]  /*a8a0*/  HMMA.16816.F32 R108, R52.reuse, R82, R100 ;  /* 0x00000052346c723c */ /* 0x040fe20000001864 */
[----:B------:R-:W4:Y:S01]  /*a8b0*/  LDSM.16.MT88.4 R100, [R200+0x13800] ;  /* 0x01380000c864783b */ /* 0x000f220000004200 */
[----:B------:R-:W-:Y:S01]  /*a8c0*/  FADD.FTZ R174, R174, R169 ;  /* 0x000000a9aeae7221 */ /* 0x000fe20000010000 */
[----:B------:R-:W-:Y:S01]  /*a8d0*/  FADD.FTZ R165, R165, R168 ;  /* 0x000000a8a5a57221 */ /* 0x000fe20000010000 */
[----:B------:R-:W-:Y:S02]  /*a8e0*/  MOV R3, R156 ;  /* 0x0000009c00037202 */ /* 0x000fe40000000f00 */
        /* <DEDUP_REMOVED lines=27> */
[----:B----4-:R-:W-:Y:S03]  /*aaa0*/  HMMA.16816.F32 R96, R52, R100, R40 ;  /* 0x000000643460723c */ /* 0x010fe60000001828 */
[----:B------:R-:W-:-:S04]  /*aab0*/  FADD.FTZ R147, R147, R142 ;  /* 0x0000008e93937221 */ /* 0x000fc80000010000 */
[----:B------:R-:W-:Y:S01]  /*aac0*/  FADD.FTZ R144, R144, R147 ;  /* 0x0000009390907221 */ /* 0x000fe20000010000 */
[----:B------:R-:W-:Y:S03]  /*aad0*/  HMMA.16816.F32 R76, R52, R78, R20 ;  /* 0x0000004e344c723c */ /* 0x000fe60000001814 */
[----:B------:R-:W-:-:S05]  /*aae0*/  FADD.FTZ R221, R145, R144 ;  /* 0x0000009091dd7221 */ /* 0x000fca0000010000 */
[C---:B------:R-:W-:Y:S08]  /*aaf0*/  HMMA.16816.F32 R84, R52.reuse, R86, R28 ;  /* 0x000000563454723c */ /* 0x040ff0000000181c */
[C---:B------:R-:W-:Y:S08]  /*ab00*/  HMMA.16816.F32 R116, R52.reuse, R18, R60 ;  /* 0x000000123474723c */ /* 0x040ff0000000183c */
[C---:B------:R-:W-:Y:S08]  /*ab10*/  HMMA.16816.F32 R68, R52.reuse, R70, R12 ;  /* 0x000000463444723c */ /* 0x040ff0000000180c */
[C---:B------:R-:W-:Y:S08]  /*ab20*/  HMMA.16816.F32 R92, R52.reuse, R94, R36 ;  /* 0x0000005e345c723c */ /* 0x040ff00000001824 */
[C---:B------:R-:W-:Y:S08]  /*ab30*/  HMMA.16816.F32 R100, R52.reuse, R102, R44 ;  /* 0x000000663464723c */ /* 0x040ff0000000182c */
[----:B------:R-:W-:-:S15]  /*ab40*/  HMMA.16816.F32 R120, R52, R122, R4 ;  /* 0x0000007a3478723c */ /* 0x000fde0000001804 */
[----:B------:R-:W-:-:S05]  /*ab50*/  NOP ;  /* 0x0000000000007918 */ /* 0x000fca0000000000 */
.L_x_1964:
[----:B------:R-:W-:-:S13]  /*ab60*/  ISETP.GE.AND P1, PT, R213, RZ, PT ;  /* 0x000000ffd500720c */ /* 0x000fda0003f26270 */
[----:B------:R-:W-:Y:S05]  /*ab70*/  @!P1 BRA `(.L_x_1970) ;  /* 0x0000003c00c49947 */ /* 0x000fea0003800000 */
[----:B------:R-:W1:Y:S01]  /*ab80*/  S2UR UR5, SR_CgaCtaId ;  /* 0x00000000000579c3 */ /* 0x000e620000008800 */
[----:B------:R-:W-:Y:S01]  /*ab90*/  UISETP.NE.U32.AND UP0, UPT, UR8, URZ, UPT ;  /* 0x000000ff0800728c */ /* 0x000fe2000bf05070 */
[----:B------:R-:W-:Y:S01]  /*aba0*/  IMAD.MOV.U32 R0, RZ, RZ, R3 ;  /* 0x000000ffff007224 */ /* 0x000fe200078e0003 */
[----:B------:R-:W-:Y:S01]  /*abb0*/  SEL R3, R197, 0xffffffe0, !P2 ;  /* 0xffffffe0c5037807 */ /* 0x000fe20005000000 */
[----:B------:R-:W-:Y:S01]  /*abc0*/  IMAD.MOV.U32 R133, RZ, RZ, R132 ;  /* 0x000000ffff857224 */ /* 0x000fe200078e0084 */
[----:B------:R-:W-:Y:S01]  /*abd0*/  UISETP.NE.AND.EX UP0, UPT, UR9, URZ, UPT, UP0 ;  /* 0x000000ff0900728c */ /* 0x000fe2000bf05300 */
[C---:B------:R-:W-:Y:S01]  /*abe0*/  LEA R214, R213.reuse, 0x80, 0x7 ;  /* 0x00000080d5d67811 */ /* 0x040fe200078e38ff */
[----:B------:R-:W-:Y:S01]  /*abf0*/  VIADD R209, R200, 0xc040 ;  /* 0x0000c040c8d17836 */ /* 0x000fe20000000000 */
[----:B------:R-:W-:Y:S01]  /*ac00*/  IADD3 R213, PT, PT, R213, 0x1, RZ ;  /* 0x00000001d5d57810 */ /* 0x000fe20007ffe0ff */
[----:B------:R-:W-:Y:S01]  /*ac10*/  IMAD.IADD R196, R3, 0x1, R200 ;  /* 0x0000000103c47824 */ /* 0x000fe200078e02c8 */
[----:B------:R-:W-:Y:S01]  /*ac20*/  MOV R212, RZ ;  /* 0x000000ff00d47202 */ /* 0x000fe20000000f00 */
[----:B------:R-:W-:Y:S01]  /*ac30*/  UMOV UR10, 0x400 ;  /* 0x00000400000a7882 */ /* 0x000fe20000000000 */
[----:B------:R-:W-:Y:S01]  /*ac40*/  PLOP3.LUT P1, PT, PT, PT, UP0, 0x80, 0x8 ;  /* 0x000000000008781c */ /* 0x000fe20003f2f008 */
[----:B------:R-:W2:Y:S01]  /*ac50*/  LDCU UR4, c[0x0][0x45c] ;  /* 0x00008b80ff0477ac */ /* 0x000ea20008000800 */
[----:B------:R-:W3:Y:S01]  /*ac60*/  LDCU.64 UR6, c[0x0][0x3a0] ;  /* 0x00007400ff0677ac */ /* 0x000ee20008000a00 */
[----:B------:R-:W4:Y:S01]  /*ac70*/  LDCU.64 UR8, c[0x0][0x3a8] ;  /* 0x00007500ff0877ac */ /* 0x000f220008000a00 */
[----:B-1----:R-:W-:-:S12]  /*ac80*/  ULEA UR5, UR5, UR10, 0x18 ;  /* 0x0000000a05057291 */ /* 0x002fd8000f8ec0ff */
.L_x_1974:
[----:B------:R-:W-:Y:S01]  /*ac90*/  @!P1 IADD3 R7, P0, PT, RZ, -R212, RZ ;  /* 0x800000d4ff079210 */ /* 0x000fe20007f1e0ff */
[----:B------:R-:W1:Y:S01]  /*aca0*/  @!P1 LDC R56, c[0x0][0x3c0] ;  /* 0x0000f000ff389b82 */ /* 0x000e620000000800 */
[----:B------:R-:W-:Y:S07]  /*acb0*/  DEPBAR.LE SB0, 0x0 ;  /* 0x000080000000791a */ /* 0x000fee0000000000 */
[----:B------:R-:W2:Y:S08]  /*acc0*/  LDC R59, c[0x0][0x3c4] ;  /* 0x0000f100ff3b7b82 */ /* 0x000eb00000000800 */
[----:B------:R-:W-:Y:S01]  /*acd0*/  BAR.SYNC.DEFER_BLOCKING 0x0 ;  /* 0x0000000000007b1d */ /* 0x000fe20000010000 */
[----:B------:R-:W-:Y:S02]  /*ace0*/  IMAD.SHL.U32 R5, R199, 0x8, RZ ;  /* 0x00000008c7057824 */ /* 0x000fe400078e00ff */
[----:B------:R-:W-:Y:S02]  /*acf0*/  IMAD.MOV.U32 R4, RZ, RZ, R206 ;  /* 0x000000ffff047224 */ /* 0x000fe400078e00ce */
[----:B------:R-:W-:Y:S01]  /*ad00*/  IMAD.MOV.U32 R2, RZ, RZ, R207 ;  /* 0x000000ffff027224 */ /* 0x000fe200078e00cf */
[----:B------:R-:W-:Y:S01]  /*ad10*/  LOP3.LUT R6, R5, 0x1f8, RZ, 0xc0, !PT ;  /* 0x000001f805067812 */ /* 0x000fe200078ec0ff */
[----:B------:R-:W-:Y:S01]  /*ad20*/  IMAD.SHL.U32 R3, R199, 0x40, RZ ;  /* 0x00000040c7037824 */ /* 0x000fe200078e00ff */
[----:B------:R-:W-:Y:S02]  /*ad30*/  LOP3.LUT R198, R5, 0x38, RZ, 0xc0, !PT ;  /* 0x0000003805c67812 */ /* 0x000fe400078ec0ff */
[----:B------:R-:W-:Y:S04]  /*ad40*/  LOP3.LUT R6, R6, 0x38, R199, 0x78, !PT ;  /* 0x0000003806067812 */ /* 0x000fe800078e78c7 */
[----:B------:R-:W-:Y:S01]  /*ad50*/  LOP3.LUT R217, R6, 0x1e00, R5, 0xf8, !PT ;  /* 0x00001e0006d97812 */ /* 0x000fe200078ef805 */
[----:B-1----:R-:W-:Y:S04]  /*ad60*/  @!P1 IMAD.SHL.U32 R8, R56, 0x80, RZ ;  /* 0x0000008038089824 */ /* 0x002fe800078e00ff */
[----:B------:R-:W-:Y:S05]  /*ad70*/  @!P1 IMAD.X R8, RZ, RZ, ~R8, P0 ;  /* 0x000000ffff089224 */ /* 0x000fea00000e0e08 */
[----:B------:R-:W-:Y:S04]  /*ad80*/  @!P1 SHF.R.S64 R7, R7, 0x1f, R8 ;  /* 0x0000001f07079819 */ /* 0x000fe80000001008 */
[----:B------:R-:W-:Y:S04]  /*ad90*/  @!P1 IADD3 R206, P0, PT, R206, R7, RZ ;  /* 0x00000007cece9210 */ /* 0x000fe80007f1e0ff */
[----:B------:R-:W-:Y:S01]  /*ada0*/  @!P1 LEA.HI.X.SX32 R207, R8, R207, 0x1, P0 ;  /* 0x000000cf08cf9211 */ /* 0x000fe200000f0eff */
[----:B--2---:R-:W-:Y:S08]  /*adb0*/  @!P1 BRA `(.L_x_1971) ;  /* 0x0000000000f49947 */ /* 0x004ff00003800000 */
        /* <DEDUP_REMOVED lines=61> */
.L_x_1971:
[C---:B------:R-:W-:Y:S01]  /*b190*/  IMAD.SHL.U32 R57, R56.reuse, 0x20, RZ ;  /* 0x0000002038397824 */ /* 0x040fe200078e00ff */
[----:B------:R-:W-:Y:S01]  /*b1a0*/  LEA R217, R217, UR5, 0x1 ;  /* 0x00000005d9d97c11 */ /* 0x000fe2000f8e08ff */
[----:B------:R-:W-:Y:S01]  /*b1b0*/  IMAD.MOV.U32 R132, RZ, RZ, 0x40 ;  /* 0x00000040ff847424 */ /* 0x000fe200078e00ff */
[----:B------:R-:W-:Y:S02]  /*b1c0*/  SHF.L.U64.HI R56, R56, 0x5, R59 ;  /* 0x0000000538387819 */ /* 0x000fe4000001023b */
[----:B------:R-:W-:Y:S01]  /*b1d0*/  IADD3 R58, P0, PT, R57, R206, RZ ;  /* 0x000000ce393a7210 */ /* 0x000fe20007f1e0ff */
[----:B------:R-:W-:Y:S01]  /*b1e0*/  @!PT LDS RZ, [RZ] ;  /* 0x00000000fffff984 */ /* 0x000fe20000000800 */
[----:B------:R-:W-:Y:S01]  /*b1f0*/  @!PT LDS RZ, [RZ] ;  /* 0x00000000fffff984 */ /* 0x000fe20000000800 */
[----:B------:R-:W-:Y:S01]  /*b200*/  @!PT LDS RZ, [RZ] ;  /* 0x00000000fffff984 */ /* 0x000fe20000000800 */
[----:B------:R-:W-:Y:S01]  /*b210*/  LDGSTS.E.BYPASS.LTC128B.128 [R217+0xc000], desc[UR16][R206.64] ;  /* 0x0c000000ced97fae */ /* 0x000fe2000b981a10 */
[----:B------:R-:W-:Y:S02]  /*b220*/  LOP3.LUT R2, R198, 0x1c0, R3, 0xf8, !PT ;  /* 0x000001c0c6027812 */ /* 0x000fe400078ef803 */
[-C--:B------:R-:W-:Y:S01]  /*b230*/  IADD3 R60, P2, PT, R58, R57.reuse, RZ ;  /* 0x000000393a3c7210 */ /* 0x080fe20007f5e0ff */
[----:B------:R-:W-:Y:S01]  /*b240*/  IMAD.X R59, R56, 0x1, R207, P0 ;  /* 0x00000001383b7824 */ /* 0x000fe200000e06cf */
[----:B------:R-:W-:Y:S01]  /*b250*/  LDGSTS.E.BYPASS.LTC128B.128 [R217+0x10000], desc[UR16][R206.64+0x80] ;  /* 0x10000080ced97fae */ /* 0x000fe2000b981a10 */
[----:B------:R-:W-:Y:S02]  /*b260*/  LOP3.LUT R184, R3, 0x400, RZ, 0xc0, !PT ;  /* 0x0000040003b87812 */ /* 0x000fe400078ec0ff */
[--C-:B------:R-:W-:Y:S02]  /*b270*/  IMAD.X R61, R59, 0x1, R56.reuse, P2 ;  /* 0x000000013b3d7824 */ /* 0x100fe400010e0638 */
[----:B------:R-:W-:Y:S01]  /*b280*/  LDGSTS.E.BYPASS.LTC128B.128 [R217+0xc800], desc[UR16][R58.64] ;  /* 0x0c8000003ad97fae */ /* 0x000fe2000b981a10 */
[-C--:B------:R-:W-:Y:S02]  /*b290*/  IADD3 R66, P0, PT, R60, R57.reuse, RZ ;  /* 0x000000393c427210 */ /* 0x080fe40007f1e0ff */
[----:B------:R-:W-:Y:S02]  /*b2a0*/  LOP3.LUT R3, R2, 0x8, R199, 0x78, !PT ;  /* 0x0000000802037812 */ /* 0x000fe400078e78c7 */
[----:B------:R-:W-:Y:S01]  /*b2b0*/  LDGSTS.E.BYPASS.LTC128B.128 [R217+0x10800], desc[UR16][R58.64+0x80] ;  /* 0x108000803ad97fae */ /* 0x000fe2000b981a10 */
[-C--:B------:R-:W-:Y:S01]  /*b2c0*/  IADD3 R64, P2, PT, R66, R57.reuse, RZ ;  /* 0x0000003942407210 */ /* 0x080fe20007f5e0ff */
[--C-:B------:R-:W-:Y:S03]  /*b2d0*/  IMAD.X R67, R61, 0x1, R56.reuse, P0 ;  /* 0x000000013d437824 */ /* 0x100fe600000e0638 */
[----:B------:R-:W-:Y:S01]  /*b2e0*/  LDGSTS.E.BYPASS.LTC128B.128 [R217+0xd000], desc[UR16][R60.64] ;  /* 0x0d0000003cd97fae */ /* 0x000fe2000b981a10 */
[-C--:B------:R-:W-:Y:S01]  /*b2f0*/  IADD3 R62, P0, PT, R64, R57.reuse, RZ ;  /* 0x00000039403e7210 */ /* 0x080fe20007f1e0ff */
[--C-:B------:R-:W-:Y:S03]  /*b300*/  IMAD.X R65, R67, 0x1, R56.reuse, P2 ;  /* 0x0000000143417824 */ /* 0x100fe600010e0638 */
[----:B------:R-:W-:Y:S01]  /*b310*/  LDGSTS.E.BYPASS.LTC128B.128 [R217+0x11000], desc[UR16][R60.64+0x80] ;  /* 0x110000803cd97fae */ /* 0x000fe2000b981a10 */
[-C--:B------:R-:W-:Y:S01]  /*b320*/  IADD3 R186, P2, PT, R62, R57.reuse, RZ ;  /* 0x000000393eba7210 */ /* 0x080fe20007f5e0ff */
[--C-:B------:R-:W-:Y:S03]  /*b330*/  IMAD.X R63, R65, 0x1, R56.reuse, P0 ;  /* 0x00000001413f7824 */ /* 0x100fe600000e0638 */
[----:B------:R-:W-:Y:S01]  /*b340*/  LDGSTS.E.BYPASS.LTC128B.128 [R217+0xd800], desc[UR16][R66.64] ;  /* 0x0d80000042d97fae */ /* 0x000fe2000b981a10 */
[----:B------:R-:W-:Y:S01]  /*b350*/  IADD3 R188, P0, PT, R186, R57, RZ ;  /* 0x00000039babc7210 */ /* 0x000fe20007f1e0ff */
[----:B------:R-:W-:Y:S01]  /*b360*/  IMAD.X R187, R63, 0x1, R56, P2 ;  /* 0x000000013fbb7824 */ /* 0x000fe200010e0638 */
[----:B------:R-:W-:Y:S02]  /*b370*/  ISETP.NE.AND P2, PT, R213, 0x1, PT ;  /* 0x00000001d500780c */ /* 0x000fe40003f45270 */
[----:B------:R-:W-:Y:S01]  /*b380*/  LDGSTS.E.BYPASS.LTC128B.128 [R217+0x11800], desc[UR16][R66.64+0x80] ;  /* 0x1180008042d97fae */ /* 0x000fe2000b981a10 */
[----:B------:R-:W-:Y:S02]  /*b390*/  IMAD R184, R3, 0x2, R184 ;  /* 0x0000000203b87824 */ /* 0x000fe400078e02b8 */
[----:B------:R-:W-:Y:S02]  /*b3a0*/  IMAD.X R189, R187, 0x1, R56, P0 ;  /* 0x00000001bbbd7824 */ /* 0x000fe400000e0638 */
[----:B------:R-:W-:Y:S01]  /*b3b0*/  LDGSTS.E.BYPASS.LTC128B.128 [R217+0xe000], desc[UR16][R64.64] ;  /* 0x0e00000040d97fae */ /* 0x000fe2000b981a10 */
[----:B------:R-:W-:Y:S01]  /*b3c0*/  VIADD R3, R184, UR5 ;  /* 0x00000005b8037c36 */ /* 0x000fe20008000000 */
[----:B------:R-:W-:Y:S03]  /*b3d0*/  LOP3.LUT P0, RZ, R199, 0x2, RZ, 0xc0, !PT ;  /* 0x00000002c7ff7812 */ /* 0x000fe6000780c0ff */
[----:B------:R-:W-:Y:S01]  /*b3e0*/  LDGSTS.E.BYPASS.LTC128B.128 [R217+0x12000], desc[UR16][R64.64+0x80] ;  /* 0x1200008040d97fae */ /* 0x000fe2000b981a10 */
[----:B------:R-:W-:Y:S04]  /*b3f0*/  SEL R202, R197, 0xffffffe0, !P0 ;  /* 0xffffffe0c5ca7807 */ /* 0x000fe80004000000 */
[----:B------:R-:W-:Y:S01]  /*b400*/  LDGSTS.E.BYPASS.LTC128B.128 [R217+0xe800], desc[UR16][R62.64] ;  /* 0x0e8000003ed97fae */ /* 0x000fe2000b981a10 */
[----:B------:R-:W-:Y:S01]  /*b410*/  LOP3.LUT P0, RZ, R199, 0x4, RZ, 0xc0, !PT ;  /* 0x00000004c7ff7812 */ /* 0x000fe2000780c0ff */
[--C-:B------:R-:W-:Y:S03]  /*b420*/  IMAD.IADD R135, R201, 0x1, R202.reuse ;  /* 0x00000001c9877824 */ /* 0x100fe600078e02ca */
[----:B------:R-:W-:Y:S01]  /*b430*/  LDGSTS.E.BYPASS.LTC128B.128 [R217+0x12800], desc[UR16][R62.64+0x80] ;  /* 0x128000803ed97fae */ /* 0x000fe2000b981a10 */
[----:B------:R-:W-:Y:S01]  /*b440*/  IMAD.IADD R2, R3, 0x1, R202 ;  /* 0x0000000103027824 */ /* 0x000fe200078e02ca */
[----:B------:R-:W-:Y:S03]  /*b450*/  SEL R132, R132, 0xffffffc0, !P0 ;  /* 0xffffffc084847807 */ /* 0x000fe60004000000 */
[----:B------:R-:W-:Y:S02]  /*b460*/  LDGSTS.E.BYPASS.LTC128B.128 [R217+0xf000], desc[UR16][R186.64] ;  /* 0x0f000000bad97fae */ /* 0x000fe4000b981a10 */
[--C-:B------:R-:W-:Y:S03]  /*b470*/  IMAD.IADD R185, R201, 0x1, R132.reuse ;  /* 0x00000001c9b97824 */ /* 0x100fe600078e0284 */
[----:B------:R-:W-:Y:S01]  /*b480*/  LDGSTS.E.BYPASS.LTC128B.128 [R217+0x13000], desc[UR16][R186.64+0x80] ;  /* 0x13000080bad97fae */ /* 0x000fe2000b981a10 */
[----:B------:R-:W-:Y:S02]  /*b490*/  IMAD.IADD R3, R3, 0x1, R132 ;  /* 0x0000000103037824 */ /* 0x000fe400078e0284 */
[C---:B------:R-:W-:Y:S02]  /*b4a0*/  IMAD.IADD R134, R202.reuse, 0x1, R185 ;  /* 0x00000001ca867824 */ /* 0x040fe400078e02b9 */
[----:B------:R-:W-:Y:S01]  /*b4b0*/  LDGSTS.E.BYPASS.LTC128B.128 [R217+0xf800], desc[UR16][R188.64] ;  /* 0x0f800000bcd97fae */ /* 0x000fe2000b981a10 */
[----:B------:R-:W-:Y:S04]  /*b4c0*/  IMAD.IADD R132, R202, 0x1, R3 ;  /* 0x00000001ca847824 */ /* 0x000fe800078e0203 */
[----:B------:R1:W-:Y:S05]  /*b4d0*/  LDGSTS.E.BYPASS.LTC128B.128 [R217+0x13800], desc[UR16][R188.64+0x80] ;  /* 0x13800080bcd97fae */ /* 0x0003ea000b981a10 */
[----:B------:R-:W-:Y:S05]  /*b4e0*/  LDSM.16.M88.4 R136, [R201] ;  /* 0x00000000c988783b */ /* 0x000fea0000000200 */
[----:B------:R-:W2:Y:S05]  /*b4f0*/  LDSM.16.M88.4 R140, [R184+UR5+0x4000] ;  /* 0x00400005b88c783b */ /* 0x000eaa0008000200 */
[----:B------:R-:W5:Y:S05]  /*b500*/  LDSM.16.M88.4 R144, [R184+UR5+0x4800] ;  /* 0x00480005b890783b */ /* 0x000f6a0008000200 */
[----:B------:R-:W3:Y:S05]  /*b510*/  LDSM.16.M88.4 R148, [R184+UR5+0x5000] ;  /* 0x00500005b894783b */ /* 0x000eea0008000200 */
[----:B------:R-:W0:Y:S05]  /*b520*/  LDGDEPBAR ;  /* 0x00000000000079af */ /* 0x000e2a0000000000 */
[----:B------:R-:W4:Y:S05]  /*b530*/  LDSM.16.M88.4 R152, [R184+UR5+0x5800] ;  /* 0x00580005b898783b */ /* 0x000f2a0008000200 */
[----:B------:R-:W4:Y:S05]  /*b540*/  LDSM.16.M88.4 R156, [R184+UR5+0x6000] ;  /* 0x00600005b89c783b */ /* 0x000f2a0008000200 */
[----:B------:R-:W4:Y:S05]  /*b550*/  LDSM.16.M88.4 R160, [R184+UR5+0x6800] ;  /* 0x00680005b8a0783b */ /* 0x000f2a0008000200 */
[----:B------:R-:W4:Y:S05]  /*b560*/  LDSM.16.M88.4 R164, [R184+UR5+0x7000] ;  /* 0x00700005b8a4783b */ /* 0x000f2a0008000200 */
[----:B------:R-:W4:Y:S01]  /*b570*/  LDSM.16.M88.4 R168, [R184+UR5+0x7800] ;  /* 0x00780005b8a8783b */ /* 0x000f220008000200 */
[C---:B--2---:R-:W-:Y:S04]  /*b580*/  HMMA.16816.F32 R4, R136.reuse, R140, RZ ;  /* 0x0000008c8804723c */ /* 0x044fe800000018ff */
[----:B------:R-:W-:Y:S04]  /*b590*/  LDSM.16.M88.4 R172, [R135] ;  /* 0x0000000087ac783b */ /* 0x000fe80000000200 */
[C---:B------:R-:W-:Y:S01]  /*b5a0*/  HMMA.16816.F32 R8, R136.reuse, R142, RZ ;  /* 0x0000008e8808723c */ /* 0x040fe200000018ff */
[----:B------:R-:W2:Y:S05]  /*b5b0*/  LDSM.16.M88.4 R176, [R2+0x4000] ;  /* 0x0040000002b0783b */ /* 0x000eaa0000000200 */
[----:B------:R-:W2:Y:S02]  /*b5c0*/  LDSM.16.M88.4 R180, [R2+0x4800] ;  /* 0x0048000002b4783b */ /* 0x000ea40000000200 */
[C---:B-----5:R-:W-:Y:S03]  /*b5d0*/  HMMA.16816.F32 R12, R136.reuse, R144, RZ ;  /* 0x00000090880c723c */ /* 0x060fe600000018ff */
[----:B------:R-:W5:Y:S05]  /*b5e0*/  LDSM.16.M88.4 R140, [R2+0x5000] ;  /* 0x00500000028c783b */ /* 0x000f6a0000000200 */
[C---:B------:R-:W-:Y:S01]  /*b5f0*/  HMMA.16816.F32 R16, R136.reuse, R146, RZ ;  /* 0x000000928810723c */ /* 0x040fe200000018ff */
[----:B------:R-:W-:Y:S05]  /*b600*/  LDSM.16.M88.4 R144, [R2+0x6000] ;  /* 0x006000000290783b */ /* 0x000fea0000000200 */
[----:B-1----:R-:W-:Y:S02]  /*b610*/  LDSM.16.M88.4 R188, [R3+0x8000] ;  /* 0x0080000003bc783b */ /* 0x002fe40000000200 */
[C---:B---3--:R-:W-:Y:S03]  /*b620*/  HMMA.16816.F32 R20, R136.reuse, R148, RZ ;  /* 0x000000948814723c */ /* 0x048fe600000018ff */
[----:B------:R-:W-:Y:S05]  /*b630*/  LDSM.16.M88.4 R192, [R132+0xb000] ;  /* 0x00b0000084c0783b */ /* 0x000fea0000000200 */
[C---:B------:R-:W-:Y:S01]  /*b640*/  HMMA.16816.F32 R24, R136.reuse, R150, RZ ;  /* 0x000000968818723c */ /* 0x040fe200000018ff */
[----:B------:R-:W-:Y:S07]  /*b650*/  LDSM.16.M88.4 R148, [R2+0x6800] ;  /* 0x006800000294783b */ /* 0x000fee0000000200 */
[C---:B----4-:R-:W-:Y:S08]  /*b660*/  HMMA.16816.F32 R28, R136.reuse, R152, RZ ;  /* 0x00000098881c723c */ /* 0x050ff000000018ff */
[C---:B------:R-:W-:Y:S01]  /*b670*/  HMMA.16816.F32 R32, R136.reuse, R154, RZ ;  /* 0x0000009a8820723c */ /* 0x040fe200000018ff */
[----:B------:R-:W-:Y:S07]  /*b680*/  LDSM.16.M88.4 R152, [R2+0x7000] ;  /* 0x007000000298783b */ /* 0x000fee0000000200 */
[C---:B------:R-:W-:Y:S08]  /*b690*/  HMMA.16816.F32 R36, R136.reuse, R156, RZ ;  /* 0x0000009c8824723c */ /* 0x040ff000000018ff */
        /* <DEDUP_REMOVED lines=12> */
[C---:B--2---:R-:W-:Y:S08]  /*b760*/  HMMA.16816.F32 R4, R172.reuse, R176, R4 ;  /* 0x000000b0ac04723c */ /* 0x044ff00000001804 */
        /* <DEDUP_REMOVED lines=240> */
.L_x_1973:
[----:B------:R-:W-:Y:S01]  /*c670*/  @!PT LDS RZ, [RZ] ;  /* 0x00000000fffff984 */ /* 0x000fe20000000800 */
[----:B------:R-:W-:Y:S01]  /*c680*/  @!PT LDS RZ, [RZ] ;  /* 0x00000000fffff984 */ /* 0x000fe20000000800 */
[----:B------:R-:W-:Y:S01]  /*c690*/  @!PT LDS RZ, [RZ] ;  /* 0x00000000fffff984 */ /* 0x000fe20000000800 */
[----:B------:R1:W-:Y:S01]  /*c6a0*/  LDGSTS.E.BYPASS.LTC128B.128 [R217+0x4000], desc[UR16][R204.64] ;  /* 0x04000000ccd97fae */ /* 0x0003e2000b981a10 */
[C---:B------:R-:W-:Y:S01]  /*c6b0*/  IMAD.SHL.U32 R3, R2.reuse, 0x20, RZ ;  /* 0x0000002002037824 */ /* 0x040fe200078e00ff */
[----:B------:R-:W-:Y:S02]  /*c6c0*/  SHF.L.U64.HI R2, R2, 0x5, R135 ;  /* 0x0000000502027819 */ /* 0x000fe40000010287 */
[----:B------:R1:W-:Y:S02]  /*c6d0*/  LDGSTS.E.BYPASS.LTC128B.128 [R217+0x8000], desc[UR16][R204.64+0x80] ;  /* 0x08000080ccd97fae */ /* 0x0003e4000b981a10 */
[----:B------:R-:W-:Y:S04]  /*c6e0*/  IADD3 R134, P2, PT, R3, R204, RZ ;  /* 0x000000cc03867210 */ /* 0x000fe80007f5e0ff */
[-C--:B------:R-:W-:Y:S01]  /*c6f0*/  IADD3 R142, P3, PT, R134, R3.reuse, RZ ;  /* 0x00000003868e7210 */ /* 0x080fe20007f7e0ff */
[----:B------:R-:W-:Y:S03]  /*c700*/  IMAD.X R135, R2, 0x1, R205, P2 ;  /* 0x0000000102877824 */ /* 0x000fe600010e06cd */
        /* <DEDUP_REMOVED lines=26> */
.L_x_1972:
        /* <DEDUP_REMOVED lines=542> */
.L_x_1970:
[----:B------:R-:W1:Y:S01]  /*ea90*/  SHFL.BFLY PT, R12, R221, 0x2, 0x1f ;  /* 0x0c401f00dd0c7f89 */ /* 0x000e6200000e0000 */
[----:B------:R-:W2:Y:S01]  /*eaa0*/  S2UR UR6, SR_CTAID.X ;  /* 0x00000000000679c3 */ /* 0x000ea20000002500 */
[----:B------:R-:W-:Y:S02]  /*eab0*/  BSSY.RECONVERGENT B0, `(.L_x_1975) ;  /* 0x00000d8000007945 */ /* 0x000fe40003800200 */
[----:B------:R-:W3:Y:S01]  /*eac0*/  SHFL.BFLY PT, R0, R219, 0x2, 0x1f ;  /* 0x0c401f00db007f89 */ /* 0x000ee200000e0000 */
[----:B------:R-:W4:Y:S01]  /*ead0*/  S2R R4, SR_TID.X ;  /* 0x0000000000047919 */ /* 0x000f220000002100 */
[----:B-1----:R-:W-:Y:S01]  /*eae0*/  FADD.FTZ R12, R12, R221 ;  /* 0x000000dd0c0c7221 */ /* 0x002fe20000010000 */
[----:B--2---:R-:W-:Y:S01]  /*eaf0*/  USHF.L.U32 UR6, UR6, 0x6, URZ ;  /* 0x0000000606067899 */ /* 0x004fe200080006ff */
[----:B---3--:R-:W-:-:S03]  /*eb00*/  FADD.FTZ R11, R0, R219 ;  /* 0x000000db000b7221 */ /* 0x008fc60000010000 */
[----:B------:R-:W1:Y:S04]  /*eb10*/  SHFL.BFLY PT, R7, R12, 0x1, 0x1f ;  /* 0x0c201f000c077f89 */ /* 0x000e6800000e0000 */
[----:B------:R-:W2:Y:S01]  /*eb20*/  SHFL.BFLY PT, R6, R11, 0x1, 0x1f ;  /* 0x0c201f000b067f89 */ /* 0x000ea200000e0000 */
[C---:B----4-:R-:W-:Y:S02]  /*eb30*/  SHF.L.U32 R9, R4.reuse, 0x4, RZ ;  /* 0x0000000404097819 */ /* 0x050fe400000006ff */
[----:B------:R-:W-:Y:S02]  /*eb40*/  SHF.L.U32 R2, R4, 0x1, RZ ;  /* 0x0000000104027819 */ /* 0x000fe400000006ff */
[----:B------:R-:W-:Y:S02]  /*eb50*/  LOP3.LUT R9, R9, 0x1c0, RZ, 0xc0, !PT ;  /* 0x000001c009097812 */ /* 0x000fe400078ec0ff */
[----:B------:R-:W-:-:S02]  /*eb60*/  LOP3.LUT R5, R2, 0x6, RZ, 0xc0, !PT ;  /* 0x0000000602057812 */ /* 0x000fc400078ec0ff */
[----:B------:R-:W-:Y:S02]  /*eb70*/  LOP3.LUT R9, R9, 0x38, R2, 0xf8, !PT ;  /* 0x0000003809097812 */ /* 0x000fe400078ef802 */
[----:B------:R-:W-:Y:S02]  /*eb80*/  MOV R2, 0x10 ;  /* 0x0000001000027802 */ /* 0x000fe40000000f00 */
[----:B------:R-:W-:Y:S01]  /*eb90*/  SHF.L.U32 R0, R4, 0x5, RZ ;  /* 0x0000000504007819 */ /* 0x000fe200000006ff */
[----:B-1----:R-:W-:Y:S01]  /*eba0*/  FADD.FTZ R7, R12, R7 ;  /* 0x000000070c077221 */ /* 0x002fe20000010000 */
[----:B------:R-:W-:Y:S02]  /*ebb0*/  SEL R2, R2, 0xfffffff0, !P0 ;  /* 0xfffffff002027807 */ /* 0x000fe40004000000 */
[----:B------:R-:W-:Y:S01]  /*ebc0*/  LOP3.LUT R0, R5, 0x7c00, R0, 0xf8, !PT ;  /* 0x00007c0005007812 */ /* 0x000fe200078ef800 */
[----:B--2---:R-:W-:Y:S01]  /*ebd0*/  FADD.FTZ R6, R11, R6 ;  /* 0x000000060b067221 */ /* 0x004fe20000010000 */
[----:B------:R-:W1:Y:S01]  /*ebe0*/  MUFU.RCP R10, R7 ;  /* 0x00000007000a7308 */ /* 0x000e620000001000 */
[----:B------:R-:W-:-:S02]  /*ebf0*/  FSETP.NE.FTZ.AND P2, PT, R7, RZ, PT ;  /* 0x000000ff0700720b */ /* 0x000fc40003f55000 */
[----:B------:R-:W-:Y:S02]  /*ec00*/  LOP3.LUT P0, RZ, R4, 0x10, RZ, 0xc0, !PT ;  /* 0x0000001004ff7812 */ /* 0x000fe4000780c0ff */
[----:B------:R-:W-:Y:S02]  /*ec10*/  FSETP.NE.FTZ.AND P1, PT, R6, RZ, PT ;  /* 0x000000ff0600720b */ /* 0x000fe40003f35000 */
[----:B------:R-:W-:Y:S01]  /*ec20*/  LOP3.LUT R0, R0, R9, RZ, 0xfc, !PT ;  /* 0x0000000900007212 */ /* 0x000fe200078efcff */
[----:B------:R-:W2:Y:S01]  /*ec30*/  MUFU.RCP R8, R6 ;  /* 0x0000000600087308 */ /* 0x000ea20000001000 */
[----:B------:R-:W-:Y:S02]  /*ec40*/  LOP3.LUT P3, RZ, R4, 0x8, RZ, 0xc0, !PT ;  /* 0x0000000804ff7812 */ /* 0x000fe4000786c0ff */
[----:B------:R-:W-:Y:S02]  /*ec50*/  LEA R5, R0, UR5, 0x1 ;  /* 0x0000000500057c11 */ /* 0x000fe4000f8e08ff */
[----:B------:R-:W-:-:S02]  /*ec60*/  SEL R0, R197, 0xffffffe0, !P3 ;  /* 0xffffffe0c5007807 */ /* 0x000fc40005800000 */
[C---:B------:R-:W-:Y:S01]  /*ec70*/  IADD3 R15, PT, PT, R5.reuse, 0x40, RZ ;  /* 0x00000040050f7810 */ /* 0x040fe20007ffe0ff */
[----:B------:R-:W3:Y:S01]  /*ec80*/  @P2 MUFU.LG2 R7, R7 ;  /* 0x0000000700072308 */ /* 0x000ee20000000c00 */
[-C--:B------:R-:W-:Y:S01]  /*ec90*/  IADD3 R13, PT, PT, R0, R5.reuse, RZ ;  /* 0x00000005000d7210 */ /* 0x080fe20007ffe0ff */
[----:B------:R-:W4:Y:S01]  /*eca0*/  @P1 LDC R16, c[0x0][0x458] ;  /* 0x00011600ff101b82 */ /* 0x000f220000000800 */
[----:B-1----:R-:W-:Y:S02]  /*ecb0*/  FSEL R10, R10, 1, P2 ;  /* 0x3f8000000a0a7808 */ /* 0x002fe40001000000 */
[----:B------:R-:W-:Y:S02]  /*ecc0*/  @P0 IADD3 R15, PT, PT, R5, -0x40, RZ ;  /* 0xffffffc0050f0810 */ /* 0x000fe40007ffe0ff */
[----:B------:R-:W-:Y:S01]  /*ecd0*/  IADD3 R9, PT, PT, R2, R5, RZ ;  /* 0x0000000502097210 */ /* 0x000fe20007ffe0ff */
[C---:B------:R-:W-:Y:S01]  /*ece0*/  FMUL.FTZ R128, R10.reuse, R128 ;  /* 0x000000800a807220 */ /* 0x040fe20000410000 */
[----:B------:R-:W-:Y:S01]  /*ecf0*/  FMUL.FTZ R129, R10, R129 ;  /* 0x000000810a817220 */ /* 0x000fe20000410000 */
[----:B--2---:R-:W-:Y:S01]  /*ed00*/  FSEL R8, R8, 1, P1 ;  /* 0x3f80000008087808 */ /* 0x004fe20000800000 */
[C---:B------:R-:W-:Y:S01]  /*ed10*/  FMUL.FTZ R68, R10.reuse, R68 ;  /* 0x000000440a447220 */ /* 0x040fe20000410000 */
[C---:B------:R-:W-:Y:S01]  /*ed20*/  FMUL.FTZ R69, R10.reuse, R69 ;  /* 0x000000450a457220 */ /* 0x040fe20000410000 */
[C---:B------:R-:W-:Y:S01]  /*ed30*/  FMUL.FTZ R72, R10.reuse, R72 ;  /* 0x000000480a487220 */ /* 0x040fe20000410000 */
[----:B------:R-:W-:Y:S01]  /*ed40*/  FMUL.FTZ R73, R10, R73 ;  /* 0x000000490a497220 */ /* 0x000fe20000410000 */
        /* <DEDUP_REMOVED lines=18> */
[----:B------:R-:W-:Y:S01]  /*ee70*/  F2FP.F16.F32.PACK_AB R128, R129, R128 ;  /* 0x000000808180723e */ /* 0x000fe200000000ff */
[C---:B------:R-:W-:Y:S01]  /*ee80*/  FMUL.FTZ R88, R10.reuse, R88 ;  /* 0x000000580a587220 */ /* 0x040fe20000410000 */
[----:B------:R-:W-:Y:S01]  /*ee90*/  F2FP.F16.F32.PACK_AB R130, R131, R130 ;  /* 0x000000828382723e */ /* 0x000fe200000000ff */
        /* <DEDUP_REMOVED lines=19> */
[----:B------:R-:W-:Y:S01]  /*efd0*/  IADD3 R17, PT, PT, R2, R13, RZ ;  /* 0x0000000d02117210 */ /* 0x000fe20007ffe0ff */
[----:B------:R-:W-:Y:S01]  /*efe0*/  FMUL.FTZ R102, R8, R102 ;  /* 0x0000006608667220 */ /* 0x000fe20000410000 */
[----:B------:R-:W-:Y:S01]  /*eff0*/  IADD3 R21, PT, PT, R0, R15, RZ ;  /* 0x0000000f00157210 */ /* 0x000fe20007ffe0ff */
        /* <DEDUP_REMOVED lines=15> */
[----:B------:R-:W-:Y:S01]  /*f0f0*/  FMUL.FTZ R111, R8, R111 ;  /* 0x0000006f086f7220 */ /* 0x000fe20000410000 */
[----:B------:R-:W-:Y:S01]  /*f100*/  F2FP.F16.F32.PACK_AB R88, R89, R88 ;  /* 0x000000585958723e */ /* 0x000fe200000000ff */
[----:B------:R-:W-:Y:S01]  /*f110*/  STS [R9], R68 ;  /* 0x0000004409007388 */ /* 0x000fe20000000800 */
[----:B------:R-:W-:Y:S01]  /*f120*/  F2FP.F16.F32.PACK_AB R90, R91, R90 ;  /* 0x0000005a5b5a723e */ /* 0x000fe200000000ff */
[C---:B------:R-:W-:Y:S01]  /*f130*/  FMUL.FTZ R112, R10.reuse, R112 ;  /* 0x000000700a707220 */ /* 0x040fe20000410000 */
[----:B------:R-:W-:Y:S01]  /*f140*/  FMUL.FTZ R113, R10, R113 ;  /* 0x000000710a717220 */ /* 0x000fe20000410000 */
[----:B------:R-:W-:Y:S01]  /*f150*/  STS [R9+0x400], R70 ;  /* 0x0004004609007388 */ /* 0x000fe20000000800 */
        /* <DEDUP_REMOVED lines=30> */
[----:B------:R-:W1:Y:S01]  /*f340*/  LDC.U8 R8, c[0x0][0x548] ;  /* 0x00015200ff087b82 */ /* 0x000e620000000000 */
[----:B------:R-:W-:Y:S01]  /*f350*/  F2FP.F16.F32.PACK_AB R108, R109, R108 ;  /* 0x0000006c6d6c723e */ /* 0x000fe200000000ff */
[----:B------:R-:W-:Y:S01]  /*f360*/  STS [R19+0x400], R86 ;  /* 0x0004005613007388 */ /* 0x000fe20000000800 */
[----:B------:R-:W-:Y:S01]  /*f370*/  F2FP.F16.F32.PACK_AB R110, R111, R110 ;  /* 0x0000006e6f6e723e */ /* 0x000fe200000000ff */
[----:B------:R-:W2:Y:S01]  /*f380*/  @P1 MUFU.LG2 R6, R6 ;  /* 0x0000000600061308 */ /* 0x000ea20000000c00 */
[----:B------:R-:W-:Y:S01]  /*f390*/  F2FP.F16.F32.PACK_AB R112, R113, R112 ;  /* 0x000000707170723e */ /* 0x000fe200000000ff */
[----:B------:R-:W-:Y:S01]  /*f3a0*/  STS [R21], R88 ;  /* 0x0000005815007388 */ /* 0x000fe20000000800 */
[----:B------:R-:W-:Y:S01]  /*f3b0*/  F2FP.F16.F32.PACK_AB R114, R115, R114 ;  /* 0x000000727372723e */ /* 0x000fe200000000ff */
[----:B---3--:R-:W-:Y:S01]  /*f3c0*/  @P2 FMUL.FTZ R7, R7, 0.69314718246459960938 ;  /* 0x3f31721807072820 */ /* 0x008fe20000410000 */
        /* <DEDUP_REMOVED lines=8> */
[----:B------:R-:W-:Y:S02]  /*f450*/  F2FP.F16.F32.PACK_AB R122, R123, R122 ;  /* 0x0000007a7b7a723e */ /* 0x000fe400000000ff */
[----:B------:R-:W-:Y:S01]  /*f460*/  ISETP.NE.AND P3, PT, R208, -0x1, PT ;  /* 0xffffffffd000780c */ /* 0x000fe20003f65270 */
[----:B------:R-:W-:Y:S01]  /*f470*/  STS [R5+0x2000], R96 ;  /* 0x0020006005007388 */ /* 0x000fe20000000800 */
[----:B------:R-:W-:Y:S01]  /*f480*/  LOP3.LUT P5, RZ, R4, 0x3, RZ, 0xc0, !PT ;  /* 0x0000000304ff7812 */ /* 0x000fe200078ac0ff */
[----:B--2---:R-:W-:Y:S01]  /*f490*/  @P1 FMUL.FTZ R6, R6, 0.69314718246459960938 ;  /* 0x3f31721806061820 */ /* 0x004fe20000410000 */
[----:B-1----:R-:W-:Y:S01]  /*f4a0*/  ISETP.NE.AND P4, PT, R8, RZ, PT ;  /* 0x000000ff0800720c */ /* 0x002fe20003f85270 */
[----:B------:R-:W-:Y:S01]  /*f4b0*/  STS [R5+0x2400], R98 ;  /* 0x0024006205007388 */ /* 0x000fe20000000800 */
[----:B------:R-:W-:-:S02]  /*f4c0*/  SHF.R.U32.HI R20, RZ, 0x1, R4 ;  /* 0x00000001ff147819 */ /* 0x000fc40000011604 */
[----:B------:R-:W-:Y:S01]  /*f4d0*/  ISETP.NE.OR P0, PT, R208, -0x1, !P4 ;  /* 0xffffffffd000780c */ /* 0x000fe20006705670 */
[----:B------:R-:W-:Y:S01]  /*f4e0*/  STS [R9+0x2000], R100 ;  /* 0x0020006409007388 */ /* 0x000fe20000000800 */
[----:B------:R-:W-:-:S03]  /*f4f0*/  LOP3.LUT R20, R20, 0x30, RZ, 0xc0, !PT ;  /* 0x0000003014147812 */ /* 0x000fc600078ec0ff */
[----:B------:R1:W-:Y:S01]  /*f500*/  STS [R9+0x2400], R102 ;  /* 0x0024006609007388 */ /* 0x0003e20000000800 */
[----:B------:R-:W2:Y:S03]  /*f510*/  @!P3 LDC.64 R10, c[0x0][0x400] ;  /* 0x00010000ff0abb82 */ /* 0x000ea60000000a00 */
[----:B------:R-:W-:Y:S04]  /*f520*/  STS [R13+0x2000], R104 ;  /* 0x002000680d007388 */ /* 0x000fe80000000800 */
[----:B------:R-:W-:Y:S01]  /*f530*/  STS [R13+0x2400], R106 ;  /* 0x0024006a0d007388 */ /* 0x000fe20000000800 */
[----:B------:R-:W3:Y:S03]  /*f540*/  @!P4 LDC R2, c[0x0][0x3e0] ;  /* 0x0000f800ff02cb82 */ /* 0x000ee60000000800 */
[----:B------:R-:W-:Y:S04]  /*f550*/  STS [R17+0x2000], R108 ;  /* 0x0020006c11007388 */ /* 0x000fe80000000800 */
[----:B------:R5:W-:Y:S01]  /*f560*/  STS [R17+0x2400], R110 ;  /* 0x0024006e11007388 */ /* 0x000be20000000800 */
[----:B------:R-:W3:Y:S03]  /*f570*/  @P4 LDC R18, c[0x0][0x454] ;  /* 0x00011500ff124b82 */ /* 0x000ee60000000800 */
[----:B------:R-:W-:Y:S04]  /*f580*/  STS [R15+0x2000], R112 ;  /* 0x002000700f007388 */ /* 0x000fe80000000800 */
[----:B------:R-:W-:Y:S01]  /*f590*/  STS [R15+0x2400], R114 ;  /* 0x002400720f007388 */ /* 0x000fe20000000800 */
[----:B-1----:R-:W1:Y:S03]  /*f5a0*/  @P3 LDC.64 R8, c[0x0][0x408] ;  /* 0x00010200ff083b82 */ /* 0x002e660000000a00 */
[----:B------:R-:W-:Y:S04]  /*f5b0*/  STS [R19+0x2000], R116 ;  /* 0x0020007413007388 */ /* 0x000fe80000000800 */
[----:B------:R2:W-:Y:S04]  /*f5c0*/  STS [R19+0x2400], R118 ;  /* 0x0024007613007388 */ /* 0x0005e80000000800 */
[----:B------:R-:W-:Y:S04]  /*f5d0*/  STS [R21+0x2000], R124 ;  /* 0x0020007c15007388 */ /* 0x000fe80000000800 */
[----:B------:R3:W-:Y:S01]  /*f5e0*/  STS [R21+0x2400], R126 ;  /* 0x0024007e15007388 */ /* 0x0007e20000000800 */
[----:B-----5:R-:W5:Y:S03]  /*f5f0*/  LDC R17, c[0x0][0x434] ;  /* 0x00010d00ff117b82 */ /* 0x020f660000000800 */
[----:B------:R1:W-:Y:S04]  /*f600*/  STS [R23+0x2000], R120 ;  /* 0x0020007817007388 */ /* 0x0003e80000000800 */
[----:B------:R1:W-:Y:S02]  /*f610*/  STS [R23+0x2400], R122 ;  /* 0x0024007a17007388 */ /* 0x0003e40000000800 */
[----:B-1----:R-:W-:Y:S01]  /*f620*/  @P3 IMAD.WIDE.U32 R30, R208, R8, RZ ;  /* 0x00000008d01e3225 */ /* 0x002fe200078e00ff */
[----:B------:R-:W-:-:S03]  /*f630*/  MOV R8, 0x7f800000 ;  /* 0x7f80000000087802 */ /* 0x000fc60000000f00 */
[----:B----4-:R-:W-:Y:S01]  /*f640*/  @P1 FFMA.FTZ R8, R3, R16, R6 ;  /* 0x0000001003081223 */ /* 0x010fe20000010006 */
[----:B------:R-:W-:Y:S08]  /*f650*/  BAR.SYNC.DEFER_BLOCKING 0x0 ;  /* 0x0000000000007b1d */ /* 0x000ff00000010000 */
[----:B--2---:R-:W1:Y:S01]  /*f660*/  @P2 LDC R19, c[0x0][0x458] ;  /* 0x00011600ff132b82 */ /* 0x004e620000000800 */
[----:B------:R-:W2:Y:S01]  /*f670*/  S2R R0, SR_CTAID.Y ;  /* 0x0000000000007919 */ /* 0x000ea20000002600 */
[----:B------:R-:W4:Y:S01]  /*f680*/  S2R R5, SR_CTAID.Z ;  /* 0x0000000000057919 */ /* 0x000f220000002700 */
[----:B---3--:R-:W-:-:S04]  /*f690*/  SHF.R.U32.HI R21, RZ, 0x2, R4 ;  /* 0x00000002ff157819 */ /* 0x008fc80000011604 */
[----:B------:R-:W-:Y:S01]  /*f6a0*/  LOP3.LUT R20, R20, 0x7, R21, 0xf8, !PT ;  /* 0x0000000714147812 */ /* 0x000fe200078ef815 */
[----:B------:R3:W1:Y:S04]  /*f6b0*/  LDS.128 R24, [R217+0x1800] ;  /* 0x00180000d9187984 */ /* 0x0006680000000c00 */
[----:B------:R3:W3:Y:S01]  /*f6c0*/  LDS.128 R12, [R217+0x3800] ;  /* 0x00380000d90c7984 */ /* 0x0006e20000000c00 */
[----:B--2---:R-:W-:-:S04]  /*f6d0*/  @!P3 IMAD.WIDE.U32 R28, R0, R10, RZ ;  /* 0x0000000a001cb225 */ /* 0x004fc800078e00ff */
[----:B------:R-:W-:Y:S02]  /*f6e0*/  @!P3 IMAD R22, R0, R11, R29 ;  /* 0x0000000b0016b224 */ /* 0x000fe400078e021d */
[----:B------:R-:W2:Y:S01]  /*f6f0*/  LDC.64 R10, c[0x0][0x408] ;  /* 0x00010200ff0a7b82 */ /* 0x000ea20000000a00 */
[----:B------:R-:W-:Y:S01]  /*f700*/  @P3 IMAD R22, R208, R9, R31 ;  /* 0x00000009d0163224 */ /* 0x000fe200078e021f */
[----:B------:R-:W-:Y:S01]  /*f710*/  MOV R9, 0x7f800000 ;  /* 0x7f80000000097802 */ /* 0x000fe20000000f00 */
[----:B----4-:R-:W-:Y:S02]  /*f720*/  @!P4 IMAD R2, R0, R2, R5 ;  /* 0x000000020002c224 */ /* 0x010fe400078e0205 */
[----:B-1----:R-:W-:Y:S01]  /*f730*/  @P2 FFMA.FTZ R9, R132, R19, R7 ;  /* 0x0000001384092223 */ /* 0x002fe20000010007 */
[-C--:B-----5:R-:W-:Y:S02]  /*f740*/  @!P0 IMAD R208, R0, R17.reuse, RZ ;  /* 0x0000001100d08224 */ /* 0x0a0fe400078e02ff */
[----:B------:R-:W-:-:S02]  /*f750*/  @!P4 IMAD R2, R2, R17, RZ ;  /* 0x000000110202c224 */ /* 0x000fc400078e02ff */
[----:B------:R-:W-:Y:S01]  /*f760*/  @P4 IMAD R2, R5, R18, R208 ;  /* 0x0000001205024224 */ /* 0x000fe200078e02d0 */
[----:B---3--:R-:W-:Y:S06]  /*f770*/  @P5 BRA `(.L_x_1976) ;  /* 0x00000000002c5947 */ /* 0x008fec0003800000 */
        /* <DEDUP_REMOVED lines=11> */
.L_x_1976:
[----:B------:R-:W-:Y:S05]  /*f830*/  BSYNC.RECONVERGENT B0 ;  /* 0x0000000000007941 */ /* 0x000fea0003800200 */
.L_x_1975:
[----:B------:R-:W3:Y:S01]  /*f840*/  LDCU.64 UR4, c[0x0][0x410] ;  /* 0x00008200ff0477ac */ /* 0x000ee20008000a00 */
[----:B------:R-:W-:Y:S01]  /*f850*/  IMAD.MOV.U32 R199, RZ, RZ, RZ ;  /* 0x000000ffffc77224 */ /* 0x000fe200078e00ff */
[----:B------:R-:W-:Y:S01]  /*f860*/  SHF.R.U32.HI R0, RZ, 0x3, R4 ;  /* 0x00000003ff007819 */ /* 0x000fe20000011604 */
[----:B------:R-:W-:Y:S01]  /*f870*/  @P3 IMAD.MOV.U32 R28, RZ, RZ, R30 ;  /* 0x000000ffff1c3224 */ /* 0x000fe200078e001e */
[----:B------:R4:W4:Y:S01]  /*f880*/  LDS.128 R16, [R217] ;  /* 0x00000000d9107984 */ /* 0x0009220000000c00 */
[----:B-12---:R-:W-:Y:S01]  /*f890*/  IMAD.WIDE.U32 R2, R10, UR6, R198 ;  /* 0x000000060a027c25 */ /* 0x006fe2000f8e00c6 */
[C---:B------:R-:W-:Y:S01]  /*f8a0*/  IADD3 R4, PT, PT, R0.reuse, 0x10, RZ ;  /* 0x0000001000047810 */ /* 0x040fe20007ffe0ff */
[----:B------:R-:W-:Y:S01]  /*f8b0*/  BSSY.RECONVERGENT B0, `(.L_x_1977) ;  /* 0x0000016000007945 */ /* 0x000fe20003800200 */
[-C--:B------:R-:W-:Y:S01]  /*f8c0*/  ISETP.GE.AND P3, PT, R0, R203.reuse, PT ;  /* 0x000000cb0000720c */ /* 0x080fe20003f66270 */
[----:B------:R-:W-:Y:S01]  /*f8d0*/  IMAD R3, R11, UR6, R3 ;  /* 0x000000060b037c24 */ /* 0x000fe2000f8e0203 */
[----:B------:R-:W-:Y:S01]  /*f8e0*/  IADD3 R20, P0, PT, R28, R2, RZ ;  /* 0x000000021c147210 */ /* 0x000fe20007f1e0ff */
[----:B------:R-:W-:Y:S01]  /*f8f0*/  VIADD R6, R0, 0x30 ;  /* 0x0000003000067836 */ /* 0x000fe20000000000 */
[----:B------:R-:W-:Y:S01]  /*f900*/  ISETP.GE.AND P2, PT, R4, R203, PT ;  /* 0x000000cb0400720c */ /* 0x000fe20003f46270 */
[----:B------:R-:W-:Y:S01]  /*f910*/  VIADD R2, R0, 0x20 ;  /* 0x0000002000027836 */ /* 0x000fe20000000000 */
[----:B------:R-:W-:-:S02]  /*f920*/  IADD3.X R21, PT, PT, R22, R3, RZ, P0, !PT ;  /* 0x0000000316157210 */ /* 0x000fc400007fe4ff */
[-C--:B------:R-:W-:Y:S02]  /*f930*/  ISETP.GE.AND P0, PT, R6, R203.reuse, PT ;  /* 0x000000cb0600720c */ /* 0x080fe40003f06270 */
[----:B------:R-:W-:Y:S01]  /*f940*/  ISETP.GE.AND P1, PT, R2, R203, PT ;  /* 0x000000cb0200720c */ /* 0x000fe20003f26270 */
[----:B---3--:R-:W-:-:S04]  /*f950*/  IMAD.WIDE.U32 R20, R5, UR4, R20 ;  /* 0x0000000405147c25 */ /* 0x008fc8000f8e0014 */
[----:B------:R-:W-:Y:S02]  /*f960*/  IMAD R23, R5, UR5, R21 ;  /* 0x0000000505177c24 */ /* 0x000fe4000f8e0215 */
[----:B------:R1:W2:Y:S01]  /*f970*/  LDS.128 R4, [R217+0x2000] ;  /* 0x00200000d9047984 */ /* 0x0002a20000000c00 */
[----:B------:R-:W-:Y:S05]  /*f980*/  @P3 BRA `(.L_x_1978) ;  /* 0x0000000000203947 */ /* 0x000fea0003800000 */
[----:B------:R-:W3:Y:S01]  /*f990*/  LDCU.64 UR4, c[0x0][0x3f0] ;  /* 0x00007e00ff0477ac */ /* 0x000ee20008000a00 */
[----:B------:R-:W-:-:S05]  /*f9a0*/  MOV R22, R20 ;  /* 0x0000001400167202 */ /* 0x000fca0000000f00 */
[----:B------:R-:W-:-:S04]  /*f9b0*/  IMAD.WIDE.U32 R8, R0, R10, R22 ;  /* 0x0000000a00087225 */ /* 0x000fc800078e0016 */
[----:B------:R-:W-:Y:S01]  /*f9c0*/  IMAD R2, R0, R11, R9 ;  /* 0x0000000b00027224 */ /* 0x000fe200078e0209 */
[----:B---3--:R-:W-:-:S04]  /*f9d0*/  LEA R28, P3, R8, UR4, 0x1 ;  /* 0x00000004081c7c11 */ /* 0x008fc8000f8608ff */
[----:B------:R-:W-:-:S05]  /*f9e0*/  LEA.HI.X R29, R8, UR5, R2, 0x1, P3 ;  /* 0x00000005081d7c11 */ /* 0x000fca00098f0c02 */
[----:B----4-:R3:W-:Y:S04]  /*f9f0*/  STG.E.128 desc[UR16][R28.64], R16 ;  /* 0x000000101c007986 */ /* 0x0107e8000c101d10 */
[----:B--2---:R3:W-:Y:S02]  /*fa00*/  STG.E.128 desc[UR16][R28.64+0x80], R4 ;  /* 0x000080041c007986 */ /* 0x0047e4000c101d10 */
.L_x_1978:
[----:B------:R-:W-:Y:S05]  /*fa10*/  BSYNC.RECONVERGENT B0 ;  /* 0x0000000000007941 */ /* 0x000fea0003800200 */
.L_x_1977:
[----:B---34-:R3:W4:Y:S01]  /*fa20*/  LDS.128 R16, [R217+0x800] ;  /* 0x00080000d9107984 */ /* 0x0187220000000c00 */
[----:B------:R-:W-:Y:S03]  /*fa30*/  BSSY.RECONVERGENT B0, `(.L_x_1979) ;  /* 0x0000010000007945 */ /* 0x000fe60003800200 */
[----:B--2---:R3:W2:Y:S01]  /*fa40*/  LDS.128 R4, [R217+0x2800] ;  /* 0x00280000d9047984 */ /* 0x0046a20000000c00 */
[----:B------:R-:W-:Y:S05]  /*fa50*/  @P2 BRA `(.L_x_1980) ;  /* 0x0000000000342947 */ /* 0x000fea0003800000 */
[----:B------:R-:W-:Y:S01]  /*fa60*/  IADD3 R3, P2, PT, R0, 0x10, RZ ;  /* 0x0000001000037810 */ /* 0x000fe20007f5e0ff */
[----:B------:R-:W5:Y:S01]  /*fa70*/  LDCU.64 UR4, c[0x0][0x3f0] ;  /* 0x00007e00ff0477ac */ /* 0x000f620008000a00 */
[----:B------:R-:W-:-:S03]  /*fa80*/  IMAD.MOV.U32 R8, RZ, RZ, R20 ;  /* 0x000000ffff087224 */ /* 0x000fc600078e0014 */
[----:B------:R-:W-:-:S04]  /*fa90*/  IMAD.X R9, RZ, RZ, RZ, P2 ;  /* 0x000000ffff097224 */ /* 0x000fc800010e06ff */
[----:B------:R-:W-:Y:S01]  /*faa0*/  IMAD R2, R9, R10, RZ ;  /* 0x0000000a09027224 */ /* 0x000fe200078e02ff */
[----:B------:R-:W-:-:S03]  /*fab0*/  MOV R9, R23 ;  /* 0x0000001700097202 */ /* 0x000fc60000000f00 */
[C---:B------:R-:W-:Y:S02]  /*fac0*/  IMAD R2, R3.reuse, R11, R2 ;  /* 0x0000000b03027224 */ /* 0x040fe400078e0202 */
[----:B------:R-:W-:-:S03]  /*fad0*/  IMAD.WIDE.U32 R8, R3, R10, R8 ;  /* 0x0000000a03087225 */ /* 0x000fc600078e0008 */
[----:B-----5:R-:W-:Y:S02]  /*fae0*/  LEA R28, P2, R8, UR4, 0x1 ;  /* 0x00000004081c7c11 */ /* 0x020fe4000f8408ff */
[----:B------:R-:W-:-:S04]  /*faf0*/  IADD3 R2, PT, PT, R2, R9, RZ ;  /* 0x0000000902027210 */ /* 0x000fc80007ffe0ff */
[----:B------:R-:W-:-:S05]  /*fb00*/  LEA.HI.X R29, R8, UR5, R2, 0x1, P2 ;  /* 0x00000005081d7c11 */ /* 0x000fca00090f0c02 */
[----:B----4-:R4:W-:Y:S04]  /*fb10*/  STG.E.128 desc[UR16][R28.64], R16 ;  /* 0x000000101c007986 */ /* 0x0109e8000c101d10 */
[----:B--2---:R4:W-:Y:S02]  /*fb20*/  STG.E.128 desc[UR16][R28.64+0x80], R4 ;  /* 0x000080041c007986 */ /* 0x0049e4000c101d10 */
.L_x_1980:
[----:B------:R-:W-:Y:S05]  /*fb30*/  BSYNC.RECONVERGENT B0 ;  /* 0x0000000000007941 */ /* 0x000fea0003800200 */
.L_x_1979:
[----:B--2-4-:R2:W4:Y:S01]  /*fb40*/  LDS.128 R4, [R217+0x1000] ;  /* 0x00100000d9047984 */ /* 0x0145220000000c00 */
[----:B------:R-:W-:Y:S03]  /*fb50*/  BSSY.RECONVERGENT B0, `(.L_x_1981) ;  /* 0x0000010000007945 */ /* 0x000fe60003800200 */
[----:B------:R2:W1:Y:S01]  /*fb60*/  LDS.128 R16, [R217+0x3000] ;  /* 0x00300000d9107984 */ /* 0x0004620000000c00 */
        /* <DEDUP_REMOVED lines=13> */
[----:B-1----:R4:W-:Y:S02]  /*fc40*/  STG.E.128 desc[UR16][R28.64+0x80], R16 ;  /* 0x000080101c007986 */ /* 0x0029e4000c101d10 */
.L_x_1982:
[----:B------:R-:W-:Y:S05]  /*fc50*/  BSYNC.RECONVERGENT B0 ;  /* 0x0000000000007941 */ /* 0x000fea0003800200 */
.L_x_1981:
[----:B------:R-:W-:Y:S05]  /*fc60*/  @P0 EXIT ;  /* 0x000000000000094d */ /* 0x000fea0003800000 */
[----:B------:R-:W-:Y:S01]  /*fc70*/  IADD3 R3, P0, PT, R0, 0x30, RZ ;  /* 0x0000003000037810 */ /* 0x000fe20007f1e0ff */
[----:B------:R-:W5:Y:S01]  /*fc80*/  LDCU.64 UR4, c[0x0][0x3f0] ;  /* 0x00007e00ff0477ac */ /* 0x000f620008000a00 */
[----:B----4-:R-:W-:-:S03]  /*fc90*/  IMAD.MOV.U32 R4, RZ, RZ, R20 ;  /* 0x000000ffff047224 */ /* 0x010fc600078e0014 */
        /* <DEDUP_REMOVED lines=8> */
[----:B------:R-:W-:Y:S04]  /*fd20*/  STG.E.128 desc[UR16][R2.64], R24 ;  /* 0x0000001802007986 */ /* 0x000fe8000c101d10 */
[----:B------:R-:W-:Y:S01]  /*fd30*/  STG.E.128 desc[UR16][R2.64+0x80], R12 ;  /* 0x0000800c02007986 */ /* 0x000fe2000c101d10 */
[----:B------:R-:W-:Y:S05]  /*fd40*/  EXIT ;  /* 0x000000000000794d */ /* 0x000fea0003800000 */
.L_x_1983:
        /* <DEDUP_REMOVED lines=11> */
.L_x_7222:


//--------------------- .text._ZN5flash24flash_fwd_splitkv_kernelI23Flash_fwd_kernel_traitsILi128ELi64ELi128ELi4ELb0ELb0EN7cutlass6half_tE19Flash_kernel_traitsILi128ELi64ELi128ELi4ES3_EELb1ELb0ELb0ELb0ELb1ELb1ELb0ELb0EEEvNS_16Flash_fwd_paramsE --------------------------
	.section	.text._ZN5flash24flash_fwd_splitkv_kernelI23Flash_fwd_kernel_traitsILi128ELi64ELi128ELi4ELb0ELb0EN7cutlass6half_tE19Flash_kernel_traitsILi128ELi64ELi128ELi4ES3_EELb1ELb0ELb0ELb0ELb1ELb1ELb0ELb0EEEvNS_16Flash_fwd_paramsE,"ax",@progbits
	.align	128
        .global         _ZN5flash24flash_fwd_splitkv_kernelI23Flash_fwd_kernel_traitsILi128ELi64ELi128ELi4ELb0ELb0EN7cutlass6half_tE19Flash_kernel_traitsILi128ELi64ELi128ELi4ES3_EELb1ELb0ELb0ELb0ELb1ELb1ELb0ELb0EEEvNS_16Flash_fwd_paramsE
        .type           _ZN5flash24flash_fwd_splitkv_kernelI23Flash_fwd_kernel_traitsILi128ELi64ELi128ELi4ELb0ELb0EN7cutlass6half_tE19Flash_kernel_traitsILi128ELi64ELi128ELi4ES3_EELb1ELb0ELb0ELb0ELb1ELb1ELb0ELb0EEEvNS_16Flash_fwd_paramsE,@function
        .size           _ZN5flash24flash_fwd_splitkv_kernelI23Flash_fwd_kernel_traitsILi128ELi64ELi128ELi4ELb0ELb0EN7cutlass6half_tE19Flash_kernel_traitsILi128ELi64ELi128ELi4ES3_EELb1ELb0ELb0ELb0ELb1ELb1ELb0ELb0EEEvNS_16Flash_fwd_paramsE,(.L_x_7223 - _ZN5flash24flash_fwd_splitkv_kernelI23Flash_fwd_kernel_traitsILi128ELi64ELi128ELi4ELb0ELb0EN7cutlass6half_tE19Flash_kernel_traitsILi128ELi64ELi128ELi4ES3_EELb1ELb0ELb0ELb0ELb1ELb1ELb0ELb0EEEvNS_16Flash_fwd_paramsE)
        .other          _ZN5flash24flash_fwd_splitkv_kernelI23Flash_fwd_kernel_traitsILi128ELi64ELi128ELi4ELb0ELb0EN7cutlass6half_tE19Flash_kernel_traitsILi128ELi64ELi128ELi4ES3_EELb1ELb0ELb0ELb0ELb1ELb1ELb0ELb0EEEvNS_16Flash_fwd_paramsE,@"STO_CUDA_ENTRY STV_DEFAULT"
_ZN5flash24flash_fwd_splitkv_kernelI23Flash_fwd_kernel_traitsILi128ELi64ELi128ELi4ELb0ELb0EN7cutlass6half_tE19Flash_kernel_traitsILi128ELi64ELi128ELi4ES3_EELb1ELb0ELb0ELb0ELb1ELb1ELb0ELb0EEEvNS_16Flash_fwd_paramsE:
.text._ZN5flash24flash_fwd_splitkv_kernelI23Flash_fwd_kernel_traitsILi128ELi64ELi128ELi4ELb0ELb0EN7cutlass6half_tE19Flash_kernel_traitsILi128ELi64ELi128ELi4ES3_EELb1ELb0ELb0ELb0ELb1ELb1ELb0ELb0EEEvNS_16Flash_fwd_paramsE:
[----:B------:R-:W-:Y:S08]  /*0000*/  LDC R1, c[0x0][0x37c] ;  /* 0x0000df00ff017b82 */ /* 0x000ff00000000800 */
[----:B------:R-:W1:Y:S01]  /*0010*/  LDC.64 R2, c[0x0][0x460] ;  /* 0x00011800ff027b82 */ /* 0x000e620000000a00 */
[----:B------:R-:W2:Y:S01]  /*0020*/  S2R R0, SR_CTAID.Y ;  /* 0x0000000000007919 */ /* 0x000ea20000002600 */
[----:B------:R-:W3:Y:S01]  /*0030*/  LDCU.64 UR4, c[0x0][0x478] ;  /* 0x00008f00ff0477ac */ /* 0x000ee20008000a00 */
[----:B------:R-:W-:Y:S01]  /*0040*/  IMAD.MOV.U32 R220, RZ, RZ, -0x1 ;  /* 0xffffffffffdc7424 */ /* 0x000fe200078e00ff */
[----:B------:R-:W4:Y:S04]  /*0050*/  LDCU.64 UR16, c[0x0][0x358] ;  /* 0x00006b00ff1077ac */ /* 0x000f280008000a00 */
[----:B------:R-:W2:Y:S01]  /*0060*/  LDC.64 R4, c[0x0][0x460] ;  /* 0x00011800ff047b82 */ /* 0x000ea20000000a00 */
[----:B------:R-:W4:Y:S07]  /*0070*/  LDCU.64 UR6, c[0x0][0x470] ;  /* 0x00008e00ff0677ac */ /* 0x000f2e0008000a00 */
[----:B------:R-:W4:Y:S01]  /*0080*/  LDC.64 R8, c[0x0][0x468] ;  /* 0x00011a00ff087b82 */ /* 0x000f220000000a00 */
[----:B---3--:R-:W-:-:S02]  /*0090*/  ISETP.NE.U32.AND P2, PT, RZ, UR4, PT ;  /* 0x00000004ff007c0c */ /* 0x008fc4000bf45070 */
[C---:B-1----:R-:W-:Y:S02]  /*00a0*/  ISETP.NE.U32.AND P0, PT, R2.reuse, RZ, PT ;  /* 0x000000ff0200720c */ /* 0x042fe40003f05070 */
[----:B------:R-:W-:Y:S02]  /*00b0*/  ISETP.NE.U32.AND P4, PT, R2, RZ, PT ;  /* 0x000000ff0200720c */ /* 0x000fe40003f85070 */
[C---:B------:R-:W-:Y:S02]  /*00c0*/  ISETP.NE.AND.EX P0, PT, R3.reuse, RZ, PT, P0 ;  /* 0x000000ff0300720c */ /* 0x040fe40003f05300 */
[----:B------:R-:W-:Y:S02]  /*00d0*/  ISETP.NE.AND.EX P4, PT, R3, RZ, PT, P4 ;  /* 0x000000ff0300720c */ /* 0x000fe40003f85340 */
[----:B------:R-:W-:Y:S01]  /*00e0*/  ISETP.NE.AND.EX P2, PT, RZ, UR5, PT, P2 ;  /* 0x00000005ff007c0c */ /* 0x000fe2000bf45320 */
[----:B--2---:R-:W-:Y:S01]  /*00f0*/  IMAD.WIDE.U32 R14, R0, 0x4, R4 ;  /* 0x00000004000e7825 */ /* 0x004fe200078e0004 */
[----:B------:R-:W-:-:S02]  /*0100*/  SHF.R.U32.HI R10, RZ, 0x1e, R0 ;  /* 0x0000001eff0a7819 */ /* 0x000fc40000011600 */
[----:B----4-:R-:W-:Y:S01]  /*0110*/  ISETP.NE.U32.AND P3, PT, RZ, UR6, PT ;  /* 0x00000006ff007c0c */ /* 0x010fe2000bf65070 */
[----:B------:R-:W-:-:S03]  /*0120*/  IMAD.SHL.U32 R5, R0, 0x4, RZ ;  /* 0x0000000400057824 */ /* 0x000fc600078e00ff */
[----:B------:R-:W-:Y:S01]  /*0130*/  ISETP.NE.AND.EX P3, PT, RZ, UR7, PT, P3 ;  /* 0x00000007ff007c0c */ /* 0x000fe2000bf65330 */
[----:B------:R-:W2:Y:S04]  /*0140*/  @P0 LDG.E R220, desc[UR16][R14.64] ;  /* 0x000000100edc0981 */ /* 0x000ea8000c1e1900 */
[----:B------:R1:W2:Y:S01]  /*0150*/  @P4 LDG.E R11, desc[UR16][R14.64+0x4] ;  /* 0x000004100e0b4981 */ /* 0x0002a2000c1e1900 */
[C---:B------:R-:W-:Y:S01]  /*0160*/  @P2 IADD3 R12, P0, PT, R5.reuse, UR4, RZ ;  /* 0x00000004050c2c10 */ /* 0x040fe2000ff1e0ff */
[----:B------:R-:W3:Y:S03]  /*0170*/  S2R R43, SR_CTAID.X ;  /* 0x00000000002b7919 */ /* 0x000ee60000002500 */
[----:B------:R-:W-:Y:S01]  /*0180*/  @P2 IADD3.X R13, PT, PT, R10, UR5, RZ, P0, !PT ;  /* 0x000000050a0d2c10 */ /* 0x000fe200087fe4ff */
[----:B------:R-:W4:Y:S01]  /*0190*/  @!P4 LDC R120, c[0x0][0x434] ;  /* 0x00010d00ff78cb82 */ /* 0x000f220000000800 */
[----:B------:R-:W-:Y:S01]  /*01a0*/  IMAD.MOV.U32 R3, RZ, RZ, RZ ;  /* 0x000000ffff037224 */ /* 0x000fe200078e00ff */
[----:B------:R-:W-:-:S02]  /*01b0*/  @P3 IADD3 R6, P1, PT, R5, UR6, RZ ;  /* 0x0000000605063c10 */ /* 0x000fc4000ff3e0ff */
[----:B------:R-:W5:Y:S01]  /*01c0*/  @P2 LDG.E R12, desc[UR16][R12.64] ;  /* 0x000000100c0c2981 */ /* 0x000f62000c1e1900 */
[----:B------:R-:W3:Y:S01]  /*01d0*/  LDCU.U8 UR4, c[0x0][0x532] ;  /* 0x0000a640ff0477ac */ /* 0x000ee20008000000 */
[----:B------:R-:W-:Y:S02]  /*01e0*/  @P3 IADD3.X R7, PT, PT, R10, UR7, RZ, P1, !PT ;  /* 0x000000070a073c10 */ /* 0x000fe40008ffe4ff */
[----:B------:R-:W2:Y:S03]  /*01f0*/  @!P2 LDC R2, c[0x0][0x43c] ;  /* 0x00010f00ff02ab82 */ /* 0x000ea60000000800 */
[----:B------:R3:W5:Y:S01]  /*0200*/  @P3 LDG.E R3, desc[UR16][R6.64] ;  /* 0x0000001006033981 */ /* 0x000762000c1e1900 */
[----:B-1----:R-:W-:-:S05]  /*0210*/  IADD3 R14, P0, PT, R5, R8, RZ ;  /* 0x00000008050e7210 */ /* 0x002fca0007f1e0ff */
[----:B------:R-:W-:Y:S01]  /*0220*/  IMAD.X R15, R10, 0x1, R9, P0 ;  /* 0x000000010a0f7824 */ /* 0x000fe200000e0609 */
[----:B------:R-:W-:-:S04]  /*0230*/  ISETP.NE.U32.AND P0, PT, R8, RZ, PT ;  /* 0x000000ff0800720c */ /* 0x000fc80003f05070 */
[C---:B------:R-:W-:Y:S02]  /*0240*/  ISETP.NE.AND.EX P0, PT, R9.reuse, RZ, PT, P0 ;  /* 0x000000ff0900720c */ /* 0x040fe40003f05300 */
[----:B------:R-:W-:Y:S02]  /*0250*/  ISETP.EQ.U32.AND P3, PT, R8, RZ, PT ;  /* 0x000000ff0800720c */ /* 0x000fe40003f62070 */
[----:B---3--:R-:W-:Y:S01]  /*0260*/  ISETP.NE.AND P1, PT, RZ, UR4, PT ;  /* 0x00000004ff007c0c */ /* 0x008fe2000bf25270 */
[----:B------:R-:W1:Y:S03]  /*0270*/  @!P2 LDC.64 R6, c[0x0][0x488] ;  /* 0x00012200ff06ab82 */ /* 0x000e660000000a00 */
[----:B------:R-:W-:-:S05]  /*0280*/  ISETP.EQ.OR.EX P3, PT, R9, RZ, !P1, P3 ;  /* 0x000000ff0900720c */ /* 0x000fca0004f62730 */
[----:B------:R-:W3:Y:S01]  /*0290*/  @!P0 LDC R8, c[0x0][0x438] ;  /* 0x00010e00ff088b82 */ /* 0x000ee20000000800 */
[----:B------:R-:W-:Y:S02]  /*02a0*/  IMAD.MOV.U32 R4, RZ, RZ, -0x1 ;  /* 0xffffffffff047424 */ /* 0x000fe400078e00ff */
[----:B------:R-:W-:-:S05]  /*02b0*/  IMAD.SHL.U32 R119, R43, 0x40, RZ ;  /* 0x000000402b777824 */ /* 0x000fca00078e00ff */
[----:B------:R1:W5:Y:S01]  /*02c0*/  @!P3 LDG.E R4, desc[UR16][R14.64] ;  /* 0x000000100e04b981 */ /* 0x000362000c1e1900 */
[----:B--2---:R-:W-:-:S05]  /*02d0*/  @P4 IMAD.IADD R120, R11, 0x1, -R220 ;  /* 0x000000010b784824 */ /* 0x004fca00078e0adc */
[----:B----4-:R-:W-:Y:S01]  /*02e0*/  ISETP.GT.AND P3, PT, R120, R119, PT ;  /* 0x000000777800720c */ /* 0x010fe20003f64270 */
[----:B-1-3--:R-:W-:-:S12]  /*02f0*/  @!P0 BRA `(.L_x_1984) ;  /* 0x00000000000c8947 */ /* 0x00afd80003800000 */
[----:B------:R-:W2:Y:S02]  /*0300*/  @P1 LDG.E R9, desc[UR16][R14.64+0x4] ;  /* 0x000004100e091981 */ /* 0x000ea4000c1e1900 */
[----:B--2--5:R-:W-:-:S06]  /*0310*/  @P1 IADD3 R8, PT, PT, R9, -R4, RZ ;  /* 0x8000000409081210 */ /* 0x024fcc0007ffe0ff */
[----:B------:R1:W5:Y:S02]  /*0320*/  @!P1 LDG.E R8, desc[UR16][R14.64] ;  /* 0x000000100e089981 */ /* 0x000364000c1e1900 */
.L_x_1984:
        /* <DEDUP_REMOVED lines=28> */
[----:B------:R-:W-:Y:S01]  /*04f0*/  ISETP.NE.AND P0, PT, R220, -0x1, PT ;  /* 0xffffffffdc00780c */ /* 0x000fe20003f05270 */
[----:B------:R-:W1:Y:S01]  /*0500*/  LDC.64 R2, c[0x0][0x408] ;  /* 0x00010200ff027b82 */ /* 0x000e620000000a00 */
[----:B------:R-:W-:Y:S01]  /*0510*/  IMAD.MOV.U32 R15, RZ, RZ, RZ ;  /* 0x000000ffff0f7224 */ /* 0x000fe200078e00ff */
[----:B------:R-:W2:Y:S01]  /*0520*/  LDCU UR7, c[0x0][0x3e0] ;  /* 0x00007c00ff0777ac */ /* 0x000ea20008000800 */
[----:B------:R-:W-:Y:S01]  /*0530*/  IMAD.IADD R7, R120, 0x1, -R119 ;  /* 0x0000000178077824 */ /* 0x000fe200078e0a77 */
[----:B------:R-:W-:Y:S01]  /*0540*/  BSSY.RECONVERGENT B0, `(.L_x_1986) ;  /* 0x0000024000007945 */ /* 0x000fe20003800200 */
[----:B------:R-:W3:Y:S01]  /*0550*/  LDCU.64 UR4, c[0x0][0x410] ;  /* 0x00008200ff0477ac */ /* 0x000ee20008000a00 */
[----:B------:R-:W4:Y:S06]  /*0560*/  LDCU UR6, c[0x0][0x434] ;  /* 0x00008680ff0677ac */ /* 0x000f2c0008000800 */
[----:B------:R-:W5:Y:S01]  /*0570*/  @!P0 LDC.64 R4, c[0x0][0x400] ;  /* 0x00010000ff048b82 */ /* 0x000f620000000a00 */
[----:B--2---:R-:W-:-:S02]  /*0580*/  IMAD R6, R6, UR7, R11 ;  /* 0x0000000706067c24 */ /* 0x004fc4000f8e020b */
[----:B-1----:R-:W-:-:S04]  /*0590*/  @P0 IMAD.WIDE.U32 R12, R220, R2, RZ ;  /* 0x00000002dc0c0225 */ /* 0x002fc800078e00ff */
[C---:B-----5:R-:W-:Y:S01]  /*05a0*/  @!P0 IMAD.WIDE.U32 R8, R0.reuse, R4, RZ ;  /* 0x0000000400088225 */ /* 0x060fe200078e00ff */
[----:B------:R-:W-:Y:S02]  /*05b0*/  SHF.L.U32 R4, R209, 0x3, RZ ;  /* 0x00000003d1047819 */ /* 0x000fe400000006ff */
[----:B------:R-:W-:Y:S01]  /*05c0*/  @P0 MOV R8, R12 ;  /* 0x0000000c00080202 */ /* 0x000fe20000000f00 */
[----:B------:R-:W-:Y:S01]  /*05d0*/  @!P0 IMAD R5, R0, R5, R9 ;  /* 0x0000000500058224 */ /* 0x000fe200078e0209 */
[----:B------:R-:W-:Y:S01]  /*05e0*/  LOP3.LUT R14, R4, 0x38, RZ, 0xc0, !PT ;  /* 0x00000038040e7812 */ /* 0x000fe200078ec0ff */
[----:B------:R-:W-:Y:S01]  /*05f0*/  @P0 IMAD R5, R220, R3, R13 ;  /* 0x00000003dc050224 */ /* 0x000fe200078e020d */
[----:B------:R-:W-:-:S03]  /*0600*/  SHF.R.U32.HI R0, RZ, 0x3, R209 ;  /* 0x00000003ff007819 */ /* 0x000fc600000116d1 */
[----:B------:R-:W-:Y:S01]  /*0610*/  IMAD.WIDE.U32 R14, R119, R2, R14 ;  /* 0x00000002770e7225 */ /* 0x000fe200078e000e */
[----:B------:R-:W-:-:S03]  /*0620*/  IADD3 R10, PT, PT, R0, 0x10, RZ ;  /* 0x00000010000a7810 */ /* 0x000fc60007ffe0ff */
[----:B------:R-:W-:Y:S01]  /*0630*/  IMAD R4, R119, R3, R15 ;  /* 0x0000000377047224 */ /* 0x000fe200078e020f */
[----:B------:R-:W-:Y:S01]  /*0640*/  IADD3 R14, P0, PT, R8, R14, RZ ;  /* 0x0000000e080e7210 */ /* 0x000fe20007f1e0ff */
[----:B------:R-:W-:Y:S01]  /*0650*/  VIADD R8, R0, 0x20 ;  /* 0x0000002000087836 */ /* 0x000fe20000000000 */
[-C--:B------:R-:W-:Y:S01]  /*0660*/  ISETP.GE.AND P3, PT, R10, R7.reuse, PT ;  /* 0x000000070a00720c */ /* 0x080fe20003f66270 */
[----:B----4-:R-:W-:Y:S01]  /*0670*/  IMAD R119, R6, UR6, R119 ;  /* 0x0000000606777c24 */ /* 0x010fe2000f8e0277 */
[----:B------:R-:W-:Y:S02]  /*0680*/  IADD3.X R15, PT, PT, R5, R4, RZ, P0, !PT ;  /* 0x00000004050f7210 */ /* 0x000fe400007fe4ff */
[CC--:B------:R-:W-:Y:S02]  /*0690*/  ISETP.GE.AND P0, PT, R0.reuse, R7.reuse, PT ;  /* 0x000000070000720c */ /* 0x0c0fe40003f06270 */
[----:B------:R-:W-:Y:S01]  /*06a0*/  IADD3 R10, PT, PT, R0, 0x30, RZ ;  /* 0x00000030000a7810 */ /* 0x000fe20007ffe0ff */
[----:B---3--:R-:W-:Y:S01]  /*06b0*/  IMAD.WIDE.U32 R14, R11, UR4, R14 ;  /* 0x000000040b0e7c25 */ /* 0x008fe2000f8e000e */
[----:B------:R-:W-:-:S02]  /*06c0*/  ISETP.GE.AND P2, PT, R8, R7, PT ;  /* 0x000000070800720c */ /* 0x000fc40003f46270 */
[----:B------:R-:W-:Y:S01]  /*06d0*/  ISETP.GE.AND P1, PT, R10, R7, PT ;  /* 0x000000070a00720c */ /* 0x000fe20003f26270 */
[----:B------:R-:W-:-:S06]  /*06e0*/  IMAD R11, R11, UR5, R15 ;  /* 0x000000050b0b7c24 */ /* 0x000fcc000f8e020f */
[----:B------:R-:W-:Y:S06]  /*06f0*/  @P0 BRA `(.L_x_1987) ;  /* 0x0000000000200947 */ /* 0x000fec0003800000 */
        /* <DEDUP_REMOVED lines=8> */
.L_x_1987:
[----:B------:R-:W-:Y:S05]  /*0780*/  BSYNC.RECONVERGENT B0 ;  /* 0x0000000000007941 */ /* 0x000fea0003800200 */
.L_x_1986:
        /* <DEDUP_REMOVED lines=15> */
.L_x_1989:
[----:B------:R-:W-:Y:S05]  /*0880*/  BSYNC.RECONVERGENT B0 ;  /* 0x0000000000007941 */ /* 0x000fea0003800200 */
.L_x_1988:
        /* <DEDUP_REMOVED lines=15> */
.L_x_1991:
[----:B------:R-:W-:Y:S05]  /*0980*/  BSYNC.RECONVERGENT B0 ;  /* 0x0000000000007941 */ /* 0x000fea0003800200 */
.L_x_1990:
        /* <DEDUP_REMOVED lines=14> */
.L_x_1993:
[----:B------:R-:W-:Y:S05]  /*0a70*/  BSYNC.RECONVERGENT B0 ;  /* 0x0000000000007941 */ /* 0x000fea0003800200 */
.L_x_1992:
        /* <DEDUP_REMOVED lines=20> */
.L_x_1985:
        /* <DEDUP_REMOVED lines=10> */
.L_x_1994:
[----:B------:R-:W-:Y:S05]  /*0c60*/  BRA.U !UP1, `(.L_x_1995) ;  /* 0x0000000509887547 */ /* 0x000fea000b800000 */
[----:B-1----:R-:W1:Y:S01]  /*0c70*/  LDC R7, c[0x0][0x4f0] ;  /* 0x00013c00ff077b82 */ /* 0x002e620000000800 */
[----:B------:R-:W-:Y:S01]  /*0c80*/  LEA R4, R2, 0xffffff80, 0x7 ;  /* 0xffffff8002047811 */ /* 0x000fe200078e38ff */
[----:B------:R-:W2:Y:S01]  /*0c90*/  LDCU.64 UR4, c[0x0][0x4e8] ;  /* 0x00009d00ff0477ac */ /* 0x000ea20008000a00 */
[----:B------:R-:W-:Y:S02]  /*0ca0*/  MOV R8, RZ ;  /* 0x000000ff00087202 */ /* 0x000fe40000000f00 */
[----:B------:R-:W-:Y:S01]  /*0cb0*/  IABS R3, R4 ;  /* 0x0000000400037213 */ /* 0x000fe20000000000 */
[----:B------:R-:W3:Y:S01]  /*0cc0*/  LDCU.64 UR6, c[0x0][0x3a0] ;  /* 0x00007400ff0677ac */ /* 0x000ee20008000a00 */
[----:B------:R-:W-:Y:S01]  /*0cd0*/  MOV R12, RZ ;  /* 0x000000ff000c7202 */ /* 0x000fe20000000f00 */
[----:B------:R-:W4:Y:S01]  /*0ce0*/  LDCU.64 UR12, c[0x0][0x3b8] ;  /* 0x00007700ff0c77ac */ /* 0x000f220008000a00 */
[----:B------:R-:W3:Y:S01]  /*0cf0*/  LDCU.64 UR10, c[0x0][0x3c0] ;  /* 0x00007800ff0a77ac */ /* 0x000ee20008000a00 */
[----:B-1---5:R-:W-:-:S04]  /*0d00*/  IABS R6, R7 ;  /* 0x0000000700067213 */ /* 0x022fc80000000000 */
[----:B------:R-:W1:Y:S08]  /*0d10*/  I2F.RP R10, R6 ;  /* 0x00000006000a7306 */ /* 0x000e700000209400 */
[----:B-1----:R-:W1:Y:S02]  /*0d20*/  MUFU.RCP R9, R10 ;  /* 0x0000000a00097308 */ /* 0x002e640000001000 */
[----:B-1----:R-:W-:Y:S01]  /*0d30*/  IADD3 R9, PT, PT, R9, 0xffffffe, RZ ;  /* 0x0ffffffe09097810 */ /* 0x002fe20007ffe0ff */
[----:B------:R-:W1:Y:S05]  /*0d40*/  LDC R10, c[0x0][0x3e8] ;  /* 0x0000fa00ff0a7b82 */ /* 0x000e6a0000000800 */
[----:B------:R-:W2:Y:S02]  /*0d50*/  F2I.FTZ.U32.TRUNC.NTZ R9, R9 ;  /* 0x0000000900097305 */ /* 0x000ea4000021f000 */
[----:B--2---:R-:W-:-:S04]  /*0d60*/  IMAD.MOV R5, RZ, RZ, -R9 ;  /* 0x000000ffff057224 */ /* 0x004fc800078e0a09 */
[----:B------:R-:W-:-:S04]  /*0d70*/  IMAD R5, R5, R6, RZ ;  /* 0x0000000605057224 */ /* 0x000fc800078e02ff */
[----:B------:R-:W-:-:S04]  /*0d80*/  IMAD.HI.U32 R5, R9, R5, R8 ;  /* 0x0000000509057227 */ /* 0x000fc800078e0008 */
[----:B------:R-:W-:-:S04]  /*0d90*/  IMAD.MOV.U32 R8, RZ, RZ, R3 ;  /* 0x000000ffff087224 */ /* 0x000fc800078e0003 */
[----:B------:R-:W-:-:S05]  /*0da0*/  IMAD.HI.U32 R3, R5, R8, RZ ;  /* 0x0000000805037227 */ /* 0x000fca00078e00ff */
[----:B------:R-:W-:-:S05]  /*0db0*/  IADD3 R5, PT, PT, -R3, RZ, RZ ;  /* 0x000000ff03057210 */ /* 0x000fca0007ffe1ff */
[----:B------:R-:W-:Y:S02]  /*0dc0*/  IMAD R5, R6, R5, R8 ;  /* 0x0000000506057224 */ /* 0x000fe400078e0208 */
[----:B------:R-:W-:-:S03]  /*0dd0*/  IMAD.WIDE.U32 R8, R0, UR4, RZ ;  /* 0x0000000400087c25 */ /* 0x000fc6000f8e00ff */
[----:B------:R-:W-:Y:S01]  /*0de0*/  ISETP.GT.U32.AND P2, PT, R6, R5, PT ;  /* 0x000000050600720c */ /* 0x000fe20003f44070 */
[----:B------:R-:W-:Y:S01]  /*0df0*/  IMAD R223, R0, UR5, R9 ;  /* 0x0000000500df7c24 */ /* 0x000fe2000f8e0209 */
[----:B------:R-:W2:Y:S11]  /*0e00*/  LDCU.64 UR4, c[0x0][0x3a8] ;  /* 0x00007500ff0477ac */ /* 0x000eb60008000a00 */
[----:B------:R-:W-:Y:S01]  /*0e10*/  @!P2 IMAD.IADD R5, R5, 0x1, -R6 ;  /* 0x000000010505a824 */ /* 0x000fe200078e0a06 */
[----:B------:R-:W-:-:S02]  /*0e20*/  @!P2 IADD3 R3, PT, PT, R3, 0x1, RZ ;  /* 0x000000010303a810 */ /* 0x000fc40007ffe0ff */
[----:B------:R-:W-:Y:S02]  /*0e30*/  ISETP.NE.AND P2, PT, R7, RZ, PT ;  /* 0x000000ff0700720c */ /* 0x000fe40003f45270 */
[----:B------:R-:W-:Y:S02]  /*0e40*/  ISETP.GE.U32.AND P0, PT, R5, R6, PT ;  /* 0x000000060500720c */ /* 0x000fe40003f06070 */
[----:B------:R-:W-:-:S04]  /*0e50*/  LOP3.LUT R5, R4, R7, RZ, 0x3c, !PT ;  /* 0x0000000704057212 */ /* 0x000fc800078e3cff */
[----:B------:R-:W-:-:S07]  /*0e60*/  ISETP.GE.AND P1, PT, R5, RZ, PT ;  /* 0x000000ff0500720c */ /* 0x000fce0003f26270 */
[----:B------:R-:W-:Y:S01]  /*0e70*/  @P0 VIADD R3, R3, 0x1 ;  /* 0x0000000103030836 */ /* 0x000fe20000000000 */
[----:B------:R-:W-:-:S04]  /*0e80*/  LEA R222, P0, R8, UR8, 0x2 ;  /* 0x0000000808de7c11 */ /* 0x000fc8000f8010ff */
[----:B------:R-:W-:Y:S02]  /*0e90*/  LEA.HI.X R223, R8, UR9, R223, 0x2, P0 ;  /* 0x0000000908df7c11 */ /* 0x000fe400080f14df */
[----:B------:R-:W-:Y:S02]  /*0ea0*/  @!P1 IADD3 R3, PT, PT, -R3, RZ, RZ ;  /* 0x000000ff03039210 */ /* 0x000fe40007ffe1ff */
[----:B------:R-:W-:-:S05]  /*0eb0*/  @!P2 LOP3.LUT R3, RZ, R7, RZ, 0x33, !PT ;  /* 0x00000007ff03a212 */ /* 0x000fca00078e33ff */
[----:B------:R-:W-:-:S05]  /*0ec0*/  IMAD.WIDE R16, R3, 0x4, R222 ;  /* 0x0000000403107825 */ /* 0x000fca00078e02de */
[----:B------:R-:W2:Y:S01]  /*0ed0*/  LDG.E R8, desc[UR16][R16.64] ;  /* 0x0000001010087981 */ /* 0x000ea2000c1e1900 */
[----:B-1----:R-:W-:Y:S01]  /*0ee0*/  IABS R5, R10 ;  /* 0x0000000a00057213 */ /* 0x002fe20000000000 */
[----:B---3--:R-:W-:Y:S01]  /*0ef0*/  IMAD.U32 R24, RZ, RZ, UR10 ;  /* 0x0000000aff187e24 */ /* 0x008fe2000f8e00ff */
[----:B------:R-:W-:Y:S01]  /*0f00*/  IADD3 R3, PT, PT, -R3, RZ, RZ ;  /* 0x000000ff03037210 */ /* 0x000fe20007ffe1ff */
[----:B------:R-:W-:Y:S01]  /*0f10*/  IMAD.U32 R25, RZ, RZ, UR11 ;  /* 0x0000000bff197e24 */ /* 0x000fe2000f8e00ff */
[----:B------:R-:W1:Y:S01]  /*0f20*/  I2F.RP R14, R5 ;  /* 0x00000005000e7306 */ /* 0x000e620000209400 */
[----:B----4-:R-:W-:Y:S02]  /*0f30*/  MOV R134, UR12 ;  /* 0x0000000c00867c02 */ /* 0x010fe40008000f00 */
[----:B------:R-:W-:Y:S01]  /*0f40*/  IMAD R4, R7, R3, R4 ;  /* 0x0000000307047224 */ /* 0x000fe200078e0204 */
[----:B------:R-:W-:-:S04]  /*0f50*/  MOV R135, UR13 ;  /* 0x0000000d00877c02 */ /* 0x000fc80008000f00 */
[----:B------:R-:W-:Y:S01]  /*0f60*/  SHF.R.S32.HI R3, RZ, 0x1f, R4 ;  /* 0x0000001fff037819 */ /* 0x000fe20000011404 */
[----:B-1----:R-:W1:Y:S02]  /*0f70*/  MUFU.RCP R13, R14 ;  /* 0x0000000e000d7308 */ /* 0x002e640000001000 */
[----:B-1----:R-:W-:-:S06]  /*0f80*/  VIADD R13, R13, 0xffffffe ;  /* 0x0ffffffe0d0d7836 */ /* 0x002fcc0000000000 */
[----:B------:R-:W1:Y:S02]  /*0f90*/  F2I.FTZ.U32.TRUNC.NTZ R13, R13 ;  /* 0x0000000d000d7305 */ /* 0x000e64000021f000 */
[----:B-1----:R-:W-:-:S05]  /*0fa0*/  IADD3 R6, PT, PT, RZ, -R13, RZ ;  /* 0x8000000dff067210 */ /* 0x002fca0007ffe0ff */
[----:B------:R-:W-:Y:S01]  /*0fb0*/  IMAD R9, R6, R5, RZ ;  /* 0x0000000506097224 */ /* 0x000fe200078e02ff */
        /* <DEDUP_REMOVED lines=13> */
[----:B------:R-:W-:-:S05]  /*1090*/  @P2 IADD3 R6, PT, PT, R6, 0x1, RZ ;  /* 0x0000000106062810 */ /* 0x000fca0007ffe0ff */
[----:B------:R-:W-:Y:S01]  /*10a0*/  @!P0 IMAD.MOV R6, RZ, RZ, -R6 ;  /* 0x000000ffff068224 */ /* 0x000fe200078e0a06 */
[----:B------:R-:W-:Y:S02]  /*10b0*/  @!P1 LOP3.LUT R6, RZ, R10, RZ, 0x33, !PT ;  /* 0x0000000aff069212 */ /* 0x000fe400078e33ff */
[----:B--2---:R-:W-:Y:S01]  /*10c0*/  SHF.R.S32.HI R5, RZ, 0x1f, R8 ;  /* 0x0000001fff057819 */ /* 0x004fe20000011408 */
        /* <DEDUP_REMOVED lines=9> */
[----:B------:R-:W-:-:S03]  /*1160*/  IADD3 R9, PT, PT, R9, R5, RZ ;  /* 0x0000000509097210 */ /* 0x000fc60007ffe0ff */
[C---:B------:R-:W-:Y:S02]  /*1170*/  IMAD R5, R3.reuse, R134, RZ ;  /* 0x0000008603057224 */ /* 0x040fe400078e02ff */
[-C--:B------:R-:W-:Y:S02]  /*1180*/  IMAD R3, R3, R24.reuse, RZ ;  /* 0x0000001803037224 */ /* 0x080fe400078e02ff */
[C---:B------:R-:W-:Y:S02]  /*1190*/  IMAD R5, R4.reuse, R135, R5 ;  /* 0x0000008704057224 */ /* 0x040fe400078e0205 */
[C---:B------:R-:W-:Y:S02]  /*11a0*/  IMAD R3, R4.reuse, R25, R3 ;  /* 0x0000001904037224 */ /* 0x040fe400078e0203 */
[----:B------:R-:W-:Y:S01]  /*11b0*/  IMAD.WIDE.U32 R8, R4, R24, R8 ;  /* 0x0000001804087225 */ /* 0x000fe200078e0008 */
[----:B------:R-:W-:Y:S02]  /*11c0*/  SHF.R.S32.HI R4, RZ, 0x1f, R6 ;  /* 0x0000001fff047819 */ /* 0x000fe40000011406 */
[----:B------:R-:W-:-:S02]  /*11d0*/  IADD3 R13, PT, PT, R13, R5, RZ ;  /* 0x000000050d0d7210 */ /* 0x000fc40007ffe0ff */
[----:B------:R-:W-:Y:S01]  /*11e0*/  IADD3 R9, PT, PT, R9, R3, RZ ;  /* 0x0000000309097210 */ /* 0x000fe20007ffe0ff */
[C---:B-1----:R-:W-:Y:S02]  /*11f0*/  IMAD R5, R4.reuse, UR6, RZ ;  /* 0x0000000604057c24 */ /* 0x042fe4000f8e02ff */
[----:B------:R-:W-:Y:S02]  /*1200*/  IMAD R3, R4, UR4, RZ ;  /* 0x0000000404037c24 */ /* 0x000fe4000f8e02ff */
[----:B------:R-:W-:-:S04]  /*1210*/  IMAD.WIDE.U32 R12, R6, UR4, R12 ;  /* 0x00000004060c7c25 */ /* 0x000fc8000f8e000c */
[C---:B------:R-:W-:Y:S01]  /*1220*/  IMAD R5, R6.reuse, UR7, R5 ;  /* 0x0000000706057c24 */ /* 0x040fe2000f8e0205 */
[----:B------:R-:W-:Y:S01]  /*1230*/  MOV R10, R12 ;  /* 0x0000000c000a7202 */ /* 0x000fe20000000f00 */
[----:B------:R-:W-:-:S04]  /*1240*/  IMAD.WIDE.U32 R20, R6, UR6, R8 ;  /* 0x0000000606147c25 */ /* 0x000fc8000f8e0008 */
[----:B------:R-:W-:Y:S01]  /*1250*/  IMAD R3, R6, UR5, R3 ;  /* 0x0000000506037c24 */ /* 0x000fe2000f8e0203 */
[----:B------:R-:W-:-:S03]  /*1260*/  IADD3 R18, PT, PT, R21, R5, RZ ;  /* 0x0000000515127210 */ /* 0x000fc60007ffe0ff */
[----:B------:R-:W-:Y:S01]  /*1270*/  IMAD.IADD R3, R13, 0x1, R3 ;  /* 0x000000010d037824 */ /* 0x000fe200078e0203 */
[----:B------:R-:W-:Y:S06]  /*1280*/  BRA `(.L_x_1996) ;  /* 0x0000000400587947 */ /* 0x000fec0003800000 */
.L_x_1995:
        /* <DEDUP_REMOVED lines=8> */
[----:B-1----:R-:W-:Y:S02]  /*1310*/  IMAD R7, R3, R135, R10 ;  /* 0x0000008703077224 */ /* 0x002fe400078e020a */
[----:B---3--:R-:W-:-:S03]  /*1320*/  IMAD R5, R5, UR4, RZ ;  /* 0x0000000405057c24 */ /* 0x008fc6000f8e02ff */
[----:B------:R-:W-:Y:S01]  /*1330*/  IADD3 R9, PT, PT, R9, R7, RZ ;  /* 0x0000000709097210 */ /* 0x000fe20007ffe0ff */
[C---:B------:R-:W-:Y:S02]  /*1340*/  IMAD R5, R6.reuse, UR5, R5 ;  /* 0x0000000506057c24 */ /* 0x040fe4000f8e0205 */
[----:B------:R-:W-:-:S05]  /*1350*/  IMAD.WIDE.U32 R8, R6, UR4, R8 ;  /* 0x0000000406087c25 */ /* 0x000fca000f8e0008 */
[----:B------:R-:W-:Y:S02]  /*1360*/  IADD3 R9, PT, PT, R9, R5, RZ ;  /* 0x0000000509097210 */ /* 0x000fe40007ffe0ff */
[----:B------:R-:W-:Y:S01]  /*1370*/  MOV R10, R8 ;  /* 0x00000008000a7202 */ /* 0x000fe20000000f00 */
[----:B------:R-:W-:Y:S05]  /*1380*/  BRA `(.L_x_1998) ;  /* 0x0000000000187947 */ /* 0x000fea0003800000 */
.L_x_1997:
[----:B------:R-:W2:Y:S01]  /*1390*/  LDC.64 R134, c[0x0][0x3b8] ;  /* 0x0000ee00ff867b82 */ /* 0x000ea20000000a00 */
[----:B------:R-:W-:-:S05]  /*13a0*/  IADD3 R12, PT, PT, R3, R4, RZ ;  /* 0x00000004030c7210 */ /* 0x000fca0007ffe0ff */
[C---:B--2---:R-:W-:Y:S02]  /*13b0*/  IMAD R9, R12.reuse, R135, RZ ;  /* 0x000000870c097224 */ /* 0x044fe400078e02ff */
[----:B------:R-:W-:-:S05]  /*13c0*/  IMAD.WIDE.U32 R12, R12, R134, RZ ;  /* 0x000000860c0c7225 */ /* 0x000fca00078e00ff */
[----:B------:R-:W-:Y:S02]  /*13d0*/  IADD3 R9, PT, PT, R13, R9, RZ ;  /* 0x000000090d097210 */ /* 0x000fe40007ffe0ff */
[----:B------:R-:W-:Y:S02]  /*13e0*/  MOV R10, R12 ;  /* 0x0000000c000a7202 */ /* 0x000fe40000000f00 */
.L_x_1998:
[----:B------:R-:W-:Y:S05]  /*13f0*/  @P0 BRA `(.L_x_1999) ;  /* 0x0000000000340947 */ /* 0x000fea0003800000 */
[----:B------:R-:W2:Y:S01]  /*1400*/  LDC.64 R24, c[0x0][0x3c0] ;  /* 0x0000f000ff187b82 */ /* 0x000ea20000000a00 */
[----:B------:R-:W3:Y:S01]  /*1410*/  LDCU.64 UR4, c[0x0][0x3a8] ;  /* 0x00007500ff0477ac */ /* 0x000ee20008000a00 */
[----:B------:R-:W-:Y:S02]  /*1420*/  SHF.R.S32.HI R5, RZ, 0x1f, R3 ;  /* 0x0000001fff057819 */ /* 0x000fe40000011403 */
[----:B-----5:R-:W-:-:S03]  /*1430*/  SHF.R.S32.HI R4, RZ, 0x1f, R6 ;  /* 0x0000001fff047819 */ /* 0x020fc60000011406 */
[-C--:B--2---:R-:W-:Y:S02]  /*1440*/  IMAD R8, R5, R24.reuse, RZ ;  /* 0x0000001805087224 */ /* 0x084fe400078e02ff */
        /* <DEDUP_REMOVED lines=8> */
.L_x_1999:
[----:B------:R-:W2:Y:S01]  /*14d0*/  LDC.64 R24, c[0x0][0x3c0] ;  /* 0x0000f000ff187b82 */ /* 0x000ea20000000a00 */
[----:B------:R-:W-:-:S05]  /*14e0*/  IADD3 R4, PT, PT, R3, R4, RZ ;  /* 0x0000000403047210 */ /* 0x000fca0007ffe0ff */
[C---:B--2---:R-:W-:Y:S02]  /*14f0*/  IMAD R13, R4.reuse, R25, RZ ;  /* 0x00000019040d7224 */ /* 0x044fe400078e02ff */
[----:B------:R-:W-:-:S05]  /*1500*/  IMAD.WIDE.U32 R4, R4, R24, RZ ;  /* 0x0000001804047225 */ /* 0x000fca00078e00ff */
[----:B------:R-:W-:Y:S02]  /*1510*/  IADD3 R13, PT, PT, R5, R13, RZ ;  /* 0x0000000d050d7210 */ /* 0x000fe40007ffe0ff */
[----:B------:R-:W-:-:S07]  /*1520*/  MOV R12, R4 ;  /* 0x00000004000c7202 */ /* 0x000fce0000000f00 */
.L_x_2000:
[----:B------:R-:W2:Y:S01]  /*1530*/  LDC R8, c[0x0][0x3e8] ;  /* 0x0000fa00ff087b82 */ /* 0x000ea20000000800 */
[----:B-----5:R-:W-:Y:S02]  /*1540*/  MOV R6, RZ ;  /* 0x000000ff00067202 */ /* 0x020fe40000000f00 */
[----:B------:R-:W-:Y:S02]  /*1550*/  CS2R R222, SRZ ;  /* 0x0000000000de7805 */ /* 0x000fe4000001ff00 */
[----:B--2---:R-:W-:-:S04]  /*1560*/  IABS R3, R8 ;  /* 0x0000000800037213 */ /* 0x004fc80000000000 */
        /* <DEDUP_REMOVED lines=15> */
[----:B------:R-:W-:Y:S02]  /*1660*/  @!P0 IADD3 R14, PT, PT, R14, 0x1, RZ ;  /* 0x000000010e0e8810 */ /* 0x000fe40007ffe0ff */
[----:B------:R-:W-:Y:S02]  /*1670*/  ISETP.NE.AND P0, PT, R8, RZ, PT ;  /* 0x000000ff0800720c */ /* 0x000fe40003f05270 */
[----:B------:R-:W-:Y:S02]  /*1680*/  ISETP.GE.U32.AND P2, PT, R4, R3, PT ;  /* 0x000000030400720c */ /* 0x000fe40003f46070 */
[----:B------:R-:W-:Y:S01]  /*1690*/  LOP3.LUT R3, R11, R8, RZ, 0x3c, !PT ;  /* 0x000000080b037212 */ /* 0x000fe200078e3cff */
[----:B------:R-:W2:Y:S03]  /*16a0*/  LDC.64 R4, c[0x0][0x3d0] ;  /* 0x0000f400ff047b82 */ /* 0x000ea60000000a00 */
[----:B------:R-:W-:-:S02]  /*16b0*/  ISETP.GE.AND P1, PT, R3, RZ, PT ;  /* 0x000000ff0300720c */ /* 0x000fc40003f26270 */
[----:B------:R-:W-:-:S05]  /*16c0*/  LEA R3, R2, 0xffffff80, 0x7 ;  /* 0xffffff8002037811 */ /* 0x000fca00078e38ff */
[----:B------:R-:W-:Y:S02]  /*16d0*/  @P2 VIADD R14, R14, 0x1 ;  /* 0x000000010e0e2836 */ /* 0x000fe40000000000 */
[----:B------:R-:W-:-:S04]  /*16e0*/  IMAD.WIDE.U32 R12, R3, R24, R12 ;  /* 0x00000018030c7225 */ /* 0x000fc800078e000c */
[----:B------:R-:W-:Y:S01]  /*16f0*/  @!P1 IADD3 R14, PT, PT, -R14, RZ, RZ ;  /* 0x000000ff0e0e9210 */ /* 0x000fe20007ffe1ff */
[----:B------:R-:W-:Y:S01]  /*1700*/  IMAD R13, R3, R25, R13 ;  /* 0x00000019030d7224 */ /* 0x000fe200078e020d */
[----:B------:R-:W-:Y:S02]  /*1710*/  @!P0 LOP3.LUT R14, RZ, R8, RZ, 0x33, !PT ;  /* 0x00000008ff0e8212 */ /* 0x000fe400078e33ff */
[----:B------:R-:W-:-:S03]  /*1720*/  MOV R8, R10 ;  /* 0x0000000a00087202 */ /* 0x000fc60000000f00 */
[----:B-1----:R-:W-:-:S04]  /*1730*/  IMAD.WIDE.U32 R20, R14, R6, R12 ;  /* 0x000000060e147225 */ /* 0x002fc800078e000c */
[----:B------:R-:W-:Y:S01]  /*1740*/  IMAD.WIDE.U32 R16, R3, R134, R8 ;  /* 0x0000008603107225 */ /* 0x000fe200078e0008 */
[----:B------:R-:W-:-:S03]  /*1750*/  SHF.R.S32.HI R9, RZ, 0x1f, R14 ;  /* 0x0000001fff097819 */ /* 0x000fc6000001140e */
[----:B------:R-:W-:Y:S02]  /*1760*/  IMAD R17, R3, R135, R17 ;  /* 0x0000008703117224 */ /* 0x000fe400078e0211 */
        /* <DEDUP_REMOVED lines=8> */
.L_x_1996:
[----:B------:R-:W-:Y:S01]  /*17f0*/  ISETP.NE.AND P0, PT, R220, -0x1, PT ;  /* 0xffffffffdc00780c */ /* 0x000fe20003f05270 */
[----:B------:R-:W-:Y:S01]  /*1800*/  IMAD.SHL.U32 R26, R209, 0x8, RZ ;  /* 0x00000008d11a7824 */ /* 0x000fe200078e00ff */
[----:B------:R-:W-:Y:S01]  /*1810*/  IADD3 R214, PT, PT, -R119, R120, RZ ;  /* 0x0000007877d67210 */ /* 0x000fe20007ffe1ff */
[----:B------:R-:W1:Y:S01]  /*1820*/  LDCU.64 UR6, c[0x0][0x388] ;  /* 0x00007100ff0677ac */ /* 0x000e620008000a00 */
[----:B------:R-:W-:Y:S01]  /*1830*/  SHF.R.U32.HI R22, RZ, 0x3, R209 ;  /* 0x00000003ff167819 */ /* 0x000fe200000116d1 */
[----:B------:R-:W2:Y:S01]  /*1840*/  S2UR UR10, SR_CgaCtaId ;  /* 0x00000000000a79c3 */ /* 0x000ea20000008800 */
[----:B------:R-:W-:Y:S01]  /*1850*/  LOP3.LUT R208, R26, 0x38, RZ, 0xc0, !PT ;  /* 0x000000381ad07812 */ /* 0x000fe200078ec0ff */
[----:B------:R-:W3:Y:S01]  /*1860*/  LDCU.64 UR4, c[0x0][0x3c8] ;  /* 0x00007900ff0477ac */ /* 0x000ee20008000a00 */
[CC--:B------:R-:W-:Y:S01]  /*1870*/  ISETP.GE.AND P4, PT, R22.reuse, R214.reuse, PT ;  /* 0x000000d61600720c */ /* 0x0c0fe20003f86270 */
[C---:B------:R-:W-:Y:S01]  /*1880*/  VIADD R19, R22.reuse, 0x10 ;  /* 0x0000001016137836 */ /* 0x040fe20000000000 */
[----:B------:R-:W-:Y:S01]  /*1890*/  MOV R23, RZ ;  /* 0x000000ff00177202 */ /* 0x000fe20000000f00 */
[----:B------:R-:W-:Y:S01]  /*18a0*/  VIADD R17, R22, 0x30 ;  /* 0x0000003016117836 */ /* 0x000fe20000000000 */
[----:B------:R-:W-:Y:S01]  /*18b0*/  SHF.L.U32 R116, R209, 0x6, RZ ;  /* 0x00000006d1747819 */ /* 0x000fe200000006ff */
[----:B------:R-:W4:Y:S01]  /*18c0*/  @!P0 LDC.64 R6, c[0x0][0x398] ;  /* 0x0000e600ff068b82 */ /* 0x000f220000000a00 */
[----:B------:R-:W-:Y:S01]  /*18d0*/  ISETP.GE.AND P3, PT, R19, R214, PT ;  /* 0x000000d61300720c */ /* 0x000fe20003f66270 */
[----:B------:R-:W-:Y:S01]  /*18e0*/  IMAD.WIDE.U32 R42, R43, 0x40, R22 ;  /* 0x000000402b2a7825 */ /* 0x000fe200078e0016 */
[----:B------:R-:W-:-:S02]  /*18f0*/  LOP3.LUT R133, R116, 0x400, RZ, 0xc0, !PT ;  /* 0x0000040074857812 */ /* 0x000fc400078ec0ff */
[----:B------:R-:W-:Y:S02]  /*1900*/  SHF.R.U32.HI R118, RZ, 0x1, R209 ;  /* 0x00000001ff767819 */ /* 0x000fe400000116d1 */
[----:B------:R-:W-:Y:S01]  /*1910*/  MOV R139, 0x20 ;  /* 0x00000020008b7802 */ /* 0x000fe20000000f00 */
[----:B------:R-:W5:Y:S01]  /*1920*/  @P0 LDC.64 R4, c[0x0][0x3b0] ;  /* 0x0000ec00ff040b82 */ /* 0x000f620000000a00 */
[----:B------:R-:W-:-:S07]  /*1930*/  MOV R184, 0x40 ;  /* 0x0000004000b87802 */ /* 0x000fce0000000f00 */
[----:B------:R-:W1:Y:S01]  /*1940*/  @!P4 LDC.64 R8, c[0x0][0x3b0] ;  /* 0x0000ec00ff08cb82 */ /* 0x000e620000000a00 */
[----:B----4-:R-:W-:Y:S01]  /*1950*/  @!P0 IMAD.WIDE.U32 R12, R0, R6, RZ ;  /* 0x00000006000c8225 */ /* 0x010fe200078e00ff */
[----:B------:R-:W-:-:S03]  /*1960*/  IADD3 R6, P1, PT, R208, R10, RZ ;  /* 0x0000000ad0067210 */ /* 0x000fc60007f3e0ff */
[----:B------:R-:W-:Y:S01]  /*1970*/  @!P0 IMAD R0, R0, R7, R13 ;  /* 0x0000000700008224 */ /* 0x000fe200078e020d */
[----:B------:R-:W-:Y:S02]  /*1980*/  IADD3.X R7, PT, PT, RZ, R3, RZ, P1, !PT ;  /* 0x00000003ff077210 */ /* 0x000fe40000ffe4ff */
[----:B------:R-:W-:Y:S01]  /*1990*/  IADD3 R3, PT, PT, R22, 0x20, RZ ;  /* 0x0000002016037810 */ /* 0x000fe20007ffe0ff */
[C---:B-----5:R-:W-:Y:S01]  /*19a0*/  @P0 IMAD.WIDE.U32 R14, R220.reuse, R4, RZ ;  /* 0x00000004dc0e0225 */ /* 0x060fe200078e00ff */
[----:B------:R-:W-:Y:S02]  /*19b0*/  @!P0 MOV R4, R12 ;  /* 0x0000000c00048202 */ /* 0x000fe40000000f00 */
[----:B------:R-:W-:Y:S01]  /*19c0*/  ISETP.GE.AND P2, PT, R3, R214, PT ;  /* 0x000000d60300720c */ /* 0x000fe20003f46270 */
[----:B------:R-:W-:Y:S01]  /*19d0*/  @P0 IMAD R0, R220, R5, R15 ;  /* 0x00000005dc000224 */ /* 0x000fe200078e020f */
[----:B------:R-:W-:Y:S01]  /*19e0*/  @P0 MOV R4, R14 ;  /* 0x0000000e00040202 */ /* 0x000fe20000000f00 */
[----:B------:R-:W4:Y:S01]  /*19f0*/  @!P3 LDC.64 R12, c[0x0][0x380] ;  /* 0x0000e000ff0cbb82 */ /* 0x000f220000000a00 */
[----:B------:R-:W-:Y:S01]  /*1a00*/  ISETP.GE.AND P1, PT, R17, R214, PT ;  /* 0x000000d61100720c */ /* 0x000fe20003f26270 */
[----:B-1----:R-:W-:Y:S01]  /*1a10*/  @!P4 IMAD R31, R43, R8, RZ ;  /* 0x000000082b1fc224 */ /* 0x002fe200078e02ff */
[----:B------:R-:W-:Y:S01]  /*1a20*/  IADD3 R32, P0, PT, R208, R4, RZ ;  /* 0x00000004d0207210 */ /* 0x000fe20007f1e0ff */
[----:B------:R-:W-:Y:S01]  /*1a30*/  IMAD.WIDE.U32 R4, R22, R134, R6 ;  /* 0x0000008616047225 */ /* 0x000fe200078e0006 */
[----:B------:R-:W-:-:S02]  /*1a40*/  LOP3.LUT R6, R26, 0x1f8, RZ, 0xc0, !PT ;  /* 0x000001f81a067812 */ /* 0x000fc400078ec0ff */
[----:B------:R-:W-:Y:S01]  /*1a50*/  IADD3.X R33, PT, PT, RZ, R0, RZ, P0, !PT ;  /* 0x00000000ff217210 */ /* 0x000fe200007fe4ff */
[----:B------:R-:W-:Y:S01]  /*1a60*/  IMAD R215, R22, R135, R5 ;  /* 0x0000008716d77224 */ /* 0x000fe200078e0205 */
[----:B------:R-:W-:Y:S01]  /*1a70*/  LEA R216, P0, R4, UR6, 0x1 ;  /* 0x0000000604d87c11 */ /* 0x000fe2000f8008ff */
[----:B------:R-:W1:Y:S01]  /*1a80*/  @!P3 LDC.64 R14, c[0x0][0x3b0] ;  /* 0x0000ec00ff0ebb82 */ /* 0x000e620000000a00 */
[----:B------:R-:W-:Y:S01]  /*1a90*/  @!P2 IADD3 R28, P5, PT, R42, 0x20, RZ ;  /* 0x000000202a1ca810 */ /* 0x000fe20007fbe0ff */
[C---:B---3--:R-:W-:Y:S01]  /*1aa0*/  IMAD.WIDE.U32 R32, R11.reuse, UR4, R32 ;  /* 0x000000040b207c25 */ /* 0x048fe2000f8e0020 */
[----:B------:R-:W-:Y:S01]  /*1ab0*/  LEA.HI.X R215, R4, UR7, R215, 0x1, P0 ;  /* 0x0000000704d77c11 */ /* 0x000fe200080f0cd7 */
[----:B------:R-:W3:Y:S01]  /*1ac0*/  LDCU.64 UR6, c[0x0][0x390] ;  /* 0x00007200ff0677ac */ /* 0x000ee20008000a00 */
[C---:B------:R-:W-:Y:S01]  /*1ad0*/  @!P3 IADD3 R23, P0, PT, R42.reuse, 0x10, RZ ;  /* 0x000000102a17b810 */ /* 0x040fe20007f1e0ff */
[----:B------:R-:W-:Y:S01]  /*1ae0*/  IMAD R33, R11, UR5, R33 ;  /* 0x000000050b217c24 */ /* 0x000fe2000f8e0221 */
[----:B------:R-:W-:Y:S01]  /*1af0*/  @!P2 IADD3.X R27, PT, PT, RZ, R43, RZ, P5, !PT ;  /* 0x0000002bff1ba210 */ /* 0x000fe20002ffe4ff */
[----:B------:R-:W5:Y:S01]  /*1b00*/  @!P4 LDC.64 R4, c[0x0][0x380] ;  /* 0x0000e000ff04cb82 */ /* 0x000f620000000a00 */
[----:B------:R-:W-:Y:S01]  /*1b10*/  @!P4 IMAD R31, R42, R9, R31 ;  /* 0x000000092a1fc224 */ /* 0x000fe200078e021f */
[----:B------:R-:W-:Y:S01]  /*1b20*/  LOP3.LUT R229, R6, 0x38, R209, 0x78, !PT ;  /* 0x0000003806e57812 */ /* 0x000fe200078e78d1 */
[----:B------:R-:W-:Y:S01]  /*1b30*/  @!P3 IMAD.X R21, RZ, RZ, R43, P0 ;  /* 0x000000ffff15b224 */ /* 0x000fe200000e062b */
[----:B------:R-:W-:Y:S01]  /*1b40*/  @!P1 IADD3 R30, P0, PT, R42, 0x30, RZ ;  /* 0x000000302a1e9810 */ /* 0x000fe20007f1e0ff */
[----:B------:R-:W-:Y:S01]  /*1b50*/  UMOV UR5, 0x400 ;  /* 0x0000040000057882 */ /* 0x000fe20000000000 */
[----:B------:R-:W-:Y:S01]  /*1b60*/  SHF.L.U32 R0, R2, 0x7, RZ ;  /* 0x0000000702007819 */ /* 0x000fe200000006ff */
[----:B--2---:R-:W-:Y:S01]  /*1b70*/  ULEA UR5, UR10, UR5, 0x18 ;  /* 0x000000050a057291 */ /* 0x004fe2000f8ec0ff */
[----:B------:R-:W2:Y:S01]  /*1b80*/  @!P2 LDC.64 R10, c[0x0][0x3b0] ;  /* 0x0000ec00ff0aab82 */ /* 0x000ea20000000a00 */
[----:B------:R-:W-:Y:S01]  /*1b90*/  @!P1 IADD3.X R29, PT, PT, RZ, R43, RZ, P0, !PT ;  /* 0x0000002bff1d9210 */ /* 0x000fe200007fe4ff */
[----:B------:R-:W-:Y:S01]  /*1ba0*/  @!P4 IMAD.WIDE.U32 R42, R42, R8, R32 ;  /* 0x000000082a2ac225 */ /* 0x000fe200078e0020 */
[----:B------:R-:W-:Y:S01]  /*1bb0*/  IADD3 R16, PT, PT, R117, 0x80, -R0 ;  /* 0x0000008075107810 */ /* 0x000fe20007ffe800 */
[----:B------:R-:W3:Y:S01]  /*1bc0*/  LDCU UR4, c[0x0][0x50c] ;  /* 0x0000a180ff0477ac */ /* 0x000ee20008000800 */
[----:B------:R-:W-:Y:S01]  /*1bd0*/  @!P3 MOV R38, R32 ;  /* 0x000000200026b202 */ /* 0x000fe20000000f00 */
[----:B------:R-:W-:Y:S01]  /*1be0*/  @!P4 IMAD.IADD R34, R43, 0x1, R31 ;  /* 0x000000012b22c824 */ /* 0x000fe200078e021f */
[-C--:B------:R-:W-:Y:S01]  /*1bf0*/  @!P3 MOV R39, R33.reuse ;  /* 0x000000210027b202 */ /* 0x080fe20000000f00 */
[----:B------:R-:W3:Y:S01]  /*1c00*/  @!P1 LDC.64 R6, c[0x0][0x3b0] ;  /* 0x0000ec00ff069b82 */ /* 0x000ee20000000a00 */
[----:B------:R-:W-:Y:S01]  /*1c10*/  @!P2 MOV R37, R33 ;  /* 0x000000210025a202 */ /* 0x000fe20000000f00 */
[----:B------:R-:W-:Y:S01]  /*1c20*/  @!P2 IMAD.MOV.U32 R36, RZ, RZ, R32 ;  /* 0x000000ffff24a224 */ /* 0x000fe200078e0020 */
[----:B------:R-:W-:Y:S01]  /*1c30*/  LOP3.LUT R229, R229, 0x1e00, R26, 0xf8, !PT ;  /* 0x00001e00e5e57812 */ /* 0x000fe200078ef81a */
[----:B-1----:R-:W-:-:S03]  /*1c40*/  @!P3 IMAD.WIDE.U32 R38, R23, R14, R38 ;  /* 0x0000000e1726b225 */ /* 0x002fc600078e0026 */
[----:B------:R-:W-:Y:S01]  /*1c50*/  LEA R229, R229, UR5, 0x1 ;  /* 0x00000005e5e57c11 */ /* 0x000fe2000f8e08ff */
[----:B------:R-:W1:Y:S01]  /*1c60*/  @!P2 LDC.64 R8, c[0x0][0x380] ;  /* 0x0000e000ff08ab82 */ /* 0x000e620000000a00 */
[----:B-----5:R-:W-:Y:S02]  /*1c70*/  @!P4 LEA R40, P0, R42, R4, 0x1 ;  /* 0x000000042a28c211 */ /* 0x020fe400078008ff */
[----:B----4-:R-:W-:Y:S02]  /*1c80*/  @!P3 LEA R12, P6, R38, R12, 0x1 ;  /* 0x0000000c260cb211 */ /* 0x010fe400078c08ff */
[----:B------:R-:W-:Y:S01]  /*1c90*/  @!P4 LEA.HI.X R41, R42, R5, R34, 0x1, P0 ;  /* 0x000000052a29c211 */ /* 0x000fe200000f0c22 */
[----:B------:R-:W-:Y:S01]  /*1ca0*/  @!P3 IMAD R34, R21, R14, RZ ;  /* 0x0000000e1522b224 */ /* 0x000fe200078e02ff */
[----:B------:R-:W-:Y:S01]  /*1cb0*/  ISETP.GE.AND P0, PT, R19, R16, PT ;  /* 0x000000101300720c */ /* 0x000fe20003f06270 */
[----:B------:R-:W4:Y:S01]  /*1cc0*/  @!P1 LDC.64 R4, c[0x0][0x380] ;  /* 0x0000e000ff049b82 */ /* 0x000f220000000a00 */
[----:B--2---:R-:W-:Y:S01]  /*1cd0*/  @!P2 IMAD R27, R27, R10, RZ ;  /* 0x0000000a1b1ba224 */ /* 0x004fe200078e02ff */
[----:B------:R-:W-:Y:S01]  /*1ce0*/  SHF.L.U32 R14, R134, 0x4, RZ ;  /* 0x00000004860e7819 */ /* 0x000fe200000006ff */
[----:B------:R-:W-:Y:S01]  /*1cf0*/  @!P3 IMAD R15, R23, R15, R34 ;  /* 0x0000000f170fb224 */ /* 0x000fe200078e0222 */
[----:B------:R-:W-:Y:S01]  /*1d00*/  @!PT LDS RZ, [RZ] ;  /* 0x00000000fffff984 */ /* 0x000fe20000000800 */
[----:B------:R-:W-:Y:S01]  /*1d10*/  @!PT LDS RZ, [RZ] ;  /* 0x00000000fffff984 */ /* 0x000fe20000000800 */
[----:B------:R-:W-:Y:S01]  /*1d20*/  @!PT LDS RZ, [RZ] ;  /* 0x00000000fffff984 */ /* 0x000fe20000000800 */
[----:B------:R-:W-:Y:S01]  /*1d30*/  @!P4 LDGSTS.E.BYPASS.LTC128B.128 [R229], desc[UR16][R40.64] ;  /* 0x0000000028e5cfae */ /* 0x000fe2000b981a10 */
[----:B------:R-:W-:-:S02]  /*1d40*/  @!P2 IMAD R11, R28, R11, R27 ;  /* 0x0000000b1c0ba224 */ /* 0x000fc400078e021b */
[----:B------:R-:W-:Y:S01]  /*1d50*/  @!P2 IMAD.WIDE.U32 R36, R28, R10, R36 ;  /* 0x0000000a1c24a225 */ /* 0x000fe200078e0024 */
[----:B------:R-:W-:Y:S01]  /*1d60*/  @!P4 LDGSTS.E.BYPASS.LTC128B.128 [R229+0x2000], desc[UR16][R40.64+0x80] ;  /* 0x0200008028e5cfae */ /* 0x000fe2000b981a10 */
[----:B------:R-:W-:Y:S02]  /*1d70*/  SHF.L.U64.HI R10, R134, 0x4, R135 ;  /* 0x00000004860a7819 */ /* 0x000fe40000010287 */
[----:B------:R-:W-:Y:S01]  /*1d80*/  @!P3 IMAD.IADD R15, R39, 0x1, R15 ;  /* 0x00000001270fb824 */ /* 0x000fe200078e020f */
[----:B------:R-:W-:Y:S01]  /*1d90*/  @!P2 IADD3 R11, PT, PT, R37, R11, RZ ;  /* 0x0000000b250ba210 */ /* 0x000fe20007ffe0ff */
[----:B---3--:R-:W-:Y:S01]  /*1da0*/  @!P1 IMAD R29, R29, R6, RZ ;  /* 0x000000061d1d9224 */ /* 0x008fe200078e02ff */
[----:B------:R-:W-:Y:S01]  /*1db0*/  @!P0 LEA R28, P4, R14, R216, 0x1 ;  /* 0x000000d80e1c8211 */ /* 0x000fe200078808ff */
[----:B------:R-:W-:Y:S01]  /*1dc0*/  @!P1 IMAD.WIDE.U32 R32, R30, R6, R32 ;  /* 0x000000061e209225 */ /* 0x000fe200078e0020 */
[----:B-1----:R-:W-:Y:S02]  /*1dd0*/  @!P2 LEA R8, P5, R36, R8, 0x1 ;  /* 0x000000082408a211 */ /* 0x002fe400078a08ff */
[----:B------:R-:W-:Y:S01]  /*1de0*/  @!P3 LEA.HI.X R13, R38, R13, R15, 0x1, P6 ;  /* 0x0000000d260db211 */ /* 0x000fe200030f0c0f */
[----:B------:R-:W-:Y:S01]  /*1df0*/  @!P1 IMAD R7, R30, R7, R29 ;  /* 0x000000071e079224 */ /* 0x000fe200078e021d */
[----:B------:R-:W-:-:S02]  /*1e00*/  ISETP.GE.AND P6, PT, R22, R16, PT ;  /* 0x000000101600720c */ /* 0x000fc40003fc6270 */
[----:B------:R-:W-:Y:S01]  /*1e10*/  @!P2 LEA.HI.X R9, R36, R9, R11, 0x1, P5 ;  /* 0x000000092409a211 */ /* 0x000fe200028f0c0b */
[----:B------:R-:W-:Y:S01]  /*1e20*/  @!P3 LDGSTS.E.BYPASS.LTC128B.128 [R229+0x800], desc[UR16][R12.64] ;  /* 0x008000000ce5bfae */ /* 0x000fe2000b981a10 */
[----:B------:R-:W-:Y:S02]  /*1e30*/  @!P0 LEA.HI.X R29, R14, R215, R10, 0x1, P4 ;  /* 0x000000d70e1d8211 */ /* 0x000fe400020f0c0a */
[----:B------:R-:W-:Y:S01]  /*1e40*/  @!P1 IADD3 R7, PT, PT, R33, R7, RZ ;  /* 0x0000000721079210 */ /* 0x000fe20007ffe0ff */
[----:B------:R1:W-:Y:S01]  /*1e50*/  @!P3 LDGSTS.E.BYPASS.LTC128B.128 [R229+0x2800], desc[UR16][R12.64+0x80] ;  /* 0x028000800ce5bfae */ /* 0x0003e2000b981a10 */
[----:B----4-:R-:W-:Y:S02]  /*1e60*/  @!P1 LEA R6, P4, R32, R4, 0x1 ;  /* 0x0000000420069211 */ /* 0x010fe400078808ff */
[----:B------:R-:W-:Y:S01]  /*1e70*/  IADD3 R11, PT, PT, R22, 0x60, RZ ;  /* 0x00000060160b7810 */ /* 0x000fe20007ffe0ff */
[----:B------:R-:W-:Y:S01]  /*1e80*/  @!P2 LDGSTS.E.BYPASS.LTC128B.128 [R229+0x1000], desc[UR16][R8.64] ;  /* 0x0100000008e5afae */ /* 0x000fe2000b981a10 */
[----:B------:R-:W-:Y:S01]  /*1e90*/  @!P1 LEA.HI.X R7, R32, R5, R7, 0x1, P4 ;  /* 0x0000000520079211 */ /* 0x000fe200020f0c07 */
[----:B------:R-:W-:Y:S01]  /*1ea0*/  @!P6 IMAD.MOV.U32 R217, RZ, RZ, R215 ;  /* 0x000000ffffd9e224 */ /* 0x000fe200078e00d7 */
[----:B------:R-:W-:Y:S01]  /*1eb0*/  IADD3 R5, PT, PT, R22, 0x50, RZ ;  /* 0x0000005016057810 */ /* 0x000fe20007ffe0ff */
[----:B------:R2:W-:Y:S01]  /*1ec0*/  @!P2 LDGSTS.E.BYPASS.LTC128B.128 [R229+0x3000], desc[UR16][R8.64+0x80] ;  /* 0x0300008008e5afae */ /* 0x0005e2000b981a10 */
[----:B------:R-:W-:-:S02]  /*1ed0*/  ISETP.GE.AND P2, PT, R3, R16, PT ;  /* 0x000000100300720c */ /* 0x000fc40003f46270 */
[-C--:B------:R-:W-:Y:S01]  /*1ee0*/  ISETP.GE.AND P5, PT, R17, R16.reuse, PT ;  /* 0x000000101100720c */ /* 0x080fe20003fa6270 */
[----:B------:R-:W-:Y:S01]  /*1ef0*/  @!P1 LDGSTS.E.BYPASS.LTC128B.128 [R229+0x1800], desc[UR16][R6.64] ;  /* 0x0180000006e59fae */ /* 0x000fe2000b981a10 */
[-C--:B------:R-:W-:Y:S02]  /*1f00*/  ISETP.GE.AND P4, PT, R5, R16.reuse, PT ;  /* 0x000000100500720c */ /* 0x080fe40003f86270 */
[----:B------:R-:W-:Y:S01]  /*1f10*/  ISETP.GE.AND P3, PT, R11, R16, PT ;  /* 0x000000100b00720c */ /* 0x000fe20003f66270 */
[----:B------:R3:W-:Y:S04]  /*1f20*/  @!P1 LDGSTS.E.BYPASS.LTC128B.128 [R229+0x3800], desc[UR16][R6.64+0x80] ;  /* 0x0380008006e59fae */ /* 0x0007e8000b981a10 */
[----:B------:R-:W-:Y:S04]  /*1f30*/  @!P6 LDGSTS.E.BYPASS.LTC128B.128 [R229+0x4000], desc[UR16][R216.64] ;  /* 0x04000000d8e5efae */ /* 0x000fe8000b981a10 */
[----:B------:R4:W-:Y:S01]  /*1f40*/  @!P6 LDGSTS.E.BYPASS.LTC128B.128 [R229+0x8000], desc[UR16][R216.64+0x80] ;  /* 0x08000080d8e5efae */ /* 0x0009e2000b981a10 */
[----:B------:R-:W-:Y:S01]  /*1f50*/  @!P5 MOV R14, R216 ;  /* 0x000000d8000ed202 */ /* 0x000fe20000000f00 */
[----:B------:R-:W-:-:S02]  /*1f60*/  @!P5 IMAD.MOV.U32 R15, RZ, RZ, R215 ;  /* 0x000000ffff0fd224 */ /* 0x000fc400078e00d7 */
[----:B------:R-:W-:Y:S01]  /*1f70*/  @!P0 LDGSTS.E.BYPASS.LTC128B.128 [R229+0x4800], desc[UR16][R28.64] ;  /* 0x048000001ce58fae */ /* 0x000fe2000b981a10 */
[----:B------:R-:W-:-:S03]  /*1f80*/  @!P5 IMAD R10, R135, 0x60, RZ ;  /* 0x00000060870ad824 */ /* 0x000fc600078e02ff */
[----:B------:R5:W-:Y:S01]  /*1f90*/  @!P0 LDGSTS.E.BYPASS.LTC128B.128 [R229+0x8800], desc[UR16][R28.64+0x80] ;  /* 0x088000801ce58fae */ /* 0x000be2000b981a10 */
[----:B-1----:R-:W-:Y:S01]  /*1fa0*/  @!P2 LEA R12, P0, R134, R216, 0x6 ;  /* 0x000000d8860ca211 */ /* 0x002fe200078030ff */
[----:B--2---:R-:W-:-:S03]  /*1fb0*/  VIADD R9, R22, 0x70 ;  /* 0x0000007016097836 */ /* 0x004fc60000000000 */
[----:B------:R-:W-:Y:S01]  /*1fc0*/  @!P2 LEA.HI.X R13, R134, R215, R135, 0x6, P0 ;  /* 0x000000d7860da211 */ /* 0x000fe200000f3487 */
[----:B------:R-:W-:Y:S01]  /*1fd0*/  @!P4 IMAD R8, R135, 0xa0, RZ ;  /* 0x000000a08708c824 */ /* 0x000fe200078e02ff */
[----:B------:R-:W-:-:S03]  /*1fe0*/  ISETP.GE.AND P1, PT, R9, R16, PT ;  /* 0x000000100900720c */ /* 0x000fc60003f26270 */
[----:B------:R-:W-:Y:S01]  /*1ff0*/  @!P2 LDGSTS.E.BYPASS.LTC128B.128 [R229+0x5000], desc[UR16][R12.64] ;  /* 0x050000000ce5afae */ /* 0x000fe2000b981a10 */
[----:B---3--:R-:W-:Y:S01]  /*2000*/  IADD3 R7, PT, PT, R22, 0x40, RZ ;  /* 0x0000004016077810 */ /* 0x008fe20007ffe0ff */
[----:B------:R-:W-:Y:S02]  /*2010*/  @!P3 IMAD R6, R135, 0xc0, RZ ;  /* 0x000000c08706b824 */ /* 0x000fe400078e02ff */
[----:B------:R1:W-:Y:S01]  /*2020*/  @!P2 LDGSTS.E.BYPASS.LTC128B.128 [R229+0x9000], desc[UR16][R12.64+0x80] ;  /* 0x090000800ce5afae */ /* 0x0003e2000b981a10 */
[----:B------:R-:W-:Y:S01]  /*2030*/  ISETP.GE.AND P2, PT, R7, R16, PT ;  /* 0x000000100700720c */ /* 0x000fe20003f46270 */
[----:B----4-:R-:W-:-:S04]  /*2040*/  @!P3 IMAD.MOV.U32 R217, RZ, RZ, R215 ;  /* 0x000000ffffd9b224 */ /* 0x010fc800078e00d7 */
[----:B------:R-:W-:Y:S02]  /*2050*/  @!P1 IMAD R4, R135, 0xe0, RZ ;  /* 0x000000e087049824 */ /* 0x000fe400078e02ff */
[----:B-----5:R-:W-:-:S06]  /*2060*/  @!P5 IMAD.WIDE.U32 R28, R134, 0x60, R14 ;  /* 0x00000060861cd825 */ /* 0x020fcc00078e000e */
[C---:B------:R-:W-:Y:S02]  /*2070*/  @!P2 LEA R32, P0, R134.reuse, R216, 0x7 ;  /* 0x000000d88620a211 */ /* 0x040fe400078038ff */
[----:B------:R-:W-:Y:S02]  /*2080*/  @!P5 IADD3 R29, PT, PT, R29, R10, RZ ;  /* 0x0000000a1d1dd210 */ /* 0x000fe40007ffe0ff */
[----:B------:R-:W-:Y:S02]  /*2090*/  @!P2 LEA.HI.X R33, R134, R215, R135, 0x7, P0 ;  /* 0x000000d78621a211 */ /* 0x000fe400000f3c87 */
[----:B------:R-:W-:Y:S01]  /*20a0*/  IADD3 R20, P0, PT, R208, R20, RZ ;  /* 0x00000014d0147210 */ /* 0x000fe20007f1e0ff */
[----:B------:R-:W-:Y:S01]  /*20b0*/  @!P5 LDGSTS.E.BYPASS.LTC128B.128 [R229+0x5800], desc[UR16][R28.64] ;  /* 0x058000001ce5dfae */ /* 0x000fe2000b981a10 */
[----:B-1----:R-:W-:-:S03]  /*20c0*/  @!P4 MOV R12, R216 ;  /* 0x000000d8000cc202 */ /* 0x002fc60000000f00 */
[----:B------:R-:W-:Y:S01]  /*20d0*/  @!P5 LDGSTS.E.BYPASS.LTC128B.128 [R229+0x9800], desc[UR16][R28.64+0x80] ;  /* 0x098000801ce5dfae */ /* 0x000fe2000b981a10 */
[-C--:B------:R-:W-:Y:S01]  /*20e0*/  @!P4 MOV R13, R215.reuse ;  /* 0x000000d7000dc202 */ /* 0x080fe20000000f00 */
[----:B------:R-:W-:Y:S01]  /*20f0*/  IMAD.X R21, RZ, RZ, R18, P0 ;  /* 0x000000ffff157224 */ /* 0x000fe200000e0612 */
[-C--:B------:R-:W-:Y:S01]  /*2100*/  ISETP.GE.AND P0, PT, R19, R16.reuse, PT ;  /* 0x000000101300720c */ /* 0x080fe20003f06270 */
[----:B------:R-:W-:Y:S01]  /*2110*/  @!P2 LDGSTS.E.BYPASS.LTC128B.128 [R229+0x6000], desc[UR16][R32.64] ;  /* 0x0600000020e5afae */ /* 0x000fe2000b981a10 */
[-C--:B------:R-:W-:Y:S01]  /*2120*/  ISETP.GE.AND P5, PT, R17, R16.reuse, PT ;  /* 0x000000101100720c */ /* 0x080fe20003fa6270 */
[C---:B------:R-:W-:Y:S02]  /*2130*/  @!P4 IMAD.WIDE.U32 R14, R134.reuse, 0xa0, R12 ;  /* 0x000000a0860ec825 */ /* 0x040fe400078e000c */
[----:B------:R-:W-:Y:S01]  /*2140*/  @!P2 LDGSTS.E.BYPASS.LTC128B.128 [R229+0xa000], desc[UR16][R32.64+0x80] ;  /* 0x0a00008020e5afae */ /* 0x000fe2000b981a10 */
[----:B------:R-:W-:Y:S01]  /*2150*/  ISETP.GE.AND P2, PT, R11, R16, PT ;  /* 0x000000100b00720c */ /* 0x000fe20003f46270 */
[----:B------:R-:W-:Y:S01]  /*2160*/  @!P3 IMAD.WIDE.U32 R12, R134, 0xc0, R216 ;  /* 0x000000c0860cb825 */ /* 0x000fe200078e00d8 */
[----:B------:R-:W-:-:S03]  /*2170*/  @!P1 MOV R217, R215 ;  /* 0x000000d700d99202 */ /* 0x000fc60000000f00 */
[----:B------:R-:W-:Y:S01]  /*2180*/  @!P4 IMAD.IADD R15, R15, 0x1, R8 ;  /* 0x000000010f0fc824 */ /* 0x000fe200078e0208 */
[----:B------:R-:W-:Y:S01]  /*2190*/  @!P3 IADD3 R13, PT, PT, R13, R6, RZ ;  /* 0x000000060d0db210 */ /* 0x000fe20007ffe0ff */
[----:B------:R-:W-:Y:S01]  /*21a0*/  @!P1 IMAD.WIDE.U32 R30, R134, 0xe0, R216 ;  /* 0x000000e0861e9825 */ /* 0x000fe200078e00d8 */
[----:B------:R-:W-:Y:S02]  /*21b0*/  SHF.L.U64.HI R6, R24, 0x4, R25 ;  /* 0x0000000418067819 */ /* 0x000fe40000010219 */
[----:B------:R-:W-:Y:S01]  /*21c0*/  @!P4 LDGSTS.E.BYPASS.LTC128B.128 [R229+0x6800], desc[UR16][R14.64] ;  /* 0x068000000ee5cfae */ /* 0x000fe2000b981a10 */
[C---:B------:R-:W-:Y:S01]  /*21d0*/  IMAD.WIDE.U32 R20, R22.reuse, R24, R20 ;  /* 0x0000001816147225 */ /* 0x040fe200078e0014 */
[----:B------:R-:W-:Y:S02]  /*21e0*/  @!P1 IADD3 R31, PT, PT, R31, R4, RZ ;  /* 0x000000041f1f9210 */ /* 0x000fe40007ffe0ff */
[----:B------:R-:W-:Y:S01]  /*21f0*/  @!P4 LDGSTS.E.BYPASS.LTC128B.128 [R229+0xa800], desc[UR16][R14.64+0x80] ;  /* 0x0a8000800ee5cfae */ /* 0x000fe2000b981a10 */
[----:B------:R-:W-:Y:S01]  /*2200*/  IMAD R23, R22, R25, R21 ;  /* 0x0000001916177224 */ /* 0x000fe200078e0215 */
[----:B------:R-:W-:-:S02]  /*2210*/  SHF.L.U32 R4, R24, 0x4, RZ ;  /* 0x0000000418047819 */ /* 0x000fc400000006ff */
[----:B------:R-:W-:Y:S04]  /*2220*/  @!P3 LDGSTS.E.BYPASS.LTC128B.128 [R229+0x7000], desc[UR16][R12.64] ;  /* 0x070000000ce5bfae */ /* 0x000fe8000b981a10 */
[----:B------:R1:W-:Y:S01]  /*2230*/  @!P3 LDGSTS.E.BYPASS.LTC128B.128 [R229+0xb000], desc[UR16][R12.64+0x80] ;  /* 0x0b0000800ce5bfae */ /* 0x0003e2000b981a10 */
[----:B------:R-:W-:Y:S01]  /*2240*/  ISETP.GE.AND P3, PT, R5, R16, PT ;  /* 0x000000100500720c */ /* 0x000fe20003f66270 */
[----:B------:R-:W-:Y:S02]  /*2250*/  IMAD.SHL.U32 R5, R209, 0x20, RZ ;  /* 0x00000020d1057824 */ /* 0x000fe400078e00ff */
[----:B------:R-:W-:Y:S04]  /*2260*/  @!P1 LDGSTS.E.BYPASS.LTC128B.128 [R229+0x7800], desc[UR16][R30.64] ;  /* 0x078000001ee59fae */ /* 0x000fe8000b981a10 */
[----:B------:R-:W-:Y:S01]  /*2270*/  @!P1 LDGSTS.E.BYPASS.LTC128B.128 [R229+0xb800], desc[UR16][R30.64+0x80] ;  /* 0x0b8000801ee59fae */ /* 0x000fe2000b981a10 */
[----:B------:R-:W-:-:S03]  /*2280*/  LEA R218, P1, R20, UR6, 0x1 ;  /* 0x0000000614da7c11 */ /* 0x000fc6000f8208ff */
[----:B------:R-:W0:Y:S01]  /*2290*/  LDGDEPBAR ;  /* 0x00000000000079af */ /* 0x000e220000000000 */
[----:B------:R-:W-:Y:S02]  /*22a0*/  LEA.HI.X R219, R20, UR7, R23, 0x1, P1 ;  /* 0x0000000714db7c11 */ /* 0x000fe400088f0c17 */
[C---:B------:R-:W-:Y:S02]  /*22b0*/  @!P0 LEA R10, P4, R4.reuse, R218, 0x1 ;  /* 0x000000da040a8211 */ /* 0x040fe400078808ff */
[-C--:B------:R-:W-:Y:S02]  /*22c0*/  ISETP.GE.AND P1, PT, R9, R16.reuse, PT ;  /* 0x000000100900720c */ /* 0x080fe40003f26270 */
[----:B------:R-:W-:Y:S02]  /*22d0*/  @!P0 LEA.HI.X R11, R4, R219, R6, 0x1, P4 ;  /* 0x000000db040b8211 */ /* 0x000fe400020f0c06 */
[----:B------:R-:W-:Y:S02]  /*22e0*/  LOP3.LUT R4, R208, 0x1c0, R116, 0xf8, !PT ;  /* 0x000001c0d0047812 */ /* 0x000fe400078ef874 */
[----:B------:R-:W-:Y:S01]  /*22f0*/  ISETP.GE.AND P4, PT, R7, R16, PT ;  /* 0x000000100700720c */ /* 0x000fe20003f86270 */
[----:B------:R-:W-:Y:S01]  /*2300*/  @!P3 IMAD R7, R25, 0xa0, RZ ;  /* 0x000000a01907b824 */ /* 0x000fe200078e02ff */
[----:B------:R-:W-:-:S02]  /*2310*/  LOP3.LUT R8, R4, 0x8, R209, 0x78, !PT ;  /* 0x0000000804087812 */ /* 0x000fc400078e78d1 */
[----:B-1----:R-:W-:Y:S01]  /*2320*/  @!P3 MOV R12, R218 ;  /* 0x000000da000cb202 */ /* 0x002fe20000000f00 */
[----:B------:R-:W-:Y:S01]  /*2330*/  @!P3 IMAD.MOV.U32 R13, RZ, RZ, R219 ;  /* 0x000000ffff0db224 */ /* 0x000fe200078e00db */
[----:B------:R-:W-:Y:S01]  /*2340*/  LEA R133, R8, R133, 0x1 ;  /* 0x0000008508857211 */ /* 0x000fe200078e08ff */
[----:B------:R-:W-:Y:S01]  /*2350*/  @!P5 IMAD R8, R25, 0x60, RZ ;  /* 0x000000601908d824 */ /* 0x000fe200078e02ff */
[----:B------:R-:W-:Y:S01]  /*2360*/  LOP3.LUT R6, R116, 0x200, RZ, 0xc0, !PT ;  /* 0x0000020074067812 */ /* 0x000fe200078ec0ff */
[----:B------:R-:W-:-:S03]  /*2370*/  @!P3 IMAD.WIDE.U32 R14, R24, 0xa0, R12 ;  /* 0x000000a0180eb825 */ /* 0x000fc600078e000c */
[----:B------:R-:W-:Y:S01]  /*2380*/  LOP3.LUT R6, R6, 0x7c00, R5, 0xf8, !PT ;  /* 0x00007c0006067812 */ /* 0x000fe200078ef805 */
[----:B------:R-:W-:-:S04]  /*2390*/  DEPBAR.LE SB0, 0x0 ;  /* 0x000080000000791a */ /* 0x000fc80000000000 */
[----:B------:R-:W-:Y:S01]  /*23a0*/  BAR.SYNC.DEFER_BLOCKING 0x0 ;  /* 0x0000000000007b1d */ /* 0x000fe20000010000 */
[----:B------:R-:W-:Y:S01]  /*23b0*/  @!P2 IMAD R5, R25, 0xc0, RZ ;  /* 0x000000c01905a824 */ /* 0x000fe200078e02ff */
[----:B------:R-:W-:Y:S01]  /*23c0*/  @!P3 IADD3 R15, PT, PT, R15, R7, RZ ;  /* 0x000000070f0fb210 */ /* 0x000fe20007ffe0ff */
[----:B------:R-:W-:-:S03]  /*23d0*/  VIADD R122, R133, UR5 ;  /* 0x00000005857a7c36 */ /* 0x000fc60008000000 */
        /* <DEDUP_REMOVED lines=30> */
[----:B-1----:R-:W-:-:S03]  /*25c0*/  @!P2 MOV R10, R218 ;  /* 0x000000da000aa202 */ /* 0x002fc60000000f00 */
[----:B------:R-:W-:Y:S01]  /*25d0*/  @!PT LDS RZ, [RZ] ;  /* 0x00000000fffff984 */ /* 0x000fe20000000800 */
[----:B------:R-:W-:Y:S01]  /*25e0*/  @!PT LDS RZ, [RZ] ;  /* 0x00000000fffff984 */ /* 0x000fe20000000800 */
[----:B------:R-:W-:Y:S01]  /*25f0*/  @!PT LDS RZ, [RZ] ;  /* 0x00000000fffff984 */ /* 0x000fe20000000800 */
[----:B------:R-:W-:Y:S01]  /*2600*/  @!P5 LDGSTS.E.BYPASS.LTC128B.128 [R229+0xd800], desc[UR16][R16.64] ;  /* 0x0d80000010e5dfae */ /* 0x000fe2000b981a10 */
[----:B------:R-:W-:-:S03]  /*2610*/  @!P2 MOV R11, R219 ;  /* 0x000000db000ba202 */ /* 0x000fc60000000f00 */
[----:B------:R-:W-:Y:S01]  /*2620*/  @!P5 LDGSTS.E.BYPASS.LTC128B.128 [R229+0x11800], desc[UR16][R16.64+0x80] ;  /* 0x1180008010e5dfae */ /* 0x000fe2000b981a10 */
[----:B------:R-:W-:-:S03]  /*2630*/  @!P2 IMAD.WIDE.U32 R12, R24, 0xc0, R10 ;  /* 0x000000c0180ca825 */ /* 0x000fc600078e000a */
[----:B------:R-:W-:Y:S01]  /*2640*/  @P4 STS.128 [R229+0xe000], RZ ;  /* 0x00e000ffe5004388 */ /* 0x000fe20000000c00 */
[C---:B------:R-:W-:Y:S01]  /*2650*/  @!P1 IMAD.WIDE.U32 R10, R24.reuse, 0xe0, R218 ;  /* 0x000000e0180a9825 */ /* 0x040fe200078e00da */
[----:B------:R-:W-:Y:S02]  /*2660*/  @!P2 MOV R18, R12 ;  /* 0x0000000c0012a202 */ /* 0x000fe40000000f00 */
[----:B------:R-:W-:Y:S01]  /*2670*/  @P4 STS.128 [R229+0x12000], RZ ;  /* 0x012000ffe5004388 */ /* 0x000fe20000000c00 */
[C---:B------:R-:W-:Y:S01]  /*2680*/  @!P4 LEA R12, P0, R24.reuse, R218, 0x7 ;  /* 0x000000da180cc211 */ /* 0x040fe200078038ff */
[----:B------:R-:W-:Y:S01]  /*2690*/  @!P1 IMAD.IADD R11, R11, 0x1, R3 ;  /* 0x000000010b0b9824 */ /* 0x000fe200078e0203 */
[----:B------:R-:W-:Y:S02]  /*26a0*/  @!P2 IADD3 R19, PT, PT, R13, R5, RZ ;  /* 0x000000050d13a210 */ /* 0x000fe40007ffe0ff */
[----:B------:R-:W-:Y:S02]  /*26b0*/  @!P4 LEA.HI.X R13, R24, R219, R25, 0x7, P0 ;  /* 0x000000db180dc211 */ /* 0x000fe400000f3c19 */
        /* <DEDUP_REMOVED lines=11> */
[----:B------:R-:W-:Y:S02]  /*2770*/  @P3 STS.128 [R229+0xe800], RZ ;  /* 0x00e800ffe5003388 */ /* 0x000fe40000000c00 */
[----:B------:R-:W-:Y:S01]  /*2780*/  IMAD.IADD R124, R211, 0x1, R184 ;  /* 0x00000001d37c7824 */ /* 0x000fe200078e02b8 */
        /* <DEDUP_REMOVED lines=17> */
[----:B------:R-:W-:Y:S01]  /*28a0*/  @P1 STS.128 [R229+0x13800], RZ ;  /* 0x013800ffe5001388 */ /* 0x000fe20000000c00 */
[-C--:B------:R-:W-:Y:S02]  /*28b0*/  IADD3 R123, PT, PT, R211, R27.reuse, RZ ;  /* 0x0000001bd37b7210 */ /* 0x080fe40007ffe0ff */
[C---:B------:R-:W-:Y:S01]  /*28c0*/  IADD3 R121, PT, PT, R122.reuse, R27, RZ ;  /* 0x0000001b7a797210 */ /* 0x040fe20007ffe0ff */
[----:B------:R-:W-:Y:S01]  /*28d0*/  @!PT LDS RZ, [RZ] ;  /* 0x00000000fffff984 */ /* 0x000fe20000000800 */
[----:B------:R-:W-:Y:S01]  /*28e0*/  @!PT LDS RZ, [RZ] ;  /* 0x00000000fffff984 */ /* 0x000fe20000000800 */
[----:B------:R-:W-:Y:S01]  /*28f0*/  @!PT LDS RZ, [RZ] ;  /* 0x00000000fffff984 */ /* 0x000fe20000000800 */
[----:B------:R-:W-:Y:S01]  /*2900*/  @!P1 LDGSTS.E.BYPASS.LTC128B.128 [R229+0xf800], desc[UR16][R10.64] ;  /* 0x0f8000000ae59fae */ /* 0x000fe2000b981a10 */
[----:B------:R-:W-:-:S03]  /*2910*/  IADD3 R122, PT, PT, R122, R184, RZ ;  /* 0x000000b87a7a7210 */ /* 0x000fc60007ffe0ff */
[----:B------:R3:W-:Y:S04]  /*2920*/  @!P1 LDGSTS.E.BYPASS.LTC128B.128 [R229+0x13800], desc[UR16][R10.64+0x80] ;  /* 0x138000800ae59fae */ /* 0x0007e8000b981a10 */
[----:B------:R-:W-:Y:S04]  /*2930*/  LDSM.16.M88.4 R72, [R211] ;  /* 0x00000000d348783b */ /* 0x000fe80000000200 */
[----:B------:R-:W4:Y:S04]  /*2940*/  LDSM.16.M88.4 R40, [R133+UR5+0x4000] ;  /* 0x004000058528783b */ /* 0x000f280008000200 */
[----:B------:R-:W5:Y:S04]  /*2950*/  LDSM.16.M88.4 R32, [R133+UR5+0x4800] ;  /* 0x004800058520783b */ /* 0x000f680008000200 */
[----:B------:R-:W2:Y:S04]  /*2960*/  LDSM.16.M88.4 R20, [R133+UR5+0x5000] ;  /* 0x005000058514783b */ /* 0x000ea80008000200 */
[----:B-1----:R-:W1:Y:S04]  /*2970*/  LDSM.16.M88.4 R12, [R133+UR5+0x5800] ;  /* 0x00580005850c783b */ /* 0x002e680008000200 */
[----:B------:R-:W3:Y:S04]  /*2980*/  LDSM.16.M88.4 R4, [R133+UR5+0x6000] ;  /* 0x006000058504783b */ /* 0x000ee80008000200 */
[----:B------:R-:W3:Y:S04]  /*2990*/  LDSM.16.M88.4 R88, [R133+UR5+0x6800] ;  /* 0x006800058558783b */ /* 0x000ee80008000200 */
[----:B------:R-:W3:Y:S04]  /*29a0*/  LDSM.16.M88.4 R80, [R133+UR5+0x7000] ;  /* 0x007000058550783b */ /* 0x000ee80008000200 */
        /* <DEDUP_REMOVED lines=15> */
[C---:B-1----:R-:W-:Y:S03]  /*2aa0*/  HMMA.16816.F32 R16, R72.reuse, R12, RZ ;  /* 0x0000000c4810723c */ /* 0x042fe600000018ff */
[----:B------:R-:W0:Y:S05]  /*2ab0*/  LDGDEPBAR ;  /* 0x00000000000079af */ /* 0x000e2a0000000000 */
        /* <DEDUP_REMOVED lines=241> */
[----:B------:R-:W3:Y:S01]  /*39d0*/  LDSM.16.M88.4 R12, [R112+0xb800] ;  /* 0x00b80000700c783b */ /* 0x000ee20000000200 */
[----:B------:R-:W-:-:S04]  /*39e0*/  DEPBAR.LE SB0, 0x0 ;  /* 0x000080000000791a */ /* 0x000fc80000000000 */
[----:B------:R2:W1:Y:S02]  /*39f0*/  MUFU.TANH R186, R106 ;  /* 0x0000006a00ba7308 */ /* 0x0004640000002400 */
[C---:B------:R-:W-:Y:S06]  /*3a00*/  HMMA.16816.F32 R76, R64.reuse, R32, R76 ;  /* 0x00000020404c723c */ /* 0x040fec000000184c */
[----:B------:R2:W2:Y:S02]  /*3a10*/  MUFU.TANH R182, R107 ;  /* 0x0000006b00b67308 */ /* 0x0004a40000002400 */
[----:B------:R-:W-:Y:S06]  /*3a20*/  HMMA.16816.F32 R72, R64, R34, R72 ;  /* 0x000000224048723c */ /* 0x000fec0000001848 */
[----:B------:R-:W2:Y:S02]  /*3a30*/  MUFU.TANH R180, R180 ;  /* 0x000000b400b47308 */ /* 0x000ea40000002400 */
[C---:B-1----:R-:W-:Y:S06]  /*3a40*/  HMMA.16816.F32 R84, R68.reuse, R16, R84 ;  /* 0x000000104454723c */ /* 0x042fec0000001854 */
[----:B------:R-:W1:Y:S02]  /*3a50*/  MUFU.TANH R178, R178 ;  /* 0x000000b200b27308 */ /* 0x000e640000002400 */
[C---:B------:R-:W-:Y:S08]  /*3a60*/  HMMA.16816.F32 R80, R68.reuse, R18, R80 ;  /* 0x000000124450723c */ /* 0x040ff00000001850 */
[----:B----4-:R-:W-:Y:S01]  /*3a70*/  HMMA.16816.F32 R76, R68, R4, R76 ;  /* 0x00000004444c723c */ /* 0x010fe2000000184c */
[----:B------:R-:W-:-:S04]  /*3a80*/  SHF.R.U32.HI R4, RZ, 0x2, R209 ;  /* 0x00000002ff047819 */ /* 0x000fc800000116d1 */
[----:B------:R-:W-:-:S03]  /*3a90*/  LOP3.LUT R4, R4, 0x7, RZ, 0xc0, !PT ;  /* 0x0000000704047812 */ /* 0x000fc600078ec0ff */
[----:B------:R-:W-:Y:S01]  /*3aa0*/  HMMA.16816.F32 R72, R68, R6, R72 ;  /* 0x000000064448723c */ /* 0x000fe20000001848 */
[----:B------:R-:W-:-:S04]  /*3ab0*/  IADD3 R4, PT, PT, -R120, R119, R4 ;  /* 0x0000007778047210 */ /* 0x000fc80007ffe104 */
[----:B------:R-:W-:-:S03]  /*3ac0*/  IADD3 R136, PT, PT, R4, UR14, R117 ;  /* 0x0000000e04887c10 */ /* 0x000fc6000fffe075 */
[----:B------:R-:W-:Y:S01]  /*3ad0*/  HMMA.16816.F32 R92, R60, R28, R92 ;  /* 0x0000001c3c5c723c */ /* 0x000fe2000000185c */
[C---:B------:R-:W-:Y:S02]  /*3ae0*/  VIMNMX R137, PT, PT, R136.reuse, R117, PT ;  /* 0x0000007588897248 */ /* 0x040fe40003fe0100 */
[----:B------:R-:W-:-:S05]  /*3af0*/  VIADDMNMX R136, R136, 0x8, R117, PT ;  /* 0x0000000888887846 */ /* 0x000fca0003800175 */
[C---:B------:R-:W-:Y:S08]  /*3b00*/  HMMA.16816.F32 R88, R60.reuse, R30, R88 ;  /* 0x0000001e3c58723c */ /* 0x040ff00000001858 */
[C---:B-----5:R-:W-:Y:S03]  /*3b10*/  HMMA.16816.F32 R84, R60.reuse, R8, R84 ;  /* 0x000000083c54723c */ /* 0x060fe60000001854 */
[----:B------:R-:W-:Y:S01]  /*3b20*/  FMUL.FTZ R92, R92, UR4 ;  /* 0x000000045c5c7c20 */ /* 0x000fe20008410000 */
[----:B------:R-:W-:Y:S01]  /*3b30*/  FMUL.FTZ R93, R93, UR4 ;  /* 0x000000045d5d7c20 */ /* 0x000fe20008410000 */
[----:B------:R-:W-:Y:S01]  /*3b40*/  FMUL.FTZ R94, R94, UR4 ;  /* 0x000000045e5e7c20 */ /* 0x000fe20008410000 */
[----:B------:R-:W-:Y:S01]  /*3b50*/  FMUL.FTZ R95, R95, UR4 ;  /* 0x000000045f5f7c20 */ /* 0x000fe20008410000 */
[----:B------:R4:W1:Y:S01]  /*3b60*/  MUFU.TANH R181, R92 ;  /* 0x0000005c00b57308 */ /* 0x0008620000002400 */
[C---:B------:R-:W-:Y:S03]  /*3b70*/  HMMA.16816.F32 R80, R60.reuse, R10, R80 ;  /* 0x0000000a3c50723c */ /* 0x040fe60000001850 */
[----:B------:R-:W-:Y:S01]  /*3b80*/  FMUL.FTZ R88, R88, UR4 ;  /* 0x0000000458587c20 */ /* 0x000fe20008410000 */
[----:B------:R-:W-:Y:S01]  /*3b90*/  FMUL.FTZ R89, R89, UR4 ;  /* 0x0000000459597c20 */ /* 0x000fe20008410000 */
[----:B------:R-:W-:Y:S01]  /*3ba0*/  FMUL.FTZ R90, R90, UR4 ;  /* 0x000000045a5a7c20 */ /* 0x000fe20008410000 */
[----:B------:R-:W-:Y:S01]  /*3bb0*/  FMUL.FTZ R91, R91, UR4 ;  /* 0x000000045b5b7c20 */ /* 0x000fe20008410000 */
[----:B------:R4:W1:Y:S01]  /*3bc0*/  MUFU.TANH R179, R93 ;  /* 0x0000005d00b37308 */ /* 0x0008620000002400 */
[C---:B---3--:R-:W-:Y:S03]  /*3bd0*/  HMMA.16816.F32 R76, R60.reuse, R12, R76 ;  /* 0x0000000c3c4c723c */ /* 0x048fe6000000184c */
[----:B------:R-:W-:Y:S01]  /*3be0*/  FMUL.FTZ R84, R84, UR4 ;  /* 0x0000000454547c20 */ /* 0x000fe20008410000 */
[----:B------:R-:W-:Y:S01]  /*3bf0*/  FMUL.FTZ R85, R85, UR4 ;  /* 0x0000000455557c20 */ /* 0x000fe20008410000 */
[----:B------:R-:W-:Y:S01]  /*3c00*/  FMUL.FTZ R86, R86, UR4 ;  /* 0x0000000456567c20 */ /* 0x000fe20008410000 */
[----:B------:R-:W-:Y:S01]  /*3c10*/  FMUL.FTZ R87, R87, UR4 ;  /* 0x0000000457577c20 */ /* 0x000fe20008410000 */
[----:B------:R4:W3:Y:S01]  /*3c20*/  MUFU.TANH R172, R94 ;  /* 0x0000005e00ac7308 */ /* 0x0008e20000002400 */
        /* <DEDUP_REMOVED lines=47> */
.L_x_2002:
[----:B------:R-:W2:Y:S01]  /*3f20*/  LDC R5, c[0x0][0x4f0] ;  /* 0x00013c00ff057b82 */ /* 0x000ea20000000800 */
[C---:B------:R-:W-:Y:S01]  /*3f30*/  IADD3 R12, PT, PT, R0.reuse, -0x100, RZ ;  /* 0xffffff00000c7810 */ /* 0x040fe20007ffe0ff */
[----:B------:R-:W-:Y:S01]  /*3f40*/  VIADD R14, R0, 0xffffff80 ;  /* 0xffffff80000e7836 */ /* 0x000fe20000000000 */
[----:B------:R-:W3:Y:S02]  /*3f50*/  LDCU.64 UR6, c[0x0][0x3a0] ;  /* 0x00007400ff0677ac */ /* 0x000ee40008000a00 */
        /* <DEDUP_REMOVED lines=56> */
.L_x_2003:
[C---:B------:R-:W-:Y:S01]  /*42e0*/  IMAD.SHL.U32 R5, R134.reuse, 0x20, RZ ;  /* 0x0000002086057824 */ /* 0x040fe200078e00ff */
[----:B------:R-:W-:Y:S01]  /*42f0*/  SHF.L.U64.HI R4, R134, 0x5, R135 ;  /* 0x0000000586047819 */ /* 0x000fe20000010287 */
[----:B------:R-:W-:-:S03]  /*4300*/  IMAD.MOV.U32 R217, RZ, RZ, R215 ;  /* 0x000000ffffd97224 */ /* 0x000fc600078e00d7 */
[----:B------:R-:W-:Y:S02]  /*4310*/  IADD3 R16, P1, PT, R5, R216, RZ ;  /* 0x000000d805107210 */ /* 0x000fe40007f3e0ff */
[----:B------:R-:W-:Y:S01]  /*4320*/  @!PT LDS RZ, [RZ] ;  /* 0x00000000fffff984 */ /* 0x000fe20000000800 */
[----:B------:R-:W-:Y:S01]  /*4330*/  @!PT LDS RZ, [RZ] ;  /* 0x00000000fffff984 */ /* 0x000fe20000000800 */
[----:B------:R-:W-:Y:S01]  /*4340*/  @!PT LDS RZ, [RZ] ;  /* 0x00000000fffff984 */ /* 0x000fe20000000800 */
[----:B------:R2:W-:Y:S02]  /*4350*/  LDGSTS.E.BYPASS.LTC128B.128 [R229+0x4000], desc[UR16][R216.64] ;  /* 0x04000000d8e57fae */ /* 0x0005e4000b981a10 */
[-C--:B------:R-:W-:Y:S01]  /*4360*/  IADD3 R14, P3, PT, R16, R5.reuse, RZ ;  /* 0x00000005100e7210 */ /* 0x080fe20007f7e0ff */
[----:B------:R-:W-:Y:S01]  /*4370*/  IMAD.X R17, R4, 0x1, R215, P1 ;  /* 0x0000000104117824 */ /* 0x000fe200008e06d7 */
[----:B------:R2:W-:Y:S02]  /*4380*/  LDGSTS.E.BYPASS.LTC128B.128 [R229+0x8000], desc[UR16][R216.64+0x80] ;  /* 0x08000080d8e57fae */ /* 0x0005e4000b981a10 */
[-C--:B------:R-:W-:Y:S01]  /*4390*/  IADD3 R12, P1, PT, R14, R5.reuse, RZ ;  /* 0x000000050e0c7210 */ /* 0x080fe20007f3e0ff */
[----:B------:R-:W-:Y:S01]  /*43a0*/  IMAD.X R15, R17, 0x1, R4, P3 ;  /* 0x00000001110f7824 */ /* 0x000fe200018e0604 */
[----:B------:R2:W-:Y:S02]  /*43b0*/  LDGSTS.E.BYPASS.LTC128B.128 [R229+0x4800], desc[UR16][R16.64] ;  /* 0x0480000010e57fae */ /* 0x0005e4000b981a10 */
[----:B------:R-:W-:-:S02]  /*43c0*/  IADD3 R10, P3, PT, R12, R5, RZ ;  /* 0x000000050c0a7210 */ /* 0x000fc40007f7e0ff */
[----:B------:R-:W-:Y:S01]  /*43d0*/  IADD3.X R13, PT, PT, R15, R4, RZ, P1, !PT ;  /* 0x000000040f0d7210 */ /* 0x000fe20000ffe4ff */
[----:B------:R2:W-:Y:S01]  /*43e0*/  LDGSTS.E.BYPASS.LTC128B.128 [R229+0x8800], desc[UR16][R16.64+0x80] ;  /* 0x0880008010e57fae */ /* 0x0005e2000b981a10 */
[----:B------:R-:W-:-:S03]  /*43f0*/  IADD3 R8, P1, PT, R10, R5, RZ ;  /* 0x000000050a087210 */ /* 0x000fc60007f3e0ff */
        /* <DEDUP_REMOVED lines=9> */
[----:B------:R-:W-:-:S03]  /*4490*/  IMAD.X R19, R7, 0x1, R4, P1 ;  /* 0x0000000107137824 */ /* 0x000fc600008e0604 */
        /* <DEDUP_REMOVED lines=9> */
.L_x_2001:
[----:B--2---:R-:W-:Y:S01]  /*4530*/  IMAD.SHL.U32 R13, R209, 0x2, RZ ;  /* 0x00000002d10d7824 */ /* 0x004fe200078e00ff */
[----:B------:R-:W2:Y:S01]  /*4540*/  LDCU UR4, c[0x0][0x45c] ;  /* 0x00008b80ff0477ac */ /* 0x000ea20008000800 */
[----:B------:R-:W-:Y:S01]  /*4550*/  LOP3.LUT R210, R3, 0x200, R116, 0xf8, !PT ;  /* 0x0000020003d27812 */ /* 0x000fe200078ef874 */
[----:B------:R-:W-:Y:S02]  /*4560*/  IMAD.MOV.U32 R225, RZ, RZ, -0x1 ;  /* 0xffffffffffe17424 */ /* 0x000fe400078e00ff */
[----:B------:R-:W-:Y:S02]  /*4570*/  LOP3.LUT R13, R0, 0x6, R13, 0xf8, !PT ;  /* 0x00000006000d7812 */ /* 0x000fe400078ef80d */
[----:B------:R-:W-:-:S03]  /*4580*/  LEA R210, R210, UR5, 0x1 ;  /* 0x00000005d2d27c11 */ /* 0x000fc6000f8e08ff */
[C---:B------:R-:W-:Y:S02]  /*4590*/  VIADD R5, R13.reuse, 0xffffff80 ;  /* 0xffffff800d057836 */ /* 0x040fe40000000000 */
[C---:B------:R-:W-:Y:S01]  /*45a0*/  VIADD R4, R13.reuse, 0xffffff81 ;  /* 0xffffff810d047836 */ /* 0x040fe20000000000 */
[----:B----4-:R-:W-:Y:S01]  /*45b0*/  LDSM.16.MT88.4 R92, [R210+0x10000] ;  /* 0x01000000d25c783b */ /* 0x010fe20000004200 */
[----:B------:R-:W-:Y:S01]  /*45c0*/  VIADD R8, R13, 0xffffff91 ;  /* 0xffffff910d087836 */ /* 0x000fe20000000000 */
[-C--:B------:R-:W-:Y:S01]  /*45d0*/  ISETP.GE.AND P1, PT, R5, R137.reuse, PT ;  /* 0x000000890500720c */ /* 0x080fe20003f26270 */
[----:B------:R-:W-:Y:S01]  /*45e0*/  VIADD R9, R13, 0xffffff98 ;  /* 0xffffff980d097836 */ /* 0x000fe20000000000 */
[-C--:B------:R-:W-:Y:S01]  /*45f0*/  ISETP.GE.AND P5, PT, R5, R136.reuse, PT ;  /* 0x000000880500720c */ /* 0x080fe20003fa6270 */
[C---:B------:R-:W-:Y:S01]  /*4600*/  VIADD R5, R13.reuse, 0xffffff88 ;  /* 0xffffff880d057836 */ /* 0x040fe20000000000 */
[CC--:B------:R-:W-:Y:S01]  /*4610*/  ISETP.GE.AND P4, PT, R4.reuse, R137.reuse, PT ;  /* 0x000000890400720c */ /* 0x0c0fe20003f86270 */
[C---:B------:R-:W-:Y:S01]  /*4620*/  VIADD R12, R13.reuse, 0xffffff99 ;  /* 0xffffff990d0c7836 */ /* 0x040fe20000000000 */
[-C--:B------:R-:W-:Y:S01]  /*4630*/  ISETP.GE.AND P3, PT, R4, R136.reuse, PT ;  /* 0x000000880400720c */ /* 0x080fe20003f66270 */
[C---:B------:R-:W-:Y:S01]  /*4640*/  VIADD R4, R13.reuse, 0xffffff89 ;  /* 0xffffff890d047836 */ /* 0x040fe20000000000 */
[----:B------:R-:W-:Y:S01]  /*4650*/  FSEL R7, R108, -INF , !P1 ;  /* 0xff8000006c077808 */ /* 0x000fe20004800000 */
[C---:B------:R-:W-:Y:S01]  /*4660*/  VIADD R16, R13.reuse, 0xffffffa1 ;  /* 0xffffffa10d107836 */ /* 0x040fe20000000000 */
[----:B------:R-:W-:Y:S01]  /*4670*/  FSEL R110, R110, -INF , !P5 ;  /* 0xff8000006e6e7808 */ /* 0x000fe20006800000 */
[----:B------:R-:W-:Y:S01]  /*4680*/  VIADD R15, R13, 0xffffffa8 ;  /* 0xffffffa80d0f7836 */ /* 0x000fe20000000000 */
[-C--:B------:R-:W-:Y:S01]  /*4690*/  ISETP.GE.AND P1, PT, R5, R137.reuse, PT ;  /* 0x000000890500720c */ /* 0x080fe20003f26270 */
[----:B------:R-:W-:Y:S01]  /*46a0*/  VIADD R17, R13, 0xffffffe1 ;  /* 0xffffffe10d117836 */ /* 0x000fe20000000000 */
[-C--:B------:R-:W-:Y:S01]  /*46b0*/  ISETP.GE.AND P5, PT, R5, R136.reuse, PT ;  /* 0x000000880500720c */ /* 0x080fe20003fa6270 */
[----:B------:R-:W-:Y:S01]  /*46c0*/  VIADD R5, R13, 0xffffff90 ;  /* 0xffffff900d057836 */ /* 0x000fe20000000000 */
[----:B------:R-:W-:Y:S01]  /*46d0*/  FSEL R109, R109, -INF , !P4 ;  /* 0xff8000006d6d7808 */ /* 0x000fe20006000000 */
[C---:B------:R-:W-:Y:S01]  /*46e0*/  VIADD R227, R210.reuse, 0xc000 ;  /* 0x0000c000d2e37836 */ /* 0x040fe20000000000 */
[----:B------:R-:W-:Y:S01]  /*46f0*/  FSEL R10, R111, -INF , !P3 ;  /* 0xff8000006f0a7808 */ /* 0x000fe20005800000 */
[----:B------:R-:W-:Y:S01]  /*4700*/  VIADD R64, R210, 0xc040 ;  /* 0x0000c040d2407836 */ /* 0x000fe20000000000 */
[CC--:B------:R-:W-:Y:S01]  /*4710*/  ISETP.GE.AND P4, PT, R4.reuse, R137.reuse, PT ;  /* 0x000000890400720c */ /* 0x0c0fe20003f86270 */
[----:B------:R-:W-:Y:S01]  /*4720*/  @P0 VIADD R64, R227, 0xffffffc0 ;  /* 0xffffffc0e3400836 */ /* 0x000fe20000000000 */
[----:B------:R-:W-:Y:S01]  /*4730*/  ISETP.GE.AND P3, PT, R4, R136, PT ;  /* 0x000000880400720c */ /* 0x000fe20003f66270 */
[----:B------:R-:W-:Y:S01]  /*4740*/  IMAD.IADD R145, R27, 0x1, R210 ;  /* 0x000000011b917824 */ /* 0x000fe200078e02d2 */
[----:B------:R-:W-:Y:S01]  /*4750*/  FSEL R113, R113, -INF , !P1 ;  /* 0xff80000071717808 */ /* 0x000fe20004800000 */
[----:B------:R-:W-:Y:S01]  /*4760*/  IMAD.IADD R27, R27, 0x1, R64 ;  /* 0x000000011b1b7824 */ /* 0x000fe200078e0240 */
[----:B------:R-:W-:Y:S01]  /*4770*/  FSEL R4, R115, -INF , !P5 ;  /* 0xff80000073047808 */ /* 0x000fe20006800000 */
[----:B------:R-:W-:Y:S01]  /*4780*/  LDSM.16.MT88.4 R76, [R64+0x4000] ;  /* 0x00400000404c783b */ /* 0x000fe20000004200 */
[----:B------:R-:W-:-:S02]  /*4790*/  ISETP.GE.AND P1, PT, R5, R137, PT ;  /* 0x000000890500720c */ /* 0x000fc40003f26270 */
[-C--:B------:R-:W-:Y:S01]  /*47a0*/  ISETP.GE.AND P5, PT, R5, R136.reuse, PT ;  /* 0x000000880500720c */ /* 0x080fe20003fa6270 */
[----:B------:R-:W-:Y:S01]  /*47b0*/  LDSM.16.MT88.4 R100, [R27] ;  /* 0x000000001b64783b */ /* 0x000fe20000004200 */
[----:B------:R-:W-:Y:S02]  /*47c0*/  FSEL R5, R114, -INF , !P4 ;  /* 0xff80000072057808 */ /* 0x000fe40006000000 */
[----:B------:R-:W-:Y:S01]  /*47d0*/  FSEL R6, R48, -INF , !P3 ;  /* 0xff80000030067808 */ /* 0x000fe20005800000 */
[----:B------:R-:W-:Y:S01]  /*47e0*/  LDSM.16.MT88.4 R116, [R145+0xc000] ;  /* 0x00c000009174783b */ /* 0x000fe20000004200 */
[C---:B------:R-:W-:Y:S02]  /*47f0*/  ISETP.GE.AND P4, PT, R8.reuse, R137, PT ;  /* 0x000000890800720c */ /* 0x040fe40003f86270 */
[----:B------:R-:W-:Y:S01]  /*4800*/  ISETP.GE.AND P3, PT, R8, R136, PT ;  /* 0x000000880800720c */ /* 0x000fe20003f66270 */
[----:B------:R-:W-:Y:S01]  /*4810*/  LDSM.16.MT88.4 R84, [R145+0x10000] ;  /* 0x010000009154783b */ /* 0x000fe20000004200 */
[----:B------:R-:W-:-:S02]  /*4820*/  FSEL R49, R49, -INF , !P1 ;  /* 0xff80000031317808 */ /* 0x000fc40004800000 */
[----:B------:R-:W-:Y:S01]  /*4830*/  FSEL R8, R53, -INF , !P5 ;  /* 0xff80000035087808 */ /* 0x000fe20006800000 */
[----:B------:R-:W-:Y:S01]  /*4840*/  LDSM.16.MT88.4 R32, [R145+0x10800] ;  /* 0x010800009120783b */ /* 0x000fe20000004200 */
[CC--:B------:R-:W-:Y:S02]  /*4850*/  ISETP.GE.AND P1, PT, R9.reuse, R137.reuse, PT ;  /* 0x000000890900720c */ /* 0x0c0fe40003f26270 */
[-C--:B------:R-:W-:Y:S01]  /*4860*/  ISETP.GE.AND P5, PT, R9, R136.reuse, PT ;  /* 0x000000880900720c */ /* 0x080fe20003fa6270 */
[----:B------:R-:W-:Y:S01]  /*4870*/  VIADD R9, R13, 0xffffffa0 ;  /* 0xffffffa00d097836 */ /* 0x000fe20000000000 */
[----:B------:R-:W-:Y:S01]  /*4880*/  FSEL R11, R52, -INF , !P4 ;  /* 0xff800000340b7808 */ /* 0x000fe20006000000 */
[----:B------:R-:W-:Y:S01]  /*4890*/  LDSM.16.MT88.4 R28, [R210+0xc800] ;  /* 0x00c80000d21c783b */ /* 0x000fe20000004200 */
[----:B------:R-:W-:Y:S02]  /*48a0*/  FSEL R50, R50, -INF , !P3 ;  /* 0xff80000032327808 */ /* 0x000fe40005800000 */
[C---:B------:R-:W-:Y:S01]  /*48b0*/  ISETP.GE.AND P4, PT, R12.reuse, R137, PT ;  /* 0x000000890c00720c */ /* 0x040fe20003f86270 */
[----:B------:R-:W-:Y:S01]  /*48c0*/  LDSM.16.MT88.4 R20, [R64+0x800] ;  /* 0x000800004014783b */ /* 0x000fe20000004200 */
[----:B------:R-:W-:-:S02]  /*48d0*/  ISETP.GE.AND P3, PT, R12, R136, PT ;  /* 0x000000880c00720c */ /* 0x000fc40003f66270 */
[----:B------:R-:W-:Y:S02]  /*48e0*/  FSEL R51, R51, -INF , !P1 ;  /* 0xff80000033337808 */ /* 0x000fe40004800000 */
[----:B------:R-:W-:Y:S02]  /*48f0*/  FSEL R12, R55, -INF , !P5 ;  /* 0xff800000370c7808 */ /* 0x000fe40006800000 */
[C---:B------:R-:W-:Y:S02]  /*4900*/  ISETP.GE.AND P1, PT, R9.reuse, R137, PT ;  /* 0x000000890900720c */ /* 0x040fe40003f26270 */
[----:B------:R-:W-:Y:S02]  /*4910*/  ISETP.GE.AND P5, PT, R9, R136, PT ;  /* 0x000000880900720c */ /* 0x000fe40003fa6270 */
[----:B------:R-:W-:Y:S02]  /*4920*/  FSEL R9, R54, -INF , !P4 ;  /* 0xff80000036097808 */ /* 0x000fe40006000000 */
        /* <DEDUP_REMOVED lines=15> */
[----:B------:R-:W-:Y:S02]  /*4a20*/  FSEL R165, R57, -INF , !P4 ;  /* 0xff80000039a57808 */ /* 0x000fe40006000000 */
[----:B------:R-:W-:-:S02]  /*4a30*/  FSEL R174, R59, -INF , !P3 ;  /* 0xff8000003bae7808 */ /* 0x000fc40005800000 */
        /* <DEDUP_REMOVED lines=8> */
[----:B------:R-:W-:Y:S01]  /*4ac0*/  FSEL R162, R162, -INF , !P3 ;  /* 0xff800000a2a27808 */ /* 0x000fe20005800000 */
[----:B------:R-:W-:Y:S01]  /*4ad0*/  LDSM.16.MT88.4 R36, [R145+0xc800] ;  /* 0x00c800009124783b */ /* 0x000fe20000004200 */
        /* <DEDUP_REMOVED lines=19> */
[----:B-1----:R-:W-:Y:S02]  /*4c10*/  FSEL R178, R178, -INF , !P3 ;  /* 0xff800000b2b27808 */ /* 0x002fe40005800000 */
        /* <DEDUP_REMOVED lines=21> */
[----:B------:R-:W-:Y:S02]  /*4d70*/  ISETP.GE.AND P4, PT, R17, R137, PT ;  /* 0x000000891100720c */ /* 0x000fe40003f86270 */
[----:B------:R-:W-:-:S02]  /*4d80*/  FMNMX3.FTZ R16, R16, R5, R49, !PT ;  /* 0x0000000510107276 */ /* 0x000fc40007810031 */
[----:B------:R-:W-:Y:S02]  /*4d90*/  ISETP.GE.AND P3, PT, R17, R136, PT ;  /* 0x000000881100720c */ /* 0x000fe40003f66270 */
[----:B------:R-:W-:Y:S02]  /*4da0*/  FMNMX3.FTZ R17, R110, R10, R4, !PT ;  /* 0x0000000a6e117276 */ /* 0x000fe40007810004 */
        /* <DEDUP_REMOVED lines=88> */
[----:B------:R-:W-:Y:S01]  /*5330*/  LDSM.16.MT88.4 R16, [R210+0x10800] ;  /* 0x01080000d210783b */ /* 0x000fe20000004200 */
        /* <DEDUP_REMOVED lines=12> */
[----:B------:R-:W1:Y:S01]  /*5400*/  LDSM.16.MT88.4 R108, [R64] ;  /* 0x00000000406c783b */ /* 0x000e620000004200 */
[--C-:B------:R-:W-:Y:S01]  /*5410*/  FFMA.FTZ R60, R6, UR4, -R143.reuse ;  /* 0x00000004063c7c23 */ /* 0x100fe2000801088f */
[--C-:B------:R-:W-:Y:S01]  /*5420*/  FFMA.FTZ R65, R10, UR4, -R143.reuse ;  /* 0x000000040a417c23 */ /* 0x100fe2000801088f */
[----:B------:R-:W2:Y:S01]  /*5430*/  MUFU.EX2 R138, R138 ;  /* 0x0000008a008a7308 */ /* 0x000ea20000000800 */
[----:B------:R-:W3:Y:S01]  /*5440*/  LDSM.16.MT88.4 R4, [R27+0x4000] ;  /* 0x004000001b04783b */ /* 0x000ee20000004200 */
        /* <DEDUP_REMOVED lines=50> */
[C---:B------:R-:W-:Y:S01]  /*5770*/  HMMA.16816.F32 R100, R68.reuse, R102, RZ ;  /* 0x000000664464723c */ /* 0x040fe200000018ff */
[----:B------:R-:W-:Y:S01]  /*5780*/  FADD.FTZ R62, R62, R63 ;  /* 0x0000003f3e3e7221 */ /* 0x000fe20000010000 */
[----:B------:R-:W-:Y:S01]  /*5790*/  FADD.FTZ R60, R60, R61 ;  /* 0x0000003d3c3c7221 */ /* 0x000fe20000010000 */
[----:B------:R-:W4:Y:S04]  /*57a0*/  MUFU.EX2 R52, R52 ;  /* 0x0000003400347308 */ /* 0x000f280000000800 */
[----:B------:R-:W-:Y:S01]  /*57b0*/  MUFU.EX2 R51, R51 ;  /* 0x0000003300337308 */ /* 0x000fe20000000800 */
[C---:B------:R-:W-:Y:S03]  /*57c0*/  HMMA.16816.F32 R120, R68.reuse, R116, RZ ;  /* 0x000000744478723c */ /* 0x040fe600000018ff */
[----:B------:R-:W4:Y:S04]  /*57d0*/  MUFU.EX2 R50, R50 ;  /* 0x0000003200327308 */ /* 0x000f280000000800 */
[----:B------:R-:W-:Y:S01]  /*57e0*/  MUFU.EX2 R47, R47 ;  /* 0x0000002f002f7308 */ /* 0x000fe20000000800 */
[C---:B------:R-:W-:Y:S03]  /*57f0*/  HMMA.16816.F32 R88, R68.reuse, R84, RZ ;  /* 0x000000544458723c */ /* 0x040fe600000018ff */
[----:B------:R3:W-:Y:S04]  /*5800*/  MUFU.EX2 R46, R41 ;  /* 0x00000029002e7308 */ /* 0x0007e80000000800 */
[----:B------:R-:W-:Y:S01]  /*5810*/  MUFU.EX2 R49, R49 ;  /* 0x0000003100317308 */ /* 0x000fe20000000800 */
[C---:B------:R-:W-:Y:S03]  /*5820*/  HMMA.16816.F32 R128, R68.reuse, R124, RZ ;  /* 0x0000007c4480723c */ /* 0x040fe600000018ff */
[----:B------:R-:W4:Y:S04]  /*5830*/  MUFU.EX2 R48, R48 ;  /* 0x0000003000307308 */ /* 0x000f280000000800 */
[----:B------:R-:W-:Y:S01]  /*5840*/  MUFU.EX2 R45, R45 ;  /* 0x0000002d002d7308 */ /* 0x000fe20000000800 */
[C---:B-1----:R-:W-:Y:S01]  /*5850*/  HMMA.16816.F32 R112, R68.reuse, R108, RZ ;  /* 0x0000006c4470723c */ /* 0x042fe200000018ff */
[----:B---3--:R-:W-:Y:S02]  /*5860*/  LDSM.16.MT88.4 R40, [R27+0x5000] ;  /* 0x005000001b28783b */ /* 0x008fe40000004200 */
        /* <DEDUP_REMOVED lines=9> */
[----:B---3--:R-:W-:-:S02]  /*5900*/  FFMA.FTZ R176, R171, UR4, -R148 ;  /* 0x00000004abb07c23 */ /* 0x008fc40008010894 */
        /* <DEDUP_REMOVED lines=54> */
[----:B------:R-:W-:Y:S01]  /*5c70*/  F2FP.F16.F32.PACK_AB R5, R48, R49 ;  /* 0x000000313005723e */ /* 0x000fe200000000ff */
[----:B------:R-:W-:Y:S01]  /*5c80*/  FADD.FTZ R51, R51, R54 ;  /* 0x0000003633337221 */ /* 0x000fe20000010000 */
[----:B------:R-:W-:Y:S01]  /*5c90*/  F2FP.F16.F32.PACK_AB R6, R46, R47 ;  /* 0x0000002f2e06723e */ /* 0x000fe200000000ff */
[----:B------:R-:W-:Y:S01]  /*5ca0*/  FADD.FTZ R49, R49, R52 ;  /* 0x0000003431317221 */ /* 0x000fe20000010000 */
[----:B-1----:R-:W-:Y:S01]  /*5cb0*/  F2FP.F16.F32.PACK_AB R7, R44, R45 ;  /* 0x0000002d2c07723e */ /* 0x002fe200000000ff */
[----:B------:R-:W-:-:S02]  /*5cc0*/  FADD.FTZ R50, R50, R51 ;  /* 0x0000003332327221 */ /* 0x000fc40000010000 */
[----:B------:R-:W-:-:S04]  /*5cd0*/  FADD.FTZ R48, R48, R49 ;  /* 0x0000003130307221 */ /* 0x000fc80000010000 */
[C---:B---3--:R-:W-:Y:S01]  /*5ce0*/  HMMA.16816.F32 R96, R4.reuse, R12, R96 ;  /* 0x0000000c0460723c */ /* 0x048fe20000001860 */
[--C-:B------:R-:W-:Y:S01]  /*5cf0*/  FFMA.FTZ R13, R165, UR4, -R148.reuse ;  /* 0x00000004a50d7c23 */ /* 0x100fe20008010894 */
[----:B------:R-:W-:Y:S01]  /*5d00*/  FFMA.FTZ R12, R163, UR4, -R148 ;  /* 0x00000004a30c7c23 */ /* 0x000fe20008010894 */
[----:B------:R-:W-:Y:S01]  /*5d10*/  FFMA.FTZ R165, R160, UR4, -R143 ;  /* 0x00000004a0a57c23 */ /* 0x000fe2000801088f */
[----:B------:R-:W-:Y:S01]  /*5d20*/  FADD.FTZ R45, R45, R48 ;  /* 0x000000302d2d7221 */ /* 0x000fe20000010000 */
[----:B------:R-:W1:Y:S03]  /*5d30*/  MUFU.EX2 R163, R13 ;  /* 0x0000000d00a37308 */ /* 0x000e660000000800 */
[----:B----4-:R-:W-:Y:S01]  /*5d40*/  HMMA.16816.F32 R120, R4, R36, R120 ;  /* 0x000000240478723c */ /* 0x010fe20000001878 */
[----:B------:R3:W-:Y:S01]  /*5d50*/  MUFU.EX2 R161, R12 ;  /* 0x0000000c00a17308 */ /* 0x0007e20000000800 */
[----:B------:R-:W-:-:S03]  /*5d60*/  FADD.FTZ R44, R44, R45 ;  /* 0x0000002d2c2c7221 */ /* 0x000fc60000010000 */
[----:B------:R4:W-:Y:S03]  /*5d70*/  MUFU.EX2 R160, R185 ;  /* 0x000000b900a07308 */ /* 0x0009e60000000800 */
[C---:B------:R-:W-:Y:S01]  /*5d80*/  HMMA.16816.F32 R116, R4.reuse, R38, R116 ;  /* 0x000000260474723c */ /* 0x040fe20000001874 */
[----:B------:R-:W1:Y:S01]  /*5d90*/  LDSM.16.MT88.4 R36, [R145+0xd800] ;  /* 0x00d800009124783b */ /* 0x000e620000004200 */
[----:B------:R-:W1:Y:S06]  /*5da0*/  MUFU.EX2 R165, R165 ;  /* 0x000000a500a57308 */ /* 0x000e6c0000000800 */
[----:B------:R-:W-:Y:S01]  /*5db0*/  HMMA.16816.F32 R92, R4, R14, R92 ;  /* 0x0000000e045c723c */ /* 0x000fe2000000185c */
[----:B---3--:R-:W3:Y:S01]  /*5dc0*/  LDSM.16.MT88.4 R12, [R210+0x11800] ;  /* 0x01180000d20c783b */ /* 0x008ee20000004200 */
[----:B----4-:R-:W-:-:S06]  /*5dd0*/  FFMA.FTZ R185, R169, UR4, -R148 ;  /* 0x00000004a9b97c23 */ /* 0x010fcc0008010894 */
        /* <DEDUP_REMOVED lines=18> */
[----:B------:R-:W-:Y:S01]  /*5f00*/  LDSM.16.MT88.4 R40, [R64+0x6000] ;  /* 0x006000004028783b */ /* 0x000fe20000004200 */
[----:B------:R-:W-:-:S02]  /*5f10*/  F2FP.F16.F32.PACK_AB R5, R164, R165 ;  /* 0x000000a5a405723e */ /* 0x000fc400000000ff */
[----:B------:R-:W-:Y:S02]  /*5f20*/  F2FP.F16.F32.PACK_AB R6, R160, R161 ;  /* 0x000000a1a006723e */ /* 0x000fe400000000ff */
[----:B------:R-:W-:-:S07]  /*5f30*/  F2FP.F16.F32.PACK_AB R7, R167, R162 ;  /* 0x000000a2a707723e */ /* 0x000fce00000000ff */
[C---:B------:R-:W-:Y:S08]  /*5f40*/  HMMA.16816.F32 R120, R4.reuse, R36, R120 ;  /* 0x000000240478723c */ /* 0x040ff00000001878 */
[C---:B------:R-:W-:Y:S01]  /*5f50*/  HMMA.16816.F32 R116, R4.reuse, R38, R116 ;  /* 0x000000260474723c */ /* 0x040fe20000001874 */
[----:B------:R-:W1:Y:S07]  /*5f60*/  LDSM.16.MT88.4 R36, [R27+0x5800] ;  /* 0x005800001b24783b */ /* 0x000e6e0000004200 */
[----:B---3--:R-:W-:Y:S01]  /*5f70*/  HMMA.16816.F32 R96, R4, R12, R96 ;  /* 0x0000000c0460723c */ /* 0x008fe20000001860 */
[----:B------:R-:W-:Y:S01]  /*5f80*/  FFMA.FTZ R12, R177, UR4, -R148 ;  /* 0x00000004b10c7c23 */ /* 0x000fe20008010894 */
[----:B------:R-:W-:-:S03]  /*5f90*/  FFMA.FTZ R177, R186, UR4, -R143 ;  /* 0x00000004bab17c23 */ /* 0x000fc6000801088f */
[----:B------:R3:W1:Y:S03]  /*5fa0*/  MUFU.EX2 R171, R12 ;  /* 0x0000000c00ab7308 */ /* 0x0006660000000800 */
[C---:B------:R-:W-:Y:S01]  /*5fb0*/  HMMA.16816.F32 R92, R4.reuse, R14, R92 ;  /* 0x0000000e045c723c */ /* 0x040fe2000000185c */
[----:B------:R-:W1:Y:S07]  /*5fc0*/  MUFU.EX2 R177, R177 ;  /* 0x000000b100b17308 */ /* 0x000e6e0000000800 */
[C---:B--2---:R-:W-:Y:S01]  /*5fd0*/  HMMA.16816.F32 R80, R4.reuse, R8, R80 ;  /* 0x000000080450723c */ /* 0x044fe20000001850 */
[----:B---3--:R-:W2:Y:S07]  /*5fe0*/  LDSM.16.MT88.4 R12, [R27+0x2000] ;  /* 0x002000001b0c783b */ /* 0x008eae0000004200 */
        /* <DEDUP_REMOVED lines=44> */
[C---:B-----5:R-:W-:Y:S01]  /*62b0*/  HMMA.16816.F32 R120, R4.reuse, R32, R120 ;  /* 0x000000200478723c */ /* 0x060fe20000001878 */
        /* <DEDUP_REMOVED lines=26> */
[----:B----4-:R-:W-:-:S02]  /*6460*/  F2FP.F16.F32.PACK_AB R5, R41, R170 ;  /* 0x000000aa2905723e */ /* 0x010fc400000000ff */
[----:B------:R-:W-:Y:S02]  /*6470*/  F2FP.F16.F32.PACK_AB R6, R172, R169 ;  /* 0x000000a9ac06723e */ /* 0x000fe400000000ff */
[----:B------:R-:W-:-:S07]  /*6480*/  F2FP.F16.F32.PACK_AB R7, R43, R40 ;  /* 0x000000282b07723e */ /* 0x000fce00000000ff */
        /* <DEDUP_REMOVED lines=82> */
[----:B------:R-:W-:-:S05]  /*69b0*/  FADD.FTZ R180, R180, R177 ;  /* 0x000000b1b4b47221 */ /* 0x000fca0000010000 */
[C---:B------:R-:W-:Y:S08]  /*69c0*/  HMMA.16816.F32 R120, R4.reuse, R16, R120 ;  /* 0x000000100478723c */ /* 0x040ff00000001878 */
        /* <DEDUP_REMOVED lines=112> */
.L_x_2005:
[----:B------:R-:W-:Y:S01]  /*70d0*/  UMOV UR4, URZ ;  /* 0x000000ff00047c82 */ /* 0x000fe20008000000 */
[----:B------:R-:W-:Y:S01]  /*70e0*/  IMAD.SHL.U32 R4, R24, 0x80, RZ ;  /* 0x0000008018047824 */ /* 0x000fe200078e00ff */
[----:B------:R-:W-:-:S05]  /*70f0*/  IADD3 R5, P1, PT, RZ, -UR4, RZ ;  /* 0x80000004ff057c10 */ /* 0x000fca000ff3e0ff */
[----:B------:R-:W-:-:S05]  /*7100*/  IMAD.X R4, RZ, RZ, ~R4, P1 ;  /* 0x000000ffff047224 */ /* 0x000fca00008e0e04 */
[----:B------:R-:W-:-:S04]  /*7110*/  SHF.R.S64 R5, R5, 0x1f, R4 ;  /* 0x0000001f05057819 */ /* 0x000fc80000001004 */
[----:B------:R-:W-:-:S04]  /*7120*/  IADD3 R218, P1, PT, R5, R218, RZ ;  /* 0x000000da05da7210 */ /* 0x000fc80007f3e0ff */
[----:B------:R-:W-:-:S09]  /*7130*/  LEA.HI.X.SX32 R219, R4, R219, 0x1, P1 ;  /* 0x000000db04db7211 */ /* 0x000fd200008f0eff */
.L_x_2006:
[----:B------:R-:W1:Y:S01]  /*7140*/  LDCU.64 UR6, c[0x0][0x3c0] ;  /* 0x00007800ff0677ac */ /* 0x000e620008000a00 */
[----:B------:R-:W-:Y:S01]  /*7150*/  LOP3.LUT R4, R26, 0x1f8, RZ, 0xc0, !PT ;  /* 0x000001f81a047812 */ /* 0x000fe200078ec0ff */
[----:B------:R-:W-:Y:S02]  /*7160*/  IMAD.MOV.U32 R185, RZ, RZ, 0x20 ;  /* 0x00000020ffb97424 */ /* 0x000fe400078e00ff */
[----:B------:R-:W-:Y:S01]  /*7170*/  IMAD.IADD R186, R211, 0x1, R184 ;  /* 0x00000001d3ba7824 */ /* 0x000fe200078e02b8 */
[----:B------:R-:W-:Y:S02]  /*7180*/  LOP3.LUT R5, R4, 0x38, R209, 0x78, !PT ;  /* 0x0000003804057812 */ /* 0x000fe400078e78d1 */
[----:B------:R-:W-:Y:S02]  /*7190*/  SEL R185, R185, 0xffffffe0, !P2 ;  /* 0xffffffe0b9b97807 */ /* 0x000fe40005000000 */
[----:B------:R-:W-:-:S03]  /*71a0*/  LOP3.LUT R26, R5, 0x1e00, R26, 0xf8, !PT ;  /* 0x00001e00051a7812 */ /* 0x000fc600078ef81a */
[----:B------:R-:W-:Y:S01]  /*71b0*/  IMAD.IADD R187, R211, 0x1, R185 ;  /* 0x00000001d3bb7824 */ /* 0x000fe200078e02b9 */
[----:B------:R-:W-:Y:S01]  /*71c0*/  LEA R229, R26, UR5, 0x1 ;  /* 0x000000051ae57c11 */ /* 0x000fe2000f8e08ff */
[----:B------:R-:W-:Y:S01]  /*71d0*/  IMAD.IADD R188, R185, 0x1, R186 ;  /* 0x00000001b9bc7824 */ /* 0x000fe200078e02ba */
[----:B-1----:R-:W-:-:S03]  /*71e0*/  USHF.L.U32 UR4, UR6, 0x5, URZ ;  /* 0x0000000506047899 */ /* 0x002fc600080006ff */
[----:B------:R-:W-:Y:S01]  /*71f0*/  @!PT LDS RZ, [RZ] ;  /* 0x00000000fffff984 */ /* 0x000fe20000000800 */
[----:B------:R-:W-:Y:S01]  /*7200*/  @!PT LDS RZ, [RZ] ;  /* 0x00000000fffff984 */ /* 0x000fe20000000800 */
[----:B------:R-:W-:Y:S01]  /*7210*/  @!PT LDS RZ, [RZ] ;  /* 0x00000000fffff984 */ /* 0x000fe20000000800 */
[----:B------:R-:W-:Y:S01]  /*7220*/  LDGSTS.E.BYPASS.LTC128B.128 [R229+0xc000], desc[UR16][R218.64] ;  /* 0x0c000000dae57fae */ /* 0x000fe2000b981a10 */
[----:B------:R-:W-:-:S03]  /*7230*/  USHF.L.U64.HI UR7, UR6, 0x5, UR7 ;  /* 0x0000000506077899 */ /* 0x000fc60008010207 */
[----:B------:R-:W-:Y:S01]  /*7240*/  LDGSTS.E.BYPASS.LTC128B.128 [R229+0x10000], desc[UR16][R218.64+0x80] ;  /* 0x10000080dae57fae */ /* 0x000fe2000b981a10 */
[----:B------:R-:W-:-:S04]  /*7250*/  IADD3 R6, P1, PT, R218, UR4, RZ ;  /* 0x00000004da067c10 */ /* 0x000fc8000ff3e0ff */
        /* <DEDUP_REMOVED lines=14> */
[----:B------:R1:W-:Y:S01]  /*7340*/  LDGSTS.E.BYPASS.LTC128B.128 [R229+0x11800], desc[UR16][R8.64+0x80] ;  /* 0x1180008008e57fae */ /* 0x0003e2000b981a10 */
[----:B------:R-:W-:-:S03]  /*7350*/  IADD3 R18, P1, PT, R10, UR4, RZ ;  /* 0x000000040a127c10 */ /* 0x000fc6000ff3e0ff */
[----:B------:R-:W-:Y:S01]  /*7360*/  LDGSTS.E.BYPASS.LTC128B.128 [R229+0xe000], desc[UR16][R16.64] ;  /* 0x0e00000010e57fae */ /* 0x000fe2000b981a10 */
[----:B------:R-:W-:Y:S02]  /*7370*/  IADD3.X R19, PT, PT, R11, UR7, RZ, P1, !PT ;  /* 0x000000070b137c10 */ /* 0x000fe40008ffe4ff */
[----:B------:R-:W-:Y:S01]  /*7380*/  IADD3 R20, P1, PT, R18, UR4, RZ ;  /* 0x0000000412147c10 */ /* 0x000fe2000ff3e0ff */
[----:B------:R-:W-:Y:S01]  /*7390*/  LDGSTS.E.BYPASS.LTC128B.128 [R229+0x12000], desc[UR16][R16.64+0x80] ;  /* 0x1200008010e57fae */ /* 0x000fe2000b981a10 */
[----:B------:R-:W2:Y:S02]  /*73a0*/  LDCU UR4, c[0x0][0x50c] ;  /* 0x0000a180ff0477ac */ /* 0x000ea40008000800 */
[----:B------:R-:W-:Y:S01]  /*73b0*/  IADD3.X R21, PT, PT, R19, UR7, RZ, P1, !PT ;  /* 0x0000000713157c10 */ /* 0x000fe20008ffe4ff */
[----:B------:R-:W-:Y:S04]  /*73c0*/  LDGSTS.E.BYPASS.LTC128B.128 [R229+0xe800], desc[UR16][R10.64] ;  /* 0x0e8000000ae57fae */ /* 0x000fe8000b981a10 */
[----:B------:R-:W-:Y:S04]  /*73d0*/  LDGSTS.E.BYPASS.LTC128B.128 [R229+0x12800], desc[UR16][R10.64+0x80] ;  /* 0x128000800ae57fae */ /* 0x000fe8000b981a10 */
[----:B------:R-:W-:Y:S04]  /*73e0*/  LDGSTS.E.BYPASS.LTC128B.128 [R229+0xf000], desc[UR16][R18.64] ;  /* 0x0f00000012e57fae */ /* 0x000fe8000b981a10 */
[----:B------:R-:W-:Y:S01]  /*73f0*/  LDGSTS.E.BYPASS.LTC128B.128 [R229+0x13000], desc[UR16][R18.64+0x80] ;  /* 0x1300008012e57fae */ /* 0x000fe2000b981a10 */
[----:B-1----:R-:W-:-:S03]  /*7400*/  VIADD R8, R133, UR5 ;  /* 0x0000000585087c36 */ /* 0x002fc60008000000 */
[----:B------:R-:W-:Y:S01]  /*7410*/  LDGSTS.E.BYPASS.LTC128B.128 [R229+0xf800], desc[UR16][R20.64] ;  /* 0x0f80000014e57fae */ /* 0x000fe2000b981a10 */
[----:B------:R-:W-:-:S03]  /*7420*/  IMAD.IADD R138, R8, 0x1, R185 ;  /* 0x00000001088a7824 */ /* 0x000fc600078e02b9 */
[----:B------:R1:W-:Y:S01]  /*7430*/  LDGSTS.E.BYPASS.LTC128B.128 [R229+0x13800], desc[UR16][R20.64+0x80] ;  /* 0x1380008014e57fae */ /* 0x0003e2000b981a10 */
[----:B------:R-:W-:-:S03]  /*7440*/  IMAD.IADD R184, R8, 0x1, R184 ;  /* 0x0000000108b87824 */ /* 0x000fc600078e02b8 */
[----:B------:R-:W-:Y:S01]  /*7450*/  LDSM.16.M88.4 R12, [R211] ;  /* 0x00000000d30c783b */ /* 0x000fe20000000200 */
[----:B------:R-:W-:-:S03]  /*7460*/  IMAD.IADD R185, R185, 0x1, R184 ;  /* 0x00000001b9b97824 */ /* 0x000fc600078e02b8 */
[----:B------:R-:W3:Y:S04]  /*7470*/  LDSM.16.M88.4 R140, [R133+UR5+0x4000] ;  /* 0x00400005858c783b */ /* 0x000ee80008000200 */
[----:B------:R-:W4:Y:S04]  /*7480*/  LDSM.16.M88.4 R60, [R133+UR5+0x4800] ;  /* 0x00480005853c783b */ /* 0x000f280008000200 */
[----:B------:R-:W5:Y:S04]  /*7490*/  LDSM.16.M88.4 R52, [R133+UR5+0x5000] ;  /* 0x005000058534783b */ /* 0x000f680008000200 */
[----:B------:R-:W2:Y:S04]  /*74a0*/  LDSM.16.M88.4 R44, [R133+UR5+0x5800] ;  /* 0x00580005852c783b */ /* 0x000ea80008000200 */
[----:B------:R-:W2:Y:S04]  /*74b0*/  LDSM.16.M88.4 R36, [R133+UR5+0x6000] ;  /* 0x006000058524783b */ /* 0x000ea80008000200 */
[----:B------:R-:W2:Y:S04]  /*74c0*/  LDSM.16.M88.4 R28, [R133+UR5+0x6800] ;  /* 0x00680005851c783b */ /* 0x000ea80008000200 */
[----:B-1----:R-:W1:Y:S04]  /*74d0*/  LDSM.16.M88.4 R20, [R133+UR5+0x7000] ;  /* 0x007000058514783b */ /* 0x002e680008000200 */
[----:B------:R-:W1:Y:S04]  /*74e0*/  LDSM.16.M88.4 R4, [R133+UR5+0x7800] ;  /* 0x007800058504783b */ /* 0x000e680008000200 */
[----:B------:R-:W-:Y:S04]  /*74f0*/  LDSM.16.M88.4 R180, [R187] ;  /* 0x00000000bbb4783b */ /* 0x000fe80000000200 */
[----:B------:R-:W1:Y:S04]  /*7500*/  LDSM.16.M88.4 R160, [R138+0x6000] ;  /* 0x006000008aa0783b */ /* 0x000e680000000200 */
[----:B------:R-:W1:Y:S01]  /*7510*/  LDSM.16.M88.4 R156, [R138+0x6800] ;  /* 0x006800008a9c783b */ /* 0x000e620000000200 */
[C---:B---3--:R-:W-:Y:S03]  /*7520*/  HMMA.16816.F32 R144, R12.reuse, R140, RZ ;  /* 0x0000008c0c90723c */ /* 0x048fe600000018ff */
[----:B------:R-:W3:Y:S04]  /*7530*/  LDSM.16.M88.4 R176, [R138+0x4000] ;  /* 0x004000008ab0783b */ /* 0x000ee80000000200 */
[----:B------:R-:W3:Y:S01]  /*7540*/  LDSM.16.M88.4 R152, [R138+0x7000] ;  /* 0x007000008a98783b */ /* 0x000ee20000000200 */
[C---:B----4-:R-:W-:Y:S03]  /*7550*/  HMMA.16816.F32 R64, R12.reuse, R60, RZ ;  /* 0x0000003c0c40723c */ /* 0x050fe600000018ff */
[----:B------:R-:W4:Y:S04]  /*7560*/  LDSM.16.M88.4 R148, [R138+0x7800] ;  /* 0x007800008a94783b */ /* 0x000f280000000200 */
[----:B------:R-:W4:Y:S01]  /*7570*/  LDSM.16.M88.4 R172, [R138+0x4800] ;  /* 0x004800008aac783b */ /* 0x000f220000000200 */
[C---:B-----5:R-:W-:Y:S03]  /*7580*/  HMMA.16816.F32 R56, R12.reuse, R52, RZ ;  /* 0x000000340c38723c */ /* 0x060fe600000018ff */
[----:B------:R-:W-:Y:S04]  /*7590*/  LDSM.16.M88.4 R8, [R186] ;  /* 0x00000000ba08783b */ /* 0x000fe80000000200 */
[----:B------:R-:W-:Y:S01]  /*75a0*/  LDSM.16.M88.4 R168, [R138+0x5000] ;  /* 0x005000008aa8783b */ /* 0x000fe20000000200 */
[C---:B--2---:R-:W-:Y:S03]  /*75b0*/  HMMA.16816.F32 R48, R12.reuse, R44, RZ ;  /* 0x0000002c0c30723c */ /* 0x044fe600000018ff */
[----:B------:R-:W-:Y:S04]  /*75c0*/  LDSM.16.M88.4 R164, [R138+0x5800] ;  /* 0x005800008aa4783b */ /* 0x000fe80000000200 */
[----:B------:R-:W0:Y:S01]  /*75d0*/  LDGDEPBAR ;  /* 0x00000000000079af */ /* 0x000e220000000000 */
[C---:B------:R-:W-:Y:S08]  /*75e0*/  HMMA.16816.F32 R40, R12.reuse, R36, RZ ;  /* 0x000000240c28723c */ /* 0x040ff000000018ff */
[C---:B------:R-:W-:Y:S08]  /*75f0*/  HMMA.16816.F32 R32, R12.reuse, R28, RZ ;  /* 0x0000001c0c20723c */ /* 0x040ff000000018ff */
        /* <DEDUP_REMOVED lines=13> */
[----:B------:R-:W-:Y:S07]  /*76d0*/  LDSM.16.M88.4 R160, [R188] ;  /* 0x00000000bca0783b */ /* 0x000fee0000000200 */
        /* <DEDUP_REMOVED lines=8> */
[----:B------:R-:W3:Y:S07]  /*7760*/  LDSM.16.M88.4 R152, [R184+0x5000] ;  /* 0x00500000b898783b */ /* 0x000eee0000000200 */
[C---:B----4-:R-:W-:Y:S08]  /*7770*/  HMMA.16816.F32 R16, R180.reuse, R148, R16 ;  /* 0x00000094b410723c */ /* 0x050ff00000001810 */
[C---:B------:R-:W-:Y:S01]  /*7780*/  HMMA.16816.F32 R12, R180.reuse, R150, R12 ;  /* 0x00000096b40c723c */ /* 0x040fe2000000180c */
[----:B------:R-:W4:Y:S07]  /*7790*/  LDSM.16.M88.4 R148, [R184+0x5800] ;  /* 0x00580000b894783b */ /* 0x000f2e0000000200 */
[C---:B------:R-:W-:Y:S08]  /*77a0*/  HMMA.16816.F32 R64, R180.reuse, R172, R64 ;  /* 0x000000acb440723c */ /* 0x040ff00000001840 */
[----:B------:R-:W-:Y:S01]  /*77b0*/  HMMA.16816.F32 R60, R180, R174, R60 ;  /* 0x000000aeb43c723c */ /* 0x000fe2000000183c */
[----:B------:R-:W5:Y:S07]  /*77c0*/  LDSM.16.M88.4 R172, [R184+0x4800] ;  /* 0x00480000b8ac783b */ /* 0x000f6e0000000200 */
[C---:B-1----:R-:W-:Y:S08]  /*77d0*/  HMMA.16816.F32 R144, R8.reuse, R4, R144 ;  /* 0x000000040890723c */ /* 0x042ff00000001890 */
[----:B------:R-:W-:Y:S01]  /*77e0*/  HMMA.16816.F32 R140, R8, R6, R140 ;  /* 0x00000006088c723c */ /* 0x000fe2000000188c */
[----:B------:R-:W1:Y:S07]  /*77f0*/  LDSM.16.M88.4 R4, [R184+0x6000] ;  /* 0x00600000b804783b */ /* 0x000e6e0000000200 */
[C---:B------:R-:W-:Y:S08]  /*7800*/  HMMA.16816.F32 R56, R180.reuse, R168, R56 ;  /* 0x000000a8b438723c */ /* 0x040ff00000001838 */
[C---:B------:R-:W-:Y:S01]  /*7810*/  HMMA.16816.F32 R52, R180.reuse, R170, R52 ;  /* 0x000000aab434723c */ /* 0x040fe20000001834 */
[----:B------:R-:W1:Y:S07]  /*7820*/  LDSM.16.M88.4 R168, [R184+0x7000] ;  /* 0x00700000b8a8783b */ /* 0x000e6e0000000200 */
[C---:B------:R-:W-:Y:S08]  /*7830*/  HMMA.16816.F32 R48, R180.reuse, R164, R48 ;  /* 0x000000a4b430723c */ /* 0x040ff00000001830 */
[----:B------:R-:W-:Y:S01]  /*7840*/  HMMA.16816.F32 R44, R180, R166, R44 ;  /* 0x000000a6b42c723c */ /* 0x000fe2000000182c */
[----:B------:R-:W1:Y:S04]  /*7850*/  LDSM.16.M88.4 R164, [R184+0x7800] ;  /* 0x00780000b8a4783b */ /* 0x000e680000000200 */
[----:B------:R-:W-:Y:S03]  /*7860*/  LDSM.16.M88.4 R180, [R185+0x6000] ;  /* 0x00600000b9b4783b */ /* 0x000fe60000000200 */
[C---:B--2---:R-:W-:Y:S08]  /*7870*/  HMMA.16816.F32 R144, R160.reuse, R156, R144 ;  /* 0x0000009ca090723c */ /* 0x044ff00000001890 */
[----:B------:R-:W-:Y:S01]  /*7880*/  HMMA.16816.F32 R140, R160, R158, R140 ;  /* 0x0000009ea08c723c */ /* 0x000fe2000000188c */
[----:B------:R-:W2:Y:S07]  /*7890*/  LDSM.16.M88.4 R156, [R185+0x6800] ;  /* 0x00680000b99c783b */ /* 0x000eae0000000200 */
[C---:B---3--:R-:W-:Y:S08]  /*78a0*/  HMMA.16816.F32 R56, R8.reuse, R152, R56 ;  /* 0x000000980838723c */ /* 0x048ff00000001838 */
[C---:B------:R-:W-:Y:S01]  /*78b0*/  HMMA.16816.F32 R52, R8.reuse, R154, R52 ;  /* 0x0000009a0834723c */ /* 0x040fe20000001834 */
[----:B------:R-:W3:Y:S07]  /*78c0*/  LDSM.16.M88.4 R152, [R185+0x5000] ;  /* 0x00500000b998783b */ /* 0x000eee0000000200 */
[C---:B----4-:R-:W-:Y:S08]  /*78d0*/  HMMA.16816.F32 R48, R8.reuse, R148, R48 ;  /* 0x000000940830723c */ /* 0x050ff00000001830 */
[C---:B------:R-:W-:Y:S01]  /*78e0*/  HMMA.16816.F32 R44, R8.reuse, R150, R44 ;  /* 0x00000096082c723c */ /* 0x040fe2000000182c */
[----:B------:R-:W4:Y:S07]  /*78f0*/  LDSM.16.M88.4 R148, [R185+0x5800] ;  /* 0x00580000b994783b */ /* 0x000f2e0000000200 */
[C---:B-----5:R-:W-:Y:S08]  /*7900*/  HMMA.16816.F32 R64, R8.reuse, R172, R64 ;  /* 0x000000ac0840723c */ /* 0x060ff00000001840 */
[C---:B------:R-:W-:Y:S01]  /*7910*/  HMMA.16816.F32 R60, R8.reuse, R174, R60 ;  /* 0x000000ae083c723c */ /* 0x040fe2000000183c */
[----:B------:R-:W5:Y:S07]  /*7920*/  LDSM.16.M88.4 R172, [R185+0x4800] ;  /* 0x00480000b9ac783b */ /* 0x000f6e0000000200 */
[C---:B------:R-:W-:Y:S08]  /*7930*/  HMMA.16816.F32 R32, R8.reuse, R176, R32 ;  /* 0x000000b00820723c */ /* 0x040ff00000001820 */
[C---:B------:R-:W-:Y:S01]  /*7940*/  HMMA.16816.F32 R28, R8.reuse, R178, R28 ;  /* 0x000000b2081c723c */ /* 0x040fe2000000181c */
[----:B------:R-:W-:Y:S07]  /*7950*/  LDSM.16.M88.4 R176, [R186+0x2000] ;  /* 0x00200000bab0783b */ /* 0x000fee0000000200 */
[C---:B-1----:R-:W-:Y:S08]  /*7960*/  HMMA.16816.F32 R40, R8.reuse, R4, R40 ;  /* 0x000000040828723c */ /* 0x042ff00000001828 */
[C---:B------:R-:W-:Y:S01]  /*7970*/  HMMA.16816.F32 R36, R8.reuse, R6, R36 ;  /* 0x000000060824723c */ /* 0x040fe20000001824 */
[----:B------:R-:W-:Y:S07]  /*7980*/  LDSM.16.M88.4 R4, [R133+UR5+0x8000] ;  /* 0x008000058504783b */ /* 0x000fee0008000200 */
[C---:B------:R-:W-:Y:S08]  /*7990*/  HMMA.16816.F32 R24, R8.reuse, R168, R24 ;  /* 0x000000a80818723c */ /* 0x040ff00000001818 */
[C---:B------:R-:W-:Y:S08]  /*79a0*/  HMMA.16816.F32 R20, R8.reuse, R170, R20 ;  /* 0x000000aa0814723c */ /* 0x040ff00000001814 */
[C---:B------:R-:W-:Y:S08]  /*79b0*/  HMMA.16816.F32 R16, R8.reuse, R164, R16 ;  /* 0x000000a40810723c */ /* 0x040ff00000001810 */
[----:B------:R-:W-:Y:S01]  /*79c0*/  HMMA.16816.F32 R12, R8, R166, R12 ;  /* 0x000000a6080c723c */ /* 0x000fe2000000180c */
[----:B------:R-:W1:Y:S04]  /*79d0*/  LDSM.16.M88.4 R8, [R211+0x2000] ;  /* 0x00200000d308783b */ /* 0x000e680000000200 */
[----:B------:R-:W-:Y:S03]  /*79e0*/  LDSM.16.M88.4 R164, [R185+0x7000] ;  /* 0x00700000b9a4783b */ /* 0x000fe60000000200 */
[C---:B--2---:R-:W-:Y:S08]  /*79f0*/  HMMA.16816.F32 R32, R160.reuse, R156, R32 ;  /* 0x0000009ca020723c */ /* 0x044ff00000001820 */
[C---:B------:R-:W-:Y:S01]  /*7a00*/  HMMA.16816.F32 R28, R160.reuse, R158, R28 ;  /* 0x0000009ea01c723c */ /* 0x040fe2000000181c */
[----:B------:R-:W2:Y:S07]  /*7a10*/  LDSM.16.M88.4 R156, [R133+UR5+0x9000] ;  /* 0x00900005859c783b */ /* 0x000eae0008000200 */
[C---:B---3--:R-:W-:Y:S08]  /*7a20*/  HMMA.16816.F32 R56, R160.reuse, R152, R56 ;  /* 0x00000098a038723c */ /* 0x048ff00000001838 */
[C---:B------:R-:W-:Y:S01]  /*7a30*/  HMMA.16816.F32 R52, R160.reuse, R154, R52 ;  /* 0x0000009aa034723c */ /* 0x040fe20000001834 */
[----:B------:R-:W-:Y:S07]  /*7a40*/  LDSM.16.M88.4 R152, [R187+0x2000] ;  /* 0x00200000bb98783b */ /* 0x000fee0000000200 */
[C---:B----4-:R-:W-:Y:S08]  /*7a50*/  HMMA.16816.F32 R48, R160.reuse, R148, R48 ;  /* 0x00000094a030723c */ /* 0x050ff00000001830 */
[C---:B------:R-:W-:Y:S01]  /*7a60*/  HMMA.16816.F32 R44, R160.reuse, R150, R44 ;  /* 0x00000096a02c723c */ /* 0x040fe2000000182c */
[----:B------:R-:W3:Y:S07]  /*7a70*/  LDSM.16.M88.4 R148, [R185+0x7800] ;  /* 0x00780000b994783b */ /* 0x000eee0000000200 */
[C---:B------:R-:W-:Y:S01]  /*7a80*/  HMMA.16816.F32 R168, R160.reuse, R180, R40 ;  /* 0x000000b4a0a8723c */ /* 0x040fe20000001828 */
[----:B------:R-:W4:Y:S07]  /*7a90*/  LDSM.16.M88.4 R40, [R138+0x8000] ;  /* 0x008000008a28783b */ /* 0x000f2e0000000200 */
[C---:B-----5:R-:W-:Y:S08]  /*7aa0*/  HMMA.16816.F32 R64, R160.reuse, R172, R64 ;  /* 0x000000aca040723c */ /* 0x060ff00000001840 */
[----:B------:R-:W-:Y:S01]  /*7ab0*/  HMMA.16816.F32 R60, R160, R174, R60 ;  /* 0x000000aea03c723c */ /* 0x000fe2000000183c */
[----:B------:R-:W5:Y:S07]  /*7ac0*/  LDSM.16.M88.4 R172, [R133+UR5+0x8800] ;  /* 0x0088000585ac783b */ /* 0x000f6e0008000200 */
[C---:B-1----:R-:W-:Y:S08]  /*7ad0*/  HMMA.16816.F32 R144, R8.reuse, R4, R144 ;  /* 0x000000040890723c */ /* 0x042ff00000001890 */
[C---:B------:R-:W-:Y:S01]  /*7ae0*/  HMMA.16816.F32 R140, R8.reuse, R6, R140 ;  /* 0x00000006088c723c */ /* 0x040fe2000000188c */
[----:B------:R-:W1:Y:S07]  /*7af0*/  LDSM.16.M88.4 R4, [R133+UR5+0x9800] ;  /* 0x009800058504783b */ /* 0x000e6e0008000200 */
[C---:B--2---:R-:W-:Y:S08]  /*7b00*/  HMMA.16816.F32 R56, R8.reuse, R156, R56 ;  /* 0x0000009c0838723c */ /* 0x044ff00000001838 */
[----:B------:R-:W-:Y:S01]  /*7b10*/  HMMA.16816.F32 R52, R8, R158, R52 ;  /* 0x0000009e0834723c */ /* 0x000fe20000001834 */
[----:B------:R-:W2:Y:S07]  /*7b20*/  LDSM.16.M88.4 R156, [R138+0x8800] ;  /* 0x008800008a9c783b */ /* 0x000eae0000000200 */
[C---:B------:R-:W-:Y:S08]  /*7b30*/  HMMA.16816.F32 R36, R160.reuse, R182, R36 ;  /* 0x000000b6a024723c */ /* 0x040ff00000001824 */
[C---:B------:R-:W-:Y:S01]  /*7b40*/  HMMA.16816.F32 R180, R160.reuse, R164, R24 ;  /* 0x000000a4a0b4723c */ /* 0x040fe20000001818 */
[----:B------:R-:W2:Y:S07]  /*7b50*/  LDSM.16.M88.4 R24, [R184+0x8000] ;  /* 0x00800000b818783b */ /* 0x000eae0000000200 */
[C---:B------:R-:W-:Y:S01]  /*7b60*/  HMMA.16816.F32 R20, R160.reuse, R166, R20 ;  /* 0x000000a6a014723c */ /* 0x040fe20000001814 */
[----:B------:R-:W-:Y:S07]  /*7b70*/  LDSM.16.M88.4 R164, [R133+UR5+0xa000] ;  /* 0x00a0000585a4783b */ /* 0x000fee0008000200 */
[C---:B---3--:R-:W-:Y:S08]  /*7b80*/  HMMA.16816.F32 R16, R160.reuse, R148, R16 ;  /* 0x00000094a010723c */ /* 0x048ff00000001810 */
[----:B------:R-:W-:Y:S01]  /*7b90*/  HMMA.16816.F32 R12, R160, R150, R12 ;  /* 0x00000096a00c723c */ /* 0x000fe2000000180c */
[----:B------:R-:W-:Y:S07]  /*7ba0*/  LDSM.16.M88.4 R148, [R188+0x2000] ;  /* 0x00200000bc94783b */ /* 0x000fee0000000200 */
[C---:B----4-:R-:W-:Y:S08]  /*7bb0*/  HMMA.16816.F32 R144, R152.reuse, R40, R144 ;  /* 0x000000289890723c */ /* 0x050ff00000001890 */
[----:B------:R-:W-:Y:S01]  /*7bc0*/  HMMA.16816.F32 R140, R152, R42, R140 ;  /* 0x0000002a988c723c */ /* 0x000fe2000000188c */
[----:B------:R-:W3:Y:S07]  /*7bd0*/  LDSM.16.M88.4 R40, [R184+0x8800] ;  /* 0x00880000b828783b */ /* 0x000eee0000000200 */
[C---:B-----5:R-:W-:Y:S01]  /*7be0*/  HMMA.16816.F32 R160, R8.reuse, R172, R64 ;  /* 0x000000ac08a0723c */ /* 0x060fe20000001840 */
[----:B------:R-:W-:Y:S07]  /*7bf0*/  LDSM.16.M88.4 R64, [R185+0x8000] ;  /* 0x00800000b940783b */ /* 0x000fee0000000200 */
[C---:B------:R-:W-:Y:S08]  /*7c00*/  HMMA.16816.F32 R60, R8.reuse, R174, R60 ;  /* 0x000000ae083c723c */ /* 0x040ff0000000183c */
[C---:B-1----:R-:W-:Y:S08]  /*7c10*/  HMMA.16816.F32 R48, R8.reuse, R4, R48 ;  /* 0x000000040830723c */ /* 0x042ff00000001830 */
[----:B------:R-:W-:Y:S01]  /*7c20*/  HMMA.16816.F32 R44, R8, R6, R44 ;  /* 0x00000006082c723c */ /* 0x000fe2000000182c */
[----:B------:R-:W1:Y:S07]  /*7c30*/  LDSM.16.M88.4 R4, [R185+0x8800] ;  /* 0x00880000b904783b */ /* 0x000e6e0000000200 */
[C---:B--2---:R-:W-:Y:S08]  /*7c40*/  HMMA.16816.F32 R160, R152.reuse, R156, R160 ;  /* 0x0000009c98a0723c */ /* 0x044ff000000018a0 */
[----:B------:R-:W-:Y:S08]  /*7c50*/  HMMA.16816.F32 R60, R152, R158, R60 ;  /* 0x0000009e983c723c */ /* 0x000ff0000000183c */
[C---:B------:R-:W-:Y:S08]  /*7c60*/  HMMA.16816.F32 R144, R176.reuse, R24, R144 ;  /* 0x00000018b090723c */ /* 0x040ff00000001890 */
[C---:B------:R-:W-:Y:S01]  /*7c70*/  HMMA.16816.F32 R140, R176.reuse, R26, R140 ;  /* 0x0000001ab08c723c */ /* 0x040fe2000000188c */
[----:B------:R-:W2:Y:S07]  /*7c80*/  LDSM.16.M88.4 R24, [R138+0x9000] ;  /* 0x009000008a18783b */ /* 0x000eae0000000200 */
[C---:B---3--:R-:W-:Y:S08]  /*7c90*/  HMMA.16816.F32 R160, R176.reuse, R40, R160 ;  /* 0x00000028b0a0723c */ /* 0x048ff000000018a0 */
[----:B------:R-:W-:Y:S01]  /*7ca0*/  HMMA.16816.F32 R60, R176, R42, R60 ;  /* 0x0000002ab03c723c */ /* 0x000fe2000000183c */
[----:B------:R-:W-:Y:S07]  /*7cb0*/  LDSM.16.M88.4 R40, [R185+0x9000] ;  /* 0x00900000b928783b */ /* 0x000fee0000000200 */
[C---:B------:R-:W-:Y:S08]  /*7cc0*/  HMMA.16816.F32 R168, R8.reuse, R164, R168 ;  /* 0x000000a408a8723c */ /* 0x040ff000000018a8 */
[----:B------:R-:W-:Y:S01]  /*7cd0*/  HMMA.16816.F32 R164, R8, R166, R36 ;  /* 0x000000a608a4723c */ /* 0x000fe20000001824 */
[----:B------:R-:W-:Y:S07]  /*7ce0*/  LDSM.16.M88.4 R36, [R184+0x9000] ;  /* 0x00900000b824783b */ /* 0x000fee0000000200 */
[C---:B-1----:R-:W-:Y:S08]  /*7cf0*/  HMMA.16816.F32 R160, R148.reuse, R4, R160 ;  /* 0x0000000494a0723c */ /* 0x042ff000000018a0 */
[C---:B------:R-:W-:Y:S01]  /*7d00*/  HMMA.16816.F32 R60, R148.reuse, R6, R60 ;  /* 0x00000006943c723c */ /* 0x040fe2000000183c */
[----:B------:R-:W1:Y:S07]  /*7d10*/  LDSM.16.M88.4 R4, [R138+0x9800] ;  /* 0x009800008a04783b */ /* 0x000e6e0000000200 */
[----:B------:R-:W-:Y:S03]  /*7d20*/  HMMA.16816.F32 R144, R148, R64, R144 ;  /* 0x000000409490723c */ /* 0x000fe60000001890 */
[----:B------:R-:W-:Y:S01]  /*7d30*/  FMUL.FTZ R163, R163, UR4 ;  /* 0x00000004a3a37c20 */ /* 0x000fe20008410000 */
[----:B------:R-:W-:-:S03]  /*7d40*/  FMUL.FTZ R162, R162, UR4 ;  /* 0x00000004a2a27c20 */ /* 0x000fc60008410000 */
        /* <DEDUP_REMOVED lines=14> */
[C---:B------:R-:W-:Y:S01]  /*7e30*/  HMMA.16816.F32 R52, R152.reuse, R26, R52 ;  /* 0x0000001a9834723c */ /* 0x040fe20000001834 */
[----:B------:R-:W2:Y:S02]  /*7e40*/  LDSM.16.M88.4 R24, [R184+0x9800] ;  /* 0x00980000b818783b */ /* 0x000ea40000000200 */
[----:B------:R-:W-:Y:S01]  /*7e50*/  FMUL.FTZ R140, R140, UR4 ;  /* 0x000000048c8c7c20 */ /* 0x000fe20008410000 */
[----:B------:R-:W-:Y:S01]  /*7e60*/  FMUL.FTZ R141, R141, UR4 ;  /* 0x000000048d8d7c20 */ /* 0x000fe20008410000 */
[----:B------:R-:W-:Y:S01]  /*7e70*/  FMUL.FTZ R142, R142, UR4 ;  /* 0x000000048e8e7c20 */ /* 0x000fe20008410000 */
[----:B------:R-:W-:Y:S01]  /*7e80*/  FMUL.FTZ R159, R143, UR4 ;  /* 0x000000048f9f7c20 */ /* 0x000fe20008410000 */
[----:B------:R-:W-:Y:S01]  /*7e90*/  MUFU.TANH R147, R140 ;  /* 0x0000008c00937308 */ /* 0x000fe20000002400 */
[----:B-1----:R-:W-:Y:S07]  /*7ea0*/  HMMA.16816.F32 R48, R152, R4, R48 ;  /* 0x000000049830723c */ /* 0x002fee0000001830 */
[----:B------:R-:W-:Y:S01]  /*7eb0*/  MUFU.TANH R157, R141 ;  /* 0x0000008d009d7308 */ /* 0x000fe20000002400 */
[C---:B------:R-:W-:Y:S07]  /*7ec0*/  HMMA.16816.F32 R56, R176.reuse, R36, R56 ;  /* 0x00000024b038723c */ /* 0x040fee0000001838 */
[----:B------:R1:W-:Y:S01]  /*7ed0*/  MUFU.TANH R158, R142 ;  /* 0x0000008e009e7308 */ /* 0x0003e20000002400 */
[----:B------:R-:W-:Y:S01]  /*7ee0*/  HMMA.16816.F32 R52, R176, R38, R52 ;  /* 0x00000026b034723c */ /* 0x000fe20000001834 */
[----:B------:R-:W-:Y:S06]  /*7ef0*/  LDSM.16.M88.4 R36, [R185+0x9800] ;  /* 0x00980000b924783b */ /* 0x000fec0000000200 */
[----:B------:R-:W4:Y:S01]  /*7f00*/  MUFU.TANH R156, R156 ;  /* 0x0000009c009c7308 */ /* 0x000f220000002400 */
[----:B------:R-:W-:Y:S01]  /*7f10*/  HMMA.16816.F32 R44, R152, R6, R44 ;  /* 0x00000006982c723c */ /* 0x000fe2000000182c */
[----:B------:R-:W-:Y:S06]  /*7f20*/  LDSM.16.M88.4 R4, [R184+0xa000] ;  /* 0x00a00000b804783b */ /* 0x000fec0000000200 */
[----:B------:R-:W-:Y:S01]  /*7f30*/  MUFU.TANH R144, R144 ;  /* 0x0000009000907308 */ /* 0x000fe20000002400 */
[----:B---3--:R-:W-:Y:S01]  /*7f40*/  HMMA.16816.F32 R32, R8, R64, R32 ;  /* 0x000000400820723c */ /* 0x008fe20000001820 */
[----:B------:R-:W-:Y:S01]  /*7f50*/  FMUL.FTZ R64, R160, UR4 ;  /* 0x00000004a0407c20 */ /* 0x000fe20008410000 */
[----:B-1----:R-:W1:Y:S01]  /*7f60*/  LDSM.16.M88.4 R140, [R133+UR5+0xb000] ;  /* 0x00b00005858c783b */ /* 0x002e620008000200 */
[----:B------:R-:W-:-:S04]  /*7f70*/  FMUL.FTZ R65, R161, UR4 ;  /* 0x00000004a1417c20 */ /* 0x000fc80008410000 */
[----:B------:R-:W-:Y:S01]  /*7f80*/  MUFU.TANH R160, R61 ;  /* 0x0000003d00a07308 */ /* 0x000fe20000002400 */
[----:B------:R-:W-:Y:S07]  /*7f90*/  HMMA.16816.F32 R28, R8, R66, R28 ;  /* 0x00000042081c723c */ /* 0x000fee000000181c */
[----:B------:R3:W-:Y:S01]  /*7fa0*/  MUFU.TANH R66, R60 ;  /* 0x0000003c00427308 */ /* 0x0007e20000002400 */
[C---:B------:R-:W-:Y:S07]  /*7fb0*/  HMMA.16816.F32 R56, R148.reuse, R40, R56 ;  /* 0x000000289438723c */ /* 0x040fee0000001838 */
[----:B------:R-:W5:Y:S01]  /*7fc0*/  MUFU.TANH R146, R146 ;  /* 0x0000009200927308 */ /* 0x000f620000002400 */
[----:B------:R-:W-:Y:S01]  /*7fd0*/  HMMA.16816.F32 R52, R148, R42, R52 ;  /* 0x0000002a9434723c */ /* 0x000fe20000001834 */
[----:B------:R-:W4:Y:S06]  /*7fe0*/  LDSM.16.M88.4 R40, [R138+0xa000] ;  /* 0x00a000008a28783b */ /* 0x000f2c0000000200 */
[----:B------:R-:W5:Y:S01]  /*7ff0*/  MUFU.TANH R145, R145 ;  /* 0x0000009100917308 */ /* 0x000f620000002400 */
[----:B--2---:R-:W-:Y:S01]  /*8000*/  HMMA.16816.F32 R48, R176, R24, R48 ;  /* 0x00000018b030723c */ /* 0x004fe20000001830 */
[----:B---3--:R-:W2:Y:S02]  /*8010*/  LDSM.16.M88.4 R60, [R133+UR5+0xb800] ;  /* 0x00b80005853c783b */ /* 0x008ea40008000200 */
[----:B------:R-:W-:Y:S01]  /*8020*/  FMUL.FTZ R56, R56, UR4 ;  /* 0x0000000438387c20 */ /* 0x000fe20008410000 */
[----:B------:R-:W-:Y:S01]  /*8030*/  FMUL.FTZ R58, R58, UR4 ;  /* 0x000000043a3a7c20 */ /* 0x000fe20008410000 */
[----:B------:R-:W-:-:S02]  /*8040*/  FMUL.FTZ R59, R59, UR4 ;  /* 0x000000043b3b7c20 */ /* 0x000fc40008410000 */
[----:B------:R-:W3:Y:S01]  /*8050*/  MUFU.TANH R159, R159 ;  /* 0x0000009f009f7308 */ /* 0x000ee20000002400 */
[----:B------:R-:W-:Y:S01]  /*8060*/  FMUL.FTZ R57, R57, UR4 ;  /* 0x0000000439397c20 */ /* 0x000fe20008410000 */
[----:B------:R-:W-:Y:S01]  /*8070*/  HMMA.16816.F32 R44, R176, R26, R44 ;  /* 0x0000001ab02c723c */ /* 0x000fe2000000182c */
[----:B------:R-:W-:Y:S01]  /*8080*/  LDSM.16.M88.4 R24, [R185+0xa000] ;  /* 0x00a00000b918783b */ /* 0x000fe20000000200 */
[----:B------:R-:W-:Y:S01]  /*8090*/  FMUL.FTZ R244, R52, UR4 ;  /* 0x0000000434f47c20 */ /* 0x000fe20008410000 */
[----:B------:R-:W-:Y:S01]  /*80a0*/  FMUL.FTZ R53, R53, UR4 ;  /* 0x0000000435357c20 */ /* 0x000fe20008410000 */
[----:B------:R-:W-:Y:S02]  /*80b0*/  FMUL.FTZ R54, R54, UR4 ;  /* 0x0000000436367c20 */ /* 0x000fe40008410000 */
[----:B------:R-:W3:Y:S01]  /*80c0*/  MUFU.TANH R64, R64 ;  /* 0x0000004000407308 */ /* 0x000ee20000002400 */
[----:B------:R-:W-:Y:S01]  /*80d0*/  FMUL.FTZ R52, R55, UR4 ;  /* 0x0000000437347c20 */ /* 0x000fe20008410000 */
[----:B-1----:R-:W-:Y:S06]  /*80e0*/  HMMA.16816.F32 R180, R8, R140, R180 ;  /* 0x0000008c08b4723c */ /* 0x002fec00000018b4 */
[----:B------:R-:W1:Y:S02]  /*80f0*/  MUFU.TANH R65, R65 ;  /* 0x0000004100417308 */ /* 0x000e640000002400 */
[C---:B------:R-:W-:Y:S06]  /*8100*/  HMMA.16816.F32 R48, R148.reuse, R36, R48 ;  /* 0x000000249430723c */ /* 0x040fec0000001830 */
[----:B------:R-:W1:Y:S02]  /*8110*/  MUFU.TANH R248, R248 ;  /* 0x000000f800f87308 */ /* 0x000e640000002400 */
[----:B------:R-:W-:Y:S01]  /*8120*/  HMMA.16816.F32 R44, R148, R38, R44 ;  /* 0x00000026942c723c */ /* 0x000fe2000000182c */
[----:B------:R-:W5:Y:S05]  /*8130*/  LDSM.16.M88.4 R36, [R138+0xa800] ;  /* 0x00a800008a24783b */ /* 0x000f6a0000000200 */
[----:B------:R-:W1:Y:S02]  /*8140*/  MUFU.TANH R236, R56 ;  /* 0x0000003800ec7308 */ /* 0x000e640000002400 */
[C---:B----4-:R-:W-:Y:S03]  /*8150*/  HMMA.16816.F32 R168, R152.reuse, R40, R168 ;  /* 0x0000002898a8723c */ /* 0x050fe600000018a8 */
[----:B------:R-:W-:Y:S01]  /*8160*/  FMUL.FTZ R48, R48, UR4 ;  /* 0x0000000430307c20 */ /* 0x000fe20008410000 */
[----:B------:R-:W-:Y:S01]  /*8170*/  FMUL.FTZ R50, R50, UR4 ;  /* 0x0000000432327c20 */ /* 0x000fe20008410000 */
[----:B------:R-:W-:Y:S01]  /*8180*/  FMUL.FTZ R49, R49, UR4 ;  /* 0x0000000431317c20 */ /* 0x000fe20008410000 */
[----:B------:R-:W4:Y:S01]  /*8190*/  MUFU.TANH R234, R58 ;  /* 0x0000003a00ea7308 */ /* 0x000f220000002400 */
[----:B------:R-:W-:Y:S01]  /*81a0*/  FMUL.FTZ R51, R51, UR4 ;  /* 0x0000000433337c20 */ /* 0x000fe20008410000 */
[----:B------:R-:W-:Y:S01]  /*81b0*/  HMMA.16816.F32 R164, R152, R42, R164 ;  /* 0x0000002a98a4723c */ /* 0x000fe200000018a4 */
[----:B------:R-:W-:Y:S02]  /*81c0*/  LDSM.16.M88.4 R40, [R138+0xb000] ;  /* 0x00b000008a28783b */ /* 0x000fe40000000200 */
[----:B------:R-:W-:Y:S01]  /*81d0*/  FMUL.FTZ R46, R46, UR4 ;  /* 0x000000042e2e7c20 */ /* 0x000fe20008410000 */
[----:B------:R-:W-:Y:S01]  /*81e0*/  FMUL.FTZ R230, R44, UR4 ;  /* 0x000000042ce67c20 */ /* 0x000fe20008410000 */
[----:B------:R-:W-:Y:S01]  /*81f0*/  FMUL.FTZ R45, R45, UR4 ;  /* 0x000000042d2d7c20 */ /* 0x000fe20008410000 */
[----:B------:R-:W-:Y:S01]  /*8200*/  MUFU.TANH R228, R48 ;  /* 0x0000003000e47308 */ /* 0x000fe20000002400 */
[----:B------:R-:W-:Y:S01]  /*8210*/  FMUL.FTZ R44, R47, UR4 ;  /* 0x000000042f2c7c20 */ /* 0x000fe20008410000 */
[C---:B------:R-:W-:Y:S06]  /*8220*/  HMMA.16816.F32 R20, R8.reuse, R142, R20 ;  /* 0x0000008e0814723c */ /* 0x040fec0000001814 */
[----:B------:R3:W-:Y:S02]  /*8230*/  MUFU.TANH R206, R46 ;  /* 0x0000002e00ce7308 */ /* 0x0007e40000002400 */
[C---:B--2---:R-:W-:Y:S06]  /*8240*/  HMMA.16816.F32 R16, R8.reuse, R60, R16 ;  /* 0x0000003c0810723c */ /* 0x044fec0000001810 */
[----:B------:R2:W-:Y:S02]  /*8250*/  MUFU.TANH R188, R50 ;  /* 0x0000003200bc7308 */ /* 0x0005e40000002400 */
[----:B------:R-:W-:Y:S01]  /*8260*/  HMMA.16816.F32 R12, R8, R62, R12 ;  /* 0x0000003e080c723c */ /* 0x000fe2000000180c */
[----:B------:R-:W1:Y:S05]  /*8270*/  LDSM.16.M88.4 R8, [R184+0xa800] ;  /* 0x00a80000b808783b */ /* 0x000e6a0000000200 */
[----:B------:R-:W4:Y:S02]  /*8280*/  MUFU.TANH R238, R59 ;  /* 0x0000003b00ee7308 */ /* 0x000f240000002400 */
[C---:B------:R-:W-:Y:S06]  /*8290*/  HMMA.16816.F32 R168, R176.reuse, R4, R168 ;  /* 0x00000004b0a8723c */ /* 0x040fec00000018a8 */
[----:B------:R-:W4:Y:S02]  /*82a0*/  MUFU.TANH R244, R244 ;  /* 0x000000f400f47308 */ /* 0x000f240000002400 */
[----:B------:R-:W-:Y:S01]  /*82b0*/  HMMA.16816.F32 R164, R176, R6, R164 ;  /* 0x00000006b0a4723c */ /* 0x000fe200000018a4 */
[----:B------:R-:W3:Y:S05]  /*82c0*/  LDSM.16.M88.4 R4, [R185+0xa800] ;  /* 0x00a80000b904783b */ /* 0x000eea0000000200 */
[----:B------:R-:W-:Y:S02]  /*82d0*/  MUFU.TANH R240, R53 ;  /* 0x0000003500f07308 */ /* 0x000fe40000002400 */
[----:B-----5:R-:W-:Y:S06]  /*82e0*/  HMMA.16816.F32 R32, R152, R36, R32 ;  /* 0x000000249820723c */ /* 0x020fec0000001820 */
[----:B------:R-:W5:Y:S02]  /*82f0*/  MUFU.TANH R232, R54 ;  /* 0x0000003600e87308 */ /* 0x000f640000002400 */
[C---:B------:R-:W-:Y:S06]  /*8300*/  HMMA.16816.F32 R168, R148.reuse, R24, R168 ;  /* 0x0000001894a8723c */ /* 0x040fec00000018a8 */
[----:B------:R-:W5:Y:S02]  /*8310*/  MUFU.TANH R242, R57 ;  /* 0x0000003900f27308 */ /* 0x000f640000002400 */
[----:B------:R-:W-:Y:S01]  /*8320*/  HMMA.16816.F32 R164, R148, R26, R164 ;  /* 0x0000001a94a4723c */ /* 0x000fe200000018a4 */
[----:B------:R-:W2:Y:S05]  /*8330*/  LDSM.16.M88.4 R24, [R184+0xb000] ;  /* 0x00b00000b818783b */ /* 0x000eaa0000000200 */
[----:B------:R-:W5:Y:S02]  /*8340*/  MUFU.TANH R52, R52 ;  /* 0x0000003400347308 */ /* 0x000f640000002400 */
[----:B-1----:R-:W-:Y:S01]  /*8350*/  HMMA.16816.F32 R32, R176, R8, R32 ;  /* 0x00000008b020723c */ /* 0x002fe20000001820 */
[----:B------:R-:W-:-:S02]  /*8360*/  IMAD.SHL.U32 R9, R209, 0x2, RZ ;  /* 0x00000002d1097824 */ /* 0x000fc400078e00ff */
[----:B------:R-:W-:Y:S01]  /*8370*/  FMUL.FTZ R168, R168, UR4 ;  /* 0x00000004a8a87c20 */ /* 0x000fe20008410000 */
[----:B------:R-:W-:Y:S01]  /*8380*/  FMUL.FTZ R169, R169, UR4 ;  /* 0x00000004a9a97c20 */ /* 0x000fe20008410000 */
[----:B------:R-:W-:Y:S01]  /*8390*/  FMUL.FTZ R170, R170, UR4 ;  /* 0x00000004aaaa7c20 */ /* 0x000fe20008410000 */
[----:B------:R-:W1:Y:S01]  /*83a0*/  MUFU.TANH R226, R49 ;  /* 0x0000003100e27308 */ /* 0x000e620000002400 */
[----:B------:R-:W-:Y:S01]  /*83b0*/  FMUL.FTZ R171, R171, UR4 ;  /* 0x00000004abab7c20 */ /* 0x000fe20008410000 */
[C---:B------:R-:W-:Y:S01]  /*83c0*/  HMMA.16816.F32 R28, R152.reuse, R38, R28 ;  /* 0x00000026981c723c */ /* 0x040fe2000000181c */
[----:B------:R-:W4:Y:S02]  /*83d0*/  LDSM.16.M88.4 R36, [R138+0xb800] ;  /* 0x00b800008a24783b */ /* 0x000f240000000200 */
[----:B------:R-:W-:Y:S01]  /*83e0*/  FMUL.FTZ R164, R164, UR4 ;  /* 0x00000004a4a47c20 */ /* 0x000fe20008410000 */
[----:B------:R-:W-:Y:S01]  /*83f0*/  FMUL.FTZ R165, R165, UR4 ;  /* 0x00000004a5a57c20 */ /* 0x000fe20008410000 */
[----:B------:R-:W-:Y:S01]  /*8400*/  FMUL.FTZ R166, R166, UR4 ;  /* 0x00000004a6a67c20 */ /* 0x000fe20008410000 */
[----:B------:R-:W1:Y:S01]  /*8410*/  MUFU.TANH R212, R51 ;  /* 0x0000003300d47308 */ /* 0x000e620000002400 */
[----:B------:R-:W-:Y:S01]  /*8420*/  FMUL.FTZ R167, R167, UR4 ;  /* 0x00000004a7a77c20 */ /* 0x000fe20008410000 */
[----:B------:R-:W-:Y:S01]  /*8430*/  HMMA.16816.F32 R180, R152, R40, R180 ;  /* 0x0000002898b4723c */ /* 0x000fe200000018b4 */
[----:B------:R-:W-:-:S05]  /*8440*/  IMAD.SHL.U32 R40, R2, 0x80, RZ ;  /* 0x0000008002287824 */ /* 0x000fca00078e00ff */
[----:B------:R-:W-:Y:S01]  /*8450*/  LOP3.LUT R40, R40, 0x6, R9, 0xf8, !PT ;  /* 0x0000000628287812 */ /* 0x000fe200078ef809 */
[----:B------:R-:W1:Y:S01]  /*8460*/  MUFU.TANH R230, R230 ;  /* 0x000000e600e67308 */ /* 0x000e620000002400 */
[----:B---3--:R-:W-:Y:S03]  /*8470*/  HMMA.16816.F32 R32, R148, R4, R32 ;  /* 0x000000049420723c */ /* 0x008fe60000001820 */
[C---:B------:R-:W-:Y:S02]  /*8480*/  VIADD R8, R40.reuse, 0xffffff00 ;  /* 0xffffff0028087836 */ /* 0x040fe40000000000 */
[C---:B------:R-:W-:Y:S02]  /*8490*/  VIADD R4, R40.reuse, 0xffffff08 ;  /* 0xffffff0828047836 */ /* 0x040fe40000000000 */
[----:B------:R-:W-:Y:S01]  /*84a0*/  VIADD R5, R40, 0xffffff01 ;  /* 0xffffff0128057836 */ /* 0x000fe20000000000 */
[----:B------:R-:W-:Y:S01]  /*84b0*/  HMMA.16816.F32 R28, R176, R10, R28 ;  /* 0x0000000ab01c723c */ /* 0x000fe2000000181c */
[-C--:B------:R-:W-:Y:S01]  /*84c0*/  ISETP.GE.AND P6, PT, R8, R137.reuse, PT ;  /* 0x000000890800720c */ /* 0x080fe20003fc6270 */
[----:B------:R-:W3:Y:S01]  /*84d0*/  MUFU.TANH R224, R45 ;  /* 0x0000002d00e07308 */ /* 0x000ee20000002400 */
[----:B------:R-:W-:-:S02]  /*84e0*/  ISETP.GE.AND P1, PT, R4, R137, PT ;  /* 0x000000890400720c */ /* 0x000fc40003f26270 */
[----:B------:R-:W-:Y:S02]  /*84f0*/  FSEL R156, R156, -INF , !P6 ;  /* 0xff8000009c9c7808 */ /* 0x000fe40007000000 */
[-C--:B------:R-:W-:Y:S01]  /*8500*/  ISETP.GE.AND P6, PT, R4, R136.reuse, PT ;  /* 0x000000880400720c */ /* 0x080fe20003fc6270 */
[----:B------:R-:W-:Y:S01]  /*8510*/  VIADD R4, R40, 0xffffff09 ;  /* 0xffffff0928047836 */ /* 0x000fe20000000000 */
[-C--:B------:R-:W-:Y:S01]  /*8520*/  ISETP.GE.AND P5, PT, R8, R136.reuse, PT ;  /* 0x000000880800720c */ /* 0x080fe20003fa6270 */
[----:B------:R-:W-:Y:S01]  /*8530*/  HMMA.16816.F32 R20, R152, R42, R20 ;  /* 0x0000002a9814723c */ /* 0x000fe20000001814 */
[CC--:B------:R-:W-:Y:S01]  /*8540*/  ISETP.GE.AND P4, PT, R5.reuse, R137.reuse, PT ;  /* 0x000000890500720c */ /* 0x0c0fe20003f86270 */
[----:B------:R-:W5:Y:S01]  /*8550*/  LDSM.16.M88.4 R8, [R185+0xb000] ;  /* 0x00b00000b908783b */ /* 0x000f620000000200 */
[----:B------:R-:W-:Y:S01]  /*8560*/  FSEL R42, R146, -INF , !P5 ;  /* 0xff800000922a7808 */ /* 0x000fe20006800000 */
[----:B------:R-:W-:Y:S01]  /*8570*/  FMUL.FTZ R41, R32, UR4 ;  /* 0x0000000420297c20 */ /* 0x000fe20008410000 */
[----:B------:R-:W-:Y:S01]  /*8580*/  FSEL R46, R144, -INF , !P4 ;  /* 0xff800000902e7808 */ /* 0x000fe20006000000 */
[----:B------:R-:W-:Y:S01]  /*8590*/  FMUL.FTZ R172, R34, UR4 ;  /* 0x0000000422ac7c20 */ /* 0x000fe20008410000 */
[-C--:B------:R-:W-:Y:S01]  /*85a0*/  ISETP.GE.AND P3, PT, R5, R136.reuse, PT ;  /* 0x000000880500720c */ /* 0x080fe20003f66270 */
[----:B------:R-:W-:Y:S01]  /*85b0*/  VIADD R5, R40, 0xffffff10 ;  /* 0xffffff1028057836 */ /* 0x000fe20000000000 */
[CC--:B------:R-:W-:Y:S01]  /*85c0*/  ISETP.GE.AND P5, PT, R4.reuse, R137.reuse, PT ;  /* 0x000000890400720c */ /* 0x0c0fe20003fa6270 */
[----:B--2---:R-:W-:Y:S01]  /*85d0*/  HMMA.16816.F32 R180, R176, R24, R180 ;  /* 0x00000018b0b4723c */ /* 0x004fe200000018b4 */
[-C--:B------:R-:W-:Y:S01]  /*85e0*/  ISETP.GE.AND P4, PT, R4, R136.reuse, PT ;  /* 0x000000880400720c */ /* 0x080fe20003f86270 */
[C---:B------:R-:W-:Y:S01]  /*85f0*/  VIADD R4, R40.reuse, 0xffffff11 ;  /* 0xffffff1128047836 */ /* 0x040fe20000000000 */
[----:B------:R-:W-:Y:S01]  /*8600*/  FSEL R24, R145, -INF , !P3 ;  /* 0xff80000091187808 */ /* 0x000fe20005800000 */
[----:B------:R-:W-:Y:S01]  /*8610*/  FMUL.FTZ R25, R33, UR4 ;  /* 0x0000000421197c20 */ /* 0x000fe20008410000 */
[----:B------:R-:W-:Y:S01]  /*8620*/  FSEL R48, R147, -INF , !P1 ;  /* 0xff80000093307808 */ /* 0x000fe20004800000 */
[----:B------:R-:W-:Y:S01]  /*8630*/  VIADD R33, R40, 0xffffff18 ;  /* 0xffffff1828217836 */ /* 0x000fe20000000000 */
[----:B------:R-:W-:Y:S01]  /*8640*/  FSEL R32, R158, -INF , !P6 ;  /* 0xff8000009e207808 */ /* 0x000fe20007000000 */
[----:B------:R-:W-:Y:S01]  /*8650*/  HMMA.16816.F32 R28, R148, R6, R28 ;  /* 0x00000006941c723c */ /* 0x000fe2000000181c */
[----:B------:R-:W-:Y:S01]  /*8660*/  FSEL R50, R157, -INF , !P5 ;  /* 0xff8000009d327808 */ /* 0x000fe20006800000 */
[----:B------:R-:W2:Y:S01]  /*8670*/  MUFU.TANH R44, R44 ;  /* 0x0000002c002c7308 */ /* 0x000ea20000002400 */
[----:B------:R-:W-:Y:S01]  /*8680*/  ISETP.GE.AND P3, PT, R5, R137, PT ;  /* 0x000000890500720c */ /* 0x000fe20003f66270 */
[----:B------:R-:W-:Y:S01]  /*8690*/  FMUL.FTZ R35, R35, UR4 ;  /* 0x0000000423237c20 */ /* 0x000fe20008410000 */
[----:B------:R-:W-:-:S02]  /*86a0*/  ISETP.GE.AND P1, PT, R5, R136, PT ;  /* 0x000000880500720c */ /* 0x000fc40003f26270 */
[CC--:B------:R-:W-:Y:S01]  /*86b0*/  ISETP.GE.AND P6, PT, R4.reuse, R137.reuse, PT ;  /* 0x000000890400720c */ /* 0x0c0fe20003fc6270 */
[----:B----4-:R-:W-:Y:S01]  /*86c0*/  HMMA.16816.F32 R16, R152, R36, R16 ;  /* 0x000000249810723c */ /* 0x010fe20000001810 */
[-C--:B------:R-:W-:Y:S01]  /*86d0*/  ISETP.GE.AND P5, PT, R4, R136.reuse, PT ;  /* 0x000000880400720c */ /* 0x080fe20003fa6270 */
[----:B------:R-:W-:Y:S01]  /*86e0*/  VIADD R36, R40, 0xffffff19 ;  /* 0xffffff1928247836 */ /* 0x000fe20000000000 */
[----:B------:R-:W4:Y:S01]  /*86f0*/  LDSM.16.M88.4 R4, [R184+0xb800] ;  /* 0x00b80000b804783b */ /* 0x000f220000000200 */
[----:B------:R-:W-:Y:S01]  /*8700*/  FSEL R34, R159, -INF , !P4 ;  /* 0xff8000009f227808 */ /* 0x000fe20006000000 */
[----:B------:R-:W2:Y:S01]  /*8710*/  MUFU.TANH R202, R168 ;  /* 0x000000a800ca7308 */ /* 0x000ea20000002400 */
[----:B------:R-:W-:Y:S01]  /*8720*/  FSEL R64, R64, -INF , !P3 ;  /* 0xff80000040407808 */ /* 0x000fe20005800000 */
[----:B------:R-:W1:Y:S01]  /*8730*/  LDSM.16.M88.4 R184, [R185+0xb800] ;  /* 0x00b80000b9b8783b */ /* 0x000e620000000200 */
[CC--:B------:R-:W-:Y:S01]  /*8740*/  ISETP.GE.AND P4, PT, R33.reuse, R137.reuse, PT ;  /* 0x000000892100720c */ /* 0x0c0fe20003f86270 */
[----:B------:R-:W-:Y:S01]  /*8750*/  HMMA.16816.F32 R20, R176, R26, R20 ;  /* 0x0000001ab014723c */ /* 0x000fe20000001814 */
[-C--:B------:R-:W-:Y:S01]  /*8760*/  ISETP.GE.AND P3, PT, R33, R136.reuse, PT ;  /* 0x000000882100720c */ /* 0x080fe20003f66270 */
[----:B------:R-:W-:Y:S01]  /*8770*/  VIADD R33, R40, 0xffffff20 ;  /* 0xffffff2028217836 */ /* 0x000fe20000000000 */
[----:B------:R-:W-:Y:S01]  /*8780*/  FSEL R67, R65, -INF , !P6 ;  /* 0xff80000041437808 */ /* 0x000fe20007000000 */
[----:B------:R-:W-:Y:S01]  /*8790*/  MUFU.TANH R200, R169 ;  /* 0x000000a900c87308 */ /* 0x000fe20000002400 */
[----:B------:R-:W-:Y:S01]  /*87a0*/  FSEL R246, R246, -INF , !P5 ;  /* 0xff800000f6f67808 */ /* 0x000fe20006800000 */
[----:B------:R-:W-:Y:S01]  /*87b0*/  FMUL.FTZ R28, R28, UR4 ;  /* 0x000000041c1c7c20 */ /* 0x000fe20008410000 */
[-C--:B------:R-:W-:Y:S01]  /*87c0*/  ISETP.GE.AND P6, PT, R36, R136.reuse, PT ;  /* 0x000000882400720c */ /* 0x080fe20003fc6270 */
[----:B-----5:R-:W-:Y:S01]  /*87d0*/  HMMA.16816.F32 R180, R148, R8, R180 ;  /* 0x0000000894b4723c */ /* 0x020fe200000018b4 */
[-C--:B------:R-:W-:Y:S01]  /*87e0*/  ISETP.GE.AND P5, PT, R33, R137.reuse, PT ;  /* 0x000000892100720c */ /* 0x080fe20003fa6270 */
[----:B------:R-:W-:Y:S01]  /*87f0*/  VIADD R9, R40, 0xffffff28 ;  /* 0xffffff2828097836 */ /* 0x000fe20000000000 */
[----:B------:R-:W-:Y:S01]  /*8800*/  FSEL R65, R66, -INF , !P4 ;  /* 0xff80000042417808 */ /* 0x000fe20006000000 */
[----:B------:R-:W5:Y:S01]  /*8810*/  MUFU.TANH R194, R170 ;  /* 0x000000aa00c27308 */ /* 0x000f620000002400 */
[----:B------:R-:W-:Y:S01]  /*8820*/  FSEL R248, R248, -INF , !P6 ;  /* 0xff800000f8f87808 */ /* 0x000fe20007000000 */
[----:B------:R-:W-:Y:S01]  /*8830*/  FMUL.FTZ R29, R29, UR4 ;  /* 0x000000041d1d7c20 */ /* 0x000fe20008410000 */
[----:B------:R-:W-:Y:S01]  /*8840*/  FSEL R236, R236, -INF , !P5 ;  /* 0xff800000ecec7808 */ /* 0x000fe20006800000 */
[----:B------:R-:W-:Y:S01]  /*8850*/  HMMA.16816.F32 R12, R152, R38, R12 ;  /* 0x00000026980c723c */ /* 0x000fe2000000180c */
[----:B------:R-:W-:Y:S01]  /*8860*/  FSEL R252, R252, -INF , !P1 ;  /* 0xff800000fcfc7808 */ /* 0x000fe20004800000 */
[----:B------:R-:W-:Y:S01]  /*8870*/  FMUL.FTZ R30, R30, UR4 ;  /* 0x000000041e1e7c20 */ /* 0x000fe20008410000 */
[-C--:B------:R-:W-:Y:S01]  /*8880*/  ISETP.GE.AND P4, PT, R33, R136.reuse, PT ;  /* 0x000000882100720c */ /* 0x080fe20003f86270 */
[C---:B------:R-:W-:Y:S01]  /*8890*/  VIADD R33, R40.reuse, 0xffffff21 ;  /* 0xffffff2128217836 */ /* 0x040fe20000000000 */
[CC--:B------:R-:W-:Y:S01]  /*88a0*/  ISETP.GE.AND P6, PT, R9.reuse, R137.reuse, PT ;  /* 0x000000890900720c */ /* 0x0c0fe20003fc6270 */
[----:B------:R3:W-:Y:S01]  /*88b0*/  MUFU.TANH R204, R164 ;  /* 0x000000a400cc7308 */ /* 0x0007e20000002400 */
[-C--:B------:R-:W-:Y:S01]  /*88c0*/  ISETP.GE.AND P5, PT, R9, R136.reuse, PT ;  /* 0x000000880900720c */ /* 0x080fe20003fa6270 */
[----:B------:R-:W-:Y:S01]  /*88d0*/  VIADD R9, R40, 0xffffff29 ;  /* 0xffffff2928097836 */ /* 0x000fe20000000000 */
[-C--:B------:R-:W-:Y:S01]  /*88e0*/  ISETP.GE.AND P1, PT, R36, R137.reuse, PT ;  /* 0x000000892400720c */ /* 0x080fe20003f26270 */
[----:B------:R-:W-:Y:S01]  /*88f0*/  HMMA.16816.F32 R20, R148, R10, R20 ;  /* 0x0000000a9414723c */ /* 0x000fe20000001814 */
[----:B------:R-:W-:Y:S01]  /*8900*/  FSEL R234, R234, -INF , !P4 ;  /* 0xff800000eaea7808 */ /* 0x000fe20006000000 */
[----:B------:R-:W-:Y:S01]  /*8910*/  FMUL.FTZ R146, R180, UR4 ;  /* 0x00000004b4927c20 */ /* 0x000fe20008410000 */
[----:B------:R-:W-:Y:S01]  /*8920*/  FSEL R66, R160, -INF , !P1 ;  /* 0xff800000a0427808 */ /* 0x000fe20004800000 */
[----:B------:R-:W5:Y:S01]  /*8930*/  MUFU.TANH R196, R171 ;  /* 0x000000ab00c47308 */ /* 0x000f620000002400 */
[----:B------:R-:W-:Y:S01]  /*8940*/  FSEL R250, R250, -INF , !P3 ;  /* 0xff800000fafa7808 */ /* 0x000fe20005800000 */
[----:B------:R-:W-:Y:S01]  /*8950*/  FMUL.FTZ R141, R182, UR4 ;  /* 0x00000004b68d7c20 */ /* 0x000fe20008410000 */
[-C--:B------:R-:W-:Y:S01]  /*8960*/  ISETP.GE.AND P1, PT, R33, R136.reuse, PT ;  /* 0x000000882100720c */ /* 0x080fe20003f26270 */
[C---:B----4-:R-:W-:Y:S01]  /*8970*/  HMMA.16816.F32 R16, R176.reuse, R4, R16 ;  /* 0x00000004b010723c */ /* 0x050fe20000001810 */
[-C--:B------:R-:W-:Y:S01]  /*8980*/  ISETP.GE.AND P4, PT, R9, R137.reuse, PT ;  /* 0x000000890900720c */ /* 0x080fe20003f86270 */
[C---:B------:R-:W-:Y:S01]  /*8990*/  VIADD R5, R40.reuse, 0xffffff30 ;  /* 0xffffff3028057836 */ /* 0x040fe20000000000 */
[-C--:B------:R-:W-:Y:S01]  /*89a0*/  ISETP.GE.AND P3, PT, R33, R137.reuse, PT ;  /* 0x000000892100720c */ /* 0x080fe20003f66270 */
[----:B------:R-:W-:Y:S01]  /*89b0*/  VIADD R4, R40, 0xffffff31 ;  /* 0xffffff3128047836 */ /* 0x000fe20000000000 */
[----:B------:R-:W-:Y:S01]  /*89c0*/  FSEL R238, R238, -INF , !P1 ;  /* 0xff800000eeee7808 */ /* 0x000fe20004800000 */
[----:B------:R-:W-:Y:S01]  /*89d0*/  MUFU.TANH R198, R165 ;  /* 0x000000a500c67308 */ /* 0x000fe20000002400 */
[----:B------:R-:W-:Y:S01]  /*89e0*/  FSEL R244, R244, -INF , !P6 ;  /* 0xff800000f4f47808 */ /* 0x000fe20007000000 */
[----:B------:R-:W-:Y:S01]  /*89f0*/  HMMA.16816.F32 R12, R176, R6, R12 ;  /* 0x00000006b00c723c */ /* 0x000fe2000000180c */
[----:B------:R-:W-:Y:S01]  /*8a00*/  FSEL R232, R232, -INF , !P5 ;  /* 0xff800000e8e87808 */ /* 0x000fe20006800000 */
[----:B------:R-:W-:Y:S01]  /*8a10*/  FMUL.FTZ R145, R181, UR4 ;  /* 0x00000004b5917c20 */ /* 0x000fe20008410000 */
[----:B------:R-:W-:Y:S01]  /*8a20*/  FSEL R240, R240, -INF , !P4 ;  /* 0xff800000f0f07808 */ /* 0x000fe20006000000 */
[----:B------:R-:W-:Y:S01]  /*8a30*/  FMUL.FTZ R21, R21, UR4 ;  /* 0x0000000415157c20 */ /* 0x000fe20008410000 */
[----:B------:R-:W-:Y:S01]  /*8a40*/  FSEL R242, R242, -INF , !P3 ;  /* 0xff800000f2f27808 */ /* 0x000fe20005800000 */
[----:B------:R-:W4:Y:S01]  /*8a50*/  MUFU.TANH R192, R166 ;  /* 0x000000a600c07308 */ /* 0x000f220000002400 */
[CC--:B------:R-:W-:Y:S01]  /*8a60*/  ISETP.GE.AND P1, PT, R5.reuse, R137.reuse, PT ;  /* 0x000000890500720c */ /* 0x0c0fe20003f26270 */
[----:B------:R-:W-:Y:S01]  /*8a70*/  FMUL.FTZ R22, R22, UR4 ;  /* 0x0000000416167c20 */ /* 0x000fe20008410000 */
[-C--:B------:R-:W-:Y:S01]  /*8a80*/  ISETP.GE.AND P6, PT, R5, R136.reuse, PT ;  /* 0x000000880500720c */ /* 0x080fe20003fc6270 */
[----:B------:R-:W-:Y:S01]  /*8a90*/  VIADD R5, R40, 0xffffff38 ;  /* 0xffffff3828057836 */ /* 0x000fe20000000000 */
[CC--:B------:R-:W-:Y:S01]  /*8aa0*/  ISETP.GE.AND P5, PT, R4.reuse, R137.reuse, PT ;  /* 0x000000890400720c */ /* 0x0c0fe20003fa6270 */
[C---:B-1----:R-:W-:Y:S01]  /*8ab0*/  HMMA.16816.F32 R16, R148.reuse, R184, R16 ;  /* 0x000000b89410723c */ /* 0x042fe20000001810 */
[-C--:B------:R-:W-:Y:S01]  /*8ac0*/  ISETP.GE.AND P4, PT, R4, R136.reuse, PT ;  /* 0x000000880400720c */ /* 0x080fe20003f86270 */
[----:B------:R-:W-:Y:S01]  /*8ad0*/  VIADD R4, R40, 0xffffff39 ;  /* 0xffffff3928047836 */ /* 0x000fe20000000000 */
[-C--:B------:R-:W-:Y:S01]  /*8ae0*/  ISETP.GE.AND P3, PT, R9, R136.reuse, PT ;  /* 0x000000880900720c */ /* 0x080fe20003f66270 */
[----:B------:R-:W1:Y:S01]  /*8af0*/  MUFU.TANH R190, R167 ;  /* 0x000000a700be7308 */ /* 0x000e620000002400 */
[----:B------:R-:W-:Y:S01]  /*8b00*/  FSEL R228, R228, -INF , !P1 ;  /* 0xff800000e4e47808 */ /* 0x000fe20004800000 */
[----:B------:R-:W-:Y:S01]  /*8b10*/  FMUL.FTZ R31, R31, UR4 ;  /* 0x000000041f1f7c20 */ /* 0x000fe20008410000 */
[----:B---3--:R-:W-:Y:S01]  /*8b20*/  FSEL R164, R52, -INF , !P3 ;  /* 0xff80000034a47808 */ /* 0x008fe20005800000 */
[----:B------:R-:W-:Y:S01]  /*8b30*/  HMMA.16816.F32 R148, R148, R186, R12 ;  /* 0x000000ba9494723c */ /* 0x000fe2000000180c */
[----:B------:R-:W-:Y:S01]  /*8b40*/  FSEL R188, R188, -INF , !P6 ;  /* 0xff800000bcbc7808 */ /* 0x000fe20007000000 */
[----:B------:R-:W-:Y:S01]  /*8b50*/  FMUL.FTZ R140, R183, UR4 ;  /* 0x00000004b78c7c20 */ /* 0x000fe20008410000 */
[----:B------:R-:W-:Y:S01]  /*8b60*/  FSEL R226, R226, -INF , !P5 ;  /* 0xff800000e2e27808 */ /* 0x000fe20006800000 */
[----:B------:R-:W3:Y:S01]  /*8b70*/  MUFU.TANH R41, R41 ;  /* 0x0000002900297308 */ /* 0x000ee20000002400 */
[CC--:B------:R-:W-:Y:S01]  /*8b80*/  ISETP.GE.AND P3, PT, R5.reuse, R137.reuse, PT ;  /* 0x000000890500720c */ /* 0x0c0fe20003f66270 */
[----:B------:R-:W-:Y:S01]  /*8b90*/  FMUL.FTZ R20, R20, UR4 ;  /* 0x0000000414147c20 */ /* 0x000fe20008410000 */
[-C--:B------:R-:W-:Y:S01]  /*8ba0*/  ISETP.GE.AND P1, PT, R5, R136.reuse, PT ;  /* 0x000000880500720c */ /* 0x080fe20003f26270 */
[----:B------:R-:W-:Y:S01]  /*8bb0*/  VIADD R5, R40, 0xffffff40 ;  /* 0xffffff4028057836 */ /* 0x000fe20000000000 */
[-C--:B------:R-:W-:Y:S01]  /*8bc0*/  ISETP.GE.AND P6, PT, R4, R137.reuse, PT ;  /* 0x000000890400720c */ /* 0x080fe20003fc6270 */
[----:B------:R-:W-:Y:S01]  /*8bd0*/  VIADD R6, R40, 0xffffff68 ;  /* 0xffffff6828067836 */ /* 0x000fe20000000000 */
[-C--:B------:R-:W-:Y:S01]  /*8be0*/  ISETP.GE.AND P5, PT, R4, R136.reuse, PT ;  /* 0x000000880400720c */ /* 0x080fe20003fa6270 */
[----:B------:R-:W-:Y:S01]  /*8bf0*/  VIADD R4, R40, 0xffffff41 ;  /* 0xffffff4128047836 */ /* 0x000fe20000000000 */
[----:B------:R-:W-:Y:S01]  /*8c00*/  MUFU.TANH R25, R25 ;  /* 0x0000001900197308 */ /* 0x000fe20000002400 */
[----:B------:R-:W-:Y:S01]  /*8c10*/  FSEL R212, R212, -INF , !P4 ;  /* 0xff800000d4d47808 */ /* 0x000fe20006000000 */
[----:B------:R-:W-:Y:S01]  /*8c20*/  FMUL.FTZ R19, R19, UR4 ;  /* 0x0000000413137c20 */ /* 0x000fe20008410000 */
[----:B------:R-:W-:Y:S01]  /*8c30*/  FSEL R230, R230, -INF , !P3 ;  /* 0xff800000e6e67808 */ /* 0x000fe20005800000 */
[----:B------:R-:W-:Y:S01]  /*8c40*/  VIADD R7, R40, 0xffffff69 ;  /* 0xffffff6928077836 */ /* 0x000fe20000000000 */
        /* <DEDUP_REMOVED lines=8> */
[CC--:B------:R-:W-:Y:S01]  /*8cd0*/  ISETP.GE.AND P1, PT, R4.reuse, R137.reuse, PT ;  /* 0x000000890400720c */ /* 0x0c0fe20003f26270 */
[----:B------:R-:W-:Y:S01]  /*8ce0*/  FMUL.FTZ R17, R17, UR4 ;  /* 0x0000000411117c20 */ /* 0x000fe20008410000 */
[-C--:B------:R-:W-:Y:S01]  /*8cf0*/  ISETP.GE.AND P6, PT, R4, R136.reuse, PT ;  /* 0x000000880400720c */ /* 0x080fe20003fc6270 */
[----:B------:R-:W-:Y:S01]  /*8d00*/  VIADD R4, R40, 0xffffff49 ;  /* 0xffffff4928047836 */ /* 0x000fe20000000000 */
[----:B------:R-:W3:Y:S01]  /*8d10*/  MUFU.TANH R170, R35 ;  /* 0x0000002300aa7308 */ /* 0x000ee20000002400 */
[----:B--2---:R-:W-:Y:S01]  /*8d20*/  FSEL R184, R44, -INF , !P5 ;  /* 0xff8000002cb87808 */ /* 0x004fe20006800000 */
[----:B------:R-:W-:Y:S01]  /*8d30*/  FMUL.FTZ R18, R18, UR4 ;  /* 0x0000000412127c20 */ /* 0x000fe20008410000 */
[----:B------:R-:W-:Y:S01]  /*8d40*/  FSEL R202, R202, -INF , !P4 ;  /* 0xff800000caca7808 */ /* 0x000fe20006000000 */
[----:B------:R-:W-:Y:S01]  /*8d50*/  FMUL.FTZ R10, R149, UR4 ;  /* 0x00000004950a7c20 */ /* 0x000fe20008410000 */
[----:B-----5:R-:W-:Y:S01]  /*8d60*/  FSEL R194, R194, -INF , !P3 ;  /* 0xff800000c2c27808 */ /* 0x020fe20005800000 */
[----:B------:R-:W-:Y:S01]  /*8d70*/  FMUL.FTZ R149, R150, UR4 ;  /* 0x0000000496957c20 */ /* 0x000fe20008410000 */
[----:B------:R-:W-:Y:S01]  /*8d80*/  FSEL R200, R200, -INF , !P1 ;  /* 0xff800000c8c87808 */ /* 0x000fe20004800000 */
[----:B------:R-:W2:Y:S01]  /*8d90*/  MUFU.TANH R8, R28 ;  /* 0x0000001c00087308 */ /* 0x000ea20000002400 */
[CC--:B------:R-:W-:Y:S01]  /*8da0*/  ISETP.GE.AND P5, PT, R5.reuse, R137.reuse, PT ;  /* 0x000000890500720c */ /* 0x0c0fe20003fa6270 */
[----:B------:R-:W-:Y:S01]  /*8db0*/  FMUL.FTZ R148, R148, UR4 ;  /* 0x0000000494947c20 */ /* 0x000fe20008410000 */
[-C--:B------:R-:W-:Y:S01]  /*8dc0*/  ISETP.GE.AND P4, PT, R5, R136.reuse, PT ;  /* 0x000000880500720c */ /* 0x080fe20003f86270 */
[----:B------:R-:W-:Y:S01]  /*8dd0*/  VIADD R5, R40, 0xffffff51 ;  /* 0xffffff5128057836 */ /* 0x000fe20000000000 */
[----:B------:R-:W-:Y:S01]  /*8de0*/  ISETP.GE.AND P3, PT, R4, R137, PT ;  /* 0x000000890400720c */ /* 0x000fe20003f66270 */
[----:B------:R-:W-:Y:S01]  /*8df0*/  VIADD R9, R40, 0xffffff70 ;  /* 0xffffff7028097836 */ /* 0x000fe20000000000 */
[----:B------:R-:W-:Y:S01]  /*8e00*/  ISETP.GE.AND P1, PT, R4, R136, PT ;  /* 0x000000880400720c */ /* 0x000fe20003f26270 */
[----:B------:R-:W-:Y:S01]  /*8e10*/  MUFU.TANH R174, R29 ;  /* 0x0000001d00ae7308 */ /* 0x000fe20000002400 */
[----:B------:R-:W-:Y:S01]  /*8e20*/  VIADD R4, R40, 0xffffff50 ;  /* 0xffffff5028047836 */ /* 0x000fe20000000000 */
[----:B------:R-:W-:Y:S01]  /*8e30*/  FSEL R196, R196, -INF , !P6 ;  /* 0xff800000c4c47808 */ /* 0x000fe20007000000 */
[----:B------:R-:W-:-:S04]  /*8e40*/  DEPBAR.LE SB0, 0x0 ;  /* 0x000080000000791a */ /* 0x000fc80000000000 */
[----:B------:R-:W-:Y:S01]  /*8e50*/  FSEL R204, R204, -INF , !P5 ;  /* 0xff800000cccc7808 */ /* 0x000fe20006800000 */
[----:B------:R-:W5:Y:S01]  /*8e60*/  MUFU.TANH R168, R30 ;  /* 0x0000001e00a87308 */ /* 0x000f620000002400 */
[----:B----4-:R-:W-:Y:S02]  /*8e70*/  FSEL R192, R192, -INF , !P4 ;  /* 0xff800000c0c07808 */ /* 0x010fe40006000000 */
[----:B------:R-:W-:Y:S02]  /*8e80*/  FSEL R198, R198, -INF , !P3 ;  /* 0xff800000c6c67808 */ /* 0x000fe40005800000 */
[CC--:B------:R-:W-:Y:S02]  /*8e90*/  ISETP.GE.AND P6, PT, R4.reuse, R137.reuse, PT ;  /* 0x000000890400720c */ /* 0x0c0fe40003fc6270 */
[-C--:B------:R-:W-:Y:S01]  /*8ea0*/  ISETP.GE.AND P5, PT, R4, R136.reuse, PT ;  /* 0x000000880400720c */ /* 0x080fe20003fa6270 */
[----:B------:R-:W4:Y:S01]  /*8eb0*/  MUFU.TANH R146, R146 ;  /* 0x0000009200927308 */ /* 0x000f220000002400 */
[C---:B------:R-:W-:Y:S01]  /*8ec0*/  ISETP.GE.AND P4, PT, R5.reuse, R137, PT ;  /* 0x000000890500720c */ /* 0x040fe20003f86270 */
[C---:B------:R-:W-:Y:S01]  /*8ed0*/  VIADD R4, R40.reuse, 0xffffff58 ;  /* 0xffffff5828047836 */ /* 0x040fe20000000000 */
[----:B------:R-:W-:Y:S01]  /*8ee0*/  ISETP.GE.AND P3, PT, R5, R136, PT ;  /* 0x000000880500720c */ /* 0x000fe20003f66270 */
[----:B------:R-:W-:Y:S01]  /*8ef0*/  VIADD R5, R40, 0xffffff59 ;  /* 0xffffff5928057836 */ /* 0x000fe20000000000 */
[----:B-1----:R-:W-:-:S02]  /*8f00*/  FSEL R190, R190, -INF , !P1 ;  /* 0xff800000bebe7808 */ /* 0x002fc40004800000 */
[----:B---3--:R-:W-:Y:S01]  /*8f10*/  FSEL R182, R41, -INF , !P6 ;  /* 0xff80000029b67808 */ /* 0x008fe20007000000 */
[----:B------:R-:W1:Y:S01]  /*8f20*/  MUFU.TANH R141, R141 ;  /* 0x0000008d008d7308 */ /* 0x000e620000002400 */
[----:B------:R-:W-:Y:S02]  /*8f30*/  FSEL R172, R172, -INF , !P5 ;  /* 0xff800000acac7808 */ /* 0x000fe40006800000 */
[----:B------:R-:W-:Y:S02]  /*8f40*/  FSEL R186, R25, -INF , !P4 ;  /* 0xff80000019ba7808 */ /* 0x000fe40006000000 */
[CC--:B------:R-:W-:Y:S02]  /*8f50*/  ISETP.GE.AND P1, PT, R4.reuse, R137.reuse, PT ;  /* 0x000000890400720c */ /* 0x0c0fe40003f26270 */
[-C--:B------:R-:W-:Y:S01]  /*8f60*/  ISETP.GE.AND P6, PT, R4, R136.reuse, PT ;  /* 0x000000880400720c */ /* 0x080fe20003fc6270 */
[----:B------:R-:W-:Y:S01]  /*8f70*/  MUFU.TANH R143, R21 ;  /* 0x00000015008f7308 */ /* 0x000fe20000002400 */
[C---:B------:R-:W-:Y:S01]  /*8f80*/  ISETP.GE.AND P5, PT, R5.reuse, R137, PT ;  /* 0x000000890500720c */ /* 0x040fe20003fa6270 */
[C---:B------:R-:W-:Y:S01]  /*8f90*/  VIADD R4, R40.reuse, 0xffffff60 ;  /* 0xffffff6028047836 */ /* 0x040fe20000000000 */
[----:B------:R-:W-:Y:S01]  /*8fa0*/  ISETP.GE.AND P4, PT, R5, R136, PT ;  /* 0x000000880500720c */ /* 0x000fe20003f86270 */
[----:B------:R-:W-:Y:S01]  /*8fb0*/  VIADD R5, R40, 0xffffff61 ;  /* 0xffffff6128057836 */ /* 0x000fe20000000000 */
[----:B------:R-:W-:-:S02]  /*8fc0*/  FSEL R170, R170, -INF , !P3 ;  /* 0xff800000aaaa7808 */ /* 0x000fc40005800000 */
[----:B--2---:R-:W-:Y:S01]  /*8fd0*/  FSEL R180, R8, -INF , !P1 ;  /* 0xff80000008b47808 */ /* 0x004fe20004800000 */
[----:B------:R-:W2:Y:S01]  /*8fe0*/  MUFU.TANH R138, R22 ;  /* 0x00000016008a7308 */ /* 0x000ea20000002400 */
[----:B-----5:R-:W-:Y:S01]  /*8ff0*/  FSEL R168, R168, -INF , !P6 ;  /* 0xff800000a8a87808 */ /* 0x020fe20007000000 */
[----:B------:R-:W-:Y:S01]  /*9000*/  VIADD R8, R40, 0xffffff71 ;  /* 0xffffff7128087836 */ /* 0x000fe20000000000 */
[----:B------:R-:W-:Y:S02]  /*9010*/  FSEL R174, R174, -INF , !P5 ;  /* 0xff800000aeae7808 */ /* 0x000fe40006800000 */
[CC--:B------:R-:W-:Y:S02]  /*9020*/  ISETP.GE.AND P3, PT, R4.reuse, R137.reuse, PT ;  /* 0x000000890400720c */ /* 0x0c0fe40003f66270 */
[----:B------:R-:W-:Y:S01]  /*9030*/  ISETP.GE.AND P1, PT, R4, R136, PT ;  /* 0x000000880400720c */ /* 0x000fe20003f26270 */
[----:B------:R-:W3:Y:S01]  /*9040*/  MUFU.TANH R166, R31 ;  /* 0x0000001f00a67308 */ /* 0x000ee20000002400 */
[----:B------:R-:W-:-:S02]  /*9050*/  ISETP.GE.AND P6, PT, R5, R137, PT ;  /* 0x000000890500720c */ /* 0x000fc40003fc6270 */
[-C--:B------:R-:W-:Y:S02]  /*9060*/  ISETP.GE.AND P5, PT, R5, R136.reuse, PT ;  /* 0x000000880500720c */ /* 0x080fe40003fa6270 */
[----:B----4-:R-:W-:Y:S02]  /*9070*/  FSEL R146, R146, -INF , !P3 ;  /* 0xff80000092927808 */ /* 0x010fe40005800000 */
[----:B-1----:R-:W-:Y:S01]  /*9080*/  FSEL R141, R141, -INF , !P1 ;  /* 0xff8000008d8d7808 */ /* 0x002fe20004800000 */
[----:B------:R-:W1:Y:S01]  /*9090*/  MUFU.TANH R145, R145 ;  /* 0x0000009100917308 */ /* 0x000e620000002400 */
[----:B------:R-:W-:Y:S02]  /*90a0*/  ISETP.GE.AND P3, PT, R6, R136, PT ;  /* 0x000000880600720c */ /* 0x000fe40003f66270 */
[----:B------:R-:W-:Y:S02]  /*90b0*/  ISETP.GE.AND P1, PT, R7, R137, PT ;  /* 0x000000890700720c */ /* 0x000fe40003f26270 */
[----:B--2---:R-:W-:-:S02]  /*90c0*/  FSEL R138, R138, -INF , !P3 ;  /* 0xff8000008a8a7808 */ /* 0x004fc40005800000 */
[----:B------:R-:W-:Y:S01]  /*90d0*/  FSEL R143, R143, -INF , !P1 ;  /* 0xff8000008f8f7808 */ /* 0x000fe20004800000 */
[----:B------:R-:W-:Y:S01]  /*90e0*/  MUFU.TANH R5, R19 ;  /* 0x0000001300057308 */ /* 0x000fe20000002400 */
[CC--:B------:R-:W-:Y:S02]  /*90f0*/  ISETP.GE.AND P3, PT, R8.reuse, R137.reuse, PT ;  /* 0x000000890800720c */ /* 0x0c0fe40003f66270 */
[----:B------:R-:W-:Y:S01]  /*9100*/  ISETP.GE.AND P1, PT, R8, R136, PT ;  /* 0x000000880800720c */ /* 0x000fe20003f26270 */
[----:B------:R-:W-:Y:S01]  /*9110*/  FMUL.FTZ R8, R151, UR4 ;  /* 0x0000000497087c20 */ /* 0x000fe20008410000 */
[----:B---3--:R-:W-:Y:S02]  /*9120*/  FSEL R166, R166, -INF , !P4 ;  /* 0xff800000a6a67808 */ /* 0x008fe40006000000 */
[----:B------:R-:W-:Y:S01]  /*9130*/  ISETP.GE.AND P4, PT, R6, R137, PT ;  /* 0x000000890600720c */ /* 0x000fe20003f86270 */
[----:B------:R-:W2:Y:S01]  /*9140*/  MUFU.TANH R140, R140 ;  /* 0x0000008c008c7308 */ /* 0x000ea20000002400 */
[----:B-1----:R-:W-:-:S02]  /*9150*/  FSEL R145, R145, -INF , !P6 ;  /* 0xff80000091917808 */ /* 0x002fc40007000000 */
[----:B------:R-:W-:-:S05]  /*9160*/  ISETP.GE.AND P6, PT, R7, R136, PT ;  /* 0x000000880700720c */ /* 0x000fca0003fc6270 */
[----:B------:R-:W1:Y:S08]  /*9170*/  MUFU.TANH R144, R20 ;  /* 0x0000001400907308 */ /* 0x000e700000002400 */
[----:B------:R-:W3:Y:S01]  /*9180*/  MUFU.TANH R133, R23 ;  /* 0x0000001700857308 */ /* 0x000ee20000002400 */
[----:B--2---:R-:W-:Y:S02]  /*9190*/  FSEL R140, R140, -INF , !P5 ;  /* 0xff8000008c8c7808 */ /* 0x004fe40006800000 */
[----:B------:R-:W-:-:S05]  /*91a0*/  ISETP.GE.AND P5, PT, R9, R137, PT ;  /* 0x000000890900720c */ /* 0x000fca0003fa6270 */
[----:B------:R-:W2:Y:S01]  /*91b0*/  MUFU.TANH R142, R16 ;  /* 0x00000010008e7308 */ /* 0x000ea20000002400 */
[----:B-1----:R-:W-:Y:S02]  /*91c0*/  FSEL R144, R144, -INF , !P4 ;  /* 0xff80000090907808 */ /* 0x002fe40006000000 */
[----:B------:R-:W-:Y:S01]  /*91d0*/  ISETP.GE.AND P4, PT, R9, R136, PT ;  /* 0x000000880900720c */ /* 0x000fe20003f86270 */
[C---:B------:R-:W-:Y:S02]  /*91e0*/  VIADD R9, R40.reuse, 0xffffff78 ;  /* 0xffffff7828097836 */ /* 0x040fe40000000000 */
[----:B------:R-:W-:Y:S02]  /*91f0*/  VIADD R40, R40, 0xffffff79 ;  /* 0xffffff7928287836 */ /* 0x000fe40000000000 */
[----:B------:R-:W1:Y:S01]  /*9200*/  MUFU.TANH R147, R17 ;  /* 0x0000001100937308 */ /* 0x000e620000002400 */
[----:B---3--:R-:W-:Y:S02]  /*9210*/  FSEL R133, R133, -INF , !P6 ;  /* 0xff80000085857808 */ /* 0x008fe40007000000 */
[----:B------:R-:W-:-:S05]  /*9220*/  ISETP.GE.AND P6, PT, R9, R137, PT ;  /* 0x000000890900720c */ /* 0x000fca0003fc6270 */
[----:B------:R-:W3:Y:S01]  /*9230*/  MUFU.TANH R4, R18 ;  /* 0x0000001200047308 */ /* 0x000ee20000002400 */
[----:B--2---:R-:W-:Y:S01]  /*9240*/  FSEL R142, R142, -INF , !P5 ;  /* 0xff8000008e8e7808 */ /* 0x004fe20006800000 */
[----:B------:R-:W-:Y:S01]  /*9250*/  BAR.SYNC.DEFER_BLOCKING 0x0 ;  /* 0x0000000000007b1d */ /* 0x000fe20000010000 */
[----:B------:R-:W-:-:S05]  /*9260*/  ISETP.GE.AND P5, PT, R40, R137, PT ;  /* 0x000000892800720c */ /* 0x000fca0003fa6270 */
[----:B------:R2:W4:Y:S01]  /*9270*/  MUFU.TANH R6, R148 ;  /* 0x0000009400067308 */ /* 0x0005220000002400 */
[----:B-1----:R-:W-:Y:S02]  /*9280*/  FSEL R147, R147, -INF , !P3 ;  /* 0xff80000093937808 */ /* 0x002fe40005800000 */
[----:B------:R-:W-:-:S05]  /*9290*/  ISETP.GE.AND P3, PT, R40, R136, PT ;  /* 0x000000882800720c */ /* 0x000fca0003f66270 */
[----:B------:R-:W1:Y:S01]  /*92a0*/  MUFU.TANH R7, R10 ;  /* 0x0000000a00077308 */ /* 0x000e620000002400 */
[----:B---3--:R-:W-:Y:S02]  /*92b0*/  FSEL R137, R4, -INF , !P4 ;  /* 0xff80000004897808 */ /* 0x008fe40006000000 */
[----:B------:R-:W-:-:S05]  /*92c0*/  ISETP.GE.AND P4, PT, R9, R136, PT ;  /* 0x000000880900720c */ /* 0x000fca0003f86270 */
[----:B------:R-:W3:Y:S01]  /*92d0*/  MUFU.TANH R149, R149 ;  /* 0x0000009500957308 */ /* 0x000ee20000002400 */
[----:B--2---:R-:W-:Y:S02]  /*92e0*/  FSEL R148, R5, -INF , !P1 ;  /* 0xff80000005947808 */ /* 0x004fe40004800000 */
[----:B------:R-:W-:Y:S02]  /*92f0*/  ISETP.GE.U32.AND P1, PT, R2, 0x3, PT ;  /* 0x000000030200780c */ /* 0x000fe40003f26070 */
[----:B----4-:R-:W-:-:S03]  /*9300*/  FSEL R151, R6, -INF , !P6 ;  /* 0xff80000006977808 */ /* 0x010fc60007000000 */
[----:B------:R-:W2:Y:S01]  /*9310*/  MUFU.TANH R8, R8 ;  /* 0x0000000800087308 */ /* 0x000ea20000002400 */
[----:B-1----:R-:W-:Y:S02]  /*9320*/  FSEL R150, R7, -INF , !P5 ;  /* 0xff80000007967808 */ /* 0x002fe40006800000 */
[----:B---3--:R-:W-:Y:S02]  /*9330*/  FSEL R149, R149, -INF , !P4 ;  /* 0xff80000095957808 */ /* 0x008fe40006000000 */
[----:B--2---:R-:W-:-:S03]  /*9340*/  FSEL R136, R8, -INF , !P3 ;  /* 0xff80000008887808 */ /* 0x004fc60005800000 */
[----:B------:R-:W-:Y:S05]  /*9350*/  @!P1 BRA `(.L_x_2007) ;  /* 0x0000000400a89947 */ /* 0x000fea0003800000 */
        /* <DEDUP_REMOVED lines=62> */
.L_x_2008:
[----:B------:R-:W-:Y:S01]  /*9740*/  UMOV UR4, URZ ;  /* 0x000000ff00047c82 */ /* 0x000fe20008000000 */
[----:B------:R-:W-:Y:S01]  /*9750*/  IMAD.SHL.U32 R0, R134, 0x80, RZ ;  /* 0x0000008086007824 */ /* 0x000fe200078e00ff */
[----:B------:R-:W-:-:S05]  /*9760*/  IADD3 R4, P1, PT, RZ, -UR4, RZ ;  /* 0x80000004ff047c10 */ /* 0x000fca000ff3e0ff */
[----:B------:R-:W-:-:S05]  /*9770*/  IMAD.X R0, RZ, RZ, ~R0, P1 ;  /* 0x000000ffff007224 */ /* 0x000fca00008e0e00 */
[----:B------:R-:W-:-:S04]  /*9780*/  SHF.R.S64 R5, R4, 0x1f, R0 ;  /* 0x0000001f04057819 */ /* 0x000fc80000001000 */
[----:B------:R-:W-:-:S04]  /*9790*/  IADD3 R216, P1, PT, R5, R216, RZ ;  /* 0x000000d805d87210 */ /* 0x000fc80007f3e0ff */
[----:B------:R-:W-:-:S09]  /*97a0*/  LEA.HI.X.SX32 R215, R0, R215, 0x1, P1 ;  /* 0x000000d700d77211 */ /* 0x000fd200008f0eff */
.L_x_2009:
        /* <DEDUP_REMOVED lines=37> */
.L_x_2007:
[----:B-1----:R-:W-:Y:S01]  /*9a00*/  FMNMX3.FTZ R5, R132, R156, R46, !PT ;  /* 0x0000009c84057276 */ /* 0x002fe2000781002e */
[----:B------:R-:W1:Y:S01]  /*9a10*/  LDCU UR4, c[0x0][0x45c] ;  /* 0x00008b80ff0477ac */ /* 0x000e620008000800 */
[----:B------:R-:W-:Y:S01]  /*9a20*/  FMNMX3.FTZ R7, R3, R42, R24, !PT ;  /* 0x0000002a03077276 */ /* 0x000fe20007810018 */
[----:B------:R-:W-:Y:S01]  /*9a30*/  LDSM.16.MT88.4 R12, [R210+0xc000] ;  /* 0x00c00000d20c783b */ /* 0x000fe20000004200 */
        /* <DEDUP_REMOVED lines=32> */
[----:B------:R-:W-:Y:S02]  /*9c40*/  SEL R25, R139, 0xffffffe0, !P2 ;  /* 0xffffffe08b197807 */ /* 0x000fe40005000000 */
[----:B------:R-:W-:Y:S01]  /*9c50*/  IADD3 R225, PT, PT, R2, -0x3, RZ ;  /* 0xfffffffd02e17810 */ /* 0x000fe20007ffe0ff */
[----:B------:R-:W3:Y:S01]  /*9c60*/  SHFL.BFLY PT, R0, R7, 0x2, 0x1f ;  /* 0x0c401f0007007f89 */ /* 0x000ee200000e0000 */
[----:B--2---:R-:W-:-:S02]  /*9c70*/  FMNMX.FTZ R5, R4, R5, !PT ;  /* 0x0000000504057209 */ /* 0x004fc40007810000 */
        /* <DEDUP_REMOVED lines=14> */
[----:B------:R-:W-:Y:S01]  /*9d60*/  FMUL.FTZ R161, R5, UR4 ;  /* 0x0000000405a17c20 */ /* 0x000fe20008410000 */
[--C-:B------:R-:W-:Y:S01]  /*9d70*/  FFMA.FTZ R156, R156, UR4, -R155.reuse ;  /* 0x000000049c9c7c23 */ /* 0x100fe2000801089b */
[----:B------:R-:W-:Y:S01]  /*9d80*/  FADD.FTZ R4, R3, -R4 ;  /* 0x8000000403047221 */ /* 0x000fe20000010000 */
[--C-:B------:R-:W-:Y:S01]  /*9d90*/  FFMA.FTZ R154, R46, UR4, -R155.reuse ;  /* 0x000000042e9a7c23 */ /* 0x100fe2000801089b */
[--C-:B------:R-:W-:Y:S01]  /*9da0*/  FFMA.FTZ R153, R48, UR4, -R155.reuse ;  /* 0x0000000430997c23 */ /* 0x100fe2000801089b */
[----:B------:R-:W-:Y:S01]  /*9db0*/  FFMA.FTZ R152, R50, UR4, -R155 ;  /* 0x0000000432987c23 */ /* 0x000fe2000801089b */
[----:B------:R-:W1:Y:S01]  /*9dc0*/  MUFU.EX2 R161, R161 ;  /* 0x000000a100a17308 */ /* 0x000e620000000800 */
[--C-:B------:R-:W-:Y:S01]  /*9dd0*/  FFMA.FTZ R134, R42, UR4, -R135.reuse ;  /* 0x000000042a867c23 */ /* 0x100fe20008010887 */
[--C-:B------:R-:W-:Y:S01]  /*9de0*/  FFMA.FTZ R0, R24, UR4, -R135.reuse ;  /* 0x0000000418007c23 */ /* 0x100fe20008010887 */
[--C-:B------:R-:W-:Y:S01]  /*9df0*/  FFMA.FTZ R159, R34, UR4, -R135.reuse ;  /* 0x00000004229f7c23 */ /* 0x100fe20008010887 */
[----:B------:R-:W-:Y:S01]  /*9e00*/  FMUL.FTZ R160, R4, UR4 ;  /* 0x0000000404a07c20 */ /* 0x000fe20008410000 */
[--C-:B------:R-:W-:Y:S01]  /*9e10*/  FFMA.FTZ R32, R32, UR4, -R135.reuse ;  /* 0x0000000420207c23 */ /* 0x100fe20008010887 */
[----:B------:R-:W-:Y:S01]  /*9e20*/  MUFU.EX2 R156, R156 ;  /* 0x0000009c009c7308 */ /* 0x000fe20000000800 */
[----:B------:R-:W-:Y:S01]  /*9e30*/  LDSM.16.MT88.4 R44, [R210+0x10000] ;  /* 0x01000000d22c783b */ /* 0x000fe20000004200 */
[----:B------:R-:W-:Y:S01]  /*9e40*/  IADD3 R3, PT, PT, R25, R210, RZ ;  /* 0x000000d219037210 */ /* 0x000fe20007ffe0ff */
[----:B------:R-:W-:Y:S01]  /*9e50*/  FFMA.FTZ R232, R232, UR4, -R135 ;  /* 0x00000004e8e87c23 */ /* 0x000fe20008010887 */
[----:B------:R-:W2:Y:S01]  /*9e60*/  MUFU.EX2 R154, R154 ;  /* 0x0000009a009a7308 */ /* 0x000ea20000000800 */
[--C-:B------:R-:W-:Y:S01]  /*9e70*/  FFMA.FTZ R165, R228, UR4, -R155.reuse ;  /* 0x00000004e4a57c23 */ /* 0x100fe2000801089b */
[--C-:B------:R-:W-:Y:S01]  /*9e80*/  FFMA.FTZ R178, R226, UR4, -R155.reuse ;  /* 0x00000004e2b27c23 */ /* 0x100fe2000801089b */
[----:B------:R-:W-:Y:S01]  /*9e90*/  LDSM.16.MT88.4 R20, [R3+0xc000] ;  /* 0x00c000000314783b */ /* 0x000fe20000004200 */
[-C--:B-1----:R-:W-:Y:S01]  /*9ea0*/  FMUL.FTZ R8, R128, R161.reuse ;  /* 0x000000a180087220 */ /* 0x082fe20000410000 */
[----:B------:R-:W-:Y:S01]  /*9eb0*/  IADD3 R128, PT, PT, R210, 0xc040, RZ ;  /* 0x0000c040d2807810 */ /* 0x000fe20007ffe0ff */
[----:B------:R-:W-:Y:S01]  /*9ec0*/  MUFU.EX2 R153, R153 ;  /* 0x0000009900997308 */ /* 0x000fe20000000800 */
[----:B------:R-:W-:Y:S01]  /*9ed0*/  @P0 IADD3 R128, PT, PT, R227, -0x40, RZ ;  /* 0xffffffc0e3800810 */ /* 0x000fe20007ffe0ff */
[-C--:B------:R-:W-:Y:S01]  /*9ee0*/  FMUL.FTZ R24, R112, R161.reuse ;  /* 0x000000a170187220 */ /* 0x080fe20000410000 */
[----:B------:R-:W-:Y:S01]  /*9ef0*/  LDSM.16.MT88.4 R52, [R3+0x10000] ;  /* 0x010000000334783b */ /* 0x000fe20000004200 */
[----:B------:R-:W1:Y:S01]  /*9f00*/  MUFU.EX2 R152, R152 ;  /* 0x0000009800987308 */ /* 0x000e620000000800 */
[----:B------:R-:W-:Y:S01]  /*9f10*/  IADD3 R162, PT, PT, R25, R128, RZ ;  /* 0x0000008019a27210 */ /* 0x000fe20007ffe0ff */
[-C--:B------:R-:W-:Y:S01]  /*9f20*/  FMUL.FTZ R25, R113, R161.reuse ;  /* 0x000000a171197220 */ /* 0x080fe20000410000 */
[----:B------:R-:W3:Y:S01]  /*9f30*/  LDSM.16.MT88.4 R28, [R128] ;  /* 0x00000000801c783b */ /* 0x000ee20000004200 */
[----:B------:R-:W-:Y:S01]  /*9f40*/  MUFU.EX2 R134, R134 ;  /* 0x0000008600867308 */ /* 0x000fe20000000800 */
[----:B--2---:R-:W-:Y:S01]  /*9f50*/  F2FP.F16.F32.PACK_AB R4, R154, R156 ;  /* 0x0000009c9a04723e */ /* 0x004fe200000000ff */
[-C--:B------:R-:W-:Y:S01]  /*9f60*/  FMUL.FTZ R40, R96, R161.reuse ;  /* 0x000000a160287220 */ /* 0x080fe20000410000 */
[----:B------:R-:W2:Y:S01]  /*9f70*/  LDSM.16.MT88.4 R36, [R162] ;  /* 0x00000000a224783b */ /* 0x000ea20000004200 */
[----:B------:R-:W4:Y:S01]  /*9f80*/  MUFU.EX2 R0, R0 ;  /* 0x0000000000007308 */ /* 0x000f220000000800 */
[-C--:B------:R-:W-:Y:S01]  /*9f90*/  FMUL.FTZ R41, R97, R161.reuse ;  /* 0x000000a161297220 */ /* 0x080fe20000410000 */
[-C--:B------:R-:W-:Y:S01]  /*9fa0*/  FMUL.FTZ R108, R108, R161.reuse ;  /* 0x000000a16c6c7220 */ /* 0x080fe20000410000 */
[----:B------:R-:W5:Y:S01]  /*9fb0*/  LDSM.16.MT88.4 R60, [R128+0x4000] ;  /* 0x00400000803c783b */ /* 0x000f620000004200 */
[----:B------:R4:W-:Y:S01]  /*9fc0*/  MUFU.EX2 R132, R32 ;  /* 0x0000002000847308 */ /* 0x0009e20000000800 */
[----:B------:R-:W-:Y:S01]  /*9fd0*/  FMUL.FTZ R109, R109, R161 ;  /* 0x000000a16d6d7220 */ /* 0x000fe20000410000 */
[----:B-1----:R-:W-:Y:S01]  /*9fe0*/  F2FP.F16.F32.PACK_AB R6, R152, R153 ;  /* 0x000000999806723e */ /* 0x002fe200000000ff */
[-C--:B------:R-:W-:Y:S01]  /*9ff0*/  FMUL.FTZ R33, R105, R161.reuse ;  /* 0x000000a169217220 */ /* 0x080fe20000410000 */
[----:B------:R-:W1:Y:S01]  /*a000*/  MUFU.EX2 R159, R159 ;  /* 0x0000009f009f7308 */ /* 0x000e620000000800 */
[-C--:B------:R-:W-:Y:S01]  /*a010*/  FMUL.FTZ R100, R100, R161.reuse ;  /* 0x000000a164647220 */ /* 0x080fe20000410000 */
[-C--:B------:R-:W-:Y:S01]  /*a020*/  FMUL.FTZ R101, R101, R161.reuse ;  /* 0x000000a165657220 */ /* 0x080fe20000410000 */
[-C--:B------:R-:W-:Y:S01]  /*a030*/  FMUL.FTZ R56, R80, R161.reuse ;  /* 0x000000a150387220 */ /* 0x080fe20000410000 */
[----:B------:R-:W1:Y:S01]  /*a040*/  MUFU.EX2 R160, R160 ;  /* 0x000000a000a07308 */ /* 0x000e620000000800 */
[-C--:B------:R-:W-:Y:S01]  /*a050*/  FMUL.FTZ R57, R81, R161.reuse ;  /* 0x000000a151397220 */ /* 0x080fe20000410000 */
[----:B----4-:R-:W-:Y:S01]  /*a060*/  F2FP.F16.F32.PACK_AB R5, R0, R134 ;  /* 0x000000860005723e */ /* 0x010fe200000000ff */
[-C--:B------:R-:W-:Y:S01]  /*a070*/  FMUL.FTZ R76, R76, R161.reuse ;  /* 0x000000a14c4c7220 */ /* 0x080fe20000410000 */
[-C--:B------:R-:W-:Y:S01]  /*a080*/  FMUL.FTZ R77, R77, R161.reuse ;  /* 0x000000a14d4d7220 */ /* 0x080fe20000410000 */
[-C--:B------:R-:W-:Y:S01]  /*a090*/  FMUL.FTZ R92, R92, R161.reuse ;  /* 0x000000a15c5c7220 */ /* 0x080fe20000410000 */
[-C--:B------:R-:W-:Y:S01]  /*a0a0*/  FMUL.FTZ R32, R104, R161.reuse ;  /* 0x000000a168207220 */ /* 0x080fe20000410000 */
[----:B------:R-:W-:Y:S01]  /*a0b0*/  FFMA.FTZ R104, R66, UR4, -R155 ;  /* 0x0000000442687c23 */ /* 0x000fe2000801089b */
[-C--:B------:R-:W-:Y:S01]  /*a0c0*/  FMUL.FTZ R93, R93, R161.reuse ;  /* 0x000000a15d5d7220 */ /* 0x080fe20000410000 */
[----:B------:R-:W-:Y:S01]  /*a0d0*/  FFMA.FTZ R105, R248, UR4, -R135 ;  /* 0x00000004f8697c23 */ /* 0x000fe20008010887 */
[----:B-1----:R-:W-:Y:S01]  /*a0e0*/  F2FP.F16.F32.PACK_AB R7, R159, R132 ;  /* 0x000000849f07723e */ /* 0x002fe200000000ff */
[-C--:B------:R-:W-:Y:S01]  /*a0f0*/  FMUL.FTZ R9, R129, R161.reuse ;  /* 0x000000a181097220 */ /* 0x080fe20000410000 */
[-C--:B------:R-:W-:Y:S01]  /*a100*/  FMUL.FTZ R16, R120, R161.reuse ;  /* 0x000000a178107220 */ /* 0x080fe20000410000 */
[----:B------:R-:W-:Y:S01]  /*a110*/  MUFU.EX2 R104, R104 ;  /* 0x0000006800687308 */ /* 0x000fe20000000800 */
[-C--:B------:R-:W-:Y:S01]  /*a120*/  FMUL.FTZ R26, R114, R160.reuse ;  /* 0x000000a0721a7220 */ /* 0x080fe20000410000 */
[-C--:B------:R-:W-:Y:S01]  /*a130*/  FMUL.FTZ R27, R115, R160.reuse ;  /* 0x000000a0731b7220 */ /* 0x080fe20000410000 */
[-C--:B------:R-:W-:Y:S01]  /*a140*/  FMUL.FTZ R42, R98, R160.reuse ;  /* 0x000000a0622a7220 */ /* 0x080fe20000410000 */
[-C--:B------:R-:W-:Y:S01]  /*a150*/  FMUL.FTZ R43, R99, R160.reuse ;  /* 0x000000a0632b7220 */ /* 0x080fe20000410000 */
[-C--:B------:R-:W-:Y:S01]  /*a160*/  FMUL.FTZ R110, R110, R160.reuse ;  /* 0x000000a06e6e7220 */ /* 0x080fe20000410000 */
[-C--:B------:R-:W-:Y:S01]  /*a170*/  FMUL.FTZ R111, R111, R160.reuse ;  /* 0x000000a06f6f7220 */ /* 0x080fe20000410000 */
[----:B------:R-:W1:Y:S01]  /*a180*/  LDSM.16.MT88.4 R96, [R162+0x4000] ;  /* 0x00400000a260783b */ /* 0x000e620000004200 */
[-C--:B------:R-:W-:Y:S01]  /*a190*/  FMUL.FTZ R34, R106, R160.reuse ;  /* 0x000000a06a227220 */ /* 0x080fe20000410000 */
[-C--:B------:R-:W-:Y:S01]  /*a1a0*/  FMUL.FTZ R35, R107, R160.reuse ;  /* 0x000000a06b237220 */ /* 0x080fe20000410000 */
[C---:B---3--:R-:W-:Y:S01]  /*a1b0*/  HMMA.16816.F32 R24, R4.reuse, R28, R24 ;  /* 0x0000001c0418723c */ /* 0x048fe20000001818 */
[-C--:B------:R-:W-:Y:S01]  /*a1c0*/  FMUL.FTZ R102, R102, R160.reuse ;  /* 0x000000a066667220 */ /* 0x080fe20000410000 */
[-C--:B------:R-:W-:Y:S01]  /*a1d0*/  FMUL.FTZ R103, R103, R160.reuse ;  /* 0x000000a067677220 */ /* 0x080fe20000410000 */
[--C-:B------:R-:W-:Y:S01]  /*a1e0*/  FFMA.FTZ R106, R67, UR4, -R155.reuse ;  /* 0x00000004436a7c23 */ /* 0x100fe2000801089b */
[--C-:B------:R-:W-:Y:S01]  /*a1f0*/  FFMA.FTZ R107, R65, UR4, -R155.reuse ;  /* 0x00000004416b7c23 */ /* 0x100fe2000801089b */
[-C--:B------:R-:W-:Y:S01]  /*a200*/  FMUL.FTZ R58, R82, R160.reuse ;  /* 0x000000a0523a7220 */ /* 0x080fe20000410000 */
[-C--:B------:R-:W-:Y:S01]  /*a210*/  FMUL.FTZ R59, R83, R160.reuse ;  /* 0x000000a0533b7220 */ /* 0x080fe20000410000 */
[-C--:B------:R-:W-:Y:S01]  /*a220*/  FMUL.FTZ R78, R78, R160.reuse ;  /* 0x000000a04e4e7220 */ /* 0x080fe20000410000 */
[C---:B------:R-:W-:Y:S01]  /*a230*/  HMMA.16816.F32 R28, R4.reuse, R30, R108 ;  /* 0x0000001e041c723c */ /* 0x040fe2000000186c */
[----:B------:R-:W-:Y:S01]  /*a240*/  FFMA.FTZ R111, R64, UR4, -R155 ;  /* 0x00000004406f7c23 */ /* 0x000fe2000801089b */
[-C--:B------:R-:W-:Y:S01]  /*a250*/  FMUL.FTZ R79, R79, R160.reuse ;  /* 0x000000a04f4f7220 */ /* 0x080fe20000410000 */
[----:B------:R-:W3:Y:S01]  /*a260*/  LDSM.16.MT88.4 R64, [R210+0x10800] ;  /* 0x01080000d240783b */ /* 0x000ee20000004200 */
[-C--:B------:R-:W-:Y:S01]  /*a270*/  FMUL.FTZ R94, R94, R160.reuse ;  /* 0x000000a05e5e7220 */ /* 0x080fe20000410000 */
[-C--:B------:R-:W-:Y:S01]  /*a280*/  FMUL.FTZ R95, R95, R160.reuse ;  /* 0x000000a05f5f7220 */ /* 0x080fe20000410000 */
[--C-:B------:R-:W-:Y:S01]  /*a290*/  FFMA.FTZ R110, R252, UR4, -R135.reuse ;  /* 0x00000004fc6e7c23 */ /* 0x100fe20008010887 */
[--C-:B------:R-:W-:Y:S01]  /*a2a0*/  FFMA.FTZ R109, R246, UR4, -R135.reuse ;  /* 0x00000004f66d7c23 */ /* 0x100fe20008010887 */
[C---:B--2---:R-:W-:Y:S01]  /*a2b0*/  HMMA.16816.F32 R32, R4.reuse, R36, R32 ;  /* 0x000000240420723c */ /* 0x044fe20000001820 */
[--C-:B------:R-:W-:Y:S01]  /*a2c0*/  FFMA.FTZ R108, R250, UR4, -R135.reuse ;  /* 0x00000004fa6c7c23 */ /* 0x100fe20008010887 */
        /* <DEDUP_REMOVED lines=8> */
[-C--:B------:R-:W-:Y:S01]  /*a350*/  FMUL.FTZ R101, R69, R161.reuse ;  /* 0x000000a145657220 */ /* 0x080fe20000410000 */
[-C--:B------:R-:W-:Y:S01]  /*a360*/  FMUL.FTZ R102, R70, R160.reuse ;  /* 0x000000a046667220 */ /* 0x080fe20000410000 */
[-C--:B------:R-:W-:Y:S01]  /*a370*/  FMUL.FTZ R103, R71, R160.reuse ;  /* 0x000000a047677220 */ /* 0x080fe20000410000 */
[----:B------:R-:W-:Y:S01]  /*a380*/  MUFU.EX2 R107, R107 ;  /* 0x0000006b006b7308 */ /* 0x000fe20000000800 */
[----:B------:R-:W4:Y:S01]  /*a390*/  LDSM.16.MT88.4 R68, [R128+0x4800] ;  /* 0x004800008044783b */ /* 0x000f220000004200 */
[-C--:B------:R-:W-:Y:S01]  /*a3a0*/  FMUL.FTZ R19, R123, R160.reuse ;  /* 0x000000a07b137220 */ /* 0x080fe20000410000 */
[C---:B-----5:R-:W-:Y:S01]  /*a3b0*/  HMMA.16816.F32 R56, R4.reuse, R60, R56 ;  /* 0x0000003c0438723c */ /* 0x060fe20000001838 */
[----:B------:R-:W-:Y:S01]  /*a3c0*/  MUFU.EX2 R110, R110 ;  /* 0x0000006e006e7308 */ /* 0x000fe20000000800 */
[-C--:B------:R-:W-:Y:S01]  /*a3d0*/  FMUL.FTZ R48, R88, R161.reuse ;  /* 0x000000a158307220 */ /* 0x080fe20000410000 */
[-C--:B------:R-:W-:Y:S01]  /*a3e0*/  FMUL.FTZ R49, R89, R161.reuse ;  /* 0x000000a159317220 */ /* 0x080fe20000410000 */
[-C--:B------:R-:W-:Y:S01]  /*a3f0*/  FMUL.FTZ R50, R90, R160.reuse ;  /* 0x000000a05a327220 */ /* 0x080fe20000410000 */
[----:B------:R-:W5:Y:S01]  /*a400*/  MUFU.EX2 R109, R109 ;  /* 0x0000006d006d7308 */ /* 0x000f620000000800 */
[-C--:B------:R-:W-:Y:S01]  /*a410*/  FMUL.FTZ R51, R91, R160.reuse ;  /* 0x000000a05b337220 */ /* 0x080fe20000410000 */
[-C--:B------:R-:W-:Y:S01]  /*a420*/  FMUL.FTZ R124, R124, R161.reuse ;  /* 0x000000a17c7c7220 */ /* 0x080fe20000410000 */
[C---:B------:R-:W-:Y:S01]  /*a430*/  HMMA.16816.F32 R60, R4.reuse, R62, R76 ;  /* 0x0000003e043c723c */ /* 0x040fe2000000184c */
[----:B------:R-:W4:Y:S01]  /*a440*/  LDSM.16.MT88.4 R76, [R162+0x800] ;  /* 0x00080000a24c783b */ /* 0x000f220000004200 */
[----:B------:R-:W-:Y:S01]  /*a450*/  MUFU.EX2 R108, R108 ;  /* 0x0000006c006c7308 */ /* 0x000fe20000000800 */
[-C--:B------:R-:W-:Y:S01]  /*a460*/  FMUL.FTZ R125, R125, R161.reuse ;  /* 0x000000a17d7d7220 */ /* 0x080fe20000410000 */
[-C--:B------:R-:W-:Y:S01]  /*a470*/  FMUL.FTZ R126, R126, R160.reuse ;  /* 0x000000a07e7e7220 */ /* 0x080fe20000410000 */
[-C--:B------:R-:W-:Y:S01]  /*a480*/  FMUL.FTZ R127, R127, R160.reuse ;  /* 0x000000a07f7f7220 */ /* 0x080fe20000410000 */
[----:B------:R-:W3:Y:S01]  /*a490*/  MUFU.EX2 R105, R105 ;  /* 0x0000006900697308 */ /* 0x000ee20000000800 */
        /* <DEDUP_REMOVED lines=14> */
[----:B------:R-:W4:Y:S01]  /*a580*/  LDSM.16.MT88.4 R80, [R128+0x800] ;  /* 0x000800008050783b */ /* 0x000f220000004200 */
[--C-:B------:R-:W-:Y:S01]  /*a590*/  FFMA.FTZ R130, R234, UR4, -R135.reuse ;  /* 0x00000004ea827c23 */ /* 0x100fe20008010887 */
[--C-:B------:R-:W-:Y:S01]  /*a5a0*/  FFMA.FTZ R131, R238, UR4, -R135.reuse ;  /* 0x00000004ee837c23 */ /* 0x100fe20008010887 */
[C---:B------:R-:W-:Y:S01]  /*a5b0*/  HMMA.16816.F32 R8, R4.reuse, R12, R8 ;  /* 0x0000000c0408723c */ /* 0x040fe20000001808 */
[----:B------:R-:W4:Y:S01]  /*a5c0*/  LDSM.16.MT88.4 R88, [R210+0xc800] ;  /* 0x00c80000d258783b */ /* 0x000f220000004200 */
[----:B------:R-:W-:Y:S01]  /*a5d0*/  FFMA.FTZ R129, R164, UR4, -R135 ;  /* 0x00000004a4817c23 */ /* 0x000fe20008010887 */
[--C-:B------:R-:W-:Y:S01]  /*a5e0*/  FFMA.FTZ R176, R230, UR4, -R155.reuse ;  /* 0x00000004e6b07c23 */ /* 0x100fe2000801089b */
[----:B------:R-:W-:Y:S01]  /*a5f0*/  MUFU.EX2 R130, R130 ;  /* 0x0000008200827308 */ /* 0x000fe20000000800 */
[----:B------:R-:W4:Y:S01]  /*a600*/  LDSM.16.MT88.4 R92, [R3+0x10800] ;  /* 0x01080000035c783b */ /* 0x000f220000004200 */
[----:B------:R-:W-:Y:S01]  /*a610*/  FFMA.FTZ R163, R224, UR4, -R155 ;  /* 0x00000004e0a37c23 */ /* 0x000fe2000801089b */
[--C-:B------:R-:W-:Y:S01]  /*a620*/  FFMA.FTZ R188, R188, UR4, -R135.reuse ;  /* 0x00000004bcbc7c23 */ /* 0x100fe20008010887 */
[C---:B------:R-:W-:Y:S01]  /*a630*/  HMMA.16816.F32 R16, R4.reuse, R20, R16 ;  /* 0x000000140410723c */ /* 0x040fe20000001810 */
[----:B------:R-:W-:Y:S01]  /*a640*/  MUFU.EX2 R131, R131 ;  /* 0x0000008300837308 */ /* 0x000fe20000000800 */
[--C-:B------:R-:W-:Y:S01]  /*a650*/  FFMA.FTZ R169, R212, UR4, -R135.reuse ;  /* 0x00000004d4a97c23 */ /* 0x100fe20008010887 */
[--C-:B------:R-:W-:Y:S01]  /*a660*/  FFMA.FTZ R167, R206, UR4, -R135.reuse ;  /* 0x00000004cea77c23 */ /* 0x100fe20008010887 */
[----:B------:R-:W-:Y:S01]  /*a670*/  FFMA.FTZ R184, R184, UR4, -R135 ;  /* 0x00000004b8b87c23 */ /* 0x000fe20008010887 */
[----:B------:R-:W-:Y:S01]  /*a680*/  MUFU.EX2 R164, R232 ;  /* 0x000000e800a47308 */ /* 0x000fe20000000800 */
[--C-:B------:R-:W-:Y:S01]  /*a690*/  FFMA.FTZ R171, R200, UR4, -R155.reuse ;  /* 0x00000004c8ab7c23 */ /* 0x100fe2000801089b */
[----:B------:R-:W-:Y:S01]  /*a6a0*/  FFMA.FTZ R173, R198, UR4, -R155 ;  /* 0x00000004c6ad7c23 */ /* 0x000fe2000801089b */
[C---:B------:R-:W-:Y:S01]  /*a6b0*/  HMMA.16816.F32 R48, R4.reuse, R52, R48 ;  /* 0x000000340430723c */ /* 0x040fe20000001830 */
[----:B------:R-:W-:Y:S01]  /*a6c0*/  MUFU.EX2 R129, R129 ;  /* 0x0000008100817308 */ /* 0x000fe20000000800 */
[--C-:B------:R-:W-:Y:S01]  /*a6d0*/  FFMA.FTZ R177, R194, UR4, -R135.reuse ;  /* 0x00000004c2b17c23 */ /* 0x100fe20008010887 */
[----:B------:R-:W-:Y:S01]  /*a6e0*/  FFMA.FTZ R175, R190, UR4, -R135 ;  /* 0x00000004beaf7c23 */ /* 0x000fe20008010887 */
[--C-:B------:R-:W-:Y:S01]  /*a6f0*/  FFMA.FTZ R202, R202, UR4, -R155.reuse ;  /* 0x00000004caca7c23 */ /* 0x100fe2000801089b */
[----:B------:R-:W-:Y:S01]  /*a700*/  MUFU.EX2 R165, R165 ;  /* 0x000000a500a57308 */ /* 0x000fe20000000800 */
[----:B------:R-:W-:Y:S01]  /*a710*/  FFMA.FTZ R204, R204, UR4, -R155 ;  /* 0x00000004cccc7c23 */ /* 0x000fe2000801089b */
[----:B------:R-:W-:Y:S01]  /*a720*/  FFMA.FTZ R196, R196, UR4, -R135 ;  /* 0x00000004c4c47c23 */ /* 0x000fe20008010887 */
[C---:B------:R-:W-:Y:S01]  /*a730*/  HMMA.16816.F32 R12, R4.reuse, R14, R124 ;  /* 0x0000000e040c723c */ /* 0x040fe2000000187c */
[--C-:B------:R-:W-:Y:S01]  /*a740*/  FFMA.FTZ R127, R236, UR4, -R155.reuse ;  /* 0x00000004ec7f7c23 */ /* 0x100fe2000801089b */
[--C-:B------:R-:W-:Y:S01]  /*a750*/  FFMA.FTZ R124, R242, UR4, -R155.reuse ;  /* 0x00000004f27c7c23 */ /* 0x100fe2000801089b */
[--C-:B------:R-:W-:Y:S01]  /*a760*/  FFMA.FTZ R126, R244, UR4, -R155.reuse ;  /* 0x00000004f47e7c23 */ /* 0x100fe2000801089b */
[--C-:B------:R-:W-:Y:S01]  /*a770*/  FFMA.FTZ R125, R240, UR4, -R155.reuse ;  /* 0x00000004f07d7c23 */ /* 0x100fe2000801089b */
        /* <DEDUP_REMOVED lines=8> */
[----:B------:R-:W4:Y:S01]  /*a800*/  MUFU.EX2 R124, R124 ;  /* 0x0000007c007c7308 */ /* 0x000f220000000800 */
[----:B------:R-:W-:Y:S01]  /*a810*/  FFMA.FTZ R174, R174, UR4, -R155 ;  /* 0x00000004aeae7c23 */ /* 0x000fe2000801089b */
[--C-:B------:R-:W-:Y:S01]  /*a820*/  FFMA.FTZ R112, R172, UR4, -R135.reuse ;  /* 0x00000004ac707c23 */ /* 0x100fe20008010887 */
[C---:B------:R-:W-:Y:S01]  /*a830*/  HMMA.16816.F32 R52, R4.reuse, R54, R84 ;  /* 0x000000360434723c */ /* 0x040fe20000001854 */
[----:B------:R-:W-:Y:S01]  /*a840*/  LDSM.16.MT88.4 R84, [R3+0xc800] ;  /* 0x00c800000354783b */ /* 0x000fe20000004200 */
[----:B------:R-:W-:Y:S01]  /*a850*/  MUFU.EX2 R126, R126 ;  /* 0x0000007e007e7308 */ /* 0x000fe20000000800 */
[----:B------:R-:W-:Y:S01]  /*a860*/  FFMA.FTZ R168, R168, UR4, -R135 ;  /* 0x00000004a8a87c23 */ /* 0x000fe20008010887 */
[----:B------:R-:W-:Y:S01]  /*a870*/  FFMA.FTZ R161, R233, R161, R156 ;  /* 0x000000a1e9a17223 */ /* 0x000fe2000001009c */
[----:B------:R-:W-:Y:S01]  /*a880*/  FFMA.FTZ R231, R231, R160, R134 ;  /* 0x000000a0e7e77223 */ /* 0x000fe20000010086 */
[----:B------:R-:W4:Y:S01]  /*a890*/  MUFU.EX2 R125, R125 ;  /* 0x0000007d007d7308 */ /* 0x000f220000000800 */
[----:B------:R-:W-:Y:S01]  /*a8a0*/  FFMA.FTZ R114, R143, UR4, -R155 ;  /* 0x000000048f727c23 */ /* 0x000fe2000801089b */
[C---:B-1----:R-:W-:Y:S01]  /*a8b0*/  HMMA.16816.F32 R72, R4.reuse, R96, R72 ;  /* 0x000000600448723c */ /* 0x042fe20000001848 */
[----:B--2---:R-:W-:Y:S01]  /*a8c0*/  F2FP.F16.F32.PACK_AB R96, R106, R111 ;  /* 0x0000006f6a60723e */ /* 0x004fe200000000ff */
[----:B------:R-:W-:Y:S01]  /*a8d0*/  MUFU.EX2 R176, R176 ;  /* 0x000000b000b07308 */ /* 0x000fe20000000800 */
[----:B-----5:R-:W-:Y:S01]  /*a8e0*/  F2FP.F16.F32.PACK_AB R97, R109, R110 ;  /* 0x0000006e6d61723e */ /* 0x020fe200000000ff */
[----:B------:R-:W-:Y:S01]  /*a8f0*/  FADD.FTZ R154, R154, R161 ;  /* 0x000000a19a9a7221 */ /* 0x000fe20000010000 */
[----:B------:R-:W-:Y:S01]  /*a900*/  FADD.FTZ R231, R0, R231 ;  /* 0x000000e700e77221 */ /* 0x000fe20000010000 */
[----:B------:R-:W-:Y:S01]  /*a910*/  MUFU.EX2 R163, R163 ;  /* 0x000000a300a37308 */ /* 0x000fe20000000800 */
[--C-:B------:R-:W-:Y:S01]  /*a920*/  FFMA.FTZ R113, R140, UR4, -R135.reuse ;  /* 0x000000048c717c23 */ /* 0x100fe20008010887 */
[----:B------:R-:W-:Y:S01]  /*a930*/  HMMA.16816.F32 R4, R4, R98, R100 ;  /* 0x000000620404723c */ /* 0x000fe20000001864 */
[----:B------:R-:W-:Y:S01]  /*a940*/  F2FP.F16.F32.PACK_AB R98, R104, R107 ;  /* 0x0000006b6862723e */ /* 0x000fe200000000ff */
[----:B------:R-:W-:Y:S01]  /*a950*/  LDSM.16.MT88.4 R100, [R128+0x5800] ;  /* 0x005800008064783b */ /* 0x000fe20000004200 */
[----:B---3--:R-:W-:Y:S01]  /*a960*/  F2FP.F16.F32.PACK_AB R99, R105, R108 ;  /* 0x0000006c6963723e */ /* 0x008fe200000000ff */
[----:B------:R-:W-:Y:S01]  /*a970*/  MUFU.EX2 R188, R188 ;  /* 0x000000bc00bc7308 */ /* 0x000fe20000000800 */
[----:B------:R-:W-:Y:S01]  /*a980*/  FADD.FTZ R153, R153, R154 ;  /* 0x0000009a99997221 */ /* 0x000fe20000010000 */
[--C-:B------:R-:W-:Y:S01]  /*a990*/  FFMA.FTZ R143, R141, UR4, -R135.reuse ;  /* 0x000000048d8f7c23 */ /* 0x100fe20008010887 */
[----:B------:R-:W-:Y:S01]  /*a9a0*/  FFMA.FTZ R140, R133, UR4, -R135 ;  /* 0x00000004858c7c23 */ /* 0x000fe20008010887 */
[----:B------:R-:W1:Y:S01]  /*a9b0*/  MUFU.EX2 R169, R169 ;  /* 0x000000a900a97308 */ /* 0x000e620000000800 */
[----:B------:R-:W-:Y:S01]  /*a9c0*/  FADD.FTZ R132, R132, R231 ;  /* 0x000000e784847221 */ /* 0x000fe20000010000 */
[C---:B------:R-:W-:Y:S01]  /*a9d0*/  HMMA.16816.F32 R40, R96.reuse, R64, R40 ;  /* 0x000000406028723c */ /* 0x040fe20000001828 */
[----:B------:R-:W-:Y:S01]  /*a9e0*/  FADD.FTZ R152, R152, R153 ;  /* 0x0000009998987221 */ /* 0x000fe20000010000 */
[----:B------:R-:W-:Y:S01]  /*a9f0*/  MUFU.EX2 R167, R167 ;  /* 0x000000a700a77308 */ /* 0x000fe20000000800 */
[----:B------:R-:W-:Y:S01]  /*aa00*/  FADD.FTZ R159, R159, R132 ;  /* 0x000000849f9f7221 */ /* 0x000fe20000010000 */
[----:B------:R-:W-:Y:S01]  /*aa10*/  LDSM.16.MT88.4 R116, [R3+0xf800] ;  /* 0x00f800000374783b */ /* 0x000fe20000004200 */
[----:B------:R-:W-:Y:S01]  /*aa20*/  FADD.FTZ R111, R111, R152 ;  /* 0x000000986f6f7221 */ /* 0x000fe20000010000 */
[----:B------:R-:W2:Y:S01]  /*aa30*/  MUFU.EX2 R184, R184 ;  /* 0x000000b800b87308 */ /* 0x000ea20000000800 */
[----:B------:R-:W-:Y:S01]  /*aa40*/  FADD.FTZ R110, R110, R159 ;  /* 0x0000009f6e6e7221 */ /* 0x000fe20000010000 */
[C---:B------:R-:W-:Y:S01]  /*aa50*/  HMMA.16816.F32 R44, R96.reuse, R66, R44 ;  /* 0x00000042602c723c */ /* 0x040fe2000000182c */
[----:B------:R-:W3:Y:S01]  /*aa60*/  LDSM.16.MT88.4 R64, [R162+0x4800] ;  /* 0x00480000a240783b */ /* 0x000ee20000004200 */
[----:B------:R-:W-:Y:S01]  /*aa70*/  MUFU.EX2 R200, R202 ;  /* 0x000000ca00c87308 */ /* 0x000fe20000000800 */
[----:B------:R-:W-:Y:S01]  /*aa80*/  FADD.FTZ R106, R106, R111 ;  /* 0x0000006f6a6a7221 */ /* 0x000fe20000010000 */
[----:B------:R-:W-:Y:S01]  /*aa90*/  FADD.FTZ R109, R109, R110 ;  /* 0x0000006e6d6d7221 */ /* 0x000fe20000010000 */
[----:B------:R-:W-:Y:S01]  /*aaa0*/  FFMA.FTZ R142, R142, UR4, -R155 ;  /* 0x000000048e8e7c23 */ /* 0x000fe2000801089b */
[----:B------:R-:W5:Y:S01]  /*aab0*/  MUFU.EX2 R171, R171 ;  /* 0x000000ab00ab7308 */ /* 0x000f620000000800 */
[----:B------:R-:W-:Y:S01]  /*aac0*/  FADD.FTZ R107, R107, R106 ;  /* 0x0000006a6b6b7221 */ /* 0x000fe20000010000 */
[C---:B----4-:R-:W-:Y:S01]  /*aad0*/  HMMA.16816.F32 R56, R96.reuse, R68, R56 ;  /* 0x000000446038723c */ /* 0x050fe20000001838 */
[----:B------:R-:W-:Y:S01]  /*aae0*/  FADD.FTZ R108, R108, R109 ;  /* 0x0000006d6c6c7221 */ /* 0x000fe20000010000 */
[----:B------:R-:W-:Y:S01]  /*aaf0*/  MUFU.EX2 R198, R204 ;  /* 0x000000cc00c67308 */ /* 0x000fe20000000800 */
[----:B------:R-:W-:Y:S01]  /*ab00*/  FADD.FTZ R104, R104, R107 ;  /* 0x0000006b68687221 */ /* 0x000fe20000010000 */
[----:B------:R-:W-:Y:S01]  /*ab10*/  FFMA.FTZ R147, R147, UR4, -R155 ;  /* 0x0000000493937c23 */ /* 0x000fe2000801089b */
[----:B------:R-:W-:Y:S01]  /*ab20*/  FADD.FTZ R105, R105, R108 ;  /* 0x0000006c69697221 */ /* 0x000fe20000010000 */
[----:B------:R-:W-:Y:S01]  /*ab30*/  MUFU.EX2 R173, R173 ;  /* 0x000000ad00ad7308 */ /* 0x000fe20000000800 */
[--C-:B------:R-:W-:Y:S01]  /*ab40*/  FFMA.FTZ R148, R148, UR4, -R135.reuse ;  /* 0x0000000494947c23 */ /* 0x100fe20008010887 */
[C---:B------:R-:W-:Y:S01]  /*ab50*/  HMMA.16816.F32 R60, R96.reuse, R70, R60 ;  /* 0x00000046603c723c */ /* 0x040fe2000000183c */
[----:B------:R-:W4:Y:S01]  /*ab60*/  LDSM.16.MT88.4 R68, [R210+0x11000] ;  /* 0x01100000d244783b */ /* 0x000f220000004200 */
[----:B------:R-:W-:Y:S01]  /*ab70*/  MUFU.EX2 R177, R177 ;  /* 0x000000b100b17308 */ /* 0x000fe20000000800 */
[--C-:B------:R-:W-:Y:S01]  /*ab80*/  FFMA.FTZ R136, R136, UR4, -R135.reuse ;  /* 0x0000000488887c23 */ /* 0x100fe20008010887 */
[--C-:B------:R-:W-:Y:S01]  /*ab90*/  FFMA.FTZ R149, R149, UR4, -R135.reuse ;  /* 0x0000000495957c23 */ /* 0x100fe20008010887 */
[----:B------:R-:W-:Y:S01]  /*aba0*/  MOV R132, R158 ;  /* 0x0000009e00847202 */ /* 0x000fe20000000f00 */
        /* <DEDUP_REMOVED lines=9> */
[----:B------:R2:W-:Y:S04]  /*ac40*/  MUFU.EX2 R170, R112 ;  /* 0x0000007000aa7308 */ /* 0x0005e80000000800 */
[----:B------:R-:W-:Y:S02]  /*ac50*/  MUFU.EX2 R183, R183 ;  /* 0x000000b700b77308 */ /* 0x000fe40000000800 */
[C---:B------:R-:W-:Y:S01]  /*ac60*/  HMMA.16816.F32 R28, R96.reuse, R82, R28 ;  /* 0x00000052601c723c */ /* 0x040fe2000000181c */
[----:B------:R-:W5:Y:S01]  /*ac70*/  LDSM.16.MT88.4 R80, [R162+0x1000] ;  /* 0x00100000a250783b */ /* 0x000f620000004200 */
[----:B------:R-:W-:Y:S04]  /*ac80*/  MUFU.EX2 R166, R168 ;  /* 0x000000a800a67308 */ /* 0x000fe80000000800 */
[----:B------:R-:W-:Y:S02]  /*ac90*/  MUFU.EX2 R185, R185 ;  /* 0x000000b900b97308 */ /* 0x000fe40000000800 */
[C---:B------:R-:W-:Y:S01]  /*aca0*/  HMMA.16816.F32 R8, R96.reuse, R88, R8 ;  /* 0x000000586008723c */ /* 0x040fe20000001808 */
[----:B--2---:R-:W-:Y:S01]  /*acb0*/  FFMA.FTZ R112, R138, UR4, -R135 ;  /* 0x000000048a707c23 */ /* 0x004fe20008010887 */
        /* <DEDUP_REMOVED lines=13> */
[----:B---3--:R-:W-:Y:S01]  /*ad90*/  HMMA.16816.F32 R72, R96, R64, R72 ;  /* 0x000000406048723c */ /* 0x008fe20000001848 */
[----:B------:R-:W-:Y:S01]  /*ada0*/  F2FP.F16.F32.PACK_AB R64, R124, R127 ;  /* 0x0000007f7c40723e */ /* 0x000fe200000000ff */
[----:B------:R-:W-:Y:S01]  /*adb0*/  FADD.FTZ R127, R127, R104 ;  /* 0x000000687f7f7221 */ /* 0x000fe20000010000 */
[----:B------:R-:W-:Y:S01]  /*adc0*/  F2FP.F16.F32.PACK_AB R65, R131, R130 ;  /* 0x000000828341723e */ /* 0x000fe200000000ff */
[----:B------:R-:W-:Y:S01]  /*add0*/  FADD.FTZ R130, R130, R105 ;  /* 0x0000006982827221 */ /* 0x000fe20000010000 */
[----:B------:R-:W-:Y:S01]  /*ade0*/  MUFU.EX2 R136, R136 ;  /* 0x0000008800887308 */ /* 0x000fe20000000800 */
[----:B------:R-:W-:-:S02]  /*adf0*/  FADD.FTZ R127, R124, R127 ;  /* 0x0000007f7c7f7221 */ /* 0x000fc40000010000 */
        /* <DEDUP_REMOVED lines=10> */
[----:B------:R-:W3:Y:S04]  /*aea0*/  LDSM.16.MT88.4 R96, [R128+0x5000] ;  /* 0x005000008060783b */ /* 0x000ee80000004200 */
[----:B------:R-:W3:Y:S03]  /*aeb0*/  LDSM.16.MT88.4 R84, [R128+0x1000] ;  /* 0x001000008054783b */ /* 0x000ee60000004200 */
[C---:B----4-:R-:W-:Y:S08]  /*aec0*/  HMMA.16816.F32 R40, R64.reuse, R68, R40 ;  /* 0x000000444028723c */ /* 0x050ff00000001828 */
[C---:B------:R-:W-:Y:S01]  /*aed0*/  HMMA.16816.F32 R44, R64.reuse, R70, R44 ;  /* 0x00000046402c723c */ /* 0x040fe2000000182c */
[----:B------:R-:W4:Y:S07]  /*aee0*/  LDSM.16.MT88.4 R68, [R162+0x5000] ;  /* 0x00500000a244783b */ /* 0x000f2e0000004200 */
[C---:B-1----:R-:W-:Y:S08]  /*aef0*/  HMMA.16816.F32 R8, R64.reuse, R76, R8 ;  /* 0x0000004c4008723c */ /* 0x042ff00000001808 */
[C---:B------:R-:W-:Y:S01]  /*af00*/  HMMA.16816.F32 R12, R64.reuse, R78, R12 ;  /* 0x0000004e400c723c */ /* 0x040fe2000000180c */
[----:B------:R-:W1:Y:S07]  /*af10*/  LDSM.16.MT88.4 R76, [R210+0x11800] ;  /* 0x01180000d24c783b */ /* 0x000e6e0000004200 */
[C---:B-----5:R-:W-:Y:S08]  /*af20*/  HMMA.16816.F32 R32, R64.reuse, R80, R32 ;  /* 0x000000504020723c */ /* 0x060ff00000001820 */
[C---:B------:R-:W-:Y:S01]  /*af30*/  HMMA.16816.F32 R36, R64.reuse, R82, R36 ;  /* 0x000000524024723c */ /* 0x040fe20000001824 */
[----:B------:R-:W5:Y:S07]  /*af40*/  LDSM.16.MT88.4 R80, [R162+0x1800] ;  /* 0x00180000a250783b */ /* 0x000f6e0000004200 */
        /* <DEDUP_REMOVED lines=12> */
[C---:B----4-:R-:W-:Y:S08]  /*b010*/  HMMA.16816.F32 R72, R64.reuse, R68, R72 ;  /* 0x000000444048723c */ /* 0x050ff00000001848 */
[----:B------:R-:W-:Y:S01]  /*b020*/  HMMA.16816.F32 R4, R64, R70, R4 ;  /* 0x000000464004723c */ /* 0x000fe20000001804 */
[----:B------:R-:W-:Y:S01]  /*b030*/  F2FP.F16.F32.PACK_AB R64, R178, R165 ;  /* 0x000000a5b240723e */ /* 0x000fe200000000ff */
[----:B------:R-:W4:Y:S01]  /*b040*/  LDSM.16.MT88.4 R68, [R162+0x5800] ;  /* 0x00580000a244783b */ /* 0x000f220000004200 */
        /* <DEDUP_REMOVED lines=14> */
[C---:B------:R-:W-:Y:S01]  /*b130*/  HMMA.16816.F32 R56, R64.reuse, R100, R56 ;  /* 0x000000644038723c */ /* 0x040fe20000001838 */
[----:B------:R-:W-:Y:S02]  /*b140*/  FFMA.FTZ R100, R192, UR4, -R135 ;  /* 0x00000004c0647c23 */ /* 0x000fe40008010887 */
[----:B------:R-:W4:Y:S04]  /*b150*/  MUFU.EX2 R192, R196 ;  /* 0x000000c400c07308 */ /* 0x000f280000000800 */
[----:B------:R4:W1:Y:S01]  /*b160*/  MUFU.EX2 R190, R100 ;  /* 0x0000006400be7308 */ /* 0x0008620000000800 */
[C---:B-----5:R-:W-:Y:S08]  /*b170*/  HMMA.16816.F32 R32, R64.reuse, R80, R32 ;  /* 0x000000504020723c */ /* 0x060ff00000001820 */
[C---:B------:R-:W-:Y:S01]  /*b180*/  HMMA.16816.F32 R36, R64.reuse, R82, R36 ;  /* 0x000000524024723c */ /* 0x040fe20000001824 */
[----:B------:R-:W5:Y:S07]  /*b190*/  LDSM.16.MT88.4 R80, [R210+0x12000] ;  /* 0x01200000d250783b */ /* 0x000f6e0000004200 */
        /* <DEDUP_REMOVED lines=12> */
[C---:B------:R-:W-:Y:S01]  /*b260*/  HMMA.16816.F32 R60, R64.reuse, R102, R60 ;  /* 0x00000066403c723c */ /* 0x040fe2000000183c */
[----:B----4-:R-:W-:Y:S07]  /*b270*/  LDSM.16.MT88.4 R100, [R3+0x12800] ;  /* 0x012800000364783b */ /* 0x010fee0000004200 */
[C---:B------:R-:W-:Y:S08]  /*b280*/  HMMA.16816.F32 R72, R64.reuse, R68, R72 ;  /* 0x000000444048723c */ /* 0x040ff00000001848 */
[----:B------:R-:W-:Y:S01]  /*b290*/  HMMA.16816.F32 R4, R64, R70, R4 ;  /* 0x000000464004723c */ /* 0x000fe20000001804 */
[----:B------:R-:W-:Y:S01]  /*b2a0*/  F2FP.F16.F32.PACK_AB R64, R171, R200 ;  /* 0x000000c8ab40723e */ /* 0x000fe200000000ff */
[----:B------:R-:W4:Y:S01]  /*b2b0*/  LDSM.16.MT88.4 R68, [R128+0x6000] ;  /* 0x006000008044783b */ /* 0x000f220000004200 */
[----:B------:R-:W-:Y:S01]  /*b2c0*/  F2FP.F16.F32.PACK_AB R65, R192, R177 ;  /* 0x000000b1c041723e */ /* 0x000fe200000000ff */
        /* <DEDUP_REMOVED lines=28> */
[----:B----4-:R-:W-:Y:S01]  /*b490*/  HMMA.16816.F32 R56, R64, R68, R56 ;  /* 0x000000444038723c */ /* 0x010fe20000001838 */
        /* <DEDUP_REMOVED lines=11> */
[----:B-1----:R-:W-:Y:S01]  /*b550*/  HMMA.16816.F32 R72, R64, R76, R72 ;  /* 0x0000004c4048723c */ /* 0x002fe20000001848 */
[----:B------:R-:W-:Y:S01]  /*b560*/  FADD.FTZ R172, R172, R181 ;  /* 0x000000b5acac7221 */ /* 0x000fe20000010000 */
[----:B------:R-:W-:-:S06]  /*b570*/  FADD.FTZ R166, R185, R166 ;  /* 0x000000a6b9a67221 */ /* 0x000fcc0000010000 */
[----:B------:R-:W-:Y:S01]  /*b580*/  HMMA.16816.F32 R4, R64, R78, R4 ;  /* 0x0000004e4004723c */ /* 0x000fe20000001804 */
[----:B------:R-:W1:Y:S04]  /*b590*/  LDSM.16.MT88.4 R64, [R128+0x6800] ;  /* 0x006800008040783b */ /* 0x000e680000004200 */
[----:B------:R-:W4:Y:S03]  /*b5a0*/  LDSM.16.MT88.4 R76, [R162+0x6800] ;  /* 0x00680000a24c783b */ /* 0x000f260000004200 */
[C---:B-----5:R-:W-:Y:S08]  /*b5b0*/  HMMA.16816.F32 R40, R68.reuse, R80, R40 ;  /* 0x000000504428723c */ /* 0x060ff00000001828 */
[C---:B------:R-:W-:Y:S01]  /*b5c0*/  HMMA.16816.F32 R44, R68.reuse, R82, R44 ;  /* 0x00000052442c723c */ /* 0x040fe2000000182c */
[----:B------:R-:W5:Y:S07]  /*b5d0*/  LDSM.16.MT88.4 R80, [R3+0xf000] ;  /* 0x00f000000350783b */ /* 0x000f6e0000004200 */
[----:B--2---:R-:W-:Y:S01]  /*b5e0*/  HMMA.16816.F32 R8, R68, R96, R8 ;  /* 0x000000604408723c */ /* 0x004fe20000001808 */
[--C-:B------:R-:W-:Y:S01]  /*b5f0*/  FFMA.FTZ R96, R146, UR4, -R155.reuse ;  /* 0x0000000492607c23 */ /* 0x100fe2000801089b */
[----:B------:R-:W-:-:S06]  /*b600*/  FFMA.FTZ R146, R144, UR4, -R155 ;  /* 0x0000000490927c23 */ /* 0x000fcc000801089b */
[C---:B------:R-:W-:Y:S01]  /*b610*/  HMMA.16816.F32 R48, R68.reuse, R100, R48 ;  /* 0x000000644430723c */ /* 0x040fe20000001830 */
[----:B------:R-:W-:Y:S01]  /*b620*/  FFMA.FTZ R100, R145, UR4, -R155 ;  /* 0x0000000491647c23 */ /* 0x000fe2000801089b */
[----:B------:R-:W-:Y:S04]  /*b630*/  MUFU.EX2 R146, R146 ;  /* 0x0000009200927308 */ /* 0x000fe80000000800 */
[----:B------:R2:W-:Y:S02]  /*b640*/  MUFU.EX2 R145, R96 ;  /* 0x0000006000917308 */ /* 0x0005e40000000800 */
[C---:B------:R-:W-:Y:S02]  /*b650*/  HMMA.16816.F32 R12, R68.reuse, R98, R12 ;  /* 0x00000062440c723c */ /* 0x040fe4000000180c */
[----:B------:R1:W5:Y:S06]  /*b660*/  MUFU.EX2 R144, R100 ;  /* 0x0000006400907308 */ /* 0x00036c0000000800 */
[C---:B------:R-:W-:Y:S01]  /*b670*/  HMMA.16816.F32 R16, R68.reuse, R92, R16 ;  /* 0x0000005c4410723c */ /* 0x040fe20000001810 */
[----:B--2---:R-:W-:Y:S07]  /*b680*/  LDSM.16.MT88.4 R96, [R210+0x13000] ;  /* 0x01300000d260783b */ /* 0x004fee0000004200 */
[C---:B------:R-:W-:Y:S01]  /*b690*/  HMMA.16816.F32 R20, R68.reuse, R94, R20 ;  /* 0x0000005e4414723c */ /* 0x040fe20000001814 */
[----:B------:R-:W-:Y:S07]  /*b6a0*/  LDSM.16.MT88.4 R92, [R128+0x3000] ;  /* 0x00300000805c783b */ /* 0x000fee0000004200 */
[C---:B---3--:R-:W-:Y:S08]  /*b6b0*/  HMMA.16816.F32 R24, R68.reuse, R88, R24 ;  /* 0x000000584418723c */ /* 0x048ff00000001818 */
[C---:B------:R-:W-:Y:S01]  /*b6c0*/  HMMA.16816.F32 R28, R68.reuse, R90, R28 ;  /* 0x0000005a441c723c */ /* 0x040fe2000000181c */
[----:B------:R-:W-:Y:S07]  /*b6d0*/  LDSM.16.MT88.4 R88, [R162+0x3000] ;  /* 0x00300000a258783b */ /* 0x000fee0000004200 */
[C---:B------:R-:W-:Y:S08]  /*b6e0*/  HMMA.16816.F32 R32, R68.reuse, R84, R32 ;  /* 0x000000544420723c */ /* 0x040ff00000001820 */
[C---:B------:R-:W-:Y:S01]  /*b6f0*/  HMMA.16816.F32 R36, R68.reuse, R86, R36 ;  /* 0x000000564424723c */ /* 0x040fe20000001824 */
[----:B------:R-:W2:Y:S07]  /*b700*/  LDSM.16.MT88.4 R84, [R210+0xf000] ;  /* 0x00f00000d254783b */ /* 0x000eae0000004200 */
[C---:B------:R-:W-:Y:S01]  /*b710*/  HMMA.16816.F32 R52, R68.reuse, R102, R52 ;  /* 0x000000664434723c */ /* 0x040fe20000001834 */
[----:B-1----:R-:W1:Y:S07]  /*b720*/  LDSM.16.MT88.4 R100, [R3+0x13000] ;  /* 0x013000000364783b */ /* 0x002e6e0000004200 */
[C---:B------:R-:W-:Y:S08]  /*b730*/  HMMA.16816.F32 R56, R68.reuse, R64, R56 ;  /* 0x000000404438723c */ /* 0x040ff00000001838 */
[C---:B------:R-:W-:Y:S01]  /*b740*/  HMMA.16816.F32 R60, R68.reuse, R66, R60 ;  /* 0x00000042443c723c */ /* 0x040fe2000000183c */
[----:B------:R-:W3:Y:S07]  /*b750*/  LDSM.16.MT88.4 R64, [R128+0x7000] ;  /* 0x007000008040783b */ /* 0x000eee0000004200 */
[C---:B----4-:R-:W-:Y:S08]  /*b760*/  HMMA.16816.F32 R72, R68.reuse, R76, R72 ;  /* 0x0000004c4448723c */ /* 0x050ff00000001848 */
[----:B------:R-:W-:Y:S01]  /*b770*/  HMMA.16816.F32 R4, R68, R78, R4 ;  /* 0x0000004e4404723c */ /* 0x000fe20000001804 */
[----:B------:R-:W4:Y:S01]  /*b780*/  LDSM.16.MT88.4 R76, [R162+0x7000] ;  /* 0x00700000a24c783b */ /* 0x000f220000004200 */
[----:B-----5:R-:W-:Y:S01]  /*b790*/  F2FP.F16.F32.PACK_AB R68, R144, R145 ;  /* 0x000000919044723e */ /* 0x020fe200000000ff */
        /* <DEDUP_REMOVED lines=10> */
[----:B------:R-:W-:Y:S01]  /*b840*/  FFMA.FTZ R80, R151, UR4, -R155 ;  /* 0x0000000497507c23 */ /* 0x000fe2000801089b */
[----:B------:R-:W-:Y:S01]  /*b850*/  FFMA.FTZ R151, R137, UR4, -R135 ;  /* 0x0000000489977c23 */ /* 0x000fe20008010887 */
[----:B------:R-:W-:Y:S01]  /*b860*/  FFMA.FTZ R155, R150, UR4, -R155 ;  /* 0x00000004969b7c23 */ /* 0x000fe2000801089b */
[----:B------:R-:W-:Y:S01]  /*b870*/  MUFU.EX2 R135, R149 ;  /* 0x0000009500877308 */ /* 0x000fe20000000800 */
[----:B------:R-:W-:Y:S01]  /*b880*/  FADD.FTZ R141, R141, R146 ;  /* 0x000000928d8d7221 */ /* 0x000fe20000010000 */
[----:B------:R-:W-:-:S02]  /*b890*/  FADD.FTZ R140, R140, R133 ;  /* 0x000000858c8c7221 */ /* 0x000fc40000010000 */
[----:B------:R-:W-:Y:S01]  /*b8a0*/  MUFU.EX2 R150, R80 ;  /* 0x0000005000967308 */ /* 0x000fe20000000800 */
[C---:B--2---:R-:W-:Y:S03]  /*b8b0*/  HMMA.16816.F32 R8, R68.reuse, R84, R8 ;  /* 0x000000544408723c */ /* 0x044fe60000001808 */
[----:B------:R-:W-:Y:S04]  /*b8c0*/  MUFU.EX2 R137, R155 ;  /* 0x0000009b00897308 */ /* 0x000fe80000000800 */
[----:B------:R-:W2:Y:S01]  /*b8d0*/  MUFU.EX2 R151, R151 ;  /* 0x0000009700977308 */ /* 0x000ea20000000800 */
[C---:B------:R-:W-:Y:S01]  /*b8e0*/  HMMA.16816.F32 R12, R68.reuse, R86, R12 ;  /* 0x00000056440c723c */ /* 0x040fe2000000180c */
[----:B------:R5:W2:Y:S07]  /*b8f0*/  LDSM.16.MT88.4 R84, [R3+0x13800] ;  /* 0x013800000354783b */ /* 0x000aae0000004200 */
[C---:B------:R-:W-:Y:S08]  /*b900*/  HMMA.16816.F32 R20, R68.reuse, R82, R20 ;  /* 0x000000524414723c */ /* 0x040ff00000001814 */
[C---:B------:R-:W-:Y:S08]  /*b910*/  HMMA.16816.F32 R24, R68.reuse, R92, R24 ;  /* 0x0000005c4418723c */ /* 0x040ff00000001818 */
[----:B------:R-:W-:Y:S01]  /*b920*/  HMMA.16816.F32 R28, R68, R94, R28 ;  /* 0x0000005e441c723c */ /* 0x000fe2000000181c */
[----:B------:R-:W-:Y:S01]  /*b930*/  LDSM.16.MT88.4 R92, [R210+0x13800] ;  /* 0x01380000d25c783b */ /* 0x000fe20000004200 */
[----:B-----5:R-:W-:-:S06]  /*b940*/  MOV R3, R157 ;  /* 0x0000009d00037202 */ /* 0x020fcc0000000f00 */
[C---:B------:R-:W-:Y:S08]  /*b950*/  HMMA.16816.F32 R32, R68.reuse, R88, R32 ;  /* 0x000000584420723c */ /* 0x040ff00000001820 */
[C---:B------:R-:W-:Y:S08]  /*b960*/  HMMA.16816.F32 R36, R68.reuse, R90, R36 ;  /* 0x0000005a4424723c */ /* 0x040ff00000001824 */
[C---:B------:R-:W-:Y:S08]  /*b970*/  HMMA.16816.F32 R40, R68.reuse, R96, R40 ;  /* 0x000000604428723c */ /* 0x040ff00000001828 */
[C---:B------:R-:W-:Y:S08]  /*b980*/  HMMA.16816.F32 R44, R68.reuse, R98, R44 ;  /* 0x00000062442c723c */ /* 0x040ff0000000182c */
[C---:B-1----:R-:W-:Y:S08]  /*b990*/  HMMA.16816.F32 R48, R68.reuse, R100, R48 ;  /* 0x000000644430723c */ /* 0x042ff00000001830 */
[C---:B------:R-:W-:Y:S01]  /*b9a0*/  HMMA.16816.F32 R52, R68.reuse, R102, R52 ;  /* 0x000000664434723c */ /* 0x040fe20000001834 */
[----:B------:R-:W1:Y:S04]  /*b9b0*/  LDSM.16.MT88.4 R100, [R162+0x3800] ;  /* 0x00380000a264783b */ /* 0x000e680000004200 */
[----:B------:R-:W-:Y:S03]  /*b9c0*/  LDSM.16.MT88.4 R160, [R162+0x7800] ;  /* 0x00780000a2a0783b */ /* 0x000fe60000004200 */
[C---:B---3--:R-:W-:Y:S08]  /*b9d0*/  HMMA.16816.F32 R56, R68.reuse, R64, R56 ;  /* 0x000000404438723c */ /* 0x048ff00000001838 */
[C---:B------:R-:W-:Y:S01]  /*b9e0*/  HMMA.16816.F32 R60, R68.reuse, R66, R60 ;  /* 0x00000042443c723c */ /* 0x040fe2000000183c */
[----:B------:R-:W-:Y:S07]  /*b9f0*/  LDSM.16.MT88.4 R64, [R128+0x3800] ;  /* 0x003800008040783b */ /* 0x000fee0000004200 */
[C---:B----4-:R-:W-:Y:S08]  /*ba00*/  HMMA.16816.F32 R72, R68.reuse, R76, R72 ;  /* 0x0000004c4448723c */ /* 0x050ff00000001848 */
[----:B------:R-:W-:Y:S01]  /*ba10*/  HMMA.16816.F32 R4, R68, R78, R4 ;  /* 0x0000004e4404723c */ /* 0x000fe20000001804 */
[----:B------:R-:W-:Y:S01]  /*ba20*/  F2FP.F16.F32.PACK_AB R68, R147, R142 ;  /* 0x0000008e9344723e */ /* 0x000fe200000000ff */
[----:B------:R-:W3:Y:S01]  /*ba30*/  LDSM.16.MT88.4 R76, [R128+0x7800] ;  /* 0x00780000804c783b */ /* 0x000ee20000004200 */
[----:B--2---:R-:W-:Y:S01]  /*ba40*/  F2FP.F16.F32.PACK_AB R69, R148, R151 ;  /* 0x000000979445723e */ /* 0x004fe200000000ff */
        /* <DEDUP_REMOVED lines=8> */
[----:B------:R-:W2:Y:S01]  /*bad0*/  LDSM.16.MT88.4 R16, [R210+0xf800] ;  /* 0x00f80000d210783b */ /* 0x000ea20000004200 */
[----:B------:R-:W-:Y:S01]  /*bae0*/  FADD.FTZ R135, R135, R148 ;  /* 0x0000009487877221 */ /* 0x000fe20000010000 */
[----:B------:R-:W-:-:S03]  /*baf0*/  FADD.FTZ R233, R137, R150 ;  /* 0x0000009689e97221 */ /* 0x000fc60000010000 */
[----:B------:R-:W-:Y:S02]  /*bb00*/  FADD.FTZ R231, R136, R135 ;  /* 0x0000008788e77221 */ /* 0x000fe40000010000 */
[C---:B------:R-:W-:Y:S08]  /*bb10*/  HMMA.16816.F32 R88, R68.reuse, R84, R48 ;  /* 0x000000544458723c */ /* 0x040ff00000001830 */
[C---:B-1----:R-:W-:Y:S08]  /*bb20*/  HMMA.16816.F32 R104, R68.reuse, R100, R32 ;  /* 0x000000644468723c */ /* 0x042ff00000001820 */
[C---:B------:R-:W-:Y:S08]  /*bb30*/  HMMA.16816.F32 R96, R68.reuse, R92, R40 ;  /* 0x0000005c4460723c */ /* 0x040ff00000001828 */
[C---:B---3--:R-:W-:Y:S08]  /*bb40*/  HMMA.16816.F32 R80, R68.reuse, R76, R56 ;  /* 0x0000004c4450723c */ /* 0x048ff00000001838 */
[C---:B------:R-:W-:Y:S08]  /*bb50*/  HMMA.16816.F32 R116, R68.reuse, R118, R20 ;  /* 0x000000764474723c */ /* 0x040ff00000001814 */
[C---:B------:R-:W-:Y:S08]  /*bb60*/  HMMA.16816.F32 R84, R68.reuse, R86, R52 ;  /* 0x000000564454723c */ /* 0x040ff00000001834 */
        /* <DEDUP_REMOVED lines=8> */
[----:B------:R-:W-:-:S15]  /*bbf0*/  HMMA.16816.F32 R68, R68, R162, R4 ;  /* 0x000000a24444723c */ /* 0x000fde0000001804 */
[----:B------:R-:W-:-:S05]  /*bc00*/  NOP ;  /* 0x0000000000007918 */ /* 0x000fca0000000000 */
.L_x_2004:
        /* <DEDUP_REMOVED lines=16> */
[----:B------:R-:W3:Y:S01]  /*bd10*/  LDCU UR4, c[0x0][0x45c] ;  /* 0x00008b80ff0477ac */ /* 0x000ee20008000800 */
[----:B------:R-:W4:Y:S01]  /*bd20*/  LDCU.64 UR6, c[0x0][0x3a0] ;  /* 0x00007400ff0677ac */ /* 0x000f220008000a00 */
[----:B------:R-:W2:Y:S01]  /*bd30*/  LDCU.64 UR8, c[0x0][0x3a8] ;  /* 0x00007500ff0877ac */ /* 0x000ea20008000a00 */
[----:B-1----:R-:W-:-:S12]  /*bd40*/  ULEA UR5, UR5, UR11, 0x18 ;  /* 0x0000000b05057291 */ /* 0x002fd8000f8ec0ff */
.L_x_2014:
[----:B------:R-:W-:Y:S01]  /*bd50*/  @!P1 IADD3 R5, P0, PT, RZ, -R224, RZ ;  /* 0x800000e0ff059210 */ /* 0x000fe20007f1e0ff */
[----:B------:R-:W1:Y:S01]  /*bd60*/  @!P1 LDC R28, c[0x0][0x3c0] ;  /* 0x0000f000ff1c9b82 */ /* 0x000e620000000800 */
[----:B------:R-:W-:Y:S07]  /*bd70*/  DEPBAR.LE SB0, 0x0 ;  /* 0x000080000000791a */ /* 0x000fee0000000000 */
[----:B------:R-:W2:Y:S08]  /*bd80*/  LDC R31, c[0x0][0x3c4] ;  /* 0x0000f100ff1f7b82 */ /* 0x000eb00000000800 */
[----:B------:R-:W-:Y:S01]  /*bd90*/  BAR.SYNC.DEFER_BLOCKING 0x0 ;  /* 0x0000000000007b1d */ /* 0x000fe20000010000 */
[C---:B------:R-:W-:Y:S02]  /*bda0*/  IMAD.SHL.U32 R4, R209.reuse, 0x8, RZ ;  /* 0x00000008d1047824 */ /* 0x040fe400078e00ff */
[----:B------:R-:W-:Y:S02]  /*bdb0*/  IMAD.MOV.U32 R3, RZ, RZ, R218 ;  /* 0x000000ffff037224 */ /* 0x000fe400078e00da */
[----:B------:R-:W-:Y:S01]  /*bdc0*/  IMAD.MOV.U32 R2, RZ, RZ, R219 ;  /* 0x000000ffff027224 */ /* 0x000fe200078e00db */
[C---:B------:R-:W-:Y:S01]  /*bdd0*/  LOP3.LUT R8, R4.reuse, 0x1f8, RZ, 0xc0, !PT ;  /* 0x000001f804087812 */ /* 0x040fe200078ec0ff */
        /* <DEDUP_REMOVED lines=42> */
[----:B------:R-:W-:Y:S04]  /*c080*/  LOP3.LUT R4, R226, R5, RZ, 0x3c, !PT ;  /* 0x00000005e2047212 */ /* 0x000fe800078e3cff */
[----:B------:R-:W-:Y:S05]  /*c090*/  ISETP.GE.AND P3, PT, R4, RZ, PT ;  /* 0x000000ff0400720c */ /* 0x000fea0003f66270 */
        /* <DEDUP_REMOVED lines=27> */
.L_x_2011:
        /* <DEDUP_REMOVED lines=8> */
[----:B------:R-:W-:Y:S02]  /*c2d0*/  LOP3.LUT R2, R208, 0x1c0, R189, 0xf8, !PT ;  /* 0x000001c0d0027812 */ /* 0x000fe400078ef8bd */
[----:B------:R-:W-:Y:S02]  /*c2e0*/  IADD3.X R31, PT, PT, R28, R219, RZ, P0, !PT ;  /* 0x000000db1c1f7210 */ /* 0x000fe400007fe4ff */
[-C--:B------:R-:W-:Y:S01]  /*c2f0*/  IADD3 R32, P2, PT, R30, R29.reuse, RZ ;  /* 0x0000001d1e207210 */ /* 0x080fe20007f5e0ff */
[----:B------:R-:W-:Y:S01]  /*c300*/  LDGSTS.E.BYPASS.LTC128B.128 [R229+0x10000], desc[UR16][R218.64+0x80] ;  /* 0x10000080dae57fae */ /* 0x000fe2000b981a10 */
[----:B------:R-:W-:Y:S02]  /*c310*/  LOP3.LUT R189, R189, 0x400, RZ, 0xc0, !PT ;  /* 0x00000400bdbd7812 */ /* 0x000fe400078ec0ff */
[-C--:B------:R-:W-:Y:S02]  /*c320*/  IADD3.X R33, PT, PT, R31, R28.reuse, RZ, P2, !PT ;  /* 0x0000001c1f217210 */ /* 0x080fe400017fe4ff */
[-C--:B------:R-:W-:Y:S02]  /*c330*/  IADD3 R38, P0, PT, R32, R29.reuse, RZ ;  /* 0x0000001d20267210 */ /* 0x080fe40007f1e0ff */
[----:B------:R-:W-:Y:S01]  /*c340*/  LOP3.LUT R2, R2, 0x8, R209, 0x78, !PT ;  /* 0x0000000802027812 */ /* 0x000fe200078e78d1 */
[----:B------:R-:W-:Y:S01]  /*c350*/  LDGSTS.E.BYPASS.LTC128B.128 [R229+0xc800], desc[UR16][R30.64] ;  /* 0x0c8000001ee57fae */ /* 0x000fe2000b981a10 */
[-C--:B------:R-:W-:Y:S02]  /*c360*/  IADD3.X R39, PT, PT, R33, R28.reuse, RZ, P0, !PT ;  /* 0x0000001c21277210 */ /* 0x080fe400007fe4ff */
[----:B------:R-:W-:Y:S02]  /*c370*/  IADD3 R36, P2, PT, R38, R29, RZ ;  /* 0x0000001d26247210 */ /* 0x000fe40007f5e0ff */
[----:B------:R-:W-:Y:S02]  /*c380*/  LEA R189, R2, R189, 0x1 ;  /* 0x000000bd02bd7211 */ /* 0x000fe400078e08ff */
[-C--:B------:R-:W-:Y:S01]  /*c390*/  IADD3.X R37, PT, PT, R39, R28.reuse, RZ, P2, !PT ;  /* 0x0000001c27257210 */ /* 0x080fe200017fe4ff */
[----:B------:R1:W-:Y:S01]  /*c3a0*/  LDGSTS.E.BYPASS.LTC128B.128 [R229+0x10800], desc[UR16][R30.64+0x80] ;  /* 0x108000801ee57fae */ /* 0x0003e2000b981a10 */
[-C--:B------:R-:W-:Y:S02]  /*c3b0*/  IADD3 R34, P0, PT, R36, R29.reuse, RZ ;  /* 0x0000001d24227210 */ /* 0x080fe40007f1e0ff */
[----:B------:R-:W-:Y:S02]  /*c3c0*/  IADD3 R213, PT, PT, R189, UR5, RZ ;  /* 0x00000005bdd57c10 */ /* 0x000fe4000fffe0ff */
[-C--:B------:R-:W-:Y:S02]  /*c3d0*/  IADD3.X R35, PT, PT, R37, R28.reuse, RZ, P0, !PT ;  /* 0x0000001c25237210 */ /* 0x080fe400007fe4ff */
[-C--:B------:R-:W-:Y:S01]  /*c3e0*/  IADD3 R40, P2, PT, R34, R29.reuse, RZ ;  /* 0x0000001d22287210 */ /* 0x080fe20007f5e0ff */
[----:B------:R-:W-:Y:S01]  /*c3f0*/  LDGSTS.E.BYPASS.LTC128B.128 [R229+0xd000], desc[UR16][R32.64] ;  /* 0x0d00000020e57fae */ /* 0x000fe2000b981a10 */
[----:B------:R-:W-:Y:S02]  /*c400*/  MOV R2, 0x40 ;  /* 0x0000004000027802 */ /* 0x000fe40000000f00 */
[-C--:B------:R-:W-:Y:S02]  /*c410*/  IADD3.X R41, PT, PT, R35, R28.reuse, RZ, P2, !PT ;  /* 0x0000001c23297210 */ /* 0x080fe400017fe4ff */
[----:B------:R-:W-:Y:S02]  /*c420*/  IADD3 R42, P0, PT, R40, R29, RZ ;  /* 0x0000001d282a7210 */ /* 0x000fe40007f1e0ff */
[----:B------:R-:W-:Y:S01]  /*c430*/  ISETP.NE.AND P2, PT, R225, 0x1, PT ;  /* 0x00000001e100780c */ /* 0x000fe20003f45270 */
[----:B------:R-:W-:Y:S01]  /*c440*/  LDGSTS.E.BYPASS.LTC128B.128 [R229+0x11000], desc[UR16][R32.64+0x80] ;  /* 0x1100008020e57fae */ /* 0x000fe2000b981a10 */
[----:B------:R-:W-:Y:S02]  /*c450*/  IADD3.X R43, PT, PT, R41, R28, RZ, P0, !PT ;  /* 0x0000001c292b7210 */ /* 0x000fe400007fe4ff */
[----:B------:R-:W-:Y:S04]  /*c460*/  LOP3.LUT P0, RZ, R209, 0x2, RZ, 0xc0, !PT ;  /* 0x00000002d1ff7812 */ /* 0x000fe8000780c0ff */
[----:B------:R-:W-:Y:S01]  /*c470*/  SEL R212, R139, 0xffffffe0, !P0 ;  /* 0xffffffe08bd47807 */ /* 0x000fe20004000000 */
[----:B------:R-:W-:Y:S01]  /*c480*/  LDGSTS.E.BYPASS.LTC128B.128 [R229+0xd800], desc[UR16][R38.64] ;  /* 0x0d80000026e57fae */ /* 0x000fe2000b981a10 */
[----:B------:R-:W-:Y:S02]  /*c490*/  LOP3.LUT P0, RZ, R209, 0x4, RZ, 0xc0, !PT ;  /* 0x00000004d1ff7812 */ /* 0x000fe4000780c0ff */
[-C--:B------:R-:W-:Y:S02]  /*c4a0*/  IADD3 R188, PT, PT, R211, R212.reuse, RZ ;  /* 0x000000d4d3bc7210 */ /* 0x080fe40007ffe0ff */
[----:B------:R-:W-:Y:S02]  /*c4b0*/  IADD3 R3, PT, PT, R213, R212, RZ ;  /* 0x000000d4d5037210 */ /* 0x000fe40007ffe0ff */
[----:B------:R-:W-:Y:S01]  /*c4c0*/  SEL R2, R2, 0xffffffc0, !P0 ;  /* 0xffffffc002027807 */ /* 0x000fe20004000000 */
[----:B------:R-:W-:Y:S03]  /*c4d0*/  LDGSTS.E.BYPASS.LTC128B.128 [R229+0x11800], desc[UR16][R38.64+0x80] ;  /* 0x1180008026e57fae */ /* 0x000fe6000b981a10 */
[-C--:B------:R-:W-:Y:S02]  /*c4e0*/  IADD3 R201, PT, PT, R211, R2.reuse, RZ ;  /* 0x00000002d3c97210 */ /* 0x080fe40007ffe0ff */
[----:B------:R-:W-:Y:S02]  /*c4f0*/  IADD3 R213, PT, PT, R213, R2, RZ ;  /* 0x00000002d5d57210 */ /* 0x000fe40007ffe0ff */
[C---:B------:R-:W-:Y:S01]  /*c500*/  IADD3 R200, PT, PT, R212.reuse, R201, RZ ;  /* 0x000000c9d4c87210 */ /* 0x040fe20007ffe0ff */
[----:B------:R-:W-:Y:S01]  /*c510*/  LDGSTS.E.BYPASS.LTC128B.128 [R229+0xe000], desc[UR16][R36.64] ;  /* 0x0e00000024e57fae */ /* 0x000fe2000b981a10 */
[----:B------:R-:W-:Y:S07]  /*c520*/  IADD3 R2, PT, PT, R212, R213, RZ ;  /* 0x000000d5d4027210 */ /* 0x000fee0007ffe0ff */
[----:B------:R-:W-:Y:S08]  /*c530*/  LDGSTS.E.BYPASS.LTC128B.128 [R229+0x12000], desc[UR16][R36.64+0x80] ;  /* 0x1200008024e57fae */ /* 0x000ff0000b981a10 */
[----:B------:R-:W-:Y:S08]  /*c540*/  LDGSTS.E.BYPASS.LTC128B.128 [R229+0xe800], desc[UR16][R34.64] ;  /* 0x0e80000022e57fae */ /* 0x000ff0000b981a10 */
[----:B------:R2:W-:Y:S08]  /*c550*/  LDGSTS.E.BYPASS.LTC128B.128 [R229+0x12800], desc[UR16][R34.64+0x80] ;  /* 0x1280008022e57fae */ /* 0x0005f0000b981a10 */
[----:B------:R-:W-:Y:S08]  /*c560*/  LDGSTS.E.BYPASS.LTC128B.128 [R229+0xf000], desc[UR16][R40.64] ;  /* 0x0f00000028e57fae */ /* 0x000ff0000b981a10 */
[----:B------:R-:W-:Y:S08]  /*c570*/  LDGSTS.E.BYPASS.LTC128B.128 [R229+0x13000], desc[UR16][R40.64+0x80] ;  /* 0x1300008028e57fae */ /* 0x000ff0000b981a10 */
[----:B------:R-:W-:Y:S08]  /*c580*/  LDGSTS.E.BYPASS.LTC128B.128 [R229+0xf800], desc[UR16][R42.64] ;  /* 0x0f8000002ae57fae */ /* 0x000ff0000b981a10 */
[----:B------:R5:W-:Y:S08]  /*c590*/  LDGSTS.E.BYPASS.LTC128B.128 [R229+0x13800], desc[UR16][R42.64+0x80] ;  /* 0x138000802ae57fae */ /* 0x000bf0000b981a10 */
[----:B------:R-:W-:Y:S08]  /*c5a0*/  LDSM.16.M88.4 R140, [R211] ;  /* 0x00000000d38c783b */ /* 0x000ff00000000200 */
[----:B------:R-:W3:Y:S08]  /*c5b0*/  LDSM.16.M88.4 R144, [R189+UR5+0x4000] ;  /* 0x00400005bd90783b */ /* 0x000ef00008000200 */
[----:B------:R-:W4:Y:S08]  /*c5c0*/  LDSM.16.M88.4 R148, [R189+UR5+0x4800] ;  /* 0x00480005bd94783b */ /* 0x000f300008000200 */
[----:B------:R-:W1:Y:S08]  /*c5d0*/  LDSM.16.M88.4 R152, [R189+UR5+0x5000] ;  /* 0x00500005bd98783b */ /* 0x000e700008000200 */
[----:B------:R-:W0:Y:S08]  /*c5e0*/  LDGDEPBAR ;  /* 0x00000000000079af */ /* 0x000e300000000000 */
[----:B------:R-:W2:Y:S08]  /*c5f0*/  LDSM.16.M88.4 R156, [R189+UR5+0x5800] ;  /* 0x00580005bd9c783b */ /* 0x000eb00008000200 */
[----:B------:R-:W5:Y:S01]  /*c600*/  LDSM.16.M88.4 R160, [R189+UR5+0x6000] ;  /* 0x00600005bda0783b */ /* 0x000f620008000200 */
[C---:B---3--:R-:W-:Y:S07]  /*c610*/  HMMA.16816.F32 R4, R140.reuse, R144, RZ ;  /* 0x000000908c04723c */ /* 0x048fee00000018ff */
[----:B------:R-:W3:Y:S01]  /*c620*/  LDSM.16.M88.4 R164, [R189+UR5+0x6800] ;  /* 0x00680005bda4783b */ /* 0x000ee20008000200 */
[C---:B------:R-:W-:Y:S07]  /*c630*/  HMMA.16816.F32 R8, R140.reuse, R146, RZ ;  /* 0x000000928c08723c */ /* 0x040fee00000018ff */
[----:B------:R-:W3:Y:S01]  /*c640*/  LDSM.16.M88.4 R168, [R189+UR5+0x7000] ;  /* 0x00700005bda8783b */ /* 0x000ee20008000200 */
[C---:B----4-:R-:W-:Y:S07]  /*c650*/  HMMA.16816.F32 R12, R140.reuse, R148, RZ ;  /* 0x000000948c0c723c */ /* 0x050fee00000018ff */
[----:B------:R-:W4:Y:S01]  /*c660*/  LDSM.16.M88.4 R172, [R189+UR5+0x7800] ;  /* 0x00780005bdac783b */ /* 0x000f220008000200 */
[C---:B------:R-:W-:Y:S07]  /*c670*/  HMMA.16816.F32 R16, R140.reuse, R150, RZ ;  /* 0x000000968c10723c */ /* 0x040fee00000018ff */
[----:B------:R-:W-:Y:S01]  /*c680*/  LDSM.16.M88.4 R176, [R188] ;  /* 0x00000000bcb0783b */ /* 0x000fe20000000200 */
[C---:B-1----:R-:W-:Y:S07]  /*c690*/  HMMA.16816.F32 R20, R140.reuse, R152, RZ ;  /* 0x000000988c14723c */ /* 0x042fee00000018ff */
[----:B------:R-:W1:Y:S01]  /*c6a0*/  LDSM.16.M88.4 R180, [R3+0x4000] ;  /* 0x0040000003b4783b */ /* 0x000e620000000200 */
[C---:B------:R-:W-:Y:S07]  /*c6b0*/  HMMA.16816.F32 R24, R140.reuse, R154, RZ ;  /* 0x0000009a8c18723c */ /* 0x040fee00000018ff */
[----:B------:R-:W1:Y:S01]  /*c6c0*/  LDSM.16.M88.4 R184, [R3+0x4800] ;  /* 0x0048000003b8783b */ /* 0x000e620000000200 */
[C---:B--2---:R-:W-:Y:S07]  /*c6d0*/  HMMA.16816.F32 R28, R140.reuse, R156, RZ ;  /* 0x0000009c8c1c723c */ /* 0x044fee00000018ff */
[----:B------:R-:W2:Y:S01]  /*c6e0*/  LDSM.16.M88.4 R132, [R3+0x5000] ;  /* 0x005000000384783b */ /* 0x000ea20000000200 */
[C---:B------:R-:W-:Y:S07]  /*c6f0*/  HMMA.16816.F32 R32, R140.reuse, R158, RZ ;  /* 0x0000009e8c20723c */ /* 0x040fee00000018ff */
[----:B------:R-:W-:Y:S01]  /*c700*/  LDSM.16.M88.4 R144, [R3+0x6000] ;  /* 0x006000000390783b */ /* 0x000fe20000000200 */
[C---:B-----5:R-:W-:Y:S07]  /*c710*/  HMMA.16816.F32 R36, R140.reuse, R160, RZ ;  /* 0x000000a08c24723c */ /* 0x060fee00000018ff */
[----:B------:R-:W-:Y:S01]  /*c720*/  LDSM.16.M88.4 R148, [R3+0x6800] ;  /* 0x006800000394783b */ /* 0x000fe20000000200 */
[C---:B------:R-:W-:Y:S07]  /*c730*/  HMMA.16816.F32 R40, R140.reuse, R162, RZ ;  /* 0x000000a28c28723c */ /* 0x040fee00000018ff */
[----:B------:R-:W-:Y:S01]  /*c740*/  LDSM.16.M88.4 R152, [R3+0x7000] ;  /* 0x007000000398783b */ /* 0x000fe20000000200 */
[C---:B---3--:R-:W-:Y:S07]  /*c750*/  HMMA.16816.F32 R44, R140.reuse, R164, RZ ;  /* 0x000000a48c2c723c */ /* 0x048fee00000018ff */
[----:B------:R-:W-:Y:S01]  /*c760*/  LDSM.16.M88.4 R156, [R3+0x7800] ;  /* 0x00780000039c783b */ /* 0x000fe20000000200 */
[C---:B------:R-:W-:Y:S07]  /*c770*/  HMMA.16816.F32 R48, R140.reuse, R166, RZ ;  /* 0x000000a68c30723c */ /* 0x040fee00000018ff */
[----:B------:R-:W-:Y:S01]  /*c780*/  LDSM.16.M88.4 R160, [R201] ;  /* 0x00000000c9a0783b */ /* 0x000fe20000000200 */
[C---:B------:R-:W-:Y:S07]  /*c790*/  HMMA.16816.F32 R52, R140.reuse, R168, RZ ;  /* 0x000000a88c34723c */ /* 0x040fee00000018ff */
[----:B------:R-:W-:Y:S01]  /*c7a0*/  LDSM.16.M88.4 R164, [R213+0x4000] ;  /* 0x00400000d5a4783b */ /* 0x000fe20000000200 */
[C---:B------:R-:W-:Y:S07]  /*c7b0*/  HMMA.16816.F32 R56, R140.reuse, R170, RZ ;  /* 0x000000aa8c38723c */ /* 0x040fee00000018ff */
[----:B------:R-:W-:Y:S01]  /*c7c0*/  LDSM.16.M88.4 R168, [R213+0x4800] ;  /* 0x00480000d5a8783b */ /* 0x000fe20000000200 */
[C---:B----4-:R-:W-:Y:S07]  /*c7d0*/  HMMA.16816.F32 R60, R140.reuse, R172, RZ ;  /* 0x000000ac8c3c723c */ /* 0x050fee00000018ff */
[----:B------:R-:W-:Y:S01]  /*c7e0*/  LDSM.16.M88.4 R192, [R213+0xa800] ;  /* 0x00a80000d5c0783b */ /* 0x000fe20000000200 */
[----:B------:R-:W-:Y:S07]  /*c7f0*/  HMMA.16816.F32 R64, R140, R174, RZ ;  /* 0x000000ae8c40723c */ /* 0x000fee00000018ff */
[----:B------:R-:W3:Y:S01]  /*c800*/  LDSM.16.M88.4 R140, [R3+0x5800] ;  /* 0x00580000038c783b */ /* 0x000ee20000000200 */
[C---:B-1----:R-:W-:Y:S07]  /*c810*/  HMMA.16816.F32 R4, R176.reuse, R180, R4 ;  /* 0x000000b4b004723c */ /* 0x042fee0000001804 */
[----:B------:R-:W1:Y:S01]  /*c820*/  LDSM.16.M88.4 R172, [R213+0x5000] ;  /* 0x00500000d5ac783b */ /* 0x000e620000000200 */
[C---:B------:R-:W-:Y:S07]  /*c830*/  HMMA.16816.F32 R8, R176.reuse, R182, R8 ;  /* 0x000000b6b008723c */ /* 0x040fee0000001808 */
[----:B------:R-:W-:Y:S01]  /*c840*/  LDSM.16.M88.4 R180, [R213+0x9000] ;  /* 0x00900000d5b4783b */ /* 0x000fe20000000200 */
[C---:B------:R-:W-:Y:S07]  /*c850*/  HMMA.16816.F32 R12, R176.reuse, R184, R12 ;  /* 0x000000b8b00c723c */ /* 0x040fee000000180c */
[----:B------:R-:W-:Y:S01]  /*c860*/  LDSM.16.M88.4 R196, [R213+0xb000] ;  /* 0x00b00000d5c4783b */ /* 0x000fe20000000200 */
[C---:B------:R-:W-:Y:S07]  /*c870*/  HMMA.16816.F32 R16, R176.reuse, R186, R16 ;  /* 0x000000bab010723c */ /* 0x040fee0000001810 */
[----:B------:R-:W-:Y:S01]  /*c880*/  LDSM.16.M88.4 R184, [R213+0x9800] ;  /* 0x00980000d5b8783b */ /* 0x000fe20000000200 */
[C---:B--2---:R-:W-:Y:S07]  /*c890*/  HMMA.16816.F32 R20, R176.reuse, R132, R20 ;  /* 0x00000084b014723c */ /* 0x044fee0000001814 */
[----:B------:R-:W-:Y:S01]  /*c8a0*/  LDSM.16.M88.4 R204, [R2+0x8000] ;  /* 0x0080000002cc783b */ /* 0x000fe20000000200 */
[C---:B------:R-:W-:Y:S07]  /*c8b0*/  HMMA.16816.F32 R24, R176.reuse, R134, R24 ;  /* 0x00000086b018723c */ /* 0x040fee0000001818 */
[----:B------:R-:W2:Y:S01]  /*c8c0*/  LDSM.16.M88.4 R132, [R213+0x5800] ;  /* 0x00580000d584783b */ /* 0x000ea20000000200 */
[C---:B---3--:R-:W-:Y:S08]  /*c8d0*/  HMMA.16816.F32 R28, R176.reuse, R140, R28 ;  /* 0x0000008cb01c723c */ /* 0x048ff0000000181c */
[C---:B------:R-:W-:Y:S01]  /*c8e0*/  HMMA.16816.F32 R32, R176.reuse, R142, R32 ;  /* 0x0000008eb020723c */ /* 0x040fe20000001820 */
[----:B------:R-:W3:Y:S07]  /*c8f0*/  LDSM.16.M88.4 R140, [R213+0x6000] ;  /* 0x00600000d58c783b */ /* 0x000eee0000000200 */
        /* <DEDUP_REMOVED lines=23> */
[C---:B------:R-:W-:Y:S01]  /*ca70*/  HMMA.16816.F32 R32, R160.reuse, R134, R32 ;  /* 0x00000086a020723c */ /* 0x040fe20000001820 */
[----:B------:R-:W1:Y:S07]  /*ca80*/  LDSM.16.M88.4 R132, [R213+0x7800] ;  /* 0x00780000d584783b */ /* 0x000e6e0000000200 */
[C---:B---3--:R-:W-:Y:S08]  /*ca90*/  HMMA.16816.F32 R36, R160.reuse, R140, R36 ;  /* 0x0000008ca024723c */ /* 0x048ff00000001824 */
        /* <DEDUP_REMOVED lines=111> */
[----:B------:R-:W-:Y:S01]  /*d190*/  FMUL.FTZ R136, R8, UR10 ;  /* 0x0000000a08887c20 */ /* 0x000fe20008410000 */
[----:B------:R-:W-:Y:S03]  /*d1a0*/  FMUL.FTZ R252, R10, UR10 ;  /* 0x0000000a0afc7c20 */ /* 0x000fe60008410000 */
[----:B------:R-:W4:Y:S01]  /*d1b0*/  MUFU.TANH R158, R133 ;  /* 0x00000085009e7308 */ /* 0x000f220000002400 */
        /* <DEDUP_REMOVED lines=10> */
[----:B------:R-:W-:Y:S04]  /*d260*/  FMUL.FTZ R234, R19, UR10 ;  /* 0x0000000a13ea7c20 */ /* 0x000fe80008410000 */
[----:B------:R5:W3:Y:S01]  /*d270*/  MUFU.TANH R162, R136 ;  /* 0x0000008800a27308 */ /* 0x000ae20000002400 */
[----:B------:R-:W-:Y:S01]  /*d280*/  FMUL.FTZ R191, R21, UR10 ;  /* 0x0000000a15bf7c20 */ /* 0x000fe20008410000 */
[----:B--2---:R-:W-:Y:S01]  /*d290*/  FMUL.FTZ R190, R22, UR10 ;  /* 0x0000000a16be7c20 */ /* 0x004fe20008410000 */
[----:B------:R-:W-:Y:S01]  /*d2a0*/  FMUL.FTZ R230, R20, UR10 ;  /* 0x0000000a14e67c20 */ /* 0x000fe20008410000 */
[----:B------:R-:W-:Y:S06]  /*d2b0*/  FMUL.FTZ R204, R23, UR10 ;  /* 0x0000000a17cc7c20 */ /* 0x000fec0008410000 */
[----:B------:R-:W2:Y:S01]  /*d2c0*/  MUFU.TANH R155, R191 ;  /* 0x000000bf009b7308 */ /* 0x000ea20000002400 */
[----:B-1----:R-:W1:Y:S01]  /*d2d0*/  LDSM.16.M88.4 R132, [R2+0x9800] ;  /* 0x009800000284783b */ /* 0x002e620000000200 */
[----:B------:R-:W-:Y:S01]  /*d2e0*/  FMUL.FTZ R228, R25, UR10 ;  /* 0x0000000a19e47c20 */ /* 0x000fe20008410000 */
[----:B------:R-:W-:Y:S07]  /*d2f0*/  FMUL.FTZ R206, R26, UR10 ;  /* 0x0000000a1ace7c20 */ /* 0x000fee0008410000 */
[----:B------:R-:W1:Y:S01]  /*d300*/  MUFU.TANH R153, R190 ;  /* 0x000000be00997308 */ /* 0x000e620000002400 */
[----:B-----5:R-:W-:Y:S09]  /*d310*/  FMUL.FTZ R136, R18, UR10 ;  /* 0x0000000a12887c20 */ /* 0x020ff20008410000 */
[----:B------:R5:W1:Y:S10]  /*d320*/  MUFU.TANH R213, R136 ;  /* 0x0000008800d57308 */ /* 0x000a740000002400 */
[----:B------:R-:W1:Y:S10]  /*d330*/  MUFU.TANH R250, R250 ;  /* 0x000000fa00fa7308 */ /* 0x000e740000002400 */
[----:B------:R-:W2:Y:S01]  /*d340*/  MUFU.TANH R248, R248 ;  /* 0x000000f800f87308 */ /* 0x000ea20000002400 */
[----:B-----5:R-:W-:Y:S09]  /*d350*/  FMUL.FTZ R136, R24, UR10 ;  /* 0x0000000a18887c20 */ /* 0x020ff20008410000 */
        /* <DEDUP_REMOVED lines=37> */
[----:B------:R-:W-:Y:S04]  /*d5b0*/  DEPBAR.LE SB0, 0x0 ;  /* 0x000080000000791a */ /* 0x000fe80000000000 */
[----:B---3--:R-:W-:Y:S04]  /*d5c0*/  FMUL.FTZ R36, R44, UR10 ;  /* 0x0000000a2c247c20 */ /* 0x008fe80008410000 */
[----:B------:R-:W3:Y:S01]  /*d5d0*/  MUFU.TANH R242, R242 ;  /* 0x000000f200f27308 */ /* 0x000ee20000002400 */
[----:B------:R-:W-:Y:S01]  /*d5e0*/  FMUL.FTZ R45, R45, UR10 ;  /* 0x0000000a2d2d7c20 */ /* 0x000fe20008410000 */
[----:B------:R-:W-:Y:S01]  /*d5f0*/  FMUL.FTZ R46, R46, UR10 ;  /* 0x0000000a2e2e7c20 */ /* 0x000fe20008410000 */
[----:B------:R-:W-:Y:S01]  /*d600*/  FMUL.FTZ R47, R47, UR10 ;  /* 0x0000000a2f2f7c20 */ /* 0x000fe20008410000 */
[----:B------:R-:W-:Y:S01]  /*d610*/  FMUL.FTZ R247, R48, UR10 ;  /* 0x0000000a30f77c20 */ /* 0x000fe20008410000 */
[----:B------:R-:W-:Y:S05]  /*d620*/  FMUL.FTZ R49, R49, UR10 ;  /* 0x0000000a31317c20 */ /* 0x000fea0008410000 */
[----:B------:R-:W1:Y:S01]  /*d630*/  MUFU.TANH R240, R240 ;  /* 0x000000f000f07308 */ /* 0x000e620000002400 */
[----:B------:R-:W-:Y:S01]  /*d640*/  BAR.SYNC.DEFER_BLOCKING 0x0 ;  /* 0x0000000000007b1d */ /* 0x000fe20000010000 */
[----:B------:R-:W-:Y:S01]  /*d650*/  FMUL.FTZ R50, R50, UR10 ;  /* 0x0000000a32327c20 */ /* 0x000fe20008410000 */
[----:B------:R-:W-:Y:S07]  /*d660*/  FMUL.FTZ R51, R51, UR10 ;  /* 0x0000000a33337c20 */ /* 0x000fee0008410000 */
        /* <DEDUP_REMOVED lines=139> */
.L_x_2013:
[C---:B------:R-:W-:Y:S01]  /*df20*/  IMAD.SHL.U32 R3, R2.reuse, 0x20, RZ ;  /* 0x0000002002037824 */ /* 0x040fe200078e00ff */
[----:B------:R-:W-:Y:S01]  /*df30*/  SHF.L.U64.HI R2, R2, 0x5, R5 ;  /* 0x0000000502027819 */ /* 0x000fe20000010205 */
[--C-:B------:R-:W-:Y:S03]  /*df40*/  IMAD.MOV.U32 R217, RZ, RZ, R215.reuse ;  /* 0x000000ffffd97224 */ /* 0x100fe600078e00d7 */
        /* <DEDUP_REMOVED lines=34> */
.L_x_2012:
        /* <DEDUP_REMOVED lines=104> */
[----:B------:R-:W-:Y:S01]  /*e7f0*/  FMUL.FTZ R26, R0, R110 ;  /* 0x0000006e001a7220 */ /* 0x000fe20000410000 */
        /* <DEDUP_REMOVED lines=209> */
[--C-:B------:R-:W-:Y:S02]  /*f510*/  FFMA.FTZ R100, R185, UR4, -R148.reuse ;  /* 0x00000004b9647c23 */ /* 0x100fe40008010894 */
[----:B------:R5:W4:Y:S03]  /*f520*/  MUFU.EX2 R185, R198 ;  /* 0x000000c600b97308 */ /* 0x000b260000000800 */
[C---:B------:R-:W-:Y:S07]  /*f530*/  HMMA.16816.F32 R48, R68.reuse, R102, R48 ;  /* 0x000000664430723c */ /* 0x040fee0000001830 */
[----:B------:R3:W4:Y:S01]  /*f540*/  MUFU.EX2 R183, R100 ;  /* 0x0000006400b77308 */ /* 0x0007220000000800 */
[C---:B-1----:R-:W-:Y:S03]  /*f550*/  HMMA.16816.F32 R52, R68.reuse, R72, R52 ;  /* 0x000000484434723c */ /* 0x042fe60000001834 */
[----:B-----5:R-:W-:Y:S01]  /*f560*/  FFMA.FTZ R198, R136, UR4, -R148 ;  /* 0x0000000488c67c23 */ /* 0x020fe20008010894 */
[----:B------:R-:W-:Y:S01]  /*f570*/  FFMA.FTZ R136, R191, UR4, -R150 ;  /* 0x00000004bf887c23 */ /* 0x000fe20008010896 */
[----:B------:R-:W-:Y:S01]  /*f580*/  FFMA.FTZ R148, R133, UR4, -R148 ;  /* 0x0000000485947c23 */ /* 0x000fe20008010894 */
[----:B------:R-:W-:Y:S01]  /*f590*/  FFMA.FTZ R150, R192, UR4, -R150 ;  /* 0x00000004c0967c23 */ /* 0x000fe20008010896 */
[----:B---3--:R-:W-:Y:S01]  /*f5a0*/  LDSM.16.MT88.4 R100, [R141+0x5800] ;  /* 0x005800008d64783b */ /* 0x008fe20000004200 */
[C---:B------:R-:W-:Y:S01]  /*f5b0*/  HMMA.16816.F32 R56, R68.reuse, R74, R56 ;  /* 0x0000004a4438723c */ /* 0x040fe20000001838 */
[----:B------:R-:W1:Y:S10]  /*f5c0*/  MUFU.EX2 R198, R198 ;  /* 0x000000c600c67308 */ /* 0x000e740000000800 */
[----:B------:R-:W-:Y:S01]  /*f5d0*/  MUFU.EX2 R136, R136 ;  /* 0x0000008800887308 */ /* 0x000fe20000000800 */
[----:B------:R-:W3:Y:S01]  /*f5e0*/  LDSM.16.MT88.4 R72, [R141+0x1000] ;  /* 0x001000008d48783b */ /* 0x000ee20000004200 */
[C---:B--2---:R-:W-:Y:S08]  /*f5f0*/  HMMA.16816.F32 R60, R68.reuse, R76, R60 ;  /* 0x0000004c443c723c */ /* 0x044ff0000000183c */
[----:B------:R-:W2:Y:S10]  /*f600*/  MUFU.EX2 R191, R150 ;  /* 0x0000009600bf7308 */ /* 0x000eb40000000800 */
[----:B------:R-:W-:Y:S01]  /*f610*/  MUFU.EX2 R133, R134 ;  /* 0x0000008600857308 */ /* 0x000fe20000000800 */
[----:B------:R-:W-:Y:S01]  /*f620*/  HMMA.16816.F32 R64, R68, R78, R64 ;  /* 0x0000004e4440723c */ /* 0x000fe20000001840 */
[----:B------:R-:W5:Y:S08]  /*f630*/  LDSM.16.MT88.4 R76, [R141+0x5000] ;  /* 0x005000008d4c783b */ /* 0x000f700000004200 */
[----:B------:R-:W2:Y:S01]  /*f640*/  MUFU.EX2 R148, R148 ;  /* 0x0000009400947308 */ /* 0x000ea20000000800 */
        /* <DEDUP_REMOVED lines=24> */
[----:B------:R-:W1:Y:S07]  /*f7d0*/  LDSM.16.MT88.4 R92, [R212+0x1800] ;  /* 0x00180000d45c783b */ /* 0x000e6e0000004200 */
[C---:B------:R-:W-:Y:S08]  /*f7e0*/  HMMA.16816.F32 R44, R68.reuse, R96, R44 ;  /* 0x00000060442c723c */ /* 0x040ff0000000182c */
[C---:B------:R-:W-:Y:S01]  /*f7f0*/  HMMA.16816.F32 R48, R68.reuse, R98, R48 ;  /* 0x000000624430723c */ /* 0x040fe20000001830 */
[----:B------:R-:W2:Y:S07]  /*f800*/  LDSM.16.MT88.4 R96, [R210+0x11800] ;  /* 0x01180000d260783b */ /* 0x000eae0000004200 */
[C---:B-----5:R-:W-:Y:S08]  /*f810*/  HMMA.16816.F32 R52, R68.reuse, R76, R52 ;  /* 0x0000004c4434723c */ /* 0x060ff00000001834 */
[C---:B------:R-:W-:Y:S01]  /*f820*/  HMMA.16816.F32 R56, R68.reuse, R78, R56 ;  /* 0x0000004e4438723c */ /* 0x040fe20000001838 */
[----:B------:R-:W5:Y:S07]  /*f830*/  LDSM.16.MT88.4 R76, [R138+0x11800] ;  /* 0x011800008a4c783b */ /* 0x000f6e0000004200 */
[C---:B---3--:R-:W-:Y:S08]  /*f840*/  HMMA.16816.F32 R60, R68.reuse, R72, R60 ;  /* 0x00000048443c723c */ /* 0x048ff0000000183c */
[----:B------:R-:W-:Y:S01]  /*f850*/  HMMA.16816.F32 R64, R68, R74, R64 ;  /* 0x0000004a4440723c */ /* 0x000fe20000001840 */
[----:B------:R-:W3:Y:S02]  /*f860*/  LDSM.16.MT88.4 R72, [R212+0x5800] ;  /* 0x00580000d448783b */ /* 0x000ee40000004200 */
        /* <DEDUP_REMOVED lines=14> */
[C---:B----4-:R-:W-:Y:S08]  /*f950*/  HMMA.16816.F32 R20, R68.reuse, R88, R20 ;  /* 0x000000584414723c */ /* 0x050ff00000001814 */
[C---:B------:R-:W-:Y:S01]  /*f960*/  HMMA.16816.F32 R24, R68.reuse, R90, R24 ;  /* 0x0000005a4418723c */ /* 0x040fe20000001818 */
[----:B------:R-:W-:Y:S07]  /*f970*/  LDSM.16.MT88.4 R88, [R212+0x2000] ;  /* 0x00200000d458783b */ /* 0x000fee0000004200 */
[C---:B-1----:R-:W-:Y:S08]  /*f980*/  HMMA.16816.F32 R28, R68.reuse, R92, R28 ;  /* 0x0000005c441c723c */ /* 0x042ff0000000181c */
[C---:B------:R-:W-:Y:S01]  /*f990*/  HMMA.16816.F32 R32, R68.reuse, R94, R32 ;  /* 0x0000005e4420723c */ /* 0x040fe20000001820 */
[----:B------:R-:W-:Y:S07]  /*f9a0*/  LDSM.16.MT88.4 R92, [R210+0x12000] ;  /* 0x01200000d25c783b */ /* 0x000fee0000004200 */
[C---:B--2---:R-:W-:Y:S08]  /*f9b0*/  HMMA.16816.F32 R36, R68.reuse, R96, R36 ;  /* 0x000000604424723c */ /* 0x044ff00000001824 */
[C---:B------:R-:W-:Y:S01]  /*f9c0*/  HMMA.16816.F32 R40, R68.reuse, R98, R40 ;  /* 0x000000624428723c */ /* 0x040fe20000001828 */
[----:B------:R-:W-:Y:S07]  /*f9d0*/  LDSM.16.MT88.4 R96, [R138+0x12000] ;  /* 0x012000008a60783b */ /* 0x000fee0000004200 */
[C---:B-----5:R-:W-:Y:S08]  /*f9e0*/  HMMA.16816.F32 R44, R68.reuse, R76, R44 ;  /* 0x0000004c442c723c */ /* 0x060ff0000000182c */
[C---:B------:R-:W-:Y:S01]  /*f9f0*/  HMMA.16816.F32 R48, R68.reuse, R78, R48 ;  /* 0x0000004e4430723c */ /* 0x040fe20000001830 */
[----:B------:R-:W1:Y:S07]  /*fa00*/  LDSM.16.MT88.4 R76, [R210+0xe000] ;  /* 0x00e00000d24c783b */ /* 0x000e6e0000004200 */
[C---:B------:R-:W-:Y:S08]  /*fa10*/  HMMA.16816.F32 R52, R68.reuse, R100, R52 ;  /* 0x000000644434723c */ /* 0x040ff00000001834 */
[C---:B------:R-:W-:Y:S01]  /*fa20*/  HMMA.16816.F32 R56, R68.reuse, R102, R56 ;  /* 0x000000664438723c */ /* 0x040fe20000001838 */
[----:B------:R-:W2:Y:S07]  /*fa30*/  LDSM.16.MT88.4 R100, [R141+0x6000] ;  /* 0x006000008d64783b */ /* 0x000eae0000004200 */
        /* <DEDUP_REMOVED lines=63> */
[----:B------:R-:W-:Y:S07]  /*fe30*/  LDSM.16.MT88.4 R100, [R212+0x3800] ;  /* 0x00380000d464783b */ /* 0x000fee0000004200 */
[C---:B---3--:R-:W-:Y:S08]  /*fe40*/  HMMA.16816.F32 R60, R68.reuse, R72, R60 ;  /* 0x00000048443c723c */ /* 0x048ff0000000183c */
        /* <DEDUP_REMOVED lines=13> */
[C---:B----4-:R-:W-:Y:S08]  /*ff20*/  HMMA.16816.F32 R12, R68.reuse, R80, R12 ;  /* 0x00000050440c723c */ /* 0x050ff0000000180c */
[C---:B------:R-:W-:Y:S08]  /*ff30*/  HMMA.16816.F32 R16, R68.reuse, R82, R16 ;  /* 0x000000524410723c */ /* 0x040ff00000001810 */
[C---:B-----5:R-:W-:Y:S08]  /*ff40*/  HMMA.16816.F32 R20, R68.reuse, R84, R20 ;  /* 0x000000544414723c */ /* 0x060ff00000001814 */
        /* <DEDUP_REMOVED lines=64> */
.L_x_2010:
        /* <DEDUP_REMOVED lines=218> */
.L_x_2016:
[----:B------:R-:W-:Y:S05]  /*110f0*/  BSYNC.RECONVERGENT B0 ;  /* 0x0000000000007941 */ /* 0x000fea0003800200 */
.L_x_2015:
[----:B------:R-:W3:Y:S01]  /*11100*/  LDCU.64 UR4, c[0x0][0x410] ;  /* 0x00008200ff0477ac */ /* 0x000ee20008000a00 */
[----:B------:R-:W-:Y:S01]  /*11110*/  IMAD.MOV.U32 R209, RZ, RZ, RZ ;  /* 0x000000ffffd17224 */ /* 0x000fe200078e00ff */
[----:B-1----:R-:W-:Y:S01]  /*11120*/  SHF.R.U32.HI R3, RZ, 0x3, R4 ;  /* 0x00000003ff037819 */ /* 0x002fe20000011604 */
[----:B------:R-:W-:Y:S01]  /*11130*/  @P3 IMAD.MOV.U32 R28, RZ, RZ, R30 ;  /* 0x000000ffff1c3224 */ /* 0x000fe200078e001e */
[----:B------:R-:W-:Y:S01]  /*11140*/  BSSY.RECONVERGENT B0, `(.L_x_2017) ;  /* 0x0000019000007945 */ /* 0x000fe20003800200 */
[----:B--2---:R-:W-:Y:S01]  /*11150*/  IMAD.WIDE.U32 R6, R10, UR6, R208 ;  /* 0x000000060a067c25 */ /* 0x004fe2000f8e00d0 */
[C---:B------:R-:W-:Y:S02]  /*11160*/  IADD3 R17, PT, PT, R3.reuse, 0x10, RZ ;  /* 0x0000001003117810 */ /* 0x040fe40007ffe0ff */
[----:B------:R-:W-:Y:S01]  /*11170*/  ISETP.GE.AND P3, PT, R3, R214, PT ;  /* 0x000000d60300720c */ /* 0x000fe20003f66270 */
[----:B------:R-:W-:Y:S01]  /*11180*/  IMAD R7, R11, UR6, R7 ;  /* 0x000000060b077c24 */ /* 0x000fe2000f8e0207 */
[----:B------:R-:W-:Y:S01]  /*11190*/  IADD3 R28, P0, PT, R28, R6, RZ ;  /* 0x000000061c1c7210 */ /* 0x000fe20007f1e0ff */
[----:B------:R-:W-:Y:S01]  /*111a0*/  VIADD R9, R3, 0x20 ;  /* 0x0000002003097836 */ /* 0x000fe20000000000 */
[----:B------:R-:W-:-:S02]  /*111b0*/  ISETP.GE.AND P2, PT, R17, R214, PT ;  /* 0x000000d61100720c */ /* 0x000fc40003f46270 */
[----:B------:R-:W-:Y:S01]  /*111c0*/  IADD3.X R29, PT, PT, R22, R7, RZ, P0, !PT ;  /* 0x00000007161d7210 */ /* 0x000fe200007fe4ff */
[----:B------:R-:W-:Y:S01]  /*111d0*/  VIADD R7, R3, 0x30 ;  /* 0x0000003003077836 */ /* 0x000fe20000000000 */
[----:B------:R1:W2:Y:S01]  /*111e0*/  LDS.128 R16, [R229] ;  /* 0x00000000e5107984 */ /* 0x0002a20000000c00 */
[-C--:B------:R-:W-:Y:S01]  /*111f0*/  ISETP.GE.AND P1, PT, R9, R214.reuse, PT ;  /* 0x000000d60900720c */ /* 0x080fe20003f26270 */
[----:B---3--:R-:W-:Y:S02]  /*11200*/  IMAD.WIDE.U32 R22, R5, UR4, R28 ;  /* 0x0000000405167c25 */ /* 0x008fe4000f8e001c */
[----:B------:R-:W-:Y:S02]  /*11210*/  ISETP.GE.AND P0, PT, R7, R214, PT ;  /* 0x000000d60700720c */ /* 0x000fe40003f06270 */
[----:B------:R-:W-:Y:S02]  /*11220*/  IMAD R29, R5, UR5, R23 ;  /* 0x00000005051d7c24 */ /* 0x000fe4000f8e0217 */
[----:B------:R1:W3:Y:S01]  /*11230*/  LDS.128 R4, [R229+0x2000] ;  /* 0x00200000e5047984 */ /* 0x0002e20000000c00 */
[----:B------:R-:W-:Y:S08]  /*11240*/  @P3 BRA `(.L_x_2018) ;  /* 0x0000000000203947 */ /* 0x000ff00003800000 */
[----:B------:R-:W4:Y:S01]  /*11250*/  LDCU.64 UR4, c[0x0][0x3f0] ;  /* 0x00007e00ff0477ac */ /* 0x000f220008000a00 */
[----:B------:R-:W-:-:S05]  /*11260*/  MOV R28, R22 ;  /* 0x00000016001c7202 */ /* 0x000fca0000000f00 */
[----:B------:R-:W-:-:S04]  /*11270*/  IMAD.WIDE.U32 R8, R3, R10, R28 ;  /* 0x0000000a03087225 */ /* 0x000fc800078e001c */
[----:B------:R-:W-:Y:S01]  /*11280*/  IMAD R0, R3, R11, R9 ;  /* 0x0000000b03007224 */ /* 0x000fe200078e0209 */
[----:B----4-:R-:W-:-:S04]  /*11290*/  LEA R20, P3, R8, UR4, 0x1 ;  /* 0x0000000408147c11 */ /* 0x010fc8000f8608ff */
[----:B------:R-:W-:-:S05]  /*112a0*/  LEA.HI.X R21, R8, UR5, R0, 0x1, P3 ;  /* 0x0000000508157c11 */ /* 0x000fca00098f0c00 */
[----:B--2---:R4:W-:Y:S04]  /*112b0*/  STG.E.128 desc[UR16][R20.64], R16 ;  /* 0x0000001014007986 */ /* 0x0049e8000c101d10 */
[----:B---3--:R4:W-:Y:S02]  /*112c0*/  STG.E.128 desc[UR16][R20.64+0x80], R4 ;  /* 0x0000800414007986 */ /* 0x0089e4000c101d10 */
.L_x_2018:
[----:B------:R-:W-:Y:S05]  /*112d0*/  BSYNC.RECONVERGENT B0 ;  /* 0x0000000000007941 */ /* 0x000fea0003800200 */
.L_x_2017:
[----:B--2-4-:R2:W4:Y:S01]  /*112e0*/  LDS.128 R16, [R229+0x800] ;  /* 0x00080000e5107984 */ /* 0x0145220000000c00 */
[----:B------:R-:W-:Y:S03]  /*112f0*/  BSSY.RECONVERGENT B0, `(.L_x_2019) ;  /* 0x0000010000007945 */ /* 0x000fe60003800200 */
[----:B---3--:R2:W3:Y:S01]  /*11300*/  LDS.128 R4, [R229+0x2800] ;  /* 0x00280000e5047984 */ /* 0x0084e20000000c00 */
        /* <DEDUP_REMOVED lines=13> */
[----:B---3--:R4:W-:Y:S02]  /*113e0*/  STG.E.128 desc[UR16][R8.64+0x80], R4 ;  /* 0x0000800408007986 */ /* 0x0089e4000c101d10 */
.L_x_2020:
[----:B------:R-:W-:Y:S05]  /*113f0*/  BSYNC.RECONVERGENT B0 ;  /* 0x0000000000007941 */ /* 0x000fea0003800200 */
.L_x_2019:
[----:B---34-:R3:W4:Y:S01]  /*11400*/  LDS.128 R4, [R229+0x1000] ;  /* 0x00100000e5047984 */ /* 0x0187220000000c00 */
        /* <DEDUP_REMOVED lines=16> */
.L_x_2022:
[----:B------:R-:W-:Y:S05]  /*11510*/  BSYNC.RECONVERGENT B0 ;  /* 0x0000000000007941 */ /* 0x000fea0003800200 */
.L_x_2021:
        /* <DEDUP_REMOVED lines=15> */
.L_x_2023:
        /* <DEDUP_REMOVED lines=15> */
.L_x_7223:


//--------------------- .text._ZN5flash24flash_fwd_splitkv_kernelI23Flash_fwd_kernel_traitsILi128ELi64ELi128ELi4ELb0ELb0EN7cutlass6half_tE19Flash_kernel_traitsILi128ELi64ELi128ELi4ES3_EELb1ELb0ELb1ELb0ELb0ELb0ELb0ELb0EEEvNS_16Flash_fwd_paramsE --------------------------
	.section	.text._ZN5flash24flash_fwd_splitkv_kernelI23Flash_fwd_kernel_traitsILi128ELi64ELi128ELi4ELb0ELb0EN7cutlass6half_tE19Flash_kernel_traitsILi128ELi64ELi128ELi4ES3_EELb1ELb0ELb1ELb0ELb0ELb0ELb0ELb0EEEvNS_16Flash_fwd_paramsE,"ax",@progbits
	.align	128
        .global         _ZN5flash24flash_fwd_splitkv_kernelI23Flash_fwd_kernel_traitsILi128ELi64ELi128ELi4ELb0ELb0EN7cutlass6half_tE19Flash_kernel_traitsILi128ELi64ELi128ELi4ES3_EELb1ELb0ELb1ELb0ELb0ELb0ELb0ELb0EEEvNS_16Flash_fwd_paramsE
        .type           _ZN5flash24flash_fwd_splitkv_kernelI23Flash_fwd_kernel_traitsILi128ELi64ELi128ELi4ELb0ELb0EN7cutlass6half_tE19Flash_kernel_traitsILi128ELi64ELi128ELi4ES3_EELb1ELb0ELb1ELb0ELb0ELb0ELb0ELb0EEEvNS_16Flash_fwd_paramsE,@function
        .size           _ZN5flash24flash_fwd_splitkv_kernelI23Flash_fwd_kernel_traitsILi128ELi64ELi128ELi4ELb0ELb0EN7cutlass6half_tE19Flash_kernel_traitsILi128ELi64ELi128ELi4ES3_EELb1ELb0ELb1ELb0ELb0ELb0ELb0ELb0EEEvNS_16Flash_fwd_paramsE,(.L_x_7224 - _ZN5flash24flash_fwd_splitkv_kernelI23Flash_fwd_kernel_traitsILi128ELi64ELi128ELi4ELb0ELb0EN7cutlass6half_tE19Flash_kernel_traitsILi128ELi64ELi128ELi4ES3_EELb1ELb0ELb1ELb0ELb0ELb0ELb0ELb0EEEvNS_16Flash_fwd_paramsE)
        .other          _ZN5flash24flash_fwd_splitkv_kernelI23Flash_fwd_kernel_traitsILi128ELi64ELi128ELi4ELb0ELb0EN7cutlass6half_tE19Flash_kernel_traitsILi128ELi64ELi128ELi4ES3_EELb1ELb0ELb1ELb0ELb0ELb0ELb0ELb0EEEvNS_16Flash_fwd_paramsE,@"STO_CUDA_ENTRY STV_DEFAULT"
_ZN5flash24flash_fwd_splitkv_kernelI23Flash_fwd_kernel_traitsILi128ELi64ELi128ELi4ELb0ELb0EN7cutlass6half_tE19Flash_kernel_traitsILi128ELi64ELi128ELi4ES3_EELb1ELb0ELb1ELb0ELb0ELb0ELb0ELb0EEEvNS_16Flash_fwd_paramsE:
.text._ZN5flash24flash_fwd_splitkv_kernelI23Flash_fwd_kernel_traitsILi128ELi64ELi128ELi4ELb0ELb0EN7cutlass6half_tE19Flash_kernel_traitsILi128ELi64ELi128ELi4ES3_EELb1ELb0ELb1ELb0ELb0ELb0ELb0ELb0EEEvNS_16Flash_fwd_paramsE:
        /* <DEDUP_REMOVED lines=27> */
[----:B------:R-:W4:Y:S01]  /*01b0*/  @!P4 LDC R19, c[0x0][0x434] ;  /* 0x00010d00ff13cb82 */ /* 0x000f220000000800 */
        /* <DEDUP_REMOVED lines=14> */
[----:B------:R-:W-:-:S07]  /*02a0*/  IMAD.MOV.U32 R3, RZ, RZ, -0x1 ;  /* 0xffffffffff037424 */ /* 0x000fce00078e00ff */
[----:B------:R1:W5:Y:S01]  /*02b0*/  @!P3 LDG.E R3, desc[UR14][R12.64] ;  /* 0x0000000e0c03b981 */ /* 0x000362000c1e1900 */
[----:B--2---:R-:W-:Y:S02]  /*02c0*/  @P4 IMAD.IADD R19, R0, 0x1, -R211 ;  /* 0x0000000100134824 */ /* 0x004fe400078e0ad3 */
[----:B----4-:R-:W-:-:S05]  /*02d0*/  IMAD.SHL.U32 R0, R29, 0x40, RZ ;  /* 0x000000401d007824 */ /* 0x010fca00078e00ff */
[----:B------:R-:W-:Y:S01]  /*02e0*/  ISETP.GT.AND P3, PT, R19, R0, PT ;  /* 0x000000001300720c */ /* 0x000fe20003f64270 */
[----:B-1-3--:R-:W-:-:S12]  /*02f0*/  @!P0 BRA `(.L_x_2024) ;  /* 0x00000000000c8947 */ /* 0x00afd80003800000 */
[----:B------:R-:W2:Y:S02]  /*0300*/  @P1 LDG.E R8, desc[UR14][R12.64+0x4] ;  /* 0x0000040e0c081981 */ /* 0x000ea4000c1e1900 */
[----:B--2--5:R-:W-:-:S06]  /*0310*/  @P1 IADD3 R9, PT, PT, R8, -R3, RZ ;  /* 0x8000000308091210 */ /* 0x024fcc0007ffe0ff */
[----:B------:R1:W5:Y:S02]  /*0320*/  @!P1 LDG.E R9, desc[UR14][R12.64] ;  /* 0x0000000e0c099981 */ /* 0x000364000c1e1900 */
.L_x_2024:
        /* <DEDUP_REMOVED lines=37> */
[----:B--2---:R-:W-:Y:S01]  /*0580*/  IMAD R15, R7, UR7, R20 ;  /* 0x00000007070f7c24 */ /* 0x004fe2000f8e0214 */
[----:B------:R-:W-:Y:S01]  /*0590*/  IADD3 R7, PT, PT, R201, 0x30, RZ ;  /* 0x00000030c9077810 */ /* 0x000fe20007ffe0ff */
[----:B-----5:R-:W-:Y:S01]  /*05a0*/  @!P0 IMAD.WIDE.U32 R12, R6, R4, RZ ;  /* 0x00000004060c8225 */ /* 0x020fe200078e00ff */
[----:B------:R-:W-:-:S03]  /*05b0*/  LOP3.LUT R4, R8, 0x38, RZ, 0xc0, !PT ;  /* 0x0000003808047812 */ /* 0x000fc600078ec0ff */
[----:B------:R-:W-:Y:S02]  /*05c0*/  @!P0 IMAD R6, R6, R5, R13 ;  /* 0x0000000506068224 */ /* 0x000fe400078e020d */
[----:B-1----:R-:W-:-:S04]  /*05d0*/  @P0 IMAD.WIDE.U32 R8, R211, R2, RZ ;  /* 0x00000002d3080225 */ /* 0x002fc800078e00ff */
[----:B------:R-:W-:Y:S01]  /*05e0*/  IMAD.MOV.U32 R5, RZ, RZ, RZ ;  /* 0x000000ffff057224 */ /* 0x000fe200078e00ff */
[----:B------:R-:W-:Y:S01]  /*05f0*/  @P0 MOV R12, R8 ;  /* 0x00000008000c0202 */ /* 0x000fe20000000f00 */
[----:B------:R-:W-:Y:S02]  /*0600*/  @P0 IMAD R6, R211, R3, R9 ;  /* 0x00000003d3060224 */ /* 0x000fe400078e0209 */
[----:B------:R-:W-:-:S04]  /*0610*/  IMAD.WIDE.U32 R10, R0, R2, R4 ;  /* 0x00000002000a7225 */ /* 0x000fc800078e0004 */
[----:B------:R-:W-:Y:S01]  /*0620*/  IMAD R9, R0, R3, R11 ;  /* 0x0000000300097224 */ /* 0x000fe200078e020b */
[----:B------:R-:W-:Y:S01]  /*0630*/  IADD3 R12, P0, PT, R12, R10, RZ ;  /* 0x0000000a0c0c7210 */ /* 0x000fe20007f1e0ff */
[----:B------:R-:W-:Y:S01]  /*0640*/  VIADD R11, R201, 0x10 ;  /* 0x00000010c90b7836 */ /* 0x000fe20000000000 */
[----:B------:R-:W-:-:S03]  /*0650*/  LOP3.LUT R10, R4, 0x40, RZ, 0xfc, !PT ;  /* 0x00000040040a7812 */ /* 0x000fc600078efcff */
[----:B------:R-:W-:Y:S01]  /*0660*/  IMAD.X R13, R6, 0x1, R9, P0 ;  /* 0x00000001060d7824 */ /* 0x000fe200000e0609 */
[----:B------:R-:W-:Y:S01]  /*0670*/  IADD3 R6, PT, PT, -R0, R19, RZ ;  /* 0x0000001300067210 */ /* 0x000fe20007ffe1ff */
[----:B----4-:R-:W-:Y:S01]  /*0680*/  IMAD R0, R15, UR6, R0 ;  /* 0x000000060f007c24 */ /* 0x010fe2000f8e0200 */
[C---:B------:R-:W-:Y:S01]  /*0690*/  IADD3 R9, PT, PT, R201.reuse, 0x20, RZ ;  /* 0x00000020c9097810 */ /* 0x040fe20007ffe0ff */
[C---:B---3--:R-:W-:Y:S01]  /*06a0*/  IMAD.WIDE.U32 R12, R20.reuse, UR4, R12 ;  /* 0x00000004140c7c25 */ /* 0x048fe2000f8e000c */
        /* <DEDUP_REMOVED lines=17> */
.L_x_2027:
[----:B------:R-:W-:Y:S05]  /*07c0*/  BSYNC.RECONVERGENT B0 ;  /* 0x0000000000007941 */ /* 0x000fea0003800200 */
.L_x_2026:
        /* <DEDUP_REMOVED lines=18> */
.L_x_2029:
[----:B------:R-:W-:Y:S05]  /*08f0*/  BSYNC.RECONVERGENT B0 ;  /* 0x0000000000007941 */ /* 0x000fea0003800200 */
.L_x_2028:
        /* <DEDUP_REMOVED lines=18> */
.L_x_2031:
[----:B------:R-:W-:Y:S05]  /*0a20*/  BSYNC.RECONVERGENT B0 ;  /* 0x0000000000007941 */ /* 0x000fea0003800200 */
.L_x_2030:
        /* <DEDUP_REMOVED lines=17> */
.L_x_2033:
[----:B------:R-:W-:Y:S05]  /*0b40*/  BSYNC.RECONVERGENT B0 ;  /* 0x0000000000007941 */ /* 0x000fea0003800200 */
.L_x_2032:
        /* <DEDUP_REMOVED lines=20> */
.L_x_2025:
        /* <DEDUP_REMOVED lines=10> */
.L_x_2034:
[----:B------:R-:W-:Y:S05]  /*0d30*/  BRA.U !UP1, `(.L_x_2035) ;  /* 0x0000000509907547 */ /* 0x000fea000b800000 */
[----:B-1----:R-:W1:Y:S01]  /*0d40*/  LDC R4, c[0x0][0x4f0] ;  /* 0x00013c00ff047b82 */ /* 0x002e620000000800 */
[----:B------:R-:W-:Y:S01]  /*0d50*/  LEA R181, R182, 0xffffff80, 0x7 ;  /* 0xffffff80b6b57811 */ /* 0x000fe200078e38ff */
[----:B------:R-:W2:Y:S01]  /*0d60*/  LDCU.64 UR4, c[0x0][0x4e8] ;  /* 0x00009d00ff0477ac */ /* 0x000ea20008000a00 */
[----:B------:R-:W-:Y:S01]  /*0d70*/  MOV R8, RZ ;  /* 0x000000ff00087202 */ /* 0x000fe20000000f00 */
[----:B------:R-:W-:Y:S01]  /*0d80*/  IMAD.MOV.U32 R10, RZ, RZ, RZ ;  /* 0x000000ffff0a7224 */ /* 0x000fe200078e00ff */
[----:B------:R-:W3:Y:S01]  /*0d90*/  LDCU.64 UR6, c[0x0][0x3a0] ;  /* 0x00007400ff0677ac */ /* 0x000ee20008000a00 */
[----:B------:R-:W4:Y:S01]  /*0da0*/  LDCU.64 UR12, c[0x0][0x3b8] ;  /* 0x00007700ff0c77ac */ /* 0x000f220008000a00 */
[----:B------:R-:W3:Y:S01]  /*0db0*/  LDCU.64 UR10, c[0x0][0x3c0] ;  /* 0x00007800ff0a77ac */ /* 0x000ee20008000a00 */
[----:B-1----:R-:W-:-:S04]  /*0dc0*/  IABS R5, R4 ;  /* 0x0000000400057213 */ /* 0x002fc80000000000 */
[----:B-----5:R-:W1:Y:S08]  /*0dd0*/  I2F.RP R7, R5 ;  /* 0x0000000500077306 */ /* 0x020e700000209400 */
        /* <DEDUP_REMOVED lines=21> */
[----:B------:R-:W-:Y:S01]  /*0f30*/  @P0 VIADD R8, R8, 0x1 ;  /* 0x0000000108080836 */ /* 0x000fe20000000000 */
[C---:B------:R-:W-:Y:S01]  /*0f40*/  LEA R214, P0, R2.reuse, UR8, 0x2 ;  /* 0x0000000802d67c11 */ /* 0x040fe2000f8010ff */
[----:B------:R-:W2:Y:S03]  /*0f50*/  LDC R3, c[0x0][0x3e8] ;  /* 0x0000fa00ff037b82 */ /* 0x000ea60000000800 */
[----:B------:R-:W-:Y:S02]  /*0f60*/  LEA.HI.X R215, R2, UR9, R215, 0x2, P0 ;  /* 0x0000000902d77c11 */ /* 0x000fe400080f14d7 */
[----:B------:R-:W-:Y:S02]  /*0f70*/  @!P1 IADD3 R8, PT, PT, -R8, RZ, RZ ;  /* 0x000000ff08089210 */ /* 0x000fe40007ffe1ff */
[----:B------:R-:W-:-:S05]  /*0f80*/  @!P2 LOP3.LUT R8, RZ, R4, RZ, 0x33, !PT ;  /* 0x00000004ff08a212 */ /* 0x000fca00078e33ff */
[----:B------:R-:W-:-:S06]  /*0f90*/  IMAD.WIDE R14, R8, 0x4, R214 ;  /* 0x00000004080e7825 */ /* 0x000fcc00078e02d6 */
[----:B------:R-:W2:Y:S01]  /*0fa0*/  LDG.E R14, desc[UR14][R14.64] ;  /* 0x0000000e0e0e7981 */ /* 0x000ea2000c1e1900 */
[----:B------:R-:W-:Y:S02]  /*0fb0*/  IADD3 R8, PT, PT, -R8, RZ, RZ ;  /* 0x000000ff08087210 */ /* 0x000fe40007ffe1ff */
[----:B----4-:R-:W-:Y:S02]  /*0fc0*/  MOV R134, UR12 ;  /* 0x0000000c00867c02 */ /* 0x010fe40008000f00 */
[----:B---3--:R-:W-:Y:S01]  /*0fd0*/  MOV R24, UR10 ;  /* 0x0000000a00187c02 */ /* 0x008fe20008000f00 */
[----:B------:R-:W-:Y:S01]  /*0fe0*/  IMAD R8, R4, R8, R181 ;  /* 0x0000000804087224 */ /* 0x000fe200078e02b5 */
[----:B--2---:R-:W-:Y:S02]  /*0ff0*/  IABS R7, R3 ;  /* 0x0000000300077213 */ /* 0x004fe40000000000 */
[----:B------:R-:W-:Y:S02]  /*1000*/  MOV R135, UR13 ;  /* 0x0000000d00877c02 */ /* 0x000fe40008000f00 */
[----:B------:R-:W2:Y:S01]  /*1010*/  I2F.RP R9, R7 ;  /* 0x0000000700097306 */ /* 0x000ea20000209400 */
[----:B------:R-:W-:-:S07]  /*1020*/  MOV R25, UR11 ;  /* 0x0000000b00197c02 */ /* 0x000fce0008000f00 */
[----:B--2---:R-:W2:Y:S02]  /*1030*/  MUFU.RCP R11, R9 ;  /* 0x00000009000b7308 */ /* 0x004ea40000001000 */
[----:B--2---:R-:W-:-:S06]  /*1040*/  VIADD R11, R11, 0xffffffe ;  /* 0x0ffffffe0b0b7836 */ /* 0x004fcc0000000000 */
        /* <DEDUP_REMOVED lines=20> */
[----:B------:R-:W-:-:S04]  /*1190*/  IMAD R4, R3, R24, RZ ;  /* 0x0000001803047224 */ /* 0x000fc800078e02ff */
        /* <DEDUP_REMOVED lines=9> */
[----:B------:R-:W-:-:S02]  /*1230*/  IADD3 R13, PT, PT, R11, R12, RZ ;  /* 0x0000000c0b0d7210 */ /* 0x000fc40007ffe0ff */
[----:B------:R-:W-:Y:S02]  /*1240*/  IMAD.MOV.U32 R12, RZ, RZ, R10 ;  /* 0x000000ffff0c7224 */ /* 0x000fe400078e000a */
[-C--:B------:R-:W-:Y:S01]  /*1250*/  IMAD R10, R3, R134.reuse, RZ ;  /* 0x00000086030a7224 */ /* 0x080fe200078e02ff */
[----:B------:R-:W-:Y:S01]  /*1260*/  SHF.R.S32.HI R3, RZ, 0x1f, R2 ;  /* 0x0000001fff037819 */ /* 0x000fe20000011402 */
[----:B------:R-:W-:Y:S02]  /*1270*/  IMAD.IADD R15, R15, 0x1, R5 ;  /* 0x000000010f0f7824 */ /* 0x000fe400078e0205 */
[C---:B------:R-:W-:Y:S02]  /*1280*/  IMAD R10, R8.reuse, R135, R10 ;  /* 0x00000087080a7224 */ /* 0x040fe400078e020a */
[----:B------:R-:W-:-:S04]  /*1290*/  IMAD.WIDE.U32 R12, R8, R134, R12 ;  /* 0x00000086080c7225 */ /* 0x000fc800078e000c */
[----:B------:R-:W-:-:S04]  /*12a0*/  IMAD.WIDE.U32 R8, R8, R24, R14 ;  /* 0x0000001808087225 */ /* 0x000fc800078e000e */
[----:B------:R-:W-:Y:S01]  /*12b0*/  IMAD.IADD R11, R13, 0x1, R10 ;  /* 0x000000010d0b7824 */ /* 0x000fe200078e020a */
[----:B------:R-:W-:Y:S01]  /*12c0*/  IADD3 R5, PT, PT, R9, R4, RZ ;  /* 0x0000000409057210 */ /* 0x000fe20007ffe0ff */
[C---:B-1----:R-:W-:Y:S01]  /*12d0*/  IMAD R7, R3.reuse, UR4, RZ ;  /* 0x0000000403077c24 */ /* 0x042fe2000f8e02ff */
[----:B------:R-:W-:Y:S01]  /*12e0*/  MOV R10, R12 ;  /* 0x0000000c000a7202 */ /* 0x000fe20000000f00 */
[----:B------:R-:W-:Y:S02]  /*12f0*/  IMAD R3, R3, UR6, RZ ;  /* 0x0000000603037c24 */ /* 0x000fe4000f8e02ff */
[----:B------:R-:W-:Y:S02]  /*1300*/  IMAD.MOV.U32 R4, RZ, RZ, R8 ;  /* 0x000000ffff047224 */ /* 0x000fe400078e0008 */
[C---:B------:R-:W-:Y:S02]  /*1310*/  IMAD R8, R2.reuse, UR5, R7 ;  /* 0x0000000502087c24 */ /* 0x040fe4000f8e0207 */
[----:B------:R-:W-:-:S04]  /*1320*/  IMAD.WIDE.U32 R10, R2, UR4, R10 ;  /* 0x00000004020a7c25 */ /* 0x000fc8000f8e000a */
[C---:B------:R-:W-:Y:S01]  /*1330*/  IMAD R12, R2.reuse, UR7, R3 ;  /* 0x00000007020c7c24 */ /* 0x040fe2000f8e0203 */
[----:B------:R-:W-:Y:S01]  /*1340*/  IADD3 R8, PT, PT, R11, R8, RZ ;  /* 0x000000080b087210 */ /* 0x000fe20007ffe0ff */
[----:B------:R-:W-:-:S05]  /*1350*/  IMAD.WIDE.U32 R14, R2, UR6, R4 ;  /* 0x00000006020e7c25 */ /* 0x000fca000f8e0004 */
[----:B------:R-:W-:Y:S01]  /*1360*/  IADD3 R12, PT, PT, R15, R12, RZ ;  /* 0x0000000c0f0c7210 */ /* 0x000fe20007ffe0ff */
[----:B------:R-:W-:Y:S06]  /*1370*/  BRA `(.L_x_2036) ;  /* 0x00000004004c7947 */ /* 0x000fec0003800000 */
.L_x_2035:
[----:B------:R-:W-:-:S13]  /*1380*/  ISETP.NE.AND P0, PT, R3, -0x1, PT ;  /* 0xffffffff0300780c */ /* 0x000fda0003f05270 */
        /* <DEDUP_REMOVED lines=13> */
[----:B------:R-:W-:Y:S05]  /*1460*/  BRA `(.L_x_2038) ;  /* 0x0000000000187947 */ /* 0x000fea0003800000 */
.L_x_2037:
[----:B------:R-:W2:Y:S01]  /*1470*/  LDC.64 R134, c[0x0][0x3b8] ;  /* 0x0000ee00ff867b82 */ /* 0x000ea20000000a00 */
[----:B-1----:R-:W-:-:S05]  /*1480*/  IADD3 R4, PT, PT, R2, R3, RZ ;  /* 0x0000000302047210 */ /* 0x002fca0007ffe0ff */
[C---:B--2---:R-:W-:Y:S02]  /*1490*/  IMAD R9, R4.reuse, R135, RZ ;  /* 0x0000008704097224 */ /* 0x044fe400078e02ff */
[----:B------:R-:W-:-:S05]  /*14a0*/  IMAD.WIDE.U32 R4, R4, R134, RZ ;  /* 0x0000008604047225 */ /* 0x000fca00078e00ff */
[----:B------:R-:W-:Y:S02]  /*14b0*/  IADD3 R9, PT, PT, R5, R9, RZ ;  /* 0x0000000905097210 */ /* 0x000fe40007ffe0ff */
[----:B------:R-:W-:Y:S02]  /*14c0*/  MOV R8, R4 ;  /* 0x0000000400087202 */ /* 0x000fe40000000f00 */
.L_x_2038:
        /* <DEDUP_REMOVED lines=14> */
.L_x_2039:
[----:B------:R-:W1:Y:S01]  /*15b0*/  LDC.64 R24, c[0x0][0x3c0] ;  /* 0x0000f000ff187b82 */ /* 0x000e620000000a00 */
[----:B------:R-:W-:-:S05]  /*15c0*/  IADD3 R2, PT, PT, R2, R3, RZ ;  /* 0x0000000302027210 */ /* 0x000fca0007ffe0ff */
[C---:B-1----:R-:W-:Y:S02]  /*15d0*/  IMAD R11, R2.reuse, R25, RZ ;  /* 0x00000019020b7224 */ /* 0x042fe400078e02ff */
[----:B------:R-:W-:-:S05]  /*15e0*/  IMAD.WIDE.U32 R2, R2, R24, RZ ;  /* 0x0000001802027225 */ /* 0x000fca00078e00ff */
[----:B------:R-:W-:Y:S02]  /*15f0*/  IADD3 R11, PT, PT, R3, R11, RZ ;  /* 0x0000000b030b7210 */ /* 0x000fe40007ffe0ff */
[----:B------:R-:W-:-:S07]  /*1600*/  MOV R10, R2 ;  /* 0x00000002000a7202 */ /* 0x000fce0000000f00 */
.L_x_2040:
[----:B-----5:R-:W1:Y:S01]  /*1610*/  LDC R7, c[0x0][0x3e8] ;  /* 0x0000fa00ff077b82 */ /* 0x020e620000000800 */
[----:B------:R-:W-:Y:S02]  /*1620*/  MOV R12, RZ ;  /* 0x000000ff000c7202 */ /* 0x000fe40000000f00 */
[----:B------:R-:W-:Y:S02]  /*1630*/  CS2R R214, SRZ ;  /* 0x0000000000d67805 */ /* 0x000fe4000001ff00 */
[----:B------:R-:W-:Y:S02]  /*1640*/  LEA R181, R182, 0xffffff80, 0x7 ;  /* 0xffffff80b6b57811 */ /* 0x000fe400078e38ff */
[----:B-1----:R-:W-:-:S04]  /*1650*/  IABS R2, R7 ;  /* 0x0000000700027213 */ /* 0x002fc80000000000 */
[----:B------:R-:W1:Y:S08]  /*1660*/  I2F.RP R14, R2 ;  /* 0x00000002000e7306 */ /* 0x000e700000209400 */
[----:B-1----:R-:W1:Y:S02]  /*1670*/  MUFU.RCP R5, R14 ;  /* 0x0000000e00057308 */ /* 0x002e640000001000 */
[----:B-1----:R-:W-:Y:S01]  /*1680*/  IADD3 R5, PT, PT, R5, 0xffffffe, RZ ;  /* 0x0ffffffe05057810 */ /* 0x002fe20007ffe0ff */
[----:B------:R-:W-:-:S05]  /*1690*/  IMAD.WIDE.U32 R14, R181, R24, R10 ;  /* 0x00000018b50e7225 */ /* 0x000fca00078e000a */
[----:B------:R-:W1:Y:S01]  /*16a0*/  F2I.FTZ.U32.TRUNC.NTZ R13, R5 ;  /* 0x00000005000d7305 */ /* 0x000e62000021f000 */
        /* <DEDUP_REMOVED lines=30> */
[----:B------:R-:W-:-:S04]  /*1890*/  IADD3 R12, PT, PT, R15, R5, RZ ;  /* 0x000000050f0c7210 */ /* 0x000fc80007ffe0ff */
[----:B------:R-:W-:-:S07]  /*18a0*/  IADD3 R8, PT, PT, R11, R3, RZ ;  /* 0x000000030b087210 */ /* 0x000fce0007ffe0ff */
.L_x_2036:
        /* <DEDUP_REMOVED lines=9> */
[C---:B------:R-:W-:Y:S01]  /*1940*/  VIADD R11, R22.reuse, 0x10 ;  /* 0x00000010160b7836 */ /* 0x040fe20000000000 */
[----:B------:R-:W-:Y:S01]  /*1950*/  ISETP.GE.AND P5, PT, R22, R204, PT ;  /* 0x000000cc1600720c */ /* 0x000fe20003fa6270 */
[----:B------:R-:W4:Y:S01]  /*1960*/  LDCU.64 UR6, c[0x0][0x3c8] ;  /* 0x00007900ff0677ac */ /* 0x000f220008000a00 */
[----:B------:R-:W-:Y:S01]  /*1970*/  IADD3 R26, P1, PT, R198, R10, RZ ;  /* 0x0000000ac61a7210 */ /* 0x000fe20007f3e0ff */
[----:B------:R-:W5:Y:S01]  /*1980*/  @!P0 LDC.64 R4, c[0x0][0x398] ;  /* 0x0000e600ff048b82 */ /* 0x000f620000000a00 */
[C---:B------:R-:W-:Y:S01]  /*1990*/  VIADD R7, R22.reuse, 0x30 ;  /* 0x0000003016077836 */ /* 0x040fe20000000000 */
[----:B------:R-:W-:Y:S01]  /*19a0*/  UMOV UR17, 0x400 ;  /* 0x0000040000117882 */ /* 0x000fe20000000000 */
[----:B------:R-:W-:Y:S01]  /*19b0*/  IADD3 R9, PT, PT, R22, 0x20, RZ ;  /* 0x0000002016097810 */ /* 0x000fe20007ffe0ff */
[----:B------:R-:W-:Y:S01]  /*19c0*/  IMAD.X R27, RZ, RZ, R8, P1 ;  /* 0x000000ffff1b7224 */ /* 0x000fe200008e0608 */
[----:B------:R-:W-:Y:S01]  /*19d0*/  BSSY.RECONVERGENT B0, `(.L_x_2041) ;  /* 0x000003b000007945 */ /* 0x000fe20003800200 */
[----:B------:R-:W-:Y:S01]  /*19e0*/  IMAD.WIDE.U32 R28, R29, 0x40, R22 ;  /* 0x000000401d1c7825 */ /* 0x000fe200078e0016 */
[-C--:B------:R-:W-:Y:S01]  /*19f0*/  ISETP.GE.AND P3, PT, R11, R204.reuse, PT ;  /* 0x000000cc0b00720c */ /* 0x080fe20003f66270 */
[----:B------:R-:W2:Y:S01]  /*1a00*/  @P0 LDC.64 R2, c[0x0][0x3b0] ;  /* 0x0000ec00ff020b82 */ /* 0x000ea20000000a00 */
[----:B------:R-:W-:-:S02]  /*1a10*/  ISETP.GE.AND P2, PT, R9, R204, PT ;  /* 0x000000cc0900720c */ /* 0x000fc40003f46270 */
[----:B------:R-:W-:Y:S01]  /*1a20*/  ISETP.GE.AND P1, PT, R7, R204, PT ;  /* 0x000000cc0700720c */ /* 0x000fe20003f26270 */
[----:B-1----:R-:W-:Y:S01]  /*1a30*/  ULEA UR5, UR5, UR17, 0x18 ;  /* 0x0000001105057291 */ /* 0x002fe2000f8ec0ff */
[----:B------:R-:W-:Y:S01]  /*1a40*/  LOP3.LUT R219, R198, 0x40, RZ, 0xfc, !PT ;  /* 0x00000040c6db7812 */ /* 0x000fe200078efcff */
[----:B-----5:R-:W-:-:S04]  /*1a50*/  @!P0 IMAD.WIDE.U32 R16, R6, R4, RZ ;  /* 0x0000000406108225 */ /* 0x020fc800078e00ff */
[----:B------:R-:W-:Y:S02]  /*1a60*/  @!P0 IMAD R5, R6, R5, R17 ;  /* 0x0000000506058224 */ /* 0x000fe400078e0211 */
[----:B------:R-:W-:Y:S02]  /*1a70*/  @!P0 IMAD.MOV.U32 R13, RZ, RZ, R16 ;  /* 0x000000ffff0d8224 */ /* 0x000fe400078e0010 */
[----:B--2---:R-:W-:-:S04]  /*1a80*/  @P0 IMAD.WIDE.U32 R16, R211, R2, RZ ;  /* 0x00000002d3100225 */ /* 0x004fc800078e00ff */
[----:B------:R-:W-:Y:S02]  /*1a90*/  @P0 IMAD R5, R211, R3, R17 ;  /* 0x00000003d3050224 */ /* 0x000fe400078e0211 */
[----:B------:R-:W-:Y:S01]  /*1aa0*/  @P0 IMAD.MOV.U32 R13, RZ, RZ, R16 ;  /* 0x000000ffff0d0224 */ /* 0x000fe200078e0010 */
[----:B------:R-:W-:Y:S01]  /*1ab0*/  IADD3 R14, P0, PT, R198, R14, RZ ;  /* 0x0000000ec60e7210 */ /* 0x000fe20007f1e0ff */
[----:B------:R-:W1:Y:S01]  /*1ac0*/  LDC.64 R2, c[0x0][0x538] ;  /* 0x00014e00ff027b82 */ /* 0x000e620000000a00 */
[----:B------:R-:W-:Y:S01]  /*1ad0*/  LOP3.LUT R16, R221, 0x1f8, RZ, 0xc0, !PT ;  /* 0x000001f8dd107812 */ /* 0x000fe200078ec0ff */
[----:B------:R-:W-:Y:S01]  /*1ae0*/  IMAD R4, R182, -0x80, R121 ;  /* 0xffffff80b6047824 */ /* 0x000fe200078e0279 */
[----:B------:R-:W-:Y:S02]  /*1af0*/  IADD3.X R15, PT, PT, RZ, R12, RZ, P0, !PT ;  /* 0x0000000cff0f7210 */ /* 0x000fe400007fe4ff */
[----:B------:R-:W-:Y:S01]  /*1b00*/  IADD3 R12, P0, PT, R198, R13, RZ ;  /* 0x0000000dc60c7210 */ /* 0x000fe20007f1e0ff */
[----:B------:R-:W-:Y:S01]  /*1b10*/  VIADD R4, R4, 0x80 ;  /* 0x0000008004047836 */ /* 0x000fe20000000000 */
[----:B------:R-:W-:Y:S01]  /*1b20*/  LOP3.LUT R10, R16, 0x38, R201, 0x78, !PT ;  /* 0x00000038100a7812 */ /* 0x000fe200078e78c9 */
[----:B------:R-:W-:-:S03]  /*1b30*/  IMAD.WIDE.U32 R16, R22, R134, R26 ;  /* 0x0000008616107225 */ /* 0x000fc600078e001a */
[----:B------:R-:W-:Y:S01]  /*1b40*/  LOP3.LUT R221, R10, 0x1e00, R221, 0xf8, !PT ;  /* 0x00001e000add7812 */ /* 0x000fe200078ef8dd */
[----:B------:R-:W-:Y:S01]  /*1b50*/  IMAD.WIDE.U32 R14, R22, R24, R14 ;  /* 0x00000018160e7225 */ /* 0x000fe200078e000e */
[----:B------:R-:W-:Y:S02]  /*1b60*/  LEA R206, P4, R16, UR12, 0x1 ;  /* 0x0000000c10ce7c11 */ /* 0x000fe4000f8808ff */
[----:B------:R-:W-:Y:S01]  /*1b70*/  ISETP.GE.AND P6, PT, R22, R4, PT ;  /* 0x000000041600720c */ /* 0x000fe20003fc6270 */
[----:B------:R-:W-:Y:S01]  /*1b80*/  IMAD.X R13, RZ, RZ, R5, P0 ;  /* 0x000000ffff0d7224 */ /* 0x000fe200000e0605 */
[----:B---3--:R-:W-:Y:S01]  /*1b90*/  LEA R208, P0, R14, UR10, 0x1 ;  /* 0x0000000a0ed07c11 */ /* 0x008fe2000f8008ff */
[C---:B------:R-:W-:Y:S01]  /*1ba0*/  IMAD R205, R22.reuse, R135, R17 ;  /* 0x0000008716cd7224 */ /* 0x040fe200078e0211 */
[----:B------:R-:W-:Y:S01]  /*1bb0*/  LEA R221, R221, UR5, 0x1 ;  /* 0x00000005dddd7c11 */ /* 0x000fe2000f8e08ff */
[----:B------:R-:W-:Y:S02]  /*1bc0*/  IMAD R209, R22, R25, R15 ;  /* 0x0000001916d17224 */ /* 0x000fe400078e020f */
[----:B----4-:R-:W-:Y:S01]  /*1bd0*/  IMAD.WIDE.U32 R12, R20, UR6, R12 ;  /* 0x00000006140c7c25 */ /* 0x010fe2000f8e000c */
[----:B------:R-:W-:-:S02]  /*1be0*/  LEA.HI.X R205, R16, UR13, R205, 0x1, P4 ;  /* 0x0000000d10cd7c11 */ /* 0x000fc4000a0f0ccd */
[----:B------:R-:W-:Y:S01]  /*1bf0*/  LEA.HI.X R209, R14, UR11, R209, 0x1, P0 ;  /* 0x0000000b0ed17c11 */ /* 0x000fe200080f0cd1 */
[----:B------:R-:W-:Y:S01]  /*1c00*/  IMAD R27, R20, UR7, R13 ;  /* 0x00000007141b7c24 */ /* 0x000fe2000f8e020d */
[----:B------:R-:W-:Y:S06]  /*1c10*/  @P5 BRA `(.L_x_2042) ;  /* 0x0000000000585947 */ /* 0x000fec0003800000 */
[----:B------:R-:W2:Y:S01]  /*1c20*/  LDCU.64 UR6, c[0x0][0x3b0] ;  /* 0x00007600ff0677ac */ /* 0x000ea20008000a00 */
[----:B------:R-:W-:Y:S01]  /*1c30*/  IMAD.MOV.U32 R26, RZ, RZ, R12 ;  /* 0x000000ffff1a7224 */ /* 0x000fe200078e000c */
[----:B------:R-:W3:Y:S01]  /*1c40*/  LDCU UR4, c[0x0][0x440] ;  /* 0x00008800ff0477ac */ /* 0x000ee20008000800 */
[----:B------:R-:W4:Y:S01]  /*1c50*/  LDCU.64 UR10, c[0x0][0x380] ;  /* 0x00007000ff0a77ac */ /* 0x000f220008000a00 */
[----:B--2---:R-:W-:Y:S02]  /*1c60*/  IMAD R5, R29, UR6, RZ ;  /* 0x000000061d057c24 */ /* 0x004fe4000f8e02ff */
[----:B------:R-:W-:Y:S01]  /*1c70*/  IMAD.WIDE.U32 R14, R28, UR6, R26 ;  /* 0x000000061c0e7c25 */ /* 0x000fe2000f8e001a */
[----:B---3--:R-:W-:-:S03]  /*1c80*/  ISETP.GE.AND P4, PT, R198, UR4, PT ;  /* 0x00000004c6007c0c */ /* 0x008fc6000bf86270 */
[----:B------:R-:W-:Y:S01]  /*1c90*/  IMAD R5, R28, UR7, R5 ;  /* 0x000000071c057c24 */ /* 0x000fe2000f8e0205 */
[----:B------:R-:W-:Y:S02]  /*1ca0*/  ISETP.GE.AND P0, PT, R219, UR4, PT ;  /* 0x00000004db007c0c */ /* 0x000fe4000bf06270 */
[----:B----4-:R-:W-:Y:S02]  /*1cb0*/  LEA R16, P5, R14, UR10, 0x1 ;  /* 0x0000000a0e107c11 */ /* 0x010fe4000f8a08ff */
        /* <DEDUP_REMOVED lines=12> */
.L_x_2042:
[----:B------:R-:W-:Y:S05]  /*1d80*/  BSYNC.RECONVERGENT B0 ;  /* 0x0000000000007941 */ /* 0x000fea0003800200 */
.L_x_2041:
[----:B------:R-:W-:Y:S01]  /*1d90*/  BSSY.RECONVERGENT B0, `(.L_x_2043) ;  /* 0x000001c000007945 */ /* 0x000fe20003800200 */
[----:B------:R-:W-:-:S03]  /*1da0*/  ISETP.GE.AND P0, PT, R11, R4, PT ;  /* 0x000000040b00720c */ /* 0x000fc60003f06270 */
[----:B------:R-:W-:Y:S10]  /*1db0*/  @P3 BRA `(.L_x_2044) ;  /* 0x0000000000643947 */ /* 0x000ff40003800000 */
[----:B------:R-:W3:Y:S01]  /*1dc0*/  LDCU.64 UR10, c[0x0][0x3b0] ;  /* 0x00007600ff0a77ac */ /* 0x000ee20008000a00 */
[----:B------:R-:W-:Y:S01]  /*1dd0*/  IADD3 R8, P3, PT, R28, 0x10, RZ ;  /* 0x000000101c087810 */ /* 0x000fe20007f7e0ff */
[----:B------:R-:W-:Y:S01]  /*1de0*/  IMAD.MOV.U32 R14, RZ, RZ, R12 ;  /* 0x000000ffff0e7224 */ /* 0x000fe200078e000c */
[----:B------:R-:W-:Y:S01]  /*1df0*/  MOV R15, R27 ;  /* 0x0000001b000f7202 */ /* 0x000fe20000000f00 */
[----:B------:R-:W4:Y:S02]  /*1e00*/  LDCU UR4, c[0x0][0x440] ;  /* 0x00008800ff0477ac */ /* 0x000f240008000800 */
[----:B------:R-:W-:Y:S01]  /*1e10*/  IMAD.X R5, RZ, RZ, R29, P3 ;  /* 0x000000ffff057224 */ /* 0x000fe200018e061d */
[----:B------:R-:W2:Y:S03]  /*1e20*/  LDCU.64 UR6, c[0x0][0x380] ;  /* 0x00007000ff0677ac */ /* 0x000ea60008000a00 */
[----:B---3--:R-:W-:-:S02]  /*1e30*/  IMAD R5, R5, UR10, RZ ;  /* 0x0000000a05057c24 */ /* 0x008fc4000f8e02ff */
[----:B------:R-:W-:Y:S01]  /*1e40*/  IMAD.WIDE.U32 R14, R8, UR10, R14 ;  /* 0x0000000a080e7c25 */ /* 0x000fe2000f8e000e */
[----:B----4-:R-:W-:-:S03]  /*1e50*/  ISETP.GE.AND P4, PT, R198, UR4, PT ;  /* 0x00000004c6007c0c */ /* 0x010fc6000bf86270 */
        /* <DEDUP_REMOVED lines=15> */
.L_x_2044:
[----:B------:R-:W-:Y:S05]  /*1f50*/  BSYNC.RECONVERGENT B0 ;  /* 0x0000000000007941 */ /* 0x000fea0003800200 */
.L_x_2043:
[----:B------:R-:W-:Y:S01]  /*1f60*/  BSSY.RECONVERGENT B0, `(.L_x_2045) ;  /* 0x000001d000007945 */ /* 0x000fe20003800200 */
[----:B------:R-:W-:Y:S02]  /*1f70*/  ISETP.GE.AND P5, PT, R9, R4, PT ;  /* 0x000000040900720c */ /* 0x000fe40003fa6270 */
[----:B--23--:R-:W-:Y:S01]  /*1f80*/  IADD3 R17, PT, PT, R22, 0x40, RZ ;  /* 0x0000004016117810 */ /* 0x00cfe20007ffe0ff */
[----:B------:R-:W-:Y:S05]  /*1f90*/  @P2 BRA `(.L_x_2046) ;  /* 0x0000000000642947 */ /* 0x000fea0003800000 */
[----:B------:R-:W2:Y:S01]  /*1fa0*/  LDCU.64 UR10, c[0x0][0x3b0] ;  /* 0x00007600ff0a77ac */ /* 0x000ea20008000a00 */
[----:B------:R-:W-:Y:S01]  /*1fb0*/  IADD3 R8, P2, PT, R28, 0x20, RZ ;  /* 0x000000201c087810 */ /* 0x000fe20007f5e0ff */
[----:B------:R-:W-:Y:S01]  /*1fc0*/  IMAD.MOV.U32 R14, RZ, RZ, R12 ;  /* 0x000000ffff0e7224 */ /* 0x000fe200078e000c */
[----:B------:R-:W-:Y:S01]  /*1fd0*/  MOV R15, R27 ;  /* 0x0000001b000f7202 */ /* 0x000fe20000000f00 */
[----:B------:R-:W3:Y:S02]  /*1fe0*/  LDCU UR4, c[0x0][0x440] ;  /* 0x00008800ff0477ac */ /* 0x000ee40008000800 */
[----:B------:R-:W-:Y:S01]  /*1ff0*/  IMAD.X R5, RZ, RZ, R29, P2 ;  /* 0x000000ffff057224 */ /* 0x000fe200010e061d */
[----:B------:R-:W4:Y:S03]  /*2000*/  LDCU.64 UR6, c[0x0][0x380] ;  /* 0x00007000ff0677ac */ /* 0x000f260008000a00 */
[----:B--2---:R-:W-:-:S02]  /*2010*/  IMAD R5, R5, UR10, RZ ;  /* 0x0000000a05057c24 */ /* 0x004fc4000f8e02ff */
[----:B------:R-:W-:Y:S01]  /*2020*/  IMAD.WIDE.U32 R14, R8, UR10, R14 ;  /* 0x0000000a080e7c25 */ /* 0x000fe2000f8e000e */
[----:B---3--:R-:W-:-:S03]  /*2030*/  ISETP.GE.AND P3, PT, R198, UR4, PT ;  /* 0x00000004c6007c0c */ /* 0x008fc6000bf66270 */
[----:B------:R-:W-:Y:S01]  /*2040*/  IMAD R5, R8, UR11, R5 ;  /* 0x0000000b08057c24 */ /* 0x000fe2000f8e0205 */
[----:B------:R-:W-:Y:S02]  /*2050*/  ISETP.GE.AND P2, PT, R219, UR4, PT ;  /* 0x00000004db007c0c */ /* 0x000fe4000bf46270 */
[----:B----4-:R-:W-:Y:S01]  /*2060*/  LEA R30, P4, R14, UR6, 0x1 ;  /* 0x000000060e1e7c11 */ /* 0x010fe2000f8808ff */
        /* <DEDUP_REMOVED lines=12> */
.L_x_2046:
[----:B------:R-:W-:Y:S05]  /*2130*/  BSYNC.RECONVERGENT B0 ;  /* 0x0000000000007941 */ /* 0x000fea0003800200 */
.L_x_2045:
[----:B------:R-:W-:Y:S01]  /*2140*/  BSSY.RECONVERGENT B0, `(.L_x_2047) ;  /* 0x000001e000007945 */ /* 0x000fe20003800200 */
[-C--:B------:R-:W-:Y:S01]  /*2150*/  ISETP.GE.AND P4, PT, R7, R4.reuse, PT ;  /* 0x000000040700720c */ /* 0x080fe20003f86270 */
[----:B------:R-:W-:Y:S01]  /*2160*/  IMAD.SHL.U32 R5, R134, 0x10, RZ ;  /* 0x0000001086057824 */ /* 0x000fe200078e00ff */
[----:B------:R-:W-:Y:S01]  /*2170*/  ISETP.GE.AND P3, PT, R17, R4, PT ;  /* 0x000000041100720c */ /* 0x000fe20003f66270 */
[----:B------:R-:W-:Y:S01]  /*2180*/  VIADD R15, R22, 0x50 ;  /* 0x00000050160f7836 */ /* 0x000fe20000000000 */
[----:B------:R-:W-:Y:S11]  /*2190*/  @P1 BRA `(.L_x_2048) ;  /* 0x0000000000601947 */ /* 0x000ff60003800000 */
[----:B------:R-:W3:Y:S01]  /*21a0*/  LDCU.64 UR10, c[0x0][0x3b0] ;  /* 0x00007600ff0a77ac */ /* 0x000ee20008000a00 */
[----:B------:R-:W-:Y:S02]  /*21b0*/  IADD3 R13, P1, PT, R28, 0x30, RZ ;  /* 0x000000301c0d7810 */ /* 0x000fe40007f3e0ff */
[----:B------:R-:W-:Y:S01]  /*21c0*/  MOV R26, R12 ;  /* 0x0000000c001a7202 */ /* 0x000fe20000000f00 */
[----:B------:R-:W4:Y:S02]  /*21d0*/  LDCU.64 UR6, c[0x0][0x380] ;  /* 0x00007000ff0677ac */ /* 0x000f240008000a00 */
[----:B------:R-:W-:Y:S01]  /*21e0*/  IMAD.X R8, RZ, RZ, R29, P1 ;  /* 0x000000ffff087224 */ /* 0x000fe200008e061d */
[----:B------:R-:W5:Y:S03]  /*21f0*/  LDCU UR4, c[0x0][0x440] ;  /* 0x00008800ff0477ac */ /* 0x000f660008000800 */
[----:B---3--:R-:W-:-:S02]  /*2200*/  IMAD R8, R8, UR10, RZ ;  /* 0x0000000a08087c24 */ /* 0x008fc4000f8e02ff */
[----:B------:R-:W-:-:S04]  /*2210*/  IMAD.WIDE.U32 R26, R13, UR10, R26 ;  /* 0x0000000a0d1a7c25 */ /* 0x000fc8000f8e001a */
[----:B------:R-:W-:Y:S01]  /*2220*/  IMAD R8, R13, UR11, R8 ;  /* 0x0000000b0d087c24 */ /* 0x000fe2000f8e0208 */
[----:B----4-:R-:W-:Y:S02]  /*2230*/  LEA R12, P1, R26, UR6, 0x1 ;  /* 0x000000061a0c7c11 */ /* 0x010fe4000f8208ff */
[----:B-----5:R-:W-:Y:S01]  /*2240*/  ISETP.GE.AND P2, PT, R198, UR4, PT ;  /* 0x00000004c6007c0c */ /* 0x020fe2000bf46270 */
        /* <DEDUP_REMOVED lines=13> */
.L_x_2048:
[----:B------:R-:W-:Y:S05]  /*2320*/  BSYNC.RECONVERGENT B0 ;  /* 0x0000000000007941 */ /* 0x000fea0003800200 */
.L_x_2047:
[----:B------:R-:W-:Y:S04]  /*2330*/  BSSY.RECONVERGENT B0, `(.L_x_2049) ;  /* 0x0000012000007945 */ /* 0x000fe80003800200 */
[----:B------:R-:W-:Y:S05]  /*2340*/  @P6 BRA `(.L_x_2050) ;  /* 0x0000000000406947 */ /* 0x000fea0003800000 */
[----:B------:R-:W4:Y:S02]  /*2350*/  LDCU UR4, c[0x0][0x440] ;  /* 0x00008800ff0477ac */ /* 0x000f240008000800 */
[----:B----4-:R-:W-:Y:S02]  /*2360*/  ISETP.GE.AND P2, PT, R198, UR4, PT ;  /* 0x00000004c6007c0c */ /* 0x010fe4000bf46270 */
[----:B------:R-:W-:-:S11]  /*2370*/  ISETP.GE.AND P1, PT, R219, UR4, PT ;  /* 0x00000004db007c0c */ /* 0x000fd6000bf26270 */
[----:B---3--:R-:W-:Y:S01]  /*2380*/  @!P2 IMAD.MOV.U32 R12, RZ, RZ, R206 ;  /* 0x000000ffff0ca224 */ /* 0x008fe200078e00ce */
        /* <DEDUP_REMOVED lines=12> */
.L_x_2050:
[----:B------:R-:W-:Y:S05]  /*2450*/  BSYNC.RECONVERGENT B0 ;  /* 0x0000000000007941 */ /* 0x000fea0003800200 */
.L_x_2049:
[----:B------:R-:W-:Y:S01]  /*2460*/  SHF.L.U64.HI R8, R134, 0x4, R135 ;  /* 0x0000000486087819 */ /* 0x000fe20000010287 */
[----:B------:R-:W-:Y:S01]  /*2470*/  BSSY.RECONVERGENT B0, `(.L_x_2051) ;  /* 0x0000013000007945 */ /* 0x000fe20003800200 */
[----:B------:R-:W-:Y:S01]  /*2480*/  LEA R26, P1, R5, R206, 0x1 ;  /* 0x000000ce051a7211 */ /* 0x000fe200078208ff */
[----:B---34-:R-:W-:Y:S01]  /*2490*/  VIADD R13, R22, 0x60 ;  /* 0x00000060160d7836 */ /* 0x018fe20000000000 */
[----:B------:R-:W-:Y:S02]  /*24a0*/  ISETP.GE.AND P2, PT, R15, R4, PT ;  /* 0x000000040f00720c */ /* 0x000fe40003f46270 */
[----:B------:R-:W-:Y:S01]  /*24b0*/  LEA.HI.X R27, R5, R205, R8, 0x1, P1 ;  /* 0x000000cd051b7211 */ /* 0x000fe200008f0c08 */
[----:B------:R-:W-:Y:S10]  /*24c0*/  @P0 BRA `(.L_x_2052) ;  /* 0x0000000000340947 */ /* 0x000ff40003800000 */
[----:B------:R-:W3:Y:S02]  /*24d0*/  LDCU UR4, c[0x0][0x440] ;  /* 0x00008800ff0477ac */ /* 0x000ee40008000800 */
        /* <DEDUP_REMOVED lines=12> */
.L_x_2052:
[----:B------:R-:W-:Y:S05]  /*25a0*/  BSYNC.RECONVERGENT B0 ;  /* 0x0000000000007941 */ /* 0x000fea0003800200 */
.L_x_2051:
[----:B------:R-:W-:Y:S04]  /*25b0*/  BSSY.RECONVERGENT B0, `(.L_x_2053) ;  /* 0x0000013000007945 */ /* 0x000fe80003800200 */
[----:B------:R-:W-:Y:S05]  /*25c0*/  @P5 BRA `(.L_x_2054) ;  /* 0x0000000000445947 */ /* 0x000fea0003800000 */
[----:B------:R-:W4:Y:S01]  /*25d0*/  LDCU UR4, c[0x0][0x440] ;  /* 0x00008800ff0477ac */ /* 0x000f220008000800 */
[----:B------:R-:W-:-:S04]  /*25e0*/  IMAD.WIDE.U32 R28, R134, 0x20, RZ ;  /* 0x00000020861c7825 */ /* 0x000fc800078e00ff */
[----:B------:R-:W-:Y:S01]  /*25f0*/  IMAD.SHL.U32 R5, R135, 0x20, RZ ;  /* 0x0000002087057824 */ /* 0x000fe200078e00ff */
[----:B------:R-:W-:-:S04]  /*2600*/  IADD3 R28, P5, PT, R26, R28, RZ ;  /* 0x0000001c1a1c7210 */ /* 0x000fc80007fbe0ff */
[----:B------:R-:W-:Y:S02]  /*2610*/  IADD3.X R29, PT, PT, R27, R29, R5, P5, !PT ;  /* 0x0000001d1b1d7210 */ /* 0x000fe40002ffe405 */
        /* <DEDUP_REMOVED lines=12> */
.L_x_2054:
[----:B------:R-:W-:Y:S05]  /*26e0*/  BSYNC.RECONVERGENT B0 ;  /* 0x0000000000007941 */ /* 0x000fea0003800200 */
.L_x_2053:
[----:B------:R-:W-:Y:S01]  /*26f0*/  BSSY.RECONVERGENT B0, `(.L_x_2055) ;  /* 0x0000013000007945 */ /* 0x000fe20003800200 */
[----:B------:R-:W-:Y:S02]  /*2700*/  ISETP.GE.AND P0, PT, R13, R4, PT ;  /* 0x000000040d00720c */ /* 0x000fe40003f06270 */
[----:B------:R-:W-:Y:S01]  /*2710*/  IADD3 R5, PT, PT, R22, 0x70, RZ ;  /* 0x0000007016057810 */ /* 0x000fe20007ffe0ff */
[----:B------:R-:W-:Y:S10]  /*2720*/  @P4 BRA `(.L_x_2056) ;  /* 0x00000000003c4947 */ /* 0x000ff40003800000 */
        /* <DEDUP_REMOVED lines=15> */
.L_x_2056:
[----:B------:R-:W-:Y:S05]  /*2820*/  BSYNC.RECONVERGENT B0 ;  /* 0x0000000000007941 */ /* 0x000fea0003800200 */
.L_x_2055:
[----:B------:R-:W-:Y:S01]  /*2830*/  BSSY.RECONVERGENT B0, `(.L_x_2057) ;  /* 0x0000015000007945 */ /* 0x000fe20003800200 */
[----:B------:R-:W-:-:S03]  /*2840*/  ISETP.GE.AND P1, PT, R5, R4, PT ;  /* 0x000000040500720c */ /* 0x000fc60003f26270 */
[----:B------:R-:W-:Y:S10]  /*2850*/  @P3 BRA `(.L_x_2058) ;  /* 0x0000000000483947 */ /* 0x000ff40003800000 */
        /* <DEDUP_REMOVED lines=18> */
.L_x_2058:
[----:B------:R-:W-:Y:S05]  /*2980*/  BSYNC.RECONVERGENT B0 ;  /* 0x0000000000007941 */ /* 0x000fea0003800200 */
.L_x_2057:
[----:B------:R-:W-:Y:S04]  /*2990*/  BSSY.RECONVERGENT B0, `(.L_x_2059) ;  /* 0x0000011000007945 */ /* 0x000fe80003800200 */
        /* <DEDUP_REMOVED lines=16> */
.L_x_2060:
[----:B------:R-:W-:Y:S05]  /*2aa0*/  BSYNC.RECONVERGENT B0 ;  /* 0x0000000000007941 */ /* 0x000fea0003800200 */
.L_x_2059:
[----:B------:R-:W-:Y:S04]  /*2ab0*/  BSSY.RECONVERGENT B0, `(.L_x_2061) ;  /* 0x0000014000007945 */ /* 0x000fe80003800200 */
        /* <DEDUP_REMOVED lines=19> */
.L_x_2062:
[----:B------:R-:W-:Y:S05]  /*2bf0*/  BSYNC.RECONVERGENT B0 ;  /* 0x0000000000007941 */ /* 0x000fea0003800200 */
.L_x_2061:
[----:B------:R-:W-:Y:S04]  /*2c00*/  BSSY.RECONVERGENT B0, `(.L_x_2063) ;  /* 0x0000012000007945 */ /* 0x000fe80003800200 */
[----:B------:R-:W-:Y:S05]  /*2c10*/  @P1 BRA `(.L_x_2064) ;  /* 0x0000000000401947 */ /* 0x000fea0003800000 */
[----:B------:R-:W5:Y:S01]  /*2c20*/  LDCU UR4, c[0x0][0x440] ;  /* 0x00008800ff0477ac */ /* 0x000f620008000800 */
[----:B------:R-:W-:Y:S02]  /*2c30*/  IMAD R8, R135, 0xc0, RZ ;  /* 0x000000c087087824 */ /* 0x000fe400078e02ff */
[----:B---3--:R-:W-:-:S05]  /*2c40*/  IMAD.WIDE.U32 R26, R134, 0xc0, R26 ;  /* 0x000000c0861a7825 */ /* 0x008fca00078e001a */
        /* <DEDUP_REMOVED lines=13> */
.L_x_2064:
[----:B------:R-:W-:Y:S05]  /*2d20*/  BSYNC.RECONVERGENT B0 ;  /* 0x0000000000007941 */ /* 0x000fea0003800200 */
.L_x_2063:
[----:B------:R-:W5:Y:S01]  /*2d30*/  LDCU.64 UR6, c[0x0][0x540] ;  /* 0x0000a800ff0677ac */ /* 0x000f620008000a00 */
[----:B------:R-:W-:Y:S01]  /*2d40*/  IMAD.MOV.U32 R21, RZ, RZ, RZ ;  /* 0x000000ffff157224 */ /* 0x000fe200078e00ff */
[----:B------:R-:W0:Y:S01]  /*2d50*/  LDGDEPBAR ;  /* 0x00000000000079af */ /* 0x000e220000000000 */
[----:B------:R-:W2:Y:S01]  /*2d60*/  LDCU UR4, c[0x0][0x458] ;  /* 0x00008b00ff0477ac */ /* 0x000ea20008000800 */
[----:B-----5:R-:W-:-:S04]  /*2d70*/  IMAD.WIDE.U32 R20, R6, UR6, R20 ;  /* 0x0000000606147c25 */ /* 0x020fc8000f8e0014 */
[----:B------:R-:W-:Y:S01]  /*2d80*/  IMAD R6, R6, UR7, R21 ;  /* 0x0000000706067c24 */ /* 0x000fe2000f8e0215 */
[----:B-1----:R-:W-:Y:S02]  /*2d90*/  LEA R22, P0, R20, R2, 0x2 ;  /* 0x0000000214167211 */ /* 0x002fe400078010ff */
[----:B------:R-:W-:Y:S01]  /*2da0*/  SHF.R.U32.HI R200, RZ, 0x1, R201 ;  /* 0x00000001ffc87819 */ /* 0x000fe200000116c9 */
[----:B------:R-:W-:-:S04]  /*2db0*/  DEPBAR.LE SB0, 0x0 ;  /* 0x000080000000791a */ /* 0x000fc80000000000 */
[----:B------:R-:W-:-:S05]  /*2dc0*/  LEA.HI.X R23, R20, R3, R6, 0x2, P0 ;  /* 0x0000000314177211 */ /* 0x000fca00000f1406 */
[----:B------:R-:W5:Y:S01]  /*2dd0*/  LDG.E R6, desc[UR14][R22.64] ;  /* 0x0000000e16067981 */ /* 0x000f62000c1e1900 */
[----:B--2---:R-:W5:Y:S01]  /*2de0*/  MUFU.RCP R3, UR4 ;  /* 0x0000000400037d08 */ /* 0x004f620008001000 */
[----:B------:R-:W-:Y:S01]  /*2df0*/  LOP3.LUT R21, R200, 0x1f0, RZ, 0xc0, !PT ;  /* 0x000001f0c8157812 */ /* 0x000fe200078ec0ff */
[----:B------:R-:W-:Y:S01]  /*2e00*/  BSSY.RECONVERGENT B0, `(.L_x_2065) ;  /* 0x000001e000007945 */ /* 0x000fe20003800200 */
[----:B------:R-:W-:Y:S01]  /*2e10*/  SHF.R.U32.HI R2, RZ, 0x2, R201 ;  /* 0x00000002ff027819 */ /* 0x000fe200000116c9 */
[----:B---3--:R-:W-:Y:S01]  /*2e20*/  IMAD.SHL.U32 R27, R201, 0x40, RZ ;  /* 0x00000040c91b7824 */ /* 0x008fe200078e00ff */
[----:B------:R-:W-:Y:S02]  /*2e30*/  IADD3 R0, PT, PT, R21, 0x1, R0 ;  /* 0x0000000115007810 */ /* 0x000fe40007ffe000 */
[----:B------:R-:W-:-:S04]  /*2e40*/  LOP3.LUT R2, R2, 0x7, RZ, 0xc0, !PT ;  /* 0x0000000702027812 */ /* 0x000fc800078ec0ff */
[----:B------:R-:W-:Y:S01]  /*2e50*/  IADD3 R2, PT, PT, -R19, R0, R2 ;  /* 0x0000000013027210 */ /* 0x000fe20007ffe102 */
[----:B------:R-:W-:-:S03]  /*2e60*/  IMAD.SHL.U32 R19, R24, 0x10, RZ ;  /* 0x0000001018137824 */ /* 0x000fc600078e00ff */
[----:B------:R-:W-:Y:S01]  /*2e70*/  IADD3 R2, PT, PT, R2, UR16, R121 ;  /* 0x0000001002027c10 */ /* 0x000fe2000fffe079 */
[----:B------:R-:W-:Y:S01]  /*2e80*/  BAR.SYNC.DEFER_BLOCKING 0x0 ;  /* 0x0000000000007b1d */ /* 0x000fe20000010000 */
[----:B-----5:R-:W-:Y:S01]  /*2e90*/  FMUL.FTZ R3, R6, R3 ;  /* 0x0000000306037220 */ /* 0x020fe20000410000 */
[----:B------:R-:W-:-:S04]  /*2ea0*/  SHF.L.U64.HI R6, R24, 0x4, R25 ;  /* 0x0000000418067819 */ /* 0x000fc80000010219 */
        /* <DEDUP_REMOVED lines=17> */
.L_x_2066:
[----:B------:R2:W-:Y:S04]  /*2fc0*/  STS.128 [R221+0xc000], RZ ;  /* 0x00c000ffdd007388 */ /* 0x0005e80000000c00 */
[----:B------:R2:W-:Y:S02]  /*2fd0*/  STS.128 [R221+0x10000], RZ ;  /* 0x010000ffdd007388 */ /* 0x0005e40000000c00 */
.L_x_2067:
[----:B------:R-:W-:Y:S05]  /*2fe0*/  BSYNC.RECONVERGENT B0 ;  /* 0x0000000000007941 */ /* 0x000fea0003800200 */
.L_x_2065:
        /* <DEDUP_REMOVED lines=31> */
.L_x_2069:
[----:B------:R-:W-:Y:S05]  /*31e0*/  BSYNC.RECONVERGENT B0 ;  /* 0x0000000000007941 */ /* 0x000fea0003800200 */
.L_x_2068:
        /* <DEDUP_REMOVED lines=21> */
.L_x_2071:
[----:B------:R-:W-:Y:S05]  /*3340*/  BSYNC.RECONVERGENT B0 ;  /* 0x0000000000007941 */ /* 0x000fea0003800200 */
.L_x_2070:
        /* <DEDUP_REMOVED lines=25> */
.L_x_2073:
[----:B------:R-:W-:Y:S05]  /*34e0*/  BSYNC.RECONVERGENT B0 ;  /* 0x0000000000007941 */ /* 0x000fea0003800200 */
.L_x_2072:
        /* <DEDUP_REMOVED lines=22> */
.L_x_2075:
[----:B------:R-:W-:Y:S05]  /*3650*/  BSYNC.RECONVERGENT B0 ;  /* 0x0000000000007941 */ /* 0x000fea0003800200 */
.L_x_2074:
        /* <DEDUP_REMOVED lines=19> */
.L_x_2077:
[----:B------:R-:W-:Y:S05]  /*3790*/  BSYNC.RECONVERGENT B0 ;  /* 0x0000000000007941 */ /* 0x000fea0003800200 */
.L_x_2076:
        /* <DEDUP_REMOVED lines=22> */
.L_x_2079:
[----:B------:R-:W-:Y:S05]  /*3900*/  BSYNC.RECONVERGENT B0 ;  /* 0x0000000000007941 */ /* 0x000fea0003800200 */
.L_x_2078:
        /* <DEDUP_REMOVED lines=20> */
.L_x_2081:
[----:B------:R-:W-:Y:S05]  /*3a50*/  BSYNC.RECONVERGENT B0 ;  /* 0x0000000000007941 */ /* 0x000fea0003800200 */
.L_x_2080:
[----:B------:R-:W-:Y:S01]  /*3a60*/  LDSM.16.M88.4 R44, [R119] ;  /* 0x00000000772c783b */ /* 0x000fe20000000200 */
[----:B------:R-:W-:Y:S01]  /*3a70*/  IMAD.MOV.U32 R199, RZ, RZ, 0x20 ;  /* 0x00000020ffc77424 */ /* 0x000fe200078e00ff */
[----:B------:R-:W-:Y:S01]  /*3a80*/  LOP3.LUT P6, RZ, R201, 0x2, RZ, 0xc0, !PT ;  /* 0x00000002c9ff7812 */ /* 0x000fe200078cc0ff */
[----:B------:R-:W-:Y:S01]  /*3a90*/  VIADD R123, R187, UR5 ;  /* 0x00000005bb7b7c36 */ /* 0x000fe20008000000 */
[----:B-1----:R-:W4:Y:S01]  /*3aa0*/  LDSM.16.M88.4 R20, [R187+UR5+0x4000] ;  /* 0x00400005bb14783b */ /* 0x002f220008000200 */
[----:B------:R-:W-:Y:S01]  /*3ab0*/  IMAD.MOV.U32 R136, RZ, RZ, 0x40 ;  /* 0x00000040ff887424 */ /* 0x000fe200078e00ff */
[----:B------:R-:W-:Y:S01]  /*3ac0*/  SEL R26, R199, 0xffffffe0, !P6 ;  /* 0xffffffe0c71a7807 */ /* 0x000fe20007000000 */
[C---:B------:R-:W-:Y:S01]  /*3ad0*/  IMAD.SHL.U32 R138, R201.reuse, 0x2, RZ ;  /* 0x00000002c98a7824 */ /* 0x040fe200078e00ff */
[----:B------:R-:W1:Y:S01]  /*3ae0*/  LDSM.16.M88.4 R12, [R187+UR5+0x4800] ;  /* 0x00480005bb0c783b */ /* 0x000e620008000200 */
[----:B------:R-:W-:Y:S02]  /*3af0*/  LOP3.LUT P0, RZ, R201, 0x4, RZ, 0xc0, !PT ;  /* 0x00000004c9ff7812 */ /* 0x000fe4000780c0ff */
[--C-:B------:R-:W-:Y:S01]  /*3b00*/  IMAD.IADD R116, R119, 0x1, R26.reuse ;  /* 0x0000000177747824 */ /* 0x100fe200078e021a */
[----:B------:R-:W5:Y:S01]  /*3b10*/  LDSM.16.M88.4 R84, [R187+UR5+0x5000] ;  /* 0x00500005bb54783b */ /* 0x000f620008000200 */
[----:B------:R-:W-:Y:S01]  /*3b20*/  IMAD.IADD R124, R123, 0x1, R26 ;  /* 0x000000017b7c7824 */ /* 0x000fe200078e021a */
[----:B------:R-:W-:-:S02]  /*3b30*/  SEL R136, R136, 0xffffffc0, !P0 ;  /* 0xffffffc088887807 */ /* 0x000fc40004000000 */
[----:B------:R-:W2:Y:S01]  /*3b40*/  LDSM.16.M88.4 R76, [R187+UR5+0x5800] ;  /* 0x00580005bb4c783b */ /* 0x000ea20008000200 */
[----:B------:R-:W-:Y:S02]  /*3b50*/  LOP3.LUT R138, R138, 0x6, RZ, 0xc0, !PT ;  /* 0x000000068a8a7812 */ /* 0x000fe400078ec0ff */
[--C-:B------:R-:W-:Y:S01]  /*3b60*/  IMAD.IADD R117, R119, 0x1, R136.reuse ;  /* 0x0000000177757824 */ /* 0x100fe200078e0288 */
[----:B------:R-:W3:Y:S01]  /*3b70*/  LDSM.16.M88.4 R68, [R187+UR5+0x6000] ;  /* 0x00600005bb44783b */ /* 0x000ee20008000200 */
[----:B------:R-:W-:Y:S01]  /*3b80*/  IMAD.IADD R123, R123, 0x1, R136 ;  /* 0x000000017b7b7824 */ /* 0x000fe200078e0288 */
[----:B------:R-:W-:Y:S01]  /*3b90*/  VIMNMX R180, PT, PT, R2, R121, PT ;  /* 0x0000007902b47248 */ /* 0x000fe20003fe0100 */
[C---:B------:R-:W-:Y:S01]  /*3ba0*/  IMAD.IADD R122, R26.reuse, 0x1, R117 ;  /* 0x000000011a7a7824 */ /* 0x040fe200078e0275 */
[----:B------:R-:W3:Y:S01]  /*3bb0*/  LDSM.16.M88.4 R60, [R187+UR5+0x6800] ;  /* 0x00680005bb3c783b */ /* 0x000ee20008000200 */
[----:B------:R-:W-:Y:S01]  /*3bc0*/  IMAD.IADD R120, R26, 0x1, R123 ;  /* 0x000000011a787824 */ /* 0x000fe200078e027b */
[----:B------:R-:W-:-:S02]  /*3bd0*/  VIADDMNMX R2, R2, 0x8, R121, PT ;  /* 0x0000000802027846 */ /* 0x000fc40003800179 */
[----:B------:R-:W3:Y:S04]  /*3be0*/  LDSM.16.M88.4 R52, [R187+UR5+0x7000] ;  /* 0x00700005bb34783b */ /* 0x000ee80008000200 */
[----:B------:R-:W3:Y:S04]  /*3bf0*/  LDSM.16.M88.4 R8, [R187+UR5+0x7800] ;  /* 0x00780005bb08783b */ /* 0x000ee80008000200 */
[----:B------:R-:W-:Y:S04]  /*3c00*/  LDSM.16.M88.4 R4, [R116] ;  /* 0x000000007404783b */ /* 0x000fe80000000200 */
[----:B------:R-:W3:Y:S01]  /*3c10*/  LDSM.16.M88.4 R32, [R124+0x4000] ;  /* 0x004000007c20783b */ /* 0x000ee20000000200 */
[C---:B----4-:R-:W-:Y:S03]  /*3c20*/  HMMA.16816.F32 R28, R44.reuse, R20, RZ ;  /* 0x000000142c1c723c */ /* 0x050fe600000018ff */
[----:B------:R-:W4:Y:S04]  /*3c30*/  LDSM.16.M88.4 R108, [R124+0x4800] ;  /* 0x004800007c6c783b */ /* 0x000f280000000200 */
[----:B------:R-:W4:Y:S01]  /*3c40*/  LDSM.16.M88.4 R104, [R124+0x5000] ;  /* 0x005000007c68783b */ /* 0x000f220000000200 */
[C---:B-1----:R-:W-:Y:S03]  /*3c50*/  HMMA.16816.F32 R16, R44.reuse, R12, RZ ;  /* 0x0000000c2c10723c */ /* 0x042fe600000018ff */
[----:B------:R-:W1:Y:S04]  /*3c60*/  LDSM.16.M88.4 R100, [R124+0x5800] ;  /* 0x005800007c64783b */ /* 0x000e680000000200 */
[----:B------:R-:W1:Y:S01]  /*3c70*/  LDSM.16.M88.4 R96, [R124+0x6000] ;  /* 0x006000007c60783b */ /* 0x000e620000000200 */
[C---:B-----5:R-:W-:Y:S03]  /*3c80*/  HMMA.16816.F32 R88, R44.reuse, R84, RZ ;  /* 0x000000542c58723c */ /* 0x060fe600000018ff */
[----:B------:R-:W5:Y:S04]  /*3c90*/  LDSM.16.M88.4 R40, [R124+0x6800] ;  /* 0x006800007c28783b */ /* 0x000f680000000200 */
[----:B------:R-:W-:Y:S01]  /*3ca0*/  LDSM.16.M88.4 R36, [R124+0x7800] ;  /* 0x007800007c24783b */ /* 0x000fe20000000200 */
[C---:B--2---:R-:W-:Y:S03]  /*3cb0*/  HMMA.16816.F32 R80, R44.reuse, R76, RZ ;  /* 0x0000004c2c50723c */ /* 0x044fe600000018ff */
[----:B------:R-:W-:Y:S04]  /*3cc0*/  LDSM.16.M88.4 R92, [R117] ;  /* 0x00000000755c783b */ /* 0x000fe80000000200 */
[----:B------:R-:W-:Y:S01]  /*3cd0*/  LDSM.16.M88.4 R112, [R123+0x6000] ;  /* 0x006000007b70783b */ /* 0x000fe20000000200 */
[C---:B---3--:R-:W-:Y:S03]  /*3ce0*/  HMMA.16816.F32 R72, R44.reuse, R68, RZ ;  /* 0x000000442c48723c */ /* 0x048fe600000018ff */
        /* <DEDUP_REMOVED lines=13> */
[C---:B------:R-:W-:Y:S08]  /*3dc0*/  HMMA.16816.F32 R28, R4.reuse, R32, R28 ;  /* 0x00000020041c723c */ /* 0x040ff0000000181c */
[C---:B------:R-:W-:Y:S01]  /*3dd0*/  HMMA.16816.F32 R20, R4.reuse, R34, R20 ;  /* 0x000000220414723c */ /* 0x040fe20000001814 */
[----:B------:R-:W3:Y:S07]  /*3de0*/  LDSM.16.M88.4 R32, [R123+0x4000] ;  /* 0x004000007b20783b */ /* 0x000eee0000000200 */
[C---:B----4-:R-:W-:Y:S08]  /*3df0*/  HMMA.16816.F32 R16, R4.reuse, R108, R16 ;  /* 0x0000006c0410723c */ /* 0x050ff00000001810 */
        /* <DEDUP_REMOVED lines=10> */
[----:B------:R-:W1:Y:S07]  /*3ea0*/  LDSM.16.M88.4 R96, [R123+0x4800] ;  /* 0x004800007b60783b */ /* 0x000e6e0000000200 */
[C---:B-----5:R-:W-:Y:S08]  /*3eb0*/  HMMA.16816.F32 R64, R4.reuse, R40, R64 ;  /* 0x000000280440723c */ /* 0x060ff00000001840 */
[C---:B------:R-:W-:Y:S01]  /*3ec0*/  HMMA.16816.F32 R60, R4.reuse, R42, R60 ;  /* 0x0000002a043c723c */ /* 0x040fe2000000183c */
[----:B------:R-:W-:Y:S07]  /*3ed0*/  LDSM.16.M88.4 R40, [R120+0x4000] ;  /* 0x004000007828783b */ /* 0x000fee0000000200 */
[C---:B--2---:R-:W-:Y:S08]  /*3ee0*/  HMMA.16816.F32 R56, R4.reuse, R8, R56 ;  /* 0x000000080438723c */ /* 0x044ff00000001838 */
[C---:B------:R-:W-:Y:S01]  /*3ef0*/  HMMA.16816.F32 R52, R4.reuse, R10, R52 ;  /* 0x0000000a0434723c */ /* 0x040fe20000001834 */
[----:B------:R-:W2:Y:S07]  /*3f00*/  LDSM.16.M88.4 R8, [R123+0x5000] ;  /* 0x005000007b08783b */ /* 0x000eae0000000200 */
[C---:B------:R-:W-:Y:S08]  /*3f10*/  HMMA.16816.F32 R48, R4.reuse, R36, R48 ;  /* 0x000000240430723c */ /* 0x040ff00000001830 */
[----:B------:R-:W-:Y:S01]  /*3f20*/  HMMA.16816.F32 R44, R4, R38, R44 ;  /* 0x00000026042c723c */ /* 0x000fe2000000182c */
[----:B------:R-:W4:Y:S04]  /*3f30*/  LDSM.16.M88.4 R4, [R123+0x5800] ;  /* 0x005800007b04783b */ /* 0x000f280000000200 */
[----:B------:R-:W5:Y:S03]  /*3f40*/  LDSM.16.M88.4 R36, [R122] ;  /* 0x000000007a24783b */ /* 0x000f660000000200 */
[C---:B---3--:R-:W-:Y:S08]  /*3f50*/  HMMA.16816.F32 R28, R92.reuse, R32, R28 ;  /* 0x000000205c1c723c */ /* 0x048ff0000000181c */
[C---:B------:R-:W-:Y:S01]  /*3f60*/  HMMA.16816.F32 R20, R92.reuse, R34, R20 ;  /* 0x000000225c14723c */ /* 0x040fe20000001814 */
[----:B------:R-:W3:Y:S07]  /*3f70*/  LDSM.16.M88.4 R32, [R120+0x4800] ;  /* 0x004800007820783b */ /* 0x000eee0000000200 */
[C---:B-1----:R-:W-:Y:S08]  /*3f80*/  HMMA.16816.F32 R16, R92.reuse, R96, R16 ;  /* 0x000000605c10723c */ /* 0x042ff00000001810 */
[C---:B--2---:R-:W-:Y:S08]  /*3f90*/  HMMA.16816.F32 R88, R92.reuse, R8, R88 ;  /* 0x000000085c58723c */ /* 0x044ff00000001858 */
[C---:B------:R-:W-:Y:S01]  /*3fa0*/  HMMA.16816.F32 R84, R92.reuse, R10, R84 ;  /* 0x0000000a5c54723c */ /* 0x040fe20000001854 */
[----:B------:R-:W1:Y:S07]  /*3fb0*/  LDSM.16.M88.4 R8, [R120+0x5000] ;  /* 0x005000007808783b */ /* 0x000e6e0000000200 */
[C---:B----4-:R-:W-:Y:S08]  /*3fc0*/  HMMA.16816.F32 R80, R92.reuse, R4, R80 ;  /* 0x000000045c50723c */ /* 0x050ff00000001850 */
[C---:B------:R-:W-:Y:S01]  /*3fd0*/  HMMA.16816.F32 R76, R92.reuse, R6, R76 ;  /* 0x000000065c4c723c */ /* 0x040fe2000000184c */
[----:B------:R-:W2:Y:S07]  /*3fe0*/  LDSM.16.M88.4 R4, [R120+0x5800] ;  /* 0x005800007804783b */ /* 0x000eae0000000200 */
        /* <DEDUP_REMOVED lines=11> */
[C---:B------:R-:W-:Y:S08]  /*40a0*/  HMMA.16816.F32 R48, R92.reuse, R100, R48 ;  /* 0x000000645c30723c */ /* 0x040ff00000001830 */
[----:B------:R-:W-:Y:S01]  /*40b0*/  HMMA.16816.F32 R44, R92, R102, R44 ;  /* 0x000000665c2c723c */ /* 0x000fe2000000182c */
[----:B------:R-:W4:Y:S04]  /*40c0*/  LDSM.16.M88.4 R92, [R120+0x6800] ;  /* 0x00680000785c783b */ /* 0x000f280000000200 */
[----:B------:R-:W-:Y:S03]  /*40d0*/  LDSM.16.M88.4 R100, [R187+UR5+0x8800] ;  /* 0x00880005bb64783b */ /* 0x000fe60008000200 */
[C---:B-----5:R-:W-:Y:S08]  /*40e0*/  HMMA.16816.F32 R28, R36.reuse, R40, R28 ;  /* 0x00000028241c723c */ /* 0x060ff0000000181c */
[C---:B------:R-:W-:Y:S01]  /*40f0*/  HMMA.16816.F32 R20, R36.reuse, R42, R20 ;  /* 0x0000002a2414723c */ /* 0x040fe20000001814 */
[----:B------:R-:W5:Y:S07]  /*4100*/  LDSM.16.M88.4 R40, [R120+0x7000] ;  /* 0x007000007828783b */ /* 0x000f6e0000000200 */
[C---:B---3--:R-:W-:Y:S08]  /*4110*/  HMMA.16816.F32 R16, R36.reuse, R32, R16 ;  /* 0x000000202410723c */ /* 0x048ff00000001810 */
[C---:B------:R-:W-:Y:S01]  /*4120*/  HMMA.16816.F32 R12, R36.reuse, R34, R12 ;  /* 0x00000022240c723c */ /* 0x040fe2000000180c */
[----:B------:R-:W-:Y:S07]  /*4130*/  LDSM.16.M88.4 R32, [R187+UR5+0x9000] ;  /* 0x00900005bb20783b */ /* 0x000fee0008000200 */
[C---:B-1----:R-:W-:Y:S08]  /*4140*/  HMMA.16816.F32 R88, R36.reuse, R8, R88 ;  /* 0x000000082458723c */ /* 0x042ff00000001858 */
[C---:B------:R-:W-:Y:S01]  /*4150*/  HMMA.16816.F32 R84, R36.reuse, R10, R84 ;  /* 0x0000000a2454723c */ /* 0x040fe20000001854 */
[----:B------:R-:W-:Y:S07]  /*4160*/  LDSM.16.M88.4 R8, [R187+UR5+0x9800] ;  /* 0x00980005bb08783b */ /* 0x000fee0008000200 */
[C---:B--2---:R-:W-:Y:S08]  /*4170*/  HMMA.16816.F32 R80, R36.reuse, R4, R80 ;  /* 0x000000042450723c */ /* 0x044ff00000001850 */
[C---:B------:R-:W-:Y:S01]  /*4180*/  HMMA.16816.F32 R76, R36.reuse, R6, R76 ;  /* 0x00000006244c723c */ /* 0x040fe2000000184c */
[----:B------:R-:W1:Y:S07]  /*4190*/  LDSM.16.M88.4 R4, [R119+0x2000] ;  /* 0x002000007704783b */ /* 0x000e6e0000000200 */
[C---:B----4-:R-:W-:Y:S08]  /*41a0*/  HMMA.16816.F32 R64, R36.reuse, R92, R64 ;  /* 0x0000005c2440723c */ /* 0x050ff00000001840 */
[C---:B------:R-:W-:Y:S01]  /*41b0*/  HMMA.16816.F32 R60, R36.reuse, R94, R60 ;  /* 0x0000005e243c723c */ /* 0x040fe2000000183c */
[----:B------:R-:W2:Y:S07]  /*41c0*/  LDSM.16.M88.4 R92, [R187+UR5+0xa800] ;  /* 0x00a80005bb5c783b */ /* 0x000eae0008000200 */
[C---:B------:R-:W-:Y:S08]  /*41d0*/  HMMA.16816.F32 R72, R36.reuse, R96, R72 ;  /* 0x000000602448723c */ /* 0x040ff00000001848 */
[C---:B------:R-:W-:Y:S01]  /*41e0*/  HMMA.16816.F32 R68, R36.reuse, R98, R68 ;  /* 0x000000622444723c */ /* 0x040fe20000001844 */
[----:B------:R-:W3:Y:S07]  /*41f0*/  LDSM.16.M88.4 R96, [R187+UR5+0xa000] ;  /* 0x00a00005bb60783b */ /* 0x000eee0008000200 */
[C---:B-----5:R-:W-:Y:S08]  /*4200*/  HMMA.16816.F32 R56, R36.reuse, R40, R56 ;  /* 0x000000282438723c */ /* 0x060ff00000001838 */
[C---:B------:R-:W-:Y:S01]  /*4210*/  HMMA.16816.F32 R52, R36.reuse, R42, R52 ;  /* 0x0000002a2434723c */ /* 0x040fe20000001834 */
[----:B------:R-:W4:Y:S07]  /*4220*/  LDSM.16.M88.4 R40, [R187+UR5+0xb000] ;  /* 0x00b00005bb28783b */ /* 0x000f2e0008000200 */
[C---:B------:R-:W-:Y:S08]  /*4230*/  HMMA.16816.F32 R48, R36.reuse, R108, R48 ;  /* 0x0000006c2430723c */ /* 0x040ff00000001830 */
[----:B------:R-:W-:Y:S01]  /*4240*/  HMMA.16816.F32 R44, R36, R110, R44 ;  /* 0x0000006e242c723c */ /* 0x000fe2000000182c */
[----:B------:R-:W5:Y:S04]  /*4250*/  LDSM.16.M88.4 R36, [R187+UR5+0xb800] ;  /* 0x00b80005bb24783b */ /* 0x000f680008000200 */
[----:B------:R-:W-:Y:S03]  /*4260*/  LDSM.16.M88.4 R108, [R124+0x8800] ;  /* 0x008800007c6c783b */ /* 0x000fe60000000200 */
[C---:B-1----:R-:W-:Y:S08]  /*4270*/  HMMA.16816.F32 R88, R4.reuse, R32, R88 ;  /* 0x000000200458723c */ /* 0x042ff00000001858 */
[C---:B------:R-:W-:Y:S01]  /*4280*/  HMMA.16816.F32 R84, R4.reuse, R34, R84 ;  /* 0x000000220454723c */ /* 0x040fe20000001854 */
[----:B------:R-:W-:Y:S04]  /*4290*/  LDSM.16.M88.4 R32, [R116+0x2000] ;  /* 0x002000007420783b */ /* 0x000fe80000000200 */
[----:B------:R-:W-:Y:S03]  /*42a0*/  LDSM.16.M88.4 R116, [R117+0x2000] ;  /* 0x002000007574783b */ /* 0x000fe60000000200 */
[C---:B------:R-:W-:Y:S08]  /*42b0*/  HMMA.16816.F32 R80, R4.reuse, R8, R80 ;  /* 0x000000080450723c */ /* 0x040ff00000001850 */
[C---:B------:R-:W-:Y:S01]  /*42c0*/  HMMA.16816.F32 R76, R4.reuse, R10, R76 ;  /* 0x0000000a044c723c */ /* 0x040fe2000000184c */
[----:B------:R-:W1:Y:S07]  /*42d0*/  LDSM.16.M88.4 R8, [R124+0x8000] ;  /* 0x008000007c08783b */ /* 0x000e6e0000000200 */
        /* <DEDUP_REMOVED lines=19> */
[C---:B-1----:R-:W-:Y:S08]  /*4410*/  HMMA.16816.F32 R28, R32.reuse, R8, R28 ;  /* 0x00000008201c723c */ /* 0x042ff0000000181c */
        /* <DEDUP_REMOVED lines=17> */
[C---:B----4-:R-:W-:Y:S08]  /*4530*/  HMMA.16816.F32 R56, R32.reuse, R40, R56 ;  /* 0x000000282038723c */ /* 0x050ff00000001838 */
[C---:B------:R-:W-:Y:S01]  /*4540*/  HMMA.16816.F32 R52, R32.reuse, R42, R52 ;  /* 0x0000002a2034723c */ /* 0x040fe20000001834 */
[----:B------:R-:W-:Y:S07]  /*4550*/  LDSM.16.M88.4 R40, [R120+0x8000] ;  /* 0x008000007828783b */ /* 0x000fee0000000200 */
[C---:B-----5:R-:W-:Y:S08]  /*4560*/  HMMA.16816.F32 R48, R32.reuse, R36, R48 ;  /* 0x000000242030723c */ /* 0x060ff00000001830 */
[----:B------:R-:W-:Y:S01]  /*4570*/  HMMA.16816.F32 R44, R32, R38, R44 ;  /* 0x00000026202c723c */ /* 0x000fe2000000182c */
[----:B------:R-:W-:Y:S04]  /*4580*/  LDSM.16.M88.4 R32, [R120+0x9000] ;  /* 0x009000007820783b */ /* 0x000fe80000000200 */
[----:B------:R-:W-:Y:S03]  /*4590*/  LDSM.16.M88.4 R36, [R120+0x8800] ;  /* 0x008800007824783b */ /* 0x000fe60000000200 */
[C---:B------:R-:W-:Y:S08]  /*45a0*/  HMMA.16816.F32 R28, R116.reuse, R4, R28 ;  /* 0x00000004741c723c */ /* 0x040ff0000000181c */
[C---:B------:R-:W-:Y:S01]  /*45b0*/  HMMA.16816.F32 R20, R116.reuse, R6, R20 ;  /* 0x000000067414723c */ /* 0x040fe20000001814 */
[----:B------:R-:W3:Y:S07]  /*45c0*/  LDSM.16.M88.4 R4, [R122+0x2000] ;  /* 0x002000007a04783b */ /* 0x000eee0000000200 */
[C---:B-1----:R-:W-:Y:S08]  /*45d0*/  HMMA.16816.F32 R16, R116.reuse, R8, R16 ;  /* 0x000000087410723c */ /* 0x042ff00000001810 */
[C---:B------:R-:W-:Y:S01]  /*45e0*/  HMMA.16816.F32 R12, R116.reuse, R10, R12 ;  /* 0x0000000a740c723c */ /* 0x040fe2000000180c */
[----:B------:R-:W1:Y:S07]  /*45f0*/  LDSM.16.M88.4 R8, [R120+0xb800] ;  /* 0x00b800007808783b */ /* 0x000e6e0000000200 */
[C---:B------:R-:W-:Y:S08]  /*4600*/  HMMA.16816.F32 R88, R116.reuse, R112, R88 ;  /* 0x000000707458723c */ /* 0x040ff00000001858 */
[C---:B------:R-:W-:Y:S08]  /*4610*/  HMMA.16816.F32 R84, R116.reuse, R114, R84 ;  /* 0x000000727454723c */ /* 0x040ff00000001854 */
[----:B--2---:R-:W-:Y:S01]  /*4620*/  HMMA.16816.F32 R44, R116, R94, R44 ;  /* 0x0000005e742c723c */ /* 0x004fe2000000182c */
[----:B------:R-:W-:-:S07]  /*4630*/  LOP3.LUT R95, R181, R138, RZ, 0xfc, !PT ;  /* 0x0000008ab55f7212 */ /* 0x000fce00078efcff */
[C---:B---3--:R-:W-:Y:S08]  /*4640*/  HMMA.16816.F32 R88, R4.reuse, R32, R88 ;  /* 0x000000200458723c */ /* 0x048ff00000001858 */
[C---:B------:R-:W-:Y:S01]  /*4650*/  HMMA.16816.F32 R84, R4.reuse, R34, R84 ;  /* 0x000000220454723c */ /* 0x040fe20000001854 */
[----:B------:R-:W2:Y:S07]  /*4660*/  LDSM.16.M88.4 R32, [R120+0xa000] ;  /* 0x00a000007820783b */ /* 0x000eae0000000200 */
[----:B-1----:R-:W-:Y:S01]  /*4670*/  HMMA.16816.F32 R44, R4, R10, R44 ;  /* 0x0000000a042c723c */ /* 0x002fe2000000182c */
[----:B------:R-:W-:-:S04]  /*4680*/  LOP3.LUT R11, R95, 0x78, RZ, 0xfc, !PT ;  /* 0x000000785f0b7812 */ /* 0x000fc800078efcff */
[----:B------:R-:W-:Y:S02]  /*4690*/  I2FP.F32.U32 R10, R11 ;  /* 0x0000000b000a7245 */ /* 0x000fe40000201000 */
[C---:B------:R-:W-:Y:S01]  /*46a0*/  ISETP.GE.AND P4, PT, R11.reuse, R180, PT ;  /* 0x000000b40b00720c */ /* 0x040fe20003f86270 */
[C---:B------:R-:W-:Y:S01]  /*46b0*/  HMMA.16816.F32 R28, R4.reuse, R40, R28 ;  /* 0x00000028041c723c */ /* 0x040fe2000000181c */
[----:B------:R-:W-:Y:S02]  /*46c0*/  ISETP.GE.AND P2, PT, R11, R2, PT ;  /* 0x000000020b00720c */ /* 0x000fe40003f46270 */
[C---:B------:R-:W-:Y:S02]  /*46d0*/  LOP3.LUT R11, R95.reuse, 0x1, RZ, 0xfc, !PT ;  /* 0x000000015f0b7812 */ /* 0x040fe400078efcff */
[----:B------:R-:W-:Y:S02]  /*46e0*/  LOP3.LUT R41, R95, 0x18, RZ, 0xfc, !PT ;  /* 0x000000185f297812 */ /* 0x000fe400078efcff */
[C---:B------:R-:W-:Y:S01]  /*46f0*/  ISETP.GE.AND P3, PT, R11.reuse, R180, PT ;  /* 0x000000b40b00720c */ /* 0x040fe20003f66270 */
[----:B------:R-:W-:Y:S01]  /*4700*/  HMMA.16816.F32 R20, R4, R42, R20 ;  /* 0x0000002a0414723c */ /* 0x000fe20000001814 */
[----:B------:R-:W-:-:S02]  /*4710*/  ISETP.GE.AND P1, PT, R11, R2, PT ;  /* 0x000000020b00720c */ /* 0x000fc40003f26270 */
[CC--:B------:R-:W-:Y:S01]  /*4720*/  FFMA.FTZ R44, R3.reuse, R10.reuse, R44 ;  /* 0x0000000a032c7223 */ /* 0x0c0fe2000001002c */
[----:B------:R-:W-:-:S04]  /*4730*/  FFMA.FTZ R46, R3, R10, R46 ;  /* 0x0000000a032e7223 */ /* 0x000fc8000001002e */
[----:B------:R-:W-:Y:S01]  /*4740*/  HMMA.16816.F32 R12, R4, R38, R12 ;  /* 0x00000026040c723c */ /* 0x000fe2000000180c */
[----:B------:R-:W-:Y:S02]  /*4750*/  LOP3.LUT R39, R95, 0x8, RZ, 0xfc, !PT ;  /* 0x000000085f277812 */ /* 0x000fe400078efcff */
[----:B------:R-:W-:Y:S02]  /*4760*/  FSEL R141, R46, -INF , !P2 ;  /* 0xff8000002e8d7808 */ /* 0x000fe40005000000 */
[----:B------:R-:W-:Y:S02]  /*4770*/  I2FP.F32.U32 R10, R39 ;  /* 0x00000027000a7245 */ /* 0x000fe40000201000 */
[----:B------:R-:W-:Y:S01]  /*4780*/  ISETP.GE.AND P5, PT, R39, R180, PT ;  /* 0x000000b42700720c */ /* 0x000fe20003fa6270 */
[----:B------:R-:W-:Y:S01]  /*4790*/  HMMA.16816.F32 R80, R116, R108, R80 ;  /* 0x0000006c7450723c */ /* 0x000fe20000001850 */
[----:B------:R-:W-:Y:S02]  /*47a0*/  FSEL R147, R44, -INF , !P4 ;  /* 0xff8000002c937808 */ /* 0x000fe40006000000 */
[----:B------:R-:W-:Y:S01]  /*47b0*/  FFMA.FTZ R22, R3, R10, R22 ;  /* 0x0000000a03167223 */ /* 0x000fe20000010016 */
[----:B------:R-:W-:-:S04]  /*47c0*/  ISETP.GE.AND P4, PT, R39, R2, PT ;  /* 0x000000022700720c */ /* 0x000fc80003f86270 */
[----:B------:R-:W-:Y:S01]  /*47d0*/  HMMA.16816.F32 R76, R116, R110, R76 ;  /* 0x0000006e744c723c */ /* 0x000fe2000000184c */
[----:B------:R-:W1:Y:S07]  /*47e0*/  LDSM.16.M88.4 R108, [R120+0x9800] ;  /* 0x00980000786c783b */ /* 0x000e6e0000000200 */
[----:B------:R-:W-:Y:S01]  /*47f0*/  HMMA.16816.F32 R16, R4, R36, R16 ;  /* 0x000000240410723c */ /* 0x000fe20000001810 */
[----:B------:R-:W-:Y:S02]  /*4800*/  I2FP.F32.U32 R36, R11 ;  /* 0x0000000b00247245 */ /* 0x000fe40000201000 */
[----:B------:R-:W-:-:S02]  /*4810*/  LOP3.LUT R37, R95, 0x9, RZ, 0xfc, !PT ;  /* 0x000000095f257812 */ /* 0x000fc400078efcff */
[----:B------:R-:W-:Y:S01]  /*4820*/  LOP3.LUT R11, R95, 0x10, RZ, 0xfc, !PT ;  /* 0x000000105f0b7812 */ /* 0x000fe200078efcff */
[CC--:B------:R-:W-:Y:S01]  /*4830*/  FFMA.FTZ R29, R3.reuse, R36.reuse, R29 ;  /* 0x00000024031d7223 */ /* 0x0c0fe2000001001d */
[----:B------:R-:W-:Y:S01]  /*4840*/  FFMA.FTZ R31, R3, R36, R31 ;  /* 0x00000024031f7223 */ /* 0x000fe2000001001f */
[----:B------:R-:W-:Y:S01]  /*4850*/  HMMA.16816.F32 R72, R116, R104, R72 ;  /* 0x000000687448723c */ /* 0x000fe20000001848 */
[----:B------:R-:W-:-:S07]  /*4860*/  ISETP.GE.AND P2, PT, R37, R180, PT ;  /* 0x000000b42500720c */ /* 0x000fce0003f46270 */
[----:B------:R-:W-:Y:S01]  /*4870*/  HMMA.16816.F32 R56, R116, R96, R56 ;  /* 0x000000607438723c */ /* 0x000fe20000001838 */
[----:B------:R-:W-:Y:S01]  /*4880*/  FFMA.FTZ R97, R3, R10, R20 ;  /* 0x0000000a03617223 */ /* 0x000fe20000010014 */
[----:B------:R-:W-:-:S04]  /*4890*/  I2FP.F32.U32 R20, R37 ;  /* 0x0000002500147245 */ /* 0x000fc80000201000 */
[----:B------:R-:W-:Y:S01]  /*48a0*/  FSEL R97, R97, -INF , !P5 ;  /* 0xff80000061617808 */ /* 0x000fe20006800000 */
[-C--:B------:R-:W-:Y:S01]  /*48b0*/  FFMA.FTZ R21, R3, R20.reuse, R21 ;  /* 0x0000001403157223 */ /* 0x080fe20000010015 */
[C---:B------:R-:W-:Y:S01]  /*48c0*/  HMMA.16816.F32 R52, R116.reuse, R98, R52 ;  /* 0x000000627434723c */ /* 0x040fe20000001834 */
[----:B------:R-:W-:Y:S01]  /*48d0*/  FSEL R99, R29, -INF , !P3 ;  /* 0xff8000001d637808 */ /* 0x000fe20005800000 */
[----:B------:R-:W-:Y:S01]  /*48e0*/  FFMA.FTZ R23, R3, R20, R23 ;  /* 0x0000001403177223 */ /* 0x000fe20000010017 */
[----:B------:R-:W-:Y:S02]  /*48f0*/  ISETP.GE.AND P3, PT, R37, R2, PT ;  /* 0x000000022500720c */ /* 0x000fe40003f66270 */
[----:B------:R-:W-:Y:S02]  /*4900*/  FSEL R37, R31, -INF , !P1 ;  /* 0xff8000001f257808 */ /* 0x000fe40004800000 */
[C---:B------:R-:W-:Y:S01]  /*4910*/  ISETP.GE.AND P1, PT, R11.reuse, R180, PT ;  /* 0x000000b40b00720c */ /* 0x040fe20003f26270 */
[----:B------:R-:W-:Y:S01]  /*4920*/  HMMA.16816.F32 R64, R116, R100, R64 ;  /* 0x000000647440723c */ /* 0x000fe20000001840 */
[----:B------:R-:W-:-:S02]  /*4930*/  ISETP.GE.AND P5, PT, R11, R2, PT ;  /* 0x000000020b00720c */ /* 0x000fc40003fa6270 */
[----:B------:R-:W-:Y:S02]  /*4940*/  I2FP.F32.U32 R11, R11 ;  /* 0x0000000b000b7245 */ /* 0x000fe40000201000 */
[----:B------:R-:W-:Y:S02]  /*4950*/  LOP3.LUT R29, R95, 0x11, RZ, 0xfc, !PT ;  /* 0x000000115f1d7812 */ /* 0x000fe400078efcff */
[----:B------:R-:W-:Y:S01]  /*4960*/  FSEL R101, R21, -INF , !P2 ;  /* 0xff80000015657808 */ /* 0x000fe20005000000 */
[----:B------:R-:W-:Y:S01]  /*4970*/  HMMA.16816.F32 R48, R116, R92, R48 ;  /* 0x0000005c7430723c */ /* 0x000fe20000001830 */
[----:B------:R-:W-:Y:S01]  /*4980*/  FSEL R93, R22, -INF , !P4 ;  /* 0xff800000165d7808 */ /* 0x000fe20006000000 */
[-C--:B------:R-:W-:Y:S01]  /*4990*/  FFMA.FTZ R16, R3, R11.reuse, R16 ;  /* 0x0000000b03107223 */ /* 0x080fe20000010010 */
[----:B------:R-:W-:Y:S01]  /*49a0*/  FSEL R39, R23, -INF , !P3 ;  /* 0xff80000017277808 */ /* 0x000fe20005800000 */
[----:B------:R-:W-:Y:S01]  /*49b0*/  FFMA.FTZ R11, R3, R11, R18 ;  /* 0x0000000b030b7223 */ /* 0x000fe20000010012 */
[----:B------:R-:W-:Y:S01]  /*49c0*/  I2FP.F32.U32 R10, R29 ;  /* 0x0000001d000a7245 */ /* 0x000fe20000201000 */
[----:B------:R-:W3:Y:S01]  /*49d0*/  LDSM.16.M88.4 R20, [R120+0xa800] ;  /* 0x00a800007814783b */ /* 0x000ee20000000200 */
[----:B------:R-:W-:Y:S01]  /*49e0*/  ISETP.GE.AND P4, PT, R29, R180, PT ;  /* 0x000000b41d00720c */ /* 0x000fe20003f86270 */
[----:B--2---:R-:W-:Y:S01]  /*49f0*/  HMMA.16816.F32 R72, R4, R32, R72 ;  /* 0x000000200448723c */ /* 0x004fe20000001848 */
[----:B------:R-:W-:Y:S01]  /*4a00*/  LOP3.LUT R33, R95, 0x19, RZ, 0xfc, !PT ;  /* 0x000000195f217812 */ /* 0x000fe200078efcff */
[----:B------:R-:W-:Y:S01]  /*4a10*/  FFMA.FTZ R31, R3, R10, R17 ;  /* 0x0000000a031f7223 */ /* 0x000fe20000010011 */
[----:B------:R-:W-:Y:S01]  /*4a20*/  ISETP.GE.AND P2, PT, R29, R2, PT ;  /* 0x000000021d00720c */ /* 0x000fe20003f46270 */
[----:B------:R-:W-:Y:S01]  /*4a30*/  FFMA.FTZ R19, R3, R10, R19 ;  /* 0x0000000a03137223 */ /* 0x000fe20000010013 */
[----:B------:R-:W-:Y:S01]  /*4a40*/  FSEL R29, R16, -INF , !P1 ;  /* 0xff800000101d7808 */ /* 0x000fe20004800000 */
[----:B------:R-:W2:Y:S01]  /*4a50*/  LDSM.16.M88.4 R120, [R120+0xb000] ;  /* 0x00b000007878783b */ /* 0x000ea20000000200 */
[----:B------:R-:W-:Y:S01]  /*4a60*/  I2FP.F32.U32 R17, R41 ;  /* 0x0000002900117245 */ /* 0x000fe20000201000 */
[----:B------:R-:W-:Y:S01]  /*4a70*/  HMMA.16816.F32 R68, R116, R106, R68 ;  /* 0x0000006a7444723c */ /* 0x000fe20000001844 */
[----:B------:R-:W-:Y:S01]  /*4a80*/  I2FP.F32.U32 R16, R33 ;  /* 0x0000002100107245 */ /* 0x000fe20000201000 */
[----:B------:R-:W-:-:S04]  /*4a90*/  DEPBAR.LE SB0, 0x0 ;  /* 0x000080000000791a */ /* 0x000fc80000000000 */
[----:B------:R-:W-:Y:S01]  /*4aa0*/  FSEL R11, R11, -INF , !P5 ;  /* 0xff8000000b0b7808 */ /* 0x000fe20006800000 */
[CC--:B------:R-:W-:Y:S01]  /*4ab0*/  FFMA.FTZ R12, R3.reuse, R17.reuse, R12 ;  /* 0x00000011030c7223 */ /* 0x0c0fe2000001000c */
[----:B------:R-:W-:Y:S01]  /*4ac0*/  FFMA.FTZ R10, R3, R16, R13 ;  /* 0x00000010030a7223 */ /* 0x000fe2000001000d */
[----:B------:R-:W-:Y:S01]  /*4ad0*/  ISETP.GE.AND P3, PT, R41, R180, PT ;  /* 0x000000b42900720c */ /* 0x000fe20003f66270 */
[----:B------:R-:W-:Y:S01]  /*4ae0*/  FFMA.FTZ R14, R3, R17, R14 ;  /* 0x00000011030e7223 */ /* 0x000fe2000001000e */
[----:B------:R-:W-:Y:S01]  /*4af0*/  ISETP.GE.AND P1, PT, R41, R2, PT ;  /* 0x000000022900720c */ /* 0x000fe20003f26270 */
[----:B-1----:R-:W-:Y:S01]  /*4b00*/  HMMA.16816.F32 R80, R4, R108, R80 ;  /* 0x0000006c0450723c */ /* 0x002fe20000001850 */
[----:B------:R-:W-:Y:S01]  /*4b10*/  ISETP.GE.AND P5, PT, R33, R180, PT ;  /* 0x000000b42100720c */ /* 0x000fe20003fa6270 */
[----:B------:R-:W-:Y:S01]  /*4b20*/  FFMA.FTZ R15, R3, R16, R15 ;  /* 0x00000010030f7223 */ /* 0x000fe2000001000f */
[C---:B------:R-:W-:Y:S02]  /*4b30*/  LOP3.LUT R13, R95.reuse, 0x20, RZ, 0xfc, !PT ;  /* 0x000000205f0d7812 */ /* 0x040fe400078efcff */
[----:B------:R-:W-:-:S02]  /*4b40*/  LOP3.LUT R41, R95, 0x21, RZ, 0xfc, !PT ;  /* 0x000000215f297812 */ /* 0x000fc400078efcff */
[----:B------:R-:W-:Y:S01]  /*4b50*/  FSEL R31, R31, -INF , !P4 ;  /* 0xff8000001f1f7808 */ /* 0x000fe20006000000 */
[C---:B------:R-:W-:Y:S01]  /*4b60*/  HMMA.16816.F32 R76, R4.reuse, R110, R76 ;  /* 0x0000006e044c723c */ /* 0x040fe2000000184c */
[----:B------:R-:W-:Y:S02]  /*4b70*/  ISETP.GE.AND P4, PT, R33, R2, PT ;  /* 0x000000022100720c */ /* 0x000fe40003f86270 */
[----:B------:R-:W-:Y:S02]  /*4b80*/  FSEL R17, R19, -INF , !P2 ;  /* 0xff80000013117808 */ /* 0x000fe40005000000 */
[----:B------:R-:W-:Y:S02]  /*4b90*/  FSEL R33, R12, -INF , !P3 ;  /* 0xff8000000c217808 */ /* 0x000fe40005800000 */
[----:B------:R-:W-:Y:S01]  /*4ba0*/  FSEL R19, R10, -INF , !P5 ;  /* 0xff8000000a137808 */ /* 0x000fe20006800000 */
[----:B------:R-:W-:Y:S01]  /*4bb0*/  HMMA.16816.F32 R68, R4, R34, R68 ;  /* 0x000000220444723c */ /* 0x000fe20000001844 */
[----:B------:R-:W-:-:S02]  /*4bc0*/  ISETP.GE.AND P2, PT, R13, R180, PT ;  /* 0x000000b40d00720c */ /* 0x000fc40003f46270 */
[----:B------:R-:W-:Y:S02]  /*4bd0*/  ISETP.GE.AND P3, PT, R13, R2, PT ;  /* 0x000000020d00720c */ /* 0x000fe40003f66270 */
[----:B------:R-:W-:Y:S02]  /*4be0*/  I2FP.F32.U32 R12, R13 ;  /* 0x0000000d000c7245 */ /* 0x000fe40000201000 */
[----:B------:R-:W-:Y:S01]  /*4bf0*/  I2FP.F32.U32 R10, R41 ;  /* 0x00000029000a7245 */ /* 0x000fe20000201000 */
[----:B---3--:R-:W-:Y:S01]  /*4c00*/  HMMA.16816.F32 R64, R4, R20, R64 ;  /* 0x000000140440723c */ /* 0x008fe20000001840 */
[----:B------:R-:W-:Y:S01]  /*4c10*/  FSEL R13, R14, -INF , !P1 ;  /* 0xff8000000e0d7808 */ /* 0x000fe20004800000 */
[----:B------:R-:W-:Y:S01]  /*4c20*/  FFMA.FTZ R43, R3, R12, R90 ;  /* 0x0000000c032b7223 */ /* 0x000fe2000001005a */
[----:B------:R-:W-:Y:S01]  /*4c30*/  ISETP.GE.AND P1, PT, R41, R180, PT ;  /* 0x000000b42900720c */ /* 0x000fe20003f26270 */
[----:B------:R-:W-:Y:S01]  /*4c40*/  FFMA.FTZ R89, R3, R10, R89 ;  /* 0x0000000a03597223 */ /* 0x000fe20000010059 */
[----:B------:R-:W-:Y:S01]  /*4c50*/  ISETP.GE.AND P5, PT, R41, R2, PT ;  /* 0x000000022900720c */ /* 0x000fe20003fa6270 */
[----:B------:R-:W-:Y:S01]  /*4c60*/  FFMA.FTZ R88, R3, R12, R88 ;  /* 0x0000000c03587223 */ /* 0x000fe20000010058 */
[----:B------:R-:W-:Y:S01]  /*4c70*/  LOP3.LUT R41, R95, 0x29, RZ, 0xfc, !PT ;  /* 0x000000295f297812 */ /* 0x000fe200078efcff */
[----:B------:R-:W-:Y:S01]  /*4c80*/  FFMA.FTZ R91, R3, R10, R91 ;  /* 0x0000000a035b7223 */ /* 0x000fe2000001005b */
[----:B------:R-:W-:Y:S01]  /*4c90*/  FSEL R43, R43, -INF , !P3 ;  /* 0xff8000002b2b7808 */ /* 0x000fe20005800000 */
[----:B------:R-:W-:Y:S01]  /*4ca0*/  HMMA.16816.F32 R60, R116, R102, R60 ;  /* 0x00000066743c723c */ /* 0x000fe2000000183c */
[----:B------:R-:W-:-:S02]  /*4cb0*/  I2FP.F32.U32 R12, R41 ;  /* 0x00000029000c7245 */ /* 0x000fc40000201000 */
[----:B------:R-:W-:Y:S02]  /*4cc0*/  FSEL R243, R89, -INF , !P1 ;  /* 0xff80000059f37808 */ /* 0x000fe40004800000 */
[----:B------:R-:W-:Y:S01]  /*4cd0*/  ISETP.GE.AND P3, PT, R41, R180, PT ;  /* 0x000000b42900720c */ /* 0x000fe20003f66270 */
[----:B------:R-:W-:Y:S01]  /*4ce0*/  FFMA.FTZ R85, R3, R12, R85 ;  /* 0x0000000c03557223 */ /* 0x000fe20000010055 */
[----:B------:R-:W-:Y:S01]  /*4cf0*/  ISETP.GE.AND P1, PT, R41, R2, PT ;  /* 0x000000022900720c */ /* 0x000fe20003f26270 */
[----:B------:R-:W-:Y:S01]  /*4d00*/  FFMA.FTZ R41, R3, R12, R87 ;  /* 0x0000000c03297223 */ /* 0x000fe20000010057 */
[C---:B------:R-:W-:Y:S01]  /*4d10*/  LOP3.LUT R87, R95.reuse, 0x30, RZ, 0xfc, !PT ;  /* 0x000000305f577812 */ /* 0x040fe200078efcff */
[----:B--2---:R-:W-:Y:S01]  /*4d20*/  HMMA.16816.F32 R56, R4, R120, R56 ;  /* 0x000000780438723c */ /* 0x004fe20000001838 */
[----:B------:R-:W-:Y:S02]  /*4d30*/  LOP3.LUT R35, R95, 0x28, RZ, 0xfc, !PT ;  /* 0x000000285f237812 */ /* 0x000fe400078efcff */
[----:B------:R-:W-:-:S02]  /*4d40*/  I2FP.F32.U32 R10, R87 ;  /* 0x00000057000a7245 */ /* 0x000fc40000201000 */
[----:B------:R-:W-:Y:S02]  /*4d50*/  FSEL R15, R15, -INF , !P4 ;  /* 0xff8000000f0f7808 */ /* 0x000fe40006000000 */
[----:B------:R-:W-:Y:S01]  /*4d60*/  FSEL R245, R88, -INF , !P2 ;  /* 0xff80000058f57808 */ /* 0x000fe20005000000 */
[----:B------:R-:W-:Y:S01]  /*4d70*/  FFMA.FTZ R80, R3, R10, R80 ;  /* 0x0000000a03507223 */ /* 0x000fe20000010050 */
[----:B------:R-:W-:Y:S01]  /*4d80*/  ISETP.GE.AND P4, PT, R35, R180, PT ;  /* 0x000000b42300720c */ /* 0x000fe20003f86270 */
[----:B------:R-:W-:Y:S01]  /*4d90*/  FFMA.FTZ R82, R3, R10, R82 ;  /* 0x0000000a03527223 */ /* 0x000fe20000010052 */
[----:B------:R-:W-:Y:S01]  /*4da0*/  ISETP.GE.AND P2, PT, R35, R2, PT ;  /* 0x000000022300720c */ /* 0x000fe20003f46270 */
[----:B------:R-:W-:Y:S01]  /*4db0*/  HMMA.16816.F32 R60, R4, R22, R60 ;  /* 0x00000016043c723c */ /* 0x000fe2000000183c */
[----:B------:R-:W-:Y:S02]  /*4dc0*/  FSEL R241, R91, -INF , !P5 ;  /* 0xff8000005bf17808 */ /* 0x000fe40006800000 */
[----:B------:R-:W-:-:S02]  /*4dd0*/  I2FP.F32.U32 R35, R35 ;  /* 0x0000002300237245 */ /* 0x000fc40000201000 */
[-C--:B------:R-:W-:Y:S02]  /*4de0*/  ISETP.GE.AND P5, PT, R87, R180.reuse, PT ;  /* 0x000000b45700720c */ /* 0x080fe40003fa6270 */
[----:B------:R-:W-:Y:S01]  /*4df0*/  LOP3.LUT R21, R95, 0x38, RZ, 0xfc, !PT ;  /* 0x000000385f157812 */ /* 0x000fe200078efcff */
[-C--:B------:R-:W-:Y:S01]  /*4e00*/  FFMA.FTZ R84, R3, R35.reuse, R84 ;  /* 0x0000002303547223 */ /* 0x080fe20000010054 */
[----:B------:R-:W-:Y:S01]  /*4e10*/  FSEL R41, R41, -INF , !P1 ;  /* 0xff80000029297808 */ /* 0x000fe20004800000 */
[----:B------:R-:W-:Y:S01]  /*4e20*/  FFMA.FTZ R86, R3, R35, R86 ;  /* 0x0000002303567223 */ /* 0x000fe20000010056 */
[----:B------:R-:W-:Y:S01]  /*4e30*/  FSEL R171, R80, -INF , !P5 ;  /* 0xff80000050ab7808 */ /* 0x000fe20006800000 */
[----:B------:R-:W-:Y:S01]  /*4e40*/  HMMA.16816.F32 R52, R4, R122, R52 ;  /* 0x0000007a0434723c */ /* 0x000fe20000001834 */
[C---:B------:R-:W-:Y:S01]  /*4e50*/  ISETP.GE.AND P1, PT, R21.reuse, R180, PT ;  /* 0x000000b41500720c */ /* 0x040fe20003f26270 */
[----:B------:R-:W-:Y:S01]  /*4e60*/  BAR.SYNC.DEFER_BLOCKING 0x0 ;  /* 0x0000000000007b1d */ /* 0x000fe20000010000 */
[----:B------:R-:W-:-:S02]  /*4e70*/  ISETP.GE.AND P5, PT, R21, R2, PT ;  /* 0x000000021500720c */ /* 0x000fc40003fa6270 */
[----:B------:R-:W-:Y:S02]  /*4e80*/  LOP3.LUT R35, R95, 0x31, RZ, 0xfc, !PT ;  /* 0x000000315f237812 */ /* 0x000fe400078efcff */
[----:B------:R-:W-:Y:S01]  /*4e90*/  I2FP.F32.U32 R21, R21 ;  /* 0x0000001500157245 */ /* 0x000fe20000201000 */
[----:B------:R-:W-:Y:S01]  /*4ea0*/  HMMA.16816.F32 R48, R4, R8, R48 ;  /* 0x000000080430723c */ /* 0x000fe20000001830 */
[----:B------:R-:W-:Y:S02]  /*4eb0*/  FSEL R239, R86, -INF , !P2 ;  /* 0xff80000056ef7808 */ /* 0x000fe40005000000 */
[----:B------:R-:W-:Y:S01]  /*4ec0*/  FSEL R247, R85, -INF , !P3 ;  /* 0xff80000055f77808 */ /* 0x000fe20005800000 */
[C---:B------:R-:W-:Y:S01]  /*4ed0*/  FFMA.FTZ R76, R3.reuse, R21, R76 ;  /* 0x00000015034c7223 */ /* 0x040fe2000001004c */
[----:B------:R-:W-:Y:S01]  /*4ee0*/  I2FP.F32.U32 R12, R35 ;  /* 0x00000023000c7245 */ /* 0x000fe20000201000 */
[----:B------:R-:W-:Y:S01]  /*4ef0*/  FFMA.FTZ R78, R3, R21, R78 ;  /* 0x00000015034e7223 */ /* 0x000fe2000001004e */
[----:B------:R-:W-:-:S02]  /*4f00*/  ISETP.GE.AND P2, PT, R35, R180, PT ;  /* 0x000000b42300720c */ /* 0x000fc40003f46270 */
[----:B------:R-:W-:Y:S01]  /*4f10*/  ISETP.GE.AND P3, PT, R35, R2, PT ;  /* 0x000000022300720c */ /* 0x000fe20003f66270 */
[-C--:B------:R-:W-:Y:S01]  /*4f20*/  FFMA.FTZ R81, R3, R12.reuse, R81 ;  /* 0x0000000c03517223 */ /* 0x080fe20000010051 */
[----:B------:R-:W-:Y:S01]  /*4f30*/  LOP3.LUT R35, R95, 0x39, RZ, 0xfc, !PT ;  /* 0x000000395f237812 */ /* 0x000fe200078efcff */
[----:B------:R-:W-:Y:S01]  /*4f40*/  FFMA.FTZ R83, R3, R12, R83 ;  /* 0x0000000c03537223 */ /* 0x000fe20000010053 */
[----:B------:R-:W-:Y:S02]  /*4f50*/  LOP3.LUT R21, R95, 0x40, RZ, 0xfc, !PT ;  /* 0x000000405f157812 */ /* 0x000fe400078efcff */
[----:B------:R-:W-:Y:S02]  /*4f60*/  I2FP.F32.U32 R12, R35 ;  /* 0x00000023000c7245 */ /* 0x000fe40000201000 */
[----:B------:R-:W-:Y:S02]  /*4f70*/  I2FP.F32.U32 R10, R21 ;  /* 0x00000015000a7245 */ /* 0x000fe40000201000 */
[----:B------:R-:W-:Y:S01]  /*4f80*/  FSEL R237, R81, -INF , !P2 ;  /* 0xff80000051ed7808 */ /* 0x000fe20005000000 */
[----:B------:R-:W-:Y:S01]  /*4f90*/  FFMA.FTZ R79, R3, R12, R79 ;  /* 0x0000000c034f7223 */ /* 0x000fe2000001004f */
[----:B------:R-:W-:Y:S01]  /*4fa0*/  FSEL R173, R83, -INF , !P3 ;  /* 0xff80000053ad7808 */ /* 0x000fe20005800000 */
[C---:B------:R-:W-:Y:S01]  /*4fb0*/  FFMA.FTZ R72, R3.reuse, R10, R72 ;  /* 0x0000000a03487223 */ /* 0x040fe20000010048 */
[----:B------:R-:W-:Y:S01]  /*4fc0*/  FSEL R235, R76, -INF , !P1 ;  /* 0xff8000004ceb7808 */ /* 0x000fe20004800000 */
[----:B------:R-:W-:Y:S01]  /*4fd0*/  FFMA.FTZ R77, R3, R12, R77 ;  /* 0x0000000c034d7223 */ /* 0x000fe2000001004d */
[----:B------:R-:W-:Y:S01]  /*4fe0*/  ISETP.GE.AND P2, PT, R35, R2, PT ;  /* 0x000000022300720c */ /* 0x000fe20003f46270 */
[----:B------:R-:W-:Y:S01]  /*4ff0*/  FFMA.FTZ R74, R3, R10, R74 ;  /* 0x0000000a034a7223 */ /* 0x000fe2000001004a */
[----:B------:R-:W-:-:S02]  /*5000*/  ISETP.GE.AND P3, PT, R21, R180, PT ;  /* 0x000000b41500720c */ /* 0x000fc40003f66270 */
[----:B------:R-:W-:Y:S02]  /*5010*/  ISETP.GE.AND P1, PT, R21, R2, PT ;  /* 0x000000021500720c */ /* 0x000fe40003f26270 */
[----:B------:R-:W-:Y:S02]  /*5020*/  LOP3.LUT R21, R95, 0x48, RZ, 0xfc, !PT ;  /* 0x000000485f157812 */ /* 0x000fe400078efcff */
[----:B------:R-:W-:Y:S02]  /*5030*/  FSEL R175, R79, -INF , !P2 ;  /* 0xff8000004faf7808 */ /* 0x000fe40005000000 */
[----:B------:R-:W-:Y:S02]  /*5040*/  FSEL R193, R72, -INF , !P3 ;  /* 0xff80000048c17808 */ /* 0x000fe40005800000 */
[----:B------:R-:W-:Y:S02]  /*5050*/  FSEL R249, R84, -INF , !P4 ;  /* 0xff80000054f97808 */ /* 0x000fe40006000000 */
[----:B------:R-:W-:-:S02]  /*5060*/  ISETP.GE.AND P2, PT, R21, R180, PT ;  /* 0x000000b41500720c */ /* 0x000fc40003f46270 */
[-C--:B------:R-:W-:Y:S02]  /*5070*/  ISETP.GE.AND P3, PT, R21, R2.reuse, PT ;  /* 0x000000021500720c */ /* 0x080fe40003f66270 */
[----:B------:R-:W-:Y:S02]  /*5080*/  ISETP.GE.AND P4, PT, R87, R2, PT ;  /* 0x000000025700720c */ /* 0x000fe40003f86270 */
[----:B------:R-:W-:Y:S02]  /*5090*/  LOP3.LUT R23, R95, 0x41, RZ, 0xfc, !PT ;  /* 0x000000415f177812 */ /* 0x000fe400078efcff */
[----:B------:R-:W-:Y:S02]  /*50a0*/  I2FP.F32.U32 R21, R21 ;  /* 0x0000001500157245 */ /* 0x000fe40000201000 */
[----:B------:R-:W-:Y:S02]  /*50b0*/  FSEL R233, R82, -INF , !P4 ;  /* 0xff80000052e97808 */ /* 0x000fe40006000000 */
[----:B------:R-:W-:Y:S01]  /*50c0*/  I2FP.F32.U32 R12, R23 ;  /* 0x00000017000c7245 */ /* 0x000fe20000201000 */
[-C--:B------:R-:W-:Y:S01]  /*50d0*/  FFMA.FTZ R68, R3, R21.reuse, R68 ;  /* 0x0000001503447223 */ /* 0x080fe20000010044 */
[----:B------:R-:W-:Y:S01]  /*50e0*/  ISETP.GE.AND P4, PT, R35, R180, PT ;  /* 0x000000b42300720c */ /* 0x000fe20003f86270 */
[----:B------:R-:W-:Y:S01]  /*50f0*/  FFMA.FTZ R70, R3, R21, R70 ;  /* 0x0000001503467223 */ /* 0x000fe20000010046 */
[----:B------:R-:W-:Y:S01]  /*5100*/  LOP3.LUT R35, R95, 0x49, RZ, 0xfc, !PT ;  /* 0x000000495f237812 */ /* 0x000fe200078efcff */
[-C--:B------:R-:W-:Y:S01]  /*5110*/  FFMA.FTZ R73, R3, R12.reuse, R73 ;  /* 0x0000000c03497223 */ /* 0x080fe20000010049 */
[----:B------:R-:W-:Y:S01]  /*5120*/  LOP3.LUT R21, R95, 0x50, RZ, 0xfc, !PT ;  /* 0x000000505f157812 */ /* 0x000fe200078efcff */
[----:B------:R-:W-:Y:S01]  /*5130*/  FFMA.FTZ R75, R3, R12, R75 ;  /* 0x0000000c034b7223 */ /* 0x000fe2000001004b */
[----:B------:R-:W-:-:S02]  /*5140*/  FSEL R231, R78, -INF , !P5 ;  /* 0xff8000004ee77808 */ /* 0x000fc40006800000 */
[----:B------:R-:W-:Y:S02]  /*5150*/  FSEL R169, R77, -INF , !P4 ;  /* 0xff8000004da97808 */ /* 0x000fe40006000000 */
[----:B------:R-:W-:Y:S02]  /*5160*/  I2FP.F32.U32 R12, R35 ;  /* 0x00000023000c7245 */ /* 0x000fe40000201000 */
[----:B------:R-:W-:Y:S02]  /*5170*/  I2FP.F32.U32 R10, R21 ;  /* 0x00000015000a7245 */ /* 0x000fe40000201000 */
[----:B------:R-:W-:Y:S01]  /*5180*/  ISETP.GE.AND P5, PT, R23, R180, PT ;  /* 0x000000b41700720c */ /* 0x000fe20003fa6270 */
[----:B------:R-:W-:Y:S01]  /*5190*/  FFMA.FTZ R71, R3, R12, R71 ;  /* 0x0000000c03477223 */ /* 0x000fe20000010047 */
[----:B------:R-:W-:Y:S01]  /*51a0*/  ISETP.GE.AND P4, PT, R23, R2, PT ;  /* 0x000000021700720c */ /* 0x000fe20003f86270 */
[----:B------:R-:W-:Y:S01]  /*51b0*/  FFMA.FTZ R64, R3, R10, R64 ;  /* 0x0000000a03407223 */ /* 0x000fe20000010040 */
[----:B------:R-:W-:Y:S01]  /*51c0*/  FSEL R229, R73, -INF , !P5 ;  /* 0xff80000049e57808 */ /* 0x000fe20006800000 */
[----:B------:R-:W-:Y:S01]  /*51d0*/  FFMA.FTZ R69, R3, R12, R69 ;  /* 0x0000000c03457223 */ /* 0x000fe20000010045 */
[----:B------:R-:W-:Y:S01]  /*51e0*/  FSEL R223, R75, -INF , !P4 ;  /* 0xff8000004bdf7808 */ /* 0x000fe20006000000 */
[----:B------:R-:W-:Y:S01]  /*51f0*/  FFMA.FTZ R66, R3, R10, R66 ;  /* 0x0000000a03427223 */ /* 0x000fe20000010042 */
[----:B------:R-:W-:-:S02]  /*5200*/  FSEL R227, R68, -INF , !P2 ;  /* 0xff80000044e37808 */ /* 0x000fc40005000000 */
[----:B------:R-:W-:Y:S02]  /*5210*/  ISETP.GE.AND P5, PT, R35, R2, PT ;  /* 0x000000022300720c */ /* 0x000fe40003fa6270 */
[C---:B------:R-:W-:Y:S02]  /*5220*/  ISETP.GE.AND P4, PT, R21.reuse, R180, PT ;  /* 0x000000b41500720c */ /* 0x040fe40003f86270 */
[----:B------:R-:W-:Y:S02]  /*5230*/  ISETP.GE.AND P2, PT, R21, R2, PT ;  /* 0x000000021500720c */ /* 0x000fe40003f46270 */
[----:B------:R-:W-:Y:S02]  /*5240*/  LOP3.LUT R21, R95, 0x58, RZ, 0xfc, !PT ;  /* 0x000000585f157812 */ /* 0x000fe400078efcff */
[----:B------:R-:W-:Y:S02]  /*5250*/  FSEL R213, R71, -INF , !P5 ;  /* 0xff80000047d57808 */ /* 0x000fe40006800000 */
[----:B------:R-:W-:-:S02]  /*5260*/  FSEL R207, R64, -INF , !P4 ;  /* 0xff80000040cf7808 */ /* 0x000fc40006000000 */
[C---:B------:R-:W-:Y:S02]  /*5270*/  ISETP.GE.AND P5, PT, R21.reuse, R180, PT ;  /* 0x000000b41500720c */ /* 0x040fe40003fa6270 */
        /* <DEDUP_REMOVED lines=28> */
[C---:B------:R-:W-:Y:S02]  /*5440*/  LOP3.LUT R21, R95.reuse, 0x68, RZ, 0xfc, !PT ;  /* 0x000000685f157812 */ /* 0x040fe400078efcff */
[----:B------:R-:W-:Y:S02]  /*5450*/  LOP3.LUT R23, R95, 0x61, RZ, 0xfc, !PT ;  /* 0x000000615f177812 */ /* 0x000fe400078efcff */
[----:B------:R-:W-:-:S02]  /*5460*/  FSEL R177, R63, -INF , !P3 ;  /* 0xff8000003fb17808 */ /* 0x000fc40005800000 */
[----:B------:R-:W-:Y:S02]  /*5470*/  FSEL R167, R56, -INF , !P1 ;  /* 0xff80000038a77808 */ /* 0x000fe40004800000 */
[C---:B------:R-:W-:Y:S02]  /*5480*/  ISETP.GE.AND P3, PT, R21.reuse, R180, PT ;  /* 0x000000b41500720c */ /* 0x040fe40003f66270 */
[----:B------:R-:W-:Y:S02]  /*5490*/  ISETP.GE.AND P1, PT, R21, R2, PT ;  /* 0x000000021500720c */ /* 0x000fe40003f26270 */
[----:B------:R-:W-:Y:S02]  /*54a0*/  LOP3.LUT R9, R95, 0x69, RZ, 0xfc, !PT ;  /* 0x000000695f097812 */ /* 0x000fe400078efcff */
[----:B------:R-:W-:Y:S02]  /*54b0*/  FSEL R189, R66, -INF , !P2 ;  /* 0xff80000042bd7808 */ /* 0x000fe40005000000 */
[----:B------:R-:W-:-:S02]  /*54c0*/  I2FP.F32.U32 R12, R23 ;  /* 0x00000017000c7245 */ /* 0x000fc40000201000 */
[----:B------:R-:W-:Y:S02]  /*54d0*/  I2FP.F32.U32 R21, R21 ;  /* 0x0000001500157245 */ /* 0x000fe40000201000 */
[----:B------:R-:W-:Y:S01]  /*54e0*/  ISETP.GE.AND P2, PT, R35, R180, PT ;  /* 0x000000b42300720c */ /* 0x000fe20003f46270 */
[CC--:B------:R-:W-:Y:S01]  /*54f0*/  FFMA.FTZ R59, R3.reuse, R12.reuse, R59 ;  /* 0x0000000c033b7223 */ /* 0x0c0fe2000001003b */
[----:B------:R-:W-:Y:S01]  /*5500*/  I2FP.F32.U32 R4, R9 ;  /* 0x0000000900047245 */ /* 0x000fe20000201000 */
[-C--:B------:R-:W-:Y:S01]  /*5510*/  FFMA.FTZ R52, R3, R21.reuse, R52 ;  /* 0x0000001503347223 */ /* 0x080fe20000010034 */
[----:B------:R-:W-:Y:S01]  /*5520*/  LOP3.LUT R5, R95, 0x71, RZ, 0xfc, !PT ;  /* 0x000000715f057812 */ /* 0x000fe200078efcff */
[----:B------:R-:W-:Y:S01]  /*5530*/  FFMA.FTZ R57, R3, R12, R57 ;  /* 0x0000000c03397223 */ /* 0x000fe20000010039 */
[----:B------:R-:W-:Y:S01]  /*5540*/  FSEL R191, R61, -INF , !P2 ;  /* 0xff8000003dbf7808 */ /* 0x000fe20005000000 */
[----:B------:R-:W-:Y:S01]  /*5550*/  FFMA.FTZ R53, R3, R4, R53 ;  /* 0x0000000403357223 */ /* 0x000fe20000010035 */
[----:B------:R-:W-:Y:S01]  /*5560*/  ISETP.GE.AND P2, PT, R23, R2, PT ;  /* 0x000000021700720c */ /* 0x000fe20003f46270 */
[----:B------:R-:W-:Y:S01]  /*5570*/  FFMA.FTZ R54, R3, R21, R54 ;  /* 0x0000001503367223 */ /* 0x000fe20000010036 */
[----:B------:R-:W-:Y:S01]  /*5580*/  LOP3.LUT R7, R95, 0x70, RZ, 0xfc, !PT ;  /* 0x000000705f077812 */ /* 0x000fe200078efcff */
[----:B------:R-:W-:Y:S01]  /*5590*/  FFMA.FTZ R55, R3, R4, R55 ;  /* 0x0000000403377223 */ /* 0x000fe20000010037 */
[----:B------:R-:W-:-:S02]  /*55a0*/  FSEL R159, R58, -INF , !P5 ;  /* 0xff8000003a9f7808 */ /* 0x000fc40006800000 */
[----:B------:R-:W-:Y:S02]  /*55b0*/  I2FP.F32.U32 R6, R5 ;  /* 0x0000000500067245 */ /* 0x000fe40000201000 */
[----:B------:R-:W-:Y:S02]  /*55c0*/  ISETP.GE.AND P5, PT, R9, R180, PT ;  /* 0x000000b40900720c */ /* 0x000fe40003fa6270 */
[----:B------:R-:W-:Y:S01]  /*55d0*/  FSEL R157, R59, -INF , !P2 ;  /* 0xff8000003b9d7808 */ /* 0x000fe20005000000 */
[CC--:B------:R-:W-:Y:S01]  /*55e0*/  FFMA.FTZ R51, R3.reuse, R6.reuse, R51 ;  /* 0x0000000603337223 */ /* 0x0c0fe20000010033 */
[----:B------:R-:W-:Y:S01]  /*55f0*/  FSEL R163, R52, -INF , !P3 ;  /* 0xff80000034a37808 */ /* 0x000fe20005800000 */
[----:B------:R-:W-:Y:S01]  /*5600*/  FFMA.FTZ R49, R3, R6, R49 ;  /* 0x0000000603317223 */ /* 0x000fe20000010031 */
[C---:B------:R-:W-:Y:S02]  /*5610*/  ISETP.GE.AND P2, PT, R7.reuse, R180, PT ;  /* 0x000000b40700720c */ /* 0x040fe40003f46270 */
[----:B------:R-:W-:-:S02]  /*5620*/  ISETP.GE.AND P3, PT, R7, R2, PT ;  /* 0x000000020700720c */ /* 0x000fc40003f66270 */
[----:B------:R-:W-:Y:S02]  /*5630*/  FSEL R179, R62, -INF , !P4 ;  /* 0xff8000003eb37808 */ /* 0x000fe40006000000 */
[----:B------:R-:W-:Y:S02]  /*5640*/  I2FP.F32.U32 R7, R7 ;  /* 0x0000000700077245 */ /* 0x000fe40000201000 */
[----:B------:R-:W-:Y:S02]  /*5650*/  ISETP.GE.AND P4, PT, R23, R180, PT ;  /* 0x000000b41700720c */ /* 0x000fe40003f86270 */
[----:B------:R-:W-:Y:S01]  /*5660*/  FSEL R161, R53, -INF , !P5 ;  /* 0xff80000035a17808 */ /* 0x000fe20006800000 */
[-C--:B------:R-:W-:Y:S01]  /*5670*/  FFMA.FTZ R48, R3, R7.reuse, R48 ;  /* 0x0000000703307223 */ /* 0x080fe20000010030 */
[----:B------:R-:W-:Y:S01]  /*5680*/  ISETP.GE.AND P5, PT, R5, R2, PT ;  /* 0x000000020500720c */ /* 0x000fe20003fa6270 */
[----:B------:R-:W-:Y:S01]  /*5690*/  FFMA.FTZ R50, R3, R7, R50 ;  /* 0x0000000703327223 */ /* 0x000fe20000010032 */
[----:B------:R-:W-:-:S02]  /*56a0*/  FSEL R165, R57, -INF , !P4 ;  /* 0xff80000039a57808 */ /* 0x000fc40006000000 */
[----:B------:R-:W-:Y:S02]  /*56b0*/  ISETP.GE.AND P4, PT, R9, R2, PT ;  /* 0x000000020900720c */ /* 0x000fe40003f86270 */
[----:B------:R-:W-:Y:S02]  /*56c0*/  FSEL R155, R54, -INF , !P1 ;  /* 0xff800000369b7808 */ /* 0x000fe40004800000 */
[----:B------:R-:W-:Y:S02]  /*56d0*/  FSEL R142, R51, -INF , !P5 ;  /* 0xff800000338e7808 */ /* 0x000fe40006800000 */
[----:B------:R-:W-:Y:S02]  /*56e0*/  ISETP.GE.AND P1, PT, R5, R180, PT ;  /* 0x000000b40500720c */ /* 0x000fe40003f26270 */
[----:B------:R-:W-:Y:S02]  /*56f0*/  ISETP.NE.AND P5, PT, R182, 0x1, PT ;  /* 0x00000001b600780c */ /* 0x000fe40003fa5270 */
[----:B------:R-:W-:-:S02]  /*5700*/  LOP3.LUT R5, R95, 0x79, RZ, 0xfc, !PT ;  /* 0x000000795f057812 */ /* 0x000fc400078efcff */
[----:B------:R-:W-:Y:S02]  /*5710*/  FSEL R153, R55, -INF , !P4 ;  /* 0xff80000037997808 */ /* 0x000fe40006000000 */
[----:B------:R-:W-:Y:S02]  /*5720*/  FSEL R151, R48, -INF , !P2 ;  /* 0xff80000030977808 */ /* 0x000fe40005000000 */
[C---:B------:R-:W-:Y:S02]  /*5730*/  ISETP.GE.AND P4, PT, R95.reuse, R180, PT ;  /* 0x000000b45f00720c */ /* 0x040fe40003f86270 */
[----:B------:R-:W-:Y:S02]  /*5740*/  ISETP.GE.AND P2, PT, R95, R2, PT ;  /* 0x000000025f00720c */ /* 0x000fe40003f46270 */
[----:B------:R-:W-:Y:S02]  /*5750*/  I2FP.F32.U32 R95, R95 ;  /* 0x0000005f005f7245 */ /* 0x000fe40000201000 */
[----:B------:R-:W-:-:S02]  /*5760*/  I2FP.F32.U32 R4, R5 ;  /* 0x0000000500047245 */ /* 0x000fc40000201000 */
[----:B------:R-:W-:Y:S01]  /*5770*/  FSEL R143, R50, -INF , !P3 ;  /* 0xff800000328f7808 */ /* 0x000fe20005800000 */
[-C--:B------:R-:W-:Y:S01]  /*5780*/  FFMA.FTZ R30, R3, R95.reuse, R30 ;  /* 0x0000005f031e7223 */ /* 0x080fe2000001001e */
[----:B------:R-:W-:Y:S01]  /*5790*/  FSEL R149, R49, -INF , !P1 ;  /* 0xff80000031957808 */ /* 0x000fe20004800000 */
[----:B------:R-:W-:Y:S01]  /*57a0*/  FFMA.FTZ R45, R3, R4, R45 ;  /* 0x00000004032d7223 */ /* 0x000fe2000001002d */
[----:B------:R-:W-:Y:S01]  /*57b0*/  ISETP.GE.AND P3, PT, R5, R180, PT ;  /* 0x000000b40500720c */ /* 0x000fe20003f66270 */
[----:B------:R-:W-:Y:S01]  /*57c0*/  FFMA.FTZ R47, R3, R4, R47 ;  /* 0x00000004032f7223 */ /* 0x000fe2000001002f */
[----:B------:R-:W-:Y:S01]  /*57d0*/  ISETP.GE.AND P1, PT, R5, R2, PT ;  /* 0x000000020500720c */ /* 0x000fe20003f26270 */
[----:B------:R-:W-:Y:S01]  /*57e0*/  FFMA.FTZ R5, R3, R95, R28 ;  /* 0x0000005f03057223 */ /* 0x000fe2000001001c */
[----:B------:R-:W-:Y:S02]  /*57f0*/  FSEL R67, R30, -INF , !P2 ;  /* 0xff8000001e437808 */ /* 0x000fe40005000000 */
[----:B------:R-:W-:-:S02]  /*5800*/  FSEL R146, R45, -INF , !P3 ;  /* 0xff8000002d927808 */ /* 0x000fc40005800000 */
[----:B------:R-:W-:Y:S02]  /*5810*/  FSEL R5, R5, -INF , !P4 ;  /* 0xff80000005057808 */ /* 0x000fe40006000000 */
[----:B------:R-:W-:Y:S01]  /*5820*/  FSEL R139, R47, -INF , !P1 ;  /* 0xff8000002f8b7808 */ /* 0x000fe20004800000 */
[----:B------:R-:W-:Y:S06]  /*5830*/  @!P5 BRA `(.L_x_2082) ;  /* 0x0000000800d8d947 */ /* 0x000fec0003800000 */
        /* <DEDUP_REMOVED lines=11> */
.L_x_2083:
        /* <DEDUP_REMOVED lines=59> */
.L_x_2084:
        /* <DEDUP_REMOVED lines=15> */
[-C--:B------:R-:W-:Y:S01]  /*5d90*/  IADD3 R20, P3, PT, R22, R7.reuse, RZ ;  /* 0x0000000716147210 */ /* 0x080fe20007f7e0ff */
[----:B------:R-:W-:Y:S01]  /*5da0*/  @!PT LDS RZ, [RZ] ;  /* 0x00000000fffff984 */ /* 0x000fe20000000800 */
[----:B------:R-:W-:Y:S01]  /*5db0*/  @!PT LDS RZ, [RZ] ;  /* 0x00000000fffff984 */ /* 0x000fe20000000800 */
[----:B------:R-:W-:Y:S01]  /*5dc0*/  @!PT LDS RZ, [RZ] ;  /* 0x00000000fffff984 */ /* 0x000fe20000000800 */
[----:B------:R1:W-:Y:S03]  /*5dd0*/  @!P2 LDGSTS.E.BYPASS.LTC128B.128 [R221+0x4000], desc[UR14][R8.64] ;  /* 0x0400000008ddafae */ /* 0x0003e6000b981a0e */
[----:B------:R-:W-:Y:S01]  /*5de0*/  IADD3.X R21, PT, PT, R23, R4, RZ, P3, !PT ;  /* 0x0000000417157210 */ /* 0x000fe20001ffe4ff */
[----:B------:R2:W-:Y:S01]  /*5df0*/  @P2 STS.128 [R221+0x4000], RZ ;  /* 0x004000ffdd002388 */ /* 0x0005e20000000c00 */
[----:B------:R-:W-:Y:S01]  /*5e00*/  IADD3 R6, P4, PT, R20, R7, RZ ;  /* 0x0000000714067210 */ /* 0x000fe20007f9e0ff */
        /* <DEDUP_REMOVED lines=30> */
[----:B---3--:R-:W-:Y:S01]  /*5ff0*/  IADD3 R44, P3, PT, R6, R7, RZ ;  /* 0x00000007062c7210 */ /* 0x008fe20007f7e0ff */
[--C-:B------:R-:W-:Y:S02]  /*6000*/  IMAD.X R7, R21, 0x1, R4.reuse, P4 ;  /* 0x0000000115077824 */ /* 0x100fe400020e0604 */
[----:B------:R2:W-:Y:S02]  /*6010*/  @P1 STS.128 [R221+0x9000], RZ ;  /* 0x009000ffdd001388 */ /* 0x0005e40000000c00 */
[----:B------:R-:W-:Y:S02]  /*6020*/  IMAD.X R45, R7, 0x1, R4, P3 ;  /* 0x00000001072d7824 */ /* 0x000fe400018e0604 */
        /* <DEDUP_REMOVED lines=55> */
.L_x_2082:
[----:B------:R-:W-:Y:S01]  /*63a0*/  FMNMX3.FTZ R4, R5, R99, R97, !PT ;  /* 0x0000006305047276 */ /* 0x000fe20007810061 */
[----:B------:R-:W1:Y:S01]  /*63b0*/  LDCU UR4, c[0x0][0x45c] ;  /* 0x00008b80ff0477ac */ /* 0x000e620008000800 */
[----:B--2---:R-:W-:Y:S02]  /*63c0*/  FMNMX3.FTZ R6, R67, R37, R93, !PT ;  /* 0x0000002543067276 */ /* 0x004fe4000781005d */
        /* <DEDUP_REMOVED lines=30> */
[----:B------:R-:W-:Y:S01]  /*65b0*/  IADD3 R65, PT, PT, R184, R183, RZ ;  /* 0x000000b7b8417210 */ /* 0x000fe20007ffe0ff */
[----:B------:R-:W2:Y:S01]  /*65c0*/  SHFL.BFLY PT, R4, R9, 0x2, 0x1f ;  /* 0x0c401f0009047f89 */ /* 0x000ea200000e0000 */
[----:B------:R-:W-:Y:S02]  /*65d0*/  MOV R212, 0xffffffff ;  /* 0xffffffff00d47802 */ /* 0x000fe40000000f00 */
        /* <DEDUP_REMOVED lines=9> */
[----:B--2---:R-:W-:-:S03]  /*6670*/  FMNMX.FTZ R4, R9, R4, !PT ;  /* 0x0000000409047209 */ /* 0x004fc60007810000 */
[----:B------:R-:W-:Y:S01]  /*6680*/  LDSM.16.MT88.4 R104, [R145+0x10000] ;  /* 0x010000009168783b */ /* 0x000fe20000004200 */
[----:B---3--:R-:W-:-:S03]  /*6690*/  FMNMX.FTZ R7, R6, R7, !PT ;  /* 0x0000000706077209 */ /* 0x008fc60007810000 */
[----:B------:R-:W2:Y:S04]  /*66a0*/  SHFL.BFLY PT, R133, R4, 0x1, 0x1f ;  /* 0x0c201f0004857f89 */ /* 0x000ea800000e0000 */
[----:B------:R-:W3:Y:S04]  /*66b0*/  SHFL.BFLY PT, R132, R7, 0x1, 0x1f ;  /* 0x0c201f0007847f89 */ /* 0x000ee800000e0000 */
[----:B------:R-:W-:Y:S04]  /*66c0*/  LDSM.16.MT88.4 R112, [R48+0x10000] ;  /* 0x010000003070783b */ /* 0x000fe80000004200 */
[----:B------:R-:W-:Y:S01]  /*66d0*/  LDSM.16.MT88.4 R20, [R48+0xc800] ;  /* 0x00c800003014783b */ /* 0x000fe20000004200 */
[----:B--2---:R-:W-:-:S02]  /*66e0*/  FMNMX.FTZ R133, R4, R133, !PT ;  /* 0x0000008504857209 */ /* 0x004fc40007810000 */
[----:B---3--:R-:W-:-:S03]  /*66f0*/  FMNMX.FTZ R132, R7, R132, !PT ;  /* 0x0000008407847209 */ /* 0x008fc60007810000 */
[C---:B-1----:R-:W-:Y:S01]  /*6700*/  FMUL.FTZ R148, R133.reuse, UR4 ;  /* 0x0000000485947c20 */ /* 0x042fe20008410000 */
[----:B------:R-:W-:Y:S01]  /*6710*/  FSETP.NEU.FTZ.AND P1, PT, R133, -INF , PT ;  /* 0xff8000008500780b */ /* 0x000fe20003f3d000 */
[----:B------:R-:W-:-:S03]  /*6720*/  FMUL.FTZ R144, R132, UR4 ;  /* 0x0000000484907c20 */ /* 0x000fc60008410000 */
[----:B------:R-:W-:Y:S02]  /*6730*/  FSEL R148, R148, RZ, P1 ;  /* 0x000000ff94947208 */ /* 0x000fe40000800000 */
[----:B------:R-:W-:-:S03]  /*6740*/  FSETP.NEU.FTZ.AND P1, PT, R132, -INF , PT ;  /* 0xff8000008400780b */ /* 0x000fc60003f3d000 */
[--C-:B------:R-:W-:Y:S01]  /*6750*/  FFMA.FTZ R137, R99, UR4, -R148.reuse ;  /* 0x0000000463897c23 */ /* 0x100fe20008010894 */
[----:B------:R-:W-:Y:S01]  /*6760*/  FSEL R144, R144, RZ, P1 ;  /* 0x000000ff90907208 */ /* 0x000fe20000800000 */
[--C-:B------:R-:W-:Y:S01]  /*6770*/  FFMA.FTZ R64, R97, UR4, -R148.reuse ;  /* 0x0000000461407c23 */ /* 0x100fe20008010894 */
[--C-:B------:R-:W-:Y:S01]  /*6780*/  FFMA.FTZ R140, R5, UR4, -R148.reuse ;  /* 0x00000004058c7c23 */ /* 0x100fe20008010894 */
[----:B------:R-:W1:Y:S01]  /*6790*/  LDSM.16.MT88.4 R96, [R65+0x10000] ;  /* 0x010000004160783b */ /* 0x000e620000004200 */
[----:B------:R-:W-:Y:S01]  /*67a0*/  FFMA.FTZ R63, R101, UR4, -R148 ;  /* 0x00000004653f7c23 */ /* 0x000fe20008010894 */
[--C-:B------:R-:W-:Y:S01]  /*67b0*/  FFMA.FTZ R67, R67, UR4, -R144.reuse ;  /* 0x0000000443437c23 */ /* 0x100fe20008010890 */
[--C-:B------:R-:W-:Y:S01]  /*67c0*/  FFMA.FTZ R66, R37, UR4, -R144.reuse ;  /* 0x0000000425427c23 */ /* 0x100fe20008010890 */
[----:B------:R-:W2:Y:S01]  /*67d0*/  LDSM.16.MT88.4 R4, [R26+0x10000] ;  /* 0x010000001a04783b */ /* 0x000ea20000004200 */
[--C-:B------:R-:W-:Y:S01]  /*67e0*/  FFMA.FTZ R62, R93, UR4, -R144.reuse ;  /* 0x000000045d3e7c23 */ /* 0x100fe20008010890 */
[--C-:B------:R-:W-:Y:S01]  /*67f0*/  FFMA.FTZ R61, R39, UR4, -R144.reuse ;  /* 0x00000004273d7c23 */ /* 0x100fe20008010890 */
[----:B------:R-:W-:Y:S01]  /*6800*/  MUFU.EX2 R140, R140 ;  /* 0x0000008c008c7308 */ /* 0x000fe20000000800 */
[----:B------:R-:W-:Y:S01]  /*6810*/  FFMA.FTZ R58, R11, UR4, -R144 ;  /* 0x000000040b3a7c23 */ /* 0x000fe20008010890 */
[--C-:B------:R-:W-:Y:S01]  /*6820*/  FFMA.FTZ R60, R29, UR4, -R148.reuse ;  /* 0x000000041d3c7c23 */ /* 0x100fe20008010894 */
[----:B------:R-:W3:Y:S01]  /*6830*/  LDSM.16.MT88.4 R8, [R26+0xc800] ;  /* 0x00c800001a08783b */ /* 0x000ee20000004200 */
[----:B------:R-:W4:Y:S01]  /*6840*/  MUFU.EX2 R137, R137 ;  /* 0x0000008900897308 */ /* 0x000f220000000800 */
[--C-:B------:R-:W-:Y:S01]  /*6850*/  FFMA.FTZ R59, R31, UR4, -R148.reuse ;  /* 0x000000041f3b7c23 */ /* 0x100fe20008010894 */
[--C-:B------:R-:W-:Y:S01]  /*6860*/  FFMA.FTZ R56, R33, UR4, -R148.reuse ;  /* 0x0000000421387c23 */ /* 0x100fe20008010894 */
[----:B------:R-:W-:Y:S01]  /*6870*/  FFMA.FTZ R55, R19, UR4, -R148 ;  /* 0x0000000413377c23 */ /* 0x000fe20008010894 */
[----:B------:R-:W-:Y:S01]  /*6880*/  MUFU.EX2 R64, R64 ;  /* 0x0000004000407308 */ /* 0x000fe20000000800 */
[--C-:B------:R-:W-:Y:S01]  /*6890*/  FFMA.FTZ R57, R17, UR4, -R144.reuse ;  /* 0x0000000411397c23 */ /* 0x100fe20008010890 */
[--C-:B------:R-:W-:Y:S01]  /*68a0*/  FFMA.FTZ R54, R13, UR4, -R144.reuse ;  /* 0x000000040d367c23 */ /* 0x100fe20008010890 */
[----:B------:R-:W-:Y:S01]  /*68b0*/  FFMA.FTZ R53, R15, UR4, -R144 ;  /* 0x000000040f357c23 */ /* 0x000fe20008010890 */
[----:B------:R-:W5:Y:S01]  /*68c0*/  MUFU.EX2 R63, R63 ;  /* 0x0000003f003f7308 */ /* 0x000f620000000800 */
[----:B------:R-:W3:Y:S01]  /*68d0*/  LDSM.16.MT88.4 R36, [R145+0xc800] ;  /* 0x00c800009124783b */ /* 0x000ee20000004200 */
[--C-:B------:R-:W-:Y:S01]  /*68e0*/  FFMA.FTZ R52, R245, UR4, -R148.reuse ;  /* 0x00000004f5347c23 */ /* 0x100fe20008010894 */
[--C-:B------:R-:W-:Y:S01]  /*68f0*/  FFMA.FTZ R51, R243, UR4, -R148.reuse ;  /* 0x00000004f3337c23 */ /* 0x100fe20008010894 */
[----:B------:R-:W-:Y:S01]  /*6900*/  MUFU.EX2 R67, R67 ;  /* 0x0000004300437308 */ /* 0x000fe20000000800 */
[----:B------:R-:W3:Y:S01]  /*6910*/  LDSM.16.MT88.4 R12, [R48+0x10800] ;  /* 0x01080000300c783b */ /* 0x000ee20000004200 */
[----:B----4-:R-:W-:Y:S01]  /*6920*/  F2FP.F16.F32.PACK_AB R116, R137, R140 ;  /* 0x0000008c8974723e */ /* 0x010fe200000000ff */
[--C-:B------:R-:W-:Y:S01]  /*6930*/  FFMA.FTZ R47, R249, UR4, -R148.reuse ;  /* 0x00000004f92f7c23 */ /* 0x100fe20008010894 */
[----:B------:R-:W4:Y:S01]  /*6940*/  MUFU.EX2 R66, R66 ;  /* 0x0000004200427308 */ /* 0x000f220000000800 */
[----:B------:R-:W3:Y:S01]  /*6950*/  LDSM.16.MT88.4 R16, [R65+0x10800] ;  /* 0x010800004110783b */ /* 0x000ee20000004200 */
[----:B------:R-:W-:Y:S01]  /*6960*/  FFMA.FTZ R46, R247, UR4, -R148 ;  /* 0x00000004f72e7c23 */ /* 0x000fe20008010894 */
[--C-:B------:R-:W-:Y:S01]  /*6970*/  FFMA.FTZ R50, R43, UR4, -R144.reuse ;  /* 0x000000042b327c23 */ /* 0x100fe20008010890 */
[----:B------:R-:W-:Y:S01]  /*6980*/  MUFU.EX2 R62, R62 ;  /* 0x0000003e003e7308 */ /* 0x000fe20000000800 */
[----:B------:R-:W-:Y:S01]  /*6990*/  LDSM.16.MT88.4 R32, [R145+0x10800] ;  /* 0x010800009120783b */ /* 0x000fe20000004200 */
[----:B-----5:R-:W-:Y:S01]  /*69a0*/  F2FP.F16.F32.PACK_AB R118, R63, R64 ;  /* 0x000000403f76723e */ /* 0x020fe200000000ff */
[--C-:B------:R-:W-:Y:S01]  /*69b0*/  FFMA.FTZ R49, R241, UR4, -R144.reuse ;  /* 0x00000004f1317c23 */ /* 0x100fe20008010890 */
[----:B------:R-:W5:Y:S01]  /*69c0*/  MUFU.EX2 R61, R61 ;  /* 0x0000003d003d7308 */ /* 0x000f620000000800 */
        /* <DEDUP_REMOVED lines=13> */
[----:B-----5:R-:W-:Y:S01]  /*6aa0*/  F2FP.F16.F32.PACK_AB R119, R61, R62 ;  /* 0x0000003e3d77723e */ /* 0x020fe200000000ff */
        /* <DEDUP_REMOVED lines=9> */
[----:B------:R-:W5:Y:S01]  /*6b40*/  MUFU.EX2 R57, R57 ;  /* 0x0000003900397308 */ /* 0x000f620000000800 */
[--C-:B------:R-:W-:Y:S01]  /*6b50*/  FFMA.FTZ R162, R225, UR4, -R144.reuse ;  /* 0x00000004e1a27c23 */ /* 0x100fe20008010890 */
[----:B------:R-:W-:Y:S01]  /*6b60*/  FFMA.FTZ R164, R213, UR4, -R144 ;  /* 0x00000004d5a47c23 */ /* 0x000fe20008010890 */
[----:B------:R-:W-:Y:S01]  /*6b70*/  FFMA.FTZ R227, R227, UR4, -R148 ;  /* 0x00000004e3e37c23 */ /* 0x000fe20008010894 */
[----:B------:R-:W-:Y:S01]  /*6b80*/  MUFU.EX2 R54, R54 ;  /* 0x0000003600367308 */ /* 0x000fe20000000800 */
[C---:B------:R-:W-:Y:S01]  /*6b90*/  HMMA.16816.F32 R88, R116.reuse, R90, RZ ;  /* 0x0000005a7458723c */ /* 0x040fe200000018ff */
[----:B------:R-:W-:Y:S01]  /*6ba0*/  FFMA.FTZ R223, R223, UR4, -R144 ;  /* 0x00000004dfdf7c23 */ /* 0x000fe20008010890 */
[--C-:B------:R-:W-:Y:S01]  /*6bb0*/  FFMA.FTZ R166, R207, UR4, -R148.reuse ;  /* 0x00000004cfa67c23 */ /* 0x100fe20008010894 */
[----:B------:R-:W3:Y:S01]  /*6bc0*/  MUFU.EX2 R53, R53 ;  /* 0x0000003500357308 */ /* 0x000ee20000000800 */
[----:B------:R-:W-:Y:S01]  /*6bd0*/  FFMA.FTZ R168, R197, UR4, -R148 ;  /* 0x00000004c5a87c23 */ /* 0x000fe20008010894 */
[----:B------:R-:W-:Y:S01]  /*6be0*/  FFMA.FTZ R170, R189, UR4, -R144 ;  /* 0x00000004bdaa7c23 */ /* 0x000fe20008010890 */
[--C-:B------:R-:W-:Y:S01]  /*6bf0*/  FFMA.FTZ R203, R203, UR4, -R148.reuse ;  /* 0x00000004cbcb7c23 */ /* 0x100fe20008010894 */
        /* <DEDUP_REMOVED lines=20> */
[----:B------:R-:W3:Y:S02]  /*6d40*/  MUFU.EX2 R49, R49 ;  /* 0x0000003100317308 */ /* 0x000ee40000000800 */
[----:B------:R-:W-:Y:S01]  /*6d50*/  FADD.FTZ R62, R62, R67 ;  /* 0x000000433e3e7221 */ /* 0x000fe20000010000 */
[----:B------:R-:W-:Y:S01]  /*6d60*/  FADD.FTZ R63, R63, R64 ;  /* 0x000000403f3f7221 */ /* 0x000fe20000010000 */
[----:B------:R-:W-:Y:S01]  /*6d70*/  MUFU.EX2 R45, R45 ;  /* 0x0000002d002d7308 */ /* 0x000fe20000000800 */
[----:B------:R-:W-:Y:S01]  /*6d80*/  HMMA.16816.F32 R76, R116, R80, RZ ;  /* 0x00000050744c723c */ /* 0x000fe200000018ff */
[----:B------:R-:W-:-:S02]  /*6d90*/  FADD.FTZ R61, R61, R62 ;  /* 0x0000003e3d3d7221 */ /* 0x000fc40000010000 */
[----:B------:R-:W3:Y:S04]  /*6da0*/  MUFU.EX2 R44, R44 ;  /* 0x0000002c002c7308 */ /* 0x000ee80000000800 */
        /* <DEDUP_REMOVED lines=25> */
[----:B--2---:R-:W-:Y:S01]  /*6f40*/  HMMA.16816.F32 R120, R116, R4, RZ ;  /* 0x000000047478723c */ /* 0x004fe200000018ff */
[----:B----4-:R-:W-:Y:S01]  /*6f50*/  F2FP.F16.F32.PACK_AB R4, R59, R60 ;  /* 0x0000003c3b04723e */ /* 0x010fe200000000ff */
[----:B------:R-:W-:Y:S01]  /*6f60*/  FADD.FTZ R60, R60, R63 ;  /* 0x0000003f3c3c7221 */ /* 0x000fe20000010000 */
[----:B-----5:R-:W-:Y:S01]  /*6f70*/  F2FP.F16.F32.PACK_AB R5, R57, R58 ;  /* 0x0000003a3905723e */ /* 0x020fe200000000ff */
        /* <DEDUP_REMOVED lines=20> */
[C---:B------:R-:W-:Y:S02]  /*70c0*/  HMMA.16816.F32 R68, R4.reuse, R36, R68 ;  /* 0x000000240444723c */ /* 0x040fe40000001844 */
[----:B------:R-:W-:Y:S06]  /*70d0*/  MUFU.EX2 R225, R225 ;  /* 0x000000e100e17308 */ /* 0x000fec0000000800 */
        /* <DEDUP_REMOVED lines=21> */
[----:B------:R-:W-:Y:S02]  /*7230*/  F2FP.F16.F32.PACK_AB R5, R49, R50 ;  /* 0x000000323105723e */ /* 0x000fe400000000ff */
[----:B------:R-:W-:Y:S02]  /*7240*/  F2FP.F16.F32.PACK_AB R6, R46, R47 ;  /* 0x0000002f2e06723e */ /* 0x000fe400000000ff */
[----:B------:R-:W-:-:S07]  /*7250*/  F2FP.F16.F32.PACK_AB R7, R44, R45 ;  /* 0x0000002d2c07723e */ /* 0x000fce00000000ff */
[C---:B---3--:R-:W-:Y:S08]  /*7260*/  HMMA.16816.F32 R68, R4.reuse, R36, R68 ;  /* 0x000000240444723c */ /* 0x048ff00000001844 */
[C---:B------:R-:W-:Y:S01]  /*7270*/  HMMA.16816.F32 R72, R4.reuse, R38, R72 ;  /* 0x000000260448723c */ /* 0x040fe20000001848 */
[----:B------:R-:W3:Y:S07]  /*7280*/  LDSM.16.MT88.4 R36, [R145+0xd800] ;  /* 0x00d800009124783b */ /* 0x000eee0000004200 */
[C---:B----4-:R-:W-:Y:S08]  /*7290*/  HMMA.16816.F32 R92, R4.reuse, R12, R92 ;  /* 0x0000000c045c723c */ /* 0x050ff0000000185c */
[C---:B------:R-:W-:Y:S01]  /*72a0*/  HMMA.16816.F32 R96, R4.reuse, R14, R96 ;  /* 0x0000000e0460723c */ /* 0x040fe20000001860 */
[----:B------:R-:W4:Y:S07]  /*72b0*/  LDSM.16.MT88.4 R12, [R65+0x11800] ;  /* 0x01180000410c783b */ /* 0x000f2e0000004200 */
[C---:B--2---:R-:W-:Y:S08]  /*72c0*/  HMMA.16816.F32 R108, R4.reuse, R8, R108 ;  /* 0x00000008046c723c */ /* 0x044ff0000000186c */
        /* <DEDUP_REMOVED lines=14> */
[----:B------:R-:W-:Y:S01]  /*73b0*/  HMMA.16816.F32 R120, R4, R40, R120 ;  /* 0x000000280478723c */ /* 0x000fe20000001878 */
[----:B------:R-:W-:-:S02]  /*73c0*/  FFMA.FTZ R40, R217, UR4, -R144 ;  /* 0x00000004d9287c23 */ /* 0x000fc40008010890 */
[----:B------:R-:W1:Y:S04]  /*73d0*/  MUFU.EX2 R217, R223 ;  /* 0x000000df00d97308 */ /* 0x000e680000000800 */
[----:B------:R3:W1:Y:S01]  /*73e0*/  MUFU.EX2 R213, R40 ;  /* 0x0000002800d57308 */ /* 0x0006620000000800 */
[----:B------:R-:W-:Y:S01]  /*73f0*/  HMMA.16816.F32 R116, R4, R42, R116 ;  /* 0x0000002a0474723c */ /* 0x000fe20000001874 */
[----:B------:R-:W-:Y:S02]  /*7400*/  F2FP.F16.F32.PACK_AB R4, R171, R150 ;  /* 0x00000096ab04723e */ /* 0x000fe400000000ff */
[----:B------:R-:W-:Y:S02]  /*7410*/  F2FP.F16.F32.PACK_AB R5, R156, R173 ;  /* 0x000000ad9c05723e */ /* 0x000fe400000000ff */
[----:B------:R-:W-:-:S02]  /*7420*/  F2FP.F16.F32.PACK_AB R6, R152, R169 ;  /* 0x000000a99806723e */ /* 0x000fc400000000ff */
[----:B------:R-:W-:Y:S01]  /*7430*/  F2FP.F16.F32.PACK_AB R7, R175, R154 ;  /* 0x0000009aaf07723e */ /* 0x000fe200000000ff */
[----:B---3--:R-:W-:Y:S06]  /*7440*/  LDSM.16.MT88.4 R40, [R48+0x12000] ;  /* 0x012000003028783b */ /* 0x008fec0000004200 */
[C---:B------:R-:W-:Y:S08]  /*7450*/  HMMA.16816.F32 R68, R4.reuse, R36, R68 ;  /* 0x000000240444723c */ /* 0x040ff00000001844 */
        /* <DEDUP_REMOVED lines=10> */
[----:B------:R-:W-:Y:S07]  /*7500*/  LDSM.16.MT88.4 R16, [R48+0xe000] ;  /* 0x00e000003010783b */ /* 0x000fee0000004200 */
        /* <DEDUP_REMOVED lines=9> */
[C---:B---3--:R-:W-:Y:S08]  /*75a0*/  HMMA.16816.F32 R120, R4.reuse, R36, R120 ;  /* 0x000000240478723c */ /* 0x048ff00000001878 */
[----:B------:R-:W-:Y:S01]  /*75b0*/  HMMA.16816.F32 R116, R4, R38, R116 ;  /* 0x000000260474723c */ /* 0x000fe20000001874 */
[----:B------:R-:W-:Y:S01]  /*75c0*/  F2FP.F16.F32.PACK_AB R4, R158, R193 ;  /* 0x000000c19e04723e */ /* 0x000fe200000000ff */
[----:B------:R-:W-:Y:S01]  /*75d0*/  LDSM.16.MT88.4 R36, [R145+0xe800] ;  /* 0x00e800009124783b */ /* 0x000fe20000004200 */
[----:B------:R-:W-:-:S02]  /*75e0*/  F2FP.F16.F32.PACK_AB R5, R217, R162 ;  /* 0x000000a2d905723e */ /* 0x000fc400000000ff */
[----:B------:R-:W-:Y:S02]  /*75f0*/  F2FP.F16.F32.PACK_AB R6, R160, R195 ;  /* 0x000000c3a006723e */ /* 0x000fe400000000ff */
[----:B------:R-:W-:-:S07]  /*7600*/  F2FP.F16.F32.PACK_AB R7, R164, R213 ;  /* 0x000000d5a407723e */ /* 0x000fce00000000ff */
[C---:B----4-:R-:W-:Y:S08]  /*7610*/  HMMA.16816.F32 R84, R4.reuse, R12, R84 ;  /* 0x0000000c0454723c */ /* 0x050ff00000001854 */
[C---:B------:R-:W-:Y:S01]  /*7620*/  HMMA.16816.F32 R88, R4.reuse, R14, R88 ;  /* 0x0000000e0458723c */ /* 0x040fe20000001858 */
[----:B------:R-:W3:Y:S07]  /*7630*/  LDSM.16.MT88.4 R12, [R26+0x12000] ;  /* 0x012000001a0c783b */ /* 0x000eee0000004200 */
[C---:B--2---:R-:W-:Y:S08]  /*7640*/  HMMA.16816.F32 R92, R4.reuse, R8, R92 ;  /* 0x00000008045c723c */ /* 0x044ff0000000185c */
[C---:B------:R-:W-:Y:S01]  /*7650*/  HMMA.16816.F32 R96, R4.reuse, R10, R96 ;  /* 0x0000000a0460723c */ /* 0x040fe20000001860 */
[----:B------:R-:W2:Y:S07]  /*7660*/  LDSM.16.MT88.4 R8, [R26+0xe800] ;  /* 0x00e800001a08783b */ /* 0x000eae0000004200 */
[C---:B------:R-:W-:Y:S01]  /*7670*/  HMMA.16816.F32 R108, R4.reuse, R40, R108 ;  /* 0x00000028046c723c */ /* 0x040fe2000000186c */
[----:B------:R-:W-:Y:S01]  /*7680*/  FFMA.FTZ R40, R179, UR4, -R144 ;  /* 0x00000004b3287c23 */ /* 0x000fe20008010890 */
[----:B------:R-:W4:Y:S05]  /*7690*/  MUFU.EX2 R41, R185 ;  /* 0x000000b900297308 */ /* 0x000f2a0000000800 */
[----:B------:R-:W-:Y:S01]  /*76a0*/  MUFU.EX2 R40, R40 ;  /* 0x0000002800287308 */ /* 0x000fe20000000800 */
[----:B------:R-:W-:Y:S01]  /*76b0*/  HMMA.16816.F32 R112, R4, R42, R112 ;  /* 0x0000002a0470723c */ /* 0x000fe20000001870 */
[--C-:B------:R-:W-:Y:S01]  /*76c0*/  FFMA.FTZ R42, R167, UR4, -R148.reuse ;  /* 0x00000004a72a7c23 */ /* 0x100fe20008010894 */
[--C-:B------:R-:W-:Y:S01]  /*76d0*/  FFMA.FTZ R167, R165, UR4, -R148.reuse ;  /* 0x00000004a5a77c23 */ /* 0x100fe20008010894 */
[----:B------:R-:W4:Y:S01]  /*76e0*/  MUFU.EX2 R43, R177 ;  /* 0x000000b1002b7308 */ /* 0x000f220000000800 */
[----:B------:R-:W-:-:S03]  /*76f0*/  FFMA.FTZ R165, R163, UR4, -R148 ;  /* 0x00000004a3a57c23 */ /* 0x000fc60008010894 */
[----:B------:R-:W-:Y:S01]  /*7700*/  MUFU.EX2 R42, R42 ;  /* 0x0000002a002a7308 */ /* 0x000fe20000000800 */
[C---:B-1----:R-:W-:Y:S03]  /*7710*/  HMMA.16816.F32 R68, R4.reuse, R32, R68 ;  /* 0x000000200444723c */ /* 0x042fe60000001844 */
[----:B------:R-:W1:Y:S04]  /*7720*/  MUFU.EX2 R163, R167 ;  /* 0x000000a700a37308 */ /* 0x000e680000000800 */
[----:B------:R-:W1:Y:S01]  /*7730*/  MUFU.EX2 R161, R165 ;  /* 0x000000a500a17308 */ /* 0x000e620000000800 */
        /* <DEDUP_REMOVED lines=10> */
[----:B------:R-:W1:Y:S07]  /*77e0*/  LDSM.16.MT88.4 R16, [R65+0x12800] ;  /* 0x012800004110783b */ /* 0x000e6e0000004200 */
[C---:B---3--:R-:W-:Y:S08]  /*77f0*/  HMMA.16816.F32 R120, R4.reuse, R12, R120 ;  /* 0x0000000c0478723c */ /* 0x048ff00000001878 */
        /* <DEDUP_REMOVED lines=167> */
[C---:B------:R-:W-:Y:S01]  /*8270*/  IMAD R7, R6.reuse, R4, R7 ;  /* 0x0000000406077224 */ /* 0x040fe200078e0207 */
[----:B------:R-:W-:Y:S02]  /*8280*/  LOP3.LUT R4, R181, R8, RZ, 0x3c, !PT ;  /* 0x00000008b5047212 */ /* 0x000fe400078e3cff */
        /* <DEDUP_REMOVED lines=38> */
.L_x_2086:
[----:B------:R-:W-:Y:S01]  /*84f0*/  UMOV UR4, URZ ;  /* 0x000000ff00047c82 */ /* 0x000fe20008000000 */
[----:B------:R-:W-:Y:S01]  /*8500*/  IMAD.SHL.U32 R4, R24, 0x80, RZ ;  /* 0x0000008018047824 */ /* 0x000fe200078e00ff */
[----:B------:R-:W-:-:S05]  /*8510*/  IADD3 R5, P1, PT, RZ, -UR4, RZ ;  /* 0x80000004ff057c10 */ /* 0x000fca000ff3e0ff */
[----:B------:R-:W-:-:S05]  /*8520*/  IMAD.X R4, RZ, RZ, ~R4, P1 ;  /* 0x000000ffff047224 */ /* 0x000fca00008e0e04 */
[----:B------:R-:W-:-:S04]  /*8530*/  SHF.R.S64 R5, R5, 0x1f, R4 ;  /* 0x0000001f05057819 */ /* 0x000fc80000001004 */
[----:B------:R-:W-:-:S04]  /*8540*/  IADD3 R208, P1, PT, R5, R208, RZ ;  /* 0x000000d005d07210 */ /* 0x000fc80007f3e0ff */
[----:B------:R-:W-:-:S09]  /*8550*/  LEA.HI.X.SX32 R209, R4, R209, 0x1, P1 ;  /* 0x000000d104d17211 */ /* 0x000fd200008f0eff */
.L_x_2087:
        /* <DEDUP_REMOVED lines=126> */
[----:B------:R-:W1:Y:S01]  /*8d40*/  LDSM.16.M88.4 R4, [R188+0x4000] ;  /* 0x00400000bc04783b */ /* 0x000e620000000200 */
[C---:B--2---:R-:W-:Y:S03]  /*8d50*/  HMMA.16816.F32 R64, R160.reuse, R60, RZ ;  /* 0x0000003ca040723c */ /* 0x044fe600000018ff */
[----:B------:R-:W2:Y:S04]  /*8d60*/  LDSM.16.M88.4 R176, [R188+0x4800] ;  /* 0x00480000bcb0783b */ /* 0x000ea80000000200 */
[----:B------:R-:W-:Y:S01]  /*8d70*/  LDSM.16.M88.4 R136, [R185+0x4000] ;  /* 0x00400000b988783b */ /* 0x000fe20000000200 */
[C---:B------:R-:W-:Y:S03]  /*8d80*/  HMMA.16816.F32 R60, R160.reuse, R62, RZ ;  /* 0x0000003ea03c723c */ /* 0x040fe600000018ff */
[----:B------:R-:W2:Y:S04]  /*8d90*/  LDSM.16.M88.4 R140, [R188+0x7000] ;  /* 0x00700000bc8c783b */ /* 0x000ea80000000200 */
[----:B------:R-:W-:Y:S01]  /*8da0*/  LDSM.16.M88.4 R172, [R188+0x5000] ;  /* 0x00500000bcac783b */ /* 0x000fe20000000200 */
[C---:B---3--:R-:W-:Y:S03]  /*8db0*/  HMMA.16816.F32 R56, R160.reuse, R52, RZ ;  /* 0x00000034a038723c */ /* 0x048fe600000018ff */
[----:B------:R-:W-:Y:S04]  /*8dc0*/  LDSM.16.M88.4 R168, [R188+0x5800] ;  /* 0x00580000bca8783b */ /* 0x000fe80000000200 */
[----:B------:R-:W-:Y:S01]  /*8dd0*/  LDSM.16.M88.4 R156, [R188+0x6000] ;  /* 0x00600000bc9c783b */ /* 0x000fe20000000200 */
[C---:B----4-:R-:W-:Y:S03]  /*8de0*/  HMMA.16816.F32 R48, R160.reuse, R44, RZ ;  /* 0x0000002ca030723c */ /* 0x050fe600000018ff */
[----:B------:R-:W-:Y:S04]  /*8df0*/  LDSM.16.M88.4 R152, [R188+0x6800] ;  /* 0x00680000bc98783b */ /* 0x000fe80000000200 */
[----:B------:R-:W-:Y:S01]  /*8e00*/  LDSM.16.M88.4 R148, [R188+0x7800] ;  /* 0x00780000bc94783b */ /* 0x000fe20000000200 */
[C---:B-----5:R-:W-:Y:S03]  /*8e10*/  HMMA.16816.F32 R40, R160.reuse, R36, RZ ;  /* 0x00000024a028723c */ /* 0x060fe600000018ff */
        /* <DEDUP_REMOVED lines=12> */
[----:B------:R-:W1:Y:S07]  /*8ee0*/  LDSM.16.M88.4 R8, [R189] ;  /* 0x00000000bd08783b */ /* 0x000e6e0000000200 */
[C---:B------:R-:W-:Y:S08]  /*8ef0*/  HMMA.16816.F32 R64, R144.reuse, R4, R64 ;  /* 0x000000049040723c */ /* 0x040ff00000001840 */
[C---:B------:R-:W-:Y:S01]  /*8f00*/  HMMA.16816.F32 R60, R144.reuse, R6, R60 ;  /* 0x00000006903c723c */ /* 0x040fe2000000183c */
[----:B------:R-:W3:Y:S07]  /*8f10*/  LDSM.16.M88.4 R4, [R185+0x4800] ;  /* 0x00480000b904783b */ /* 0x000eee0000000200 */
[C---:B--2---:R-:W-:Y:S08]  /*8f20*/  HMMA.16816.F32 R56, R144.reuse, R176, R56 ;  /* 0x000000b09038723c */ /* 0x044ff00000001838 */
[C---:B------:R-:W-:Y:S01]  /*8f30*/  HMMA.16816.F32 R52, R144.reuse, R178, R52 ;  /* 0x000000b29034723c */ /* 0x040fe20000001834 */
[----:B------:R-:W-:Y:S07]  /*8f40*/  LDSM.16.M88.4 R176, [R188+0xb000] ;  /* 0x00b00000bcb0783b */ /* 0x000fee0000000200 */
[----:B------:R-:W-:Y:S08]  /*8f50*/  HMMA.16816.F32 R16, R144, R140, R16 ;  /* 0x0000008c9010723c */ /* 0x000ff00000001810 */
[C---:B-1----:R-:W-:Y:S08]  /*8f60*/  HMMA.16816.F32 R64, R8.reuse, R136, R64 ;  /* 0x000000880840723c */ /* 0x042ff00000001840 */
[----:B------:R-:W-:Y:S01]  /*8f70*/  HMMA.16816.F32 R60, R8, R138, R60 ;  /* 0x0000008a083c723c */ /* 0x000fe2000000183c */
[----:B------:R-:W1:Y:S07]  /*8f80*/  LDSM.16.M88.4 R136, [R185+0x7000] ;  /* 0x00700000b988783b */ /* 0x000e6e0000000200 */
        /* <DEDUP_REMOVED lines=10> */
[----:B------:R-:W-:Y:S07]  /*9030*/  LDSM.16.M88.4 R156, [R191] ;  /* 0x00000000bf9c783b */ /* 0x000fee0000000200 */
[C---:B------:R-:W-:Y:S08]  /*9040*/  HMMA.16816.F32 R24, R144.reuse, R152, R24 ;  /* 0x000000989018723c */ /* 0x040ff00000001818 */
[C---:B------:R-:W-:Y:S01]  /*9050*/  HMMA.16816.F32 R20, R144.reuse, R154, R20 ;  /* 0x0000009a9014723c */ /* 0x040fe20000001814 */
[----:B------:R-:W5:Y:S07]  /*9060*/  LDSM.16.M88.4 R152, [R185+0x6800] ;  /* 0x00680000b998783b */ /* 0x000f6e0000000200 */
[C---:B------:R-:W-:Y:S08]  /*9070*/  HMMA.16816.F32 R164, R144.reuse, R148, R164 ;  /* 0x0000009490a4723c */ /* 0x040ff000000018a4 */
[----:B------:R-:W-:Y:S01]  /*9080*/  HMMA.16816.F32 R160, R144, R150, R160 ;  /* 0x0000009690a0723c */ /* 0x000fe200000018a0 */
[----:B------:R-:W5:Y:S04]  /*9090*/  LDSM.16.M88.4 R148, [R185+0x7800] ;  /* 0x00780000b994783b */ /* 0x000f680000000200 */
[----:B------:R-:W-:Y:S03]  /*90a0*/  LDSM.16.M88.4 R144, [R186+0x4800] ;  /* 0x00480000ba90783b */ /* 0x000fe60000000200 */
[C---:B---3--:R-:W-:Y:S08]  /*90b0*/  HMMA.16816.F32 R56, R8.reuse, R4, R56 ;  /* 0x000000040838723c */ /* 0x048ff00000001838 */
        /* <DEDUP_REMOVED lines=17> */
[C---:B------:R-:W-:Y:S08]  /*91d0*/  HMMA.16816.F32 R164, R8.reuse, R148, R164 ;  /* 0x0000009408a4723c */ /* 0x040ff000000018a4 */
[----:B------:R-:W-:Y:S01]  /*91e0*/  HMMA.16816.F32 R160, R8, R150, R160 ;  /* 0x0000009608a0723c */ /* 0x000fe200000018a0 */
[----:B------:R-:W4:Y:S04]  /*91f0*/  LDSM.16.M88.4 R8, [R186+0x6000] ;  /* 0x00600000ba08783b */ /* 0x000f280000000200 */
[----:B------:R-:W-:Y:S03]  /*9200*/  LDSM.16.M88.4 R148, [R187+UR5+0x8000] ;  /* 0x00800005bb94783b */ /* 0x000fe60008000200 */
[C---:B---3--:R-:W-:Y:S08]  /*9210*/  HMMA.16816.F32 R64, R156.reuse, R4, R64 ;  /* 0x000000049c40723c */ /* 0x048ff00000001840 */
[C---:B------:R-:W-:Y:S01]  /*9220*/  HMMA.16816.F32 R60, R156.reuse, R6, R60 ;  /* 0x000000069c3c723c */ /* 0x040fe2000000183c */
[----:B------:R-:W3:Y:S07]  /*9230*/  LDSM.16.M88.4 R4, [R186+0x6800] ;  /* 0x00680000ba04783b */ /* 0x000eee0000000200 */
        /* <DEDUP_REMOVED lines=9> */
[C---:B---3--:R-:W-:Y:S08]  /*92d0*/  HMMA.16816.F32 R24, R156.reuse, R4, R24 ;  /* 0x000000049c18723c */ /* 0x048ff00000001818 */
[C---:B------:R-:W-:Y:S01]  /*92e0*/  HMMA.16816.F32 R20, R156.reuse, R6, R20 ;  /* 0x000000069c14723c */ /* 0x040fe20000001814 */
[----:B------:R-:W3:Y:S07]  /*92f0*/  LDSM.16.M88.4 R4, [R187+UR5+0xa800] ;  /* 0x00a80005bb04783b */ /* 0x000eee0008000200 */
[C---:B------:R-:W-:Y:S08]  /*9300*/  HMMA.16816.F32 R56, R156.reuse, R144, R56 ;  /* 0x000000909c38723c */ /* 0x040ff00000001838 */
[C---:B------:R-:W-:Y:S01]  /*9310*/  HMMA.16816.F32 R52, R156.reuse, R146, R52 ;  /* 0x000000929c34723c */ /* 0x040fe20000001834 */
[----:B------:R-:W5:Y:S07]  /*9320*/  LDSM.16.M88.4 R144, [R187+UR5+0x8800] ;  /* 0x00880005bb90783b */ /* 0x000f6e0008000200 */
[C---:B------:R-:W-:Y:S08]  /*9330*/  HMMA.16816.F32 R164, R156.reuse, R168, R164 ;  /* 0x000000a89ca4723c */ /* 0x040ff000000018a4 */
[C---:B------:R-:W-:Y:S01]  /*9340*/  HMMA.16816.F32 R160, R156.reuse, R170, R160 ;  /* 0x000000aa9ca0723c */ /* 0x040fe200000018a0 */
[----:B------:R-:W5:Y:S07]  /*9350*/  LDSM.16.M88.4 R168, [R187+UR5+0xb000] ;  /* 0x00b00005bba8783b */ /* 0x000f6e0008000200 */
[C---:B------:R-:W-:Y:S08]  /*9360*/  HMMA.16816.F32 R16, R156.reuse, R172, R16 ;  /* 0x000000ac9c10723c */ /* 0x040ff00000001810 */
[----:B------:R-:W-:Y:S01]  /*9370*/  HMMA.16816.F32 R12, R156, R174, R12 ;  /* 0x000000ae9c0c723c */ /* 0x000fe2000000180c */
[----:B------:R-:W5:Y:S04]  /*9380*/  LDSM.16.M88.4 R156, [R187+UR5+0xb800] ;  /* 0x00b80005bb9c783b */ /* 0x000f680008000200 */
[----:B------:R-:W-:Y:S03]  /*9390*/  LDSM.16.M88.4 R172, [R190+0x2000] ;  /* 0x00200000beac783b */ /* 0x000fe60000000200 */
[C---:B-1----:R-:W-:Y:S08]  /*93a0*/  HMMA.16816.F32 R40, R152.reuse, R136, R40 ;  /* 0x000000889828723c */ /* 0x042ff00000001828 */
[C---:B------:R-:W-:Y:S01]  /*93b0*/  HMMA.16816.F32 R36, R152.reuse, R138, R36 ;  /* 0x0000008a9824723c */ /* 0x040fe20000001824 */
[----:B------:R-:W1:Y:S07]  /*93c0*/  LDSM.16.M88.4 R136, [R188+0x9800] ;  /* 0x00980000bc88783b */ /* 0x000e6e0000000200 */
[C---:B------:R-:W-:Y:S08]  /*93d0*/  HMMA.16816.F32 R64, R152.reuse, R148, R64 ;  /* 0x000000949840723c */ /* 0x040ff00000001840 */
[C---:B------:R-:W-:Y:S01]  /*93e0*/  HMMA.16816.F32 R60, R152.reuse, R150, R60 ;  /* 0x00000096983c723c */ /* 0x040fe2000000183c */
[----:B------:R-:W1:Y:S07]  /*93f0*/  LDSM.16.M88.4 R148, [R188+0x8000] ;  /* 0x00800000bc94783b */ /* 0x000e6e0000000200 */
        /* <DEDUP_REMOVED lines=9> */
[C---:B-----5:R-:W-:Y:S08]  /*9490*/  HMMA.16816.F32 R56, R152.reuse, R144, R56 ;  /* 0x000000909838723c */ /* 0x060ff00000001838 */
[C---:B------:R-:W-:Y:S01]  /*94a0*/  HMMA.16816.F32 R52, R152.reuse, R146, R52 ;  /* 0x000000929834723c */ /* 0x040fe20000001834 */
[----:B------:R-:W5:Y:S07]  /*94b0*/  LDSM.16.M88.4 R144, [R188+0x8800] ;  /* 0x00880000bc90783b */ /* 0x000f6e0000000200 */
[C---:B------:R-:W-:Y:S08]  /*94c0*/  HMMA.16816.F32 R16, R152.reuse, R168, R16 ;  /* 0x000000a89810723c */ /* 0x040ff00000001810 */
[C---:B------:R-:W-:Y:S01]  /*94d0*/  HMMA.16816.F32 R12, R152.reuse, R170, R12 ;  /* 0x000000aa980c723c */ /* 0x040fe2000000180c */
[----:B------:R-:W5:Y:S07]  /*94e0*/  LDSM.16.M88.4 R168, [R188+0xb800] ;  /* 0x00b80000bca8783b */ /* 0x000f6e0000000200 */
[C---:B------:R-:W-:Y:S08]  /*94f0*/  HMMA.16816.F32 R164, R152.reuse, R156, R164 ;  /* 0x0000009c98a4723c */ /* 0x040ff000000018a4 */
[----:B------:R-:W-:Y:S01]  /*9500*/  HMMA.16816.F32 R160, R152, R158, R160 ;  /* 0x0000009e98a0723c */ /* 0x000fe200000018a0 */
[----:B------:R-:W-:Y:S04]  /*9510*/  LDSM.16.M88.4 R156, [R189+0x2000] ;  /* 0x00200000bd9c783b */ /* 0x000fe80000000200 */
        /* <DEDUP_REMOVED lines=12> */
[----:B------:R-:W-:Y:S07]  /*95e0*/  LDSM.16.M88.4 R8, [R191+0x2000] ;  /* 0x00200000bf08783b */ /* 0x000fee0000000200 */
[C---:B---3--:R-:W-:Y:S08]  /*95f0*/  HMMA.16816.F32 R24, R172.reuse, R4, R24 ;  /* 0x00000004ac18723c */ /* 0x048ff00000001818 */
[C---:B------:R-:W-:Y:S01]  /*9600*/  HMMA.16816.F32 R20, R172.reuse, R6, R20 ;  /* 0x00000006ac14723c */ /* 0x040fe20000001814 */
[----:B------:R-:W3:Y:S07]  /*9610*/  LDSM.16.M88.4 R4, [R186+0x8000] ;  /* 0x00800000ba04783b */ /* 0x000eee0000000200 */
[C---:B-----5:R-:W-:Y:S08]  /*9620*/  HMMA.16816.F32 R56, R172.reuse, R144, R56 ;  /* 0x00000090ac38723c */ /* 0x060ff00000001838 */
[C---:B------:R-:W-:Y:S01]  /*9630*/  HMMA.16816.F32 R52, R172.reuse, R146, R52 ;  /* 0x00000092ac34723c */ /* 0x040fe20000001834 */
[----:B------:R-:W4:Y:S07]  /*9640*/  LDSM.16.M88.4 R144, [R185+0x9000] ;  /* 0x00900000b990783b */ /* 0x000f2e0000000200 */
[C---:B------:R-:W-:Y:S08]  /*9650*/  HMMA.16816.F32 R160, R172.reuse, R170, R160 ;  /* 0x000000aaaca0723c */ /* 0x040ff000000018a0 */
[----:B------:R-:W-:Y:S01]  /*9660*/  HMMA.16816.F32 R164, R172, R168, R164 ;  /* 0x000000a8aca4723c */ /* 0x000fe200000018a4 */
[----:B------:R-:W5:Y:S07]  /*9670*/  LDSM.16.M88.4 R168, [R186+0xb800] ;  /* 0x00b80000baa8783b */ /* 0x000f6e0000000200 */
[C---:B------:R-:W-:Y:S08]  /*9680*/  HMMA.16816.F32 R64, R156.reuse, R152, R64 ;  /* 0x000000989c40723c */ /* 0x040ff00000001840 */
[C---:B------:R-:W-:Y:S01]  /*9690*/  HMMA.16816.F32 R60, R156.reuse, R154, R60 ;  /* 0x0000009a9c3c723c */ /* 0x040fe2000000183c */
[----:B------:R-:W5:Y:S07]  /*96a0*/  LDSM.16.M88.4 R152, [R185+0xa000] ;  /* 0x00a00000b998783b */ /* 0x000f6e0000000200 */
[----:B-1----:R-:W-:Y:S01]  /*96b0*/  HMMA.16816.F32 R160, R156, R138, R160 ;  /* 0x0000008a9ca0723c */ /* 0x002fe200000018a0 */
[----:B------:R-:W-:-:S05]  /*96c0*/  IMAD.SHL.U32 R138, R201, 0x2, RZ ;  /* 0x00000002c98a7824 */ /* 0x000fca00078e00ff */
[----:B------:R-:W-:Y:S02]  /*96d0*/  LOP3.LUT R138, R138, 0x6, RZ, 0xc0, !PT ;  /* 0x000000068a8a7812 */ /* 0x000fe400078ec0ff */
[C---:B--2---:R-:W-:Y:S08]  /*96e0*/  HMMA.16816.F32 R40, R156.reuse, R140, R40 ;  /* 0x0000008c9c28723c */ /* 0x044ff00000001828 */
[----:B------:R-:W-:Y:S01]  /*96f0*/  HMMA.16816.F32 R36, R156, R142, R36 ;  /* 0x0000008e9c24723c */ /* 0x000fe20000001824 */
[----:B------:R-:W1:Y:S07]  /*9700*/  LDSM.16.M88.4 R140, [R186+0x8800] ;  /* 0x00880000ba8c783b */ /* 0x000e6e0000000200 */
[----:B---3--:R-:W-:Y:S08]  /*9710*/  HMMA.16816.F32 R64, R8, R4, R64 ;  /* 0x000000040840723c */ /* 0x008ff00000001840 */
[----:B----4-:R-:W-:Y:S01]  /*9720*/  HMMA.16816.F32 R48, R156, R144, R48 ;  /* 0x000000909c30723c */ /* 0x010fe20000001830 */
[----:B------:R-:W-:-:S04]  /*9730*/  IMAD R145, R182, 0x80, R138 ;  /* 0x00000080b6917824 */ /* 0x000fc800078e028a */
[C---:B------:R-:W-:Y:S02]  /*9740*/  VIADD R5, R145.reuse, 0xffffff00 ;  /* 0xffffff0091057836 */ /* 0x040fe40000000000 */
[----:B------:R-:W-:Y:S01]  /*9750*/  VIADD R139, R145, 0xffffff78 ;  /* 0xffffff78918b7836 */ /* 0x000fe20000000000 */
[----:B-----5:R-:W-:Y:S02]  /*9760*/  HMMA.16816.F32 R160, R8, R170, R160 ;  /* 0x000000aa08a0723c */ /* 0x020fe400000018a0 */
[----:B------:R-:W-:Y:S02]  /*9770*/  I2FP.F32.U32 R4, R5 ;  /* 0x0000000500047245 */ /* 0x000fe40000201000 */
[C---:B------:R-:W-:Y:S02]  /*9780*/  ISETP.GE.AND P2, PT, R5.reuse, R180, PT ;  /* 0x000000b40500720c */ /* 0x040fe40003f46270 */
[----:B------:R-:W-:Y:S01]  /*9790*/  ISETP.GE.AND P1, PT, R5, R2, PT ;  /* 0x000000020500720c */ /* 0x000fe20003f26270 */
[CC--:B------:R-:W-:Y:S01]  /*97a0*/  FFMA.FTZ R64, R3.reuse, R4.reuse, R64 ;  /* 0x0000000403407223 */ /* 0x0c0fe20000010040 */
[----:B------:R-:W-:Y:S01]  /*97b0*/  HMMA.16816.F32 R32, R156, R152, R32 ;  /* 0x000000989c20723c */ /* 0x000fe20000001820 */
[----:B------:R-:W-:Y:S01]  /*97c0*/  FFMA.FTZ R152, R3, R4, R66 ;  /* 0x0000000403987223 */ /* 0x000fe20000010042 */
[----:B------:R-:W-:-:S02]  /*97d0*/  I2FP.F32.U32 R66, R139 ;  /* 0x0000008b00427245 */ /* 0x000fc40000201000 */
[----:B------:R-:W-:Y:S02]  /*97e0*/  ISETP.GE.AND P5, PT, R139, R180, PT ;  /* 0x000000b48b00720c */ /* 0x000fe40003fa6270 */
[----:B------:R-:W-:Y:S02]  /*97f0*/  FSEL R152, R152, -INF , !P1 ;  /* 0xff80000098987808 */ /* 0x000fe40004800000 */
[----:B------:R-:W-:Y:S01]  /*9800*/  HMMA.16816.F32 R60, R8, R6, R60 ;  /* 0x00000006083c723c */ /* 0x000fe2000000183c */
[----:B------:R-:W2:Y:S02]  /*9810*/  LDSM.16.M88.4 R4, [R186+0x9000] ;  /* 0x00900000ba04783b */ /* 0x000ea40000000200 */
[----:B------:R-:W-:-:S05]  /*9820*/  FFMA.FTZ R144, R3, R66, R162 ;  /* 0x0000004203907223 */ /* 0x000fca00000100a2 */
[----:B------:R-:W-:Y:S01]  /*9830*/  HMMA.16816.F32 R56, R156, R148, R56 ;  /* 0x000000949c38723c */ /* 0x000fe20000001838 */
[----:B------:R-:W-:-:S07]  /*9840*/  VIADD R149, R145, 0xffffff08 ;  /* 0xffffff0891957836 */ /* 0x000fce0000000000 */
[C---:B------:R-:W-:Y:S01]  /*9850*/  HMMA.16816.F32 R44, R156.reuse, R146, R44 ;  /* 0x000000929c2c723c */ /* 0x040fe2000000182c */
[----:B------:R-:W-:Y:S01]  /*9860*/  VIADD R147, R145, 0xffffff01 ;  /* 0xffffff0191937836 */ /* 0x000fe20000000000 */
[----:B------:R-:W-:Y:S02]  /*9870*/  FSEL R146, R64, -INF , !P2 ;  /* 0xff80000040927808 */ /* 0x000fe40005000000 */
[----:B------:R-:W-:Y:S01]  /*9880*/  ISETP.GE.AND P2, PT, R139, R2, PT ;  /* 0x000000028b00720c */ /* 0x000fe20003f46270 */
[----:B------:R-:W-:Y:S01]  /*9890*/  FFMA.FTZ R139, R3, R66, R160 ;  /* 0x00000042038b7223 */ /* 0x000fe200000100a0 */
[----:B------:R-:W-:Y:S02]  /*98a0*/  I2FP.F32.U32 R64, R147 ;  /* 0x0000009300407245 */ /* 0x000fe40000201000 */
[----:B------:R-:W-:Y:S01]  /*98b0*/  HMMA.16816.F32 R52, R156, R150, R52 ;  /* 0x000000969c34723c */ /* 0x000fe20000001834 */
[----:B------:R-:W-:Y:S02]  /*98c0*/  ISETP.GE.AND P1, PT, R147, R180, PT ;  /* 0x000000b49300720c */ /* 0x000fe40003f26270 */
[-C--:B------:R-:W-:Y:S01]  /*98d0*/  FFMA.FTZ R148, R3, R64.reuse, R65 ;  /* 0x0000004003947223 */ /* 0x080fe20000010041 */
[----:B------:R-:W-:Y:S01]  /*98e0*/  VIADD R65, R145, 0xffffff09 ;  /* 0xffffff0991417836 */ /* 0x000fe20000000000 */
[----:B------:R-:W-:Y:S01]  /*98f0*/  FSEL R139, R139, -INF , !P5 ;  /* 0xff8000008b8b7808 */ /* 0x000fe20006800000 */
[----:B------:R-:W-:Y:S01]  /*9900*/  FFMA.FTZ R67, R3, R64, R67 ;  /* 0x0000004003437223 */ /* 0x000fe20000010043 */
[----:B------:R-:W-:Y:S01]  /*9910*/  ISETP.GE.AND P5, PT, R147, R2, PT ;  /* 0x000000029300720c */ /* 0x000fe20003fa6270 */
[----:B-1----:R-:W-:Y:S01]  /*9920*/  HMMA.16816.F32 R56, R8, R140, R56 ;  /* 0x0000008c0838723c */ /* 0x002fe20000001838 */
[----:B------:R-:W-:Y:S01]  /*9930*/  I2FP.F32.U32 R147, R149 ;  /* 0x0000009500937245 */ /* 0x000fe20000201000 */
[----:B------:R-:W-:Y:S01]  /*9940*/  VIADD R141, R145, 0xffffff10 ;  /* 0xffffff10918d7836 */ /* 0x000fe20000000000 */
[----:B------:R-:W-:-:S02]  /*9950*/  I2FP.F32.U32 R140, R65 ;  /* 0x00000041008c7245 */ /* 0x000fc40000201000 */
[----:B------:R-:W-:Y:S01]  /*9960*/  FSEL R148, R148, -INF , !P1 ;  /* 0xff80000094947808 */ /* 0x000fe20004800000 */
[-C--:B------:R-:W-:Y:S01]  /*9970*/  FFMA.FTZ R62, R3, R147.reuse, R62 ;  /* 0x00000093033e7223 */ /* 0x080fe2000001003e */
[----:B------:R-:W-:Y:S01]  /*9980*/  ISETP.GE.AND P1, PT, R149, R2, PT ;  /* 0x000000029500720c */ /* 0x000fe20003f26270 */
[----:B------:R-:W-:Y:S01]  /*9990*/  HMMA.16816.F32 R28, R156, R154, R28 ;  /* 0x0000009a9c1c723c */ /* 0x000fe2000000181c */
[----:B------:R-:W-:Y:S01]  /*99a0*/  FSEL R155, R67, -INF , !P5 ;  /* 0xff800000439b7808 */ /* 0x000fe20006800000 */
[----:B------:R-:W-:Y:S01]  /*99b0*/  FFMA.FTZ R61, R3, R140, R61 ;  /* 0x0000008c033d7223 */ /* 0x000fe2000001003d */
[----:B------:R-:W-:Y:S01]  /*99c0*/  ISETP.GE.AND P5, PT, R65, R180, PT ;  /* 0x000000b44100720c */ /* 0x000fe20003fa6270 */
[C---:B------:R-:W-:Y:S01]  /*99d0*/  FFMA.FTZ R60, R3.reuse, R147, R60 ;  /* 0x00000093033c7223 */ /* 0x040fe2000001003c */
[----:B------:R-:W-:Y:S01]  /*99e0*/  FSEL R144, R144, -INF , !P2 ;  /* 0xff80000090907808 */ /* 0x000fe20005000000 */
[----:B------:R-:W-:Y:S01]  /*99f0*/  FFMA.FTZ R140, R3, R140, R63 ;  /* 0x0000008c038c7223 */ /* 0x000fe2000001003f */
[-C--:B------:R-:W-:Y:S01]  /*9a00*/  ISETP.GE.AND P2, PT, R149, R180.reuse, PT ;  /* 0x000000b49500720c */ /* 0x080fe20003f46270 */
[----:B------:R-:W-:Y:S01]  /*9a10*/  HMMA.16816.F32 R52, R8, R142, R52 ;  /* 0x0000008e0834723c */ /* 0x000fe20000001834 */
[----:B------:R-:W-:Y:S01]  /*9a20*/  FSEL R154, R62, -INF , !P1 ;  /* 0xff8000003e9a7808 */ /* 0x000fe20004800000 */
[----:B------:R-:W-:Y:S01]  /*9a30*/  VIADD R149, R145, 0xffffff11 ;  /* 0xffffff1191957836 */ /* 0x000fe20000000000 */
[----:B------:R-:W-:Y:S01]  /*9a40*/  FSEL R195, R61, -INF , !P5 ;  /* 0xff8000003dc37808 */ /* 0x000fe20006800000 */
[----:B------:R-:W-:Y:S01]  /*9a50*/  VIADD R143, R145, 0xffffff18 ;  /* 0xffffff18918f7836 */ /* 0x000fe20000000000 */
[----:B------:R-:W-:-:S02]  /*9a60*/  ISETP.GE.AND P1, PT, R141, R180, PT ;  /* 0x000000b48d00720c */ /* 0x000fc40003f26270 */
[-C--:B------:R-:W-:Y:S01]  /*9a70*/  ISETP.GE.AND P5, PT, R141, R2.reuse, PT ;  /* 0x000000028d00720c */ /* 0x080fe20003fa6270 */
[----:B--2---:R-:W-:Y:S01]  /*9a80*/  HMMA.16816.F32 R48, R8, R4, R48 ;  /* 0x000000040830723c */ /* 0x004fe20000001830 */
[----:B------:R-:W-:Y:S01]  /*9a90*/  I2FP.F32.U32 R141, R141 ;  /* 0x0000008d008d7245 */ /* 0x000fe20000201000 */
[----:B------:R-:W-:Y:S01]  /*9aa0*/  VIADD R5, R145, 0xffffff19 ;  /* 0xffffff1991057836 */ /* 0x000fe20000000000 */
[----:B------:R-:W-:Y:S02]  /*9ab0*/  FSEL R147, R60, -INF , !P2 ;  /* 0xff8000003c937808 */ /* 0x000fe40005000000 */
[----:B------:R-:W-:Y:S01]  /*9ac0*/  ISETP.GE.AND P2, PT, R65, R2, PT ;  /* 0x000000024100720c */ /* 0x000fe20003f46270 */
[CC--:B------:R-:W-:Y:S01]  /*9ad0*/  FFMA.FTZ R187, R3.reuse, R141.reuse, R56 ;  /* 0x0000008d03bb7223 */ /* 0x0c0fe20000010038 */
[----:B------:R-:W1:Y:S01]  /*9ae0*/  LDSM.16.M88.4 R60, [R186+0x9800] ;  /* 0x00980000ba3c783b */ /* 0x000e620000000200 */
[----:B------:R-:W-:Y:S01]  /*9af0*/  FFMA.FTZ R58, R3, R141, R58 ;  /* 0x0000008d033a7223 */ /* 0x000fe2000001003a */
[----:B------:R-:W-:Y:S01]  /*9b00*/  FSEL R56, R140, -INF , !P2 ;  /* 0xff8000008c387808 */ /* 0x000fe20005000000 */
[----:B------:R-:W-:Y:S01]  /*9b10*/  HMMA.16816.F32 R16, R172, R176, R16 ;  /* 0x000000b0ac10723c */ /* 0x000fe20000001810 */
[----:B------:R-:W-:Y:S01]  /*9b20*/  I2FP.F32.U32 R140, R149 ;  /* 0x00000095008c7245 */ /* 0x000fe20000201000 */
[----:B------:R-:W2:Y:S01]  /*9b30*/  LDSM.16.M88.4 R64, [R185+0xa800] ;  /* 0x00a80000b940783b */ /* 0x000ea20000000200 */
[----:B------:R-:W-:-:S02]  /*9b40*/  I2FP.F32.U32 R4, R143 ;  /* 0x0000008f00047245 */ /* 0x000fc40000201000 */
[----:B------:R-:W-:Y:S01]  /*9b50*/  FSEL R187, R187, -INF , !P1 ;  /* 0xff800000bbbb7808 */ /* 0x000fe20004800000 */
[C---:B------:R-:W-:Y:S01]  /*9b60*/  FFMA.FTZ R59, R3.reuse, R140, R59 ;  /* 0x0000008c033b7223 */ /* 0x040fe2000001003b */
[----:B------:R-:W-:Y:S01]  /*9b70*/  FSEL R177, R58, -INF , !P5 ;  /* 0xff8000003ab17808 */ /* 0x000fe20006800000 */
[----:B------:R-:W-:Y:S01]  /*9b80*/  FFMA.FTZ R191, R3, R4, R52 ;  /* 0x0000000403bf7223 */ /* 0x000fe20000010034 */
[----:B------:R-:W-:Y:S01]  /*9b90*/  ISETP.GE.AND P1, PT, R149, R2, PT ;  /* 0x000000029500720c */ /* 0x000fe20003f26270 */
[----:B------:R-:W-:Y:S01]  /*9ba0*/  HMMA.16816.F32 R12, R172, R178, R12 ;  /* 0x000000b2ac0c723c */ /* 0x000fe2000000180c */
[----:B------:R-:W-:Y:S01]  /*9bb0*/  ISETP.GE.AND P5, PT, R143, R180, PT ;  /* 0x000000b48f00720c */ /* 0x000fe20003fa6270 */
[C---:B------:R-:W-:Y:S01]  /*9bc0*/  FFMA.FTZ R57, R3.reuse, R140, R57 ;  /* 0x0000008c03397223 */ /* 0x040fe20000010039 */
[----:B------:R-:W-:Y:S01]  /*9bd0*/  I2FP.F32.U32 R52, R5 ;  /* 0x0000000500347245 */ /* 0x000fe20000201000 */
[----:B------:R-:W-:Y:S01]  /*9be0*/  FFMA.FTZ R54, R3, R4, R54 ;  /* 0x0000000403367223 */ /* 0x000fe20000010036 */
[----:B------:R-:W-:-:S02]  /*9bf0*/  FSEL R173, R59, -INF , !P1 ;  /* 0xff8000003bad7808 */ /* 0x000fc40004800000 */
[----:B------:R-:W-:Y:S01]  /*9c00*/  FSEL R191, R191, -INF , !P5 ;  /* 0xff800000bfbf7808 */ /* 0x000fe20006800000 */
[----:B------:R-:W-:Y:S01]  /*9c10*/  FFMA.FTZ R53, R3, R52, R53 ;  /* 0x0000003403357223 */ /* 0x000fe20000010035 */
[----:B------:R-:W-:Y:S01]  /*9c20*/  ISETP.GE.AND P1, PT, R5, R180, PT ;  /* 0x000000b40500720c */ /* 0x000fe20003f26270 */
[----:B------:R-:W-:Y:S01]  /*9c30*/  FFMA.FTZ R55, R3, R52, R55 ;  /* 0x0000003403377223 */ /* 0x000fe20000010037 */
[----:B------:R-:W-:Y:S01]  /*9c40*/  ISETP.GE.AND P5, PT, R5, R2, PT ;  /* 0x000000020500720c */ /* 0x000fe20003fa6270 */
[----:B------:R-:W-:Y:S01]  /*9c50*/  VIADD R5, R145, 0xffffff20 ;  /* 0xffffff2091057836 */ /* 0x000fe20000000000 */
[----:B------:R-:W-:Y:S01]  /*9c60*/  ISETP.GE.AND P2, PT, R149, R180, PT ;  /* 0x000000b49500720c */ /* 0x000fe20003f46270 */
[----:B------:R-:W-:Y:S01]  /*9c70*/  HMMA.16816.F32 R44, R8, R6, R44 ;  /* 0x00000006082c723c */ /* 0x000fe2000000182c */
[----:B------:R-:W-:Y:S01]  /*9c80*/  FSEL R189, R53, -INF , !P1 ;  /* 0xff80000035bd7808 */ /* 0x000fe20004800000 */
[----:B------:R-:W-:Y:S01]  /*9c90*/  VIADD R53, R145, 0xffffff21 ;  /* 0xffffff2191357836 */ /* 0x000fe20000000000 */
[----:B------:R-:W-:-:S02]  /*9ca0*/  I2FP.F32.U32 R52, R5 ;  /* 0x0000000500347245 */ /* 0x000fc40000201000 */
[----:B------:R-:W-:Y:S02]  /*9cb0*/  FSEL R193, R57, -INF , !P2 ;  /* 0xff80000039c17808 */ /* 0x000fe40005000000 */
[----:B------:R-:W-:Y:S01]  /*9cc0*/  ISETP.GE.AND P2, PT, R143, R2, PT ;  /* 0x000000028f00720c */ /* 0x000fe20003f46270 */
[CC--:B------:R-:W-:Y:S01]  /*9cd0*/  FFMA.FTZ R248, R3.reuse, R52.reuse, R48 ;  /* 0x0000003403f87223 */ /* 0x0c0fe20000010030 */
[----:B------:R-:W-:Y:S01]  /*9ce0*/  I2FP.F32.U32 R48, R53 ;  /* 0x0000003500307245 */ /* 0x000fe20000201000 */
[----:B------:R-:W-:Y:S01]  /*9cf0*/  FFMA.FTZ R246, R3, R52, R50 ;  /* 0x0000003403f67223 */ /* 0x000fe20000010032 */
[----:B------:R-:W-:Y:S02]  /*9d00*/  FSEL R175, R54, -INF , !P2 ;  /* 0xff80000036af7808 */ /* 0x000fe40005000000 */
[----:B------:R-:W-:Y:S01]  /*9d10*/  ISETP.GE.AND P2, PT, R5, R180, PT ;  /* 0x000000b40500720c */ /* 0x000fe20003f46270 */
[CC--:B------:R-:W-:Y:S01]  /*9d20*/  FFMA.FTZ R171, R3.reuse, R48.reuse, R49 ;  /* 0x0000003003ab7223 */ /* 0x0c0fe20000010031 */
[----:B------:R-:W-:Y:S01]  /*9d30*/  FFMA.FTZ R244, R3, R48, R51 ;  /* 0x0000003003f47223 */ /* 0x000fe20000010033 */
[----:B------:R-:W-:Y:S01]  /*9d40*/  ISETP.GE.AND P1, PT, R5, R2, PT ;  /* 0x000000020500720c */ /* 0x000fe20003f26270 */
[----:B------:R-:W3:Y:S01]  /*9d50*/  LDSM.16.M88.4 R48, [R186+0xa000] ;  /* 0x00a00000ba30783b */ /* 0x000ee20000000200 */
[----:B------:R-:W-:Y:S01]  /*9d60*/  FSEL R179, R55, -INF , !P5 ;  /* 0xff80000037b37808 */ /* 0x000fe20006800000 */
[----:B------:R-:W-:Y:S01]  /*9d70*/  VIADD R55, R145, 0xffffff29 ;  /* 0xffffff2991377836 */ /* 0x000fe20000000000 */
[----:B------:R-:W-:Y:S01]  /*9d80*/  FSEL R248, R248, -INF , !P2 ;  /* 0xff800000f8f87808 */ /* 0x000fe20005000000 */
[----:B------:R-:W4:Y:S01]  /*9d90*/  LDSM.16.M88.4 R4, [R185+0xb000] ;  /* 0x00b00000b904783b */ /* 0x000f220000000200 */
[C---:B------:R-:W-:Y:S01]  /*9da0*/  ISETP.GE.AND P5, PT, R53.reuse, R180, PT ;  /* 0x000000b43500720c */ /* 0x040fe20003fa6270 */
[----:B-1----:R-:W-:Y:S01]  /*9db0*/  HMMA.16816.F32 R40, R8, R60, R40 ;  /* 0x0000003c0828723c */ /* 0x002fe20000001828 */
[----:B------:R-:W-:Y:S01]  /*9dc0*/  ISETP.GE.AND P2, PT, R53, R2, PT ;  /* 0x000000023500720c */ /* 0x000fe20003f46270 */
[----:B------:R-:W-:Y:S01]  /*9dd0*/  VIADD R53, R145, 0xffffff28 ;  /* 0xffffff2891357836 */ /* 0x000fe20000000000 */
[----:B------:R-:W-:-:S02]  /*9de0*/  FSEL R246, R246, -INF , !P1 ;  /* 0xff800000f6f67808 */ /* 0x000fc40004800000 */
[----:B------:R-:W-:Y:S02]  /*9df0*/  FSEL R171, R171, -INF , !P5 ;  /* 0xff800000abab7808 */ /* 0x000fe40006800000 */
[----:B------:R-:W-:Y:S01]  /*9e00*/  I2FP.F32.U32 R52, R53 ;  /* 0x0000003500347245 */ /* 0x000fe20000201000 */
[----:B------:R-:W-:Y:S01]  /*9e10*/  HMMA.16816.F32 R36, R8, R62, R36 ;  /* 0x0000003e0824723c */ /* 0x000fe20000001824 */
[C---:B------:R-:W-:Y:S02]  /*9e20*/  ISETP.GE.AND P1, PT, R53.reuse, R180, PT ;  /* 0x000000b43500720c */ /* 0x040fe40003f26270 */
[----:B------:R-:W-:Y:S01]  /*9e30*/  ISETP.GE.AND P5, PT, R53, R2, PT ;  /* 0x000000023500720c */ /* 0x000fe20003fa6270 */
[CC--:B------:R-:W-:Y:S01]  /*9e40*/  FFMA.FTZ R252, R3.reuse, R52.reuse, R44 ;  /* 0x0000003403fc7223 */ /* 0x0c0fe2000001002c */
[----:B------:R-:W-:Y:S01]  /*9e50*/  I2FP.F32.U32 R44, R55 ;  /* 0x00000037002c7245 */ /* 0x000fe20000201000 */
[----:B------:R-:W-:Y:S01]  /*9e60*/  FFMA.FTZ R46, R3, R52, R46 ;  /* 0x00000034032e7223 */ /* 0x000fe2000001002e */
[----:B------:R-:W-:Y:S01]  /*9e70*/  FSEL R244, R244, -INF , !P2 ;  /* 0xff800000f4f47808 */ /* 0x000fe20005000000 */
[----:B------:R-:W-:Y:S01]  /*9e80*/  VIADD R53, R145, 0xffffff30 ;  /* 0xffffff3091357836 */ /* 0x000fe20000000000 */
[----:B------:R-:W-:Y:S01]  /*9e90*/  FSEL R252, R252, -INF , !P1 ;  /* 0xff800000fcfc7808 */ /* 0x000fe20004800000 */
[CC--:B------:R-:W-:Y:S01]  /*9ea0*/  FFMA.FTZ R45, R3.reuse, R44.reuse, R45 ;  /* 0x0000002c032d7223 */ /* 0x0c0fe2000001002d */
[----:B------:R-:W-:Y:S01]  /*9eb0*/  FFMA.FTZ R47, R3, R44, R47 ;  /* 0x0000002c032f7223 */ /* 0x000fe2000001002f */
[C---:B------:R-:W-:Y:S01]  /*9ec0*/  ISETP.GE.AND P2, PT, R55.reuse, R180, PT ;  /* 0x000000b43700720c */ /* 0x040fe20003f46270 */
[----:B--2---:R-:W-:Y:S01]  /*9ed0*/  HMMA.16816.F32 R24, R156, R64, R24 ;  /* 0x000000409c18723c */ /* 0x004fe20000001818 */
[----:B------:R-:W-:-:S02]  /*9ee0*/  ISETP.GE.AND P1, PT, R55, R2, PT ;  /* 0x000000023700720c */ /* 0x000fc40003f26270 */
[----:B------:R-:W-:Y:S02]  /*9ef0*/  FSEL R174, R46, -INF , !P5 ;  /* 0xff8000002eae7808 */ /* 0x000fe40006800000 */
[----:B------:R-:W-:Y:S02]  /*9f00*/  I2FP.F32.U32 R52, R53 ;  /* 0x0000003500347245 */ /* 0x000fe40000201000 */
[----:B------:R-:W-:Y:S01]  /*9f10*/  FSEL R250, R45, -INF , !P2 ;  /* 0xff8000002dfa7808 */ /* 0x000fe20005000000 */
[----:B------:R-:W-:Y:S01]  /*9f20*/  HMMA.16816.F32 R20, R156, R66, R20 ;  /* 0x000000429c14723c */ /* 0x000fe20000001814 */
[----:B------:R-:W-:Y:S01]  /*9f30*/  FSEL R172, R47, -INF , !P1 ;  /* 0xff8000002fac7808 */ /* 0x000fe20004800000 */
[----:B------:R-:W-:Y:S01]  /*9f40*/  FFMA.FTZ R210, R3, R52, R40 ;  /* 0x0000003403d27223 */ /* 0x000fe20000010028 */
[----:B------:R-:W1:Y:S01]  /*9f50*/  LDSM.16.M88.4 R44, [R186+0xa800] ;  /* 0x00a80000ba2c783b */ /* 0x000e620000000200 */
[----:B------:R-:W-:Y:S01]  /*9f60*/  ISETP.GE.AND P5, PT, R53, R180, PT ;  /* 0x000000b43500720c */ /* 0x000fe20003fa6270 */
[----:B------:R-:W-:Y:S01]  /*9f70*/  FFMA.FTZ R42, R3, R52, R42 ;  /* 0x00000034032a7223 */ /* 0x000fe2000001002a */
[----:B------:R-:W-:Y:S01]  /*9f80*/  ISETP.GE.AND P2, PT, R53, R2, PT ;  /* 0x000000023500720c */ /* 0x000fe20003f46270 */
[----:B------:R-:W-:Y:S01]  /*9f90*/  VIADD R53, R145, 0xffffff31 ;  /* 0xffffff3191357836 */ /* 0x000fe20000000000 */
[----:B------:R-:W-:Y:S01]  /*9fa0*/  FSEL R210, R210, -INF , !P5 ;  /* 0xff800000d2d27808 */ /* 0x000fe20006800000 */
[----:B---3--:R-:W-:Y:S01]  /*9fb0*/  HMMA.16816.F32 R32, R8, R48, R32 ;  /* 0x000000300820723c */ /* 0x008fe20000001820 */
[----:B------:R-:W-:-:S02]  /*9fc0*/  FSEL R234, R42, -INF , !P2 ;  /* 0xff8000002aea7808 */ /* 0x000fc40005000000 */
[C---:B------:R-:W-:Y:S02]  /*9fd0*/  ISETP.GE.AND P1, PT, R53.reuse, R180, PT ;  /* 0x000000b43500720c */ /* 0x040fe40003f26270 */
[----:B------:R-:W-:Y:S02]  /*9fe0*/  I2FP.F32.U32 R40, R53 ;  /* 0x0000003500287245 */ /* 0x000fe40000201000 */
[----:B------:R-:W-:Y:S01]  /*9ff0*/  ISETP.GE.AND P5, PT, R53, R2, PT ;  /* 0x000000023500720c */ /* 0x000fe20003fa6270 */
[----:B------:R-:W-:Y:S01]  /*a000*/  VIADD R53, R145, 0xffffff38 ;  /* 0xffffff3891357836 */ /* 0x000fe20000000000 */
[----:B----4-:R-:W-:Y:S01]  /*a010*/  HMMA.16816.F32 R16, R156, R4, R16 ;  /* 0x000000049c10723c */ /* 0x010fe20000001810 */
[-C--:B------:R-:W-:Y:S01]  /*a020*/  FFMA.FTZ R240, R3, R40.reuse, R41 ;  /* 0x0000002803f07223 */ /* 0x080fe20000010029 */
[----:B------:R-:W-:Y:S02]  /*a030*/  VIADD R5, R145, 0xffffff39 ;  /* 0xffffff3991057836 */ /* 0x000fe40000000000 */
[----:B------:R-:W-:Y:S01]  /*a040*/  FFMA.FTZ R43, R3, R40, R43 ;  /* 0x00000028032b7223 */ /* 0x000fe2000001002b */
[----:B------:R-:W-:-:S02]  /*a050*/  I2FP.F32.U32 R41, R53 ;  /* 0x0000003500297245 */ /* 0x000fc40000201000 */
[----:B------:R-:W-:Y:S02]  /*a060*/  ISETP.GE.AND P2, PT, R53, R180, PT ;  /* 0x000000b43500720c */ /* 0x000fe40003f46270 */
[----:B------:R-:W-:Y:S01]  /*a070*/  I2FP.F32.U32 R4, R5 ;  /* 0x0000000500047245 */ /* 0x000fe20000201000 */
[CC--:B------:R-:W-:Y:S01]  /*a080*/  FFMA.FTZ R36, R3.reuse, R41.reuse, R36 ;  /* 0x0000002903247223 */ /* 0x0c0fe20000010024 */
[----:B------:R-:W-:Y:S01]  /*a090*/  FFMA.FTZ R38, R3, R41, R38 ;  /* 0x0000002903267223 */ /* 0x000fe20000010026 */
[----:B------:R-:W-:Y:S01]  /*a0a0*/  VIADD R41, R145, 0xffffff40 ;  /* 0xffffff4091297836 */ /* 0x000fe20000000000 */
[----:B------:R-:W-:Y:S01]  /*a0b0*/  FSEL R216, R43, -INF , !P5 ;  /* 0xff8000002bd87808 */ /* 0x000fe20006800000 */
[CC--:B------:R-:W-:Y:S01]  /*a0c0*/  FFMA.FTZ R37, R3.reuse, R4.reuse, R37 ;  /* 0x0000000403257223 */ /* 0x0c0fe20000010025 */
[----:B------:R-:W-:Y:S01]  /*a0d0*/  FSEL R242, R36, -INF , !P2 ;  /* 0xff80000024f27808 */ /* 0x000fe20005000000 */
[----:B------:R-:W-:Y:S01]  /*a0e0*/  FFMA.FTZ R39, R3, R4, R39 ;  /* 0x0000000403277223 */ /* 0x000fe20000010027 */
[C---:B------:R-:W-:Y:S01]  /*a0f0*/  ISETP.GE.AND P5, PT, R5.reuse, R180, PT ;  /* 0x000000b40500720c */ /* 0x040fe20003fa6270 */
[----:B------:R-:W-:Y:S01]  /*a100*/  HMMA.16816.F32 R28, R8, R50, R28 ;  /* 0x00000032081c723c */ /* 0x000fe2000000181c */
[----:B------:R-:W-:-:S02]  /*a110*/  ISETP.GE.AND P2, PT, R5, R2, PT ;  /* 0x000000020500720c */ /* 0x000fc40003f46270 */
[----:B------:R-:W-:Y:S02]  /*a120*/  FSEL R240, R240, -INF , !P1 ;  /* 0xff800000f0f07808 */ /* 0x000fe40004800000 */
[----:B------:R-:W-:Y:S02]  /*a130*/  I2FP.F32.U32 R5, R41 ;  /* 0x0000002900057245 */ /* 0x000fe40000201000 */
[----:B------:R-:W-:Y:S01]  /*a140*/  ISETP.GE.AND P1, PT, R53, R2, PT ;  /* 0x000000023500720c */ /* 0x000fe20003f26270 */
[----:B------:R-:W-:Y:S01]  /*a150*/  HMMA.16816.F32 R12, R156, R6, R12 ;  /* 0x000000069c0c723c */ /* 0x000fe2000000180c */
[----:B------:R-:W-:Y:S01]  /*a160*/  FSEL R238, R37, -INF , !P5 ;  /* 0xff80000025ee7808 */ /* 0x000fe20006800000 */
[-C--:B------:R-:W-:Y:S01]  /*a170*/  FFMA.FTZ R32, R3, R5.reuse, R32 ;  /* 0x0000000503207223 */ /* 0x080fe20000010020 */
[----:B------:R-:W-:Y:S01]  /*a180*/  FSEL R212, R38, -INF , !P1 ;  /* 0xff80000026d47808 */ /* 0x000fe20004800000 */
[----:B------:R-:W-:Y:S01]  /*a190*/  VIADD R37, R145, 0xffffff41 ;  /* 0xffffff4191257836 */ /* 0x000fe20000000000 */
[-C--:B------:R-:W-:Y:S01]  /*a1a0*/  ISETP.GE.AND P1, PT, R41, R180.reuse, PT ;  /* 0x000000b42900720c */ /* 0x080fe20003f26270 */
[----:B------:R-:W-:Y:S01]  /*a1b0*/  FFMA.FTZ R34, R3, R5, R34 ;  /* 0x0000000503227223 */ /* 0x000fe20000010022 */
[----:B------:R-:W-:Y:S01]  /*a1c0*/  FSEL R236, R39, -INF , !P2 ;  /* 0xff80000027ec7808 */ /* 0x000fe20005000000 */
[----:B------:R-:W-:Y:S01]  /*a1d0*/  VIADD R7, R145, 0xffffff50 ;  /* 0xffffff5091077836 */ /* 0x000fe20000000000 */
[----:B------:R-:W-:Y:S01]  /*a1e0*/  FSEL R222, R32, -INF , !P1 ;  /* 0xff80000020de7808 */ /* 0x000fe20004800000 */
[----:B-1----:R-:W-:Y:S01]  /*a1f0*/  HMMA.16816.F32 R20, R8, R46, R20 ;  /* 0x0000002e0814723c */ /* 0x002fe20000001814 */
[----:B------:R-:W-:-:S02]  /*a200*/  ISETP.GE.AND P2, PT, R37, R180, PT ;  /* 0x000000b42500720c */ /* 0x000fc40003f46270 */
[----:B------:R-:W-:Y:S02]  /*a210*/  I2FP.F32.U32 R4, R37 ;  /* 0x0000002500047245 */ /* 0x000fe40000201000 */
[-C--:B------:R-:W-:Y:S02]  /*a220*/  ISETP.GE.AND P1, PT, R37, R2.reuse, PT ;  /* 0x000000022500720c */ /* 0x080fe40003f26270 */
[----:B------:R-:W-:Y:S01]  /*a230*/  ISETP.GE.AND P5, PT, R41, R2, PT ;  /* 0x000000022900720c */ /* 0x000fe20003fa6270 */
[----:B------:R-:W-:Y:S01]  /*a240*/  HMMA.16816.F32 R36, R8, R44, R24 ;  /* 0x0000002c0824723c */ /* 0x000fe20000001818 */
[----:B------:R-:W1:Y:S01]  /*a250*/  LDSM.16.M88.4 R24, [R186+0xb000] ;  /* 0x00b00000ba18783b */ /* 0x000e620000000200 */
[----:B------:R-:W-:Y:S02]  /*a260*/  VIADD R41, R145, 0xffffff48 ;  /* 0xffffff4891297836 */ /* 0x000fe40000000000 */
[CC--:B------:R-:W-:Y:S01]  /*a270*/  FFMA.FTZ R33, R3.reuse, R4.reuse, R33 ;  /* 0x0000000403217223 */ /* 0x0c0fe20000010021 */
[----:B------:R-:W-:Y:S01]  /*a280*/  FFMA.FTZ R35, R3, R4, R35 ;  /* 0x0000000403237223 */ /* 0x000fe20000010023 */
[----:B------:R-:W-:Y:S01]  /*a290*/  FSEL R220, R34, -INF , !P5 ;  /* 0xff80000022dc7808 */ /* 0x000fe20006800000 */
[----:B------:R-:W-:-:S04]  /*a2a0*/  DEPBAR.LE SB0, 0x0 ;  /* 0x000080000000791a */ /* 0x000fc80000000000 */
[----:B------:R-:W-:Y:S01]  /*a2b0*/  I2FP.F32.U32 R5, R41 ;  /* 0x0000002900057245 */ /* 0x000fe20000201000 */
[----:B------:R-:W-:Y:S01]  /*a2c0*/  HMMA.16816.F32 R156, R156, R136, R164 ;  /* 0x000000889c9c723c */ /* 0x000fe200000018a4 */
[----:B------:R-:W-:Y:S01]  /*a2d0*/  FSEL R226, R33, -INF , !P2 ;  /* 0xff80000021e27808 */ /* 0x000fe20005000000 */
[----:B------:R-:W-:Y:S01]  /*a2e0*/  VIADD R33, R145, 0xffffff49 ;  /* 0xffffff4991217836 */ /* 0x000fe20000000000 */
[----:B------:R-:W-:Y:S01]  /*a2f0*/  ISETP.GE.AND P5, PT, R41, R180, PT ;  /* 0x000000b42900720c */ /* 0x000fe20003fa6270 */
[CC--:B------:R-:W-:Y:S01]  /*a300*/  FFMA.FTZ R28, R3.reuse, R5.reuse, R28 ;  /* 0x00000005031c7223 */ /* 0x0c0fe2000001001c */
[----:B------:R-:W-:Y:S01]  /*a310*/  FFMA.FTZ R30, R3, R5, R30 ;  /* 0x00000005031e7223 */ /* 0x000fe2000001001e */
[----:B------:R-:W-:Y:S02]  /*a320*/  I2FP.F32.U32 R5, R7 ;  /* 0x0000000700057245 */ /* 0x000fe40000201000 */
[----:B------:R-:W-:Y:S02]  /*a330*/  I2FP.F32.U32 R4, R33 ;  /* 0x0000002100047245 */ /* 0x000fe40000201000 */
[----:B------:R-:W-:Y:S01]  /*a340*/  ISETP.GE.AND P2, PT, R41, R2, PT ;  /* 0x000000022900720c */ /* 0x000fe20003f46270 */
[CC--:B------:R-:W-:Y:S01]  /*a350*/  FFMA.FTZ R36, R3.reuse, R5.reuse, R36 ;  /* 0x0000000503247223 */ /* 0x0c0fe20000010024 */
[----:B------:R-:W-:Y:S01]  /*a360*/  FSEL R230, R28, -INF , !P5 ;  /* 0xff8000001ce67808 */ /* 0x000fe20006800000 */
[CC--:B------:R-:W-:Y:S01]  /*a370*/  FFMA.FTZ R232, R3.reuse, R4.reuse, R29 ;  /* 0x0000000403e87223 */ /* 0x0c0fe2000001001d */
[----:B------:R-:W-:Y:S01]  /*a380*/  FFMA.FTZ R31, R3, R4, R31 ;  /* 0x00000004031f7223 */ /* 0x000fe2000001001f */
[----:B------:R-:W-:Y:S01]  /*a390*/  FSEL R228, R30, -INF , !P2 ;  /* 0xff8000001ee47808 */ /* 0x000fe20005000000 */
[----:B------:R-:W-:Y:S01]  /*a3a0*/  VIADD R29, R145, 0xffffff51 ;  /* 0xffffff51911d7836 */ /* 0x000fe20000000000 */
[----:B------:R-:W-:Y:S01]  /*a3b0*/  BAR.SYNC.DEFER_BLOCKING 0x0 ;  /* 0x0000000000007b1d */ /* 0x000fe20000010000 */
[----:B------:R-:W-:Y:S01]  /*a3c0*/  ISETP.GE.AND P5, PT, R33, R2, PT ;  /* 0x000000022100720c */ /* 0x000fe20003fa6270 */
[----:B------:R-:W-:Y:S01]  /*a3d0*/  FFMA.FTZ R38, R3, R5, R38 ;  /* 0x0000000503267223 */ /* 0x000fe20000010026 */
[----:B------:R-:W-:Y:S01]  /*a3e0*/  ISETP.GE.AND P2, PT, R7, R180, PT ;  /* 0x000000b40700720c */ /* 0x000fe20003f46270 */
[----:B------:R-:W-:Y:S01]  /*a3f0*/  VIADD R5, R145, 0xffffff59 ;  /* 0xffffff5991057836 */ /* 0x000fe20000000000 */
[----:B------:R-:W-:-:S02]  /*a400*/  FSEL R224, R35, -INF , !P1 ;  /* 0xff80000023e07808 */ /* 0x000fc40004800000 */
[----:B------:R-:W-:Y:S02]  /*a410*/  FSEL R218, R31, -INF , !P5 ;  /* 0xff8000001fda7808 */ /* 0x000fe40006800000 */
[----:B------:R-:W-:Y:S02]  /*a420*/  FSEL R192, R36, -INF , !P2 ;  /* 0xff80000024c07808 */ /* 0x000fe40005000000 */
[-C--:B------:R-:W-:Y:S02]  /*a430*/  ISETP.GE.AND P1, PT, R33, R180.reuse, PT ;  /* 0x000000b42100720c */ /* 0x080fe40003f26270 */
[----:B------:R-:W-:Y:S01]  /*a440*/  ISETP.GE.AND P5, PT, R29, R180, PT ;  /* 0x000000b41d00720c */ /* 0x000fe20003fa6270 */
[C---:B-1----:R-:W-:Y:S01]  /*a450*/  HMMA.16816.F32 R16, R8.reuse, R24, R16 ;  /* 0x000000180810723c */ /* 0x042fe20000001810 */
[----:B------:R-:W-:Y:S01]  /*a460*/  I2FP.F32.U32 R4, R29 ;  /* 0x0000001d00047245 */ /* 0x000fe20000201000 */
[----:B------:R-:W-:Y:S01]  /*a470*/  VIADD R25, R145, 0xffffff60 ;  /* 0xffffff6091197836 */ /* 0x000fe20000000000 */
[----:B------:R-:W-:Y:S01]  /*a480*/  ISETP.GE.AND P2, PT, R29, R2, PT ;  /* 0x000000021d00720c */ /* 0x000fe20003f46270 */
[----:B------:R-:W-:Y:S01]  /*a490*/  VIADD R29, R145, 0xffffff58 ;  /* 0xffffff58911d7836 */ /* 0x000fe20000000000 */
[----:B------:R-:W-:Y:S01]  /*a4a0*/  FSEL R232, R232, -INF , !P1 ;  /* 0xff800000e8e87808 */ /* 0x000fe20004800000 */
[----:B------:R-:W-:Y:S01]  /*a4b0*/  FFMA.FTZ R39, R3, R4, R39 ;  /* 0x0000000403277223 */ /* 0x000fe20000010027 */
[----:B------:R-:W-:Y:S01]  /*a4c0*/  ISETP.GE.AND P1, PT, R7, R2, PT ;  /* 0x000000020700720c */ /* 0x000fe20003f26270 */
[----:B------:R-:W-:Y:S01]  /*a4d0*/  FFMA.FTZ R37, R3, R4, R37 ;  /* 0x0000000403257223 */ /* 0x000fe20000010025 */
[----:B------:R-:W-:Y:S01]  /*a4e0*/  I2FP.F32.U32 R7, R29 ;  /* 0x0000001d00077245 */ /* 0x000fe20000201000 */
[----:B------:R-:W-:Y:S01]  /*a4f0*/  HMMA.16816.F32 R12, R8, R26, R12 ;  /* 0x0000001a080c723c */ /* 0x000fe2000000180c */
[----:B------:R-:W-:-:S02]  /*a500*/  FSEL R188, R38, -INF , !P1 ;  /* 0xff80000026bc7808 */ /* 0x000fc40004800000 */
[-C--:B------:R-:W-:Y:S01]  /*a510*/  ISETP.GE.AND P1, PT, R29, R180.reuse, PT ;  /* 0x000000b41d00720c */ /* 0x080fe20003f26270 */
[CC--:B------:R-:W-:Y:S01]  /*a520*/  FFMA.FTZ R20, R3.reuse, R7.reuse, R20 ;  /* 0x0000000703147223 */ /* 0x0c0fe20000010014 */
[----:B------:R-:W-:Y:S01]  /*a530*/  FFMA.FTZ R22, R3, R7, R22 ;  /* 0x0000000703167223 */ /* 0x000fe20000010016 */
[----:B------:R-:W-:Y:S02]  /*a540*/  FSEL R186, R39, -INF , !P2 ;  /* 0xff80000027ba7808 */ /* 0x000fe40005000000 */
[----:B------:R-:W-:Y:S01]  /*a550*/  FSEL R196, R37, -INF , !P5 ;  /* 0xff80000025c47808 */ /* 0x000fe20006800000 */
[----:B------:R-:W-:Y:S01]  /*a560*/  HMMA.16816.F32 R8, R8, R168, R156 ;  /* 0x000000a80808723c */ /* 0x000fe2000000189c */
[----:B------:R-:W-:Y:S02]  /*a570*/  FSEL R194, R20, -INF , !P1 ;  /* 0xff80000014c27808 */ /* 0x000fe40004800000 */
[----:B------:R-:W-:Y:S02]  /*a580*/  I2FP.F32.U32 R4, R5 ;  /* 0x0000000500047245 */ /* 0x000fe40000201000 */
[----:B------:R-:W-:-:S02]  /*a590*/  ISETP.GE.AND P2, PT, R5, R180, PT ;  /* 0x000000b40500720c */ /* 0x000fc40003f46270 */
[----:B------:R-:W-:Y:S01]  /*a5a0*/  ISETP.GE.AND P1, PT, R5, R2, PT ;  /* 0x000000020500720c */ /* 0x000fe20003f26270 */
[----:B------:R-:W-:Y:S01]  /*a5b0*/  VIADD R5, R145, 0xffffff61 ;  /* 0xffffff6191057836 */ /* 0x000fe20000000000 */
[----:B------:R-:W-:Y:S01]  /*a5c0*/  I2FP.F32.U32 R7, R25 ;  /* 0x0000001900077245 */ /* 0x000fe20000201000 */
[----:B------:R-:W-:Y:S01]  /*a5d0*/  FFMA.FTZ R21, R3, R4, R21 ;  /* 0x0000000403157223 */ /* 0x000fe20000010015 */
[----:B------:R-:W-:Y:S01]  /*a5e0*/  ISETP.GE.AND P5, PT, R29, R2, PT ;  /* 0x000000021d00720c */ /* 0x000fe20003fa6270 */
[C---:B------:R-:W-:Y:S01]  /*a5f0*/  FFMA.FTZ R23, R3.reuse, R4, R23 ;  /* 0x0000000403177223 */ /* 0x040fe20000010017 */
[----:B------:R-:W-:Y:S01]  /*a600*/  I2FP.F32.U32 R4, R5 ;  /* 0x0000000500047245 */ /* 0x000fe20000201000 */
[CC--:B------:R-:W-:Y:S01]  /*a610*/  FFMA.FTZ R16, R3.reuse, R7.reuse, R16 ;  /* 0x0000000703107223 */ /* 0x0c0fe20000010010 */
[----:B------:R-:W-:Y:S01]  /*a620*/  FSEL R178, R22, -INF , !P5 ;  /* 0xff80000016b27808 */ /* 0x000fe20006800000 */
[----:B------:R-:W-:Y:S01]  /*a630*/  FFMA.FTZ R18, R3, R7, R18 ;  /* 0x0000000703127223 */ /* 0x000fe20000010012 */
[----:B------:R-:W-:Y:S01]  /*a640*/  ISETP.GE.AND P5, PT, R25, R180, PT ;  /* 0x000000b41900720c */ /* 0x000fe20003fa6270 */
[-C--:B------:R-:W-:Y:S01]  /*a650*/  FFMA.FTZ R17, R3, R4.reuse, R17 ;  /* 0x0000000403117223 */ /* 0x080fe20000010011 */
[----:B------:R-:W-:Y:S01]  /*a660*/  FSEL R176, R23, -INF , !P1 ;  /* 0xff80000017b07808 */ /* 0x000fe20004800000 */
[----:B------:R-:W-:Y:S01]  /*a670*/  FFMA.FTZ R19, R3, R4, R19 ;  /* 0x0000000403137223 */ /* 0x000fe20000010013 */
[----:B------:R-:W-:-:S02]  /*a680*/  FSEL R166, R16, -INF , !P5 ;  /* 0xff80000010a67808 */ /* 0x000fc40006800000 */
[----:B------:R-:W-:Y:S02]  /*a690*/  FSEL R190, R21, -INF , !P2 ;  /* 0xff80000015be7808 */ /* 0x000fe40005000000 */
[C---:B------:R-:W-:Y:S02]  /*a6a0*/  ISETP.GE.AND P1, PT, R5.reuse, R180, PT ;  /* 0x000000b40500720c */ /* 0x040fe40003f26270 */
[-C--:B------:R-:W-:Y:S01]  /*a6b0*/  ISETP.GE.AND P5, PT, R5, R2.reuse, PT ;  /* 0x000000020500720c */ /* 0x080fe20003fa6270 */
[----:B------:R-:W-:Y:S01]  /*a6c0*/  VIADD R5, R145, 0xffffff68 ;  /* 0xffffff6891057836 */ /* 0x000fe20000000000 */
[----:B------:R-:W-:Y:S02]  /*a6d0*/  ISETP.GE.AND P2, PT, R25, R2, PT ;  /* 0x000000021900720c */ /* 0x000fe40003f46270 */
[----:B------:R-:W-:Y:S01]  /*a6e0*/  FSEL R170, R17, -INF , !P1 ;  /* 0xff80000011aa7808 */ /* 0x000fe20004800000 */
[----:B------:R-:W-:Y:S01]  /*a6f0*/  VIADD R17, R145, 0xffffff69 ;  /* 0xffffff6991117836 */ /* 0x000fe20000000000 */
[----:B------:R-:W-:-:S02]  /*a700*/  FSEL R162, R18, -INF , !P2 ;  /* 0xff80000012a27808 */ /* 0x000fc40005000000 */
[C---:B------:R-:W-:Y:S02]  /*a710*/  ISETP.GE.AND P2, PT, R5.reuse, R180, PT ;  /* 0x000000b40500720c */ /* 0x040fe40003f46270 */
[----:B------:R-:W-:Y:S02]  /*a720*/  I2FP.F32.U32 R7, R5 ;  /* 0x0000000500077245 */ /* 0x000fe40000201000 */
[----:B------:R-:W-:Y:S01]  /*a730*/  ISETP.GE.AND P1, PT, R5, R2, PT ;  /* 0x000000020500720c */ /* 0x000fe20003f26270 */
[----:B------:R-:W-:Y:S01]  /*a740*/  VIADD R5, R145, 0xffffff70 ;  /* 0xffffff7091057836 */ /* 0x000fe20000000000 */
[----:B------:R-:W-:Y:S01]  /*a750*/  I2FP.F32.U32 R6, R17 ;  /* 0x0000001100067245 */ /* 0x000fe20000201000 */
[CC--:B------:R-:W-:Y:S01]  /*a760*/  FFMA.FTZ R12, R3.reuse, R7.reuse, R12 ;  /* 0x00000007030c7223 */ /* 0x0c0fe2000001000c */
[----:B------:R-:W-:Y:S01]  /*a770*/  FFMA.FTZ R14, R3, R7, R14 ;  /* 0x00000007030e7223 */ /* 0x000fe2000001000e */
[----:B------:R-:W-:Y:S01]  /*a780*/  VIADD R7, R145, 0xffffff71 ;  /* 0xffffff7191077836 */ /* 0x000fe20000000000 */
[----:B------:R-:W-:Y:S01]  /*a790*/  I2FP.F32.U32 R4, R5 ;  /* 0x0000000500047245 */ /* 0x000fe20000201000 */
[CC--:B------:R-:W-:Y:S01]  /*a7a0*/  FFMA.FTZ R15, R3.reuse, R6.reuse, R15 ;  /* 0x00000006030f7223 */ /* 0x0c0fe2000001000f */
[----:B------:R-:W-:Y:S01]  /*a7b0*/  FSEL R168, R12, -INF , !P2 ;  /* 0xff8000000ca87808 */ /* 0x000fe20005000000 */
[C---:B------:R-:W-:Y:S01]  /*a7c0*/  FFMA.FTZ R13, R3.reuse, R6, R13 ;  /* 0x00000006030d7223 */ /* 0x040fe2000001000d */
[----:B------:R-:W-:Y:S01]  /*a7d0*/  FSEL R158, R14, -INF , !P1 ;  /* 0xff8000000e9e7808 */ /* 0x000fe20004800000 */
[CC--:B------:R-:W-:Y:S01]  /*a7e0*/  FFMA.FTZ R8, R3.reuse, R4.reuse, R8 ;  /* 0x0000000403087223 */ /* 0x0c0fe20000010008 */
[----:B------:R-:W-:Y:S01]  /*a7f0*/  FFMA.FTZ R10, R3, R4, R10 ;  /* 0x00000004030a7223 */ /* 0x000fe2000001000a */
[----:B------:R-:W-:Y:S01]  /*a800*/  I2FP.F32.U32 R4, R7 ;  /* 0x0000000700047245 */ /* 0x000fe20000201000 */
[----:B------:R-:W-:Y:S01]  /*a810*/  VIADD R145, R145, 0xffffff79 ;  /* 0xffffff7991917836 */ /* 0x000fe20000000000 */
[----:B------:R-:W-:-:S02]  /*a820*/  ISETP.GE.AND P1, PT, R5, R180, PT ;  /* 0x000000b40500720c */ /* 0x000fc40003f26270 */
[----:B------:R-:W-:Y:S01]  /*a830*/  ISETP.GE.AND P2, PT, R17, R2, PT ;  /* 0x000000021100720c */ /* 0x000fe20003f46270 */
[CC--:B------:R-:W-:Y:S01]  /*a840*/  FFMA.FTZ R11, R3.reuse, R4.reuse, R11 ;  /* 0x00000004030b7223 */ /* 0x0c0fe2000001000b */
[----:B------:R-:W-:Y:S01]  /*a850*/  FSEL R137, R8, -INF , !P1 ;  /* 0xff80000008897808 */ /* 0x000fe20004800000 */
[----:B------:R-:W-:Y:S01]  /*a860*/  FFMA.FTZ R9, R3, R4, R9 ;  /* 0x0000000403097223 */ /* 0x000fe20000010009 */
[----:B------:R-:W-:Y:S02]  /*a870*/  ISETP.GE.AND P1, PT, R7, R2, PT ;  /* 0x000000020700720c */ /* 0x000fe40003f26270 */
[----:B------:R-:W-:Y:S02]  /*a880*/  FSEL R160, R19, -INF , !P5 ;  /* 0xff80000013a07808 */ /* 0x000fe40006800000 */
[----:B------:R-:W-:Y:S02]  /*a890*/  FSEL R141, R11, -INF , !P1 ;  /* 0xff8000000b8d7808 */ /* 0x000fe40004800000 */
[----:B------:R-:W-:-:S02]  /*a8a0*/  ISETP.GE.U32.AND P1, PT, R182, 0x3, PT ;  /* 0x00000003b600780c */ /* 0x000fc40003f26070 */
[-C--:B------:R-:W-:Y:S02]  /*a8b0*/  ISETP.GE.AND P5, PT, R17, R180.reuse, PT ;  /* 0x000000b41100720c */ /* 0x080fe40003fa6270 */
[----:B------:R-:W-:Y:S02]  /*a8c0*/  FSEL R156, R15, -INF , !P2 ;  /* 0xff8000000f9c7808 */ /* 0x000fe40005000000 */
[----:B------:R-:W-:Y:S02]  /*a8d0*/  ISETP.GE.AND P2, PT, R7, R180, PT ;  /* 0x000000b40700720c */ /* 0x000fe40003f46270 */
[----:B------:R-:W-:Y:S02]  /*a8e0*/  FSEL R164, R13, -INF , !P5 ;  /* 0xff8000000da47808 */ /* 0x000fe40006800000 */
[----:B------:R-:W-:Y:S02]  /*a8f0*/  I2FP.F32.U32 R4, R145 ;  /* 0x0000009100047245 */ /* 0x000fe40000201000 */
[----:B------:R-:W-:-:S02]  /*a900*/  ISETP.GE.AND P5, PT, R5, R2, PT ;  /* 0x000000020500720c */ /* 0x000fc40003fa6270 */
[----:B------:R-:W-:Y:S01]  /*a910*/  FSEL R140, R9, -INF , !P2 ;  /* 0xff800000098c7808 */ /* 0x000fe20005000000 */
[----:B------:R-:W-:Y:S01]  /*a920*/  FFMA.FTZ R143, R3, R4, R163 ;  /* 0x00000004038f7223 */ /* 0x000fe200000100a3 */
[----:B------:R-:W-:Y:S01]  /*a930*/  ISETP.GE.AND P2, PT, R145, R2, PT ;  /* 0x000000029100720c */ /* 0x000fe20003f46270 */
[----:B------:R-:W-:Y:S01]  /*a940*/  FFMA.FTZ R2, R3, R4, R161 ;  /* 0x0000000403027223 */ /* 0x000fe200000100a1 */
[----:B------:R-:W-:Y:S02]  /*a950*/  FSEL R136, R10, -INF , !P5 ;  /* 0xff8000000a887808 */ /* 0x000fe40006800000 */
[----:B------:R-:W-:Y:S02]  /*a960*/  ISETP.GE.AND P5, PT, R145, R180, PT ;  /* 0x000000b49100720c */ /* 0x000fe40003fa6270 */
[----:B------:R-:W-:Y:S02]  /*a970*/  FSEL R143, R143, -INF , !P2 ;  /* 0xff8000008f8f7808 */ /* 0x000fe40005000000 */
[----:B------:R-:W-:Y:S01]  /*a980*/  FSEL R2, R2, -INF , !P5 ;  /* 0xff80000002027808 */ /* 0x000fe20006800000 */
[----:B------:R-:W-:Y:S08]  /*a990*/  @!P1 BRA `(.L_x_2088) ;  /* 0x0000000800c09947 */ /* 0x000ff00003800000 */
        /* <DEDUP_REMOVED lines=62> */
.L_x_2089:
[----:B------:R-:W-:Y:S01]  /*ad80*/  UMOV UR4, URZ ;  /* 0x000000ff00047c82 */ /* 0x000fe20008000000 */
[----:B------:R-:W-:Y:S01]  /*ad90*/  IMAD.SHL.U32 R4, R134, 0x80, RZ ;  /* 0x0000008086047824 */ /* 0x000fe200078e00ff */
[----:B------:R-:W-:-:S05]  /*ada0*/  IADD3 R5, P1, PT, RZ, -UR4, RZ ;  /* 0x80000004ff057c10 */ /* 0x000fca000ff3e0ff */
[----:B------:R-:W-:-:S05]  /*adb0*/  IMAD.X R4, RZ, RZ, ~R4, P1 ;  /* 0x000000ffff047224 */ /* 0x000fca00008e0e04 */
[----:B------:R-:W-:-:S04]  /*adc0*/  SHF.R.S64 R5, R5, 0x1f, R4 ;  /* 0x0000001f05057819 */ /* 0x000fc80000001004 */
[----:B------:R-:W-:-:S04]  /*add0*/  IADD3 R206, P1, PT, R5, R206, RZ ;  /* 0x000000ce05ce7210 */ /* 0x000fc80007f3e0ff */
[----:B------:R-:W-:-:S09]  /*ade0*/  LEA.HI.X.SX32 R205, R4, R205, 0x1, P1 ;  /* 0x000000cd04cd7211 */ /* 0x000fd200008f0eff */
.L_x_2090:
        /* <DEDUP_REMOVED lines=107> */
.L_x_2088:
[----:B--2---:R-:W-:Y:S01]  /*b4a0*/  FMNMX3.FTZ R4, R133, R146, R148, !PT ;  /* 0x0000009285047276 */ /* 0x004fe20007810094 */
[----:B------:R-:W1:Y:S01]  /*b4b0*/  LDCU UR4, c[0x0][0x45c] ;  /* 0x00008b80ff0477ac */ /* 0x000e620008000800 */
[----:B------:R-:W-:Y:S02]  /*b4c0*/  FMNMX3.FTZ R5, R132, R152, R155, !PT ;  /* 0x0000009884057276 */ /* 0x000fe4000781009b */
[----:B------:R-:W-:Y:S02]  /*b4d0*/  FMNMX3.FTZ R4, R4, R147, R195, !PT ;  /* 0x0000009304047276 */ /* 0x000fe400078100c3 */
[----:B------:R-:W-:Y:S02]  /*b4e0*/  LOP3.LUT R153, R183, R184, RZ, 0xfc, !PT ;  /* 0x000000b8b7997212 */ /* 0x000fe400078efcff */
        /* <DEDUP_REMOVED lines=9> */
[----:B------:R-:W-:Y:S01]  /*b580*/  FMNMX3.FTZ R5, R4, R175, R179, !PT ;  /* 0x000000af04057276 */ /* 0x000fe200078100b3 */
[----:B------:R-:W-:Y:S01]  /*b590*/  LDSM.16.MT88.4 R64, [R153+0x10800] ;  /* 0x010800009940783b */ /* 0x000fe20000004200 */
        /* <DEDUP_REMOVED lines=20> */
[C---:B------:R-:W-:Y:S01]  /*b6e0*/  IADD3 R16, PT, PT, R153.reuse, 0xc000, RZ ;  /* 0x0000c00099107810 */ /* 0x040fe20007ffe0ff */
[----:B------:R-:W2:Y:S01]  /*b6f0*/  SHFL.BFLY PT, R6, R7, 0x2, 0x1f ;  /* 0x0c401f0007067f89 */ /* 0x000ea200000e0000 */
[----:B------:R-:W-:Y:S02]  /*b700*/  FMNMX3.FTZ R4, R4, R136, R141, !PT ;  /* 0x0000008804047276 */ /* 0x000fe4000781008d */
[----:B------:R-:W-:Y:S02]  /*b710*/  IADD3 R157, PT, PT, R153, 0xc040, RZ ;  /* 0x0000c040999d7810 */ /* 0x000fe40007ffe0ff */
[----:B------:R-:W-:Y:S02]  /*b720*/  FMNMX3.FTZ R4, R4, R144, R143, !PT ;  /* 0x0000009004047276 */ /* 0x000fe4000781008f */
[----:B------:R-:W-:-:S03]  /*b730*/  @P0 IADD3 R157, PT, PT, R16, -0x40, RZ ;  /* 0xffffffc0109d0810 */ /* 0x000fc60007ffe0ff */
        /* <DEDUP_REMOVED lines=9> */
[----:B-1----:R-:W-:-:S05]  /*b7d0*/  FMUL.FTZ R149, R151, UR4 ;  /* 0x0000000497957c20 */ /* 0x002fca0008410000 */
[----:B------:R-:W-:Y:S02]  /*b7e0*/  FSEL R149, R149, RZ, P2 ;  /* 0x000000ff95957208 */ /* 0x000fe40001000000 */
[----:B---3--:R-:W-:-:S03]  /*b7f0*/  FMNMX.FTZ R150, R5, R150, !PT ;  /* 0x0000009605967209 */ /* 0x008fc60007810000 */
[--C-:B------:R-:W-:Y:S01]  /*b800*/  FFMA.FTZ R4, R146, UR4, -R149.reuse ;  /* 0x0000000492047c23 */ /* 0x100fe20008010895 */
[C---:B------:R-:W-:Y:S01]  /*b810*/  FSETP.NEU.FTZ.AND P1, PT, R150.reuse, -INF , PT ;  /* 0xff8000009600780b */ /* 0x040fe20003f3d000 */
[----:B------:R-:W-:Y:S01]  /*b820*/  FMUL.FTZ R135, R150, UR4 ;  /* 0x0000000496877c20 */ /* 0x000fe20008410000 */
[--C-:B------:R-:W-:Y:S01]  /*b830*/  FFMA.FTZ R6, R148, UR4, -R149.reuse ;  /* 0x0000000494067c23 */ /* 0x100fe20008010895 */
[--C-:B------:R-:W-:Y:S01]  /*b840*/  FFMA.FTZ R146, R147, UR4, -R149.reuse ;  /* 0x0000000493927c23 */ /* 0x100fe20008010895 */
[----:B------:R1:W-:Y:S01]  /*b850*/  MUFU.EX2 R148, R4 ;  /* 0x0000000400947308 */ /* 0x0003e20000000800 */
[----:B------:R-:W-:Y:S01]  /*b860*/  FSEL R5, R150, RZ, P1 ;  /* 0x000000ff96057208 */ /* 0x000fe20000800000 */
[--C-:B------:R-:W-:Y:S01]  /*b870*/  FFMA.FTZ R145, R195, UR4, -R149.reuse ;  /* 0x00000004c3917c23 */ /* 0x100fe20008010895 */
[----:B------:R-:W-:Y:S01]  /*b880*/  FSEL R135, R135, RZ, P1 ;  /* 0x000000ff87877208 */ /* 0x000fe20000800000 */
[----:B------:R2:W3:Y:S01]  /*b890*/  MUFU.EX2 R147, R6 ;  /* 0x0000000600937308 */ /* 0x0004e20000000800 */
[----:B------:R-:W-:Y:S01]  /*b8a0*/  FFMA.FTZ R165, R210, UR4, -R149 ;  /* 0x00000004d2a57c23 */ /* 0x000fe20008010895 */
[----:B------:R-:W-:Y:S01]  /*b8b0*/  FADD.FTZ R5, R132, -R5 ;  /* 0x8000000584057221 */ /* 0x000fe20000010000 */
[----:B------:R-:W-:Y:S01]  /*b8c0*/  IADD3 R132, PT, PT, R0, R153, RZ ;  /* 0x0000009900847210 */ /* 0x000fe20007ffe0ff */
[--C-:B------:R-:W-:Y:S01]  /*b8d0*/  FFMA.FTZ R134, R155, UR4, -R135.reuse ;  /* 0x000000049b867c23 */ /* 0x100fe20008010887 */
[--C-:B------:R-:W-:Y:S01]  /*b8e0*/  FFMA.FTZ R142, R152, UR4, -R135.reuse ;  /* 0x00000004988e7c23 */ /* 0x100fe20008010887 */
[--C-:B------:R-:W-:Y:S01]  /*b8f0*/  FFMA.FTZ R152, R56, UR4, -R135.reuse ;  /* 0x0000000438987c23 */ /* 0x100fe20008010887 */
[----:B------:R-:W-:Y:S01]  /*b900*/  MUFU.EX2 R146, R146 ;  /* 0x0000009200927308 */ /* 0x000fe20000000800 */
[----:B------:R-:W4:Y:S01]  /*b910*/  LDSM.16.MT88.4 R52, [R132+0x10000] ;  /* 0x010000008434783b */ /* 0x000f220000004200 */
[----:B------:R-:W-:Y:S01]  /*b920*/  IADD3 R0, PT, PT, R0, R157, RZ ;  /* 0x0000009d00007210 */ /* 0x000fe20007ffe0ff */
[--C-:B------:R-:W-:Y:S01]  /*b930*/  FFMA.FTZ R161, R246, UR4, -R135.reuse ;  /* 0x00000004f6a17c23 */ /* 0x100fe20008010887 */
[----:B-1----:R-:W-:Y:S01]  /*b940*/  FSEL R4, R151, RZ, P2 ;  /* 0x000000ff97047208 */ /* 0x002fe20001000000 */
[----:B------:R-:W-:Y:S01]  /*b950*/  MUFU.EX2 R145, R145 ;  /* 0x0000009100917308 */ /* 0x000fe20000000800 */
[----:B------:R-:W1:Y:S01]  /*b960*/  LDSM.16.MT88.4 R20, [R132+0xc000] ;  /* 0x00c000008414783b */ /* 0x000e620000004200 */
[--C-:B--2---:R-:W-:Y:S01]  /*b970*/  FFMA.FTZ R6, R154, UR4, -R135.reuse ;  /* 0x000000049a067c23 */ /* 0x104fe20008010887 */
[----:B------:R-:W-:Y:S01]  /*b980*/  FMUL.FTZ R154, R5, UR4 ;  /* 0x00000004059a7c20 */ /* 0x000fe20008410000 */
[----:B------:R-:W-:Y:S01]  /*b990*/  FADD.FTZ R4, R133, -R4 ;  /* 0x8000000485047221 */ /* 0x000fe20000010000 */
[----:B------:R-:W-:Y:S01]  /*b9a0*/  MUFU.EX2 R142, R142 ;  /* 0x0000008e008e7308 */ /* 0x000fe20000000800 */
[----:B------:R-:W2:Y:S01]  /*b9b0*/  LDSM.16.MT88.4 R36, [R0] ;  /* 0x000000000024783b */ /* 0x000ea20000004200 */
[--C-:B------:R-:W-:Y:S01]  /*b9c0*/  FFMA.FTZ R159, R172, UR4, -R135.reuse ;  /* 0x00000004ac9f7c23 */ /* 0x100fe20008010887 */
[----:B------:R-:W-:Y:S01]  /*b9d0*/  FMUL.FTZ R155, R4, UR4 ;  /* 0x00000004049b7c20 */ /* 0x000fe20008410000 */
[----:B------:R-:W5:Y:S01]  /*b9e0*/  MUFU.EX2 R154, R154 ;  /* 0x0000009a009a7308 */ /* 0x000f620000000800 */
[----:B---3--:R-:W-:Y:S01]  /*b9f0*/  F2FP.F16.F32.PACK_AB R4, R147, R148 ;  /* 0x000000949304723e */ /* 0x008fe200000000ff */
[--C-:B------:R-:W-:Y:S01]  /*ba00*/  FFMA.FTZ R244, R244, UR4, -R135.reuse ;  /* 0x00000004f4f47c23 */ /* 0x100fe20008010887 */
[----:B------:R-:W-:Y:S01]  /*ba10*/  FFMA.FTZ R167, R212, UR4, -R135 ;  /* 0x00000004d4a77c23 */ /* 0x000fe20008010887 */
[----:B------:R-:W3:Y:S01]  /*ba20*/  MUFU.EX2 R134, R134 ;  /* 0x0000008600867308 */ /* 0x000ee20000000800 */
[--C-:B------:R-:W-:Y:S01]  /*ba30*/  FFMA.FTZ R210, R240, UR4, -R149.reuse ;  /* 0x00000004f0d27c23 */ /* 0x100fe20008010895 */
[--C-:B------:R-:W-:Y:S01]  /*ba40*/  FFMA.FTZ R180, R242, UR4, -R149.reuse ;  /* 0x00000004f2b47c23 */ /* 0x100fe20008010895 */
[----:B------:R-:W-:Y:S01]  /*ba50*/  FFMA.FTZ R163, R238, UR4, -R149 ;  /* 0x00000004eea37c23 */ /* 0x000fe20008010895 */
[----:B------:R-:W3:Y:S01]  /*ba60*/  MUFU.EX2 R155, R155 ;  /* 0x0000009b009b7308 */ /* 0x000ee20000000800 */
[--C-:B------:R-:W-:Y:S01]  /*ba70*/  FFMA.FTZ R169, R216, UR4, -R135.reuse ;  /* 0x00000004d8a97c23 */ /* 0x100fe20008010887 */
[--C-:B------:R-:W-:Y:S01]  /*ba80*/  FFMA.FTZ R212, R236, UR4, -R135.reuse ;  /* 0x00000004ecd47c23 */ /* 0x100fe20008010887 */
[----:B------:R-:W-:Y:S01]  /*ba90*/  FFMA.FTZ R234, R234, UR4, -R135 ;  /* 0x00000004eaea7c23 */ /* 0x000fe20008010887 */
[----:B------:R4:W-:Y:S01]  /*baa0*/  MUFU.EX2 R133, R6 ;  /* 0x0000000600857308 */ /* 0x0009e20000000800 */
[--C-:B------:R-:W-:Y:S01]  /*bab0*/  FFMA.FTZ R222, R222, UR4, -R149.reuse ;  /* 0x00000004dede7c23 */ /* 0x100fe20008010895 */
[-C--:B-----5:R-:W-:Y:S01]  /*bac0*/  FMUL.FTZ R34, R86, R154.reuse ;  /* 0x0000009a56227220 */ /* 0x0a0fe20000410000 */
[-C--:B------:R-:W-:Y:S01]  /*bad0*/  FMUL.FTZ R35, R87, R154.reuse ;  /* 0x0000009a57237220 */ /* 0x080fe20000410000 */
[----:B------:R-:W5:Y:S01]  /*bae0*/  MUFU.EX2 R152, R152 ;  /* 0x0000009800987308 */ /* 0x000f620000000800 */
[----:B------:R-:W-:Y:S01]  /*baf0*/  FMUL.FTZ R42, R94, R154 ;  /* 0x0000009a5e2a7220 */ /* 0x000fe20000410000 */
[----:B---3--:R-:W-:Y:S01]  /*bb00*/  F2FP.F16.F32.PACK_AB R5, R134, R142 ;  /* 0x0000008e8605723e */ /* 0x008fe200000000ff */
[-C--:B------:R-:W-:Y:S01]  /*bb10*/  FMUL.FTZ R43, R95, R154.reuse ;  /* 0x0000009a5f2b7220 */ /* 0x080fe20000410000 */
[-C--:B------:R-:W-:Y:S01]  /*bb20*/  FMUL.FTZ R98, R98, R154.reuse ;  /* 0x0000009a62627220 */ /* 0x080fe20000410000 */
[----:B------:R-:W-:Y:S01]  /*bb30*/  FMUL.FTZ R99, R99, R154 ;  /* 0x0000009a63637220 */ /* 0x000fe20000410000 */
[-C--:B------:R-:W-:Y:S01]  /*bb40*/  FMUL.FTZ R32, R84, R155.reuse ;  /* 0x0000009b54207220 */ /* 0x080fe20000410000 */
[-C--:B------:R-:W-:Y:S01]  /*bb50*/  FMUL.FTZ R33, R85, R155.reuse ;  /* 0x0000009b55217220 */ /* 0x080fe20000410000 */
[-C--:B------:R-:W-:Y:S01]  /*bb60*/  FMUL.FTZ R40, R92, R155.reuse ;  /* 0x0000009b5c287220 */ /* 0x080fe20000410000 */
[-C--:B------:R-:W-:Y:S01]  /*bb70*/  FMUL.FTZ R41, R93, R155.reuse ;  /* 0x0000009b5d297220 */ /* 0x080fe20000410000 */
[----:B----4-:R-:W-:Y:S01]  /*bb80*/  F2FP.F16.F32.PACK_AB R6, R145, R146 ;  /* 0x000000929106723e */ /* 0x010fe200000000ff */
[----:B------:R-:W3:Y:S01]  /*bb90*/  LDSM.16.MT88.4 R84, [R0+0x4000] ;  /* 0x004000000054783b */ /* 0x000ee20000004200 */
[-C--:B------:R-:W-:Y:S01]  /*bba0*/  FMUL.FTZ R96, R96, R155.reuse ;  /* 0x0000009b60607220 */ /* 0x080fe20000410000 */
[----:B------:R-:W-:Y:S01]  /*bbb0*/  FMUL.FTZ R97, R97, R155 ;  /* 0x0000009b61617220 */ /* 0x000fe20000410000 */
[----:B-----5:R-:W-:Y:S01]  /*bbc0*/  F2FP.F16.F32.PACK_AB R7, R152, R133 ;  /* 0x000000859807723e */ /* 0x020fe200000000ff */
        /* <DEDUP_REMOVED lines=15> */
[----:B------:R-:W4:Y:S01]  /*bcc0*/  LDSM.16.MT88.4 R96, [R153+0xc800] ;  /* 0x00c800009960783b */ /* 0x000f220000004200 */
        /* <DEDUP_REMOVED lines=8> */
[----:B------:R-:W-:Y:S01]  /*bd50*/  FFMA.FTZ R111, R187, UR4, -R149 ;  /* 0x00000004bb6f7c23 */ /* 0x000fe20008010895 */
[--C-:B------:R-:W-:Y:S01]  /*bd60*/  FFMA.FTZ R110, R177, UR4, -R135.reuse ;  /* 0x00000004b16e7c23 */ /* 0x100fe20008010887 */
[--C-:B------:R-:W-:Y:S01]  /*bd70*/  FFMA.FTZ R109, R173, UR4, -R135.reuse ;  /* 0x00000004ad6d7c23 */ /* 0x100fe20008010887 */
[----:B------:R-:W-:Y:S01]  /*bd80*/  FFMA.FTZ R108, R175, UR4, -R135 ;  /* 0x00000004af6c7c23 */ /* 0x000fe20008010887 */
[-C--:B------:R-:W-:Y:S01]  /*bd90*/  FMUL.FTZ R16, R68, R155.reuse ;  /* 0x0000009b44107220 */ /* 0x080fe20000410000 */
[-C--:B------:R-:W-:Y:S01]  /*bda0*/  FMUL.FTZ R17, R69, R155.reuse ;  /* 0x0000009b45117220 */ /* 0x080fe20000410000 */
[C---:B------:R-:W-:Y:S01]  /*bdb0*/  HMMA.16816.F32 R52, R4.reuse, R54, R104 ;  /* 0x000000360434723c */ /* 0x040fe20000001868 */
[--C-:B------:R-:W-:Y:S01]  /*bdc0*/  FFMA.FTZ R106, R193, UR4, -R149.reuse ;  /* 0x00000004c16a7c23 */ /* 0x100fe20008010895 */
[--C-:B------:R-:W-:Y:S01]  /*bdd0*/  FFMA.FTZ R107, R191, UR4, -R149.reuse ;  /* 0x00000004bf6b7c23 */ /* 0x100fe20008010895 */
[----:B------:R-:W-:Y:S01]  /*bde0*/  FFMA.FTZ R104, R189, UR4, -R149 ;  /* 0x00000004bd687c23 */ /* 0x000fe20008010895 */
[--C-:B------:R-:W-:Y:S01]  /*bdf0*/  FFMA.FTZ R105, R179, UR4, -R135.reuse ;  /* 0x00000004b3697c23 */ /* 0x100fe20008010887 */
[-C--:B------:R-:W-:Y:S01]  /*be00*/  FMUL.FTZ R18, R70, R154.reuse ;  /* 0x0000009a46127220 */ /* 0x080fe20000410000 */
[-C--:B------:R-:W-:Y:S01]  /*be10*/  FMUL.FTZ R19, R71, R154.reuse ;  /* 0x0000009a47137220 */ /* 0x080fe20000410000 */
[-C--:B------:R-:W-:Y:S01]  /*be20*/  FMUL.FTZ R72, R72, R155.reuse ;  /* 0x0000009b48487220 */ /* 0x080fe20000410000 */
[-C--:B------:R-:W-:Y:S01]  /*be30*/  FMUL.FTZ R73, R73, R155.reuse ;  /* 0x0000009b49497220 */ /* 0x080fe20000410000 */
[-C--:B------:R-:W-:Y:S01]  /*be40*/  FMUL.FTZ R74, R74, R154.reuse ;  /* 0x0000009a4a4a7220 */ /* 0x080fe20000410000 */
[-C--:B------:R-:W-:Y:S01]  /*be50*/  FMUL.FTZ R75, R75, R154.reuse ;  /* 0x0000009a4b4b7220 */ /* 0x080fe20000410000 */
[C---:B------:R-:W-:Y:S01]  /*be60*/  HMMA.16816.F32 R8, R4.reuse, R12, R8 ;  /* 0x0000000c0408723c */ /* 0x040fe20000001808 */
        /* <DEDUP_REMOVED lines=8> */
[----:B------:R-:W-:Y:S01]  /*bef0*/  MUFU.EX2 R107, R107 ;  /* 0x0000006b006b7308 */ /* 0x000fe20000000800 */
[-C--:B------:R-:W-:Y:S01]  /*bf00*/  FMUL.FTZ R81, R81, R155.reuse ;  /* 0x0000009b51517220 */ /* 0x080fe20000410000 */
[-C--:B------:R-:W-:Y:S01]  /*bf10*/  FMUL.FTZ R82, R82, R154.reuse ;  /* 0x0000009a52527220 */ /* 0x080fe20000410000 */
[-C--:B------:R-:W-:Y:S01]  /*bf20*/  FMUL.FTZ R83, R83, R154.reuse ;  /* 0x0000009a53537220 */ /* 0x080fe20000410000 */
[----:B------:R-:W-:Y:S01]  /*bf30*/  MUFU.EX2 R104, R104 ;  /* 0x0000006800687308 */ /* 0x000fe20000000800 */
[-C--:B------:R-:W-:Y:S01]  /*bf40*/  FMUL.FTZ R88, R88, R155.reuse ;  /* 0x0000009b58587220 */ /* 0x080fe20000410000 */
[-C--:B------:R-:W-:Y:S01]  /*bf50*/  FMUL.FTZ R89, R89, R155.reuse ;  /* 0x0000009b59597220 */ /* 0x080fe20000410000 */
[C---:B-1----:R-:W-:Y:S01]  /*bf60*/  HMMA.16816.F32 R16, R4.reuse, R20, R16 ;  /* 0x000000140410723c */ /* 0x042fe20000001810 */
[----:B------:R-:W-:Y:S01]  /*bf70*/  MUFU.EX2 R110, R110 ;  /* 0x0000006e006e7308 */ /* 0x000fe20000000800 */
[-C--:B------:R-:W-:Y:S01]  /*bf80*/  FMUL.FTZ R90, R90, R154.reuse ;  /* 0x0000009a5a5a7220 */ /* 0x080fe20000410000 */
[-C--:B------:R-:W-:Y:S01]  /*bf90*/  FMUL.FTZ R91, R91, R154.reuse ;  /* 0x0000009a5b5b7220 */ /* 0x080fe20000410000 */
[-C--:B------:R-:W-:Y:S01]  /*bfa0*/  FMUL.FTZ R112, R112, R155.reuse ;  /* 0x0000009b70707220 */ /* 0x080fe20000410000 */
[----:B------:R-:W1:Y:S01]  /*bfb0*/  MUFU.EX2 R109, R109 ;  /* 0x0000006d006d7308 */ /* 0x000e620000000800 */
[-C--:B------:R-:W-:Y:S01]  /*bfc0*/  FMUL.FTZ R113, R113, R155.reuse ;  /* 0x0000009b71717220 */ /* 0x080fe20000410000 */
[-C--:B------:R-:W-:Y:S01]  /*bfd0*/  FMUL.FTZ R114, R114, R154.reuse ;  /* 0x0000009a72727220 */ /* 0x080fe20000410000 */
        /* <DEDUP_REMOVED lines=8> */
[-C--:B------:R-:W-:Y:S01]  /*c060*/  FMUL.FTZ R116, R116, R155.reuse ;  /* 0x0000009b74747220 */ /* 0x080fe20000410000 */
[----:B------:R-:W-:Y:S01]  /*c070*/  FMUL.FTZ R117, R117, R155 ;  /* 0x0000009b75757220 */ /* 0x000fe20000410000 */
[-C--:B------:R-:W-:Y:S01]  /*c080*/  FMUL.FTZ R118, R118, R154.reuse ;  /* 0x0000009a76767220 */ /* 0x080fe20000410000 */
[----:B------:R-:W-:Y:S01]  /*c090*/  FMUL.FTZ R119, R119, R154 ;  /* 0x0000009a77777220 */ /* 0x000fe20000410000 */
[C---:B------:R-:W-:Y:S01]  /*c0a0*/  HMMA.16816.F32 R24, R4.reuse, R28, R24 ;  /* 0x0000001c0418723c */ /* 0x040fe20000001818 */
[----:B------:R-:W4:Y:S01]  /*c0b0*/  LDSM.16.MT88.4 R92, [R132+0xc800] ;  /* 0x00c80000845c783b */ /* 0x000f220000004200 */
[----:B------:R-:W-:Y:S01]  /*c0c0*/  MUFU.EX2 R161, R161 ;  /* 0x000000a100a17308 */ /* 0x000fe20000000800 */
[----:B------:R-:W-:Y:S01]  /*c0d0*/  FFMA.FTZ R177, R220, UR4, -R135 ;  /* 0x00000004dcb17c23 */ /* 0x000fe20008010887 */
[----:B------:R-:W-:Y:S01]  /*c0e0*/  FFMA.FTZ R173, R232, UR4, -R149 ;  /* 0x00000004e8ad7c23 */ /* 0x000fe20008010895 */
[----:B------:R-:W-:Y:S01]  /*c0f0*/  LDSM.16.MT88.4 R68, [R0+0x800] ;  /* 0x000800000044783b */ /* 0x000fe20000004200 */
[----:B------:R-:W-:Y:S01]  /*c100*/  MUFU.EX2 R159, R159 ;  /* 0x0000009f009f7308 */ /* 0x000fe20000000800 */
[--C-:B------:R-:W-:Y:S01]  /*c110*/  FFMA.FTZ R220, R224, UR4, -R135.reuse ;  /* 0x00000004e0dc7c23 */ /* 0x100fe20008010887 */
[C---:B--2---:R-:W-:Y:S01]  /*c120*/  HMMA.16816.F32 R32, R4.reuse, R36, R32 ;  /* 0x000000240420723c */ /* 0x044fe20000001820 */
[----:B------:R-:W-:Y:S01]  /*c130*/  LDSM.16.MT88.4 R76, [R132+0x10800] ;  /* 0x01080000844c783b */ /* 0x000fe20000004200 */
[----:B------:R-:W-:Y:S01]  /*c140*/  MUFU.EX2 R165, R165 ;  /* 0x000000a500a57308 */ /* 0x000fe20000000800 */
[--C-:B------:R-:W-:Y:S01]  /*c150*/  FFMA.FTZ R175, R218, UR4, -R135.reuse ;  /* 0x00000004daaf7c23 */ /* 0x100fe20008010887 */
[----:B------:R-:W-:Y:S01]  /*c160*/  FFMA.FTZ R228, R228, UR4, -R135 ;  /* 0x00000004e4e47c23 */ /* 0x000fe20008010887 */
[----:B------:R-:W-:Y:S01]  /*c170*/  LDSM.16.MT88.4 R100, [R153+0xd000] ;  /* 0x00d000009964783b */ /* 0x000fe20000004200 */
[----:B------:R-:W-:Y:S01]  /*c180*/  MUFU.EX2 R210, R210 ;  /* 0x000000d200d27308 */ /* 0x000fe20000000800 */
[--C-:B------:R-:W-:Y:S01]  /*c190*/  FFMA.FTZ R179, R192, UR4, -R149.reuse ;  /* 0x00000004c0b37c23 */ /* 0x100fe20008010895 */
[C---:B------:R-:W-:Y:S01]  /*c1a0*/  HMMA.16816.F32 R56, R4.reuse, R60, R56 ;  /* 0x0000003c0438723c */ /* 0x040fe20000001838 */
[--C-:B------:R-:W-:Y:S01]  /*c1b0*/  FFMA.FTZ R192, R196, UR4, -R149.reuse ;  /* 0x00000004c4c07c23 */ /* 0x100fe20008010895 */
[----:B------:R-:W-:Y:S01]  /*c1c0*/  MUFU.EX2 R180, R180 ;  /* 0x000000b400b47308 */ /* 0x000fe20000000800 */
[----:B------:R-:W-:Y:S01]  /*c1d0*/  FFMA.FTZ R181, R190, UR4, -R149 ;  /* 0x00000004beb57c23 */ /* 0x000fe20008010895 */
[--C-:B------:R-:W-:Y:S01]  /*c1e0*/  FFMA.FTZ R185, R188, UR4, -R135.reuse ;  /* 0x00000004bcb97c23 */ /* 0x100fe20008010887 */
[----:B------:R-:W-:Y:S01]  /*c1f0*/  FFMA.FTZ R187, R176, UR4, -R135 ;  /* 0x00000004b0bb7c23 */ /* 0x000fe20008010887 */
[----:B------:R-:W-:Y:S01]  /*c200*/  MUFU.EX2 R163, R163 ;  /* 0x000000a300a37308 */ /* 0x000fe20000000800 */
[----:B------:R-:W-:Y:S01]  /*c210*/  FFMA.FTZ R194, R194, UR4, -R149 ;  /* 0x00000004c2c27c23 */ /* 0x000fe20008010895 */
[C---:B------:R-:W-:Y:S01]  /*c220*/  HMMA.16816.F32 R28, R4.reuse, R30, R80 ;  /* 0x0000001e041c723c */ /* 0x040fe20000001850 */
[----:B------:R-:W-:Y:S01]  /*c230*/  LDSM.16.MT88.4 R80, [R157+0x4800] ;  /* 0x004800009d50783b */ /* 0x000fe20000004200 */
[----:B------:R-:W-:Y:S01]  /*c240*/  MUFU.EX2 R216, R234 ;  /* 0x000000ea00d87308 */ /* 0x000fe20000000800 */
[----:B------:R-:W-:Y:S01]  /*c250*/  FFMA.FTZ R186, R186, UR4, -R135 ;  /* 0x00000004baba7c23 */ /* 0x000fe20008010887 */
[--C-:B------:R-:W-:Y:S01]  /*c260*/  FFMA.FTZ R166, R166, UR4, -R149.reuse ;  /* 0x00000004a6a67c23 */ /* 0x100fe20008010895 */
[--C-:B------:R-:W-:Y:S01]  /*c270*/  FFMA.FTZ R189, R170, UR4, -R149.reuse ;  /* 0x00000004aabd7c23 */ /* 0x100fe20008010895 */
[----:B------:R-:W-:Y:S01]  /*c280*/  MUFU.EX2 R169, R169 ;  /* 0x000000a900a97308 */ /* 0x000fe20000000800 */
[----:B------:R-:W-:Y:S01]  /*c290*/  FFMA.FTZ R191, R168, UR4, -R149 ;  /* 0x00000004a8bf7c23 */ /* 0x000fe20008010895 */
[C---:B------:R-:W-:Y:S01]  /*c2a0*/  HMMA.16816.F32 R36, R4.reuse, R38, R88 ;  /* 0x000000260424723c */ /* 0x040fe20000001858 */
[----:B------:R-:W2:Y:S01]  /*c2b0*/  LDSM.16.MT88.4 R88, [R157+0x800] ;  /* 0x000800009d58783b */ /* 0x000ea20000004200 */
[----:B------:R-:W-:Y:S01]  /*c2c0*/  MUFU.EX2 R167, R167 ;  /* 0x000000a700a77308 */ /* 0x000fe20000000800 */
[--C-:B------:R-:W-:Y:S01]  /*c2d0*/  FFMA.FTZ R195, R162, UR4, -R135.reuse ;  /* 0x00000004a2c37c23 */ /* 0x100fe20008010887 */
[----:B------:R-:W-:Y:S01]  /*c2e0*/  FFMA.FTZ R193, R156, UR4, -R135 ;  /* 0x000000049cc17c23 */ /* 0x000fe20008010887 */
[----:B------:R-:W-:Y:S01]  /*c2f0*/  FFMA.FTZ R164, R164, UR4, -R149 ;  /* 0x00000004a4a47c23 */ /* 0x000fe20008010895 */
[----:B------:R-:W-:Y:S01]  /*c300*/  MUFU.EX2 R212, R212 ;  /* 0x000000d400d47308 */ /* 0x000fe20000000800 */
[----:B------:R-:W-:Y:S01]  /*c310*/  FFMA.FTZ R160, R160, UR4, -R135 ;  /* 0x00000004a0a07c23 */ /* 0x000fe20008010887 */
[C---:B------:R-:W-:Y:S01]  /*c320*/  HMMA.16816.F32 R60, R4.reuse, R62, R112 ;  /* 0x0000003e043c723c */ /* 0x040fe20000001870 */
[--C-:B------:R-:W-:Y:S01]  /*c330*/  FFMA.FTZ R115, R248, UR4, -R149.reuse ;  /* 0x00000004f8737c23 */ /* 0x100fe20008010895 */
[--C-:B------:R-:W-:Y:S01]  /*c340*/  FFMA.FTZ R112, R171, UR4, -R149.reuse ;  /* 0x00000004ab707c23 */ /* 0x100fe20008010895 */
[--C-:B------:R-:W-:Y:S01]  /*c350*/  FFMA.FTZ R114, R252, UR4, -R149.reuse ;  /* 0x00000004fc727c23 */ /* 0x100fe20008010895 */
[--C-:B------:R-:W-:Y:S01]  /*c360*/  FFMA.FTZ R113, R250, UR4, -R149.reuse ;  /* 0x00000004fa717c23 */ /* 0x100fe20008010895 */
[--C-:B------:R-:W-:Y:S01]  /*c370*/  FFMA.FTZ R171, R226, UR4, -R149.reuse ;  /* 0x00000004e2ab7c23 */ /* 0x100fe20008010895 */
[--C-:B------:R-:W-:Y:S01]  /*c380*/  FFMA.FTZ R226, R230, UR4, -R149.reuse ;  /* 0x00000004e6e27c23 */ /* 0x100fe20008010895 */
[----:B------:R-:W-:Y:S01]  /*c390*/  MUFU.EX2 R115, R115 ;  /* 0x0000007300737308 */ /* 0x000fe20000000800 */
[C---:B---3--:R-:W-:Y:S01]  /*c3a0*/  HMMA.16816.F32 R72, R4.reuse, R84, R72 ;  /* 0x000000540448723c */ /* 0x048fe20000001848 */
[----:B-----5:R-:W-:Y:S01]  /*c3b0*/  F2FP.F16.F32.PACK_AB R84, R106, R111 ;  /* 0x0000006f6a54723e */ /* 0x020fe200000000ff */
[----:B------:R-:W-:Y:S01]  /*c3c0*/  LDSM.16.MT88.4 R124, [R153+0xf800] ;  /* 0x00f80000997c783b */ /* 0x000fe20000004200 */
[----:B-1----:R-:W-:Y:S01]  /*c3d0*/  F2FP.F16.F32.PACK_AB R85, R109, R110 ;  /* 0x0000006e6d55723e */ /* 0x002fe200000000ff */
[----:B------:R-:W1:Y:S01]  /*c3e0*/  MUFU.EX2 R112, R112 ;  /* 0x0000007000707308 */ /* 0x000e620000000800 */
[--C-:B------:R-:W-:Y:S01]  /*c3f0*/  FFMA.FTZ R137, R137, UR4, -R149.reuse ;  /* 0x0000000489897c23 */ /* 0x100fe20008010895 */
[----:B------:R-:W-:Y:S01]  /*c400*/  FFMA.FTZ R140, R140, UR4, -R149 ;  /* 0x000000048c8c7c23 */ /* 0x000fe20008010895 */
[--C-:B------:R-:W-:Y:S01]  /*c410*/  FFMA.FTZ R136, R136, UR4, -R135.reuse ;  /* 0x0000000488887c23 */ /* 0x100fe20008010887 */
[----:B------:R-:W-:Y:S01]  /*c420*/  HMMA.16816.F32 R4, R4, R86, R116 ;  /* 0x000000560404723c */ /* 0x000fe20000001874 */
[----:B------:R-:W-:Y:S01]  /*c430*/  F2FP.F16.F32.PACK_AB R86, R104, R107 ;  /* 0x0000006b6856723e */ /* 0x000fe200000000ff */
[----:B------:R-:W-:Y:S01]  /*c440*/  FFMA.FTZ R116, R174, UR4, -R135 ;  /* 0x00000004ae747c23 */ /* 0x000fe20008010887 */
[----:B----4-:R-:W-:Y:S01]  /*c450*/  F2FP.F16.F32.PACK_AB R87, R105, R108 ;  /* 0x0000006c6957723e */ /* 0x010fe200000000ff */
[----:B------:R-:W-:Y:S01]  /*c460*/  MUFU.EX2 R114, R114 ;  /* 0x0000007200727308 */ /* 0x000fe20000000800 */
[----:B------:R-:W-:Y:S01]  /*c470*/  FFMA.FTZ R148, R225, R155, R148 ;  /* 0x0000009be1947223 */ /* 0x000fe20000010094 */
[----:B------:R-:W-:-:S02]  /*c480*/  FFMA.FTZ R223, R223, R154, R142 ;  /* 0x0000009adfdf7223 */ /* 0x000fc4000001008e */
[----:B------:R-:W-:Y:S01]  /*c490*/  MUFU.EX2 R113, R113 ;  /* 0x0000007100717308 */ /* 0x000fe20000000800 */
[----:B------:R-:W-:Y:S01]  /*c4a0*/  FADD.FTZ R147, R147, R148 ;  /* 0x0000009493937221 */ /* 0x000fe20000010000 */
[C---:B------:R-:W-:Y:S01]  /*c4b0*/  HMMA.16816.F32 R8, R84.reuse, R96, R8 ;  /* 0x000000605408723c */ /* 0x040fe20000001808 */
[----:B------:R-:W-:Y:S01]  /*c4c0*/  FADD.FTZ R134, R134, R223 ;  /* 0x000000df86867221 */ /* 0x000fe20000010000 */
[----:B------:R-:W3:Y:S01]  /*c4d0*/  MUFU.EX2 R174, R244 ;  /* 0x000000f400ae7308 */ /* 0x000ee20000000800 */
[----:B------:R-:W-:Y:S02]  /*c4e0*/  FADD.FTZ R146, R146, R147 ;  /* 0x0000009392927221 */ /* 0x000fe40000010000 */
[----:B------:R-:W-:Y:S01]  /*c4f0*/  FADD.FTZ R133, R133, R134 ;  /* 0x0000008685857221 */ /* 0x000fe20000010000 */
[----:B------:R4:W5:Y:S01]  /*c500*/  MUFU.EX2 R172, R116 ;  /* 0x0000007400ac7308 */ /* 0x0009620000000800 */
[----:B------:R-:W-:Y:S01]  /*c510*/  FADD.FTZ R146, R145, R146 ;  /* 0x0000009291927221 */ /* 0x000fe20000010000 */
[----:B------:R-:W-:Y:S01]  /*c520*/  HMMA.16816.F32 R12, R84, R98, R12 ;  /* 0x00000062540c723c */ /* 0x000fe2000000180c */
[----:B------:R-:W5:Y:S01]  /*c530*/  LDSM.16.MT88.4 R96, [R0+0x4800] ;  /* 0x004800000060783b */ /* 0x000f620000004200 */
[----:B------:R-:W-:Y:S01]  /*c540*/  MUFU.EX2 R222, R222 ;  /* 0x000000de00de7308 */ /* 0x000fe20000000800 */
[----:B------:R-:W-:Y:S01]  /*c550*/  FADD.FTZ R133, R152, R133 ;  /* 0x0000008598857221 */ /* 0x000fe20000010000 */
[----:B------:R-:W-:-:S02]  /*c560*/  FADD.FTZ R111, R111, R146 ;  /* 0x000000926f6f7221 */ /* 0x000fc40000010000 */
[----:B------:R-:W-:Y:S01]  /*c570*/  MUFU.EX2 R171, R171 ;  /* 0x000000ab00ab7308 */ /* 0x000fe20000000800 */
[----:B------:R-:W-:Y:S01]  /*c580*/  FADD.FTZ R110, R110, R133 ;  /* 0x000000856e6e7221 */ /* 0x000fe20000010000 */
[C---:B------:R-:W-:Y:S01]  /*c590*/  HMMA.16816.F32 R40, R84.reuse, R64, R40 ;  /* 0x000000405428723c */ /* 0x040fe20000001828 */
[----:B------:R-:W-:Y:S01]  /*c5a0*/  FADD.FTZ R106, R106, R111 ;  /* 0x0000006f6a6a7221 */ /* 0x000fe20000010000 */
[----:B------:R-:W-:Y:S01]  /*c5b0*/  MUFU.EX2 R226, R226 ;  /* 0x000000e200e27308 */ /* 0x000fe20000000800 */
[----:B------:R-:W-:Y:S01]  /*c5c0*/  FADD.FTZ R109, R109, R110 ;  /* 0x0000006e6d6d7221 */ /* 0x000fe20000010000 */
[----:B----4-:R-:W-:Y:S01]  /*c5d0*/  FFMA.FTZ R116, R158, UR4, -R135 ;  /* 0x000000049e747c23 */ /* 0x010fe20008010887 */
[----:B------:R-:W-:Y:S01]  /*c5e0*/  FADD.FTZ R107, R107, R106 ;  /* 0x0000006a6b6b7221 */ /* 0x000fe20000010000 */
[----:B------:R-:W-:Y:S01]  /*c5f0*/  MUFU.EX2 R173, R173 ;  /* 0x000000ad00ad7308 */ /* 0x000fe20000000800 */
[----:B------:R-:W-:Y:S01]  /*c600*/  FADD.FTZ R108, R108, R109 ;  /* 0x0000006d6c6c7221 */ /* 0x000fe20000010000 */
[C---:B------:R-:W-:Y:S01]  /*c610*/  HMMA.16816.F32 R44, R84.reuse, R66, R44 ;  /* 0x00000042542c723c */ /* 0x040fe2000000182c */
[----:B------:R-:W4:Y:S01]  /*c620*/  LDSM.16.MT88.4 R64, [R153+0x11000] ;  /* 0x011000009940783b */ /* 0x000f220000004200 */
[----:B------:R-:W-:Y:S01]  /*c630*/  MUFU.EX2 R177, R177 ;  /* 0x000000b100b17308 */ /* 0x000fe20000000800 */
[----:B------:R-:W-:Y:S01]  /*c640*/  FADD.FTZ R104, R104, R107 ;  /* 0x0000006b68687221 */ /* 0x000fe20000010000 */
[----:B------:R-:W-:Y:S01]  /*c650*/  FADD.FTZ R108, R105, R108 ;  /* 0x0000006c696c7221 */ /* 0x000fe20000010000 */
[----:B------:R-:W-:Y:S01]  /*c660*/  MOV R133, R151 ;  /* 0x0000009700857202 */ /* 0x000fe20000000f00 */
        /* <DEDUP_REMOVED lines=8> */
[C---:B--2---:R-:W-:Y:S02]  /*c6f0*/  HMMA.16816.F32 R24, R84.reuse, R88, R24 ;  /* 0x000000585418723c */ /* 0x044fe40000001818 */
        /* <DEDUP_REMOVED lines=20> */
[C---:B------:R-:W-:Y:S01]  /*c840*/  HMMA.16816.F32 R56, R84.reuse, R80, R56 ;  /* 0x000000505438723c */ /* 0x040fe20000001838 */
[----:B-1----:R-:W-:Y:S01]  /*c850*/  F2FP.F16.F32.PACK_AB R80, R112, R115 ;  /* 0x000000737050723e */ /* 0x002fe200000000ff */
[----:B------:R-:W-:Y:S01]  /*c860*/  MUFU.EX2 R137, R137 ;  /* 0x0000008900897308 */ /* 0x000fe20000000800 */
[----:B---3--:R-:W-:Y:S01]  /*c870*/  F2FP.F16.F32.PACK_AB R81, R174, R161 ;  /* 0x000000a1ae51723e */ /* 0x008fe200000000ff */
[----:B------:R-:W-:Y:S01]  /*c880*/  FADD.FTZ R115, R115, R104 ;  /* 0x0000006873737221 */ /* 0x000fe20000010000 */
[----:B------:R-:W-:Y:S01]  /*c890*/  FADD.FTZ R161, R161, R108 ;  /* 0x0000006ca1a17221 */ /* 0x000fe20000010000 */
[----:B------:R-:W1:Y:S02]  /*c8a0*/  MUFU.EX2 R140, R140 ;  /* 0x0000008c008c7308 */ /* 0x000e640000000800 */
[----:B------:R-:W-:Y:S01]  /*c8b0*/  HMMA.16816.F32 R60, R84, R82, R60 ;  /* 0x00000052543c723c */ /* 0x000fe2000000183c */
[----:B------:R-:W-:Y:S01]  /*c8c0*/  F2FP.F16.F32.PACK_AB R82, R113, R114 ;  /* 0x000000727152723e */ /* 0x000fe200000000ff */
[----:B------:R-:W-:Y:S01]  /*c8d0*/  FADD.FTZ R115, R112, R115 ;  /* 0x0000007370737221 */ /* 0x000fe20000010000 */
[----:B-----5:R-:W-:Y:S01]  /*c8e0*/  F2FP.F16.F32.PACK_AB R83, R159, R172 ;  /* 0x000000ac9f53723e */ /* 0x020fe200000000ff */
[----:B------:R-:W-:-:S02]  /*c8f0*/  FADD.FTZ R161, R174, R161 ;  /* 0x000000a1aea17221 */ /* 0x000fc40000010000 */
[----:B------:R-:W-:Y:S02]  /*c900*/  FADD.FTZ R114, R114, R115 ;  /* 0x0000007372727221 */ /* 0x000fe40000010000 */
[----:B------:R-:W-:Y:S01]  /*c910*/  HMMA.16816.F32 R72, R84, R96, R72 ;  /* 0x000000605448723c */ /* 0x000fe20000001848 */
[----:B------:R-:W-:Y:S01]  /*c920*/  FADD.FTZ R172, R172, R161 ;  /* 0x000000a1acac7221 */ /* 0x000fe20000010000 */
[----:B------:R-:W-:Y:S01]  /*c930*/  FADD.FTZ R114, R113, R114 ;  /* 0x0000007271727221 */ /* 0x000fe20000010000 */
[----:B-1----:R-:W-:Y:S02]  /*c940*/  F2FP.F16.F32.PACK_AB R116, R140, R137 ;  /* 0x000000898c74723e */ /* 0x002fe400000000ff */
[----:B------:R-:W-:-:S03]  /*c950*/  FADD.FTZ R159, R159, R172 ;  /* 0x000000ac9f9f7221 */ /* 0x000fc60000010000 */
[----:B------:R-:W-:Y:S01]  /*c960*/  HMMA.16816.F32 R4, R84, R98, R4 ;  /* 0x000000625404723c */ /* 0x000fe20000001804 */
[----:B------:R-:W1:Y:S04]  /*c970*/  LDSM.16.MT88.4 R84, [R157+0x5000] ;  /* 0x005000009d54783b */ /* 0x000e680000004200 */
[----:B------:R-:W-:Y:S03]  /*c980*/  LDSM.16.MT88.4 R96, [R153+0xd800] ;  /* 0x00d800009960783b */ /* 0x000fe60000004200 */
[C---:B----4-:R-:W-:Y:S08]  /*c990*/  HMMA.16816.F32 R40, R80.reuse, R64, R40 ;  /* 0x000000405028723c */ /* 0x050ff00000001828 */
[C---:B------:R-:W-:Y:S01]  /*c9a0*/  HMMA.16816.F32 R44, R80.reuse, R66, R44 ;  /* 0x00000042502c723c */ /* 0x040fe2000000182c */
[----:B------:R-:W3:Y:S07]  /*c9b0*/  LDSM.16.MT88.4 R64, [R0+0x5000] ;  /* 0x005000000040783b */ /* 0x000eee0000004200 */
[C---:B------:R-:W-:Y:S08]  /*c9c0*/  HMMA.16816.F32 R16, R80.reuse, R92, R16 ;  /* 0x0000005c5010723c */ /* 0x040ff00000001810 */
        /* <DEDUP_REMOVED lines=10> */
[----:B------:R-:W5:Y:S07]  /*ca70*/  LDSM.16.MT88.4 R76, [R0+0x1800] ;  /* 0x00180000004c783b */ /* 0x000f6e0000004200 */
        /* <DEDUP_REMOVED lines=16> */
[----:B------:R-:W-:Y:S07]  /*cb80*/  LDSM.16.MT88.4 R100, [R157+0x5800] ;  /* 0x005800009d64783b */ /* 0x000fee0000004200 */
[C---:B------:R-:W-:Y:S08]  /*cb90*/  HMMA.16816.F32 R24, R80.reuse, R88, R24 ;  /* 0x000000585018723c */ /* 0x040ff00000001818 */
[----:B------:R-:W-:Y:S01]  /*cba0*/  HMMA.16816.F32 R28, R80, R90, R28 ;  /* 0x0000005a501c723c */ /* 0x000fe2000000181c */
[----:B------:R-:W3:Y:S04]  /*cbb0*/  LDSM.16.MT88.4 R88, [R157+0x1800] ;  /* 0x001800009d58783b */ /* 0x000ee80000004200 */
[----:B------:R-:W-:Y:S03]  /*cbc0*/  LDSM.16.MT88.4 R80, [R132+0x12000] ;  /* 0x012000008450783b */ /* 0x000fe60000004200 */
[C---:B----4-:R-:W-:Y:S08]  /*cbd0*/  HMMA.16816.F32 R16, R64.reuse, R92, R16 ;  /* 0x0000005c4010723c */ /* 0x050ff00000001810 */
[C---:B------:R-:W-:Y:S01]  /*cbe0*/  HMMA.16816.F32 R20, R64.reuse, R94, R20 ;  /* 0x0000005e4014723c */ /* 0x040fe20000001814 */
[----:B------:R-:W4:Y:S07]  /*cbf0*/  LDSM.16.MT88.4 R92, [R0+0x5800] ;  /* 0x00580000005c783b */ /* 0x000f2e0000004200 */
[C---:B--2---:R-:W-:Y:S08]  /*cc00*/  HMMA.16816.F32 R40, R64.reuse, R68, R40 ;  /* 0x000000444028723c */ /* 0x044ff00000001828 */
[C---:B------:R-:W-:Y:S01]  /*cc10*/  HMMA.16816.F32 R44, R64.reuse, R70, R44 ;  /* 0x00000046402c723c */ /* 0x040fe2000000182c */
[----:B------:R-:W-:Y:S07]  /*cc20*/  LDSM.16.MT88.4 R68, [R153+0x12000] ;  /* 0x012000009944783b */ /* 0x000fee0000004200 */
[C---:B-1----:R-:W-:Y:S08]  /*cc30*/  HMMA.16816.F32 R48, R64.reuse, R84, R48 ;  /* 0x000000544030723c */ /* 0x042ff00000001830 */
[C---:B------:R-:W-:Y:S01]  /*cc40*/  HMMA.16816.F32 R52, R64.reuse, R86, R52 ;  /* 0x000000564034723c */ /* 0x040fe20000001834 */
[----:B------:R-:W1:Y:S07]  /*cc50*/  LDSM.16.MT88.4 R84, [R153+0xe000] ;  /* 0x00e000009954783b */ /* 0x000e6e0000004200 */
[C---:B------:R-:W-:Y:S08]  /*cc60*/  HMMA.16816.F32 R8, R64.reuse, R96, R8 ;  /* 0x000000604008723c */ /* 0x040ff00000001808 */
[C---:B------:R-:W-:Y:S01]  /*cc70*/  HMMA.16816.F32 R12, R64.reuse, R98, R12 ;  /* 0x00000062400c723c */ /* 0x040fe2000000180c */
[----:B------:R-:W-:Y:S07]  /*cc80*/  LDSM.16.MT88.4 R96, [R132+0xe000] ;  /* 0x00e000008460783b */ /* 0x000fee0000004200 */
[C---:B-----5:R-:W-:Y:S08]  /*cc90*/  HMMA.16816.F32 R32, R64.reuse, R76, R32 ;  /* 0x0000004c4020723c */ /* 0x060ff00000001820 */
[C---:B------:R-:W-:Y:S01]  /*cca0*/  HMMA.16816.F32 R36, R64.reuse, R78, R36 ;  /* 0x0000004e4024723c */ /* 0x040fe20000001824 */
[----:B------:R-:W2:Y:S07]  /*ccb0*/  LDSM.16.MT88.4 R76, [R0+0x2000] ;  /* 0x00200000004c783b */ /* 0x000eae0000004200 */
[C---:B---3--:R-:W-:Y:S08]  /*ccc0*/  HMMA.16816.F32 R24, R64.reuse, R88, R24 ;  /* 0x000000584018723c */ /* 0x048ff00000001818 */
[C---:B------:R-:W-:Y:S01]  /*ccd0*/  HMMA.16816.F32 R28, R64.reuse, R90, R28 ;  /* 0x0000005a401c723c */ /* 0x040fe2000000181c */
[----:B------:R-:W3:Y:S07]  /*cce0*/  LDSM.16.MT88.4 R88, [R157+0x2000] ;  /* 0x002000009d58783b */ /* 0x000eee0000004200 */
        /* <DEDUP_REMOVED lines=12> */
[----:B------:R-:W-:Y:S01]  /*cdb0*/  FADD.FTZ R171, R171, R222 ;  /* 0x000000deabab7221 */ /* 0x000fe20000010000 */
[----:B------:R-:W-:Y:S01]  /*cdc0*/  IADD3 R212, PT, PT, R182, -0x3, RZ ;  /* 0xfffffffdb6d47810 */ /* 0x000fe20007ffe0ff */
[----:B------:R-:W-:-:S02]  /*cdd0*/  FADD.FTZ R177, R220, R177 ;  /* 0x000000b1dcb17221 */ /* 0x000fc40000010000 */
[----:B------:R-:W-:Y:S02]  /*cde0*/  FADD.FTZ R226, R226, R171 ;  /* 0x000000abe2e27221 */ /* 0x000fe40000010000 */
[----:B-1----:R-:W-:Y:S01]  /*cdf0*/  HMMA.16816.F32 R8, R64, R84, R8 ;  /* 0x000000544008723c */ /* 0x002fe20000001808 */
[----:B------:R-:W-:Y:S01]  /*ce00*/  FADD.FTZ R218, R218, R177 ;  /* 0x000000b1dada7221 */ /* 0x000fe20000010000 */
[----:B------:R-:W-:-:S03]  /*ce10*/  FADD.FTZ R226, R173, R226 ;  /* 0x000000e2ade27221 */ /* 0x000fc60000010000 */
[----:B------:R-:W-:-:S03]  /*ce20*/  FADD.FTZ R218, R175, R218 ;  /* 0x000000daafda7221 */ /* 0x000fc60000010000 */
        /* <DEDUP_REMOVED lines=13> */
[----:B------:R-:W-:Y:S07]  /*cf00*/  LDSM.16.MT88.4 R96, [R153+0xe800] ;  /* 0x00e800009960783b */ /* 0x000fee0000004200 */
[C---:B---3--:R-:W-:Y:S08]  /*cf10*/  HMMA.16816.F32 R24, R64.reuse, R88, R24 ;  /* 0x000000584018723c */ /* 0x048ff00000001818 */
[C---:B------:R-:W-:Y:S01]  /*cf20*/  HMMA.16816.F32 R28, R64.reuse, R90, R28 ;  /* 0x0000005a401c723c */ /* 0x040fe2000000181c */
[----:B------:R-:W-:Y:S07]  /*cf30*/  LDSM.16.MT88.4 R88, [R157+0x2800] ;  /* 0x002800009d58783b */ /* 0x000fee0000004200 */
[----:B-1----:R-:W-:Y:S01]  /*cf40*/  HMMA.16816.F32 R56, R64, R84, R56 ;  /* 0x000000544038723c */ /* 0x002fe20000001838 */
[----:B------:R-:W-:-:S02]  /*cf50*/  FFMA.FTZ R84, R178, UR4, -R135 ;  /* 0x00000004b2547c23 */ /* 0x000fc40008010887 */
[----:B------:R-:W1:Y:S04]  /*cf60*/  MUFU.EX2 R178, R186 ;  /* 0x000000ba00b27308 */ /* 0x000e680000000800 */
[----:B------:R3:W2:Y:S01]  /*cf70*/  MUFU.EX2 R176, R84 ;  /* 0x0000005400b07308 */ /* 0x0006a20000000800 */
[C---:B------:R-:W-:Y:S08]  /*cf80*/  HMMA.16816.F32 R60, R64.reuse, R86, R60 ;  /* 0x00000056403c723c */ /* 0x040ff0000000183c */
[----:B----4-:R-:W-:Y:S01]  /*cf90*/  HMMA.16816.F32 R72, R64, R68, R72 ;  /* 0x000000444048723c */ /* 0x010fe20000001848 */
[----:B------:R-:W-:Y:S01]  /*cfa0*/  F2FP.F16.F32.PACK_AB R68, R192, R179 ;  /* 0x000000b3c044723e */ /* 0x000fe200000000ff */
[----:B------:R-:W-:Y:S01]  /*cfb0*/  FADD.FTZ R179, R179, R226 ;  /* 0x000000e2b3b37221 */ /* 0x000fe20000010000 */
[----:B-1----:R-:W-:Y:S01]  /*cfc0*/  F2FP.F16.F32.PACK_AB R69, R178, R185 ;  /* 0x000000b9b245723e */ /* 0x002fe200000000ff */
[----:B------:R-:W-:Y:S01]  /*cfd0*/  FADD.FTZ R185, R185, R218 ;  /* 0x000000dab9b97221 */ /* 0x000fe20000010000 */
[----:B---3--:R-:W-:Y:S01]  /*cfe0*/  LDSM.16.MT88.4 R84, [R0+0x3000] ;  /* 0x003000000054783b */ /* 0x008fe20000004200 */
[----:B------:R-:W-:-:S02]  /*cff0*/  FADD.FTZ R179, R192, R179 ;  /* 0x000000b3c0b37221 */ /* 0x000fc40000010000 */
[----:B------:R-:W-:Y:S01]  /*d000*/  HMMA.16816.F32 R4, R64, R70, R4 ;  /* 0x000000464004723c */ /* 0x000fe20000001804 */
[----:B------:R-:W1:Y:S01]  /*d010*/  LDSM.16.MT88.4 R64, [R157+0x6800] ;  /* 0x006800009d40783b */ /* 0x000e620000004200 */
[----:B------:R-:W-:Y:S01]  /*d020*/  F2FP.F16.F32.PACK_AB R70, R181, R190 ;  /* 0x000000beb546723e */ /* 0x000fe200000000ff */
[----:B------:R-:W-:Y:S01]  /*d030*/  FADD.FTZ R185, R178, R185 ;  /* 0x000000b9b2b97221 */ /* 0x000fe20000010000 */
[----:B--2---:R-:W-:Y:S01]  /*d040*/  F2FP.F16.F32.PACK_AB R71, R187, R176 ;  /* 0x000000b0bb47723e */ /* 0x004fe200000000ff */
[----:B------:R-:W-:Y:S02]  /*d050*/  FADD.FTZ R190, R190, R179 ;  /* 0x000000b3bebe7221 */ /* 0x000fe40000010000 */
[----:B------:R-:W-:Y:S02]  /*d060*/  FADD.FTZ R176, R176, R185 ;  /* 0x000000b9b0b07221 */ /* 0x000fe40000010000 */
[----:B------:R-:W-:Y:S02]  /*d070*/  FADD.FTZ R181, R181, R190 ;  /* 0x000000beb5b57221 */ /* 0x000fe40000010000 */
[----:B------:R-:W-:Y:S01]  /*d080*/  HMMA.16816.F32 R40, R68, R76, R40 ;  /* 0x0000004c4428723c */ /* 0x000fe20000001828 */
[----:B------:R-:W-:-:S07]  /*d090*/  FADD.FTZ R176, R187, R176 ;  /* 0x000000b0bbb07221 */ /* 0x000fce0000010000 */
[C---:B------:R-:W-:Y:S01]  /*d0a0*/  HMMA.16816.F32 R44, R68.reuse, R78, R44 ;  /* 0x0000004e442c723c */ /* 0x040fe2000000182c */
[----:B------:R-:W2:Y:S07]  /*d0b0*/  LDSM.16.MT88.4 R76, [R0+0x6800] ;  /* 0x00680000004c783b */ /* 0x000eae0000004200 */
[C---:B-----5:R-:W-:Y:S08]  /*d0c0*/  HMMA.16816.F32 R32, R68.reuse, R80, R32 ;  /* 0x000000504420723c */ /* 0x060ff00000001820 */
        /* <DEDUP_REMOVED lines=29> */
[C---:B---3--:R-:W-:Y:S01]  /*d2a0*/  HMMA.16816.F32 R40, R68.reuse, R80, R40 ;  /* 0x000000504428723c */ /* 0x048fe20000001828 */
[--C-:B------:R-:W-:Y:S01]  /*d2b0*/  FFMA.FTZ R80, R139, UR4, -R149.reuse ;  /* 0x000000048b507c23 */ /* 0x100fe20008010895 */
[----:B------:R-:W-:Y:S01]  /*d2c0*/  FFMA.FTZ R139, R2, UR4, -R149 ;  /* 0x00000004028b7c23 */ /* 0x000fe20008010895 */
[----:B------:R-:W-:Y:S01]  /*d2d0*/  FADD.FTZ R156, R156, R195 ;  /* 0x000000c39c9c7221 */ /* 0x000fe20000010000 */
[----:B------:R-:W-:Y:S01]  /*d2e0*/  FADD.FTZ R162, R162, R191 ;  /* 0x000000bfa2a27221 */ /* 0x000fe20000010000 */
[----:B------:R-:W-:Y:S02]  /*d2f0*/  MUFU.EX2 R2, R80 ;  /* 0x0000005000027308 */ /* 0x000fe40000000800 */
[----:B------:R-:W-:Y:S01]  /*d300*/  FADD.FTZ R156, R193, R156 ;  /* 0x0000009cc19c7221 */ /* 0x000fe20000010000 */
[----:B-1----:R-:W-:Y:S01]  /*d310*/  HMMA.16816.F32 R56, R68, R64, R56 ;  /* 0x000000404438723c */ /* 0x002fe20000001838 */
[--C-:B------:R-:W-:Y:S01]  /*d320*/  FFMA.FTZ R64, R141, UR4, -R135.reuse ;  /* 0x000000048d407c23 */ /* 0x100fe20008010887 */
[--C-:B------:R-:W-:Y:S01]  /*d330*/  FFMA.FTZ R65, R144, UR4, -R135.reuse ;  /* 0x0000000490417c23 */ /* 0x100fe20008010887 */
[----:B------:R-:W-:Y:S01]  /*d340*/  FFMA.FTZ R135, R143, UR4, -R135 ;  /* 0x000000048f877c23 */ /* 0x000fe20008010887 */
[----:B------:R-:W1:Y:S01]  /*d350*/  MUFU.EX2 R139, R139 ;  /* 0x0000008b008b7308 */ /* 0x000e620000000800 */
[----:B------:R-:W-:-:S03]  /*d360*/  FADD.FTZ R137, R137, R162 ;  /* 0x000000a289897221 */ /* 0x000fc60000010000 */
[----:B------:R-:W-:Y:S01]  /*d370*/  HMMA.16816.F32 R60, R68, R66, R60 ;  /* 0x00000042443c723c */ /* 0x000fe2000000183c */
[----:B------:R-:W-:Y:S01]  /*d380*/  MUFU.EX2 R141, R136 ;  /* 0x00000088008d7308 */ /* 0x000fe20000000800 */
[----:B------:R-:W-:-:S03]  /*d390*/  FADD.FTZ R137, R140, R137 ;  /* 0x000000898c897221 */ /* 0x000fc60000010000 */
[----:B------:R-:W3:Y:S03]  /*d3a0*/  MUFU.EX2 R64, R64 ;  /* 0x0000004000407308 */ /* 0x000ee60000000800 */
[C---:B----4-:R-:W-:Y:S01]  /*d3b0*/  HMMA.16816.F32 R8, R68.reuse, R96, R8 ;  /* 0x000000604408723c */ /* 0x050fe20000001808 */
[----:B------:R-:W-:Y:S01]  /*d3c0*/  MUFU.EX2 R65, R65 ;  /* 0x0000004100417308 */ /* 0x000fe20000000800 */
[C---:B-1----:R-:W-:Y:S01]  /*d3d0*/  F2FP.F16.F32.PACK_AB R118, R139.reuse, R2 ;  /* 0x000000028b76723e */ /* 0x042fe200000000ff */
[----:B------:R-:W-:Y:S02]  /*d3e0*/  FADD.FTZ R2, R2, R137 ;  /* 0x0000008902027221 */ /* 0x000fe40000010000 */
[----:B------:R-:W1:Y:S02]  /*d3f0*/  MUFU.EX2 R66, R135 ;  /* 0x0000008700427308 */ /* 0x000e640000000800 */
[----:B------:R-:W-:Y:S01]  /*d400*/  FADD.FTZ R225, R139, R2 ;  /* 0x000000028be17221 */ /* 0x000fe20000010000 */
[----:B------:R-:W-:Y:S01]  /*d410*/  HMMA.16816.F32 R12, R68, R98, R12 ;  /* 0x00000062440c723c */ /* 0x000fe2000000180c */
[----:B------:R-:W-:Y:S01]  /*d420*/  LDSM.16.MT88.4 R96, [R153+0x13800] ;  /* 0x013800009960783b */ /* 0x000fe20000004200 */
[----:B---3--:R-:W-:Y:S01]  /*d430*/  F2FP.F16.F32.PACK_AB R117, R64, R141 ;  /* 0x0000008d4075723e */ /* 0x008fe200000000ff */
[----:B------:R-:W-:-:S05]  /*d440*/  FADD.FTZ R141, R141, R156 ;  /* 0x0000009c8d8d7221 */ /* 0x000fca0000010000 */
[----:B-----5:R-:W-:Y:S01]  /*d450*/  HMMA.16816.F32 R48, R68, R100, R48 ;  /* 0x000000644430723c */ /* 0x020fe20000001830 */
[----:B------:R-:W-:Y:S01]  /*d460*/  FADD.FTZ R64, R64, R141 ;  /* 0x0000008d40407221 */ /* 0x000fe20000010000 */
[----:B-1----:R-:W-:-:S03]  /*d470*/  F2FP.F16.F32.PACK_AB R119, R66, R65 ;  /* 0x000000414277723e */ /* 0x002fc600000000ff */
[----:B------:R-:W-:-:S03]  /*d480*/  FADD.FTZ R65, R65, R64 ;  /* 0x0000004041417221 */ /* 0x000fc60000010000 */
[----:B------:R-:W-:Y:S01]  /*d490*/  HMMA.16816.F32 R52, R68, R102, R52 ;  /* 0x000000664434723c */ /* 0x000fe20000001834 */
[----:B------:R-:W-:-:S07]  /*d4a0*/  FADD.FTZ R223, R66, R65 ;  /* 0x0000004142df7221 */ /* 0x000fce0000010000 */
[----:B------:R-:W-:Y:S01]  /*d4b0*/  HMMA.16816.F32 R128, R116, R124, R8 ;  /* 0x0000007c7480723c */ /* 0x000fe20000001808 */
[----:B------:R-:W1:Y:S07]  /*d4c0*/  LDSM.16.MT88.4 R8, [R132+0x13800] ;  /* 0x013800008408783b */ /* 0x000e6e0000004200 */
[C---:B------:R-:W-:Y:S08]  /*d4d0*/  HMMA.16816.F32 R24, R68.reuse, R88, R24 ;  /* 0x000000584418723c */ /* 0x040ff00000001818 */
[C---:B------:R-:W-:Y:S01]  /*d4e0*/  HMMA.16816.F32 R28, R68.reuse, R90, R28 ;  /* 0x0000005a441c723c */ /* 0x040fe2000000181c */
[----:B------:R-:W-:Y:S07]  /*d4f0*/  LDSM.16.MT88.4 R88, [R0+0x3800] ;  /* 0x003800000058783b */ /* 0x000fee0000004200 */
[C---:B------:R-:W-:Y:S01]  /*d500*/  HMMA.16816.F32 R44, R68.reuse, R82, R44 ;  /* 0x00000052442c723c */ /* 0x040fe2000000182c */
[----:B------:R-:W-:Y:S07]  /*d510*/  LDSM.16.MT88.4 R80, [R157+0x3800] ;  /* 0x003800009d50783b */ /* 0x000fee0000004200 */
[----:B--2---:R-:W-:Y:S01]  /*d520*/  HMMA.16816.F32 R120, R68, R76, R72 ;  /* 0x0000004c4478723c */ /* 0x004fe20000001848 */
[----:B------:R2:W3:Y:S07]  /*d530*/  LDSM.16.MT88.4 R72, [R132+0xf800] ;  /* 0x00f800008448783b */ /* 0x0004ee0000004200 */
[C---:B------:R-:W-:Y:S01]  /*d540*/  HMMA.16816.F32 R124, R116.reuse, R126, R12 ;  /* 0x0000007e747c723c */ /* 0x040fe2000000180c */
[----:B------:R-:W4:Y:S07]  /*d550*/  LDSM.16.MT88.4 R12, [R157+0x7800] ;  /* 0x007800009d0c783b */ /* 0x000f2e0000004200 */
[C---:B-1----:R-:W-:Y:S08]  /*d560*/  HMMA.16816.F32 R100, R116.reuse, R8, R48 ;  /* 0x000000087464723c */ /* 0x042ff00000001830 */
[----:B------:R-:W-:Y:S01]  /*d570*/  HMMA.16816.F32 R104, R116, R10, R52 ;  /* 0x0000000a7468723c */ /* 0x000fe20000001834 */
[----:B------:R-:W1:Y:S01]  /*d580*/  LDSM.16.MT88.4 R8, [R0+0x7800] ;  /* 0x007800000008783b */ /* 0x000e620000004200 */
[----:B--2---:R-:W-:-:S06]  /*d590*/  MOV R132, R150 ;  /* 0x0000009600847202 */ /* 0x004fcc0000000f00 */
[C---:B------:R-:W-:Y:S08]  /*d5a0*/  HMMA.16816.F32 R16, R68.reuse, R92, R16 ;  /* 0x0000005c4410723c */ /* 0x040ff00000001810 */
[C---:B------:R-:W-:Y:S08]  /*d5b0*/  HMMA.16816.F32 R32, R68.reuse, R84, R32 ;  /* 0x000000544420723c */ /* 0x040ff00000001820 */
[C---:B------:R-:W-:Y:S08]  /*d5c0*/  HMMA.16816.F32 R20, R68.reuse, R94, R20 ;  /* 0x0000005e4414723c */ /* 0x040ff00000001814 */
[C---:B------:R-:W-:Y:S08]  /*d5d0*/  HMMA.16816.F32 R36, R68.reuse, R86, R36 ;  /* 0x000000564424723c */ /* 0x040ff00000001824 */
[----:B------:R-:W-:Y:S08]  /*d5e0*/  HMMA.16816.F32 R4, R68, R78, R4 ;  /* 0x0000004e4404723c */ /* 0x000ff00000001804 */
[C---:B------:R-:W-:Y:S08]  /*d5f0*/  HMMA.16816.F32 R92, R116.reuse, R96, R40 ;  /* 0x00000060745c723c */ /* 0x040ff00000001828 */
[C---:B---3--:R-:W-:Y:S08]  /*d600*/  HMMA.16816.F32 R68, R116.reuse, R72, R16 ;  /* 0x000000487444723c */ /* 0x048ff00000001810 */
[C---:B------:R-:W-:Y:S08]  /*d610*/  HMMA.16816.F32 R76, R116.reuse, R80, R24 ;  /* 0x00000050744c723c */ /* 0x040ff00000001818 */
[C---:B------:R-:W-:Y:S08]  /*d620*/  HMMA.16816.F32 R84, R116.reuse, R88, R32 ;  /* 0x000000587454723c */ /* 0x040ff00000001820 */
[C---:B------:R-:W-:Y:S08]  /*d630*/  HMMA.16816.F32 R96, R116.reuse, R98, R44 ;  /* 0x000000627460723c */ /* 0x040ff0000000182c */
[C---:B------:R-:W-:Y:S08]  /*d640*/  HMMA.16816.F32 R72, R116.reuse, R74, R20 ;  /* 0x0000004a7448723c */ /* 0x040ff00000001814 */
[C---:B------:R-:W-:Y:S08]  /*d650*/  HMMA.16816.F32 R80, R116.reuse, R82, R28 ;  /* 0x000000527450723c */ /* 0x040ff0000000181c */
[C---:B----4-:R-:W-:Y:S08]  /*d660*/  HMMA.16816.F32 R108, R116.reuse, R12, R56 ;  /* 0x0000000c746c723c */ /* 0x050ff00000001838 */
[C---:B------:R-:W-:Y:S08]  /*d670*/  HMMA.16816.F32 R112, R116.reuse, R14, R60 ;  /* 0x0000000e7470723c */ /* 0x040ff0000000183c */
[C---:B------:R-:W-:Y:S08]  /*d680*/  HMMA.16816.F32 R88, R116.reuse, R90, R36 ;  /* 0x0000005a7458723c */ /* 0x040ff00000001824 */
[C---:B-1----:R-:W-:Y:S08]  /*d690*/  HMMA.16816.F32 R120, R116.reuse, R8, R120 ;  /* 0x000000087478723c */ /* 0x042ff00000001878 */
[----:B------:R-:W-:-:S15]  /*d6a0*/  HMMA.16816.F32 R116, R116, R10, R4 ;  /* 0x0000000a7474723c */ /* 0x000fde0000001804 */
[----:B------:R-:W-:-:S05]  /*d6b0*/  NOP ;  /* 0x0000000000007918 */ /* 0x000fca0000000000 */
.L_x_2085:
[----:B------:R-:W-:-:S13]  /*d6c0*/  ISETP.GE.AND P1, PT, R212, RZ, PT ;  /* 0x000000ffd400720c */ /* 0x000fda0003f26270 */
[----:B------:R-:W-:Y:S05]  /*d6d0*/  @!P1 BRA `(.L_x_2091) ;  /* 0x0000005000089947 */ /* 0x000fea0003800000 */
[----:B------:R-:W1:Y:S01]  /*d6e0*/  S2UR UR5, SR_CgaCtaId ;  /* 0x00000000000579c3 */ /* 0x000e620000008800 */
[----:B------:R-:W-:Y:S01]  /*d6f0*/  UISETP.NE.U32.AND UP0, UPT, UR8, URZ, UPT ;  /* 0x000000ff0800728c */ /* 0x000fe2000bf05070 */
[----:B------:R-:W-:Y:S01]  /*d700*/  LOP3.LUT R197, R183, R184, RZ, 0xfc, !PT ;  /* 0x000000b8b7c57212 */ /* 0x000fe200078efcff */
[----:B------:R-:W-:Y:S01]  /*d710*/  IMAD.MOV.U32 R196, RZ, RZ, 0x20 ;  /* 0x00000020ffc47424 */ /* 0x000fe200078e00ff */
[----:B------:R-:W-:Y:S01]  /*d720*/  SHF.L.U32 R5, R212, 0x7, RZ ;  /* 0x00000007d4057819 */ /* 0x000fe200000006ff */
[----:B------:R-:W-:Y:S01]  /*d730*/  UISETP.NE.AND.EX UP0, UPT, UR9, URZ, UPT, UP0 ;  /* 0x000000ff0900728c */ /* 0x000fe2000bf05300 */
[----:B------:R-:W-:Y:S01]  /*d740*/  IMAD.MOV.U32 R135, RZ, RZ, R132 ;  /* 0x000000ffff877224 */ /* 0x000fe200078e0084 */
[----:B------:R-:W-:Y:S01]  /*d750*/  MOV R210, RZ ;  /* 0x000000ff00d27202 */ /* 0x000fe20000000f00 */
[----:B------:R-:W2:Y:S01]  /*d760*/  S2UR UR10, SR_CgaCtaId ;  /* 0x00000000000a79c3 */ /* 0x000ea20000008800 */
[----:B------:R-:W-:Y:S01]  /*d770*/  SEL R196, R196, 0xffffffe0, !P6 ;  /* 0xffffffe0c4c47807 */ /* 0x000fe20007000000 */
[----:B------:R-:W-:Y:S01]  /*d780*/  IMAD.MOV.U32 R0, RZ, RZ, R133 ;  /* 0x000000ffff007224 */ /* 0x000fe200078e0085 */
[----:B------:R-:W-:Y:S01]  /*d790*/  PLOP3.LUT P3, PT, PT, PT, UP0, 0x80, 0x8 ;  /* 0x000000000008781c */ /* 0x000fe20003f6f008 */
[----:B------:R-:W-:Y:S01]  /*d7a0*/  VIADD R212, R212, 0x1 ;  /* 0x00000001d4d47836 */ /* 0x000fe20000000000 */
[C---:B------:R-:W-:Y:S01]  /*d7b0*/  LOP3.LUT R213, R5.reuse, 0x40, R138, 0xfe, !PT ;  /* 0x0000004005d57812 */ /* 0x040fe200078efe8a */
[----:B------:R-:W-:Y:S01]  /*d7c0*/  VIADD R216, R5, 0x80 ;  /* 0x0000008005d87836 */ /* 0x000fe20000000000 */
[----:B------:R-:W-:Y:S01]  /*d7d0*/  UMOV UR12, 0x400 ;  /* 0x00000400000c7882 */ /* 0x000fe20000000000 */
[----:B------:R-:W3:Y:S01]  /*d7e0*/  LDCU UR11, c[0x0][0x440] ;  /* 0x00008800ff0b77ac */ /* 0x000ee20008000800 */
[----:B------:R-:W4:Y:S01]  /*d7f0*/  LDCU UR4, c[0x0][0x45c] ;  /* 0x00008b80ff0477ac */ /* 0x000f220008000800 */
[----:B-1----:R-:W-:Y:S01]  /*d800*/  ULEA UR5, UR5, UR17, 0x18 ;  /* 0x0000001105057291 */ /* 0x002fe2000f8ec0ff */
[----:B------:R-:W1:Y:S05]  /*d810*/  LDCU.64 UR6, c[0x0][0x3a0] ;  /* 0x00007400ff0677ac */ /* 0x000e6a0008000a00 */
[----:B------:R-:W-:Y:S01]  /*d820*/  LEA R197, R197, UR5, 0x1 ;  /* 0x00000005c5c57c11 */ /* 0x000fe2000f8e08ff */
[----:B------:R-:W1:Y:S03]  /*d830*/  LDCU.64 UR8, c[0x0][0x3a8] ;  /* 0x00007500ff0877ac */ /* 0x000e660008000a00 */
[----:B------:R-:W-:Y:S01]  /*d840*/  IADD3 R196, PT, PT, R196, R197, RZ ;  /* 0x000000c5c4c47210 */ /* 0x000fe20007ffe0ff */
[C---:B------:R-:W-:Y:S01]  /*d850*/  VIADD R218, R197.reuse, 0xc000 ;  /* 0x0000c000c5da7836 */ /* 0x040fe20000000000 */
[----:B------:R-:W-:Y:S01]  /*d860*/  IADD3 R217, PT, PT, R197, 0xc040, RZ ;  /* 0x0000c040c5d97810 */ /* 0x000fe20007ffe0ff */
[----:B--234-:R-:W-:-:S12]  /*d870*/  ULEA UR10, UR10, UR12, 0x18 ;  /* 0x0000000c0a0a7291 */ /* 0x01cfd8000f8ec0ff */
.L_x_2095:
[----:B------:R-:W-:Y:S01]  /*d880*/  @!P3 IADD3 R7, P0, PT, RZ, -R210, RZ ;  /* 0x800000d2ff07b210 */ /* 0x000fe20007f1e0ff */
[----:B------:R-:W2:Y:S01]  /*d890*/  S2R R201, SR_TID.X ;  /* 0x0000000000c97919 */ /* 0x000ea20000002100 */
[----:B------:R-:W3:Y:S01]  /*d8a0*/  @!P3 LDC R52, c[0x0][0x3c0] ;  /* 0x0000f000ff34bb82 */ /* 0x000ee20000000800 */
[----:B------:R-:W-:Y:S07]  /*d8b0*/  DEPBAR.LE SB0, 0x0 ;  /* 0x000080000000791a */ /* 0x000fee0000000000 */
[----:B------:R-:W4:Y:S08]  /*d8c0*/  LDC R55, c[0x0][0x3c4] ;  /* 0x0000f100ff377b82 */ /* 0x000f300000000800 */
[----:B------:R-:W-:Y:S01]  /*d8d0*/  BAR.SYNC.DEFER_BLOCKING 0x0 ;  /* 0x0000000000007b1d */ /* 0x000fe20000010000 */
[C---:B--2---:R-:W-:Y:S01]  /*d8e0*/  LOP3.LUT R221, R201.reuse, 0x38, RZ, 0xc0, !PT ;  /* 0x00000038c9dd7812 */ /* 0x044fe200078ec0ff */
[----:B---3--:R-:W-:Y:S01]  /*d8f0*/  @!P3 IMAD.SHL.U32 R8, R52, 0x80, RZ ;  /* 0x000000803408b824 */ /* 0x008fe200078e00ff */
[----:B------:R-:W-:Y:S01]  /*d900*/  SHF.R.U32.HI R200, RZ, 0x1, R201 ;  /* 0x00000001ffc87819 */ /* 0x000fe200000116c9 */
[C---:B------:R-:W-:Y:S02]  /*d910*/  IMAD.SHL.U32 R6, R201.reuse, 0x20, RZ ;  /* 0x00000020c9067824 */ /* 0x040fe400078e00ff */
        /* <DEDUP_REMOVED lines=8> */
[--C-:B------:R-:W-:Y:S02]  /*d9a0*/  LOP3.LUT R221, R221, 0x1f8, R4.reuse, 0x78, !PT ;  /* 0x000001f8dddd7812 */ /* 0x100fe400078e7804 */
[--C-:B------:R-:W-:Y:S02]  /*d9b0*/  LOP3.LUT R2, R198, 0x1c0, R133.reuse, 0xf8, !PT ;  /* 0x000001c0c6027812 */ /* 0x100fe400078ef885 */
[----:B------:R-:W-:Y:S02]  /*d9c0*/  LOP3.LUT R188, R202, 0x200, R133, 0xf8, !PT ;  /* 0x00000200cabc7812 */ /* 0x000fe400078ef885 */
[----:B------:R-:W-:Y:S02]  /*d9d0*/  LOP3.LUT R219, R198, 0x40, RZ, 0xfc, !PT ;  /* 0x00000040c6db7812 */ /* 0x000fe400078efcff */
[----:B------:R-:W-:Y:S02]  /*d9e0*/  @!P3 IADD3 R208, P0, PT, R208, R7, RZ ;  /* 0x00000007d0d0b210 */ /* 0x000fe40007f1e0ff */
[----:B------:R-:W-:Y:S01]  /*d9f0*/  LOP3.LUT R221, R221, 0x1e00, R4, 0xf8, !PT ;  /* 0x00001e00dddd7812 */ /* 0x000fe200078ef804 */
[----:B------:R-:W-:Y:S01]  /*da00*/  IMAD.MOV.U32 R4, RZ, RZ, R209 ;  /* 0x000000ffff047224 */ /* 0x000fe200078e00d1 */
[----:B------:R-:W-:Y:S02]  /*da10*/  LOP3.LUT R188, R188, R2, R5, 0xf6, !PT ;  /* 0x00000002bcbc7212 */ /* 0x000fe400078ef605 */
[----:B------:R-:W-:Y:S02]  /*da20*/  ISETP.GE.AND P2, PT, R198, UR11, PT ;  /* 0x0000000bc6007c0c */ /* 0x000fe4000bf46270 */
[----:B------:R-:W-:Y:S02]  /*da30*/  ISETP.GE.AND P1, PT, R219, UR11, PT ;  /* 0x0000000bdb007c0c */ /* 0x000fe4000bf26270 */
[----:B------:R-:W-:Y:S01]  /*da40*/  @!P3 LEA.HI.X.SX32 R209, R8, R209, 0x1, P0 ;  /* 0x000000d108d1b211 */ /* 0x000fe200000f0eff */
[----:B----4-:R-:W-:Y:S10]  /*da50*/  @!P3 BRA `(.L_x_2092) ;  /* 0x0000000000f4b947 */ /* 0x010ff40003800000 */
[----:B------:R-:W2:Y:S01]  /*da60*/  LDC R5, c[0x0][0x4f0] ;  /* 0x00013c00ff057b82 */ /* 0x000ea20000000800 */
[----:B------:R-:W-:Y:S07]  /*da70*/  IABS R11, R216 ;  /* 0x000000d8000b7213 */ /* 0x000fee0000000000 */
[----:B------:R-:W3:Y:S01]  /*da80*/  LDC.64 R52, c[0x0][0x3c0] ;  /* 0x0000f000ff347b82 */ /* 0x000ee20000000a00 */
[-C--:B--2---:R-:W-:Y:S04]  /*da90*/  IABS R7, R5.reuse ;  /* 0x0000000500077213 */ /* 0x084fe80000000000 */
[----:B------:R-:W2:Y:S10]  /*daa0*/  I2F.RP R10, R7 ;  /* 0x00000007000a7306 */ /* 0x000eb40000209400 */
[----:B--2---:R-:W2:Y:S02]  /*dab0*/  MUFU.RCP R8, R10 ;  /* 0x0000000a00087308 */ /* 0x004ea40000001000 */
[----:B--2---:R-:W-:Y:S02]  /*dac0*/  VIADD R12, R8, 0xffffffe ;  /* 0x0ffffffe080c7836 */ /* 0x004fe40000000000 */
[----:B------:R-:W-:Y:S06]  /*dad0*/  VIADD R8, R216, 0xffffff80 ;  /* 0xffffff80d8087836 */ /* 0x000fec0000000000 */
[----:B------:R-:W2:Y:S01]  /*dae0*/  F2I.FTZ.U32.TRUNC.NTZ R13, R12 ;  /* 0x0000000c000d7305 */ /* 0x000ea2000021f000 */
[----:B------:R-:W-:Y:S02]  /*daf0*/  IABS R9, R8 ;  /* 0x0000000800097213 */ /* 0x000fe40000000000 */
[----:B------:R-:W-:Y:S01]  /*db00*/  LOP3.LUT R8, R8, R5, RZ, 0x3c, !PT ;  /* 0x0000000508087212 */ /* 0x000fe200078e3cff */
[--C-:B--2---:R-:W-:Y:S01]  /*db10*/  IMAD.MOV R14, RZ, RZ, -R13.reuse ;  /* 0x000000ffff0e7224 */ /* 0x104fe200078e0a0d */
        /* <DEDUP_REMOVED lines=34> */
[----:B------:R-:W2:Y:S02]  /*dd40*/  LDG.E R8, desc[UR14][R18.64] ;  /* 0x0000000e12087981 */ /* 0x000ea4000c1e1900 */
[-C--:B---3--:R-:W-:Y:S01]  /*dd50*/  IMAD.WIDE.U32 R12, R5, R52.reuse, RZ ;  /* 0x00000034050c7225 */ /* 0x088fe200078e00ff */
[----:B------:R-:W-:Y:S01]  /*dd60*/  SHF.R.S32.HI R9, RZ, 0x1f, R5 ;  /* 0x0000001fff097819 */ /* 0x000fe20000011405 */
[----:B------:R-:W2:Y:S04]  /*dd70*/  LDG.E R7, desc[UR14][R16.64] ;  /* 0x0000000e10077981 */ /* 0x000ea8000c1e1900 */
[----:B------:R-:W-:Y:S04]  /*dd80*/  IMAD R10, R9, R52, RZ ;  /* 0x00000034090a7224 */ /* 0x000fe800078e02ff */
[----:B------:R-:W-:Y:S05]  /*dd90*/  IMAD R10, R5, R53, R10 ;  /* 0x00000035050a7224 */ /* 0x000fea00078e020a */
[----:B------:R-:W-:Y:S01]  /*dda0*/  IADD3 R13, PT, PT, R13, R10, RZ ;  /* 0x0000000a0d0d7210 */ /* 0x000fe20007ffe0ff */
[----:B--2---:R-:W-:Y:S04]  /*ddb0*/  IMAD.IADD R7, R8, 0x1, -R7 ;  /* 0x0000000108077824 */ /* 0x004fe800078e0a07 */
[----:B-1----:R-:W-:Y:S01]  /*ddc0*/  IMAD.WIDE.U32 R12, R7, UR8, R12 ;  /* 0x00000008070c7c25 */ /* 0x002fe2000f8e000c */
[----:B------:R-:W-:Y:S02]  /*ddd0*/  SHF.R.S32.HI R5, RZ, 0x1f, R7 ;  /* 0x0000001fff057819 */ /* 0x000fe40000011407 */
[C---:B------:R-:W-:Y:S03]  /*dde0*/  LEA R208, P0, R12.reuse, R6, 0x1 ;  /* 0x000000060cd07211 */ /* 0x040fe600078008ff */
[----:B------:R-:W-:Y:S04]  /*ddf0*/  IMAD R8, R5, UR8, RZ ;  /* 0x0000000805087c24 */ /* 0x000fe8000f8e02ff */
[----:B------:R-:W-:Y:S04]  /*de00*/  IMAD R8, R7, UR9, R8 ;  /* 0x0000000907087c24 */ /* 0x000fe8000f8e0208 */
[----:B------:R-:W-:Y:S05]  /*de10*/  IMAD.IADD R209, R13, 0x1, R8 ;  /* 0x000000010dd17824 */ /* 0x000fea00078e0208 */
[----:B------:R-:W-:Y:S07]  /*de20*/  LEA.HI.X R209, R12, R4, R209, 0x1, P0 ;  /* 0x000000040cd17211 */ /* 0x000fee00000f0cd1 */
.L_x_2092:
[----:B------:R-:W-:Y:S01]  /*de30*/  UMOV UR5, UR10 ;  /* 0x0000000a00057c82 */ /* 0x000fe20008000000 */
[C---:B------:R-:W-:Y:S01]  /*de40*/  IMAD.SHL.U32 R53, R52.reuse, 0x20, RZ ;  /* 0x0000002034357824 */ /* 0x040fe200078e00ff */
[----:B------:R-:W-:Y:S02]  /*de50*/  LEA R221, R221, UR5, 0x1 ;  /* 0x00000005dddd7c11 */ /* 0x000fe4000f8e08ff */
[----:B------:R-:W-:Y:S02]  /*de60*/  SHF.L.U64.HI R52, R52, 0x5, R55 ;  /* 0x0000000534347819 */ /* 0x000fe40000010237 */
[----:B------:R-:W-:Y:S01]  /*de70*/  IADD3 R54, P0, PT, R53, R208, RZ ;  /* 0x000000d035367210 */ /* 0x000fe20007f1e0ff */
[----:B------:R-:W-:Y:S01]  /*de80*/  @!PT LDS RZ, [RZ] ;  /* 0x00000000fffff984 */ /* 0x000fe20000000800 */
[----:B------:R-:W-:Y:S01]  /*de90*/  @!PT LDS RZ, [RZ] ;  /* 0x00000000fffff984 */ /* 0x000fe20000000800 */
[----:B------:R-:W-:Y:S01]  /*dea0*/  @!PT LDS RZ, [RZ] ;  /* 0x00000000fffff984 */ /* 0x000fe20000000800 */
[----:B------:R-:W-:Y:S01]  /*deb0*/  @!P2 LDGSTS.E.BYPASS.LTC128B.128 [R221+0xc000], desc[UR14][R208.64] ;  /* 0x0c000000d0ddafae */ /* 0x000fe2000b981a0e */
[----:B------:R-:W-:Y:S02]  /*dec0*/  LOP3.LUT R186, R133, 0x400, RZ, 0xc0, !PT ;  /* 0x0000040085ba7812 */ /* 0x000fe400078ec0ff */
[----:B------:R-:W-:Y:S01]  /*ded0*/  LOP3.LUT R133, R2, 0x8, R201, 0x78, !PT ;  /* 0x0000000802857812 */ /* 0x000fe200078e78c9 */
[----:B------:R-:W-:Y:S01]  /*dee0*/  @P2 STS.128 [R221+0xc000], RZ ;  /* 0x00c000ffdd002388 */ /* 0x000fe20000000c00 */
[----:B------:R-:W-:Y:S01]  /*def0*/  IMAD.X R55, R52, 0x1, R209, P0 ;  /* 0x0000000134377824 */ /* 0x000fe200000e06d1 */
[-C--:B------:R-:W-:Y:S02]  /*df00*/  IADD3 R56, P0, PT, R54, R53.reuse, RZ ;  /* 0x0000003536387210 */ /* 0x080fe40007f1e0ff */
[----:B------:R-:W-:Y:S01]  /*df10*/  @!PT LDS RZ, [RZ] ;  /* 0x00000000fffff984 */ /* 0x000fe20000000800 */
[----:B------:R-:W-:Y:S01]  /*df20*/  @!PT LDS RZ, [RZ] ;  /* 0x00000000fffff984 */ /* 0x000fe20000000800 */
[----:B------:R-:W-:Y:S01]  /*df30*/  @!PT LDS RZ, [RZ] ;  /* 0x00000000fffff984 */ /* 0x000fe20000000800 */
[----:B------:R-:W-:Y:S01]  /*df40*/  @!P1 LDGSTS.E.BYPASS.LTC128B.128 [R221+0x10000], desc[UR14][R208.64+0x80] ;  /* 0x10000080d0dd9fae */ /* 0x000fe2000b981a0e */
[----:B------:R-:W-:Y:S01]  /*df50*/  IMAD R186, R133, 0x2, R186 ;  /* 0x0000000285ba7824 */ /* 0x000fe200078e02ba */
[----:B------:R-:W-:Y:S01]  /*df60*/  LEA R188, R188, UR5, 0x1 ;  /* 0x00000005bcbc7c11 */ /* 0x000fe2000f8e08ff */
[--C-:B------:R-:W-:Y:S01]  /*df70*/  IMAD.X R57, R55, 0x1, R52.reuse, P0 ;  /* 0x0000000137397824 */ /* 0x100fe200000e0634 */
[----:B------:R-:W-:Y:S01]  /*df80*/  @P1 STS.128 [R221+0x10000], RZ ;  /* 0x010000ffdd001388 */ /* 0x000fe20000000c00 */
[-C--:B------:R-:W-:Y:S01]  /*df90*/  IADD3 R58, P0, PT, R56, R53.reuse, RZ ;  /* 0x00000035383a7210 */ /* 0x080fe20007f1e0ff */
[----:B------:R-:W-:Y:S01]  /*dfa0*/  VIADD R2, R186, UR5 ;  /* 0x00000005ba027c36 */ /* 0x000fe20008000000 */
[----:B------:R-:W-:Y:S01]  /*dfb0*/  ISETP.NE.AND P4, PT, R212, 0x1, PT ;  /* 0x00000001d400780c */ /* 0x000fe20003f85270 */
[----:B------:R-:W-:Y:S01]  /*dfc0*/  @!PT LDS RZ, [RZ] ;  /* 0x00000000fffff984 */ /* 0x000fe20000000800 */
[----:B------:R-:W-:Y:S01]  /*dfd0*/  @!PT LDS RZ, [RZ] ;  /* 0x00000000fffff984 */ /* 0x000fe20000000800 */
[----:B------:R-:W-:Y:S01]  /*dfe0*/  @!PT LDS RZ, [RZ] ;  /* 0x00000000fffff984 */ /* 0x000fe20000000800 */
[----:B------:R-:W-:Y:S01]  /*dff0*/  @!P2 LDGSTS.E.BYPASS.LTC128B.128 [R221+0xc800], desc[UR14][R54.64] ;  /* 0x0c80000036ddafae */ /* 0x000fe2000b981a0e */
[----:B------:R-:W-:Y:S02]  /*e000*/  IMAD.MOV.U32 R133, RZ, RZ, 0x40 ;  /* 0x00000040ff857424 */ /* 0x000fe400078e00ff */
        /* <DEDUP_REMOVED lines=35> */
[-C--:B---3--:R-:W-:Y:S03]  /*e240*/  IADD3 R56, P0, PT, R54, R53.reuse, RZ ;  /* 0x0000003536387210 */ /* 0x088fe60007f1e0ff */
        /* <DEDUP_REMOVED lines=11> */
[----:B--2---:R-:W-:Y:S03]  /*e300*/  IADD3 R58, P0, PT, R56, R53, RZ ;  /* 0x00000035383a7210 */ /* 0x004fe60007f1e0ff */
        /* <DEDUP_REMOVED lines=41> */
[----:B------:R-:W0:Y:S04]  /*e5a0*/  LDGDEPBAR ;  /* 0x00000000000079af */ /* 0x000e280000000000 */
[----:B------:R-:W2:Y:S04]  /*e5b0*/  LDSM.16.M88.4 R152, [R186+UR5+0x5800] ;  /* 0x00580005ba98783b */ /* 0x000ea80008000200 */
[----:B------:R-:W3:Y:S04]  /*e5c0*/  LDSM.16.M88.4 R156, [R186+UR5+0x6000] ;  /* 0x00600005ba9c783b */ /* 0x000ee80008000200 */
[----:B------:R-:W3:Y:S04]  /*e5d0*/  LDSM.16.M88.4 R160, [R186+UR5+0x6800] ;  /* 0x00680005baa0783b */ /* 0x000ee80008000200 */
[----:B------:R-:W3:Y:S04]  /*e5e0*/  LDSM.16.M88.4 R164, [R186+UR5+0x7000] ;  /* 0x00700005baa4783b */ /* 0x000ee80008000200 */
[----:B------:R-:W3:Y:S04]  /*e5f0*/  LDSM.16.M88.4 R168, [R186+UR5+0x7800] ;  /* 0x00780005baa8783b */ /* 0x000ee80008000200 */
[----:B------:R-:W-:Y:S01]  /*e600*/  LDSM.16.M88.4 R172, [R185] ;  /* 0x00000000b9ac783b */ /* 0x000fe20000000200 */
[C---:B----4-:R-:W-:Y:S03]  /*e610*/  HMMA.16816.F32 R4, R136.reuse, R140, RZ ;  /* 0x0000008c8804723c */ /* 0x050fe600000018ff */
[----:B------:R-:W4:Y:S04]  /*e620*/  LDSM.16.M88.4 R176, [R132+0x4000] ;  /* 0x0040000084b0783b */ /* 0x000f280000000200 */
[----:B------:R-:W4:Y:S01]  /*e630*/  LDSM.16.M88.4 R180, [R132+0x4800] ;  /* 0x0048000084b4783b */ /* 0x000f220000000200 */
[C---:B------:R-:W-:Y:S03]  /*e640*/  HMMA.16816.F32 R8, R136.reuse, R142, RZ ;  /* 0x0000008e8808723c */ /* 0x040fe600000018ff */
[----:B------:R-:W4:Y:S04]  /*e650*/  LDSM.16.M88.4 R140, [R132+0x5000] ;  /* 0x00500000848c783b */ /* 0x000f280000000200 */
[----:B------:R-:W-:Y:S01]  /*e660*/  LDSM.16.M88.4 R192, [R133+0xb000] ;  /* 0x00b0000085c0783b */ /* 0x000fe20000000200 */
[C---:B-----5:R-:W-:Y:S08]  /*e670*/  HMMA.16816.F32 R12, R136.reuse, R144, RZ ;  /* 0x00000090880c723c */ /* 0x060ff000000018ff */
        /* <DEDUP_REMOVED lines=8> */
[C---:B---3--:R-:W-:Y:S08]  /*e700*/  HMMA.16816.F32 R36, R136.reuse, R156, RZ ;  /* 0x0000009c8824723c */ /* 0x048ff000000018ff */
        /* <DEDUP_REMOVED lines=12> */
[C---:B----4-:R-:W-:Y:S08]  /*e7d0*/  HMMA.16816.F32 R4, R172.reuse, R176, R4 ;  /* 0x000000b0ac04723c */ /* 0x050ff00000001804 */
        /* <DEDUP_REMOVED lines=241> */
.L_x_2094:
        /* <DEDUP_REMOVED lines=16> */
[--C-:B------:R-:W-:Y:S04]  /*f7f0*/  IMAD.X R143, R141, 0x1, R133.reuse, P5 ;  /* 0x000000018d8f7824 */ /* 0x100fe800028e0685 */
[----:B------:R-:W-:Y:S02]  /*f800*/  IMAD.X R145, R143, 0x1, R133, P4 ;  /* 0x000000018f917824 */ /* 0x000fe400020e0685 */
        /* <DEDUP_REMOVED lines=30> */
[-C--:B-1----:R-:W-:Y:S03]  /*f9f0*/  IADD3 R138, P5, PT, R144, R2.reuse, RZ ;  /* 0x00000002908a7210 */ /* 0x082fe60007fbe0ff */
[----:B------:R2:W-:Y:S01]  /*fa00*/  @P2 STS.128 [R221+0x5800], RZ ;  /* 0x005800ffdd002388 */ /* 0x0005e20000000c00 */
[----:B------:R-:W-:Y:S03]  /*fa10*/  IADD3 R132, P4, PT, R138, R2, RZ ;  /* 0x000000028a847210 */ /* 0x000fe60007f9e0ff */
[----:B------:R-:W-:Y:S01]  /*fa20*/  @!PT LDS RZ, [RZ] ;  /* 0x00000000fffff984 */ /* 0x000fe20000000800 */
[----:B------:R-:W-:Y:S01]  /*fa30*/  @!PT LDS RZ, [RZ] ;  /* 0x00000000fffff984 */ /* 0x000fe20000000800 */
[----:B------:R-:W-:Y:S01]  /*fa40*/  @!PT LDS RZ, [RZ] ;  /* 0x00000000fffff984 */ /* 0x000fe20000000800 */
[----:B------:R2:W-:Y:S01]  /*fa50*/  @!P1 LDGSTS.E.BYPASS.LTC128B.128 [R221+0x9800], desc[UR14][R140.64+0x80] ;  /* 0x098000808cdd9fae */ /* 0x0005e2000b981a0e */
[--C-:B------:R-:W-:Y:S03]  /*fa60*/  IMAD.X R139, R145, 0x1, R133.reuse, P5 ;  /* 0x00000001918b7824 */ /* 0x100fe600028e0685 */
[----:B------:R2:W-:Y:S01]  /*fa70*/  @P1 STS.128 [R221+0x9800], RZ ;  /* 0x009800ffdd001388 */ /* 0x0005e20000000c00 */
[----:B------:R-:W-:Y:S03]  /*fa80*/  IMAD.X R133, R139, 0x1, R133, P4 ;  /* 0x000000018b857824 */ /* 0x000fe600020e0685 */
        /* <DEDUP_REMOVED lines=41> */
.L_x_2093:
[----:B------:R-:W-:Y:S01]  /*fd20*/  I2FP.F32.U32 R2, R213 ;  /* 0x000000d500027245 */ /* 0x000fe20000201000 */
[----:B--2---:R-:W-:Y:S01]  /*fd30*/  LDSM.16.MT88.4 R140, [R196+0xc000] ;  /* 0x00c00000c48c783b */ /* 0x004fe20000004200 */
[C---:B------:R-:W-:Y:S02]  /*fd40*/  IADD3 R133, PT, PT, R213.reuse, -0x38, RZ ;  /* 0xffffffc8d5857810 */ /* 0x040fe40007ffe0ff */
[----:B------:R-:W-:Y:S01]  /*fd50*/  IADD3 R132, PT, PT, R213, -0x3f, RZ ;  /* 0xffffffc1d5847810 */ /* 0x000fe20007ffe0ff */
[CC--:B------:R-:W-:Y:S01]  /*fd60*/  FFMA.FTZ R36, R3.reuse, R2.reuse, R36 ;  /* 0x0000000203247223 */ /* 0x0c0fe20000010024 */
[----:B------:R-:W-:Y:S01]  /*fd70*/  FFMA.FTZ R38, R3, R2, R38 ;  /* 0x0000000203267223 */ /* 0x000fe20000010026 */
[----:B------:R-:W-:Y:S02]  /*fd80*/  I2FP.F32.U32 R133, R133 ;  /* 0x0000008500857245 */ /* 0x000fe40000201000 */
[----:B------:R-:W-:Y:S01]  /*fd90*/  IADD3 R2, PT, PT, R213, -0x37, RZ ;  /* 0xffffffc9d5027810 */ /* 0x000fe20007ffe0ff */
[----:B------:R-:W-:Y:S01]  /*fda0*/  LDSM.16.MT88.4 R148, [R197+0x10800] ;  /* 0x01080000c594783b */ /* 0x000fe20000004200 */
[----:B------:R-:W-:Y:S01]  /*fdb0*/  I2FP.F32.U32 R132, R132 ;  /* 0x0000008400847245 */ /* 0x000fe20000201000 */
[CC--:B------:R-:W-:Y:S01]  /*fdc0*/  FFMA.FTZ R8, R3.reuse, R133.reuse, R8 ;  /* 0x0000008503087223 */ /* 0x0c0fe20000010008 */
[----:B------:R-:W-:Y:S01]  /*fdd0*/  I2FP.F32.U32 R2, R2 ;  /* 0x0000000200027245 */ /* 0x000fe20000201000 */
[----:B------:R-:W-:Y:S01]  /*fde0*/  FFMA.FTZ R10, R3, R133, R10 ;  /* 0x00000085030a7223 */ /* 0x000fe2000001000a */
[----:B------:R-:W-:Y:S01]  /*fdf0*/  IADD3 R133, PT, PT, R213, -0x28, RZ ;  /* 0xffffffd8d5857810 */ /* 0x000fe20007ffe0ff */
[CC--:B------:R-:W-:Y:S01]  /*fe00*/  FFMA.FTZ R5, R3.reuse, R132.reuse, R5 ;  /* 0x0000008403057223 */ /* 0x0c0fe20000010005 */
[C---:B------:R-:W-:Y:S01]  /*fe10*/  FFMA.FTZ R7, R3.reuse, R132, R7 ;  /* 0x0000008403077223 */ /* 0x040fe20000010007 */
[CC--:B------:R-:W-:Y:S01]  /*fe20*/  FFMA.FTZ R9, R3.reuse, R2.reuse, R9 ;  /* 0x0000000203097223 */ /* 0x0c0fe20000010009 */
[----:B------:R-:W-:Y:S01]  /*fe30*/  FFMA.FTZ R11, R3, R2, R11 ;  /* 0x00000002030b7223 */ /* 0x000fe2000001000b */
[C---:B------:R-:W-:Y:S01]  /*fe40*/  IADD3 R132, PT, PT, R213.reuse, -0x2f, RZ ;  /* 0xffffffd1d5847810 */ /* 0x040fe20007ffe0ff */
[----:B------:R-:W-:Y:S01]  /*fe50*/  LDSM.16.MT88.4 R152, [R196+0x10800] ;  /* 0x01080000c498783b */ /* 0x000fe20000004200 */
[----:B------:R-:W-:Y:S02]  /*fe60*/  I2FP.F32.U32 R133, R133 ;  /* 0x0000008500857245 */ /* 0x000fe40000201000 */
[----:B------:R-:W-:Y:S02]  /*fe70*/  IADD3 R2, PT, PT, R213, -0x27, RZ ;  /* 0xffffffd9d5027810 */ /* 0x000fe40007ffe0ff */
        /* <DEDUP_REMOVED lines=9> */
[C---:B------:R-:W-:Y:S02]  /*ff10*/  IADD3 R132, PT, PT, R213.reuse, -0x1f, RZ ;  /* 0xffffffe1d5847810 */ /* 0x040fe40007ffe0ff */
        /* <DEDUP_REMOVED lines=18> */
[----:B------:R-:W-:Y:S01]  /*10040*/  IADD3 R133, PT, PT, R213, 0x8, RZ ;  /* 0x00000008d5857810 */ /* 0x000fe20007ffe0ff */
[CC--:B------:R-:W-:Y:S01]  /*10050*/  FFMA.FTZ R29, R3.reuse, R132.reuse, R29 ;  /* 0x00000084031d7223 */ /* 0x0c0fe2000001001d */
[C---:B------:R-:W-:Y:S01]  /*10060*/  FFMA.FTZ R31, R3.reuse, R132, R31 ;  /* 0x00000084031f7223 */ /* 0x040fe2000001001f */
[CC--:B------:R-:W-:Y:S01]  /*10070*/  FFMA.FTZ R33, R3.reuse, R2.reuse, R33 ;  /* 0x0000000203217223 */ /* 0x0c0fe20000010021 */
[----:B------:R-:W-:Y:S01]  /*10080*/  FFMA.FTZ R35, R3, R2, R35 ;  /* 0x0000000203237223 */ /* 0x000fe20000010023 */
[C---:B------:R-:W-:Y:S02]  /*10090*/  IADD3 R132, PT, PT, R213.reuse, 0x1, RZ ;  /* 0x00000001d5847810 */ /* 0x040fe40007ffe0ff */
[----:B------:R-:W-:Y:S02]  /*100a0*/  I2FP.F32.U32 R133, R133 ;  /* 0x0000008500857245 */ /* 0x000fe40000201000 */
[C---:B------:R-:W-:Y:S02]  /*100b0*/  IADD3 R2, PT, PT, R213.reuse, 0x9, RZ ;  /* 0x00000009d5027810 */ /* 0x040fe40007ffe0ff */
[----:B------:R-:W-:Y:S01]  /*100c0*/  IADD3 R137, PT, PT, R213, -0x40, RZ ;  /* 0xffffffc0d5897810 */ /* 0x000fe20007ffe0ff */
[CC--:B------:R-:W-:Y:S01]  /*100d0*/  FFMA.FTZ R40, R3.reuse, R133.reuse, R40 ;  /* 0x0000008503287223 */ /* 0x0c0fe20000010028 */
[----:B------:R-:W-:Y:S01]  /*100e0*/  I2FP.F32.U32 R132, R132 ;  /* 0x0000008400847245 */ /* 0x000fe20000201000 */
[C---:B------:R-:W-:Y:S01]  /*100f0*/  FFMA.FTZ R42, R3.reuse, R133, R42 ;  /* 0x00000085032a7223 */ /* 0x040fe2000001002a */
[----:B------:R-:W-:Y:S02]  /*10100*/  I2FP.F32.U32 R2, R2 ;  /* 0x0000000200027245 */ /* 0x000fe40000201000 */
[----:B------:R-:W-:Y:S01]  /*10110*/  I2FP.F32.U32 R137, R137 ;  /* 0x0000008900897245 */ /* 0x000fe20000201000 */
[-C--:B------:R-:W-:Y:S01]  /*10120*/  FFMA.FTZ R37, R3, R132.reuse, R37 ;  /* 0x0000008403257223 */ /* 0x080fe20000010025 */
[----:B------:R-:W-:Y:S01]  /*10130*/  IADD3 R133, PT, PT, R213, 0x18, RZ ;  /* 0x00000018d5857810 */ /* 0x000fe20007ffe0ff */
[C---:B------:R-:W-:Y:S01]  /*10140*/  FFMA.FTZ R39, R3.reuse, R132, R39 ;  /* 0x0000008403277223 */ /* 0x040fe20000010027 */
[CC--:B------:R-:W-:Y:S01]  /*10150*/  FFMA.FTZ R41, R3.reuse, R2.reuse, R41 ;  /* 0x0000000203297223 */ /* 0x0c0fe20000010029 */
[----:B------:R-:W-:Y:S01]  /*10160*/  FFMA.FTZ R43, R3, R2, R43 ;  /* 0x00000002032b7223 */ /* 0x000fe2000001002b */
[----:B------:R-:W-:Y:S01]  /*10170*/  IADD3 R132, PT, PT, R213, 0x11, RZ ;  /* 0x00000011d5847810 */ /* 0x000fe20007ffe0ff */
[C---:B------:R-:W-:Y:S01]  /*10180*/  FFMA.FTZ R4, R3.reuse, R137, R4 ;  /* 0x0000008903047223 */ /* 0x040fe20000010004 */
[----:B------:R-:W-:Y:S01]  /*10190*/  I2FP.F32.U32 R133, R133 ;  /* 0x0000008500857245 */ /* 0x000fe20000201000 */
[----:B------:R-:W-:Y:S01]  /*101a0*/  FFMA.FTZ R6, R3, R137, R6 ;  /* 0x0000008903067223 */ /* 0x000fe20000010006 */
        /* <DEDUP_REMOVED lines=13> */
[CC--:B------:R-:W-:Y:S01]  /*10280*/  FFMA.FTZ R12, R3.reuse, R137.reuse, R12 ;  /* 0x00000089030c7223 */ /* 0x0c0fe2000001000c */
[----:B------:R-:W-:Y:S01]  /*10290*/  FFMA.FTZ R14, R3, R137, R14 ;  /* 0x00000089030e7223 */ /* 0x000fe2000001000e */
[----:B------:R-:W-:Y:S02]  /*102a0*/  I2FP.F32.U32 R2, R133 ;  /* 0x0000008500027245 */ /* 0x000fe40000201000 */
[----:B------:R-:W-:Y:S02]  /*102b0*/  FMNMX3.FTZ R134, R0, R4, R5, !PT ;  /* 0x0000000400867276 */ /* 0x000fe40007810005 */
[----:B------:R-:W-:Y:S01]  /*102c0*/  FMNMX3.FTZ R133, R135, R6, R7, !PT ;  /* 0x0000000687857276 */ /* 0x000fe20007810007 */
[-C--:B------:R-:W-:Y:S01]  /*102d0*/  FFMA.FTZ R55, R3, R2.reuse, R55 ;  /* 0x0000000203377223 */ /* 0x080fe20000010037 */
[----:B------:R-:W-:Y:S01]  /*102e0*/  IADD3 R137, PT, PT, R213, -0x20, RZ ;  /* 0xffffffe0d5897810 */ /* 0x000fe20007ffe0ff */
[----:B------:R-:W-:Y:S01]  /*102f0*/  FFMA.FTZ R53, R3, R2, R53 ;  /* 0x0000000203357223 */ /* 0x000fe20000010035 */
[----:B------:R-:W-:Y:S02]  /*10300*/  I2FP.F32.U32 R132, R132 ;  /* 0x0000008400847245 */ /* 0x000fe40000201000 */
[----:B------:R-:W-:Y:S02]  /*10310*/  FMNMX3.FTZ R134, R134, R8, R9, !PT ;  /* 0x0000000886867276 */ /* 0x000fe40007810009 */
[----:B------:R-:W-:Y:S01]  /*10320*/  FMNMX3.FTZ R133, R133, R10, R11, !PT ;  /* 0x0000000a85857276 */ /* 0x000fe2000781000b */
[CC--:B------:R-:W-:Y:S01]  /*10330*/  FFMA.FTZ R54, R3.reuse, R132.reuse, R54 ;  /* 0x0000008403367223 */ /* 0x0c0fe20000010036 */
[----:B------:R-:W-:Y:S01]  /*10340*/  I2FP.F32.U32 R137, R137 ;  /* 0x0000008900897245 */ /* 0x000fe20000201000 */
[----:B------:R-:W-:Y:S01]  /*10350*/  FFMA.FTZ R52, R3, R132, R52 ;  /* 0x0000008403347223 */ /* 0x000fe20000010034 */
[----:B------:R-:W-:Y:S02]  /*10360*/  FMNMX3.FTZ R134, R134, R12, R13, !PT ;  /* 0x0000000c86867276 */ /* 0x000fe4000781000d */
[----:B------:R-:W-:Y:S01]  /*10370*/  FMNMX3.FTZ R132, R133, R14, R15, !PT ;  /* 0x0000000e85847276 */ /* 0x000fe2000781000f */
[CC--:B------:R-:W-:Y:S01]  /*10380*/  FFMA.FTZ R20, R3.reuse, R137.reuse, R20 ;  /* 0x0000008903147223 */ /* 0x0c0fe20000010014 */
[----:B------:R-:W-:Y:S01]  /*10390*/  FFMA.FTZ R22, R3, R137, R22 ;  /* 0x0000008903167223 */ /* 0x000fe20000010016 */
[----:B------:R-:W-:Y:S02]  /*103a0*/  IADD3 R137, PT, PT, R213, -0x10, RZ ;  /* 0xfffffff0d5897810 */ /* 0x000fe40007ffe0ff */
[----:B------:R-:W-:Y:S02]  /*103b0*/  FMNMX3.FTZ R134, R134, R16, R17, !PT ;  /* 0x0000001086867276 */ /* 0x000fe40007810011 */
[----:B------:R-:W-:Y:S02]  /*103c0*/  FMNMX3.FTZ R132, R132, R18, R19, !PT ;  /* 0x0000001284847276 */ /* 0x000fe40007810013 */
[----:B------:R-:W-:Y:S02]  /*103d0*/  I2FP.F32.U32 R137, R137 ;  /* 0x0000008900897245 */ /* 0x000fe40000201000 */
[----:B------:R-:W-:Y:S02]  /*103e0*/  FMNMX3.FTZ R134, R134, R20, R21, !PT ;  /* 0x0000001486867276 */ /* 0x000fe40007810015 */
[----:B------:R-:W-:Y:S01]  /*103f0*/  FMNMX3.FTZ R132, R132, R22, R23, !PT ;  /* 0x0000001684847276 */ /* 0x000fe20007810017 */
[CC--:B------:R-:W-:Y:S01]  /*10400*/  FFMA.FTZ R28, R3.reuse, R137.reuse, R28 ;  /* 0x00000089031c7223 */ /* 0x0c0fe2000001001c */
[----:B------:R-:W-:Y:S01]  /*10410*/  FFMA.FTZ R30, R3, R137, R30 ;  /* 0x00000089031e7223 */ /* 0x000fe2000001001e */
[----:B------:R-:W-:Y:S02]  /*10420*/  FMNMX3.FTZ R134, R134, R24, R25, !PT ;  /* 0x0000001886867276 */ /* 0x000fe40007810019 */
[----:B------:R-:W-:Y:S02]  /*10430*/  FMNMX3.FTZ R132, R132, R26, R27, !PT ;  /* 0x0000001a84847276 */ /* 0x000fe4000781001b */
[C---:B------:R-:W-:Y:S02]  /*10440*/  IADD3 R2, PT, PT, R213.reuse, 0x29, RZ ;  /* 0x00000029d5027810 */ /* 0x040fe40007ffe0ff */
[----:B------:R-:W-:Y:S02]  /*10450*/  FMNMX3.FTZ R134, R134, R28, R29, !PT ;  /* 0x0000001c86867276 */ /* 0x000fe4000781001d */
[----:B------:R-:W-:Y:S02]  /*10460*/  FMNMX3.FTZ R132, R132, R30, R31, !PT ;  /* 0x0000001e84847276 */ /* 0x000fe4000781001f */
[----:B------:R-:W-:Y:S02]  /*10470*/  I2FP.F32.U32 R2, R2 ;  /* 0x0000000200027245 */ /* 0x000fe40000201000 */
[----:B------:R-:W-:Y:S02]  /*10480*/  IADD3 R137, PT, PT, R213, 0x10, RZ ;  /* 0x00000010d5897810 */ /* 0x000fe40007ffe0ff */
[----:B------:R-:W-:Y:S01]  /*10490*/  FMNMX3.FTZ R134, R134, R32, R33, !PT ;  /* 0x0000002086867276 */ /* 0x000fe20007810021 */
[C---:B------:R-:W-:Y:S01]  /*104a0*/  FFMA.FTZ R57, R3.reuse, R2, R57 ;  /* 0x0000000203397223 */ /* 0x040fe20000010039 */
[----:B------:R-:W-:Y:S01]  /*104b0*/  FMNMX3.FTZ R132, R132, R34, R35, !PT ;  /* 0x0000002284847276 */ /* 0x000fe20007810023 */
[C---:B------:R-:W-:Y:S01]  /*104c0*/  FFMA.FTZ R59, R3.reuse, R2, R59 ;  /* 0x00000002033b7223 */ /* 0x040fe2000001003b */
[----:B------:R-:W-:Y:S02]  /*104d0*/  I2FP.F32.U32 R137, R137 ;  /* 0x0000008900897245 */ /* 0x000fe40000201000 */
[----:B------:R-:W-:Y:S02]  /*104e0*/  FMNMX3.FTZ R134, R134, R36, R37, !PT ;  /* 0x0000002486867276 */ /* 0x000fe40007810025 */
[----:B------:R-:W-:Y:S01]  /*104f0*/  FMNMX3.FTZ R2, R132, R38, R39, !PT ;  /* 0x0000002684027276 */ /* 0x000fe20007810027 */
[-C--:B------:R-:W-:Y:S01]  /*10500*/  FFMA.FTZ R44, R3, R137.reuse, R44 ;  /* 0x00000089032c7223 */ /* 0x080fe2000001002c */
[----:B------:R-:W-:Y:S01]  /*10510*/  IADD3 R136, PT, PT, R213, 0x28, RZ ;  /* 0x00000028d5887810 */ /* 0x000fe20007ffe0ff */
[----:B------:R-:W-:Y:S01]  /*10520*/  FFMA.FTZ R46, R3, R137, R46 ;  /* 0x00000089032e7223 */ /* 0x000fe2000001002e */
[----:B------:R-:W-:Y:S02]  /*10530*/  FMNMX3.FTZ R134, R134, R40, R41, !PT ;  /* 0x0000002886867276 */ /* 0x000fe40007810029 */
[----:B------:R-:W-:Y:S02]  /*10540*/  FMNMX3.FTZ R2, R2, R42, R43, !PT ;  /* 0x0000002a02027276 */ /* 0x000fe4000781002b */
[----:B------:R-:W-:Y:S02]  /*10550*/  I2FP.F32.U32 R136, R136 ;  /* 0x0000008800887245 */ /* 0x000fe40000201000 */
[----:B------:R-:W-:Y:S02]  /*10560*/  IADD3 R133, PT, PT, R213, 0x30, RZ ;  /* 0x00000030d5857810 */ /* 0x000fe40007ffe0ff */
[----:B------:R-:W-:Y:S01]  /*10570*/  FMNMX3.FTZ R134, R134, R44, R45, !PT ;  /* 0x0000002c86867276 */ /* 0x000fe2000781002d */
[C---:B------:R-:W-:Y:S01]  /*10580*/  FFMA.FTZ R56, R3.reuse, R136, R56 ;  /* 0x0000008803387223 */ /* 0x040fe20000010038 */
[----:B------:R-:W-:Y:S01]  /*10590*/  FMNMX3.FTZ R2, R2, R46, R47, !PT ;  /* 0x0000002e02027276 */ /* 0x000fe2000781002f */
[----:B------:R-:W-:Y:S01]  /*105a0*/  FFMA.FTZ R58, R3, R136, R58 ;  /* 0x00000088033a7223 */ /* 0x000fe2000001003a */
[----:B------:R-:W-:Y:S02]  /*105b0*/  I2FP.F32.U32 R133, R133 ;  /* 0x0000008500857245 */ /* 0x000fe40000201000 */
[----:B------:R-:W-:Y:S02]  /*105c0*/  IADD3 R136, PT, PT, R213, 0x31, RZ ;  /* 0x00000031d5887810 */ /* 0x000fe40007ffe0ff */
[----:B------:R-:W-:Y:S01]  /*105d0*/  FMNMX3.FTZ R134, R134, R48, R49, !PT ;  /* 0x0000003086867276 */ /* 0x000fe20007810031 */
[CC--:B------:R-:W-:Y:S01]  /*105e0*/  FFMA.FTZ R60, R3.reuse, R133.reuse, R60 ;  /* 0x00000085033c7223 */ /* 0x0c0fe2000001003c */
[----:B------:R-:W-:Y:S01]  /*105f0*/  FMNMX3.FTZ R2, R2, R50, R51, !PT ;  /* 0x0000003202027276 */ /* 0x000fe20007810033 */
[----:B------:R-:W-:Y:S01]  /*10600*/  FFMA.FTZ R62, R3, R133, R62 ;  /* 0x00000085033e7223 */ /* 0x000fe2000001003e */
[----:B------:R-:W-:Y:S02]  /*10610*/  I2FP.F32.U32 R136, R136 ;  /* 0x0000008800887245 */ /* 0x000fe40000201000 */
[C---:B------:R-:W-:Y:S02]  /*10620*/  IADD3 R132, PT, PT, R213.reuse, 0x39, RZ ;  /* 0x00000039d5847810 */ /* 0x040fe40007ffe0ff */
[----:B------:R-:W-:Y:S01]  /*10630*/  IADD3 R133, PT, PT, R213, 0x38, RZ ;  /* 0x00000038d5857810 */ /* 0x000fe20007ffe0ff */
[C---:B------:R-:W-:Y:S01]  /*10640*/  FFMA.FTZ R61, R3.reuse, R136, R61 ;  /* 0x00000088033d7223 */ /* 0x040fe2000001003d */
[----:B------:R-:W-:Y:S01]  /*10650*/  FMNMX3.FTZ R2, R2, R54, R55, !PT ;  /* 0x0000003602027276 */ /* 0x000fe20007810037 */
[C---:B------:R-:W-:Y:S01]  /*10660*/  FFMA.FTZ R63, R3.reuse, R136, R63 ;  /* 0x00000088033f7223 */ /* 0x040fe2000001003f */
[----:B------:R-:W-:Y:S02]  /*10670*/  FMNMX3.FTZ R134, R134, R52, R53, !PT ;  /* 0x0000003486867276 */ /* 0x000fe40007810035 */
[----:B------:R-:W-:Y:S02]  /*10680*/  I2FP.F32.U32 R132, R132 ;  /* 0x0000008400847245 */ /* 0x000fe40000201000 */
[----:B------:R-:W-:Y:S02]  /*10690*/  I2FP.F32.U32 R133, R133 ;  /* 0x0000008500857245 */ /* 0x000fe40000201000 */
[----:B------:R-:W-:Y:S01]  /*106a0*/  FMNMX3.FTZ R134, R134, R56, R57, !PT ;  /* 0x0000003886867276 */ /* 0x000fe20007810039 */
[C---:B------:R-:W-:Y:S01]  /*106b0*/  FFMA.FTZ R65, R3.reuse, R132, R65 ;  /* 0x0000008403417223 */ /* 0x040fe20000010041 */
[----:B------:R-:W-:Y:S01]  /*106c0*/  FMNMX3.FTZ R2, R2, R58, R59, !PT ;  /* 0x0000003a02027276 */ /* 0x000fe2000781003b */
[CC--:B------:R-:W-:Y:S01]  /*106d0*/  FFMA.FTZ R64, R3.reuse, R133.reuse, R64 ;  /* 0x0000008503407223 */ /* 0x0c0fe20000010040 */
[C---:B------:R-:W-:Y:S01]  /*106e0*/  FFMA.FTZ R67, R3.reuse, R132, R67 ;  /* 0x0000008403437223 */ /* 0x040fe20000010043 */
[----:B------:R-:W-:Y:S01]  /*106f0*/  FFMA.FTZ R66, R3, R133, R66 ;  /* 0x0000008503427223 */ /* 0x000fe20000010042 */
[----:B------:R-:W-:Y:S02]  /*10700*/  FMNMX3.FTZ R134, R134, R60, R61, !PT ;  /* 0x0000003c86867276 */ /* 0x000fe4000781003d */
[----:B------:R-:W-:Y:S02]  /*10710*/  FMNMX3.FTZ R2, R2, R62, R63, !PT ;  /* 0x0000003e02027276 */ /* 0x000fe4000781003f */
[----:B------:R-:W-:Y:S02]  /*10720*/  FMNMX3.FTZ R138, R134, R64, R65, !PT ;  /* 0x00000040868a7276 */ /* 0x000fe40007810041 */
[----:B------:R-:W-:Y:S02]  /*10730*/  FMNMX3.FTZ R139, R2, R66, R67, !PT ;  /* 0x00000042028b7276 */ /* 0x000fe40007810043 */
[----:B------:R-:W-:Y:S01]  /*10740*/  IADD3 R212, PT, PT, R212, -0x1, RZ ;  /* 0xffffffffd4d47810 */ /* 0x000fe20007ffe0ff */
[----:B------:R-:W-:Y:S01]  /*10750*/  SHFL.BFLY PT, R133, R138, 0x2, 0x1f ;  /* 0x0c401f008a857f89 */ /* 0x000fe200000e0000 */
[----:B------:R-:W-:Y:S02]  /*10760*/  IADD3 R216, PT, PT, R216, -0x80, RZ ;  /* 0xffffff80d8d87810 */ /* 0x000fe40007ffe0ff */
[----:B------:R-:W-:Y:S05]  /*10770*/  IADD3 R213, PT, PT, R213, -0x80, RZ ;  /* 0xffffff80d5d57810 */ /* 0x000fea0007ffe0ff */
        /* <DEDUP_REMOVED lines=14> */
[----:B------:R-:W-:Y:S02]  /*10860*/  FSEL R162, R162, RZ, P1 ;  /* 0x000000ffa2a27208 */ /* 0x000fe40000800000 */
[----:B------:R-:W-:Y:S01]  /*10870*/  FSEL R164, R164, RZ, P2 ;  /* 0x000000ffa4a47208 */ /* 0x000fe20001000000 */
[----:B------:R-:W-:Y:S01]  /*10880*/  FMUL.FTZ R2, R0, UR4 ;  /* 0x0000000400027c20 */ /* 0x000fe20008410000 */
[----:B------:R-:W-:Y:S01]  /*10890*/  FMUL.FTZ R0, R134, UR4 ;  /* 0x0000000486007c20 */ /* 0x000fe20008410000 */
[--C-:B------:R-:W-:Y:S01]  /*108a0*/  FFMA.FTZ R156, R10, UR4, -R162.reuse ;  /* 0x000000040a9c7c23 */ /* 0x100fe200080108a2 */
[----:B------:R-:W-:Y:S01]  /*108b0*/  FFMA.FTZ R135, R11, UR4, -R162 ;  /* 0x000000040b877c23 */ /* 0x000fe200080108a2 */
[--C-:B------:R-:W-:Y:S01]  /*108c0*/  FFMA.FTZ R158, R8, UR4, -R164.reuse ;  /* 0x00000004089e7c23 */ /* 0x100fe200080108a4 */
[--C-:B------:R-:W-:Y:S01]  /*108d0*/  FFMA.FTZ R157, R9, UR4, -R164.reuse ;  /* 0x00000004099d7c23 */ /* 0x100fe200080108a4 */
[--C-:B------:R-:W-:Y:S01]  /*108e0*/  FFMA.FTZ R163, R4, UR4, -R164.reuse ;  /* 0x0000000404a37c23 */ /* 0x100fe200080108a4 */
[----:B------:R-:W-:Y:S01]  /*108f0*/  FFMA.FTZ R160, R5, UR4, -R164 ;  /* 0x0000000405a07c23 */ /* 0x000fe200080108a4 */
[--C-:B------:R-:W-:Y:S01]  /*10900*/  FFMA.FTZ R161, R6, UR4, -R162.reuse ;  /* 0x0000000406a17c23 */ /* 0x100fe200080108a2 */
[--C-:B------:R-:W-:Y:S01]  /*10910*/  FFMA.FTZ R159, R7, UR4, -R162.reuse ;  /* 0x00000004079f7c23 */ /* 0x100fe200080108a2 */
[----:B------:R-:W2:Y:S01]  /*10920*/  MUFU.EX2 R2, R2 ;  /* 0x0000000200027308 */ /* 0x000ea20000000800 */
[----:B------:R-:W-:Y:S01]  /*10930*/  MOV R134, R217 ;  /* 0x000000d900867202 */ /* 0x000fe20000000f00 */
[----:B------:R-:W-:Y:S01]  /*10940*/  FFMA.FTZ R176, R27, UR4, -R162 ;  /* 0x000000041bb07c23 */ /* 0x000fe200080108a2 */
[----:B------:R-:W-:Y:S07]  /*10950*/  @P0 IADD3 R134, PT, PT, R218, -0x40, RZ ;  /* 0xffffffc0da860810 */ /* 0x000fee0007ffe0ff */
[----:B------:R-:W3:Y:S01]  /*10960*/  MUFU.EX2 R0, R0 ;  /* 0x0000000000007308 */ /* 0x000ee20000000800 */
[--C-:B------:R-:W-:Y:S01]  /*10970*/  FFMA.FTZ R177, R48, UR4, -R164.reuse ;  /* 0x0000000430b17c23 */ /* 0x100fe200080108a4 */
[----:B------:R-:W-:Y:S01]  /*10980*/  FFMA.FTZ R178, R49, UR4, -R164 ;  /* 0x0000000431b27c23 */ /* 0x000fe200080108a4 */
[----:B------:R-:W-:Y:S07]  /*10990*/  IADD3 R203, PT, PT, R203, R134, RZ ;  /* 0x00000086cbcb7210 */ /* 0x000fee0007ffe0ff */
[----:B------:R-:W-:Y:S01]  /*109a0*/  MUFU.EX2 R163, R163 ;  /* 0x000000a300a37308 */ /* 0x000fe20000000800 */
[----:B------:R-:W4:Y:S01]  /*109b0*/  LDSM.16.MT88.4 R144, [R134] ;  /* 0x000000008690783b */ /* 0x000f220000004200 */
[--C-:B------:R-:W-:Y:S01]  /*109c0*/  FFMA.FTZ R179, R50, UR4, -R162.reuse ;  /* 0x0000000432b37c23 */ /* 0x100fe200080108a2 */
[----:B------:R-:W-:Y:S07]  /*109d0*/  FFMA.FTZ R180, R51, UR4, -R162 ;  /* 0x0000000433b47c23 */ /* 0x000fee00080108a2 */
[----:B------:R-:W5:Y:S01]  /*109e0*/  MUFU.EX2 R160, R160 ;  /* 0x000000a000a07308 */ /* 0x000f620000000800 */
[--C-:B------:R-:W-:Y:S01]  /*109f0*/  FFMA.FTZ R167, R12, UR4, -R164.reuse ;  /* 0x000000040ca77c23 */ /* 0x100fe200080108a4 */
        /* <DEDUP_REMOVED lines=11> */
[----:B------:R-:W3:Y:S01]  /*10ab0*/  LDSM.16.MT88.4 R124, [R203] ;  /* 0x00000000cb7c783b */ /* 0x000ee20000004200 */
[----:B-----5:R-:W-:Y:S01]  /*10ac0*/  F2FP.F16.F32.PACK_AB R128, R160, R163 ;  /* 0x000000a3a080723e */ /* 0x020fe200000000ff */
[C---:B------:R-:W-:Y:S07]  /*10ad0*/  FMUL.FTZ R68, R2.reuse, R68 ;  /* 0x0000004402447220 */ /* 0x040fee0000410000 */
[----:B------:R-:W5:Y:S01]  /*10ae0*/  MUFU.EX2 R157, R157 ;  /* 0x0000009d009d7308 */ /* 0x000f620000000800 */
[----:B------:R-:W-:Y:S01]  /*10af0*/  FMUL.FTZ R69, R2, R69 ;  /* 0x0000004502457220 */ /* 0x000fe20000410000 */
[C---:B------:R-:W-:Y:S01]  /*10b00*/  FMUL.FTZ R70, R0.reuse, R70 ;  /* 0x0000004600467220 */ /* 0x040fe20000410000 */
[----:B------:R-:W-:Y:S07]  /*10b10*/  FMUL.FTZ R71, R0, R71 ;  /* 0x0000004700477220 */ /* 0x000fee0000410000 */
[----:B------:R-:W-:Y:S01]  /*10b20*/  MUFU.EX2 R156, R156 ;  /* 0x0000009c009c7308 */ /* 0x000fe20000000800 */
[C---:B------:R-:W-:Y:S01]  /*10b30*/  FMUL.FTZ R72, R2.reuse, R72 ;  /* 0x0000004802487220 */ /* 0x040fe20000410000 */
[----:B--2---:R-:W-:Y:S01]  /*10b40*/  F2FP.F16.F32.PACK_AB R129, R159, R161 ;  /* 0x000000a19f81723e */ /* 0x004fe200000000ff */
[----:B------:R-:W-:Y:S07]  /*10b50*/  FMUL.FTZ R73, R2, R73 ;  /* 0x0000004902497220 */ /* 0x000fee0000410000 */
[----:B------:R-:W2:Y:S01]  /*10b60*/  MUFU.EX2 R135, R135 ;  /* 0x0000008700877308 */ /* 0x000ea20000000800 */
[C---:B------:R-:W-:Y:S01]  /*10b70*/  FMUL.FTZ R74, R0.reuse, R74 ;  /* 0x0000004a004a7220 */ /* 0x040fe20000410000 */
[----:B------:R-:W-:Y:S01]  /*10b80*/  FMUL.FTZ R75, R0, R75 ;  /* 0x0000004b004b7220 */ /* 0x000fe20000410000 */
[C---:B------:R-:W-:Y:S01]  /*10b90*/  FMUL.FTZ R76, R2.reuse, R76 ;  /* 0x0000004c024c7220 */ /* 0x040fe20000410000 */
[----:B------:R-:W-:Y:S01]  /*10ba0*/  FMUL.FTZ R77, R2, R77 ;  /* 0x0000004d024d7220 */ /* 0x000fe20000410000 */
[C---:B------:R-:W-:Y:S01]  /*10bb0*/  FMUL.FTZ R78, R0.reuse, R78 ;  /* 0x0000004e004e7220 */ /* 0x040fe20000410000 */
[----:B-----5:R-:W-:Y:S01]  /*10bc0*/  F2FP.F16.F32.PACK_AB R130, R157, R158 ;  /* 0x0000009e9d82723e */ /* 0x020fe200000000ff */
[----:B------:R-:W-:Y:S01]  /*10bd0*/  FMUL.FTZ R79, R0, R79 ;  /* 0x0000004f004f7220 */ /* 0x000fe20000410000 */
[C---:B------:R-:W-:Y:S01]  /*10be0*/  FMUL.FTZ R80, R2.reuse, R80 ;  /* 0x0000005002507220 */ /* 0x040fe20000410000 */
[----:B------:R-:W-:Y:S01]  /*10bf0*/  FMUL.FTZ R81, R2, R81 ;  /* 0x0000005102517220 */ /* 0x000fe20000410000 */
[C---:B------:R-:W-:Y:S01]  /*10c00*/  FMUL.FTZ R82, R0.reuse, R82 ;  /* 0x0000005200527220 */ /* 0x040fe20000410000 */
[----:B------:R-:W-:Y:S01]  /*10c10*/  FMUL.FTZ R83, R0, R83 ;  /* 0x0000005300537220 */ /* 0x000fe20000410000 */
[----:B------:R-:W-:Y:S01]  /*10c20*/  LDSM.16.MT88.4 R48, [R134+0x6800] ;  /* 0x006800008630783b */ /* 0x000fe20000004200 */
[C---:B------:R-:W-:Y:S01]  /*10c30*/  FMUL.FTZ R12, R2.reuse, R120 ;  /* 0x00000078020c7220 */ /* 0x040fe20000410000 */
[----:B--2---:R-:W-:Y:S01]  /*10c40*/  F2FP.F16.F32.PACK_AB R131, R135, R156 ;  /* 0x0000009c8783723e */ /* 0x004fe200000000ff */
[C---:B------:R-:W-:Y:S01]  /*10c50*/  FMUL.FTZ R84, R2.reuse, R84 ;  /* 0x0000005402547220 */ /* 0x040fe20000410000 */
[----:B------:R-:W-:Y:S01]  /*10c60*/  FMUL.FTZ R85, R2, R85 ;  /* 0x0000005502557220 */ /* 0x000fe20000410000 */
[C---:B------:R-:W-:Y:S01]  /*10c70*/  FMUL.FTZ R86, R0.reuse, R86 ;  /* 0x0000005600567220 */ /* 0x040fe20000410000 */
[----:B------:R-:W-:Y:S01]  /*10c80*/  FMUL.FTZ R87, R0, R87 ;  /* 0x0000005700577220 */ /* 0x000fe20000410000 */
[C---:B------:R-:W-:Y:S01]  /*10c90*/  FMUL.FTZ R88, R2.reuse, R88 ;  /* 0x0000005802587220 */ /* 0x040fe20000410000 */
[----:B------:R-:W-:Y:S01]  /*10ca0*/  FMUL.FTZ R89, R2, R89 ;  /* 0x0000005902597220 */ /* 0x000fe20000410000 */
[C---:B-1----:R-:W-:Y:S01]  /*10cb0*/  HMMA.16816.F32 R4, R128.reuse, R136, R4 ;  /* 0x000000888004723c */ /* 0x042fe20000001804 */
[----:B------:R-:W-:Y:S04]  /*10cc0*/  MUFU.EX2 R167, R167 ;  /* 0x000000a700a77308 */ /* 0x000fe80000000800 */
[C---:B------:R-:W-:Y:S01]  /*10cd0*/  FMUL.FTZ R90, R0.reuse, R90 ;  /* 0x0000005a005a7220 */ /* 0x040fe20000410000 */
[----:B------:R-:W-:Y:S01]  /*10ce0*/  FMUL.FTZ R91, R0, R91 ;  /* 0x0000005b005b7220 */ /* 0x000fe20000410000 */
[C---:B------:R-:W-:Y:S01]  /*10cf0*/  FMUL.FTZ R92, R2.reuse, R92 ;  /* 0x0000005c025c7220 */ /* 0x040fe20000410000 */
[C---:B------:R-:W-:Y:S01]  /*10d00*/  HMMA.16816.F32 R8, R128.reuse, R138, R8 ;  /* 0x0000008a8008723c */ /* 0x040fe20000001808 */
[----:B------:R-:W1:Y:S02]  /*10d10*/  LDSM.16.MT88.4 R136, [R197+0x10000] ;  /* 0x01000000c588783b */ /* 0x000e640000004200 */
[----:B------:R-:W-:Y:S01]  /*10d20*/  MUFU.EX2 R176, R176 ;  /* 0x000000b000b07308 */ /* 0x000fe20000000800 */
[----:B------:R-:W-:Y:S01]  /*10d30*/  FMUL.FTZ R93, R2, R93 ;  /* 0x0000005d025d7220 */ /* 0x000fe20000410000 */
[C---:B------:R-:W-:Y:S01]  /*10d40*/  FMUL.FTZ R94, R0.reuse, R94 ;  /* 0x0000005e005e7220 */ /* 0x040fe20000410000 */
[----:B------:R-:W-:Y:S01]  /*10d50*/  FMUL.FTZ R95, R0, R95 ;  /* 0x0000005f005f7220 */ /* 0x000fe20000410000 */
[C---:B------:R-:W-:Y:S01]  /*10d60*/  FMUL.FTZ R96, R2.reuse, R96 ;  /* 0x0000006002607220 */ /* 0x040fe20000410000 */
[----:B------:R-:W-:Y:S01]  /*10d70*/  FMUL.FTZ R97, R2, R97 ;  /* 0x0000006102617220 */ /* 0x000fe20000410000 */
[C---:B------:R-:W-:Y:S04]  /*10d80*/  HMMA.16816.F32 R68, R128.reuse, R140, R68 ;  /* 0x0000008c8044723c */ /* 0x040fe80000001844 */
[----:B------:R-:W-:Y:S01]  /*10d90*/  MUFU.EX2 R177, R177 ;  /* 0x000000b100b17308 */ /* 0x000fe20000000800 */
[C---:B------:R-:W-:Y:S01]  /*10da0*/  FMUL.FTZ R98, R0.reuse, R98 ;  /* 0x0000006200627220 */ /* 0x040fe20000410000 */
[----:B------:R-:W-:Y:S01]  /*10db0*/  FMUL.FTZ R99, R0, R99 ;  /* 0x0000006300637220 */ /* 0x000fe20000410000 */
[C---:B------:R-:W-:Y:S01]  /*10dc0*/  FMUL.FTZ R100, R2.reuse, R100 ;  /* 0x0000006402647220 */ /* 0x040fe20000410000 */
[----:B------:R-:W-:Y:S01]  /*10dd0*/  FMUL.FTZ R101, R2, R101 ;  /* 0x0000006502657220 */ /* 0x000fe20000410000 */
[C---:B------:R-:W-:Y:S01]  /*10de0*/  FMUL.FTZ R102, R0.reuse, R102 ;  /* 0x0000006600667220 */ /* 0x040fe20000410000 */
[C---:B------:R-:W-:Y:S01]  /*10df0*/  HMMA.16816.F32 R72, R128.reuse, R142, R72 ;  /* 0x0000008e8048723c */ /* 0x040fe20000001848 */
[----:B------:R-:W2:Y:S03]  /*10e00*/  LDSM.16.MT88.4 R140, [R196+0x10000] ;  /* 0x01000000c48c783b */ /* 0x000ea60000004200 */
[----:B------:R-:W-:Y:S01]  /*10e10*/  MUFU.EX2 R178, R178 ;  /* 0x000000b200b27308 */ /* 0x000fe20000000800 */
[----:B------:R-:W-:Y:S01]  /*10e20*/  FMUL.FTZ R103, R0, R103 ;  /* 0x0000006700677220 */ /* 0x000fe20000410000 */
[C---:B------:R-:W-:Y:S01]  /*10e30*/  FMUL.FTZ R104, R2.reuse, R104 ;  /* 0x0000006802687220 */ /* 0x040fe20000410000 */
[----:B------:R-:W-:Y:S01]  /*10e40*/  FMUL.FTZ R105, R2, R105 ;  /* 0x0000006902697220 */ /* 0x000fe20000410000 */
[C---:B------:R-:W-:Y:S01]  /*10e50*/  FMUL.FTZ R106, R0.reuse, R106 ;  /* 0x0000006a006a7220 */ /* 0x040fe20000410000 */
[----:B------:R-:W-:Y:S01]  /*10e60*/  FMUL.FTZ R107, R0, R107 ;  /* 0x0000006b006b7220 */ /* 0x000fe20000410000 */
[C---:B----4-:R-:W-:Y:S04]  /*10e70*/  HMMA.16816.F32 R76, R128.reuse, R144, R76 ;  /* 0x00000090804c723c */ /* 0x050fe8000000184c */
[----:B------:R-:W-:Y:S01]  /*10e80*/  MUFU.EX2 R179, R179 ;  /* 0x000000b300b37308 */ /* 0x000fe20000000800 */
[C---:B------:R-:W-:Y:S01]  /*10e90*/  FMUL.FTZ R108, R2.reuse, R108 ;  /* 0x0000006c026c7220 */ /* 0x040fe20000410000 */
[----:B------:R-:W-:Y:S01]  /*10ea0*/  FMUL.FTZ R109, R2, R109 ;  /* 0x0000006d026d7220 */ /* 0x000fe20000410000 */
[C---:B------:R-:W-:Y:S01]  /*10eb0*/  FMUL.FTZ R110, R0.reuse, R110 ;  /* 0x0000006e006e7220 */ /* 0x040fe20000410000 */
[----:B------:R-:W-:Y:S01]  /*10ec0*/  FMUL.FTZ R111, R0, R111 ;  /* 0x0000006f006f7220 */ /* 0x000fe20000410000 */
[C---:B------:R-:W-:Y:S01]  /*10ed0*/  FMUL.FTZ R112, R2.reuse, R112 ;  /* 0x0000007002707220 */ /* 0x040fe20000410000 */
[C---:B------:R-:W-:Y:S01]  /*10ee0*/  HMMA.16816.F32 R80, R128.reuse, R146, R80 ;  /* 0x000000928050723c */ /* 0x040fe20000001850 */
[----:B------:R-:W-:Y:S03]  /*10ef0*/  LDSM.16.MT88.4 R144, [R203+0x800] ;  /* 0x00080000cb90783b */ /* 0x000fe60000004200 */
[----:B------:R-:W-:Y:S01]  /*10f00*/  MUFU.EX2 R180, R180 ;  /* 0x000000b400b47308 */ /* 0x000fe20000000800 */
[----:B------:R-:W-:Y:S01]  /*10f10*/  FMUL.FTZ R113, R2, R113 ;  /* 0x0000007102717220 */ /* 0x000fe20000410000 */
[C---:B------:R-:W-:Y:S01]  /*10f20*/  FMUL.FTZ R114, R0.reuse, R114 ;  /* 0x0000007200727220 */ /* 0x040fe20000410000 */
[----:B------:R-:W-:Y:S01]  /*10f30*/  FMUL.FTZ R115, R0, R115 ;  /* 0x0000007300737220 */ /* 0x000fe20000410000 */
[----:B------:R-:W-:Y:S01]  /*10f40*/  FFMA.FTZ R166, R13, UR4, -R164 ;  /* 0x000000040da67c23 */ /* 0x000fe200080108a4 */
[----:B------:R-:W-:Y:S01]  /*10f50*/  FMUL.FTZ R13, R2, R121 ;  /* 0x00000079020d7220 */ /* 0x000fe20000410000 */
[C---:B---3--:R-:W-:Y:S03]  /*10f60*/  HMMA.16816.F32 R84, R128.reuse, R124, R84 ;  /* 0x0000007c8054723c */ /* 0x048fe60000001854 */
[--C-:B------:R-:W-:Y:S01]  /*10f70*/  FFMA.FTZ R172, R14, UR4, -R162.reuse ;  /* 0x000000040eac7c23 */ /* 0x100fe200080108a2 */
[C---:B------:R-:W-:Y:S01]  /*10f80*/  FMUL.FTZ R14, R0.reuse, R122 ;  /* 0x0000007a000e7220 */ /* 0x040fe20000410000 */
[----:B------:R-:W-:Y:S01]  /*10f90*/  FFMA.FTZ R169, R15, UR4, -R162 ;  /* 0x000000040fa97c23 */ /* 0x000fe200080108a2 */
[----:B------:R-:W-:Y:S01]  /*10fa0*/  FMUL.FTZ R15, R0, R123 ;  /* 0x0000007b000f7220 */ /* 0x000fe20000410000 */
[----:B------:R-:W3:Y:S01]  /*10fb0*/  MUFU.EX2 R166, R166 ;  /* 0x000000a600a67308 */ /* 0x000ee20000000800 */
[C---:B------:R-:W-:Y:S01]  /*10fc0*/  HMMA.16816.F32 R88, R128.reuse, R126, R88 ;  /* 0x0000007e8058723c */ /* 0x040fe20000001858 */
[----:B------:R-:W4:Y:S08]  /*10fd0*/  LDSM.16.MT88.4 R124, [R134+0x4000] ;  /* 0x00400000867c783b */ /* 0x000f300000004200 */
[----:B------:R-:W-:Y:S01]  /*10fe0*/  MUFU.EX2 R172, R172 ;  /* 0x000000ac00ac7308 */ /* 0x000fe20000000800 */
[--C-:B------:R-:W-:Y:S01]  /*10ff0*/  FFMA.FTZ R165, R16, UR4, -R164.reuse ;  /* 0x0000000410a57c23 */ /* 0x100fe200080108a4 */
[C---:B------:R-:W-:Y:S01]  /*11000*/  FMUL.FTZ R16, R2.reuse, R116 ;  /* 0x0000007402107220 */ /* 0x040fe20000410000 */
[----:B------:R-:W-:Y:S07]  /*11010*/  FFMA.FTZ R170, R17, UR4, -R164 ;  /* 0x0000000411aa7c23 */ /* 0x000fee00080108a4 */
[----:B------:R-:W5:Y:S01]  /*11020*/  MUFU.EX2 R169, R169 ;  /* 0x000000a900a97308 */ /* 0x000f620000000800 */
[C---:B-1----:R-:W-:Y:S01]  /*11030*/  HMMA.16816.F32 R92, R128.reuse, R136, R92 ;  /* 0x00000088805c723c */ /* 0x042fe2000000185c */
[----:B------:R-:W-:Y:S08]  /*11040*/  LDSM.16.MT88.4 R120, [R134+0x800] ;  /* 0x000800008678783b */ /* 0x000ff00000004200 */
[----:B------:R-:W-:Y:S01]  /*11050*/  MUFU.EX2 R165, R165 ;  /* 0x000000a500a57308 */ /* 0x000fe20000000800 */
[----:B------:R-:W-:Y:S01]  /*11060*/  FMUL.FTZ R17, R2, R117 ;  /* 0x0000007502117220 */ /* 0x000fe20000410000 */
[----:B---3--:R-:W-:Y:S01]  /*11070*/  F2FP.F16.F32.PACK_AB R116, R166, R167 ;  /* 0x000000a7a674723e */ /* 0x008fe200000000ff */
[--C-:B------:R-:W-:Y:S07]  /*11080*/  FFMA.FTZ R168, R18, UR4, -R162.reuse ;  /* 0x0000000412a87c23 */ /* 0x100fee00080108a2 */
[----:B------:R-:W1:Y:S01]  /*11090*/  MUFU.EX2 R170, R170 ;  /* 0x000000aa00aa7308 */ /* 0x000e620000000800 */
[C---:B------:R-:W-:Y:S01]  /*110a0*/  HMMA.16816.F32 R96, R128.reuse, R138, R96 ;  /* 0x0000008a8060723c */ /* 0x040fe20000001860 */
[----:B------:R-:W3:Y:S02]  /*110b0*/  LDSM.16.MT88.4 R136, [R203+0x4000] ;  /* 0x00400000cb88783b */ /* 0x000ee40000004200 */
[C---:B------:R-:W-:Y:S06]  /*110c0*/  FMUL.FTZ R18, R0.reuse, R118 ;  /* 0x0000007600127220 */ /* 0x040fec0000410000 */
[----:B------:R-:W-:Y:S01]  /*110d0*/  MUFU.EX2 R168, R168 ;  /* 0x000000a800a87308 */ /* 0x000fe20000000800 */
[----:B-----5:R-:W-:Y:S01]  /*110e0*/  F2FP.F16.F32.PACK_AB R117, R169, R172 ;  /* 0x000000aca975723e */ /* 0x020fe200000000ff */
[----:B------:R-:W-:Y:S01]  /*110f0*/  FFMA.FTZ R171, R19, UR4, -R162 ;  /* 0x0000000413ab7c23 */ /* 0x000fe200080108a2 */
[----:B------:R-:W-:Y:S01]  /*11100*/  FMUL.FTZ R19, R0, R119 ;  /* 0x0000007700137220 */ /* 0x000fe20000410000 */
[C---:B--2---:R-:W-:Y:S03]  /*11110*/  HMMA.16816.F32 R100, R128.reuse, R140, R100 ;  /* 0x0000008c8064723c */ /* 0x044fe60000001864 */
[----:B------:R-:W-:Y:S03]  /*11120*/  FFMA.FTZ R175, R21, UR4, -R164 ;  /* 0x0000000415af7c23 */ /* 0x000fe600080108a4 */
[----:B------:R-:W2:Y:S01]  /*11130*/  MUFU.EX2 R171, R171 ;  /* 0x000000ab00ab7308 */ /* 0x000ea20000000800 */
[----:B-1----:R-:W-:Y:S01]  /*11140*/  F2FP.F16.F32.PACK_AB R118, R170, R165 ;  /* 0x000000a5aa76723e */ /* 0x002fe200000000ff */
[--C-:B------:R-:W-:Y:S01]  /*11150*/  FFMA.FTZ R174, R22, UR4, -R162.reuse ;  /* 0x0000000416ae7c23 */ /* 0x100fe200080108a2 */
[----:B------:R-:W-:Y:S01]  /*11160*/  FFMA.FTZ R173, R23, UR4, -R162 ;  /* 0x0000000417ad7c23 */ /* 0x000fe200080108a2 */
[C---:B------:R-:W-:Y:S01]  /*11170*/  HMMA.16816.F32 R104, R128.reuse, R142, R104 ;  /* 0x0000008e8068723c */ /* 0x040fe20000001868 */
[----:B------:R-:W-:Y:S05]  /*11180*/  LDSM.16.MT88.4 R140, [R196+0xc800] ;  /* 0x00c80000c48c783b */ /* 0x000fea0000004200 */
[----:B------:R-:W-:Y:S01]  /*11190*/  MUFU.EX2 R175, R175 ;  /* 0x000000af00af7308 */ /* 0x000fe20000000800 */
[--C-:B------:R-:W-:Y:S01]  /*111a0*/  FFMA.FTZ R52, R52, UR4, -R164.reuse ;  /* 0x0000000434347c23 */ /* 0x100fe200080108a4 */
[--C-:B------:R-:W-:Y:S01]  /*111b0*/  FFMA.FTZ R53, R53, UR4, -R164.reuse ;  /* 0x0000000435357c23 */ /* 0x100fe200080108a4 */
[----:B------:R-:W-:Y:S07]  /*111c0*/  FFMA.FTZ R57, R57, UR4, -R164 ;  /* 0x0000000439397c23 */ /* 0x000fee00080108a4 */
[----:B------:R-:W-:Y:S01]  /*111d0*/  MUFU.EX2 R174, R174 ;  /* 0x000000ae00ae7308 */ /* 0x000fe20000000800 */
[----:B------:R-:W-:Y:S01]  /*111e0*/  FFMA.FTZ R163, R2, R225, R163 ;  /* 0x000000e102a37223 */ /* 0x000fe200000100a3 */
[----:B------:R-:W-:Y:S01]  /*111f0*/  ISETP.NE.AND P1, PT, R212, RZ, PT ;  /* 0x000000ffd400720c */ /* 0x000fe20003f25270 */
[C---:B----4-:R-:W-:Y:S07]  /*11200*/  HMMA.16816.F32 R108, R128.reuse, R124, R108 ;  /* 0x0000007c806c723c */ /* 0x050fee000000186c */
[----:B------:R-:W-:Y:S01]  /*11210*/  MUFU.EX2 R52, R52 ;  /* 0x0000003400347308 */ /* 0x000fe20000000800 */
[----:B--2---:R-:W-:Y:S01]  /*11220*/  F2FP.F16.F32.PACK_AB R119, R171, R168 ;  /* 0x000000a8ab77723e */ /* 0x004fe200000000ff */
[----:B------:R-:W-:Y:S08]  /*11230*/  FFMA.FTZ R161, R0, R223, R161 ;  /* 0x000000df00a17223 */ /* 0x000ff000000100a1 */
[----:B------:R-:W-:Y:S01]  /*11240*/  MUFU.EX2 R53, R53 ;  /* 0x0000003500357308 */ /* 0x000fe20000000800 */
[----:B------:R-:W-:Y:S01]  /*11250*/  FADD.FTZ R163, R160, R163 ;  /* 0x000000a3a0a37221 */ /* 0x000fe20000010000 */
[C---:B------:R-:W-:Y:S01]  /*11260*/  HMMA.16816.F32 R112, R128.reuse, R126, R112 ;  /* 0x0000007e8070723c */ /* 0x040fe20000001870 */
[----:B------:R-:W1:Y:S07]  /*11270*/  LDSM.16.MT88.4 R124, [R197+0xc800] ;  /* 0x00c80000c57c783b */ /* 0x000e6e0000004200 */
[----:B------:R-:W-:Y:S01]  /*11280*/  MUFU.EX2 R57, R57 ;  /* 0x0000003900397308 */ /* 0x000fe20000000800 */
[----:B------:R-:W-:Y:S01]  /*11290*/  FADD.FTZ R161, R159, R161 ;  /* 0x000000a19fa17221 */ /* 0x000fe20000010000 */
[----:B------:R-:W-:Y:S08]  /*112a0*/  FADD.FTZ R0, R158, R163 ;  /* 0x000000a39e007221 */ /* 0x000ff00000010000 */
[----:B------:R-:W2:Y:S01]  /*112b0*/  MUFU.EX2 R173, R173 ;  /* 0x000000ad00ad7308 */ /* 0x000ea20000000800 */
[----:B------:R-:W-:Y:S01]  /*112c0*/  FADD.FTZ R156, R156, R161 ;  /* 0x000000a19c9c7221 */ /* 0x000fe20000010000 */
[C---:B---3--:R-:W-:Y:S03]  /*112d0*/  HMMA.16816.F32 R12, R128.reuse, R136, R12 ;  /* 0x00000088800c723c */ /* 0x048fe6000000180c */
[----:B------:R-:W-:Y:S01]  /*112e0*/  FADD.FTZ R0, R157, R0 ;  /* 0x000000009d007221 */ /* 0x000fe20000010000 */
[----:B------:R-:W-:Y:S03]  /*112f0*/  FADD.FTZ R135, R135, R156 ;  /* 0x0000009c87877221 */ /* 0x000fe60000010000 */
[----:B------:R-:W-:Y:S01]  /*11300*/  FADD.FTZ R167, R167, R0 ;  /* 0x00000000a7a77221 */ /* 0x000fe20000010000 */
[----:B------:R-:W-:Y:S01]  /*11310*/  HMMA.16816.F32 R16, R128, R138, R16 ;  /* 0x0000008a8010723c */ /* 0x000fe20000001810 */
[----:B------:R-:W3:Y:S02]  /*11320*/  LDSM.16.MT88.4 R128, [R134+0x4800] ;  /* 0x004800008680783b */ /* 0x000ee40000004200 */
[----:B------:R-:W-:Y:S01]  /*11330*/  FADD.FTZ R172, R172, R135 ;  /* 0x00000087acac7221 */ /* 0x000fe20000010000 */
[----:B--2---:R-:W-:Y:S01]  /*11340*/  F2FP.F16.F32.PACK_AB R21, R173, R174 ;  /* 0x000000aead15723e */ /* 0x004fe200000000ff */
[----:B------:R-:W-:Y:S01]  /*11350*/  FADD.FTZ R166, R166, R167 ;  /* 0x000000a7a6a67221 */ /* 0x000fe20000010000 */
[----:B------:R-:W-:Y:S01]  /*11360*/  MOV R135, R132 ;  /* 0x0000008400877202 */ /* 0x000fe20000000f00 */
[----:B------:R-:W-:Y:S02]  /*11370*/  FADD.FTZ R169, R169, R172 ;  /* 0x000000aca9a97221 */ /* 0x000fe40000010000 */
[----:B------:R-:W-:Y:S02]  /*11380*/  LDSM.16.MT88.4 R136, [R196+0xd000] ;  /* 0x00d00000c488783b */ /* 0x000fe40000004200 */
[----:B------:R-:W-:Y:S04]  /*11390*/  FADD.FTZ R168, R168, R169 ;  /* 0x000000a9a8a87221 */ /* 0x000fe80000010000 */
[----:B------:R-:W-:Y:S04]  /*113a0*/  FADD.FTZ R171, R171, R168 ;  /* 0x000000a8abab7221 */ /* 0x000fe80000010000 */
[----:B------:R-:W-:Y:S04]  /*113b0*/  FADD.FTZ R2, R174, R171 ;  /* 0x000000abae027221 */ /* 0x000fe80000010000 */
        /* <DEDUP_REMOVED lines=12> */
[----:B------:R-:W2:Y:S07]  /*11480*/  LDSM.16.MT88.4 R144, [R203+0x1000] ;  /* 0x00100000cb90783b */ /* 0x000eae0000004200 */
[C---:B------:R-:W-:Y:S08]  /*11490*/  HMMA.16816.F32 R92, R116.reuse, R148, R92 ;  /* 0x00000094745c723c */ /* 0x040ff0000000185c */
[C---:B------:R-:W-:Y:S01]  /*114a0*/  HMMA.16816.F32 R96, R116.reuse, R150, R96 ;  /* 0x000000967460723c */ /* 0x040fe20000001860 */
[----:B------:R-:W4:Y:S07]  /*114b0*/  LDSM.16.MT88.4 R148, [R197+0x11000] ;  /* 0x01100000c594783b */ /* 0x000f2e0000004200 */
[C---:B------:R-:W-:Y:S03]  /*114c0*/  HMMA.16816.F32 R100, R116.reuse, R152, R100 ;  /* 0x000000987464723c */ /* 0x040fe60000001864 */
[----:B------:R-:W-:Y:S01]  /*114d0*/  FFMA.FTZ R153, R26, UR4, -R162 ;  /* 0x000000041a997c23 */ /* 0x000fe200080108a2 */
[--C-:B------:R-:W-:Y:S04]  /*114e0*/  FFMA.FTZ R152, R20, UR4, -R164.reuse ;  /* 0x0000000414987c23 */ /* 0x100fe800080108a4 */
[C---:B------:R-:W-:Y:S01]  /*114f0*/  HMMA.16816.F32 R104, R116.reuse, R154, R104 ;  /* 0x0000009a7468723c */ /* 0x040fe20000001868 */
[----:B------:R-:W5:Y:S02]  /*11500*/  MUFU.EX2 R153, R153 ;  /* 0x0000009900997308 */ /* 0x000f640000000800 */
[--C-:B------:R-:W-:Y:S01]  /*11510*/  FFMA.FTZ R155, R24, UR4, -R164.reuse ;  /* 0x00000004189b7c23 */ /* 0x100fe200080108a4 */
[----:B------:R-:W-:Y:S07]  /*11520*/  FFMA.FTZ R154, R25, UR4, -R164 ;  /* 0x00000004199a7c23 */ /* 0x000fee00080108a4 */
[----:B------:R-:W1:Y:S01]  /*11530*/  MUFU.EX2 R152, R152 ;  /* 0x0000009800987308 */ /* 0x000e620000000800 */
[----:B------:R-:W4:Y:S01]  /*11540*/  LDSM.16.MT88.4 R24, [R196+0x11000] ;  /* 0x01100000c418783b */ /* 0x000f220000004200 */
[C---:B---3--:R-:W-:Y:S08]  /*11550*/  HMMA.16816.F32 R108, R116.reuse, R128, R108 ;  /* 0x00000080746c723c */ /* 0x048ff0000000186c */
[----:B------:R-:W-:Y:S10]  /*11560*/  MUFU.EX2 R155, R155 ;  /* 0x0000009b009b7308 */ /* 0x000ff40000000800 */
[----:B------:R-:W3:Y:S01]  /*11570*/  MUFU.EX2 R154, R154 ;  /* 0x0000009a009a7308 */ /* 0x000ee20000000800 */
[----:B-----5:R-:W-:Y:S01]  /*11580*/  F2FP.F16.F32.PACK_AB R23, R176, R153 ;  /* 0x00000099b017723e */ /* 0x020fe200000000ff */
[C---:B------:R-:W-:Y:S01]  /*11590*/  HMMA.16816.F32 R112, R116.reuse, R130, R112 ;  /* 0x000000827470723c */ /* 0x040fe20000001870 */
[----:B------:R-:W5:Y:S02]  /*115a0*/  LDSM.16.MT88.4 R128, [R134+0x5000] ;  /* 0x005000008680783b */ /* 0x000f640000004200 */
[----:B-1----:R-:W-:Y:S01]  /*115b0*/  F2FP.F16.F32.PACK_AB R20, R175, R152 ;  /* 0x00000098af14723e */ /* 0x002fe200000000ff */
[----:B------:R-:W-:Y:S04]  /*115c0*/  FADD.FTZ R153, R153, R2 ;  /* 0x0000000299997221 */ /* 0x000fe80000010000 */
[C---:B------:R-:W-:Y:S03]  /*115d0*/  HMMA.16816.F32 R12, R116.reuse, R120, R12 ;  /* 0x00000078740c723c */ /* 0x040fe6000000180c */
[----:B---3--:R-:W-:Y:S01]  /*115e0*/  F2FP.F16.F32.PACK_AB R22, R154, R155 ;  /* 0x0000009b9a16723e */ /* 0x008fe200000000ff */
[----:B------:R-:W-:Y:S04]  /*115f0*/  FADD.FTZ R176, R176, R153 ;  /* 0x00000099b0b07221 */ /* 0x000fe80000010000 */
[----:B------:R-:W-:Y:S01]  /*11600*/  HMMA.16816.F32 R16, R116, R122, R16 ;  /* 0x0000007a7410723c */ /* 0x000fe20000001810 */
[----:B------:R-:W1:Y:S07]  /*11610*/  LDSM.16.MT88.4 R116, [R203+0x5000] ;  /* 0x00500000cb74783b */ /* 0x000e6e0000004200 */
[C---:B------:R-:W-:Y:S01]  /*11620*/  HMMA.16816.F32 R4, R20.reuse, R124, R4 ;  /* 0x0000007c1404723c */ /* 0x040fe20000001804 */
[----:B------:R-:W-:Y:S07]  /*11630*/  LDSM.16.MT88.4 R120, [R134+0x1800] ;  /* 0x001800008678783b */ /* 0x000fee0000004200 */
[C---:B------:R-:W-:Y:S01]  /*11640*/  HMMA.16816.F32 R8, R20.reuse, R126, R8 ;  /* 0x0000007e1408723c */ /* 0x040fe20000001808 */
[----:B------:R-:W-:Y:S07]  /*11650*/  LDSM.16.MT88.4 R124, [R203+0x1800] ;  /* 0x00180000cb7c783b */ /* 0x000fee0000004200 */
[C---:B------:R-:W-:Y:S03]  /*11660*/  HMMA.16816.F32 R68, R20.reuse, R136, R68 ;  /* 0x000000881444723c */ /* 0x040fe60000001844 */
[--C-:B------:R-:W-:Y:S01]  /*11670*/  FFMA.FTZ R137, R29, UR4, -R164.reuse ;  /* 0x000000041d897c23 */ /* 0x100fe200080108a4 */
[--C-:B------:R-:W-:Y:S04]  /*11680*/  FFMA.FTZ R136, R32, UR4, -R164.reuse ;  /* 0x0000000420887c23 */ /* 0x100fe800080108a4 */
[C---:B------:R-:W-:Y:S01]  /*11690*/  HMMA.16816.F32 R72, R20.reuse, R138, R72 ;  /* 0x0000008a1448723c */ /* 0x040fe20000001848 */
[----:B------:R-:W-:Y:S02]  /*116a0*/  MUFU.EX2 R137, R137 ;  /* 0x0000008900897308 */ /* 0x000fe40000000800 */
[----:B------:R-:W-:Y:S01]  /*116b0*/  FFMA.FTZ R138, R28, UR4, -R164 ;  /* 0x000000041c8a7c23 */ /* 0x000fe200080108a4 */
[----:B------:R-:W-:Y:S07]  /*116c0*/  FFMA.FTZ R139, R35, UR4, -R162 ;  /* 0x00000004238b7c23 */ /* 0x000fee00080108a2 */
[----:B------:R-:W-:Y:S01]  /*116d0*/  MUFU.EX2 R136, R136 ;  /* 0x0000008800887308 */ /* 0x000fe20000000800 */
[C---:B------:R-:W-:Y:S09]  /*116e0*/  HMMA.16816.F32 R76, R20.reuse, R140, R76 ;  /* 0x0000008c144c723c */ /* 0x040ff2000000184c */
[----:B------:R-:W3:Y:S01]  /*116f0*/  MUFU.EX2 R138, R138 ;  /* 0x0000008a008a7308 */ /* 0x000ee20000000800 */
[----:B------:R-:W-:Y:S01]  /*11700*/  FFMA.FTZ R141, R33, UR4, -R164 ;  /* 0x00000004218d7c23 */ /* 0x000fe200080108a4 */
[--C-:B------:R-:W-:Y:S08]  /*11710*/  FFMA.FTZ R140, R34, UR4, -R162.reuse ;  /* 0x00000004228c7c23 */ /* 0x100ff000080108a2 */
[----:B------:R-:W-:Y:S01]  /*11720*/  MUFU.EX2 R139, R139 ;  /* 0x0000008b008b7308 */ /* 0x000fe20000000800 */
[----:B------:R-:W-:Y:S01]  /*11730*/  LDSM.16.MT88.4 R32, [R197+0x11800] ;  /* 0x01180000c520783b */ /* 0x000fe20000004200 */
[C---:B------:R-:W-:Y:S08]  /*11740*/  HMMA.16816.F32 R80, R20.reuse, R142, R80 ;  /* 0x0000008e1450723c */ /* 0x040ff00000001850 */
[----:B------:R-:W-:Y:S01]  /*11750*/  MUFU.EX2 R141, R141 ;  /* 0x0000008d008d7308 */ /* 0x000fe20000000800 */
[--C-:B------:R-:W-:Y:S01]  /*11760*/  FFMA.FTZ R143, R30, UR4, -R162.reuse ;  /* 0x000000041e8f7c23 */ /* 0x100fe200080108a2 */
[----:B------:R-:W-:Y:S08]  /*11770*/  FFMA.FTZ R142, R31, UR4, -R162 ;  /* 0x000000041f8e7c23 */ /* 0x000ff000080108a2 */
[----:B------:R-:W-:Y:S01]  /*11780*/  MUFU.EX2 R140, R140 ;  /* 0x0000008c008c7308 */ /* 0x000fe20000000800 */
[----:B------:R-:W-:Y:S01]  /*11790*/  LDSM.16.MT88.4 R28, [R196+0xd800] ;  /* 0x00d80000c41c783b */ /* 0x000fe20000004200 */
[C---:B--2---:R-:W-:Y:S08]  /*117a0*/  HMMA.16816.F32 R84, R20.reuse, R144, R84 ;  /* 0x000000901454723c */ /* 0x044ff00000001854 */
[----:B------:R-:W-:Y:S01]  /*117b0*/  MUFU.EX2 R143, R143 ;  /* 0x0000008f008f7308 */ /* 0x000fe20000000800 */
[--C-:B------:R-:W-:Y:S01]  /*117c0*/  FFMA.FTZ R144, R36, UR4, -R164.reuse ;  /* 0x0000000424907c23 */ /* 0x100fe200080108a4 */
[--C-:B------:R-:W-:Y:S08]  /*117d0*/  FFMA.FTZ R145, R40, UR4, -R164.reuse ;  /* 0x0000000428917c23 */ /* 0x100ff000080108a4 */
[----:B------:R-:W2:Y:S01]  /*117e0*/  MUFU.EX2 R142, R142 ;  /* 0x0000008e008e7308 */ /* 0x000ea20000000800 */
[C---:B------:R-:W-:Y:S09]  /*117f0*/  HMMA.16816.F32 R88, R20.reuse, R146, R88 ;  /* 0x000000921458723c */ /* 0x040ff20000001858 */
[----:B------:R-:W-:Y:S01]  /*11800*/  MUFU.EX2 R144, R144 ;  /* 0x0000009000907308 */ /* 0x000fe20000000800 */
[----:B------:R-:W-:Y:S01]  /*11810*/  FFMA.FTZ R147, R37, UR4, -R164 ;  /* 0x0000000425937c23 */ /* 0x000fe200080108a4 */
[--C-:B------:R-:W-:Y:S08]  /*11820*/  FFMA.FTZ R146, R38, UR4, -R162.reuse ;  /* 0x0000000426927c23 */ /* 0x100ff000080108a2 */
[----:B------:R-:W-:Y:S01]  /*11830*/  MUFU.EX2 R145, R145 ;  /* 0x0000009100917308 */ /* 0x000fe20000000800 */
[C---:B----4-:R-:W-:Y:S09]  /*11840*/  HMMA.16816.F32 R92, R20.reuse, R148, R92 ;  /* 0x00000094145c723c */ /* 0x050ff2000000185c */
[----:B------:R-:W4:Y:S01]  /*11850*/  MUFU.EX2 R147, R147 ;  /* 0x0000009300937308 */ /* 0x000f220000000800 */
[----:B------:R-:W-:Y:S01]  /*11860*/  FFMA.FTZ R149, R39, UR4, -R162 ;  /* 0x0000000427957c23 */ /* 0x000fe200080108a2 */
[----:B------:R-:W-:Y:S01]  /*11870*/  FFMA.FTZ R148, R41, UR4, -R164 ;  /* 0x0000000429947c23 */ /* 0x000fe200080108a4 */
[----:B------:R-:W-:Y:S07]  /*11880*/  LDSM.16.MT88.4 R36, [R134+0x2000] ;  /* 0x002000008624783b */ /* 0x000fee0000004200 */
[----:B------:R-:W-:Y:S01]  /*11890*/  MUFU.EX2 R146, R146 ;  /* 0x0000009200927308 */ /* 0x000fe20000000800 */
[C---:B------:R-:W-:Y:S09]  /*118a0*/  HMMA.16816.F32 R96, R20.reuse, R150, R96 ;  /* 0x000000961460723c */ /* 0x040ff20000001860 */
[----:B------:R-:W4:Y:S01]  /*118b0*/  MUFU.EX2 R149, R149 ;  /* 0x0000009500957308 */ /* 0x000f220000000800 */
[--C-:B------:R-:W-:Y:S01]  /*118c0*/  FFMA.FTZ R150, R42, UR4, -R162.reuse ;  /* 0x000000042a967c23 */ /* 0x100fe200080108a2 */
[----:B------:R-:W-:Y:S02]  /*118d0*/  FFMA.FTZ R151, R43, UR4, -R162 ;  /* 0x000000042b977c23 */ /* 0x000fe400080108a2 */
[----:B------:R-:W-:Y:S06]  /*118e0*/  LDSM.16.MT88.4 R40, [R134+0x2800] ;  /* 0x002800008628783b */ /* 0x000fec0000004200 */
[----:B------:R-:W4:Y:S01]  /*118f0*/  MUFU.EX2 R148, R148 ;  /* 0x0000009400947308 */ /* 0x000f220000000800 */
[C---:B------:R-:W-:Y:S09]  /*11900*/  HMMA.16816.F32 R100, R20.reuse, R24, R100 ;  /* 0x000000181464723c */ /* 0x040ff20000001864 */
[----:B------:R-:W-:Y:S10]  /*11910*/  MUFU.EX2 R150, R150 ;  /* 0x0000009600967308 */ /* 0x000ff40000000800 */
[----:B------:R-:W4:Y:S01]  /*11920*/  MUFU.EX2 R151, R151 ;  /* 0x0000009700977308 */ /* 0x000f220000000800 */
[C---:B------:R-:W-:Y:S01]  /*11930*/  HMMA.16816.F32 R104, R20.reuse, R26, R104 ;  /* 0x0000001a1468723c */ /* 0x040fe20000001868 */
[----:B------:R-:W4:Y:S07]  /*11940*/  LDSM.16.MT88.4 R24, [R197+0xd800] ;  /* 0x00d80000c518783b */ /* 0x000f2e0000004200 */
[C---:B-----5:R-:W-:Y:S08]  /*11950*/  HMMA.16816.F32 R108, R20.reuse, R128, R108 ;  /* 0x00000080146c723c */ /* 0x060ff0000000186c */
[C---:B------:R-:W-:Y:S01]  /*11960*/  HMMA.16816.F32 R112, R20.reuse, R130, R112 ;  /* 0x000000821470723c */ /* 0x040fe20000001870 */
[----:B------:R-:W5:Y:S07]  /*11970*/  LDSM.16.MT88.4 R128, [R196+0x11800] ;  /* 0x01180000c480783b */ /* 0x000f6e0000004200 */
[C---:B-1----:R-:W-:Y:S08]  /*11980*/  HMMA.16816.F32 R12, R20.reuse, R116, R12 ;  /* 0x00000074140c723c */ /* 0x042ff0000000180c */
[----:B------:R-:W-:Y:S01]  /*11990*/  HMMA.16816.F32 R16, R20, R118, R16 ;  /* 0x000000761410723c */ /* 0x000fe20000001810 */
[----:B------:R-:W-:Y:S02]  /*119a0*/  LDSM.16.MT88.4 R116, [R196+0xe000] ;  /* 0x00e00000c474783b */ /* 0x000fe40000004200 */
[----:B---3--:R-:W-:Y:S02]  /*119b0*/  F2FP.F16.F32.PACK_AB R20, R137, R138 ;  /* 0x0000008a8914723e */ /* 0x008fe400000000ff */
[----:B--2---:R-:W-:Y:S02]  /*119c0*/  F2FP.F16.F32.PACK_AB R21, R142, R143 ;  /* 0x0000008f8e15723e */ /* 0x004fe400000000ff */
[----:B------:R-:W-:Y:S02]  /*119d0*/  F2FP.F16.F32.PACK_AB R22, R141, R136 ;  /* 0x000000888d16723e */ /* 0x000fe400000000ff */
[----:B------:R-:W-:Y:S07]  /*119e0*/  F2FP.F16.F32.PACK_AB R23, R139, R140 ;  /* 0x0000008c8b17723e */ /* 0x000fee00000000ff */
[C---:B----4-:R-:W-:Y:S08]  /*119f0*/  HMMA.16816.F32 R4, R20.reuse, R24, R4 ;  /* 0x000000181404723c */ /* 0x050ff00000001804 */
[C---:B------:R-:W-:Y:S01]  /*11a00*/  HMMA.16816.F32 R8, R20.reuse, R26, R8 ;  /* 0x0000001a1408723c */ /* 0x040fe20000001808 */
[----:B------:R-:W1:Y:S07]  /*11a10*/  LDSM.16.MT88.4 R24, [R134+0x5800] ;  /* 0x005800008618783b */ /* 0x000e6e0000004200 */
        /* <DEDUP_REMOVED lines=11> */
[----:B------:R-:W3:Y:S07]  /*11ad0*/  LDSM.16.MT88.4 R32, [R197+0xe000] ;  /* 0x00e00000c520783b */ /* 0x000eee0000004200 */
[C---:B-----5:R-:W-:Y:S08]  /*11ae0*/  HMMA.16816.F32 R100, R20.reuse, R128, R100 ;  /* 0x000000801464723c */ /* 0x060ff00000001864 */
[C---:B------:R-:W-:Y:S01]  /*11af0*/  HMMA.16816.F32 R104, R20.reuse, R130, R104 ;  /* 0x000000821468723c */ /* 0x040fe20000001868 */
[----:B------:R-:W4:Y:S07]  /*11b00*/  LDSM.16.MT88.4 R128, [R196+0x12000] ;  /* 0x01200000c480783b */ /* 0x000f2e0000004200 */
[C---:B-1----:R-:W-:Y:S08]  /*11b10*/  HMMA.16816.F32 R108, R20.reuse, R24, R108 ;  /* 0x00000018146c723c */ /* 0x042ff0000000186c */
[C---:B------:R-:W-:Y:S01]  /*11b20*/  HMMA.16816.F32 R112, R20.reuse, R26, R112 ;  /* 0x0000001a1470723c */ /* 0x040fe20000001870 */
[----:B------:R-:W1:Y:S07]  /*11b30*/  LDSM.16.MT88.4 R24, [R134+0x6000] ;  /* 0x006000008618783b */ /* 0x000e6e0000004200 */
[C---:B--2---:R-:W-:Y:S08]  /*11b40*/  HMMA.16816.F32 R12, R20.reuse, R28, R12 ;  /* 0x0000001c140c723c */ /* 0x044ff0000000180c */
[----:B------:R-:W-:Y:S01]  /*11b50*/  HMMA.16816.F32 R16, R20, R30, R16 ;  /* 0x0000001e1410723c */ /* 0x000fe20000001810 */
[----:B------:R-:W2:Y:S02]  /*11b60*/  LDSM.16.MT88.4 R28, [R203+0x6000] ;  /* 0x00600000cb1c783b */ /* 0x000ea40000004200 */
[----:B------:R-:W-:Y:S02]  /*11b70*/  F2FP.F16.F32.PACK_AB R20, R147, R144 ;  /* 0x000000909314723e */ /* 0x000fe400000000ff */
[----:B------:R-:W-:Y:S02]  /*11b80*/  F2FP.F16.F32.PACK_AB R21, R149, R146 ;  /* 0x000000929515723e */ /* 0x000fe400000000ff */
[----:B------:R-:W-:Y:S02]  /*11b90*/  F2FP.F16.F32.PACK_AB R22, R148, R145 ;  /* 0x000000919416723e */ /* 0x000fe400000000ff */
[----:B------:R-:W-:Y:S07]  /*11ba0*/  F2FP.F16.F32.PACK_AB R23, R151, R150 ;  /* 0x000000969717723e */ /* 0x000fee00000000ff */
[C---:B---3--:R-:W-:Y:S08]  /*11bb0*/  HMMA.16816.F32 R4, R20.reuse, R32, R4 ;  /* 0x000000201404723c */ /* 0x048ff00000001804 */
[C---:B------:R-:W-:Y:S01]  /*11bc0*/  HMMA.16816.F32 R8, R20.reuse, R34, R8 ;  /* 0x000000221408723c */ /* 0x040fe20000001808 */
[----:B------:R-:W3:Y:S07]  /*11bd0*/  LDSM.16.MT88.4 R32, [R197+0xe800] ;  /* 0x00e80000c520783b */ /* 0x000eee0000004200 */
[C---:B------:R-:W-:Y:S08]  /*11be0*/  HMMA.16816.F32 R68, R20.reuse, R116, R68 ;  /* 0x000000741444723c */ /* 0x040ff00000001844 */
[C---:B------:R-:W-:Y:S01]  /*11bf0*/  HMMA.16816.F32 R72, R20.reuse, R118, R72 ;  /* 0x000000761448723c */ /* 0x040fe20000001848 */
[----:B------:R-:W-:Y:S07]  /*11c00*/  LDSM.16.MT88.4 R116, [R197+0x12800] ;  /* 0x01280000c574783b */ /* 0x000fee0000004200 */
[C---:B------:R-:W-:Y:S08]  /*11c10*/  HMMA.16816.F32 R76, R20.reuse, R36, R76 ;  /* 0x00000024144c723c */ /* 0x040ff0000000184c */
[C---:B------:R-:W-:Y:S01]  /*11c20*/  HMMA.16816.F32 R80, R20.reuse, R38, R80 ;  /* 0x000000261450723c */ /* 0x040fe20000001850 */
[----:B------:R-:W5:Y:S07]  /*11c30*/  LDSM.16.MT88.4 R36, [R196+0xe800] ;  /* 0x00e80000c424783b */ /* 0x000f6e0000004200 */
[C---:B------:R-:W-:Y:S03]  /*11c40*/  HMMA.16816.F32 R84, R20.reuse, R120, R84 ;  /* 0x000000781454723c */ /* 0x040fe60000001854 */
[--C-:B------:R-:W-:Y:S01]  /*11c50*/  FFMA.FTZ R120, R44, UR4, -R164.reuse ;  /* 0x000000042c787c23 */ /* 0x100fe200080108a4 */
[----:B------:R-:W-:Y:S04]  /*11c60*/  FFMA.FTZ R121, R45, UR4, -R164 ;  /* 0x000000042d797c23 */ /* 0x000fe800080108a4 */
[C---:B------:R-:W-:Y:S01]  /*11c70*/  HMMA.16816.F32 R88, R20.reuse, R122, R88 ;  /* 0x0000007a1458723c */ /* 0x040fe20000001858 */
[----:B------:R-:W-:Y:S02]  /*11c80*/  MUFU.EX2 R120, R120 ;  /* 0x0000007800787308 */ /* 0x000fe40000000800 */
[--C-:B------:R-:W-:Y:S01]  /*11c90*/  FFMA.FTZ R122, R46, UR4, -R162.reuse ;  /* 0x000000042e7a7c23 */ /* 0x100fe200080108a2 */
[--C-:B------:R-:W-:Y:S07]  /*11ca0*/  FFMA.FTZ R123, R47, UR4, -R162.reuse ;  /* 0x000000042f7b7c23 */ /* 0x100fee00080108a2 */
[----:B------:R-:W3:Y:S01]  /*11cb0*/  MUFU.EX2 R121, R121 ;  /* 0x0000007900797308 */ /* 0x000ee20000000800 */
[----:B------:R-:W5:Y:S01]  /*11cc0*/  LDSM.16.MT88.4 R44, [R203+0x2800] ;  /* 0x00280000cb2c783b */ /* 0x000f620000004200 */
[C---:B------:R-:W-:Y:S08]  /*11cd0*/  HMMA.16816.F32 R92, R20.reuse, R124, R92 ;  /* 0x0000007c145c723c */ /* 0x040ff0000000185c */
[----:B------:R-:W-:Y:S10]  /*11ce0*/  MUFU.EX2 R122, R122 ;  /* 0x0000007a007a7308 */ /* 0x000ff40000000800 */
[----:B------:R-:W3:Y:S01]  /*11cf0*/  MUFU.EX2 R123, R123 ;  /* 0x0000007b007b7308 */ /* 0x000ee20000000800 */
[C---:B------:R-:W-:Y:S01]  /*11d00*/  HMMA.16816.F32 R96, R20.reuse, R126, R96 ;  /* 0x0000007e1460723c */ /* 0x040fe20000001860 */
[----:B------:R-:W-:Y:S07]  /*11d10*/  LDSM.16.MT88.4 R124, [R197+0xf800] ;  /* 0x00f80000c57c783b */ /* 0x000fee0000004200 */
[C---:B----4-:R-:W-:Y:S08]  /*11d20*/  HMMA.16816.F32 R100, R20.reuse, R128, R100 ;  /* 0x000000801464723c */ /* 0x050ff00000001864 */
[C---:B------:R-:W-:Y:S08]  /*11d30*/  HMMA.16816.F32 R104, R20.reuse, R130, R104 ;  /* 0x000000821468723c */ /* 0x040ff00000001868 */
[C---:B-1----:R-:W-:Y:S08]  /*11d40*/  HMMA.16816.F32 R108, R20.reuse, R24, R108 ;  /* 0x00000018146c723c */ /* 0x042ff0000000186c */
[C---:B------:R-:W-:Y:S01]  /*11d50*/  HMMA.16816.F32 R112, R20.reuse, R26, R112 ;  /* 0x0000001a1470723c */ /* 0x040fe20000001870 */
[----:B------:R-:W1:Y:S07]  /*11d60*/  LDSM.16.MT88.4 R24, [R196+0x12800] ;  /* 0x01280000c418783b */ /* 0x000e6e0000004200 */
[C---:B--2---:R-:W-:Y:S08]  /*11d70*/  HMMA.16816.F32 R12, R20.reuse, R28, R12 ;  /* 0x0000001c140c723c */ /* 0x044ff0000000180c */
[----:B------:R-:W-:Y:S01]  /*11d80*/  HMMA.16816.F32 R16, R20, R30, R16 ;  /* 0x0000001e1410723c */ /* 0x000fe20000001810 */
[----:B------:R-:W2:Y:S02]  /*11d90*/  LDSM.16.MT88.4 R28, [R203+0x6800] ;  /* 0x00680000cb1c783b */ /* 0x000ea40000004200 */
[----:B---3--:R-:W-:Y:S02]  /*11da0*/  F2FP.F16.F32.PACK_AB R20, R121, R120 ;  /* 0x000000787914723e */ /* 0x008fe400000000ff */
[----:B------:R-:W-:Y:S02]  /*11db0*/  F2FP.F16.F32.PACK_AB R21, R123, R122 ;  /* 0x0000007a7b15723e */ /* 0x000fe400000000ff */
[----:B------:R-:W-:Y:S02]  /*11dc0*/  F2FP.F16.F32.PACK_AB R22, R178, R177 ;  /* 0x000000b1b216723e */ /* 0x000fe400000000ff */
[----:B------:R-:W-:Y:S07]  /*11dd0*/  F2FP.F16.F32.PACK_AB R23, R180, R179 ;  /* 0x000000b3b417723e */ /* 0x000fee00000000ff */
[C---:B------:R-:W-:Y:S08]  /*11de0*/  HMMA.16816.F32 R4, R20.reuse, R32, R4 ;  /* 0x000000201404723c */ /* 0x040ff00000001804 */
        /* <DEDUP_REMOVED lines=8> */
[C---:B------:R-:W-:Y:S03]  /*11e70*/  HMMA.16816.F32 R84, R20.reuse, R44, R84 ;  /* 0x0000002c1454723c */ /* 0x040fe60000001854 */
[--C-:B------:R-:W-:Y:S01]  /*11e80*/  FFMA.FTZ R44, R54, UR4, -R162.reuse ;  /* 0x00000004362c7c23 */ /* 0x100fe200080108a2 */
[----:B------:R-:W-:Y:S01]  /*11e90*/  FFMA.FTZ R45, R55, UR4, -R162 ;  /* 0x00000004372d7c23 */ /* 0x000fe200080108a2 */
[----:B------:R-:W-:Y:S02]  /*11ea0*/  FFMA.FTZ R54, R56, UR4, -R164 ;  /* 0x0000000438367c23 */ /* 0x000fe400080108a4 */
[----:B------:R-:W-:Y:S01]  /*11eb0*/  MUFU.EX2 R55, R44 ;  /* 0x0000002c00377308 */ /* 0x000fe20000000800 */
[C---:B------:R-:W-:Y:S09]  /*11ec0*/  HMMA.16816.F32 R88, R20.reuse, R46, R88 ;  /* 0x0000002e1458723c */ /* 0x040ff20000001858 */
[----:B------:R3:W4:Y:S10]  /*11ed0*/  MUFU.EX2 R56, R45 ;  /* 0x0000002d00387308 */ /* 0x0007340000000800 */
[----:B------:R-:W5:Y:S01]  /*11ee0*/  MUFU.EX2 R54, R54 ;  /* 0x0000003600367308 */ /* 0x000f620000000800 */
[C---:B------:R-:W-:Y:S03]  /*11ef0*/  HMMA.16816.F32 R92, R20.reuse, R116, R92 ;  /* 0x00000074145c723c */ /* 0x040fe6000000185c */
[--C-:B------:R-:W-:Y:S01]  /*11f00*/  FFMA.FTZ R116, R58, UR4, -R162.reuse ;  /* 0x000000043a747c23 */ /* 0x100fe200080108a2 */
[----:B------:R-:W-:Y:S05]  /*11f10*/  FFMA.FTZ R58, R59, UR4, -R162 ;  /* 0x000000043b3a7c23 */ /* 0x000fea00080108a2 */
[----:B------:R-:W-:Y:S01]  /*11f20*/  MUFU.EX2 R59, R116 ;  /* 0x00000074003b7308 */ /* 0x000fe20000000800 */
[C---:B------:R-:W-:Y:S01]  /*11f30*/  HMMA.16816.F32 R96, R20.reuse, R118, R96 ;  /* 0x000000761460723c */ /* 0x040fe20000001860 */
[----:B---3--:R-:W-:Y:S08]  /*11f40*/  LDSM.16.MT88.4 R44, [R197+0x13000] ;  /* 0x01300000c52c783b */ /* 0x008ff00000004200 */
[----:B------:R-:W3:Y:S01]  /*11f50*/  MUFU.EX2 R58, R58 ;  /* 0x0000003a003a7308 */ /* 0x000ee20000000800 */
[C---:B-1----:R-:W-:Y:S08]  /*11f60*/  HMMA.16816.F32 R100, R20.reuse, R24, R100 ;  /* 0x000000181464723c */ /* 0x042ff00000001864 */
[C---:B------:R-:W-:Y:S01]  /*11f70*/  HMMA.16816.F32 R104, R20.reuse, R26, R104 ;  /* 0x0000001a1468723c */ /* 0x040fe20000001868 */
[----:B------:R-:W1:Y:S07]  /*11f80*/  LDSM.16.MT88.4 R24, [R197+0xf000] ;  /* 0x00f00000c518783b */ /* 0x000e6e0000004200 */
[C---:B------:R-:W-:Y:S08]  /*11f90*/  HMMA.16816.F32 R108, R20.reuse, R48, R108 ;  /* 0x00000030146c723c */ /* 0x040ff0000000186c */
[C---:B------:R-:W-:Y:S01]  /*11fa0*/  HMMA.16816.F32 R112, R20.reuse, R50, R112 ;  /* 0x000000321470723c */ /* 0x040fe20000001870 */
[----:B------:R-:W1:Y:S07]  /*11fb0*/  LDSM.16.MT88.4 R48, [R196+0x13000] ;  /* 0x01300000c430783b */ /* 0x000e6e0000004200 */
[C---:B--2---:R-:W-:Y:S08]  /*11fc0*/  HMMA.16816.F32 R12, R20.reuse, R28, R12 ;  /* 0x0000001c140c723c */ /* 0x044ff0000000180c */
[----:B------:R-:W-:Y:S01]  /*11fd0*/  HMMA.16816.F32 R16, R20, R30, R16 ;  /* 0x0000001e1410723c */ /* 0x000fe20000001810 */
[----:B------:R-:W2:Y:S02]  /*11fe0*/  LDSM.16.MT88.4 R28, [R134+0x7000] ;  /* 0x00700000861c783b */ /* 0x000ea40000004200 */
[----:B------:R-:W-:Y:S02]  /*11ff0*/  F2FP.F16.F32.PACK_AB R20, R53, R52 ;  /* 0x000000343514723e */ /* 0x000fe400000000ff */
[----:B----4-:R-:W-:Y:S02]  /*12000*/  F2FP.F16.F32.PACK_AB R21, R56, R55 ;  /* 0x000000373815723e */ /* 0x010fe400000000ff */
[----:B-----5:R-:W-:Y:S02]  /*12010*/  F2FP.F16.F32.PACK_AB R22, R57, R54 ;  /* 0x000000363916723e */ /* 0x020fe400000000ff */
[----:B---3--:R-:W-:Y:S07]  /*12020*/  F2FP.F16.F32.PACK_AB R23, R58, R59 ;  /* 0x0000003b3a17723e */ /* 0x008fee00000000ff */
[C---:B-1----:R-:W-:Y:S08]  /*12030*/  HMMA.16816.F32 R4, R20.reuse, R24, R4 ;  /* 0x000000181404723c */ /* 0x042ff00000001804 */
[C---:B------:R-:W-:Y:S01]  /*12040*/  HMMA.16816.F32 R8, R20.reuse, R26, R8 ;  /* 0x0000001a1408723c */ /* 0x040fe20000001808 */
[----:B------:R-:W1:Y:S07]  /*12050*/  LDSM.16.MT88.4 R24, [R203+0x7000] ;  /* 0x00700000cb18783b */ /* 0x000e6e0000004200 */
[C---:B------:R-:W-:Y:S08]  /*12060*/  HMMA.16816.F32 R68, R20.reuse, R32, R68 ;  /* 0x000000201444723c */ /* 0x040ff00000001844 */
[C---:B------:R-:W-:Y:S01]  /*12070*/  HMMA.16816.F32 R72, R20.reuse, R34, R72 ;  /* 0x000000221448723c */ /* 0x040fe20000001848 */
[----:B------:R-:W3:Y:S07]  /*12080*/  LDSM.16.MT88.4 R32, [R196+0xf800] ;  /* 0x00f80000c420783b */ /* 0x000eee0000004200 */
[C---:B------:R-:W-:Y:S03]  /*12090*/  HMMA.16816.F32 R76, R20.reuse, R36, R76 ;  /* 0x00000024144c723c */ /* 0x040fe6000000184c */
[--C-:B------:R-:W-:Y:S01]  /*120a0*/  FFMA.FTZ R36, R60, UR4, -R164.reuse ;  /* 0x000000043c247c23 */ /* 0x100fe200080108a4 */
[----:B------:R-:W-:Y:S04]  /*120b0*/  FFMA.FTZ R37, R61, UR4, -R164 ;  /* 0x000000043d257c23 */ /* 0x000fe800080108a4 */
[C---:B------:R-:W-:Y:S01]  /*120c0*/  HMMA.16816.F32 R80, R20.reuse, R38, R80 ;  /* 0x000000261450723c */ /* 0x040fe20000001850 */
[----:B------:R-:W-:Y:S02]  /*120d0*/  MUFU.EX2 R36, R36 ;  /* 0x0000002400247308 */ /* 0x000fe40000000800 */
[----:B------:R-:W-:Y:S01]  /*120e0*/  FFMA.FTZ R39, R62, UR4, -R162 ;  /* 0x000000043e277c23 */ /* 0x000fe200080108a2 */
[--C-:B------:R-:W-:Y:S07]  /*120f0*/  FFMA.FTZ R38, R64, UR4, -R164.reuse ;  /* 0x0000000440267c23 */ /* 0x100fee00080108a4 */
[----:B------:R-:W4:Y:S01]  /*12100*/  MUFU.EX2 R37, R37 ;  /* 0x0000002500257308 */ /* 0x000f220000000800 */
[----:B------:R-:W-:Y:S01]  /*12110*/  FFMA.FTZ R164, R65, UR4, -R164 ;  /* 0x0000000441a47c23 */ /* 0x000fe200080108a4 */
[C---:B------:R-:W-:Y:S08]  /*12120*/  HMMA.16816.F32 R84, R20.reuse, R40, R84 ;  /* 0x000000281454723c */ /* 0x040ff00000001854 */
[----:B------:R-:W-:Y:S01]  /*12130*/  MUFU.EX2 R39, R39 ;  /* 0x0000002700277308 */ /* 0x000fe20000000800 */
[--C-:B------:R-:W-:Y:S09]  /*12140*/  FFMA.FTZ R40, R63, UR4, -R162.reuse ;  /* 0x000000043f287c23 */ /* 0x100ff200080108a2 */
[----:B------:R-:W-:Y:S01]  /*12150*/  MUFU.EX2 R38, R38 ;  /* 0x0000002600267308 */ /* 0x000fe20000000800 */
[C---:B------:R-:W-:Y:S09]  /*12160*/  HMMA.16816.F32 R88, R20.reuse, R42, R88 ;  /* 0x0000002a1458723c */ /* 0x040ff20000001858 */
[----:B------:R-:W5:Y:S01]  /*12170*/  MUFU.EX2 R40, R40 ;  /* 0x0000002800287308 */ /* 0x000f620000000800 */
[----:B----4-:R-:W-:Y:S01]  /*12180*/  F2FP.F16.F32.PACK_AB R116, R37, R36 ;  /* 0x000000242574723e */ /* 0x010fe200000000ff */
[C---:B------:R-:W-:Y:S03]  /*12190*/  HMMA.16816.F32 R92, R20.reuse, R44, R92 ;  /* 0x0000002c145c723c */ /* 0x040fe6000000185c */
[----:B-----5:R-:W-:Y:S05]  /*121a0*/  F2FP.F16.F32.PACK_AB R117, R40, R39 ;  /* 0x000000272875723e */ /* 0x020fea00000000ff */
[C---:B------:R-:W-:Y:S08]  /*121b0*/  HMMA.16816.F32 R96, R20.reuse, R46, R96 ;  /* 0x0000002e1460723c */ /* 0x040ff00000001860 */
[C---:B------:R-:W-:Y:S08]  /*121c0*/  HMMA.16816.F32 R100, R20.reuse, R48, R100 ;  /* 0x000000301464723c */ /* 0x040ff00000001864 */
[C---:B------:R-:W-:Y:S08]  /*121d0*/  HMMA.16816.F32 R104, R20.reuse, R50, R104 ;  /* 0x000000321468723c */ /* 0x040ff00000001868 */
[C---:B--2---:R-:W-:Y:S01]  /*121e0*/  HMMA.16816.F32 R108, R20.reuse, R28, R108 ;  /* 0x0000001c146c723c */ /* 0x044fe2000000186c */
[----:B------:R-:W2:Y:S02]  /*121f0*/  MUFU.EX2 R29, R164 ;  /* 0x000000a4001d7308 */ /* 0x000ea40000000800 */
[--C-:B------:R-:W-:Y:S01]  /*12200*/  FFMA.FTZ R28, R66, UR4, -R162.reuse ;  /* 0x00000004421c7c23 */ /* 0x100fe200080108a2 */
[----:B------:R-:W-:Y:S04]  /*12210*/  FFMA.FTZ R162, R67, UR4, -R162 ;  /* 0x0000000443a27c23 */ /* 0x000fe800080108a2 */
[C---:B------:R-:W-:Y:S03]  /*12220*/  HMMA.16816.F32 R112, R20.reuse, R30, R112 ;  /* 0x0000001e1470723c */ /* 0x040fe60000001870 */
[----:B------:R-:W-:Y:S10]  /*12230*/  MUFU.EX2 R28, R28 ;  /* 0x0000001c001c7308 */ /* 0x000ff40000000800 */
[----:B------:R-:W4:Y:S01]  /*12240*/  MUFU.EX2 R31, R162 ;  /* 0x000000a2001f7308 */ /* 0x000f220000000800 */
[----:B--2---:R-:W-:Y:S01]  /*12250*/  F2FP.F16.F32.PACK_AB R118, R29, R38 ;  /* 0x000000261d76723e */ /* 0x004fe200000000ff */
[C---:B-1----:R-:W-:Y:S03]  /*12260*/  HMMA.16816.F32 R12, R20.reuse, R24, R12 ;  /* 0x00000018140c723c */ /* 0x042fe6000000180c */
[----:B------:R-:W-:Y:S04]  /*12270*/  FADD.FTZ R25, R165, R166 ;  /* 0x000000a6a5197221 */ /* 0x000fe80000010000 */
[----:B------:R-:W-:Y:S01]  /*12280*/  FADD.FTZ R25, R170, R25 ;  /* 0x00000019aa197221 */ /* 0x000fe20000010000 */
[----:B------:R-:W-:Y:S01]  /*12290*/  HMMA.16816.F32 R16, R20, R26, R16 ;  /* 0x0000001a1410723c */ /* 0x000fe20000001810 */
[----:B------:R-:W1:Y:S02]  /*122a0*/  LDSM.16.MT88.4 R20, [R134+0x3800] ;  /* 0x003800008614783b */ /* 0x000e640000004200 */
[----:B----4-:R-:W-:Y:S01]  /*122b0*/  F2FP.F16.F32.PACK_AB R119, R31, R28 ;  /* 0x0000001c1f77723e */ /* 0x010fe200000000ff */
[----:B------:R-:W-:Y:S04]  /*122c0*/  FADD.FTZ R0, R152, R25 ;  /* 0x0000001998007221 */ /* 0x000fe80000010000 */
[----:B------:R-:W-:Y:S02]  /*122d0*/  FADD.FTZ R0, R175, R0 ;  /* 0x00000000af007221 */ /* 0x000fe40000010000 */
[C---:B------:R-:W-:Y:S01]  /*122e0*/  HMMA.16816.F32 R128, R116.reuse, R124, R4 ;  /* 0x0000007c7480723c */ /* 0x040fe20000001804 */
[----:B------:R-:W2:Y:S04]  /*122f0*/  LDSM.16.MT88.4 R4, [R203+0x3800] ;  /* 0x00380000cb04783b */ /* 0x000ea80000004200 */
[----:B------:R-:W-:Y:S03]  /*12300*/  FADD.FTZ R25, R155, R0 ;  /* 0x000000009b197221 */ /* 0x000fe60000010000 */
[C---:B------:R-:W-:Y:S01]  /*12310*/  HMMA.16816.F32 R124, R116.reuse, R126, R8 ;  /* 0x0000007e747c723c */ /* 0x040fe20000001808 */
[----:B------:R-:W4:Y:S02]  /*12320*/  LDSM.16.MT88.4 R8, [R197+0x13800] ;  /* 0x01380000c508783b */ /* 0x000f240000004200 */
[----:B------:R-:W-:Y:S04]  /*12330*/  FADD.FTZ R25, R154, R25 ;  /* 0x000000199a197221 */ /* 0x000fe80000010000 */
[----:B------:R-:W-:Y:S01]  /*12340*/  FADD.FTZ R138, R138, R25 ;  /* 0x000000198a8a7221 */ /* 0x000fe20000010000 */
[C---:B---3--:R-:W-:Y:S03]  /*12350*/  HMMA.16816.F32 R68, R116.reuse, R32, R68 ;  /* 0x000000207444723c */ /* 0x048fe60000001844 */
[----:B------:R-:W-:Y:S01]  /*12360*/  FADD.FTZ R25, R143, R176 ;  /* 0x000000b08f197221 */ /* 0x000fe20000010000 */
[----:B------:R-:W-:Y:S03]  /*12370*/  FADD.FTZ R137, R137, R138 ;  /* 0x0000008a89897221 */ /* 0x000fe60000010000 */
[----:B------:R-:W-:Y:S01]  /*12380*/  FADD.FTZ R25, R142, R25 ;  /* 0x000000198e197221 */ /* 0x000fe20000010000 */
[C---:B------:R-:W-:Y:S03]  /*12390*/  HMMA.16816.F32 R72, R116.reuse, R34, R72 ;  /* 0x000000227448723c */ /* 0x040fe60000001848 */
[----:B------:R-:W-:Y:S01]  /*123a0*/  FADD.FTZ R136, R136, R137 ;  /* 0x0000008988887221 */ /* 0x000fe20000010000 */
[----:B------:R-:W-:Y:S03]  /*123b0*/  FADD.FTZ R140, R140, R25 ;  /* 0x000000198c8c7221 */ /* 0x000fe60000010000 */
[----:B------:R-:W-:Y:S01]  /*123c0*/  FADD.FTZ R141, R141, R136 ;  /* 0x000000888d8d7221 */ /* 0x000fe20000010000 */
[C---:B-1----:R-:W-:Y:S03]  /*123d0*/  HMMA.16816.F32 R76, R116.reuse, R20, R76 ;  /* 0x00000014744c723c */ /* 0x042fe6000000184c */
[----:B------:R-:W-:Y:S01]  /*123e0*/  FADD.FTZ R139, R139, R140 ;  /* 0x0000008c8b8b7221 */ /* 0x000fe20000010000 */
[----:B------:R-:W-:Y:S03]  /*123f0*/  FADD.FTZ R0, R144, R141 ;  /* 0x0000008d90007221 */ /* 0x000fe60000010000 */
[----:B------:R-:W-:Y:S01]  /*12400*/  FADD.FTZ R146, R146, R139 ;  /* 0x0000008b92927221 */ /* 0x000fe20000010000 */
[C---:B------:R-:W-:Y:S01]  /*12410*/  HMMA.16816.F32 R80, R116.reuse, R22, R80 ;  /* 0x000000167450723c */ /* 0x040fe20000001850 */
[----:B------:R-:W1:Y:S02]  /*12420*/  LDSM.16.MT88.4 R20, [R196+0x13800] ;  /* 0x01380000c414783b */ /* 0x000e640000004200 */
[----:B------:R-:W-:Y:S01]  /*12430*/  FADD.FTZ R0, R147, R0 ;  /* 0x0000000093007221 */ /* 0x000fe20000010000 */
[----:B------:R-:W-:Y:S03]  /*12440*/  FADD.FTZ R149, R149, R146 ;  /* 0x0000009295957221 */ /* 0x000fe60000010000 */
[----:B------:R-:W-:Y:S01]  /*12450*/  FADD.FTZ R25, R145, R0 ;  /* 0x0000000091197221 */ /* 0x000fe20000010000 */
[C---:B--2---:R-:W-:Y:S03]  /*12460*/  HMMA.16816.F32 R84, R116.reuse, R4, R84 ;  /* 0x000000047454723c */ /* 0x044fe60000001854 */
[----:B------:R-:W-:Y:S01]  /*12470*/  FADD.FTZ R150, R150, R149 ;  /* 0x0000009596967221 */ /* 0x000fe20000010000 */
[----:B------:R-:W-:Y:S03]  /*12480*/  FADD.FTZ R25, R148, R25 ;  /* 0x0000001994197221 */ /* 0x000fe60000010000 */
[----:B------:R-:W-:Y:S01]  /*12490*/  FADD.FTZ R151, R151, R150 ;  /* 0x0000009697977221 */ /* 0x000fe20000010000 */
[C---:B------:R-:W-:Y:S01]  /*124a0*/  HMMA.16816.F32 R88, R116.reuse, R6, R88 ;  /* 0x000000067458723c */ /* 0x040fe20000001858 */
[----:B------:R-:W2:Y:S02]  /*124b0*/  LDSM.16.MT88.4 R4, [R134+0x7800] ;  /* 0x007800008604783b */ /* 0x000ea40000004200 */
[----:B------:R-:W-:Y:S01]  /*124c0*/  FADD.FTZ R0, R120, R25 ;  /* 0x0000001978007221 */ /* 0x000fe20000010000 */
[----:B------:R-:W-:Y:S03]  /*124d0*/  FADD.FTZ R2, R122, R151 ;  /* 0x000000977a027221 */ /* 0x000fe60000010000 */
[----:B------:R-:W-:Y:S01]  /*124e0*/  FADD.FTZ R0, R121, R0 ;  /* 0x0000000079007221 */ /* 0x000fe20000010000 */
[C---:B----4-:R-:W-:Y:S03]  /*124f0*/  HMMA.16816.F32 R92, R116.reuse, R8, R92 ;  /* 0x00000008745c723c */ /* 0x050fe6000000185c */
[----:B------:R-:W-:Y:S04]  /*12500*/  FADD.FTZ R2, R123, R2 ;  /* 0x000000027b027221 */ /* 0x000fe80000010000 */
[----:B------:R-:W-:Y:S01]  /*12510*/  FADD.FTZ R179, R179, R2 ;  /* 0x00000002b3b37221 */ /* 0x000fe20000010000 */
[C---:B------:R-:W-:Y:S01]  /*12520*/  HMMA.16816.F32 R96, R116.reuse, R10, R96 ;  /* 0x0000000a7460723c */ /* 0x040fe20000001860 */
[----:B------:R-:W3:Y:S02]  /*12530*/  LDSM.16.MT88.4 R8, [R203+0x7800] ;  /* 0x00780000cb08783b */ /* 0x000ee40000004200 */
[----:B------:R-:W-:Y:S04]  /*12540*/  FADD.FTZ R180, R180, R179 ;  /* 0x000000b3b4b47221 */ /* 0x000fe80000010000 */
[----:B------:R-:W-:Y:S01]  /*12550*/  FADD.FTZ R55, R55, R180 ;  /* 0x000000b437377221 */ /* 0x000fe20000010000 */
[C---:B-1----:R-:W-:Y:S03]  /*12560*/  HMMA.16816.F32 R100, R116.reuse, R20, R100 ;  /* 0x000000147464723c */ /* 0x042fe60000001864 */
[----:B------:R-:W-:Y:S01]  /*12570*/  FADD.FTZ R21, R177, R0 ;  /* 0x00000000b1157221 */ /* 0x000fe20000010000 */
[----:B------:R-:W-:Y:S01]  /*12580*/  MOV R0, R133 ;  /* 0x0000008500007202 */ /* 0x000fe20000000f00 */
[----:B------:R-:W-:Y:S02]  /*12590*/  FADD.FTZ R56, R56, R55 ;  /* 0x0000003738387221 */ /* 0x000fe40000010000 */
[----:B------:R-:W-:Y:S01]  /*125a0*/  FADD.FTZ R21, R178, R21 ;  /* 0x00000015b2157221 */ /* 0x000fe20000010000 */
[C---:B------:R-:W-:Y:S03]  /*125b0*/  HMMA.16816.F32 R104, R116.reuse, R22, R104 ;  /* 0x000000167468723c */ /* 0x040fe60000001868 */
[----:B------:R-:W-:Y:S01]  /*125c0*/  FADD.FTZ R52, R52, R21 ;  /* 0x0000001534347221 */ /* 0x000fe20000010000 */
[----:B------:R-:W-:Y:S03]  /*125d0*/  FADD.FTZ R59, R59, R56 ;  /* 0x000000383b3b7221 */ /* 0x000fe60000010000 */
[----:B------:R-:W-:Y:S01]  /*125e0*/  FADD.FTZ R53, R53, R52 ;  /* 0x0000003435357221 */ /* 0x000fe20000010000 */
[C---:B--2---:R-:W-:Y:S03]  /*125f0*/  HMMA.16816.F32 R108, R116.reuse, R4, R108 ;  /* 0x00000004746c723c */ /* 0x044fe6000000186c */
[----:B------:R-:W-:Y:S01]  /*12600*/  FADD.FTZ R54, R54, R53 ;  /* 0x0000003536367221 */ /* 0x000fe20000010000 */
[----:B------:R-:W-:Y:S03]  /*12610*/  FADD.FTZ R58, R58, R59 ;  /* 0x0000003b3a3a7221 */ /* 0x000fe60000010000 */
[----:B------:R-:W-:Y:S01]  /*12620*/  FADD.FTZ R57, R57, R54 ;  /* 0x0000003639397221 */ /* 0x000fe20000010000 */
[C---:B------:R-:W-:Y:S03]  /*12630*/  HMMA.16816.F32 R112, R116.reuse, R6, R112 ;  /* 0x000000067470723c */ /* 0x040fe60000001870 */
[----:B------:R-:W-:Y:S01]  /*12640*/  FADD.FTZ R36, R36, R57 ;  /* 0x0000003924247221 */ /* 0x000fe20000010000 */
[----:B------:R-:W-:Y:S03]  /*12650*/  FADD.FTZ R5, R39, R58 ;  /* 0x0000003a27057221 */ /* 0x000fe60000010000 */
[----:B------:R-:W-:Y:S01]  /*12660*/  FADD.FTZ R37, R37, R36 ;  /* 0x0000002425257221 */ /* 0x000fe20000010000 */
[C---:B---3--:R-:W-:Y:S03]  /*12670*/  HMMA.16816.F32 R120, R116.reuse, R8, R12 ;  /* 0x000000087478723c */ /* 0x048fe6000000180c */
[----:B------:R-:W-:Y:S01]  /*12680*/  FADD.FTZ R5, R40, R5 ;  /* 0x0000000528057221 */ /* 0x000fe20000010000 */
[----:B------:R-:W-:Y:S03]  /*12690*/  FADD.FTZ R38, R38, R37 ;  /* 0x0000002526267221 */ /* 0x000fe60000010000 */
[----:B------:R-:W-:Y:S01]  /*126a0*/  FADD.FTZ R28, R28, R5 ;  /* 0x000000051c1c7221 */ /* 0x000fe20000010000 */
[----:B------:R-:W-:Y:S03]  /*126b0*/  HMMA.16816.F32 R116, R116, R10, R16 ;  /* 0x0000000a7474723c */ /* 0x000fe60000001810 */
[----:B------:R-:W-:Y:S01]  /*126c0*/  FADD.FTZ R225, R29, R38 ;  /* 0x000000261de17221 */ /* 0x000fe20000010000 */
[----:B------:R-:W-:Y:S04]  /*126d0*/  FADD.FTZ R223, R31, R28 ;  /* 0x0000001c1fdf7221 */ /* 0x000fe80000010000 */
[----:B------:R-:W-:Y:S01]  /*126e0*/  @!UPT UIADD3 URZ, UPT, UPT, URZ, URZ, URZ ;  /* 0x000000fffffff290 */ /* 0x000fe2000fffe0ff */
[----:B------:R-:W-:Y:S11]  /*126f0*/  @P1 BRA `(.L_x_2095) ;  /* 0xffffffb000601947 */ /* 0x000ff6000383ffff */
.L_x_2091:
        /* <DEDUP_REMOVED lines=9> */
[----:B------:R-:W-:Y:S02]  /*12790*/  LOP3.LUT R200, R200, 0x30, RZ, 0xc0, !PT ;  /* 0x00000030c8c87812 */ /* 0x000fe400078ec0ff */
[----:B------:R-:W-:Y:S01]  /*127a0*/  MOV R18, 0x7f800000 ;  /* 0x7f80000000127802 */ /* 0x000fe20000000f00 */
[----:B-1----:R-:W-:Y:S01]  /*127b0*/  FADD.FTZ R8, R8, R225 ;  /* 0x000000e108087221 */ /* 0x002fe20000010000 */
[----:B--2---:R-:W-:Y:S01]  /*127c0*/  USHF.L.U32 UR6, UR6, 0x6, URZ ;  /* 0x0000000606067899 */ /* 0x004fe200080006ff */
[----:B---3--:R-:W-:-:S03]  /*127d0*/  FADD.FTZ R7, R0, R223 ;  /* 0x000000df00077221 */ /* 0x008fc60000010000 */
[----:B------:R-:W1:Y:S04]  /*127e0*/  SHFL.BFLY PT, R3, R8, 0x1, 0x1f ;  /* 0x0c201f0008037f89 */ /* 0x000e6800000e0000 */
[----:B------:R-:W2:Y:S01]  /*127f0*/  SHFL.BFLY PT, R0, R7, 0x1, 0x1f ;  /* 0x0c201f0007007f89 */ /* 0x000ea200000e0000 */
[----:B-1----:R-:W-:Y:S01]  /*12800*/  FADD.FTZ R2, R8, R3 ;  /* 0x0000000308027221 */ /* 0x002fe20000010000 */
[----:B------:R-:W-:Y:S01]  /*12810*/  SHF.L.U32 R3, R201, 0x1, RZ ;  /* 0x00000001c9037819 */ /* 0x000fe200000006ff */
[----:B------:R-:W1:Y:S01]  /*12820*/  LDC.U8 R8, c[0x0][0x548] ;  /* 0x00015200ff087b82 */ /* 0x000e620000000000 */
[----:B--2---:R-:W-:Y:S01]  /*12830*/  FADD.FTZ R0, R7, R0 ;  /* 0x0000000007007221 */ /* 0x004fe20000010000 */
[----:B------:R-:W2:Y:S01]  /*12840*/  MUFU.RCP R6, R2 ;  /* 0x0000000200067308 */ /* 0x000ea20000001000 */
[----:B------:R-:W-:-:S02]  /*12850*/  LOP3.LUT R202, R202, 0x6, R3, 0xf8, !PT ;  /* 0x00000006caca7812 */ /* 0x000fc400078ef803 */
[----:B------:R-:W-:Y:S02]  /*12860*/  LOP3.LUT R3, R4, 0x38, R3, 0xf8, !PT ;  /* 0x0000003804037812 */ /* 0x000fe400078ef803 */
[----:B------:R-:W-:Y:S02]  /*12870*/  MOV R4, 0x10 ;  /* 0x0000001000047802 */ /* 0x000fe40000000f00 */
[----:B------:R-:W-:Y:S01]  /*12880*/  FSETP.NE.FTZ.AND P2, PT, R2, RZ, PT ;  /* 0x000000ff0200720b */ /* 0x000fe20003f55000 */
[----:B------:R-:W3:Y:S01]  /*12890*/  MUFU.RCP R5, R0 ;  /* 0x0000000000057308 */ /* 0x000ee20000001000 */
[----:B------:R-:W-:Y:S02]  /*128a0*/  SEL R4, R4, 0xfffffff0, !P0 ;  /* 0xfffffff004047807 */ /* 0x000fe40004000000 */
[----:B------:R-:W-:Y:S02]  /*128b0*/  FSETP.NE.FTZ.AND P1, PT, R0, RZ, PT ;  /* 0x000000ff0000720b */ /* 0x000fe40003f35000 */
[----:B------:R-:W-:-:S02]  /*128c0*/  LOP3.LUT P0, RZ, R201, 0x10, RZ, 0xc0, !PT ;  /* 0x00000010c9ff7812 */ /* 0x000fc4000780c0ff */
[----:B------:R-:W-:Y:S02]  /*128d0*/  LOP3.LUT R3, R202, R3, RZ, 0xfc, !PT ;  /* 0x00000003ca037212 */ /* 0x000fe400078efcff */
[----:B--2---:R-:W-:Y:S02]  /*128e0*/  FSEL R6, R6, 1, P2 ;  /* 0x3f80000006067808 */ /* 0x004fe40001000000 */
[----:B------:R-:W-:Y:S01]  /*128f0*/  LEA R3, R3, UR5, 0x1 ;  /* 0x0000000503037c11 */ /* 0x000fe2000f8e08ff */
[----:B------:R-:W2:Y:S01]  /*12900*/  @P2 MUFU.LG2 R14, R2 ;  /* 0x00000002000e2308 */ /* 0x000ea20000000c00 */
[----:B-1----:R-:W-:Y:S01]  /*12910*/  ISETP.NE.AND P4, PT, R8, RZ, PT ;  /* 0x000000ff0800720c */ /* 0x002fe20003f85270 */
[C---:B------:R-:W-:Y:S01]  /*12920*/  FMUL.FTZ R128, R6.reuse, R128 ;  /* 0x0000008006807220 */ /* 0x040fe20000410000 */
        /* <DEDUP_REMOVED lines=104> */
[----:B------:R-:W1:Y:S01]  /*12fb0*/  @P4 LDC R16, c[0x0][0x454] ;  /* 0x00011500ff104b82 */ /* 0x000e620000000800 */
[----:B------:R-:W-:Y:S01]  /*12fc0*/  F2FP.F16.F32.PACK_AB R104, R105, R104 ;  /* 0x000000686968723e */ /* 0x000fe200000000ff */
[----:B------:R-:W-:Y:S01]  /*12fd0*/  STS [R11+0x400], R78 ;  /* 0x0004004e0b007388 */ /* 0x000fe20000000800 */
[----:B------:R-:W-:Y:S01]  /*12fe0*/  F2FP.F16.F32.PACK_AB R106, R107, R106 ;  /* 0x0000006a6b6a723e */ /* 0x000fe200000000ff */
[----:B------:R-:W3:Y:S01]  /*12ff0*/  @P1 MUFU.LG2 R0, R0 ;  /* 0x0000000000001308 */ /* 0x000ee20000000c00 */
[----:B------:R-:W-:Y:S01]  /*13000*/  F2FP.F16.F32.PACK_AB R108, R109, R108 ;  /* 0x0000006c6d6c723e */ /* 0x000fe200000000ff */
[----:B------:R-:W-:Y:S01]  /*13010*/  STS [R15], R80 ;  /* 0x000000500f007388 */ /* 0x000fe20000000800 */
[----:B------:R-:W-:Y:S01]  /*13020*/  F2FP.F16.F32.PACK_AB R110, R111, R110 ;  /* 0x0000006e6f6e723e */ /* 0x000fe200000000ff */
[----:B--2---:R-:W-:Y:S01]  /*13030*/  @P2 FMUL.FTZ R14, R14, 0.69314718246459960938 ;  /* 0x3f3172180e0e2820 */ /* 0x004fe20000410000 */
        /* <DEDUP_REMOVED lines=9> */
[C---:B------:R-:W-:Y:S01]  /*130d0*/  ISETP.NE.AND P3, PT, R211.reuse, -0x1, PT ;  /* 0xffffffffd300780c */ /* 0x040fe20003f65270 */
[----:B------:R-:W-:Y:S01]  /*130e0*/  STS [R19], R88 ;  /* 0x0000005813007388 */ /* 0x000fe20000000800 */
[----:B------:R-:W-:-:S03]  /*130f0*/  ISETP.NE.OR P0, PT, R211, -0x1, !P4 ;  /* 0xffffffffd300780c */ /* 0x000fc60006705670 */
[----:B------:R-:W-:Y:S04]  /*13100*/  STS [R19+0x400], R90 ;  /* 0x0004005a13007388 */ /* 0x000fe80000000800 */
[----:B------:R-:W-:Y:S04]  /*13110*/  STS [R3+0x2000], R92 ;  /* 0x0020005c03007388 */ /* 0x000fe80000000800 */
[----:B------:R2:W-:Y:S01]  /*13120*/  STS [R3+0x2400], R94 ;  /* 0x0024005e03007388 */ /* 0x0005e20000000800 */
[----:B------:R-:W5:Y:S03]  /*13130*/  @!P3 LDC.64 R4, c[0x0][0x400] ;  /* 0x00010000ff04bb82 */ /* 0x000f660000000a00 */
[----:B------:R-:W-:Y:S04]  /*13140*/  STS [R7+0x2000], R96 ;  /* 0x0020006007007388 */ /* 0x000fe80000000800 */
[----:B------:R4:W-:Y:S01]  /*13150*/  STS [R7+0x2400], R98 ;  /* 0x0024006207007388 */ /* 0x0009e20000000800 */
[----:B------:R-:W3:Y:S03]  /*13160*/  @P3 LDC.64 R20, c[0x0][0x408] ;  /* 0x00010200ff143b82 */ /* 0x000ee60000000a00 */
[----:B------:R-:W-:Y:S04]  /*13170*/  STS [R9+0x2000], R100 ;  /* 0x0020006409007388 */ /* 0x000fe80000000800 */
[----:B------:R-:W-:Y:S04]  /*13180*/  STS [R9+0x2400], R102 ;  /* 0x0024006609007388 */ /* 0x000fe80000000800 */
[----:B------:R-:W-:Y:S04]  /*13190*/  STS [R13+0x2000], R104 ;  /* 0x002000680d007388 */ /* 0x000fe80000000800 */
[----:B------:R1:W-:Y:S01]  /*131a0*/  STS [R13+0x2400], R106 ;  /* 0x0024006a0d007388 */ /* 0x0003e20000000800 */
[----:B--2---:R-:W2:Y:S03]  /*131b0*/  LDC.64 R2, c[0x0][0x408] ;  /* 0x00010200ff027b82 */ /* 0x004ea60000000a00 */
[----:B------:R-:W-:Y:S04]  /*131c0*/  STS [R11+0x2000], R108 ;  /* 0x0020006c0b007388 */ /* 0x000fe80000000800 */
[----:B------:R-:W-:Y:S01]  /*131d0*/  STS [R11+0x2400], R110 ;  /* 0x0024006e0b007388 */ /* 0x000fe20000000800 */
[----:B----4-:R-:W4:Y:S01]  /*131e0*/  @!P4 LDC R7, c[0x0][0x3e0] ;  /* 0x0000f800ff07cb82 */ /* 0x010f220000000800 */
[----:B---3--:R-:W-:-:S02]  /*131f0*/  @P3 IMAD.WIDE.U32 R24, R211, R20, RZ ;  /* 0x00000014d3183225 */ /* 0x008fc400078e00ff */
[----:B------:R-:W-:Y:S04]  /*13200*/  STS [R15+0x2000], R112 ;  /* 0x002000700f007388 */ /* 0x000fe80000000800 */
[----:B------:R3:W-:Y:S04]  /*13210*/  STS [R15+0x2400], R114 ;  /* 0x002400720f007388 */ /* 0x0007e80000000800 */
[----:B------:R-:W-:Y:S04]  /*13220*/  STS [R17+0x2000], R120 ;  /* 0x0020007811007388 */ /* 0x000fe80000000800 */
[----:B------:R5:W-:Y:S01]  /*13230*/  STS [R17+0x2400], R122 ;  /* 0x0024007a11007388 */ /* 0x000be20000000800 */
[----:B-1----:R-:W1:Y:S03]  /*13240*/  LDC R13, c[0x0][0x434] ;  /* 0x00010d00ff0d7b82 */ /* 0x002e660000000800 */
[----:B------:R-:W-:Y:S04]  /*13250*/  STS [R19+0x2000], R116 ;  /* 0x0020007413007388 */ /* 0x000fe80000000800 */
[----:B------:R2:W-:Y:S01]  /*13260*/  STS [R19+0x2400], R118 ;  /* 0x0024007613007388 */ /* 0x0005e20000000800 */
[----:B------:R-:W-:Y:S08]  /*13270*/  BAR.SYNC.DEFER_BLOCKING 0x0 ;  /* 0x0000000000007b1d */ /* 0x000ff00000010000 */
[----:B---3--:R-:W3:Y:S01]  /*13280*/  @P1 LDC R15, c[0x0][0x458] ;  /* 0x00011600ff0f1b82 */ /* 0x008ee20000000800 */
[----:B------:R-:W4:Y:S01]  /*13290*/  S2R R6, SR_CTAID.Y ;  /* 0x0000000000067919 */ /* 0x000f220000002600 */
[----:B-----5:R-:W-:-:S04]  /*132a0*/  SHF.R.U32.HI R17, RZ, 0x2, R201 ;  /* 0x00000002ff117819 */ /* 0x020fc800000116c9 */
[----:B------:R-:W-:Y:S01]  /*132b0*/  LOP3.LUT R17, R200, 0x7, R17, 0xf8, !PT ;  /* 0x00000007c8117812 */ /* 0x000fe200078ef811 */
[----:B--2---:R-:W-:Y:S01]  /*132c0*/  @P1 FMUL.FTZ R19, R0, 0.69314718246459960938 ;  /* 0x3f31721800131820 */ /* 0x004fe20000410000 */
[----:B------:R2:W2:Y:S01]  /*132d0*/  LDS.128 R8, [R221+0x1800] ;  /* 0x00180000dd087984 */ /* 0x0004a20000000c00 */
[C---:B----4-:R-:W-:Y:S02]  /*132e0*/  @!P3 IMAD.WIDE.U32 R22, R6.reuse, R4, RZ ;  /* 0x000000040616b225 */ /* 0x050fe400078e00ff */
[----:B------:R-:W4:Y:S02]  /*132f0*/  @P2 LDC R4, c[0x0][0x458] ;  /* 0x00011600ff042b82 */ /* 0x000f240000000800 */
[C---:B------:R-:W-:Y:S02]  /*13300*/  @!P3 IMAD R5, R6.reuse, R5, R23 ;  /* 0x000000050605b224 */ /* 0x040fe400078e0217 */
[----:B------:R-:W-:Y:S02]  /*13310*/  @P3 IMAD R5, R211, R21, R25 ;  /* 0x00000015d3053224 */ /* 0x000fe400078e0219 */
[C---:B------:R-:W-:Y:S01]  /*13320*/  @!P4 IMAD R20, R6.reuse, R7, R12 ;  /* 0x000000070614c224 */ /* 0x040fe200078e020c */
[----:B------:R-:W-:Y:S01]  /*13330*/  MOV R7, 0x7f800000 ;  /* 0x7f80000000077802 */ /* 0x000fe20000000f00 */
[----:B-1----:R-:W-:-:S02]  /*13340*/  @!P0 IMAD R211, R6, R13, RZ ;  /* 0x0000000d06d38224 */ /* 0x002fc400078e02ff */
[----:B---3--:R-:W-:Y:S01]  /*13350*/  @P1 FFMA.FTZ R7, R132, R15, R19 ;  /* 0x0000000f84071223 */ /* 0x008fe20000010013 */
[----:B------:R-:W-:Y:S02]  /*13360*/  @!P4 IMAD R20, R20, R13, RZ ;  /* 0x0000000d1414c224 */ /* 0x000fe400078e02ff */
[----:B------:R-:W-:Y:S02]  /*13370*/  @P4 IMAD R20, R12, R16, R211 ;  /* 0x000000100c144224 */ /* 0x000fe400078e02d3 */
[----:B----4-:R-:W-:Y:S01]  /*13380*/  @P2 FFMA.FTZ R18, R133, R4, R14 ;  /* 0x0000000485122223 */ /* 0x010fe2000001000e */
[----:B--2---:R-:W-:Y:S06]  /*13390*/  @P5 BRA `(.L_x_2097) ;  /* 0x00000000002c5947 */ /* 0x004fec0003800000 */
        /* <DEDUP_REMOVED lines=11> */
.L_x_2097:
[----:B------:R-:W-:Y:S05]  /*13450*/  BSYNC.RECONVERGENT B0 ;  /* 0x0000000000007941 */ /* 0x000fea0003800200 */
.L_x_2096:
[----:B------:R-:W2:Y:S01]  /*13460*/  LDCU.64 UR4, c[0x0][0x410] ;  /* 0x00008200ff0477ac */ /* 0x000ea20008000a00 */
[----:B------:R-:W-:Y:S01]  /*13470*/  IMAD.MOV.U32 R199, RZ, RZ, RZ ;  /* 0x000000ffffc77224 */ /* 0x000fe200078e00ff */
[----:B------:R-:W-:Y:S01]  /*13480*/  SHF.R.U32.HI R17, RZ, 0x3, R201 ;  /* 0x00000003ff117819 */ /* 0x000fe200000116c9 */
[----:B------:R-:W-:Y:S01]  /*13490*/  @P3 IMAD.MOV.U32 R22, RZ, RZ, R24 ;  /* 0x000000ffff163224 */ /* 0x000fe200078e0018 */
[----:B------:R-:W-:Y:S01]  /*134a0*/  BSSY.RECONVERGENT B0, `(.L_x_2098) ;  /* 0x000001c000007945 */ /* 0x000fe20003800200 */
[----:B-1----:R-:W-:Y:S01]  /*134b0*/  IMAD.WIDE.U32 R6, R2, UR6, R198 ;  /* 0x0000000602067c25 */ /* 0x002fe2000f8e00c6 */
        /* <DEDUP_REMOVED lines=8> */
[----:B------:R-:W-:Y:S01]  /*13540*/  ISETP.GE.AND P1, PT, R7, R204, PT ;  /* 0x000000cc0700720c */ /* 0x000fe20003f26270 */
[----:B--2---:R-:W-:-:S03]  /*13550*/  IMAD.WIDE.U32 R18, R12, UR4, R18 ;  /* 0x000000040c127c25 */ /* 0x004fc6000f8e0012 */
[----:B------:R-:W-:Y:S02]  /*13560*/  ISETP.GE.AND P0, PT, R5, R204, PT ;  /* 0x000000cc0500720c */ /* 0x000fe40003f06270 */
[----:B------:R1:W2:Y:S01]  /*13570*/  LDS.128 R4, [R221+0x2000] ;  /* 0x00200000dd047984 */ /* 0x0002a20000000c00 */
[----:B------:R-:W-:-:S03]  /*13580*/  IMAD R23, R12, UR5, R19 ;  /* 0x000000050c177c24 */ /* 0x000fc6000f8e0213 */
[----:B------:R1:W3:Y:S01]  /*13590*/  LDS.128 R12, [R221] ;  /* 0x00000000dd0c7984 */ /* 0x0002e20000000c00 */
[----:B------:R-:W-:Y:S06]  /*135a0*/  @P3 BRA `(.L_x_2099) ;  /* 0x00000000002c3947 */ /* 0x000fec0003800000 */
        /* <DEDUP_REMOVED lines=11> */
.L_x_2099:
[----:B------:R-:W-:Y:S05]  /*13660*/  BSYNC.RECONVERGENT B0 ;  /* 0x0000000000007941 */ /* 0x000fea0003800200 */
.L_x_2098:
[----:B---34-:R3:W4:Y:S01]  /*13670*/  LDS.128 R12, [R221+0x800] ;  /* 0x00080000dd0c7984 */ /* 0x0187220000000c00 */
[----:B------:R-:W-:Y:S03]  /*13680*/  BSSY.RECONVERGENT B0, `(.L_x_2100) ;  /* 0x0000013000007945 */ /* 0x000fe60003800200 */
[----:B--2---:R3:W2:Y:S01]  /*13690*/  LDS.128 R4, [R221+0x2800] ;  /* 0x00280000dd047984 */ /* 0x0046a20000000c00 */
[----:B------:R-:W-:Y:S05]  /*136a0*/  @P2 BRA `(.L_x_2101) ;  /* 0x0000000000402947 */ /* 0x000fea0003800000 */
[----:B------:R-:W5:Y:S01]  /*136b0*/  LDCU UR6, c[0x0][0x440] ;  /* 0x00008800ff0677ac */ /* 0x000f620008000800 */
[----:B------:R-:W-:Y:S01]  /*136c0*/  IADD3 R21, P2, PT, R17, 0x10, RZ ;  /* 0x0000001011157810 */ /* 0x000fe20007f5e0ff */
[----:B------:R-:W-:Y:S01]  /*136d0*/  IMAD.MOV.U32 R24, RZ, RZ, R18 ;  /* 0x000000ffff187224 */ /* 0x000fe200078e0012 */
[----:B------:R-:W1:Y:S03]  /*136e0*/  LDCU.64 UR4, c[0x0][0x3f0] ;  /* 0x00007e00ff0477ac */ /* 0x000e660008000a00 */
        /* <DEDUP_REMOVED lines=10> */
[----:B----4-:R1:W-:Y:S04]  /*13790*/  @!P3 STG.E.128 desc[UR14][R20.64], R12 ;  /* 0x0000000c1400b986 */ /* 0x0103e8000c101d0e */
[----:B--2---:R1:W-:Y:S02]  /*137a0*/  @!P2 STG.E.128 desc[UR14][R20.64+0x80], R4 ;  /* 0x000080041400a986 */ /* 0x0043e4000c101d0e */
.L_x_2101:
[----:B------:R-:W-:Y:S05]  /*137b0*/  BSYNC.RECONVERGENT B0 ;  /* 0x0000000000007941 */ /* 0x000fea0003800200 */
.L_x_2100:
[----:B-1--4-:R1:W4:Y:S01]  /*137c0*/  LDS.128 R12, [R221+0x1000] ;  /* 0x00100000dd0c7984 */ /* 0x0123220000000c00 */
[----:B------:R-:W-:Y:S03]  /*137d0*/  BSSY.RECONVERGENT B0, `(.L_x_2102) ;  /* 0x0000013000007945 */ /* 0x000fe60003800200 */
[----:B--2---:R1:W2:Y:S01]  /*137e0*/  LDS.128 R4, [R221+0x3000] ;  /* 0x00300000dd047984 */ /* 0x0042a20000000c00 */
        /* <DEDUP_REMOVED lines=16> */
[----:B--2---:R3:W-:Y:S02]  /*138f0*/  @!P1 STG.E.128 desc[UR14][R20.64+0x80], R4 ;  /* 0x0000800414009986 */ /* 0x0047e4000c101d0e */
.L_x_2103:
[----:B------:R-:W-:Y:S05]  /*13900*/  BSYNC.RECONVERGENT B0 ;  /* 0x0000000000007941 */ /* 0x000fea0003800200 */
.L_x_2102:
[----:B------:R-:W-:Y:S05]  /*13910*/  @P0 EXIT ;  /* 0x000000000000094d */ /* 0x000fea0003800000 */
[----:B--23--:R2:W3:Y:S01]  /*13920*/  LDS.128 R4, [R221+0x3800] ;  /* 0x00380000dd047984 */ /* 0x00c4e20000000c00 */
[----:B------:R-:W5:Y:S01]  /*13930*/  LDCU UR6, c[0x0][0x440] ;  /* 0x00008800ff0677ac */ /* 0x000f620008000800 */
[----:B------:R-:W-:Y:S01]  /*13940*/  IADD3 R17, P0, PT, R17, 0x30, RZ ;  /* 0x0000003011117810 */ /* 0x000fe20007f1e0ff */
[----:B----4-:R-:W-:Y:S01]  /*13950*/  IMAD.MOV.U32 R12, RZ, RZ, R18 ;  /* 0x000000ffff0c7224 */ /* 0x010fe200078e0012 */
[----:B------:R-:W4:Y:S03]  /*13960*/  LDCU.64 UR4, c[0x0][0x3f0] ;  /* 0x00007e00ff0477ac */ /* 0x000f260008000a00 */
        /* <DEDUP_REMOVED lines=8> */
[----:B----4-:R-:W-:-:S04]  /*139f0*/  LEA R2, P2, R12, UR4, 0x1 ;  /* 0x000000040c027c11 */ /* 0x010fc8000f8408ff */
[----:B------:R-:W-:-:S05]  /*13a00*/  LEA.HI.X R3, R12, UR5, R3, 0x1, P2 ;  /* 0x000000050c037c11 */ /* 0x000fca00090f0c03 */
[----:B------:R2:W-:Y:S02]  /*13a10*/  @!P1 STG.E.128 desc[UR14][R2.64], R8 ;  /* 0x0000000802009986 */ /* 0x0005e4000c101d0e */
[----:B------:R-:W-:Y:S05]  /*13a20*/  @P0 EXIT ;  /* 0x000000000000094d */ /* 0x000fea0003800000 */
[----:B---3--:R-:W-:Y:S01]  /*13a30*/  STG.E.128 desc[UR14][R2.64+0x80], R4 ;  /* 0x0000800402007986 */ /* 0x008fe2000c101d0e */
[----:B------:R-:W-:Y:S05]  /*13a40*/  EXIT ;  /* 0x000000000000794d */ /* 0x000fea0003800000 */
.L_x_2104:
        /* <DEDUP_REMOVED lines=11> */
.L_x_7224:


//--------------------- .text._ZN5flash24flash_fwd_splitkv_kernelI23Flash_fwd_kernel_traitsILi128ELi64ELi128ELi4ELb0ELb0EN7cutlass6half_tE19Flash_kernel_traitsILi128ELi64ELi128ELi4ES3_EELb1ELb0ELb1ELb0ELb0ELb1ELb0ELb0EEEvNS_16Flash_fwd_paramsE --------------------------
	.section	.text._ZN5flash24flash_fwd_splitkv_kernelI23Flash_fwd_kernel_traitsILi128ELi64ELi128ELi4ELb0ELb0EN7cutlass6half_tE19Flash_kernel_traitsILi128ELi64ELi128ELi4ES3_EELb1ELb0ELb1ELb0ELb0ELb1ELb0ELb0EEEvNS_16Flash_fwd_paramsE,"ax",@progbits
	.align	128
        .global         _ZN5flash24flash_fwd_splitkv_kernelI23Flash_fwd_kernel_traitsILi128ELi64ELi128ELi4ELb0ELb0EN7cutlass6half_tE19Flash_kernel_traitsILi128ELi64ELi128ELi4ES3_EELb1ELb0ELb1ELb0ELb0ELb1ELb0ELb0EEEvNS_16Flash_fwd_paramsE
        .type           _ZN5flash24flash_fwd_splitkv_kernelI23Flash_fwd_kernel_traitsILi128ELi64ELi128ELi4ELb0ELb0EN7cutlass6half_tE19Flash_kernel_traitsILi128ELi64ELi128ELi4ES3_EELb1ELb0ELb1ELb0ELb0ELb1ELb0ELb0EEEvNS_16Flash_fwd_paramsE,@function
        .size           _ZN5flash24flash_fwd_splitkv_kernelI23Flash_fwd_kernel_traitsILi128ELi64ELi128ELi4ELb0ELb0EN7cutlass6half_tE19Flash_kernel_traitsILi128ELi64ELi128ELi4ES3_EELb1ELb0ELb1ELb0ELb0ELb1ELb0ELb0EEEvNS_16Flash_fwd_paramsE,(.L_x_7225 - _ZN5flash24flash_fwd_splitkv_kernelI23Flash_fwd_kernel_traitsILi128ELi64ELi128ELi4ELb0ELb0EN7cutlass6half_tE19Flash_kernel_traitsILi128ELi64ELi128ELi4ES3_EELb1ELb0ELb1ELb0ELb0ELb1ELb0ELb0EEEvNS_16Flash_fwd_paramsE)
        .other          _ZN5flash24flash_fwd_splitkv_kernelI23Flash_fwd_kernel_traitsILi128ELi64ELi128ELi4ELb0ELb0EN7cutlass6half_tE19Flash_kernel_traitsILi128ELi64ELi128ELi4ES3_EELb1ELb0ELb1ELb0ELb0ELb1ELb0ELb0EEEvNS_16Flash_fwd_paramsE,@"STO_CUDA_ENTRY STV_DEFAULT"
_ZN5flash24flash_fwd_splitkv_kernelI23Flash_fwd_kernel_traitsILi128ELi64ELi128ELi4ELb0ELb0EN7cutlass6half_tE19Flash_kernel_traitsILi128ELi64ELi128ELi4ES3_EELb1ELb0ELb1ELb0ELb0ELb1ELb0ELb0EEEvNS_16Flash_fwd_paramsE:
.text._ZN5flash24flash_fwd_splitkv_kernelI23Flash_fwd_kernel_traitsILi128ELi64ELi128ELi4ELb0ELb0EN7cutlass6half_tE19Flash_kernel_traitsILi128ELi64ELi128ELi4ES3_EELb1ELb0ELb1ELb0ELb0ELb1ELb0ELb0EEEvNS_16Flash_fwd_paramsE:
        /* <DEDUP_REMOVED lines=51> */
.L_x_2105:
        /* <DEDUP_REMOVED lines=17> */
[----:B------:R-:W-:Y:S01]  /*0440*/  LEA.HI R6, R6, R7, RZ, 0x7 ;  /* 0x0000000706067211 */ /* 0x000fe200078f38ff */
[----:B------:R-:W-:Y:S01]  /*0450*/  IMAD.MOV.U32 R7, RZ, RZ, R8 ;  /* 0x000000ffff077224 */ /* 0x000fe200078e0008 */
        /* <DEDUP_REMOVED lines=20> */
[----:B-1----:R-:W-:-:S04]  /*05a0*/  @P0 IMAD.WIDE.U32 R10, R221, R2, RZ ;  /* 0x00000002dd0a0225 */ /* 0x002fc800078e00ff */
[----:B-----5:R-:W-:Y:S01]  /*05b0*/  @!P0 IMAD.WIDE.U32 R12, R8, R4, RZ ;  /* 0x00000004080c8225 */ /* 0x020fe200078e00ff */
        /* <DEDUP_REMOVED lines=9> */
[----:B------:R-:W-:-:S04]  /*0650*/  VIADD R11, R209, 0x10 ;  /* 0x00000010d10b7836 */ /* 0x000fc80000000000 */
        /* <DEDUP_REMOVED lines=22> */
.L_x_2108:
[----:B------:R-:W-:Y:S05]  /*07c0*/  BSYNC.RECONVERGENT B0 ;  /* 0x0000000000007941 */ /* 0x000fea0003800200 */
.L_x_2107:
        /* <DEDUP_REMOVED lines=18> */
.L_x_2110:
[----:B------:R-:W-:Y:S05]  /*08f0*/  BSYNC.RECONVERGENT B0 ;  /* 0x0000000000007941 */ /* 0x000fea0003800200 */
.L_x_2109:
        /* <DEDUP_REMOVED lines=18> */
.L_x_2112:
[----:B------:R-:W-:Y:S05]  /*0a20*/  BSYNC.RECONVERGENT B0 ;  /* 0x0000000000007941 */ /* 0x000fea0003800200 */
.L_x_2111:
        /* <DEDUP_REMOVED lines=17> */
.L_x_2114:
[----:B------:R-:W-:Y:S05]  /*0b40*/  BSYNC.RECONVERGENT B0 ;  /* 0x0000000000007941 */ /* 0x000fea0003800200 */
.L_x_2113:
        /* <DEDUP_REMOVED lines=20> */
.L_x_2106:
        /* <DEDUP_REMOVED lines=10> */
.L_x_2115:
[----:B------:R-:W-:Y:S05]  /*0d30*/  BRA.U !UP1, `(.L_x_2116) ;  /* 0x0000000509907547 */ /* 0x000fea000b800000 */
[----:B------:R-:W2:Y:S01]  /*0d40*/  LDC R9, c[0x0][0x4f0] ;  /* 0x00013c00ff097b82 */ /* 0x000ea20000000800 */
[----:B------:R-:W-:Y:S01]  /*0d50*/  LEA R198, R199, 0xffffff80, 0x7 ;  /* 0xffffff80c7c67811 */ /* 0x000fe200078e38ff */
[----:B------:R-:W3:Y:S03]  /*0d60*/  LDCU.64 UR4, c[0x0][0x4e8] ;  /* 0x00009d00ff0477ac */ /* 0x000ee60008000a00 */
[----:B-1----:R-:W-:Y:S01]  /*0d70*/  IABS R2, R198 ;  /* 0x000000c600027213 */ /* 0x002fe20000000000 */
[----:B------:R-:W1:Y:S01]  /*0d80*/  LDCU.64 UR6, c[0x0][0x3a0] ;  /* 0x00007400ff0677ac */ /* 0x000e620008000a00 */
[----:B------:R-:W4:Y:S01]  /*0d90*/  LDCU.64 UR12, c[0x0][0x3b8] ;  /* 0x00007700ff0c77ac */ /* 0x000f220008000a00 */
[----:B------:R-:W1:Y:S01]  /*0da0*/  LDCU.64 UR10, c[0x0][0x3c0] ;  /* 0x00007800ff0a77ac */ /* 0x000e620008000a00 */
[----:B--2---:R-:W-:-:S04]  /*0db0*/  IABS R4, R9 ;  /* 0x0000000900047213 */ /* 0x004fc80000000000 */
[----:B------:R-:W2:Y:S08]  /*0dc0*/  I2F.RP R5, R4 ;  /* 0x0000000400057306 */ /* 0x000eb00000209400 */
[----:B--2---:R-:W2:Y:S02]  /*0dd0*/  MUFU.RCP R6, R5 ;  /* 0x0000000500067308 */ /* 0x004ea40000001000 */
[----:B--2---:R-:W-:Y:S01]  /*0de0*/  IADD3 R6, PT, PT, R6, 0xffffffe, RZ ;  /* 0x0ffffffe06067810 */ /* 0x004fe20007ffe0ff */
[----:B------:R-:W2:Y:S05]  /*0df0*/  LDC R5, c[0x0][0x3e8] ;  /* 0x0000fa00ff057b82 */ /* 0x000eaa0000000800 */
[----:B-----5:R-:W3:Y:S02]  /*0e00*/  F2I.FTZ.U32.TRUNC.NTZ R7, R6 ;  /* 0x0000000600077305 */ /* 0x020ee4000021f000 */
[----:B---3--:R-:W-:Y:S01]  /*0e10*/  IMAD.MOV R3, RZ, RZ, -R7 ;  /* 0x000000ffff037224 */ /* 0x008fe200078e0a07 */
[----:B------:R-:W-:-:S03]  /*0e20*/  MOV R6, RZ ;  /* 0x000000ff00067202 */ /* 0x000fc60000000f00 */
        /* <DEDUP_REMOVED lines=12> */
[----:B------:R-:W-:-:S04]  /*0ef0*/  IMAD.WIDE.U32 R2, R8, UR4, RZ ;  /* 0x0000000408027c25 */ /* 0x000fc8000f8e00ff */
[----:B------:R-:W-:Y:S01]  /*0f00*/  IMAD R225, R8, UR5, R3 ;  /* 0x0000000508e17c24 */ /* 0x000fe2000f8e0203 */
[----:B--2---:R-:W-:Y:S01]  /*0f10*/  IABS R4, R5 ;  /* 0x0000000500047213 */ /* 0x004fe20000000000 */
[----:B------:R-:W2:Y:S06]  /*0f20*/  LDCU.64 UR4, c[0x0][0x3a8] ;  /* 0x00007500ff0477ac */ /* 0x000eac0008000a00 */
[----:B------:R-:W-:Y:S02]  /*0f30*/  @P0 IADD3 R7, PT, PT, R7, 0x1, RZ ;  /* 0x0000000107070810 */ /* 0x000fe40007ffe0ff */
[----:B------:R-:W-:-:S03]  /*0f40*/  LEA R224, P0, R2, UR8, 0x2 ;  /* 0x0000000802e07c11 */ /* 0x000fc6000f8010ff */
[----:B------:R-:W-:Y:S01]  /*0f50*/  @!P1 IMAD.MOV R7, RZ, RZ, -R7 ;  /* 0x000000ffff079224 */ /* 0x000fe200078e0a07 */
[----:B------:R-:W-:Y:S02]  /*0f60*/  LEA.HI.X R225, R2, UR9, R225, 0x2, P0 ;  /* 0x0000000902e17c11 */ /* 0x000fe400080f14e1 */
[----:B------:R-:W-:-:S05]  /*0f70*/  @!P2 LOP3.LUT R7, RZ, R9, RZ, 0x33, !PT ;  /* 0x00000009ff07a212 */ /* 0x000fca00078e33ff */
[----:B------:R-:W-:-:S06]  /*0f80*/  IMAD.WIDE R16, R7, 0x4, R224 ;  /* 0x0000000407107825 */ /* 0x000fcc00078e02e0 */
[----:B------:R-:W3:Y:S01]  /*0f90*/  LDG.E R16, desc[UR14][R16.64] ;  /* 0x0000000e10107981 */ /* 0x000ee2000c1e1900 */
[----:B------:R-:W4:Y:S01]  /*0fa0*/  I2F.RP R12, R4 ;  /* 0x00000004000c7306 */ /* 0x000f220000209400 */
[----:B------:R-:W-:Y:S02]  /*0fb0*/  IADD3 R7, PT, PT, -R7, RZ, RZ ;  /* 0x000000ff07077210 */ /* 0x000fe40007ffe1ff */
[----:B-1----:R-:W-:Y:S02]  /*0fc0*/  MOV R24, UR10 ;  /* 0x0000000a00187c02 */ /* 0x002fe40008000f00 */
[----:B------:R-:W-:-:S03]  /*0fd0*/  MOV R25, UR11 ;  /* 0x0000000b00197c02 */ /* 0x000fc60008000f00 */
[----:B----4-:R-:W1:Y:S02]  /*0fe0*/  MUFU.RCP R10, R12 ;  /* 0x0000000c000a7308 */ /* 0x010e640000001000 */
[----:B-1----:R-:W-:-:S06]  /*0ff0*/  IADD3 R10, PT, PT, R10, 0xffffffe, RZ ;  /* 0x0ffffffe0a0a7810 */ /* 0x002fcc0007ffe0ff */
[----:B------:R-:W1:Y:S02]  /*1000*/  F2I.FTZ.U32.TRUNC.NTZ R11, R10 ;  /* 0x0000000a000b7305 */ /* 0x000e64000021f000 */
[----:B-1----:R-:W-:Y:S01]  /*1010*/  IMAD.MOV R2, RZ, RZ, -R11 ;  /* 0x000000ffff027224 */ /* 0x002fe200078e0a0b */
[----:B------:R-:W-:-:S03]  /*1020*/  MOV R10, RZ ;  /* 0x000000ff000a7202 */ /* 0x000fc60000000f00 */
[----:B------:R-:W-:Y:S01]  /*1030*/  IMAD R3, R2, R4, RZ ;  /* 0x0000000402037224 */ /* 0x000fe200078e02ff */
[----:B------:R-:W-:-:S03]  /*1040*/  IABS R2, R22 ;  /* 0x0000001600027213 */ /* 0x000fc60000000000 */
[----:B------:R-:W-:-:S04]  /*1050*/  IMAD.HI.U32 R3, R11, R3, R10 ;  /* 0x000000030b037227 */ /* 0x000fc800078e000a */
[----:B------:R-:W-:Y:S02]  /*1060*/  IMAD.MOV.U32 R6, RZ, RZ, R2 ;  /* 0x000000ffff067224 */ /* 0x000fe400078e0002 */
[----:B------:R-:W-:Y:S02]  /*1070*/  IMAD R10, R9, R7, R198 ;  /* 0x00000007090a7224 */ /* 0x000fe400078e02c6 */
[----:B------:R-:W-:-:S05]  /*1080*/  IMAD.HI.U32 R2, R3, R6, RZ ;  /* 0x0000000603027227 */ /* 0x000fca00078e00ff */
[----:B------:R-:W-:-:S05]  /*1090*/  IADD3 R3, PT, PT, -R2, RZ, RZ ;  /* 0x000000ff02037210 */ /* 0x000fca0007ffe1ff */
[----:B------:R-:W-:-:S05]  /*10a0*/  IMAD R3, R4, R3, R6 ;  /* 0x0000000304037224 */ /* 0x000fca00078e0206 */
[----:B------:R-:W-:-:S13]  /*10b0*/  ISETP.GT.U32.AND P1, PT, R4, R3, PT ;  /* 0x000000030400720c */ /* 0x000fda0003f24070 */
[-C--:B------:R-:W-:Y:S01]  /*10c0*/  @!P1 IADD3 R3, PT, PT, R3, -R4.reuse, RZ ;  /* 0x8000000403039210 */ /* 0x080fe20007ffe0ff */
[----:B------:R-:W-:Y:S01]  /*10d0*/  @!P1 VIADD R2, R2, 0x1 ;  /* 0x0000000102029836 */ /* 0x000fe20000000000 */
[----:B------:R-:W-:Y:S02]  /*10e0*/  ISETP.NE.AND P1, PT, R5, RZ, PT ;  /* 0x000000ff0500720c */ /* 0x000fe40003f25270 */
[----:B------:R-:W-:Y:S02]  /*10f0*/  ISETP.GE.U32.AND P2, PT, R3, R4, PT ;  /* 0x000000040300720c */ /* 0x000fe40003f46070 */
[----:B------:R-:W-:-:S04]  /*1100*/  LOP3.LUT R3, R22, R5, RZ, 0x3c, !PT ;  /* 0x0000000516037212 */ /* 0x000fc800078e3cff */
[----:B------:R-:W-:-:S07]  /*1110*/  ISETP.GE.AND P0, PT, R3, RZ, PT ;  /* 0x000000ff0300720c */ /* 0x000fce0003f06270 */
[----:B------:R-:W-:-:S04]  /*1120*/  @P2 IADD3 R2, PT, PT, R2, 0x1, RZ ;  /* 0x0000000102022810 */ /* 0x000fc80007ffe0ff */
[----:B------:R-:W-:Y:S02]  /*1130*/  MOV R4, R2 ;  /* 0x0000000200047202 */ /* 0x000fe40000000f00 */
[----:B------:R-:W-:-:S03]  /*1140*/  MOV R2, UR12 ;  /* 0x0000000c00027c02 */ /* 0x000fc60008000f00 */
[----:B------:R-:W-:Y:S01]  /*1150*/  @!P0 IMAD.MOV R4, RZ, RZ, -R4 ;  /* 0x000000ffff048224 */ /* 0x000fe200078e0a04 */
[----:B------:R-:W-:Y:S02]  /*1160*/  @!P1 LOP3.LUT R4, RZ, R5, RZ, 0x33, !PT ;  /* 0x00000005ff049212 */ /* 0x000fe400078e33ff */
[----:B------:R-:W-:-:S05]  /*1170*/  SHF.R.S32.HI R5, RZ, 0x1f, R10 ;  /* 0x0000001fff057819 */ /* 0x000fca000001140a */
[----:B------:R-:W-:-:S04]  /*1180*/  IMAD R6, R5, R24, RZ ;  /* 0x0000001805067224 */ /* 0x000fc800078e02ff */
[----:B------:R-:W-:Y:S01]  /*1190*/  IMAD R6, R10, R25, R6 ;  /* 0x000000190a067224 */ /* 0x000fe200078e0206 */
[----:B---3--:R-:W-:Y:S01]  /*11a0*/  SHF.R.S32.HI R3, RZ, 0x1f, R16 ;  /* 0x0000001fff037819 */ /* 0x008fe20000011410 */
[----:B------:R-:W-:-:S04]  /*11b0*/  IMAD.WIDE.U32 R12, R16, UR6, RZ ;  /* 0x00000006100c7c25 */ /* 0x000fc8000f8e00ff */
[C---:B------:R-:W-:Y:S02]  /*11c0*/  IMAD R11, R3.reuse, UR6, RZ ;  /* 0x00000006030b7c24 */ /* 0x040fe4000f8e02ff */
[----:B--2---:R-:W-:Y:S02]  /*11d0*/  IMAD R3, R3, UR4, RZ ;  /* 0x0000000403037c24 */ /* 0x004fe4000f8e02ff */
[C---:B------:R-:W-:Y:S02]  /*11e0*/  IMAD R14, R16.reuse, UR7, R11 ;  /* 0x00000007100e7c24 */ /* 0x040fe4000f8e020b */
[C---:B------:R-:W-:Y:S02]  /*11f0*/  IMAD R3, R16.reuse, UR5, R3 ;  /* 0x0000000510037c24 */ /* 0x040fe4000f8e0203 */
[----:B------:R-:W-:Y:S01]  /*1200*/  IMAD.WIDE.U32 R16, R16, UR4, RZ ;  /* 0x0000000410107c25 */ /* 0x000fe2000f8e00ff */
[----:B------:R-:W1:Y:S01]  /*1210*/  LDCU.128 UR4, c[0x0][0x3d0] ;  /* 0x00007a00ff0477ac */ /* 0x000e620008000c00 */
[----:B------:R-:W-:-:S02]  /*1220*/  IADD3 R15, PT, PT, R13, R14, RZ ;  /* 0x0000000e0d0f7210 */ /* 0x000fc40007ffe0ff */
[----:B------:R-:W-:Y:S01]  /*1230*/  IMAD.IADD R17, R17, 0x1, R3 ;  /* 0x0000000111117824 */ /* 0x000fe200078e0203 */
[----:B------:R-:W-:Y:S01]  /*1240*/  MOV R3, UR13 ;  /* 0x0000000d00037c02 */ /* 0x000fe20008000f00 */
[----:B------:R-:W-:Y:S02]  /*1250*/  IMAD.MOV.U32 R14, RZ, RZ, R12 ;  /* 0x000000ffff0e7224 */ /* 0x000fe400078e000c */
[-C--:B------:R-:W-:Y:S01]  /*1260*/  IMAD R12, R5, R2.reuse, RZ ;  /* 0x00000002050c7224 */ /* 0x080fe200078e02ff */
[----:B------:R-:W-:Y:S01]  /*1270*/  SHF.R.S32.HI R5, RZ, 0x1f, R4 ;  /* 0x0000001fff057819 */ /* 0x000fe20000011404 */
[----:B------:R-:W-:-:S04]  /*1280*/  IMAD.WIDE.U32 R14, R10, R2, R14 ;  /* 0x000000020a0e7225 */ /* 0x000fc800078e000e */
[C---:B------:R-:W-:Y:S02]  /*1290*/  IMAD R12, R10.reuse, R3, R12 ;  /* 0x000000030a0c7224 */ /* 0x040fe400078e020c */
        /* <DEDUP_REMOVED lines=14> */
.L_x_2116:
[----:B------:R-:W-:-:S13]  /*1380*/  ISETP.NE.AND P0, PT, R5, -0x1, PT ;  /* 0xffffffff0500780c */ /* 0x000fda0003f05270 */
[----:B------:R-:W-:Y:S05]  /*1390*/  @P0 BRA `(.L_x_2118) ;  /* 0x0000000000340947 */ /* 0x000fea0003800000 */
[----:B-1----:R-:W1:Y:S01]  /*13a0*/  LDC.64 R2, c[0x0][0x3b8] ;  /* 0x0000ee00ff027b82 */ /* 0x002e620000000a00 */
        /* <DEDUP_REMOVED lines=11> */
[----:B------:R-:W-:Y:S05]  /*1460*/  BRA `(.L_x_2119) ;  /* 0x0000000000187947 */ /* 0x000fea0003800000 */
.L_x_2118:
[----:B-1----:R-:W1:Y:S01]  /*1470*/  LDC.64 R2, c[0x0][0x3b8] ;  /* 0x0000ee00ff027b82 */ /* 0x002e620000000a00 */
[----:B------:R-:W-:-:S05]  /*1480*/  IADD3 R12, PT, PT, R4, R5, RZ ;  /* 0x00000005040c7210 */ /* 0x000fca0007ffe0ff */
[C---:B-1----:R-:W-:Y:S02]  /*1490*/  IMAD R11, R12.reuse, R3, RZ ;  /* 0x000000030c0b7224 */ /* 0x042fe400078e02ff */
[----:B------:R-:W-:-:S05]  /*14a0*/  IMAD.WIDE.U32 R12, R12, R2, RZ ;  /* 0x000000020c0c7225 */ /* 0x000fca00078e00ff */
[----:B------:R-:W-:Y:S02]  /*14b0*/  IADD3 R11, PT, PT, R13, R11, RZ ;  /* 0x0000000b0d0b7210 */ /* 0x000fe40007ffe0ff */
[----:B------:R-:W-:Y:S02]  /*14c0*/  MOV R10, R12 ;  /* 0x0000000c000a7202 */ /* 0x000fe40000000f00 */
.L_x_2119:
        /* <DEDUP_REMOVED lines=14> */
.L_x_2120:
[----:B------:R-:W1:Y:S01]  /*15b0*/  LDC.64 R24, c[0x0][0x3c0] ;  /* 0x0000f000ff187b82 */ /* 0x000e620000000a00 */
[----:B------:R-:W-:-:S05]  /*15c0*/  IADD3 R4, PT, PT, R4, R5, RZ ;  /* 0x0000000504047210 */ /* 0x000fca0007ffe0ff */
[C---:B-1----:R-:W-:Y:S02]  /*15d0*/  IMAD R13, R4.reuse, R25, RZ ;  /* 0x00000019040d7224 */ /* 0x042fe400078e02ff */
[----:B------:R-:W-:-:S05]  /*15e0*/  IMAD.WIDE.U32 R4, R4, R24, RZ ;  /* 0x0000001804047225 */ /* 0x000fca00078e00ff */
[----:B------:R-:W-:Y:S02]  /*15f0*/  IADD3 R13, PT, PT, R5, R13, RZ ;  /* 0x0000000d050d7210 */ /* 0x000fe40007ffe0ff */
[----:B------:R-:W-:-:S07]  /*1600*/  MOV R12, R4 ;  /* 0x00000004000c7202 */ /* 0x000fce0000000f00 */
.L_x_2121:
[----:B------:R-:W1:Y:S01]  /*1610*/  LDC R9, c[0x0][0x3e8] ;  /* 0x0000fa00ff097b82 */ /* 0x000e620000000800 */
[----:B------:R-:W-:Y:S02]  /*1620*/  MOV R14, RZ ;  /* 0x000000ff000e7202 */ /* 0x000fe40000000f00 */
[----:B------:R-:W-:Y:S02]  /*1630*/  CS2R R224, SRZ ;  /* 0x0000000000e07805 */ /* 0x000fe4000001ff00 */
[----:B------:R-:W-:Y:S02]  /*1640*/  LEA R198, R199, 0xffffff80, 0x7 ;  /* 0xffffff80c7c67811 */ /* 0x000fe400078e38ff */
[----:B-1----:R-:W-:-:S04]  /*1650*/  IABS R4, R9 ;  /* 0x0000000900047213 */ /* 0x002fc80000000000 */
[----:B------:R-:W1:Y:S08]  /*1660*/  I2F.RP R16, R4 ;  /* 0x0000000400107306 */ /* 0x000e700000209400 */
[----:B-1---5:R-:W1:Y:S02]  /*1670*/  MUFU.RCP R7, R16 ;  /* 0x0000001000077308 */ /* 0x022e640000001000 */
        /* <DEDUP_REMOVED lines=35> */
.L_x_2117:
        /* <DEDUP_REMOVED lines=10> */
[-C--:B------:R-:W-:Y:S01]  /*1950*/  ISETP.GE.AND P5, PT, R26, R213.reuse, PT ;  /* 0x000000d51a00720c */ /* 0x080fe20003fa6270 */
        /* <DEDUP_REMOVED lines=21> */
[C---:B------:R-:W-:Y:S01]  /*1ab0*/  IADD3 R16, P0, PT, R206.reuse, R16, RZ ;  /* 0x00000010ce107210 */ /* 0x040fe20007f1e0ff */
        /* <DEDUP_REMOVED lines=44> */
.L_x_2123:
[----:B------:R-:W-:Y:S05]  /*1d80*/  BSYNC.RECONVERGENT B0 ;  /* 0x0000000000007941 */ /* 0x000fea0003800200 */
.L_x_2122:
        /* <DEDUP_REMOVED lines=28> */
.L_x_2125:
[----:B------:R-:W-:Y:S05]  /*1f50*/  BSYNC.RECONVERGENT B0 ;  /* 0x0000000000007941 */ /* 0x000fea0003800200 */
.L_x_2124:
        /* <DEDUP_REMOVED lines=29> */
.L_x_2127:
[----:B------:R-:W-:Y:S05]  /*2130*/  BSYNC.RECONVERGENT B0 ;  /* 0x0000000000007941 */ /* 0x000fea0003800200 */
.L_x_2126:
        /* <DEDUP_REMOVED lines=30> */
.L_x_2129:
[----:B------:R-:W-:Y:S05]  /*2320*/  BSYNC.RECONVERGENT B0 ;  /* 0x0000000000007941 */ /* 0x000fea0003800200 */
.L_x_2128:
[----:B------:R-:W-:Y:S04]  /*2330*/  BSSY.RECONVERGENT B0, `(.L_x_2130) ;  /* 0x0000012000007945 */ /* 0x000fe80003800200 */
[----:B------:R-:W-:Y:S05]  /*2340*/  @P6 BRA `(.L_x_2131) ;  /* 0x0000000000406947 */ /* 0x000fea0003800000 */
[----:B------:R-:W4:Y:S02]  /*2350*/  LDCU UR4, c[0x0][0x440] ;  /* 0x00008800ff0477ac */ /* 0x000f240008000800 */
[----:B----4-:R-:W-:Y:S02]  /*2360*/  ISETP.GE.AND P2, PT, R206, UR4, PT ;  /* 0x00000004ce007c0c */ /* 0x010fe4000bf46270 */
[----:B------:R-:W-:-:S11]  /*2370*/  ISETP.GE.AND P1, PT, R229, UR4, PT ;  /* 0x00000004e5007c0c */ /* 0x000fd6000bf26270 */
[--C-:B---3--:R-:W-:Y:S01]  /*2380*/  @!P2 IMAD.MOV.U32 R14, RZ, RZ, R216.reuse ;  /* 0x000000ffff0ea224 */ /* 0x108fe200078e00d8 */
        /* <DEDUP_REMOVED lines=12> */
.L_x_2131:
[----:B------:R-:W-:Y:S05]  /*2450*/  BSYNC.RECONVERGENT B0 ;  /* 0x0000000000007941 */ /* 0x000fea0003800200 */
.L_x_2130:
        /* <DEDUP_REMOVED lines=20> */
.L_x_2133:
[----:B------:R-:W-:Y:S05]  /*25a0*/  BSYNC.RECONVERGENT B0 ;  /* 0x0000000000007941 */ /* 0x000fea0003800200 */
.L_x_2132:
        /* <DEDUP_REMOVED lines=19> */
.L_x_2135:
[----:B------:R-:W-:Y:S05]  /*26e0*/  BSYNC.RECONVERGENT B0 ;  /* 0x0000000000007941 */ /* 0x000fea0003800200 */
.L_x_2134:
        /* <DEDUP_REMOVED lines=19> */
.L_x_2137:
[----:B------:R-:W-:Y:S05]  /*2820*/  BSYNC.RECONVERGENT B0 ;  /* 0x0000000000007941 */ /* 0x000fea0003800200 */
.L_x_2136:
        /* <DEDUP_REMOVED lines=21> */
.L_x_2139:
[----:B------:R-:W-:Y:S05]  /*2980*/  BSYNC.RECONVERGENT B0 ;  /* 0x0000000000007941 */ /* 0x000fea0003800200 */
.L_x_2138:
        /* <DEDUP_REMOVED lines=17> */
.L_x_2141:
[----:B------:R-:W-:Y:S05]  /*2aa0*/  BSYNC.RECONVERGENT B0 ;  /* 0x0000000000007941 */ /* 0x000fea0003800200 */
.L_x_2140:
        /* <DEDUP_REMOVED lines=20> */
.L_x_2143:
[----:B------:R-:W-:Y:S05]  /*2bf0*/  BSYNC.RECONVERGENT B0 ;  /* 0x0000000000007941 */ /* 0x000fea0003800200 */
.L_x_2142:
        /* <DEDUP_REMOVED lines=18> */
.L_x_2145:
[----:B------:R-:W-:Y:S05]  /*2d20*/  BSYNC.RECONVERGENT B0 ;  /* 0x0000000000007941 */ /* 0x000fea0003800200 */
.L_x_2144:
        /* <DEDUP_REMOVED lines=10> */
[----:B------:R1:W5:Y:S01]  /*2dd0*/  LDG.E R5, desc[UR14][R26.64] ;  /* 0x0000000e1a057981 */ /* 0x000362000c1e1900 */
[----:B--2---:R-:W5:Y:S01]  /*2de0*/  MUFU.RCP R4, UR4 ;  /* 0x0000000400047d08 */ /* 0x004f620008001000 */
[----:B------:R-:W-:Y:S01]  /*2df0*/  LOP3.LUT R23, R208, 0x1f0, RZ, 0xc0, !PT ;  /* 0x000001f0d0177812 */ /* 0x000fe200078ec0ff */
[----:B------:R-:W-:Y:S01]  /*2e00*/  BSSY.RECONVERGENT B0, `(.L_x_2146) ;  /* 0x000001f000007945 */ /* 0x000fe20003800200 */
[----:B------:R-:W-:Y:S02]  /*2e10*/  SHF.R.U32.HI R8, RZ, 0x2, R209 ;  /* 0x00000002ff087819 */ /* 0x000fe400000116d1 */
[----:B------:R-:W-:Y:S02]  /*2e20*/  IADD3 R0, PT, PT, R23, 0x1, R0 ;  /* 0x0000000117007810 */ /* 0x000fe40007ffe000 */
[----:B------:R-:W-:-:S04]  /*2e30*/  LOP3.LUT R8, R8, 0x7, RZ, 0xc0, !PT ;  /* 0x0000000708087812 */ /* 0x000fc800078ec0ff */
[----:B------:R-:W-:-:S04]  /*2e40*/  IADD3 R129, PT, PT, -R21, R0, R8 ;  /* 0x0000000015817210 */ /* 0x000fc80007ffe108 */
[----:B------:R-:W-:Y:S01]  /*2e50*/  IADD3 R129, PT, PT, R129, UR16, R130 ;  /* 0x0000001081817c10 */ /* 0x000fe2000fffe082 */
[----:B-1----:R-:W-:Y:S01]  /*2e60*/  IMAD.SHL.U32 R27, R209, 0x40, RZ ;  /* 0x00000040d11b7824 */ /* 0x002fe200078e00ff */
[----:B------:R-:W-:Y:S01]  /*2e70*/  BAR.SYNC.DEFER_BLOCKING 0x0 ;  /* 0x0000000000007b1d */ /* 0x000fe20000010000 */
[----:B-----5:R-:W-:Y:S01]  /*2e80*/  FMUL.FTZ R0, R5, R4 ;  /* 0x0000000405007220 */ /* 0x020fe20000410000 */
[C---:B------:R-:W-:Y:S01]  /*2e90*/  SHF.L.U64.HI R4, R24.reuse, 0x4, R25 ;  /* 0x0000000418047819 */ /* 0x040fe20000010219 */
[----:B------:R-:W-:-:S03]  /*2ea0*/  IMAD.SHL.U32 R5, R24, 0x10, RZ ;  /* 0x0000001018057824 */ /* 0x000fc600078e00ff */
[----:B------:R-:W-:Y:S05]  /*2eb0*/  @P6 BRA `(.L_x_2147) ;  /* 0x0000000000446947 */ /* 0x000fea0003800000 */
[----:B------:R-:W1:Y:S02]  /*2ec0*/  LDCU UR4, c[0x0][0x440] ;  /* 0x00008800ff0477ac */ /* 0x000e640008000800 */
[----:B-1----:R-:W-:Y:S02]  /*2ed0*/  ISETP.GE.AND P1, PT, R206, UR4, PT ;  /* 0x00000004ce007c0c */ /* 0x002fe4000bf26270 */
        /* <DEDUP_REMOVED lines=15> */
.L_x_2147:
[----:B------:R2:W-:Y:S04]  /*2fd0*/  STS.128 [R231+0xc000], RZ ;  /* 0x00c000ffe7007388 */ /* 0x0005e80000000c00 */
[----:B------:R2:W-:Y:S02]  /*2fe0*/  STS.128 [R231+0x10000], RZ ;  /* 0x010000ffe7007388 */ /* 0x0005e40000000c00 */
.L_x_2148:
[----:B------:R-:W-:Y:S05]  /*2ff0*/  BSYNC.RECONVERGENT B0 ;  /* 0x0000000000007941 */ /* 0x000fea0003800200 */
.L_x_2146:
        /* <DEDUP_REMOVED lines=33> */
.L_x_2150:
[----:B------:R-:W-:Y:S05]  /*3210*/  BSYNC.RECONVERGENT B0 ;  /* 0x0000000000007941 */ /* 0x000fea0003800200 */
.L_x_2149:
        /* <DEDUP_REMOVED lines=21> */
.L_x_2152:
[----:B------:R-:W-:Y:S05]  /*3370*/  BSYNC.RECONVERGENT B0 ;  /* 0x0000000000007941 */ /* 0x000fea0003800200 */
.L_x_2151:
[----:B------:R2:W-:Y:S01]  /*3380*/  @P0 STS.128 [R231+0xd800], RZ ;  /* 0x00d800ffe7000388 */ /* 0x0005e20000000c00 */
[----:B------:R-:W-:Y:S01]  /*3390*/  LOP3.LUT R204, R27, 0x400, RZ, 0xc0, !PT ;  /* 0x000004001bcc7812 */ /* 0x000fe200078ec0ff */
[----:B------:R-:W-:Y:S01]  /*33a0*/  BSSY.RECONVERGENT B0, `(.L_x_2153) ;  /* 0x0000017000007945 */ /* 0x000fe20003800200 */
[----:B-1----:R-:W-:Y:S01]  /*33b0*/  LOP3.LUT R5, R26, 0x8, R209, 0x78, !PT ;  /* 0x000000081a057812 */ /* 0x002fe200078e78d1 */
[----:B------:R2:W-:Y:S01]  /*33c0*/  @P0 STS.128 [R231+0x11800], RZ ;  /* 0x011800ffe7000388 */ /* 0x0005e20000000c00 */
[----:B------:R-:W-:Y:S02]  /*33d0*/  LOP3.LUT R11, R11, R200, RZ, 0xfc, !PT ;  /* 0x000000c80b0b7212 */ /* 0x000fe400078efcff */
[----:B------:R-:W-:Y:S01]  /*33e0*/  ISETP.GE.AND P3, PT, R7, R6, PT ;  /* 0x000000060700720c */ /* 0x000fe20003f66270 */
[----:B------:R-:W-:Y:S01]  /*33f0*/  IMAD R204, R5, 0x2, R204 ;  /* 0x0000000205cc7824 */ /* 0x000fe200078e02cc */
[----:B------:R-:W-:Y:S01]  /*3400*/  LEA R137, R11, UR5, 0x1 ;  /* 0x000000050b897c11 */ /* 0x000fe2000f8e08ff */
[----:B------:R-:W-:Y:S10]  /*3410*/  @P0 BRA `(.L_x_2154) ;  /* 0x00000000003c0947 */ /* 0x000ff40003800000 */
[----:B------:R-:W1:Y:S01]  /*3420*/  LDCU UR4, c[0x0][0x440] ;  /* 0x00008800ff0477ac */ /* 0x000e620008000800 */
[----:B------:R-:W-:-:S04]  /*3430*/  LEA R4, P2, R24, R8, 0x6 ;  /* 0x0000000818047211 */ /* 0x000fc800078430ff */
[----:B------:R-:W-:Y:S02]  /*3440*/  LEA.HI.X R5, R24, R9, R25, 0x6, P2 ;  /* 0x0000000918057211 */ /* 0x000fe400010f3419 */
        /* <DEDUP_REMOVED lines=12> */
.L_x_2154:
[----:B------:R-:W-:Y:S05]  /*3510*/  BSYNC.RECONVERGENT B0 ;  /* 0x0000000000007941 */ /* 0x000fea0003800200 */
.L_x_2153:
        /* <DEDUP_REMOVED lines=22> */
.L_x_2156:
[----:B------:R-:W-:Y:S05]  /*3680*/  BSYNC.RECONVERGENT B0 ;  /* 0x0000000000007941 */ /* 0x000fea0003800200 */
.L_x_2155:
        /* <DEDUP_REMOVED lines=19> */
.L_x_2158:
[----:B------:R-:W-:Y:S05]  /*37c0*/  BSYNC.RECONVERGENT B0 ;  /* 0x0000000000007941 */ /* 0x000fea0003800200 */
.L_x_2157:
        /* <DEDUP_REMOVED lines=22> */
.L_x_2160:
[----:B------:R-:W-:Y:S05]  /*3930*/  BSYNC.RECONVERGENT B0 ;  /* 0x0000000000007941 */ /* 0x000fea0003800200 */
.L_x_2159:
        /* <DEDUP_REMOVED lines=20> */
.L_x_2162:
[----:B------:R-:W-:Y:S05]  /*3a80*/  BSYNC.RECONVERGENT B0 ;  /* 0x0000000000007941 */ /* 0x000fea0003800200 */
.L_x_2161:
[----:B------:R-:W-:Y:S01]  /*3a90*/  LDSM.16.M88.4 R20, [R137] ;  /* 0x000000008914783b */ /* 0x000fe20000000200 */
[----:B------:R-:W-:Y:S01]  /*3aa0*/  IMAD.MOV.U32 R207, RZ, RZ, 0x20 ;  /* 0x00000020ffcf7424 */ /* 0x000fe200078e00ff */
[----:B------:R-:W-:Y:S01]  /*3ab0*/  LOP3.LUT P6, RZ, R209, 0x2, RZ, 0xc0, !PT ;  /* 0x00000002d1ff7812 */ /* 0x000fe200078cc0ff */
[----:B------:R-:W-:Y:S01]  /*3ac0*/  VIADD R131, R204, UR5 ;  /* 0x00000005cc837c36 */ /* 0x000fe20008000000 */
[----:B------:R-:W5:Y:S01]  /*3ad0*/  LDSM.16.M88.4 R80, [R204+UR5+0x4000] ;  /* 0x00400005cc50783b */ /* 0x000f620008000200 */
[----:B------:R-:W-:Y:S01]  /*3ae0*/  IMAD.MOV.U32 R148, RZ, RZ, 0x40 ;  /* 0x00000040ff947424 */ /* 0x000fe200078e00ff */
[----:B------:R-:W-:Y:S01]  /*3af0*/  SEL R128, R207, 0xffffffe0, !P6 ;  /* 0xffffffe0cf807807 */ /* 0x000fe20007000000 */
[----:B------:R-:W2:Y:S01]  /*3b00*/  LDCU UR4, c[0x0][0x50c] ;  /* 0x0000a180ff0477ac */ /* 0x000ea20008000800 */
[----:B------:R-:W3:Y:S01]  /*3b10*/  LDSM.16.M88.4 R72, [R204+UR5+0x4800] ;  /* 0x00480005cc48783b */ /* 0x000ee20008000200 */
[----:B------:R-:W-:Y:S02]  /*3b20*/  LOP3.LUT P0, RZ, R209, 0x4, RZ, 0xc0, !PT ;  /* 0x00000004d1ff7812 */ /* 0x000fe4000780c0ff */
[--C-:B------:R-:W-:Y:S01]  /*3b30*/  IMAD.IADD R132, R131, 0x1, R128.reuse ;  /* 0x0000000183847824 */ /* 0x100fe200078e0280 */
[----:B------:R-:W4:Y:S01]  /*3b40*/  LDSM.16.M88.4 R64, [R204+UR5+0x5000] ;  /* 0x00500005cc40783b */ /* 0x000f220008000200 */
[----:B------:R-:W-:Y:S01]  /*3b50*/  IMAD.IADD R136, R137, 0x1, R128 ;  /* 0x0000000189887824 */ /* 0x000fe200078e0280 */
[----:B------:R-:W-:-:S02]  /*3b60*/  SEL R148, R148, 0xffffffc0, !P0 ;  /* 0xffffffc094947807 */ /* 0x000fc40004000000 */
[----:B------:R-:W1:Y:S01]  /*3b70*/  LDSM.16.M88.4 R56, [R204+UR5+0x5800] ;  /* 0x00580005cc38783b */ /* 0x000e620008000200 */
[----:B------:R-:W-:Y:S02]  /*3b80*/  VIMNMX R197, PT, PT, R129, R130, PT ;  /* 0x0000008281c57248 */ /* 0x000fe40003fe0100 */
[--C-:B------:R-:W-:Y:S01]  /*3b90*/  IMAD.IADD R133, R137, 0x1, R148.reuse ;  /* 0x0000000189857824 */ /* 0x100fe200078e0294 */
[----:B------:R-:W2:Y:S01]  /*3ba0*/  LDSM.16.M88.4 R48, [R204+UR5+0x6000] ;  /* 0x00600005cc30783b */ /* 0x000ea20008000200 */
[----:B------:R-:W-:Y:S01]  /*3bb0*/  IMAD.IADD R131, R131, 0x1, R148 ;  /* 0x0000000183837824 */ /* 0x000fe200078e0294 */
[----:B------:R-:W-:Y:S01]  /*3bc0*/  VIADDMNMX R196, R129, 0x8, R130, PT ;  /* 0x0000000881c47846 */ /* 0x000fe20003800182 */
[C---:B------:R-:W-:Y:S01]  /*3bd0*/  IMAD.IADD R135, R128.reuse, 0x1, R133 ;  /* 0x0000000180877824 */ /* 0x040fe200078e0285 */
[----:B------:R-:W2:Y:S01]  /*3be0*/  LDSM.16.M88.4 R40, [R204+UR5+0x6800] ;  /* 0x00680005cc28783b */ /* 0x000ea20008000200 */
[----:B------:R-:W-:-:S03]  /*3bf0*/  IMAD.IADD R134, R128, 0x1, R131 ;  /* 0x0000000180867824 */ /* 0x000fc600078e0283 */
[----:B------:R-:W2:Y:S04]  /*3c00*/  LDSM.16.M88.4 R32, [R204+UR5+0x7000] ;  /* 0x00700005cc20783b */ /* 0x000ea80008000200 */
[----:B------:R-:W2:Y:S04]  /*3c10*/  LDSM.16.M88.4 R116, [R204+UR5+0x7800] ;  /* 0x00780005cc74783b */ /* 0x000ea80008000200 */
[----:B------:R-:W-:Y:S04]  /*3c20*/  LDSM.16.M88.4 R88, [R136] ;  /* 0x000000008858783b */ /* 0x000fe80000000200 */
[----:B------:R-:W2:Y:S04]  /*3c30*/  LDSM.16.M88.4 R112, [R132+0x4000] ;  /* 0x004000008470783b */ /* 0x000ea80000000200 */
[----:B------:R-:W2:Y:S01]  /*3c40*/  LDSM.16.M88.4 R16, [R132+0x4800] ;  /* 0x004800008410783b */ /* 0x000ea20000000200 */
[C---:B-----5:R-:W-:Y:S03]  /*3c50*/  HMMA.16816.F32 R84, R20.reuse, R80, RZ ;  /* 0x000000501454723c */ /* 0x060fe600000018ff */
[----:B------:R-:W5:Y:S04]  /*3c60*/  LDSM.16.M88.4 R12, [R132+0x5000] ;  /* 0x00500000840c783b */ /* 0x000f680000000200 */
[----:B------:R-:W5:Y:S01]  /*3c70*/  LDSM.16.M88.4 R108, [R132+0x5800] ;  /* 0x00580000846c783b */ /* 0x000f620000000200 */
[C---:B---3--:R-:W-:Y:S03]  /*3c80*/  HMMA.16816.F32 R76, R20.reuse, R72, RZ ;  /* 0x00000048144c723c */ /* 0x048fe600000018ff */
[----:B------:R-:W3:Y:S04]  /*3c90*/  LDSM.16.M88.4 R104, [R132+0x6000] ;  /* 0x006000008468783b */ /* 0x000ee80000000200 */
[----:B------:R-:W3:Y:S01]  /*3ca0*/  LDSM.16.M88.4 R100, [R132+0x6800] ;  /* 0x006800008464783b */ /* 0x000ee20000000200 */
[C---:B----4-:R-:W-:Y:S03]  /*3cb0*/  HMMA.16816.F32 R68, R20.reuse, R64, RZ ;  /* 0x000000401444723c */ /* 0x050fe600000018ff */
[----:B------:R-:W4:Y:S04]  /*3cc0*/  LDSM.16.M88.4 R96, [R132+0x7000] ;  /* 0x007000008460783b */ /* 0x000f280000000200 */
[----:B------:R-:W4:Y:S01]  /*3cd0*/  LDSM.16.M88.4 R92, [R132+0x7800] ;  /* 0x00780000845c783b */ /* 0x000f220000000200 */
[C---:B-1----:R-:W-:Y:S03]  /*3ce0*/  HMMA.16816.F32 R60, R20.reuse, R56, RZ ;  /* 0x00000038143c723c */ /* 0x042fe600000018ff */
[----:B------:R-:W-:Y:S04]  /*3cf0*/  LDSM.16.M88.4 R8, [R133] ;  /* 0x000000008508783b */ /* 0x000fe80000000200 */
[----:B------:R-:W1:Y:S01]  /*3d00*/  LDSM.16.M88.4 R4, [R131+0x4000] ;  /* 0x004000008304783b */ /* 0x000e620000000200 */
[C---:B--2---:R-:W-:Y:S03]  /*3d10*/  HMMA.16816.F32 R52, R20.reuse, R48, RZ ;  /* 0x000000301434723c */ /* 0x044fe600000018ff */
        /* <DEDUP_REMOVED lines=14> */
[----:B------:R-:W-:Y:S07]  /*3e00*/  LDSM.16.M88.4 R116, [R131+0x6000] ;  /* 0x006000008374783b */ /* 0x000fee0000000200 */
[C---:B------:R-:W-:Y:S08]  /*3e10*/  HMMA.16816.F32 R84, R88.reuse, R112, R84 ;  /* 0x000000705854723c */ /* 0x040ff00000001854 */
[C---:B------:R-:W-:Y:S01]  /*3e20*/  HMMA.16816.F32 R80, R88.reuse, R114, R80 ;  /* 0x000000725850723c */ /* 0x040fe20000001850 */
[----:B------:R-:W-:Y:S07]  /*3e30*/  LDSM.16.M88.4 R112, [R131+0x6800] ;  /* 0x006800008370783b */ /* 0x000fee0000000200 */
[C---:B------:R-:W-:Y:S08]  /*3e40*/  HMMA.16816.F32 R76, R88.reuse, R16, R76 ;  /* 0x00000010584c723c */ /* 0x040ff0000000184c */
[C---:B------:R-:W-:Y:S01]  /*3e50*/  HMMA.16816.F32 R72, R88.reuse, R18, R72 ;  /* 0x000000125848723c */ /* 0x040fe20000001848 */
[----:B------:R-:W2:Y:S07]  /*3e60*/  LDSM.16.M88.4 R16, [R131+0x4800] ;  /* 0x004800008310783b */ /* 0x000eae0000000200 */
[C---:B-----5:R-:W-:Y:S08]  /*3e70*/  HMMA.16816.F32 R68, R88.reuse, R12, R68 ;  /* 0x0000000c5844723c */ /* 0x060ff00000001844 */
[C---:B------:R-:W-:Y:S01]  /*3e80*/  HMMA.16816.F32 R64, R88.reuse, R14, R64 ;  /* 0x0000000e5840723c */ /* 0x040fe20000001840 */
[----:B------:R-:W5:Y:S07]  /*3e90*/  LDSM.16.M88.4 R12, [R131+0x5000] ;  /* 0x00500000830c783b */ /* 0x000f6e0000000200 */
[C---:B------:R-:W-:Y:S08]  /*3ea0*/  HMMA.16816.F32 R60, R88.reuse, R108, R60 ;  /* 0x0000006c583c723c */ /* 0x040ff0000000183c */
[C---:B------:R-:W-:Y:S01]  /*3eb0*/  HMMA.16816.F32 R56, R88.reuse, R110, R56 ;  /* 0x0000006e5838723c */ /* 0x040fe20000001838 */
[----:B------:R-:W5:Y:S07]  /*3ec0*/  LDSM.16.M88.4 R108, [R131+0x7000] ;  /* 0x00700000836c783b */ /* 0x000f6e0000000200 */
        /* <DEDUP_REMOVED lines=15> */
[----:B------:R-:W1:Y:S07]  /*3fc0*/  LDSM.16.M88.4 R4, [R135] ;  /* 0x000000008704783b */ /* 0x000e6e0000000200 */
[C---:B--2---:R-:W-:Y:S08]  /*3fd0*/  HMMA.16816.F32 R76, R8.reuse, R16, R76 ;  /* 0x00000010084c723c */ /* 0x044ff0000000184c */
[C---:B------:R-:W-:Y:S01]  /*3fe0*/  HMMA.16816.F32 R72, R8.reuse, R18, R72 ;  /* 0x000000120848723c */ /* 0x040fe20000001848 */
[----:B------:R-:W2:Y:S07]  /*3ff0*/  LDSM.16.M88.4 R16, [R134+0x6000] ;  /* 0x006000008610783b */ /* 0x000eae0000000200 */
[C---:B-----5:R-:W-:Y:S08]  /*4000*/  HMMA.16816.F32 R68, R8.reuse, R12, R68 ;  /* 0x0000000c0844723c */ /* 0x060ff00000001844 */
[C---:B------:R-:W-:Y:S01]  /*4010*/  HMMA.16816.F32 R64, R8.reuse, R14, R64 ;  /* 0x0000000e0840723c */ /* 0x040fe20000001840 */
[----:B------:R-:W4:Y:S07]  /*4020*/  LDSM.16.M88.4 R12, [R134+0x6800] ;  /* 0x00680000860c783b */ /* 0x000f2e0000000200 */
        /* <DEDUP_REMOVED lines=13> */
[----:B------:R-:W-:Y:S01]  /*4100*/  HMMA.16816.F32 R20, R8, R106, R20 ;  /* 0x0000006a0814723c */ /* 0x000fe20000001814 */
[----:B------:R-:W3:Y:S04]  /*4110*/  LDSM.16.M88.4 R8, [R134+0x7000] ;  /* 0x007000008608783b */ /* 0x000ee80000000200 */
[----:B------:R-:W-:Y:S03]  /*4120*/  LDSM.16.M88.4 R104, [R204+UR5+0x9800] ;  /* 0x00980005cc68783b */ /* 0x000fe60008000200 */
[C---:B-1----:R-:W-:Y:S08]  /*4130*/  HMMA.16816.F32 R84, R4.reuse, R100, R84 ;  /* 0x000000640454723c */ /* 0x042ff00000001854 */
[C---:B------:R-:W-:Y:S01]  /*4140*/  HMMA.16816.F32 R80, R4.reuse, R102, R80 ;  /* 0x000000660450723c */ /* 0x040fe20000001850 */
[----:B------:R-:W-:Y:S07]  /*4150*/  LDSM.16.M88.4 R100, [R204+UR5+0xa000] ;  /* 0x00a00005cc64783b */ /* 0x000fee0008000200 */
[C---:B------:R-:W-:Y:S08]  /*4160*/  HMMA.16816.F32 R76, R4.reuse, R96, R76 ;  /* 0x00000060044c723c */ /* 0x040ff0000000184c */
[C---:B------:R-:W-:Y:S01]  /*4170*/  HMMA.16816.F32 R72, R4.reuse, R98, R72 ;  /* 0x000000620448723c */ /* 0x040fe20000001848 */
[----:B------:R-:W-:Y:S07]  /*4180*/  LDSM.16.M88.4 R96, [R204+UR5+0xa800] ;  /* 0x00a80005cc60783b */ /* 0x000fee0008000200 */
[C---:B------:R-:W-:Y:S08]  /*4190*/  HMMA.16816.F32 R68, R4.reuse, R92, R68 ;  /* 0x0000005c0444723c */ /* 0x040ff00000001844 */
[C---:B------:R-:W-:Y:S01]  /*41a0*/  HMMA.16816.F32 R64, R4.reuse, R94, R64 ;  /* 0x0000005e0440723c */ /* 0x040fe20000001840 */
[----:B------:R-:W1:Y:S07]  /*41b0*/  LDSM.16.M88.4 R92, [R204+UR5+0xb000] ;  /* 0x00b00005cc5c783b */ /* 0x000e6e0008000200 */
[C---:B------:R-:W-:Y:S08]  /*41c0*/  HMMA.16816.F32 R60, R4.reuse, R88, R60 ;  /* 0x00000058043c723c */ /* 0x040ff0000000183c */
[C---:B------:R-:W-:Y:S01]  /*41d0*/  HMMA.16816.F32 R56, R4.reuse, R90, R56 ;  /* 0x0000005a0438723c */ /* 0x040fe20000001838 */
[----:B------:R-:W-:Y:S07]  /*41e0*/  LDSM.16.M88.4 R88, [R204+UR5+0xb800] ;  /* 0x00b80005cc58783b */ /* 0x000fee0008000200 */
[C---:B--2---:R-:W-:Y:S08]  /*41f0*/  HMMA.16816.F32 R52, R4.reuse, R16, R52 ;  /* 0x000000100434723c */ /* 0x044ff00000001834 */
[C---:B------:R-:W-:Y:S01]  /*4200*/  HMMA.16816.F32 R48, R4.reuse, R18, R48 ;  /* 0x000000120430723c */ /* 0x040fe20000001830 */
[----:B------:R2:W-:Y:S07]  /*4210*/  LDSM.16.M88.4 R16, [R136+0x2000] ;  /* 0x002000008810783b */ /* 0x0005ee0000000200 */
[C---:B----4-:R-:W-:Y:S08]  /*4220*/  HMMA.16816.F32 R44, R4.reuse, R12, R44 ;  /* 0x0000000c042c723c */ /* 0x050ff0000000182c */
[C---:B------:R-:W-:Y:S01]  /*4230*/  HMMA.16816.F32 R40, R4.reuse, R14, R40 ;  /* 0x0000000e0428723c */ /* 0x040fe20000001828 */
[----:B------:R-:W-:Y:S07]  /*4240*/  LDSM.16.M88.4 R12, [R132+0x8000] ;  /* 0x00800000840c783b */ /* 0x000fee0000000200 */
[----:B---3--:R-:W-:Y:S01]  /*4250*/  HMMA.16816.F32 R36, R4, R8, R36 ;  /* 0x000000080424723c */ /* 0x008fe20000001824 */
[----:B--2---:R-:W-:-:S05]  /*4260*/  IMAD.SHL.U32 R136, R209, 0x2, RZ ;  /* 0x00000002d1887824 */ /* 0x004fca00078e00ff */
[----:B------:R-:W-:Y:S02]  /*4270*/  LOP3.LUT R136, R136, 0x6, RZ, 0xc0, !PT ;  /* 0x0000000688887812 */ /* 0x000fe400078ec0ff */
[C---:B------:R-:W-:Y:S01]  /*4280*/  HMMA.16816.F32 R32, R4.reuse, R10, R32 ;  /* 0x0000000a0420723c */ /* 0x040fe20000001820 */
[----:B------:R-:W-:Y:S07]  /*4290*/  LDSM.16.M88.4 R8, [R132+0x8800] ;  /* 0x008800008408783b */ /* 0x000fee0000000200 */
[C---:B------:R-:W-:Y:S08]  /*42a0*/  HMMA.16816.F32 R28, R4.reuse, R124, R28 ;  /* 0x0000007c041c723c */ /* 0x040ff0000000181c */
[----:B------:R-:W-:Y:S01]  /*42b0*/  HMMA.16816.F32 R20, R4, R126, R20 ;  /* 0x0000007e0414723c */ /* 0x000fe20000001814 */
[----:B------:R-:W2:Y:S07]  /*42c0*/  LDSM.16.M88.4 R4, [R132+0x9000] ;  /* 0x009000008404783b */ /* 0x000eae0000000200 */
[C---:B------:R-:W-:Y:S08]  /*42d0*/  HMMA.16816.F32 R68, R120.reuse, R108, R68 ;  /* 0x0000006c7844723c */ /* 0x040ff00000001844 */
[C---:B------:R-:W-:Y:S08]  /*42e0*/  HMMA.16816.F32 R64, R120.reuse, R110, R64 ;  /* 0x0000006e7840723c */ /* 0x040ff00000001840 */
[C---:B-1----:R-:W-:Y:S08]  /*42f0*/  HMMA.16816.F32 R36, R120.reuse, R92, R36 ;  /* 0x0000005c7824723c */ /* 0x042ff00000001824 */
[C---:B------:R-:W-:Y:S01]  /*4300*/  HMMA.16816.F32 R32, R120.reuse, R94, R32 ;  /* 0x0000005e7820723c */ /* 0x040fe20000001820 */
[----:B------:R-:W-:Y:S07]  /*4310*/  LDSM.16.M88.4 R92, [R134+0x8000] ;  /* 0x00800000865c783b */ /* 0x000fee0000000200 */
[----:B------:R-:W-:Y:S08]  /*4320*/  HMMA.16816.F32 R76, R120, R112, R76 ;  /* 0x00000070784c723c */ /* 0x000ff0000000184c */
[C---:B--2---:R-:W-:Y:S08]  /*4330*/  HMMA.16816.F32 R68, R16.reuse, R4, R68 ;  /* 0x000000041044723c */ /* 0x044ff00000001844 */
[----:B------:R-:W-:Y:S01]  /*4340*/  HMMA.16816.F32 R64, R16, R6, R64 ;  /* 0x000000061040723c */ /* 0x000fe20000001840 */
[----:B------:R-:W1:Y:S07]  /*4350*/  LDSM.16.M88.4 R4, [R132+0xb000] ;  /* 0x00b000008404783b */ /* 0x000e6e0000000200 */
[C---:B------:R-:W-:Y:S08]  /*4360*/  HMMA.16816.F32 R72, R120.reuse, R114, R72 ;  /* 0x000000727848723c */ /* 0x040ff00000001848 */
[C---:B------:R-:W-:Y:S08]  /*4370*/  HMMA.16816.F32 R60, R120.reuse, R104, R60 ;  /* 0x00000068783c723c */ /* 0x040ff0000000183c */
[C---:B------:R-:W-:Y:S01]  /*4380*/  HMMA.16816.F32 R56, R120.reuse, R106, R56 ;  /* 0x0000006a7838723c */ /* 0x040fe20000001838 */
        /* <DEDUP_REMOVED lines=9> */
[C---:B------:R-:W-:Y:S08]  /*4420*/  HMMA.16816.F32 R76, R16.reuse, R8, R76 ;  /* 0x00000008104c723c */ /* 0x040ff0000000184c */
[----:B------:R-:W-:Y:S01]  /*4430*/  HMMA.16816.F32 R72, R16, R10, R72 ;  /* 0x0000000a1048723c */ /* 0x000fe20000001848 */
[----:B------:R-:W3:Y:S07]  /*4440*/  LDSM.16.M88.4 R8, [R132+0xa800] ;  /* 0x00a800008408783b */ /* 0x000eee0000000200 */
[C---:B------:R-:W-:Y:S08]  /*4450*/  HMMA.16816.F32 R52, R120.reuse, R100, R52 ;  /* 0x000000647834723c */ /* 0x040ff00000001834 */
[----:B------:R-:W-:Y:S01]  /*4460*/  HMMA.16816.F32 R48, R120, R102, R48 ;  /* 0x000000667830723c */ /* 0x000fe20000001830 */
[----:B------:R-:W4:Y:S07]  /*4470*/  LDSM.16.M88.4 R100, [R132+0x9800] ;  /* 0x009800008464783b */ /* 0x000f2e0000000200 */
[C---:B------:R-:W-:Y:S08]  /*4480*/  HMMA.16816.F32 R84, R16.reuse, R12, R84 ;  /* 0x0000000c1054723c */ /* 0x040ff00000001854 */
[----:B------:R-:W-:Y:S01]  /*4490*/  HMMA.16816.F32 R80, R16, R14, R80 ;  /* 0x0000000e1050723c */ /* 0x000fe20000001850 */
[----:B------:R-:W5:Y:S07]  /*44a0*/  LDSM.16.M88.4 R12, [R131+0x8000] ;  /* 0x00800000830c783b */ /* 0x000f6e0000000200 */
[C---:B------:R-:W-:Y:S08]  /*44b0*/  HMMA.16816.F32 R44, R120.reuse, R96, R44 ;  /* 0x00000060782c723c */ /* 0x040ff0000000182c */
[----:B------:R-:W-:Y:S08]  /*44c0*/  HMMA.16816.F32 R40, R120, R98, R40 ;  /* 0x000000627828723c */ /* 0x000ff00000001828 */
[----:B--2---:R-:W-:Y:S01]  /*44d0*/  HMMA.16816.F32 R96, R16, R104, R52 ;  /* 0x000000681060723c */ /* 0x004fe20000001834 */
[----:B------:R-:W-:Y:S07]  /*44e0*/  LDSM.16.M88.4 R52, [R135+0x2000] ;  /* 0x002000008734783b */ /* 0x000fee0000000200 */
[C---:B-1----:R-:W-:Y:S08]  /*44f0*/  HMMA.16816.F32 R68, R88.reuse, R4, R68 ;  /* 0x000000045844723c */ /* 0x042ff00000001844 */
[----:B------:R-:W-:Y:S01]  /*4500*/  HMMA.16816.F32 R64, R88, R6, R64 ;  /* 0x000000065840723c */ /* 0x000fe20000001840 */
[----:B------:R-:W1:Y:S07]  /*4510*/  LDSM.16.M88.4 R4, [R131+0xa800] ;  /* 0x00a800008304783b */ /* 0x000e6e0000000200 */
[C---:B---3--:R-:W-:Y:S08]  /*4520*/  HMMA.16816.F32 R44, R16.reuse, R8, R44 ;  /* 0x00000008102c723c */ /* 0x048ff0000000182c */
[C---:B------:R-:W-:Y:S01]  /*4530*/  HMMA.16816.F32 R40, R16.reuse, R10, R40 ;  /* 0x0000000a1028723c */ /* 0x040fe20000001828 */
[----:B------:R-:W2:Y:S07]  /*4540*/  LDSM.16.M88.4 R8, [R131+0x8800] ;  /* 0x008800008308783b */ /* 0x000eae0000000200 */
[C---:B----4-:R-:W-:Y:S08]  /*4550*/  HMMA.16816.F32 R60, R16.reuse, R100, R60 ;  /* 0x00000064103c723c */ /* 0x050ff0000000183c */
[C---:B------:R-:W-:Y:S01]  /*4560*/  HMMA.16816.F32 R56, R16.reuse, R102, R56 ;  /* 0x000000661038723c */ /* 0x040fe20000001838 */
[----:B------:R-:W3:Y:S07]  /*4570*/  LDSM.16.M88.4 R100, [R132+0xb800] ;  /* 0x00b800008464783b */ /* 0x000eee0000000200 */
[----:B------:R-:W-:Y:S01]  /*4580*/  HMMA.16816.F32 R48, R16, R106, R48 ;  /* 0x0000006a1030723c */ /* 0x000fe20000001830 */
[----:B------:R-:W4:Y:S07]  /*4590*/  LDSM.16.M88.4 R104, [R131+0x9800] ;  /* 0x009800008368783b */ /* 0x000f2e0000000200 */
[C---:B-----5:R-:W-:Y:S08]  /*45a0*/  HMMA.16816.F32 R80, R88.reuse, R14, R80 ;  /* 0x0000000e5850723c */ /* 0x060ff00000001850 */
[C---:B------:R-:W-:Y:S01]  /*45b0*/  HMMA.16816.F32 R84, R88.reuse, R12, R84 ;  /* 0x0000000c5854723c */ /* 0x040fe20000001854 */
[----:B------:R-:W5:Y:S07]  /*45c0*/  LDSM.16.M88.4 R12, [R134+0x8800] ;  /* 0x00880000860c783b */ /* 0x000f6e0000000200 */
[----:B-1----:R-:W-:Y:S08]  /*45d0*/  HMMA.16816.F32 R44, R88, R4, R44 ;  /* 0x00000004582c723c */ /* 0x002ff0000000182c */
[----:B------:R-:W-:Y:S08]  /*45e0*/  HMMA.16816.F32 R80, R52, R94, R80 ;  /* 0x0000005e3450723c */ /* 0x000ff00000001850 */
[C---:B------:R-:W-:Y:S01]  /*45f0*/  HMMA.16816.F32 R40, R88.reuse, R6, R40 ;  /* 0x000000065828723c */ /* 0x040fe20000001828 */
[----:B------:R-:W1:Y:S07]  /*4600*/  LDSM.16.M88.4 R4, [R134+0x9800] ;  /* 0x009800008604783b */ /* 0x000e6e0000000200 */
[----:B--2---:R-:W-:Y:S03]  /*4610*/  HMMA.16816.F32 R76, R88, R8, R76 ;  /* 0x00000008584c723c */ /* 0x004fe6000000184c */
[----:B------:R-:W-:-:S05]  /*4620*/  FMUL.FTZ R95, R80, UR4 ;  /* 0x00000004505f7c20 */ /* 0x000fca0008410000 */
[----:B------:R-:W-:Y:S01]  /*4630*/  HMMA.16816.F32 R72, R88, R10, R72 ;  /* 0x0000000a5848723c */ /* 0x000fe20000001848 */
[----:B------:R-:W-:Y:S01]  /*4640*/  LDSM.16.M88.4 R8, [R134+0x9000] ;  /* 0x009000008608783b */ /* 0x000fe20000000200 */
[----:B------:R-:W-:Y:S06]  /*4650*/  MUFU.TANH R95, R95 ;  /* 0x0000005f005f7308 */ /* 0x000fec0000002400 */
[----:B---3--:R-:W-:Y:S01]  /*4660*/  HMMA.16816.F32 R28, R16, R100, R28 ;  /* 0x00000064101c723c */ /* 0x008fe2000000181c */
[----:B------:R-:W-:-:S06]  /*4670*/  FMUL.FTZ R101, R81, UR4 ;  /* 0x0000000451657c20 */ /* 0x000fcc0008410000 */
[----:B------:R-:W-:Y:S01]  /*4680*/  MUFU.TANH R101, R101 ;  /* 0x0000006500657308 */ /* 0x000fe20000002400 */
[----:B------:R-:W-:Y:S01]  /*4690*/  HMMA.16816.F32 R20, R16, R102, R20 ;  /* 0x000000661014723c */ /* 0x000fe20000001814 */
[----:B------:R-:W-:Y:S01]  /*46a0*/  FMUL.FTZ R103, R82, UR4 ;  /* 0x0000000452677c20 */ /* 0x000fe20008410000 */
[----:B------:R-:W2:Y:S05]  /*46b0*/  LDSM.16.M88.4 R16, [R131+0xa000] ;  /* 0x00a000008310783b */ /* 0x000eaa0000000200 */
[----:B------:R-:W-:Y:S01]  /*46c0*/  MUFU.TANH R103, R103 ;  /* 0x0000006700677308 */ /* 0x000fe20000002400 */
[----:B----4-:R-:W-:Y:S01]  /*46d0*/  HMMA.16816.F32 R60, R88, R104, R60 ;  /* 0x00000068583c723c */ /* 0x010fe2000000183c */
[----:B------:R-:W-:-:S02]  /*46e0*/  FMUL.FTZ R105, R83, UR4 ;  /* 0x0000000453697c20 */ /* 0x000fc40008410000 */
[----:B------:R-:W3:Y:S04]  /*46f0*/  LDSM.16.M88.4 R80, [R131+0xb000] ;  /* 0x00b000008350783b */ /* 0x000ee80000000200 */
[----:B------:R-:W-:Y:S01]  /*4700*/  MUFU.TANH R105, R105 ;  /* 0x0000006900697308 */ /* 0x000fe20000002400 */
[----:B-----5:R-:W-:Y:S08]  /*4710*/  HMMA.16816.F32 R76, R52, R12, R76 ;  /* 0x0000000c344c723c */ /* 0x020ff0000000184c */
[----:B------:R-:W-:Y:S08]  /*4720*/  HMMA.16816.F32 R56, R88, R106, R56 ;  /* 0x0000006a5838723c */ /* 0x000ff00000001838 */
[C---:B------:R-:W-:Y:S01]  /*4730*/  HMMA.16816.F32 R72, R52.reuse, R14, R72 ;  /* 0x0000000e3448723c */ /* 0x040fe20000001848 */
[----:B------:R-:W4:Y:S02]  /*4740*/  LDSM.16.M88.4 R12, [R131+0xb800] ;  /* 0x00b80000830c783b */ /* 0x000f240000000200 */
[----:B------:R-:W-:Y:S01]  /*4750*/  FMUL.FTZ R76, R76, UR4 ;  /* 0x000000044c4c7c20 */ /* 0x000fe20008410000 */
[----:B------:R-:W-:Y:S01]  /*4760*/  FMUL.FTZ R78, R78, UR4 ;  /* 0x000000044e4e7c20 */ /* 0x000fe20008410000 */
[----:B------:R-:W-:Y:S01]  /*4770*/  FMUL.FTZ R77, R77, UR4 ;  /* 0x000000044d4d7c20 */ /* 0x000fe20008410000 */
[----:B------:R-:W-:Y:S01]  /*4780*/  FMUL.FTZ R79, R79, UR4 ;  /* 0x000000044f4f7c20 */ /* 0x000fe20008410000 */
[----:B------:R-:W-:Y:S01]  /*4790*/  MUFU.TANH R107, R76 ;  /* 0x0000004c006b7308 */ /* 0x000fe20000002400 */
[C---:B-1----:R-:W-:Y:S07]  /*47a0*/  HMMA.16816.F32 R60, R52.reuse, R4, R60 ;  /* 0x00000004343c723c */ /* 0x042fee000000183c */
[----:B------:R-:W-:Y:S01]  /*47b0*/  MUFU.TANH R109, R78 ;  /* 0x0000004e006d7308 */ /* 0x000fe20000002400 */
[----:B------:R-:W-:Y:S01]  /*47c0*/  HMMA.16816.F32 R56, R52, R6, R56 ;  /* 0x000000063438723c */ /* 0x000fe20000001838 */
[----:B------:R-:W-:Y:S02]  /*47d0*/  LDSM.16.M88.4 R4, [R134+0xb800] ;  /* 0x00b800008604783b */ /* 0x000fe40000000200 */
[----:B------:R-:W-:Y:S01]  /*47e0*/  FMUL.FTZ R72, R72, UR4 ;  /* 0x0000000448487c20 */ /* 0x000fe20008410000 */
[----:B------:R-:W-:-:S03]  /*47f0*/  FMUL.FTZ R113, R73, UR4 ;  /* 0x0000000449717c20 */ /* 0x000fc60008410000 */
[----:B------:R1:W-:Y:S01]  /*4800*/  MUFU.TANH R111, R72 ;  /* 0x00000048006f7308 */ /* 0x0003e20000002400 */
[C---:B--2---:R-:W-:Y:S03]  /*4810*/  HMMA.16816.F32 R96, R88.reuse, R16, R96 ;  /* 0x000000105860723c */ /* 0x044fe60000001860 */
[----:B------:R-:W-:Y:S01]  /*4820*/  FMUL.FTZ R60, R60, UR4 ;  /* 0x000000043c3c7c20 */ /* 0x000fe20008410000 */
[----:B------:R-:W-:Y:S01]  /*4830*/  FMUL.FTZ R61, R61, UR4 ;  /* 0x000000043d3d7c20 */ /* 0x000fe20008410000 */
[----:B------:R-:W-:Y:S02]  /*4840*/  FMUL.FTZ R62, R62, UR4 ;  /* 0x000000043e3e7c20 */ /* 0x000fe40008410000 */
[----:B------:R-:W-:Y:S01]  /*4850*/  MUFU.TANH R77, R77 ;  /* 0x0000004d004d7308 */ /* 0x000fe20000002400 */
[----:B------:R-:W-:Y:S01]  /*4860*/  HMMA.16816.F32 R48, R88, R18, R48 ;  /* 0x000000125830723c */ /* 0x000fe20000001830 */
[----:B------:R-:W2:Y:S02]  /*4870*/  LDSM.16.M88.4 R16, [R134+0xa000] ;  /* 0x00a000008610783b */ /* 0x000ea40000000200 */
[----:B------:R-:W-:-:S04]  /*4880*/  FMUL.FTZ R56, R56, UR4 ;  /* 0x0000000438387c20 */ /* 0x000fc80008410000 */
[----:B------:R-:W-:Y:S01]  /*4890*/  MUFU.TANH R79, R79 ;  /* 0x0000004f004f7308 */ /* 0x000fe20000002400 */
[----:B---3--:R-:W-:Y:S01]  /*48a0*/  HMMA.16816.F32 R36, R88, R80, R36 ;  /* 0x000000505824723c */ /* 0x008fe20000001824 */
[----:B------:R-:W-:-:S06]  /*48b0*/  FMUL.FTZ R81, R74, UR4 ;  /* 0x000000044a517c20 */ /* 0x000fcc0008410000 */
[----:B------:R-:W-:Y:S01]  /*48c0*/  MUFU.TANH R113, R113 ;  /* 0x0000007100717308 */ /* 0x000fe20000002400 */
[----:B------:R-:W-:Y:S01]  /*48d0*/  HMMA.16816.F32 R32, R88, R82, R32 ;  /* 0x000000525820723c */ /* 0x000fe20000001820 */
[----:B------:R-:W-:Y:S02]  /*48e0*/  FMUL.FTZ R83, R75, UR4 ;  /* 0x000000044b537c20 */ /* 0x000fe40008410000 */
[----:B-1----:R-:W1:Y:S04]  /*48f0*/  LDSM.16.M88.4 R72, [R134+0xa800] ;  /* 0x00a800008648783b */ /* 0x002e680000000200 */
[----:B------:R-:W-:Y:S01]  /*4900*/  MUFU.TANH R81, R81 ;  /* 0x0000005100517308 */ /* 0x000fe20000002400 */
[C---:B------:R-:W-:Y:S07]  /*4910*/  HMMA.16816.F32 R68, R52.reuse, R8, R68 ;  /* 0x000000083444723c */ /* 0x040fee0000001844 */
[----:B------:R-:W-:Y:S01]  /*4920*/  MUFU.TANH R83, R83 ;  /* 0x0000005300537308 */ /* 0x000fe20000002400 */
[----:B------:R-:W-:Y:S01]  /*4930*/  HMMA.16816.F32 R64, R52, R10, R64 ;  /* 0x0000000a3440723c */ /* 0x000fe20000001840 */
[----:B------:R-:W3:Y:S01]  /*4940*/  LDSM.16.M88.4 R8, [R134+0xb000] ;  /* 0x00b000008608783b */ /* 0x000ee20000000200 */
[----:B------:R-:W-:-:S05]  /*4950*/  DEPBAR.LE SB0, 0x0 ;  /* 0x000080000000791a */ /* 0x000fca0000000000 */
[----:B------:R-:W-:Y:S01]  /*4960*/  MUFU.TANH R61, R61 ;  /* 0x0000003d003d7308 */ /* 0x000fe20000002400 */
[----:B----4-:R-:W-:Y:S03]  /*4970*/  HMMA.16816.F32 R20, R88, R14, R20 ;  /* 0x0000000e5814723c */ /* 0x010fe60000001814 */
[----:B------:R-:W-:Y:S01]  /*4980*/  FMUL.FTZ R68, R68, UR4 ;  /* 0x0000000444447c20 */ /* 0x000fe20008410000 */
[----:B------:R-:W-:Y:S01]  /*4990*/  FMUL.FTZ R70, R70, UR4 ;  /* 0x0000000446467c20 */ /* 0x000fe20008410000 */
[----:B------:R-:W-:Y:S01]  /*49a0*/  FMUL.FTZ R69, R69, UR4 ;  /* 0x0000000445457c20 */ /* 0x000fe20008410000 */
[----:B------:R-:W-:Y:S01]  /*49b0*/  FMUL.FTZ R71, R71, UR4 ;  /* 0x0000000447477c20 */ /* 0x000fe20008410000 */
[----:B------:R-:W-:Y:S01]  /*49c0*/  MUFU.TANH R115, R68 ;  /* 0x0000004400737308 */ /* 0x000fe20000002400 */
[----:B------:R-:W-:Y:S03]  /*49d0*/  HMMA.16816.F32 R84, R52, R92, R84 ;  /* 0x0000005c3454723c */ /* 0x000fe60000001854 */
[----:B------:R-:W-:-:S04]  /*49e0*/  FMUL.FTZ R64, R64, UR4 ;  /* 0x0000000440407c20 */ /* 0x000fc80008410000 */
[----:B------:R-:W-:Y:S01]  /*49f0*/  MUFU.TANH R69, R69 ;  /* 0x0000004500457308 */ /* 0x000fe20000002400 */
[----:B--2---:R-:W-:Y:S01]  /*4a00*/  HMMA.16816.F32 R48, R52, R18, R48 ;  /* 0x000000123430723c */ /* 0x004fe20000001830 */
[----:B------:R-:W-:-:S06]  /*4a10*/  FMUL.FTZ R19, R66, UR4 ;  /* 0x0000000442137c20 */ /* 0x000fcc0008410000 */
[----:B------:R-:W-:Y:S01]  /*4a20*/  MUFU.TANH R71, R71 ;  /* 0x0000004700477308 */ /* 0x000fe20000002400 */
[C---:B------:R-:W-:Y:S01]  /*4a30*/  HMMA.16816.F32 R20, R52.reuse, R6, R20 ;  /* 0x000000063414723c */ /* 0x040fe20000001814 */
[----:B------:R-:W-:Y:S02]  /*4a40*/  LOP3.LUT R7, R198, R136, RZ, 0xfc, !PT ;  /* 0x00000088c6077212 */ /* 0x000fe400078efcff */
[----:B------:R-:W-:Y:S01]  /*4a50*/  FMUL.FTZ R85, R85, UR4 ;  /* 0x0000000455557c20 */ /* 0x000fe20008410000 */
[----:B------:R-:W-:Y:S01]  /*4a60*/  FMUL.FTZ R87, R87, UR4 ;  /* 0x0000000457577c20 */ /* 0x000fe20008410000 */
[C---:B------:R-:W-:Y:S01]  /*4a70*/  LOP3.LUT R15, R7.reuse, 0x78, RZ, 0xfc, !PT ;  /* 0x00000078070f7812 */ /* 0x040fe200078efcff */
[----:B------:R-:W-:Y:S01]  /*4a80*/  FMUL.FTZ R84, R84, UR4 ;  /* 0x0000000454547c20 */ /* 0x000fe20008410000 */
[----:B------:R-:W-:Y:S01]  /*4a90*/  LOP3.LUT R6, R7, 0x9, RZ, 0xfc, !PT ;  /* 0x0000000907067812 */ /* 0x000fe200078efcff */
[----:B-1----:R-:W-:Y:S01]  /*4aa0*/  HMMA.16816.F32 R44, R52, R72, R44 ;  /* 0x00000048342c723c */ /* 0x002fe2000000182c */
[----:B------:R-:W1:Y:S01]  /*4ab0*/  MUFU.TANH R85, R85 ;  /* 0x0000005500557308 */ /* 0x000e620000002400 */
[C---:B------:R-:W-:Y:S01]  /*4ac0*/  ISETP.GE.AND P4, PT, R15.reuse, R197, PT ;  /* 0x000000c50f00720c */ /* 0x040fe20003f86270 */
[----:B------:R-:W-:Y:S01]  /*4ad0*/  FMUL.FTZ R86, R86, UR4 ;  /* 0x0000000456567c20 */ /* 0x000fe20008410000 */
[----:B------:R-:W-:-:S02]  /*4ae0*/  ISETP.GE.AND P2, PT, R15, R196, PT ;  /* 0x000000c40f00720c */ /* 0x000fc40003f46270 */
[----:B------:R-:W-:Y:S02]  /*4af0*/  I2FP.F32.U32 R15, R15 ;  /* 0x0000000f000f7245 */ /* 0x000fe40000201000 */
[C---:B---3--:R-:W-:Y:S01]  /*4b00*/  HMMA.16816.F32 R36, R52.reuse, R8, R36 ;  /* 0x000000083424723c */ /* 0x048fe20000001824 */
[----:B------:R-:W2:Y:S01]  /*4b10*/  MUFU.TANH R87, R87 ;  /* 0x0000005700577308 */ /* 0x000ea20000002400 */
[----:B------:R-:W-:Y:S01]  /*4b20*/  LOP3.LUT R14, R7, 0x10, RZ, 0xfc, !PT ;  /* 0x00000010070e7812 */ /* 0x000fe200078efcff */
[----:B------:R-:W-:Y:S01]  /*4b30*/  FMUL.FTZ R22, R22, UR4 ;  /* 0x0000000416167c20 */ /* 0x000fe20008410000 */
[----:B------:R-:W-:Y:S01]  /*4b40*/  FMUL.FTZ R8, R48, UR4 ;  /* 0x0000000430087c20 */ /* 0x000fe20008410000 */
[----:B------:R-:W-:Y:S01]  /*4b50*/  FMUL.FTZ R9, R51, UR4 ;  /* 0x0000000433097c20 */ /* 0x000fe20008410000 */
[----:B------:R-:W-:Y:S01]  /*4b60*/  LOP3.LUT R164, R7, 0x31, RZ, 0xfc, !PT ;  /* 0x0000003107a47812 */ /* 0x000fe200078efcff */
[----:B------:R-:W-:Y:S01]  /*4b70*/  FMUL.FTZ R21, R21, UR4 ;  /* 0x0000000415157c20 */ /* 0x000fe20008410000 */
[----:B------:R-:W-:Y:S01]  /*4b80*/  HMMA.16816.F32 R32, R52, R10, R32 ;  /* 0x0000000a3420723c */ /* 0x000fe20000001820 */
[----:B------:R-:W-:Y:S01]  /*4b90*/  LOP3.LUT R10, R7, 0x1, RZ, 0xfc, !PT ;  /* 0x00000001070a7812 */ /* 0x000fe200078efcff */
[----:B------:R-:W-:Y:S01]  /*4ba0*/  FMUL.FTZ R11, R49, UR4 ;  /* 0x00000004310b7c20 */ /* 0x000fe20008410000 */
[----:B------:R-:W-:Y:S01]  /*4bb0*/  MUFU.TANH R19, R19 ;  /* 0x0000001300137308 */ /* 0x000fe20000002400 */
[----:B------:R-:W-:Y:S01]  /*4bc0*/  LOP3.LUT R174, R7, 0x38, RZ, 0xfc, !PT ;  /* 0x0000003807ae7812 */ /* 0x000fe200078efcff */
[----:B------:R-:W-:Y:S01]  /*4bd0*/  FMUL.FTZ R23, R23, UR4 ;  /* 0x0000000417177c20 */ /* 0x000fe20008410000 */
[----:B------:R-:W-:-:S02]  /*4be0*/  ISETP.GE.AND P3, PT, R10, R197, PT ;  /* 0x000000c50a00720c */ /* 0x000fc40003f66270 */
[----:B------:R-:W-:Y:S01]  /*4bf0*/  HMMA.16816.F32 R28, R88, R12, R28 ;  /* 0x0000000c581c723c */ /* 0x000fe2000000181c */
[----:B------:R-:W-:Y:S01]  /*4c00*/  FMUL.FTZ R13, R20, UR4 ;  /* 0x00000004140d7c20 */ /* 0x000fe20008410000 */
[----:B------:R-:W-:Y:S01]  /*4c10*/  FMUL.FTZ R12, R50, UR4 ;  /* 0x00000004320c7c20 */ /* 0x000fe20008410000 */
[----:B------:R-:W-:Y:S01]  /*4c20*/  FMUL.FTZ R50, R44, UR4 ;  /* 0x000000042c327c20 */ /* 0x000fe20008410000 */
[----:B------:R-:W-:Y:S01]  /*4c30*/  FMUL.FTZ R44, R36, UR4 ;  /* 0x00000004242c7c20 */ /* 0x000fe20008410000 */
[----:B------:R-:W-:Y:S01]  /*4c40*/  ISETP.GE.AND P1, PT, R10, R196, PT ;  /* 0x000000c40a00720c */ /* 0x000fe20003f26270 */
[----:B------:R-:W-:Y:S01]  /*4c50*/  MUFU.TANH R89, R70 ;  /* 0x0000004600597308 */ /* 0x000fe20000002400 */
[----:B------:R-:W-:Y:S01]  /*4c60*/  I2FP.F32.U32 R10, R10 ;  /* 0x0000000a000a7245 */ /* 0x000fe20000201000 */
[C---:B------:R-:W-:Y:S01]  /*4c70*/  HMMA.16816.F32 R40, R52.reuse, R74, R40 ;  /* 0x0000004a3428723c */ /* 0x040fe20000001828 */
[----:B------:R-:W-:Y:S01]  /*4c80*/  FMUL.FTZ R38, R38, UR4 ;  /* 0x0000000426267c20 */ /* 0x000fe20008410000 */
[----:B------:R-:W-:Y:S01]  /*4c90*/  FMUL.FTZ R37, R37, UR4 ;  /* 0x0000000425257c20 */ /* 0x000fe20008410000 */
[----:B------:R-:W-:Y:S01]  /*4ca0*/  FMUL.FTZ R36, R32, UR4 ;  /* 0x0000000420247c20 */ /* 0x000fe20008410000 */
[----:B------:R-:W-:Y:S01]  /*4cb0*/  FMUL.FTZ R32, R33, UR4 ;  /* 0x0000000421207c20 */ /* 0x000fe20008410000 */
[CC--:B-1----:R-:W-:Y:S01]  /*4cc0*/  FFMA.FTZ R85, R0.reuse, R10.reuse, R85 ;  /* 0x0000000a00557223 */ /* 0x0c2fe20000010055 */
[----:B------:R-:W1:Y:S01]  /*4cd0*/  MUFU.TANH R13, R13 ;  /* 0x0000000d000d7308 */ /* 0x000e620000002400 */
[----:B--2---:R-:W-:Y:S01]  /*4ce0*/  FFMA.FTZ R10, R0, R10, R87 ;  /* 0x0000000a000a7223 */ /* 0x004fe20000010057 */
[C---:B------:R-:W-:Y:S01]  /*4cf0*/  HMMA.16816.F32 R96, R52.reuse, R16, R96 ;  /* 0x000000103460723c */ /* 0x040fe20000001860 */
[----:B------:R-:W-:Y:S01]  /*4d00*/  LOP3.LUT R16, R7, 0x11, RZ, 0xfc, !PT ;  /* 0x0000001107107812 */ /* 0x000fe200078efcff */
[----:B------:R-:W-:Y:S01]  /*4d10*/  FMUL.FTZ R17, R65, UR4 ;  /* 0x0000000441117c20 */ /* 0x000fe20008410000 */
[----:B------:R-:W-:Y:S01]  /*4d20*/  FMUL.FTZ R65, R67, UR4 ;  /* 0x0000000443417c20 */ /* 0x000fe20008410000 */
[----:B------:R-:W-:Y:S01]  /*4d30*/  FSEL R10, R10, -INF , !P1 ;  /* 0xff8000000a0a7808 */ /* 0x000fe20004800000 */
[----:B------:R-:W-:Y:S01]  /*4d40*/  FMUL.FTZ R39, R39, UR4 ;  /* 0x0000000427277c20 */ /* 0x000fe20008410000 */
[----:B------:R-:W2:Y:S01]  /*4d50*/  MUFU.TANH R33, R22 ;  /* 0x0000001600217308 */ /* 0x000ea20000002400 */
[----:B------:R-:W-:Y:S01]  /*4d60*/  ISETP.GE.AND P1, PT, R14, R197, PT ;  /* 0x000000c50e00720c */ /* 0x000fe20003f26270 */
[----:B------:R-:W-:Y:S01]  /*4d70*/  HMMA.16816.F32 R28, R52, R4, R28 ;  /* 0x00000004341c723c */ /* 0x000fe2000000181c */
[----:B------:R-:W-:Y:S01]  /*4d80*/  FMUL.FTZ R4, R58, UR4 ;  /* 0x000000043a047c20 */ /* 0x000fe20008410000 */
[----:B------:R-:W-:Y:S01]  /*4d90*/  FMUL.FTZ R58, R47, UR4 ;  /* 0x000000042f3a7c20 */ /* 0x000fe20008410000 */
[----:B------:R-:W-:Y:S01]  /*4da0*/  FMUL.FTZ R54, R40, UR4 ;  /* 0x0000000428367c20 */ /* 0x000fe20008410000 */
[----:B------:R-:W-:Y:S01]  /*4db0*/  LOP3.LUT R40, R7, 0x19, RZ, 0xfc, !PT ;  /* 0x0000001907287812 */ /* 0x000fe200078efcff */
[----:B------:R-:W-:Y:S01]  /*4dc0*/  FMUL.FTZ R55, R57, UR4 ;  /* 0x0000000439377c20 */ /* 0x000fe20008410000 */
[----:B------:R3:W-:Y:S01]  /*4dd0*/  MUFU.TANH R49, R4 ;  /* 0x0000000400317308 */ /* 0x0007e20000002400 */
[----:B------:R-:W-:Y:S01]  /*4de0*/  FMUL.FTZ R57, R59, UR4 ;  /* 0x000000043b397c20 */ /* 0x000fe20008410000 */
[-C--:B-1----:R-:W-:Y:S01]  /*4df0*/  FFMA.FTZ R13, R0, R15.reuse, R13 ;  /* 0x0000000f000d7223 */ /* 0x082fe2000001000d */
[----:B------:R-:W-:Y:S01]  /*4e00*/  FMUL.FTZ R59, R45, UR4 ;  /* 0x000000042d3b7c20 */ /* 0x000fe20008410000 */
[----:B------:R-:W-:Y:S01]  /*4e10*/  FMUL.FTZ R5, R63, UR4 ;  /* 0x000000043f057c20 */ /* 0x000fe20008410000 */
[----:B------:R-:W-:Y:S01]  /*4e20*/  FMUL.FTZ R48, R43, UR4 ;  /* 0x000000042b307c20 */ /* 0x000fe20008410000 */
[----:B------:R-:W-:Y:S01]  /*4e30*/  FMUL.FTZ R51, R41, UR4 ;  /* 0x0000000429337c20 */ /* 0x000fe20008410000 */
[----:B------:R-:W-:Y:S01]  /*4e40*/  FSEL R145, R13, -INF , !P4 ;  /* 0xff8000000d917808 */ /* 0x000fe20006000000 */
[----:B------:R-:W1:Y:S01]  /*4e50*/  MUFU.TANH R91, R64 ;  /* 0x00000040005b7308 */ /* 0x000e620000002400 */
[----:B------:R-:W-:Y:S01]  /*4e60*/  FMUL.FTZ R75, R96, UR4 ;  /* 0x00000004604b7c20 */ /* 0x000fe20008410000 */
[----:B--2---:R-:W-:Y:S01]  /*4e70*/  FFMA.FTZ R33, R0, R15, R33 ;  /* 0x0000000f00217223 */ /* 0x004fe20000010021 */
[----:B------:R-:W-:Y:S01]  /*4e80*/  LOP3.LUT R22, R7, 0x20, RZ, 0xfc, !PT ;  /* 0x0000002007167812 */ /* 0x000fe200078efcff */
[----:B------:R-:W-:Y:S01]  /*4e90*/  FMUL.FTZ R98, R98, UR4 ;  /* 0x0000000462627c20 */ /* 0x000fe20008410000 */
[----:B------:R-:W-:Y:S01]  /*4ea0*/  FMUL.FTZ R18, R31, UR4 ;  /* 0x000000041f127c20 */ /* 0x000fe20008410000 */
[----:B------:R-:W-:Y:S01]  /*4eb0*/  FMUL.FTZ R20, R29, UR4 ;  /* 0x000000041d147c20 */ /* 0x000fe20008410000 */
[----:B------:R-:W-:Y:S01]  /*4ec0*/  FSEL R139, R33, -INF , !P2 ;  /* 0xff800000218b7808 */ /* 0x000fe20005000000 */
[----:B------:R2:W-:Y:S01]  /*4ed0*/  MUFU.TANH R53, R56 ;  /* 0x0000003800357308 */ /* 0x0005e20000002400 */
[----:B------:R-:W-:Y:S01]  /*4ee0*/  FSEL R33, R85, -INF , !P3 ;  /* 0xff80000055217808 */ /* 0x000fe20005800000 */
[----:B------:R-:W-:Y:S01]  /*4ef0*/  FMUL.FTZ R52, R42, UR4 ;  /* 0x000000042a347c20 */ /* 0x000fe20008410000 */
[----:B---3--:R-:W-:Y:S01]  /*4f00*/  LOP3.LUT R4, R7, 0x8, RZ, 0xfc, !PT ;  /* 0x0000000807047812 */ /* 0x008fe200078efcff */
[----:B------:R-:W-:Y:S01]  /*4f10*/  FMUL.FTZ R99, R99, UR4 ;  /* 0x0000000463637c20 */ /* 0x000fe20008410000 */
[-C--:B------:R-:W-:Y:S01]  /*4f20*/  ISETP.GE.AND P2, PT, R6, R197.reuse, PT ;  /* 0x000000c50600720c */ /* 0x080fe20003f46270 */
[----:B------:R-:W-:Y:S01]  /*4f30*/  FMUL.FTZ R63, R97, UR4 ;  /* 0x00000004613f7c20 */ /* 0x000fe20008410000 */
[C---:B------:R-:W-:Y:S01]  /*4f40*/  ISETP.GE.AND P5, PT, R4.reuse, R197, PT ;  /* 0x000000c50400720c */ /* 0x040fe20003fa6270 */
[----:B------:R3:W-:Y:S01]  /*4f50*/  MUFU.TANH R85, R8 ;  /* 0x0000000800557308 */ /* 0x0007e20000002400 */
[----:B------:R-:W-:Y:S01]  /*4f60*/  ISETP.GE.AND P4, PT, R4, R196, PT ;  /* 0x000000c40400720c */ /* 0x000fe20003f86270 */
[----:B------:R-:W-:Y:S01]  /*4f70*/  FMUL.FTZ R34, R34, UR4 ;  /* 0x0000000422227c20 */ /* 0x000fe20008410000 */
[----:B------:R-:W-:Y:S01]  /*4f80*/  I2FP.F32.U32 R4, R4 ;  /* 0x0000000400047245 */ /* 0x000fe20000201000 */
[----:B------:R-:W-:Y:S01]  /*4f90*/  FMUL.FTZ R28, R28, UR4 ;  /* 0x000000041c1c7c20 */ /* 0x000fe20008410000 */
[----:B------:R-:W-:Y:S01]  /*4fa0*/  ISETP.GE.AND P3, PT, R6, R196, PT ;  /* 0x000000c40600720c */ /* 0x000fe20003f66270 */
[----:B------:R-:W-:Y:S01]  /*4fb0*/  FMUL.FTZ R35, R35, UR4 ;  /* 0x0000000423237c20 */ /* 0x000fe20008410000 */
[----:B------:R-:W-:Y:S01]  /*4fc0*/  I2FP.F32.U32 R6, R6 ;  /* 0x0000000600067245 */ /* 0x000fe20000201000 */
[CC--:B------:R-:W-:Y:S01]  /*4fd0*/  FFMA.FTZ R31, R0.reuse, R4.reuse, R95 ;  /* 0x00000004001f7223 */ /* 0x0c0fe2000001005f */
[----:B------:R-:W-:Y:S01]  /*4fe0*/  FFMA.FTZ R4, R0, R4, R103 ;  /* 0x0000000400047223 */ /* 0x000fe20000010067 */
[----:B--2---:R-:W-:Y:S01]  /*4ff0*/  FMUL.FTZ R56, R46, UR4 ;  /* 0x000000042e387c20 */ /* 0x004fe20008410000 */
[----:B------:R-:W-:Y:S01]  /*5000*/  LOP3.LUT R46, R7, 0x21, RZ, 0xfc, !PT ;  /* 0x00000021072e7812 */ /* 0x000fe200078efcff */
[CC--:B------:R-:W-:Y:S01]  /*5010*/  FFMA.FTZ R29, R0.reuse, R6.reuse, R101 ;  /* 0x00000006001d7223 */ /* 0x0c0fe20000010065 */
[----:B------:R-:W-:Y:S01]  /*5020*/  FSEL R31, R31, -INF , !P5 ;  /* 0xff8000001f1f7808 */ /* 0x000fe20006800000 */
[----:B------:R-:W-:Y:S01]  /*5030*/  FFMA.FTZ R6, R0, R6, R105 ;  /* 0x0000000600067223 */ /* 0x000fe20000010069 */
[----:B------:R-:W-:Y:S01]  /*5040*/  ISETP.GE.AND P5, PT, R14, R196, PT ;  /* 0x000000c40e00720c */ /* 0x000fe20003fa6270 */
[----:B------:R-:W-:Y:S01]  /*5050*/  MUFU.TANH R95, R9 ;  /* 0x00000009005f7308 */ /* 0x000fe20000002400 */
[----:B------:R-:W-:Y:S01]  /*5060*/  I2FP.F32.U32 R14, R14 ;  /* 0x0000000e000e7245 */ /* 0x000fe20000201000 */
[----:B------:R-:W-:Y:S01]  /*5070*/  FMUL.FTZ R30, R30, UR4 ;  /* 0x000000041e1e7c20 */ /* 0x000fe20008410000 */
[----:B------:R-:W-:-:S02]  /*5080*/  FSEL R4, R4, -INF , !P4 ;  /* 0xff80000004047808 */ /* 0x000fc40006000000 */
[----:B------:R-:W-:Y:S01]  /*5090*/  FSEL R29, R29, -INF , !P2 ;  /* 0xff8000001d1d7808 */ /* 0x000fe20005000000 */
[CC--:B------:R-:W-:Y:S01]  /*50a0*/  FFMA.FTZ R13, R0.reuse, R14.reuse, R107 ;  /* 0x0000000e000d7223 */ /* 0x0c0fe2000001006b */
[----:B------:R-:W-:Y:S01]  /*50b0*/  FFMA.FTZ R109, R0, R14, R109 ;  /* 0x0000000e006d7223 */ /* 0x000fe2000001006d */
[CC--:B------:R-:W-:Y:S01]  /*50c0*/  ISETP.GE.AND P4, PT, R16.reuse, R197.reuse, PT ;  /* 0x000000c51000720c */ /* 0x0c0fe20003f86270 */
[----:B------:R-:W2:Y:S01]  /*50d0*/  MUFU.TANH R17, R17 ;  /* 0x0000001100117308 */ /* 0x000ea20000002400 */
[----:B------:R-:W-:Y:S02]  /*50e0*/  ISETP.GE.AND P2, PT, R16, R196, PT ;  /* 0x000000c41000720c */ /* 0x000fe40003f46270 */
[----:B------:R-:W-:Y:S02]  /*50f0*/  LOP3.LUT R14, R7, 0x18, RZ, 0xfc, !PT ;  /* 0x00000018070e7812 */ /* 0x000fe400078efcff */
[----:B------:R-:W-:Y:S02]  /*5100*/  I2FP.F32.U32 R16, R16 ;  /* 0x0000001000107245 */ /* 0x000fe40000201000 */
[----:B------:R-:W-:Y:S01]  /*5110*/  FSEL R6, R6, -INF , !P3 ;  /* 0xff80000006067808 */ /* 0x000fe20005800000 */
[----:B------:R-:W4:Y:S01]  /*5120*/  MUFU.TANH R65, R65 ;  /* 0x0000004100417308 */ /* 0x000f220000002400 */
[----:B------:R-:W-:Y:S01]  /*5130*/  FSEL R13, R13, -INF , !P1 ;  /* 0xff8000000d0d7808 */ /* 0x000fe20004800000 */
[-C--:B------:R-:W-:Y:S01]  /*5140*/  FFMA.FTZ R15, R0, R16.reuse, R77 ;  /* 0x00000010000f7223 */ /* 0x080fe2000001004d */
[----:B------:R-:W-:Y:S01]  /*5150*/  ISETP.GE.AND P3, PT, R14, R197, PT ;  /* 0x000000c50e00720c */ /* 0x000fe20003f66270 */
[----:B------:R-:W-:Y:S01]  /*5160*/  FFMA.FTZ R16, R0, R16, R79 ;  /* 0x0000001000107223 */ /* 0x000fe2000001004f */
[----:B------:R-:W-:-:S02]  /*5170*/  ISETP.GE.AND P1, PT, R14, R196, PT ;  /* 0x000000c40e00720c */ /* 0x000fc40003f26270 */
[----:B------:R-:W-:Y:S01]  /*5180*/  I2FP.F32.U32 R14, R14 ;  /* 0x0000000e000e7245 */ /* 0x000fe20000201000 */
[----:B------:R5:W-:Y:S01]  /*5190*/  MUFU.TANH R77, R11 ;  /* 0x0000000b004d7308 */ /* 0x000be20000002400 */
[----:B---3--:R-:W-:Y:S02]  /*51a0*/  FSEL R8, R109, -INF , !P5 ;  /* 0xff8000006d087808 */ /* 0x008fe40006800000 */
[----:B------:R-:W-:Y:S01]  /*51b0*/  FSEL R15, R15, -INF , !P4 ;  /* 0xff8000000f0f7808 */ /* 0x000fe20006000000 */
[-C--:B------:R-:W-:Y:S01]  /*51c0*/  FFMA.FTZ R111, R0, R14.reuse, R111 ;  /* 0x0000000e006f7223 */ /* 0x080fe2000001006f */
[----:B------:R-:W-:Y:S01]  /*51d0*/  ISETP.GE.AND P5, PT, R40, R197, PT ;  /* 0x000000c52800720c */ /* 0x000fe20003fa6270 */
[----:B------:R-:W-:Y:S01]  /*51e0*/  FFMA.FTZ R14, R0, R14, R81 ;  /* 0x0000000e000e7223 */ /* 0x000fe20000010051 */
[----:B------:R-:W-:Y:S01]  /*51f0*/  ISETP.GE.AND P4, PT, R40, R196, PT ;  /* 0x000000c42800720c */ /* 0x000fe20003f86270 */
[----:B------:R3:W-:Y:S01]  /*5200*/  MUFU.TANH R79, R12 ;  /* 0x0000000c004f7308 */ /* 0x0007e20000002400 */
[----:B------:R-:W-:-:S02]  /*5210*/  I2FP.F32.U32 R40, R40 ;  /* 0x0000002800287245 */ /* 0x000fc40000201000 */
[----:B------:R-:W-:Y:S02]  /*5220*/  FSEL R16, R16, -INF , !P2 ;  /* 0xff80000010107808 */ /* 0x000fe40005000000 */
[-C--:B------:R-:W-:Y:S01]  /*5230*/  ISETP.GE.AND P2, PT, R22, R197.reuse, PT ;  /* 0x000000c51600720c */ /* 0x080fe20003f46270 */
[----:B------:R-:W-:Y:S01]  /*5240*/  FFMA.FTZ R113, R0, R40, R113 ;  /* 0x0000002800717223 */ /* 0x000fe20000010071 */
[----:B------:R-:W-:Y:S01]  /*5250*/  FSEL R14, R14, -INF , !P1 ;  /* 0xff8000000e0e7808 */ /* 0x000fe20004800000 */
[----:B------:R-:W4:Y:S01]  /*5260*/  MUFU.TANH R67, R60 ;  /* 0x0000003c00437308 */ /* 0x000f220000002400 */
[----:B------:R-:W-:Y:S02]  /*5270*/  ISETP.GE.AND P1, PT, R46, R197, PT ;  /* 0x000000c52e00720c */ /* 0x000fe40003f26270 */
[----:B-----5:R-:W-:Y:S02]  /*5280*/  FSEL R11, R111, -INF , !P3 ;  /* 0xff8000006f0b7808 */ /* 0x020fe40005800000 */
[----:B------:R-:W-:-:S02]  /*5290*/  ISETP.GE.AND P3, PT, R22, R196, PT ;  /* 0x000000c41600720c */ /* 0x000fc40003f66270 */
[----:B------:R-:W-:Y:S01]  /*52a0*/  I2FP.F32.U32 R22, R22 ;  /* 0x0000001600167245 */ /* 0x000fe20000201000 */
[----:B------:R5:W-:Y:S01]  /*52b0*/  MUFU.TANH R81, R50 ;  /* 0x0000003200517308 */ /* 0x000be20000002400 */
[----:B------:R-:W-:Y:S01]  /*52c0*/  FSEL R9, R113, -INF , !P5 ;  /* 0xff80000071097808 */ /* 0x000fe20006800000 */
[----:B---3--:R-:W-:Y:S01]  /*52d0*/  FFMA.FTZ R12, R0, R40, R83 ;  /* 0x00000028000c7223 */ /* 0x008fe20000010053 */
[----:B------:R-:W-:Y:S01]  /*52e0*/  ISETP.GE.AND P5, PT, R46, R196, PT ;  /* 0x000000c42e00720c */ /* 0x000fe20003fa6270 */
[CC--:B------:R-:W-:Y:S01]  /*52f0*/  FFMA.FTZ R47, R0.reuse, R22.reuse, R115 ;  /* 0x00000016002f7223 */ /* 0x0c0fe20000010073 */
[----:B------:R-:W-:Y:S01]  /*5300*/  FFMA.FTZ R89, R0, R22, R89 ;  /* 0x0000001600597223 */ /* 0x000fe20000010059 */
[----:B------:R-:W-:Y:S02]  /*5310*/  LOP3.LUT R22, R7, 0x28, RZ, 0xfc, !PT ;  /* 0x0000002807167812 */ /* 0x000fe400078efcff */
[----:B------:R-:W-:Y:S01]  /*5320*/  I2FP.F32.U32 R46, R46 ;  /* 0x0000002e002e7245 */ /* 0x000fe20000201000 */
[----:B------:R-:W3:Y:S01]  /*5330*/  MUFU.TANH R73, R62 ;  /* 0x0000003e00497308 */ /* 0x000ee20000002400 */
[----:B------:R-:W-:-:S02]  /*5340*/  FSEL R12, R12, -INF , !P4 ;  /* 0xff8000000c0c7808 */ /* 0x000fc40006000000 */
[----:B------:R-:W-:Y:S01]  /*5350*/  FSEL R47, R47, -INF , !P2 ;  /* 0xff8000002f2f7808 */ /* 0x000fe20005000000 */
[-C--:B------:R-:W-:Y:S01]  /*5360*/  FFMA.FTZ R45, R0, R46.reuse, R69 ;  /* 0x0000002e002d7223 */ /* 0x080fe20000010045 */
[-C--:B------:R-:W-:Y:S01]  /*5370*/  ISETP.GE.AND P4, PT, R22, R197.reuse, PT ;  /* 0x000000c51600720c */ /* 0x080fe20003f86270 */
[----:B------:R-:W-:Y:S01]  /*5380*/  FFMA.FTZ R46, R0, R46, R71 ;  /* 0x0000002e002e7223 */ /* 0x000fe20000010047 */
[----:B------:R-:W-:Y:S01]  /*5390*/  ISETP.GE.AND P2, PT, R22, R196, PT ;  /* 0x000000c41600720c */ /* 0x000fe20003f46270 */
[----:B------:R-:W3:Y:S01]  /*53a0*/  MUFU.TANH R5, R5 ;  /* 0x0000000500057308 */ /* 0x000ee20000002400 */
[----:B------:R-:W-:Y:S02]  /*53b0*/  I2FP.F32.U32 R22, R22 ;  /* 0x0000001600167245 */ /* 0x000fe40000201000 */
[----:B------:R-:W-:Y:S02]  /*53c0*/  LOP3.LUT R40, R7, 0x29, RZ, 0xfc, !PT ;  /* 0x0000002907287812 */ /* 0x000fe400078efcff */
[----:B-----5:R-:W-:Y:S01]  /*53d0*/  FSEL R50, R89, -INF , !P3 ;  /* 0xff80000059327808 */ /* 0x020fe20005800000 */
[CC--:B-1----:R-:W-:Y:S01]  /*53e0*/  FFMA.FTZ R43, R0.reuse, R22.reuse, R91 ;  /* 0x00000016002b7223 */ /* 0x0c2fe2000001005b */
[----:B------:R-:W-:Y:S01]  /*53f0*/  FSEL R45, R45, -INF , !P1 ;  /* 0xff8000002d2d7808 */ /* 0x000fe20004800000 */
[----:B------:R-:W-:Y:S01]  /*5400*/  FFMA.FTZ R19, R0, R22, R19 ;  /* 0x0000001600137223 */ /* 0x000fe20000010013 */
[C---:B------:R-:W-:Y:S01]  /*5410*/  ISETP.GE.AND P3, PT, R40.reuse, R197, PT ;  /* 0x000000c52800720c */ /* 0x040fe20003f66270 */
[----:B------:R-:W1:Y:S01]  /*5420*/  MUFU.TANH R55, R55 ;  /* 0x0000003700377308 */ /* 0x000e620000002400 */
[----:B------:R-:W-:-:S02]  /*5430*/  ISETP.GE.AND P1, PT, R40, R196, PT ;  /* 0x000000c42800720c */ /* 0x000fc40003f26270 */
[----:B------:R-:W-:Y:S02]  /*5440*/  LOP3.LUT R22, R7, 0x30, RZ, 0xfc, !PT ;  /* 0x0000003007167812 */ /* 0x000fe400078efcff */
[----:B------:R-:W-:Y:S02]  /*5450*/  I2FP.F32.U32 R40, R40 ;  /* 0x0000002800287245 */ /* 0x000fe40000201000 */
[----:B------:R-:W-:Y:S01]  /*5460*/  FSEL R46, R46, -INF , !P5 ;  /* 0xff8000002e2e7808 */ /* 0x000fe20006800000 */
[----:B------:R-:W5:Y:S01]  /*5470*/  MUFU.TANH R57, R57 ;  /* 0x0000003900397308 */ /* 0x000f620000002400 */
[----:B------:R-:W-:Y:S01]  /*5480*/  FSEL R43, R43, -INF , !P4 ;  /* 0xff8000002b2b7808 */ /* 0x000fe20006000000 */
[-C--:B--2---:R-:W-:Y:S01]  /*5490*/  FFMA.FTZ R41, R0, R40.reuse, R17 ;  /* 0x0000002800297223 */ /* 0x084fe20000010011 */
[----:B------:R-:W-:Y:S01]  /*54a0*/  ISETP.GE.AND P5, PT, R22, R197, PT ;  /* 0x000000c51600720c */ /* 0x000fe20003fa6270 */
[----:B----4-:R-:W-:Y:S01]  /*54b0*/  FFMA.FTZ R40, R0, R40, R65 ;  /* 0x0000002800287223 */ /* 0x010fe20000010041 */
[----:B------:R-:W-:-:S02]  /*54c0*/  ISETP.GE.AND P4, PT, R22, R196, PT ;  /* 0x000000c41600720c */ /* 0x000fc40003f86270 */
[----:B------:R-:W-:Y:S01]  /*54d0*/  I2FP.F32.U32 R22, R22 ;  /* 0x0000001600167245 */ /* 0x000fe20000201000 */
[----:B------:R-:W2:Y:S01]  /*54e0*/  MUFU.TANH R75, R75 ;  /* 0x0000004b004b7308 */ /* 0x000ea20000002400 */
[----:B------:R-:W-:Y:S02]  /*54f0*/  FSEL R42, R19, -INF , !P2 ;  /* 0xff800000132a7808 */ /* 0x000fe40005000000 */
[----:B------:R-:W-:Y:S01]  /*5500*/  FSEL R41, R41, -INF , !P3 ;  /* 0xff80000029297808 */ /* 0x000fe20005800000 */
[-C--:B------:R-:W-:Y:S01]  /*5510*/  FFMA.FTZ R67, R0, R22.reuse, R67 ;  /* 0x0000001600437223 */ /* 0x080fe20000010043 */
[----:B------:R-:W-:Y:S01]  /*5520*/  ISETP.GE.AND P2, PT, R164, R197, PT ;  /* 0x000000c5a400720c */ /* 0x000fe20003f46270 */
[----:B---3--:R-:W-:Y:S01]  /*5530*/  FFMA.FTZ R73, R0, R22, R73 ;  /* 0x0000001600497223 */ /* 0x008fe20000010049 */
[----:B------:R-:W-:Y:S01]  /*5540*/  ISETP.GE.AND P3, PT, R164, R196, PT ;  /* 0x000000c4a400720c */ /* 0x000fe20003f66270 */
[----:B------:R-:W3:Y:S01]  /*5550*/  MUFU.TANH R87, R98 ;  /* 0x0000006200577308 */ /* 0x000ee20000002400 */
[----:B------:R-:W-:-:S02]  /*5560*/  I2FP.F32.U32 R164, R164 ;  /* 0x000000a400a47245 */ /* 0x000fc40000201000 */
[----:B------:R-:W-:Y:S02]  /*5570*/  FSEL R40, R40, -INF , !P1 ;  /* 0xff80000028287808 */ /* 0x000fe40004800000 */
[----:B------:R-:W-:Y:S01]  /*5580*/  FSEL R165, R67, -INF , !P5 ;  /* 0xff80000043a57808 */ /* 0x000fe20006800000 */
[----:B------:R-:W-:Y:S01]  /*5590*/  FFMA.FTZ R61, R0, R164, R61 ;  /* 0x000000a4003d7223 */ /* 0x000fe2000001003d */
[C---:B------:R-:W-:Y:S01]  /*55a0*/  ISETP.GE.AND P1, PT, R174.reuse, R197, PT ;  /* 0x000000c5ae00720c */ /* 0x040fe20003f26270 */
[----:B------:R4:W-:Y:S01]  /*55b0*/  MUFU.TANH R19, R54 ;  /* 0x0000003600137308 */ /* 0x0009e20000002400 */
[----:B------:R-:W-:Y:S01]  /*55c0*/  ISETP.GE.AND P5, PT, R174, R196, PT ;  /* 0x000000c4ae00720c */ /* 0x000fe20003fa6270 */
[----:B------:R-:W-:Y:S01]  /*55d0*/  FFMA.FTZ R164, R0, R164, R5 ;  /* 0x000000a400a47223 */ /* 0x000fe20000010005 */
[----:B------:R-:W-:Y:S02]  /*55e0*/  I2FP.F32.U32 R174, R174 ;  /* 0x000000ae00ae7245 */ /* 0x000fe40000201000 */
[----:B------:R-:W-:-:S02]  /*55f0*/  LOP3.LUT R5, R7, 0x40, RZ, 0xfc, !PT ;  /* 0x0000004007057812 */ /* 0x000fc400078efcff */
[----:B------:R-:W-:Y:S01]  /*5600*/  FSEL R176, R73, -INF , !P4 ;  /* 0xff80000049b07808 */ /* 0x000fe20006000000 */
[CC--:B------:R-:W-:Y:S01]  /*5610*/  FFMA.FTZ R161, R0.reuse, R174.reuse, R53 ;  /* 0x000000ae00a17223 */ /* 0x0c0fe20000010035 */
[----:B------:R-:W-:Y:S01]  /*5620*/  FFMA.FTZ R174, R0, R174, R49 ;  /* 0x000000ae00ae7223 */ /* 0x000fe20000010031 */
[----:B------:R-:W-:Y:S01]  /*5630*/  FSEL R163, R61, -INF , !P2 ;  /* 0xff8000003da37808 */ /* 0x000fe20005000000 */
[----:B------:R-:W3:Y:S01]  /*5640*/  MUFU.TANH R99, R99 ;  /* 0x0000006300637308 */ /* 0x000ee20000002400 */
[----:B------:R-:W-:Y:S02]  /*5650*/  FSEL R164, R164, -INF , !P3 ;  /* 0xff800000a4a47808 */ /* 0x000fe40005800000 */
[----:B------:R-:W-:Y:S02]  /*5660*/  ISETP.GE.AND P3, PT, R5, R197, PT ;  /* 0x000000c50500720c */ /* 0x000fe40003f66270 */
[C---:B------:R-:W-:Y:S02]  /*5670*/  LOP3.LUT R22, R7.reuse, 0x41, RZ, 0xfc, !PT ;  /* 0x0000004107167812 */ /* 0x040fe400078efcff */
[----:B----4-:R-:W-:Y:S01]  /*5680*/  LOP3.LUT R54, R7, 0x39, RZ, 0xfc, !PT ;  /* 0x0000003907367812 */ /* 0x010fe200078efcff */
[----:B------:R4:W-:Y:S01]  /*5690*/  MUFU.TANH R49, R52 ;  /* 0x0000003400317308 */ /* 0x0009e20000002400 */
[----:B------:R-:W-:-:S02]  /*56a0*/  FSEL R161, R161, -INF , !P1 ;  /* 0xff800000a1a17808 */ /* 0x000fc40004800000 */
[CC--:B------:R-:W-:Y:S02]  /*56b0*/  ISETP.GE.AND P4, PT, R54.reuse, R197.reuse, PT ;  /* 0x000000c53600720c */ /* 0x0c0fe40003f86270 */
[----:B------:R-:W-:Y:S02]  /*56c0*/  ISETP.GE.AND P2, PT, R54, R196, PT ;  /* 0x000000c43600720c */ /* 0x000fe40003f46270 */
[----:B------:R-:W-:Y:S01]  /*56d0*/  I2FP.F32.U32 R54, R54 ;  /* 0x0000003600367245 */ /* 0x000fe20000201000 */
[----:B------:R-:W3:Y:S01]  /*56e0*/  MUFU.TANH R63, R63 ;  /* 0x0000003f003f7308 */ /* 0x000ee20000002400 */
[----:B------:R-:W-:Y:S02]  /*56f0*/  ISETP.GE.AND P1, PT, R5, R196, PT ;  /* 0x000000c40500720c */ /* 0x000fe40003f26270 */
[----:B------:R-:W-:Y:S01]  /*5700*/  FSEL R174, R174, -INF , !P5 ;  /* 0xff800000aeae7808 */ /* 0x000fe20006800000 */
[CC--:B-1----:R-:W-:Y:S01]  /*5710*/  FFMA.FTZ R55, R0.reuse, R54.reuse, R55 ;  /* 0x0000003600377223 */ /* 0x0c2fe20000010037 */
[----:B-----5:R-:W-:Y:S01]  /*5720*/  FFMA.FTZ R57, R0, R54, R57 ;  /* 0x0000003600397223 */ /* 0x020fe20000010039 */
[----:B------:R-:W-:-:S02]  /*5730*/  ISETP.GE.AND P5, PT, R22, R197, PT ;  /* 0x000000c51600720c */ /* 0x000fc40003fa6270 */
[----:B------:R1:W-:Y:S01]  /*5740*/  MUFU.TANH R53, R48 ;  /* 0x0000003000357308 */ /* 0x0003e20000002400 */
[----:B------:R-:W-:Y:S02]  /*5750*/  FSEL R159, R55, -INF , !P4 ;  /* 0xff800000379f7808 */ /* 0x000fe40006000000 */
[----:B----4-:R-:W-:Y:S02]  /*5760*/  I2FP.F32.U32 R52, R5 ;  /* 0x0000000500347245 */ /* 0x010fe40000201000 */
[----:B------:R-:W-:Y:S02]  /*5770*/  FSEL R162, R57, -INF , !P2 ;  /* 0xff80000039a27808 */ /* 0x000fe40005000000 */
[----:B------:R-:W-:Y:S01]  /*5780*/  ISETP.GE.AND P4, PT, R22, R196, PT ;  /* 0x000000c41600720c */ /* 0x000fe20003f86270 */
[CC--:B--2---:R-:W-:Y:S01]  /*5790*/  FFMA.FTZ R75, R0.reuse, R52.reuse, R75 ;  /* 0x00000034004b7223 */ /* 0x0c4fe2000001004b */
[----:B---3--:R-:W-:Y:S01]  /*57a0*/  FFMA.FTZ R87, R0, R52, R87 ;  /* 0x0000003400577223 */ /* 0x008fe20000010057 */
[----:B------:R-:W-:Y:S01]  /*57b0*/  LOP3.LUT R52, R7, 0x49, RZ, 0xfc, !PT ;  /* 0x0000004907347812 */ /* 0x000fe200078efcff */
[----:B------:R-:W-:Y:S01]  /*57c0*/  MUFU.TANH R59, R59 ;  /* 0x0000003b003b7308 */ /* 0x000fe20000002400 */
[----:B------:R-:W-:-:S02]  /*57d0*/  I2FP.F32.U32 R22, R22 ;  /* 0x0000001600167245 */ /* 0x000fc40000201000 */
[----:B------:R-:W-:Y:S02]  /*57e0*/  FSEL R181, R75, -INF , !P3 ;  /* 0xff8000004bb57808 */ /* 0x000fe40005800000 */
[----:B------:R-:W-:Y:S01]  /*57f0*/  FSEL R184, R87, -INF , !P1 ;  /* 0xff80000057b87808 */ /* 0x000fe20004800000 */
[CC--:B------:R-:W-:Y:S01]  /*5800*/  FFMA.FTZ R99, R0.reuse, R22.reuse, R99 ;  /* 0x0000001600637223 */ /* 0x0c0fe20000010063 */
[----:B-1----:R-:W-:Y:S01]  /*5810*/  LOP3.LUT R48, R7, 0x48, RZ, 0xfc, !PT ;  /* 0x0000004807307812 */ /* 0x002fe200078efcff */
[----:B------:R-:W1:Y:S01]  /*5820*/  MUFU.TANH R69, R56 ;  /* 0x0000003800457308 */ /* 0x000e620000002400 */
[----:B------:R-:W-:Y:S01]  /*5830*/  FFMA.FTZ R63, R0, R22, R63 ;  /* 0x00000016003f7223 */ /* 0x000fe2000001003f */
[-C--:B------:R-:W-:Y:S02]  /*5840*/  ISETP.GE.AND P1, PT, R52, R197.reuse, PT ;  /* 0x000000c53400720c */ /* 0x080fe40003f26270 */
[C---:B------:R-:W-:Y:S02]  /*5850*/  ISETP.GE.AND P2, PT, R48.reuse, R197, PT ;  /* 0x000000c53000720c */ /* 0x040fe40003f46270 */
[----:B------:R-:W-:-:S02]  /*5860*/  ISETP.GE.AND P3, PT, R48, R196, PT ;  /* 0x000000c43000720c */ /* 0x000fc40003f66270 */
[----:B------:R2:W-:Y:S01]  /*5870*/  MUFU.TANH R5, R44 ;  /* 0x0000002c00057308 */ /* 0x0005e20000002400 */
[----:B------:R-:W-:Y:S02]  /*5880*/  I2FP.F32.U32 R48, R48 ;  /* 0x0000003000307245 */ /* 0x000fe40000201000 */
[----:B------:R-:W-:Y:S02]  /*5890*/  LOP3.LUT R22, R7, 0x50, RZ, 0xfc, !PT ;  /* 0x0000005007167812 */ /* 0x000fe400078efcff */
[----:B------:R-:W-:Y:S01]  /*58a0*/  FSEL R182, R99, -INF , !P4 ;  /* 0xff80000063b67808 */ /* 0x000fe20006000000 */
[CC--:B------:R-:W-:Y:S01]  /*58b0*/  FFMA.FTZ R85, R0.reuse, R48.reuse, R85 ;  /* 0x0000003000557223 */ /* 0x0c0fe20000010055 */
[----:B------:R-:W-:Y:S01]  /*58c0*/  FFMA.FTZ R79, R0, R48, R79 ;  /* 0x00000030004f7223 */ /* 0x000fe2000001004f */
[----:B------:R3:W-:Y:S01]  /*58d0*/  MUFU.TANH R55, R38 ;  /* 0x0000002600377308 */ /* 0x0007e20000002400 */
[----:B------:R-:W-:Y:S02]  /*58e0*/  ISETP.GE.AND P4, PT, R22, R197, PT ;  /* 0x000000c51600720c */ /* 0x000fe40003f86270 */
[----:B------:R-:W-:-:S02]  /*58f0*/  FSEL R169, R85, -INF , !P2 ;  /* 0xff80000055a97808 */ /* 0x000fc40005000000 */
[----:B------:R-:W-:Y:S02]  /*5900*/  FSEL R180, R79, -INF , !P3 ;  /* 0xff8000004fb47808 */ /* 0x000fe40005800000 */
[----:B------:R-:W-:Y:S01]  /*5910*/  ISETP.GE.AND P2, PT, R22, R196, PT ;  /* 0x000000c41600720c */ /* 0x000fe20003f46270 */
[----:B------:R-:W-:Y:S01]  /*5920*/  MUFU.TANH R51, R51 ;  /* 0x0000003300337308 */ /* 0x000fe20000002400 */
[----:B------:R-:W-:Y:S02]  /*5930*/  I2FP.F32.U32 R22, R22 ;  /* 0x0000001600167245 */ /* 0x000fe40000201000 */
[----:B--2---:R-:W-:Y:S02]  /*5940*/  I2FP.F32.U32 R44, R52 ;  /* 0x00000034002c7245 */ /* 0x004fe40000201000 */
[----:B------:R-:W-:Y:S01]  /*5950*/  FSEL R175, R63, -INF , !P5 ;  /* 0xff8000003faf7808 */ /* 0x000fe20006800000 */
[CC--:B-1----:R-:W-:Y:S01]  /*5960*/  FFMA.FTZ R69, R0.reuse, R22.reuse, R69 ;  /* 0x0000001600457223 */ /* 0x0c2fe20000010045 */
[C---:B------:R-:W-:Y:S01]  /*5970*/  FFMA.FTZ R81, R0.reuse, R22, R81 ;  /* 0x0000001600517223 */ /* 0x040fe20000010051 */
[CC--:B------:R-:W-:Y:S01]  /*5980*/  FFMA.FTZ R77, R0.reuse, R44.reuse, R77 ;  /* 0x0000002c004d7223 */ /* 0x0c0fe2000001004d */
[----:B------:R-:W1:Y:S01]  /*5990*/  MUFU.TANH R17, R58 ;  /* 0x0000003a00117308 */ /* 0x000e620000002400 */
[C---:B---3--:R-:W-:Y:S01]  /*59a0*/  LOP3.LUT R38, R7.reuse, 0x51, RZ, 0xfc, !PT ;  /* 0x0000005107267812 */ /* 0x048fe200078efcff */
[----:B------:R-:W-:Y:S01]  /*59b0*/  FFMA.FTZ R95, R0, R44, R95 ;  /* 0x0000002c005f7223 */ /* 0x000fe2000001005f */
[----:B------:R-:W-:-:S02]  /*59c0*/  LOP3.LUT R22, R7, 0x59, RZ, 0xfc, !PT ;  /* 0x0000005907167812 */ /* 0x000fc400078efcff */
[----:B------:R-:W-:Y:S02]  /*59d0*/  FSEL R171, R77, -INF , !P1 ;  /* 0xff8000004dab7808 */ /* 0x000fe40004800000 */
[CC--:B------:R-:W-:Y:S01]  /*59e0*/  ISETP.GE.AND P3, PT, R38.reuse, R197.reuse, PT ;  /* 0x000000c52600720c */ /* 0x0c0fe20003f66270 */
[----:B------:R-:W2:Y:S01]  /*59f0*/  MUFU.TANH R37, R37 ;  /* 0x0000002500257308 */ /* 0x000ea20000002400 */
[----:B------:R-:W-:Y:S02]  /*5a00*/  ISETP.GE.AND P1, PT, R38, R196, PT ;  /* 0x000000c42600720c */ /* 0x000fe40003f26270 */
[----:B------:R-:W-:Y:S02]  /*5a10*/  I2FP.F32.U32 R38, R38 ;  /* 0x0000002600267245 */ /* 0x000fe40000201000 */
[----:B------:R-:W-:Y:S02]  /*5a20*/  LOP3.LUT R44, R7, 0x58, RZ, 0xfc, !PT ;  /* 0x00000058072c7812 */ /* 0x000fe400078efcff */
[----:B------:R-:W-:Y:S01]  /*5a30*/  FSEL R172, R69, -INF , !P2 ;  /* 0xff80000045ac7808 */ /* 0x000fe20005000000 */
[-C--:B------:R-:W-:Y:S01]  /*5a40*/  FFMA.FTZ R59, R0, R38.reuse, R59 ;  /* 0x00000026003b7223 */ /* 0x080fe2000001003b */
[----:B------:R3:W-:Y:S01]  /*5a50*/  MUFU.TANH R61, R36 ;  /* 0x00000024003d7308 */ /* 0x0007e20000002400 */
[----:B------:R-:W-:Y:S01]  /*5a60*/  ISETP.GE.AND P2, PT, R22, R197, PT ;  /* 0x000000c51600720c */ /* 0x000fe20003f46270 */
[----:B-1----:R-:W-:Y:S01]  /*5a70*/  FFMA.FTZ R17, R0, R38, R17 ;  /* 0x0000002600117223 */ /* 0x002fe20000010011 */
[----:B------:R-:W-:-:S02]  /*5a80*/  ISETP.GE.AND P5, PT, R52, R196, PT ;  /* 0x000000c43400720c */ /* 0x000fc40003fa6270 */
[----:B------:R-:W-:Y:S02]  /*5a90*/  FSEL R177, R59, -INF , !P3 ;  /* 0xff8000003bb17808 */ /* 0x000fe40005800000 */
[----:B------:R-:W-:Y:S01]  /*5aa0*/  ISETP.GE.AND P3, PT, R22, R196, PT ;  /* 0x000000c41600720c */ /* 0x000fe20003f66270 */
[----:B------:R1:W-:Y:S01]  /*5ab0*/  MUFU.TANH R57, R32 ;  /* 0x0000002000397308 */ /* 0x0003e20000002400 */
[----:B------:R-:W-:Y:S02]  /*5ac0*/  I2FP.F32.U32 R22, R22 ;  /* 0x0000001600167245 */ /* 0x000fe40000201000 */
[----:B------:R-:W-:Y:S02]  /*5ad0*/  FSEL R179, R81, -INF , !P4 ;  /* 0xff80000051b37808 */ /* 0x000fe40006000000 */
[----:B------:R-:W-:Y:S01]  /*5ae0*/  ISETP.GE.AND P4, PT, R44, R196, PT ;  /* 0x000000c42c00720c */ /* 0x000fe20003f86270 */
[CC--:B------:R-:W-:Y:S01]  /*5af0*/  FFMA.FTZ R51, R0.reuse, R22.reuse, R51 ;  /* 0x0000001600337223 */ /* 0x0c0fe20000010033 */
[----:B------:R-:W-:Y:S01]  /*5b00*/  FSEL R178, R95, -INF , !P5 ;  /* 0xff8000005fb27808 */ /* 0x000fe20006800000 */
[----:B------:R-:W-:Y:S01]  /*5b10*/  FFMA.FTZ R53, R0, R22, R53 ;  /* 0x0000001600357223 */ /* 0x000fe20000010035 */
[----:B------:R-:W-:Y:S01]  /*5b20*/  ISETP.GE.AND P5, PT, R44, R197, PT ;  /* 0x000000c52c00720c */ /* 0x000fe20003fa6270 */
[----:B------:R-:W4:Y:S01]  /*5b30*/  MUFU.TANH R39, R39 ;  /* 0x0000002700277308 */ /* 0x000f220000002400 */
[----:B---3--:R-:W-:-:S02]  /*5b40*/  I2FP.F32.U32 R36, R44 ;  /* 0x0000002c00247245 */ /* 0x008fc40000201000 */
[----:B------:R-:W-:Y:S02]  /*5b50*/  LOP3.LUT R22, R7, 0x60, RZ, 0xfc, !PT ;  /* 0x0000006007167812 */ /* 0x000fe400078efcff */
[----:B------:R-:W-:Y:S01]  /*5b60*/  FSEL R167, R51, -INF , !P2 ;  /* 0xff80000033a77808 */ /* 0x000fe20005000000 */
[CC--:B------:R-:W-:Y:S01]  /*5b70*/  FFMA.FTZ R49, R0.reuse, R36.reuse, R49 ;  /* 0x0000002400317223 */ /* 0x0c0fe20000010031 */
[----:B------:R-:W-:Y:S01]  /*5b80*/  FFMA.FTZ R19, R0, R36, R19 ;  /* 0x0000002400137223 */ /* 0x000fe20000010013 */
[----:B-1----:R-:W-:Y:S01]  /*5b90*/  LOP3.LUT R32, R7, 0x61, RZ, 0xfc, !PT ;  /* 0x0000006107207812 */ /* 0x002fe200078efcff */
[----:B------:R-:W1:Y:S01]  /*5ba0*/  MUFU.TANH R59, R34 ;  /* 0x00000022003b7308 */ /* 0x000e620000002400 */
[----:B------:R-:W-:Y:S02]  /*5bb0*/  FSEL R170, R17, -INF , !P1 ;  /* 0xff80000011aa7808 */ /* 0x000fe40004800000 */
[----:B------:R-:W-:Y:S02]  /*5bc0*/  FSEL R168, R49, -INF , !P4 ;  /* 0xff80000031a87808 */ /* 0x000fe40006000000 */
[----:B------:R-:W-:-:S02]  /*5bd0*/  ISETP.GE.AND P4, PT, R32, R197, PT ;  /* 0x000000c52000720c */ /* 0x000fc40003f86270 */
[----:B------:R-:W-:Y:S01]  /*5be0*/  ISETP.GE.AND P2, PT, R32, R196, PT ;  /* 0x000000c42000720c */ /* 0x000fe20003f46270 */
[----:B------:R3:W-:Y:S01]  /*5bf0*/  MUFU.TANH R17, R28 ;  /* 0x0000001c00117308 */ /* 0x0007e20000002400 */
[----:B------:R-:W-:Y:S02]  /*5c00*/  FSEL R173, R19, -INF , !P5 ;  /* 0xff80000013ad7808 */ /* 0x000fe40006800000 */
[----:B------:R-:W-:Y:S02]  /*5c10*/  I2FP.F32.U32 R32, R32 ;  /* 0x0000002000207245 */ /* 0x000fe40000201000 */
[----:B------:R-:W-:Y:S02]  /*5c20*/  I2FP.F32.U32 R19, R22 ;  /* 0x0000001600137245 */ /* 0x000fe40000201000 */
[----:B------:R-:W-:Y:S01]  /*5c30*/  ISETP.GE.AND P1, PT, R22, R197, PT ;  /* 0x000000c51600720c */ /* 0x000fe20003f26270 */
[----:B--2---:R-:W-:Y:S01]  /*5c40*/  FFMA.FTZ R37, R0, R32, R37 ;  /* 0x0000002000257223 */ /* 0x004fe20000010025 */
[----:B------:R-:W-:Y:S01]  /*5c50*/  ISETP.GE.AND P5, PT, R22, R196, PT ;  /* 0x000000c41600720c */ /* 0x000fe20003fa6270 */
[CC--:B------:R-:W-:Y:S01]  /*5c60*/  FFMA.FTZ R5, R0.reuse, R19.reuse, R5 ;  /* 0x0000001300057223 */ /* 0x0c0fe20000010005 */
[----:B------:R-:W-:Y:S01]  /*5c70*/  LOP3.LUT R22, R7, 0x68, RZ, 0xfc, !PT ;  /* 0x0000006807167812 */ /* 0x000fe200078efcff */
[----:B------:R-:W-:Y:S01]  /*5c80*/  MUFU.TANH R35, R35 ;  /* 0x0000002300237308 */ /* 0x000fe20000002400 */
[----:B------:R-:W-:Y:S01]  /*5c90*/  FSEL R155, R37, -INF , !P4 ;  /* 0xff800000259b7808 */ /* 0x000fe20006000000 */
[C---:B----4-:R-:W-:Y:S01]  /*5ca0*/  FFMA.FTZ R39, R0.reuse, R32, R39 ;  /* 0x0000002000277223 */ /* 0x050fe20000010027 */
[----:B------:R-:W-:Y:S01]  /*5cb0*/  FSEL R166, R53, -INF , !P3 ;  /* 0xff80000035a67808 */ /* 0x000fe20005800000 */
[----:B------:R-:W-:Y:S01]  /*5cc0*/  FFMA.FTZ R55, R0, R19, R55 ;  /* 0x0000001300377223 */ /* 0x000fe20000010037 */
[----:B------:R-:W-:-:S02]  /*5cd0*/  FSEL R157, R5, -INF , !P1 ;  /* 0xff800000059d7808 */ /* 0x000fc40004800000 */
[C---:B------:R-:W-:Y:S01]  /*5ce0*/  ISETP.GE.AND P3, PT, R22.reuse, R197, PT ;  /* 0x000000c51600720c */ /* 0x040fe20003f66270 */
[----:B------:R2:W4:Y:S01]  /*5cf0*/  MUFU.TANH R37, R18 ;  /* 0x0000001200257308 */ /* 0x0005220000002400 */
[----:B------:R-:W-:Y:S02]  /*5d00*/  ISETP.GE.AND P1, PT, R22, R196, PT ;  /* 0x000000c41600720c */ /* 0x000fe40003f26270 */
[----:B------:R-:W-:Y:S02]  /*5d10*/  I2FP.F32.U32 R22, R22 ;  /* 0x0000001600167245 */ /* 0x000fe40000201000 */
[C---:B---3--:R-:W-:Y:S02]  /*5d20*/  LOP3.LUT R28, R7.reuse, 0x69, RZ, 0xfc, !PT ;  /* 0x00000069071c7812 */ /* 0x048fe400078efcff */
[C---:B------:R-:W-:Y:S01]  /*5d30*/  LOP3.LUT R19, R7.reuse, 0x71, RZ, 0xfc, !PT ;  /* 0x0000007107137812 */ /* 0x040fe200078efcff */
[----:B------:R3:W5:Y:S01]  /*5d40*/  MUFU.TANH R5, R20 ;  /* 0x0000001400057308 */ /* 0x0007620000002400 */
[CC--:B------:R-:W-:Y:S01]  /*5d50*/  FFMA.FTZ R61, R0.reuse, R22.reuse, R61 ;  /* 0x00000016003d7223 */ /* 0x0c0fe2000001003d */
[----:B-1----:R-:W-:Y:S01]  /*5d60*/  FFMA.FTZ R59, R0, R22, R59 ;  /* 0x00000016003b7223 */ /* 0x002fe2000001003b */
[----:B------:R-:W-:-:S02]  /*5d70*/  LOP3.LUT R22, R7, 0x70, RZ, 0xfc, !PT ;  /* 0x0000007007167812 */ /* 0x000fc400078efcff */
[----:B------:R-:W-:Y:S02]  /*5d80*/  FSEL R154, R39, -INF , !P2 ;  /* 0xff800000279a7808 */ /* 0x000fe40005000000 */
[----:B------:R-:W-:Y:S01]  /*5d90*/  FSEL R153, R61, -INF , !P3 ;  /* 0xff8000003d997808 */ /* 0x000fe20005800000 */
[----:B------:R-:W1:Y:S01]  /*5da0*/  MUFU.TANH R49, R30 ;  /* 0x0000001e00317308 */ /* 0x000e620000002400 */
[----:B------:R-:W-:Y:S02]  /*5db0*/  FSEL R156, R55, -INF , !P5 ;  /* 0xff800000379c7808 */ /* 0x000fe40006800000 */
[C---:B------:R-:W-:Y:S02]  /*5dc0*/  ISETP.GE.AND P2, PT, R22.reuse, R197, PT ;  /* 0x000000c51600720c */ /* 0x040fe40003f46270 */
[----:B------:R-:W-:Y:S02]  /*5dd0*/  ISETP.GE.AND P3, PT, R22, R196, PT ;  /* 0x000000c41600720c */ /* 0x000fe40003f66270 */
[----:B--2---:R-:W-:Y:S01]  /*5de0*/  I2FP.F32.U32 R18, R19 ;  /* 0x0000001300127245 */ /* 0x004fe20000201000 */
[----:B------:R-:W2:Y:S01]  /*5df0*/  MUFU.TANH R93, R84 ;  /* 0x00000054005d7308 */ /* 0x000ea20000002400 */
[----:B------:R-:W-:-:S02]  /*5e00*/  ISETP.GE.AND P5, PT, R28, R197, PT ;  /* 0x000000c51c00720c */ /* 0x000fc40003fa6270 */
[----:B---3--:R-:W-:Y:S01]  /*5e10*/  I2FP.F32.U32 R20, R28 ;  /* 0x0000001c00147245 */ /* 0x008fe20000201000 */
[C---:B----4-:R-:W-:Y:S01]  /*5e20*/  FFMA.FTZ R37, R0.reuse, R18, R37 ;  /* 0x0000001200257223 */ /* 0x050fe20000010025 */
[----:B------:R-:W-:Y:S01]  /*5e30*/  I2FP.F32.U32 R22, R22 ;  /* 0x0000001600167245 */ /* 0x000fe20000201000 */
[----:B-----5:R-:W-:Y:S01]  /*5e40*/  FFMA.FTZ R5, R0, R18, R5 ;  /* 0x0000001200057223 */ /* 0x020fe20000010005 */
[----:B------:R-:W-:Y:S01]  /*5e50*/  ISETP.GE.AND P4, PT, R28, R196, PT ;  /* 0x000000c41c00720c */ /* 0x000fe20003f86270 */
[C---:B------:R-:W-:Y:S01]  /*5e60*/  FFMA.FTZ R57, R0.reuse, R20, R57 ;  /* 0x0000001400397223 */ /* 0x040fe20000010039 */
[----:B------:R-:W3:Y:S01]  /*5e70*/  MUFU.TANH R39, R86 ;  /* 0x0000005600277308 */ /* 0x000ee20000002400 */
[C---:B------:R-:W-:Y:S01]  /*5e80*/  FFMA.FTZ R17, R0.reuse, R22, R17 ;  /* 0x0000001600117223 */ /* 0x040fe20000010011 */
[C---:B------:R-:W-:Y:S01]  /*5e90*/  FFMA.FTZ R35, R0.reuse, R20, R35 ;  /* 0x0000001400237223 */ /* 0x040fe20000010023 */
[----:B------:R-:W-:Y:S01]  /*5ea0*/  FSEL R152, R59, -INF , !P1 ;  /* 0xff8000003b987808 */ /* 0x000fe20004800000 */
[----:B-1----:R-:W-:Y:S01]  /*5eb0*/  FFMA.FTZ R49, R0, R22, R49 ;  /* 0x0000001600317223 */ /* 0x002fe20000010031 */
[----:B------:R-:W-:Y:S01]  /*5ec0*/  FSEL R151, R57, -INF , !P5 ;  /* 0xff80000039977808 */ /* 0x000fe20006800000 */
[----:B------:R-:W-:Y:S01]  /*5ed0*/  BAR.SYNC.DEFER_BLOCKING 0x0 ;  /* 0x0000000000007b1d */ /* 0x000fe20000010000 */
[----:B------:R-:W-:-:S02]  /*5ee0*/  ISETP.GE.AND P5, PT, R19, R196, PT ;  /* 0x000000c41300720c */ /* 0x000fc40003fa6270 */
[----:B------:R-:W-:Y:S02]  /*5ef0*/  FSEL R149, R17, -INF , !P2 ;  /* 0xff80000011957808 */ /* 0x000fe40005000000 */
[----:B------:R-:W-:Y:S01]  /*5f00*/  FSEL R140, R37, -INF , !P5 ;  /* 0xff800000258c7808 */ /* 0x000fe20006800000 */
[----:B------:R-:W1:Y:S01]  /*5f10*/  MUFU.TANH R21, R21 ;  /* 0x0000001500157308 */ /* 0x000e620000002400 */
[----:B------:R-:W-:Y:S02]  /*5f20*/  ISETP.NE.AND P5, PT, R199, 0x1, PT ;  /* 0x00000001c700780c */ /* 0x000fe40003fa5270 */
[----:B------:R-:W-:Y:S02]  /*5f30*/  LOP3.LUT R17, R7, 0x79, RZ, 0xfc, !PT ;  /* 0x0000007907117812 */ /* 0x000fe400078efcff */
[----:B------:R-:W-:Y:S02]  /*5f40*/  FSEL R150, R35, -INF , !P4 ;  /* 0xff80000023967808 */ /* 0x000fe40006000000 */
[C---:B------:R-:W-:Y:S01]  /*5f50*/  ISETP.GE.AND P4, PT, R7.reuse, R197, PT ;  /* 0x000000c50700720c */ /* 0x040fe20003f86270 */
[----:B------:R-:W4:Y:S01]  /*5f60*/  MUFU.TANH R23, R23 ;  /* 0x0000001700177308 */ /* 0x000f220000002400 */
[----:B------:R-:W-:-:S02]  /*5f70*/  ISETP.GE.AND P2, PT, R7, R196, PT ;  /* 0x000000c40700720c */ /* 0x000fc40003f46270 */
[----:B------:R-:W-:Y:S02]  /*5f80*/  ISETP.GE.AND P1, PT, R19, R197, PT ;  /* 0x000000c51300720c */ /* 0x000fe40003f26270 */
[----:B------:R-:W-:Y:S02]  /*5f90*/  I2FP.F32.U32 R7, R7 ;  /* 0x0000000700077245 */ /* 0x000fe40000201000 */
[----:B------:R-:W-:Y:S02]  /*5fa0*/  I2FP.F32.U32 R18, R17 ;  /* 0x0000001100127245 */ /* 0x000fe40000201000 */
[----:B------:R-:W-:Y:S01]  /*5fb0*/  FSEL R147, R5, -INF , !P1 ;  /* 0xff80000005937808 */ /* 0x000fe20004800000 */
[CC--:B--2---:R-:W-:Y:S01]  /*5fc0*/  FFMA.FTZ R5, R0.reuse, R7.reuse, R93 ;  /* 0x0000000700057223 */ /* 0x0c4fe2000001005d */
[----:B------:R-:W-:Y:S01]  /*5fd0*/  FSEL R142, R49, -INF , !P3 ;  /* 0xff800000318e7808 */ /* 0x000fe20005800000 */
[C---:B---3--:R-:W-:Y:S01]  /*5fe0*/  FFMA.FTZ R39, R0.reuse, R7, R39 ;  /* 0x0000000700277223 */ /* 0x048fe20000010027 */
[----:B-1----:R-:W-:Y:S01]  /*5ff0*/  FFMA.FTZ R21, R0, R18, R21 ;  /* 0x0000001200157223 */ /* 0x002fe20000010015 */
[----:B------:R-:W-:-:S02]  /*6000*/  ISETP.GE.AND P3, PT, R17, R197, PT ;  /* 0x000000c51100720c */ /* 0x000fc40003f66270 */
[----:B------:R-:W-:Y:S01]  /*6010*/  ISETP.GE.AND P1, PT, R17, R196, PT ;  /* 0x000000c41100720c */ /* 0x000fe20003f26270 */
[----:B----4-:R-:W-:Y:S01]  /*6020*/  FFMA.FTZ R23, R0, R18, R23 ;  /* 0x0000001200177223 */ /* 0x010fe20000010017 */
[----:B------:R-:W-:Y:S02]  /*6030*/  FSEL R5, R5, -INF , !P4 ;  /* 0xff80000005057808 */ /* 0x000fe40006000000 */
[----:B------:R-:W-:Y:S02]  /*6040*/  FSEL R18, R39, -INF , !P2 ;  /* 0xff80000027127808 */ /* 0x000fe40005000000 */
        /* <DEDUP_REMOVED lines=14> */
.L_x_2164:
        /* <DEDUP_REMOVED lines=59> */
.L_x_2165:
        /* <DEDUP_REMOVED lines=110> */
.L_x_2163:
        /* <DEDUP_REMOVED lines=50> */
[----:B------:R-:W4:Y:S04]  /*6ee0*/  LDSM.16.MT88.4 R92, [R67+0x10000] ;  /* 0x01000000435c783b */ /* 0x000f280000004200 */
[----:B------:R-:W5:Y:S04]  /*6ef0*/  LDSM.16.MT88.4 R76, [R49+0x10000] ;  /* 0x01000000314c783b */ /* 0x000f680000004200 */
[----:B------:R-:W-:Y:S01]  /*6f00*/  LDSM.16.MT88.4 R36, [R143+0xc800] ;  /* 0x00c800008f24783b */ /* 0x000fe20000004200 */
[----:B--2---:R-:W-:-:S03]  /*6f10*/  FMNMX.FTZ R133, R20, R133, !PT ;  /* 0x0000008514857209 */ /* 0x004fc60007810000 */
[----:B------:R-:W-:Y:S01]  /*6f20*/  LDSM.16.MT88.4 R20, [R49+0xc800] ;  /* 0x00c800003114783b */ /* 0x000fe20000004200 */
        /* <DEDUP_REMOVED lines=8> */
[--C-:B------:R-:W-:Y:S01]  /*6fb0*/  FFMA.FTZ R134, R33, UR4, -R146.reuse ;  /* 0x0000000421867c23 */ /* 0x100fe20008010892 */
[--C-:B------:R-:W-:Y:S01]  /*6fc0*/  FFMA.FTZ R65, R31, UR4, -R146.reuse ;  /* 0x000000041f417c23 */ /* 0x100fe20008010892 */
[--C-:B------:R-:W-:Y:S01]  /*6fd0*/  FFMA.FTZ R64, R29, UR4, -R146.reuse ;  /* 0x000000041d407c23 */ /* 0x100fe20008010892 */
[--C-:B------:R-:W-:Y:S01]  /*6fe0*/  FFMA.FTZ R57, R11, UR4, -R146.reuse ;  /* 0x000000040b397c23 */ /* 0x100fe20008010892 */
[--C-:B------:R-:W-:Y:S01]  /*6ff0*/  FFMA.FTZ R63, R4, UR4, -R141.reuse ;  /* 0x00000004043f7c23 */ /* 0x100fe2000801088d */
[--C-:B------:R-:W-:Y:S01]  /*7000*/  FFMA.FTZ R62, R6, UR4, -R141.reuse ;  /* 0x00000004063e7c23 */ /* 0x100fe2000801088d */
[--C-:B------:R-:W-:Y:S01]  /*7010*/  FFMA.FTZ R135, R18, UR4, -R141.reuse ;  /* 0x0000000412877c23 */ /* 0x100fe2000801088d */
[----:B------:R-:W1:Y:S01]  /*7020*/  LDSM.16.MT88.4 R4, [R44+0x10000] ;  /* 0x010000002c04783b */ /* 0x000e620000004200 */
[--C-:B------:R-:W-:Y:S01]  /*7030*/  FFMA.FTZ R66, R10, UR4, -R141.reuse ;  /* 0x000000040a427c23 */ /* 0x100fe2000801088d */
[----:B------:R-:W-:Y:S01]  /*7040*/  MUFU.EX2 R137, R137 ;  /* 0x0000008900897308 */ /* 0x000fe20000000800 */
[--C-:B------:R-:W-:Y:S01]  /*7050*/  FFMA.FTZ R56, R9, UR4, -R146.reuse ;  /* 0x0000000409387c23 */ /* 0x100fe20008010892 */
[--C-:B------:R-:W-:Y:S01]  /*7060*/  FFMA.FTZ R59, R8, UR4, -R141.reuse ;  /* 0x00000004083b7c23 */ /* 0x100fe2000801088d */
[--C-:B------:R-:W-:Y:S01]  /*7070*/  FFMA.FTZ R61, R13, UR4, -R146.reuse ;  /* 0x000000040d3d7c23 */ /* 0x100fe20008010892 */
[----:B------:R-:W2:Y:S01]  /*7080*/  MUFU.EX2 R134, R134 ;  /* 0x0000008600867308 */ /* 0x000ea20000000800 */
[----:B------:R-:W3:Y:S01]  /*7090*/  LDSM.16.MT88.4 R8, [R44+0xc800] ;  /* 0x00c800002c08783b */ /* 0x000ee20000004200 */
[--C-:B------:R-:W-:Y:S01]  /*70a0*/  FFMA.FTZ R60, R15, UR4, -R146.reuse ;  /* 0x000000040f3c7c23 */ /* 0x100fe20008010892 */
[--C-:B------:R-:W-:Y:S01]  /*70b0*/  FFMA.FTZ R58, R16, UR4, -R141.reuse ;  /* 0x00000004103a7c23 */ /* 0x100fe2000801088d */
[----:B------:R-:W-:Y:S01]  /*70c0*/  MUFU.EX2 R65, R65 ;  /* 0x0000004100417308 */ /* 0x000fe20000000800 */
[--C-:B------:R-:W-:Y:S01]  /*70d0*/  FFMA.FTZ R55, R14, UR4, -R141.reuse ;  /* 0x000000040e377c23 */ /* 0x100fe2000801088d */
[--C-:B------:R-:W-:Y:S01]  /*70e0*/  FFMA.FTZ R54, R12, UR4, -R141.reuse ;  /* 0x000000040c367c23 */ /* 0x100fe2000801088d */
[----:B------:R-:W-:Y:S01]  /*70f0*/  LDSM.16.MT88.4 R16, [R67+0x10800] ;  /* 0x010800004310783b */ /* 0x000fe20000004200 */
[----:B------:R-:W4:Y:S01]  /*7100*/  MUFU.EX2 R64, R64 ;  /* 0x0000004000407308 */ /* 0x000f220000000800 */
[--C-:B------:R-:W-:Y:S01]  /*7110*/  FFMA.FTZ R51, R50, UR4, -R141.reuse ;  /* 0x0000000432337c23 */ /* 0x100fe2000801088d */
[--C-:B------:R-:W-:Y:S01]  /*7120*/  FFMA.FTZ R53, R47, UR4, -R146.reuse ;  /* 0x000000042f357c23 */ /* 0x100fe20008010892 */
[----:B------:R-:W3:Y:S01]  /*7130*/  LDSM.16.MT88.4 R12, [R49+0x10800] ;  /* 0x01080000310c783b */ /* 0x000ee20000004200 */
[----:B------:R-:W-:Y:S01]  /*7140*/  MUFU.EX2 R135, R135 ;  /* 0x0000008700877308 */ /* 0x000fe20000000800 */
[--C-:B------:R-:W-:Y:S01]  /*7150*/  FFMA.FTZ R52, R45, UR4, -R146.reuse ;  /* 0x000000042d347c23 */ /* 0x100fe20008010892 */
[----:B--2---:R-:W-:Y:S01]  /*7160*/  F2FP.F16.F32.PACK_AB R68, R134, R137 ;  /* 0x000000898644723e */ /* 0x004fe200000000ff */
[----:B------:R-:W-:Y:S01]  /*7170*/  LDSM.16.MT88.4 R32, [R143+0x10800] ;  /* 0x010800008f20783b */ /* 0x000fe20000004200 */
[----:B------:R-:W2:Y:S01]  /*7180*/  MUFU.EX2 R66, R66 ;  /* 0x0000004200427308 */ /* 0x000ea20000000800 */
[--C-:B------:R-:W-:Y:S01]  /*7190*/  FFMA.FTZ R50, R46, UR4, -R141.reuse ;  /* 0x000000042e327c23 */ /* 0x100fe2000801088d */
[--C-:B------:R-:W-:Y:S01]  /*71a0*/  FFMA.FTZ R48, R43, UR4, -R146.reuse ;  /* 0x000000042b307c23 */ /* 0x100fe20008010892 */
[----:B------:R-:W-:Y:S01]  /*71b0*/  LDSM.16.MT88.4 R28, [R67+0xc800] ;  /* 0x00c80000431c783b */ /* 0x000fe20000004200 */
[----:B------:R-:W-:Y:S01]  /*71c0*/  MUFU.EX2 R63, R63 ;  /* 0x0000003f003f7308 */ /* 0x000fe20000000800 */
[--C-:B------:R-:W-:Y:S01]  /*71d0*/  FFMA.FTZ R47, R41, UR4, -R146.reuse ;  /* 0x00000004292f7c23 */ /* 0x100fe20008010892 */
[----:B----4-:R-:W-:Y:S01]  /*71e0*/  F2FP.F16.F32.PACK_AB R70, R64, R65 ;  /* 0x000000414046723e */ /* 0x010fe200000000ff */
[--C-:B------:R-:W-:Y:S01]  /*71f0*/  FFMA.FTZ R46, R42, UR4, -R141.reuse ;  /* 0x000000042a2e7c23 */ /* 0x100fe2000801088d */
[----:B------:R-:W4:Y:S01]  /*7200*/  MUFU.EX2 R62, R62 ;  /* 0x0000003e003e7308 */ /* 0x000f220000000800 */
[--C-:B------:R-:W-:Y:S01]  /*7210*/  FFMA.FTZ R45, R40, UR4, -R141.reuse ;  /* 0x00000004282d7c23 */ /* 0x100fe2000801088d */
[--C-:B------:R-:W-:Y:S01]  /*7220*/  FFMA.FTZ R163, R163, UR4, -R146.reuse ;  /* 0x00000004a3a37c23 */ /* 0x100fe20008010892 */
[----:B------:R-:W-:Y:S01]  /*7230*/  LDSM.16.MT88.4 R40, [R44+0x11000] ;  /* 0x011000002c28783b */ /* 0x000fe20000004200 */
        /* <DEDUP_REMOVED lines=10> */
[----:B----4-:R-:W-:Y:S01]  /*72e0*/  F2FP.F16.F32.PACK_AB R71, R62, R63 ;  /* 0x0000003f3e47723e */ /* 0x010fe200000000ff */
        /* <DEDUP_REMOVED lines=9> */
[----:B------:R-:W4:Y:S01]  /*7380*/  MUFU.EX2 R58, R58 ;  /* 0x0000003a003a7308 */ /* 0x000f220000000800 */
[--C-:B------:R-:W-:Y:S01]  /*7390*/  FFMA.FTZ R152, R152, UR4, -R141.reuse ;  /* 0x0000000498987c23 */ /* 0x100fe2000801088d */
        /* <DEDUP_REMOVED lines=22> */
[----:B------:R1:W-:Y:S01]  /*7500*/  MUFU.EX2 R161, R163 ;  /* 0x000000a300a17308 */ /* 0x0003e20000000800 */
[C---:B------:R-:W-:Y:S03]  /*7510*/  HMMA.16816.F32 R96, R68.reuse, R92, RZ ;  /* 0x0000005c4460723c */ /* 0x040fe600000018ff */
[----:B------:R-:W3:Y:S04]  /*7520*/  MUFU.EX2 R158, R158 ;  /* 0x0000009e009e7308 */ /* 0x000ee80000000800 */
[----:B------:R-:W-:Y:S01]  /*7530*/  MUFU.EX2 R160, R160 ;  /* 0x000000a000a07308 */ /* 0x000fe20000000800 */
[----:B-----5:R-:W-:Y:S03]  /*7540*/  HMMA.16816.F32 R80, R68, R76, RZ ;  /* 0x0000004c4450723c */ /* 0x020fe600000018ff */
[----:B------:R-:W-:Y:S01]  /*7550*/  MUFU.EX2 R159, R159 ;  /* 0x0000009f009f7308 */ /* 0x000fe20000000800 */
[----:B-1----:R-:W-:-:S03]  /*7560*/  FFMA.FTZ R163, R164, UR4, -R141 ;  /* 0x00000004a4a37c23 */ /* 0x002fc6000801088d */
[----:B------:R1:W-:Y:S01]  /*7570*/  MUFU.EX2 R164, R176 ;  /* 0x000000b000a47308 */ /* 0x0003e20000000800 */
[C---:B------:R-:W-:Y:S03]  /*7580*/  HMMA.16816.F32 R116, R68.reuse, R118, RZ ;  /* 0x000000764474723c */ /* 0x040fe600000018ff */
[----:B------:R-:W5:Y:S04]  /*7590*/  MUFU.EX2 R163, R163 ;  /* 0x000000a300a37308 */ /* 0x000f680000000800 */
[----:B------:R2:W-:Y:S01]  /*75a0*/  MUFU.EX2 R162, R174 ;  /* 0x000000ae00a27308 */ /* 0x0005e20000000800 */
[----:B------:R-:W-:Y:S03]  /*75b0*/  HMMA.16816.F32 R84, R68, R86, RZ ;  /* 0x000000564454723c */ /* 0x000fe600000018ff */
[----:B------:R-:W5:Y:S01]  /*75c0*/  MUFU.EX2 R165, R165 ;  /* 0x000000a500a57308 */ /* 0x000f620000000800 */
[----:B-1----:R-:W-:-:S03]  /*75d0*/  FFMA.FTZ R176, R169, UR4, -R146 ;  /* 0x00000004a9b07c23 */ /* 0x002fc60008010892 */
[----:B------:R-:W-:Y:S01]  /*75e0*/  MUFU.EX2 R171, R171 ;  /* 0x000000ab00ab7308 */ /* 0x000fe20000000800 */
[C---:B------:R-:W-:Y:S03]  /*75f0*/  HMMA.16816.F32 R124, R68.reuse, R126, RZ ;  /* 0x0000007e447c723c */ /* 0x040fe600000018ff */
        /* <DEDUP_REMOVED lines=11> */
[----:B-1----:R-:W-:-:S07]  /*76b0*/  FFMA.FTZ R182, R177, UR4, -R146 ;  /* 0x00000004b1b67c23 */ /* 0x002fce0008010892 */
[C---:B------:R-:W-:Y:S01]  /*76c0*/  HMMA.16816.F32 R72, R68.reuse, R4, RZ ;  /* 0x000000044448723c */ /* 0x040fe200000018ff */
[----:B------:R-:W-:Y:S01]  /*76d0*/  F2FP.F16.F32.PACK_AB R4, R60, R61 ;  /* 0x0000003d3c04723e */ /* 0x000fe200000000ff */
[----:B------:R-:W-:Y:S01]  /*76e0*/  FADD.FTZ R61, R61, R64 ;  /* 0x000000403d3d7221 */ /* 0x000fe20000010000 */
[----:B----4-:R-:W-:Y:S01]  /*76f0*/  F2FP.F16.F32.PACK_AB R5, R58, R59 ;  /* 0x0000003b3a05723e */ /* 0x010fe200000000ff */
[----:B------:R-:W-:Y:S01]  /*7700*/  MUFU.EX2 R182, R182 ;  /* 0x000000b600b67308 */ /* 0x000fe20000000800 */
[----:B------:R-:W-:Y:S01]  /*7710*/  FADD.FTZ R59, R59, R62 ;  /* 0x0000003e3b3b7221 */ /* 0x000fe20000010000 */
[----:B------:R-:W-:Y:S02]  /*7720*/  FADD.FTZ R60, R60, R61 ;  /* 0x0000003d3c3c7221 */ /* 0x000fe40000010000 */
[----:B------:R-:W-:Y:S01]  /*7730*/  HMMA.16816.F32 R68, R68, R6, RZ ;  /* 0x000000064444723c */ /* 0x000fe200000018ff */
[----:B------:R-:W-:Y:S01]  /*7740*/  F2FP.F16.F32.PACK_AB R6, R56, R57 ;  /* 0x000000393806723e */ /* 0x000fe200000000ff */
[----:B------:R-:W-:Y:S01]  /*7750*/  FADD.FTZ R58, R58, R59 ;  /* 0x0000003b3a3a7221 */ /* 0x000fe20000010000 */
[----:B---3--:R-:W-:Y:S01]  /*7760*/  F2FP.F16.F32.PACK_AB R7, R54, R55 ;  /* 0x000000373607723e */ /* 0x008fe200000000ff */
[----:B------:R-:W-:-:S02]  /*7770*/  FADD.FTZ R57, R57, R60 ;  /* 0x0000003c39397221 */ /* 0x000fc40000010000 */
[----:B------:R-:W-:Y:S02]  /*7780*/  FADD.FTZ R55, R55, R58 ;  /* 0x0000003a37377221 */ /* 0x000fe40000010000 */
[----:B------:R-:W-:Y:S02]  /*7790*/  FADD.FTZ R56, R56, R57 ;  /* 0x0000003938387221 */ /* 0x000fe40000010000 */
[----:B------:R-:W-:Y:S01]  /*77a0*/  HMMA.16816.F32 R104, R4, R8, R104 ;  /* 0x000000080468723c */ /* 0x000fe20000001868 */
[----:B------:R-:W-:-:S07]  /*77b0*/  FADD.FTZ R54, R54, R55 ;  /* 0x0000003736367221 */ /* 0x000fce0000010000 */
        /* <DEDUP_REMOVED lines=58> */
[----:B---3--:R-:W-:Y:S01]  /*7b60*/  HMMA.16816.F32 R96, R4, R12, R96 ;  /* 0x0000000c0460723c */ /* 0x008fe20000001860 */
[----:B------:R-:W-:Y:S01]  /*7b70*/  FFMA.FTZ R12, R175, UR4, -R146 ;  /* 0x00000004af0c7c23 */ /* 0x000fe20008010892 */
[----:B------:R-:W-:-:S03]  /*7b80*/  FFMA.FTZ R175, R184, UR4, -R141 ;  /* 0x00000004b8af7c23 */ /* 0x000fc6000801088d */
[----:B------:R3:W2:Y:S03]  /*7b90*/  MUFU.EX2 R169, R12 ;  /* 0x0000000c00a97308 */ /* 0x0006a60000000800 */
[C---:B------:R-:W-:Y:S01]  /*7ba0*/  HMMA.16816.F32 R92, R4.reuse, R14, R92 ;  /* 0x0000000e045c723c */ /* 0x040fe2000000185c */
[----:B------:R-:W2:Y:S07]  /*7bb0*/  MUFU.EX2 R175, R175 ;  /* 0x000000af00af7308 */ /* 0x000eae0000000800 */
[C---:B-1----:R-:W-:Y:S01]  /*7bc0*/  HMMA.16816.F32 R80, R4.reuse, R8, R80 ;  /* 0x000000080450723c */ /* 0x042fe20000001850 */
[----:B---3--:R-:W1:Y:S07]  /*7bd0*/  LDSM.16.MT88.4 R12, [R44+0xe000] ;  /* 0x00e000002c0c783b */ /* 0x008e6e0000004200 */
        /* <DEDUP_REMOVED lines=39> */
[C---:B-----5:R-:W-:Y:S01]  /*7e50*/  HMMA.16816.F32 R128, R4.reuse, R20, R128 ;  /* 0x000000140480723c */ /* 0x060fe20000001880 */
[----:B------:R-:W-:Y:S04]  /*7e60*/  MUFU.EX2 R167, R16 ;  /* 0x0000001000a77308 */ /* 0x000fe80000000800 */
[----:B------:R-:W4:Y:S03]  /*7e70*/  MUFU.EX2 R41, R173 ;  /* 0x000000ad00297308 */ /* 0x000f260000000800 */
[C---:B------:R-:W-:Y:S01]  /*7e80*/  HMMA.16816.F32 R124, R4.reuse, R22, R124 ;  /* 0x00000016047c723c */ /* 0x040fe2000000187c */
[----:B------:R-:W5:Y:S07]  /*7e90*/  LDSM.16.MT88.4 R20, [R49+0xe800] ;  /* 0x00e800003114783b */ /* 0x000f6e0000004200 */
[----:B------:R-:W-:Y:S01]  /*7ea0*/  HMMA.16816.F32 R76, R4, R42, R76 ;  /* 0x0000002a044c723c */ /* 0x000fe2000000184c */
[----:B------:R3:W2:Y:S01]  /*7eb0*/  MUFU.EX2 R43, R166 ;  /* 0x000000a6002b7308 */ /* 0x0006a20000000800 */
[--C-:B------:R-:W-:Y:S01]  /*7ec0*/  FFMA.FTZ R42, R157, UR4, -R146.reuse ;  /* 0x000000049d2a7c23 */ /* 0x100fe20008010892 */
[----:B------:R-:W-:-:S02]  /*7ed0*/  FFMA.FTZ R157, R153, UR4, -R146 ;  /* 0x00000004999d7c23 */ /* 0x000fc40008010892 */
[----:B------:R4:W-:Y:S03]  /*7ee0*/  MUFU.EX2 R153, R155 ;  /* 0x0000009b00997308 */ /* 0x0009e60000000800 */
[C---:B-1----:R-:W-:Y:S01]  /*7ef0*/  HMMA.16816.F32 R72, R4.reuse, R12, R72 ;  /* 0x0000000c0448723c */ /* 0x042fe20000001848 */
[----:B------:R1:W-:Y:S04]  /*7f00*/  MUFU.EX2 R151, R157 ;  /* 0x0000009d00977308 */ /* 0x0003e80000000800 */
[----:B------:R-:W5:Y:S01]  /*7f10*/  MUFU.EX2 R42, R42 ;  /* 0x0000002a002a7308 */ /* 0x000f620000000800 */
[--C-:B---3--:R-:W-:Y:S02]  /*7f20*/  FFMA.FTZ R166, R156, UR4, -R141.reuse ;  /* 0x000000049ca67c23 */ /* 0x108fe4000801088d */
[----:B------:R-:W-:Y:S01]  /*7f30*/  HMMA.16816.F32 R68, R4, R14, R68 ;  /* 0x0000000e0444723c */ /* 0x000fe20000001844 */
[----:B------:R-:W3:Y:S01]  /*7f40*/  LDSM.16.MT88.4 R12, [R49+0x12800] ;  /* 0x01280000310c783b */ /* 0x000ee20000004200 */
[----:B------:R-:W-:Y:S01]  /*7f50*/  MUFU.EX2 R156, R168 ;  /* 0x000000a8009c7308 */ /* 0x000fe20000000800 */
[----:B----4-:R-:W-:-:S03]  /*7f60*/  FFMA.FTZ R155, R154, UR4, -R141 ;  /* 0x000000049a9b7c23 */ /* 0x010fc6000801088d */
[----:B------:R-:W-:Y:S01]  /*7f70*/  MUFU.EX2 R154, R166 ;  /* 0x000000a6009a7308 */ /* 0x000fe20000000800 */
[----:B-1----:R-:W-:Y:S01]  /*7f80*/  FFMA.FTZ R157, R150, UR4, -R141 ;  /* 0x00000004969d7c23 */ /* 0x002fe2000801088d */
[C---:B------:R-:W-:Y:S02]  /*7f90*/  HMMA.16816.F32 R120, R4.reuse, R32, R120 ;  /* 0x000000200478723c */ /* 0x040fe40000001878 */
[----:B------:R-:W1:Y:S04]  /*7fa0*/  MUFU.EX2 R155, R155 ;  /* 0x0000009b009b7308 */ /* 0x000e680000000800 */
[----:B------:R-:W-:Y:S02]  /*7fb0*/  MUFU.EX2 R150, R152 ;  /* 0x0000009800967308 */ /* 0x000fe40000000800 */
[C---:B------:R-:W-:Y:S01]  /*7fc0*/  HMMA.16816.F32 R116, R4.reuse, R34, R116 ;  /* 0x000000220474723c */ /* 0x040fe20000001874 */
[----:B------:R-:W4:Y:S01]  /*7fd0*/  LDSM.16.MT88.4 R32, [R143+0x12800] ;  /* 0x012800008f20783b */ /* 0x000f220000004200 */
        /* <DEDUP_REMOVED lines=9> */
[----:B--2---:R-:W-:-:S07]  /*8070*/  F2FP.F16.F32.PACK_AB R7, R43, R40 ;  /* 0x000000282b07723e */ /* 0x004fce00000000ff */
[C---:B------:R-:W-:Y:S08]  /*8080*/  HMMA.16816.F32 R104, R4.reuse, R8, R104 ;  /* 0x000000080468723c */ /* 0x040ff00000001868 */
[C---:B------:R-:W-:Y:S01]  /*8090*/  HMMA.16816.F32 R100, R4.reuse, R10, R100 ;  /* 0x0000000a0464723c */ /* 0x040fe20000001864 */
[----:B------:R-:W2:Y:S07]  /*80a0*/  LDSM.16.MT88.4 R8, [R44+0x12800] ;  /* 0x012800002c08783b */ /* 0x000eae0000004200 */
[C---:B-----5:R-:W-:Y:S08]  /*80b0*/  HMMA.16816.F32 R112, R4.reuse, R20, R112 ;  /* 0x000000140470723c */ /* 0x060ff00000001870 */
[C---:B------:R-:W-:Y:S01]  /*80c0*/  HMMA.16816.F32 R108, R4.reuse, R22, R108 ;  /* 0x00000016046c723c */ /* 0x040fe2000000186c */
[----:B------:R-:W5:Y:S07]  /*80d0*/  LDSM.16.MT88.4 R20, [R49+0xf000] ;  /* 0x00f000003114783b */ /* 0x000f6e0000004200 */
[C---:B---3--:R-:W-:Y:S08]  /*80e0*/  HMMA.16816.F32 R80, R4.reuse, R12, R80 ;  /* 0x0000000c0450723c */ /* 0x048ff00000001850 */
[C---:B------:R-:W-:Y:S01]  /*80f0*/  HMMA.16816.F32 R76, R4.reuse, R14, R76 ;  /* 0x0000000e044c723c */ /* 0x040fe2000000184c */
[----:B------:R-:W3:Y:S07]  /*8100*/  LDSM.16.MT88.4 R12, [R67+0x13000] ;  /* 0x01300000430c783b */ /* 0x000eee0000004200 */
[C---:B----4-:R-:W-:Y:S08]  /*8110*/  HMMA.16816.F32 R88, R4.reuse, R32, R88 ;  /* 0x000000200458723c */ /* 0x050ff00000001858 */
[C---:B------:R-:W-:Y:S01]  /*8120*/  HMMA.16816.F32 R84, R4.reuse, R34, R84 ;  /* 0x000000220454723c */ /* 0x040fe20000001854 */
[----:B------:R-:W4:Y:S07]  /*8130*/  LDSM.16.MT88.4 R32, [R143+0x13000] ;  /* 0x013000008f20783b */ /* 0x000f2e0000004200 */
        /* <DEDUP_REMOVED lines=10> */
[----:B------:R-:W-:Y:S01]  /*81e0*/  HMMA.16816.F32 R116, R4, R38, R116 ;  /* 0x000000260474723c */ /* 0x000fe20000001874 */
[----:B------:R-:W-:Y:S01]  /*81f0*/  F2FP.F16.F32.PACK_AB R4, R153, R42 ;  /* 0x0000002a9904723e */ /* 0x000fe200000000ff */
[----:B------:R-:W2:Y:S01]  /*8200*/  LDSM.16.MT88.4 R36, [R143+0xf000] ;  /* 0x00f000008f24783b */ /* 0x000ea20000004200 */
[----:B------:R-:W-:-:S02]  /*8210*/  F2FP.F16.F32.PACK_AB R5, R155, R154 ;  /* 0x0000009a9b05723e */ /* 0x000fc400000000ff */
[----:B------:R-:W-:Y:S02]  /*8220*/  F2FP.F16.F32.PACK_AB R6, R156, R151 ;  /* 0x000000979c06723e */ /* 0x000fe400000000ff */
[----:B------:R-:W-:-:S07]  /*8230*/  F2FP.F16.F32.PACK_AB R7, R157, R150 ;  /* 0x000000969d07723e */ /* 0x000fce00000000ff */
[C---:B-----5:R-:W-:Y:S08]  /*8240*/  HMMA.16816.F32 R112, R4.reuse, R20, R112 ;  /* 0x000000140470723c */ /* 0x060ff00000001870 */
[C---:B------:R-:W-:Y:S01]  /*8250*/  HMMA.16816.F32 R108, R4.reuse, R22, R108 ;  /* 0x00000016046c723c */ /* 0x040fe2000000186c */
[----:B------:R-:W5:Y:S07]  /*8260*/  LDSM.16.MT88.4 R20, [R44+0x13000] ;  /* 0x013000002c14783b */ /* 0x000f6e0000004200 */
        /* <DEDUP_REMOVED lines=16> */
[--C-:B------:R-:W-:Y:S01]  /*8370*/  FFMA.FTZ R30, R145, UR4, -R146.reuse ;  /* 0x00000004911e7c23 */ /* 0x100fe20008010892 */
[----:B------:R-:W-:Y:S01]  /*8380*/  FFMA.FTZ R31, R144, UR4, -R146 ;  /* 0x00000004901f7c23 */ /* 0x000fe20008010892 */
[----:B------:R-:W1:Y:S04]  /*8390*/  MUFU.EX2 R29, R29 ;  /* 0x0000001d001d7308 */ /* 0x000e680000000800 */
[----:B------:R-:W-:Y:S01]  /*83a0*/  MUFU.EX2 R30, R30 ;  /* 0x0000001e001e7308 */ /* 0x000fe20000000800 */
[C---:B--2---:R-:W-:Y:S03]  /*83b0*/  HMMA.16816.F32 R80, R4.reuse, R8, R80 ;  /* 0x000000080450723c */ /* 0x044fe60000001850 */
[----:B------:R-:W2:Y:S05]  /*83c0*/  MUFU.EX2 R31, R31 ;  /* 0x0000001f001f7308 */ /* 0x000eaa0000000800 */
[C---:B------:R-:W-:Y:S01]  /*83d0*/  HMMA.16816.F32 R76, R4.reuse, R10, R76 ;  /* 0x0000000a044c723c */ /* 0x040fe2000000184c */
[----:B------:R-:W4:Y:S07]  /*83e0*/  LDSM.16.MT88.4 R8, [R67+0xf800] ;  /* 0x00f800004308783b */ /* 0x000f2e0000004200 */
[C---:B------:R-:W-:Y:S08]  /*83f0*/  HMMA.16816.F32 R104, R4.reuse, R16, R104 ;  /* 0x000000100468723c */ /* 0x040ff00000001868 */
[C---:B------:R-:W-:Y:S01]  /*8400*/  HMMA.16816.F32 R100, R4.reuse, R18, R100 ;  /* 0x000000120464723c */ /* 0x040fe20000001864 */
[----:B------:R-:W4:Y:S07]  /*8410*/  LDSM.16.MT88.4 R16, [R143+0xf800] ;  /* 0x00f800008f10783b */ /* 0x000f2e0000004200 */
        /* <DEDUP_REMOVED lines=8> */
[----:B------:R-:W-:Y:S01]  /*84a0*/  F2FP.F16.F32.PACK_AB R5, R33, R32 ;  /* 0x000000202105723e */ /* 0x000fe200000000ff */
[----:B------:R-:W-:Y:S01]  /*84b0*/  FADD.FTZ R48, R48, R21 ;  /* 0x0000001530307221 */ /* 0x000fe20000010000 */
[----:B--2---:R-:W-:Y:S01]  /*84c0*/  F2FP.F16.F32.PACK_AB R6, R31, R30 ;  /* 0x0000001e1f06723e */ /* 0x004fe200000000ff */
[----:B------:R-:W-:Y:S01]  /*84d0*/  FADD.FTZ R23, R50, R23 ;  /* 0x0000001732177221 */ /* 0x000fe20000010000 */
[----:B------:R-:W-:Y:S01]  /*84e0*/  F2FP.F16.F32.PACK_AB R7, R233, R34 ;  /* 0x00000022e907723e */ /* 0x000fe200000000ff */
[----:B------:R-:W-:Y:S02]  /*84f0*/  FADD.FTZ R47, R47, R48 ;  /* 0x000000302f2f7221 */ /* 0x000fe40000010000 */
[----:B------:R-:W-:-:S02]  /*8500*/  FADD.FTZ R46, R46, R23 ;  /* 0x000000172e2e7221 */ /* 0x000fc40000010000 */
        /* <DEDUP_REMOVED lines=9> */
[----:B------:R-:W-:-:S04]  /*85a0*/  FADD.FTZ R159, R159, R160 ;  /* 0x000000a09f9f7221 */ /* 0x000fc80000010000 */
[----:B------:R-:W-:Y:S01]  /*85b0*/  FADD.FTZ R174, R174, R159 ;  /* 0x0000009faeae7221 */ /* 0x000fe20000010000 */
[----:B----4-:R-:W-:Y:S03]  /*85c0*/  HMMA.16816.F32 R128, R4, R8, R128 ;  /* 0x000000080480723c */ /* 0x010fe60000001880 */
[----:B------:R-:W-:-:S05]  /*85d0*/  FADD.FTZ R169, R169, R174 ;  /* 0x000000aea9a97221 */ /* 0x000fca0000010000 */
        /* <DEDUP_REMOVED lines=75> */
[----:B------:R-:W-:Y:S01]  /*8a90*/  IMAD R7, R6, R4, R7 ;  /* 0x0000000406077224 */ /* 0x000fe200078e0207 */
        /* <DEDUP_REMOVED lines=39> */
.L_x_2167:
[----:B------:R-:W-:Y:S01]  /*8d10*/  UMOV UR4, URZ ;  /* 0x000000ff00047c82 */ /* 0x000fe20008000000 */
[----:B------:R-:W-:Y:S01]  /*8d20*/  IMAD.SHL.U32 R4, R24, 0x80, RZ ;  /* 0x0000008018047824 */ /* 0x000fe200078e00ff */
[----:B------:R-:W-:-:S05]  /*8d30*/  IADD3 R5, P1, PT, RZ, -UR4, RZ ;  /* 0x80000004ff057c10 */ /* 0x000fca000ff3e0ff */
[----:B------:R-:W-:-:S05]  /*8d40*/  IMAD.X R4, RZ, RZ, ~R4, P1 ;  /* 0x000000ffff047224 */ /* 0x000fca00008e0e04 */
[----:B------:R-:W-:-:S04]  /*8d50*/  SHF.R.S64 R5, R5, 0x1f, R4 ;  /* 0x0000001f05057819 */ /* 0x000fc80000001004 */
[----:B------:R-:W-:-:S04]  /*8d60*/  IADD3 R218, P1, PT, R5, R218, RZ ;  /* 0x000000da05da7210 */ /* 0x000fc80007f3e0ff */
[----:B------:R-:W-:-:S09]  /*8d70*/  LEA.HI.X.SX32 R217, R4, R217, 0x1, P1 ;  /* 0x000000d904d97211 */ /* 0x000fd200008f0eff */
.L_x_2168:
        /* <DEDUP_REMOVED lines=11> */
[----:B------:R-:W-:Y:S02]  /*8e30*/  LOP3.LUT R200, R26, R7, RZ, 0x3c, !PT ;  /* 0x000000071ac87212 */ /* 0x000fe400078e3cff */
[----:B------:R-:W-:Y:S01]  /*8e40*/  LOP3.LUT R210, R210, 0x7c00, RZ, 0xc0, !PT ;  /* 0x00007c00d2d27812 */ /* 0x000fe200078ec0ff */
[----:B------:R-:W-:Y:S01]  /*8e50*/  IMAD.X R13, R9, 0x1, R24, P1 ;  /* 0x00000001090d7824 */ /* 0x000fe200008e0618 */
[----:B-1----:R-:W-:Y:S02]  /*8e60*/  ISETP.GE.AND P4, PT, R206, UR4, PT ;  /* 0x00000004ce007c0c */ /* 0x002fe4000bf86270 */
[----:B------:R-:W-:Y:S01]  /*8e70*/  ISETP.GE.AND P3, PT, R229, UR4, PT ;  /* 0x00000004e5007c0c */ /* 0x000fe2000bf66270 */
[----:B------:R-:W1:Y:S01]  /*8e80*/  LDCU UR4, c[0x0][0x50c] ;  /* 0x0000a180ff0477ac */ /* 0x000e620008000800 */
[----:B------:R-:W-:Y:S02]  /*8e90*/  IADD3 R6, P1, PT, R12, R5, RZ ;  /* 0x000000050c067210 */ /* 0x000fe40007f3e0ff */
[----:B------:R-:W-:-:S03]  /*8ea0*/  SEL R135, R207, 0xffffffe0, !P6 ;  /* 0xffffffe0cf877807 */ /* 0x000fc60007000000 */
[--C-:B------:R-:W-:Y:S01]  /*8eb0*/  IMAD.X R7, R13, 0x1, R24.reuse, P1 ;  /* 0x000000010d077824 */ /* 0x100fe200008e0618 */
[----:B------:R-:W-:Y:S01]  /*8ec0*/  IADD3 R10, P1, PT, R6, R5, RZ ;  /* 0x00000005060a7210 */ /* 0x000fe20007f3e0ff */
[C---:B------:R-:W-:Y:S02]  /*8ed0*/  IMAD.IADD R134, R202.reuse, 0x1, R135 ;  /* 0x00000001ca867824 */ /* 0x040fe400078e0287 */
[--C-:B------:R-:W-:Y:S02]  /*8ee0*/  @!P4 IMAD.MOV.U32 R219, RZ, RZ, R217.reuse ;  /* 0x000000ffffdbc224 */ /* 0x100fe400078e00d9 */
[----:B------:R-:W-:Y:S02]  /*8ef0*/  IMAD.X R11, R7, 0x1, R24, P1 ;  /* 0x00000001070b7824 */ /* 0x000fe400008e0618 */
[----:B------:R-:W-:Y:S01]  /*8f00*/  IMAD.IADD R202, R202, 0x1, R148 ;  /* 0x00000001caca7824 */ /* 0x000fe200078e0294 */
[----:B------:R-:W-:Y:S01]  /*8f10*/  @!PT LDS RZ, [RZ] ;  /* 0x00000000fffff984 */ /* 0x000fe20000000800 */
[----:B------:R-:W-:Y:S01]  /*8f20*/  @!PT LDS RZ, [RZ] ;  /* 0x00000000fffff984 */ /* 0x000fe20000000800 */
[----:B------:R-:W-:Y:S01]  /*8f30*/  @!PT LDS RZ, [RZ] ;  /* 0x00000000fffff984 */ /* 0x000fe20000000800 */
[----:B------:R2:W-:Y:S03]  /*8f40*/  @!P4 LDGSTS.E.BYPASS.LTC128B.128 [R231+0xc000], desc[UR14][R218.64] ;  /* 0x0c000000dae7cfae */ /* 0x0005e6000b981a0e */
[----:B------:R-:W-:Y:S01]  /*8f50*/  IMAD.IADD R203, R135, 0x1, R202 ;  /* 0x0000000187cb7824 */ /* 0x000fe200078e02ca */
[----:B------:R-:W-:Y:S01]  /*8f60*/  @P4 STS.128 [R231+0xc000], RZ ;  /* 0x00c000ffe7004388 */ /* 0x000fe20000000c00 */
[----:B--2---:R-:W-:-:S05]  /*8f70*/  @!P3 IMAD.MOV.U32 R219, RZ, RZ, R217 ;  /* 0x000000ffffdbb224 */ /* 0x004fca00078e00d9 */
        /* <DEDUP_REMOVED lines=29> */
[----:B--2---:R-:W-:-:S03]  /*9150*/  IADD3 R8, P1, PT, R10, R5, RZ ;  /* 0x000000050a087210 */ /* 0x004fc60007f3e0ff */
[----:B------:R-:W-:Y:S01]  /*9160*/  @P4 STS.128 [R231+0xd800], RZ ;  /* 0x00d800ffe7004388 */ /* 0x000fe20000000c00 */
[----:B------:R-:W-:Y:S01]  /*9170*/  IADD3 R4, P2, PT, R8, R5, RZ ;  /* 0x0000000508047210 */ /* 0x000fe20007f5e0ff */
[----:B------:R-:W-:Y:S02]  /*9180*/  IMAD.X R9, R11, 0x1, R24, P1 ;  /* 0x000000010b097824 */ /* 0x000fe400008e0618 */
[----:B---3--:R-:W-:Y:S02]  /*9190*/  @!P3 IMAD.MOV.U32 R12, RZ, RZ, R6 ;  /* 0x000000ffff0cb224 */ /* 0x008fe400078e0006 */
[----:B------:R-:W-:-:S05]  /*91a0*/  @!P3 IMAD.MOV.U32 R13, RZ, RZ, R7 ;  /* 0x000000ffff0db224 */ /* 0x000fca00078e0007 */
[----:B------:R-:W-:Y:S01]  /*91b0*/  @!PT LDS RZ, [RZ] ;  /* 0x00000000fffff984 */ /* 0x000fe20000000800 */
[----:B------:R-:W-:Y:S01]  /*91c0*/  @!PT LDS RZ, [RZ] ;  /* 0x00000000fffff984 */ /* 0x000fe20000000800 */
[----:B------:R-:W-:Y:S01]  /*91d0*/  @!PT LDS RZ, [RZ] ;  /* 0x00000000fffff984 */ /* 0x000fe20000000800 */
[----:B------:R-:W-:Y:S01]  /*91e0*/  @!P3 LDGSTS.E.BYPASS.LTC128B.128 [R231+0x11800], desc[UR14][R12.64+0x80] ;  /* 0x118000800ce7bfae */ /* 0x000fe2000b981a0e */
[----:B----4-:R-:W-:Y:S02]  /*91f0*/  LOP3.LUT R7, R201, R210, RZ, 0xfc, !PT ;  /* 0x000000d2c9077212 */ /* 0x010fe400078efcff */
[----:B------:R-:W-:Y:S01]  /*9200*/  IADD3 R6, P1, PT, R4, R5, RZ ;  /* 0x0000000504067210 */ /* 0x000fe20007f3e0ff */
[----:B------:R-:W-:Y:S01]  /*9210*/  @P3 STS.128 [R231+0x11800], RZ ;  /* 0x011800ffe7003388 */ /* 0x000fe20000000c00 */
[--C-:B------:R-:W-:Y:S01]  /*9220*/  IMAD.X R5, R9, 0x1, R24.reuse, P2 ;  /* 0x0000000109057824 */ /* 0x100fe200010e0618 */
[----:B------:R-:W-:Y:S02]  /*9230*/  LOP3.LUT R172, R7, R200, RZ, 0xfc, !PT ;  /* 0x000000c807ac7212 */ /* 0x000fe400078efcff */
[----:B------:R-:W-:Y:S01]  /*9240*/  @!PT LDS RZ, [RZ] ;  /* 0x00000000fffff984 */ /* 0x000fe20000000800 */
[----:B------:R-:W-:Y:S01]  /*9250*/  @!PT LDS RZ, [RZ] ;  /* 0x00000000fffff984 */ /* 0x000fe20000000800 */
[----:B------:R-:W-:Y:S01]  /*9260*/  @!PT LDS RZ, [RZ] ;  /* 0x00000000fffff984 */ /* 0x000fe20000000800 */
[----:B------:R-:W-:Y:S01]  /*9270*/  @!P4 LDGSTS.E.BYPASS.LTC128B.128 [R231+0xe000], desc[UR14][R10.64] ;  /* 0x0e0000000ae7cfae */ /* 0x000fe2000b981a0e */
[----:B------:R-:W-:Y:S01]  /*9280*/  IMAD.X R7, R5, 0x1, R24, P1 ;  /* 0x0000000105077824 */ /* 0x000fe200008e0618 */
[----:B------:R-:W-:-:S02]  /*9290*/  LEA R172, R172, UR5, 0x1 ;  /* 0x00000005acac7c11 */ /* 0x000fc4000f8e08ff */
[----:B------:R-:W-:Y:S03]  /*92a0*/  @P4 STS.128 [R231+0xe000], RZ ;  /* 0x00e000ffe7004388 */ /* 0x000fe60000000c00 */
[C---:B------:R-:W-:Y:S01]  /*92b0*/  IMAD.IADD R205, R172.reuse, 0x1, R135 ;  /* 0x00000001accd7824 */ /* 0x040fe200078e0287 */
[----:B------:R-:W-:Y:S01]  /*92c0*/  @!PT LDS RZ, [RZ] ;  /* 0x00000000fffff984 */ /* 0x000fe20000000800 */
[----:B------:R-:W-:Y:S01]  /*92d0*/  @!PT LDS RZ, [RZ] ;  /* 0x00000000fffff984 */ /* 0x000fe20000000800 */
[----:B------:R-:W-:Y:S01]  /*92e0*/  @!PT LDS RZ, [RZ] ;  /* 0x00000000fffff984 */ /* 0x000fe20000000800 */
[----:B------:R-:W-:Y:S01]  /*92f0*/  @!P3 LDGSTS.E.BYPASS.LTC128B.128 [R231+0x12000], desc[UR14][R10.64+0x80] ;  /* 0x120000800ae7bfae */ /* 0x000fe2000b981a0e */
[----:B------:R-:W-:-:S03]  /*9300*/  IMAD.IADD R212, R172, 0x1, R148 ;  /* 0x00000001acd47824 */ /* 0x000fc600078e0294 */
[----:B------:R-:W-:Y:S01]  /*9310*/  @P3 STS.128 [R231+0x12000], RZ ;  /* 0x012000ffe7003388 */ /* 0x000fe20000000c00 */
[----:B------:R-:W-:-:S03]  /*9320*/  IMAD.IADD R211, R135, 0x1, R212 ;  /* 0x0000000187d37824 */ /* 0x000fc600078e02d4 */
        /* <DEDUP_REMOVED lines=34> */
[----:B------:R-:W-:Y:S04]  /*9550*/  LDSM.16.M88.4 R16, [R205] ;  /* 0x00000000cd10783b */ /* 0x000fe80000000200 */
[----:B--2---:R-:W2:Y:S04]  /*9560*/  LDSM.16.M88.4 R4, [R134+0x4000] ;  /* 0x004000008604783b */ /* 0x004ea80000000200 */
[----:B------:R-:W1:Y:S04]  /*9570*/  LDSM.16.M88.4 R56, [R204+UR5+0x5000] ;  /* 0x00500005cc38783b */ /* 0x000e680008000200 */
[----:B------:R-:W1:Y:S04]  /*9580*/  LDSM.16.M88.4 R48, [R204+UR5+0x5800] ;  /* 0x00580005cc30783b */ /* 0x000e680008000200 */
[----:B------:R-:W1:Y:S04]  /*9590*/  LDSM.16.M88.4 R40, [R204+UR5+0x6000] ;  /* 0x00600005cc28783b */ /* 0x000e680008000200 */
[----:B------:R-:W1:Y:S04]  /*95a0*/  LDSM.16.M88.4 R32, [R204+UR5+0x6800] ;  /* 0x00680005cc20783b */ /* 0x000e680008000200 */
[----:B------:R-:W1:Y:S01]  /*95b0*/  LDSM.16.M88.4 R8, [R204+UR5+0x7800] ;  /* 0x00780005cc08783b */ /* 0x000e620008000200 */
[C---:B---3--:R-:W-:Y:S03]  /*95c0*/  HMMA.16816.F32 R12, R176.reuse, R140, RZ ;  /* 0x0000008cb00c723c */ /* 0x048fe600000018ff */
[----:B------:R-:W3:Y:S04]  /*95d0*/  LDSM.16.M88.4 R168, [R134+0x4800] ;  /* 0x0048000086a8783b */ /* 0x000ee80000000200 */
[----:B------:R-:W3:Y:S01]  /*95e0*/  LDSM.16.M88.4 R20, [R134+0x7000] ;  /* 0x007000008614783b */ /* 0x000ee20000000200 */
[C---:B------:R-:W-:Y:S03]  /*95f0*/  HMMA.16816.F32 R140, R176.reuse, R142, RZ ;  /* 0x0000008eb08c723c */ /* 0x040fe600000018ff */
[----:B------:R-:W3:Y:S04]  /*9600*/  LDSM.16.M88.4 R164, [R134+0x5000] ;  /* 0x0050000086a4783b */ /* 0x000ee80000000200 */
[----:B------:R-:W3:Y:S01]  /*9610*/  LDSM.16.M88.4 R160, [R134+0x5800] ;  /* 0x0058000086a0783b */ /* 0x000ee20000000200 */
[C---:B----4-:R-:W-:Y:S03]  /*9620*/  HMMA.16816.F32 R136, R176.reuse, R64, RZ ;  /* 0x00000040b088723c */ /* 0x050fe600000018ff */
[----:B------:R-:W4:Y:S04]  /*9630*/  LDSM.16.M88.4 R156, [R134+0x6000] ;  /* 0x00600000869c783b */ /* 0x000f280000000200 */
[----:B------:R-:W4:Y:S01]  /*9640*/  LDSM.16.M88.4 R152, [R134+0x6800] ;  /* 0x006800008698783b */ /* 0x000f220000000200 */
[----:B-----5:R-:W-:Y:S03]  /*9650*/  HMMA.16816.F32 R28, R176, R24, RZ ;  /* 0x00000018b01c723c */ /* 0x020fe600000018ff */
[----:B------:R-:W5:Y:S04]  /*9660*/  LDSM.16.M88.4 R144, [R134+0x7800] ;  /* 0x007800008690783b */ /* 0x000f680000000200 */
[----:B------:R-:W-:Y:S01]  /*9670*/  LDSM.16.M88.4 R148, [R212] ;  /* 0x00000000d494783b */ /* 0x000fe20000000200 */
[C---:B--2---:R-:W-:Y:S03]  /*9680*/  HMMA.16816.F32 R12, R16.reuse, R4, R12 ;  /* 0x00000004100c723c */ /* 0x044fe6000000180c */
[----:B------:R-:W-:Y:S04]  /*9690*/  LDSM.16.M88.4 R188, [R211] ;  /* 0x00000000d3bc783b */ /* 0x000fe80000000200 */
[----:B------:R-:W-:Y:S01]  /*96a0*/  LDSM.16.M88.4 R172, [R172+0x2000] ;  /* 0x00200000acac783b */ /* 0x000fe20000000200 */
[----:B------:R-:W-:Y:S03]  /*96b0*/  HMMA.16816.F32 R140, R16, R6, R140 ;  /* 0x00000006108c723c */ /* 0x000fe6000000188c */
[----:B------:R-:W2:Y:S04]  /*96c0*/  LDSM.16.M88.4 R4, [R202+0x4800] ;  /* 0x00480000ca04783b */ /* 0x000ea80000000200 */
[----:B------:R-:W-:Y:S01]  /*96d0*/  LDSM.16.M88.4 R192, [R204+UR5+0x8000] ;  /* 0x00800005ccc0783b */ /* 0x000fe20008000200 */
[C---:B------:R-:W-:Y:S03]  /*96e0*/  HMMA.16816.F32 R64, R176.reuse, R66, RZ ;  /* 0x00000042b040723c */ /* 0x040fe600000018ff */
[----:B------:R-:W-:Y:S04]  /*96f0*/  LDSM.16.M88.4 R184, [R203+0x7800] ;  /* 0x00780000cbb8783b */ /* 0x000fe80000000200 */
[----:B------:R-:W0:Y:S01]  /*9700*/  LDGDEPBAR ;  /* 0x00000000000079af */ /* 0x000e220000000000 */
        /* <DEDUP_REMOVED lines=12> */
[C---:B---3--:R-:W-:Y:S08]  /*97d0*/  HMMA.16816.F32 R136, R16.reuse, R168, R136 ;  /* 0x000000a81088723c */ /* 0x048ff00000001888 */
[C---:B------:R-:W-:Y:S01]  /*97e0*/  HMMA.16816.F32 R64, R16.reuse, R170, R64 ;  /* 0x000000aa1040723c */ /* 0x040fe20000001840 */
[----:B------:R-:W-:Y:S07]  /*97f0*/  LDSM.16.M88.4 R168, [R204+UR5+0x8800] ;  /* 0x00880005cca8783b */ /* 0x000fee0008000200 */
        /* <DEDUP_REMOVED lines=9> */
[C---:B----4-:R-:W-:Y:S08]  /*9890*/  HMMA.16816.F32 R44, R16.reuse, R156, R44 ;  /* 0x0000009c102c723c */ /* 0x050ff0000000182c */
[C---:B------:R-:W-:Y:S01]  /*98a0*/  HMMA.16816.F32 R40, R16.reuse, R158, R40 ;  /* 0x0000009e1028723c */ /* 0x040fe20000001828 */
[----:B------:R-:W-:Y:S07]  /*98b0*/  LDSM.16.M88.4 R156, [R202+0x7000] ;  /* 0x00700000ca9c783b */ /* 0x000fee0000000200 */
[C---:B------:R-:W-:Y:S08]  /*98c0*/  HMMA.16816.F32 R36, R16.reuse, R152, R36 ;  /* 0x000000981024723c */ /* 0x040ff00000001824 */
[C---:B------:R-:W-:Y:S01]  /*98d0*/  HMMA.16816.F32 R32, R16.reuse, R154, R32 ;  /* 0x0000009a1020723c */ /* 0x040fe20000001820 */
[----:B------:R-:W-:Y:S07]  /*98e0*/  LDSM.16.M88.4 R152, [R202+0x7800] ;  /* 0x00780000ca98783b */ /* 0x000fee0000000200 */
[C---:B-----5:R-:W-:Y:S08]  /*98f0*/  HMMA.16816.F32 R180, R16.reuse, R144, R180 ;  /* 0x0000009010b4723c */ /* 0x060ff000000018b4 */
[----:B------:R-:W-:Y:S01]  /*9900*/  HMMA.16816.F32 R176, R16, R146, R176 ;  /* 0x0000009210b0723c */ /* 0x000fe200000018b0 */
[----:B------:R-:W4:Y:S04]  /*9910*/  LDSM.16.M88.4 R16, [R202+0x6000] ;  /* 0x00600000ca10783b */ /* 0x000f280000000200 */
[----:B------:R-:W-:Y:S03]  /*9920*/  LDSM.16.M88.4 R144, [R203+0x4000] ;  /* 0x00400000cb90783b */ /* 0x000fe60000000200 */
        /* <DEDUP_REMOVED lines=27> */
[C---:B------:R-:W-:Y:S08]  /*9ae0*/  HMMA.16816.F32 R180, R148.reuse, R152, R180 ;  /* 0x0000009894b4723c */ /* 0x040ff000000018b4 */
[----:B------:R-:W-:Y:S01]  /*9af0*/  HMMA.16816.F32 R176, R148, R154, R176 ;  /* 0x0000009a94b0723c */ /* 0x000fe200000018b0 */
[----:B------:R-:W5:Y:S04]  /*9b00*/  LDSM.16.M88.4 R148, [R204+UR5+0xb000] ;  /* 0x00b00005cc94783b */ /* 0x000f680008000200 */
[----:B------:R-:W-:Y:S03]  /*9b10*/  LDSM.16.M88.4 R152, [R204+UR5+0xa800] ;  /* 0x00a80005cc98783b */ /* 0x000fe60008000200 */
[C---:B---3--:R-:W-:Y:S08]  /*9b20*/  HMMA.16816.F32 R52, R188.reuse, R20, R52 ;  /* 0x00000014bc34723c */ /* 0x048ff00000001834 */
[C---:B------:R-:W-:Y:S01]  /*9b30*/  HMMA.16816.F32 R48, R188.reuse, R22, R48 ;  /* 0x00000016bc30723c */ /* 0x040fe20000001830 */
[----:B------:R-:W-:Y:S07]  /*9b40*/  LDSM.16.M88.4 R20, [R205+0x2000] ;  /* 0x00200000cd14783b */ /* 0x000fee0000000200 */
[C---:B----4-:R-:W-:Y:S08]  /*9b50*/  HMMA.16816.F32 R44, R188.reuse, R16, R44 ;  /* 0x00000010bc2c723c */ /* 0x050ff0000000182c */
[C---:B------:R-:W-:Y:S01]  /*9b60*/  HMMA.16816.F32 R40, R188.reuse, R18, R40 ;  /* 0x00000012bc28723c */ /* 0x040fe20000001828 */
[----:B------:R-:W3:Y:S07]  /*9b70*/  LDSM.16.M88.4 R16, [R134+0x8000] ;  /* 0x008000008610783b */ /* 0x000eee0000000200 */
[C---:B------:R-:W-:Y:S08]  /*9b80*/  HMMA.16816.F32 R12, R188.reuse, R144, R12 ;  /* 0x00000090bc0c723c */ /* 0x040ff0000000180c */
[C---:B------:R-:W-:Y:S01]  /*9b90*/  HMMA.16816.F32 R140, R188.reuse, R146, R140 ;  /* 0x00000092bc8c723c */ /* 0x040fe2000000188c */
[----:B------:R-:W4:Y:S07]  /*9ba0*/  LDSM.16.M88.4 R144, [R204+UR5+0xb800] ;  /* 0x00b80005cc90783b */ /* 0x000f2e0008000200 */
[C---:B--2---:R-:W-:Y:S08]  /*9bb0*/  HMMA.16816.F32 R28, R188.reuse, R4, R28 ;  /* 0x00000004bc1c723c */ /* 0x044ff0000000181c */
[C---:B------:R-:W-:Y:S01]  /*9bc0*/  HMMA.16816.F32 R24, R188.reuse, R6, R24 ;  /* 0x00000006bc18723c */ /* 0x040fe20000001818 */
[----:B------:R-:W-:Y:S07]  /*9bd0*/  LDSM.16.M88.4 R4, [R202+0x8000] ;  /* 0x00800000ca04783b */ /* 0x000fee0000000200 */
[C---:B-1----:R-:W-:Y:S08]  /*9be0*/  HMMA.16816.F32 R36, R188.reuse, R8, R36 ;  /* 0x00000008bc24723c */ /* 0x042ff00000001824 */
[----:B------:R-:W-:Y:S01]  /*9bf0*/  HMMA.16816.F32 R32, R188, R10, R32 ;  /* 0x0000000abc20723c */ /* 0x000fe20000001820 */
[----:B------:R-:W1:Y:S07]  /*9c00*/  LDSM.16.M88.4 R8, [R212+0x2000] ;  /* 0x00200000d408783b */ /* 0x000e6e0000000200 */
[C---:B------:R-:W-:Y:S08]  /*9c10*/  HMMA.16816.F32 R12, R172.reuse, R192, R12 ;  /* 0x000000c0ac0c723c */ /* 0x040ff0000000180c */
[C---:B------:R-:W-:Y:S08]  /*9c20*/  HMMA.16816.F32 R140, R172.reuse, R194, R140 ;  /* 0x000000c2ac8c723c */ /* 0x040ff0000000188c */
[C---:B-----5:R-:W-:Y:S08]  /*9c30*/  HMMA.16816.F32 R28, R172.reuse, R148, R28 ;  /* 0x00000094ac1c723c */ /* 0x060ff0000000181c */
[----:B------:R-:W-:Y:S01]  /*9c40*/  HMMA.16816.F32 R24, R172, R150, R24 ;  /* 0x00000096ac18723c */ /* 0x000fe20000001818 */
[----:B------:R-:W2:Y:S07]  /*9c50*/  LDSM.16.M88.4 R148, [R134+0x8800] ;  /* 0x008800008694783b */ /* 0x000eae0000000200 */
[C---:B------:R-:W-:Y:S08]  /*9c60*/  HMMA.16816.F32 R180, R188.reuse, R184, R180 ;  /* 0x000000b8bcb4723c */ /* 0x040ff000000018b4 */
[----:B------:R-:W-:Y:S08]  /*9c70*/  HMMA.16816.F32 R176, R188, R186, R176 ;  /* 0x000000babcb0723c */ /* 0x000ff000000018b0 */
[C---:B------:R-:W-:Y:S08]  /*9c80*/  HMMA.16816.F32 R60, R172.reuse, R164, R60 ;  /* 0x000000a4ac3c723c */ /* 0x040ff0000000183c */
[----:B------:R-:W-:Y:S08]  /*9c90*/  HMMA.16816.F32 R56, R172, R166, R56 ;  /* 0x000000a6ac38723c */ /* 0x000ff00000001838 */
[C---:B---3--:R-:W-:Y:S01]  /*9ca0*/  HMMA.16816.F32 R164, R20.reuse, R16, R12 ;  /* 0x0000001014a4723c */ /* 0x048fe2000000180c */
[----:B------:R-:W-:Y:S07]  /*9cb0*/  LDSM.16.M88.4 R12, [R203+0x8000] ;  /* 0x00800000cb0c783b */ /* 0x000fee0000000200 */
[----:B------:R-:W-:Y:S01]  /*9cc0*/  HMMA.16816.F32 R140, R20, R18, R140 ;  /* 0x00000012148c723c */ /* 0x000fe2000000188c */
[----:B------:R-:W-:Y:S07]  /*9cd0*/  LDSM.16.M88.4 R16, [R202+0x8800] ;  /* 0x00880000ca10783b */ /* 0x000fee0000000200 */
[C---:B------:R-:W-:Y:S08]  /*9ce0*/  HMMA.16816.F32 R136, R172.reuse, R168, R136 ;  /* 0x000000a8ac88723c */ /* 0x040ff00000001888 */
[C---:B------:R-:W-:Y:S08]  /*9cf0*/  HMMA.16816.F32 R64, R172.reuse, R170, R64 ;  /* 0x000000aaac40723c */ /* 0x040ff00000001840 */
[C---:B------:R-:W-:Y:S08]  /*9d00*/  HMMA.16816.F32 R52, R172.reuse, R160, R52 ;  /* 0x000000a0ac34723c */ /* 0x040ff00000001834 */
[C---:B------:R-:W-:Y:S01]  /*9d10*/  HMMA.16816.F32 R48, R172.reuse, R162, R48 ;  /* 0x000000a2ac30723c */ /* 0x040fe20000001830 */
[----:B------:R-:W3:Y:S07]  /*9d20*/  LDSM.16.M88.4 R160, [R211+0x2000] ;  /* 0x00200000d3a0783b */ /* 0x000eee0000000200 */
[C---:B----4-:R-:W-:Y:S08]  /*9d30*/  HMMA.16816.F32 R180, R172.reuse, R144, R180 ;  /* 0x00000090acb4723c */ /* 0x050ff000000018b4 */
[----:B------:R-:W-:Y:S01]  /*9d40*/  HMMA.16816.F32 R176, R172, R146, R176 ;  /* 0x00000092acb0723c */ /* 0x000fe200000018b0 */
[----:B------:R-:W4:Y:S07]  /*9d50*/  LDSM.16.M88.4 R144, [R134+0x9000] ;  /* 0x009000008690783b */ /* 0x000f2e0000000200 */
[C---:B-1----:R-:W-:Y:S08]  /*9d60*/  HMMA.16816.F32 R164, R8.reuse, R4, R164 ;  /* 0x0000000408a4723c */ /* 0x042ff000000018a4 */
[----:B------:R-:W-:Y:S01]  /*9d70*/  HMMA.16816.F32 R140, R8, R6, R140 ;  /* 0x00000006088c723c */ /* 0x000fe2000000188c */
[----:B------:R-:W1:Y:S07]  /*9d80*/  LDSM.16.M88.4 R4, [R203+0x8800] ;  /* 0x00880000cb04783b */ /* 0x000e6e0000000200 */
[C---:B--2---:R-:W-:Y:S08]  /*9d90*/  HMMA.16816.F32 R136, R20.reuse, R148, R136 ;  /* 0x000000941488723c */ /* 0x044ff00000001888 */
[----:B------:R-:W-:Y:S01]  /*9da0*/  HMMA.16816.F32 R64, R20, R150, R64 ;  /* 0x000000961440723c */ /* 0x000fe20000001840 */
[----:B------:R-:W2:Y:S07]  /*9db0*/  LDSM.16.M88.4 R148, [R134+0xb800] ;  /* 0x00b800008694783b */ /* 0x000eae0000000200 */
[----:B---3--:R-:W-:Y:S08]  /*9dc0*/  HMMA.16816.F32 R164, R160, R12, R164 ;  /* 0x0000000ca0a4723c */ /* 0x008ff000000018a4 */
[C---:B------:R-:W-:Y:S08]  /*9dd0*/  HMMA.16816.F32 R136, R8.reuse, R16, R136 ;  /* 0x000000100888723c */ /* 0x040ff00000001888 */
[----:B------:R-:W-:Y:S01]  /*9de0*/  HMMA.16816.F32 R64, R8, R18, R64 ;  /* 0x000000120840723c */ /* 0x000fe20000001840 */
[----:B------:R-:W-:Y:S02]  /*9df0*/  LDSM.16.M88.4 R16, [R203+0x9000] ;  /* 0x00900000cb10783b */ /* 0x000fe40000000200 */
[----:B------:R-:W-:-:S04]  /*9e00*/  FMUL.FTZ R166, R166, UR4 ;  /* 0x00000004a6a67c20 */ /* 0x000fc80008410000 */
[----:B------:R-:W-:Y:S01]  /*9e10*/  MUFU.TANH R169, R166 ;  /* 0x000000a600a97308 */ /* 0x000fe20000002400 */
[----:B------:R-:W-:Y:S01]  /*9e20*/  HMMA.16816.F32 R140, R160, R14, R140 ;  /* 0x0000000ea08c723c */ /* 0x000fe2000000188c */
[----:B------:R-:W3:Y:S07]  /*9e30*/  LDSM.16.M88.4 R12, [R134+0x9800] ;  /* 0x00980000860c783b */ /* 0x000eee0000000200 */
[C---:B----4-:R-:W-:Y:S08]  /*9e40*/  HMMA.16816.F32 R60, R20.reuse, R144, R60 ;  /* 0x00000090143c723c */ /* 0x050ff0000000183c */
[----:B------:R-:W-:Y:S01]  /*9e50*/  HMMA.16816.F32 R56, R20, R146, R56 ;  /* 0x000000921438723c */ /* 0x000fe20000001838 */
[----:B------:R-:W4:Y:S02]  /*9e60*/  LDSM.16.M88.4 R144, [R202+0x9000] ;  /* 0x00900000ca90783b */ /* 0x000f240000000200 */
[----:B------:R-:W-:Y:S01]  /*9e70*/  FMUL.FTZ R140, R140, UR4 ;  /* 0x000000048c8c7c20 */ /* 0x000fe20008410000 */
[----:B------:R-:W-:Y:S01]  /*9e80*/  FMUL.FTZ R141, R141, UR4 ;  /* 0x000000048d8d7c20 */ /* 0x000fe20008410000 */
[----:B------:R-:W-:Y:S01]  /*9e90*/  FMUL.FTZ R142, R142, UR4 ;  /* 0x000000048e8e7c20 */ /* 0x000fe20008410000 */
[----:B------:R-:W-:-:S02]  /*9ea0*/  FMUL.FTZ R143, R143, UR4 ;  /* 0x000000048f8f7c20 */ /* 0x000fc40008410000 */
[C---:B-1----:R-:W-:Y:S02]  /*9eb0*/  HMMA.16816.F32 R136, R160.reuse, R4, R136 ;  /* 0x00000004a088723c */ /* 0x042fe40000001888 */
[----:B------:R-:W-:Y:S06]  /*9ec0*/  MUFU.TANH R171, R143 ;  /* 0x0000008f00ab7308 */ /* 0x000fec0000002400 */
[----:B------:R-:W-:Y:S01]  /*9ed0*/  HMMA.16816.F32 R64, R160, R6, R64 ;  /* 0x00000006a040723c */ /* 0x000fe20000001840 */
[----:B------:R-:W1:Y:S07]  /*9ee0*/  LDSM.16.M88.4 R4, [R202+0xb800] ;  /* 0x00b80000ca04783b */ /* 0x000e6e0000000200 */
[----:B------:R-:W-:Y:S01]  /*9ef0*/  HMMA.16816.F32 R44, R172, R156, R44 ;  /* 0x0000009cac2c723c */ /* 0x000fe2000000182c */
[----:B------:R-:W-:-:S02]  /*9f00*/  FMUL.FTZ R157, R167, UR4 ;  /* 0x00000004a79d7c20 */ /* 0x000fc40008410000 */
[----:B------:R-:W-:Y:S01]  /*9f10*/  MUFU.TANH R167, R142 ;  /* 0x0000008e00a77308 */ /* 0x000fe20000002400 */
[----:B------:R-:W-:Y:S01]  /*9f20*/  FMUL.FTZ R136, R136, UR4 ;  /* 0x0000000488887c20 */ /* 0x000fe20008410000 */
[----:B------:R-:W-:Y:S01]  /*9f30*/  FMUL.FTZ R137, R137, UR4 ;  /* 0x0000000489897c20 */ /* 0x000fe20008410000 */
[----:B------:R-:W-:Y:S02]  /*9f40*/  FMUL.FTZ R185, R138, UR4 ;  /* 0x000000048ab97c20 */ /* 0x000fe40008410000 */
[C---:B------:R-:W-:Y:S01]  /*9f50*/  HMMA.16816.F32 R36, R172.reuse, R152, R36 ;  /* 0x00000098ac24723c */ /* 0x040fe20000001824 */
[----:B------:R-:W-:Y:S02]  /*9f60*/  FMUL.FTZ R153, R165, UR4 ;  /* 0x00000004a5997c20 */ /* 0x000fe40008410000 */
[----:B------:R-:W-:Y:S01]  /*9f70*/  MUFU.TANH R165, R140 ;  /* 0x0000008c00a57308 */ /* 0x000fe20000002400 */
[----:B------:R-:W-:Y:S01]  /*9f80*/  FMUL.FTZ R67, R67, UR4 ;  /* 0x0000000443437c20 */ /* 0x000fe20008410000 */
[----:B------:R-:W-:Y:S01]  /*9f90*/  FMUL.FTZ R64, R64, UR4 ;  /* 0x0000000440407c20 */ /* 0x000fe20008410000 */
[----:B------:R-:W-:Y:S01]  /*9fa0*/  FMUL.FTZ R65, R65, UR4 ;  /* 0x0000000441417c20 */ /* 0x000fe20008410000 */
[----:B------:R-:W-:Y:S01]  /*9fb0*/  FMUL.FTZ R66, R66, UR4 ;  /* 0x0000000442427c20 */ /* 0x000fe20008410000 */
[----:B------:R-:W-:Y:S03]  /*9fc0*/  HMMA.16816.F32 R40, R172, R158, R40 ;  /* 0x0000009eac28723c */ /* 0x000fe60000001828 */
[----:B------:R5:W-:Y:S05]  /*9fd0*/  MUFU.TANH R159, R141 ;  /* 0x0000008d009f7308 */ /* 0x000bea0000002400 */
[----:B--2---:R-:W-:Y:S01]  /*9fe0*/  HMMA.16816.F32 R176, R20, R150, R176 ;  /* 0x0000009614b0723c */ /* 0x004fe200000018b0 */
[----:B------:R-:W-:-:S02]  /*9ff0*/  FMUL.FTZ R151, R139, UR4 ;  /* 0x000000048b977c20 */ /* 0x000fc40008410000 */
[----:B------:R-:W-:Y:S05]  /*a000*/  MUFU.TANH R153, R153 ;  /* 0x0000009900997308 */ /* 0x000fea0000002400 */
[C---:B---3--:R-:W-:Y:S03]  /*a010*/  HMMA.16816.F32 R52, R20.reuse, R12, R52 ;  /* 0x0000000c1434723c */ /* 0x048fe60000001834 */
[----:B------:R-:W-:Y:S01]  /*a020*/  MUFU.TANH R157, R157 ;  /* 0x0000009d009d7308 */ /* 0x000fe20000002400 */
[----:B-----5:R-:W2:Y:S04]  /*a030*/  LDSM.16.M88.4 R140, [R203+0xb800] ;  /* 0x00b80000cb8c783b */ /* 0x020ea80000000200 */
[----:B------:R-:W-:Y:S01]  /*a040*/  HMMA.16816.F32 R48, R20, R14, R48 ;  /* 0x0000000e1430723c */ /* 0x000fe20000001830 */
[----:B------:R-:W3:Y:S02]  /*a050*/  LDSM.16.M88.4 R12, [R134+0xa000] ;  /* 0x00a00000860c783b */ /* 0x000ee40000000200 */
[----:B------:R-:W-:Y:S05]  /*a060*/  MUFU.TANH R185, R185 ;  /* 0x000000b900b97308 */ /* 0x000fea0000002400 */
[----:B------:R-:W-:Y:S01]  /*a070*/  HMMA.16816.F32 R32, R172, R154, R32 ;  /* 0x0000009aac20723c */ /* 0x000fe20000001820 */
[----:B------:R-:W-:-:S02]  /*a080*/  FMUL.FTZ R155, R164, UR4 ;  /* 0x00000004a49b7c20 */ /* 0x000fc40008410000 */
[----:B------:R-:W-:Y:S05]  /*a090*/  MUFU.TANH R173, R136 ;  /* 0x0000008800ad7308 */ /* 0x000fea0000002400 */
[C---:B----4-:R-:W-:Y:S03]  /*a0a0*/  HMMA.16816.F32 R60, R8.reuse, R144, R60 ;  /* 0x00000090083c723c */ /* 0x050fe6000000183c */
[----:B------:R4:W-:Y:S05]  /*a0b0*/  MUFU.TANH R175, R137 ;  /* 0x0000008900af7308 */ /* 0x0009ea0000002400 */
[C---:B------:R-:W-:Y:S01]  /*a0c0*/  HMMA.16816.F32 R56, R8.reuse, R146, R56 ;  /* 0x000000920838723c */ /* 0x040fe20000001838 */
[----:B------:R-:W-:Y:S02]  /*a0d0*/  LDSM.16.M88.4 R144, [R134+0xa800] ;  /* 0x00a800008690783b */ /* 0x000fe40000000200 */
[----:B------:R-:W5:Y:S05]  /*a0e0*/  MUFU.TANH R155, R155 ;  /* 0x0000009b009b7308 */ /* 0x000f6a0000002400 */
[----:B-1----:R-:W-:Y:S03]  /*a0f0*/  HMMA.16816.F32 R176, R8, R6, R176 ;  /* 0x0000000608b0723c */ /* 0x002fe600000018b0 */
[----:B------:R-:W-:Y:S01]  /*a100*/  MUFU.TANH R191, R67 ;  /* 0x0000004300bf7308 */ /* 0x000fe20000002400 */
[----:B----4-:R-:W1:Y:S04]  /*a110*/  LDSM.16.M88.4 R136, [R202+0x9800] ;  /* 0x00980000ca88783b */ /* 0x010e680000000200 */
[C---:B------:R-:W-:Y:S03]  /*a120*/  HMMA.16816.F32 R60, R160.reuse, R16, R60 ;  /* 0x00000010a03c723c */ /* 0x040fe6000000183c */
[----:B------:R-:W-:Y:S05]  /*a130*/  MUFU.TANH R151, R151 ;  /* 0x0000009700977308 */ /* 0x000fea0000002400 */
[C---:B------:R-:W-:Y:S01]  /*a140*/  HMMA.16816.F32 R56, R160.reuse, R18, R56 ;  /* 0x00000012a038723c */ /* 0x040fe20000001838 */
[----:B------:R-:W4:Y:S02]  /*a150*/  LDSM.16.M88.4 R16, [R203+0x9800] ;  /* 0x00980000cb10783b */ /* 0x000f240000000200 */
[----:B------:R-:W-:Y:S05]  /*a160*/  MUFU.TANH R187, R64 ;  /* 0x0000004000bb7308 */ /* 0x000fea0000002400 */
[----:B--2---:R-:W-:Y:S03]  /*a170*/  HMMA.16816.F32 R176, R160, R142, R176 ;  /* 0x0000008ea0b0723c */ /* 0x004fe600000018b0 */
[----:B------:R-:W-:Y:S01]  /*a180*/  FMUL.FTZ R7, R60, UR4 ;  /* 0x000000043c077c20 */ /* 0x000fe20008410000 */
[----:B------:R-:W-:Y:S01]  /*a190*/  FMUL.FTZ R61, R61, UR4 ;  /* 0x000000043d3d7c20 */ /* 0x000fe20008410000 */
[----:B------:R-:W-:Y:S01]  /*a1a0*/  FMUL.FTZ R62, R62, UR4 ;  /* 0x000000043e3e7c20 */ /* 0x000fe20008410000 */
[----:B------:R-:W-:Y:S01]  /*a1b0*/  FMUL.FTZ R63, R63, UR4 ;  /* 0x000000043f3f7c20 */ /* 0x000fe20008410000 */
[----:B------:R-:W-:Y:S01]  /*a1c0*/  MUFU.TANH R189, R65 ;  /* 0x0000004100bd7308 */ /* 0x000fe20000002400 */
[----:B---3--:R-:W-:Y:S03]  /*a1d0*/  HMMA.16816.F32 R44, R20, R12, R44 ;  /* 0x0000000c142c723c */ /* 0x008fe6000000182c */
[----:B------:R-:W-:Y:S01]  /*a1e0*/  FMUL.FTZ R143, R57, UR4 ;  /* 0x00000004398f7c20 */ /* 0x000fe20008410000 */
[----:B------:R-:W-:Y:S01]  /*a1f0*/  FMUL.FTZ R56, R56, UR4 ;  /* 0x0000000438387c20 */ /* 0x000fe20008410000 */
[----:B------:R-:W-:-:S02]  /*a200*/  FMUL.FTZ R58, R58, UR4 ;  /* 0x000000043a3a7c20 */ /* 0x000fc40008410000 */
[----:B------:R-:W-:Y:S01]  /*a210*/  MUFU.TANH R195, R61 ;  /* 0x0000003d00c37308 */ /* 0x000fe20000002400 */
[----:B------:R-:W-:Y:S01]  /*a220*/  HMMA.16816.F32 R40, R20, R14, R40 ;  /* 0x0000000e1428723c */ /* 0x000fe20000001828 */
[----:B------:R-:W2:Y:S02]  /*a230*/  LDSM.16.M88.4 R12, [R202+0xa000] ;  /* 0x00a00000ca0c783b */ /* 0x000ea40000000200 */
[----:B------:R-:W-:Y:S01]  /*a240*/  FMUL.FTZ R57, R176, UR4 ;  /* 0x00000004b0397c20 */ /* 0x000fe20008410000 */
[----:B------:R-:W-:-:S03]  /*a250*/  FMUL.FTZ R179, R179, UR4 ;  /* 0x00000004b3b37c20 */ /* 0x000fc60008410000 */
[----:B------:R3:W-:Y:S01]  /*a260*/  MUFU.TANH R227, R56 ;  /* 0x0000003800e37308 */ /* 0x0007e20000002400 */
[----:B-1----:R-:W-:Y:S01]  /*a270*/  HMMA.16816.F32 R52, R8, R136, R52 ;  /* 0x000000880834723c */ /* 0x002fe20000001834 */
[----:B------:R-:W-:-:S05]  /*a280*/  IMAD.SHL.U32 R136, R209, 0x2, RZ ;  /* 0x00000002d1887824 */ /* 0x000fca00078e00ff */
[----:B------:R-:W-:Y:S01]  /*a290*/  LOP3.LUT R136, R136, 0x6, RZ, 0xc0, !PT ;  /* 0x0000000688887812 */ /* 0x000fe200078ec0ff */
[----:B------:R-:W1:Y:S01]  /*a2a0*/  MUFU.TANH R57, R57 ;  /* 0x0000003900397308 */ /* 0x000e620000002400 */
[----:B------:R-:W-:Y:S03]  /*a2b0*/  HMMA.16816.F32 R48, R8, R138, R48 ;  /* 0x0000008a0830723c */ /* 0x000fe60000001830 */
[----:B------:R-:W-:-:S04]  /*a2c0*/  IMAD R60, R199, 0x80, R136 ;  /* 0x00000080c73c7824 */ /* 0x000fc800078e0288 */
[C---:B------:R-:W-:Y:S01]  /*a2d0*/  VIADD R6, R60.reuse, 0xffffff00 ;  /* 0xffffff003c067836 */ /* 0x040fe20000000000 */
[----:B------:R-:W-:Y:S01]  /*a2e0*/  HMMA.16816.F32 R36, R20, R144, R36 ;  /* 0x000000901424723c */ /* 0x000fe20000001824 */
[----:B---3--:R-:W-:Y:S01]  /*a2f0*/  VIADD R56, R60, 0xffffff78 ;  /* 0xffffff783c387836 */ /* 0x008fe20000000000 */
[----:B------:R3:W-:Y:S01]  /*a300*/  MUFU.TANH R205, R62 ;  /* 0x0000003e00cd7308 */ /* 0x0007e20000002400 */
[----:B------:R-:W-:Y:S01]  /*a310*/  FMUL.FTZ R145, R59, UR4 ;  /* 0x000000043b917c20 */ /* 0x000fe20008410000 */
[C---:B------:R-:W-:Y:S02]  /*a320*/  ISETP.GE.AND P2, PT, R6.reuse, R197, PT ;  /* 0x000000c50600720c */ /* 0x040fe40003f46270 */
[----:B------:R-:W-:Y:S02]  /*a330*/  ISETP.GE.AND P1, PT, R6, R196, PT ;  /* 0x000000c40600720c */ /* 0x000fe40003f26270 */
[----:B----4-:R-:W-:Y:S01]  /*a340*/  HMMA.16816.F32 R52, R160, R16, R52 ;  /* 0x00000010a034723c */ /* 0x010fe20000001834 */
[----:B------:R-:W-:Y:S01]  /*a350*/  FMUL.FTZ R17, R178, UR4 ;  /* 0x00000004b2117c20 */ /* 0x000fe20008410000 */
[----:B------:R-:W-:Y:S01]  /*a360*/  I2FP.F32.U32 R16, R6 ;  /* 0x0000000600107245 */ /* 0x000fe20000201000 */
[----:B------:R-:W-:Y:S01]  /*a370*/  MUFU.TANH R211, R63 ;  /* 0x0000003f00d37308 */ /* 0x000fe20000002400 */
[----:B------:R-:W-:-:S02]  /*a380*/  I2FP.F32.U32 R6, R56 ;  /* 0x0000003800067245 */ /* 0x000fc40000201000 */
[-C--:B------:R-:W-:Y:S01]  /*a390*/  ISETP.GE.AND P5, PT, R56, R197.reuse, PT ;  /* 0x000000c53800720c */ /* 0x080fe20003fa6270 */
[C---:B-----5:R-:W-:Y:S01]  /*a3a0*/  FFMA.FTZ R61, R0.reuse, R16, R155 ;  /* 0x00000010003d7223 */ /* 0x060fe2000001009b */
[----:B------:R-:W-:Y:S01]  /*a3b0*/  HMMA.16816.F32 R48, R160, R18, R48 ;  /* 0x00000012a030723c */ /* 0x000fe20000001830 */
[C---:B-1----:R-:W-:Y:S02]  /*a3c0*/  FFMA.FTZ R57, R0.reuse, R6, R57 ;  /* 0x0000000600397223 */ /* 0x042fe40000010039 */
[----:B------:R-:W1:Y:S01]  /*a3d0*/  MUFU.TANH R17, R17 ;  /* 0x0000001100117308 */ /* 0x000e620000002400 */
[----:B------:R-:W-:Y:S01]  /*a3e0*/  FSEL R61, R61, -INF , !P2 ;  /* 0xff8000003d3d7808 */ /* 0x000fe20005000000 */
[----:B---3--:R-:W-:Y:S01]  /*a3f0*/  FFMA.FTZ R62, R0, R16, R169 ;  /* 0x00000010003e7223 */ /* 0x008fe200000100a9 */
[----:B------:R-:W-:Y:S01]  /*a400*/  ISETP.GE.AND P2, PT, R56, R196, PT ;  /* 0x000000c43800720c */ /* 0x000fe20003f46270 */
[----:B------:R-:W-:Y:S01]  /*a410*/  VIADD R16, R60, 0xffffff01 ;  /* 0xffffff013c107836 */ /* 0x000fe20000000000 */
[----:B------:R-:W-:Y:S01]  /*a420*/  FSEL R137, R57, -INF , !P5 ;  /* 0xff80000039897808 */ /* 0x000fe20006800000 */
[----:B--2---:R-:W-:Y:S01]  /*a430*/  HMMA.16816.F32 R44, R8, R12, R44 ;  /* 0x0000000c082c723c */ /* 0x004fe2000000182c */
[----:B------:R-:W-:Y:S01]  /*a440*/  FSEL R62, R62, -INF , !P1 ;  /* 0xff8000003e3e7808 */ /* 0x000fe20004800000 */
[----:B------:R2:W-:Y:S01]  /*a450*/  MUFU.TANH R155, R58 ;  /* 0x0000003a009b7308 */ /* 0x0005e20000002400 */
[----:B------:R-:W-:Y:S01]  /*a460*/  I2FP.F32.U32 R12, R16 ;  /* 0x00000010000c7245 */ /* 0x000fe20000201000 */
[----:B------:R-:W-:Y:S01]  /*a470*/  FMUL.FTZ R139, R53, UR4 ;  /* 0x00000004358b7c20 */ /* 0x000fe20008410000 */
[-C--:B------:R-:W-:Y:S01]  /*a480*/  ISETP.GE.AND P1, PT, R16, R197.reuse, PT ;  /* 0x000000c51000720c */ /* 0x080fe20003f26270 */
[----:B------:R-:W-:Y:S01]  /*a490*/  FMUL.FTZ R52, R52, UR4 ;  /* 0x0000000434347c20 */ /* 0x000fe20008410000 */
[----:B------:R-:W-:Y:S01]  /*a4a0*/  ISETP.GE.AND P5, PT, R16, R196, PT ;  /* 0x000000c41000720c */ /* 0x000fe20003fa6270 */
[CC--:B------:R-:W-:Y:S01]  /*a4b0*/  FFMA.FTZ R153, R0.reuse, R12.reuse, R153 ;  /* 0x0000000c00997223 */ /* 0x0c0fe20000010099 */
[C---:B------:R-:W-:Y:S01]  /*a4c0*/  FFMA.FTZ R13, R0.reuse, R12, R157 ;  /* 0x0000000c000d7223 */ /* 0x040fe2000001009d */
[----:B------:R-:W-:Y:S01]  /*a4d0*/  FMUL.FTZ R157, R55, UR4 ;  /* 0x00000004379d7c20 */ /* 0x000fe20008410000 */
[----:B------:R-:W-:Y:S01]  /*a4e0*/  HMMA.16816.F32 R32, R20, R146, R32 ;  /* 0x000000921420723c */ /* 0x000fe20000001820 */
[----:B-1----:R-:W-:Y:S01]  /*a4f0*/  FFMA.FTZ R17, R0, R6, R17 ;  /* 0x0000000600117223 */ /* 0x002fe20000010011 */
[C---:B------:R-:W-:Y:S01]  /*a500*/  VIADD R6, R60.reuse, 0xffffff08 ;  /* 0xffffff083c067836 */ /* 0x040fe20000000000 */
[----:B------:R-:W-:Y:S01]  /*a510*/  FSEL R53, R153, -INF , !P1 ;  /* 0xff80000099357808 */ /* 0x000fe20004800000 */
[----:B------:R-:W-:Y:S01]  /*a520*/  VIADD R12, R60, 0xffffff09 ;  /* 0xffffff093c0c7836 */ /* 0x000fe20000000000 */
[----:B------:R1:W-:Y:S01]  /*a530*/  MUFU.TANH R147, R52 ;  /* 0x0000003400937308 */ /* 0x0003e20000002400 */
[----:B------:R-:W-:Y:S01]  /*a540*/  FSEL R138, R17, -INF , !P2 ;  /* 0xff800000118a7808 */ /* 0x000fe20005000000 */
[----:B------:R-:W-:Y:S01]  /*a550*/  FMUL.FTZ R153, R54, UR4 ;  /* 0x0000000436997c20 */ /* 0x000fe20008410000 */
[C---:B------:R-:W-:Y:S01]  /*a560*/  ISETP.GE.AND P2, PT, R6.reuse, R197, PT ;  /* 0x000000c50600720c */ /* 0x040fe20003f46270 */
[----:B--2---:R-:W2:Y:S01]  /*a570*/  LDSM.16.M88.4 R56, [R203+0xa000] ;  /* 0x00a00000cb38783b */ /* 0x004ea20000000200 */
[----:B------:R-:W-:Y:S01]  /*a580*/  ISETP.GE.AND P1, PT, R6, R196, PT ;  /* 0x000000c40600720c */ /* 0x000fe20003f26270 */
[----:B------:R-:W-:Y:S01]  /*a590*/  HMMA.16816.F32 R40, R8, R14, R40 ;  /* 0x0000000e0828723c */ /* 0x000fe20000001828 */
[----:B------:R-:W-:Y:S01]  /*a5a0*/  I2FP.F32.U32 R6, R6 ;  /* 0x0000000600067245 */ /* 0x000fe20000201000 */
[----:B------:R-:W3:Y:S01]  /*a5b0*/  LDSM.16.M88.4 R16, [R202+0xa800] ;  /* 0x00a80000ca10783b */ /* 0x000ee20000000200 */
[----:B------:R-:W4:Y:S01]  /*a5c0*/  MUFU.TANH R193, R66 ;  /* 0x0000004200c17308 */ /* 0x000f220000002400 */
[----:B------:R-:W-:Y:S01]  /*a5d0*/  FMUL.FTZ R49, R49, UR4 ;  /* 0x0000000431317c20 */ /* 0x000fe20008410000 */
[----:B------:R-:W-:Y:S01]  /*a5e0*/  FMUL.FTZ R50, R50, UR4 ;  /* 0x0000000432327c20 */ /* 0x000fe20008410000 */
[CC--:B------:R-:W-:Y:S01]  /*a5f0*/  FFMA.FTZ R55, R0.reuse, R6.reuse, R165 ;  /* 0x0000000600377223 */ /* 0x0c0fe200000100a5 */
[----:B------:R-:W-:Y:S01]  /*a600*/  FFMA.FTZ R54, R0, R6, R167 ;  /* 0x0000000600367223 */ /* 0x000fe200000100a7 */
[----:B------:R-:W-:Y:S01]  /*a610*/  FMUL.FTZ R64, R51, UR4 ;  /* 0x0000000433407c20 */ /* 0x000fe20008410000 */
[----:B------:R-:W-:Y:S02]  /*a620*/  HMMA.16816.F32 R180, R20, R148, R180 ;  /* 0x0000009414b4723c */ /* 0x000fe400000018b4 */
[----:B------:R-:W-:Y:S01]  /*a630*/  FSEL R55, R55, -INF , !P2 ;  /* 0xff80000037377808 */ /* 0x000fe20005000000 */
[----:B------:R-:W5:Y:S01]  /*a640*/  MUFU.TANH R7, R7 ;  /* 0x0000000700077308 */ /* 0x000f620000002400 */
[----:B-1----:R-:W-:-:S02]  /*a650*/  FSEL R52, R13, -INF , !P5 ;  /* 0xff8000000d347808 */ /* 0x002fc40006800000 */
[----:B------:R-:W-:Y:S02]  /*a660*/  IADD3 R13, PT, PT, R60, -0xf0, RZ ;  /* 0xffffff103c0d7810 */ /* 0x000fe40007ffe0ff */
[C---:B------:R-:W-:Y:S02]  /*a670*/  ISETP.GE.AND P5, PT, R12.reuse, R197, PT ;  /* 0x000000c50c00720c */ /* 0x040fe40003fa6270 */
[----:B------:R-:W-:Y:S01]  /*a680*/  ISETP.GE.AND P2, PT, R12, R196, PT ;  /* 0x000000c40c00720c */ /* 0x000fe20003f46270 */
[----:B------:R-:W1:Y:S01]  /*a690*/  MUFU.TANH R143, R143 ;  /* 0x0000008f008f7308 */ /* 0x000e620000002400 */
[----:B------:R-:W-:Y:S02]  /*a6a0*/  I2FP.F32.U32 R12, R12 ;  /* 0x0000000c000c7245 */ /* 0x000fe40000201000 */
[----:B------:R-:W-:Y:S02]  /*a6b0*/  I2FP.F32.U32 R6, R13 ;  /* 0x0000000d00067245 */ /* 0x000fe40000201000 */
[----:B------:R-:W-:Y:S01]  /*a6c0*/  FSEL R54, R54, -INF , !P1 ;  /* 0xff80000036367808 */ /* 0x000fe20004800000 */
[-C--:B------:R-:W-:Y:S01]  /*a6d0*/  FFMA.FTZ R63, R0, R12.reuse, R159 ;  /* 0x0000000c003f7223 */ /* 0x080fe2000001009f */
[----:B------:R-:W-:Y:S01]  /*a6e0*/  FMUL.FTZ R159, R48, UR4 ;  /* 0x00000004309f7c20 */ /* 0x000fe20008410000 */
[C---:B------:R-:W-:Y:S01]  /*a6f0*/  FFMA.FTZ R171, R0.reuse, R12, R171 ;  /* 0x0000000c00ab7223 */ /* 0x040fe200000100ab */
[-C--:B------:R-:W-:Y:S01]  /*a700*/  FFMA.FTZ R67, R0, R6.reuse, R173 ;  /* 0x0000000600437223 */ /* 0x080fe200000100ad */
[----:B------:R-:W-:Y:S01]  /*a710*/  ISETP.GE.AND P1, PT, R13, R197, PT ;  /* 0x000000c50d00720c */ /* 0x000fe20003f26270 */
[----:B------:R-:W-:Y:S01]  /*a720*/  VIADD R48, R60, 0xffffff11 ;  /* 0xffffff113c307836 */ /* 0x000fe20000000000 */
[----:B------:R-:W-:Y:S01]  /*a730*/  FSEL R63, R63, -INF , !P5 ;  /* 0xff8000003f3f7808 */ /* 0x000fe20006800000 */
[----:B------:R-:W-:Y:S01]  /*a740*/  FFMA.FTZ R185, R0, R6, R185 ;  /* 0x0000000600b97223 */ /* 0x000fe200000100b9 */
[----:B------:R-:W-:Y:S01]  /*a750*/  FSEL R67, R67, -INF , !P1 ;  /* 0xff80000043437808 */ /* 0x000fe20004800000 */
[----:B------:R-:W-:Y:S01]  /*a760*/  VIADD R6, R60, 0xffffff18 ;  /* 0xffffff183c067836 */ /* 0x000fe20000000000 */
[----:B------:R-:W-:Y:S01]  /*a770*/  ISETP.GE.AND P1, PT, R48, R196, PT ;  /* 0x000000c43000720c */ /* 0x000fe20003f26270 */
[----:B------:R-:W1:Y:S01]  /*a780*/  MUFU.TANH R145, R145 ;  /* 0x0000009100917308 */ /* 0x000e620000002400 */
[----:B--2---:R-:W-:Y:S01]  /*a790*/  HMMA.16816.F32 R44, R160, R56, R44 ;  /* 0x00000038a02c723c */ /* 0x004fe2000000182c */
[----:B------:R-:W-:-:S02]  /*a7a0*/  FSEL R56, R171, -INF , !P2 ;  /* 0xff800000ab387808 */ /* 0x000fc40005000000 */
[-C--:B------:R-:W-:Y:S02]  /*a7b0*/  ISETP.GE.AND P2, PT, R48, R197.reuse, PT ;  /* 0x000000c53000720c */ /* 0x080fe40003f46270 */
[----:B------:R-:W-:Y:S02]  /*a7c0*/  I2FP.F32.U32 R48, R48 ;  /* 0x0000003000307245 */ /* 0x000fe40000201000 */
[----:B------:R-:W-:Y:S01]  /*a7d0*/  ISETP.GE.AND P5, PT, R13, R196, PT ;  /* 0x000000c40d00720c */ /* 0x000fe20003fa6270 */
[----:B---3--:R-:W-:Y:S01]  /*a7e0*/  HMMA.16816.F32 R36, R8, R16, R36 ;  /* 0x000000100824723c */ /* 0x008fe20000001824 */
[----:B------:R-:W2:Y:S01]  /*a7f0*/  LDSM.16.M88.4 R12, [R134+0xb000] ;  /* 0x00b00000860c783b */ /* 0x000ea20000000200 */
[CC--:B------:R-:W-:Y:S01]  /*a800*/  FFMA.FTZ R65, R0.reuse, R48.reuse, R175 ;  /* 0x0000003000417223 */ /* 0x0c0fe200000100af */
[----:B------:R-:W-:Y:S01]  /*a810*/  FSEL R220, R185, -INF , !P5 ;  /* 0xff800000b9dc7808 */ /* 0x000fe20006800000 */
[----:B------:R-:W-:Y:S01]  /*a820*/  FFMA.FTZ R151, R0, R48, R151 ;  /* 0x0000003000977223 */ /* 0x000fe20000010097 */
[-C--:B------:R-:W-:Y:S01]  /*a830*/  ISETP.GE.AND P5, PT, R6, R197.reuse, PT ;  /* 0x000000c50600720c */ /* 0x080fe20003fa6270 */
[----:B------:R-:W-:Y:S01]  /*a840*/  VIADD R16, R60, 0xffffff19 ;  /* 0xffffff193c107836 */ /* 0x000fe20000000000 */
[----:B------:R-:W-:Y:S01]  /*a850*/  FSEL R65, R65, -INF , !P2 ;  /* 0xff80000041417808 */ /* 0x000fe20005000000 */
[----:B------:R-:W-:Y:S01]  /*a860*/  HMMA.16816.F32 R40, R160, R58, R40 ;  /* 0x0000003aa028723c */ /* 0x000fe20000001828 */
[----:B------:R-:W-:Y:S01]  /*a870*/  ISETP.GE.AND P2, PT, R6, R196, PT ;  /* 0x000000c40600720c */ /* 0x000fe20003f46270 */
[----:B------:R-:W-:Y:S01]  /*a880*/  MUFU.TANH R57, R49 ;  /* 0x0000003100397308 */ /* 0x000fe20000002400 */
[----:B------:R-:W-:Y:S01]  /*a890*/  I2FP.F32.U32 R6, R6 ;  /* 0x0000000600067245 */ /* 0x000fe20000201000 */
[----:B------:R-:W-:Y:S01]  /*a8a0*/  FMUL.FTZ R44, R44, UR4 ;  /* 0x000000042c2c7c20 */ /* 0x000fe20008410000 */
[----:B------:R-:W-:Y:S01]  /*a8b0*/  FSEL R214, R151, -INF , !P1 ;  /* 0xff80000097d67808 */ /* 0x000fe20004800000 */
[----:B------:R-:W-:Y:S01]  /*a8c0*/  FMUL.FTZ R45, R45, UR4 ;  /* 0x000000042d2d7c20 */ /* 0x000fe20008410000 */
[----:B------:R-:W-:Y:S01]  /*a8d0*/  ISETP.GE.AND P1, PT, R16, R197, PT ;  /* 0x000000c51000720c */ /* 0x000fe20003f26270 */
[CC--:B------:R-:W-:Y:S01]  /*a8e0*/  FFMA.FTZ R187, R0.reuse, R6.reuse, R187 ;  /* 0x0000000600bb7223 */ /* 0x0c0fe200000100bb */
[----:B----4-:R-:W-:Y:S01]  /*a8f0*/  FFMA.FTZ R193, R0, R6, R193 ;  /* 0x0000000600c17223 */ /* 0x010fe200000100c1 */
[----:B------:R-:W-:-:S02]  /*a900*/  VIADD R6, R60, 0xffffff20 ;  /* 0xffffff203c067836 */ /* 0x000fc40000000000 */
[----:B------:R-:W-:Y:S01]  /*a910*/  FMUL.FTZ R46, R46, UR4 ;  /* 0x000000042e2e7c20 */ /* 0x000fe20008410000 */
[----:B------:R-:W-:Y:S01]  /*a920*/  FMUL.FTZ R47, R47, UR4 ;  /* 0x000000042f2f7c20 */ /* 0x000fe20008410000 */
[----:B------:R-:W-:Y:S01]  /*a930*/  FSEL R223, R187, -INF , !P5 ;  /* 0xff800000bbdf7808 */ /* 0x000fe20006800000 */
[----:B------:R-:W-:Y:S01]  /*a940*/  MUFU.TANH R151, R44 ;  /* 0x0000002c00977308 */ /* 0x000fe20000002400 */
[----:B------:R-:W-:Y:S01]  /*a950*/  ISETP.GE.AND P5, PT, R16, R196, PT ;  /* 0x000000c41000720c */ /* 0x000fe20003fa6270 */
[----:B------:R-:W-:Y:S01]  /*a960*/  HMMA.16816.F32 R32, R8, R18, R32 ;  /* 0x000000120820723c */ /* 0x000fe20000001820 */
[----:B------:R-:W-:Y:S01]  /*a970*/  I2FP.F32.U32 R16, R16 ;  /* 0x0000001000107245 */ /* 0x000fe20000201000 */
[----:B------:R-:W-:Y:S01]  /*a980*/  VIADD R18, R60, 0xffffff40 ;  /* 0xffffff403c127836 */ /* 0x000fe20000000000 */
[----:B------:R-:W-:Y:S01]  /*a990*/  I2FP.F32.U32 R166, R6 ;  /* 0x0000000600a67245 */ /* 0x000fe20000201000 */
[----:B------:R-:W-:Y:S01]  /*a9a0*/  FMUL.FTZ R40, R40, UR4 ;  /* 0x0000000428287c20 */ /* 0x000fe20008410000 */
[----:B------:R-:W-:Y:S01]  /*a9b0*/  FSEL R222, R193, -INF , !P2 ;  /* 0xff800000c1de7808 */ /* 0x000fe20005000000 */
[CC--:B------:R-:W-:Y:S01]  /*a9c0*/  FFMA.FTZ R189, R0.reuse, R16.reuse, R189 ;  /* 0x0000001000bd7223 */ /* 0x0c0fe200000100bd */
[----:B------:R-:W-:Y:S01]  /*a9d0*/  FFMA.FTZ R191, R0, R16, R191 ;  /* 0x0000001000bf7223 */ /* 0x000fe200000100bf */
[----:B------:R-:W-:Y:S01]  /*a9e0*/  VIADD R16, R60, 0xffffff21 ;  /* 0xffffff213c107836 */ /* 0x000fe20000000000 */
[-C--:B------:R-:W-:Y:S01]  /*a9f0*/  ISETP.GE.AND P2, PT, R6, R197.reuse, PT ;  /* 0x000000c50600720c */ /* 0x080fe20003f46270 */
[CC--:B-----5:R-:W-:Y:S01]  /*aa00*/  FFMA.FTZ R7, R0.reuse, R166.reuse, R7 ;  /* 0x000000a600077223 */ /* 0x0e0fe20000010007 */
[----:B------:R-:W-:Y:S01]  /*aa10*/  FSEL R219, R189, -INF , !P1 ;  /* 0xff800000bddb7808 */ /* 0x000fe20004800000 */
[----:B------:R-:W-:Y:S01]  /*aa20*/  FFMA.FTZ R166, R0, R166, R205 ;  /* 0x000000a600a67223 */ /* 0x000fe200000100cd */
[----:B------:R-:W-:Y:S01]  /*aa30*/  ISETP.GE.AND P1, PT, R6, R196, PT ;  /* 0x000000c40600720c */ /* 0x000fe20003f26270 */
[----:B------:R-:W-:Y:S01]  /*aa40*/  MUFU.TANH R59, R45 ;  /* 0x0000002d003b7308 */ /* 0x000fe20000002400 */
[----:B------:R-:W-:Y:S01]  /*aa50*/  I2FP.F32.U32 R6, R16 ;  /* 0x0000001000067245 */ /* 0x000fe20000201000 */
[----:B------:R-:W-:Y:S01]  /*aa60*/  FMUL.FTZ R41, R41, UR4 ;  /* 0x0000000429297c20 */ /* 0x000fe20008410000 */
[----:B------:R-:W-:Y:S01]  /*aa70*/  FSEL R226, R191, -INF , !P5 ;  /* 0xff800000bfe27808 */ /* 0x000fe20006800000 */
[C---:B--2---:R-:W-:Y:S01]  /*aa80*/  HMMA.16816.F32 R28, R20.reuse, R12, R28 ;  /* 0x0000000c141c723c */ /* 0x044fe2000000181c */
[----:B------:R-:W-:Y:S01]  /*aa90*/  FSEL R165, R7, -INF , !P2 ;  /* 0xff80000007a57808 */ /* 0x000fe20005000000 */
[-C--:B------:R-:W-:Y:S01]  /*aaa0*/  FFMA.FTZ R167, R0, R6.reuse, R195 ;  /* 0x0000000600a77223 */ /* 0x080fe200000100c3 */
[-C--:B------:R-:W-:Y:S01]  /*aab0*/  ISETP.GE.AND P5, PT, R16, R197.reuse, PT ;  /* 0x000000c51000720c */ /* 0x080fe20003fa6270 */
[----:B------:R-:W-:Y:S01]  /*aac0*/  FFMA.FTZ R211, R0, R6, R211 ;  /* 0x0000000600d37223 */ /* 0x000fe200000100d3 */
[-C--:B------:R-:W-:Y:S01]  /*aad0*/  ISETP.GE.AND P2, PT, R16, R196.reuse, PT ;  /* 0x000000c41000720c */ /* 0x080fe20003f46270 */
[----:B------:R-:W-:Y:S01]  /*aae0*/  VIADD R16, R60, 0xffffff28 ;  /* 0xffffff283c107836 */ /* 0x000fe20000000000 */
[----:B------:R-:W-:Y:S01]  /*aaf0*/  FSEL R166, R166, -INF , !P1 ;  /* 0xff800000a6a67808 */ /* 0x000fe20004800000 */
[----:B------:R-:W-:Y:S01]  /*ab00*/  VIADD R12, R60, 0xffffff29 ;  /* 0xffffff293c0c7836 */ /* 0x000fe20000000000 */
[----:B------:R-:W-:Y:S01]  /*ab10*/  FSEL R167, R167, -INF , !P5 ;  /* 0xff800000a7a77808 */ /* 0x000fe20006800000 */
[----:B------:R-:W-:Y:S01]  /*ab20*/  MUFU.TANH R187, R46 ;  /* 0x0000002e00bb7308 */ /* 0x000fe20000002400 */
[-C--:B------:R-:W-:Y:S01]  /*ab30*/  ISETP.GE.AND P1, PT, R16, R197.reuse, PT ;  /* 0x000000c51000720c */ /* 0x080fe20003f26270 */
[----:B------:R-:W-:Y:S01]  /*ab40*/  VIADD R6, R60, 0xffffff30 ;  /* 0xffffff303c067836 */ /* 0x000fe20000000000 */
[----:B------:R-:W-:Y:S01]  /*ab50*/  ISETP.GE.AND P5, PT, R16, R196, PT ;  /* 0x000000c41000720c */ /* 0x000fe20003fa6270 */
[----:B------:R-:W-:Y:S01]  /*ab60*/  HMMA.16816.F32 R24, R20, R14, R24 ;  /* 0x0000000e1418723c */ /* 0x000fe20000001818 */
[----:B------:R-:W-:Y:S01]  /*ab70*/  I2FP.F32.U32 R16, R16 ;  /* 0x0000001000107245 */ /* 0x000fe20000201000 */
[----:B------:R-:W-:Y:S01]  /*ab80*/  FMUL.FTZ R19, R43, UR4 ;  /* 0x000000042b137c20 */ /* 0x000fe20008410000 */
[----:B------:R-:W-:Y:S01]  /*ab90*/  FSEL R212, R211, -INF , !P2 ;  /* 0xff800000d3d47808 */ /* 0x000fe20005000000 */
[----:B------:R2:W-:Y:S01]  /*aba0*/  MUFU.TANH R7, R47 ;  /* 0x0000002f00077308 */ /* 0x0005e20000002400 */
[----:B------:R-:W-:Y:S01]  /*abb0*/  ISETP.GE.AND P2, PT, R12, R197, PT ;  /* 0x000000c50c00720c */ /* 0x000fe20003f46270 */
[CC--:B------:R-:W-:Y:S01]  /*abc0*/  FFMA.FTZ R227, R0.reuse, R16.reuse, R227 ;  /* 0x0000001000e37223 */ /* 0x0c0fe200000100e3 */
[----:B------:R-:W-:Y:S01]  /*abd0*/  FFMA.FTZ R155, R0, R16, R155 ;  /* 0x00000010009b7223 */ /* 0x000fe2000001009b */
[----:B------:R-:W-:-:S02]  /*abe0*/  VIADD R16, R60, 0xffffff31 ;  /* 0xffffff313c107836 */ /* 0x000fc40000000000 */
[----:B------:R-:W-:Y:S01]  /*abf0*/  FMUL.FTZ R42, R42, UR4 ;  /* 0x000000042a2a7c20 */ /* 0x000fe20008410000 */
[----:B------:R-:W-:Y:S01]  /*ac00*/  FSEL R211, R227, -INF , !P1 ;  /* 0xff800000e3d37808 */ /* 0x000fe20004800000 */
[----:B------:R3:W-:Y:S01]  /*ac10*/  MUFU.TANH R169, R50 ;  /* 0x0000003200a97308 */ /* 0x0007e20000002400 */
[----:B------:R-:W-:Y:S02]  /*ac20*/  ISETP.GE.AND P1, PT, R12, R196, PT ;  /* 0x000000c40c00720c */ /* 0x000fe40003f26270 */
[----:B------:R-:W-:Y:S02]  /*ac30*/  I2FP.F32.U32 R12, R12 ;  /* 0x0000000c000c7245 */ /* 0x000fe40000201000 */
[----:B------:R-:W-:Y:S02]  /*ac40*/  FSEL R178, R155, -INF , !P5 ;  /* 0xff8000009bb27808 */ /* 0x000fe40006800000 */
[----:B------:R-:W-:Y:S01]  /*ac50*/  ISETP.GE.AND P5, PT, R6, R197, PT ;  /* 0x000000c50600720c */ /* 0x000fe20003fa6270 */
[CC--:B-1----:R-:W-:Y:S01]  /*ac60*/  FFMA.FTZ R143, R0.reuse, R12.reuse, R143 ;  /* 0x0000000c008f7223 */ /* 0x0c2fe2000001008f */
[----:B------:R-:W-:Y:S01]  /*ac70*/  MUFU.TANH R139, R139 ;  /* 0x0000008b008b7308 */ /* 0x000fe20000002400 */
[----:B--2---:R-:W1:Y:S01]  /*ac80*/  LDSM.16.M88.4 R44, [R202+0xb000] ;  /* 0x00b00000ca2c783b */ /* 0x004e620000000200 */
[----:B------:R-:W-:-:S02]  /*ac90*/  FFMA.FTZ R145, R0, R12, R145 ;  /* 0x0000000c00917223 */ /* 0x000fc40000010091 */
[----:B------:R-:W-:Y:S01]  /*aca0*/  FSEL R205, R143, -INF , !P2 ;  /* 0xff8000008fcd7808 */ /* 0x000fe20005000000 */
[----:B------:R-:W-:Y:S01]  /*acb0*/  LDSM.16.M88.4 R12, [R203+0xb000] ;  /* 0x00b00000cb0c783b */ /* 0x000fe20000000200 */
[----:B------:R-:W-:Y:S02]  /*acc0*/  ISETP.GE.AND P2, PT, R6, R196, PT ;  /* 0x000000c40600720c */ /* 0x000fe40003f46270 */
[----:B------:R-:W2:Y:S01]  /*acd0*/  MUFU.TANH R153, R153 ;  /* 0x0000009900997308 */ /* 0x000ea20000002400 */
[----:B---3--:R-:W3:Y:S01]  /*ace0*/  LDSM.16.M88.4 R48, [R203+0xa800] ;  /* 0x00a80000cb30783b */ /* 0x008ee20000000200 */
[----:B------:R-:W-:Y:S01]  /*acf0*/  I2FP.F32.U32 R6, R6 ;  /* 0x0000000600067245 */ /* 0x000fe20000201000 */
[----:B------:R-:W-:-:S04]  /*ad00*/  DEPBAR.LE SB0, 0x0 ;  /* 0x000080000000791a */ /* 0x000fc80000000000 */
[----:B------:R-:W-:Y:S01]  /*ad10*/  FFMA.FTZ R147, R0, R6, R147 ;  /* 0x0000000600937223 */ /* 0x000fe20000010093 */
[----:B------:R-:W-:Y:S01]  /*ad20*/  FSEL R176, R145, -INF , !P1 ;  /* 0xff80000091b07808 */ /* 0x000fe20004800000 */
[----:B------:R-:W4:Y:S01]  /*ad30*/  MUFU.TANH R157, R157 ;  /* 0x0000009d009d7308 */ /* 0x000f220000002400 */
[C---:B------:R-:W-:Y:S02]  /*ad40*/  ISETP.GE.AND P1, PT, R16.reuse, R197, PT ;  /* 0x000000c51000720c */ /* 0x040fe40003f26270 */
[----:B------:R-:W-:Y:S02]  /*ad50*/  FSEL R171, R147, -INF , !P5 ;  /* 0xff80000093ab7808 */ /* 0x000fe40006800000 */
[----:B------:R-:W-:Y:S02]  /*ad60*/  ISETP.GE.AND P5, PT, R16, R196, PT ;  /* 0x000000c41000720c */ /* 0x000fe40003fa6270 */
[----:B------:R-:W-:Y:S01]  /*ad70*/  I2FP.F32.U32 R16, R16 ;  /* 0x0000001000107245 */ /* 0x000fe20000201000 */
[----:B------:R-:W5:Y:S01]  /*ad80*/  MUFU.TANH R159, R159 ;  /* 0x0000009f009f7308 */ /* 0x000f620000002400 */
[----:B--2---:R-:W-:Y:S01]  /*ad90*/  FFMA.FTZ R153, R0, R6, R153 ;  /* 0x0000000600997223 */ /* 0x004fe20000010099 */
[----:B------:R-:W-:-:S02]  /*ada0*/  VIADD R6, R60, 0xffffff38 ;  /* 0xffffff383c067836 */ /* 0x000fc40000000000 */
[CC--:B------:R-:W-:Y:S02]  /*adb0*/  FFMA.FTZ R139, R0.reuse, R16.reuse, R139 ;  /* 0x00000010008b7223 */ /* 0x0c0fe4000001008b */
[----:B------:R-:W-:Y:S02]  /*adc0*/  FSEL R194, R153, -INF , !P2 ;  /* 0xff80000099c27808 */ /* 0x000fe40005000000 */
[----:B------:R-:W2:Y:S01]  /*add0*/  MUFU.TANH R17, R64 ;  /* 0x0000004000117308 */ /* 0x000ea20000002400 */
[----:B------:R-:W-:Y:S01]  /*ade0*/  FSEL R173, R139, -INF , !P1 ;  /* 0xff8000008bad7808 */ /* 0x000fe20004800000 */
[----:B----4-:R-:W-:Y:S01]  /*adf0*/  FFMA.FTZ R157, R0, R16, R157 ;  /* 0x00000010009d7223 */ /* 0x010fe2000001009d */
[-C--:B------:R-:W-:Y:S01]  /*ae00*/  ISETP.GE.AND P2, PT, R6, R197.reuse, PT ;  /* 0x000000c50600720c */ /* 0x080fe20003f46270 */
[----:B------:R-:W-:Y:S01]  /*ae10*/  VIADD R16, R60, 0xffffff39 ;  /* 0xffffff393c107836 */ /* 0x000fe20000000000 */
[----:B------:R-:W-:Y:S02]  /*ae20*/  ISETP.GE.AND P1, PT, R6, R196, PT ;  /* 0x000000c40600720c */ /* 0x000fe40003f26270 */
[----:B------:R-:W-:Y:S01]  /*ae30*/  I2FP.F32.U32 R6, R6 ;  /* 0x0000000600067245 */ /* 0x000fe20000201000 */
[----:B-1----:R-:W-:Y:S01]  /*ae40*/  HMMA.16816.F32 R28, R8, R44, R28 ;  /* 0x0000002c081c723c */ /* 0x002fe2000000181c */
[----:B------:R-:W-:Y:S01]  /*ae50*/  FSEL R192, R157, -INF , !P5 ;  /* 0xff8000009dc07808 */ /* 0x000fe20006800000 */
[----:B------:R-:W1:Y:S01]  /*ae60*/  MUFU.TANH R175, R40 ;  /* 0x0000002800af7308 */ /* 0x000e620000002400 */
[----:B------:R-:W-:Y:S01]  /*ae70*/  ISETP.GE.AND P5, PT, R16, R197, PT ;  /* 0x000000c51000720c */ /* 0x000fe20003fa6270 */
[CC--:B-----5:R-:W-:Y:S01]  /*ae80*/  FFMA.FTZ R159, R0.reuse, R6.reuse, R159 ;  /* 0x00000006009f7223 */ /* 0x0e0fe2000001009f */
[----:B------:R-:W-:Y:S01]  /*ae90*/  FFMA.FTZ R169, R0, R6, R169 ;  /* 0x0000000600a97223 */ /* 0x000fe200000100a9 */
[----:B------:R-:W-:-:S02]  /*aea0*/  I2FP.F32.U32 R6, R18 ;  /* 0x0000001200067245 */ /* 0x000fc40000201000 */
[----:B---3--:R-:W-:Y:S01]  /*aeb0*/  HMMA.16816.F32 R36, R160, R48, R36 ;  /* 0x00000030a024723c */ /* 0x008fe20000001824 */
[----:B------:R-:W-:Y:S01]  /*aec0*/  FSEL R195, R159, -INF , !P2 ;  /* 0xff8000009fc37808 */ /* 0x000fe20005000000 */
[----:B------:R-:W-:Y:S01]  /*aed0*/  MUFU.TANH R41, R41 ;  /* 0x0000002900297308 */ /* 0x000fe20000002400 */
[----:B------:R-:W-:Y:S01]  /*aee0*/  ISETP.GE.AND P2, PT, R16, R196, PT ;  /* 0x000000c41000720c */ /* 0x000fe20003f46270 */
[C---:B------:R-:W-:Y:S01]  /*aef0*/  FFMA.FTZ R187, R0.reuse, R6, R187 ;  /* 0x0000000600bb7223 */ /* 0x040fe200000100bb */
[----:B------:R-:W-:Y:S01]  /*af00*/  I2FP.F32.U32 R16, R16 ;  /* 0x0000001000107245 */ /* 0x000fe20000201000 */
[----:B------:R-:W-:Y:S01]  /*af10*/  FFMA.FTZ R151, R0, R6, R151 ;  /* 0x0000000600977223 */ /* 0x000fe20000010097 */
[----:B------:R-:W-:Y:S01]  /*af20*/  IADD3 R6, PT, PT, R60, -0xb8, RZ ;  /* 0xffffff483c067810 */ /* 0x000fe20007ffe0ff */
[----:B------:R-:W-:Y:S01]  /*af30*/  HMMA.16816.F32 R24, R8, R46, R24 ;  /* 0x0000002e0818723c */ /* 0x000fe20000001818 */
[----:B------:R-:W-:Y:S01]  /*af40*/  FSEL R202, R169, -INF , !P1 ;  /* 0xff800000a9ca7808 */ /* 0x000fe20004800000 */
[CC--:B------:R-:W-:Y:S01]  /*af50*/  FFMA.FTZ R57, R0.reuse, R16.reuse, R57 ;  /* 0x0000001000397223 */ /* 0x0c0fe20000010039 */
[----:B--2---:R-:W-:Y:S01]  /*af60*/  FFMA.FTZ R204, R0, R16, R17 ;  /* 0x0000001000cc7223 */ /* 0x004fe20000010011 */
[----:B------:R-:W-:Y:S01]  /*af70*/  VIADD R16, R60, 0xffffff41 ;  /* 0xffffff413c107836 */ /* 0x000fe20000000000 */
[----:B------:R-:W2:Y:S01]  /*af80*/  MUFU.TANH R49, R42 ;  /* 0x0000002a00317308 */ /* 0x000ea20000002400 */
[----:B------:R-:W-:-:S02]  /*af90*/  ISETP.GE.AND P1, PT, R18, R197, PT ;  /* 0x000000c51200720c */ /* 0x000fc40003f26270 */
[C---:B------:R-:W-:Y:S01]  /*afa0*/  HMMA.16816.F32 R28, R160.reuse, R12, R28 ;  /* 0x0000000ca01c723c */ /* 0x040fe2000000181c */
[----:B------:R-:W-:Y:S02]  /*afb0*/  I2FP.F32.U32 R12, R16 ;  /* 0x00000010000c7245 */ /* 0x000fe40000201000 */
[----:B------:R-:W-:Y:S01]  /*afc0*/  FSEL R193, R57, -INF , !P5 ;  /* 0xff80000039c17808 */ /* 0x000fe20006800000 */
[----:B------:R-:W-:Y:S01]  /*afd0*/  FMUL.FTZ R37, R37, UR4 ;  /* 0x0000000425257c20 */ /* 0x000fe20008410000 */
[----:B------:R-:W-:Y:S01]  /*afe0*/  FSEL R204, R204, -INF , !P2 ;  /* 0xff800000cccc7808 */ /* 0x000fe20005000000 */
[----:B------:R-:W-:Y:S01]  /*aff0*/  FFMA.FTZ R59, R0, R12, R59 ;  /* 0x0000000c003b7223 */ /* 0x000fe2000001003b */
[----:B------:R-:W3:Y:S01]  /*b000*/  MUFU.TANH R19, R19 ;  /* 0x0000001300137308 */ /* 0x000ee20000002400 */
[C---:B------:R-:W-:Y:S01]  /*b010*/  HMMA.16816.F32 R32, R160.reuse, R50, R32 ;  /* 0x00000032a020723c */ /* 0x040fe20000001820 */
[----:B------:R-:W-:Y:S01]  /*b020*/  ISETP.GE.AND P5, PT, R18, R196, PT ;  /* 0x000000c41200720c */ /* 0x000fe20003fa6270 */
[----:B------:R-:W-:Y:S01]  /*b030*/  FMUL.FTZ R36, R36, UR4 ;  /* 0x0000000424247c20 */ /* 0x000fe20008410000 */
[-C--:B------:R-:W-:Y:S01]  /*b040*/  ISETP.GE.AND P2, PT, R16, R197.reuse, PT ;  /* 0x000000c51000720c */ /* 0x080fe20003f46270 */
[----:B------:R-:W-:Y:S01]  /*b050*/  FMUL.FTZ R38, R38, UR4 ;  /* 0x0000000426267c20 */ /* 0x000fe20008410000 */
[----:B------:R-:W-:Y:S01]  /*b060*/  FSEL R190, R187, -INF , !P5 ;  /* 0xff800000bbbe7808 */ /* 0x000fe20006800000 */
[----:B------:R-:W-:Y:S01]  /*b070*/  FFMA.FTZ R7, R0, R12, R7 ;  /* 0x0000000c00077223 */ /* 0x000fe20000010007 */
[----:B------:R-:W-:Y:S01]  /*b080*/  FSEL R191, R59, -INF , !P2 ;  /* 0xff8000003bbf7808 */ /* 0x000fe20005000000 */
[----:B------:R-:W-:Y:S01]  /*b090*/  HMMA.16816.F32 R24, R160, R14, R24 ;  /* 0x0000000ea018723c */ /* 0x000fe20000001818 */
[-C--:B------:R-:W-:Y:S01]  /*b0a0*/  ISETP.GE.AND P5, PT, R6, R197.reuse, PT ;  /* 0x000000c50600720c */ /* 0x080fe20003fa6270 */
[----:B------:R-:W-:Y:S01]  /*b0b0*/  VIADD R14, R60, 0xffffff49 ;  /* 0xffffff493c0e7836 */ /* 0x000fe20000000000 */
[----:B------:R-:W-:Y:S01]  /*b0c0*/  ISETP.GE.AND P2, PT, R6, R196, PT ;  /* 0x000000c40600720c */ /* 0x000fe20003f46270 */
[----:B------:R-:W4:Y:S01]  /*b0d0*/  MUFU.TANH R43, R36 ;  /* 0x00000024002b7308 */ /* 0x000f220000002400 */
[----:B------:R-:W-:Y:S01]  /*b0e0*/  I2FP.F32.U32 R6, R6 ;  /* 0x0000000600067245 */ /* 0x000fe20000201000 */
[----:B------:R-:W-:Y:S01]  /*b0f0*/  FMUL.FTZ R39, R39, UR4 ;  /* 0x0000000427277c20 */ /* 0x000fe20008410000 */
[----:B------:R-:W-:Y:S01]  /*b100*/  FSEL R185, R151, -INF , !P1 ;  /* 0xff80000097b97808 */ /* 0x000fe20004800000 */
[----:B------:R-:W-:Y:S01]  /*b110*/  FMUL.FTZ R28, R28, UR4 ;  /* 0x000000041c1c7c20 */ /* 0x000fe20008410000 */
[----:B------:R-:W-:Y:S01]  /*b120*/  ISETP.GE.AND P1, PT, R16, R196, PT ;  /* 0x000000c41000720c */ /* 0x000fe20003f26270 */
[----:B-1----:R-:W-:Y:S01]  /*b130*/  FFMA.FTZ R175, R0, R6, R175 ;  /* 0x0000000600af7223 */ /* 0x002fe200000100af */
[----:B------:R-:W-:Y:S01]  /*b140*/  I2FP.F32.U32 R12, R14 ;  /* 0x0000000e000c7245 */ /* 0x000fe20000201000 */
[----:B------:R-:W-:Y:S01]  /*b150*/  MUFU.TANH R37, R37 ;  /* 0x0000002500257308 */ /* 0x000fe20000002400 */
[----:B------:R-:W-:Y:S01]  /*b160*/  FSEL R188, R7, -INF , !P1 ;  /* 0xff80000007bc7808 */ /* 0x000fe20004800000 */
[----:B------:R-:W-:Y:S01]  /*b170*/  FMUL.FTZ R13, R34, UR4 ;  /* 0x00000004220d7c20 */ /* 0x000fe20008410000 */
[----:B------:R-:W-:Y:S01]  /*b180*/  FSEL R189, R175, -INF , !P5 ;  /* 0xff800000afbd7808 */ /* 0x000fe20006800000 */
[----:B--2---:R-:W-:Y:S01]  /*b190*/  FFMA.FTZ R49, R0, R6, R49 ;  /* 0x0000000600317223 */ /* 0x004fe20000010031 */
[----:B------:R-:W-:Y:S01]  /*b1a0*/  ISETP.GE.AND P1, PT, R14, R197, PT ;  /* 0x000000c50e00720c */ /* 0x000fe20003f26270 */
[----:B------:R-:W-:Y:S01]  /*b1b0*/  FFMA.FTZ R41, R0, R12, R41 ;  /* 0x0000000c00297223 */ /* 0x000fe20000010029 */
[----:B------:R-:W-:Y:S01]  /*b1c0*/  ISETP.GE.AND P5, PT, R14, R196, PT ;  /* 0x000000c40e00720c */ /* 0x000fe20003fa6270 */
[----:B------:R-:W1:Y:S01]  /*b1d0*/  MUFU.TANH R51, R38 ;  /* 0x0000002600337308 */ /* 0x000e620000002400 */
[----:B------:R-:W-:-:S02]  /*b1e0*/  VIADD R14, R60, 0xffffff50 ;  /* 0xffffff503c0e7836 */ /* 0x000fc40000000000 */
[----:B---3--:R-:W-:Y:S01]  /*b1f0*/  FFMA.FTZ R19, R0, R12, R19 ;  /* 0x0000000c00137223 */ /* 0x008fe20000010013 */
[----:B------:R-:W-:Y:S01]  /*b200*/  FMUL.FTZ R32, R32, UR4 ;  /* 0x0000000420207c20 */ /* 0x000fe20008410000 */
[----:B------:R-:W-:Y:S01]  /*b210*/  VIADD R12, R60, 0xffffff51 ;  /* 0xffffff513c0c7836 */ /* 0x000fe20000000000 */
[----:B------:R-:W-:Y:S01]  /*b220*/  FSEL R186, R49, -INF , !P2 ;  /* 0xff80000031ba7808 */ /* 0x000fe20005000000 */
[----:B------:R-:W-:Y:S01]  /*b230*/  HMMA.16816.F32 R4, R8, R4, R180 ;  /* 0x000000040804723c */ /* 0x000fe200000018b4 */
[----:B------:R-:W-:Y:S01]  /*b240*/  FSEL R187, R41, -INF , !P1 ;  /* 0xff80000029bb7808 */ /* 0x000fe20004800000 */
[----:B------:R-:W2:Y:S01]  /*b250*/  MUFU.TANH R39, R39 ;  /* 0x0000002700277308 */ /* 0x000ea20000002400 */
[CC--:B------:R-:W-:Y:S01]  /*b260*/  ISETP.GE.AND P2, PT, R14.reuse, R197.reuse, PT ;  /* 0x000000c50e00720c */ /* 0x0c0fe20003f46270 */
[----:B------:R-:W-:Y:S01]  /*b270*/  FMUL.FTZ R33, R33, UR4 ;  /* 0x0000000421217c20 */ /* 0x000fe20008410000 */
[----:B------:R-:W-:Y:S01]  /*b280*/  ISETP.GE.AND P1, PT, R14, R196, PT ;  /* 0x000000c40e00720c */ /* 0x000fe20003f26270 */
[----:B------:R-:W-:Y:S01]  /*b290*/  FMUL.FTZ R35, R35, UR4 ;  /* 0x0000000423237c20 */ /* 0x000fe20008410000 */
[----:B------:R-:W-:Y:S01]  /*b2a0*/  I2FP.F32.U32 R14, R14 ;  /* 0x0000000e000e7245 */ /* 0x000fe20000201000 */
[----:B------:R-:W-:Y:S01]  /*b2b0*/  VIADD R8, R60, 0xffffff58 ;  /* 0xffffff583c087836 */ /* 0x000fe20000000000 */
[----:B------:R-:W-:Y:S01]  /*b2c0*/  I2FP.F32.U32 R10, R12 ;  /* 0x0000000c000a7245 */ /* 0x000fe20000201000 */
[----:B------:R-:W3:Y:S01]  /*b2d0*/  MUFU.TANH R45, R32 ;  /* 0x00000020002d7308 */ /* 0x000ee20000002400 */
[----:B------:R-:W-:Y:S01]  /*b2e0*/  FSEL R184, R19, -INF , !P5 ;  /* 0xff80000013b87808 */ /* 0x000fe20006800000 */
[CC--:B----4-:R-:W-:Y:S01]  /*b2f0*/  FFMA.FTZ R43, R0.reuse, R14.reuse, R43 ;  /* 0x0000000e002b7223 */ /* 0x0d0fe2000001002b */
[C---:B-1----:R-:W-:Y:S01]  /*b300*/  FFMA.FTZ R51, R0.reuse, R14, R51 ;  /* 0x0000000e00337223 */ /* 0x042fe20000010033 */
[-C--:B------:R-:W-:Y:S01]  /*b310*/  FFMA.FTZ R37, R0, R10.reuse, R37 ;  /* 0x0000000a00257223 */ /* 0x080fe20000010025 */
[-C--:B------:R-:W-:Y:S01]  /*b320*/  ISETP.GE.AND P5, PT, R12, R197.reuse, PT ;  /* 0x000000c50c00720c */ /* 0x080fe20003fa6270 */
[----:B------:R-:W-:Y:S01]  /*b330*/  FMUL.FTZ R9, R30, UR4 ;  /* 0x000000041e097c20 */ /* 0x000fe20008410000 */
[----:B------:R-:W-:Y:S01]  /*b340*/  FSEL R181, R43, -INF , !P2 ;  /* 0xff8000002bb57808 */ /* 0x000fe20005000000 */
[----:B------:R-:W1:Y:S01]  /*b350*/  MUFU.TANH R13, R13 ;  /* 0x0000000d000d7308 */ /* 0x000e620000002400 */
[----:B------:R-:W-:Y:S01]  /*b360*/  FSEL R172, R51, -INF , !P1 ;  /* 0xff80000033ac7808 */ /* 0x000fe20004800000 */
[----:B--2---:R-:W-:Y:S01]  /*b370*/  FFMA.FTZ R39, R0, R10, R39 ;  /* 0x0000000a00277223 */ /* 0x004fe20000010027 */
[----:B------:R-:W-:Y:S01]  /*b380*/  FSEL R175, R37, -INF , !P5 ;  /* 0xff80000025af7808 */ /* 0x000fe20006800000 */
[----:B------:R-:W-:Y:S01]  /*b390*/  FMUL.FTZ R11, R31, UR4 ;  /* 0x000000041f0b7c20 */ /* 0x000fe20008410000 */
[-C--:B------:R-:W-:Y:S01]  /*b3a0*/  ISETP.GE.AND P2, PT, R12, R196.reuse, PT ;  /* 0x000000c40c00720c */ /* 0x080fe20003f46270 */
[----:B------:R-:W-:Y:S01]  /*b3b0*/  VIADD R12, R60, 0xffffff59 ;  /* 0xffffff593c0c7836 */ /* 0x000fe20000000000 */
[CC--:B------:R-:W-:Y:S01]  /*b3c0*/  ISETP.GE.AND P1, PT, R8.reuse, R197.reuse, PT ;  /* 0x000000c50800720c */ /* 0x0c0fe20003f26270 */
[----:B------:R-:W2:Y:S01]  /*b3d0*/  MUFU.TANH R17, R33 ;  /* 0x0000002100117308 */ /* 0x000ea20000002400 */
[----:B------:R-:W-:Y:S01]  /*b3e0*/  ISETP.GE.AND P5, PT, R8, R196, PT ;  /* 0x000000c40800720c */ /* 0x000fe20003fa6270 */
[----:B------:R-:W-:Y:S01]  /*b3f0*/  HMMA.16816.F32 R4, R160, R140, R4 ;  /* 0x0000008ca004723c */ /* 0x000fe20000001804 */
[----:B------:R-:W-:Y:S01]  /*b400*/  I2FP.F32.U32 R8, R8 ;  /* 0x0000000800087245 */ /* 0x000fe20000201000 */
[----:B------:R-:W-:Y:S01]  /*b410*/  FMUL.FTZ R19, R24, UR4 ;  /* 0x0000000418137c20 */ /* 0x000fe20008410000 */
[----:B------:R-:W-:Y:S01]  /*b420*/  I2FP.F32.U32 R10, R12 ;  /* 0x0000000c000a7245 */ /* 0x000fe20000201000 */
[----:B------:R-:W-:Y:S01]  /*b430*/  FMUL.FTZ R23, R29, UR4 ;  /* 0x000000041d177c20 */ /* 0x000fe20008410000 */
[----:B------:R-:W-:Y:S01]  /*b440*/  FSEL R174, R39, -INF , !P2 ;  /* 0xff80000027ae7808 */ /* 0x000fe20005000000 */
[----:B------:R-:W4:Y:S01]  /*b450*/  MUFU.TANH R21, R35 ;  /* 0x0000002300157308 */ /* 0x000f220000002400 */
[CC--:B---3--:R-:W-:Y:S01]  /*b460*/  FFMA.FTZ R45, R0.reuse, R8.reuse, R45 ;  /* 0x00000008002d7223 */ /* 0x0c8fe2000001002d */
[----:B-1----:R-:W-:Y:S01]  /*b470*/  FFMA.FTZ R170, R0, R8, R13 ;  /* 0x0000000800aa7223 */ /* 0x002fe2000001000d */
[----:B------:R-:W-:Y:S01]  /*b480*/  VIADD R8, R60, 0xffffff60 ;  /* 0xffffff603c087836 */ /* 0x000fe20000000000 */
[-C--:B------:R-:W-:Y:S01]  /*b490*/  ISETP.GE.AND P2, PT, R12, R197.reuse, PT ;  /* 0x000000c50c00720c */ /* 0x080fe20003f46270 */
[----:B------:R-:W-:Y:S01]  /*b4a0*/  FMUL.FTZ R26, R26, UR4 ;  /* 0x000000041a1a7c20 */ /* 0x000fe20008410000 */
[----:B------:R-:W-:Y:S01]  /*b4b0*/  FSEL R183, R45, -INF , !P1 ;  /* 0xff8000002db77808 */ /* 0x000fe20004800000 */
[----:B------:R-:W-:Y:S01]  /*b4c0*/  FMUL.FTZ R25, R25, UR4 ;  /* 0x0000000419197c20 */ /* 0x000fe20008410000 */
[----:B------:R-:W1:Y:S01]  /*b4d0*/  MUFU.TANH R15, R28 ;  /* 0x0000001c000f7308 */ /* 0x000e620000002400 */
[----:B------:R-:W-:Y:S01]  /*b4e0*/  I2FP.F32.U32 R164, R8 ;  /* 0x0000000800a47245 */ /* 0x000fe20000201000 */
[----:B--2---:R-:W-:Y:S01]  /*b4f0*/  FFMA.FTZ R169, R0, R10, R17 ;  /* 0x0000000a00a97223 */ /* 0x004fe20000010011 */
[----:B------:R-:W-:Y:S01]  /*b500*/  FSEL R170, R170, -INF , !P5 ;  /* 0xff800000aaaa7808 */ /* 0x000fe20006800000 */
[----:B------:R-:W-:Y:S01]  /*b510*/  FMUL.FTZ R17, R27, UR4 ;  /* 0x000000041b117c20 */ /* 0x000fe20008410000 */
[C---:B------:R-:W-:Y:S01]  /*b520*/  ISETP.GE.AND P5, PT, R8.reuse, R197, PT ;  /* 0x000000c50800720c */ /* 0x040fe20003fa6270 */
[----:B------:R-:W-:Y:S01]  /*b530*/  FMUL.FTZ R7, R7, UR4 ;  /* 0x0000000407077c20 */ /* 0x000fe20008410000 */
[----:B------:R-:W-:Y:S01]  /*b540*/  FSEL R169, R169, -INF , !P2 ;  /* 0xff800000a9a97808 */ /* 0x000fe20005000000 */
[----:B------:R-:W2:Y:S01]  /*b550*/  MUFU.TANH R9, R9 ;  /* 0x0000000900097308 */ /* 0x000ea20000002400 */
[----:B------:R-:W-:Y:S01]  /*b560*/  ISETP.GE.AND P2, PT, R8, R196, PT ;  /* 0x000000c40800720c */ /* 0x000fe20003f46270 */
[----:B----4-:R-:W-:Y:S01]  /*b570*/  FFMA.FTZ R21, R0, R10, R21 ;  /* 0x0000000a00157223 */ /* 0x010fe20000010015 */
[----:B------:R-:W-:Y:S01]  /*b580*/  ISETP.GE.AND P1, PT, R12, R196, PT ;  /* 0x000000c40c00720c */ /* 0x000fe20003f26270 */
[----:B------:R-:W-:-:S02]  /*b590*/  VIADD R8, R60, 0xffffff61 ;  /* 0xffffff613c087836 */ /* 0x000fc40000000000 */
[----:B------:R-:W-:Y:S01]  /*b5a0*/  FMUL.FTZ R5, R5, UR4 ;  /* 0x0000000405057c20 */ /* 0x000fe20008410000 */
[----:B------:R-:W-:Y:S01]  /*b5b0*/  FSEL R168, R21, -INF , !P1 ;  /* 0xff80000015a87808 */ /* 0x000fe20004800000 */
[----:B------:R-:W3:Y:S01]  /*b5c0*/  MUFU.TANH R11, R11 ;  /* 0x0000000b000b7308 */ /* 0x000ee20000002400 */
[----:B------:R-:W-:Y:S01]  /*b5d0*/  ISETP.GE.AND P1, PT, R8, R197, PT ;  /* 0x000000c50800720c */ /* 0x000fe20003f26270 */
[----:B-1----:R-:W-:Y:S01]  /*b5e0*/  FFMA.FTZ R15, R0, R164, R15 ;  /* 0x000000a4000f7223 */ /* 0x002fe2000001000f */
[----:B------:R-:W-:-:S04]  /*b5f0*/  I2FP.F32.U32 R10, R8 ;  /* 0x00000008000a7245 */ /* 0x000fc80000201000 */
[----:B------:R-:W-:Y:S01]  /*b600*/  FSEL R163, R15, -INF , !P5 ;  /* 0xff8000000fa37808 */ /* 0x000fe20006800000 */
[----:B------:R-:W1:Y:S01]  /*b610*/  MUFU.TANH R19, R19 ;  /* 0x0000001300137308 */ /* 0x000e620000002400 */
[----:B------:R-:W-:Y:S01]  /*b620*/  ISETP.GE.AND P5, PT, R8, R196, PT ;  /* 0x000000c40800720c */ /* 0x000fe20003fa6270 */
[----:B------:R-:W-:Y:S02]  /*b630*/  VIADD R8, R60, 0xffffff68 ;  /* 0xffffff683c087836 */ /* 0x000fe40000000000 */
[----:B--2---:R-:W-:Y:S01]  /*b640*/  FFMA.FTZ R164, R0, R164, R9 ;  /* 0x000000a400a47223 */ /* 0x004fe20000010009 */
[----:B------:R-:W-:Y:S02]  /*b650*/  FMUL.FTZ R9, R4, UR4 ;  /* 0x0000000404097c20 */ /* 0x000fe40008410000 */
[----:B------:R-:W-:Y:S01]  /*b660*/  I2FP.F32.U32 R4, R8 ;  /* 0x0000000800047245 */ /* 0x000fe20000201000 */
[----:B------:R-:W2:Y:S01]  /*b670*/  MUFU.TANH R23, R23 ;  /* 0x0000001700177308 */ /* 0x000ea20000002400 */
[----:B------:R-:W-:Y:S01]  /*b680*/  FSEL R164, R164, -INF , !P2 ;  /* 0xff800000a4a47808 */ /* 0x000fe20005000000 */
[----:B---3--:R-:W-:Y:S01]  /*b690*/  FFMA.FTZ R162, R0, R10, R11 ;  /* 0x0000000a00a27223 */ /* 0x008fe2000001000b */
[----:B------:R-:W-:Y:S01]  /*b6a0*/  FMUL.FTZ R11, R6, UR4 ;  /* 0x00000004060b7c20 */ /* 0x000fe20008410000 */
[----:B------:R-:W-:Y:S01]  /*b6b0*/  ISETP.GE.AND P2, PT, R8, R197, PT ;  /* 0x000000c50800720c */ /* 0x000fe20003f46270 */
[----:B------:R-:W-:-:S02]  /*b6c0*/  VIADD R6, R60, 0xffffff69 ;  /* 0xffffff693c067836 */ /* 0x000fc40000000000 */
[----:B------:R-:W-:Y:S01]  /*b6d0*/  FSEL R162, R162, -INF , !P5 ;  /* 0xff800000a2a27808 */ /* 0x000fe20006800000 */
[----:B------:R-:W3:Y:S01]  /*b6e0*/  MUFU.TANH R13, R26 ;  /* 0x0000001a000d7308 */ /* 0x000ee20000002400 */
[----:B-1----:R-:W-:Y:S01]  /*b6f0*/  FFMA.FTZ R19, R0, R4, R19 ;  /* 0x0000000400137223 */ /* 0x002fe20000010013 */
[----:B------:R-:W-:-:S04]  /*b700*/  ISETP.GE.AND P5, PT, R6, R197, PT ;  /* 0x000000c50600720c */ /* 0x000fc80003fa6270 */
[----:B------:R-:W-:Y:S02]  /*b710*/  FSEL R159, R19, -INF , !P2 ;  /* 0xff800000139f7808 */ /* 0x000fe40005000000 */
[----:B------:R-:W1:Y:S01]  /*b720*/  MUFU.TANH R25, R25 ;  /* 0x0000001900197308 */ /* 0x000e620000002400 */
[----:B------:R-:W-:Y:S01]  /*b730*/  ISETP.GE.AND P2, PT, R6, R196, PT ;  /* 0x000000c40600720c */ /* 0x000fe20003f46270 */
[----:B--2---:R-:W-:Y:S01]  /*b740*/  FFMA.FTZ R23, R0, R10, R23 ;  /* 0x0000000a00177223 */ /* 0x004fe20000010017 */
[----:B------:R-:W-:-:S04]  /*b750*/  I2FP.F32.U32 R6, R6 ;  /* 0x0000000600067245 */ /* 0x000fc80000201000 */
[----:B------:R-:W-:Y:S01]  /*b760*/  FSEL R161, R23, -INF , !P1 ;  /* 0xff80000017a17808 */ /* 0x000fe20004800000 */
[----:B------:R-:W2:Y:S01]  /*b770*/  MUFU.TANH R17, R17 ;  /* 0x0000001100117308 */ /* 0x000ea20000002400 */
[----:B------:R-:W-:Y:S01]  /*b780*/  ISETP.GE.AND P1, PT, R8, R196, PT ;  /* 0x000000c40800720c */ /* 0x000fe20003f26270 */
[----:B---3--:R-:W-:Y:S01]  /*b790*/  FFMA.FTZ R13, R0, R4, R13 ;  /* 0x00000004000d7223 */ /* 0x008fe2000001000d */
[----:B------:R-:W-:-:S04]  /*b7a0*/  VIADD R4, R60, 0xffffff70 ;  /* 0xffffff703c047836 */ /* 0x000fc80000000000 */
[----:B------:R-:W-:Y:S01]  /*b7b0*/  FSEL R160, R13, -INF , !P1 ;  /* 0xff8000000da07808 */ /* 0x000fe20004800000 */
[----:B------:R-:W3:Y:S01]  /*b7c0*/  MUFU.TANH R9, R9 ;  /* 0x0000000900097308 */ /* 0x000ee20000002400 */
[----:B------:R-:W-:Y:S01]  /*b7d0*/  I2FP.F32.U32 R8, R4 ;  /* 0x0000000400087245 */ /* 0x000fe20000201000 */
[----:B-1----:R-:W-:Y:S01]  /*b7e0*/  FFMA.FTZ R25, R0, R6, R25 ;  /* 0x0000000600197223 */ /* 0x002fe20000010019 */
[----:B------:R-:W-:Y:S01]  /*b7f0*/  ISETP.GE.AND P1, PT, R4, R197, PT ;  /* 0x000000c50400720c */ /* 0x000fe20003f26270 */
[----:B------:R-:W-:-:S03]  /*b800*/  FMUL.FTZ R13, R177, UR4 ;  /* 0x00000004b10d7c20 */ /* 0x000fc60008410000 */
[----:B------:R-:W-:Y:S01]  /*b810*/  FSEL R157, R25, -INF , !P5 ;  /* 0xff800000199d7808 */ /* 0x000fe20006800000 */
[----:B------:R-:W1:Y:S01]  /*b820*/  MUFU.TANH R7, R7 ;  /* 0x0000000700077308 */ /* 0x000e620000002400 */
[----:B------:R-:W-:Y:S01]  /*b830*/  BAR.SYNC.DEFER_BLOCKING 0x0 ;  /* 0x0000000000007b1d */ /* 0x000fe20000010000 */
[----:B------:R-:W-:Y:S01]  /*b840*/  ISETP.GE.AND P5, PT, R4, R196, PT ;  /* 0x000000c40400720c */ /* 0x000fe20003fa6270 */
[----:B--2---:R-:W-:Y:S01]  /*b850*/  FFMA.FTZ R17, R0, R6, R17 ;  /* 0x0000000600117223 */ /* 0x004fe20000010011 */
[C---:B------:R-:W-:Y:S02]  /*b860*/  VIADD R4, R60.reuse, 0xffffff71 ;  /* 0xffffff713c047836 */ /* 0x040fe40000000000 */
[----:B------:R-:W-:Y:S02]  /*b870*/  VIADD R60, R60, 0xffffff79 ;  /* 0xffffff793c3c7836 */ /* 0x000fe40000000000 */
[----:B------:R-:W2:Y:S01]  /*b880*/  MUFU.TANH R5, R5 ;  /* 0x0000000500057308 */ /* 0x000ea20000002400 */
[----:B------:R-:W-:Y:S01]  /*b890*/  FSEL R158, R17, -INF , !P2 ;  /* 0xff800000119e7808 */ /* 0x000fe20005000000 */
[----:B---3--:R-:W-:Y:S01]  /*b8a0*/  FFMA.FTZ R9, R0, R8, R9 ;  /* 0x0000000800097223 */ /* 0x008fe20000010009 */
[----:B------:R-:W-:-:S04]  /*b8b0*/  ISETP.GE.AND P2, PT, R4, R197, PT ;  /* 0x000000c50400720c */ /* 0x000fc80003f46270 */
[----:B------:R-:W-:Y:S01]  /*b8c0*/  FSEL R139, R9, -INF , !P1 ;  /* 0xff800000098b7808 */ /* 0x000fe20004800000 */
[----:B------:R-:W3:Y:S01]  /*b8d0*/  MUFU.TANH R11, R11 ;  /* 0x0000000b000b7308 */ /* 0x000ee20000002400 */
[----:B------:R-:W-:Y:S02]  /*b8e0*/  ISETP.GE.AND P1, PT, R4, R196, PT ;  /* 0x000000c40400720c */ /* 0x000fe40003f26270 */
[----:B------:R-:W-:-:S05]  /*b8f0*/  I2FP.F32.U32 R4, R4 ;  /* 0x0000000400047245 */ /* 0x000fca0000201000 */
[----:B------:R-:W4:Y:S01]  /*b900*/  MUFU.TANH R13, R13 ;  /* 0x0000000d000d7308 */ /* 0x000f220000002400 */
[CC--:B-1----:R-:W-:Y:S01]  /*b910*/  FFMA.FTZ R7, R0.reuse, R4.reuse, R7 ;  /* 0x0000000400077223 */ /* 0x0c2fe20000010007 */
[----:B--2---:R-:W-:Y:S01]  /*b920*/  FFMA.FTZ R5, R0, R4, R5 ;  /* 0x0000000400057223 */ /* 0x004fe20000010005 */
[----:B------:R-:W-:-:S03]  /*b930*/  I2FP.F32.U32 R4, R60 ;  /* 0x0000003c00047245 */ /* 0x000fc60000201000 */
[----:B------:R-:W-:Y:S02]  /*b940*/  FSEL R143, R7, -INF , !P1 ;  /* 0xff800000078f7808 */ /* 0x000fe40004800000 */
[----:B------:R-:W1:Y:S01]  /*b950*/  MUFU.TANH R179, R179 ;  /* 0x000000b300b37308 */ /* 0x000e620000002400 */
[----:B------:R-:W-:Y:S01]  /*b960*/  ISETP.GE.U32.AND P1, PT, R199, 0x3, PT ;  /* 0x00000003c700780c */ /* 0x000fe20003f26070 */
[----:B---3--:R-:W-:Y:S01]  /*b970*/  FFMA.FTZ R11, R0, R8, R11 ;  /* 0x00000008000b7223 */ /* 0x008fe2000001000b */
[----:B------:R-:W-:Y:S02]  /*b980*/  FSEL R140, R5, -INF , !P2 ;  /* 0xff800000058c7808 */ /* 0x000fe40005000000 */
[C---:B------:R-:W-:Y:S02]  /*b990*/  ISETP.GE.AND P2, PT, R60.reuse, R196, PT ;  /* 0x000000c43c00720c */ /* 0x040fe40003f46270 */
[----:B------:R-:W-:Y:S02]  /*b9a0*/  FSEL R134, R11, -INF , !P5 ;  /* 0xff8000000b867808 */ /* 0x000fe40006800000 */
[----:B------:R-:W-:Y:S01]  /*b9b0*/  ISETP.GE.AND P5, PT, R60, R197, PT ;  /* 0x000000c53c00720c */ /* 0x000fe20003fa6270 */
[----:B----4-:R-:W-:-:S05]  /*b9c0*/  FFMA.FTZ R13, R0, R4, R13 ;  /* 0x00000004000d7223 */ /* 0x010fca000001000d */
[----:B------:R-:W-:Y:S01]  /*b9d0*/  FSEL R142, R13, -INF , !P5 ;  /* 0xff8000000d8e7808 */ /* 0x000fe20006800000 */
[----:B-1----:R-:W-:-:S05]  /*b9e0*/  FFMA.FTZ R141, R0, R4, R179 ;  /* 0x00000004008d7223 */ /* 0x002fca00000100b3 */
        /* <DEDUP_REMOVED lines=64> */
.L_x_2170:
[----:B------:R-:W-:Y:S01]  /*bdf0*/  UMOV UR4, URZ ;  /* 0x000000ff00047c82 */ /* 0x000fe20008000000 */
[----:B------:R-:W-:Y:S01]  /*be00*/  IMAD.SHL.U32 R4, R2, 0x80, RZ ;  /* 0x0000008002047824 */ /* 0x000fe200078e00ff */
[----:B------:R-:W-:-:S05]  /*be10*/  IADD3 R5, P1, PT, RZ, -UR4, RZ ;  /* 0x80000004ff057c10 */ /* 0x000fca000ff3e0ff */
[----:B------:R-:W-:-:S05]  /*be20*/  IMAD.X R4, RZ, RZ, ~R4, P1 ;  /* 0x000000ffff047224 */ /* 0x000fca00008e0e04 */
[----:B------:R-:W-:-:S04]  /*be30*/  SHF.R.S64 R5, R5, 0x1f, R4 ;  /* 0x0000001f05057819 */ /* 0x000fc80000001004 */
[----:B------:R-:W-:-:S04]  /*be40*/  IADD3 R216, P1, PT, R5, R216, RZ ;  /* 0x000000d805d87210 */ /* 0x000fc80007f3e0ff */
[----:B------:R-:W-:-:S09]  /*be50*/  LEA.HI.X.SX32 R215, R4, R215, 0x1, P1 ;  /* 0x000000d704d77211 */ /* 0x000fd200008f0eff */
.L_x_2171:
[C---:B------:R-:W-:Y:S01]  /*be60*/  LEA R6, P1, R2.reuse, R216, 0x5 ;  /* 0x000000d802067211 */ /* 0x040fe200078228ff */
[C---:B------:R-:W-:Y:S01]  /*be70*/  IMAD.SHL.U32 R4, R2.reuse, 0x20, RZ ;  /* 0x0000002002047824 */ /* 0x040fe200078e00ff */
[C-C-:B------:R-:W-:Y:S02]  /*be80*/  SHF.L.U64.HI R5, R2.reuse, 0x5, R3.reuse ;  /* 0x0000000502057819 */ /* 0x140fe40000010203 */
[----:B------:R-:W-:Y:S01]  /*be90*/  LEA.HI.X R7, R2, R215, R3, 0x5, P1 ;  /* 0x000000d702077211 */ /* 0x000fe200008f2c03 */
[----:B------:R-:W-:Y:S01]  /*bea0*/  @!P4 IMAD.MOV.U32 R2, RZ, RZ, R216 ;  /* 0x000000ffff02c224 */ /* 0x000fe200078e00d8 */
[----:B------:R-:W-:Y:S01]  /*beb0*/  IADD3 R10, P1, PT, R6, R4, RZ ;  /* 0x00000004060a7210 */ /* 0x000fe20007f3e0ff */
[----:B------:R-:W-:-:S04]  /*bec0*/  @!P4 IMAD.MOV.U32 R3, RZ, RZ, R215 ;  /* 0x000000ffff03c224 */ /* 0x000fc800078e00d7 */
[----:B------:R-:W-:Y:S01]  /*bed0*/  IMAD.X R11, R7, 0x1, R5, P1 ;  /* 0x00000001070b7824 */ /* 0x000fe200008e0605 */
[----:B------:R-:W-:Y:S01]  /*bee0*/  @!PT LDS RZ, [RZ] ;  /* 0x00000000fffff984 */ /* 0x000fe20000000800 */
[----:B------:R-:W-:Y:S01]  /*bef0*/  @!PT LDS RZ, [RZ] ;  /* 0x00000000fffff984 */ /* 0x000fe20000000800 */
[----:B------:R-:W-:Y:S01]  /*bf00*/  @!PT LDS RZ, [RZ] ;  /* 0x00000000fffff984 */ /* 0x000fe20000000800 */
[----:B------:R1:W-:Y:S01]  /*bf10*/  @!P4 LDGSTS.E.BYPASS.LTC128B.128 [R231+0x4000], desc[UR14][R2.64] ;  /* 0x0400000002e7cfae */ /* 0x0003e2000b981a0e */
[----:B------:R-:W-:-:S03]  /*bf20*/  IADD3 R8, P1, PT, R10, R4, RZ ;  /* 0x000000040a087210 */ /* 0x000fc60007f3e0ff */
[----:B------:R2:W-:Y:S02]  /*bf30*/  @P4 STS.128 [R231+0x4000], RZ ;  /* 0x004000ffe7004388 */ /* 0x0005e40000000c00 */
[----:B------:R-:W-:Y:S01]  /*bf40*/  IMAD.X R9, R11, 0x1, R5, P1 ;  /* 0x000000010b097824 */ /* 0x000fe200008e0605 */
[----:B------:R-:W-:-:S05]  /*bf50*/  IADD3 R12, P1, PT, R8, R4, RZ ;  /* 0x00000004080c7210 */ /* 0x000fca0007f3e0ff */
[----:B------:R-:W-:Y:S01]  /*bf60*/  IMAD.X R13, R9, 0x1, R5, P1 ;  /* 0x00000001090d7824 */ /* 0x000fe200008e0605 */
[----:B------:R-:W-:-:S05]  /*bf70*/  IADD3 R14, P1, PT, R12, R4, RZ ;  /* 0x000000040c0e7210 */ /* 0x000fca0007f3e0ff */
[----:B------:R-:W-:Y:S01]  /*bf80*/  IMAD.X R15, R13, 0x1, R5, P1 ;  /* 0x000000010d0f7824 */ /* 0x000fe200008e0605 */
        /* <DEDUP_REMOVED lines=17> */
[----:B------:R1:W-:Y:S01]  /*c0a0*/  @!P3 LDGSTS.E.BYPASS.LTC128B.128 [R231+0x8800], desc[UR14][R2.64+0x80] ;  /* 0x0880008002e7bfae */ /* 0x0003e2000b981a0e */
[----:B---3--:R-:W-:-:S03]  /*c0b0*/  IADD3 R6, P2, PT, R14, R4, RZ ;  /* 0x000000040e067210 */ /* 0x008fc60007f5e0ff */
[----:B------:R2:W-:Y:S01]  /*c0c0*/  @P3 STS.128 [R231+0x8800], RZ ;  /* 0x008800ffe7003388 */ /* 0x0005e20000000c00 */
[----:B------:R-:W-:-:S03]  /*c0d0*/  IADD3.X R7, PT, PT, R15, R5, RZ, P2, !PT ;  /* 0x000000050f077210 */ /* 0x000fc600017fe4ff */
[----:B------:R-:W-:Y:S01]  /*c0e0*/  @!PT LDS RZ, [RZ] ;  /* 0x00000000fffff984 */ /* 0x000fe20000000800 */
[----:B------:R-:W-:Y:S01]  /*c0f0*/  @!PT LDS RZ, [RZ] ;  /* 0x00000000fffff984 */ /* 0x000fe20000000800 */
[----:B------:R-:W-:Y:S01]  /*c100*/  @!PT LDS RZ, [RZ] ;  /* 0x00000000fffff984 */ /* 0x000fe20000000800 */
[----:B------:R-:W-:Y:S01]  /*c110*/  @!P4 LDGSTS.E.BYPASS.LTC128B.128 [R231+0x5000], desc[UR14][R10.64] ;  /* 0x050000000ae7cfae */ /* 0x000fe2000b981a0e */
[----:B------:R-:W-:-:S03]  /*c120*/  IADD3 R4, P1, PT, R6, R4, RZ ;  /* 0x0000000406047210 */ /* 0x000fc60007f3e0ff */
[----:B------:R2:W-:Y:S01]  /*c130*/  @P4 STS.128 [R231+0x5000], RZ ;  /* 0x005000ffe7004388 */ /* 0x0005e20000000c00 */
        /* <DEDUP_REMOVED lines=34> */
[----:B-1----:R-:W-:-:S03]  /*c360*/  @!P3 IMAD.MOV.U32 R2, RZ, RZ, R14 ;  /* 0x000000ffff02b224 */ /* 0x002fc600078e000e */
[----:B------:R2:W-:Y:S01]  /*c370*/  @P4 STS.128 [R231+0x6800], RZ ;  /* 0x006800ffe7004388 */ /* 0x0005e20000000c00 */
        /* <DEDUP_REMOVED lines=29> */
.L_x_2169:
        /* <DEDUP_REMOVED lines=34> */
[----:B------:R-:W2:Y:S03]  /*c770*/  SHFL.BFLY PT, R5, R4, 0x2, 0x1f ;  /* 0x0c401f0004057f89 */ /* 0x000ea600000e0000 */
        /* <DEDUP_REMOVED lines=17> */
[----:B------:R-:W-:Y:S01]  /*c890*/  FMUL.FTZ R148, R151, UR4 ;  /* 0x0000000497947c20 */ /* 0x000fe20008410000 */
[----:B------:R-:W-:Y:S02]  /*c8a0*/  FSEL R3, R3, RZ, P1 ;  /* 0x000000ff03037208 */ /* 0x000fe40000800000 */
[----:B------:R-:W-:Y:S02]  /*c8b0*/  FSEL R5, R150, RZ, P1 ;  /* 0x000000ff96057208 */ /* 0x000fe40000800000 */
[----:B------:R-:W-:Y:S01]  /*c8c0*/  FSEL R4, R151, RZ, P2 ;  /* 0x000000ff97047208 */ /* 0x000fe20001000000 */
[----:B------:R-:W-:Y:S01]  /*c8d0*/  FFMA.FTZ R54, R54, UR4, -R3 ;  /* 0x0000000436367c23 */ /* 0x000fe20008010803 */
[----:B------:R-:W-:Y:S01]  /*c8e0*/  FSEL R148, R148, RZ, P2 ;  /* 0x000000ff94947208 */ /* 0x000fe20001000000 */
[----:B------:R-:W-:Y:S01]  /*c8f0*/  FADD.FTZ R5, R132, -R5 ;  /* 0x8000000584057221 */ /* 0x000fe20000010000 */
[----:B------:R-:W-:Y:S01]  /*c900*/  IADD3 R132, PT, PT, R135, R152, RZ ;  /* 0x0000009887847210 */ /* 0x000fe20007ffe0ff */
[----:B------:R-:W-:Y:S01]  /*c910*/  FADD.FTZ R4, R133, -R4 ;  /* 0x8000000485047221 */ /* 0x000fe20000010000 */
[--C-:B------:R-:W-:Y:S01]  /*c920*/  FFMA.FTZ R2, R52, UR4, -R3.reuse ;  /* 0x0000000434027c23 */ /* 0x100fe20008010803 */
[--C-:B------:R-:W-:Y:S01]  /*c930*/  FFMA.FTZ R147, R53, UR4, -R148.reuse ;  /* 0x0000000435937c23 */ /* 0x100fe20008010894 */
[--C-:B------:R-:W-:Y:S01]  /*c940*/  FFMA.FTZ R146, R55, UR4, -R148.reuse ;  /* 0x0000000437927c23 */ /* 0x100fe20008010894 */
[----:B------:R1:W-:Y:S01]  /*c950*/  MUFU.EX2 R133, R54 ;  /* 0x0000003600857308 */ /* 0x0003e20000000800 */
[--C-:B------:R-:W-:Y:S01]  /*c960*/  FFMA.FTZ R149, R61, UR4, -R148.reuse ;  /* 0x000000043d957c23 */ /* 0x100fe20008010894 */
[--C-:B------:R-:W-:Y:S01]  /*c970*/  FFMA.FTZ R145, R63, UR4, -R148.reuse ;  /* 0x000000043f917c23 */ /* 0x100fe20008010894 */
[--C-:B------:R-:W-:Y:S01]  /*c980*/  FFMA.FTZ R144, R62, UR4, -R3.reuse ;  /* 0x000000043e907c23 */ /* 0x100fe20008010803 */
[--C-:B------:R-:W-:Y:S01]  /*c990*/  FFMA.FTZ R154, R56, UR4, -R3.reuse ;  /* 0x00000004389a7c23 */ /* 0x100fe20008010803 */
[----:B------:R-:W-:Y:S01]  /*c9a0*/  FMUL.FTZ R155, R4, UR4 ;  /* 0x00000004049b7c20 */ /* 0x000fe20008410000 */
[----:B------:R-:W-:Y:S01]  /*c9b0*/  FMUL.FTZ R153, R5, UR4 ;  /* 0x0000000405997c20 */ /* 0x000fe20008410000 */
[----:B------:R-:W-:Y:S01]  /*c9c0*/  MUFU.EX2 R149, R149 ;  /* 0x0000009500957308 */ /* 0x000fe20000000800 */
[----:B------:R-:W-:Y:S01]  /*c9d0*/  IADD3 R135, PT, PT, R135, R156, RZ ;  /* 0x0000009c87877210 */ /* 0x000fe20007ffe0ff */
[----:B------:R-:W-:Y:S01]  /*c9e0*/  LDSM.16.MT88.4 R20, [R132+0xc000] ;  /* 0x00c000008414783b */ /* 0x000fe20000004200 */
[--C-:B------:R-:W-:Y:S01]  /*c9f0*/  FFMA.FTZ R182, R194, UR4, -R3.reuse ;  /* 0x00000004c2b67c23 */ /* 0x100fe20008010803 */
[----:B------:R-:W2:Y:S01]  /*ca00*/  MUFU.EX2 R147, R147 ;  /* 0x0000009300937308 */ /* 0x000ea20000000800 */
[--C-:B------:R-:W-:Y:S01]  /*ca10*/  FFMA.FTZ R179, R192, UR4, -R3.reuse ;  /* 0x00000004c0b37c23 */ /* 0x100fe20008010803 */
[----:B------:R-:W-:Y:S01]  /*ca20*/  LDSM.16.MT88.4 R36, [R135] ;  /* 0x000000008724783b */ /* 0x000fe20000004200 */
[--C-:B------:R-:W-:Y:S01]  /*ca30*/  FFMA.FTZ R177, R202, UR4, -R3.reuse ;  /* 0x00000004cab17c23 */ /* 0x100fe20008010803 */
[----:B------:R-:W-:Y:S01]  /*ca40*/  MUFU.EX2 R146, R146 ;  /* 0x0000009200927308 */ /* 0x000fe20000000800 */
[--C-:B------:R-:W-:Y:S01]  /*ca50*/  FFMA.FTZ R180, R204, UR4, -R3.reuse ;  /* 0x00000004ccb47c23 */ /* 0x100fe20008010803 */
[----:B-1----:R-:W1:Y:S01]  /*ca60*/  LDSM.16.MT88.4 R52, [R132+0x10000] ;  /* 0x010000008434783b */ /* 0x002e620000004200 */
[--C-:B------:R-:W-:Y:S01]  /*ca70*/  FFMA.FTZ R192, R185, UR4, -R148.reuse ;  /* 0x00000004b9c07c23 */ /* 0x100fe20008010894 */
[----:B------:R-:W3:Y:S01]  /*ca80*/  MUFU.EX2 R145, R145 ;  /* 0x0000009100917308 */ /* 0x000ee20000000800 */
[--C-:B------:R-:W-:Y:S01]  /*ca90*/  FFMA.FTZ R185, R191, UR4, -R148.reuse ;  /* 0x00000004bfb97c23 */ /* 0x100fe20008010894 */
[----:B------:R-:W4:Y:S01]  /*caa0*/  LDSM.16.MT88.4 R60, [R156+0x4000] ;  /* 0x004000009c3c783b */ /* 0x000f220000004200 */
        /* <DEDUP_REMOVED lines=9> */
[----:B------:R-:W5:Y:S01]  /*cb40*/  MUFU.EX2 R154, R154 ;  /* 0x0000009a009a7308 */ /* 0x000f620000000800 */
[--C-:B------:R-:W-:Y:S01]  /*cb50*/  FFMA.FTZ R181, R181, UR4, -R148.reuse ;  /* 0x00000004b5b57c23 */ /* 0x100fe20008010894 */
[----:B---3--:R-:W-:Y:S01]  /*cb60*/  F2FP.F16.F32.PACK_AB R6, R145, R146 ;  /* 0x000000929106723e */ /* 0x008fe200000000ff */
[--C-:B------:R-:W-:Y:S01]  /*cb70*/  FFMA.FTZ R186, R175, UR4, -R148.reuse ;  /* 0x00000004afba7c23 */ /* 0x100fe20008010894 */
[----:B------:R-:W3:Y:S01]  /*cb80*/  MUFU.EX2 R155, R155 ;  /* 0x0000009b009b7308 */ /* 0x000ee20000000800 */
[--C-:B------:R-:W-:Y:S01]  /*cb90*/  FFMA.FTZ R169, R169, UR4, -R148.reuse ;  /* 0x00000004a9a97c23 */ /* 0x100fe20008010894 */
[--C-:B------:R-:W-:Y:S01]  /*cba0*/  FFMA.FTZ R172, R172, UR4, -R3.reuse ;  /* 0x00000004acac7c23 */ /* 0x100fe20008010803 */
[--C-:B------:R-:W-:Y:S01]  /*cbb0*/  FFMA.FTZ R170, R170, UR4, -R3.reuse ;  /* 0x00000004aaaa7c23 */ /* 0x100fe20008010803 */
[----:B------:R-:W1:Y:S01]  /*cbc0*/  MUFU.EX2 R153, R153 ;  /* 0x0000009900997308 */ /* 0x000e620000000800 */
[--C-:B------:R-:W-:Y:S01]  /*cbd0*/  FFMA.FTZ R163, R163, UR4, -R148.reuse ;  /* 0x00000004a3a37c23 */ /* 0x100fe20008010894 */
[----:B--2---:R-:W-:Y:S01]  /*cbe0*/  F2FP.F16.F32.PACK_AB R5, R2, R144 ;  /* 0x000000900205723e */ /* 0x004fe200000000ff */
[--C-:B------:R-:W-:Y:S01]  /*cbf0*/  FFMA.FTZ R157, R157, UR4, -R148.reuse ;  /* 0x000000049d9d7c23 */ /* 0x100fe20008010894 */
[----:B------:R-:W-:Y:S01]  /*cc00*/  MUFU.EX2 R182, R182 ;  /* 0x000000b600b67308 */ /* 0x000fe20000000800 */
[--C-:B------:R-:W-:Y:S01]  /*cc10*/  FFMA.FTZ R164, R164, UR4, -R3.reuse ;  /* 0x00000004a4a47c23 */ /* 0x100fe20008010803 */
[----:B-----5:R-:W-:Y:S01]  /*cc20*/  F2FP.F16.F32.PACK_AB R7, R154, R133 ;  /* 0x000000859a07723e */ /* 0x020fe200000000ff */
[--C-:B------:R-:W-:Y:S01]  /*cc30*/  FFMA.FTZ R160, R160, UR4, -R3.reuse ;  /* 0x00000004a0a07c23 */ /* 0x100fe20008010803 */
[----:B------:R-:W-:Y:S01]  /*cc40*/  MUFU.EX2 R179, R179 ;  /* 0x000000b300b37308 */ /* 0x000fe20000000800 */
[--C-:B------:R-:W-:Y:S01]  /*cc50*/  FFMA.FTZ R139, R139, UR4, -R148.reuse ;  /* 0x000000048b8b7c23 */ /* 0x100fe20008010894 */
[-C--:B---3--:R-:W-:Y:S01]  /*cc60*/  FMUL.FTZ R48, R88, R155.reuse ;  /* 0x0000009b58307220 */ /* 0x088fe20000410000 */
        /* <DEDUP_REMOVED lines=98> */
[--C-:B------:R-:W-:Y:S01]  /*d290*/  FFMA.FTZ R167, R212, UR4, -R3.reuse ;  /* 0x00000004d4a77c23 */ /* 0x100fe20008010803 */
[----:B------:R-:W2:Y:S01]  /*d2a0*/  LDSM.16.MT88.4 R68, [R156+0x4800] ;  /* 0x004800009c44783b */ /* 0x000ea20000004200 */
[----:B------:R-:W-:Y:S01]  /*d2b0*/  FFMA.FTZ R165, R176, UR4, -R3 ;  /* 0x00000004b0a57c23 */ /* 0x000fe20008010803 */
[----:B------:R-:W-:Y:S01]  /*d2c0*/  MUFU.EX2 R115, R115 ;  /* 0x0000007300737308 */ /* 0x000fe20000000800 */
[C---:B------:R-:W-:Y:S01]  /*d2d0*/  HMMA.16816.F32 R16, R4.reuse, R20, R16 ;  /* 0x000000140410723c */ /* 0x040fe20000001810 */
[----:B------:R-:W-:Y:S01]  /*d2e0*/  LDSM.16.MT88.4 R80, [R132+0x10800] ;  /* 0x010800008450783b */ /* 0x000fe20000004200 */
[----:B------:R-:W-:Y:S01]  /*d2f0*/  FFMA.FTZ R176, R195, UR4, -R148 ;  /* 0x00000004c3b07c23 */ /* 0x000fe20008010894 */
[----:B------:R-:W-:Y:S01]  /*d300*/  MUFU.EX2 R112, R112 ;  /* 0x0000007000707308 */ /* 0x000fe20000000800 */
[----:B------:R-:W-:Y:S01]  /*d310*/  FFMA.FTZ R230, R230, R155, R149 ;  /* 0x0000009be6e67223 */ /* 0x000fe20000010095 */
[----:B------:R-:W-:Y:S01]  /*d320*/  FFMA.FTZ R153, R233, R153, R144 ;  /* 0x00000099e9997223 */ /* 0x000fe20000010090 */
[----:B------:R-:W-:Y:S01]  /*d330*/  LDSM.16.MT88.4 R124, [R152+0xf800] ;  /* 0x00f80000987c783b */ /* 0x000fe20000004200 */
[----:B------:R-:W-:Y:S01]  /*d340*/  MUFU.EX2 R114, R114 ;  /* 0x0000007200727308 */ /* 0x000fe20000000800 */
[C---:B----4-:R-:W-:Y:S01]  /*d350*/  HMMA.16816.F32 R56, R4.reuse, R60, R56 ;  /* 0x0000003c0438723c */ /* 0x050fe20000001838 */
[----:B------:R-:W-:Y:S01]  /*d360*/  FADD.FTZ R147, R147, R230 ;  /* 0x000000e693937221 */ /* 0x000fe20000010000 */
[----:B------:R-:W-:Y:S01]  /*d370*/  FADD.FTZ R2, R2, R153 ;  /* 0x0000009902027221 */ /* 0x000fe20000010000 */
[----:B------:R-:W-:Y:S01]  /*d380*/  MUFU.EX2 R113, R113 ;  /* 0x0000007100717308 */ /* 0x000fe20000000800 */
[----:B------:R-:W-:Y:S01]  /*d390*/  FFMA.FTZ R140, R140, UR4, -R148 ;  /* 0x000000048c8c7c23 */ /* 0x000fe20008010894 */
[----:B------:R-:W-:Y:S01]  /*d3a0*/  FADD.FTZ R146, R146, R147 ;  /* 0x0000009392927221 */ /* 0x000fe20000010000 */
[----:B------:R-:W-:Y:S01]  /*d3b0*/  FADD.FTZ R133, R133, R2 ;  /* 0x0000000285857221 */ /* 0x000fe20000010000 */
[----:B------:R-:W-:Y:S01]  /*d3c0*/  MUFU.EX2 R167, R167 ;  /* 0x000000a700a77308 */ /* 0x000fe20000000800 */
[C---:B------:R-:W-:Y:S01]  /*d3d0*/  HMMA.16816.F32 R20, R4.reuse, R22, R116 ;  /* 0x000000160414723c */ /* 0x040fe20000001874 */
[--C-:B------:R-:W-:Y:S01]  /*d3e0*/  FFMA.FTZ R116, R166, UR4, -R3.reuse ;  /* 0x00000004a6747c23 */ /* 0x100fe20008010803 */
[----:B------:R-:W-:Y:S01]  /*d3f0*/  FFMA.FTZ R166, R178, UR4, -R3 ;  /* 0x00000004b2a67c23 */ /* 0x000fe20008010803 */
[----:B------:R-:W-:Y:S01]  /*d400*/  MUFU.EX2 R165, R165 ;  /* 0x000000a500a57308 */ /* 0x000fe20000000800 */
[----:B------:R-:W-:Y:S01]  /*d410*/  FFMA.FTZ R178, R173, UR4, -R148 ;  /* 0x00000004adb27c23 */ /* 0x000fe20008010894 */
[----:B------:R-:W-:Y:S01]  /*d420*/  FADD.FTZ R146, R145, R146 ;  /* 0x0000009291927221 */ /* 0x000fe20000010000 */
[----:B------:R-:W-:Y:S01]  /*d430*/  FADD.FTZ R133, R154, R133 ;  /* 0x000000859a857221 */ /* 0x000fe20000010000 */
[----:B------:R-:W4:Y:S01]  /*d440*/  MUFU.EX2 R116, R116 ;  /* 0x0000007400747308 */ /* 0x000f220000000800 */
[C---:B------:R-:W-:Y:S01]  /*d450*/  HMMA.16816.F32 R60, R4.reuse, R62, R76 ;  /* 0x0000003e043c723c */ /* 0x040fe2000000184c */
[----:B------:R-:W4:Y:S01]  /*d460*/  LDSM.16.MT88.4 R76, [R135+0x800] ;  /* 0x00080000874c783b */ /* 0x000f220000004200 */
[--C-:B------:R-:W-:Y:S01]  /*d470*/  FFMA.FTZ R137, R137, UR4, -R148.reuse ;  /* 0x0000000489897c23 */ /* 0x100fe20008010894 */
[----:B------:R-:W4:Y:S01]  /*d480*/  MUFU.EX2 R166, R166 ;  /* 0x000000a600a67308 */ /* 0x000f220000000800 */
[----:B------:R-:W-:Y:S01]  /*d490*/  FFMA.FTZ R142, R142, UR4, -R148 ;  /* 0x000000048e8e7c23 */ /* 0x000fe20008010894 */
[----:B------:R-:W-:Y:S01]  /*d4a0*/  FFMA.FTZ R134, R134, UR4, -R3 ;  /* 0x0000000486867c23 */ /* 0x000fe20008010803 */
[----:B------:R-:W-:Y:S01]  /*d4b0*/  IADD3 R222, PT, PT, R199, -0x3, RZ ;  /* 0xfffffffdc7de7810 */ /* 0x000fe20007ffe0ff */
[----:B------:R-:W-:Y:S01]  /*d4c0*/  MUFU.EX2 R178, R178 ;  /* 0x000000b200b27308 */ /* 0x000fe20000000800 */
[----:B-1----:R-:W-:Y:S01]  /*d4d0*/  HMMA.16816.F32 R72, R4, R84, R72 ;  /* 0x000000540448723c */ /* 0x002fe20000001848 */
[----:B---3--:R-:W-:Y:S01]  /*d4e0*/  F2FP.F16.F32.PACK_AB R84, R106, R111 ;  /* 0x0000006f6a54723e */ /* 0x008fe200000000ff */
[----:B------:R-:W-:Y:S01]  /*d4f0*/  FADD.FTZ R111, R111, R146 ;  /* 0x000000926f6f7221 */ /* 0x000fe20000010000 */
[----:B-----5:R-:W-:Y:S01]  /*d500*/  F2FP.F16.F32.PACK_AB R85, R109, R110 ;  /* 0x0000006e6d55723e */ /* 0x020fe200000000ff */
[----:B------:R-:W-:Y:S01]  /*d510*/  MUFU.EX2 R176, R176 ;  /* 0x000000b000b07308 */ /* 0x000fe20000000800 */
[----:B------:R-:W-:Y:S01]  /*d520*/  FADD.FTZ R110, R110, R133 ;  /* 0x000000856e6e7221 */ /* 0x000fe20000010000 */
[----:B------:R-:W-:-:S02]  /*d530*/  FADD.FTZ R106, R106, R111 ;  /* 0x0000006f6a6a7221 */ /* 0x000fc40000010000 */
[----:B------:R-:W-:Y:S01]  /*d540*/  HMMA.16816.F32 R4, R4, R86, R100 ;  /* 0x000000560404723c */ /* 0x000fe20000001864 */
[----:B------:R-:W-:Y:S01]  /*d550*/  F2FP.F16.F32.PACK_AB R86, R104, R107 ;  /* 0x0000006b6856723e */ /* 0x000fe200000000ff */
[----:B------:R-:W-:Y:S01]  /*d560*/  LDSM.16.MT88.4 R100, [R152+0xd000] ;  /* 0x00d000009864783b */ /* 0x000fe20000004200 */
[----:B--2---:R-:W-:Y:S01]  /*d570*/  F2FP.F16.F32.PACK_AB R87, R105, R108 ;  /* 0x0000006c6957723e */ /* 0x004fe200000000ff */
[----:B------:R-:W-:Y:S01]  /*d580*/  MUFU.EX2 R177, R177 ;  /* 0x000000b100b17308 */ /* 0x000fe20000000800 */
[----:B------:R-:W-:Y:S01]  /*d590*/  FADD.FTZ R109, R109, R110 ;  /* 0x0000006e6d6d7221 */ /* 0x000fe20000010000 */
[----:B------:R-:W-:Y:S02]  /*d5a0*/  FADD.FTZ R107, R107, R106 ;  /* 0x0000006a6b6b7221 */ /* 0x000fe40000010000 */
[----:B------:R-:W-:Y:S01]  /*d5b0*/  MUFU.EX2 R180, R180 ;  /* 0x000000b400b47308 */ /* 0x000fe20000000800 */
[----:B------:R-:W-:Y:S01]  /*d5c0*/  FADD.FTZ R108, R108, R109 ;  /* 0x0000006d6c6c7221 */ /* 0x000fe20000010000 */
[----:B------:R-:W-:Y:S01]  /*d5d0*/  HMMA.16816.F32 R8, R84, R96, R8 ;  /* 0x000000605408723c */ /* 0x000fe20000001808 */
[----:B------:R-:W-:Y:S01]  /*d5e0*/  FADD.FTZ R104, R104, R107 ;  /* 0x0000006b68687221 */ /* 0x000fe20000010000 */
[----:B------:R-:W-:Y:S01]  /*d5f0*/  MUFU.EX2 R192, R192 ;  /* 0x000000c000c07308 */ /* 0x000fe20000000800 */
[----:B------:R-:W-:-:S03]  /*d600*/  FADD.FTZ R105, R105, R108 ;  /* 0x0000006c69697221 */ /* 0x000fc60000010000 */
[----:B------:R-:W-:Y:S01]  /*d610*/  MUFU.EX2 R185, R185 ;  /* 0x000000b900b97308 */ /* 0x000fe20000000800 */
[----:B----4-:R-:W-:Y:S01]  /*d620*/  FADD.FTZ R2, R116, R105 ;  /* 0x0000006974027221 */ /* 0x010fe20000010000 */
        /* <DEDUP_REMOVED lines=8> */
[----:B------:R-:W3:Y:S01]  /*d6b0*/  LDSM.16.MT88.4 R64, [R152+0x11000] ;  /* 0x011000009840783b */ /* 0x000ee20000004200 */
[----:B------:R-:W-:Y:S04]  /*d6c0*/  MUFU.EX2 R191, R191 ;  /* 0x000000bf00bf7308 */ /* 0x000fe80000000800 */
[----:B------:R-:W-:Y:S02]  /*d6d0*/  MUFU.EX2 R184, R184 ;  /* 0x000000b800b87308 */ /* 0x000fe40000000800 */
[----:B------:R-:W-:Y:S01]  /*d6e0*/  HMMA.16816.F32 R16, R84, R92, R16 ;  /* 0x0000005c5410723c */ /* 0x000fe20000001810 */
[----:B--2---:R-:W-:Y:S01]  /*d6f0*/  FFMA.FTZ R190, R183, UR4, -R148 ;  /* 0x00000004b7be7c23 */ /* 0x004fe20008010894 */
[----:B------:R2:W-:Y:S01]  /*d700*/  MUFU.EX2 R175, R181 ;  /* 0x000000b500af7308 */ /* 0x0005e20000000800 */
[----:B------:R-:W-:-:S03]  /*d710*/  FFMA.FTZ R183, R168, UR4, -R3 ;  /* 0x00000004a8b77c23 */ /* 0x000fc60008010803 */
[----:B------:R-:W-:Y:S02]  /*d720*/  MUFU.EX2 R186, R186 ;  /* 0x000000ba00ba7308 */ /* 0x000fe40000000800 */
[C---:B------:R-:W-:Y:S01]  /*d730*/  HMMA.16816.F32 R20, R84.reuse, R94, R20 ;  /* 0x0000005e5414723c */ /* 0x040fe20000001814 */
[----:B------:R-:W4:Y:S01]  /*d740*/  LDSM.16.MT88.4 R92, [R132+0xd000] ;  /* 0x00d00000845c783b */ /* 0x000f220000004200 */
[----:B------:R-:W-:Y:S04]  /*d750*/  MUFU.EX2 R190, R190 ;  /* 0x000000be00be7308 */ /* 0x000fe80000000800 */
[----:B------:R-:W-:Y:S02]  /*d760*/  MUFU.EX2 R169, R169 ;  /* 0x000000a900a97308 */ /* 0x000fe40000000800 */
[----:B------:R-:W-:Y:S01]  /*d770*/  HMMA.16816.F32 R56, R84, R68, R56 ;  /* 0x000000445438723c */ /* 0x000fe20000001838 */
[--C-:B--2---:R-:W-:Y:S01]  /*d780*/  FFMA.FTZ R181, R174, UR4, -R3.reuse ;  /* 0x00000004aeb57c23 */ /* 0x104fe20008010803 */
[----:B------:R-:W-:Y:S01]  /*d790*/  MUFU.EX2 R172, R172 ;  /* 0x000000ac00ac7308 */ /* 0x000fe20000000800 */
[----:B------:R-:W-:Y:S01]  /*d7a0*/  FFMA.FTZ R174, R159, UR4, -R148 ;  /* 0x000000049fae7c23 */ /* 0x000fe20008010894 */
[----:B------:R-:W-:-:S02]  /*d7b0*/  FFMA.FTZ R159, R162, UR4, -R3 ;  /* 0x00000004a29f7c23 */ /* 0x000fc40008010803 */
[----:B------:R2:W-:Y:S02]  /*d7c0*/  MUFU.EX2 R168, R170 ;  /* 0x000000aa00a87308 */ /* 0x0005e40000000800 */
[C---:B------:R-:W-:Y:S01]  /*d7d0*/  HMMA.16816.F32 R60, R84.reuse, R70, R60 ;  /* 0x00000046543c723c */ /* 0x040fe2000000183c */
[----:B------:R-:W5:Y:S01]  /*d7e0*/  LDSM.16.MT88.4 R68, [R135+0x1000] ;  /* 0x001000008744783b */ /* 0x000f620000004200 */
[----:B------:R-:W-:Y:S04]  /*d7f0*/  MUFU.EX2 R181, R181 ;  /* 0x000000b500b57308 */ /* 0x000fe80000000800 */
[----:B------:R-:W-:Y:S02]  /*d800*/  MUFU.EX2 R183, R183 ;  /* 0x000000b700b77308 */ /* 0x000fe40000000800 */
[----:B------:R-:W-:Y:S02]  /*d810*/  HMMA.16816.F32 R24, R84, R88, R24 ;  /* 0x000000585418723c */ /* 0x000fe40000001818 */
[----:B------:R-:W-:Y:S01]  /*d820*/  MUFU.EX2 R174, R174 ;  /* 0x000000ae00ae7308 */ /* 0x000fe20000000800 */
[----:B--2---:R-:W-:-:S03]  /*d830*/  FFMA.FTZ R170, R161, UR4, -R148 ;  /* 0x00000004a1aa7c23 */ /* 0x004fc60008010894 */
[----:B------:R2:W-:Y:S02]  /*d840*/  MUFU.EX2 R161, R163 ;  /* 0x000000a300a17308 */ /* 0x0005e40000000800 */
[C---:B------:R-:W-:Y:S01]  /*d850*/  HMMA.16816.F32 R28, R84.reuse, R90, R28 ;  /* 0x0000005a541c723c */ /* 0x040fe2000000181c */
[----:B------:R-:W-:Y:S01]  /*d860*/  LDSM.16.MT88.4 R88, [R156+0x1000] ;  /* 0x001000009c58783b */ /* 0x000fe20000004200 */
[----:B------:R-:W-:Y:S04]  /*d870*/  MUFU.EX2 R170, R170 ;  /* 0x000000aa00aa7308 */ /* 0x000fe80000000800 */
[----:B------:R-:W-:Y:S02]  /*d880*/  MUFU.EX2 R157, R157 ;  /* 0x0000009d009d7308 */ /* 0x000fe40000000800 */
[----:B------:R-:W-:Y:S02]  /*d890*/  HMMA.16816.F32 R32, R84, R76, R32 ;  /* 0x0000004c5420723c */ /* 0x000fe40000001820 */
[----:B------:R-:W-:Y:S01]  /*d8a0*/  MUFU.EX2 R162, R164 ;  /* 0x000000a400a27308 */ /* 0x000fe20000000800 */
[----:B--2---:R-:W-:-:S03]  /*d8b0*/  FFMA.FTZ R163, R158, UR4, -R3 ;  /* 0x000000049ea37c23 */ /* 0x004fc60008010803 */
[----:B------:R-:W-:Y:S02]  /*d8c0*/  MUFU.EX2 R159, R159 ;  /* 0x0000009f009f7308 */ /* 0x000fe40000000800 */
[C---:B------:R-:W-:Y:S01]  /*d8d0*/  HMMA.16816.F32 R36, R84.reuse, R78, R36 ;  /* 0x0000004e5424723c */ /* 0x040fe20000001824 */
[----:B------:R-:W2:Y:S01]  /*d8e0*/  LDSM.16.MT88.4 R76, [R132+0x11000] ;  /* 0x01100000844c783b */ /* 0x000ea20000004200 */
[----:B------:R-:W-:Y:S04]  /*d8f0*/  MUFU.EX2 R158, R160 ;  /* 0x000000a0009e7308 */ /* 0x000fe80000000800 */
[----:B------:R-:W-:Y:S02]  /*d900*/  MUFU.EX2 R163, R163 ;  /* 0x000000a300a37308 */ /* 0x000fe40000000800 */
[----:B------:R-:W-:Y:S01]  /*d910*/  HMMA.16816.F32 R48, R84, R80, R48 ;  /* 0x000000505430723c */ /* 0x000fe20000001830 */
[C---:B------:R-:W-:Y:S01]  /*d920*/  F2FP.F16.F32.PACK_AB R80, R112.reuse, R115 ;  /* 0x000000737050723e */ /* 0x040fe200000000ff */
[----:B------:R-:W-:Y:S01]  /*d930*/  FADD.FTZ R115, R115, R104 ;  /* 0x0000006873737221 */ /* 0x000fe20000010000 */
[C---:B------:R-:W-:Y:S01]  /*d940*/  F2FP.F16.F32.PACK_AB R81, R167.reuse, R116 ;  /* 0x00000074a751723e */ /* 0x040fe200000000ff */
[----:B------:R-:W-:Y:S01]  /*d950*/  FADD.FTZ R167, R167, R2 ;  /* 0x00000002a7a77221 */ /* 0x000fe20000010000 */
[----:B------:R-:W-:Y:S01]  /*d960*/  MUFU.EX2 R139, R139 ;  /* 0x0000008b008b7308 */ /* 0x000fe20000000800 */
[----:B------:R-:W-:-:S02]  /*d970*/  FADD.FTZ R115, R112, R115 ;  /* 0x0000007370737221 */ /* 0x000fc40000010000 */
[C---:B------:R-:W-:Y:S01]  /*d980*/  HMMA.16816.F32 R52, R84.reuse, R82, R52 ;  /* 0x000000525434723c */ /* 0x040fe20000001834 */
[----:B------:R-:W-:Y:S01]  /*d990*/  F2FP.F16.F32.PACK_AB R82, R113, R114 ;  /* 0x000000727152723e */ /* 0x000fe200000000ff */
[----:B------:R-:W-:Y:S01]  /*d9a0*/  FADD.FTZ R114, R114, R115 ;  /* 0x0000007372727221 */ /* 0x000fe20000010000 */
[----:B------:R-:W-:Y:S01]  /*d9b0*/  F2FP.F16.F32.PACK_AB R83, R165, R166 ;  /* 0x000000a6a553723e */ /* 0x000fe200000000ff */
[----:B------:R-:W-:Y:S01]  /*d9c0*/  FADD.FTZ R166, R166, R167 ;  /* 0x000000a7a6a67221 */ /* 0x000fe20000010000 */
[----:B------:R-:W-:Y:S01]  /*d9d0*/  MUFU.EX2 R140, R140 ;  /* 0x0000008c008c7308 */ /* 0x000fe20000000800 */
[----:B------:R-:W-:Y:S02]  /*d9e0*/  FADD.FTZ R114, R113, R114 ;  /* 0x0000007271727221 */ /* 0x000fe40000010000 */
[----:B-1----:R-:W-:Y:S01]  /*d9f0*/  HMMA.16816.F32 R72, R84, R96, R72 ;  /* 0x000000605448723c */ /* 0x002fe20000001848 */
[----:B------:R-:W-:Y:S01]  /*da00*/  MUFU.EX2 R137, R137 ;  /* 0x0000008900897308 */ /* 0x000fe20000000800 */
[----:B------:R-:W-:-:S03]  /*da10*/  FADD.FTZ R165, R165, R166 ;  /* 0x000000a6a5a57221 */ /* 0x000fc60000010000 */
[----:B------:R-:W-:Y:S03]  /*da20*/  MUFU.EX2 R142, R142 ;  /* 0x0000008e008e7308 */ /* 0x000fe60000000800 */
        /* <DEDUP_REMOVED lines=9> */
[----:B-----5:R-:W-:Y:S01]  /*dac0*/  HMMA.16816.F32 R32, R80, R68, R32 ;  /* 0x000000445020723c */ /* 0x020fe20000001820 */
[--C-:B------:R-:W-:Y:S01]  /*dad0*/  FFMA.FTZ R68, R171, UR4, -R148.reuse ;  /* 0x00000004ab447c23 */ /* 0x100fe20008010894 */
[----:B------:R-:W-:Y:S01]  /*dae0*/  FFMA.FTZ R171, R193, UR4, -R148 ;  /* 0x00000004c1ab7c23 */ /* 0x000fe20008010894 */
[----:B------:R-:W-:-:S02]  /*daf0*/  FFMA.FTZ R148, R141, UR4, -R3 ;  /* 0x000000048d947c23 */ /* 0x000fc40008010803 */
[----:B------:R5:W3:Y:S03]  /*db00*/  MUFU.EX2 R173, R68 ;  /* 0x0000004400ad7308 */ /* 0x000ae60000000800 */
[C---:B------:R-:W-:Y:S01]  /*db10*/  HMMA.16816.F32 R36, R80.reuse, R70, R36 ;  /* 0x000000465024723c */ /* 0x040fe20000001824 */
[----:B------:R-:W3:Y:S04]  /*db20*/  MUFU.EX2 R171, R171 ;  /* 0x000000ab00ab7308 */ /* 0x000ee80000000800 */
[----:B------:R-:W-:Y:S03]  /*db30*/  MUFU.EX2 R148, R148 ;  /* 0x0000009400947308 */ /* 0x000fe60000000800 */
[C---:B--2---:R-:W-:Y:S01]  /*db40*/  HMMA.16816.F32 R48, R80.reuse, R76, R48 ;  /* 0x0000004c5030723c */ /* 0x044fe20000001830 */
[----:B-----5:R-:W2:Y:S07]  /*db50*/  LDSM.16.MT88.4 R68, [R152+0x11800] ;  /* 0x011800009844783b */ /* 0x020eae0000004200 */
[C---:B------:R-:W-:Y:S01]  /*db60*/  HMMA.16816.F32 R52, R80.reuse, R78, R52 ;  /* 0x0000004e5034723c */ /* 0x040fe20000001834 */
[----:B------:R-:W5:Y:S07]  /*db70*/  LDSM.16.MT88.4 R76, [R135+0x1800] ;  /* 0x00180000874c783b */ /* 0x000f6e0000004200 */
[C---:B-1----:R-:W-:Y:S08]  /*db80*/  HMMA.16816.F32 R56, R80.reuse, R84, R56 ;  /* 0x000000545038723c */ /* 0x042ff00000001838 */
[C---:B------:R-:W-:Y:S01]  /*db90*/  HMMA.16816.F32 R60, R80.reuse, R86, R60 ;  /* 0x00000056503c723c */ /* 0x040fe2000000183c */
[----:B------:R-:W1:Y:S07]  /*dba0*/  LDSM.16.MT88.4 R84, [R132+0x11800] ;  /* 0x011800008454783b */ /* 0x000e6e0000004200 */
        /* <DEDUP_REMOVED lines=36> */
[C---:B---3--:R-:W-:Y:S08]  /*ddf0*/  HMMA.16816.F32 R24, R64.reuse, R88, R24 ;  /* 0x000000584018723c */ /* 0x048ff00000001818 */
[C---:B------:R-:W-:Y:S01]  /*de00*/  HMMA.16816.F32 R28, R64.reuse, R90, R28 ;  /* 0x0000005a401c723c */ /* 0x040fe2000000181c */
[----:B------:R-:W-:Y:S07]  /*de10*/  LDSM.16.MT88.4 R88, [R156+0x2000] ;  /* 0x002000009c58783b */ /* 0x000fee0000004200 */
        /* <DEDUP_REMOVED lines=15> */
[----:B--2---:R-:W-:Y:S01]  /*df10*/  HMMA.16816.F32 R40, R64, R68, R40 ;  /* 0x000000444028723c */ /* 0x004fe20000001828 */
[----:B------:R-:W-:Y:S01]  /*df20*/  FADD.FTZ R191, R191, R188 ;  /* 0x000000bcbfbf7221 */ /* 0x000fe20000010000 */
[----:B------:R-:W-:-:S03]  /*df30*/  FADD.FTZ R194, R187, R194 ;  /* 0x000000c2bbc27221 */ /* 0x000fc60000010000 */
[----:B------:R-:W-:-:S03]  /*df40*/  FADD.FTZ R191, R184, R191 ;  /* 0x000000bfb8bf7221 */ /* 0x000fc60000010000 */
        /* <DEDUP_REMOVED lines=11> */
[C---:B-----5:R-:W-:Y:S08]  /*e000*/  HMMA.16816.F32 R16, R64.reuse, R96, R16 ;  /* 0x000000604010723c */ /* 0x060ff00000001810 */
        /* <DEDUP_REMOVED lines=18> */
[----:B------:R-:W2:Y:S07]  /*e130*/  LDSM.16.MT88.4 R88, [R156+0x2800] ;  /* 0x002800009c58783b */ /* 0x000eae0000004200 */
[C---:B-1----:R-:W-:Y:S08]  /*e140*/  HMMA.16816.F32 R56, R64.reuse, R84, R56 ;  /* 0x000000544038723c */ /* 0x042ff00000001838 */
        /* <DEDUP_REMOVED lines=21> */
[C---:B-1----:R-:W-:Y:S08]  /*e2a0*/  HMMA.16816.F32 R56, R68.reuse, R64, R56 ;  /* 0x000000404438723c */ /* 0x042ff00000001838 */
[C---:B------:R-:W-:Y:S01]  /*e2b0*/  HMMA.16816.F32 R60, R68.reuse, R66, R60 ;  /* 0x00000042443c723c */ /* 0x040fe2000000183c */
[----:B------:R-:W1:Y:S07]  /*e2c0*/  LDSM.16.MT88.4 R64, [R156+0x7000] ;  /* 0x007000009c40783b */ /* 0x000e6e0000004200 */
[C---:B---3--:R-:W-:Y:S08]  /*e2d0*/  HMMA.16816.F32 R72, R68.reuse, R76, R72 ;  /* 0x0000004c4448723c */ /* 0x048ff00000001848 */
[----:B------:R-:W-:Y:S01]  /*e2e0*/  HMMA.16816.F32 R4, R68, R78, R4 ;  /* 0x0000004e4404723c */ /* 0x000fe20000001804 */
[----:B------:R-:W3:Y:S01]  /*e2f0*/  LDSM.16.MT88.4 R76, [R135+0x7000] ;  /* 0x00700000874c783b */ /* 0x000ee20000004200 */
        /* <DEDUP_REMOVED lines=12> */
[----:B------:R-:W-:Y:S01]  /*e3c0*/  FFMA.FTZ R81, R138, UR4, -R3 ;  /* 0x000000048a517c23 */ /* 0x000fe20008010803 */
[----:B------:R4:W-:Y:S01]  /*e3d0*/  MUFU.EX2 R143, R134 ;  /* 0x00000086008f7308 */ /* 0x0009e20000000800 */
[----:B------:R-:W-:Y:S01]  /*e3e0*/  FADD.FTZ R174, R157, R174 ;  /* 0x000000ae9dae7221 */ /* 0x000fe20000010000 */
[----:B------:R-:W-:Y:S02]  /*e3f0*/  FADD.FTZ R158, R163, R158 ;  /* 0x0000009ea39e7221 */ /* 0x000fe40000010000 */
[----:B------:R-:W3:Y:S01]  /*e400*/  MUFU.EX2 R138, R80 ;  /* 0x00000050008a7308 */ /* 0x000ee20000000800 */
[C---:B-----5:R-:W-:Y:S03]  /*e410*/  HMMA.16816.F32 R8, R68.reuse, R96, R8 ;  /* 0x000000604408723c */ /* 0x060fe60000001808 */
[----:B------:R-:W5:Y:S05]  /*e420*/  MUFU.EX2 R3, R81 ;  /* 0x0000005100037308 */ /* 0x000f6a0000000800 */
[C---:B------:R-:W-:Y:S08]  /*e430*/  HMMA.16816.F32 R12, R68.reuse, R98, R12 ;  /* 0x00000062440c723c */ /* 0x040ff0000000180c */
[C---:B------:R-:W-:Y:S08]  /*e440*/  HMMA.16816.F32 R16, R68.reuse, R92, R16 ;  /* 0x0000005c4410723c */ /* 0x040ff00000001810 */
[C---:B------:R-:W-:Y:S01]  /*e450*/  HMMA.16816.F32 R20, R68.reuse, R94, R20 ;  /* 0x0000005e4414723c */ /* 0x040fe20000001814 */
[----:B------:R-:W5:Y:S07]  /*e460*/  LDSM.16.MT88.4 R92, [R152+0x13800] ;  /* 0x01380000985c783b */ /* 0x000f6e0000004200 */
[C---:B--2---:R-:W-:Y:S08]  /*e470*/  HMMA.16816.F32 R24, R68.reuse, R88, R24 ;  /* 0x000000584418723c */ /* 0x044ff00000001818 */
[C---:B------:R-:W-:Y:S08]  /*e480*/  HMMA.16816.F32 R28, R68.reuse, R90, R28 ;  /* 0x0000005a441c723c */ /* 0x040ff0000000181c */
[C---:B------:R-:W-:Y:S08]  /*e490*/  HMMA.16816.F32 R32, R68.reuse, R84, R32 ;  /* 0x000000544420723c */ /* 0x040ff00000001820 */
[C---:B------:R-:W-:Y:S01]  /*e4a0*/  HMMA.16816.F32 R36, R68.reuse, R86, R36 ;  /* 0x000000564424723c */ /* 0x040fe20000001824 */
[----:B------:R-:W2:Y:S07]  /*e4b0*/  LDSM.16.MT88.4 R84, [R132+0x13800] ;  /* 0x013800008454783b */ /* 0x000eae0000004200 */
[C---:B------:R-:W-:Y:S08]  /*e4c0*/  HMMA.16816.F32 R44, R68.reuse, R82, R44 ;  /* 0x00000052442c723c */ /* 0x040ff0000000182c */
[C---:B------:R-:W-:Y:S08]  /*e4d0*/  HMMA.16816.F32 R48, R68.reuse, R100, R48 ;  /* 0x000000644430723c */ /* 0x040ff00000001830 */
[C---:B------:R-:W-:Y:S01]  /*e4e0*/  HMMA.16816.F32 R52, R68.reuse, R102, R52 ;  /* 0x000000664434723c */ /* 0x040fe20000001834 */
[----:B------:R-:W2:Y:S07]  /*e4f0*/  LDSM.16.MT88.4 R100, [R135+0x3800] ;  /* 0x003800008764783b */ /* 0x000eae0000004200 */
[C---:B-1----:R-:W-:Y:S08]  /*e500*/  HMMA.16816.F32 R56, R68.reuse, R64, R56 ;  /* 0x000000404438723c */ /* 0x042ff00000001838 */
[C---:B------:R-:W-:Y:S01]  /*e510*/  HMMA.16816.F32 R60, R68.reuse, R66, R60 ;  /* 0x00000042443c723c */ /* 0x040fe2000000183c */
[----:B------:R-:W-:Y:S04]  /*e520*/  LDSM.16.MT88.4 R64, [R132+0xf800] ;  /* 0x00f800008440783b */ /* 0x000fe80000004200 */
[----:B----4-:R-:W-:Y:S03]  /*e530*/  LDSM.16.MT88.4 R132, [R135+0x7800] ;  /* 0x007800008784783b */ /* 0x010fe60000004200 */
[C---:B---3--:R-:W-:Y:S08]  /*e540*/  HMMA.16816.F32 R72, R68.reuse, R76, R72 ;  /* 0x0000004c4448723c */ /* 0x048ff00000001848 */
[----:B------:R-:W-:Y:S01]  /*e550*/  HMMA.16816.F32 R4, R68, R78, R4 ;  /* 0x0000004e4404723c */ /* 0x000fe20000001804 */
[----:B------:R-:W-:Y:S01]  /*e560*/  F2FP.F16.F32.PACK_AB R68, R140, R139 ;  /* 0x0000008b8c44723e */ /* 0x000fe200000000ff */
[----:B------:R-:W1:Y:S01]  /*e570*/  LDSM.16.MT88.4 R76, [R156+0x7800] ;  /* 0x007800009c4c783b */ /* 0x000e620000004200 */
[----:B------:R-:W-:Y:S01]  /*e580*/  F2FP.F16.F32.PACK_AB R69, R138, R143 ;  /* 0x0000008f8a45723e */ /* 0x000fe200000000ff */
        /* <DEDUP_REMOVED lines=8> */
[----:B------:R-:W3:Y:S01]  /*e610*/  LDSM.16.MT88.4 R8, [R156+0x3800] ;  /* 0x003800009c08783b */ /* 0x000ee20000004200 */
[----:B------:R-:W-:Y:S01]  /*e620*/  FADD.FTZ R3, R3, R138 ;  /* 0x0000008a03037221 */ /* 0x000fe20000010000 */
[----:B------:R-:W-:-:S03]  /*e630*/  FADD.FTZ R230, R142, R137 ;  /* 0x000000898ee67221 */ /* 0x000fc60000010000 */
[----:B------:R-:W-:Y:S02]  /*e640*/  FADD.FTZ R233, R148, R3 ;  /* 0x0000000394e97221 */ /* 0x000fe40000010000 */
[C---:B------:R-:W-:Y:S08]  /*e650*/  HMMA.16816.F32 R96, R68.reuse, R92, R40 ;  /* 0x0000005c4460723c */ /* 0x040ff00000001828 */
[C---:B--2---:R-:W-:Y:S08]  /*e660*/  HMMA.16816.F32 R88, R68.reuse, R84, R48 ;  /* 0x000000544458723c */ /* 0x044ff00000001830 */
[C---:B------:R-:W-:Y:S08]  /*e670*/  HMMA.16816.F32 R104, R68.reuse, R100, R32 ;  /* 0x000000644468723c */ /* 0x040ff00000001820 */
[C---:B-1----:R-:W-:Y:S08]  /*e680*/  HMMA.16816.F32 R80, R68.reuse, R76, R56 ;  /* 0x0000004c4450723c */ /* 0x042ff00000001838 */
[C---:B------:R-:W-:Y:S08]  /*e690*/  HMMA.16816.F32 R124, R68.reuse, R126, R12 ;  /* 0x0000007e447c723c */ /* 0x040ff0000000180c */
[C---:B------:R-:W-:Y:S08]  /*e6a0*/  HMMA.16816.F32 R92, R68.reuse, R94, R44 ;  /* 0x0000005e445c723c */ /* 0x040ff0000000182c */
[C---:B------:R-:W-:Y:S08]  /*e6b0*/  HMMA.16816.F32 R120, R68.reuse, R64, R16 ;  /* 0x000000404478723c */ /* 0x040ff00000001810 */
[C---:B------:R-:W-:Y:S08]  /*e6c0*/  HMMA.16816.F32 R116, R68.reuse, R66, R20 ;  /* 0x000000424474723c */ /* 0x040ff00000001814 */
[C---:B------:R-:W-:Y:S08]  /*e6d0*/  HMMA.16816.F32 R84, R68.reuse, R86, R52 ;  /* 0x000000564454723c */ /* 0x040ff00000001834 */
[C---:B---3--:R-:W-:Y:S08]  /*e6e0*/  HMMA.16816.F32 R112, R68.reuse, R8, R24 ;  /* 0x000000084470723c */ /* 0x048ff00000001818 */
[C---:B------:R-:W-:Y:S08]  /*e6f0*/  HMMA.16816.F32 R108, R68.reuse, R10, R28 ;  /* 0x0000000a446c723c */ /* 0x040ff0000000181c */
[C---:B------:R-:W-:Y:S08]  /*e700*/  HMMA.16816.F32 R76, R68.reuse, R78, R60 ;  /* 0x0000004e444c723c */ /* 0x040ff0000000183c */
[C---:B------:R-:W-:Y:S08]  /*e710*/  HMMA.16816.F32 R100, R68.reuse, R102, R36 ;  /* 0x000000664464723c */ /* 0x040ff00000001824 */
[----:B------:R-:W-:Y:S01]  /*e720*/  HMMA.16816.F32 R72, R68, R132, R72 ;  /* 0x000000844448723c */ /* 0x000fe20000001848 */
[----:B------:R-:W-:-:S02]  /*e730*/  MOV R132, R150 ;  /* 0x0000009600847202 */ /* 0x000fc40000000f00 */
[----:B------:R-:W-:-:S05]  /*e740*/  MOV R133, R151 ;  /* 0x0000009700857202 */ /* 0x000fca0000000f00 */
[----:B------:R-:W-:-:S15]  /*e750*/  HMMA.16816.F32 R68, R68, R134, R4 ;  /* 0x000000864444723c */ /* 0x000fde0000001804 */
[----:B------:R-:W-:-:S05]  /*e760*/  NOP ;  /* 0x0000000000007918 */ /* 0x000fca0000000000 */
.L_x_2166:
        /* <DEDUP_REMOVED lines=21> */
[----:B------:R-:W1:Y:S05]  /*e8c0*/  LDCU UR4, c[0x0][0x45c] ;  /* 0x00008b80ff0477ac */ /* 0x000e6a0008000800 */
[----:B------:R-:W-:Y:S01]  /*e8d0*/  LEA R205, R205, UR5, 0x1 ;  /* 0x00000005cdcd7c11 */ /* 0x000fe2000f8e08ff */
[----:B------:R-:W1:Y:S03]  /*e8e0*/  LDCU.64 UR6, c[0x0][0x3a0] ;  /* 0x00007400ff0677ac */ /* 0x000e660008000a00 */
[----:B------:R-:W-:Y:S01]  /*e8f0*/  IADD3 R204, PT, PT, R204, R205, RZ ;  /* 0x000000cdcccc7210 */ /* 0x000fe20007ffe0ff */
[C---:B------:R-:W-:Y:S01]  /*e900*/  VIADD R228, R205.reuse, 0xc000 ;  /* 0x0000c000cde47836 */ /* 0x040fe20000000000 */
[----:B------:R-:W-:Y:S01]  /*e910*/  IADD3 R227, PT, PT, R205, 0xc040, RZ ;  /* 0x0000c040cde37810 */ /* 0x000fe20007ffe0ff */
[----:B------:R-:W1:Y:S01]  /*e920*/  LDCU.64 UR8, c[0x0][0x3a8] ;  /* 0x00007500ff0877ac */ /* 0x000e620008000a00 */
[----:B--234-:R-:W-:-:S12]  /*e930*/  ULEA UR10, UR10, UR13, 0x18 ;  /* 0x0000000d0a0a7291 */ /* 0x01cfd8000f8ec0ff */
.L_x_2176:
        /* <DEDUP_REMOVED lines=91> */
.L_x_2173:
[----:B------:R-:W-:Y:S01]  /*eef0*/  UMOV UR5, UR10 ;  /* 0x0000000a00057c82 */ /* 0x000fe20008000000 */
[-C--:B------:R-:W-:Y:S02]  /*ef00*/  @!P2 MOV R219, R217.reuse ;  /* 0x000000d900dba202 */ /* 0x080fe40000000f00 */
[----:B------:R-:W-:Y:S02]  /*ef10*/  LEA R231, R231, UR5, 0x1 ;  /* 0x00000005e7e77c11 */ /* 0x000fe4000f8e08ff */
[C---:B------:R-:W-:Y:S02]  /*ef20*/  SHF.L.U32 R29, R28.reuse, 0x5, RZ ;  /* 0x000000051c1d7819 */ /* 0x040fe400000006ff */
[----:B------:R-:W-:Y:S01]  /*ef30*/  SHF.L.U64.HI R28, R28, 0x5, R31 ;  /* 0x000000051c1c7819 */ /* 0x000fe2000001021f */
[----:B------:R-:W-:Y:S01]  /*ef40*/  @!PT LDS RZ, [RZ] ;  /* 0x00000000fffff984 */ /* 0x000fe20000000800 */
[----:B------:R-:W-:Y:S01]  /*ef50*/  @!PT LDS RZ, [RZ] ;  /* 0x00000000fffff984 */ /* 0x000fe20000000800 */
[----:B------:R-:W-:Y:S01]  /*ef60*/  @!PT LDS RZ, [RZ] ;  /* 0x00000000fffff984 */ /* 0x000fe20000000800 */
[----:B------:R2:W-:Y:S01]  /*ef70*/  @!P2 LDGSTS.E.BYPASS.LTC128B.128 [R231+0xc000], desc[UR14][R218.64] ;  /* 0x0c000000dae7afae */ /* 0x0005e2000b981a0e */
[----:B------:R-:W-:Y:S02]  /*ef80*/  IADD3 R30, P0, PT, R29, R218, RZ ;  /* 0x000000da1d1e7210 */ /* 0x000fe40007f1e0ff */
[----:B------:R-:W-:Y:S03]  /*ef90*/  LOP3.LUT R189, R133, 0x400, RZ, 0xc0, !PT ;  /* 0x0000040085bd7812 */ /* 0x000fe600078ec0ff */
[----:B------:R-:W-:Y:S01]  /*efa0*/  @P2 STS.128 [R231+0xc000], RZ ;  /* 0x00c000ffe7002388 */ /* 0x000fe20000000c00 */
[----:B------:R-:W-:Y:S02]  /*efb0*/  IADD3.X R31, PT, PT, R28, R217, RZ, P0, !PT ;  /* 0x000000d91c1f7210 */ /* 0x000fe400007fe4ff */
[-C--:B------:R-:W-:Y:S02]  /*efc0*/  IADD3 R32, P0, PT, R30, R29.reuse, RZ ;  /* 0x0000001d1e207210 */ /* 0x080fe40007f1e0ff */
[----:B------:R-:W-:Y:S02]  /*efd0*/  LOP3.LUT R132, R132, 0x8, R209, 0x78, !PT ;  /* 0x0000000884847812 */ /* 0x000fe400078e78d1 */
[-C--:B------:R-:W-:Y:S02]  /*efe0*/  IADD3.X R33, PT, PT, R31, R28.reuse, RZ, P0, !PT ;  /* 0x0000001c1f217210 */ /* 0x080fe400007fe4ff */
[----:B------:R-:W-:Y:S02]  /*eff0*/  IADD3 R34, P0, PT, R32, R29, RZ ;  /* 0x0000001d20227210 */ /* 0x000fe40007f1e0ff */
[----:B------:R-:W-:Y:S02]  /*f000*/  LEA R189, R132, R189, 0x1 ;  /* 0x000000bd84bd7211 */ /* 0x000fe400078e08ff */
[-C--:B------:R-:W-:Y:S02]  /*f010*/  IADD3.X R35, PT, PT, R33, R28.reuse, RZ, P0, !PT ;  /* 0x0000001c21237210 */ /* 0x080fe400007fe4ff */
[----:B------:R-:W-:Y:S02]  /*f020*/  IADD3 R36, P0, PT, R34, R29, RZ ;  /* 0x0000001d22247210 */ /* 0x000fe40007f1e0ff */
[----:B------:R-:W-:Y:S02]  /*f030*/  LEA R190, R190, UR5, 0x1 ;  /* 0x00000005bebe7c11 */ /* 0x000fe4000f8e08ff */
[-C--:B------:R-:W-:Y:S02]  /*f040*/  IADD3.X R37, PT, PT, R35, R28.reuse, RZ, P0, !PT ;  /* 0x0000001c23257210 */ /* 0x080fe400007fe4ff */
[----:B------:R-:W-:Y:S02]  /*f050*/  IADD3 R214, PT, PT, R189, UR5, RZ ;  /* 0x00000005bdd67c10 */ /* 0x000fe4000fffe0ff */
[----:B--2---:R-:W-:Y:S02]  /*f060*/  @!P1 MOV R219, R217 ;  /* 0x000000d900db9202 */ /* 0x004fe40000000f00 */
        /* <DEDUP_REMOVED lines=42> */
[-C--:B---3--:R-:W-:Y:S05]  /*f310*/  IADD3 R32, P0, PT, R30, R29.reuse, RZ ;  /* 0x0000001d1e207210 */ /* 0x088fea0007f1e0ff */
        /* <DEDUP_REMOVED lines=11> */
[----:B--2---:R-:W-:Y:S05]  /*f3d0*/  IADD3 R34, P0, PT, R32, R29, RZ ;  /* 0x0000001d20227210 */ /* 0x004fea0007f1e0ff */
        /* <DEDUP_REMOVED lines=33> */
[----:B------:R-:W4:Y:S06]  /*f5f0*/  LDSM.16.M88.4 R144, [R189+UR5+0x4000] ;  /* 0x00400005bd90783b */ /* 0x000f2c0008000200 */
[----:B------:R-:W5:Y:S06]  /*f600*/  LDSM.16.M88.4 R148, [R189+UR5+0x4800] ;  /* 0x00480005bd94783b */ /* 0x000f6c0008000200 */
[----:B------:R-:W1:Y:S06]  /*f610*/  LDSM.16.M88.4 R152, [R189+UR5+0x5000] ;  /* 0x00500005bd98783b */ /* 0x000e6c0008000200 */
[----:B------:R-:W0:Y:S06]  /*f620*/  LDGDEPBAR ;  /* 0x00000000000079af */ /* 0x000e2c0000000000 */
[----:B------:R-:W2:Y:S06]  /*f630*/  LDSM.16.M88.4 R156, [R189+UR5+0x5800] ;  /* 0x00580005bd9c783b */ /* 0x000eac0008000200 */
[----:B------:R-:W3:Y:S06]  /*f640*/  LDSM.16.M88.4 R160, [R189+UR5+0x6000] ;  /* 0x00600005bda0783b */ /* 0x000eec0008000200 */
[----:B------:R-:W3:Y:S01]  /*f650*/  LDSM.16.M88.4 R164, [R189+UR5+0x6800] ;  /* 0x00680005bda4783b */ /* 0x000ee20008000200 */
[C---:B----4-:R-:W-:Y:S05]  /*f660*/  HMMA.16816.F32 R4, R140.reuse, R144, RZ ;  /* 0x000000908c04723c */ /* 0x050fea00000018ff */
[----:B------:R-:W4:Y:S06]  /*f670*/  LDSM.16.M88.4 R168, [R189+UR5+0x7000] ;  /* 0x00700005bda8783b */ /* 0x000f2c0008000200 */
[----:B------:R-:W4:Y:S01]  /*f680*/  LDSM.16.M88.4 R172, [R189+UR5+0x7800] ;  /* 0x00780005bdac783b */ /* 0x000f220008000200 */
[C---:B------:R-:W-:Y:S05]  /*f690*/  HMMA.16816.F32 R8, R140.reuse, R146, RZ ;  /* 0x000000928c08723c */ /* 0x040fea00000018ff */
[----:B------:R-:W-:Y:S03]  /*f6a0*/  LDSM.16.M88.4 R176, [R188] ;  /* 0x00000000bcb0783b */ /* 0x000fe60000000200 */
[C---:B-----5:R-:W-:Y:S03]  /*f6b0*/  HMMA.16816.F32 R12, R140.reuse, R148, RZ ;  /* 0x000000948c0c723c */ /* 0x060fe600000018ff */
[----:B------:R-:W5:Y:S05]  /*f6c0*/  LDSM.16.M88.4 R180, [R196+0x4000] ;  /* 0x00400000c4b4783b */ /* 0x000f6a0000000200 */
[C---:B------:R-:W-:Y:S01]  /*f6d0*/  HMMA.16816.F32 R16, R140.reuse, R150, RZ ;  /* 0x000000968c10723c */ /* 0x040fe200000018ff */
[----:B------:R-:W5:Y:S06]  /*f6e0*/  LDSM.16.M88.4 R184, [R196+0x4800] ;  /* 0x00480000c4b8783b */ /* 0x000f6c0000000200 */
[----:B------:R-:W5:Y:S01]  /*f6f0*/  LDSM.16.M88.4 R132, [R196+0x5000] ;  /* 0x00500000c484783b */ /* 0x000f620000000200 */
[C---:B-1----:R-:W-:Y:S01]  /*f700*/  HMMA.16816.F32 R20, R140.reuse, R152, RZ ;  /* 0x000000988c14723c */ /* 0x042fe200000018ff */
[----:B------:R-:W-:Y:S04]  /*f710*/  MOV R152, 0x40 ;  /* 0x0000004000987802 */ /* 0x000fe80000000f00 */
[----:B------:R-:W1:Y:S01]  /*f720*/  LDSM.16.M88.4 R136, [R196+0x5800] ;  /* 0x00580000c488783b */ /* 0x000e620000000200 */
[----:B------:R-:W-:Y:S02]  /*f730*/  SEL R153, R152, 0xffffffc0, !P0 ;  /* 0xffffffc098997807 */ /* 0x000fe40004000000 */
[C---:B------:R-:W-:Y:S02]  /*f740*/  HMMA.16816.F32 R24, R140.reuse, R154, RZ ;  /* 0x0000009a8c18723c */ /* 0x040fe400000018ff */
[-C--:B------:R-:W-:Y:S01]  /*f750*/  IADD3 R198, PT, PT, R190, R153.reuse, RZ ;  /* 0x00000099bec67210 */ /* 0x080fe20007ffe0ff */
[----:B------:R-:W-:Y:S01]  /*f760*/  LDSM.16.M88.4 R144, [R196+0x6800] ;  /* 0x00680000c490783b */ /* 0x000fe20000000200 */
[----:B------:R-:W-:Y:S02]  /*f770*/  IADD3 R214, PT, PT, R214, R153, RZ ;  /* 0x00000099d6d67210 */ /* 0x000fe40007ffe0ff */
[C---:B------:R-:W-:Y:S02]  /*f780*/  IADD3 R197, PT, PT, R211.reuse, R198, RZ ;  /* 0x000000c6d3c57210 */ /* 0x040fe40007ffe0ff */
[C---:B--2---:R-:W-:Y:S01]  /*f790*/  HMMA.16816.F32 R28, R140.reuse, R156, RZ ;  /* 0x0000009c8c1c723c */ /* 0x044fe200000018ff */
[----:B------:R-:W-:Y:S01]  /*f7a0*/  LDSM.16.M88.4 R148, [R196+0x7000] ;  /* 0x00700000c494783b */ /* 0x000fe20000000200 */
[----:B------:R-:W-:Y:S05]  /*f7b0*/  IADD3 R212, PT, PT, R211, R214, RZ ;  /* 0x000000d6d3d47210 */ /* 0x000fea0007ffe0ff */
[----:B------:R-:W-:Y:S01]  /*f7c0*/  LDSM.16.M88.4 R152, [R196+0x7800] ;  /* 0x00780000c498783b */ /* 0x000fe20000000200 */
[C---:B---3--:R-:W-:Y:S05]  /*f7d0*/  HMMA.16816.F32 R32, R140.reuse, R158, RZ ;  /* 0x0000009e8c20723c */ /* 0x048fea00000018ff */
[----:B------:R-:W-:Y:S03]  /*f7e0*/  LDSM.16.M88.4 R156, [R198] ;  /* 0x00000000c69c783b */ /* 0x000fe60000000200 */
[C---:B------:R-:W-:Y:S03]  /*f7f0*/  HMMA.16816.F32 R36, R140.reuse, R160, RZ ;  /* 0x000000a08c24723c */ /* 0x040fe600000018ff */
[----:B------:R-:W-:Y:S05]  /*f800*/  LDSM.16.M88.4 R192, [R214+0xb000] ;  /* 0x00b00000d6c0783b */ /* 0x000fea0000000200 */
[C---:B------:R-:W-:Y:S01]  /*f810*/  HMMA.16816.F32 R40, R140.reuse, R162, RZ ;  /* 0x000000a28c28723c */ /* 0x040fe200000018ff */
[----:B------:R-:W-:Y:S06]  /*f820*/  LDSM.16.M88.4 R160, [R214+0x4000] ;  /* 0x00400000d6a0783b */ /* 0x000fec0000000200 */
[----:B------:R-:W-:Y:S01]  /*f830*/  LDSM.16.M88.4 R200, [R212+0x8000] ;  /* 0x00800000d4c8783b */ /* 0x000fe20000000200 */
[C---:B------:R-:W-:Y:S08]  /*f840*/  HMMA.16816.F32 R44, R140.reuse, R164, RZ ;  /* 0x000000a48c2c723c */ /* 0x040ff000000018ff */
[C---:B------:R-:W-:Y:S01]  /*f850*/  HMMA.16816.F32 R48, R140.reuse, R166, RZ ;  /* 0x000000a68c30723c */ /* 0x040fe200000018ff */
[----:B------:R-:W-:Y:S07]  /*f860*/  LDSM.16.M88.4 R164, [R214+0x4800] ;  /* 0x00480000d6a4783b */ /* 0x000fee0000000200 */
[C---:B----4-:R-:W-:Y:S08]  /*f870*/  HMMA.16816.F32 R52, R140.reuse, R168, RZ ;  /* 0x000000a88c34723c */ /* 0x050ff000000018ff */
[C---:B------:R-:W-:Y:S01]  /*f880*/  HMMA.16816.F32 R56, R140.reuse, R170, RZ ;  /* 0x000000aa8c38723c */ /* 0x040fe200000018ff */
[----:B------:R-:W-:Y:S07]  /*f890*/  LDSM.16.M88.4 R168, [R214+0x5000] ;  /* 0x00500000d6a8783b */ /* 0x000fee0000000200 */
[C---:B------:R-:W-:Y:S08]  /*f8a0*/  HMMA.16816.F32 R60, R140.reuse, R172, RZ ;  /* 0x000000ac8c3c723c */ /* 0x040ff000000018ff */
[----:B------:R-:W-:Y:S01]  /*f8b0*/  HMMA.16816.F32 R64, R140, R174, RZ ;  /* 0x000000ae8c40723c */ /* 0x000fe200000018ff */
[----:B------:R-:W2:Y:S06]  /*f8c0*/  LDSM.16.M88.4 R140, [R196+0x6000] ;  /* 0x00600000c48c783b */ /* 0x000eac0000000200 */
[----:B------:R-:W-:Y:S01]  /*f8d0*/  LDSM.16.M88.4 R172, [R189+UR5+0xb800] ;  /* 0x00b80005bdac783b */ /* 0x000fe20008000200 */
        /* <DEDUP_REMOVED lines=23> */
[----:B------:R-:W-:Y:S06]  /*fa50*/  LDSM.16.M88.4 R152, [R212+0x4800] ;  /* 0x00480000d498783b */ /* 0x000fec0000000200 */
[----:B------:R-:W-:Y:S01]  /*fa60*/  LDSM.16.M88.4 R176, [R214+0x9000] ;  /* 0x00900000d6b0783b */ /* 0x000fe20000000200 */
        /* <DEDUP_REMOVED lines=11> */
[----:B------:R-:W3:Y:S07]  /*fb20*/  LDSM.16.M88.4 R132, [R214+0x7800] ;  /* 0x00780000d684783b */ /* 0x000eee0000000200 */
[C---:B-1----:R-:W-:Y:S08]  /*fb30*/  HMMA.16816.F32 R36, R156.reuse, R136, R36 ;  /* 0x000000889c24723c */ /* 0x042ff00000001824 */
[C---:B------:R-:W-:Y:S01]  /*fb40*/  HMMA.16816.F32 R40, R156.reuse, R138, R40 ;  /* 0x0000008a9c28723c */ /* 0x040fe20000001828 */
[----:B------:R-:W1:Y:S07]  /*fb50*/  LDSM.16.M88.4 R136, [R197] ;  /* 0x00000000c588783b */ /* 0x000e6e0000000200 */
[C---:B--2---:R-:W-:Y:S08]  /*fb60*/  HMMA.16816.F32 R44, R156.reuse, R140, R44 ;  /* 0x0000008c9c2c723c */ /* 0x044ff0000000182c */
[C---:B------:R-:W-:Y:S01]  /*fb70*/  HMMA.16816.F32 R48, R156.reuse, R142, R48 ;  /* 0x0000008e9c30723c */ /* 0x040fe20000001830 */
[----:B------:R-:W2:Y:S07]  /*fb80*/  LDSM.16.M88.4 R140, [R212+0x6800] ;  /* 0x00680000d48c783b */ /* 0x000eae0000000200 */
[C---:B----4-:R-:W-:Y:S08]  /*fb90*/  HMMA.16816.F32 R52, R156.reuse, R144, R52 ;  /* 0x000000909c34723c */ /* 0x050ff00000001834 */
[C---:B------:R-:W-:Y:S01]  /*fba0*/  HMMA.16816.F32 R56, R156.reuse, R146, R56 ;  /* 0x000000929c38723c */ /* 0x040fe20000001838 */
[----:B------:R-:W4:Y:S07]  /*fbb0*/  LDSM.16.M88.4 R144, [R212+0x7000] ;  /* 0x00700000d490783b */ /* 0x000f2e0000000200 */
[C---:B---3--:R-:W-:Y:S08]  /*fbc0*/  HMMA.16816.F32 R60, R156.reuse, R132, R60 ;  /* 0x000000849c3c723c */ /* 0x048ff0000000183c */
[----:B------:R-:W-:Y:S01]  /*fbd0*/  HMMA.16816.F32 R64, R156, R134, R64 ;  /* 0x000000869c40723c */ /* 0x000fe20000001840 */
[----:B------:R-:W3:Y:S06]  /*fbe0*/  LDSM.16.M88.4 R132, [R212+0x7800] ;  /* 0x00780000d484783b */ /* 0x000eec0000000200 */
        /* <DEDUP_REMOVED lines=19> */
[C---:B----4-:R-:W-:Y:S08]  /*fd20*/  HMMA.16816.F32 R52, R136.reuse, R144, R52 ;  /* 0x000000908834723c */ /* 0x050ff00000001834 */
[C---:B------:R-:W-:Y:S01]  /*fd30*/  HMMA.16816.F32 R56, R136.reuse, R146, R56 ;  /* 0x000000928838723c */ /* 0x040fe20000001838 */
[----:B------:R-:W4:Y:S07]  /*fd40*/  LDSM.16.M88.4 R144, [R189+UR5+0x9800] ;  /* 0x00980005bd90783b */ /* 0x000f2e0008000200 */
[C---:B---3--:R-:W-:Y:S08]  /*fd50*/  HMMA.16816.F32 R60, R136.reuse, R132, R60 ;  /* 0x00000084883c723c */ /* 0x048ff0000000183c */
[----:B------:R-:W-:Y:S01]  /*fd60*/  HMMA.16816.F32 R64, R136, R134, R64 ;  /* 0x000000868840723c */ /* 0x000fe20000001840 */
[----:B------:R-:W-:Y:S06]  /*fd70*/  LDSM.16.M88.4 R132, [R188+0x2000] ;  /* 0x00200000bc84783b */ /* 0x000fec0000000200 */
[----:B------:R-:W3:Y:S01]  /*fd80*/  LDSM.16.M88.4 R136, [R196+0x8000] ;  /* 0x00800000c488783b */ /* 0x000ee20000000200 */
[C---:B-1----:R-:W-:Y:S05]  /*fd90*/  HMMA.16816.F32 R4, R148.reuse, R152, R4 ;  /* 0x000000989404723c */ /* 0x042fea0000001804 */
[----:B------:R-:W-:Y:S03]  /*fda0*/  LDSM.16.M88.4 R188, [R214+0xa800] ;  /* 0x00a80000d6bc783b */ /* 0x000fe60000000200 */
[C---:B------:R-:W-:Y:S03]  /*fdb0*/  HMMA.16816.F32 R8, R148.reuse, R154, R8 ;  /* 0x0000009a9408723c */ /* 0x040fe60000001808 */
[----:B------:R-:W1:Y:S05]  /*fdc0*/  LDSM.16.M88.4 R152, [R196+0x8800] ;  /* 0x00880000c498783b */ /* 0x000e6a0000000200 */
        /* <DEDUP_REMOVED lines=20> */
[----:B------:R-:W5:Y:S06]  /*ff10*/  LDSM.16.M88.4 R148, [R196+0xa000] ;  /* 0x00a00000c494783b */ /* 0x000f6c0000000200 */
[----:B------:R-:W5:Y:S01]  /*ff20*/  LDSM.16.M88.4 R172, [R214+0x8000] ;  /* 0x00800000d6ac783b */ /* 0x000f620000000200 */
[C---:B---3--:R-:W-:Y:S05]  /*ff30*/  HMMA.16816.F32 R4, R132.reuse, R136, R4 ;  /* 0x000000888404723c */ /* 0x048fea0000001804 */
[----:B------:R-:W-:Y:S03]  /*ff40*/  LDSM.16.M88.4 R196, [R197+0x2000] ;  /* 0x00200000c5c4783b */ /* 0x000fe60000000200 */
[C---:B------:R-:W-:Y:S03]  /*ff50*/  HMMA.16816.F32 R8, R132.reuse, R138, R8 ;  /* 0x0000008a8408723c */ /* 0x040fe60000001808 */
[----:B------:R-:W3:Y:S05]  /*ff60*/  LDSM.16.M88.4 R136, [R214+0x8800] ;  /* 0x00880000d688783b */ /* 0x000eea0000000200 */
[C---:B-1----:R-:W-:Y:S08]  /*ff70*/  HMMA.16816.F32 R12, R132.reuse, R152, R12 ;  /* 0x00000098840c723c */ /* 0x042ff0000000180c */
[C---:B------:R-:W-:Y:S01]  /*ff80*/  HMMA.16816.F32 R16, R132.reuse, R154, R16 ;  /* 0x0000009a8410723c */ /* 0x040fe20000001810 */
[----:B------:R-:W1:Y:S07]  /*ff90*/  LDSM.16.M88.4 R152, [R214+0xb800] ;  /* 0x00b80000d698783b */ /* 0x000e6e0000000200 */
[C---:B--2---:R-:W-:Y:S08]  /*ffa0*/  HMMA.16816.F32 R20, R132.reuse, R140, R20 ;  /* 0x0000008c8414723c */ /* 0x044ff00000001814 */
        /* <DEDUP_REMOVED lines=12> */
[C---:B------:R-:W-:Y:S08]  /*10070*/  HMMA.16816.F32 R4, R168.reuse, R172, R4 ;  /* 0x000000aca804723c */ /* 0x040ff00000001804 */
[C---:B------:R-:W-:Y:S08]  /*10080*/  HMMA.16816.F32 R8, R168.reuse, R174, R8 ;  /* 0x000000aea808723c */ /* 0x040ff00000001808 */
[C---:B---3--:R-:W-:Y:S08]  /*10090*/  HMMA.16816.F32 R12, R168.reuse, R136, R12 ;  /* 0x00000088a80c723c */ /* 0x048ff0000000180c */
[C---:B------:R-:W-:Y:S01]  /*100a0*/  HMMA.16816.F32 R16, R168.reuse, R138, R16 ;  /* 0x0000008aa810723c */ /* 0x040fe20000001810 */
[----:B------:R-:W3:Y:S07]  /*100b0*/  LDSM.16.M88.4 R136, [R212+0x9000] ;  /* 0x00900000d488783b */ /* 0x000eee0000000200 */
        /* <DEDUP_REMOVED lines=19> */
[C---:B------:R-:W-:Y:S01]  /*101f0*/  HMMA.16816.F32 R16, R196.reuse, R134, R16 ;  /* 0x00000086c410723c */ /* 0x040fe20000001810 */
[----:B------:R-:W1:Y:S01]  /*10200*/  MUFU.TANH R195, R195 ;  /* 0x000000c300c37308 */ /* 0x000e620000002400 */
[----:B------:R-:W2:Y:S01]  /*10210*/  LDSM.16.M88.4 R132, [R212+0x9800] ;  /* 0x00980000d484783b */ /* 0x000ea20000000200 */
[----:B------:R-:W-:Y:S01]  /*10220*/  FMUL.FTZ R235, R8, UR11 ;  /* 0x0000000b08eb7c20 */ /* 0x000fe20008410000 */
[----:B------:R-:W-:Y:S01]  /*10230*/  FMUL.FTZ R237, R9, UR11 ;  /* 0x0000000b09ed7c20 */ /* 0x000fe20008410000 */
[----:B------:R-:W-:Y:S01]  /*10240*/  FMUL.FTZ R239, R10, UR11 ;  /* 0x0000000b0aef7c20 */ /* 0x000fe20008410000 */
[----:B------:R-:W-:Y:S02]  /*10250*/  FMUL.FTZ R241, R11, UR11 ;  /* 0x0000000b0bf17c20 */ /* 0x000fe40008410000 */
[C---:B---3--:R-:W-:Y:S03]  /*10260*/  HMMA.16816.F32 R20, R196.reuse, R136, R20 ;  /* 0x00000088c414723c */ /* 0x048fe60000001814 */
[----:B------:R-:W3:Y:S01]  /*10270*/  MUFU.TANH R201, R201 ;  /* 0x000000c900c97308 */ /* 0x000ee20000002400 */
[----:B------:R-:W-:Y:S01]  /*10280*/  FMUL.FTZ R191, R15, UR11 ;  /* 0x0000000b0fbf7c20 */ /* 0x000fe20008410000 */
[----:B------:R-:W-:Y:S01]  /*10290*/  FMUL.FTZ R243, R12, UR11 ;  /* 0x0000000b0cf37c20 */ /* 0x000fe20008410000 */
[----:B------:R-:W-:Y:S01]  /*102a0*/  FMUL.FTZ R193, R13, UR11 ;  /* 0x0000000b0dc17c20 */ /* 0x000fe20008410000 */
[----:B------:R-:W-:Y:S01]  /*102b0*/  FMUL.FTZ R245, R14, UR11 ;  /* 0x0000000b0ef57c20 */ /* 0x000fe20008410000 */
[C---:B------:R-:W-:Y:S05]  /*102c0*/  HMMA.16816.F32 R24, R196.reuse, R138, R24 ;  /* 0x0000008ac418723c */ /* 0x040fea0000001818 */
[----:B------:R4:W1:Y:S01]  /*102d0*/  MUFU.TANH R174, R191 ;  /* 0x000000bf00ae7308 */ /* 0x0008620000002400 */
[----:B------:R-:W5:Y:S01]  /*102e0*/  LDSM.16.M88.4 R136, [R212+0xa000] ;  /* 0x00a00000d488783b */ /* 0x000f620000000200 */
[----:B------:R-:W-:Y:S01]  /*102f0*/  FMUL.FTZ R251, R16, UR11 ;  /* 0x0000000b10fb7c20 */ /* 0x000fe20008410000 */
[----:B------:R-:W-:Y:S01]  /*10300*/  FMUL.FTZ R247, R17, UR11 ;  /* 0x0000000b11f77c20 */ /* 0x000fe20008410000 */
[----:B------:R-:W-:Y:S01]  /*10310*/  FMUL.FTZ R200, R18, UR11 ;  /* 0x0000000b12c87c20 */ /* 0x000fe20008410000 */
[----:B------:R-:W-:Y:S05]  /*10320*/  FMUL.FTZ R249, R19, UR11 ;  /* 0x0000000b13f97c20 */ /* 0x000fea0008410000 */
[----:B------:R-:W1:Y:S01]  /*10330*/  MUFU.TANH R203, R203 ;  /* 0x000000cb00cb7308 */ /* 0x000e620000002400 */
[----:B------:R-:W-:Y:S01]  /*10340*/  FMUL.FTZ R234, R23, UR11 ;  /* 0x0000000b17ea7c20 */ /* 0x000fe20008410000 */
[----:B------:R-:W-:Y:S01]  /*10350*/  FMUL.FTZ R232, R21, UR11 ;  /* 0x0000000b15e87c20 */ /* 0x000fe20008410000 */
[----:B------:R-:W-:Y:S07]  /*10360*/  FMUL.FTZ R202, R22, UR11 ;  /* 0x0000000b16ca7c20 */ /* 0x000fee0008410000 */
[----:B------:R-:W1:Y:S01]  /*10370*/  MUFU.TANH R168, R234 ;  /* 0x000000ea00a87308 */ /* 0x000e620000002400 */
[----:B----4-:R-:W-:Y:S01]  /*10380*/  FMUL.FTZ R191, R20, UR11 ;  /* 0x0000000b14bf7c20 */ /* 0x010fe20008410000 */
[----:B------:R-:W-:Y:S01]  /*10390*/  FMUL.FTZ R192, R24, UR11 ;  /* 0x0000000b18c07c20 */ /* 0x000fe20008410000 */
[----:B------:R-:W-:Y:S07]  /*103a0*/  FMUL.FTZ R194, R25, UR11 ;  /* 0x0000000b19c27c20 */ /* 0x000fee0008410000 */
[----:B------:R4:W1:Y:S01]  /*103b0*/  MUFU.TANH R171, R191 ;  /* 0x000000bf00ab7308 */ /* 0x0008620000002400 */
[C---:B--2---:R-:W-:Y:S09]  /*103c0*/  HMMA.16816.F32 R28, R196.reuse, R132, R28 ;  /* 0x00000084c41c723c */ /* 0x044ff2000000181c */
[----:B------:R2:W1:Y:S01]  /*103d0*/  MUFU.TANH R169, R192 ;  /* 0x000000c000a97308 */ /* 0x0004620000002400 */
[C---:B------:R-:W-:Y:S09]  /*103e0*/  HMMA.16816.F32 R32, R196.reuse, R134, R32 ;  /* 0x00000086c420723c */ /* 0x040ff20000001820 */
[----:B------:R3:W1:Y:S01]  /*103f0*/  MUFU.TANH R165, R232 ;  /* 0x000000e800a57308 */ /* 0x0006620000002400 */
[C---:B-----5:R-:W-:Y:S03]  /*10400*/  HMMA.16816.F32 R36, R196.reuse, R136, R36 ;  /* 0x00000088c424723c */ /* 0x060fe60000001824 */
[----:B----4-:R-:W-:Y:S01]  /*10410*/  FMUL.FTZ R191, R28, UR11 ;  /* 0x0000000b1cbf7c20 */ /* 0x010fe20008410000 */
[----:B------:R-:W-:Y:S01]  /*10420*/  FMUL.FTZ R234, R29, UR11 ;  /* 0x0000000b1dea7c20 */ /* 0x000fe20008410000 */
[----:B------:R-:W-:Y:S04]  /*10430*/  FMUL.FTZ R135, R31, UR11 ;  /* 0x0000000b1f877c20 */ /* 0x000fe80008410000 */
[----:B------:R-:W4:Y:S01]  /*10440*/  MUFU.TANH R187, R191 ;  /* 0x000000bf00bb7308 */ /* 0x000f220000002400 */
[C---:B------:R-:W-:Y:S03]  /*10450*/  HMMA.16816.F32 R40, R196.reuse, R138, R40 ;  /* 0x0000008ac428723c */ /* 0x040fe60000001828 */
[----:B--2---:R-:W-:Y:S01]  /*10460*/  FMUL.FTZ R192, R30, UR11 ;  /* 0x0000000b1ec07c20 */ /* 0x004fe20008410000 */
[----:B------:R-:W-:Y:S01]  /*10470*/  FMUL.FTZ R33, R33, UR11 ;  /* 0x0000000b21217c20 */ /* 0x000fe20008410000 */
[----:B------:R-:W2:Y:S01]  /*10480*/  LDSM.16.M88.4 R28, [R212+0xa800] ;  /* 0x00a80000d41c783b */ /* 0x000ea20000000200 */
[----:B------:R-:W-:Y:S03]  /*10490*/  FMUL.FTZ R34, R34, UR11 ;  /* 0x0000000b22227c20 */ /* 0x000fe60008410000 */
[----:B------:R5:W1:Y:S01]  /*104a0*/  MUFU.TANH R172, R202 ;  /* 0x000000ca00ac7308 */ /* 0x000a620000002400 */
[----:B------:R-:W-:Y:S01]  /*104b0*/  FMUL.FTZ R35, R35, UR11 ;  /* 0x0000000b23237c20 */ /* 0x000fe20008410000 */
[----:B------:R-:W-:Y:S01]  /*104c0*/  FMUL.FTZ R134, R32, UR11 ;  /* 0x0000000b20867c20 */ /* 0x000fe20008410000 */
[----:B---3--:R-:W-:Y:S01]  /*104d0*/  FMUL.FTZ R232, R26, UR11 ;  /* 0x0000000b1ae87c20 */ /* 0x008fe20008410000 */
[----:B------:R-:W-:Y:S01]  /*104e0*/  FMUL.FTZ R36, R36, UR11 ;  /* 0x0000000b24247c20 */ /* 0x000fe20008410000 */
[----:B------:R-:W-:Y:S01]  /*104f0*/  FMUL.FTZ R38, R38, UR11 ;  /* 0x0000000b26267c20 */ /* 0x000fe20008410000 */
[----:B------:R-:W-:Y:S04]  /*10500*/  FMUL.FTZ R39, R39, UR11 ;  /* 0x0000000b27277c20 */ /* 0x000fe80008410000 */
[----:B------:R-:W3:Y:S01]  /*10510*/  MUFU.TANH R177, R33 ;  /* 0x0000002100b17308 */ /* 0x000ee20000002400 */
[----:B------:R-:W-:Y:S01]  /*10520*/  FMUL.FTZ R41, R41, UR11 ;  /* 0x0000000b29297c20 */ /* 0x000fe20008410000 */
[----:B------:R-:W-:Y:S01]  /*10530*/  FMUL.FTZ R42, R42, UR11 ;  /* 0x0000000b2a2a7c20 */ /* 0x000fe20008410000 */
[----:B------:R-:W-:Y:S07]  /*10540*/  FMUL.FTZ R43, R43, UR11 ;  /* 0x0000000b2b2b7c20 */ /* 0x000fee0008410000 */
[----:B------:R-:W1:Y:S01]  /*10550*/  MUFU.TANH R186, R34 ;  /* 0x0000002200ba7308 */ /* 0x000e620000002400 */
[----:B-----5:R-:W-:Y:S09]  /*10560*/  FMUL.FTZ R202, R27, UR11 ;  /* 0x0000000b1bca7c20 */ /* 0x020ff20008410000 */
[----:B------:R5:W1:Y:S10]  /*10570*/  MUFU.TANH R184, R35 ;  /* 0x0000002300b87308 */ /* 0x000a740000002400 */
[----:B------:R4:W1:Y:S01]  /*10580*/  MUFU.TANH R185, R134 ;  /* 0x0000008600b97308 */ /* 0x0008620000002400 */
[C---:B--2---:R-:W-:Y:S09]  /*10590*/  HMMA.16816.F32 R44, R196.reuse, R28, R44 ;  /* 0x0000001cc42c723c */ /* 0x044ff2000000182c */
[----:B------:R2:W1:Y:S01]  /*105a0*/  MUFU.TANH R191, R36 ;  /* 0x0000002400bf7308 */ /* 0x0004620000002400 */
[----:B-----5:R-:W5:Y:S01]  /*105b0*/  LDSM.16.M88.4 R32, [R212+0xb000] ;  /* 0x00b00000d420783b */ /* 0x020f620000000200 */
[C---:B------:R-:W-:Y:S08]  /*105c0*/  HMMA.16816.F32 R48, R196.reuse, R30, R48 ;  /* 0x0000001ec430723c */ /* 0x040ff00000001830 */
[----:B------:R-:W1:Y:S01]  /*105d0*/  MUFU.TANH R167, R194 ;  /* 0x000000c200a77308 */ /* 0x000e620000002400 */
[----:B------:R-:W3:Y:S01]  /*105e0*/  LDSM.16.M88.4 R28, [R212+0xb800] ;  /* 0x00b80000d41c783b */ /* 0x000ee20000000200 */
[----:B------:R-:W-:Y:S04]  /*105f0*/  DEPBAR.LE SB0, 0x0 ;  /* 0x000080000000791a */ /* 0x000fe80000000000 */
[----:B----4-:R-:W-:Y:S04]  /*10600*/  FMUL.FTZ R134, R37, UR11 ;  /* 0x0000000b25867c20 */ /* 0x010fe80008410000 */
[----:B------:R-:W4:Y:S01]  /*10610*/  MUFU.TANH R194, R192 ;  /* 0x000000c000c27308 */ /* 0x000f220000002400 */
[----:B------:R-:W-:Y:S01]  /*10620*/  BAR.SYNC.DEFER_BLOCKING 0x0 ;  /* 0x0000000000007b1d */ /* 0x000fe20000010000 */
[----:B------:R-:W-:Y:S01]  /*10630*/  FMUL.FTZ R37, R40, UR11 ;  /* 0x0000000b28257c20 */ /* 0x000fe20008410000 */
[----:B--2---:R-:W-:Y:S01]  /*10640*/  FMUL.FTZ R36, R44, UR11 ;  /* 0x0000000b2c247c20 */ /* 0x004fe20008410000 */
[----:B------:R-:W-:Y:S01]  /*10650*/  FMUL.FTZ R45, R45, UR11 ;  /* 0x0000000b2d2d7c20 */ /* 0x000fe20008410000 */
[----:B------:R-:W-:Y:S01]  /*10660*/  FMUL.FTZ R46, R46, UR11 ;  /* 0x0000000b2e2e7c20 */ /* 0x000fe20008410000 */
[----:B------:R-:W-:Y:S04]  /*10670*/  FMUL.FTZ R47, R47, UR11 ;  /* 0x0000000b2f2f7c20 */ /* 0x000fe80008410000 */
[----:B------:R-:W2:Y:S01]  /*10680*/  MUFU.TANH R188, R135 ;  /* 0x0000008700bc7308 */ /* 0x000ea20000002400 */
[----:B------:R-:W-:Y:S01]  /*10690*/  FMUL.FTZ R49, R49, UR11 ;  /* 0x0000000b31317c20 */ /* 0x000fe20008410000 */
[----:B------:R-:W-:Y:S01]  /*106a0*/  FMUL.FTZ R50, R50, UR11 ;  /* 0x0000000b32327c20 */ /* 0x000fe20008410000 */
[----:B------:R-:W-:Y:S07]  /*106b0*/  FMUL.FTZ R51, R51, UR11 ;  /* 0x0000000b33337c20 */ /* 0x000fee0008410000 */
[----:B------:R-:W1:Y:S10]  /*106c0*/  MUFU.TANH R189, R134 ;  /* 0x0000008600bd7308 */ /* 0x000e740000002400 */
[----:B------:R-:W1:Y:S01]  /*106d0*/  MUFU.TANH R219, R219 ;  /* 0x000000db00db7308 */ /* 0x000e620000002400 */
[C---:B-----5:R-:W-:Y:S05]  /*106e0*/  HMMA.16816.F32 R52, R196.reuse, R32, R52 ;  /* 0x00000020c434723c */ /* 0x060fea0000001834 */
[----:B------:R-:W-:Y:S04]  /*106f0*/  FMUL.FTZ R32, R48, UR11 ;  /* 0x0000000b30207c20 */ /* 0x000fe80008410000 */
[----:B------:R-:W1:Y:S01]  /*10700*/  MUFU.TANH R235, R235 ;  /* 0x000000eb00eb7308 */ /* 0x000e620000002400 */
[C---:B------:R-:W-:Y:S09]  /*10710*/  HMMA.16816.F32 R56, R196.reuse, R34, R56 ;  /* 0x00000022c438723c */ /* 0x040ff20000001838 */
[----:B------:R5:W1:Y:S01]  /*10720*/  MUFU.TANH R163, R32 ;  /* 0x0000002000a37308 */ /* 0x000a620000002400 */
[C---:B---3--:R-:W-:Y:S03]  /*10730*/  HMMA.16816.F32 R60, R196.reuse, R28, R60 ;  /* 0x0000001cc43c723c */ /* 0x048fe6000000183c */
[----:B------:R-:W-:Y:S01]  /*10740*/  FMUL.FTZ R52, R52, UR11 ;  /* 0x0000000b34347c20 */ /* 0x000fe20008410000 */
[----:B------:R-:W-:Y:S01]  /*10750*/  FMUL.FTZ R53, R53, UR11 ;  /* 0x0000000b35357c20 */ /* 0x000fe20008410000 */
[----:B------:R-:W-:Y:S04]  /*10760*/  FMUL.FTZ R54, R54, UR11 ;  /* 0x0000000b36367c20 */ /* 0x000fe80008410000 */
[----:B------:R-:W3:Y:S01]  /*10770*/  MUFU.TANH R237, R237 ;  /* 0x000000ed00ed7308 */ /* 0x000ee20000002400 */
[----:B------:R-:W-:Y:S01]  /*10780*/  FMUL.FTZ R55, R55, UR11 ;  /* 0x0000000b37377c20 */ /* 0x000fe20008410000 */
[----:B------:R-:W-:Y:S03]  /*10790*/  HMMA.16816.F32 R64, R196, R30, R64 ;  /* 0x0000001ec440723c */ /* 0x000fe60000001840 */
[----:B------:R-:W-:Y:S01]  /*107a0*/  FMUL.FTZ R57, R57, UR11 ;  /* 0x0000000b39397c20 */ /* 0x000fe20008410000 */
[----:B------:R-:W-:Y:S01]  /*107b0*/  FMUL.FTZ R58, R58, UR11 ;  /* 0x0000000b3a3a7c20 */ /* 0x000fe20008410000 */
[----:B------:R-:W-:Y:S03]  /*107c0*/  FMUL.FTZ R59, R59, UR11 ;  /* 0x0000000b3b3b7c20 */ /* 0x000fe60008410000 */
[----:B------:R-:W1:Y:S01]  /*107d0*/  MUFU.TANH R239, R239 ;  /* 0x000000ef00ef7308 */ /* 0x000e620000002400 */
[----:B-----5:R-:W-:Y:S01]  /*107e0*/  FMUL.FTZ R32, R56, UR11 ;  /* 0x0000000b38207c20 */ /* 0x020fe20008410000 */
        /* <DEDUP_REMOVED lines=125> */
.L_x_2175:
        /* <DEDUP_REMOVED lines=18> */
[----:B------:R-:W-:Y:S02]  /*110e0*/  IMAD.X R17, R15, 0x1, R6, P4 ;  /* 0x000000010f117824 */ /* 0x000fe400020e0606 */
        /* <DEDUP_REMOVED lines=80> */
.L_x_2174:
[C---:B------:R-:W-:Y:S01]  /*115f0*/  IADD3 R6, PT, PT, R223.reuse, -0x40, RZ ;  /* 0xffffffc0df067810 */ /* 0x040fe20007ffe0ff */
[----:B---3--:R-:W-:Y:S01]  /*11600*/  LDSM.16.MT88.4 R12, [R205+0xc000] ;  /* 0x00c00000cd0c783b */ /* 0x008fe20000004200 */
[C---:B------:R-:W-:Y:S02]  /*11610*/  IADD3 R4, PT, PT, R223.reuse, -0x38, RZ ;  /* 0xffffffc8df047810 */ /* 0x040fe40007ffe0ff */
[----:B------:R-:W-:Y:S02]  /*11620*/  I2FP.F32.U32 R6, R6 ;  /* 0x0000000600067245 */ /* 0x000fe40000201000 */
[----:B------:R-:W-:Y:S02]  /*11630*/  I2FP.F32.U32 R4, R4 ;  /* 0x0000000400047245 */ /* 0x000fe40000201000 */
[----:B------:R-:W-:Y:S01]  /*11640*/  I2FP.F32.U32 R5, R223 ;  /* 0x000000df00057245 */ /* 0x000fe20000201000 */
[CC--:B-1----:R-:W-:Y:S01]  /*11650*/  FFMA.FTZ R203, R0.reuse, R6.reuse, R203 ;  /* 0x0000000600cb7223 */ /* 0x0c2fe200000100cb */
[C---:B------:R-:W-:Y:S01]  /*11660*/  FFMA.FTZ R195, R0.reuse, R6, R195 ;  /* 0x0000000600c37223 */ /* 0x040fe200000100c3 */
[C---:B------:R-:W-:Y:S01]  /*11670*/  IADD3 R6, PT, PT, R223.reuse, -0x37, RZ ;  /* 0xffffffc9df067810 */ /* 0x040fe20007ffe0ff */
[CC--:B------:R-:W-:Y:S01]  /*11680*/  FFMA.FTZ R235, R0.reuse, R4.reuse, R235 ;  /* 0x0000000400eb7223 */ /* 0x0c0fe200000100eb */
[C---:B------:R-:W-:Y:S01]  /*11690*/  FFMA.FTZ R239, R0.reuse, R4, R239 ;  /* 0x0000000400ef7223 */ /* 0x040fe200000100ef */
[C---:B------:R-:W-:Y:S01]  /*116a0*/  IADD3 R4, PT, PT, R223.reuse, -0x2f, RZ ;  /* 0xffffffd1df047810 */ /* 0x040fe20007ffe0ff */
[CC--:B------:R-:W-:Y:S01]  /*116b0*/  FFMA.FTZ R192, R0.reuse, R5.reuse, R192 ;  /* 0x0000000500c07223 */ /* 0x0c0fe200000100c0 */
[----:B------:R-:W-:Y:S01]  /*116c0*/  I2FP.F32.U32 R6, R6 ;  /* 0x0000000600067245 */ /* 0x000fe20000201000 */
[C---:B------:R-:W-:Y:S01]  /*116d0*/  FFMA.FTZ R191, R0.reuse, R5, R191 ;  /* 0x0000000500bf7223 */ /* 0x040fe200000100bf */
[----:B------:R-:W-:Y:S01]  /*116e0*/  I2FP.F32.U32 R4, R4 ;  /* 0x0000000400047245 */ /* 0x000fe20000201000 */
[----:B------:R-:W-:Y:S01]  /*116f0*/  LDSM.16.MT88.4 R20, [R204+0xc000] ;  /* 0x00c00000cc14783b */ /* 0x000fe20000004200 */
[C---:B------:R-:W-:Y:S01]  /*11700*/  IADD3 R5, PT, PT, R223.reuse, -0x20, RZ ;  /* 0xffffffe0df057810 */ /* 0x040fe20007ffe0ff */
[CC--:B------:R-:W-:Y:S01]  /*11710*/  FFMA.FTZ R237, R0.reuse, R6.reuse, R237 ;  /* 0x0000000600ed7223 */ /* 0x0c0fe200000100ed */
[C---:B------:R-:W-:Y:S01]  /*11720*/  FFMA.FTZ R241, R0.reuse, R6, R241 ;  /* 0x0000000600f17223 */ /* 0x040fe200000100f1 */
[C---:B------:R-:W-:Y:S01]  /*11730*/  IADD3 R6, PT, PT, R223.reuse, -0x1f, RZ ;  /* 0xffffffe1df067810 */ /* 0x040fe20007ffe0ff */
[CC--:B------:R-:W-:Y:S01]  /*11740*/  FFMA.FTZ R193, R0.reuse, R4.reuse, R193 ;  /* 0x0000000400c17223 */ /* 0x0c0fe200000100c1 */
[C---:B------:R-:W-:Y:S01]  /*11750*/  FFMA.FTZ R174, R0.reuse, R4, R174 ;  /* 0x0000000400ae7223 */ /* 0x040fe200000100ae */
[----:B------:R-:W-:Y:S01]  /*11760*/  I2FP.F32.U32 R5, R5 ;  /* 0x0000000500057245 */ /* 0x000fe20000201000 */
[----:B------:R-:W-:Y:S01]  /*11770*/  LDSM.16.MT88.4 R44, [R205+0x10000] ;  /* 0x01000000cd2c783b */ /* 0x000fe20000004200 */
[----:B------:R-:W-:Y:S02]  /*11780*/  I2FP.F32.U32 R6, R6 ;  /* 0x0000000600067245 */ /* 0x000fe40000201000 */
[C---:B------:R-:W-:Y:S01]  /*11790*/  IADD3 R4, PT, PT, R223.reuse, -0x18, RZ ;  /* 0xffffffe8df047810 */ /* 0x040fe20007ffe0ff */
[CC--:B------:R-:W-:Y:S01]  /*117a0*/  FFMA.FTZ R171, R0.reuse, R5.reuse, R171 ;  /* 0x0000000500ab7223 */ /* 0x0c0fe200000100ab */
[C---:B------:R-:W-:Y:S01]  /*117b0*/  FFMA.FTZ R172, R0.reuse, R5, R172 ;  /* 0x0000000500ac7223 */ /* 0x040fe200000100ac */
[C---:B------:R-:W-:Y:S01]  /*117c0*/  FFMA.FTZ R168, R0.reuse, R6, R168 ;  /* 0x0000000600a87223 */ /* 0x040fe200000100a8 */
[----:B------:R-:W-:Y:S01]  /*117d0*/  I2FP.F32.U32 R4, R4 ;  /* 0x0000000400047245 */ /* 0x000fe20000201000 */
[C---:B------:R-:W-:Y:S01]  /*117e0*/  FFMA.FTZ R165, R0.reuse, R6, R165 ;  /* 0x0000000600a57223 */ /* 0x040fe200000100a5 */
[C---:B------:R-:W-:Y:S01]  /*117f0*/  IADD3 R5, PT, PT, R223.reuse, -0x17, RZ ;  /* 0xffffffe9df057810 */ /* 0x040fe20007ffe0ff */
[----:B------:R-:W-:Y:S01]  /*11800*/  LDSM.16.MT88.4 R52, [R204+0x10000] ;  /* 0x01000000cc34783b */ /* 0x000fe20000004200 */
[C---:B------:R-:W-:Y:S01]  /*11810*/  IADD3 R6, PT, PT, R223.reuse, -0x10, RZ ;  /* 0xfffffff0df067810 */ /* 0x040fe20007ffe0ff */
[CC--:B------:R-:W-:Y:S01]  /*11820*/  FFMA.FTZ R169, R0.reuse, R4.reuse, R169 ;  /* 0x0000000400a97223 */ /* 0x0c0fe200000100a9 */
[----:B------:R-:W-:Y:S01]  /*11830*/  I2FP.F32.U32 R5, R5 ;  /* 0x0000000500057245 */ /* 0x000fe20000201000 */
[C---:B------:R-:W-:Y:S01]  /*11840*/  FFMA.FTZ R182, R0.reuse, R4, R182 ;  /* 0x0000000400b67223 */ /* 0x040fe200000100b6 */
[----:B------:R-:W-:Y:S02]  /*11850*/  I2FP.F32.U32 R6, R6 ;  /* 0x0000000600067245 */ /* 0x000fe40000201000 */
[C---:B------:R-:W-:Y:S01]  /*11860*/  IADD3 R4, PT, PT, R223.reuse, -0xf, RZ ;  /* 0xfffffff1df047810 */ /* 0x040fe20007ffe0ff */
[CC--:B------:R-:W-:Y:S01]  /*11870*/  FFMA.FTZ R167, R0.reuse, R5.reuse, R167 ;  /* 0x0000000500a77223 */ /* 0x0c0fe200000100a7 */
[C---:B------:R-:W-:Y:S01]  /*11880*/  FFMA.FTZ R166, R0.reuse, R5, R166 ;  /* 0x0000000500a67223 */ /* 0x040fe200000100a6 */
[C---:B------:R-:W-:Y:S01]  /*11890*/  IADD3 R5, PT, PT, R223.reuse, -0x8, RZ ;  /* 0xfffffff8df057810 */ /* 0x040fe20007ffe0ff */
[C---:B------:R-:W-:Y:S01]  /*118a0*/  FFMA.FTZ R187, R0.reuse, R6, R187 ;  /* 0x0000000600bb7223 */ /* 0x040fe200000100bb */
[----:B------:R-:W-:Y:S01]  /*118b0*/  I2FP.F32.U32 R4, R4 ;  /* 0x0000000400047245 */ /* 0x000fe20000201000 */
[C---:B------:R-:W-:Y:S01]  /*118c0*/  FFMA.FTZ R194, R0.reuse, R6, R194 ;  /* 0x0000000600c27223 */ /* 0x040fe200000100c2 */
[C---:B------:R-:W-:Y:S02]  /*118d0*/  IADD3 R6, PT, PT, R223.reuse, -0x7, RZ ;  /* 0xfffffff9df067810 */ /* 0x040fe40007ffe0ff */
[----:B------:R-:W-:Y:S01]  /*118e0*/  I2FP.F32.U32 R5, R5 ;  /* 0x0000000500057245 */ /* 0x000fe20000201000 */
[CC--:B------:R-:W-:Y:S01]  /*118f0*/  FFMA.FTZ R181, R0.reuse, R4.reuse, R181 ;  /* 0x0000000400b57223 */ /* 0x0c0fe200000100b5 */
[C---:B------:R-:W-:Y:S01]  /*11900*/  FFMA.FTZ R188, R0.reuse, R4, R188 ;  /* 0x0000000400bc7223 */ /* 0x040fe200000100bc */
[----:B------:R-:W-:Y:S02]  /*11910*/  I2FP.F32.U32 R6, R6 ;  /* 0x0000000600067245 */ /* 0x000fe40000201000 */
[C---:B------:R-:W-:Y:S01]  /*11920*/  IADD3 R4, PT, PT, R223.reuse, 0x1, RZ ;  /* 0x00000001df047810 */ /* 0x040fe20007ffe0ff */
[CC--:B------:R-:W-:Y:S01]  /*11930*/  FFMA.FTZ R185, R0.reuse, R5.reuse, R185 ;  /* 0x0000000500b97223 */ /* 0x0c0fe200000100b9 */
[C---:B------:R-:W-:Y:S01]  /*11940*/  FFMA.FTZ R186, R0.reuse, R5, R186 ;  /* 0x0000000500ba7223 */ /* 0x040fe200000100ba */
[C---:B------:R-:W-:Y:S01]  /*11950*/  FFMA.FTZ R177, R0.reuse, R6, R177 ;  /* 0x0000000600b17223 */ /* 0x040fe200000100b1 */
[----:B------:R-:W-:Y:S01]  /*11960*/  I2FP.F32.U32 R4, R4 ;  /* 0x0000000400047245 */ /* 0x000fe20000201000 */
[C---:B------:R-:W-:Y:S01]  /*11970*/  FFMA.FTZ R184, R0.reuse, R6, R184 ;  /* 0x0000000600b87223 */ /* 0x040fe200000100b8 */
[C---:B------:R-:W-:Y:S02]  /*11980*/  IADD3 R5, PT, PT, R223.reuse, 0x8, RZ ;  /* 0x00000008df057810 */ /* 0x040fe40007ffe0ff */
[C---:B------:R-:W-:Y:S01]  /*11990*/  IADD3 R6, PT, PT, R223.reuse, 0x9, RZ ;  /* 0x00000009df067810 */ /* 0x040fe20007ffe0ff */
[CC--:B------:R-:W-:Y:S01]  /*119a0*/  FFMA.FTZ R189, R0.reuse, R4.reuse, R189 ;  /* 0x0000000400bd7223 */ /* 0x0c0fe200000100bd */
[C---:B------:R-:W-:Y:S01]  /*119b0*/  FFMA.FTZ R190, R0.reuse, R4, R190 ;  /* 0x0000000400be7223 */ /* 0x040fe200000100be */
[----:B------:R-:W-:Y:S02]  /*119c0*/  I2FP.F32.U32 R5, R5 ;  /* 0x0000000500057245 */ /* 0x000fe40000201000 */
[C---:B------:R-:W-:Y:S02]  /*119d0*/  IADD3 R4, PT, PT, R223.reuse, 0x10, RZ ;  /* 0x00000010df047810 */ /* 0x040fe40007ffe0ff */
[----:B------:R-:W-:Y:S01]  /*119e0*/  I2FP.F32.U32 R6, R6 ;  /* 0x0000000600067245 */ /* 0x000fe20000201000 */
[CC--:B------:R-:W-:Y:S01]  /*119f0*/  FFMA.FTZ R183, R0.reuse, R5.reuse, R183 ;  /* 0x0000000500b77223 */ /* 0x0c0fe200000100b7 */
[C---:B------:R-:W-:Y:S01]  /*11a00*/  FFMA.FTZ R180, R0.reuse, R5, R180 ;  /* 0x0000000500b47223 */ /* 0x040fe200000100b4 */
[----:B------:R-:W-:Y:S02]  /*11a10*/  I2FP.F32.U32 R4, R4 ;  /* 0x0000000400047245 */ /* 0x000fe40000201000 */
[CC--:B------:R-:W-:Y:S01]  /*11a20*/  FFMA.FTZ R179, R0.reuse, R6.reuse, R179 ;  /* 0x0000000600b37223 */ /* 0x0c0fe200000100b3 */
[C---:B------:R-:W-:Y:S01]  /*11a30*/  IADD3 R5, PT, PT, R223.reuse, 0x11, RZ ;  /* 0x00000011df057810 */ /* 0x040fe20007ffe0ff */
[C---:B------:R-:W-:Y:S01]  /*11a40*/  FFMA.FTZ R178, R0.reuse, R6, R178 ;  /* 0x0000000600b27223 */ /* 0x040fe200000100b2 */
[C---:B------:R-:W-:Y:S01]  /*11a50*/  IADD3 R6, PT, PT, R223.reuse, 0x18, RZ ;  /* 0x00000018df067810 */ /* 0x040fe20007ffe0ff */
[CC--:B------:R-:W-:Y:S01]  /*11a60*/  FFMA.FTZ R176, R0.reuse, R4.reuse, R176 ;  /* 0x0000000400b07223 */ /* 0x0c0fe200000100b0 */
[C---:B------:R-:W-:Y:S01]  /*11a70*/  IADD3 R8, PT, PT, R223.reuse, -0x3f, RZ ;  /* 0xffffffc1df087810 */ /* 0x040fe20007ffe0ff */
[C---:B------:R-:W-:Y:S01]  /*11a80*/  FFMA.FTZ R175, R0.reuse, R4, R175 ;  /* 0x0000000400af7223 */ /* 0x040fe200000100af */
[----:B------:R-:W-:Y:S02]  /*11a90*/  I2FP.F32.U32 R5, R5 ;  /* 0x0000000500057245 */ /* 0x000fe40000201000 */
[----:B------:R-:W-:Y:S02]  /*11aa0*/  I2FP.F32.U32 R6, R6 ;  /* 0x0000000600067245 */ /* 0x000fe40000201000 */
[C---:B------:R-:W-:Y:S01]  /*11ab0*/  IADD3 R4, PT, PT, R223.reuse, 0x19, RZ ;  /* 0x00000019df047810 */ /* 0x040fe20007ffe0ff */
[CC--:B------:R-:W-:Y:S01]  /*11ac0*/  FFMA.FTZ R170, R0.reuse, R5.reuse, R170 ;  /* 0x0000000500aa7223 */ /* 0x0c0fe200000100aa */
[----:B------:R-:W-:Y:S01]  /*11ad0*/  I2FP.F32.U32 R8, R8 ;  /* 0x0000000800087245 */ /* 0x000fe20000201000 */
[C---:B------:R-:W-:Y:S01]  /*11ae0*/  FFMA.FTZ R173, R0.reuse, R5, R173 ;  /* 0x0000000500ad7223 */ /* 0x040fe200000100ad */
[----:B------:R-:W-:Y:S01]  /*11af0*/  I2FP.F32.U32 R4, R4 ;  /* 0x0000000400047245 */ /* 0x000fe20000201000 */
[CC--:B------:R-:W-:Y:S01]  /*11b00*/  FFMA.FTZ R163, R0.reuse, R6.reuse, R163 ;  /* 0x0000000600a37223 */ /* 0x0c0fe200000100a3 */
[C---:B------:R-:W-:Y:S01]  /*11b10*/  IADD3 R196, PT, PT, R223.reuse, -0x30, RZ ;  /* 0xffffffd0dfc47810 */ /* 0x040fe20007ffe0ff */
[C---:B------:R-:W-:Y:S01]  /*11b20*/  FFMA.FTZ R164, R0.reuse, R6, R164 ;  /* 0x0000000600a47223 */ /* 0x040fe200000100a4 */
[C---:B------:R-:W-:Y:S01]  /*11b30*/  IADD3 R5, PT, PT, R223.reuse, 0x20, RZ ;  /* 0x00000020df057810 */ /* 0x040fe20007ffe0ff */
[CC--:B------:R-:W-:Y:S01]  /*11b40*/  FFMA.FTZ R219, R0.reuse, R8.reuse, R219 ;  /* 0x0000000800db7223 */ /* 0x0c0fe200000100db */
[C---:B------:R-:W-:Y:S01]  /*11b50*/  IADD3 R6, PT, PT, R223.reuse, 0x21, RZ ;  /* 0x00000021df067810 */ /* 0x040fe20007ffe0ff */
[C---:B------:R-:W-:Y:S01]  /*11b60*/  FFMA.FTZ R201, R0.reuse, R8, R201 ;  /* 0x0000000800c97223 */ /* 0x040fe200000100c9 */
[----:B------:R-:W-:Y:S01]  /*11b70*/  I2FP.F32.U32 R196, R196 ;  /* 0x000000c400c47245 */ /* 0x000fe20000201000 */
[CC--:B------:R-:W-:Y:S01]  /*11b80*/  FFMA.FTZ R161, R0.reuse, R4.reuse, R161 ;  /* 0x0000000400a17223 */ /* 0x0c0fe200000100a1 */
[C---:B------:R-:W-:Y:S01]  /*11b90*/  IADD3 R66, PT, PT, R223.reuse, -0x28, RZ ;  /* 0xffffffd8df427810 */ /* 0x040fe20007ffe0ff */
[C---:B------:R-:W-:Y:S01]  /*11ba0*/  FFMA.FTZ R162, R0.reuse, R4, R162 ;  /* 0x0000000400a27223 */ /* 0x040fe200000100a2 */
[----:B------:R-:W-:Y:S01]  /*11bb0*/  IADD3 R64, PT, PT, R223, -0x27, RZ ;  /* 0xffffffd9df407810 */ /* 0x000fe20007ffe0ff */
[CC--:B------:R-:W-:Y:S01]  /*11bc0*/  FFMA.FTZ R57, R0.reuse, R196.reuse, R243 ;  /* 0x000000c400397223 */ /* 0x0c0fe200000100f3 */
[----:B------:R-:W-:Y:S01]  /*11bd0*/  I2FP.F32.U32 R5, R5 ;  /* 0x0000000500057245 */ /* 0x000fe20000201000 */
[----:B------:R-:W-:Y:S01]  /*11be0*/  FFMA.FTZ R196, R0, R196, R245 ;  /* 0x000000c400c47223 */ /* 0x000fe200000100f5 */
[----:B------:R-:W-:Y:S02]  /*11bf0*/  I2FP.F32.U32 R4, R6 ;  /* 0x0000000600047245 */ /* 0x000fe40000201000 */
[----:B------:R-:W-:Y:S01]  /*11c00*/  FMNMX3.FTZ R8, R2, R195, R201, !PT ;  /* 0x000000c302087276 */ /* 0x000fe200078100c9 */
[C---:B------:R-:W-:Y:S01]  /*11c10*/  FFMA.FTZ R160, R0.reuse, R5, R160 ;  /* 0x0000000500a07223 */ /* 0x040fe200000100a0 */
[----:B------:R-:W-:Y:S01]  /*11c20*/  FMNMX3.FTZ R6, R3, R203, R219, !PT ;  /* 0x000000cb03067276 */ /* 0x000fe200078100db */
[C---:B------:R-:W-:Y:S01]  /*11c30*/  FFMA.FTZ R159, R0.reuse, R5, R159 ;  /* 0x00000005009f7223 */ /* 0x040fe2000001009f */
[----:B------:R-:W-:Y:S01]  /*11c40*/  I2FP.F32.U32 R66, R66 ;  /* 0x0000004200427245 */ /* 0x000fe20000201000 */
[C---:B------:R-:W-:Y:S01]  /*11c50*/  FFMA.FTZ R157, R0.reuse, R4, R157 ;  /* 0x00000004009d7223 */ /* 0x040fe2000001009d */
[----:B------:R-:W-:Y:S01]  /*11c60*/  I2FP.F32.U32 R64, R64 ;  /* 0x0000004000407245 */ /* 0x000fe20000201000 */
[----:B------:R-:W-:Y:S01]  /*11c70*/  FFMA.FTZ R158, R0, R4, R158 ;  /* 0x00000004009e7223 */ /* 0x000fe2000001009e */
[----:B------:R-:W-:Y:S01]  /*11c80*/  FMNMX3.FTZ R8, R8, R235, R237, !PT ;  /* 0x000000eb08087276 */ /* 0x000fe200078100ed */
[----:B------:R-:W-:Y:S01]  /*11c90*/  FFMA.FTZ R67, R0, R66, R251 ;  /* 0x0000004200437223 */ /* 0x000fe200000100fb */
[----:B------:R-:W-:Y:S01]  /*11ca0*/  FMNMX3.FTZ R5, R6, R239, R241, !PT ;  /* 0x000000ef06057276 */ /* 0x000fe200078100f1 */
[C---:B------:R-:W-:Y:S01]  /*11cb0*/  FFMA.FTZ R65, R0.reuse, R64, R247 ;  /* 0x0000004000417223 */ /* 0x040fe200000100f7 */
[C---:B------:R-:W-:Y:S01]  /*11cc0*/  FFMA.FTZ R66, R0.reuse, R66, R200 ;  /* 0x0000004200427223 */ /* 0x040fe200000100c8 */
[----:B------:R-:W-:Y:S01]  /*11cd0*/  FFMA.FTZ R64, R0, R64, R249 ;  /* 0x0000004000407223 */ /* 0x000fe200000100f9 */
        /* <DEDUP_REMOVED lines=8> */
[----:B------:R-:W-:Y:S02]  /*11d60*/  IADD3 R7, PT, PT, R223, 0x29, RZ ;  /* 0x00000029df077810 */ /* 0x000fe40007ffe0ff */
        /* <DEDUP_REMOVED lines=9> */
[----:B------:R-:W-:Y:S02]  /*11e00*/  FMNMX3.FTZ R4, R4, R183, R179, !PT ;  /* 0x000000b704047276 */ /* 0x000fe400078100b3 */
[----:B------:R-:W-:Y:S02]  /*11e10*/  FMNMX3.FTZ R7, R7, R180, R178, !PT ;  /* 0x000000b407077276 */ /* 0x000fe400078100b2 */
[C---:B------:R-:W-:Y:S02]  /*11e20*/  IADD3 R5, PT, PT, R223.reuse, 0x30, RZ ;  /* 0x00000030df057810 */ /* 0x040fe40007ffe0ff */
[----:B------:R-:W-:Y:S02]  /*11e30*/  IADD3 R11, PT, PT, R223, 0x28, RZ ;  /* 0x00000028df0b7810 */ /* 0x000fe40007ffe0ff */
[----:B------:R-:W-:Y:S02]  /*11e40*/  FMNMX3.FTZ R7, R7, R176, R170, !PT ;  /* 0x000000b007077276 */ /* 0x000fe400078100aa */
[----:B------:R-:W-:Y:S02]  /*11e50*/  FMNMX3.FTZ R8, R4, R175, R173, !PT ;  /* 0x000000af04087276 */ /* 0x000fe400078100ad */
[----:B------:R-:W-:Y:S02]  /*11e60*/  I2FP.F32.U32 R5, R5 ;  /* 0x0000000500057245 */ /* 0x000fe40000201000 */
[----:B------:R-:W-:Y:S02]  /*11e70*/  I2FP.F32.U32 R11, R11 ;  /* 0x0000000b000b7245 */ /* 0x000fe40000201000 */
[----:B------:R-:W-:Y:S01]  /*11e80*/  IADD3 R9, PT, PT, R223, 0x31, RZ ;  /* 0x00000031df097810 */ /* 0x000fe20007ffe0ff */
[----:B------:R-:W-:Y:S01]  /*11e90*/  FFMA.FTZ R150, R0, R5, R150 ;  /* 0x0000000500967223 */ /* 0x000fe20000010096 */
[----:B------:R-:W-:Y:S01]  /*11ea0*/  FMNMX3.FTZ R8, R8, R163, R161, !PT ;  /* 0x000000a308087276 */ /* 0x000fe200078100a1 */
[C---:B------:R-:W-:Y:S01]  /*11eb0*/  FFMA.FTZ R137, R0.reuse, R5, R137 ;  /* 0x0000000500897223 */ /* 0x040fe20000010089 */
[----:B------:R-:W-:Y:S01]  /*11ec0*/  FMNMX3.FTZ R7, R7, R164, R162, !PT ;  /* 0x000000a407077276 */ /* 0x000fe200078100a2 */
[C---:B------:R-:W-:Y:S01]  /*11ed0*/  FFMA.FTZ R155, R0.reuse, R11, R155 ;  /* 0x0000000b009b7223 */ /* 0x040fe2000001009b */
[----:B------:R-:W-:Y:S01]  /*11ee0*/  I2FP.F32.U32 R9, R9 ;  /* 0x0000000900097245 */ /* 0x000fe20000201000 */
[C---:B------:R-:W-:Y:S01]  /*11ef0*/  FFMA.FTZ R156, R0.reuse, R11, R156 ;  /* 0x0000000b009c7223 */ /* 0x040fe2000001009c */
[C---:B------:R-:W-:Y:S02]  /*11f00*/  IADD3 R5, PT, PT, R223.reuse, 0x39, RZ ;  /* 0x00000039df057810 */ /* 0x040fe40007ffe0ff */
[----:B------:R-:W-:Y:S01]  /*11f10*/  IADD3 R6, PT, PT, R223, 0x38, RZ ;  /* 0x00000038df067810 */ /* 0x000fe20007ffe0ff */
[CC--:B------:R-:W-:Y:S01]  /*11f20*/  FFMA.FTZ R149, R0.reuse, R9.reuse, R149 ;  /* 0x0000000900957223 */ /* 0x0c0fe20000010095 */
[----:B------:R-:W-:Y:S01]  /*11f30*/  FMNMX3.FTZ R7, R7, R160, R158, !PT ;  /* 0x000000a007077276 */ /* 0x000fe2000781009e */
[----:B------:R-:W-:Y:S01]  /*11f40*/  FFMA.FTZ R136, R0, R9, R136 ;  /* 0x0000000900887223 */ /* 0x000fe20000010088 */
[----:B------:R-:W-:Y:S02]  /*11f50*/  FMNMX3.FTZ R8, R8, R159, R157, !PT ;  /* 0x0000009f08087276 */ /* 0x000fe4000781009d */
[----:B------:R-:W-:Y:S02]  /*11f60*/  I2FP.F32.U32 R5, R5 ;  /* 0x0000000500057245 */ /* 0x000fe40000201000 */
[----:B------:R-:W-:Y:S02]  /*11f70*/  I2FP.F32.U32 R6, R6 ;  /* 0x0000000600067245 */ /* 0x000fe40000201000 */
[----:B------:R-:W-:Y:S01]  /*11f80*/  FMNMX3.FTZ R8, R8, R155, R153, !PT ;  /* 0x0000009b08087276 */ /* 0x000fe20007810099 */
[CC--:B------:R-:W-:Y:S01]  /*11f90*/  FFMA.FTZ R134, R0.reuse, R5.reuse, R134 ;  /* 0x0000000500867223 */ /* 0x0c0fe20000010086 */
        /* <DEDUP_REMOVED lines=15> */
[----:B------:R-:W-:Y:S01]  /*12090*/  LDSM.16.MT88.4 R28, [R138] ;  /* 0x000000008a1c783b */ /* 0x000fe20000004200 */
[----:B------:R-:W-:Y:S07]  /*120a0*/  IADD3 R223, PT, PT, R223, -0x80, RZ ;  /* 0xffffff80dfdf7810 */ /* 0x000fee0007ffe0ff */
        /* <DEDUP_REMOVED lines=15> */
[----:B------:R-:W-:Y:S02]  /*121a0*/  FMUL.FTZ R3, R2, UR4 ;  /* 0x0000000402037c20 */ /* 0x000fe40008410000 */
        /* <DEDUP_REMOVED lines=27> */
[C---:B------:R-:W-:Y:S01]  /*12360*/  FMUL.FTZ R8, R3.reuse, R124 ;  /* 0x0000007c03087220 */ /* 0x040fe20000410000 */
[C---:B--2---:R-:W-:Y:S01]  /*12370*/  FMUL.FTZ R6, R2.reuse, R130 ;  /* 0x0000008202067220 */ /* 0x044fe20000410000 */
[C---:B------:R-:W-:Y:S07]  /*12380*/  FMUL.FTZ R7, R2.reuse, R131 ;  /* 0x0000008302077220 */ /* 0x040fee0000410000 */
[----:B------:R-:W1:Y:S01]  /*12390*/  MUFU.EX2 R143, R143 ;  /* 0x0000008f008f7308 */ /* 0x000e620000000800 */
[C---:B------:R-:W-:Y:S01]  /*123a0*/  FMUL.FTZ R9, R3.reuse, R125 ;  /* 0x0000007d03097220 */ /* 0x040fe20000410000 */
[C---:B------:R-:W-:Y:S01]  /*123b0*/  FMUL.FTZ R10, R2.reuse, R126 ;  /* 0x0000007e020a7220 */ /* 0x040fe20000410000 */
[----:B------:R-:W-:Y:S07]  /*123c0*/  FMUL.FTZ R11, R2, R127 ;  /* 0x0000007f020b7220 */ /* 0x000fee0000410000 */
[----:B------:R-:W-:Y:S01]  /*123d0*/  MUFU.EX2 R142, R142 ;  /* 0x0000008e008e7308 */ /* 0x000fe20000000800 */
[----:B------:R-:W-:Y:S01]  /*123e0*/  LDSM.16.MT88.4 R124, [R205+0xf800] ;  /* 0x00f80000cd7c783b */ /* 0x000fe20000004200 */
[----:B---3--:R-:W-:Y:S01]  /*123f0*/  F2FP.F16.F32.PACK_AB R128, R144, R146 ;  /* 0x000000929080723e */ /* 0x008fe200000000ff */
[C---:B------:R-:W-:Y:S07]  /*12400*/  FMUL.FTZ R16, R3.reuse, R116 ;  /* 0x0000007403107220 */ /* 0x040fee0000410000 */
[----:B------:R-:W2:Y:S01]  /*12410*/  MUFU.EX2 R141, R141 ;  /* 0x0000008d008d7308 */ /* 0x000ea20000000800 */
[----:B------:R-:W-:Y:S01]  /*12420*/  FMUL.FTZ R17, R3, R117 ;  /* 0x0000007503117220 */ /* 0x000fe20000410000 */
[C---:B------:R-:W-:Y:S01]  /*12430*/  FMUL.FTZ R18, R2.reuse, R118 ;  /* 0x0000007602127220 */ /* 0x040fe20000410000 */
[C---:B------:R-:W-:Y:S07]  /*12440*/  FMUL.FTZ R19, R2.reuse, R119 ;  /* 0x0000007702137220 */ /* 0x040fee0000410000 */
[----:B------:R-:W-:Y:S01]  /*12450*/  MUFU.EX2 R140, R140 ;  /* 0x0000008c008c7308 */ /* 0x000fe20000000800 */
[----:B------:R-:W-:Y:S01]  /*12460*/  LDSM.16.MT88.4 R116, [R204+0xf800] ;  /* 0x00f80000cc74783b */ /* 0x000fe20000004200 */
[----:B-1----:R-:W-:Y:S01]  /*12470*/  F2FP.F16.F32.PACK_AB R129, R143, R145 ;  /* 0x000000918f81723e */ /* 0x002fe200000000ff */
[C---:B------:R-:W-:Y:S07]  /*12480*/  FMUL.FTZ R33, R3.reuse, R101 ;  /* 0x0000006503217220 */ /* 0x040fee0000410000 */
[----:B------:R-:W1:Y:S01]  /*12490*/  MUFU.EX2 R139, R139 ;  /* 0x0000008b008b7308 */ /* 0x000e620000000800 */
[C---:B------:R-:W-:Y:S01]  /*124a0*/  FMUL.FTZ R34, R2.reuse, R102 ;  /* 0x0000006602227220 */ /* 0x040fe20000410000 */
[C---:B------:R-:W-:Y:S01]  /*124b0*/  FMUL.FTZ R35, R2.reuse, R103 ;  /* 0x0000006702237220 */ /* 0x040fe20000410000 */
[C---:B------:R-:W-:Y:S01]  /*124c0*/  FMUL.FTZ R40, R3.reuse, R92 ;  /* 0x0000005c03287220 */ /* 0x040fe20000410000 */
[----:B------:R-:W-:Y:S01]  /*124d0*/  FMUL.FTZ R41, R3, R93 ;  /* 0x0000005d03297220 */ /* 0x000fe20000410000 */
[C---:B------:R-:W-:Y:S01]  /*124e0*/  FMUL.FTZ R42, R2.reuse, R94 ;  /* 0x0000005e022a7220 */ /* 0x040fe20000410000 */
[----:B--2---:R-:W-:Y:S01]  /*124f0*/  F2FP.F16.F32.PACK_AB R130, R141, R142 ;  /* 0x0000008e8d82723e */ /* 0x004fe200000000ff */
[C---:B------:R-:W-:Y:S01]  /*12500*/  FMUL.FTZ R43, R2.reuse, R95 ;  /* 0x0000005f022b7220 */ /* 0x040fe20000410000 */
[C---:B------:R-:W-:Y:S01]  /*12510*/  FMUL.FTZ R48, R3.reuse, R84 ;  /* 0x0000005403307220 */ /* 0x040fe20000410000 */
[----:B------:R-:W-:Y:S01]  /*12520*/  LDSM.16.MT88.4 R92, [R205+0x10800] ;  /* 0x01080000cd5c783b */ /* 0x000fe20000004200 */
[C---:B------:R-:W-:Y:S01]  /*12530*/  FMUL.FTZ R49, R3.reuse, R85 ;  /* 0x0000005503317220 */ /* 0x040fe20000410000 */
[C---:B------:R-:W-:Y:S01]  /*12540*/  FMUL.FTZ R50, R2.reuse, R86 ;  /* 0x0000005602327220 */ /* 0x040fe20000410000 */
[C---:B------:R-:W-:Y:S01]  /*12550*/  FMUL.FTZ R51, R2.reuse, R87 ;  /* 0x0000005702337220 */ /* 0x040fe20000410000 */
[----:B------:R-:W-:Y:S01]  /*12560*/  FMUL.FTZ R56, R3, R76 ;  /* 0x0000004c03387220 */ /* 0x000fe20000410000 */
[----:B-1----:R-:W-:Y:S01]  /*12570*/  F2FP.F16.F32.PACK_AB R131, R139, R140 ;  /* 0x0000008c8b83723e */ /* 0x002fe200000000ff */
[C---:B------:R-:W-:Y:S01]  /*12580*/  FMUL.FTZ R58, R2.reuse, R78 ;  /* 0x0000004e023a7220 */ /* 0x040fe20000410000 */
[C---:B------:R-:W-:Y:S01]  /*12590*/  FMUL.FTZ R59, R2.reuse, R79 ;  /* 0x0000004f023b7220 */ /* 0x040fe20000410000 */
[----:B------:R-:W1:Y:S01]  /*125a0*/  LDSM.16.MT88.4 R84, [R211+0x4000] ;  /* 0x00400000d354783b */ /* 0x000e620000004200 */
[----:B------:R-:W-:Y:S01]  /*125b0*/  FMUL.FTZ R27, R2, R111 ;  /* 0x0000006f021b7220 */ /* 0x000fe20000410000 */
[--C-:B------:R-:W-:Y:S01]  /*125c0*/  FFMA.FTZ R111, R190, UR4, -R151.reuse ;  /* 0x00000004be6f7c23 */ /* 0x100fe20008010897 */
[----:B------:R-:W-:Y:S01]  /*125d0*/  FMUL.FTZ R32, R3, R100 ;  /* 0x0000006403207220 */ /* 0x000fe20000410000 */
[C---:B------:R-:W-:Y:S01]  /*125e0*/  HMMA.16816.F32 R4, R128.reuse, R12, R4 ;  /* 0x0000000c8004723c */ /* 0x040fe20000001804 */
[----:B------:R-:W-:Y:S04]  /*125f0*/  MUFU.EX2 R172, R172 ;  /* 0x000000ac00ac7308 */ /* 0x000fe80000000800 */
[--C-:B------:R-:W-:Y:S01]  /*12600*/  FFMA.FTZ R100, R168, UR4, -R151.reuse ;  /* 0x00000004a8647c23 */ /* 0x100fe20008010897 */
[--C-:B------:R-:W-:Y:S01]  /*12610*/  FFMA.FTZ R168, R169, UR4, -R152.reuse ;  /* 0x00000004a9a87c23 */ /* 0x100fe20008010898 */
[C---:B------:R-:W-:Y:S01]  /*12620*/  FMUL.FTZ R12, R3.reuse, R120 ;  /* 0x00000078030c7220 */ /* 0x040fe20000410000 */
[C---:B------:R-:W-:Y:S03]  /*12630*/  HMMA.16816.F32 R8, R128.reuse, R14, R8 ;  /* 0x0000000e8008723c */ /* 0x040fe60000001808 */
[----:B------:R2:W-:Y:S01]  /*12640*/  MUFU.EX2 R169, R100 ;  /* 0x0000006400a97308 */ /* 0x0005e20000000800 */
[C---:B------:R-:W-:Y:S01]  /*12650*/  FMUL.FTZ R13, R3.reuse, R121 ;  /* 0x00000079030d7220 */ /* 0x040fe20000410000 */
[C---:B------:R-:W-:Y:S01]  /*12660*/  FMUL.FTZ R14, R2.reuse, R122 ;  /* 0x0000007a020e7220 */ /* 0x040fe20000410000 */
[C---:B------:R-:W-:Y:S01]  /*12670*/  FMUL.FTZ R15, R2.reuse, R123 ;  /* 0x0000007b020f7220 */ /* 0x040fe20000410000 */
[----:B------:R-:W-:Y:S01]  /*12680*/  FMUL.FTZ R24, R3, R108 ;  /* 0x0000006c03187220 */ /* 0x000fe20000410000 */
[--C-:B------:R-:W-:Y:S01]  /*12690*/  FFMA.FTZ R108, R179, UR4, -R152.reuse ;  /* 0x00000004b36c7c23 */ /* 0x100fe20008010898 */
[----:B------:R-:W-:Y:S01]  /*126a0*/  FMUL.FTZ R25, R3, R109 ;  /* 0x0000006d03197220 */ /* 0x000fe20000410000 */
[----:B------:R-:W-:Y:S01]  /*126b0*/  FMUL.FTZ R26, R2, R110 ;  /* 0x0000006e021a7220 */ /* 0x000fe20000410000 */
[--C-:B------:R-:W-:Y:S02]  /*126c0*/  FFMA.FTZ R110, R183, UR4, -R152.reuse ;  /* 0x00000004b76e7c23 */ /* 0x100fe40008010898 */
[----:B------:R-:W-:Y:S01]  /*126d0*/  MUFU.EX2 R168, R168 ;  /* 0x000000a800a87308 */ /* 0x000fe20000000800 */
[C---:B------:R-:W-:Y:S01]  /*126e0*/  HMMA.16816.F32 R12, R128.reuse, R20, R12 ;  /* 0x00000014800c723c */ /* 0x040fe2000000180c */
[----:B--2---:R-:W-:Y:S08]  /*126f0*/  LDSM.16.MT88.4 R100, [R138+0x5000] ;  /* 0x005000008a64783b */ /* 0x004ff00000004200 */
[----:B------:R-:W-:Y:S01]  /*12700*/  MUFU.EX2 R183, R111 ;  /* 0x0000006f00b77308 */ /* 0x000fe20000000800 */
[C---:B------:R-:W-:Y:S01]  /*12710*/  FMUL.FTZ R20, R3.reuse, R112 ;  /* 0x0000007003147220 */ /* 0x040fe20000410000 */
[----:B------:R-:W-:Y:S01]  /*12720*/  FMUL.FTZ R21, R3, R113 ;  /* 0x0000007103157220 */ /* 0x000fe20000410000 */
[--C-:B------:R-:W-:Y:S01]  /*12730*/  FFMA.FTZ R112, R174, UR4, -R151.reuse ;  /* 0x00000004ae707c23 */ /* 0x100fe20008010897 */
[C---:B------:R-:W-:Y:S06]  /*12740*/  HMMA.16816.F32 R16, R128.reuse, R22, R16 ;  /* 0x000000168010723c */ /* 0x040fec0000001810 */
[----:B------:R2:W-:Y:S01]  /*12750*/  MUFU.EX2 R179, R110 ;  /* 0x0000006e00b37308 */ /* 0x0005e20000000800 */
[C---:B------:R-:W-:Y:S01]  /*12760*/  FMUL.FTZ R22, R2.reuse, R114 ;  /* 0x0000007202167220 */ /* 0x040fe20000410000 */
[----:B------:R-:W-:Y:S01]  /*12770*/  FMUL.FTZ R23, R2, R115 ;  /* 0x0000007302177220 */ /* 0x000fe20000410000 */
[--C-:B------:R-:W-:Y:S01]  /*12780*/  FFMA.FTZ R115, R196, UR4, -R151.reuse ;  /* 0x00000004c4737c23 */ /* 0x100fe20008010897 */
[--C-:B------:R-:W-:Y:S01]  /*12790*/  FFMA.FTZ R113, R65, UR4, -R152.reuse ;  /* 0x0000000441717c23 */ /* 0x100fe20008010898 */
[C---:B------:R-:W-:Y:S01]  /*127a0*/  FMUL.FTZ R65, R3.reuse, R69 ;  /* 0x0000004503417220 */ /* 0x040fe20000410000 */
[--C-:B------:R-:W-:Y:S01]  /*127b0*/  FFMA.FTZ R114, R64, UR4, -R151.reuse ;  /* 0x0000000440727c23 */ /* 0x100fe20008010897 */
[C---:B------:R-:W-:Y:S03]  /*127c0*/  FMUL.FTZ R64, R3.reuse, R68 ;  /* 0x0000004403407220 */ /* 0x040fe60000410000 */
[----:B------:R-:W-:Y:S01]  /*127d0*/  MUFU.EX2 R112, R112 ;  /* 0x0000007000707308 */ /* 0x000fe20000000800 */
[C---:B------:R-:W-:Y:S03]  /*127e0*/  HMMA.16816.F32 R20, R128.reuse, R28, R20 ;  /* 0x0000001c8014723c */ /* 0x040fe60000001814 */
[----:B------:R-:W-:Y:S01]  /*127f0*/  FMUL.FTZ R28, R3, R104 ;  /* 0x00000068031c7220 */ /* 0x000fe20000410000 */
[--C-:B--2---:R-:W-:Y:S01]  /*12800*/  FFMA.FTZ R110, R161, UR4, -R152.reuse ;  /* 0x00000004a16e7c23 */ /* 0x104fe20008010898 */
[----:B------:R-:W-:Y:S01]  /*12810*/  FMUL.FTZ R29, R3, R105 ;  /* 0x00000069031d7220 */ /* 0x000fe20000410000 */
[--C-:B------:R-:W-:Y:S01]  /*12820*/  FFMA.FTZ R104, R67, UR4, -R152.reuse ;  /* 0x0000000443687c23 */ /* 0x100fe20008010898 */
[C---:B------:R-:W-:Y:S01]  /*12830*/  FMUL.FTZ R67, R2.reuse, R71 ;  /* 0x0000004702437220 */ /* 0x040fe20000410000 */
[C---:B------:R-:W-:Y:S01]  /*12840*/  HMMA.16816.F32 R24, R128.reuse, R30, R24 ;  /* 0x0000001e8018723c */ /* 0x040fe20000001818 */
[----:B------:R-:W2:Y:S02]  /*12850*/  MUFU.EX2 R115, R115 ;  /* 0x0000007300737308 */ /* 0x000ea40000000800 */
[C---:B------:R-:W-:Y:S01]  /*12860*/  FMUL.FTZ R30, R2.reuse, R106 ;  /* 0x0000006a021e7220 */ /* 0x040fe20000410000 */
[----:B------:R-:W-:Y:S01]  /*12870*/  FMUL.FTZ R31, R2, R107 ;  /* 0x0000006b021f7220 */ /* 0x000fe20000410000 */
[--C-:B------:R-:W-:Y:S01]  /*12880*/  FFMA.FTZ R106, R57, UR4, -R152.reuse ;  /* 0x00000004396a7c23 */ /* 0x100fe20008010898 */
[C---:B------:R-:W-:Y:S01]  /*12890*/  FMUL.FTZ R57, R3.reuse, R77 ;  /* 0x0000004d03397220 */ /* 0x040fe20000410000 */
[--C-:B------:R-:W-:Y:S01]  /*128a0*/  FFMA.FTZ R107, R66, UR4, -R151.reuse ;  /* 0x00000004426b7c23 */ /* 0x100fe20008010897 */
[----:B------:R-:W3:Y:S01]  /*128b0*/  LDSM.16.MT88.4 R76, [R205+0xc800] ;  /* 0x00c80000cd4c783b */ /* 0x000ee20000004200 */
[----:B------:R-:W-:Y:S02]  /*128c0*/  FMUL.FTZ R66, R2, R70 ;  /* 0x0000004602427220 */ /* 0x000fe40000410000 */
[----:B------:R-:W-:Y:S01]  /*128d0*/  MUFU.EX2 R104, R104 ;  /* 0x0000006800687308 */ /* 0x000fe20000000800 */
[C---:B------:R-:W-:Y:S03]  /*128e0*/  HMMA.16816.F32 R28, R128.reuse, R36, R28 ;  /* 0x00000024801c723c */ /* 0x040fe6000000181c */
[C---:B------:R-:W-:Y:S01]  /*128f0*/  FMUL.FTZ R36, R3.reuse, R96 ;  /* 0x0000006003247220 */ /* 0x040fe20000410000 */
[----:B------:R-:W-:Y:S01]  /*12900*/  FMUL.FTZ R37, R3, R97 ;  /* 0x0000006103257220 */ /* 0x000fe20000410000 */
[----:B--2---:R-:W-:Y:S04]  /*12910*/  F2FP.F16.F32.PACK_AB R69, R112, R115 ;  /* 0x000000737045723e */ /* 0x004fe800000000ff */
[----:B------:R-:W-:Y:S01]  /*12920*/  MUFU.EX2 R106, R106 ;  /* 0x0000006a006a7308 */ /* 0x000fe20000000800 */
[----:B------:R-:W-:Y:S01]  /*12930*/  FFMA.FTZ R109, R180, UR4, -R151 ;  /* 0x00000004b46d7c23 */ /* 0x000fe20008010897 */
[C---:B------:R-:W-:Y:S08]  /*12940*/  HMMA.16816.F32 R32, R128.reuse, R38, R32 ;  /* 0x000000268020723c */ /* 0x040ff00000001820 */
[----:B------:R2:W-:Y:S01]  /*12950*/  MUFU.EX2 R180, R108 ;  /* 0x0000006c00b47308 */ /* 0x0005e20000000800 */
[C---:B------:R-:W-:Y:S01]  /*12960*/  FMUL.FTZ R38, R2.reuse, R98 ;  /* 0x0000006202267220 */ /* 0x040fe20000410000 */
[C---:B------:R-:W-:Y:S01]  /*12970*/  FMUL.FTZ R39, R2.reuse, R99 ;  /* 0x0000006302277220 */ /* 0x040fe20000410000 */
[--C-:B------:R-:W-:Y:S01]  /*12980*/  FFMA.FTZ R105, R193, UR4, -R152.reuse ;  /* 0x00000004c1697c23 */ /* 0x100fe20008010898 */
[----:B------:R-:W-:Y:S06]  /*12990*/  LDSM.16.MT88.4 R96, [R204+0x10800] ;  /* 0x01080000cc60783b */ /* 0x000fec0000004200 */
[----:B------:R-:W4:Y:S01]  /*129a0*/  MUFU.EX2 R113, R113 ;  /* 0x0000007100717308 */ /* 0x000f220000000800 */
[--C-:B------:R-:W-:Y:S01]  /*129b0*/  FFMA.FTZ R174, R165, UR4, -R152.reuse ;  /* 0x00000004a5ae7c23 */ /* 0x100fe20008010898 */
[--C-:B------:R-:W-:Y:S01]  /*129c0*/  FFMA.FTZ R181, R181, UR4, -R152.reuse ;  /* 0x00000004b5b57c23 */ /* 0x100fe20008010898 */
[--C-:B------:R-:W-:Y:S01]  /*129d0*/  FFMA.FTZ R191, R191, UR4, -R152.reuse ;  /* 0x00000004bfbf7c23 */ /* 0x100fe20008010898 */
[C---:B------:R-:W-:Y:S06]  /*129e0*/  HMMA.16816.F32 R36, R128.reuse, R44, R36 ;  /* 0x0000002c8024723c */ /* 0x040fec0000001824 */
[----:B------:R-:W5:Y:S01]  /*129f0*/  MUFU.EX2 R105, R105 ;  /* 0x0000006900697308 */ /* 0x000f620000000800 */
[C---:B------:R-:W-:Y:S01]  /*12a00*/  FMUL.FTZ R44, R3.reuse, R88 ;  /* 0x00000058032c7220 */ /* 0x040fe20000410000 */
[----:B------:R-:W-:Y:S01]  /*12a10*/  FMUL.FTZ R45, R3, R89 ;  /* 0x00000059032d7220 */ /* 0x000fe20000410000 */
[----:B--2---:R-:W-:Y:S07]  /*12a20*/  FFMA.FTZ R108, R163, UR4, -R152 ;  /* 0x00000004a36c7c23 */ /* 0x004fee0008010898 */
[----:B------:R-:W-:Y:S01]  /*12a30*/  MUFU.EX2 R107, R107 ;  /* 0x0000006b006b7308 */ /* 0x000fe20000000800 */
[----:B------:R-:W-:Y:S01]  /*12a40*/  FFMA.FTZ R146, R3, R230, R146 ;  /* 0x000000e603927223 */ /* 0x000fe20000010092 */
[C---:B------:R-:W-:Y:S08]  /*12a50*/  HMMA.16816.F32 R40, R128.reuse, R46, R40 ;  /* 0x0000002e8028723c */ /* 0x040ff00000001828 */
[----:B------:R-:W-:Y:S01]  /*12a60*/  MUFU.EX2 R161, R108 ;  /* 0x0000006c00a17308 */ /* 0x000fe20000000800 */
[C---:B------:R-:W-:Y:S01]  /*12a70*/  FMUL.FTZ R46, R2.reuse, R90 ;  /* 0x0000005a022e7220 */ /* 0x040fe20000410000 */
[C---:B------:R-:W-:Y:S01]  /*12a80*/  FMUL.FTZ R47, R2.reuse, R91 ;  /* 0x0000005b022f7220 */ /* 0x040fe20000410000 */
[----:B----4-:R-:W-:Y:S01]  /*12a90*/  F2FP.F16.F32.PACK_AB R70, R113, R104 ;  /* 0x000000687146723e */ /* 0x010fe200000000ff */
[----:B------:R-:W-:Y:S01]  /*12aa0*/  LDSM.16.MT88.4 R88, [R211+0x800] ;  /* 0x00080000d358783b */ /* 0x000fe20000004200 */
[----:B-----5:R-:W-:Y:S05]  /*12ab0*/  F2FP.F16.F32.PACK_AB R68, R105, R106 ;  /* 0x0000006a6944723e */ /* 0x020fea00000000ff */
[----:B------:R-:W2:Y:S01]  /*12ac0*/  MUFU.EX2 R114, R114 ;  /* 0x0000007200727308 */ /* 0x000ea20000000800 */
[----:B------:R-:W-:Y:S01]  /*12ad0*/  FFMA.FTZ R145, R2, R233, R145 ;  /* 0x000000e902917223 */ /* 0x000fe20000010091 */
[----:B------:R-:W-:Y:S01]  /*12ae0*/  ISETP.NE.AND P1, PT, R222, RZ, PT ;  /* 0x000000ffde00720c */ /* 0x000fe20003f25270 */
[C---:B------:R-:W-:Y:S07]  /*12af0*/  HMMA.16816.F32 R44, R128.reuse, R52, R44 ;  /* 0x00000034802c723c */ /* 0x040fee000000182c */
[----:B------:R4:W-:Y:S01]  /*12b00*/  MUFU.EX2 R165, R171 ;  /* 0x000000ab00a57308 */ /* 0x0009e20000000800 */
[C---:B------:R-:W-:Y:S01]  /*12b10*/  FMUL.FTZ R52, R3.reuse, R80 ;  /* 0x0000005003347220 */ /* 0x040fe20000410000 */
[----:B------:R-:W-:Y:S08]  /*12b20*/  FMUL.FTZ R53, R3, R81 ;  /* 0x0000005103357220 */ /* 0x000ff00000410000 */
[----:B------:R-:W5:Y:S01]  /*12b30*/  MUFU.EX2 R174, R174 ;  /* 0x000000ae00ae7308 */ /* 0x000f620000000800 */
[----:B------:R-:W-:Y:S01]  /*12b40*/  FADD.FTZ R145, R143, R145 ;  /* 0x000000918f917221 */ /* 0x000fe20000010000 */
[C---:B------:R-:W-:Y:S08]  /*12b50*/  HMMA.16816.F32 R48, R128.reuse, R54, R48 ;  /* 0x000000368030723c */ /* 0x040ff00000001830 */
[----:B------:R-:W5:Y:S01]  /*12b60*/  MUFU.EX2 R167, R167 ;  /* 0x000000a700a77308 */ /* 0x000f620000000800 */
[C---:B------:R-:W-:Y:S01]  /*12b70*/  FMUL.FTZ R54, R2.reuse, R82 ;  /* 0x0000005202367220 */ /* 0x040fe20000410000 */
[----:B------:R-:W-:Y:S01]  /*12b80*/  FMUL.FTZ R55, R2, R83 ;  /* 0x0000005302377220 */ /* 0x000fe20000410000 */
[----:B--2---:R-:W-:Y:S01]  /*12b90*/  F2FP.F16.F32.PACK_AB R71, R114, R107 ;  /* 0x0000006b7247723e */ /* 0x004fe200000000ff */
[----:B------:R-:W2:Y:S01]  /*12ba0*/  LDSM.16.MT88.4 R80, [R204+0xc800] ;  /* 0x00c80000cc50783b */ /* 0x000ea20000004200 */
[--C-:B----4-:R-:W-:Y:S05]  /*12bb0*/  FFMA.FTZ R171, R166, UR4, -R151.reuse ;  /* 0x00000004a6ab7c23 */ /* 0x110fea0008010897 */
[----:B------:R-:W-:Y:S01]  /*12bc0*/  MUFU.EX2 R181, R181 ;  /* 0x000000b500b57308 */ /* 0x000fe20000000800 */
[C---:B------:R-:W-:Y:S09]  /*12bd0*/  HMMA.16816.F32 R52, R128.reuse, R60, R52 ;  /* 0x0000003c8034723c */ /* 0x040ff20000001834 */
[----:B------:R4:W-:Y:S01]  /*12be0*/  MUFU.EX2 R166, R182 ;  /* 0x000000b600a67308 */ /* 0x0009e20000000800 */
[C---:B------:R-:W-:Y:S01]  /*12bf0*/  FMUL.FTZ R60, R3.reuse, R72 ;  /* 0x00000048033c7220 */ /* 0x040fe20000410000 */
[----:B------:R-:W-:Y:S08]  /*12c00*/  FMUL.FTZ R61, R3, R73 ;  /* 0x00000049033d7220 */ /* 0x000ff00000410000 */
[----:B------:R-:W5:Y:S01]  /*12c10*/  MUFU.EX2 R171, R171 ;  /* 0x000000ab00ab7308 */ /* 0x000f620000000800 */
[----:B------:R-:W-:Y:S01]  /*12c20*/  FADD.FTZ R3, R144, R146 ;  /* 0x0000009290037221 */ /* 0x000fe20000010000 */
[C---:B------:R-:W-:Y:S08]  /*12c30*/  HMMA.16816.F32 R56, R128.reuse, R62, R56 ;  /* 0x0000003e8038723c */ /* 0x040ff00000001838 */
[----:B------:R-:W-:Y:S01]  /*12c40*/  MUFU.EX2 R184, R184 ;  /* 0x000000b800b87308 */ /* 0x000fe20000000800 */
[C---:B------:R-:W-:Y:S01]  /*12c50*/  FMUL.FTZ R62, R2.reuse, R74 ;  /* 0x0000004a023e7220 */ /* 0x040fe20000410000 */
[----:B------:R-:W-:Y:S08]  /*12c60*/  FMUL.FTZ R63, R2, R75 ;  /* 0x0000004b023f7220 */ /* 0x000ff00000410000 */
[----:B------:R-:W-:Y:S01]  /*12c70*/  MUFU.EX2 R154, R154 ;  /* 0x0000009a009a7308 */ /* 0x000fe20000000800 */
[----:B------:R-:W5:Y:S01]  /*12c80*/  LDSM.16.MT88.4 R72, [R138+0x800] ;  /* 0x000800008a48783b */ /* 0x000f620000004200 */
[----:B----4-:R-:W-:Y:S01]  /*12c90*/  FFMA.FTZ R182, R187, UR4, -R152 ;  /* 0x00000004bbb67c23 */ /* 0x010fe20008010898 */
[----:B------:R-:W-:Y:S07]  /*12ca0*/  FFMA.FTZ R187, R188, UR4, -R151 ;  /* 0x00000004bcbb7c23 */ /* 0x000fee0008010897 */
[----:B------:R-:W-:Y:S01]  /*12cb0*/  MUFU.EX2 R137, R137 ;  /* 0x0000008900897308 */ /* 0x000fe20000000800 */
[----:B------:R-:W-:Y:S01]  /*12cc0*/  FADD.FTZ R142, R142, R3 ;  /* 0x000000038e8e7221 */ /* 0x000fe20000010000 */
[C---:B-1----:R-:W-:Y:S08]  /*12cd0*/  HMMA.16816.F32 R60, R128.reuse, R84, R60 ;  /* 0x00000054803c723c */ /* 0x042ff0000000183c */
[----:B------:R-:W1:Y:S01]  /*12ce0*/  MUFU.EX2 R182, R182 ;  /* 0x000000b600b67308 */ /* 0x000e620000000800 */
[----:B------:R-:W-:Y:S01]  /*12cf0*/  FADD.FTZ R2, R140, R145 ;  /* 0x000000918c027221 */ /* 0x000fe20000010000 */
[----:B------:R-:W-:Y:S08]  /*12d00*/  FADD.FTZ R141, R141, R142 ;  /* 0x0000008e8d8d7221 */ /* 0x000ff00000010000 */
[----:B------:R-:W-:Y:S01]  /*12d10*/  MUFU.EX2 R187, R187 ;  /* 0x000000bb00bb7308 */ /* 0x000fe20000000800 */
[----:B------:R-:W-:Y:S01]  /*12d20*/  FADD.FTZ R2, R139, R2 ;  /* 0x000000028b027221 */ /* 0x000fe20000010000 */
[----:B------:R-:W-:Y:S01]  /*12d30*/  HMMA.16816.F32 R64, R128, R86, R64 ;  /* 0x000000568040723c */ /* 0x000fe20000001840 */
[----:B------:R-:W4:Y:S07]  /*12d40*/  LDSM.16.MT88.4 R84, [R138+0x4800] ;  /* 0x004800008a54783b */ /* 0x000f2e0000004200 */
[----:B------:R-:W1:Y:S01]  /*12d50*/  MUFU.EX2 R188, R194 ;  /* 0x000000c200bc7308 */ /* 0x000e620000000800 */
[----:B------:R-:W-:Y:S01]  /*12d60*/  FADD.FTZ R115, R115, R2 ;  /* 0x0000000273737221 */ /* 0x000fe20000010000 */
[----:B------:R-:W-:Y:S03]  /*12d70*/  FADD.FTZ R106, R106, R141 ;  /* 0x0000008d6a6a7221 */ /* 0x000fe60000010000 */
[----:B------:R-:W-:Y:S01]  /*12d80*/  FADD.FTZ R112, R112, R115 ;  /* 0x0000007370707221 */ /* 0x000fe20000010000 */
[C---:B---3--:R-:W-:Y:S05]  /*12d90*/  HMMA.16816.F32 R4, R68.reuse, R76, R4 ;  /* 0x0000004c4404723c */ /* 0x048fea0000001804 */
[----:B------:R-:W-:Y:S01]  /*12da0*/  FADD.FTZ R3, R107, R112 ;  /* 0x000000706b037221 */ /* 0x000fe20000010000 */
[----:B------:R-:W-:Y:S02]  /*12db0*/  FADD.FTZ R105, R105, R106 ;  /* 0x0000006a69697221 */ /* 0x000fe40000010000 */
[C---:B------:R-:W-:Y:S01]  /*12dc0*/  HMMA.16816.F32 R8, R68.reuse, R78, R8 ;  /* 0x0000004e4408723c */ /* 0x040fe20000001808 */
[----:B------:R-:W-:Y:S02]  /*12dd0*/  LDSM.16.MT88.4 R76, [R205+0xd000] ;  /* 0x00d00000cd4c783b */ /* 0x000fe40000004200 */
[----:B------:R-:W-:Y:S01]  /*12de0*/  FADD.FTZ R3, R114, R3 ;  /* 0x0000000372037221 */ /* 0x000fe20000010000 */
[----:B------:R-:W-:Y:S04]  /*12df0*/  FADD.FTZ R2, R104, R105 ;  /* 0x0000006968027221 */ /* 0x000fe80000010000 */
[C---:B--2---:R-:W-:Y:S03]  /*12e00*/  HMMA.16816.F32 R12, R68.reuse, R80, R12 ;  /* 0x00000050440c723c */ /* 0x044fe6000000180c */
[----:B------:R-:W-:Y:S05]  /*12e10*/  FADD.FTZ R2, R113, R2 ;  /* 0x0000000271027221 */ /* 0x000fea0000010000 */
[C---:B------:R-:W-:Y:S01]  /*12e20*/  HMMA.16816.F32 R16, R68.reuse, R82, R16 ;  /* 0x000000524410723c */ /* 0x040fe20000001810 */
[----:B------:R-:W-:Y:S07]  /*12e30*/  LDSM.16.MT88.4 R80, [R204+0xd000] ;  /* 0x00d00000cc50783b */ /* 0x000fee0000004200 */
        /* <DEDUP_REMOVED lines=12> */
[C---:B----4-:R-:W-:Y:S08]  /*12f00*/  HMMA.16816.F32 R52, R68.reuse, R84, R52 ;  /* 0x000000544434723c */ /* 0x050ff00000001834 */
[C---:B------:R-:W-:Y:S01]  /*12f10*/  HMMA.16816.F32 R56, R68.reuse, R86, R56 ;  /* 0x000000564438723c */ /* 0x040fe20000001838 */
[----:B------:R-:W4:Y:S07]  /*12f20*/  LDSM.16.MT88.4 R84, [R204+0x11000] ;  /* 0x01100000cc54783b */ /* 0x000f2e0000004200 */
[C---:B--2---:R-:W-:Y:S08]  /*12f30*/  HMMA.16816.F32 R60, R68.reuse, R72, R60 ;  /* 0x00000048443c723c */ /* 0x044ff0000000183c */
[----:B------:R-:W-:Y:S01]  /*12f40*/  HMMA.16816.F32 R64, R68, R74, R64 ;  /* 0x0000004a4440723c */ /* 0x000fe20000001840 */
[----:B------:R-:W2:Y:S02]  /*12f50*/  LDSM.16.MT88.4 R72, [R211+0x5000] ;  /* 0x00500000d348783b */ /* 0x000ea40000004200 */
        /* <DEDUP_REMOVED lines=14> */
[----:B------:R-:W2:Y:S02]  /*13040*/  LDSM.16.MT88.4 R76, [R205+0xd800] ;  /* 0x00d80000cd4c783b */ /* 0x000ea40000004200 */
[----:B-1----:R-:W-:Y:S04]  /*13050*/  FADD.FTZ R2, R182, R167 ;  /* 0x000000a7b6027221 */ /* 0x002fe80000010000 */
[----:B------:R-:W-:Y:S01]  /*13060*/  FADD.FTZ R2, R181, R2 ;  /* 0x00000002b5027221 */ /* 0x000fe20000010000 */
[C---:B------:R-:W-:Y:S08]  /*13070*/  HMMA.16816.F32 R12, R68.reuse, R80, R12 ;  /* 0x00000050440c723c */ /* 0x040ff0000000180c */
[C---:B------:R-:W-:Y:S01]  /*13080*/  HMMA.16816.F32 R16, R68.reuse, R82, R16 ;  /* 0x000000524410723c */ /* 0x040fe20000001810 */
[----:B------:R-:W1:Y:S07]  /*13090*/  LDSM.16.MT88.4 R80, [R204+0xd800] ;  /* 0x00d80000cc50783b */ /* 0x000e6e0000004200 */
[C---:B---3--:R-:W-:Y:S08]  /*130a0*/  HMMA.16816.F32 R20, R68.reuse, R88, R20 ;  /* 0x000000584414723c */ /* 0x048ff00000001814 */
[C---:B------:R-:W-:Y:S01]  /*130b0*/  HMMA.16816.F32 R24, R68.reuse, R90, R24 ;  /* 0x0000005a4418723c */ /* 0x040fe20000001818 */
[----:B------:R-:W-:Y:S07]  /*130c0*/  LDSM.16.MT88.4 R88, [R211+0x1800] ;  /* 0x00180000d358783b */ /* 0x000fee0000004200 */
[C---:B-----5:R-:W-:Y:S08]  /*130d0*/  HMMA.16816.F32 R28, R68.reuse, R92, R28 ;  /* 0x0000005c441c723c */ /* 0x060ff0000000181c */
[C---:B------:R-:W-:Y:S01]  /*130e0*/  HMMA.16816.F32 R32, R68.reuse, R94, R32 ;  /* 0x0000005e4420723c */ /* 0x040fe20000001820 */
[----:B------:R-:W-:Y:S07]  /*130f0*/  LDSM.16.MT88.4 R92, [R205+0x11800] ;  /* 0x01180000cd5c783b */ /* 0x000fee0000004200 */
[C---:B------:R-:W-:Y:S03]  /*13100*/  HMMA.16816.F32 R36, R68.reuse, R96, R36 ;  /* 0x000000604424723c */ /* 0x040fe60000001824 */
[--C-:B------:R-:W-:Y:S01]  /*13110*/  FFMA.FTZ R96, R185, UR4, -R152.reuse ;  /* 0x00000004b9607c23 */ /* 0x100fe20008010898 */
[--C-:B------:R-:W-:Y:S04]  /*13120*/  FFMA.FTZ R185, R186, UR4, -R151.reuse ;  /* 0x00000004bab97c23 */ /* 0x100fe80008010897 */
[C---:B------:R-:W-:Y:S02]  /*13130*/  HMMA.16816.F32 R40, R68.reuse, R98, R40 ;  /* 0x000000624428723c */ /* 0x040fe40000001828 */
[----:B------:R-:W-:Y:S06]  /*13140*/  MUFU.EX2 R185, R185 ;  /* 0x000000b900b97308 */ /* 0x000fec0000000800 */
[C---:B----4-:R-:W-:Y:S08]  /*13150*/  HMMA.16816.F32 R44, R68.reuse, R84, R44 ;  /* 0x00000054442c723c */ /* 0x050ff0000000182c */
[C---:B------:R-:W-:Y:S01]  /*13160*/  HMMA.16816.F32 R48, R68.reuse, R86, R48 ;  /* 0x000000564430723c */ /* 0x040fe20000001830 */
[----:B------:R-:W3:Y:S07]  /*13170*/  LDSM.16.MT88.4 R84, [R138+0x1800] ;  /* 0x001800008a54783b */ /* 0x000eee0000004200 */
[C---:B------:R-:W-:Y:S03]  /*13180*/  HMMA.16816.F32 R52, R68.reuse, R100, R52 ;  /* 0x000000644434723c */ /* 0x040fe60000001834 */
[--C-:B------:R-:W-:Y:S01]  /*13190*/  FFMA.FTZ R100, R177, UR4, -R152.reuse ;  /* 0x00000004b1647c23 */ /* 0x100fe20008010898 */
[----:B------:R-:W-:Y:S01]  /*131a0*/  FFMA.FTZ R101, R189, UR4, -R152 ;  /* 0x00000004bd657c23 */ /* 0x000fe20008010898 */
[----:B------:R4:W-:Y:S03]  /*131b0*/  MUFU.EX2 R177, R96 ;  /* 0x0000006000b17308 */ /* 0x0009e60000000800 */
[C---:B------:R-:W-:Y:S07]  /*131c0*/  HMMA.16816.F32 R56, R68.reuse, R102, R56 ;  /* 0x000000664438723c */ /* 0x040fee0000001838 */
[----:B------:R5:W1:Y:S10]  /*131d0*/  MUFU.EX2 R186, R100 ;  /* 0x0000006400ba7308 */ /* 0x000a740000000800 */
[----:B------:R3:W-:Y:S01]  /*131e0*/  MUFU.EX2 R189, R191 ;  /* 0x000000bf00bd7308 */ /* 0x0007e20000000800 */
[C---:B--2---:R-:W-:Y:S01]  /*131f0*/  HMMA.16816.F32 R60, R68.reuse, R72, R60 ;  /* 0x00000048443c723c */ /* 0x044fe2000000183c */
[----:B----4-:R-:W2:Y:S02]  /*13200*/  LDSM.16.MT88.4 R96, [R204+0x11800] ;  /* 0x01180000cc60783b */ /* 0x010ea40000004200 */
[--C-:B-----5:R-:W-:Y:S05]  /*13210*/  FFMA.FTZ R100, R192, UR4, -R151.reuse ;  /* 0x00000004c0647c23 */ /* 0x120fea0008010897 */
[----:B------:R-:W-:Y:S01]  /*13220*/  HMMA.16816.F32 R64, R68, R74, R64 ;  /* 0x0000004a4440723c */ /* 0x000fe20000001840 */
[----:B------:R-:W4:Y:S02]  /*13230*/  MUFU.EX2 R192, R101 ;  /* 0x0000006500c07308 */ /* 0x000f240000000800 */
[----:B------:R-:W-:Y:S01]  /*13240*/  F2FP.F16.F32.PACK_AB R68, R181, R182 ;  /* 0x000000b6b544723e */ /* 0x000fe200000000ff */
[----:B------:R-:W5:Y:S01]  /*13250*/  LDSM.16.MT88.4 R72, [R138+0x5800] ;  /* 0x005800008a48783b */ /* 0x000f620000004200 */
[----:B------:R-:W-:Y:S06]  /*13260*/  F2FP.F16.F32.PACK_AB R69, R187, R188 ;  /* 0x000000bcbb45723e */ /* 0x000fec00000000ff */
[----:B------:R4:W5:Y:S01]  /*13270*/  MUFU.EX2 R190, R100 ;  /* 0x0000006400be7308 */ /* 0x0009620000000800 */
[----:B-1----:R-:W-:Y:S01]  /*13280*/  F2FP.F16.F32.PACK_AB R70, R186, R177 ;  /* 0x000000b1ba46723e */ /* 0x002fe200000000ff */
[----:B---3--:R-:W-:Y:S01]  /*13290*/  FFMA.FTZ R191, R178, UR4, -R151 ;  /* 0x00000004b2bf7c23 */ /* 0x008fe20008010897 */
[----:B------:R-:W-:Y:S07]  /*132a0*/  F2FP.F16.F32.PACK_AB R71, R184, R185 ;  /* 0x000000b9b847723e */ /* 0x000fee00000000ff */
[----:B------:R1:W-:Y:S01]  /*132b0*/  MUFU.EX2 R178, R109 ;  /* 0x0000006d00b27308 */ /* 0x0003e20000000800 */
[----:B------:R-:W-:Y:S09]  /*132c0*/  FADD.FTZ R177, R177, R2 ;  /* 0x00000002b1b17221 */ /* 0x000ff20000010000 */
[----:B------:R-:W3:Y:S01]  /*132d0*/  MUFU.EX2 R191, R191 ;  /* 0x000000bf00bf7308 */ /* 0x000ee20000000800 */
[----:B------:R-:W-:Y:S01]  /*132e0*/  FADD.FTZ R186, R186, R177 ;  /* 0x000000b1baba7221 */ /* 0x000fe20000010000 */
[C---:B------:R-:W-:Y:S01]  /*132f0*/  HMMA.16816.F32 R4, R68.reuse, R76, R4 ;  /* 0x0000004c4404723c */ /* 0x040fe20000001804 */
[----:B----4-:R-:W-:Y:S07]  /*13300*/  LDSM.16.MT88.4 R100, [R204+0x12000] ;  /* 0x01200000cc64783b */ /* 0x010fee0000004200 */
[C---:B------:R-:W-:Y:S03]  /*13310*/  HMMA.16816.F32 R8, R68.reuse, R78, R8 ;  /* 0x0000004e4408723c */ /* 0x040fe60000001808 */
[----:B-1----:R-:W-:Y:S01]  /*13320*/  FFMA.FTZ R109, R173, UR4, -R152 ;  /* 0x00000004ad6d7c23 */ /* 0x002fe20008010898 */
[----:B------:R-:W1:Y:S01]  /*13330*/  LDSM.16.MT88.4 R76, [R211+0x5800] ;  /* 0x00580000d34c783b */ /* 0x000e620000004200 */
[----:B------:R4:W-:Y:S03]  /*13340*/  MUFU.EX2 R173, R175 ;  /* 0x000000af00ad7308 */ /* 0x0009e60000000800 */
[C---:B------:R-:W-:Y:S08]  /*13350*/  HMMA.16816.F32 R12, R68.reuse, R80, R12 ;  /* 0x00000050440c723c */ /* 0x040ff0000000180c */
[C---:B------:R-:W-:Y:S01]  /*13360*/  HMMA.16816.F32 R16, R68.reuse, R82, R16 ;  /* 0x000000524410723c */ /* 0x040fe20000001810 */
[----:B------:R-:W3:Y:S02]  /*13370*/  LDSM.16.MT88.4 R80, [R205+0xe000] ;  /* 0x00e00000cd50783b */ /* 0x000ee40000004200 */
[----:B----4-:R-:W-:Y:S05]  /*13380*/  FFMA.FTZ R175, R162, UR4, -R151 ;  /* 0x00000004a2af7c23 */ /* 0x010fea0008010897 */
[C---:B------:R-:W-:Y:S01]  /*13390*/  HMMA.16816.F32 R20, R68.reuse, R84, R20 ;  /* 0x000000544414723c */ /* 0x040fe20000001814 */
[----:B------:R-:W-:Y:S07]  /*133a0*/  MUFU.EX2 R175, R175 ;  /* 0x000000af00af7308 */ /* 0x000fee0000000800 */
        /* <DEDUP_REMOVED lines=15> */
[----:B------:R-:W-:Y:S01]  /*134a0*/  HMMA.16816.F32 R64, R68, R78, R64 ;  /* 0x0000004e4440723c */ /* 0x000fe20000001840 */
[----:B------:R-:W1:Y:S02]  /*134b0*/  LDSM.16.MT88.4 R76, [R211+0x6000] ;  /* 0x00600000d34c783b */ /* 0x000e640000004200 */
[----:B------:R-:W-:Y:S01]  /*134c0*/  F2FP.F16.F32.PACK_AB R68, R192, R189 ;  /* 0x000000bdc044723e */ /* 0x000fe200000000ff */
[----:B------:R-:W-:Y:S01]  /*134d0*/  FADD.FTZ R189, R189, R186 ;  /* 0x000000babdbd7221 */ /* 0x000fe20000010000 */
[----:B------:R-:W-:Y:S02]  /*134e0*/  F2FP.F16.F32.PACK_AB R69, R183, R190 ;  /* 0x000000beb745723e */ /* 0x000fe400000000ff */
[----:B------:R-:W-:Y:S01]  /*134f0*/  F2FP.F16.F32.PACK_AB R70, R180, R179 ;  /* 0x000000b3b446723e */ /* 0x000fe200000000ff */
[----:B------:R-:W-:Y:S01]  /*13500*/  FADD.FTZ R192, R192, R189 ;  /* 0x000000bdc0c07221 */ /* 0x000fe20000010000 */
[----:B---3--:R-:W-:Y:S03]  /*13510*/  F2FP.F16.F32.PACK_AB R71, R191, R178 ;  /* 0x000000b2bf47723e */ /* 0x008fe600000000ff */
[----:B------:R-:W-:Y:S04]  /*13520*/  FADD.FTZ R179, R179, R192 ;  /* 0x000000c0b3b37221 */ /* 0x000fe80000010000 */
[C---:B------:R-:W-:Y:S03]  /*13530*/  HMMA.16816.F32 R4, R68.reuse, R80, R4 ;  /* 0x000000504404723c */ /* 0x040fe60000001804 */
[----:B------:R-:W-:Y:S05]  /*13540*/  FADD.FTZ R180, R180, R179 ;  /* 0x000000b3b4b47221 */ /* 0x000fea0000010000 */
        /* <DEDUP_REMOVED lines=14> */
[C---:B------:R-:W-:Y:S03]  /*13630*/  HMMA.16816.F32 R44, R68.reuse, R100, R44 ;  /* 0x00000064442c723c */ /* 0x040fe6000000182c */
[--C-:B------:R-:W-:Y:S01]  /*13640*/  FFMA.FTZ R101, R176, UR4, -R151.reuse ;  /* 0x00000004b0657c23 */ /* 0x100fe20008010897 */
[--C-:B------:R-:W-:Y:S01]  /*13650*/  FFMA.FTZ R100, R170, UR4, -R151.reuse ;  /* 0x00000004aa647c23 */ /* 0x100fe20008010897 */
[----:B------:R1:W3:Y:S03]  /*13660*/  MUFU.EX2 R176, R109 ;  /* 0x0000006d00b07308 */ /* 0x0002e60000000800 */
[C---:B------:R-:W-:Y:S07]  /*13670*/  HMMA.16816.F32 R48, R68.reuse, R102, R48 ;  /* 0x000000664430723c */ /* 0x040fee0000001830 */
[----:B------:R-:W-:Y:S10]  /*13680*/  MUFU.EX2 R170, R101 ;  /* 0x0000006500aa7308 */ /* 0x000ff40000000800 */
[----:B------:R4:W2:Y:S01]  /*13690*/  MUFU.EX2 R163, R100 ;  /* 0x0000006400a37308 */ /* 0x0008a20000000800 */
[C---:B-----5:R-:W-:Y:S03]  /*136a0*/  HMMA.16816.F32 R52, R68.reuse, R72, R52 ;  /* 0x000000484434723c */ /* 0x060fe60000001834 */
[----:B-1----:R-:W-:Y:S06]  /*136b0*/  FFMA.FTZ R109, R164, UR4, -R151 ;  /* 0x00000004a46d7c23 */ /* 0x002fec0008010897 */
[----:B------:R-:W1:Y:S01]  /*136c0*/  MUFU.EX2 R164, R110 ;  /* 0x0000006e00a47308 */ /* 0x000e620000000800 */
[C---:B------:R-:W-:Y:S09]  /*136d0*/  HMMA.16816.F32 R56, R68.reuse, R74, R56 ;  /* 0x0000004a4438723c */ /* 0x040ff20000001838 */
[----:B------:R-:W5:Y:S01]  /*136e0*/  MUFU.EX2 R162, R109 ;  /* 0x0000006d00a27308 */ /* 0x000f620000000800 */
[----:B------:R-:W5:Y:S01]  /*136f0*/  LDSM.16.MT88.4 R72, [R204+0x12800] ;  /* 0x01280000cc48783b */ /* 0x000f620000004200 */
[C---:B------:R-:W-:Y:S07]  /*13700*/  HMMA.16816.F32 R60, R68.reuse, R76, R60 ;  /* 0x0000004c443c723c */ /* 0x040fee000000183c */
[----:B----4-:R-:W4:Y:S01]  /*13710*/  LDSM.16.MT88.4 R100, [R138+0x6800] ;  /* 0x006800008a64783b */ /* 0x010f220000004200 */
[----:B------:R-:W-:Y:S07]  /*13720*/  HMMA.16816.F32 R64, R68, R78, R64 ;  /* 0x0000004e4440723c */ /* 0x000fee0000001840 */
[----:B------:R-:W4:Y:S01]  /*13730*/  LDSM.16.MT88.4 R76, [R211+0x6800] ;  /* 0x00680000d34c783b */ /* 0x000f220000004200 */
[----:B---3--:R-:W-:Y:S01]  /*13740*/  F2FP.F16.F32.PACK_AB R68, R176, R173 ;  /* 0x000000adb044723e */ /* 0x008fe200000000ff */
[----:B------:R-:W-:Y:S01]  /*13750*/  FADD.FTZ R173, R173, R180 ;  /* 0x000000b4adad7221 */ /* 0x000fe20000010000 */
[----:B--2---:R-:W-:Y:S02]  /*13760*/  F2FP.F16.F32.PACK_AB R69, R163, R170 ;  /* 0x000000aaa345723e */ /* 0x004fe400000000ff */
[----:B-1----:R-:W-:Y:S01]  /*13770*/  F2FP.F16.F32.PACK_AB R70, R164, R161 ;  /* 0x000000a1a446723e */ /* 0x002fe200000000ff */
[----:B------:R-:W-:Y:S01]  /*13780*/  FADD.FTZ R176, R176, R173 ;  /* 0x000000adb0b07221 */ /* 0x000fe20000010000 */
[----:B-----5:R-:W-:Y:S01]  /*13790*/  F2FP.F16.F32.PACK_AB R71, R175, R162 ;  /* 0x000000a2af47723e */ /* 0x020fe200000000ff */
[----:B------:R-:W-:Y:S02]  /*137a0*/  LDSM.16.MT88.4 R108, [R138+0x3800] ;  /* 0x003800008a6c783b */ /* 0x000fe40000004200 */
[----:B------:R-:W-:Y:S04]  /*137b0*/  FADD.FTZ R161, R161, R176 ;  /* 0x000000b0a1a17221 */ /* 0x000fe80000010000 */
[C---:B------:R-:W-:Y:S03]  /*137c0*/  HMMA.16816.F32 R4, R68.reuse, R80, R4 ;  /* 0x000000504404723c */ /* 0x040fe60000001804 */
[----:B------:R-:W-:Y:S05]  /*137d0*/  FADD.FTZ R164, R164, R161 ;  /* 0x000000a1a4a47221 */ /* 0x000fea0000010000 */
[C---:B------:R-:W-:Y:S01]  /*137e0*/  HMMA.16816.F32 R8, R68.reuse, R82, R8 ;  /* 0x000000524408723c */ /* 0x040fe20000001808 */
[----:B------:R-:W-:Y:S07]  /*137f0*/  LDSM.16.MT88.4 R80, [R204+0xf000] ;  /* 0x00f00000cc50783b */ /* 0x000fee0000004200 */
[C---:B------:R-:W-:Y:S03]  /*13800*/  HMMA.16816.F32 R12, R68.reuse, R84, R12 ;  /* 0x00000054440c723c */ /* 0x040fe6000000180c */
[--C-:B------:R-:W-:Y:S02]  /*13810*/  FFMA.FTZ R84, R157, UR4, -R152.reuse ;  /* 0x000000049d547c23 */ /* 0x100fe40008010898 */
[----:B------:R1:W-:Y:S03]  /*13820*/  MUFU.EX2 R157, R159 ;  /* 0x0000009f009d7308 */ /* 0x0003e60000000800 */
[C---:B------:R-:W-:Y:S08]  /*13830*/  HMMA.16816.F32 R16, R68.reuse, R86, R16 ;  /* 0x000000564410723c */ /* 0x040ff00000001810 */
[C---:B------:R-:W-:Y:S03]  /*13840*/  HMMA.16816.F32 R20, R68.reuse, R88, R20 ;  /* 0x000000584414723c */ /* 0x040fe60000001814 */
[--C-:B-1----:R-:W-:Y:S05]  /*13850*/  FFMA.FTZ R159, R156, UR4, -R151.reuse ;  /* 0x000000049c9f7c23 */ /* 0x102fea0008010897 */
[C---:B------:R-:W-:Y:S01]  /*13860*/  HMMA.16816.F32 R24, R68.reuse, R90, R24 ;  /* 0x0000005a4418723c */ /* 0x040fe20000001818 */
[----:B------:R-:W-:Y:S01]  /*13870*/  LDSM.16.MT88.4 R88, [R211+0x3000] ;  /* 0x00300000d358783b */ /* 0x000fe20000004200 */
[----:B------:R-:W-:Y:S06]  /*13880*/  MUFU.EX2 R159, R159 ;  /* 0x0000009f009f7308 */ /* 0x000fec0000000800 */
[C---:B------:R-:W-:Y:S03]  /*13890*/  HMMA.16816.F32 R28, R68.reuse, R92, R28 ;  /* 0x0000005c441c723c */ /* 0x040fe6000000181c */
[--C-:B------:R-:W-:Y:S01]  /*138a0*/  FFMA.FTZ R92, R160, UR4, -R151.reuse ;  /* 0x00000004a05c7c23 */ /* 0x100fe20008010897 */
[----:B------:R-:W-:Y:S01]  /*138b0*/  FFMA.FTZ R93, R158, UR4, -R151 ;  /* 0x000000049e5d7c23 */ /* 0x000fe20008010897 */
[----:B------:R1:W2:Y:S03]  /*138c0*/  MUFU.EX2 R160, R84 ;  /* 0x0000005400a07308 */ /* 0x0002a60000000800 */
[C---:B------:R-:W-:Y:S07]  /*138d0*/  HMMA.16816.F32 R32, R68.reuse, R94, R32 ;  /* 0x0000005e4420723c */ /* 0x040fee0000001820 */
[----:B------:R-:W-:Y:S01]  /*138e0*/  MUFU.EX2 R158, R92 ;  /* 0x0000005c009e7308 */ /* 0x000fe20000000800 */
[C---:B------:R-:W-:Y:S01]  /*138f0*/  HMMA.16816.F32 R36, R68.reuse, R96, R36 ;  /* 0x000000604424723c */ /* 0x040fe20000001824 */
[----:B-1----:R-:W-:Y:S02]  /*13900*/  LDSM.16.MT88.4 R84, [R138+0x3000] ;  /* 0x003000008a54783b */ /* 0x002fe40000004200 */
[--C-:B------:R-:W-:Y:S06]  /*13910*/  FFMA.FTZ R96, R155, UR4, -R152.reuse ;  /* 0x000000049b607c23 */ /* 0x100fec0008010898 */
[----:B------:R1:W3:Y:S01]  /*13920*/  MUFU.EX2 R155, R93 ;  /* 0x0000005d009b7308 */ /* 0x0002e20000000800 */
[C---:B------:R-:W-:Y:S08]  /*13930*/  HMMA.16816.F32 R40, R68.reuse, R98, R40 ;  /* 0x000000624428723c */ /* 0x040ff00000001828 */
[C---:B------:R-:W-:Y:S01]  /*13940*/  HMMA.16816.F32 R44, R68.reuse, R72, R44 ;  /* 0x00000048442c723c */ /* 0x040fe2000000182c */
[----:B-1----:R-:W-:Y:S07]  /*13950*/  LDSM.16.MT88.4 R92, [R205+0x13000] ;  /* 0x01300000cd5c783b */ /* 0x002fee0000004200 */
[C---:B------:R-:W-:Y:S01]  /*13960*/  HMMA.16816.F32 R48, R68.reuse, R74, R48 ;  /* 0x0000004a4430723c */ /* 0x040fe20000001830 */
[----:B------:R-:W1:Y:S07]  /*13970*/  LDSM.16.MT88.4 R72, [R205+0xf000] ;  /* 0x00f00000cd48783b */ /* 0x000e6e0000004200 */
[C---:B----4-:R-:W-:Y:S03]  /*13980*/  HMMA.16816.F32 R52, R68.reuse, R100, R52 ;  /* 0x000000644434723c */ /* 0x050fe60000001834 */
[----:B------:R-:W-:Y:S02]  /*13990*/  FFMA.FTZ R100, R153, UR4, -R152 ;  /* 0x0000000499647c23 */ /* 0x000fe40008010898 */
[----:B------:R4:W-:Y:S03]  /*139a0*/  MUFU.EX2 R153, R96 ;  /* 0x0000006000997308 */ /* 0x0009e60000000800 */
[C---:B------:R-:W-:Y:S07]  /*139b0*/  HMMA.16816.F32 R56, R68.reuse, R102, R56 ;  /* 0x000000664438723c */ /* 0x040fee0000001838 */
[----:B------:R-:W5:Y:S01]  /*139c0*/  MUFU.EX2 R156, R100 ;  /* 0x00000064009c7308 */ /* 0x000f620000000800 */
[C---:B------:R-:W-:Y:S01]  /*139d0*/  HMMA.16816.F32 R60, R68.reuse, R76, R60 ;  /* 0x0000004c443c723c */ /* 0x040fe2000000183c */
[----:B----4-:R-:W4:Y:S07]  /*139e0*/  LDSM.16.MT88.4 R96, [R204+0x13000] ;  /* 0x01300000cc60783b */ /* 0x010f2e0000004200 */
[----:B------:R-:W-:Y:S03]  /*139f0*/  HMMA.16816.F32 R64, R68, R78, R64 ;  /* 0x0000004e4440723c */ /* 0x000fe60000001840 */
[----:B--2---:R-:W-:Y:S01]  /*13a00*/  F2FP.F16.F32.PACK_AB R68, R160, R157 ;  /* 0x0000009da044723e */ /* 0x004fe200000000ff */
[----:B------:R-:W2:Y:S01]  /*13a10*/  LDSM.16.MT88.4 R76, [R138+0x7000] ;  /* 0x007000008a4c783b */ /* 0x000ea20000004200 */
[----:B---3--:R-:W-:Y:S01]  /*13a20*/  F2FP.F16.F32.PACK_AB R69, R155, R158 ;  /* 0x0000009e9b45723e */ /* 0x008fe200000000ff */
[----:B------:R-:W-:Y:S01]  /*13a30*/  FADD.FTZ R157, R157, R164 ;  /* 0x000000a49d9d7221 */ /* 0x000fe20000010000 */
[----:B-----5:R-:W-:Y:S02]  /*13a40*/  F2FP.F16.F32.PACK_AB R70, R156, R153 ;  /* 0x000000999c46723e */ /* 0x020fe400000000ff */
[----:B------:R-:W-:Y:S01]  /*13a50*/  F2FP.F16.F32.PACK_AB R71, R154, R159 ;  /* 0x0000009f9a47723e */ /* 0x000fe200000000ff */
[----:B------:R-:W-:Y:S02]  /*13a60*/  FADD.FTZ R160, R160, R157 ;  /* 0x0000009da0a07221 */ /* 0x000fe40000010000 */
[----:B------:R-:W-:Y:S02]  /*13a70*/  LDSM.16.MT88.4 R100, [R211+0x3800] ;  /* 0x00380000d364783b */ /* 0x000fe40000004200 */
[----:B------:R-:W-:Y:S02]  /*13a80*/  FADD.FTZ R153, R153, R160 ;  /* 0x000000a099997221 */ /* 0x000fe40000010000 */
[C---:B-1----:R-:W-:Y:S03]  /*13a90*/  HMMA.16816.F32 R4, R68.reuse, R72, R4 ;  /* 0x000000484404723c */ /* 0x042fe60000001804 */
[----:B------:R-:W-:Y:S05]  /*13aa0*/  FADD.FTZ R156, R156, R153 ;  /* 0x000000999c9c7221 */ /* 0x000fea0000010000 */
[C---:B------:R-:W-:Y:S01]  /*13ab0*/  HMMA.16816.F32 R8, R68.reuse, R74, R8 ;  /* 0x0000004a4408723c */ /* 0x040fe20000001808 */
[----:B------:R-:W1:Y:S07]  /*13ac0*/  LDSM.16.MT88.4 R72, [R211+0x7000] ;  /* 0x00700000d348783b */ /* 0x000e6e0000004200 */
[C---:B------:R-:W-:Y:S03]  /*13ad0*/  HMMA.16816.F32 R12, R68.reuse, R80, R12 ;  /* 0x00000050440c723c */ /* 0x040fe6000000180c */
[--C-:B------:R-:W-:Y:S01]  /*13ae0*/  FFMA.FTZ R80, R136, UR4, -R151.reuse ;  /* 0x0000000488507c23 */ /* 0x100fe20008010897 */
[--C-:B------:R-:W-:Y:S01]  /*13af0*/  FFMA.FTZ R81, R150, UR4, -R152.reuse ;  /* 0x0000000496517c23 */ /* 0x100fe20008010898 */
[--C-:B------:R-:W-:Y:S01]  /*13b00*/  FFMA.FTZ R150, R149, UR4, -R152.reuse ;  /* 0x0000000495967c23 */ /* 0x100fe20008010898 */
[--C-:B------:R-:W-:Y:S01]  /*13b10*/  FFMA.FTZ R136, R148, UR4, -R152.reuse ;  /* 0x0000000494887c23 */ /* 0x100fe20008010898 */
[----:B------:R-:W-:Y:S01]  /*13b20*/  FFMA.FTZ R152, R147, UR4, -R152 ;  /* 0x0000000493987c23 */ /* 0x000fe20008010898 */
[C---:B------:R-:W-:Y:S01]  /*13b30*/  HMMA.16816.F32 R16, R68.reuse, R82, R16 ;  /* 0x000000524410723c */ /* 0x040fe20000001810 */
[----:B------:R-:W-:Y:S10]  /*13b40*/  MUFU.EX2 R149, R81 ;  /* 0x0000005100957308 */ /* 0x000ff40000000800 */
[----:B------:R-:W3:Y:S01]  /*13b50*/  MUFU.EX2 R150, R150 ;  /* 0x0000009600967308 */ /* 0x000ee20000000800 */
[C---:B------:R-:W-:Y:S09]  /*13b60*/  HMMA.16816.F32 R20, R68.reuse, R84, R20 ;  /* 0x000000544414723c */ /* 0x040ff20000001814 */
[----:B------:R-:W5:Y:S10]  /*13b70*/  MUFU.EX2 R148, R80 ;  /* 0x0000005000947308 */ /* 0x000f740000000800 */
[----:B------:R-:W-:Y:S01]  /*13b80*/  MUFU.EX2 R136, R136 ;  /* 0x0000008800887308 */ /* 0x000fe20000000800 */
[C---:B------:R-:W-:Y:S01]  /*13b90*/  HMMA.16816.F32 R24, R68.reuse, R86, R24 ;  /* 0x000000564418723c */ /* 0x040fe20000001818 */
[----:B------:R-:W-:Y:S07]  /*13ba0*/  LDSM.16.MT88.4 R84, [R204+0x13800] ;  /* 0x01380000cc54783b */ /* 0x000fee0000004200 */
[C---:B------:R-:W-:Y:S08]  /*13bb0*/  HMMA.16816.F32 R28, R68.reuse, R88, R28 ;  /* 0x00000058441c723c */ /* 0x040ff0000000181c */
[C---:B------:R-:W-:Y:S08]  /*13bc0*/  HMMA.16816.F32 R32, R68.reuse, R90, R32 ;  /* 0x0000005a4420723c */ /* 0x040ff00000001820 */
[C---:B------:R-:W-:Y:S08]  /*13bd0*/  HMMA.16816.F32 R36, R68.reuse, R92, R36 ;  /* 0x0000005c4424723c */ /* 0x040ff00000001824 */
[C---:B------:R-:W-:Y:S01]  /*13be0*/  HMMA.16816.F32 R40, R68.reuse, R94, R40 ;  /* 0x0000005e4428723c */ /* 0x040fe20000001828 */
[----:B------:R-:W5:Y:S07]  /*13bf0*/  LDSM.16.MT88.4 R92, [R205+0x13800] ;  /* 0x01380000cd5c783b */ /* 0x000f6e0000004200 */
[C---:B----4-:R-:W-:Y:S08]  /*13c00*/  HMMA.16816.F32 R44, R68.reuse, R96, R44 ;  /* 0x00000060442c723c */ /* 0x050ff0000000182c */
[C---:B------:R-:W-:Y:S08]  /*13c10*/  HMMA.16816.F32 R48, R68.reuse, R98, R48 ;  /* 0x000000624430723c */ /* 0x040ff00000001830 */
[C---:B--2---:R-:W-:Y:S03]  /*13c20*/  HMMA.16816.F32 R52, R68.reuse, R76, R52 ;  /* 0x0000004c4434723c */ /* 0x044fe60000001834 */
[--C-:B------:R-:W-:Y:S01]  /*13c30*/  FFMA.FTZ R76, R135, UR4, -R151.reuse ;  /* 0x00000004874c7c23 */ /* 0x100fe20008010897 */
[----:B------:R-:W-:Y:S01]  /*13c40*/  FFMA.FTZ R151, R134, UR4, -R151 ;  /* 0x0000000486977c23 */ /* 0x000fe20008010897 */
[----:B------:R-:W2:Y:S03]  /*13c50*/  MUFU.EX2 R135, R152 ;  /* 0x0000009800877308 */ /* 0x000ea60000000800 */
[C---:B------:R-:W-:Y:S07]  /*13c60*/  HMMA.16816.F32 R56, R68.reuse, R78, R56 ;  /* 0x0000004e4438723c */ /* 0x040fee0000001838 */
[----:B------:R4:W-:Y:S10]  /*13c70*/  MUFU.EX2 R134, R76 ;  /* 0x0000004c00867308 */ /* 0x0009f40000000800 */
[----:B------:R-:W2:Y:S01]  /*13c80*/  MUFU.EX2 R151, R151 ;  /* 0x0000009700977308 */ /* 0x000ea20000000800 */
[C---:B-1----:R-:W-:Y:S01]  /*13c90*/  HMMA.16816.F32 R60, R68.reuse, R72, R60 ;  /* 0x00000048443c723c */ /* 0x042fe2000000183c */
[----:B----4-:R-:W1:Y:S07]  /*13ca0*/  LDSM.16.MT88.4 R76, [R138+0x7800] ;  /* 0x007800008a4c783b */ /* 0x010e6e0000004200 */
[----:B------:R-:W-:Y:S03]  /*13cb0*/  HMMA.16816.F32 R64, R68, R74, R64 ;  /* 0x0000004a4440723c */ /* 0x000fe60000001840 */
[----:B---3--:R-:W-:Y:S02]  /*13cc0*/  F2FP.F16.F32.PACK_AB R68, R150, R149 ;  /* 0x000000959644723e */ /* 0x008fe400000000ff */
[----:B-----5:R-:W-:Y:S02]  /*13cd0*/  F2FP.F16.F32.PACK_AB R69, R148, R137 ;  /* 0x000000899445723e */ /* 0x020fe400000000ff */
[----:B--2---:R-:W-:Y:S02]  /*13ce0*/  F2FP.F16.F32.PACK_AB R70, R135, R136 ;  /* 0x000000888746723e */ /* 0x004fe400000000ff */
[----:B------:R-:W-:Y:S07]  /*13cf0*/  F2FP.F16.F32.PACK_AB R71, R151, R134 ;  /* 0x000000869747723e */ /* 0x000fee00000000ff */
        /* <DEDUP_REMOVED lines=9> */
[----:B------:R-:W-:Y:S03]  /*13d90*/  FADD.FTZ R3, R149, R156 ;  /* 0x0000009c95037221 */ /* 0x000fe60000010000 */
[----:B------:R-:W-:Y:S01]  /*13da0*/  FADD.FTZ R183, R183, R190 ;  /* 0x000000beb7b77221 */ /* 0x000fe20000010000 */
[C---:B------:R-:W-:Y:S03]  /*13db0*/  HMMA.16816.F32 R116, R68.reuse, R118, R16 ;  /* 0x000000764474723c */ /* 0x040fe60000001810 */
[----:B------:R-:W-:Y:S01]  /*13dc0*/  FADD.FTZ R178, R178, R183 ;  /* 0x000000b7b2b27221 */ /* 0x000fe20000010000 */
[----:B------:R-:W-:Y:S03]  /*13dd0*/  FADD.FTZ R3, R150, R3 ;  /* 0x0000000396037221 */ /* 0x000fe60000010000 */
[----:B------:R-:W-:Y:S01]  /*13de0*/  FADD.FTZ R191, R191, R178 ;  /* 0x000000b2bfbf7221 */ /* 0x000fe20000010000 */
[C---:B------:R-:W-:Y:S03]  /*13df0*/  HMMA.16816.F32 R112, R68.reuse, R108, R20 ;  /* 0x0000006c4470723c */ /* 0x040fe60000001814 */
[----:B------:R-:W-:Y:S01]  /*13e00*/  FADD.FTZ R170, R170, R191 ;  /* 0x000000bfaaaa7221 */ /* 0x000fe20000010000 */
[----:B------:R-:W-:Y:S01]  /*13e10*/  FADD.FTZ R136, R136, R3 ;  /* 0x0000000388887221 */ /* 0x000fe20000010000 */
[----:B------:R-:W-:Y:S02]  /*13e20*/  MOV R3, R132 ;  /* 0x0000008400037202 */ /* 0x000fe40000000f00 */
[----:B------:R-:W-:Y:S01]  /*13e30*/  FADD.FTZ R163, R163, R170 ;  /* 0x000000aaa3a37221 */ /* 0x000fe20000010000 */
        /* <DEDUP_REMOVED lines=8> */
[----:B------:R-:W-:Y:S01]  /*13ec0*/  FADD.FTZ R159, R159, R2 ;  /* 0x000000029f9f7221 */ /* 0x000fe20000010000 */
[----:B------:R-:W-:Y:S03]  /*13ed0*/  MOV R2, R133 ;  /* 0x0000008500027202 */ /* 0x000fe60000000f00 */
[----:B------:R-:W-:Y:S01]  /*13ee0*/  FADD.FTZ R154, R154, R159 ;  /* 0x0000009f9a9a7221 */ /* 0x000fe20000010000 */
[C---:B------:R-:W-:Y:S08]  /*13ef0*/  HMMA.16816.F32 R96, R68.reuse, R92, R36 ;  /* 0x0000005c4460723c */ /* 0x040ff00000001824 */
        /* <DEDUP_REMOVED lines=13> */
.L_x_2172:
        /* <DEDUP_REMOVED lines=9> */
[----:B------:R-:W-:Y:S01]  /*14060*/  LOP3.LUT R208, R208, 0x30, RZ, 0xc0, !PT ;  /* 0x00000030d0d07812 */ /* 0x000fe200078ec0ff */
        /* <DEDUP_REMOVED lines=163> */
[----:B----4-:R-:W4:Y:S03]  /*14aa0*/  @!P4 LDC R7, c[0x0][0x3e0] ;  /* 0x0000f800ff07cb82 */ /* 0x010f260000000800 */
        /* <DEDUP_REMOVED lines=8> */
[----:B-----5:R-:W5:Y:S01]  /*14b30*/  @P1 LDC R15, c[0x0][0x458] ;  /* 0x00011600ff0f1b82 */ /* 0x020f620000000800 */
[----:B------:R-:W4:Y:S01]  /*14b40*/  S2R R6, SR_CTAID.Y ;  /* 0x0000000000067919 */ /* 0x000f220000002600 */
[----:B---3--:R-:W-:-:S04]  /*14b50*/  SHF.R.U32.HI R17, RZ, 0x2, R209 ;  /* 0x00000002ff117819 */ /* 0x008fc800000116d1 */
[----:B------:R-:W-:Y:S02]  /*14b60*/  LOP3.LUT R208, R208, 0x7, R17, 0xf8, !PT ;  /* 0x00000007d0d07812 */ /* 0x000fe400078ef811 */
[----:B------:R-:W-:Y:S01]  /*14b70*/  MOV R17, 0x7f800000 ;  /* 0x7f80000000117802 */ /* 0x000fe20000000f00 */
[----:B--2---:R-:W-:Y:S01]  /*14b80*/  @P3 IMAD.WIDE.U32 R18, R221, R20, RZ ;  /* 0x00000014dd123225 */ /* 0x004fe200078e00ff */
[----:B------:R2:W3:Y:S03]  /*14b90*/  LDS.128 R8, [R231+0x1800] ;  /* 0x00180000e7087984 */ /* 0x0004e60000000c00 */
[C---:B----4-:R-:W-:Y:S02]  /*14ba0*/  @!P3 IMAD.WIDE.U32 R22, R6.reuse, R4, RZ ;  /* 0x000000040616b225 */ /* 0x050fe400078e00ff */
[----:B------:R-:W4:Y:S02]  /*14bb0*/  @P2 LDC R4, c[0x0][0x458] ;  /* 0x00011600ff042b82 */ /* 0x000f240000000800 */
[----:B------:R-:W-:-:S02]  /*14bc0*/  @!P3 IMAD R5, R6, R5, R23 ;  /* 0x000000050605b224 */ /* 0x000fc400078e0217 */
[----:B------:R-:W-:Y:S02]  /*14bd0*/  @P3 IMAD R5, R221, R21, R19 ;  /* 0x00000015dd053224 */ /* 0x000fe400078e0213 */
[----:B------:R-:W-:Y:S01]  /*14be0*/  @P1 FMUL.FTZ R21, R0, 0.69314718246459960938 ;  /* 0x3f31721800151820 */ /* 0x000fe20000410000 */
[C---:B------:R-:W-:Y:S01]  /*14bf0*/  @!P4 IMAD R20, R6.reuse, R7, R12 ;  /* 0x000000070614c224 */ /* 0x040fe200078e020c */
[----:B------:R-:W-:Y:S01]  /*14c00*/  MOV R7, 0x7f800000 ;  /* 0x7f80000000077802 */ /* 0x000fe20000000f00 */
[----:B-1----:R-:W-:Y:S02]  /*14c10*/  @!P0 IMAD R221, R6, R13, RZ ;  /* 0x0000000d06dd8224 */ /* 0x002fe400078e02ff */
[----:B-----5:R-:W-:Y:S01]  /*14c20*/  @P1 FFMA.FTZ R7, R132, R15, R21 ;  /* 0x0000000f84071223 */ /* 0x020fe20000010015 */
[----:B------:R-:W-:Y:S02]  /*14c30*/  @!P4 IMAD R20, R20, R13, RZ ;  /* 0x0000000d1414c224 */ /* 0x000fe400078e02ff */
[----:B------:R-:W-:-:S02]  /*14c40*/  @P4 IMAD R20, R12, R16, R221 ;  /* 0x000000100c144224 */ /* 0x000fc400078e02dd */
[----:B----4-:R-:W-:Y:S01]  /*14c50*/  @P2 FFMA.FTZ R17, R133, R4, R14 ;  /* 0x0000000485112223 */ /* 0x010fe2000001000e */
[----:B--23--:R-:W-:Y:S06]  /*14c60*/  @P5 BRA `(.L_x_2178) ;  /* 0x00000000002c5947 */ /* 0x00cfec0003800000 */
        /* <DEDUP_REMOVED lines=11> */
.L_x_2178:
[----:B------:R-:W-:Y:S05]  /*14d20*/  BSYNC.RECONVERGENT B0 ;  /* 0x0000000000007941 */ /* 0x000fea0003800200 */
.L_x_2177:
[----:B------:R-:W2:Y:S01]  /*14d30*/  LDCU.64 UR4, c[0x0][0x410] ;  /* 0x00008200ff0477ac */ /* 0x000ea20008000a00 */
[----:B------:R-:W-:Y:S01]  /*14d40*/  IMAD.MOV.U32 R207, RZ, RZ, RZ ;  /* 0x000000ffffcf7224 */ /* 0x000fe200078e00ff */
[----:B------:R-:W-:Y:S01]  /*14d50*/  SHF.R.U32.HI R0, RZ, 0x3, R209 ;  /* 0x00000003ff007819 */ /* 0x000fe200000116d1 */
[----:B------:R-:W-:Y:S01]  /*14d60*/  @P3 IMAD.MOV.U32 R22, RZ, RZ, R18 ;  /* 0x000000ffff163224 */ /* 0x000fe200078e0012 */
[----:B------:R-:W-:Y:S01]  /*14d70*/  BSSY.RECONVERGENT B0, `(.L_x_2179) ;  /* 0x000001c000007945 */ /* 0x000fe20003800200 */
[----:B-1----:R-:W-:Y:S01]  /*14d80*/  IMAD.WIDE.U32 R6, R2, UR6, R206 ;  /* 0x0000000602067c25 */ /* 0x002fe2000f8e00ce */
[C---:B------:R-:W-:Y:S02]  /*14d90*/  IADD3 R14, PT, PT, R0.reuse, 0x10, RZ ;  /* 0x00000010000e7810 */ /* 0x040fe40007ffe0ff */
[-C--:B------:R-:W-:Y:S01]  /*14da0*/  ISETP.GE.AND P3, PT, R0, R213.reuse, PT ;  /* 0x000000d50000720c */ /* 0x080fe20003f66270 */
        /* <DEDUP_REMOVED lines=24> */
.L_x_2180:
[----:B------:R-:W-:Y:S05]  /*14f30*/  BSYNC.RECONVERGENT B0 ;  /* 0x0000000000007941 */ /* 0x000fea0003800200 */
.L_x_2179:
        /* <DEDUP_REMOVED lines=20> */
.L_x_2182:
[----:B------:R-:W-:Y:S05]  /*15080*/  BSYNC.RECONVERGENT B0 ;  /* 0x0000000000007941 */ /* 0x000fea0003800200 */
.L_x_2181:
        /* <DEDUP_REMOVED lines=20> */
.L_x_2184:
[----:B------:R-:W-:Y:S05]  /*151d0*/  BSYNC.RECONVERGENT B0 ;  /* 0x0000000000007941 */ /* 0x000fea0003800200 */
.L_x_2183:
[----:B------:R-:W-:Y:S05]  /*151e0*/  @P0 EXIT ;  /* 0x000000000000094d */ /* 0x000fea0003800000 */
[----:B--23--:R2:W3:Y:S01]  /*151f0*/  LDS.128 R4, [R231+0x3800] ;  /* 0x00380000e7047984 */ /* 0x00c4e20000000c00 */
[----:B------:R-:W5:Y:S01]  /*15200*/  LDCU UR6, c[0x0][0x440] ;  /* 0x00008800ff0677ac */ /* 0x000f620008000800 */
[----:B----4-:R-:W-:Y:S01]  /*15210*/  IADD3 R13, P0, PT, R0, 0x30, RZ ;  /* 0x00000030000d7810 */ /* 0x010fe20007f1e0ff */
[----:B------:R-:W-:Y:S01]  /*15220*/  IMAD.MOV.U32 R14, RZ, RZ, R16 ;  /* 0x000000ffff0e7224 */ /* 0x000fe200078e0010 */
        /* <DEDUP_REMOVED lines=15> */
.L_x_2185:
        /* <DEDUP_REMOVED lines=14> */
.L_x_7225:


//--------------------- .text._ZN5flash24flash_fwd_splitkv_kernelI23Flash_fwd_kernel_traitsILi128ELi64ELi128ELi4ELb0ELb0EN7cutlass6half_tE19Flash_kernel_traitsILi128ELi64ELi128ELi4ES3_EELb1ELb0ELb0ELb0ELb1ELb0ELb0ELb1EEEvNS_16Flash_fwd_paramsE --------------------------
	.section	.text._ZN5flash24flash_fwd_splitkv_kernelI23Flash_fwd_kernel_traitsILi128ELi64ELi128ELi4ELb0ELb0EN7cutlass6half_tE19Flash_kernel_traitsILi128ELi64ELi128ELi4ES3_EELb1ELb0ELb0ELb0ELb1ELb0ELb0ELb1EEEvNS_16Flash_fwd_paramsE,"ax",@progbits
	.align	128
        .global         _ZN5flash24flash_fwd_splitkv_kernelI23Flash_fwd_kernel_traitsILi128ELi64ELi128ELi4ELb0ELb0EN7cutlass6half_tE19Flash_kernel_traitsILi128ELi64ELi128ELi4ES3_EELb1ELb0ELb0ELb0ELb1ELb0ELb0ELb1EEEvNS_16Flash_fwd_paramsE
        .type           _ZN5flash24flash_fwd_splitkv_kernelI23Flash_fwd_kernel_traitsILi128ELi64ELi128ELi4ELb0ELb0EN7cutlass6half_tE19Flash_kernel_traitsILi128ELi64ELi128ELi4ES3_EELb1ELb0ELb0ELb0ELb1ELb0ELb0ELb1EEEvNS_16Flash_fwd_paramsE,@function
        .size           _ZN5flash24flash_fwd_splitkv_kernelI23Flash_fwd_kernel_traitsILi128ELi64ELi128ELi4ELb0ELb0EN7cutlass6half_tE19Flash_kernel_traitsILi128ELi64ELi128ELi4ES3_EELb1ELb0ELb0ELb0ELb1ELb0ELb0ELb1EEEvNS_16Flash_fwd_paramsE,(.L_x_7226 - _ZN5flash24flash_fwd_splitkv_kernelI23Flash_fwd_kernel_traitsILi128ELi64ELi128ELi4ELb0ELb0EN7cutlass6half_tE19Flash_kernel_traitsILi128ELi64ELi128ELi4ES3_EELb1ELb0ELb0ELb0ELb1ELb0ELb0ELb1EEEvNS_16Flash_fwd_paramsE)
        .other          _ZN5flash24flash_fwd_splitkv_kernelI23Flash_fwd_kernel_traitsILi128ELi64ELi128ELi4ELb0ELb0EN7cutlass6half_tE19Flash_kernel_traitsILi128ELi64ELi128ELi4ES3_EELb1ELb0ELb0ELb0ELb1ELb0ELb0ELb1EEEvNS_16Flash_fwd_paramsE,@"STO_CUDA_ENTRY STV_DEFAULT"
_ZN5flash24flash_fwd_splitkv_kernelI23Flash_fwd_kernel_traitsILi128ELi64ELi128ELi4ELb0ELb0EN7cutlass6half_tE19Flash_kernel_traitsILi128ELi64ELi128ELi4ES3_EELb1ELb0ELb0ELb0ELb1ELb0ELb0ELb1EEEvNS_16Flash_fwd_paramsE:
.text._ZN5flash24flash_fwd_splitkv_kernelI23Flash_fwd_kernel_traitsILi128ELi64ELi128ELi4ELb0ELb0EN7cutlass6half_tE19Flash_kernel_traitsILi128ELi64ELi128ELi4ES3_EELb1ELb0ELb0ELb0ELb1ELb0ELb0ELb1EEEvNS_16Flash_fwd_paramsE:
[----:B------:R-:W-:Y:S01]  /*0000*/  LDC R1, c[0x0][0x37c] ;  /* 0x0000df00ff017b82 */ /* 0x000fe20000000800 */
[----:B------:R-:W1:Y:S07]  /*0010*/  S2R R7, SR_CTAID.Y ;  /* 0x0000000000077919 */ /* 0x000e6e0000002600 */
[----:B------:R-:W2:Y:S01]  /*0020*/  LDC.64 R2, c[0x0][0x478] ;  /* 0x00011e00ff027b82 */ /* 0x000ea20000000a00 */
[----:B------:R-:W3:Y:S01]  /*0030*/  LDCU.64 UR8, c[0x0][0x460] ;  /* 0x00008c00ff0877ac */ /* 0x000ee20008000a00 */
[----:B------:R-:W-:Y:S01]  /*0040*/  IMAD.MOV.U32 R204, RZ, RZ, -0x1 ;  /* 0xffffffffffcc7424 */ /* 0x000fe200078e00ff */
[----:B------:R-:W4:Y:S05]  /*0050*/  LDCU.64 UR4, c[0x0][0x470] ;  /* 0x00008e00ff0477ac */ /* 0x000f2a0008000a00 */
[----:B------:R-:W1:Y:S01]  /*0060*/  LDC.64 R4, c[0x0][0x460] ;  /* 0x00011800ff047b82 */ /* 0x000e620000000a00 */
[----:B------:R-:W4:Y:S01]  /*0070*/  LDCU.64 UR6, c[0x0][0x358] ;  /* 0x00006b00ff0677ac */ /* 0x000f220008000a00 */
[----:B---3--:R-:W-:-:S02]  /*0080*/  ISETP.NE.U32.AND P1, PT, RZ, UR8, PT ;  /* 0x00000008ff007c0c */ /* 0x008fc4000bf25070 */
[----:B------:R-:W-:Y:S02]  /*0090*/  ISETP.NE.U32.AND P0, PT, RZ, UR8, PT ;  /* 0x00000008ff007c0c */ /* 0x000fe4000bf05070 */
[----:B------:R-:W-:Y:S02]  /*00a0*/  ISETP.NE.AND.EX P2, PT, RZ, UR9, PT, P1 ;  /* 0x00000009ff007c0c */ /* 0x000fe4000bf45310 */
[----:B------:R-:W-:Y:S02]  /*00b0*/  ISETP.NE.AND.EX P3, PT, RZ, UR9, PT, P0 ;  /* 0x00000009ff007c0c */ /* 0x000fe4000bf65300 */
[----:B--2---:R-:W-:-:S04]  /*00c0*/  ISETP.NE.U32.AND P0, PT, R2, RZ, PT ;  /* 0x000000ff0200720c */ /* 0x004fc80003f05070 */
[----:B------:R-:W-:Y:S01]  /*00d0*/  ISETP.NE.AND.EX P1, PT, R3, RZ, PT, P0 ;  /* 0x000000ff0300720c */ /* 0x000fe20003f25300 */
[----:B-1----:R-:W-:Y:S01]  /*00e0*/  IMAD.WIDE.U32 R4, R7, 0x4, R4 ;  /* 0x0000000407047825 */ /* 0x002fe200078e0004 */
[----:B----4-:R-:W-:-:S03]  /*00f0*/  ISETP.NE.U32.AND P0, PT, RZ, UR4, PT ;  /* 0x00000004ff007c0c */ /* 0x010fc6000bf05070 */
[----:B------:R-:W-:Y:S01]  /*0100*/  IMAD.SHL.U32 R13, R7, 0x4, RZ ;  /* 0x00000004070d7824 */ /* 0x000fe200078e00ff */
[----:B------:R-:W-:Y:S01]  /*0110*/  ISETP.NE.AND.EX P5, PT, RZ, UR5, PT, P0 ;  /* 0x00000005ff007c0c */ /* 0x000fe2000bfa5300 */
[----:B------:R-:W2:Y:S01]  /*0120*/  @P2 LDG.E R204, desc[UR6][R4.64] ;  /* 0x0000000604cc2981 */ /* 0x000ea2000c1e1900 */
[----:B------:R-:W-:Y:S02]  /*0130*/  SHF.R.U32.HI R8, RZ, 0x1e, R7 ;  /* 0x0000001eff087819 */ /* 0x000fe40000011607 */
[C---:B------:R-:W-:Y:S01]  /*0140*/  IADD3 R136, P2, PT, R13.reuse, UR4, RZ ;  /* 0x000000040d887c10 */ /* 0x040fe2000ff5e0ff */
[----:B------:R1:W2:Y:S01]  /*0150*/  @P3 LDG.E R17, desc[UR6][R4.64+0x4] ;  /* 0x0000040604113981 */ /* 0x0002a2000c1e1900 */
[----:B------:R-:W-:Y:S01]  /*0160*/  IMAD.MOV.U32 R6, RZ, RZ, RZ ;  /* 0x000000ffff067224 */ /* 0x000fe200078e00ff */
[----:B------:R-:W-:Y:S01]  /*0170*/  @P1 IADD3 R2, P0, PT, R13, R2, RZ ;  /* 0x000000020d021210 */ /* 0x000fe20007f1e0ff */
[----:B------:R-:W3:Y:S01]  /*0180*/  S2R R15, SR_CTAID.X ;  /* 0x00000000000f7919 */ /* 0x000ee20000002500 */
[C---:B------:R-:W-:Y:S01]  /*0190*/  IADD3.X R137, PT, PT, R8.reuse, UR5, RZ, P2, !PT ;  /* 0x0000000508897c10 */ /* 0x040fe200097fe4ff */
[----:B------:R-:W4:Y:S02]  /*01a0*/  LDCU.U8 UR4, c[0x0][0x532] ;  /* 0x0000a640ff0477ac */ /* 0x000f240008000000 */
[----:B------:R-:W-:Y:S01]  /*01b0*/  @P1 IMAD.X R3, R8, 0x1, R3, P0 ;  /* 0x0000000108031824 */ /* 0x000fe200000e0603 */
[----:B------:R-:W2:Y:S01]  /*01c0*/  @!P3 LDC R205, c[0x0][0x434] ;  /* 0x00010d00ffcdbb82 */ /* 0x000ea20000000800 */
[----:B------:R2:W5:Y:S04]  /*01d0*/  @P5 LDG.E R6, desc[UR6][R136.64] ;  /* 0x0000000688065981 */ /* 0x000568000c1e1900 */
[----:B------:R2:W5:Y:S03]  /*01e0*/  @P1 LDG.E R11, desc[UR6][R2.64] ;  /* 0x00000006020b1981 */ /* 0x000566000c1e1900 */
[----:B------:R-:W2:Y:S08]  /*01f0*/  @!P1 LDC R0, c[0x0][0x43c] ;  /* 0x00010f00ff009b82 */ /* 0x000eb00000000800 */
[----:B-1----:R-:W1:Y:S01]  /*0200*/  LDC.64 R4, c[0x0][0x468] ;  /* 0x00011a00ff047b82 */ /* 0x002e620000000a00 */
[----:B----4-:R-:W-:-:S07]  /*0210*/  ISETP.NE.AND P4, PT, RZ, UR4, PT ;  /* 0x00000004ff007c0c */ /* 0x010fce000bf85270 */
[----:B------:R-:W4:Y:S01]  /*0220*/  @!P1 LDC.64 R2, c[0x0][0x488] ;  /* 0x00012200ff029b82 */ /* 0x000f220000000a00 */
[----:B-1----:R-:W-:-:S04]  /*0230*/  ISETP.EQ.U32.AND P0, PT, R4, RZ, PT ;  /* 0x000000ff0400720c */ /* 0x002fc80003f02070 */
[----:B------:R-:W-:Y:S02]  /*0240*/  ISETP.EQ.OR.EX P2, PT, R5, RZ, !P4, P0 ;  /* 0x000000ff0500720c */ /* 0x000fe40006742700 */
[----:B------:R-:W-:-:S05]  /*0250*/  IADD3 R18, P0, PT, R13, R4, RZ ;  /* 0x000000040d127210 */ /* 0x000fca0007f1e0ff */
[----:B------:R-:W-:Y:S01]  /*0260*/  IMAD.X R19, R8, 0x1, R5, P0 ;  /* 0x0000000108137824 */ /* 0x000fe200000e0605 */
[----:B------:R-:W-:-:S04]  /*0270*/  ISETP.NE.U32.AND P0, PT, R4, RZ, PT ;  /* 0x000000ff0400720c */ /* 0x000fc80003f05070 */
[----:B------:R-:W-:-:S13]  /*0280*/  ISETP.NE.AND.EX P0, PT, R5, RZ, PT, P0 ;  /* 0x000000ff0500720c */ /* 0x000fda0003f05300 */
[----:B------:R-:W1:Y:S01]  /*0290*/  @!P0 LDC R5, c[0x0][0x438] ;  /* 0x00010e00ff058b82 */ /* 0x000e620000000800 */
[----:B------:R-:W-:Y:S02]  /*02a0*/  IMAD.MOV.U32 R9, RZ, RZ, -0x1 ;  /* 0xffffffffff097424 */ /* 0x000fe400078e00ff */
[----:B---3--:R-:W-:-:S04]  /*02b0*/  IMAD.SHL.U32 R78, R15, 0x40, RZ ;  /* 0x000000400f4e7824 */ /* 0x008fc800078e00ff */
[----:B------:R3:W5:Y:S01]  /*02c0*/  @!P2 LDG.E R9, desc[UR6][R18.64] ;  /* 0x000000061209a981 */ /* 0x000762000c1e1900 */
[----:B--2---:R-:W-:-:S05]  /*02d0*/  @P3 IMAD.IADD R205, R17, 0x1, -R204 ;  /* 0x0000000111cd3824 */ /* 0x004fca00078e0acc */
[----:B------:R-:W-:Y:S01]  /*02e0*/  ISETP.GT.AND P2, PT, R205, R78, PT ;  /* 0x0000004ecd00720c */ /* 0x000fe20003f44270 */
[----:B-1-34-:R-:W-:-:S12]  /*02f0*/  @!P0 BRA `(.L_x_2186) ;  /* 0x00000000000c8947 */ /* 0x01afd80003800000 */
[----:B------:R-:W2:Y:S02]  /*0300*/  @P4 LDG.E R4, desc[UR6][R18.64+0x4] ;  /* 0x0000040612044981 */ /* 0x000ea4000c1e1900 */
[----:B--2--5:R-:W-:-:S06]  /*0310*/  @P4 IADD3 R5, PT, PT, R4, -R9, RZ ;  /* 0x8000000904054210 */ /* 0x024fcc0007ffe0ff */
[----:B------:R1:W5:Y:S02]  /*0320*/  @!P4 LDG.E R5, desc[UR6][R18.64] ;  /* 0x000000061205c981 */ /* 0x000364000c1e1900 */
.L_x_2186:
[----:B------:R-:W-:Y:S01]  /*0330*/  @!P1 ISETP.NE.U32.AND P0, PT, R2, RZ, PT ;  /* 0x000000ff0200920c */ /* 0x000fe20003f05070 */
[----:B------:R-:W-:-:S12]  /*0340*/  @!P2 EXIT ;  /* 0x000000000000a94d */ /* 0x000fd80003800000 */
[----:B------:R-:W2:Y:S01]  /*0350*/  LDC R2, c[0x0][0x508] ;  /* 0x00014200ff027b82 */ /* 0x000ea20000000800 */
[----:B------:R-:W-:Y:S01]  /*0360*/  @!P1 ISETP.NE.AND.EX P0, PT, R3, RZ, PT, P0 ;  /* 0x000000ff0300920c */ /* 0x000fe20003f05300 */
[----:B------:R-:W3:Y:S01]  /*0370*/  LDCU UR5, c[0x0][0x438] ;  /* 0x00008700ff0577ac */ /* 0x000ee20008000800 */
[--C-:B-----5:R-:W-:Y:S01]  /*0380*/  IMAD.IADD R72, R5, 0x1, -R6.reuse ;  /* 0x0000000105487824 */ /* 0x120fe200078e0a06 */
[----:B------:R-:W4:Y:S01]  /*0390*/  S2R R75, SR_TID.X ;  /* 0x00000000004b7919 */ /* 0x000f220000002100 */
[----:B------:R-:W-:Y:S01]  /*03a0*/  @!P1 SEL R3, R0, RZ, P0 ;  /* 0x000000ff00039207 */ /* 0x000fe20000000000 */
[----:B------:R-:W-:Y:S01]  /*03b0*/  @P1 IMAD.IADD R70, R11, 0x1, -R6 ;  /* 0x000000010b461824 */ /* 0x000fe200078e0a06 */
[----:B------:R-:W1:Y:S01]  /*03c0*/  S2R R0, SR_CTAID.Z ;  /* 0x0000000000007919 */ /* 0x000e620000002700 */
[----:B------:R-:W-:Y:S02]  /*03d0*/  IMAD.MOV.U32 R11, RZ, RZ, R7 ;  /* 0x000000ffff0b7224 */ /* 0x000fe400078e0007 */
[----:B------:R-:W-:-:S04]  /*03e0*/  @!P1 IMAD.IADD R70, R72, 0x1, R3 ;  /* 0x0000000148469824 */ /* 0x000fc800078e0203 */
[----:B------:R-:W-:-:S05]  /*03f0*/  VIADD R5, R70, 0x7f ;  /* 0x0000007f46057836 */ /* 0x000fca0000000000 */
[----:B------:R-:W-:Y:S01]  /*0400*/  IADD3 R3, PT, PT, R5, R78, -R205 ;  /* 0x0000004e05037210 */ /* 0x000fe20007ffe8cd */
[----:B---3--:R-:W-:Y:S01]  /*0410*/  UIADD3 UR5, UPT, UPT, UR5, 0x7f, URZ ;  /* 0x0000007f05057890 */ /* 0x008fe2000fffe0ff */
[----:B------:R-:W-:Y:S02]  /*0420*/  SHF.R.S32.HI R4, RZ, 0x1f, R5 ;  /* 0x0000001fff047819 */ /* 0x000fe40000011405 */
[----:B--2---:R-:W-:Y:S01]  /*0430*/  IADD3 R3, PT, PT, R3, 0x40, R2 ;  /* 0x0000004003037810 */ /* 0x004fe20007ffe002 */
        /* <DEDUP_REMOVED lines=8> */
[----:B------:R-:W-:-:S04]  /*04c0*/  VIMNMX3 R133, R4, UR4, R133, PT ;  /* 0x0000000404857c0f */ /* 0x000fc8000b800185 */
[----:B------:R-:W-:-:S13]  /*04d0*/  ISETP.GT.AND P0, PT, R133, RZ, PT ;  /* 0x000000ff8500720c */ /* 0x000fda0003f04270 */
[----:B-1--4-:R-:W-:Y:S05]  /*04e0*/  @P0 BRA `(.L_x_2187) ;  /* 0x0000000400b40947 */ /* 0x012fea0003800000 */
        /* <DEDUP_REMOVED lines=8> */
[----:B------:R-:W5:Y:S02]  /*0570*/  @!P0 LDC.64 R4, c[0x0][0x400] ;  /* 0x00010000ff048b82 */ /* 0x000f640000000a00 */
[----:B-----5:R-:W-:Y:S01]  /*0580*/  @!P0 IMAD.WIDE.U32 R8, R7, R4, RZ ;  /* 0x0000000407088225 */ /* 0x020fe200078e00ff */
[----:B------:R-:W-:-:S03]  /*0590*/  SHF.L.U32 R4, R75, 0x3, RZ ;  /* 0x000000034b047819 */ /* 0x000fc600000006ff */
[----:B------:R-:W-:Y:S01]  /*05a0*/  @!P0 IMAD R5, R7, R5, R9 ;  /* 0x0000000507058224 */ /* 0x000fe200078e0209 */
[----:B------:R-:W-:Y:S01]  /*05b0*/  LOP3.LUT R12, R4, 0x38, RZ, 0xc0, !PT ;  /* 0x00000038040c7812 */ /* 0x000fe200078ec0ff */
[----:B-1----:R-:W-:Y:S01]  /*05c0*/  @P0 IMAD.WIDE.U32 R6, R204, R2, RZ ;  /* 0x00000002cc060225 */ /* 0x002fe200078e00ff */
[----:B------:R-:W-:-:S03]  /*05d0*/  SHF.R.U32.HI R4, RZ, 0x3, R75 ;  /* 0x00000003ff047819 */ /* 0x000fc6000001164b */
[----:B------:R-:W-:Y:S01]  /*05e0*/  IMAD.WIDE.U32 R12, R78, R2, R12 ;  /* 0x000000024e0c7225 */ /* 0x000fe200078e000c */
[----:B------:R-:W-:Y:S02]  /*05f0*/  @P0 MOV R8, R6 ;  /* 0x0000000600080202 */ /* 0x000fe40000000f00 */
[----:B------:R-:W-:Y:S01]  /*0600*/  IADD3 R10, PT, PT, R4, 0x10, RZ ;  /* 0x00000010040a7810 */ /* 0x000fe20007ffe0ff */
[-C--:B------:R-:W-:Y:S01]  /*0610*/  @P0 IMAD R5, R204, R3.reuse, R7 ;  /* 0x00000003cc050224 */ /* 0x080fe200078e0207 */
[----:B------:R-:W-:Y:S01]  /*0620*/  IADD3 R12, P0, PT, R8, R12, RZ ;  /* 0x0000000c080c7210 */ /* 0x000fe20007f1e0ff */
[----:B------:R-:W-:Y:S01]  /*0630*/  IMAD R6, R78, R3, R13 ;  /* 0x000000034e067224 */ /* 0x000fe200078e020d */
[-C--:B------:R-:W-:Y:S01]  /*0640*/  ISETP.GE.AND P1, PT, R10, R205.reuse, PT ;  /* 0x000000cd0a00720c */ /* 0x080fe20003f26270 */
[C---:B------:R-:W-:Y:S01]  /*0650*/  VIADD R8, R4.reuse, 0x20 ;  /* 0x0000002004087836 */ /* 0x040fe20000000000 */
[C---:B------:R-:W-:Y:S02]  /*0660*/  IADD3 R10, PT, PT, R4.reuse, 0x30, RZ ;  /* 0x00000030040a7810 */ /* 0x040fe40007ffe0ff */
[----:B------:R-:W-:Y:S01]  /*0670*/  IADD3.X R13, PT, PT, R5, R6, RZ, P0, !PT ;  /* 0x00000006050d7210 */ /* 0x000fe200007fe4ff */
[----:B--2---:R-:W-:Y:S01]  /*0680*/  IMAD R5, R11, UR9, R0 ;  /* 0x000000090b057c24 */ /* 0x004fe2000f8e0200 */
[----:B------:R-:W-:-:S02]  /*0690*/  ISETP.GE.AND P0, PT, R4, R205, PT ;  /* 0x000000cd0400720c */ /* 0x000fc40003f06270 */
[-C--:B------:R-:W-:Y:S01]  /*06a0*/  ISETP.GE.AND P3, PT, R8, R205.reuse, PT ;  /* 0x000000cd0800720c */ /* 0x080fe20003f66270 */
[----:B---3--:R-:W-:Y:S01]  /*06b0*/  IMAD.WIDE.U32 R12, R0, UR4, R12 ;  /* 0x00000004000c7c25 */ /* 0x008fe2000f8e000c */
[----:B------:R-:W-:-:S03]  /*06c0*/  ISETP.GE.AND P4, PT, R10, R205, PT ;  /* 0x000000cd0a00720c */ /* 0x000fc60003f86270 */
[----:B----4-:R-:W-:Y:S02]  /*06d0*/  IMAD R5, R5, UR8, R78 ;  /* 0x0000000805057c24 */ /* 0x010fe4000f8e024e */
[----:B------:R-:W-:-:S04]  /*06e0*/  IMAD R11, R0, UR5, R13 ;  /* 0x00000005000b7c24 */ /* 0x000fc8000f8e020d */
[----:B------:R-:W-:Y:S05]  /*06f0*/  @P0 BRA `(.L_x_2189) ;  /* 0x0000000000200947 */ /* 0x000fea0003800000 */
        /* <DEDUP_REMOVED lines=8> */
.L_x_2189:
[----:B------:R-:W-:Y:S05]  /*0780*/  BSYNC.RECONVERGENT B0 ;  /* 0x0000000000007941 */ /* 0x000fea0003800200 */
.L_x_2188:
[----:B------:R-:W-:Y:S04]  /*0790*/  BSSY.RECONVERGENT B0, `(.L_x_2190) ;  /* 0x000000f000007945 */ /* 0x000fe80003800200 */
[----:B------:R-:W-:Y:S05]  /*07a0*/  @P1 BRA `(.L_x_2191) ;  /* 0x0000000000341947 */ /* 0x000fea0003800000 */
[----:B------:R-:W-:Y:S01]  /*07b0*/  IADD3 R7, P0, PT, R4, 0x10, RZ ;  /* 0x0000001004077810 */ /* 0x000fe20007f1e0ff */
[----:B------:R-:W2:Y:S01]  /*07c0*/  LDCU.64 UR4, c[0x0][0x3f0] ;  /* 0x00007e00ff0477ac */ /* 0x000ea20008000a00 */
[----:B-1----:R-:W-:-:S03]  /*07d0*/  IMAD.MOV.U32 R8, RZ, RZ, R12 ;  /* 0x000000ffff087224 */ /* 0x002fc600078e000c */
[----:B------:R-:W-:-:S04]  /*07e0*/  IMAD.X R9, RZ, RZ, RZ, P0 ;  /* 0x000000ffff097224 */ /* 0x000fc800000e06ff */
[----:B------:R-:W-:Y:S01]  /*07f0*/  IMAD R0, R9, R2, RZ ;  /* 0x0000000209007224 */ /* 0x000fe200078e02ff */
[----:B------:R-:W-:-:S03]  /*0800*/  MOV R9, R11 ;  /* 0x0000000b00097202 */ /* 0x000fc60000000f00 */
[C---:B------:R-:W-:Y:S02]  /*0810*/  IMAD R0, R7.reuse, R3, R0 ;  /* 0x0000000307007224 */ /* 0x040fe400078e0200 */
[----:B------:R-:W-:-:S03]  /*0820*/  IMAD.WIDE.U32 R8, R7, R2, R8 ;  /* 0x0000000207087225 */ /* 0x000fc600078e0008 */
[----:B--2---:R-:W-:Y:S02]  /*0830*/  LEA R6, P0, R8, UR4, 0x1 ;  /* 0x0000000408067c11 */ /* 0x004fe4000f8008ff */
[----:B------:R-:W-:-:S04]  /*0840*/  IADD3 R7, PT, PT, R9, R0, RZ ;  /* 0x0000000009077210 */ /* 0x000fc80007ffe0ff */
[----:B------:R-:W-:-:S05]  /*0850*/  LEA.HI.X R7, R8, UR5, R7, 0x1, P0 ;  /* 0x0000000508077c11 */ /* 0x000fca00080f0c07 */
[----:B------:R2:W-:Y:S04]  /*0860*/  STG.E.128 desc[UR6][R6.64], RZ ;  /* 0x000000ff06007986 */ /* 0x0005e8000c101d06 */
[----:B------:R2:W-:Y:S02]  /*0870*/  STG.E.128 desc[UR6][R6.64+0x80], RZ ;  /* 0x000080ff06007986 */ /* 0x0005e4000c101d06 */
.L_x_2191:
[----:B------:R-:W-:Y:S05]  /*0880*/  BSYNC.RECONVERGENT B0 ;  /* 0x0000000000007941 */ /* 0x000fea0003800200 */
.L_x_2190:
[----:B------:R-:W-:Y:S04]  /*0890*/  BSSY.RECONVERGENT B0, `(.L_x_2192) ;  /* 0x000000f000007945 */ /* 0x000fe80003800200 */
[----:B------:R-:W-:Y:S05]  /*08a0*/  @P3 BRA `(.L_x_2193) ;  /* 0x0000000000343947 */ /* 0x000fea0003800000 */
[----:B--2---:R-:W-:Y:S01]  /*08b0*/  IADD3 R7, P0, PT, R4, 0x20, RZ ;  /* 0x0000002004077810 */ /* 0x004fe20007f1e0ff */
        /* <DEDUP_REMOVED lines=12> */
.L_x_2193:
[----:B------:R-:W-:Y:S05]  /*0980*/  BSYNC.RECONVERGENT B0 ;  /* 0x0000000000007941 */ /* 0x000fea0003800200 */
.L_x_2192:
[----:B------:R-:W-:Y:S04]  /*0990*/  BSSY.RECONVERGENT B0, `(.L_x_2194) ;  /* 0x000000e000007945 */ /* 0x000fe80003800200 */
[----:B------:R-:W-:Y:S05]  /*09a0*/  @P4 BRA `(.L_x_2195) ;  /* 0x0000000000304947 */ /* 0x000fea0003800000 */
[----:B------:R-:W4:Y:S01]  /*09b0*/  LDCU.64 UR4, c[0x0][0x3f0] ;  /* 0x00007e00ff0477ac */ /* 0x000f220008000a00 */
[----:B--23--:R-:W-:Y:S02]  /*09c0*/  IADD3 R7, P0, PT, R4, 0x30, RZ ;  /* 0x0000003004077810 */ /* 0x00cfe40007f1e0ff */
[----:B------:R-:W-:Y:S02]  /*09d0*/  MOV R10, R12 ;  /* 0x0000000c000a7202 */ /* 0x000fe40000000f00 */
[----:B-1----:R-:W-:-:S03]  /*09e0*/  IADD3.X R9, PT, PT, RZ, RZ, RZ, P0, !PT ;  /* 0x000000ffff097210 */ /* 0x002fc600007fe4ff */
        /* <DEDUP_REMOVED lines=8> */
.L_x_2195:
[----:B------:R-:W-:Y:S05]  /*0a70*/  BSYNC.RECONVERGENT B0 ;  /* 0x0000000000007941 */ /* 0x000fea0003800200 */
.L_x_2194:
        /* <DEDUP_REMOVED lines=20> */
.L_x_2187:
        /* <DEDUP_REMOVED lines=10> */
.L_x_2196:
[----:B------:R-:W-:Y:S05]  /*0c60*/  BRA.U !UP0, `(.L_x_2197) ;  /* 0x0000000508907547 */ /* 0x000fea000b800000 */
[----:B-----5:R-:W2:Y:S01]  /*0c70*/  LDC R11, c[0x0][0x4f0] ;  /* 0x00013c00ff0b7b82 */ /* 0x020ea20000000800 */
[----:B------:R-:W-:Y:S01]  /*0c80*/  LEA R6, R133, 0xffffff80, 0x7 ;  /* 0xffffff8085067811 */ /* 0x000fe200078e38ff */
[----:B------:R-:W3:Y:S03]  /*0c90*/  LDCU.64 UR4, c[0x0][0x4e8] ;  /* 0x00009d00ff0477ac */ /* 0x000ee60008000a00 */
[----:B-1----:R-:W-:Y:S01]  /*0ca0*/  IABS R2, R6 ;  /* 0x0000000600027213 */ /* 0x002fe20000000000 */
[----:B------:R-:W1:Y:S01]  /*0cb0*/  LDCU.64 UR8, c[0x0][0x3a0] ;  /* 0x00007400ff0877ac */ /* 0x000e620008000a00 */
[----:B------:R-:W4:Y:S01]  /*0cc0*/  LDCU.64 UR14, c[0x0][0x3b8] ;  /* 0x00007700ff0e77ac */ /* 0x000f220008000a00 */
[----:B--2---:R-:W-:Y:S02]  /*0cd0*/  IABS R4, R11 ;  /* 0x0000000b00047213 */ /* 0x004fe40000000000 */
[----:B------:R-:W-:-:S02]  /*0ce0*/  ISETP.NE.AND P3, PT, R11, RZ, PT ;  /* 0x000000ff0b00720c */ /* 0x000fc40003f65270 */
[----:B------:R-:W2:Y:S08]  /*0cf0*/  I2F.RP R5, R4 ;  /* 0x0000000400057306 */ /* 0x000eb00000209400 */
[----:B--2---:R-:W2:Y:S02]  /*0d00*/  MUFU.RCP R8, R5 ;  /* 0x0000000500087308 */ /* 0x004ea40000001000 */
[----:B--2---:R-:W-:-:S06]  /*0d10*/  IADD3 R8, PT, PT, R8, 0xffffffe, RZ ;  /* 0x0ffffffe08087810 */ /* 0x004fcc0007ffe0ff */
[----:B------:R-:W2:Y:S02]  /*0d20*/  F2I.FTZ.U32.TRUNC.NTZ R9, R8 ;  /* 0x0000000800097305 */ /* 0x000ea4000021f000 */
[----:B--2---:R-:W-:Y:S01]  /*0d30*/  IMAD.MOV R3, RZ, RZ, -R9 ;  /* 0x000000ffff037224 */ /* 0x004fe200078e0a09 */
        /* <DEDUP_REMOVED lines=9> */
[----:B------:R-:W-:Y:S01]  /*0dd0*/  @!P0 IADD3 R3, PT, PT, R3, -R4, RZ ;  /* 0x8000000403038210 */ /* 0x000fe20007ffe0ff */
[----:B------:R-:W-:-:S03]  /*0de0*/  @!P0 VIADD R5, R5, 0x1 ;  /* 0x0000000105058836 */ /* 0x000fc60000000000 */
[----:B------:R-:W-:Y:S01]  /*0df0*/  ISETP.GE.U32.AND P1, PT, R3, R4, PT ;  /* 0x000000040300720c */ /* 0x000fe20003f26070 */
[----:B---3--:R-:W-:-:S04]  /*0e00*/  IMAD.WIDE.U32 R2, R7, UR4, RZ ;  /* 0x0000000407027c25 */ /* 0x008fc8000f8e00ff */
[----:B------:R-:W-:Y:S01]  /*0e10*/  IMAD R211, R7, UR5, R3 ;  /* 0x0000000507d37c24 */ /* 0x000fe2000f8e0203 */
[C---:B------:R-:W-:Y:S01]  /*0e20*/  LEA R210, P0, R2.reuse, UR12, 0x2 ;  /* 0x0000000c02d27c11 */ /* 0x040fe2000f8010ff */
[----:B------:R-:W2:Y:S01]  /*0e30*/  LDC R3, c[0x0][0x3e8] ;  /* 0x0000fa00ff037b82 */ /* 0x000ea20000000800 */
[----:B------:R-:W3:Y:S02]  /*0e40*/  LDCU.64 UR4, c[0x0][0x3a8] ;  /* 0x00007500ff0477ac */ /* 0x000ee40008000a00 */
[----:B------:R-:W-:-:S03]  /*0e50*/  LEA.HI.X R211, R2, UR13, R211, 0x2, P0 ;  /* 0x0000000d02d37c11 */ /* 0x000fc600080f14d3 */
[----:B------:R-:W-:-:S05]  /*0e60*/  @P1 IADD3 R5, PT, PT, R5, 0x1, RZ ;  /* 0x0000000105051810 */ /* 0x000fca0007ffe0ff */
[----:B------:R-:W-:Y:S01]  /*0e70*/  @!P2 IMAD.MOV R5, RZ, RZ, -R5 ;  /* 0x000000ffff05a224 */ /* 0x000fe200078e0a05 */
[----:B------:R-:W-:-:S05]  /*0e80*/  @!P3 LOP3.LUT R5, RZ, R11, RZ, 0x33, !PT ;  /* 0x0000000bff05b212 */ /* 0x000fca00078e33ff */
[----:B------:R-:W-:-:S06]  /*0e90*/  IMAD.WIDE R12, R5, 0x4, R210 ;  /* 0x00000004050c7825 */ /* 0x000fcc00078e02d2 */
[----:B------:R1:W3:Y:S01]  /*0ea0*/  LDG.E R12, desc[UR6][R12.64] ;  /* 0x000000060c0c7981 */ /* 0x0002e2000c1e1900 */
[----:B--2---:R-:W-:Y:S02]  /*0eb0*/  IABS R2, R3 ;  /* 0x0000000300027213 */ /* 0x004fe40000000000 */
[----:B------:R-:W-:Y:S02]  /*0ec0*/  IADD3 R5, PT, PT, -R5, RZ, RZ ;  /* 0x000000ff05057210 */ /* 0x000fe40007ffe1ff */
[----:B------:R-:W2:Y:S01]  /*0ed0*/  I2F.RP R10, R2 ;  /* 0x00000002000a7306 */ /* 0x000ea20000209400 */
[----:B------:R-:W-:Y:S02]  /*0ee0*/  ISETP.NE.AND P2, PT, R3, RZ, PT ;  /* 0x000000ff0300720c */ /* 0x000fe40003f45270 */
[----:B------:R-:W-:Y:S01]  /*0ef0*/  IMAD R6, R11, R5, R6 ;  /* 0x000000050b067224 */ /* 0x000fe200078e0206 */
[----:B----4-:R-:W-:-:S04]  /*0f00*/  MOV R5, UR15 ;  /* 0x0000000f00057c02 */ /* 0x010fc80008000f00 */
[----:B------:R-:W-:Y:S01]  /*0f10*/  SHF.R.S32.HI R11, RZ, 0x1f, R6 ;  /* 0x0000001fff0b7819 */ /* 0x000fe20000011406 */
        /* <DEDUP_REMOVED lines=8> */
[----:B------:R-:W-:-:S05]  /*0fa0*/  LOP3.LUT R8, RZ, R3, RZ, 0x33, !PT ;  /* 0x00000003ff087212 */ /* 0x000fca00078e33ff */
[----:B------:R-:W-:-:S04]  /*0fb0*/  IMAD.HI.U32 R9, R9, R4, RZ ;  /* 0x0000000409097227 */ /* 0x000fc800078e00ff */
[----:B-1----:R-:W-:-:S04]  /*0fc0*/  IMAD.MOV R13, RZ, RZ, -R9 ;  /* 0x000000ffff0d7224 */ /* 0x002fc800078e0a09 */
[----:B------:R-:W-:Y:S01]  /*0fd0*/  IMAD R17, R2, R13, R4 ;  /* 0x0000000d02117224 */ /* 0x000fe200078e0204 */
[----:B------:R-:W-:-:S04]  /*0fe0*/  MOV R4, UR14 ;  /* 0x0000000e00047c02 */ /* 0x000fc80008000f00 */
[----:B------:R-:W-:Y:S01]  /*0ff0*/  ISETP.GT.U32.AND P0, PT, R2, R17, PT ;  /* 0x000000110200720c */ /* 0x000fe20003f04070 */
[----:B------:R-:W-:-:S04]  /*1000*/  IMAD R10, R11, R4, RZ ;  /* 0x000000040b0a7224 */ /* 0x000fc800078e02ff */
[----:B------:R-:W-:-:S08]  /*1010*/  IMAD R10, R6, R5, R10 ;  /* 0x00000005060a7224 */ /* 0x000fd000078e020a */
[----:B------:R-:W-:Y:S01]  /*1020*/  @!P0 IADD3 R17, PT, PT, R17, -R2, RZ ;  /* 0x8000000211118210 */ /* 0x000fe20007ffe0ff */
[----:B------:R-:W-:-:S03]  /*1030*/  @!P0 VIADD R9, R9, 0x1 ;  /* 0x0000000109098836 */ /* 0x000fc60000000000 */
[----:B------:R-:W-:Y:S02]  /*1040*/  ISETP.GE.U32.AND P1, PT, R17, R2, PT ;  /* 0x000000021100720c */ /* 0x000fe40003f26070 */
[----:B------:R-:W-:-:S04]  /*1050*/  LOP3.LUT R2, R0, R3, RZ, 0x3c, !PT ;  /* 0x0000000300027212 */ /* 0x000fc800078e3cff */
[----:B------:R-:W-:-:S07]  /*1060*/  ISETP.GE.AND P3, PT, R2, RZ, PT ;  /* 0x000000ff0200720c */ /* 0x000fce0003f66270 */
[----:B------:R-:W-:Y:S02]  /*1070*/  @P1 IADD3 R9, PT, PT, R9, 0x1, RZ ;  /* 0x0000000109091810 */ /* 0x000fe40007ffe0ff */
[----:B---3--:R-:W-:Y:S01]  /*1080*/  SHF.R.S32.HI R13, RZ, 0x1f, R12 ;  /* 0x0000001fff0d7819 */ /* 0x008fe2000001140c */
[----:B------:R-:W-:-:S04]  /*1090*/  IMAD.WIDE.U32 R20, R12, UR8, RZ ;  /* 0x000000080c147c25 */ /* 0x000fc8000f8e00ff */
[C---:B------:R-:W-:Y:S02]  /*10a0*/  IMAD R17, R13.reuse, UR8, RZ ;  /* 0x000000080d117c24 */ /* 0x040fe4000f8e02ff */
[----:B------:R-:W-:Y:S02]  /*10b0*/  IMAD R13, R13, UR4, RZ ;  /* 0x000000040d0d7c24 */ /* 0x000fe4000f8e02ff */
[C---:B------:R-:W-:Y:S01]  /*10c0*/  IMAD R18, R12.reuse, UR9, R17 ;  /* 0x000000090c127c24 */ /* 0x040fe2000f8e0211 */
[----:B------:R-:W1:Y:S01]  /*10d0*/  LDCU.128 UR8, c[0x0][0x3d0] ;  /* 0x00007a00ff0877ac */ /* 0x000e620008000c00 */
[C---:B------:R-:W-:Y:S02]  /*10e0*/  IMAD R16, R12.reuse, UR5, R13 ;  /* 0x000000050c107c24 */ /* 0x040fe4000f8e020d */
[----:B------:R-:W-:Y:S01]  /*10f0*/  IMAD.WIDE.U32 R12, R12, UR4, RZ ;  /* 0x000000040c0c7c25 */ /* 0x000fe2000f8e00ff */
[----:B------:R-:W2:Y:S01]  /*1100*/  LDCU.64 UR4, c[0x0][0x3c0] ;  /* 0x00007800ff0477ac */ /* 0x000ea20008000a00 */
[----:B------:R-:W-:-:S02]  /*1110*/  IADD3 R19, PT, PT, R21, R18, RZ ;  /* 0x0000001215137210 */ /* 0x000fc40007ffe0ff */
[----:B------:R-:W-:Y:S01]  /*1120*/  IMAD.IADD R17, R13, 0x1, R16 ;  /* 0x000000010d117824 */ /* 0x000fe200078e0210 */
[----:B------:R-:W-:Y:S01]  /*1130*/  MOV R18, R20 ;  /* 0x0000001400127202 */ /* 0x000fe20000000f00 */
[----:B------:R-:W-:Y:S02]  /*1140*/  IMAD.MOV.U32 R13, RZ, RZ, R9 ;  /* 0x000000ffff0d7224 */ /* 0x000fe400078e0009 */
[----:B------:R-:W-:Y:S02]  /*1150*/  IMAD.MOV.U32 R16, RZ, RZ, R12 ;  /* 0x000000ffff107224 */ /* 0x000fe400078e000c */
[----:B------:R-:W-:Y:S01]  /*1160*/  IMAD.WIDE.U32 R18, R6, R4, R18 ;  /* 0x0000000406127225 */ /* 0x000fe200078e0012 */
[----:B------:R-:W-:-:S04]  /*1170*/  @!P3 IADD3 R13, PT, PT, -R13, RZ, RZ ;  /* 0x000000ff0d0db210 */ /* 0x000fc80007ffe1ff */
[----:B------:R-:W-:Y:S02]  /*1180*/  SEL R12, R8, R13, !P2 ;  /* 0x0000000d080c7207 */ /* 0x000fe40005000000 */
[----:B------:R-:W-:Y:S02]  /*1190*/  IADD3 R19, PT, PT, R19, R10, RZ ;  /* 0x0000000a13137210 */ /* 0x000fe40007ffe0ff */
[----:B--2---:R-:W-:Y:S01]  /*11a0*/  MOV R2, UR4 ;  /* 0x0000000400027c02 */ /* 0x004fe20008000f00 */
[----:B------:R-:W-:Y:S02]  /*11b0*/  IMAD.U32 R3, RZ, RZ, UR5 ;  /* 0x00000005ff037e24 */ /* 0x000fe4000f8e00ff */
[----:B-1----:R-:W-:-:S04]  /*11c0*/  IMAD.WIDE.U32 R18, R12, UR8, R18 ;  /* 0x000000080c127c25 */ /* 0x002fc8000f8e0012 */
[----:B------:R-:W-:Y:S01]  /*11d0*/  IMAD R11, R11, R2, RZ ;  /* 0x000000020b0b7224 */ /* 0x000fe200078e02ff */
[----:B------:R-:W-:Y:S01]  /*11e0*/  MOV R14, R18 ;  /* 0x00000012000e7202 */ /* 0x000fe20000000f00 */
[----:B------:R-:W-:-:S04]  /*11f0*/  IMAD.WIDE.U32 R16, R6, R2, R16 ;  /* 0x0000000206107225 */ /* 0x000fc800078e0010 */
[----:B------:R-:W-:Y:S01]  /*1200*/  IMAD R11, R6, R3, R11 ;  /* 0x00000003060b7224 */ /* 0x000fe200078e020b */
[----:B------:R-:W-:-:S04]  /*1210*/  SHF.R.S32.HI R6, RZ, 0x1f, R12 ;  /* 0x0000001fff067819 */ /* 0x000fc8000001140c */
[----:B------:R-:W-:Y:S01]  /*1220*/  IADD3 R17, PT, PT, R17, R11, RZ ;  /* 0x0000000b11117210 */ /* 0x000fe20007ffe0ff */
[C---:B------:R-:W-:Y:S02]  /*1230*/  IMAD R13, R6.reuse, UR10, RZ ;  /* 0x0000000a060d7c24 */ /* 0x040fe4000f8e02ff */
[----:B------:R-:W-:Y:S02]  /*1240*/  IMAD R11, R6, UR8, RZ ;  /* 0x00000008060b7c24 */ /* 0x000fe4000f8e02ff */
[C---:B------:R-:W-:Y:S02]  /*1250*/  IMAD R6, R12.reuse, UR11, R13 ;  /* 0x0000000b0c067c24 */ /* 0x040fe4000f8e020d */
[----:B------:R-:W-:-:S04]  /*1260*/  IMAD.WIDE.U32 R16, R12, UR10, R16 ;  /* 0x0000000a0c107c25 */ /* 0x000fc8000f8e0010 */
[----:B------:R-:W-:Y:S01]  /*1270*/  IMAD R11, R12, UR9, R11 ;  /* 0x000000090c0b7c24 */ /* 0x000fe2000f8e020b */
[----:B------:R-:W-:-:S03]  /*1280*/  IADD3 R12, PT, PT, R17, R6, RZ ;  /* 0x00000006110c7210 */ /* 0x000fc60007ffe0ff */
[----:B------:R-:W-:Y:S01]  /*1290*/  IMAD.IADD R13, R19, 0x1, R11 ;  /* 0x00000001130d7824 */ /* 0x000fe200078e020b */
[----:B------:R-:W-:Y:S06]  /*12a0*/  BRA `(.L_x_2198) ;  /* 0x0000000400587947 */ /* 0x000fec0003800000 */
.L_x_2197:
        /* <DEDUP_REMOVED lines=15> */
.L_x_2199:
[----:B------:R-:W2:Y:S01]  /*13a0*/  LDC.64 R4, c[0x0][0x3b8] ;  /* 0x0000ee00ff047b82 */ /* 0x000ea20000000a00 */
[----:B-1----:R-:W-:-:S05]  /*13b0*/  IADD3 R2, PT, PT, R6, R9, RZ ;  /* 0x0000000906027210 */ /* 0x002fca0007ffe0ff */
[C---:B--2---:R-:W-:Y:S02]  /*13c0*/  IMAD R17, R2.reuse, R5, RZ ;  /* 0x0000000502117224 */ /* 0x044fe400078e02ff */
[----:B------:R-:W-:-:S05]  /*13d0*/  IMAD.WIDE.U32 R2, R2, R4, RZ ;  /* 0x0000000402027225 */ /* 0x000fca00078e00ff */
[----:B------:R-:W-:Y:S02]  /*13e0*/  IADD3 R17, PT, PT, R3, R17, RZ ;  /* 0x0000001103117210 */ /* 0x000fe40007ffe0ff */
[----:B------:R-:W-:Y:S02]  /*13f0*/  MOV R16, R2 ;  /* 0x0000000200107202 */ /* 0x000fe40000000f00 */
.L_x_2200:
        /* <DEDUP_REMOVED lines=14> */
.L_x_2201:
[----:B------:R-:W1:Y:S01]  /*14e0*/  LDC.64 R2, c[0x0][0x3c0] ;  /* 0x0000f000ff027b82 */ /* 0x000e620000000a00 */
[----:B------:R-:W-:-:S05]  /*14f0*/  IADD3 R6, PT, PT, R6, R9, RZ ;  /* 0x0000000906067210 */ /* 0x000fca0007ffe0ff */
[C---:B-1----:R-:W-:Y:S02]  /*1500*/  IMAD R19, R6.reuse, R3, RZ ;  /* 0x0000000306137224 */ /* 0x042fe400078e02ff */
[----:B------:R-:W-:-:S05]  /*1510*/  IMAD.WIDE.U32 R8, R6, R2, RZ ;  /* 0x0000000206087225 */ /* 0x000fca00078e00ff */
[----:B------:R-:W-:Y:S02]  /*1520*/  IADD3 R19, PT, PT, R9, R19, RZ ;  /* 0x0000001309137210 */ /* 0x000fe40007ffe0ff */
[----:B------:R-:W-:-:S07]  /*1530*/  MOV R18, R8 ;  /* 0x0000000800127202 */ /* 0x000fce0000000f00 */
.L_x_2202:
[----:B------:R-:W1:Y:S01]  /*1540*/  LDC R23, c[0x0][0x3e8] ;  /* 0x0000fa00ff177b82 */ /* 0x000e620000000800 */
[----:B------:R-:W-:Y:S02]  /*1550*/  CS2R R210, SRZ ;  /* 0x0000000000d27805 */ /* 0x000fe4000001ff00 */
[----:B-1----:R-:W-:Y:S02]  /*1560*/  IABS R6, R23 ;  /* 0x0000001700067213 */ /* 0x002fe40000000000 */
[----:B------:R-:W-:Y:S02]  /*1570*/  ISETP.NE.AND P2, PT, R23, RZ, PT ;  /* 0x000000ff1700720c */ /* 0x000fe40003f45270 */
[----:B------:R-:W1:Y:S08]  /*1580*/  I2F.RP R12, R6 ;  /* 0x00000006000c7306 */ /* 0x000e700000209400 */
[----:B-1----:R-:W1:Y:S02]  /*1590*/  MUFU.RCP R10, R12 ;  /* 0x0000000c000a7308 */ /* 0x002e640000001000 */
[----:B-1----:R-:W-:Y:S01]  /*15a0*/  IADD3 R10, PT, PT, R10, 0xffffffe, RZ ;  /* 0x0ffffffe0a0a7810 */ /* 0x002fe20007ffe0ff */
[----:B------:R-:W1:Y:S05]  /*15b0*/  LDC.64 R12, c[0x0][0x3d8] ;  /* 0x0000f600ff0c7b82 */ /* 0x000e6a0000000a00 */
[----:B-----5:R-:W2:Y:S02]  /*15c0*/  F2I.FTZ.U32.TRUNC.NTZ R11, R10 ;  /* 0x0000000a000b7305 */ /* 0x020ea4000021f000 */
[----:B--2---:R-:W-:Y:S01]  /*15d0*/  IMAD.MOV R8, RZ, RZ, -R11 ;  /* 0x000000ffff087224 */ /* 0x004fe200078e0a0b */
[----:B------:R-:W-:-:S03]  /*15e0*/  MOV R10, RZ ;  /* 0x000000ff000a7202 */ /* 0x000fc60000000f00 */
[----:B------:R-:W-:Y:S01]  /*15f0*/  IMAD R9, R8, R6, RZ ;  /* 0x0000000608097224 */ /* 0x000fe200078e02ff */
[----:B------:R-:W-:-:S03]  /*1600*/  IABS R8, R0 ;  /* 0x0000000000087213 */ /* 0x000fc60000000000 */
[----:B------:R-:W-:-:S06]  /*1610*/  IMAD.HI.U32 R9, R11, R9, R10 ;  /* 0x000000090b097227 */ /* 0x000fcc00078e000a */
[----:B------:R-:W-:-:S04]  /*1620*/  IMAD.HI.U32 R9, R9, R8, RZ ;  /* 0x0000000809097227 */ /* 0x000fc800078e00ff */
[----:B------:R-:W-:-:S04]  /*1630*/  IMAD.MOV R11, RZ, RZ, -R9 ;  /* 0x000000ffff0b7224 */ /* 0x000fc800078e0a09 */
[----:B------:R-:W-:Y:S01]  /*1640*/  IMAD R11, R6, R11, R8 ;  /* 0x0000000b060b7224 */ /* 0x000fe200078e0208 */
[----:B------:R-:W-:-:S04]  /*1650*/  LOP3.LUT R8, RZ, R23, RZ, 0x33, !PT ;  /* 0x00000017ff087212 */ /* 0x000fc800078e33ff */
[----:B------:R-:W-:-:S13]  /*1660*/  ISETP.GT.U32.AND P0, PT, R6, R11, PT ;  /* 0x0000000b0600720c */ /* 0x000fda0003f04070 */
[----:B------:R-:W-:Y:S01]  /*1670*/  @!P0 IADD3 R11, PT, PT, R11, -R6, RZ ;  /* 0x800000060b0b8210 */ /* 0x000fe20007ffe0ff */
[----:B------:R-:W-:-:S03]  /*1680*/  @!P0 VIADD R9, R9, 0x1 ;  /* 0x0000000109098836 */ /* 0x000fc60000000000 */
[----:B------:R-:W-:Y:S02]  /*1690*/  ISETP.GE.U32.AND P1, PT, R11, R6, PT ;  /* 0x000000060b00720c */ /* 0x000fe40003f26070 */
[----:B------:R-:W-:Y:S01]  /*16a0*/  LOP3.LUT R6, R0, R23, RZ, 0x3c, !PT ;  /* 0x0000001700067212 */ /* 0x000fe200078e3cff */
[----:B------:R-:W2:Y:S03]  /*16b0*/  LDC.64 R10, c[0x0][0x3d0] ;  /* 0x0000f400ff0a7b82 */ /* 0x000ea60000000a00 */
[----:B------:R-:W-:Y:S02]  /*16c0*/  ISETP.GE.AND P3, PT, R6, RZ, PT ;  /* 0x000000ff0600720c */ /* 0x000fe40003f66270 */
[----:B------:R-:W-:-:S05]  /*16d0*/  LEA R6, R133, 0xffffff80, 0x7 ;  /* 0xffffff8085067811 */ /* 0x000fca00078e38ff */
[----:B------:R-:W-:Y:S01]  /*16e0*/  @P1 IADD3 R9, PT, PT, R9, 0x1, RZ ;  /* 0x0000000109091810 */ /* 0x000fe20007ffe0ff */
[----:B------:R-:W-:-:S04]  /*16f0*/  IMAD.WIDE.U32 R18, R6, R2, R18 ;  /* 0x0000000206127225 */ /* 0x000fc800078e0012 */
[----:B------:R-:W-:Y:S02]  /*1700*/  IMAD.MOV.U32 R21, RZ, RZ, R9 ;  /* 0x000000ffff157224 */ /* 0x000fe400078e0009 */
[----:B------:R-:W-:-:S03]  /*1710*/  IMAD R19, R6, R3, R19 ;  /* 0x0000000306137224 */ /* 0x000fc600078e0213 */
[----:B------:R-:W-:-:S04]  /*1720*/  @!P3 IADD3 R21, PT, PT, -R21, RZ, RZ ;  /* 0x000000ff1515b210 */ /* 0x000fc80007ffe1ff */
[----:B------:R-:W-:Y:S01]  /*1730*/  SEL R14, R8, R21, !P2 ;  /* 0x00000015080e7207 */ /* 0x000fe20005000000 */
[----:B------:R-:W-:-:S03]  /*1740*/  IMAD.WIDE.U32 R20, R6, R4, R16 ;  /* 0x0000000406147225 */ /* 0x000fc600078e0010 */
[----:B------:R-:W-:Y:S01]  /*1750*/  SHF.R.S32.HI R17, RZ, 0x1f, R14 ;  /* 0x0000001fff117819 */ /* 0x000fe2000001140e */
[----:B------:R-:W-:Y:S02]  /*1760*/  IMAD R21, R6, R5, R21 ;  /* 0x0000000506157224 */ /* 0x000fe400078e0215 */
[----:B-1----:R-:W-:-:S04]  /*1770*/  IMAD.WIDE.U32 R18, R14, R12, R18 ;  /* 0x0000000c0e127225 */ /* 0x002fc800078e0012 */
[C---:B------:R-:W-:Y:S01]  /*1780*/  IMAD R6, R17.reuse, R12, RZ ;  /* 0x0000000c11067224 */ /* 0x040fe200078e02ff */
[----:B------:R-:W-:Y:S01]  /*1790*/  MOV R16, R18 ;  /* 0x0000001200107202 */ /* 0x000fe20000000f00 */
[-C--:B--2---:R-:W-:Y:S02]  /*17a0*/  IMAD R17, R17, R10.reuse, RZ ;  /* 0x0000000a11117224 */ /* 0x084fe400078e02ff */
[----:B------:R-:W-:-:S04]  /*17b0*/  IMAD.WIDE.U32 R20, R14, R10, R20 ;  /* 0x0000000a0e147225 */ /* 0x000fc800078e0014 */
[C---:B------:R-:W-:Y:S02]  /*17c0*/  IMAD R11, R14.reuse, R11, R17 ;  /* 0x0000000b0e0b7224 */ /* 0x040fe400078e0211 */
[----:B------:R-:W-:Y:S01]  /*17d0*/  IMAD R6, R14, R13, R6 ;  /* 0x0000000d0e067224 */ /* 0x000fe200078e0206 */
[----:B------:R-:W-:Y:S02]  /*17e0*/  MOV R14, R20 ;  /* 0x00000014000e7202 */ /* 0x000fe40000000f00 */
[----:B------:R-:W-:Y:S01]  /*17f0*/  IADD3 R13, PT, PT, R21, R11, RZ ;  /* 0x0000000b150d7210 */ /* 0x000fe20007ffe0ff */
[----:B------:R-:W-:-:S07]  /*1800*/  IMAD.IADD R12, R19, 0x1, R6 ;  /* 0x00000001130c7824 */ /* 0x000fce00078e0206 */
.L_x_2198:
[----:B------:R-:W-:Y:S01]  /*1810*/  IMAD.MOV.U32 R6, RZ, RZ, RZ ;  /* 0x000000ffff067224 */ /* 0x000fe200078e00ff */
[----:B------:R-:W-:Y:S01]  /*1820*/  ISETP.NE.AND P0, PT, R204, -0x1, PT ;  /* 0xffffffffcc00780c */ /* 0x000fe20003f05270 */
[----:B------:R-:W1:Y:S01]  /*1830*/  LDC.64 R128, c[0x0][0x3b0] ;  /* 0x0000ec00ff807b82 */ /* 0x000e620000000a00 */
[----:B------:R-:W-:Y:S01]  /*1840*/  IMAD.SHL.U32 R69, R75, 0x8, RZ ;  /* 0x000000084b457824 */ /* 0x000fe200078e00ff */
[----:B------:R-:W2:Y:S02]  /*1850*/  LDCU.64 UR4, c[0x0][0x3c8] ;  /* 0x00007900ff0477ac */ /* 0x000ea40008000a00 */
[----:B------:R3:W5:Y:S01]  /*1860*/  @P5 LDG.E R6, desc[UR6][R136.64] ;  /* 0x0000000688065981 */ /* 0x000762000c1e1900 */
[----:B------:R-:W-:Y:S01]  /*1870*/  SHF.R.U32.HI R130, RZ, 0x3, R75 ;  /* 0x00000003ff827819 */ /* 0x000fe2000001164b */
[----:B------:R-:W4:Y:S01]  /*1880*/  LDCU.64 UR8, c[0x0][0x388] ;  /* 0x00007100ff0877ac */ /* 0x000f220008000a00 */
[----:B------:R-:W-:Y:S01]  /*1890*/  LOP3.LUT R22, R69, 0x38, RZ, 0xc0, !PT ;  /* 0x0000003845167812 */ /* 0x000fe200078ec0ff */
[----:B------:R-:W2:Y:S01]  /*18a0*/  LDC R20, c[0x0][0x450] ;  /* 0x00011400ff147b82 */ /* 0x000ea20000000800 */
[----:B------:R-:W-:Y:S01]  /*18b0*/  MOV R131, RZ ;  /* 0x000000ff00837202 */ /* 0x000fe20000000f00 */
[----:B------:R-:W-:Y:S01]  /*18c0*/  IMAD.SHL.U32 R71, R4, 0x10, RZ ;  /* 0x0000001004477824 */ /* 0x000fe200078e00ff */
[----:B------:R-:W-:Y:S01]  /*18d0*/  IADD3 R24, P1, PT, R22, R14, RZ ;  /* 0x0000000e16187210 */ /* 0x000fe20007f3e0ff */
[----:B------:R-:W-:Y:S01]  /*18e0*/  IMAD.SHL.U32 R73, R2, 0x10, RZ ;  /* 0x0000001002497824 */ /* 0x000fe200078e00ff */
[----:B------:R-:W-:-:S02]  /*18f0*/  SHF.L.U64.HI R74, R4, 0x4, R5 ;  /* 0x00000004044a7819 */ /* 0x000fc40000010205 */
[----:B------:R-:W-:Y:S01]  /*1900*/  SHF.L.U32 R134, R133, 0x7, RZ ;  /* 0x0000000785867819 */ /* 0x000fe200000006ff */
[----:B------:R-:W4:Y:S01]  /*1910*/  @!P0 LDC.64 R10, c[0x0][0x398] ;  /* 0x0000e600ff0a8b82 */ /* 0x000f220000000a00 */
[----:B------:R-:W-:Y:S01]  /*1920*/  IMAD.X R25, RZ, RZ, R13, P1 ;  /* 0x000000ffff197224 */ /* 0x000fe200008e060d */
[----:B------:R-:W-:Y:S02]  /*1930*/  SHF.L.U64.HI R76, R2, 0x4, R3 ;  /* 0x00000004024c7819 */ /* 0x000fe40000010203 */
[----:B------:R-:W-:Y:S01]  /*1940*/  VIADD R83, R134, 0xffffff80 ;  /* 0xffffff8086537836 */ /* 0x000fe20000000000 */
[----:B--2---:R-:W-:-:S04]  /*1950*/  LEA.HI R20, R20, R20, RZ, 0x1 ;  /* 0x0000001414147211 */ /* 0x004fc800078f08ff */
[----:B------:R-:W-:Y:S01]  /*1960*/  SHF.R.S32.HI R20, RZ, 0x1, R20 ;  /* 0x00000001ff147819 */ /* 0x000fe20000011414 */
[----:B----4-:R-:W-:-:S04]  /*1970*/  @!P0 IMAD.WIDE.U32 R18, R7, R10, RZ ;  /* 0x0000000a07128225 */ /* 0x010fc800078e00ff */
[----:B------:R-:W-:Y:S01]  /*1980*/  @!P0 IMAD R11, R7, R11, R19 ;  /* 0x0000000b070b8224 */ /* 0x000fe200078e0213 */
[----:B------:R-:W-:Y:S01]  /*1990*/  @!P0 MOV R10, R18 ;  /* 0x00000012000a8202 */ /* 0x000fe20000000f00 */
[----:B-1----:R-:W-:-:S04]  /*19a0*/  @P0 IMAD.WIDE.U32 R18, R204, R128, RZ ;  /* 0x00000080cc120225 */ /* 0x002fc800078e00ff */
[----:B------:R-:W-:Y:S02]  /*19b0*/  @P0 IMAD R11, R204, R129, R19 ;  /* 0x00000081cc0b0224 */ /* 0x000fe400078e0213 */
[----:B------:R-:W-:Y:S01]  /*19c0*/  @P0 IMAD.MOV.U32 R10, RZ, RZ, R18 ;  /* 0x000000ffff0a0224 */ /* 0x000fe200078e0012 */
[----:B------:R-:W-:Y:S01]  /*19d0*/  IADD3 R18, P0, PT, R22, R16, RZ ;  /* 0x0000001016127210 */ /* 0x000fe20007f1e0ff */
[----:B------:R-:W-:-:S04]  /*19e0*/  IMAD.WIDE.U32 R16, R130, R4, R24 ;  /* 0x0000000482107225 */ /* 0x000fc800078e0018 */
[----:B------:R-:W-:Y:S01]  /*19f0*/  IMAD.X R19, RZ, RZ, R12, P0 ;  /* 0x000000ffff137224 */ /* 0x000fe200000e060c */
[----:B------:R-:W-:Y:S01]  /*1a00*/  IADD3 R10, P0, PT, R22, R10, RZ ;  /* 0x0000000a160a7210 */ /* 0x000fe20007f1e0ff */
[----:B------:R-:W-:Y:S01]  /*1a10*/  IMAD.WIDE.U32 R12, R15, 0x40, R130 ;  /* 0x000000400f0c7825 */ /* 0x000fe200078e0082 */
[----:B------:R-:W-:-:S03]  /*1a20*/  SHF.L.U32 R86, R16, 0x1, RZ ;  /* 0x0000000110567819 */ /* 0x000fc600000006ff */
[----:B------:R-:W-:Y:S01]  /*1a30*/  IMAD.X R11, RZ, RZ, R11, P0 ;  /* 0x000000ffff0b7224 */ /* 0x000fe200000e060b */
[----:B------:R-:W-:Y:S01]  /*1a40*/  IADD3 R86, P1, PT, R86, UR8, RZ ;  /* 0x0000000856567c10 */ /* 0x000fe2000ff3e0ff */
[----:B------:R-:W-:-:S03]  /*1a50*/  IMAD.WIDE.U32 R14, R130, R2, R18 ;  /* 0x00000002820e7225 */ /* 0x000fc600078e0012 */
[----:B------:R-:W-:Y:S01]  /*1a60*/  MOV R206, R86 ;  /* 0x0000005600ce7202 */ /* 0x000fe20000000f00 */
[----:B------:R-:W-:-:S04]  /*1a70*/  IMAD.WIDE.U32 R10, R0, UR4, R10 ;  /* 0x00000004000a7c25 */ /* 0x000fc8000f8e000a */
[----:B------:R-:W-:Y:S02]  /*1a80*/  IMAD R85, R130, R3, R15 ;  /* 0x0000000382557224 */ /* 0x000fe400078e020f */
[----:B------:R-:W-:Y:S01]  /*1a90*/  IMAD R15, R0, UR5, R11 ;  /* 0x00000005000f7c24 */ /* 0x000fe2000f8e020b */
[----:B------:R-:W1:Y:S01]  /*1aa0*/  LDCU.64 UR4, c[0x0][0x390] ;  /* 0x00007200ff0477ac */ /* 0x000e620008000a00 */
[----:B------:R-:W-:Y:S01]  /*1ab0*/  IMAD R0, R13, R128, RZ ;  /* 0x000000800d007224 */ /* 0x000fe200078e02ff */
[----:B------:R-:W-:Y:S01]  /*1ac0*/  SHF.R.S32.HI R13, RZ, 0x1f, R72 ;  /* 0x0000001fff0d7819 */ /* 0x000fe20000011448 */
[C---:B------:R-:W-:Y:S01]  /*1ad0*/  IMAD.SHL.U32 R84, R14.reuse, 0x2, RZ ;  /* 0x000000020e547824 */ /* 0x040fe200078e00ff */
[----:B------:R-:W-:Y:S01]  /*1ae0*/  SHF.L.U64.HI R85, R14, 0x1, R85 ;  /* 0x000000010e557819 */ /* 0x000fe20000010255 */
[----:B------:R-:W-:Y:S01]  /*1af0*/  IMAD R11, R12, R129, R0 ;  /* 0x000000810c0b7224 */ /* 0x000fe200078e0200 */
[----:B------:R-:W-:Y:S01]  /*1b00*/  LEA.HI R0, R13, R72, RZ, 0x7 ;  /* 0x000000480d007211 */ /* 0x000fe200078f38ff */
[----:B------:R-:W-:Y:S01]  /*1b10*/  IMAD R87, R130, R5, R17 ;  /* 0x0000000582577224 */ /* 0x000fe200078e0211 */
[----:B------:R-:W-:Y:S01]  /*1b20*/  SHF.L.U32 R5, R75, 0x2, RZ ;  /* 0x000000024b057819 */ /* 0x000fe200000006ff */
[----:B------:R-:W-:Y:S01]  /*1b30*/  IMAD.MOV.U32 R14, RZ, RZ, R10 ;  /* 0x000000ffff0e7224 */ /* 0x000fe200078e000a */
[----:B------:R-:W-:-:S02]  /*1b40*/  SHF.R.S32.HI R0, RZ, 0x7, R0 ;  /* 0x00000007ff007819 */ /* 0x000fc40000011400 */
[----:B------:R-:W-:Y:S01]  /*1b50*/  LOP3.LUT R5, R5, 0x1c, RZ, 0xc0, !PT ;  /* 0x0000001c05057812 */ /* 0x000fe200078ec0ff */
[----:B------:R-:W-:Y:S01]  /*1b60*/  IMAD.WIDE.U32 R128, R12, R128, R14 ;  /* 0x000000800c807225 */ /* 0x000fe200078e000e */
[----:B------:R-:W-:-:S03]  /*1b70*/  SHF.L.U64.HI R87, R16, 0x1, R87 ;  /* 0x0000000110577819 */ /* 0x000fc60000010257 */
[----:B------:R-:W-:Y:S01]  /*1b80*/  IMAD R122, R130, R20, R5 ;  /* 0x00000014827a7224 */ /* 0x000fe200078e0205 */
[----:B-1----:R-:W-:Y:S02]  /*1b90*/  IADD3 R84, P0, PT, R84, UR4, RZ ;  /* 0x0000000454547c10 */ /* 0x002fe4000ff1e0ff */
[----:B------:R-:W-:Y:S01]  /*1ba0*/  IADD3.X R87, PT, PT, R87, UR9, RZ, P1, !PT ;  /* 0x0000000957577c10 */ /* 0x000fe20008ffe4ff */
[----:B------:R-:W-:Y:S01]  /*1bb0*/  IMAD.IADD R120, R5, 0x1, R122 ;  /* 0x0000000105787824 */ /* 0x000fe200078e027a */
[----:B------:R-:W-:Y:S01]  /*1bc0*/  IADD3.X R85, PT, PT, R85, UR5, RZ, P0, !PT ;  /* 0x0000000555557c10 */ /* 0x000fe200087fe4ff */
[----:B------:R-:W-:Y:S01]  /*1bd0*/  IMAD.MOV.U32 R208, RZ, RZ, R84 ;  /* 0x000000ffffd07224 */ /* 0x000fe200078e0054 */
[----:B------:R-:W-:Y:S02]  /*1be0*/  ISETP.GE.AND P0, PT, R0, R133, PT ;  /* 0x000000850000720c */ /* 0x000fe40003f06270 */
[----:B------:R-:W-:Y:S01]  /*1bf0*/  SHF.R.S32.HI R108, RZ, 0x1f, R122 ;  /* 0x0000001fff6c7819 */ /* 0x000fe2000001147a */
[----:B------:R-:W-:Y:S01]  /*1c00*/  IMAD.MOV.U32 R209, RZ, RZ, R85 ;  /* 0x000000ffffd17224 */ /* 0x000fe200078e0055 */
[----:B------:R-:W-:-:S02]  /*1c10*/  SHF.R.S32.HI R107, RZ, 0x1f, R120 ;  /* 0x0000001fff6b7819 */ /* 0x000fc40000011478 */
[----:B------:R-:W-:Y:S02]  /*1c20*/  MOV R207, R87 ;  /* 0x0000005700cf7202 */ /* 0x000fe40000000f00 */
[----:B------:R-:W-:-:S05]  /*1c30*/  IADD3 R82, PT, PT, R129, R11, RZ ;  /* 0x0000000b81527210 */ /* 0x000fca0007ffe0ff */
[----:B---3--:R-:W-:Y:S05]  /*1c40*/  @P0 BRA `(.L_x_2203) ;  /* 0x000000b000180947 */ /* 0x008fea0003800000 */
[----:B------:R-:W1:Y:S01]  /*1c50*/  LDC.64 R4, c[0x0][0x4a0] ;  /* 0x00012800ff047b82 */ /* 0x000e620000000a00 */
[----:B------:R-:W2:Y:S01]  /*1c60*/  LDCU.128 UR16, c[0x0][0x4b0] ;  /* 0x00009600ff1077ac */ /* 0x000ea20008000c00 */
[----:B------:R-:W-:Y:S01]  /*1c70*/  IMAD.MOV.U32 R23, RZ, RZ, RZ ;  /* 0x000000ffff177224 */ /* 0x000fe200078e00ff */
[----:B------:R-:W-:Y:S01]  /*1c80*/  SHF.R.S32.HI R17, RZ, 0x1f, R72 ;  /* 0x0000001fff117819 */ /* 0x000fe20000011448 */
[----:B------:R-:W-:Y:S01]  /*1c90*/  @!P3 IMAD.MOV R9, RZ, RZ, -R9 ;  /* 0x000000ffff09b224 */ /* 0x000fe200078e0a09 */
[----:B------:R-:W3:Y:S01]  /*1ca0*/  LDCU.128 UR8, c[0x0][0x490] ;  /* 0x00009200ff0877ac */ /* 0x000ee20008000c00 */
[C---:B------:R-:W-:Y:S01]  /*1cb0*/  IMAD.SHL.U32 R127, R20.reuse, 0x10, RZ ;  /* 0x00000010147f7824 */ /* 0x040fe200078e00ff */
[----:B------:R-:W-:Y:S01]  /*1cc0*/  SHF.L.U32 R111, R20, 0x5, RZ ;  /* 0x00000005146f7819 */ /* 0x000fe200000006ff */
[----:B------:R-:W4:Y:S01]  /*1cd0*/  LDC.64 R2, c[0x0][0x4a8] ;  /* 0x00012a00ff027b82 */ /* 0x000f220000000a00 */
[----:B------:R-:W2:Y:S01]  /*1ce0*/  LDCU.128 UR12, c[0x0][0x4c0] ;  /* 0x00009800ff0c77ac */ /* 0x000ea20008000c00 */
[----:B------:R-:W-:Y:S01]  /*1cf0*/  SEL R12, R8, R9, !P2 ;  /* 0x00000009080c7207 */ /* 0x000fe20005000000 */
[C---:B------:R-:W-:Y:S01]  /*1d00*/  IMAD R118, R20.reuse, 0x30, RZ ;  /* 0x0000003014767824 */ /* 0x040fe200078e02ff */
[----:B------:R-:W-:Y:S01]  /*1d10*/  VIMNMX R81, PT, PT, RZ, R0, !PT ;  /* 0x00000000ff517248 */ /* 0x000fe20007fe0100 */
[----:B------:R-:W2:Y:S01]  /*1d20*/  LDCU.64 UR4, c[0x0][0x488] ;  /* 0x00009100ff0477ac */ /* 0x000ea20008000a00 */
[----:B------:R-:W-:Y:S01]  /*1d30*/  IMAD R117, R20, 0x50, RZ ;  /* 0x0000005014757824 */ /* 0x000fe200078e02ff */
[----:B------:R-:W-:Y:S01]  /*1d40*/  IADD3 R80, PT, PT, R130, 0x10, RZ ;  /* 0x0000001082507810 */ /* 0x000fe20007ffe0ff */
[----:B------:R-:W-:Y:S01]  /*1d50*/  IMAD R115, R20, 0x60, RZ ;  /* 0x0000006014737824 */ /* 0x000fe200078e02ff */
[----:B------:R-:W-:Y:S01]  /*1d60*/  IADD3 R125, PT, PT, R130, 0x40, RZ ;  /* 0x00000040827d7810 */ /* 0x000fe20007ffe0ff */
[----:B------:R-:W-:Y:S01]  /*1d70*/  IMAD R113, R20, 0x70, RZ ;  /* 0x0000007014717824 */ /* 0x000fe200078e02ff */
[----:B------:R-:W-:Y:S01]  /*1d80*/  IADD3 R121, PT, PT, R130, 0x60, RZ ;  /* 0x0000006082797810 */ /* 0x000fe20007ffe0ff */
[----:B------:R-:W-:Y:S01]  /*1d90*/  IMAD.SHL.U32 R109, R20, 0x40, RZ ;  /* 0x00000040146d7824 */ /* 0x000fe200078e00ff */
[----:B------:R-:W-:Y:S01]  /*1da0*/  LOP3.LUT R19, R22, 0x40, RZ, 0xfc, !PT ;  /* 0x0000004016137812 */ /* 0x000fe200078efcff */
[----:B------:R-:W-:Y:S01]  /*1db0*/  VIADD R79, R130, 0x20 ;  /* 0x00000020824f7836 */ /* 0x000fe20000000000 */
[----:B------:R-:W-:Y:S01]  /*1dc0*/  MOV R112, R83 ;  /* 0x0000005300707202 */ /* 0x000fe20000000f00 */
[----:B-1----:R-:W-:Y:S01]  /*1dd0*/  IMAD.WIDE.U32 R10, R7, R4, R22 ;  /* 0x00000004070a7225 */ /* 0x002fe200078e0016 */
[----:B------:R-:W-:-:S02]  /*1de0*/  SHF.R.S32.HI R106, RZ, 0x1f, R127 ;  /* 0x0000001fff6a7819 */ /* 0x000fc4000001147f */
[----:B------:R-:W-:Y:S01]  /*1df0*/  SHF.R.S32.HI R105, RZ, 0x1f, R111 ;  /* 0x0000001fff697819 */ /* 0x000fe2000001146f */
[C---:B------:R-:W-:Y:S01]  /*1e00*/  IMAD R11, R7.reuse, R5, R11 ;  /* 0x00000005070b7224 */ /* 0x040fe200078e020b */
[----:B------:R-:W-:Y:S01]  /*1e10*/  SHF.R.S32.HI R5, RZ, 0x1f, R12 ;  /* 0x0000001fff057819 */ /* 0x000fe2000001140c */
[----:B---3--:R-:W-:Y:S01]  /*1e20*/  IMAD.WIDE.U32 R14, R7, UR10, R22 ;  /* 0x0000000a070e7c25 */ /* 0x008fe2000f8e0016 */
[----:B------:R-:W-:Y:S02]  /*1e30*/  SHF.R.S32.HI R104, RZ, 0x1f, R118 ;  /* 0x0000001fff687819 */ /* 0x000fe40000011476 */
[C---:B----4-:R-:W-:Y:S01]  /*1e40*/  SHF.L.U64.HI R98, R2.reuse, 0x4, R3 ;  /* 0x0000000402627819 */ /* 0x050fe20000010203 */
[C---:B--2---:R-:W-:Y:S01]  /*1e50*/  IMAD.WIDE.U32 R10, R83.reuse, UR16, R10 ;  /* 0x00000010530a7c25 */ /* 0x044fe2000f8e000a */
[----:B------:R-:W-:Y:S02]  /*1e60*/  SHF.L.U32 R99, R2, 0x4, RZ ;  /* 0x0000000402637819 */ /* 0x000fe400000006ff */
[----:B------:R-:W-:Y:S01]  /*1e70*/  SHF.R.S32.HI R103, RZ, 0x1f, R109 ;  /* 0x0000001fff677819 */ /* 0x000fe2000001146d */
[----:B------:R-:W-:Y:S01]  /*1e80*/  IMAD R11, R83, UR17, R11 ;  /* 0x00000011530b7c24 */ /* 0x000fe2000f8e020b */
[----:B------:R-:W-:Y:S01]  /*1e90*/  SHF.R.S32.HI R102, RZ, 0x1f, R117 ;  /* 0x0000001fff667819 */ /* 0x000fe20000011475 */
[----:B------:R-:W-:Y:S01]  /*1ea0*/  IMAD R9, R5, UR12, RZ ;  /* 0x0000000c05097c24 */ /* 0x000fe2000f8e02ff */
[----:B------:R-:W-:Y:S01]  /*1eb0*/  SHF.R.S32.HI R101, RZ, 0x1f, R115 ;  /* 0x0000001fff657819 */ /* 0x000fe20000011473 */
[----:B------:R-:W-:Y:S01]  /*1ec0*/  IMAD R15, R7, UR11, R15 ;  /* 0x0000000b070f7c24 */ /* 0x000fe2000f8e020f */
[----:B------:R-:W1:Y:S01]  /*1ed0*/  LDCU.64 UR10, c[0x0][0x4d0] ;  /* 0x00009a00ff0a77ac */ /* 0x000e620008000a00 */
[----:B-----5:R-:W-:Y:S01]  /*1ee0*/  IMAD.IADD R7, R83, 0x1, R6 ;  /* 0x0000000153077824 */ /* 0x020fe200078e0206 */
[----:B------:R-:W-:Y:S01]  /*1ef0*/  IADD3 R6, P0, PT, -R72, R130, RZ ;  /* 0x0000008248067210 */ /* 0x000fe20007f1e1ff */
[C---:B------:R-:W-:Y:S01]  /*1f00*/  IMAD R8, R12.reuse, UR13, R9 ;  /* 0x0000000d0c087c24 */ /* 0x040fe2000f8e0209 */
[----:B------:R-:W-:Y:S01]  /*1f10*/  SHF.R.S32.HI R100, RZ, 0x1f, R113 ;  /* 0x0000001fff647819 */ /* 0x000fe20000011471 */
[----:B------:R-:W-:Y:S01]  /*1f20*/  IMAD.WIDE.U32 R10, R12, UR12, R10 ;  /* 0x0000000c0c0a7c25 */ /* 0x000fe2000f8e000a */
[----:B------:R-:W-:Y:S01]  /*1f30*/  IADD3.X R17, PT, PT, RZ, ~R17, RZ, P0, !PT ;  /* 0x80000011ff117210 */ /* 0x000fe200007fe4ff */
[----:B------:R-:W2:Y:S02]  /*1f40*/  LDCU.64 UR12, c[0x0][0x4e0] ;  /* 0x00009c00ff0c77ac */ /* 0x000ea40008000a00 */
[----:B------:R-:W-:Y:S01]  /*1f50*/  IMAD R5, R5, UR18, RZ ;  /* 0x0000001205057c24 */ /* 0x000fe2000f8e02ff */
[----:B------:R-:W-:Y:S01]  /*1f60*/  IADD3 R9, PT, PT, R11, R8, RZ ;  /* 0x000000080b097210 */ /* 0x000fe20007ffe0ff */
[----:B------:R-:W-:-:S02]  /*1f70*/  IMAD R7, R7, R20, RZ ;  /* 0x0000001407077224 */ /* 0x000fc400078e02ff */
[----:B------:R-:W-:Y:S02]  /*1f80*/  IMAD.MOV.U32 R8, RZ, RZ, R10 ;  /* 0x000000ffff087224 */ /* 0x000fe400078e000a */
[----:B------:R-:W-:Y:S01]  /*1f90*/  IMAD R10, R12, UR19, R5 ;  /* 0x000000130c0a7c24 */ /* 0x000fe2000f8e0205 */
[----:B------:R-:W-:Y:S01]  /*1fa0*/  SHF.R.S32.HI R5, RZ, 0x1f, R7 ;  /* 0x0000001fff057819 */ /* 0x000fe20000011407 */
[----:B------:R-:W-:Y:S01]  /*1fb0*/  IMAD.WIDE.U32 R14, R83, R2, R14 ;  /* 0x00000002530e7225 */ /* 0x000fe200078e000e */
[C---:B------:R-:W-:Y:S01]  /*1fc0*/  IADD3 R90, P0, PT, R7.reuse, R120, RZ ;  /* 0x00000078075a7210 */ /* 0x040fe20007f1e0ff */
[----:B------:R-:W-:Y:S01]  /*1fd0*/  UMOV UR19, URZ ;  /* 0x000000ff00137c82 */ /* 0x000fe20008000000 */
[----:B------:R-:W-:Y:S01]  /*1fe0*/  IADD3 R58, P1, PT, R7, R122, RZ ;  /* 0x0000007a073a7210 */ /* 0x000fe20007f3e0ff */
[----:B------:R-:W-:Y:S02]  /*1ff0*/  IMAD R15, R83, R3, R15 ;  /* 0x00000003530f7224 */ /* 0x000fe400078e020f */
[----:B------:R-:W-:-:S02]  /*2000*/  IMAD.X R91, R5, 0x1, R107, P0 ;  /* 0x00000001055b7824 */ /* 0x000fc400000e066b */
[----:B------:R-:W-:Y:S02]  /*2010*/  IMAD.X R5, R5, 0x1, R108, P1 ;  /* 0x0000000105057824 */ /* 0x000fe400008e066c */
[----:B------:R-:W-:Y:S01]  /*2020*/  IMAD.WIDE.U32 R12, R12, UR18, R14 ;  /* 0x000000120c0c7c25 */ /* 0x000fe2000f8e000e */
[----:B------:R-:W-:Y:S01]  /*2030*/  USHF.L.U32 UR18, UR16, 0x7, URZ ;  /* 0x0000000710127899 */ /* 0x000fe200080006ff */
[----:B------:R-:W-:Y:S02]  /*2040*/  SHF.L.U64.HI R91, R90, 0x1, R91 ;  /* 0x000000015a5b7819 */ /* 0x000fe4000001025b */
[C---:B------:R-:W-:Y:S01]  /*2050*/  SHF.L.U64.HI R4, R58.reuse, 0x1, R5 ;  /* 0x000000013a047819 */ /* 0x040fe20000010205 */
[----:B------:R-:W-:Y:S01]  /*2060*/  IMAD.SHL.U32 R58, R58, 0x2, RZ ;  /* 0x000000023a3a7824 */ /* 0x000fe200078e00ff */
[----:B------:R-:W-:Y:S01]  /*2070*/  IADD3 R11, PT, PT, R13, R10, RZ ;  /* 0x0000000a0d0b7210 */ /* 0x000fe20007ffe0ff */
[C---:B------:R-:W-:Y:S01]  /*2080*/  IMAD R89, R17.reuse, UR16, RZ ;  /* 0x0000001011597c24 */ /* 0x040fe2000f8e02ff */
[----:B------:R-:W-:Y:S01]  /*2090*/  MOV R10, R12 ;  /* 0x0000000c000a7202 */ /* 0x000fe20000000f00 */
[----:B------:R-:W-:Y:S01]  /*20a0*/  IMAD.WIDE.U32 R8, R6, UR16, R8 ;  /* 0x0000001006087c25 */ /* 0x000fe2000f8e0008 */
[----:B------:R-:W-:Y:S01]  /*20b0*/  IADD3 R24, P0, PT, R58, UR14, RZ ;  /* 0x0000000e3a187c10 */ /* 0x000fe2000ff1e0ff */
[----:B------:R-:W3:Y:S02]  /*20c0*/  LDCU UR16, c[0x0][0x450] ;  /* 0x00008a00ff1077ac */ /* 0x000ee40008000800 */
[----:B------:R-:W-:Y:S01]  /*20d0*/  IMAD R89, R6, UR17, R89 ;  /* 0x0000001106597c24 */ /* 0x000fe2000f8e0259 */
[----:B------:R-:W-:Y:S01]  /*20e0*/  IADD3.X R25, PT, PT, R4, UR15, RZ, P0, !PT ;  /* 0x0000000f04197c10 */ /* 0x000fe200087fe4ff */
[----:B------:R-:W4:Y:S01]  /*20f0*/  LDCU.U8 UR17, c[0x0][0x533] ;  /* 0x0000a660ff1177ac */ /* 0x000f220008000000 */
[----:B-1----:R-:W-:Y:S01]  /*2100*/  IADD3 R58, P0, PT, R58, UR10, RZ ;  /* 0x0000000a3a3a7c10 */ /* 0x002fe2000ff1e0ff */
[----:B------:R-:W-:Y:S01]  /*2110*/  IMAD.SHL.U32 R90, R90, 0x2, RZ ;  /* 0x000000025a5a7824 */ /* 0x000fe200078e00ff */
[----:B------:R-:W-:Y:S01]  /*2120*/  LEA R88, P3, R8, UR8, 0x1 ;  /* 0x0000000808587c11 */ /* 0x000fe2000f8608ff */
[-C--:B------:R-:W-:Y:S01]  /*2130*/  IMAD R17, R17, R2.reuse, RZ ;  /* 0x0000000211117224 */ /* 0x080fe200078e02ff */
[----:B------:R-:W-:Y:S01]  /*2140*/  IADD3.X R59, PT, PT, R4, UR11, RZ, P0, !PT ;  /* 0x0000000b043b7c10 */ /* 0x000fe200087fe4ff */
[----:B------:R-:W-:Y:S01]  /*2150*/  IMAD.SHL.U32 R96, R2, 0x80, RZ ;  /* 0x0000008002607824 */ /* 0x000fe200078e00ff */
[----:B------:R-:W-:Y:S01]  /*2160*/  IADD3 R97, P0, PT, RZ, -UR19, RZ ;  /* 0x80000013ff617c10 */ /* 0x000fe2000ff1e0ff */
[----:B------:R-:W-:Y:S01]  /*2170*/  IMAD R17, R6, R3, R17 ;  /* 0x0000000306117224 */ /* 0x000fe200078e0211 */
[----:B------:R-:W-:Y:S01]  /*2180*/  IADD3 R92, P1, PT, R90, UR14, RZ ;  /* 0x0000000e5a5c7c10 */ /* 0x000fe2000ff3e0ff */
[----:B------:R-:W-:Y:S01]  /*2190*/  IMAD.WIDE.U32 R6, R6, R2, R10 ;  /* 0x0000000206067225 */ /* 0x000fe200078e000a */
[----:B------:R-:W-:-:S02]  /*21a0*/  IADD3.X R94, PT, PT, RZ, ~UR18, RZ, P0, !PT ;  /* 0x80000012ff5e7c10 */ /* 0x000fc400087fe4ff */
[----:B------:R-:W-:Y:S01]  /*21b0*/  IADD3.X R93, PT, PT, R91, UR15, RZ, P1, !PT ;  /* 0x0000000f5b5d7c10 */ /* 0x000fe20008ffe4ff */
[----:B------:R-:W-:Y:S01]  /*21c0*/  IMAD.X R96, RZ, RZ, ~R96, P0 ;  /* 0x000000ffff607224 */ /* 0x000fe200000e0e60 */
[----:B------:R-:W-:Y:S01]  /*21d0*/  LEA R18, P2, R6, UR4, 0x1 ;  /* 0x0000000406127c11 */ /* 0x000fe2000f8408ff */
[----:B------:R-:W-:Y:S01]  /*21e0*/  IMAD.IADD R89, R9, 0x1, R89 ;  /* 0x0000000109597824 */ /* 0x000fe200078e0259 */
[----:B------:R-:W-:Y:S01]  /*21f0*/  IADD3 R90, P1, PT, R90, UR10, RZ ;  /* 0x0000000a5a5a7c10 */ /* 0x000fe2000ff3e0ff */
[----:B------:R-:W-:Y:S01]  /*2200*/  IMAD.IADD R17, R7, 0x1, R17 ;  /* 0x0000000107117824 */ /* 0x000fe200078e0211 */
[C---:B------:R-:W-:Y:S01]  /*2210*/  SHF.R.S64 R95, R97.reuse, 0x1f, R94 ;  /* 0x0000001f615f7819 */ /* 0x040fe2000000105e */
[C---:B------:R-:W-:Y:S01]  /*2220*/  VIADD R77, R130.reuse, 0x30 ;  /* 0x00000030824d7836 */ /* 0x040fe20000000000 */
[----:B------:R-:W-:Y:S01]  /*2230*/  SHF.R.S64 R97, R97, 0x1f, R96 ;  /* 0x0000001f61617819 */ /* 0x000fe20000001060 */
[C---:B------:R-:W-:Y:S01]  /*2240*/  VIADD R123, R130.reuse, 0x50 ;  /* 0x00000050827b7836 */ /* 0x040fe20000000000 */
[----:B---3--:R-:W-:Y:S01]  /*2250*/  MOV R21, UR16 ;  /* 0x0000001000157c02 */ /* 0x008fe20008000f00 */
[----:B------:R-:W-:Y:S01]  /*2260*/  VIADD R119, R130, 0x70 ;  /* 0x0000007082777836 */ /* 0x000fe20000000000 */
[----:B------:R-:W-:Y:S01]  /*2270*/  SHF.R.S32.HI R94, RZ, 0x1f, R94 ;  /* 0x0000001fff5e7819 */ /* 0x000fe2000001145e */
[C---:B------:R-:W-:Y:S01]  /*2280*/  IMAD R116, R133.reuse, -0x80, R72 ;  /* 0xffffff8085747824 */ /* 0x040fe200078e0248 */
[----:B------:R-:W-:Y:S01]  /*2290*/  SHF.R.S32.HI R96, RZ, 0x1f, R96 ;  /* 0x0000001fff607819 */ /* 0x000fe20000011460 */
[----:B------:R-:W-:Y:S01]  /*22a0*/  IMAD R114, R133, -0x80, R70 ;  /* 0xffffff8085727824 */ /* 0x000fe200078e0246 */
[----:B------:R-:W-:Y:S01]  /*22b0*/  LEA.HI.X R89, R8, UR9, R89, 0x1, P3 ;  /* 0x0000000908597c11 */ /* 0x000fe200098f0c59 */
[----:B------:R-:W-:Y:S01]  /*22c0*/  IMAD.MOV.U32 R110, RZ, RZ, R133 ;  /* 0x000000ffff6e7224 */ /* 0x000fe200078e0085 */
[----:B------:R-:W-:Y:S01]  /*22d0*/  LEA.HI.X R17, R6, UR5, R17, 0x1, P2 ;  /* 0x0000000506117c11 */ /* 0x000fe200090f0c11 */
[----:B------:R-:W1:Y:S01]  /*22e0*/  LDCU.64 UR4, c[0x0][0x3b8] ;  /* 0x00007700ff0477ac */ /* 0x000e620008000a00 */
[----:B------:R-:W-:Y:S01]  /*22f0*/  IADD3.X R91, PT, PT, R91, UR11, RZ, P1, !PT ;  /* 0x0000000b5b5b7c10 */ /* 0x000fe20008ffe4ff */
[----:B------:R-:W3:Y:S01]  /*2300*/  LDCU.64 UR14, c[0x0][0x3c0] ;  /* 0x00007800ff0e77ac */ /* 0x000ee20008000a00 */
[----:B------:R-:W1:Y:S01]  /*2310*/  LDCU.128 UR8, c[0x0][0x3a0] ;  /* 0x00007400ff0877ac */ /* 0x000e620008000c00 */
[----:B--2-4-:R-:W-:-:S11]  /*2320*/  UISETP.NE.AND UP0, UPT, UR17, URZ, UPT ;  /* 0x000000ff1100728c */ /* 0x014fd6000bf05270 */
.L_x_2241:
[----:B------:R-:W-:Y:S01]  /*2330*/  VIADD R114, R114, 0x80 ;  /* 0x0000008072727836 */ /* 0x000fe20000000000 */
[----:B------:R-:W-:Y:S01]  /*2340*/  BSSY.RECONVERGENT B1, `(.L_x_2204) ;  /* 0x0000a36000017945 */ /* 0x000fe20003800200 */
[----:B------:R-:W-:Y:S02]  /*2350*/  VIADD R116, R116, 0x80 ;  /* 0x0000008074747836 */ /* 0x000fe40000000000 */
[----:B------:R-:W-:Y:S01]  /*2360*/  VIADD R110, R110, 0xffffffff ;  /* 0xffffffff6e6e7836 */ /* 0x000fe20000000000 */
[----:B------:R-:W-:Y:S01]  /*2370*/  ISETP.GE.AND P0, PT, R130, R114, PT ;  /* 0x000000728200720c */ /* 0x000fe20003f06270 */
[----:B------:R-:W-:Y:S02]  /*2380*/  IMAD.MOV.U32 R126, RZ, RZ, R112 ;  /* 0x000000ffff7e7224 */ /* 0x000fe400078e0070 */
[----:B------:R-:W-:Y:S01]  /*2390*/  VIADD R112, R112, 0xffffff80 ;  /* 0xffffff8070707836 */ /* 0x000fe20000000000 */
[----:B------:R-:W-:Y:S02]  /*23a0*/  ISETP.GE.AND P2, PT, R130, R116, !P0 ;  /* 0x000000748200720c */ /* 0x000fe40004746270 */
[C---:B------:R-:W-:Y:S02]  /*23b0*/  ISETP.GE.AND P0, PT, R80.reuse, R114, PT ;  /* 0x000000725000720c */ /* 0x040fe40003f06270 */
[----:B------:R-:W-:Y:S02]  /*23c0*/  P2R R0, PR, RZ, 0x4 ;  /* 0x00000004ff007803 */ /* 0x000fe40000000000 */
[----:B------:R-:W-:Y:S07]  /*23d0*/  ISETP.LT.OR P3, PT, R80, R116, P0 ;  /* 0x000000745000720c */ /* 0x000fee0000761670 */
[----:B------:R-:W2:Y:S06]  /*23e0*/  @P2 LDG.E.128 R8, desc[UR6][R88.64] ;  /* 0x0000000658082981 */ /* 0x000eac000c1e1d00 */
[----:B------:R-:W4:Y:S01]  /*23f0*/  @!P3 LDC.64 R2, c[0x0][0x4b0] ;  /* 0x00012c00ff02bb82 */ /* 0x000f220000000a00 */
[----:B--2---:R2:W-:Y:S01]  /*2400*/  @P2 STG.E.128 desc[UR6][R84.64], R8 ;  /* 0x0000000854002986 */ /* 0x0045e2000c101d06 */
[C---:B----4-:R-:W-:Y:S03]  /*2410*/  @!P3 LEA R36, P0, R2.reuse, R88, 0x5 ;  /* 0x000000580224b211 */ /* 0x050fe600078028ff */
[----:B------:R-:W4:Y:S01]  /*2420*/  @P2 LDG.E.128 R4, desc[UR6][R88.64+0x80] ;  /* 0x0000800658042981 */ /* 0x000f22000c1e1d00 */
[----:B------:R-:W-:Y:S02]  /*2430*/  @!P3 LEA.HI.X R37, R2, R89, R3, 0x5, P0 ;  /* 0x000000590225b211 */ /* 0x000fe400000f2c03 */
[C---:B------:R-:W-:Y:S04]  /*2440*/  @!P3 LEA R32, P0, R73.reuse, R84, 0x1 ;  /* 0x000000544920b211 */ /* 0x040fe800078008ff */
[----:B------:R-:W-:Y:S02]  /*2450*/  @!P3 LEA.HI.X R33, R73, R85, R76, 0x1, P0 ;  /* 0x000000554921b211 */ /* 0x000fe400000f0c4c */
[C---:B------:R-:W-:Y:S04]  /*2460*/  ISETP.GE.AND P0, PT, R79.reuse, R114, PT ;  /* 0x000000724f00720c */ /* 0x040fe80003f06270 */
[----:B------:R-:W-:Y:S11]  /*2470*/  ISETP.LT.OR P1, PT, R79, R116, P0 ;  /* 0x000000744f00720c */ /* 0x000ff60000721670 */
[----:B------:R-:W-:Y:S02]  /*2480*/  @!UPT UIADD3 URZ, UPT, UPT, URZ, URZ, URZ ;  /* 0x000000fffffff290 */ /* 0x000fe4000fffe0ff */
[----:B------:R-:W5:Y:S02]  /*2490*/  @!P1 LDC.64 R2, c[0x0][0x4b0] ;  /* 0x00012c00ff029b82 */ /* 0x000f640000000a00 */
[C---:B-----5:R-:W-:Y:S04]  /*24a0*/  @!P1 LEA R34, P0, R2.reuse, R88, 0x6 ;  /* 0x0000005802229211 */ /* 0x060fe800078030ff */
[----:B------:R-:W-:Y:S02]  /*24b0*/  @!P1 LEA.HI.X R35, R2, R89, R3, 0x6, P0 ;  /* 0x0000005902239211 */ /* 0x000fe400000f3403 */
[----:B------:R-:W5:Y:S02]  /*24c0*/  @!P1 LDC.64 R2, c[0x0][0x3c0] ;  /* 0x0000f000ff029b82 */ /* 0x000f640000000a00 */
[C---:B-----5:R-:W-:Y:S04]  /*24d0*/  @!P1 LEA R26, P0, R2.reuse, R84, 0x6 ;  /* 0x00000054021a9211 */ /* 0x060fe800078030ff */
[----:B------:R-:W-:Y:S02]  /*24e0*/  @!P1 LEA.HI.X R27, R2, R85, R3, 0x6, P0 ;  /* 0x00000055021b9211 */ /* 0x000fe400000f3403 */
[C---:B------:R-:W-:Y:S04]  /*24f0*/  ISETP.GE.AND P0, PT, R77.reuse, R114, PT ;  /* 0x000000724d00720c */ /* 0x040fe80003f06270 */
[----:B------:R-:W-:Y:S02]  /*2500*/  ISETP.GE.AND P4, PT, R77, R116, !P0 ;  /* 0x000000744d00720c */ /* 0x000fe40004786270 */
[C---:B------:R-:W-:Y:S04]  /*2510*/  ISETP.GE.AND P0, PT, R125.reuse, R114, PT ;  /* 0x000000727d00720c */ /* 0x040fe80003f06270 */
[----:B------:R-:W-:Y:S04]  /*2520*/  ISETP.LT.OR P6, PT, R125, R116, P0 ;  /* 0x000000747d00720c */ /* 0x000fe800007c1670 */
[----:B------:R-:W-:Y:S03]  /*2530*/  P2R R139, PR, RZ, 0x40 ;  /* 0x00000040ff8b7803 */ /* 0x000fe60000000000 */
[----:B------:R-:W5:Y:S02]  /*2540*/  @P4 LDC.64 R2, c[0x0][0x4b0] ;  /* 0x00012c00ff024b82 */ /* 0x000f640000000a00 */
[----:B-----5:R-:W-:Y:S01]  /*2550*/  @P4 IMAD R3, R3, 0x60, RZ ;  /* 0x0000006003034824 */ /* 0x020fe200078e02ff */
[----:B----4-:R-:W-:Y:S04]  /*2560*/  @P2 STG.E.128 desc[UR6][R84.64+0x80], R4 ;  /* 0x0000800454002986 */ /* 0x010fe8000c101d06 */
[----:B------:R-:W4:Y:S04]  /*2570*/  @!P3 LDG.E.128 R28, desc[UR6][R36.64] ;  /* 0x00000006241cb981 */ /* 0x000f28000c1e1d00 */
[----:B----4-:R-:W-:Y:S04]  /*2580*/  @!P3 STG.E.128 desc[UR6][R32.64], R28 ;  /* 0x0000001c2000b986 */ /* 0x010fe8000c101d06 */
[----:B------:R-:W4:Y:S04]  /*2590*/  @!P3 LDG.E.128 R12, desc[UR6][R36.64+0x80] ;  /* 0x00008006240cb981 */ /* 0x000f28000c1e1d00 */
[----:B----4-:R4:W-:Y:S04]  /*25a0*/  @!P3 STG.E.128 desc[UR6][R32.64+0x80], R12 ;  /* 0x0000800c2000b986 */ /* 0x0109e8000c101d06 */
[----:B--2---:R-:W2:Y:S01]  /*25b0*/  @!P1 LDG.E.128 R8, desc[UR6][R34.64] ;  /* 0x0000000622089981 */ /* 0x004ea2000c1e1d00 */
[----:B----4-:R-:W-:Y:S04]  /*25c0*/  @P4 IMAD.WIDE.U32 R32, R2, 0x60, R88 ;  /* 0x0000006002204825 */ /* 0x010fe800078e0058 */
[----:B------:R-:W-:Y:S02]  /*25d0*/  @P4 IMAD.IADD R33, R33, 0x1, R3 ;  /* 0x0000000121214824 */ /* 0x000fe400078e0203 */
[----:B------:R-:W4:Y:S02]  /*25e0*/  @P4 LDC.64 R2, c[0x0][0x3c0] ;  /* 0x0000f000ff024b82 */ /* 0x000f240000000a00 */
[----:B----4-:R-:W-:Y:S02]  /*25f0*/  @P4 IMAD R3, R3, 0x60, RZ ;  /* 0x0000006003034824 */ /* 0x010fe400078e02ff */
[----:B------:R-:W-:Y:S04]  /*2600*/  @P4 IMAD.WIDE.U32 R28, R2, 0x60, R84 ;  /* 0x00000060021c4825 */ /* 0x000fe800078e0054 */
[----:B------:R-:W-:Y:S02]  /*2610*/  @P4 IMAD.IADD R29, R29, 0x1, R3 ;  /* 0x000000011d1d4824 */ /* 0x000fe400078e0203 */
[----:B------:R-:W4:Y:S02]  /*2620*/  @!P6 LDC.64 R2, c[0x0][0x4b0] ;  /* 0x00012c00ff02eb82 */ /* 0x000f240000000a00 */
[C---:B----4-:R-:W-:Y:S04]  /*2630*/  @!P6 LEA R30, P0, R2.reuse, R88, 0x7 ;  /* 0x00000058021ee211 */ /* 0x050fe800078038ff */
[----:B------:R-:W-:Y:S02]  /*2640*/  @!P6 LEA.HI.X R31, R2, R89, R3, 0x7, P0 ;  /* 0x00000059021fe211 */ /* 0x000fe400000f3c03 */
[----:B------:R-:W4:Y:S01]  /*2650*/  @!P6 LDC.64 R2, c[0x0][0x3c0] ;  /* 0x0000f000ff02eb82 */ /* 0x000f220000000a00 */
[----:B--2---:R2:W-:Y:S04]  /*2660*/  @!P1 STG.E.128 desc[UR6][R26.64], R8 ;  /* 0x000000081a009986 */ /* 0x0045e8000c101d06 */
[----:B------:R-:W5:Y:S04]  /*2670*/  @!P1 LDG.E.128 R4, desc[UR6][R34.64+0x80] ;  /* 0x0000800622049981 */ /* 0x000f68000c1e1d00 */
[----:B-----5:R4:W-:Y:S04]  /*2680*/  @!P1 STG.E.128 desc[UR6][R26.64+0x80], R4 ;  /* 0x000080041a009986 */ /* 0x0209e8000c101d06 */
[----:B--2---:R-:W2:Y:S01]  /*2690*/  @P4 LDG.E.128 R8, desc[UR6][R32.64] ;  /* 0x0000000620084981 */ /* 0x004ea2000c1e1d00 */
[C---:B----4-:R-:W-:Y:S04]  /*26a0*/  @!P6 LEA R26, P0, R2.reuse, R84, 0x7 ;  /* 0x00000054021ae211 */ /* 0x050fe800078038ff */
[----:B------:R-:W-:Y:S02]  /*26b0*/  @!P6 LEA.HI.X R27, R2, R85, R3, 0x7, P0 ;  /* 0x00000055021be211 */ /* 0x000fe400000f3c03 */
[C---:B------:R-:W-:Y:S04]  /*26c0*/  ISETP.GE.AND P0, PT, R123.reuse, R114, PT ;  /* 0x000000727b00720c */ /* 0x040fe80003f06270 */
[----:B------:R-:W-:Y:S02]  /*26d0*/  ISETP.GE.AND P5, PT, R123, R116, !P0 ;  /* 0x000000747b00720c */ /* 0x000fe400047a6270 */
[----:B------:R-:W-:Y:S11]  /*26e0*/  ISETP.GE.AND P0, PT, R121, R114, PT ;  /* 0x000000727900720c */ /* 0x000ff60003f06270 */
[----:B------:R-:W4:Y:S02]  /*26f0*/  @P5 LDC.64 R2, c[0x0][0x4b0] ;  /* 0x00012c00ff025b82 */ /* 0x000f240000000a00 */
[----:B----4-:R-:W-:Y:S01]  /*2700*/  @P5 IMAD R3, R3, 0xa0, RZ ;  /* 0x000000a003035824 */ /* 0x010fe200078e02ff */
[----:B--2---:R-:W-:Y:S04]  /*2710*/  @P4 STG.E.128 desc[UR6][R28.64], R8 ;  /* 0x000000081c004986 */ /* 0x004fe8000c101d06 */
[----:B------:R-:W2:Y:S04]  /*2720*/  @P4 LDG.E.128 R12, desc[UR6][R32.64+0x80] ;  /* 0x00008006200c4981 */ /* 0x000ea8000c1e1d00 */
[----:B--2---:R2:W-:Y:S04]  /*2730*/  @P4 STG.E.128 desc[UR6][R28.64+0x80], R12 ;  /* 0x0000800c1c004986 */ /* 0x0045e8000c101d06 */
[----:B------:R-:W4:Y:S01]  /*2740*/  @!P6 LDG.E.128 R4, desc[UR6][R30.64] ;  /* 0x000000061e04e981 */ /* 0x000f22000c1e1d00 */
[----:B--2---:R-:W-:Y:S04]  /*2750*/  @P5 IMAD.WIDE.U32 R28, R2, 0xa0, R88 ;  /* 0x000000a0021c5825 */ /* 0x004fe800078e0058 */
[----:B------:R-:W-:Y:S02]  /*2760*/  @P5 IMAD.IADD R29, R29, 0x1, R3 ;  /* 0x000000011d1d5824 */ /* 0x000fe400078e0203 */
[----:B------:R-:W2:Y:S02]  /*2770*/  @P5 LDC.64 R2, c[0x0][0x3c0] ;  /* 0x0000f000ff025b82 */ /* 0x000ea40000000a00 */
[----:B--2---:R-:W-:Y:S02]  /*2780*/  @P5 IMAD R3, R3, 0xa0, RZ ;  /* 0x000000a003035824 */ /* 0x004fe400078e02ff */
[----:B------:R-:W-:Y:S04]  /*2790*/  @P5 IMAD.WIDE.U32 R32, R2, 0xa0, R84 ;  /* 0x000000a002205825 */ /* 0x000fe800078e0054 */
[----:B------:R-:W-:Y:S01]  /*27a0*/  @P5 IMAD.IADD R33, R33, 0x1, R3 ;  /* 0x0000000121215824 */ /* 0x000fe200078e0203 */
[----:B----4-:R2:W-:Y:S04]  /*27b0*/  @!P6 STG.E.128 desc[UR6][R26.64], R4 ;  /* 0x000000041a00e986 */ /* 0x0105e8000c101d06 */
[----:B------:R-:W4:Y:S04]  /*27c0*/  @!P6 LDG.E.128 R8, desc[UR6][R30.64+0x80] ;  /* 0x000080061e08e981 */ /* 0x000f28000c1e1d00 */
[----:B----4-:R4:W-:Y:S01]  /*27d0*/  @!P6 STG.E.128 desc[UR6][R26.64+0x80], R8 ;  /* 0x000080081a00e986 */ /* 0x0109e2000c101d06 */
[----:B------:R-:W-:Y:S02]  /*27e0*/  ISETP.GE.AND P6, PT, R121, R116, !P0 ;  /* 0x000000747900720c */ /* 0x000fe400047c6270 */
[C---:B------:R-:W-:Y:S01]  /*27f0*/  ISETP.GE.AND P0, PT, R119.reuse, R114, PT ;  /* 0x000000727700720c */ /* 0x040fe20003f06270 */
[----:B--2---:R-:W2:Y:S03]  /*2800*/  @P5 LDG.E.128 R4, desc[UR6][R28.64] ;  /* 0x000000061c045981 */ /* 0x004ea6000c1e1d00 */
[----:B------:R-:W-:Y:S02]  /*2810*/  ISETP.GE.AND P2, PT, R119, R116, !P0 ;  /* 0x000000747700720c */ /* 0x000fe40004746270 */
[----:B------:R-:W-:Y:S02]  /*2820*/  ISETP.NE.AND P0, PT, R21, RZ, PT ;  /* 0x000000ff1500720c */ /* 0x000fe40003f05270 */
[----:B------:R-:W-:Y:S03]  /*2830*/  P2R R132, PR, RZ, 0x4 ;  /* 0x00000004ff847803 */ /* 0x000fe60000000000 */
[----:B------:R-:W5:Y:S02]  /*2840*/  @P6 LDC.64 R2, c[0x0][0x4b0] ;  /* 0x00012c00ff026b82 */ /* 0x000f640000000a00 */
[----:B-----5:R-:W-:Y:S02]  /*2850*/  @P6 IMAD R3, R3, 0xc0, RZ ;  /* 0x000000c003036824 */ /* 0x020fe400078e02ff */
[----:B------:R-:W-:Y:S04]  /*2860*/  @P6 IMAD.WIDE.U32 R30, R2, 0xc0, R88 ;  /* 0x000000c0021e6825 */ /* 0x000fe800078e0058 */
[----:B------:R-:W-:Y:S02]  /*2870*/  @P6 IMAD.IADD R31, R31, 0x1, R3 ;  /* 0x000000011f1f6824 */ /* 0x000fe400078e0203 */
[----:B------:R-:W5:Y:S02]  /*2880*/  @P6 LDC.64 R2, c[0x0][0x3c0] ;  /* 0x0000f000ff026b82 */ /* 0x000f640000000a00 */
[----:B-----5:R-:W-:Y:S01]  /*2890*/  @P6 IMAD R3, R3, 0xc0, RZ ;  /* 0x000000c003036824 */ /* 0x020fe200078e02ff */
[----:B--2---:R2:W-:Y:S04]  /*28a0*/  @P5 STG.E.128 desc[UR6][R32.64], R4 ;  /* 0x0000000420005986 */ /* 0x0045e8000c101d06 */
[----:B------:R5:W3:Y:S02]  /*28b0*/  @P5 LDG.E.128 R12, desc[UR6][R28.64+0x80] ;  /* 0x000080061c0c5981 */ /* 0x000ae4000c1e1d00 */
[----:B-----5:R-:W-:Y:S04]  /*28c0*/  @P6 IMAD.WIDE.U32 R28, R2, 0xc0, R84 ;  /* 0x000000c0021c6825 */ /* 0x020fe800078e0054 */
[----:B------:R-:W-:Y:S02]  /*28d0*/  @P6 IMAD.IADD R29, R29, 0x1, R3 ;  /* 0x000000011d1d6824 */ /* 0x000fe400078e0203 */
[----:B------:R-:W5:Y:S02]  /*28e0*/  @P2 LDC.64 R2, c[0x0][0x4b0] ;  /* 0x00012c00ff022b82 */ /* 0x000f640000000a00 */
[----:B-----5:R-:W-:Y:S02]  /*28f0*/  @P2 IMAD R3, R3, 0xe0, RZ ;  /* 0x000000e003032824 */ /* 0x020fe400078e02ff */
[----:B----4-:R-:W-:Y:S04]  /*2900*/  @P2 IMAD.WIDE.U32 R26, R2, 0xe0, R88 ;  /* 0x000000e0021a2825 */ /* 0x010fe800078e0058 */
[----:B------:R-:W-:Y:S02]  /*2910*/  @P2 IMAD.IADD R27, R27, 0x1, R3 ;  /* 0x000000011b1b2824 */ /* 0x000fe400078e0203 */
[----:B------:R-:W4:Y:S02]  /*2920*/  @P2 LDC.64 R2, c[0x0][0x3c0] ;  /* 0x0000f000ff022b82 */ /* 0x000f240000000a00 */
[----:B----4-:R-:W-:Y:S01]  /*2930*/  @P2 IMAD R3, R3, 0xe0, RZ ;  /* 0x000000e003032824 */ /* 0x010fe200078e02ff */
[----:B---3--:R-:W-:Y:S04]  /*2940*/  @P5 STG.E.128 desc[UR6][R32.64+0x80], R12 ;  /* 0x0000800c20005986 */ /* 0x008fe8000c101d06 */
[----:B--2---:R-:W2:Y:S04]  /*2950*/  @P6 LDG.E.128 R4, desc[UR6][R30.64] ;  /* 0x000000061e046981 */ /* 0x004ea8000c1e1d00 */
[----:B--2---:R2:W-:Y:S04]  /*2960*/  @P6 STG.E.128 desc[UR6][R28.64], R4 ;  /* 0x000000041c006986 */ /* 0x0045e8000c101d06 */
[----:B------:R3:W4:Y:S02]  /*2970*/  @P6 LDG.E.128 R8, desc[UR6][R30.64+0x80] ;  /* 0x000080061e086981 */ /* 0x000724000c1e1d00 */
[----:B---3--:R-:W-:Y:S04]  /*2980*/  @P2 IMAD.WIDE.U32 R30, R2, 0xe0, R84 ;  /* 0x000000e0021e2825 */ /* 0x008fe800078e0054 */
[----:B------:R-:W-:Y:S01]  /*2990*/  @P2 IMAD.IADD R31, R31, 0x1, R3 ;  /* 0x000000011f1f2824 */ /* 0x000fe200078e0203 */
[----:B----4-:R3:W-:Y:S04]  /*29a0*/  @P6 STG.E.128 desc[UR6][R28.64+0x80], R8 ;  /* 0x000080081c006986 */ /* 0x0107e8000c101d06 */
[----:B--2---:R-:W2:Y:S04]  /*29b0*/  @P2 LDG.E.128 R4, desc[UR6][R26.64] ;  /* 0x000000061a042981 */ /* 0x004ea8000c1e1d00 */
[----:B--2---:R3:W-:Y:S04]  /*29c0*/  @P2 STG.E.128 desc[UR6][R30.64], R4 ;  /* 0x000000041e002986 */ /* 0x0047e8000c101d06 */
[----:B------:R-:W2:Y:S04]  /*29d0*/  @P2 LDG.E.128 R12, desc[UR6][R26.64+0x80] ;  /* 0x000080061a0c2981 */ /* 0x000ea8000c1e1d00 */
[----:B--2---:R3:W-:Y:S01]  /*29e0*/  @P2 STG.E.128 desc[UR6][R30.64+0x80], R12 ;  /* 0x0000800c1e002986 */ /* 0x0047e2000c101d06 */
[----:B------:R-:W-:Y:S04]  /*29f0*/  ISETP.GT.AND P2, PT, R110, R81, PT ;  /* 0x000000516e00720c */ /* 0x000fe80003f44270 */
[----:B------:R-:W-:Y:S02]  /*2a00*/  P2R R124, PR, RZ, 0x4 ;  /* 0x00000004ff7c7803 */ /* 0x000fe40000000000 */
[----:B------:R-:W-:Y:S01]  /*2a10*/  ISETP.NE.AND P2, PT, R0, RZ, PT ;  /* 0x000000ff0000720c */ /* 0x000fe20003f45270 */
[----:B------:R-:W-:Y:S01]  /*2a20*/  @!UPT UIADD3 URZ, UPT, UPT, URZ, URZ, URZ ;  /* 0x000000fffffff290 */ /* 0x000fe2000fffe0ff */
[----:B------:R-:W-:Y:S11]  /*2a30*/  @P0 BRA `(.L_x_2205) ;  /* 0x0000000400680947 */ /* 0x000ff60003800000 */
[----:B------:R-:W-:Y:S01]  /*2a40*/  @P2 IMAD.MOV.U32 R16, RZ, RZ, R18 ;  /* 0x000000ffff102224 */ /* 0x000fe200078e0012 */
[----:B------:R-:W2:Y:S01]  /*2a50*/  @!P1 LDC.64 R2, c[0x0][0x4a8] ;  /* 0x00012a00ff029b82 */ /* 0x000ea20000000a00 */
[----:B------:R-:W-:Y:S03]  /*2a60*/  IMAD.MOV.U32 R21, RZ, RZ, RZ ;  /* 0x000000ffff157224 */ /* 0x000fe600078e00ff */
[----:B---3--:R-:W3:Y:S04]  /*2a70*/  @P2 LDG.E.128 R8, desc[UR6][R16.64] ;  /* 0x0000000610082981 */ /* 0x008ee8000c1e1d00 */
[----:B---3--:R3:W-:Y:S01]  /*2a80*/  @P2 STG.E.128 desc[UR6][R86.64], R8 ;  /* 0x0000000856002986 */ /* 0x0087e2000c101d06 */
[CC--:B--2---:R-:W-:Y:S03]  /*2a90*/  @!P1 LEA R36, P0, R2.reuse, R18.reuse, 0x6 ;  /* 0x0000001202249211 */ /* 0x0c4fe600078030ff */
[----:B------:R2:W4:Y:S01]  /*2aa0*/  @P2 LDG.E.128 R4, desc[UR6][R16.64+0x80] ;  /* 0x0000800610042981 */ /* 0x000522000c1e1d00 */
[----:B------:R-:W-:Y:S02]  /*2ab0*/  @!P1 LEA.HI.X R37, R2, R17, R3, 0x6, P0 ;  /* 0x0000001102259211 */ /* 0x000fe400000f3403 */
[----:B------:R-:W5:Y:S01]  /*2ac0*/  @!P1 LDC.64 R2, c[0x0][0x3b8] ;  /* 0x0000ee00ff029b82 */ /* 0x000f620000000a00 */
[----:B--2---:R-:W-:Y:S02]  /*2ad0*/  @P4 MOV R16, R18 ;  /* 0x0000001200104202 */ /* 0x004fe40000000f00 */
[C---:B-----5:R-:W-:Y:S04]  /*2ae0*/  @!P1 LEA R26, P0, R2.reuse, R86, 0x6 ;  /* 0x00000056021a9211 */ /* 0x060fe800078030ff */
[----:B------:R-:W-:Y:S02]  /*2af0*/  @!P1 LEA.HI.X R27, R2, R87, R3, 0x6, P0 ;  /* 0x00000057021b9211 */ /* 0x000fe400000f3403 */
[C---:B------:R-:W-:Y:S01]  /*2b00*/  @!P3 LEA R42, P0, R99.reuse, R18, 0x1 ;  /* 0x00000012632ab211 */ /* 0x040fe200078008ff */
[----:B------:R-:W2:Y:S03]  /*2b10*/  @P4 LDC.64 R2, c[0x0][0x4a8] ;  /* 0x00012a00ff024b82 */ /* 0x000ea60000000a00 */
[----:B------:R-:W-:Y:S02]  /*2b20*/  @!P3 LEA.HI.X R43, R99, R17, R98, 0x1, P0 ;  /* 0x00000011632bb211 */ /* 0x000fe400000f0c62 */
[C---:B------:R-:W-:Y:S04]  /*2b30*/  @!P3 LEA R40, P0, R71.reuse, R86, 0x1 ;  /* 0x000000564728b211 */ /* 0x040fe800078008ff */
[----:B------:R-:W-:Y:S01]  /*2b40*/  @!P3 LEA.HI.X R41, R71, R87, R74, 0x1, P0 ;  /* 0x000000574729b211 */ /* 0x000fe200000f0c4a */
[----:B--2---:R-:W-:Y:S04]  /*2b50*/  @P4 IMAD.WIDE.U32 R38, R2, 0x60, R16 ;  /* 0x0000006002264825 */ /* 0x004fe800078e0010 */
[----:B------:R-:W-:Y:S02]  /*2b60*/  @P4 IMAD R3, R3, 0x60, RZ ;  /* 0x0000006003034824 */ /* 0x000fe400078e02ff */
[----:B------:R-:W-:Y:S02]  /*2b70*/  @P5 IMAD.MOV.U32 R16, RZ, RZ, R18 ;  /* 0x000000ffff105224 */ /* 0x000fe400078e0012 */
[----:B------:R-:W-:Y:S02]  /*2b80*/  @P4 IMAD.IADD R39, R39, 0x1, R3 ;  /* 0x0000000127274824 */ /* 0x000fe400078e0203 */
[----:B------:R-:W2:Y:S02]  /*2b90*/  @P4 LDC.64 R2, c[0x0][0x3b8] ;  /* 0x0000ee00ff024b82 */ /* 0x000ea40000000a00 */
[----:B--2---:R-:W-:Y:S01]  /*2ba0*/  @P4 IMAD R3, R3, 0x60, RZ ;  /* 0x0000006003034824 */ /* 0x004fe200078e02ff */
[----:B----4-:R-:W-:Y:S01]  /*2bb0*/  @P2 STG.E.128 desc[UR6][R86.64+0x80], R4 ;  /* 0x0000800456002986 */ /* 0x010fe2000c101d06 */
[----:B------:R-:W-:Y:S03]  /*2bc0*/  ISETP.NE.AND P2, PT, R132, RZ, PT ;  /* 0x000000ff8400720c */ /* 0x000fe60003f45270 */
[----:B------:R-:W2:Y:S04]  /*2bd0*/  @!P3 LDG.E.128 R28, desc[UR6][R42.64] ;  /* 0x000000062a1cb981 */ /* 0x000ea8000c1e1d00 */
[----:B--2---:R-:W-:Y:S04]  /*2be0*/  @!P3 STG.E.128 desc[UR6][R40.64], R28 ;  /* 0x0000001c2800b986 */ /* 0x004fe8000c101d06 */
[----:B------:R-:W2:Y:S04]  /*2bf0*/  @!P3 LDG.E.128 R12, desc[UR6][R42.64+0x80] ;  /* 0x000080062a0cb981 */ /* 0x000ea8000c1e1d00 */
[----:B--2---:R-:W-:Y:S01]  /*2c00*/  @!P3 STG.E.128 desc[UR6][R40.64+0x80], R12 ;  /* 0x0000800c2800b986 */ /* 0x004fe2000c101d06 */
[----:B------:R-:W-:Y:S03]  /*2c10*/  ISETP.NE.AND P3, PT, R139, RZ, PT ;  /* 0x000000ff8b00720c */ /* 0x000fe60003f65270 */
[----:B------:R-:W2:Y:S04]  /*2c20*/  @!P1 LDG.E.128 R32, desc[UR6][R36.64] ;  /* 0x0000000624209981 */ /* 0x000ea8000c1e1d00 */
[----:B--2---:R2:W-:Y:S04]  /*2c30*/  @!P1 STG.E.128 desc[UR6][R26.64], R32 ;  /* 0x000000201a009986 */ /* 0x0045e8000c101d06 */
[----:B---3--:R-:W3:Y:S01]  /*2c40*/  @!P1 LDG.E.128 R8, desc[UR6][R36.64+0x80] ;  /* 0x0000800624089981 */ /* 0x008ee2000c1e1d00 */
[----:B--2---:R-:W-:Y:S05]  /*2c50*/  @P4 IMAD.WIDE.U32 R32, R2, 0x60, R86 ;  /* 0x0000006002204825 */ /* 0x004fea00078e0056 */
[----:B------:R-:W-:Y:S02]  /*2c60*/  @P4 IADD3 R33, PT, PT, R33, R3, RZ ;  /* 0x0000000321214210 */ /* 0x000fe40007ffe0ff */
[----:B------:R-:W2:Y:S02]  /*2c70*/  @!P3 LDC.64 R2, c[0x0][0x4a8] ;  /* 0x00012a00ff02bb82 */ /* 0x000ea40000000a00 */
[C---:B--2---:R-:W-:Y:S04]  /*2c80*/  @!P3 LEA R28, P0, R2.reuse, R18, 0x7 ;  /* 0x00000012021cb211 */ /* 0x044fe800078038ff */
[----:B------:R-:W-:Y:S02]  /*2c90*/  @!P3 LEA.HI.X R29, R2, R17, R3, 0x7, P0 ;  /* 0x00000011021db211 */ /* 0x000fe400000f3c03 */
[----:B------:R-:W2:Y:S01]  /*2ca0*/  @!P3 LDC.64 R2, c[0x0][0x3b8] ;  /* 0x0000ee00ff02bb82 */ /* 0x000ea20000000a00 */
[----:B---3--:R2:W-:Y:S04]  /*2cb0*/  @!P1 STG.E.128 desc[UR6][R26.64+0x80], R8 ;  /* 0x000080081a009986 */ /* 0x0085e8000c101d06 */
[----:B------:R-:W3:Y:S01]  /*2cc0*/  @P4 LDG.E.128 R4, desc[UR6][R38.64] ;  /* 0x0000000626044981 */ /* 0x000ee2000c1e1d00 */
[C---:B--2---:R-:W-:Y:S04]  /*2cd0*/  @!P3 LEA R26, P0, R2.reuse, R86, 0x7 ;  /* 0x00000056021ab211 */ /* 0x044fe800078038ff */
[----:B------:R-:W-:Y:S02]  /*2ce0*/  @!P3 LEA.HI.X R27, R2, R87, R3, 0x7, P0 ;  /* 0x00000057021bb211 */ /* 0x000fe400000f3c03 */
[----:B------:R-:W2:Y:S02]  /*2cf0*/  @P5 LDC.64 R2, c[0x0][0x4a8] ;  /* 0x00012a00ff025b82 */ /* 0x000ea40000000a00 */
[----:B--2---:R-:W-:Y:S01]  /*2d00*/  @P5 IMAD.WIDE.U32 R30, R2, 0xa0, R16 ;  /* 0x000000a0021e5825 */ /* 0x004fe200078e0010 */
[----:B------:R-:W-:Y:S03]  /*2d10*/  @P6 MOV R16, R18 ;  /* 0x0000001200106202 */ /* 0x000fe60000000f00 */
[----:B------:R-:W-:Y:S05]  /*2d20*/  @P5 IMAD R3, R3, 0xa0, RZ ;  /* 0x000000a003035824 */ /* 0x000fea00078e02ff */
[----:B------:R-:W-:Y:S02]  /*2d30*/  @P5 IADD3 R31, PT, PT, R31, R3, RZ ;  /* 0x000000031f1f5210 */ /* 0x000fe40007ffe0ff */
[----:B------:R-:W2:Y:S02]  /*2d40*/  @P5 LDC.64 R2, c[0x0][0x3b8] ;  /* 0x0000ee00ff025b82 */ /* 0x000ea40000000a00 */
[----:B--2---:R-:W-:Y:S01]  /*2d50*/  @P5 IMAD R3, R3, 0xa0, RZ ;  /* 0x000000a003035824 */ /* 0x004fe200078e02ff */
[----:B---3--:R2:W-:Y:S04]  /*2d60*/  @P4 STG.E.128 desc[UR6][R32.64], R4 ;  /* 0x0000000420004986 */ /* 0x0085e8000c101d06 */
[----:B------:R-:W3:Y:S04]  /*2d70*/  @P4 LDG.E.128 R12, desc[UR6][R38.64+0x80] ;  /* 0x00008006260c4981 */ /* 0x000ee8000c1e1d00 */
[----:B---3--:R3:W-:Y:S04]  /*2d80*/  @P4 STG.E.128 desc[UR6][R32.64+0x80], R12 ;  /* 0x0000800c20004986 */ /* 0x0087e8000c101d06 */
[----:B------:R-:W4:Y:S04]  /*2d90*/  @!P3 LDG.E.128 R8, desc[UR6][R28.64] ;  /* 0x000000061c08b981 */ /* 0x000f28000c1e1d00 */
[----:B----4-:R-:W-:Y:S04]  /*2da0*/  @!P3 STG.E.128 desc[UR6][R26.64], R8 ;  /* 0x000000081a00b986 */ /* 0x010fe8000c101d06 */
[----:B--2---:R2:W4:Y:S02]  /*2db0*/  @!P3 LDG.E.128 R4, desc[UR6][R28.64+0x80] ;  /* 0x000080061c04b981 */ /* 0x004524000c1e1d00 */
[----:B--2---:R-:W-:Y:S04]  /*2dc0*/  @P5 IMAD.WIDE.U32 R28, R2, 0xa0, R86 ;  /* 0x000000a0021c5825 */ /* 0x004fe800078e0056 */
[----:B------:R-:W-:Y:S02]  /*2dd0*/  @P5 IMAD.IADD R29, R29, 0x1, R3 ;  /* 0x000000011d1d5824 */ /* 0x000fe400078e0203 */
[----:B------:R-:W2:Y:S02]  /*2de0*/  @P6 LDC.64 R2, c[0x0][0x4a8] ;  /* 0x00012a00ff026b82 */ /* 0x000ea40000000a00 */
[----:B--2---:R-:W-:Y:S01]  /*2df0*/  @P6 IMAD R3, R3, 0xc0, RZ ;  /* 0x000000c003036824 */ /* 0x004fe200078e02ff */
[----:B----4-:R2:W-:Y:S04]  /*2e00*/  @!P3 STG.E.128 desc[UR6][R26.64+0x80], R4 ;  /* 0x000080041a00b986 */ /* 0x0105e8000c101d06 */
[----:B---3--:R-:W3:Y:S01]  /*2e10*/  @P5 LDG.E.128 R12, desc[UR6][R30.64] ;  /* 0x000000061e0c5981 */ /* 0x008ee2000c1e1d00 */
[----:B--2---:R-:W-:Y:S04]  /*2e20*/  @P6 IMAD.WIDE.U32 R26, R2, 0xc0, R16 ;  /* 0x000000c0021a6825 */ /* 0x004fe800078e0010 */
[----:B------:R-:W-:Y:S02]  /*2e30*/  @P6 IMAD.IADD R27, R27, 0x1, R3 ;  /* 0x000000011b1b6824 */ /* 0x000fe400078e0203 */
[----:B------:R-:W2:Y:S02]  /*2e40*/  @P6 LDC.64 R2, c[0x0][0x3b8] ;  /* 0x0000ee00ff026b82 */ /* 0x000ea40000000a00 */
[----:B--2---:R-:W-:Y:S01]  /*2e50*/  @P6 IMAD R3, R3, 0xc0, RZ ;  /* 0x000000c003036824 */ /* 0x004fe200078e02ff */
[----:B---3--:R2:W-:Y:S04]  /*2e60*/  @P5 STG.E.128 desc[UR6][R28.64], R12 ;  /* 0x0000000c1c005986 */ /* 0x0085e8000c101d06 */
[----:B------:R3:W4:Y:S02]  /*2e70*/  @P5 LDG.E.128 R8, desc[UR6][R30.64+0x80] ;  /* 0x000080061e085981 */ /* 0x000724000c1e1d00 */
[----:B---3--:R-:W-:Y:S05]  /*2e80*/  @P6 IMAD.WIDE.U32 R30, R2, 0xc0, R86 ;  /* 0x000000c0021e6825 */ /* 0x008fea00078e0056 */
[----:B------:R-:W-:Y:S01]  /*2e90*/  @P6 IADD3 R31, PT, PT, R31, R3, RZ ;  /* 0x000000031f1f6210 */ /* 0x000fe20007ffe0ff */
[----:B----4-:R3:W-:Y:S04]  /*2ea0*/  @P5 STG.E.128 desc[UR6][R28.64+0x80], R8 ;  /* 0x000080081c005986 */ /* 0x0107e8000c101d06 */
[----:B------:R-:W4:Y:S04]  /*2eb0*/  @P6 LDG.E.128 R4, desc[UR6][R26.64] ;  /* 0x000000061a046981 */ /* 0x000f28000c1e1d00 */
[----:B----4-:R3:W-:Y:S04]  /*2ec0*/  @P6 STG.E.128 desc[UR6][R30.64], R4 ;  /* 0x000000041e006986 */ /* 0x0107e8000c101d06 */
[----:B--2---:R-:W2:Y:S04]  /*2ed0*/  @P6 LDG.E.128 R12, desc[UR6][R26.64+0x80] ;  /* 0x000080061a0c6981 */ /* 0x004ea8000c1e1d00 */
[----:B--2---:R3:W-:Y:S01]  /*2ee0*/  @P6 STG.E.128 desc[UR6][R30.64+0x80], R12 ;  /* 0x0000800c1e006986 */ /* 0x0047e2000c101d06 */
[----:B------:R-:W-:Y:S05]  /*2ef0*/  @!P2 BRA `(.L_x_2206) ;  /* 0x0000009400e8a947 */ /* 0x000fea0003800000 */
[----:B------:R-:W3:Y:S01]  /*2f00*/  LDC.64 R2, c[0x0][0x4a8] ;  /* 0x00012a00ff027b82 */ /* 0x000ee20000000a00 */
[----:B------:R-:W-:Y:S05]  /*2f10*/  MOV R16, R18 ;  /* 0x0000001200107202 */ /* 0x000fea0000000f00 */
[----:B---3--:R-:W-:Y:S04]  /*2f20*/  IMAD.WIDE.U32 R12, R2, 0xe0, R16 ;  /* 0x000000e0020c7825 */ /* 0x008fe800078e0010 */
[----:B------:R-:W-:Y:S05]  /*2f30*/  IMAD R3, R3, 0xe0, RZ ;  /* 0x000000e003037824 */ /* 0x000fea00078e02ff */
[----:B------:R-:W-:Y:S02]  /*2f40*/  IADD3 R13, PT, PT, R13, R3, RZ ;  /* 0x000000030d0d7210 */ /* 0x000fe40007ffe0ff */
[----:B------:R-:W2:Y:S03]  /*2f50*/  LDC.64 R2, c[0x0][0x3b8] ;  /* 0x0000ee00ff027b82 */ /* 0x000ea60000000a00 */
[----:B------:R-:W3:Y:S01]  /*2f60*/  LDG.E.128 R4, desc[UR6][R12.64] ;  /* 0x000000060c047981 */ /* 0x000ee2000c1e1d00 */
[----:B--2---:R-:W-:Y:S04]  /*2f70*/  IMAD.WIDE.U32 R14, R2, 0xe0, R86 ;  /* 0x000000e0020e7825 */ /* 0x004fe800078e0056 */
[----:B------:R-:W-:Y:S05]  /*2f80*/  IMAD R3, R3, 0xe0, RZ ;  /* 0x000000e003037824 */ /* 0x000fea00078e02ff */
[----:B------:R-:W-:Y:S05]  /*2f90*/  IADD3 R15, PT, PT, R15, R3, RZ ;  /* 0x000000030f0f7210 */ /* 0x000fea0007ffe0ff */
[----:B---3--:R2:W-:Y:S04]  /*2fa0*/  STG.E.128 desc[UR6][R14.64], R4 ;  /* 0x000000040e007986 */ /* 0x0085e8000c101d06 */
[----:B------:R-:W3:Y:S04]  /*2fb0*/  LDG.E.128 R8, desc[UR6][R12.64+0x80] ;  /* 0x000080060c087981 */ /* 0x000ee8000c1e1d00 */
[----:B---3--:R2:W-:Y:S01]  /*2fc0*/  STG.E.128 desc[UR6][R14.64+0x80], R8 ;  /* 0x000080080e007986 */ /* 0x0085e2000c101d06 */
[----:B------:R-:W-:Y:S05]  /*2fd0*/  BRA `(.L_x_2206) ;  /* 0x0000009400b07947 */ /* 0x000fea0003800000 */
.L_x_2205:
[C---:B------:R-:W-:Y:S04]  /*2fe0*/  ISETP.GE.AND P0, PT, R79.reuse, R114, PT ;  /* 0x000000724f00720c */ /* 0x040fe80003f06270 */
[----:B------:R-:W-:Y:S04]  /*2ff0*/  ISETP.GE.AND P1, PT, R79, R116, !P0 ;  /* 0x000000744f00720c */ /* 0x000fe80004726270 */
[----:B------:R-:W-:Y:S01]  /*3000*/  P2R R144, PR, RZ, 0x2 ;  /* 0x00000002ff907803 */ /* 0x000fe20000000000 */
[----:B------:R-:W-:Y:S08]  /*3010*/  BRA.U !UP0, `(.L_x_2207) ;  /* 0x00000039081c7547 */ /* 0x000ff0000b800000 */
[C---:B------:R-:W-:Y:S01]  /*3020*/  SHF.L.U64.HI R3, R127.reuse, 0x1, R106 ;  /* 0x000000017f037819 */ /* 0x040fe2000001026a */
[----:B---3--:R-:W-:Y:S01]  /*3030*/  IMAD.SHL.U32 R5, R127, 0x2, RZ ;  /* 0x000000027f057824 */ /* 0x008fe200078e00ff */
[----:B------:R-:W2:Y:S01]  /*3040*/  LDC R50, c[0x0][0x450] ;  /* 0x00011400ff327b82 */ /* 0x000ea20000000800 */
[----:B------:R-:W-:Y:S03]  /*3050*/  BSSY.RECONVERGENT B0, `(.L_x_2208) ;  /* 0x0000069000007945 */ /* 0x000fe60003800200 */
[-C--:B------:R-:W-:Y:S05]  /*3060*/  IADD3 R10, P0, PT, R24, R5.reuse, RZ ;  /* 0x00000005180a7210 */ /* 0x080fea0007f1e0ff */
[--C-:B------:R-:W-:Y:S01]  /*3070*/  IMAD.X R11, R25, 0x1, R3.reuse, P0 ;  /* 0x00000001190b7824 */ /* 0x100fe200000e0603 */
[----:B------:R-:W-:Y:S05]  /*3080*/  IADD3 R46, P0, PT, R58, R5, RZ ;  /* 0x000000053a2e7210 */ /* 0x000fea0007f1e0ff */
[----:B------:R-:W-:Y:S01]  /*3090*/  IMAD.X R47, R59, 0x1, R3, P0 ;  /* 0x000000013b2f7824 */ /* 0x000fe200000e0603 */
[----:B------:R-:W-:Y:S07]  /*30a0*/  @!P2 BRA `(.L_x_2209) ;  /* 0x00000004008ca947 */ /* 0x000fee0003800000 */
[----:B------:R-:W-:Y:S02]  /*30b0*/  ISETP.GE.AND P0, PT, R22, R21, PT ;  /* 0x000000151600720c */ /* 0x000fe40003f06270 */
[----:B------:R-:W-:Y:S05]  /*30c0*/  MOV R16, R18 ;  /* 0x0000001200107202 */ /* 0x000fea0000000f00 */
[----:B------:R-:W3:Y:S08]  /*30d0*/  LDG.E.128 R32, desc[UR6][R16.64] ;  /* 0x0000000610207981 */ /* 0x000ef0000c1e1d00 */
[----:B------:R-:W4:Y:S06]  /*30e0*/  @!P0 LDG.E.64 R40, desc[UR6][R58.64] ;  /* 0x000000063a288981 */ /* 0x000f2c000c1e1b00 */
[----:B------:R-:W5:Y:S01]  /*30f0*/  @!P0 LDG.E.64 R12, desc[UR6][R24.64] ;  /* 0x00000006180c8981 */ /* 0x000f62000c1e1b00 */
[--C-:B----4-:R-:W-:Y:S01]  /*3100*/  @!P0 HADD2.F32 R37, -RZ, R40.reuse.H0_H0 ;  /* 0x20000028ff258230 */ /* 0x110fe20000004100 */
[----:B---3--:R-:W-:Y:S01]  /*3110*/  @!P0 MOV R26, R32 ;  /* 0x00000020001a8202 */ /* 0x008fe20000000f00 */
[----:B------:R-:W-:Y:S01]  /*3120*/  @!P0 HADD2.F32 R39, -RZ, R40.H1_H1 ;  /* 0x30000028ff278230 */ /* 0x000fe20000004100 */
[----:B------:R-:W-:Y:S01]  /*3130*/  @!P0 MOV R14, R33 ;  /* 0x00000021000e8202 */ /* 0x000fe20000000f00 */
[----:B------:R-:W-:Y:S02]  /*3140*/  @!P0 HADD2.F32 R40, -RZ, R41.H0_H0 ;  /* 0x20000029ff288230 */ /* 0x000fe40000004100 */
[----:B------:R-:W-:Y:S02]  /*3150*/  @!P0 HADD2.F32 R28, -RZ, R26.H1_H1 ;  /* 0x3000001aff1c8230 */ /* 0x000fe40000004100 */
[----:B-----5:R-:W-:Y:S02]  /*3160*/  @!P0 HADD2.F32 R15, -RZ, R12.H0_H0 ;  /* 0x2000000cff0f8230 */ /* 0x020fe40000004100 */
[----:B------:R-:W-:Y:S02]  /*3170*/  @!P0 HADD2.F32 R38, -RZ, R26.H0_H0 ;  /* 0x2000001aff268230 */ /* 0x000fe40000004100 */
[C---:B------:R-:W-:Y:S01]  /*3180*/  @!P0 FMUL.FTZ R43, R28.reuse, R37 ;  /* 0x000000251c2b8220 */ /* 0x040fe20000410000 */
[----:B------:R-:W-:Y:S02]  /*3190*/  @!P0 HADD2.F32 R12, -RZ, R12.H1_H1 ;  /* 0x3000000cff0c8230 */ /* 0x000fe40000004100 */
[-C--:B------:R-:W-:Y:S01]  /*31a0*/  @!P0 FMUL.FTZ R0, R28, R15.reuse ;  /* 0x0000000f1c008220 */ /* 0x080fe20000410000 */
[----:B------:R-:W-:Y:S02]  /*31b0*/  @!P0 HADD2.F32 R27, -RZ, R14.H1_H1 ;  /* 0x3000000eff1b8230 */ /* 0x000fe40000004100 */
[----:B------:R-:W-:Y:S01]  /*31c0*/  @!P0 FFMA.FTZ R43, R38, R15, -R43 ;  /* 0x0000000f262b8223 */ /* 0x000fe2000001082b */
[--C-:B------:R-:W-:Y:S01]  /*31d0*/  @!P0 HADD2.F32 R9, -RZ, R13.reuse.H0_H0 ;  /* 0x2000000dff098230 */ /* 0x100fe20000004100 */
[----:B------:R-:W-:Y:S01]  /*31e0*/  @!P0 MOV R26, R34 ;  /* 0x00000022001a8202 */ /* 0x000fe20000000f00 */
[----:B------:R-:W-:Y:S01]  /*31f0*/  @!P0 HADD2.F32 R13, -RZ, R13.H1_H1 ;  /* 0x3000000dff0d8230 */ /* 0x000fe20000004100 */
[----:B------:R-:W-:Y:S01]  /*3200*/  @!P0 MOV R15, R35 ;  /* 0x00000023000f8202 */ /* 0x000fe20000000f00 */
[----:B------:R-:W-:Y:S02]  /*3210*/  @!P0 HADD2.F32 R41, -RZ, R41.H1_H1 ;  /* 0x30000029ff298230 */ /* 0x000fe40000004100 */
[----:B------:R-:W-:Y:S01]  /*3220*/  @!P0 FFMA.FTZ R0, R37, R38, R0 ;  /* 0x0000002625008223 */ /* 0x000fe20000010000 */
[----:B------:R-:W-:Y:S02]  /*3230*/  @!P0 HADD2.F32 R28, -RZ, R26.H1_H1 ;  /* 0x3000001aff1c8230 */ /* 0x000fe40000004100 */
[C---:B------:R-:W-:Y:S01]  /*3240*/  @!P0 FMUL.FTZ R2, R27.reuse, R12 ;  /* 0x0000000c1b028220 */ /* 0x040fe20000410000 */
[----:B------:R-:W-:Y:S02]  /*3250*/  @!P0 HADD2.F32 R37, -RZ, R14.H0_H0 ;  /* 0x2000000eff258230 */ /* 0x000fe40000004100 */
[----:B------:R-:W-:Y:S01]  /*3260*/  @!P0 FMUL.FTZ R45, R27, R39 ;  /* 0x000000271b2d8220 */ /* 0x000fe20000410000 */
[----:B------:R-:W-:Y:S01]  /*3270*/  @!P0 F2FP.F16.F32.PACK_AB R43, R0, R43 ;  /* 0x0000002b002b823e */ /* 0x000fe200000000ff */
[--C-:B------:R-:W-:Y:S02]  /*3280*/  @!P0 HADD2.F32 R14, -RZ, R15.reuse.H1_H1 ;  /* 0x3000000fff0e8230 */ /* 0x100fe40000004100 */
[C---:B------:R-:W-:Y:S01]  /*3290*/  @!P0 FMUL.FTZ R3, R28.reuse, R9 ;  /* 0x000000091c038220 */ /* 0x040fe20000410000 */
[----:B------:R-:W-:Y:S01]  /*32a0*/  @!P0 HADD2.F32 R38, -RZ, R26.H0_H0 ;  /* 0x2000001aff268230 */ /* 0x000fe20000004100 */
[----:B------:R-:W-:Y:S01]  /*32b0*/  @!P0 MOV R32, R43 ;  /* 0x0000002b00208202 */ /* 0x000fe20000000f00 */
[----:B------:R-:W-:Y:S02]  /*32c0*/  @!P0 HADD2.F32 R42, -RZ, R15.H0_H0 ;  /* 0x2000000fff2a8230 */ /* 0x000fe40000004100 */
[----:B------:R-:W-:Y:S01]  /*32d0*/  @!P0 FMUL.FTZ R44, R28, R40 ;  /* 0x000000281c2c8220 */ /* 0x000fe20000410000 */
[C---:B------:R-:W-:Y:S01]  /*32e0*/  @!P0 FMUL.FTZ R49, R14.reuse, R41 ;  /* 0x000000290e318220 */ /* 0x040fe20000410000 */
[----:B------:R-:W-:Y:S01]  /*32f0*/  @!P0 FMUL.FTZ R4, R14, R13 ;  /* 0x0000000d0e048220 */ /* 0x000fe20000410000 */
[----:B------:R-:W-:Y:S01]  /*3300*/  @!P0 FFMA.FTZ R2, R39, R37, R2 ;  /* 0x0000002527028223 */ /* 0x000fe20000010002 */
[----:B------:R-:W-:Y:S01]  /*3310*/  @!P0 FFMA.FTZ R3, R40, R38, R3 ;  /* 0x0000002628038223 */ /* 0x000fe20000010003 */
[----:B------:R-:W-:Y:S01]  /*3320*/  @!P0 FFMA.FTZ R45, R37, R12, -R45 ;  /* 0x0000000c252d8223 */ /* 0x000fe2000001082d */
[----:B------:R-:W-:Y:S01]  /*3330*/  @!P0 FFMA.FTZ R49, R42, R13, -R49 ;  /* 0x0000000d2a318223 */ /* 0x000fe20000010831 */
[----:B------:R-:W-:Y:S01]  /*3340*/  @!P0 FFMA.FTZ R4, R41, R42, R4 ;  /* 0x0000002a29048223 */ /* 0x000fe20000010004 */
[----:B------:R-:W-:Y:S02]  /*3350*/  @!P0 FFMA.FTZ R44, R38, R9, -R44 ;  /* 0x00000009262c8223 */ /* 0x000fe4000001082c */
[----:B------:R-:W-:Y:S02]  /*3360*/  @!P0 F2FP.F16.F32.PACK_AB R48, R2, R45 ;  /* 0x0000002d0230823e */ /* 0x000fe400000000ff */
[----:B------:R-:W-:Y:S02]  /*3370*/  @!P0 F2FP.F16.F32.PACK_AB R49, R4, R49 ;  /* 0x000000310431823e */ /* 0x000fe400000000ff */
[----:B------:R-:W-:Y:S02]  /*3380*/  @!P0 F2FP.F16.F32.PACK_AB R44, R3, R44 ;  /* 0x0000002c032c823e */ /* 0x000fe400000000ff */
[----:B------:R-:W-:Y:S02]  /*3390*/  @!P0 MOV R33, R48 ;  /* 0x0000003000218202 */ /* 0x000fe40000000f00 */
[----:B------:R-:W-:Y:S02]  /*33a0*/  @!P0 MOV R34, R44 ;  /* 0x0000002c00228202 */ /* 0x000fe40000000f00 */
[----:B------:R-:W-:Y:S02]  /*33b0*/  @!P0 MOV R35, R49 ;  /* 0x0000003100238202 */ /* 0x000fe40000000f00 */
[----:B------:R-:W-:Y:S03]  /*33c0*/  ISETP.GE.AND P0, PT, R19, R21, PT ;  /* 0x000000151300720c */ /* 0x000fe60003f06270 */
[----:B------:R3:W-:Y:S08]  /*33d0*/  STG.E.128 desc[UR6][R86.64], R32 ;  /* 0x0000002056007986 */ /* 0x0007f0000c101d06 */
[----:B------:R-:W4:Y:S08]  /*33e0*/  LDG.E.128 R28, desc[UR6][R16.64+0x80] ;  /* 0x00008006101c7981 */ /* 0x000f30000c1e1d00 */
[----:B------:R-:W5:Y:S06]  /*33f0*/  @!P0 LDG.E.64 R40, desc[UR6][R58.64+0x40] ;  /* 0x000040063a288981 */ /* 0x000f6c000c1e1b00 */
[----:B------:R-:W2:Y:S01]  /*3400*/  @!P0 LDG.E.64 R12, desc[UR6][R24.64+0x40] ;  /* 0x00004006180c8981 */ /* 0x000ea2000c1e1b00 */
[----:B----4-:R-:W-:Y:S02]  /*3410*/  @!P0 MOV R26, R28 ;  /* 0x0000001c001a8202 */ /* 0x010fe40000000f00 */
[----:B------:R-:W-:Y:S03]  /*3420*/  @!P0 MOV R14, R29 ;  /* 0x0000001d000e8202 */ /* 0x000fe60000000f00 */
[----:B------:R-:W-:Y:S02]  /*3430*/  @!P0 HADD2.F32 R36, -RZ, R26.H1_H1 ;  /* 0x3000001aff248230 */ /* 0x000fe40000004100 */
[----:B------:R-:W-:Y:S02]  /*3440*/  @!P0 HADD2.F32 R27, -RZ, R14.H1_H1 ;  /* 0x3000000eff1b8230 */ /* 0x000fe40000004100 */
[--C-:B-----5:R-:W-:Y:S02]  /*3450*/  @!P0 HADD2.F32 R38, -RZ, R40.reuse.H0_H0 ;  /* 0x20000028ff268230 */ /* 0x120fe40000004100 */
[----:B------:R-:W-:Y:S02]  /*3460*/  @!P0 HADD2.F32 R37, -RZ, R40.H1_H1 ;  /* 0x30000028ff258230 */ /* 0x000fe40000004100 */
[----:B------:R-:W-:Y:S01]  /*3470*/  @!P0 HADD2.F32 R40, -RZ, R26.H0_H0 ;  /* 0x2000001aff288230 */ /* 0x000fe20000004100 */
[----:B------:R-:W-:Y:S01]  /*3480*/  @!P0 MOV R26, R30 ;  /* 0x0000001e001a8202 */ /* 0x000fe20000000f00 */
[--C-:B--2---:R-:W-:Y:S02]  /*3490*/  @!P0 HADD2.F32 R15, -RZ, R12.reuse.H0_H0 ;  /* 0x2000000cff0f8230 */ /* 0x104fe40000004100 */
[C---:B------:R-:W-:Y:S01]  /*34a0*/  @!P0 FMUL.FTZ R16, R36.reuse, R38 ;  /* 0x0000002624108220 */ /* 0x040fe20000410000 */
[----:B------:R-:W-:Y:S02]  /*34b0*/  @!P0 HADD2.F32 R12, -RZ, R12.H1_H1 ;  /* 0x3000000cff0c8230 */ /* 0x000fe40000004100 */
[C---:B------:R-:W-:Y:S01]  /*34c0*/  @!P0 FMUL.FTZ R43, R27.reuse, R37 ;  /* 0x000000251b2b8220 */ /* 0x040fe20000410000 */
[----:B------:R-:W-:Y:S02]  /*34d0*/  @!P0 HADD2.F32 R9, -RZ, R13.H0_H0 ;  /* 0x2000000dff098230 */ /* 0x000fe40000004100 */
[-C--:B------:R-:W-:Y:S01]  /*34e0*/  @!P0 FMUL.FTZ R5, R36, R15.reuse ;  /* 0x0000000f24058220 */ /* 0x080fe20000410000 */
[----:B------:R-:W-:Y:S01]  /*34f0*/  @!P0 FFMA.FTZ R16, R40, R15, -R16 ;  /* 0x0000000f28108223 */ /* 0x000fe20000010810 */
[----:B------:R-:W-:Y:S01]  /*3500*/  @!P0 MOV R15, R31 ;  /* 0x0000001f000f8202 */ /* 0x000fe20000000f00 */
[----:B------:R-:W-:Y:S02]  /*3510*/  @!P0 HADD2.F32 R42, -RZ, R41.H0_H0 ;  /* 0x20000029ff2a8230 */ /* 0x000fe40000004100 */
[----:B------:R-:W-:Y:S01]  /*3520*/  @!P0 FFMA.FTZ R5, R38, R40, R5 ;  /* 0x0000002826058223 */ /* 0x000fe20000010005 */
[----:B------:R-:W-:Y:S02]  /*3530*/  @!P0 HADD2.F32 R39, -RZ, R14.H0_H0 ;  /* 0x2000000eff278230 */ /* 0x000fe40000004100 */
[----:B------:R-:W-:Y:S01]  /*3540*/  @!P0 FMUL.FTZ R6, R27, R12 ;  /* 0x0000000c1b068220 */ /* 0x000fe20000410000 */
[--C-:B---3--:R-:W-:Y:S01]  /*3550*/  @!P0 HADD2.F32 R32, -RZ, R26.reuse.H1_H1 ;  /* 0x3000001aff208230 */ /* 0x108fe20000004100 */
[----:B------:R-:W-:Y:S01]  /*3560*/  @!P0 F2FP.F16.F32.PACK_AB R16, R5, R16 ;  /* 0x000000100510823e */ /* 0x000fe200000000ff */
[----:B------:R-:W-:Y:S02]  /*3570*/  @!P0 HADD2.F32 R13, -RZ, R13.H1_H1 ;  /* 0x3000000dff0d8230 */ /* 0x000fe40000004100 */
[----:B------:R-:W-:Y:S01]  /*3580*/  @!P0 FFMA.FTZ R6, R37, R39, R6 ;  /* 0x0000002725068223 */ /* 0x000fe20000010006 */
[----:B------:R-:W-:Y:S01]  /*3590*/  @!P0 HADD2.F32 R41, -RZ, R41.H1_H1 ;  /* 0x30000029ff298230 */ /* 0x000fe20000004100 */
[----:B------:R-:W-:Y:S01]  /*35a0*/  @!P0 MOV R28, R16 ;  /* 0x00000010001c8202 */ /* 0x000fe20000000f00 */
[--C-:B------:R-:W-:Y:S02]  /*35b0*/  @!P0 HADD2.F32 R14, -RZ, R15.reuse.H1_H1 ;  /* 0x3000000fff0e8230 */ /* 0x100fe40000004100 */
[C---:B------:R-:W-:Y:S01]  /*35c0*/  @!P0 FMUL.FTZ R7, R32.reuse, R9 ;  /* 0x0000000920078220 */ /* 0x040fe20000410000 */
[----:B------:R-:W-:Y:S02]  /*35d0*/  @!P0 HADD2.F32 R38, -RZ, R26.H0_H0 ;  /* 0x2000001aff268230 */ /* 0x000fe40000004100 */
[----:B------:R-:W-:Y:S01]  /*35e0*/  @!P0 FMUL.FTZ R44, R32, R42 ;  /* 0x0000002a202c8220 */ /* 0x000fe20000410000 */
        /* <DEDUP_REMOVED lines=15> */
.L_x_2209:
[----:B-1----:R-:W-:Y:S05]  /*36e0*/  BSYNC.RECONVERGENT B0 ;  /* 0x0000000000007941 */ /* 0x002fea0003800200 */
.L_x_2208:
[----:B------:R-:W-:Y:S04]  /*36f0*/  BSSY.RECONVERGENT B0, `(.L_x_2210) ;  /* 0x0000069000007945 */ /* 0x000fe80003800200 */
[----:B------:R-:W-:Y:S05]  /*3700*/  @P3 BRA `(.L_x_2211) ;  /* 0x00000004009c3947 */ /* 0x000fea0003800000 */
[C---:B------:R-:W-:Y:S04]  /*3710*/  LEA R48, P0, R99.reuse, R18, 0x1 ;  /* 0x0000001263307211 */ /* 0x040fe800078008ff */
[----:B------:R-:W-:Y:S02]  /*3720*/  LEA.HI.X R49, R99, R17, R98, 0x1, P0 ;  /* 0x0000001163317211 */ /* 0x000fe400000f0c62 */
[C---:B------:R-:W-:Y:S03]  /*3730*/  LEA R42, P0, R71.reuse, R86, 0x1 ;  /* 0x00000056472a7211 */ /* 0x040fe600078008ff */
[----:B------:R-:W4:Y:S01]  /*3740*/  LDG.E.128 R32, desc[UR6][R48.64] ;  /* 0x0000000630207981 */ /* 0x000f22000c1e1d00 */
[----:B------:R-:W-:Y:S02]  /*3750*/  LEA.HI.X R43, R71, R87, R74, 0x1, P0 ;  /* 0x00000057472b7211 */ /* 0x000fe400000f0c4a */
[----:B------:R-:W-:Y:S11]  /*3760*/  ISETP.GE.AND P0, PT, R22, R21, PT ;  /* 0x000000151600720c */ /* 0x000ff60003f06270 */
[----:B------:R-:W-:Y:S02]  /*3770*/  @!UPT UIADD3 URZ, UPT, UPT, URZ, URZ, URZ ;  /* 0x000000fffffff290 */ /* 0x000fe4000fffe0ff */
[----:B------:R-:W5:Y:S06]  /*3780*/  @!P0 LDG.E.64 R40, desc[UR6][R46.64] ;  /* 0x000000062e288981 */ /* 0x000f6c000c1e1b00 */
[----:B------:R-:W2:Y:S01]  /*3790*/  @!P0 LDG.E.64 R12, desc[UR6][R10.64] ;  /* 0x000000060a0c8981 */ /* 0x000ea2000c1e1b00 */
[--C-:B-----5:R-:W-:Y:S01]  /*37a0*/  @!P0 HADD2.F32 R37, -RZ, R40.reuse.H0_H0 ;  /* 0x20000028ff258230 */ /* 0x120fe20000004100 */
[----:B----4-:R-:W-:Y:S01]  /*37b0*/  @!P0 MOV R16, R32 ;  /* 0x0000002000108202 */ /* 0x010fe20000000f00 */
[----:B------:R-:W-:Y:S01]  /*37c0*/  @!P0 HADD2.F32 R38, -RZ, R41.H0_H0 ;  /* 0x20000029ff268230 */ /* 0x000fe20000004100 */
[----:B------:R-:W-:Y:S01]  /*37d0*/  @!P0 MOV R14, R33 ;  /* 0x00000021000e8202 */ /* 0x000fe20000000f00 */
[----:B------:R-:W-:Y:S02]  /*37e0*/  @!P0 HADD2.F32 R39, -RZ, R40.H1_H1 ;  /* 0x30000028ff278230 */ /* 0x000fe40000004100 */
[----:B------:R-:W-:Y:S02]  /*37f0*/  @!P0 HADD2.F32 R26, -RZ, R16.H1_H1 ;  /* 0x30000010ff1a8230 */ /* 0x000fe40000004100 */
[----:B--2---:R-:W-:Y:S02]  /*3800*/  @!P0 HADD2.F32 R15, -RZ, R12.H0_H0 ;  /* 0x2000000cff0f8230 */ /* 0x004fe40000004100 */
[----:B------:R-:W-:Y:S02]  /*3810*/  @!P0 HADD2.F32 R36, -RZ, R16.H0_H0 ;  /* 0x20000010ff248230 */ /* 0x000fe40000004100 */
[C---:B------:R-:W-:Y:S01]  /*3820*/  @!P0 FMUL.FTZ R45, R26.reuse, R37 ;  /* 0x000000251a2d8220 */ /* 0x040fe20000410000 */
[----:B------:R-:W-:Y:S02]  /*3830*/  @!P0 HADD2.F32 R12, -RZ, R12.H1_H1 ;  /* 0x3000000cff0c8230 */ /* 0x000fe40000004100 */
[-C--:B------:R-:W-:Y:S01]  /*3840*/  @!P0 FMUL.FTZ R0, R26, R15.reuse ;  /* 0x0000000f1a008220 */ /* 0x080fe20000410000 */
[--C-:B------:R-:W-:Y:S02]  /*3850*/  @!P0 HADD2.F32 R27, -RZ, R14.reuse.H1_H1 ;  /* 0x3000000eff1b8230 */ /* 0x100fe40000004100 */
[----:B------:R-:W-:Y:S01]  /*3860*/  @!P0 FFMA.FTZ R45, R36, R15, -R45 ;  /* 0x0000000f242d8223 */ /* 0x000fe2000001082d */
[--C-:B------:R-:W-:Y:S01]  /*3870*/  @!P0 HADD2.F32 R9, -RZ, R13.reuse.H0_H0 ;  /* 0x2000000dff098230 */ /* 0x100fe20000004100 */
[----:B------:R-:W-:Y:S01]  /*3880*/  @!P0 MOV R16, R34 ;  /* 0x0000002200108202 */ /* 0x000fe20000000f00 */
[----:B------:R-:W-:Y:S01]  /*3890*/  @!P0 HADD2.F32 R13, -RZ, R13.H1_H1 ;  /* 0x3000000dff0d8230 */ /* 0x000fe20000004100 */
[----:B------:R-:W-:Y:S01]  /*38a0*/  @!P0 MOV R15, R35 ;  /* 0x00000023000f8202 */ /* 0x000fe20000000f00 */
[----:B------:R-:W-:Y:S02]  /*38b0*/  @!P0 HADD2.F32 R41, -RZ, R41.H1_H1 ;  /* 0x30000029ff298230 */ /* 0x000fe40000004100 */
[----:B------:R-:W-:Y:S01]  /*38c0*/  @!P0 FFMA.FTZ R0, R37, R36, R0 ;  /* 0x0000002425008223 */ /* 0x000fe20000010000 */
[----:B------:R-:W-:Y:S02]  /*38d0*/  @!P0 HADD2.F32 R37, -RZ, R14.H0_H0 ;  /* 0x2000000eff258230 */ /* 0x000fe40000004100 */
[C---:B------:R-:W-:Y:S01]  /*38e0*/  @!P0 FMUL.FTZ R2, R27.reuse, R12 ;  /* 0x0000000c1b028220 */ /* 0x040fe20000410000 */
[--C-:B------:R-:W-:Y:S02]  /*38f0*/  @!P0 HADD2.F32 R26, -RZ, R16.reuse.H1_H1 ;  /* 0x30000010ff1a8230 */ /* 0x100fe40000004100 */
[----:B------:R-:W-:Y:S01]  /*3900*/  @!P0 FMUL.FTZ R51, R27, R39 ;  /* 0x000000271b338220 */ /* 0x000fe20000410000 */
[----:B------:R-:W-:Y:S01]  /*3910*/  @!P0 F2FP.F16.F32.PACK_AB R45, R0, R45 ;  /* 0x0000002d002d823e */ /* 0x000fe200000000ff */
[--C-:B------:R-:W-:Y:S02]  /*3920*/  @!P0 HADD2.F32 R14, -RZ, R15.reuse.H1_H1 ;  /* 0x3000000fff0e8230 */ /* 0x100fe40000004100 */
[----:B------:R-:W-:Y:S01]  /*3930*/  @!P0 FFMA.FTZ R2, R39, R37, R2 ;  /* 0x0000002527028223 */ /* 0x000fe20000010002 */
[----:B------:R-:W-:Y:S01]  /*3940*/  @!P0 HADD2.F32 R36, -RZ, R16.H0_H0 ;  /* 0x20000010ff248230 */ /* 0x000fe20000004100 */
[----:B------:R-:W-:Y:S01]  /*3950*/  @!P0 MOV R32, R45 ;  /* 0x0000002d00208202 */ /* 0x000fe20000000f00 */
[----:B------:R-:W-:Y:S02]  /*3960*/  @!P0 HADD2.F32 R40, -RZ, R15.H0_H0 ;  /* 0x2000000fff288230 */ /* 0x000fe40000004100 */
[----:B------:R-:W-:Y:S01]  /*3970*/  @!P0 FMUL.FTZ R3, R26, R9 ;  /* 0x000000091a038220 */ /* 0x000fe20000410000 */
[C---:B------:R-:W-:Y:S01]  /*3980*/  @!P0 FMUL.FTZ R53, R14.reuse, R41 ;  /* 0x000000290e358220 */ /* 0x040fe20000410000 */
[-C--:B------:R-:W-:Y:S01]  /*3990*/  @!P0 FMUL.FTZ R4, R14, R13.reuse ;  /* 0x0000000d0e048220 */ /* 0x080fe20000410000 */
[----:B------:R-:W-:Y:S01]  /*39a0*/  @!P0 FMUL.FTZ R44, R26, R38 ;  /* 0x000000261a2c8220 */ /* 0x000fe20000410000 */
        /* <DEDUP_REMOVED lines=13> */
[----:B---3--:R-:W2:Y:S08]  /*3a80*/  LDG.E.128 R28, desc[UR6][R48.64+0x80] ;  /* 0x00008006301c7981 */ /* 0x008eb0000c1e1d00 */
[----:B------:R-:W3:Y:S06]  /*3a90*/  @!P0 LDG.E.64 R40, desc[UR6][R46.64+0x40] ;  /* 0x000040062e288981 */ /* 0x000eec000c1e1b00 */
[----:B------:R-:W4:Y:S01]  /*3aa0*/  @!P0 LDG.E.64 R12, desc[UR6][R10.64+0x40] ;  /* 0x000040060a0c8981 */ /* 0x000f22000c1e1b00 */
[----:B--2---:R-:W-:Y:S02]  /*3ab0*/  @!P0 MOV R16, R28 ;  /* 0x0000001c00108202 */ /* 0x004fe40000000f00 */
[----:B------:R-:W-:Y:S03]  /*3ac0*/  @!P0 MOV R14, R29 ;  /* 0x0000001d000e8202 */ /* 0x000fe60000000f00 */
[--C-:B------:R-:W-:Y:S02]  /*3ad0*/  @!P0 HADD2.F32 R26, -RZ, R16.reuse.H1_H1 ;  /* 0x30000010ff1a8230 */ /* 0x100fe40000004100 */
[----:B------:R-:W-:Y:S01]  /*3ae0*/  @!P0 HADD2.F32 R38, -RZ, R16.H0_H0 ;  /* 0x20000010ff268230 */ /* 0x000fe20000004100 */
[----:B------:R-:W-:Y:S01]  /*3af0*/  @!P0 MOV R16, R30 ;  /* 0x0000001e00108202 */ /* 0x000fe20000000f00 */
[--C-:B---3--:R-:W-:Y:S02]  /*3b00*/  @!P0 HADD2.F32 R36, -RZ, R40.reuse.H0_H0 ;  /* 0x20000028ff248230 */ /* 0x108fe40000004100 */
[----:B------:R-:W-:Y:S02]  /*3b10*/  @!P0 HADD2.F32 R37, -RZ, R40.H1_H1 ;  /* 0x30000028ff258230 */ /* 0x000fe40000004100 */
[----:B------:R-:W-:Y:S02]  /*3b20*/  @!P0 HADD2.F32 R27, -RZ, R14.H1_H1 ;  /* 0x3000000eff1b8230 */ /* 0x000fe40000004100 */
[C---:B------:R-:W-:Y:S01]  /*3b30*/  @!P0 FMUL.FTZ R44, R26.reuse, R36 ;  /* 0x000000241a2c8220 */ /* 0x040fe20000410000 */
[--C-:B----4-:R-:W-:Y:S02]  /*3b40*/  @!P0 HADD2.F32 R15, -RZ, R12.reuse.H0_H0 ;  /* 0x2000000cff0f8230 */ /* 0x110fe40000004100 */
        /* <DEDUP_REMOVED lines=10> */
[--C-:B------:R-:W-:Y:S01]  /*3bf0*/  @!P0 HADD2.F32 R26, -RZ, R16.reuse.H1_H1 ;  /* 0x30000010ff1a8230 */ /* 0x100fe20000004100 */
        /* <DEDUP_REMOVED lines=24> */
.L_x_2211:
[----:B------:R-:W-:Y:S05]  /*3d80*/  BSYNC.RECONVERGENT B0 ;  /* 0x0000000000007941 */ /* 0x000fea0003800200 */
.L_x_2210:
[----:B------:R-:W-:Y:S04]  /*3d90*/  BSSY.RECONVERGENT B0, `(.L_x_2212) ;  /* 0x000006f000007945 */ /* 0x000fe80003800200 */
[----:B------:R-:W-:Y:S05]  /*3da0*/  @!P1 BRA `(.L_x_2213) ;  /* 0x0000000400b49947 */ /* 0x000fea0003800000 */
[C---:B------:R-:W-:Y:S01]  /*3db0*/  LEA R14, P0, R20.reuse, R10, 0x5 ;  /* 0x0000000a140e7211 */ /* 0x040fe200078028ff */
[----:B------:R-:W4:Y:S03]  /*3dc0*/  LDC.64 R54, c[0x0][0x4a8] ;  /* 0x00012a00ff367b82 */ /* 0x000f260000000a00 */
[----:B------:R-:W-:Y:S05]  /*3dd0*/  LEA.HI.X.SX32 R15, R20, R11, 0x5, P0 ;  /* 0x0000000b140f7211 */ /* 0x000fea00000f2eff */
[----:B------:R-:W5:Y:S01]  /*3de0*/  LDC.64 R52, c[0x0][0x3b8] ;  /* 0x0000ee00ff347b82 */ /* 0x000f620000000a00 */
[C---:B----4-:R-:W-:Y:S04]  /*3df0*/  LEA R56, P0, R54.reuse, R18, 0x6 ;  /* 0x0000001236387211 */ /* 0x050fe800078030ff */
[----:B------:R-:W-:Y:S02]  /*3e00*/  LEA.HI.X R57, R54, R17, R55, 0x6, P0 ;  /* 0x0000001136397211 */ /* 0x000fe400000f3437 */
[C---:B-----5:R-:W-:Y:S03]  /*3e10*/  LEA R54, P0, R52.reuse, R86, 0x6 ;  /* 0x0000005634367211 */ /* 0x060fe600078030ff */
[----:B-1----:R-:W4:Y:S01]  /*3e20*/  LDG.E.128 R32, desc[UR6][R56.64] ;  /* 0x0000000638207981 */ /* 0x002f22000c1e1d00 */
[----:B------:R-:W-:Y:S02]  /*3e30*/  LEA.HI.X R55, R52, R87, R53, 0x6, P0 ;  /* 0x0000005734377211 */ /* 0x000fe400000f3435 */
[C---:B------:R-:W-:Y:S04]  /*3e40*/  LEA R48, P0, R20.reuse, R46, 0x5 ;  /* 0x0000002e14307211 */ /* 0x040fe800078028ff */
[----:B------:R-:W-:Y:S02]  /*3e50*/  LEA.HI.X.SX32 R49, R20, R47, 0x5, P0 ;  /* 0x0000002f14317211 */ /* 0x000fe400000f2eff */
[----:B------:R-:W-:Y:S11]  /*3e60*/  ISETP.GE.AND P0, PT, R22, R21, PT ;  /* 0x000000151600720c */ /* 0x000ff60003f06270 */
[----:B------:R-:W-:Y:S02]  /*3e70*/  @!UPT UIADD3 URZ, UPT, UPT, URZ, URZ, URZ ;  /* 0x000000fffffff290 */ /* 0x000fe4000fffe0ff */
[----:B------:R-:W5:Y:S06]  /*3e80*/  @!P0 LDG.E.64 R44, desc[UR6][R48.64] ;  /* 0x00000006302c8981 */ /* 0x000f6c000c1e1b00 */
[----:B------:R-:W2:Y:S01]  /*3e90*/  @!P0 LDG.E.64 R12, desc[UR6][R14.64] ;  /* 0x000000060e0c8981 */ /* 0x000ea2000c1e1b00 */
[----:B----4-:R-:W-:Y:S02]  /*3ea0*/  @!P0 MOV R27, R32 ;  /* 0x00000020001b8202 */ /* 0x010fe40000000f00 */
[----:B------:R-:W-:Y:S03]  /*3eb0*/  @!P0 MOV R16, R33 ;  /* 0x0000002100108202 */ /* 0x000fe60000000f00 */
[--C-:B---3--:R-:W-:Y:S02]  /*3ec0*/  @!P0 HADD2.F32 R29, -RZ, R27.reuse.H1_H1 ;  /* 0x3000001bff1d8230 */ /* 0x108fe40000004100 */
[----:B------:R-:W-:Y:S01]  /*3ed0*/  @!P0 HADD2.F32 R41, -RZ, R27.H0_H0 ;  /* 0x2000001bff298230 */ /* 0x000fe20000004100 */
[----:B------:R-:W-:Y:S05]  /*3ee0*/  @!P0 MOV R27, R34 ;  /* 0x00000022001b8202 */ /* 0x000fea0000000f00 */
[--C-:B------:R-:W-:Y:S02]  /*3ef0*/  @!P0 HADD2.F32 R28, -RZ, R27.reuse.H1_H1 ;  /* 0x3000001bff1c8230 */ /* 0x100fe40000004100 */
[----:B------:R-:W-:Y:S02]  /*3f00*/  @!P0 HADD2.F32 R38, -RZ, R27.H0_H0 ;  /* 0x2000001bff268230 */ /* 0x000fe40000004100 */
[--C-:B-----5:R-:W-:Y:S02]  /*3f10*/  @!P0 HADD2.F32 R39, -RZ, R44.reuse.H0_H0 ;  /* 0x2000002cff278230 */ /* 0x120fe40000004100 */
[----:B------:R-:W-:Y:S02]  /*3f20*/  @!P0 HADD2.F32 R36, -RZ, R45.H0_H0 ;  /* 0x2000002dff248230 */ /* 0x000fe40000004100 */
[----:B------:R-:W-:Y:S02]  /*3f30*/  @!P0 HADD2.F32 R43, -RZ, R44.H1_H1 ;  /* 0x3000002cff2b8230 */ /* 0x000fe40000004100 */
[C---:B------:R-:W-:Y:S01]  /*3f40*/  @!P0 FMUL.FTZ R51, R29.reuse, R39 ;  /* 0x000000271d338220 */ /* 0x040fe20000410000 */
[--C-:B--2---:R-:W-:Y:S02]  /*3f50*/  @!P0 HADD2.F32 R26, -RZ, R12.reuse.H0_H0 ;  /* 0x2000000cff1a8230 */ /* 0x104fe40000004100 */
[C---:B------:R-:W-:Y:S01]  /*3f60*/  @!P0 FMUL.FTZ R52, R28.reuse, R36 ;  /* 0x000000241c348220 */ /* 0x040fe20000410000 */
[----:B------:R-:W-:Y:S02]  /*3f70*/  @!P0 HADD2.F32 R12, -RZ, R12.H1_H1 ;  /* 0x3000000cff0c8230 */ /* 0x000fe40000004100 */
[--C-:B------:R-:W-:Y:S02]  /*3f80*/  @!P0 HADD2.F32 R9, -RZ, R13.reuse.H0_H0 ;  /* 0x2000000dff098230 */ /* 0x100fe40000004100 */
[-C--:B------:R-:W-:Y:S01]  /*3f90*/  @!P0 FMUL.FTZ R0, R29, R26.reuse ;  /* 0x0000001a1d008220 */ /* 0x080fe20000410000 */
[----:B------:R-:W-:Y:S01]  /*3fa0*/  @!P0 FFMA.FTZ R51, R41, R26, -R51 ;  /* 0x0000001a29338223 */ /* 0x000fe20000010833 */
[----:B------:R-:W-:Y:S01]  /*3fb0*/  @!P0 MOV R26, R35 ;  /* 0x00000023001a8202 */ /* 0x000fe20000000f00 */
[--C-:B------:R-:W-:Y:S02]  /*3fc0*/  @!P0 HADD2.F32 R29, -RZ, R16.reuse.H1_H1 ;  /* 0x30000010ff1d8230 */ /* 0x100fe40000004100 */
[----:B------:R-:W-:Y:S01]  /*3fd0*/  @!P0 FFMA.FTZ R0, R39, R41, R0 ;  /* 0x0000002927008223 */ /* 0x000fe20000010000 */
[----:B------:R-:W-:Y:S02]  /*3fe0*/  @!P0 HADD2.F32 R39, -RZ, R16.H0_H0 ;  /* 0x20000010ff278230 */ /* 0x000fe40000004100 */
[----:B------:R-:W-:Y:S01]  /*3ff0*/  @!P0 FMUL.FTZ R3, R28, R9 ;  /* 0x000000091c038220 */ /* 0x000fe20000410000 */
[----:B------:R-:W-:Y:S02]  /*4000*/  @!P0 HADD2.F32 R13, -RZ, R13.H1_H1 ;  /* 0x3000000dff0d8230 */ /* 0x000fe40000004100 */
[C---:B------:R-:W-:Y:S01]  /*4010*/  @!P0 FMUL.FTZ R2, R29.reuse, R12 ;  /* 0x0000000c1d028220 */ /* 0x040fe20000410000 */
[----:B------:R-:W-:Y:S01]  /*4020*/  @!P0 F2FP.F16.F32.PACK_AB R51, R0, R51 ;  /* 0x000000330033823e */ /* 0x000fe200000000ff */
[----:B------:R-:W-:Y:S02]  /*4030*/  @!P0 HADD2.F32 R45, -RZ, R45.H1_H1 ;  /* 0x3000002dff2d8230 */ /* 0x000fe40000004100 */
[----:B------:R-:W-:Y:S01]  /*4040*/  @!P0 FMUL.FTZ R53, R29, R43 ;  /* 0x0000002b1d358220 */ /* 0x000fe20000410000 */
[--C-:B------:R-:W-:Y:S01]  /*4050*/  @!P0 HADD2.F32 R16, -RZ, R26.reuse.H1_H1 ;  /* 0x3000001aff108230 */ /* 0x100fe20000004100 */
[----:B------:R-:W-:Y:S01]  /*4060*/  @!P0 MOV R32, R51 ;  /* 0x0000003300208202 */ /* 0x000fe20000000f00 */
[----:B------:R-:W-:Y:S02]  /*4070*/  @!P0 HADD2.F32 R40, -RZ, R26.H0_H0 ;  /* 0x2000001aff288230 */ /* 0x000fe40000004100 */
[----:B------:R-:W-:Y:S01]  /*4080*/  @!P0 FFMA.FTZ R2, R43, R39, R2 ;  /* 0x000000272b028223 */ /* 0x000fe20000010002 */
[----:B------:R-:W-:Y:S01]  /*4090*/  @!P0 FFMA.FTZ R3, R36, R38, R3 ;  /* 0x0000002624038223 */ /* 0x000fe20000010003 */
[C---:B------:R-:W-:Y:S01]  /*40a0*/  @!P0 FMUL.FTZ R4, R16.reuse, R13 ;  /* 0x0000000d10048220 */ /* 0x040fe20000410000 */
[----:B------:R-:W-:Y:S01]  /*40b0*/  @!P0 FMUL.FTZ R61, R16, R45 ;  /* 0x0000002d103d8220 */ /* 0x000fe20000410000 */
        /* <DEDUP_REMOVED lines=12> */
[----:B------:R-:W2:Y:S08]  /*4180*/  LDG.E.128 R28, desc[UR6][R56.64+0x80] ;  /* 0x00008006381c7981 */ /* 0x000eb0000c1e1d00 */
[----:B------:R-:W3:Y:S06]  /*4190*/  @!P0 LDG.E.64 R42, desc[UR6][R48.64+0x40] ;  /* 0x00004006302a8981 */ /* 0x000eec000c1e1b00 */
[----:B------:R1:W5:Y:S01]  /*41a0*/  @!P0 LDG.E.64 R12, desc[UR6][R14.64+0x40] ;  /* 0x000040060e0c8981 */ /* 0x000362000c1e1b00 */
[----:B--2---:R-:W-:Y:S02]  /*41b0*/  @!P0 MOV R27, R28 ;  /* 0x0000001c001b8202 */ /* 0x004fe40000000f00 */
[----:B------:R-:W-:Y:S02]  /*41c0*/  @!P0 MOV R26, R29 ;  /* 0x0000001d001a8202 */ /* 0x000fe40000000f00 */
[----:B-1----:R-:W-:Y:S01]  /*41d0*/  @!P0 MOV R15, R31 ;  /* 0x0000001f000f8202 */ /* 0x002fe20000000f00 */
[--C-:B------:R-:W-:Y:S02]  /*41e0*/  @!P0 HADD2.F32 R37, -RZ, R27.reuse.H1_H1 ;  /* 0x3000001bff258230 */ /* 0x100fe40000004100 */
[----:B------:R-:W-:Y:S02]  /*41f0*/  @!P0 HADD2.F32 R39, -RZ, R27.H0_H0 ;  /* 0x2000001bff278230 */ /* 0x000fe40000004100 */
[----:B---3--:R-:W-:Y:S02]  /*4200*/  @!P0 HADD2.F32 R36, -RZ, R42.H0_H0 ;  /* 0x2000002aff248230 */ /* 0x008fe40000004100 */
[----:B------:R-:W-:Y:S02]  /*4210*/  @!P0 HADD2.F32 R27, -RZ, R26.H1_H1 ;  /* 0x3000001aff1b8230 */ /* 0x000fe40000004100 */
[----:B------:R-:W-:Y:S02]  /*4220*/  @!P0 HADD2.F32 R38, -RZ, R43.H0_H0 ;  /* 0x2000002bff268230 */ /* 0x000fe40000004100 */
[C---:B------:R-:W-:Y:S01]  /*4230*/  @!P0 FMUL.FTZ R52, R37.reuse, R36 ;  /* 0x0000002425348220 */ /* 0x040fe20000410000 */
[--C-:B-----5:R-:W-:Y:S02]  /*4240*/  @!P0 HADD2.F32 R16, -RZ, R12.reuse.H0_H0 ;  /* 0x2000000cff108230 */ /* 0x120fe40000004100 */
[----:B------:R-:W-:Y:S02]  /*4250*/  @!P0 HADD2.F32 R12, -RZ, R12.H1_H1 ;  /* 0x3000000cff0c8230 */ /* 0x000fe40000004100 */
[--C-:B------:R-:W-:Y:S02]  /*4260*/  @!P0 HADD2.F32 R9, -RZ, R13.reuse.H0_H0 ;  /* 0x2000000dff098230 */ /* 0x100fe40000004100 */
[-C--:B------:R-:W-:Y:S01]  /*4270*/  @!P0 FMUL.FTZ R5, R37, R16.reuse ;  /* 0x0000001025058220 */ /* 0x080fe20000410000 */
[----:B------:R-:W-:Y:S01]  /*4280*/  @!P0 FFMA.FTZ R52, R39, R16, -R52 ;  /* 0x0000001027348223 */ /* 0x000fe20000010834 */
[----:B------:R-:W-:Y:S01]  /*4290*/  @!P0 MOV R16, R30 ;  /* 0x0000001e00108202 */ /* 0x000fe20000000f00 */
[----:B------:R-:W-:Y:S02]  /*42a0*/  @!P0 HADD2.F32 R13, -RZ, R13.H1_H1 ;  /* 0x3000000dff0d8230 */ /* 0x000fe40000004100 */
[----:B------:R-:W-:Y:S01]  /*42b0*/  @!P0 FFMA.FTZ R5, R36, R39, R5 ;  /* 0x0000002724058223 */ /* 0x000fe20000010005 */
[----:B------:R-:W-:Y:S02]  /*42c0*/  @!P0 HADD2.F32 R39, -RZ, R26.H0_H0 ;  /* 0x2000001aff278230 */ /* 0x000fe40000004100 */
[----:B------:R-:W-:Y:S01]  /*42d0*/  @!P0 FMUL.FTZ R6, R27, R12 ;  /* 0x0000000c1b068220 */ /* 0x000fe20000410000 */
[----:B------:R-:W-:Y:S01]  /*42e0*/  @!P0 HADD2.F32 R26, -RZ, R16.H1_H1 ;  /* 0x30000010ff1a8230 */ /* 0x000fe20000004100 */
[----:B------:R-:W-:Y:S01]  /*42f0*/  @!P0 F2FP.F16.F32.PACK_AB R52, R5, R52 ;  /* 0x000000340534823e */ /* 0x000fe200000000ff */
[----:B------:R-:W-:Y:S02]  /*4300*/  @!P0 HADD2.F32 R41, -RZ, R42.H1_H1 ;  /* 0x3000002aff298230 */ /* 0x000fe40000004100 */
[----:B------:R-:W-:Y:S01]  /*4310*/  @!P0 HADD2.F32 R43, -RZ, R43.H1_H1 ;  /* 0x3000002bff2b8230 */ /* 0x000fe20000004100 */
[----:B------:R-:W-:Y:S01]  /*4320*/  @!P0 MOV R28, R52 ;  /* 0x00000034001c8202 */ /* 0x000fe20000000f00 */
[--C-:B------:R-:W-:Y:S02]  /*4330*/  @!P0 HADD2.F32 R14, -RZ, R15.reuse.H1_H1 ;  /* 0x3000000fff0e8230 */ /* 0x100fe40000004100 */
[C---:B------:R-:W-:Y:S01]  /*4340*/  @!P0 FMUL.FTZ R7, R26.reuse, R9 ;  /* 0x000000091a078220 */ /* 0x040fe20000410000 */
[----:B------:R-:W-:Y:S02]  /*4350*/  @!P0 HADD2.F32 R36, -RZ, R16.H0_H0 ;  /* 0x20000010ff248230 */ /* 0x000fe40000004100 */
[----:B------:R-:W-:Y:S01]  /*4360*/  @!P0 FMUL.FTZ R51, R27, R41 ;  /* 0x000000291b338220 */ /* 0x000fe20000410000 */
        /* <DEDUP_REMOVED lines=17> */
.L_x_2213:
[----:B------:R-:W-:Y:S05]  /*4480*/  BSYNC.RECONVERGENT B0 ;  /* 0x0000000000007941 */ /* 0x000fea0003800200 */
.L_x_2212:
[----:B------:R-:W-:Y:S04]  /*4490*/  BSSY.RECONVERGENT B0, `(.L_x_2214) ;  /* 0x0000072000007945 */ /* 0x000fe80003800200 */
[----:B------:R-:W-:Y:S05]  /*44a0*/  @!P4 BRA `(.L_x_2215) ;  /* 0x0000000400c0c947 */ /* 0x000fea0003800000 */
[----:B------:R-:W4:Y:S01]  /*44b0*/  LDC.64 R48, c[0x0][0x4a8] ;  /* 0x00012a00ff307b82 */ /* 0x000f220000000a00 */
[----:B------:R-:W-:Y:S02]  /*44c0*/  MOV R16, R18 ;  /* 0x0000001200107202 */ /* 0x000fe40000000f00 */
[----:B------:R-:W-:Y:S02]  /*44d0*/  LEA R14, P1, R20, R10, 0x6 ;  /* 0x0000000a140e7211 */ /* 0x000fe400078230ff */
[----:B------:R-:W-:Y:S02]  /*44e0*/  ISETP.GE.AND P0, PT, R22, R21, PT ;  /* 0x000000151600720c */ /* 0x000fe40003f06270 */
[C---:B------:R-:W-:Y:S02]  /*44f0*/  LEA.HI.X.SX32 R15, R20.reuse, R11, 0x6, P1 ;  /* 0x0000000b140f7211 */ /* 0x040fe400008f36ff */
[C---:B------:R-:W-:Y:S04]  /*4500*/  LEA R44, P1, R20.reuse, R46, 0x6 ;  /* 0x0000002e142c7211 */ /* 0x040fe800078230ff */
[----:B------:R-:W-:Y:S02]  /*4510*/  LEA.HI.X.SX32 R45, R20, R47, 0x6, P1 ;  /* 0x0000002f142d7211 */ /* 0x000fe400008f36ff */
[----:B------:R-:W-:Y:S03]  /*4520*/  ISETP.GE.AND P1, PT, R19, R21, PT ;  /* 0x000000151300720c */ /* 0x000fe60003f26270 */
[----:B-1----:R-:W5:Y:S01]  /*4530*/  @!P0 LDG.E.64 R42, desc[UR6][R44.64] ;  /* 0x000000062c2a8981 */ /* 0x002f62000c1e1b00 */
[----:B----4-:R-:W-:Y:S05]  /*4540*/  IMAD.WIDE.U32 R54, R48, 0x60, R16 ;  /* 0x0000006030367825 */ /* 0x010fea00078e0010 */
[----:B------:R-:W4:Y:S01]  /*4550*/  @!P0 LDG.E.64 R12, desc[UR6][R14.64] ;  /* 0x000000060e0c8981 */ /* 0x000f22000c1e1b00 */
[----:B------:R-:W-:Y:S05]  /*4560*/  IMAD R49, R49, 0x60, RZ ;  /* 0x0000006031317824 */ /* 0x000fea00078e02ff */
[----:B------:R-:W-:Y:S02]  /*4570*/  IADD3 R55, PT, PT, R55, R49, RZ ;  /* 0x0000003137377210 */ /* 0x000fe40007ffe0ff */
[----:B------:R-:W1:Y:S03]  /*4580*/  LDC.64 R48, c[0x0][0x3b8] ;  /* 0x0000ee00ff307b82 */ /* 0x000e660000000a00 */
[----:B------:R-:W3:Y:S01]  /*4590*/  LDG.E.128 R32, desc[UR6][R54.64] ;  /* 0x0000000636207981 */ /* 0x000ee2000c1e1d00 */
[----:B-1----:R-:W-:Y:S04]  /*45a0*/  IMAD.WIDE.U32 R60, R48, 0x60, R86 ;  /* 0x00000060303c7825 */ /* 0x002fe800078e0056 */
[----:B------:R-:W-:Y:S01]  /*45b0*/  IMAD R52, R49, 0x60, RZ ;  /* 0x0000006031347824 */ /* 0x000fe200078e02ff */
[----:B------:R-:W-:Y:S04]  /*45c0*/  MOV R48, R60 ;  /* 0x0000003c00307202 */ /* 0x000fe80000000f00 */
[----:B------:R-:W-:Y:S01]  /*45d0*/  IADD3 R49, PT, PT, R61, R52, RZ ;  /* 0x000000343d317210 */ /* 0x000fe20007ffe0ff */
[--C-:B-----5:R-:W-:Y:S02]  /*45e0*/  @!P0 HADD2.F32 R39, -RZ, R42.reuse.H0_H0 ;  /* 0x2000002aff278230 */ /* 0x120fe40000004100 */
[--C-:B------:R-:W-:Y:S02]  /*45f0*/  @!P0 HADD2.F32 R38, -RZ, R43.reuse.H0_H0 ;  /* 0x2000002bff268230 */ /* 0x100fe40000004100 */
[----:B------:R-:W-:Y:S02]  /*4600*/  @!P0 HADD2.F32 R41, -RZ, R42.H1_H1 ;  /* 0x3000002aff298230 */ /* 0x000fe40000004100 */
[----:B------:R-:W-:Y:S02]  /*4610*/  @!P0 HADD2.F32 R43, -RZ, R43.H1_H1 ;  /* 0x3000002bff2b8230 */ /* 0x000fe40000004100 */
[--C-:B----4-:R-:W-:Y:S02]  /*4620*/  @!P0 HADD2.F32 R27, -RZ, R12.reuse.H0_H0 ;  /* 0x2000000cff1b8230 */ /* 0x110fe40000004100 */
[----:B------:R-:W-:Y:S02]  /*4630*/  @!P0 HADD2.F32 R12, -RZ, R12.H1_H1 ;  /* 0x3000000cff0c8230 */ /* 0x000fe40000004100 */
[--C-:B------:R-:W-:Y:S02]  /*4640*/  @!P0 HADD2.F32 R9, -RZ, R13.reuse.H0_H0 ;  /* 0x2000000dff098230 */ /* 0x100fe40000004100 */
[----:B------:R-:W-:Y:S01]  /*4650*/  @!P0 HADD2.F32 R13, -RZ, R13.H1_H1 ;  /* 0x3000000dff0d8230 */ /* 0x000fe20000004100 */
[----:B---3--:R-:W-:Y:S02]  /*4660*/  @!P0 MOV R28, R32 ;  /* 0x00000020001c8202 */ /* 0x008fe40000000f00 */
[----:B------:R-:W-:Y:S03]  /*4670*/  @!P0 MOV R26, R33 ;  /* 0x00000021001a8202 */ /* 0x000fe60000000f00 */
[--C-:B------:R-:W-:Y:S02]  /*4680*/  @!P0 HADD2.F32 R30, -RZ, R28.reuse.H1_H1 ;  /* 0x3000001cff1e8230 */ /* 0x100fe40000004100 */
[----:B------:R-:W-:Y:S01]  /*4690*/  @!P0 HADD2.F32 R36, -RZ, R28.H0_H0 ;  /* 0x2000001cff248230 */ /* 0x000fe20000004100 */
[----:B------:R-:W-:Y:S01]  /*46a0*/  @!P0 MOV R28, R34 ;  /* 0x00000022001c8202 */ /* 0x000fe20000000f00 */
[----:B------:R-:W-:Y:S02]  /*46b0*/  @!P0 HADD2.F32 R29, -RZ, R26.H1_H1 ;  /* 0x3000001aff1d8230 */ /* 0x000fe40000004100 */
[C---:B------:R-:W-:Y:S01]  /*46c0*/  @!P0 FMUL.FTZ R51, R30.reuse, R39 ;  /* 0x000000271e338220 */ /* 0x040fe20000410000 */
[-C--:B------:R-:W-:Y:S01]  /*46d0*/  @!P0 FMUL.FTZ R0, R30, R27.reuse ;  /* 0x0000001b1e008220 */ /* 0x080fe20000410000 */
[----:B------:R-:W-:Y:S02]  /*46e0*/  @!P0 HADD2.F32 R30, -RZ, R28.H1_H1 ;  /* 0x3000001cff1e8230 */ /* 0x000fe40000004100 */
        /* <DEDUP_REMOVED lines=8> */
[--C-:B------:R-:W-:Y:S02]  /*4770*/  @!P0 HADD2.F32 R26, -RZ, R27.reuse.H1_H1 ;  /* 0x3000001bff1a8230 */ /* 0x100fe40000004100 */
[----:B------:R-:W-:Y:S01]  /*4780*/  @!P0 FMUL.FTZ R53, R29, R41 ;  /* 0x000000291d358220 */ /* 0x000fe20000410000 */
[----:B------:R-:W-:Y:S01]  /*4790*/  @!P0 HADD2.F32 R40, -RZ, R27.H0_H0 ;  /* 0x2000001bff288230 */ /* 0x000fe20000004100 */
[----:B------:R-:W-:Y:S01]  /*47a0*/  @!P0 MOV R32, R51 ;  /* 0x0000003300208202 */ /* 0x000fe20000000f00 */
        /* <DEDUP_REMOVED lines=14> */
[----:B------:R-:W-:Y:S05]  /*4890*/  @!P0 MOV R35, R57 ;  /* 0x0000003900238202 */ /* 0x000fea0000000f00 */
[----:B------:R1:W-:Y:S08]  /*48a0*/  STG.E.128 desc[UR6][R48.64], R32 ;  /* 0x0000002030007986 */ /* 0x0003f0000c101d06 */
[----:B------:R-:W3:Y:S08]  /*48b0*/  LDG.E.128 R28, desc[UR6][R54.64+0x80] ;  /* 0x00008006361c7981 */ /* 0x000ef0000c1e1d00 */
[----:B------:R-:W4:Y:S06]  /*48c0*/  @!P1 LDG.E.64 R42, desc[UR6][R44.64+0x40] ;  /* 0x000040062c2a9981 */ /* 0x000f2c000c1e1b00 */
[----:B------:R5:W2:Y:S01]  /*48d0*/  @!P1 LDG.E.64 R12, desc[UR6][R14.64+0x40] ;  /* 0x000040060e0c9981 */ /* 0x000aa2000c1e1b00 */
[----:B---3--:R-:W-:Y:S02]  /*48e0*/  @!P1 MOV R27, R28 ;  /* 0x0000001c001b9202 */ /* 0x008fe40000000f00 */
[----:B-1----:R-:W-:Y:S02]  /*48f0*/  @!P1 MOV R32, R29 ;  /* 0x0000001d00209202 */ /* 0x002fe40000000f00 */
[----:B-----5:R-:W-:Y:S01]  /*4900*/  @!P1 MOV R15, R31 ;  /* 0x0000001f000f9202 */ /* 0x020fe20000000f00 */
[--C-:B------:R-:W-:Y:S02]  /*4910*/  @!P1 HADD2.F32 R37, -RZ, R27.reuse.H1_H1 ;  /* 0x3000001bff259230 */ /* 0x100fe40000004100 */
[----:B------:R-:W-:Y:S02]  /*4920*/  @!P1 HADD2.F32 R39, -RZ, R27.H0_H0 ;  /* 0x2000001bff279230 */ /* 0x000fe40000004100 */
[----:B----4-:R-:W-:Y:S02]  /*4930*/  @!P1 HADD2.F32 R36, -RZ, R42.H0_H0 ;  /* 0x2000002aff249230 */ /* 0x010fe40000004100 */
[----:B------:R-:W-:Y:S02]  /*4940*/  @!P1 HADD2.F32 R27, -RZ, R32.H1_H1 ;  /* 0x30000020ff1b9230 */ /* 0x000fe40000004100 */
[----:B------:R-:W-:Y:S02]  /*4950*/  @!P1 HADD2.F32 R38, -RZ, R43.H0_H0 ;  /* 0x2000002bff269230 */ /* 0x000fe40000004100 */
[C---:B------:R-:W-:Y:S01]  /*4960*/  @!P1 FMUL.FTZ R16, R37.reuse, R36 ;  /* 0x0000002425109220 */ /* 0x040fe20000410000 */
[--C-:B--2---:R-:W-:Y:S02]  /*4970*/  @!P1 HADD2.F32 R26, -RZ, R12.reuse.H0_H0 ;  /* 0x2000000cff1a9230 */ /* 0x104fe40000004100 */
        /* <DEDUP_REMOVED lines=35> */
.L_x_2215:
[----:B------:R-:W-:Y:S05]  /*4bb0*/  BSYNC.RECONVERGENT B0 ;  /* 0x0000000000007941 */ /* 0x000fea0003800200 */
.L_x_2214:
[----:B------:R-:W-:Y:S01]  /*4bc0*/  ISETP.NE.AND P0, PT, R139, RZ, PT ;  /* 0x000000ff8b00720c */ /* 0x000fe20003f05270 */
[----:B------:R-:W-:Y:S11]  /*4bd0*/  BSSY.RECONVERGENT B0, `(.L_x_2216) ;  /* 0x000006d000007945 */ /* 0x000ff60003800200 */
[----:B------:R-:W-:Y:S01]  /*4be0*/  @!UPT UIADD3 URZ, UPT, UPT, URZ, URZ, URZ ;  /* 0x000000fffffff290 */ /* 0x000fe2000fffe0ff */
[----:B------:R-:W-:Y:S05]  /*4bf0*/  @P0 BRA `(.L_x_2217) ;  /* 0x0000000400a80947 */ /* 0x000fea0003800000 */
[----:B-1----:R-:W-:Y:S01]  /*4c00*/  IMAD.WIDE R48, R20, 0x60, R46 ;  /* 0x0000006014307825 */ /* 0x002fe200078e022e */
[----:B------:R-:W1:Y:S01]  /*4c10*/  LDC.64 R52, c[0x0][0x4a8] ;  /* 0x00012a00ff347b82 */ /* 0x000e620000000a00 */
[----:B------:R-:W-:Y:S02]  /*4c20*/  ISETP.GE.AND P0, PT, R22, R21, PT ;  /* 0x000000151600720c */ /* 0x000fe40003f06270 */
[----:B------:R-:W-:Y:S11]  /*4c30*/  IMAD.WIDE R14, R20, 0x60, R10 ;  /* 0x00000060140e7825 */ /* 0x000ff600078e020a */
[----:B------:R-:W5:Y:S06]  /*4c40*/  @!P0 LDG.E.64 R44, desc[UR6][R48.64] ;  /* 0x00000006302c8981 */ /* 0x000f6c000c1e1b00 */
[----:B------:R-:W2:Y:S01]  /*4c50*/  @!P0 LDG.E.64 R12, desc[UR6][R14.64] ;  /* 0x000000060e0c8981 */ /* 0x000ea2000c1e1b00 */
[--C-:B-----5:R-:W-:Y:S01]  /*4c60*/  @!P0 HADD2.F32 R39, -RZ, R44.reuse.H0_H0 ;  /* 0x2000002cff278230 */ /* 0x120fe20000004100 */
[C---:B-1----:R-:W-:Y:S01]  /*4c70*/  LEA R56, P1, R52.reuse, R18, 0x7 ;  /* 0x0000001234387211 */ /* 0x042fe200078238ff */
[----:B------:R-:W-:Y:S02]  /*4c80*/  @!P0 HADD2.F32 R36, -RZ, R45.H0_H0 ;  /* 0x2000002dff248230 */ /* 0x000fe40000004100 */
[----:B------:R-:W-:Y:S01]  /*4c90*/  @!P0 HADD2.F32 R43, -RZ, R44.H1_H1 ;  /* 0x3000002cff2b8230 */ /* 0x000fe20000004100 */
[----:B------:R-:W-:Y:S01]  /*4ca0*/  LEA.HI.X R57, R52, R17, R53, 0x7, P1 ;  /* 0x0000001134397211 */ /* 0x000fe200008f3c35 */
[--C-:B--2---:R-:W-:Y:S01]  /*4cb0*/  @!P0 HADD2.F32 R26, -RZ, R12.reuse.H0_H0 ;  /* 0x2000000cff1a8230 */ /* 0x104fe20000004100 */
[----:B------:R-:W1:Y:S01]  /*4cc0*/  LDC.64 R52, c[0x0][0x3b8] ;  /* 0x0000ee00ff347b82 */ /* 0x000e620000000a00 */
[----:B------:R-:W-:Y:S01]  /*4cd0*/  @!P0 HADD2.F32 R12, -RZ, R12.H1_H1 ;  /* 0x3000000cff0c8230 */ /* 0x000fe20000004100 */
[----:B------:R-:W-:Y:S01]  /*4ce0*/  ISETP.GE.AND P1, PT, R19, R21, PT ;  /* 0x000000151300720c */ /* 0x000fe20003f26270 */
[--C-:B------:R-:W-:Y:S01]  /*4cf0*/  @!P0 HADD2.F32 R9, -RZ, R13.reuse.H0_H0 ;  /* 0x2000000dff098230 */ /* 0x100fe20000004100 */
[----:B----4-:R-:W2:Y:S01]  /*4d00*/  LDG.E.128 R32, desc[UR6][R56.64] ;  /* 0x0000000638207981 */ /* 0x010ea2000c1e1d00 */
[----:B------:R-:W-:Y:S02]  /*4d10*/  @!P0 HADD2.F32 R13, -RZ, R13.H1_H1 ;  /* 0x3000000dff0d8230 */ /* 0x000fe40000004100 */
[----:B------:R-:W-:Y:S01]  /*4d20*/  @!P0 HADD2.F32 R45, -RZ, R45.H1_H1 ;  /* 0x3000002dff2d8230 */ /* 0x000fe20000004100 */
[----:B-1----:R-:W-:Y:S02]  /*4d30*/  LEA R54, P2, R52, R86, 0x7 ;  /* 0x0000005634367211 */ /* 0x002fe400078438ff */
[----:B--2---:R-:W-:Y:S05]  /*4d40*/  @!P0 MOV R16, R32 ;  /* 0x0000002000108202 */ /* 0x004fea0000000f00 */
[--C-:B------:R-:W-:Y:S02]  /*4d50*/  @!P0 HADD2.F32 R27, -RZ, R16.reuse.H1_H1 ;  /* 0x30000010ff1b8230 */ /* 0x100fe40000004100 */
[----:B------:R-:W-:Y:S01]  /*4d60*/  @!P0 HADD2.F32 R41, -RZ, R16.H0_H0 ;  /* 0x20000010ff298230 */ /* 0x000fe20000004100 */
[----:B------:R-:W-:Y:S02]  /*4d70*/  @!P0 MOV R16, R33 ;  /* 0x0000002100108202 */ /* 0x000fe40000000f00 */
[C---:B------:R-:W-:Y:S01]  /*4d80*/  @!P0 FMUL.FTZ R51, R27.reuse, R39 ;  /* 0x000000271b338220 */ /* 0x040fe20000410000 */
[----:B------:R-:W-:Y:S01]  /*4d90*/  @!P0 FMUL.FTZ R0, R27, R26 ;  /* 0x0000001a1b008220 */ /* 0x000fe20000410000 */
[----:B------:R-:W-:Y:S01]  /*4da0*/  @!P0 MOV R27, R34 ;  /* 0x00000022001b8202 */ /* 0x000fe20000000f00 */
[--C-:B---3--:R-:W-:Y:S02]  /*4db0*/  @!P0 HADD2.F32 R29, -RZ, R16.reuse.H1_H1 ;  /* 0x30000010ff1d8230 */ /* 0x108fe40000004100 */
[----:B------:R-:W-:Y:S01]  /*4dc0*/  @!P0 FFMA.FTZ R51, R41, R26, -R51 ;  /* 0x0000001a29338223 */ /* 0x000fe20000010833 */
[----:B------:R-:W-:Y:S01]  /*4dd0*/  @!P0 MOV R26, R35 ;  /* 0x00000023001a8202 */ /* 0x000fe20000000f00 */
[----:B------:R-:W-:Y:S01]  /*4de0*/  @!P0 FFMA.FTZ R0, R39, R41, R0 ;  /* 0x0000002927008223 */ /* 0x000fe20000010000 */
[--C-:B------:R-:W-:Y:S02]  /*4df0*/  @!P0 HADD2.F32 R28, -RZ, R27.reuse.H1_H1 ;  /* 0x3000001bff1c8230 */ /* 0x100fe40000004100 */
        /* <DEDUP_REMOVED lines=21> */
[----:B------:R-:W-:Y:S02]  /*4f50*/  LEA.HI.X R55, R52, R87, R53, 0x7, P2 ;  /* 0x0000005734377211 */ /* 0x000fe400010f3c35 */
[----:B------:R-:W-:Y:S02]  /*4f60*/  @!P0 MOV R33, R62 ;  /* 0x0000003e00218202 */ /* 0x000fe40000000f00 */
[----:B------:R-:W-:Y:S02]  /*4f70*/  @!P0 MOV R34, R60 ;  /* 0x0000003c00228202 */ /* 0x000fe40000000f00 */
[----:B------:R-:W-:Y:S05]  /*4f80*/  @!P0 MOV R35, R61 ;  /* 0x0000003d00238202 */ /* 0x000fea0000000f00 */
[----:B------:R1:W-:Y:S08]  /*4f90*/  STG.E.128 desc[UR6][R54.64], R32 ;  /* 0x0000002036007986 */ /* 0x0003f0000c101d06 */
[----:B------:R-:W2:Y:S08]  /*4fa0*/  LDG.E.128 R28, desc[UR6][R56.64+0x80] ;  /* 0x00008006381c7981 */ /* 0x000eb0000c1e1d00 */
[----:B------:R-:W3:Y:S06]  /*4fb0*/  @!P1 LDG.E.64 R42, desc[UR6][R48.64+0x40] ;  /* 0x00004006302a9981 */ /* 0x000eec000c1e1b00 */
[----:B------:R4:W5:Y:S01]  /*4fc0*/  @!P1 LDG.E.64 R12, desc[UR6][R14.64+0x40] ;  /* 0x000040060e0c9981 */ /* 0x000962000c1e1b00 */
[----:B--2---:R-:W-:Y:S02]  /*4fd0*/  @!P1 MOV R27, R28 ;  /* 0x0000001c001b9202 */ /* 0x004fe40000000f00 */
[----:B------:R-:W-:Y:S02]  /*4fe0*/  @!P1 MOV R26, R29 ;  /* 0x0000001d001a9202 */ /* 0x000fe40000000f00 */
[----:B----4-:R-:W-:Y:S01]  /*4ff0*/  @!P1 MOV R15, R31 ;  /* 0x0000001f000f9202 */ /* 0x010fe20000000f00 */
        /* <DEDUP_REMOVED lines=42> */
.L_x_2217:
[----:B------:R-:W-:Y:S05]  /*52a0*/  BSYNC.RECONVERGENT B0 ;  /* 0x0000000000007941 */ /* 0x000fea0003800200 */
.L_x_2216:
[----:B------:R-:W-:Y:S04]  /*52b0*/  BSSY.RECONVERGENT B0, `(.L_x_2218) ;  /* 0x0000072000007945 */ /* 0x000fe80003800200 */
[----:B------:R-:W-:Y:S05]  /*52c0*/  @!P5 BRA `(.L_x_2219) ;  /* 0x0000000400c0d947 */ /* 0x000fea0003800000 */
[----:B-1----:R-:W4:Y:S01]  /*52d0*/  LDC.64 R48, c[0x0][0x4a8] ;  /* 0x00012a00ff307b82 */ /* 0x002f220000000a00 */
[----:B------:R-:W-:Y:S02]  /*52e0*/  MOV R16, R18 ;  /* 0x0000001200107202 */ /* 0x000fe40000000f00 */
[----:B------:R-:W-:Y:S02]  /*52f0*/  ISETP.GE.AND P0, PT, R22, R21, PT ;  /* 0x000000151600720c */ /* 0x000fe40003f06270 */
[C---:B------:R-:W-:Y:S02]  /*5300*/  LEA R44, P1, R20.reuse, R46, 0x7 ;  /* 0x0000002e142c7211 */ /* 0x040fe400078238ff */
[C---:B------:R-:W-:Y:S02]  /*5310*/  LEA R14, P2, R20.reuse, R10, 0x7 ;  /* 0x0000000a140e7211 */ /* 0x040fe400078438ff */
[C---:B------:R-:W-:Y:S02]  /*5320*/  LEA.HI.X.SX32 R45, R20.reuse, R47, 0x7, P1 ;  /* 0x0000002f142d7211 */ /* 0x040fe400008f3eff */
[----:B------:R-:W-:Y:S02]  /*5330*/  LEA.HI.X.SX32 R15, R20, R11, 0x7, P2 ;  /* 0x0000000b140f7211 */ /* 0x000fe400010f3eff */
[----:B------:R-:W-:Y:S03]  /*5340*/  ISETP.GE.AND P1, PT, R19, R21, PT ;  /* 0x000000151300720c */ /* 0x000fe60003f26270 */
[----:B------:R-:W5:Y:S06]  /*5350*/  @!P0 LDG.E.64 R42, desc[UR6][R44.64] ;  /* 0x000000062c2a8981 */ /* 0x000f6c000c1e1b00 */
[----:B------:R-:W2:Y:S01]  /*5360*/  @!P0 LDG.E.64 R12, desc[UR6][R14.64] ;  /* 0x000000060e0c8981 */ /* 0x000ea2000c1e1b00 */
[----:B----4-:R-:W-:Y:S04]  /*5370*/  IMAD.WIDE.U32 R54, R48, 0xa0, R16 ;  /* 0x000000a030367825 */ /* 0x010fe800078e0010 */
        /* <DEDUP_REMOVED lines=9> */
[----:B------:R-:W-:Y:S02]  /*5410*/  @!P0 HADD2.F32 R38, -RZ, R43.H0_H0 ;  /* 0x2000002bff268230 */ /* 0x000fe40000004100 */
[----:B------:R-:W-:Y:S02]  /*5420*/  @!P0 HADD2.F32 R41, -RZ, R42.H1_H1 ;  /* 0x3000002aff298230 */ /* 0x000fe40000004100 */
[--C-:B--2---:R-:W-:Y:S02]  /*5430*/  @!P0 HADD2.F32 R27, -RZ, R12.reuse.H0_H0 ;  /* 0x2000000cff1b8230 */ /* 0x104fe40000004100 */
[----:B------:R-:W-:Y:S02]  /*5440*/  @!P0 HADD2.F32 R12, -RZ, R12.H1_H1 ;  /* 0x3000000cff0c8230 */ /* 0x000fe40000004100 */
[--C-:B------:R-:W-:Y:S02]  /*5450*/  @!P0 HADD2.F32 R9, -RZ, R13.reuse.H0_H0 ;  /* 0x2000000dff098230 */ /* 0x100fe40000004100 */
[----:B------:R-:W-:Y:S02]  /*5460*/  @!P0 HADD2.F32 R13, -RZ, R13.H1_H1 ;  /* 0x3000000dff0d8230 */ /* 0x000fe40000004100 */
        /* <DEDUP_REMOVED lines=42> */
[----:B-1----:R-:W-:Y:S02]  /*5710*/  @!P1 MOV R32, R29 ;  /* 0x0000001d00209202 */ /* 0x002fe40000000f00 */
        /* <DEDUP_REMOVED lines=43> */
.L_x_2219:
[----:B------:R-:W-:Y:S05]  /*59d0*/  BSYNC.RECONVERGENT B0 ;  /* 0x0000000000007941 */ /* 0x000fea0003800200 */
.L_x_2218:
[----:B------:R-:W-:Y:S04]  /*59e0*/  BSSY.RECONVERGENT B0, `(.L_x_2220) ;  /* 0x0000070000007945 */ /* 0x000fe80003800200 */
[----:B------:R-:W-:Y:S05]  /*59f0*/  @!P6 BRA `(.L_x_2221) ;  /* 0x0000000400b8e947 */ /* 0x000fea0003800000 */
[----:B------:R-:W-:Y:S01]  /*5a00*/  IMAD.WIDE R44, R20, 0xa0, R46 ;  /* 0x000000a0142c7825 */ /* 0x000fe200078e022e */
[----:B-1----:R-:W4:Y:S01]  /*5a10*/  LDC.64 R48, c[0x0][0x4a8] ;  /* 0x00012a00ff307b82 */ /* 0x002f220000000a00 */
[-C--:B------:R-:W-:Y:S02]  /*5a20*/  ISETP.GE.AND P0, PT, R22, R21.reuse, PT ;  /* 0x000000151600720c */ /* 0x080fe40003f06270 */
[----:B------:R-:W-:Y:S01]  /*5a30*/  IMAD.WIDE R14, R20, 0xa0, R10 ;  /* 0x000000a0140e7825 */ /* 0x000fe200078e020a */
[----:B------:R-:W-:Y:S02]  /*5a40*/  MOV R16, R18 ;  /* 0x0000001200107202 */ /* 0x000fe40000000f00 */
[----:B------:R-:W-:Y:S08]  /*5a50*/  ISETP.GE.AND P1, PT, R19, R21, PT ;  /* 0x000000151300720c */ /* 0x000ff00003f26270 */
        /* <DEDUP_REMOVED lines=104> */
.L_x_2221:
[----:B------:R-:W-:Y:S05]  /*60e0*/  BSYNC.RECONVERGENT B0 ;  /* 0x0000000000007941 */ /* 0x000fea0003800200 */
.L_x_2220:
[----:B------:R-:W-:Y:S01]  /*60f0*/  ISETP.NE.AND P0, PT, R132, RZ, PT ;  /* 0x000000ff8400720c */ /* 0x000fe20003f05270 */
[----:B------:R-:W-:Y:S11]  /*6100*/  BSSY.RECONVERGENT B0, `(.L_x_2222) ;  /* 0x0000071000007945 */ /* 0x000ff60003800200 */
[----:B------:R-:W-:Y:S01]  /*6110*/  @!UPT UIADD3 URZ, UPT, UPT, URZ, URZ, URZ ;  /* 0x000000fffffff290 */ /* 0x000fe2000fffe0ff */
[----:B------:R-:W-:Y:S05]  /*6120*/  @!P0 BRA `(.L_x_2223) ;  /* 0x0000000400b88947 */ /* 0x000fea0003800000 */
[----:B------:R-:W-:Y:S01]  /*6130*/  IMAD.WIDE R46, R20, 0xc0, R46 ;  /* 0x000000c0142e7825 */ /* 0x000fe200078e022e */
[----:B-1----:R-:W1:Y:S01]  /*6140*/  LDC.64 R42, c[0x0][0x4a8] ;  /* 0x00012a00ff2a7b82 */ /* 0x002e620000000a00 */
[-C--:B------:R-:W-:Y:S02]  /*6150*/  ISETP.GE.AND P0, PT, R22, R21.reuse, PT ;  /* 0x000000151600720c */ /* 0x080fe40003f06270 */
[----:B------:R-:W-:Y:S01]  /*6160*/  IMAD.WIDE R10, R20, 0xc0, R10 ;  /* 0x000000c0140a7825 */ /* 0x000fe200078e020a */
[----:B------:R-:W-:Y:S02]  /*6170*/  MOV R16, R18 ;  /* 0x0000001200107202 */ /* 0x000fe40000000f00 */
[----:B------:R-:W-:Y:S08]  /*6180*/  ISETP.GE.AND P1, PT, R19, R21, PT ;  /* 0x000000151300720c */ /* 0x000ff00003f26270 */
[----:B------:R-:W5:Y:S06]  /*6190*/  @!P0 LDG.E.64 R36, desc[UR6][R46.64] ;  /* 0x000000062e248981 */ /* 0x000f6c000c1e1b00 */
[----:B------:R-:W2:Y:S01]  /*61a0*/  @!P0 LDG.E.64 R12, desc[UR6][R10.64] ;  /* 0x000000060a0c8981 */ /* 0x000ea2000c1e1b00 */
[----:B-1----:R-:W-:Y:S04]  /*61b0*/  IMAD.WIDE.U32 R44, R42, 0xe0, R16 ;  /* 0x000000e02a2c7825 */ /* 0x002fe800078e0010 */
[----:B------:R-:W-:Y:S05]  /*61c0*/  IMAD R43, R43, 0xe0, RZ ;  /* 0x000000e02b2b7824 */ /* 0x000fea00078e02ff */
[----:B------:R-:W-:Y:S02]  /*61d0*/  IADD3 R45, PT, PT, R45, R43, RZ ;  /* 0x0000002b2d2d7210 */ /* 0x000fe40007ffe0ff */
[----:B------:R-:W1:Y:S03]  /*61e0*/  LDC.64 R42, c[0x0][0x3b8] ;  /* 0x0000ee00ff2a7b82 */ /* 0x000e660000000a00 */
[----:B---34-:R-:W3:Y:S01]  /*61f0*/  LDG.E.128 R28, desc[UR6][R44.64] ;  /* 0x000000062c1c7981 */ /* 0x018ee2000c1e1d00 */
[----:B-1----:R-:W-:Y:S04]  /*6200*/  IMAD.WIDE.U32 R54, R42, 0xe0, R86 ;  /* 0x000000e02a367825 */ /* 0x002fe800078e0056 */
[----:B------:R-:W-:Y:S01]  /*6210*/  IMAD R48, R43, 0xe0, RZ ;  /* 0x000000e02b307824 */ /* 0x000fe200078e02ff */
[----:B------:R-:W-:Y:S04]  /*6220*/  MOV R42, R54 ;  /* 0x00000036002a7202 */ /* 0x000fe80000000f00 */
[----:B------:R-:W-:Y:S01]  /*6230*/  IADD3 R43, PT, PT, R55, R48, RZ ;  /* 0x00000030372b7210 */ /* 0x000fe20007ffe0ff */
[--C-:B-----5:R-:W-:Y:S02]  /*6240*/  @!P0 HADD2.F32 R33, -RZ, R36.reuse.H0_H0 ;  /* 0x20000024ff218230 */ /* 0x120fe40000004100 */
[----:B------:R-:W-:Y:S02]  /*6250*/  @!P0 HADD2.F32 R35, -RZ, R36.H1_H1 ;  /* 0x30000024ff238230 */ /* 0x000fe40000004100 */
[----:B------:R-:W-:Y:S02]  /*6260*/  @!P0 HADD2.F32 R38, -RZ, R37.H0_H0 ;  /* 0x20000025ff268230 */ /* 0x000fe40000004100 */
        /* <DEDUP_REMOVED lines=10> */
[--C-:B------:R-:W-:Y:S02]  /*6310*/  @!P0 HADD2.F32 R27, -RZ, R14.reuse.H1_H1 ;  /* 0x3000000eff1b8230 */ /* 0x100fe40000004100 */
        /* <DEDUP_REMOVED lines=33> */
[----:B------:R-:W4:Y:S01]  /*6530*/  @!P1 LDG.E.64 R10, desc[UR6][R10.64+0x40] ;  /* 0x000040060a0a9981 */ /* 0x000f22000c1e1b00 */
[----:B--2---:R-:W-:Y:S02]  /*6540*/  @!P1 MOV R32, R12 ;  /* 0x0000000c00209202 */ /* 0x004fe40000000f00 */
[----:B-1----:R-:W-:Y:S03]  /*6550*/  @!P1 MOV R28, R13 ;  /* 0x0000000d001c9202 */ /* 0x002fe60000000f00 */
[--C-:B------:R-:W-:Y:S02]  /*6560*/  @!P1 HADD2.F32 R34, -RZ, R32.reuse.H1_H1 ;  /* 0x30000020ff229230 */ /* 0x100fe40000004100 */
[----:B------:R-:W-:Y:S02]  /*6570*/  @!P1 HADD2.F32 R38, -RZ, R32.H0_H0 ;  /* 0x20000020ff269230 */ /* 0x000fe40000004100 */
[----:B---3--:R-:W-:Y:S02]  /*6580*/  @!P1 HADD2.F32 R36, -RZ, R46.H0_H0 ;  /* 0x2000002eff249230 */ /* 0x008fe40000004100 */
[--C-:B------:R-:W-:Y:S02]  /*6590*/  @!P1 HADD2.F32 R29, -RZ, R28.reuse.H1_H1 ;  /* 0x3000001cff1d9230 */ /* 0x100fe40000004100 */
[----:B------:R-:W-:Y:S02]  /*65a0*/  @!P1 HADD2.F32 R35, -RZ, R28.H0_H0 ;  /* 0x2000001cff239230 */ /* 0x000fe40000004100 */
[C---:B------:R-:W-:Y:S01]  /*65b0*/  @!P1 FMUL.FTZ R16, R34.reuse, R36 ;  /* 0x0000002422109220 */ /* 0x040fe20000410000 */
[--C-:B----4-:R-:W-:Y:S02]  /*65c0*/  @!P1 HADD2.F32 R27, -RZ, R10.reuse.H0_H0 ;  /* 0x2000000aff1b9230 */ /* 0x110fe40000004100 */
[--C-:B------:R-:W-:Y:S02]  /*65d0*/  @!P1 HADD2.F32 R21, -RZ, R11.reuse.H0_H0 ;  /* 0x2000000bff159230 */ /* 0x100fe40000004100 */
[----:B------:R-:W-:Y:S01]  /*65e0*/  @!P1 HADD2.F32 R9, -RZ, R11.H1_H1 ;  /* 0x3000000bff099230 */ /* 0x000fe20000004100 */
[----:B------:R-:W-:Y:S01]  /*65f0*/  @!P1 MOV R11, R15 ;  /* 0x0000000f000b9202 */ /* 0x000fe20000000f00 */
[-C--:B------:R-:W-:Y:S01]  /*6600*/  @!P1 FMUL.FTZ R5, R34, R27.reuse ;  /* 0x0000001b22059220 */ /* 0x080fe20000410000 */
[----:B------:R-:W-:Y:S01]  /*6610*/  @!P1 FFMA.FTZ R16, R38, R27, -R16 ;  /* 0x0000001b26109223 */ /* 0x000fe20000010810 */
[----:B------:R-:W-:Y:S01]  /*6620*/  @!P1 MOV R27, R14 ;  /* 0x0000000e001b9202 */ /* 0x000fe20000000f00 */
[----:B------:R-:W-:Y:S02]  /*6630*/  @!P1 HADD2.F32 R26, -RZ, R10.H1_H1 ;  /* 0x3000000aff1a9230 */ /* 0x000fe40000004100 */
[----:B------:R-:W-:Y:S01]  /*6640*/  @!P1 FFMA.FTZ R5, R36, R38, R5 ;  /* 0x0000002624059223 */ /* 0x000fe20000010005 */
[----:B------:R-:W-:Y:S02]  /*6650*/  @!P1 HADD2.F32 R33, -RZ, R46.H1_H1 ;  /* 0x3000002eff219230 */ /* 0x000fe40000004100 */
[----:B------:R-:W-:Y:S02]  /*6660*/  @!P1 HADD2.F32 R28, -RZ, R27.H1_H1 ;  /* 0x3000001bff1c9230 */ /* 0x000fe40000004100 */
[----:B------:R-:W-:Y:S01]  /*6670*/  @!P1 FMUL.FTZ R6, R29, R26 ;  /* 0x0000001a1d069220 */ /* 0x000fe20000410000 */
[----:B------:R-:W-:Y:S01]  /*6680*/  @!P1 F2FP.F16.F32.PACK_AB R16, R5, R16 ;  /* 0x000000100510923e */ /* 0x000fe200000000ff */
[--C-:B------:R-:W-:Y:S02]  /*6690*/  @!P1 HADD2.F32 R40, -RZ, R47.reuse.H0_H0 ;  /* 0x2000002fff289230 */ /* 0x100fe40000004100 */
[----:B------:R-:W-:Y:S01]  /*66a0*/  @!P1 FMUL.FTZ R39, R29, R33 ;  /* 0x000000211d279220 */ /* 0x000fe20000410000 */
[----:B------:R-:W-:Y:S01]  /*66b0*/  @!P1 HADD2.F32 R37, -RZ, R47.H1_H1 ;  /* 0x3000002fff259230 */ /* 0x000fe20000004100 */
[----:B------:R-:W-:Y:S01]  /*66c0*/  @!P1 MOV R12, R16 ;  /* 0x00000010000c9202 */ /* 0x000fe20000000f00 */
[----:B------:R-:W-:Y:S02]  /*66d0*/  @!P1 HADD2.F32 R10, -RZ, R11.H1_H1 ;  /* 0x3000000bff0a9230 */ /* 0x000fe40000004100 */
[C---:B------:R-:W-:Y:S01]  /*66e0*/  @!P1 FMUL.FTZ R7, R28.reuse, R21 ;  /* 0x000000151c079220 */ /* 0x040fe20000410000 */
        /* <DEDUP_REMOVED lines=18> */
.L_x_2223:
[----:B------:R-:W-:Y:S05]  /*6810*/  BSYNC.RECONVERGENT B0 ;  /* 0x0000000000007941 */ /* 0x000fea0003800200 */
.L_x_2222:
[----:B------:R-:W1:Y:S01]  /*6820*/  LDC R21, c[0x0][0x450] ;  /* 0x00011400ff157b82 */ /* 0x000e620000000800 */
[----:B--2---:R-:W-:Y:S05]  /*6830*/  IMAD.U32 R3, R50, -0x40, RZ ;  /* 0xffffffc032037824 */ /* 0x004fea00078e00ff */
[C---:B------:R-:W-:Y:S02]  /*6840*/  LEA R24, P1, R3.reuse, R24, 0x1 ;  /* 0x0000001803187211 */ /* 0x040fe400078208ff */
[C---:B------:R-:W-:Y:S02]  /*6850*/  LEA R58, P0, R3.reuse, R58, 0x1 ;  /* 0x0000003a033a7211 */ /* 0x040fe400078008ff */
[C---:B------:R-:W-:Y:S02]  /*6860*/  LEA.HI.X.SX32 R25, R3.reuse, R25, 0x1, P1 ;  /* 0x0000001903197211 */ /* 0x040fe400008f0eff */
[----:B------:R-:W-:Y:S01]  /*6870*/  LEA.HI.X.SX32 R59, R3, R59, 0x1, P0 ;  /* 0x0000003b033b7211 */ /* 0x000fe200000f0eff */
[----:B------:R-:W-:Y:S05]  /*6880*/  BRA `(.L_x_2206) ;  /* 0x0000005c00847947 */ /* 0x000fea0003800000 */
.L_x_2207:
[----:B------:R-:W-:Y:S01]  /*6890*/  LEA.HI R27, R21, R21, RZ, 0x1 ;  /* 0x00000015151b7211 */ /* 0x000fe200078f08ff */
[----:B------:R-:W2:Y:S01]  /*68a0*/  LDC R135, c[0x0][0x450] ;  /* 0x00011400ff877b82 */ /* 0x000ea20000000800 */
[----:B------:R-:W-:Y:S01]  /*68b0*/  SHF.R.U32.HI R26, RZ, 0x1, R21 ;  /* 0x00000001ff1a7819 */ /* 0x000fe20000011615 */
[----:B------:R-:W-:Y:S01]  /*68c0*/  BSSY.RECONVERGENT B0, `(.L_x_2224) ;  /* 0x00000b4000007945 */ /* 0x000fe20003800200 */
[----:B------:R-:W-:Y:S05]  /*68d0*/  SHF.R.S32.HI R27, RZ, 0x1, R27 ;  /* 0x00000001ff1b7819 */ /* 0x000fea000001141b */
[----:B------:R-:W-:Y:S05]  /*68e0*/  IMAD.MOV R27, RZ, RZ, -R27 ;  /* 0x000000ffff1b7224 */ /* 0x000fea00078e0a1b */
[----:B------:R-:W-:Y:S01]  /*68f0*/  SHF.R.S32.HI R138, RZ, 0x1f, R27 ;  /* 0x0000001fff8a7819 */ /* 0x000fe2000001141b */
[----:B------:R-:W-:Y:S06]  /*6900*/  @!P2 BRA `(.L_x_2225) ;  /* 0x0000000800bca947 */ /* 0x000fec0003800000 */
[C---:B------:R-:W-:Y:S02]  /*6910*/  ISETP.GE.AND P0, PT, R22.reuse, R21, PT ;  /* 0x000000151600720c */ /* 0x040fe40003f06270 */
[----:B------:R-:W-:Y:S05]  /*6920*/  MOV R16, R18 ;  /* 0x0000001200107202 */ /* 0x000fea0000000f00 */
[----:B------:R-:W4:Y:S06]  /*6930*/  LDG.E.128 R64, desc[UR6][R16.64] ;  /* 0x0000000610407981 */ /* 0x000f2c000c1e1d00 */
[----:B------:R-:W-:Y:S04]  /*6940*/  @!P0 ISETP.GE.U32.AND P1, PT, R22, R26, PT ;  /* 0x0000001a1600820c */ /* 0x000fe80003f26070 */
[----:B---3--:R-:W-:Y:S02]  /*6950*/  @!P0 SEL R29, R26, R27, !P1 ;  /* 0x0000001b1a1d8207 */ /* 0x008fe40004800000 */
[----:B------:R-:W-:Y:S02]  /*6960*/  @!P0 SEL R143, R27, RZ, P1 ;  /* 0x000000ff1b8f8207 */ /* 0x000fe40000800000 */
[----:B------:R-:W-:Y:S01]  /*6970*/  @!P0 SEL R140, R138, RZ, P1 ;  /* 0x000000ff8a8c8207 */ /* 0x000fe20000800000 */
[----:B------:R-:W-:Y:S01]  /*6980*/  @!P0 IMAD.WIDE R46, R29, 0x2, R16 ;  /* 0x000000021d2e8825 */ /* 0x000fe200078e0210 */
[----:B------:R-:W-:Y:S02]  /*6990*/  ISETP.GE.AND P1, PT, R19, R21, PT ;  /* 0x000000151300720c */ /* 0x000fe40003f26270 */
[C---:B------:R-:W-:Y:S02]  /*69a0*/  @!P0 SHF.L.U32 R141, R143.reuse, 0x1, RZ ;  /* 0x000000018f8d8819 */ /* 0x040fe400000006ff */
[----:B------:R-:W-:Y:S01]  /*69b0*/  @!P0 SHF.L.U64.HI R140, R143, 0x1, R140 ;  /* 0x000000018f8c8819 */ /* 0x000fe2000001028c */
[----:B------:R-:W3:Y:S08]  /*69c0*/  @!P0 LDG.E.128 R28, desc[UR6][R46.64] ;  /* 0x000000062e1c8981 */ /* 0x000ef0000c1e1d00 */
[----:B------:R-:W-:Y:S04]  /*69d0*/  @!P1 IADD3 R146, P2, PT, R27, 0x40, RZ ;  /* 0x000000401b929810 */ /* 0x000fe80007f5e0ff */
[----:B------:R-:W-:Y:S02]  /*69e0*/  @!P1 IADD3.X R145, PT, PT, RZ, R138, RZ, P2, !PT ;  /* 0x0000008aff919210 */ /* 0x000fe400017fe4ff */
[C---:B------:R-:W-:Y:S04]  /*69f0*/  @!P0 IADD3 R142, P2, PT, R141.reuse, R90, RZ ;  /* 0x0000005a8d8e8210 */ /* 0x040fe80007f5e0ff */
[C---:B------:R-:W-:Y:S02]  /*6a00*/  @!P0 IADD3.X R143, PT, PT, R140.reuse, R91, RZ, P2, !PT ;  /* 0x0000005b8c8f8210 */ /* 0x040fe400017fe4ff */
[----:B------:R-:W-:Y:S04]  /*6a10*/  @!P0 IADD3 R48, P2, PT, R141, R92, RZ ;  /* 0x0000005c8d308210 */ /* 0x000fe80007f5e0ff */
[----:B------:R-:W-:Y:S02]  /*6a20*/  @!P0 IADD3.X R49, PT, PT, R140, R93, RZ, P2, !PT ;  /* 0x0000005d8c318210 */ /* 0x000fe400017fe4ff */
[----:B------:R-:W5:Y:S01]  /*6a30*/  @!P0 LDG.E.128 R140, desc[UR6][R142.64] ;  /* 0x000000068e8c8981 */ /* 0x000f62000c1e1d00 */
[----:B------:R-:W-:Y:S07]  /*6a40*/  ISETP.GE.U32.OR P2, PT, R22, R26, P0 ;  /* 0x0000001a1600720c */ /* 0x000fee0000746470 */
[----:B------:R4:W2:Y:S01]  /*6a50*/  @!P0 LDG.E.128 R60, desc[UR6][R48.64] ;  /* 0x00000006303c8981 */ /* 0x0008a2000c1e1d00 */
[--C-:B---3--:R-:W-:Y:S01]  /*6a60*/  @!P0 HADD2.F32 R43, -RZ, R28.reuse.H0_H0 ;  /* 0x2000001cff2b8230 */ /* 0x108fe20000004100 */
[----:B----4-:R-:W-:Y:S01]  /*6a70*/  @!P0 MOV R48, R64 ;  /* 0x0000004000308202 */ /* 0x010fe20000000f00 */
[----:B------:R-:W-:Y:S01]  /*6a80*/  @!P0 HADD2.F32 R44, -RZ, R28.H1_H1 ;  /* 0x3000001cff2c8230 */ /* 0x000fe20000004100 */
[----:B------:R-:W-:Y:S01]  /*6a90*/  @!P0 MOV R68, R65 ;  /* 0x0000004100448202 */ /* 0x000fe20000000f00 */
[--C-:B------:R-:W-:Y:S02]  /*6aa0*/  @!P0 HADD2.F32 R40, -RZ, R29.reuse.H0_H0 ;  /* 0x2000001dff288230 */ /* 0x100fe40000004100 */
[--C-:B------:R-:W-:Y:S02]  /*6ab0*/  @!P0 HADD2.F32 R45, -RZ, R48.reuse.H0_H0 ;  /* 0x20000030ff2d8230 */ /* 0x100fe40000004100 */
[----:B------:R-:W-:Y:S02]  /*6ac0*/  @!P0 HADD2.F32 R49, -RZ, R48.H1_H1 ;  /* 0x30000030ff318230 */ /* 0x000fe40000004100 */
[----:B------:R-:W-:Y:S02]  /*6ad0*/  @!P0 HADD2.F32 R41, -RZ, R29.H1_H1 ;  /* 0x3000001dff298230 */ /* 0x000fe40000004100 */
[--C-:B------:R-:W-:Y:S02]  /*6ae0*/  @!P0 HADD2.F32 R38, -RZ, R30.reuse.H0_H0 ;  /* 0x2000001eff268230 */ /* 0x100fe40000004100 */
[----:B------:R-:W-:Y:S02]  /*6af0*/  @!P0 HADD2.F32 R29, -RZ, R30.H1_H1 ;  /* 0x3000001eff1d8230 */ /* 0x000fe40000004100 */
[----:B------:R-:W-:Y:S02]  /*6b00*/  @!P0 HADD2.F32 R52, -RZ, R68.H0_H0 ;  /* 0x20000044ff348230 */ /* 0x000fe40000004100 */
[--C-:B------:R-:W-:Y:S02]  /*6b10*/  @!P0 HADD2.F32 R28, -RZ, R31.reuse.H0_H0 ;  /* 0x2000001fff1c8230 */ /* 0x100fe40000004100 */
[----:B------:R-:W-:Y:S02]  /*6b20*/  @!P0 HADD2.F32 R31, -RZ, R31.H1_H1 ;  /* 0x3000001fff1f8230 */ /* 0x000fe40000004100 */
        /* <DEDUP_REMOVED lines=10> */
[--C-:B--2---:R-:W-:Y:S02]  /*6bd0*/  @!P0 HADD2.F32 R48, -RZ, R60.reuse.H0_H0 ;  /* 0x2000003cff308230 */ /* 0x104fe40000004100 */
[----:B------:R-:W-:Y:S01]  /*6be0*/  @!P2 FADD.FTZ R37, -R37, -RZ ;  /* 0x800000ff2525a221 */ /* 0x000fe20000010100 */
[--C-:B------:R-:W-:Y:S02]  /*6bf0*/  @!P0 HADD2.F32 R33, -RZ, R143.reuse.H0_H0 ;  /* 0x2000008fff218230 */ /* 0x100fe40000004100 */
[----:B------:R-:W-:Y:S01]  /*6c00*/  @!P2 FADD.FTZ R34, -R34, -RZ ;  /* 0x800000ff2222a221 */ /* 0x000fe20000010100 */
[----:B------:R-:W-:Y:S01]  /*6c10*/  @!P0 HADD2.F32 R50, -RZ, R60.H1_H1 ;  /* 0x3000003cff328230 */ /* 0x000fe20000004100 */
[----:B------:R-:W-:Y:S01]  /*6c20*/  @!P0 MOV R60, R66 ;  /* 0x00000042003c8202 */ /* 0x000fe20000000f00 */
[----:B------:R-:W-:Y:S02]  /*6c30*/  @!P0 HADD2.F32 R32, -RZ, R143.H1_H1 ;  /* 0x3000008fff208230 */ /* 0x000fe40000004100 */
[----:B------:R-:W-:Y:S01]  /*6c40*/  @!P0 FFMA.FTZ R0, R45, R48, R0 ;  /* 0x000000302d008223 */ /* 0x000fe20000010000 */
[--C-:B------:R-:W-:Y:S02]  /*6c50*/  @!P0 HADD2.F32 R51, -RZ, R61.reuse.H0_H0 ;  /* 0x2000003dff338230 */ /* 0x100fe40000004100 */
[----:B------:R-:W-:Y:S01]  /*6c60*/  @!P2 FADD.FTZ R33, -R33, -RZ ;  /* 0x800000ff2121a221 */ /* 0x000fe20000010100 */
[----:B------:R-:W-:Y:S02]  /*6c70*/  @!P0 HADD2.F32 R53, -RZ, R61.H1_H1 ;  /* 0x3000003dff358230 */ /* 0x000fe40000004100 */
[----:B------:R-:W-:Y:S01]  /*6c80*/  @!P2 FADD.FTZ R36, -R36, -RZ ;  /* 0x800000ff2424a221 */ /* 0x000fe20000010100 */
[----:B------:R-:W-:Y:S01]  /*6c90*/  @!P0 HADD2.F32 R45, -RZ, R68.H1_H1 ;  /* 0x30000044ff2d8230 */ /* 0x000fe20000004100 */
[----:B------:R-:W-:Y:S01]  /*6ca0*/  @!P0 MOV R61, R67 ;  /* 0x00000043003d8202 */ /* 0x000fe20000000f00 */
[----:B------:R-:W-:Y:S02]  /*6cb0*/  @!P0 HADD2.F32 R54, -RZ, R62.H0_H0 ;  /* 0x2000003eff368230 */ /* 0x000fe40000004100 */
[----:B------:R-:W-:Y:S01]  /*6cc0*/  @!P2 FADD.FTZ R35, -R35, -RZ ;  /* 0x800000ff2323a221 */ /* 0x000fe20000010100 */
[----:B------:R-:W-:Y:S02]  /*6cd0*/  @!P0 HADD2.F32 R48, -RZ, R60.H0_H0 ;  /* 0x2000003cff308230 */ /* 0x000fe40000004100 */
[----:B------:R-:W-:Y:S01]  /*6ce0*/  @!P0 FMUL.FTZ R3, R40, R37 ;  /* 0x0000002528038220 */ /* 0x000fe20000410000 */
[----:B------:R-:W-:Y:S02]  /*6cf0*/  @!P0 HADD2.F32 R55, -RZ, R62.H1_H1 ;  /* 0x3000003eff378230 */ /* 0x000fe40000004100 */
[----:B------:R-:W-:Y:S01]  /*6d00*/  @!P2 FADD.FTZ R32, -R32, -RZ ;  /* 0x800000ff2020a221 */ /* 0x000fe20000010100 */
[----:B------:R-:W-:Y:S02]  /*6d10*/  @!P0 HADD2.F32 R56, -RZ, R63.H0_H0 ;  /* 0x2000003fff388230 */ /* 0x000fe40000004100 */
[----:B------:R-:W-:Y:S01]  /*6d20*/  @!P0 FFMA.FTZ R2, R49, R50, R2 ;  /* 0x0000003231028223 */ /* 0x000fe20000010002 */
[----:B------:R-:W-:Y:S02]  /*6d30*/  @!P0 HADD2.F32 R49, -RZ, R60.H1_H1 ;  /* 0x3000003cff318230 */ /* 0x000fe40000004100 */
[----:B------:R-:W-:Y:S01]  /*6d40*/  @!P0 FMUL.FTZ R4, R41, R36 ;  /* 0x0000002429048220 */ /* 0x000fe20000410000 */
[----:B------:R-:W-:Y:S02]  /*6d50*/  @!P0 HADD2.F32 R50, -RZ, R61.H0_H0 ;  /* 0x2000003dff328230 */ /* 0x000fe40000004100 */
[----:B------:R-:W-:Y:S01]  /*6d60*/  @!P0 FMUL.FTZ R5, R38, R35 ;  /* 0x0000002326058220 */ /* 0x000fe20000410000 */
[----:B------:R-:W-:Y:S02]  /*6d70*/  @!P0 HADD2.F32 R57, -RZ, R63.H1_H1 ;  /* 0x3000003fff398230 */ /* 0x000fe40000004100 */
[----:B------:R-:W-:Y:S01]  /*6d80*/  @!P0 FMUL.FTZ R6, R29, R34 ;  /* 0x000000221d068220 */ /* 0x000fe20000410000 */
[----:B------:R-:W-:Y:S01]  /*6d90*/  @!P0 FFMA.FTZ R3, R52, R51, R3 ;  /* 0x0000003334038223 */ /* 0x000fe20000010003 */
[----:B------:R-:W-:Y:S02]  /*6da0*/  @!P0 HADD2.F32 R51, -RZ, R61.H1_H1 ;  /* 0x3000003dff338230 */ /* 0x000fe40000004100 */
[----:B------:R-:W-:Y:S01]  /*6db0*/  @!P0 FMUL.FTZ R7, R28, R33 ;  /* 0x000000211c078220 */ /* 0x000fe20000410000 */
[----:B------:R-:W-:Y:S01]  /*6dc0*/  @!P0 FMUL.FTZ R8, R31, R32 ;  /* 0x000000201f088220 */ /* 0x000fe20000410000 */
[----:B------:R-:W-:Y:S01]  /*6dd0*/  @!P0 FFMA.FTZ R4, R45, R53, R4 ;  /* 0x000000352d048223 */ /* 0x000fe20000010004 */
[----:B------:R-:W-:Y:S01]  /*6de0*/  @!P0 FFMA.FTZ R5, R48, R54, R5 ;  /* 0x0000003630058223 */ /* 0x000fe20000010005 */
[----:B------:R-:W-:Y:S01]  /*6df0*/  @!P0 FFMA.FTZ R6, R49, R55, R6 ;  /* 0x0000003731068223 */ /* 0x000fe20000010006 */
[----:B------:R-:W-:Y:S01]  /*6e00*/  @!P0 FFMA.FTZ R7, R50, R56, R7 ;  /* 0x0000003832078223 */ /* 0x000fe20000010007 */
[----:B------:R-:W-:Y:S01]  /*6e10*/  @!P0 FFMA.FTZ R8, R51, R57, R8 ;  /* 0x0000003933088223 */ /* 0x000fe20000010008 */
[----:B------:R-:W-:Y:S02]  /*6e20*/  @!P0 F2FP.F16.F32.PACK_AB R140, R2, R0 ;  /* 0x00000000028c823e */ /* 0x000fe400000000ff */
[----:B------:R-:W-:Y:S02]  /*6e30*/  @!P0 F2FP.F16.F32.PACK_AB R141, R4, R3 ;  /* 0x00000003048d823e */ /* 0x000fe400000000ff */
[----:B------:R-:W-:Y:S02]  /*6e40*/  @!P0 F2FP.F16.F32.PACK_AB R142, R6, R5 ;  /* 0x00000005068e823e */ /* 0x000fe400000000ff */
[----:B------:R-:W-:Y:S02]  /*6e50*/  @!P0 F2FP.F16.F32.PACK_AB R143, R8, R7 ;  /* 0x00000007088f823e */ /* 0x000fe400000000ff */
[----:B------:R-:W-:Y:S02]  /*6e60*/  @!P0 MOV R64, R140 ;  /* 0x0000008c00408202 */ /* 0x000fe40000000f00 */
[----:B------:R-:W-:Y:S02]  /*6e70*/  @!P0 MOV R65, R141 ;  /* 0x0000008d00418202 */ /* 0x000fe40000000f00 */
[----:B------:R-:W-:Y:S02]  /*6e80*/  @!P0 MOV R66, R142 ;  /* 0x0000008e00428202 */ /* 0x000fe40000000f00 */
[----:B------:R-:W-:Y:S02]  /*6e90*/  @!P0 MOV R67, R143 ;  /* 0x0000008f00438202 */ /* 0x000fe40000000f00 */
[----:B------:R-:W-:Y:S03]  /*6ea0*/  @!P1 ISETP.GE.U32.AND P0, PT, R19, R26, PT ;  /* 0x0000001a1300920c */ /* 0x000fe60003f06070 */
[----:B------:R2:W-:Y:S01]  /*6eb0*/  STG.E.128 desc[UR6][R86.64], R64 ;  /* 0x0000004056007986 */ /* 0x0005e2000c101d06 */
[----:B------:R-:W-:Y:S02]  /*6ec0*/  @!P1 SEL R146, R146, 0x40, P0 ;  /* 0x0000004092929807 */ /* 0x000fe40000000000 */
[----:B------:R-:W-:Y:S02]  /*6ed0*/  @!P1 SEL R145, R145, RZ, P0 ;  /* 0x000000ff91919207 */ /* 0x000fe40000000000 */
[----:B------:R-:W-:Y:S02]  /*6ee0*/  @!P1 SHF.L.U32 R141, R146, 0x1, RZ ;  /* 0x00000001928d9819 */ /* 0x000fe400000006ff */
[----:B------:R-:W-:Y:S02]  /*6ef0*/  @!P1 SEL R29, R26, R27, !P0 ;  /* 0x0000001b1a1d9207 */ /* 0x000fe40004000000 */
        /* <DEDUP_REMOVED lines=9> */
[----:B--2---:R-:W2:Y:S08]  /*6f90*/  LDG.E.128 R64, desc[UR6][R16.64+0x80] ;  /* 0x0000800610407981 */ /* 0x004eb0000c1e1d00 */
[----:B------:R2:W5:Y:S01]  /*6fa0*/  @!P1 LDG.E.128 R60, desc[UR6][R48.64] ;  /* 0x00000006303c9981 */ /* 0x000562000c1e1d00 */
[--C-:B---3--:R-:W-:Y:S02]  /*6fb0*/  @!P1 HADD2.F32 R44, -RZ, R28.reuse.H0_H0 ;  /* 0x2000001cff2c9230 */ /* 0x108fe40000004100 */
        /* <DEDUP_REMOVED lines=9> */
[--C-:B------:R-:W-:Y:S01]  /*7050*/  @!P1 HADD2.F32 R35, -RZ, R142.reuse.H0_H0 ;  /* 0x2000008eff239230 */ /* 0x100fe20000004100 */
[----:B--2---:R-:W-:Y:S01]  /*7060*/  @!P1 MOV R49, R64 ;  /* 0x0000004000319202 */ /* 0x004fe20000000f00 */
[----:B------:R-:W-:Y:S01]  /*7070*/  @!P1 HADD2.F32 R34, -RZ, R142.H1_H1 ;  /* 0x3000008eff229230 */ /* 0x000fe20000004100 */
[----:B------:R-:W-:Y:S01]  /*7080*/  @!P1 MOV R68, R65 ;  /* 0x0000004100449202 */ /* 0x000fe20000000f00 */
[----:B------:R-:W-:Y:S02]  /*7090*/  @!P1 HADD2.F32 R33, -RZ, R143.H0_H0 ;  /* 0x2000008fff219230 */ /* 0x000fe40000004100 */
[----:B------:R-:W-:Y:S01]  /*70a0*/  @!P1 FMUL.FTZ R9, R44, R39 ;  /* 0x000000272c099220 */ /* 0x000fe20000410000 */
[----:B------:R-:W-:Y:S02]  /*70b0*/  @!P1 HADD2.F32 R48, -RZ, R49.H0_H0 ;  /* 0x20000031ff309230 */ /* 0x000fe40000004100 */
[----:B------:R-:W-:Y:S01]  /*70c0*/  @!P1 FMUL.FTZ R10, R43, R38 ;  /* 0x000000262b0a9220 */ /* 0x000fe20000410000 */
[--C-:B-----5:R-:W-:Y:S02]  /*70d0*/  @!P1 HADD2.F32 R45, -RZ, R60.reuse.H0_H0 ;  /* 0x2000003cff2d9230 */ /* 0x120fe40000004100 */
[----:B------:R-:W-:Y:S01]  /*70e0*/  @!P0 FADD.FTZ R37, -R37, -RZ ;  /* 0x800000ff25258221 */ /* 0x000fe20000010100 */
[----:B------:R-:W-:Y:S01]  /*70f0*/  @!P1 HADD2.F32 R50, -RZ, R60.H1_H1 ;  /* 0x3000003cff329230 */ /* 0x000fe20000004100 */
[----:B------:R-:W-:Y:S01]  /*7100*/  @!P1 MOV R60, R66 ;  /* 0x00000042003c9202 */ /* 0x000fe20000000f00 */
[----:B------:R-:W-:Y:S02]  /*7110*/  @!P1 HADD2.F32 R32, -RZ, R143.H1_H1 ;  /* 0x3000008fff209230 */ /* 0x000fe40000004100 */
[----:B------:R-:W-:Y:S01]  /*7120*/  @!P1 FFMA.FTZ R9, R48, R45, R9 ;  /* 0x0000002d30099223 */ /* 0x000fe20000010009 */
[----:B------:R-:W-:Y:S02]  /*7130*/  @!P1 HADD2.F32 R49, -RZ, R49.H1_H1 ;  /* 0x30000031ff319230 */ /* 0x000fe40000004100 */
[----:B------:R-:W-:Y:S01]  /*7140*/  @!P1 FMUL.FTZ R11, R42, R37 ;  /* 0x000000252a0b9220 */ /* 0x000fe20000410000 */
[--C-:B------:R-:W-:Y:S02]  /*7150*/  @!P1 HADD2.F32 R40, -RZ, R30.reuse.H0_H0 ;  /* 0x2000001eff289230 */ /* 0x100fe40000004100 */
[----:B------:R-:W-:Y:S01]  /*7160*/  @!P0 FADD.FTZ R36, -R36, -RZ ;  /* 0x800000ff24248221 */ /* 0x000fe20000010100 */
[--C-:B------:R-:W-:Y:S02]  /*7170*/  @!P1 HADD2.F32 R51, -RZ, R61.reuse.H0_H0 ;  /* 0x2000003dff339230 */ /* 0x100fe40000004100 */
[----:B------:R-:W-:Y:S01]  /*7180*/  @!P1 FFMA.FTZ R10, R49, R50, R10 ;  /* 0x00000032310a9223 */ /* 0x000fe2000001000a */
[----:B------:R-:W-:Y:S01]  /*7190*/  @!P1 HADD2.F32 R53, -RZ, R61.H1_H1 ;  /* 0x3000003dff359230 */ /* 0x000fe20000004100 */
[----:B------:R-:W-:Y:S01]  /*71a0*/  @!P1 MOV R61, R67 ;  /* 0x00000043003d9202 */ /* 0x000fe20000000f00 */
[----:B------:R-:W-:Y:S02]  /*71b0*/  @!P1 HADD2.F32 R29, -RZ, R30.H1_H1 ;  /* 0x3000001eff1d9230 */ /* 0x000fe40000004100 */
[----:B------:R-:W-:Y:S01]  /*71c0*/  @!P1 FMUL.FTZ R12, R41, R36 ;  /* 0x00000024290c9220 */ /* 0x000fe20000410000 */
[--C-:B------:R-:W-:Y:S02]  /*71d0*/  @!P1 HADD2.F32 R52, -RZ, R68.reuse.H0_H0 ;  /* 0x20000044ff349230 */ /* 0x100fe40000004100 */
[----:B------:R-:W-:Y:S01]  /*71e0*/  @!P0 FADD.FTZ R35, -R35, -RZ ;  /* 0x800000ff23238221 */ /* 0x000fe20000010100 */
[--C-:B------:R-:W-:Y:S02]  /*71f0*/  @!P1 HADD2.F32 R28, -RZ, R31.reuse.H0_H0 ;  /* 0x2000001fff1c9230 */ /* 0x100fe40000004100 */
[----:B------:R-:W-:Y:S01]  /*7200*/  @!P0 FADD.FTZ R34, -R34, -RZ ;  /* 0x800000ff22228221 */ /* 0x000fe20000010100 */
[----:B------:R-:W-:Y:S01]  /*7210*/  @!P1 HADD2.F32 R31, -RZ, R31.H1_H1 ;  /* 0x3000001fff1f9230 */ /* 0x000fe20000004100 */
[----:B------:R-:W-:Y:S01]  /*7220*/  @!P1 F2FP.F16.F32.PACK_AB R140, R10, R9 ;  /* 0x000000090a8c923e */ /* 0x000fe200000000ff */
[----:B------:R-:W-:Y:S02]  /*7230*/  @!P1 HADD2.F32 R45, -RZ, R68.H1_H1 ;  /* 0x30000044ff2d9230 */ /* 0x000fe40000004100 */
[----:B------:R-:W-:Y:S01]  /*7240*/  @!P0 FADD.FTZ R33, -R33, -RZ ;  /* 0x800000ff21218221 */ /* 0x000fe20000010100 */
[----:B------:R-:W-:Y:S01]  /*7250*/  @!P1 HADD2.F32 R54, -RZ, R62.H0_H0 ;  /* 0x2000003eff369230 */ /* 0x000fe20000004100 */
[----:B------:R-:W-:Y:S01]  /*7260*/  @!P1 MOV R64, R140 ;  /* 0x0000008c00409202 */ /* 0x000fe20000000f00 */
[----:B------:R-:W-:Y:S02]  /*7270*/  @!P1 HADD2.F32 R48, -RZ, R60.H0_H0 ;  /* 0x2000003cff309230 */ /* 0x000fe40000004100 */
[----:B------:R-:W-:Y:S01]  /*7280*/  @!P0 FADD.FTZ R32, -R32, -RZ ;  /* 0x800000ff20208221 */ /* 0x000fe20000010100 */
[----:B------:R-:W-:Y:S01]  /*7290*/  @!P1 FMUL.FTZ R13, R40, R35 ;  /* 0x00000023280d9220 */ /* 0x000fe20000410000 */
[----:B------:R-:W-:Y:S02]  /*72a0*/  @!P1 HADD2.F32 R55, -RZ, R62.H1_H1 ;  /* 0x3000003eff379230 */ /* 0x000fe40000004100 */
[----:B------:R-:W-:Y:S01]  /*72b0*/  @!P1 FFMA.FTZ R11, R52, R51, R11 ;  /* 0x00000033340b9223 */ /* 0x000fe2000001000b */
[----:B------:R-:W-:Y:S02]  /*72c0*/  @!P1 HADD2.F32 R49, -RZ, R60.H1_H1 ;  /* 0x3000003cff319230 */ /* 0x000fe40000004100 */
[----:B------:R-:W-:Y:S01]  /*72d0*/  @!P1 FMUL.FTZ R14, R29, R34 ;  /* 0x000000221d0e9220 */ /* 0x000fe20000410000 */
[----:B------:R-:W-:Y:S02]  /*72e0*/  @!P1 HADD2.F32 R56, -RZ, R63.H0_H0 ;  /* 0x2000003fff389230 */ /* 0x000fe40000004100 */
[----:B------:R-:W-:Y:S01]  /*72f0*/  @!P1 FMUL.FTZ R15, R28, R33 ;  /* 0x000000211c0f9220 */ /* 0x000fe20000410000 */
[----:B------:R-:W-:Y:S02]  /*7300*/  @!P1 HADD2.F32 R50, -RZ, R61.H0_H0 ;  /* 0x2000003dff329230 */ /* 0x000fe40000004100 */
        /* <DEDUP_REMOVED lines=15> */
.L_x_2225:
[----:B-1----:R-:W-:Y:S05]  /*7400*/  BSYNC.RECONVERGENT B0 ;  /* 0x0000000000007941 */ /* 0x002fea0003800200 */
.L_x_2224:
[----:B------:R-:W-:Y:S04]  /*7410*/  BSSY.RECONVERGENT B0, `(.L_x_2226) ;  /* 0x00000b7000007945 */ /* 0x000fe80003800200 */
[----:B------:R-:W-:Y:S05]  /*7420*/  @P3 BRA `(.L_x_2227) ;  /* 0x0000000800d43947 */ /* 0x000fea0003800000 */
[C---:B---3--:R-:W-:Y:S04]  /*7430*/  LEA R10, P0, R99.reuse, R18, 0x1 ;  /* 0x00000012630a7211 */ /* 0x048fe800078008ff */
[----:B------:R-:W-:Y:S02]  /*7440*/  LEA.HI.X R11, R99, R17, R98, 0x1, P0 ;  /* 0x00000011630b7211 */ /* 0x000fe400000f0c62 */
[C---:B----4-:R-:W-:Y:S03]  /*7450*/  LEA R64, P0, R71.reuse, R86, 0x1 ;  /* 0x0000005647407211 */ /* 0x050fe600078008ff */
[----:B------:R-:W3:Y:S01]  /*7460*/  LDG.E.128 R52, desc[UR6][R10.64] ;  /* 0x000000060a347981 */ /* 0x000ee2000c1e1d00 */
[----:B------:R-:W-:Y:S02]  /*7470*/  LEA.HI.X R65, R71, R87, R74, 0x1, P0 ;  /* 0x0000005747417211 */ /* 0x000fe400000f0c4a */
[C---:B------:R-:W-:Y:S11]  /*7480*/  ISETP.GE.AND P0, PT, R22.reuse, R21, PT ;  /* 0x000000151600720c */ /* 0x040ff60003f06270 */
[----:B------:R-:W-:Y:S02]  /*7490*/  @!UPT UIADD3 URZ, UPT, UPT, URZ, URZ, URZ ;  /* 0x000000fffffff290 */ /* 0x000fe4000fffe0ff */
        /* <DEDUP_REMOVED lines=8> */
[----:B------:R-:W4:Y:S01]  /*7520*/  @!P0 LDG.E.128 R12, desc[UR6][R14.64] ;  /* 0x000000060e0c8981 */ /* 0x000f22000c1e1d00 */
[----:B------:R-:W-:Y:S02]  /*7530*/  @!P0 SHF.L.U64.HI R44, R57, 0x1, R44 ;  /* 0x00000001392c8819 */ /* 0x000fe4000001022c */
[C---:B------:R-:W-:Y:S04]  /*7540*/  @!P0 IADD3 R60, P1, PT, R47.reuse, R90, RZ ;  /* 0x0000005a2f3c8210 */ /* 0x040fe80007f3e0ff */
[C---:B------:R-:W-:Y:S02]  /*7550*/  @!P0 IADD3.X R61, PT, PT, R44.reuse, R91, RZ, P1, !PT ;  /* 0x0000005b2c3d8210 */ /* 0x040fe40000ffe4ff */
[----:B------:R-:W-:Y:S04]  /*7560*/  @!P0 IADD3 R40, P1, PT, R47, R92, RZ ;  /* 0x0000005c2f288210 */ /* 0x000fe80007f3e0ff */
[----:B------:R-:W5:Y:S01]  /*7570*/  @!P0 LDG.E.128 R60, desc[UR6][R60.64] ;  /* 0x000000063c3c8981 */ /* 0x000f62000c1e1d00 */
[----:B------:R-:W-:Y:S02]  /*7580*/  @!P0 IADD3.X R41, PT, PT, R44, R93, RZ, P1, !PT ;  /* 0x0000005d2c298210 */ /* 0x000fe40000ffe4ff */
[----:B------:R-:W-:Y:S05]  /*7590*/  ISETP.GE.U32.OR P1, PT, R22, R26, P0 ;  /* 0x0000001a1600720c */ /* 0x000fea0000726470 */
[----:B------:R3:W2:Y:S01]  /*75a0*/  @!P0 LDG.E.128 R48, desc[UR6][R40.64] ;  /* 0x0000000628308981 */ /* 0x0006a2000c1e1d00 */
[--C-:B----4-:R-:W-:Y:S01]  /*75b0*/  @!P0 HADD2.F32 R38, -RZ, R12.reuse.H0_H0 ;  /* 0x2000000cff268230 */ /* 0x110fe20000004100 */
[----:B---3--:R-:W-:Y:S01]  /*75c0*/  @!P0 MOV R40, R52 ;  /* 0x0000003400288202 */ /* 0x008fe20000000f00 */
[----:B------:R-:W-:Y:S01]  /*75d0*/  @!P0 HADD2.F32 R39, -RZ, R12.H1_H1 ;  /* 0x3000000cff278230 */ /* 0x000fe20000004100 */
[----:B------:R-:W-:Y:S01]  /*75e0*/  @!P0 MOV R56, R53 ;  /* 0x0000003500388202 */ /* 0x000fe20000000f00 */
[--C-:B------:R-:W-:Y:S01]  /*75f0*/  @!P0 HADD2.F32 R36, -RZ, R13.reuse.H0_H0 ;  /* 0x2000000dff248230 */ /* 0x100fe20000004100 */
[----:B------:R-:W-:Y:S01]  /*7600*/  @!P0 MOV R57, R55 ;  /* 0x0000003700398202 */ /* 0x000fe20000000f00 */
[--C-:B------:R-:W-:Y:S02]  /*7610*/  @!P0 HADD2.F32 R41, -RZ, R40.reuse.H0_H0 ;  /* 0x20000028ff298230 */ /* 0x100fe40000004100 */
[----:B------:R-:W-:Y:S02]  /*7620*/  @!P0 HADD2.F32 R43, -RZ, R40.H1_H1 ;  /* 0x30000028ff2b8230 */ /* 0x000fe40000004100 */
[----:B------:R-:W-:Y:S02]  /*7630*/  @!P0 HADD2.F32 R35, -RZ, R13.H1_H1 ;  /* 0x3000000dff238230 */ /* 0x000fe40000004100 */
[----:B------:R-:W-:Y:S02]  /*7640*/  @!P0 HADD2.F32 R32, -RZ, R14.H0_H0 ;  /* 0x2000000eff208230 */ /* 0x000fe40000004100 */
[--C-:B-----5:R-:W-:Y:S02]  /*7650*/  @!P0 HADD2.F32 R37, -RZ, R60.reuse.H0_H0 ;  /* 0x2000003cff258230 */ /* 0x120fe40000004100 */
[----:B------:R-:W-:Y:S02]  /*7660*/  @!P0 HADD2.F32 R34, -RZ, R60.H1_H1 ;  /* 0x3000003cff228230 */ /* 0x000fe40000004100 */
[--C-:B------:R-:W-:Y:S02]  /*7670*/  @!P0 HADD2.F32 R31, -RZ, R61.reuse.H0_H0 ;  /* 0x2000003dff1f8230 */ /* 0x100fe40000004100 */
[----:B------:R-:W-:Y:S01]  /*7680*/  @!P1 FADD.FTZ R37, -R37, -RZ ;  /* 0x800000ff25259221 */ /* 0x000fe20000010100 */
[----:B------:R-:W-:Y:S02]  /*7690*/  @!P0 HADD2.F32 R30, -RZ, R61.H1_H1 ;  /* 0x3000003dff1e8230 */ /* 0x000fe40000004100 */
[----:B------:R-:W-:Y:S01]  /*76a0*/  @!P1 FADD.FTZ R34, -R34, -RZ ;  /* 0x800000ff22229221 */ /* 0x000fe20000010100 */
[----:B------:R-:W-:Y:S02]  /*76b0*/  @!P0 HADD2.F32 R29, -RZ, R62.H0_H0 ;  /* 0x2000003eff1d8230 */ /* 0x000fe40000004100 */
[----:B------:R-:W-:Y:S01]  /*76c0*/  @!P0 FMUL.FTZ R0, R38, R37 ;  /* 0x0000002526008220 */ /* 0x000fe20000410000 */
[--C-:B--2---:R-:W-:Y:S02]  /*76d0*/  @!P0 HADD2.F32 R40, -RZ, R48.reuse.H0_H0 ;  /* 0x20000030ff288230 */ /* 0x104fe40000004100 */
[----:B------:R-:W-:Y:S01]  /*76e0*/  @!P0 FMUL.FTZ R2, R39, R34 ;  /* 0x0000002227028220 */ /* 0x000fe20000410000 */
[----:B------:R-:W-:Y:S02]  /*76f0*/  @!P0 HADD2.F32 R42, -RZ, R48.H1_H1 ;  /* 0x30000030ff2a8230 */ /* 0x000fe40000004100 */
[----:B------:R-:W-:Y:S01]  /*7700*/  @!P1 FADD.FTZ R31, -R31, -RZ ;  /* 0x800000ff1f1f9221 */ /* 0x000fe20000010100 */
[----:B------:R-:W-:Y:S02]  /*7710*/  @!P0 HADD2.F32 R28, -RZ, R62.H1_H1 ;  /* 0x3000003eff1c8230 */ /* 0x000fe40000004100 */
[----:B------:R-:W-:Y:S01]  /*7720*/  @!P0 FFMA.FTZ R0, R41, R40, R0 ;  /* 0x0000002829008223 */ /* 0x000fe20000010000 */
[--C-:B------:R-:W-:Y:S02]  /*7730*/  @!P0 HADD2.F32 R45, -RZ, R49.reuse.H0_H0 ;  /* 0x20000031ff2d8230 */ /* 0x100fe40000004100 */
[----:B------:R-:W-:Y:S01]  /*7740*/  @!P0 FMUL.FTZ R3, R36, R31 ;  /* 0x0000001f24038220 */ /* 0x000fe20000410000 */
[----:B------:R-:W-:Y:S02]  /*7750*/  @!P0 HADD2.F32 R46, -RZ, R49.H1_H1 ;  /* 0x30000031ff2e8230 */ /* 0x000fe40000004100 */
[----:B------:R-:W-:Y:S01]  /*7760*/  @!P0 FFMA.FTZ R2, R43, R42, R2 ;  /* 0x0000002a2b028223 */ /* 0x000fe20000010002 */
        /* <DEDUP_REMOVED lines=8> */
[----:B------:R-:W-:Y:S01]  /*77f0*/  @!P0 HADD2.F32 R50, -RZ, R51.H1_H1 ;  /* 0x30000033ff328230 */ /* 0x000fe20000004100 */
[----:B------:R-:W-:Y:S01]  /*7800*/  @!P0 MOV R51, R54 ;  /* 0x0000003600338202 */ /* 0x000fe20000000f00 */
[----:B------:R-:W-:Y:S02]  /*7810*/  @!P0 HADD2.F32 R9, -RZ, R63.H1_H1 ;  /* 0x3000003fff098230 */ /* 0x000fe40000004100 */
[----:B------:R-:W-:Y:S01]  /*7820*/  @!P1 FADD.FTZ R28, -R28, -RZ ;  /* 0x800000ff1c1c9221 */ /* 0x000fe20000010100 */
[----:B------:R-:W-:Y:S02]  /*7830*/  @!P0 HADD2.F32 R33, -RZ, R14.H1_H1 ;  /* 0x3000000eff218230 */ /* 0x000fe40000004100 */
[----:B------:R-:W-:Y:S01]  /*7840*/  @!P1 FADD.FTZ R16, -R16, -RZ ;  /* 0x800000ff10109221 */ /* 0x000fe20000010100 */
[--C-:B------:R-:W-:Y:S02]  /*7850*/  @!P0 HADD2.F32 R44, -RZ, R56.reuse.H0_H0 ;  /* 0x20000038ff2c8230 */ /* 0x100fe40000004100 */
[----:B------:R-:W-:Y:S01]  /*7860*/  @!P1 FADD.FTZ R9, -R9, -RZ ;  /* 0x800000ff09099221 */ /* 0x000fe20000010100 */
[--C-:B------:R-:W-:Y:S02]  /*7870*/  @!P0 HADD2.F32 R13, -RZ, R15.reuse.H0_H0 ;  /* 0x2000000fff0d8230 */ /* 0x100fe40000004100 */
[----:B------:R-:W-:Y:S01]  /*7880*/  @!P0 FMUL.FTZ R6, R33, R28 ;  /* 0x0000001c21068220 */ /* 0x000fe20000410000 */
        /* <DEDUP_REMOVED lines=9> */
[----:B------:R-:W-:Y:S01]  /*7920*/  @!P0 FFMA.FTZ R5, R40, R47, R5 ;  /* 0x0000002f28058223 */ /* 0x000fe20000010005 */
[----:B------:R-:W-:Y:S01]  /*7930*/  @!P0 HADD2.F32 R45, -RZ, R57.H1_H1 ;  /* 0x30000039ff2d8230 */ /* 0x000fe20000004100 */
[----:B------:R-:W-:Y:S01]  /*7940*/  @!P0 F2FP.F16.F32.PACK_AB R44, R2, R0 ;  /* 0x00000000022c823e */ /* 0x000fe200000000ff */
[----:B------:R-:W-:Y:S01]  /*7950*/  @!P0 FFMA.FTZ R6, R43, R48, R6 ;  /* 0x000000302b068223 */ /* 0x000fe20000010006 */
[----:B------:R-:W-:Y:S01]  /*7960*/  @!P0 FFMA.FTZ R7, R42, R49, R7 ;  /* 0x000000312a078223 */ /* 0x000fe20000010007 */
[----:B------:R-:W-:Y:S01]  /*7970*/  @!P0 F2FP.F16.F32.PACK_AB R47, R4, R3 ;  /* 0x00000003042f823e */ /* 0x000fe200000000ff */
[----:B------:R-:W-:Y:S01]  /*7980*/  @!P0 FFMA.FTZ R8, R45, R50, R8 ;  /* 0x000000322d088223 */ /* 0x000fe20000010008 */
[----:B------:R-:W-:Y:S02]  /*7990*/  @!P0 MOV R52, R44 ;  /* 0x0000002c00348202 */ /* 0x000fe40000000f00 */
[----:B------:R-:W-:Y:S02]  /*79a0*/  @!P0 F2FP.F16.F32.PACK_AB R46, R6, R5 ;  /* 0x00000005062e823e */ /* 0x000fe400000000ff */
[----:B------:R-:W-:Y:S02]  /*79b0*/  @!P0 F2FP.F16.F32.PACK_AB R57, R8, R7 ;  /* 0x000000070839823e */ /* 0x000fe400000000ff */
[----:B------:R-:W-:Y:S02]  /*79c0*/  @!P0 MOV R53, R47 ;  /* 0x0000002f00358202 */ /* 0x000fe40000000f00 */
[----:B------:R-:W-:Y:S02]  /*79d0*/  @!P0 MOV R54, R46 ;  /* 0x0000002e00368202 */ /* 0x000fe40000000f00 */
[----:B------:R-:W-:Y:S02]  /*79e0*/  @!P0 MOV R55, R57 ;  /* 0x0000003900378202 */ /* 0x000fe40000000f00 */
[C---:B------:R-:W-:Y:S03]  /*79f0*/  ISETP.GE.AND P0, PT, R19.reuse, R21, PT ;  /* 0x000000151300720c */ /* 0x040fe60003f06270 */
[----:B------:R1:W-:Y:S10]  /*7a00*/  STG.E.128 desc[UR6][R64.64], R52 ;  /* 0x0000003440007986 */ /* 0x0003f4000c101d06 */
        /* <DEDUP_REMOVED lines=8> */
[----:B------:R-:W2:Y:S01]  /*7a90*/  @!P0 LDG.E.128 R4, desc[UR6][R6.64+0x80] ;  /* 0x0000800606048981 */ /* 0x000ea2000c1e1d00 */
[----:B------:R-:W-:Y:S02]  /*7aa0*/  @!P0 SHF.L.U64.HI R44, R57, 0x1, R44 ;  /* 0x00000001392c8819 */ /* 0x000fe4000001022c */
[C---:B------:R-:W-:Y:S04]  /*7ab0*/  @!P0 IADD3 R60, P1, PT, R47.reuse, R90, RZ ;  /* 0x0000005a2f3c8210 */ /* 0x040fe80007f3e0ff */
[C---:B------:R-:W-:Y:S01]  /*7ac0*/  @!P0 IADD3.X R61, PT, PT, R44.reuse, R91, RZ, P1, !PT ;  /* 0x0000005b2c3d8210 */ /* 0x040fe20000ffe4ff */
[----:B-1----:R-:W3:Y:S01]  /*7ad0*/  LDG.E.128 R52, desc[UR6][R10.64+0x80] ;  /* 0x000080060a347981 */ /* 0x002ee2000c1e1d00 */
[----:B------:R-:W-:Y:S04]  /*7ae0*/  @!P0 IADD3 R40, P1, PT, R47, R92, RZ ;  /* 0x0000005c2f288210 */ /* 0x000fe80007f3e0ff */
[----:B------:R-:W-:Y:S02]  /*7af0*/  @!P0 IADD3.X R41, PT, PT, R44, R93, RZ, P1, !PT ;  /* 0x0000005d2c298210 */ /* 0x000fe40000ffe4ff */
[----:B------:R-:W-:Y:S01]  /*7b00*/  ISETP.GE.U32.OR P1, PT, R19, R26, P0 ;  /* 0x0000001a1300720c */ /* 0x000fe20000726470 */
[----:B------:R-:W4:Y:S08]  /*7b10*/  @!P0 LDG.E.128 R60, desc[UR6][R60.64+0x80] ;  /* 0x000080063c3c8981 */ /* 0x000f30000c1e1d00 */
[----:B------:R1:W5:Y:S01]  /*7b20*/  @!P0 LDG.E.128 R48, desc[UR6][R40.64+0x80] ;  /* 0x0000800628308981 */ /* 0x000362000c1e1d00 */
[--C-:B--2---:R-:W-:Y:S02]  /*7b30*/  @!P0 HADD2.F32 R33, -RZ, R4.reuse.H0_H0 ;  /* 0x20000004ff218230 */ /* 0x104fe40000004100 */
[----:B------:R-:W-:Y:S02]  /*7b40*/  @!P0 HADD2.F32 R31, -RZ, R4.H1_H1 ;  /* 0x30000004ff1f8230 */ /* 0x000fe40000004100 */
[--C-:B------:R-:W-:Y:S02]  /*7b50*/  @!P0 HADD2.F32 R4, -RZ, R5.reuse.H0_H0 ;  /* 0x20000005ff048230 */ /* 0x100fe40000004100 */
[----:B------:R-:W-:Y:S02]  /*7b60*/  @!P0 HADD2.F32 R5, -RZ, R5.H1_H1 ;  /* 0x30000005ff058230 */ /* 0x000fe40000004100 */
[--C-:B------:R-:W-:Y:S01]  /*7b70*/  @!P0 HADD2.F32 R28, -RZ, R6.reuse.H0_H0 ;  /* 0x20000006ff1c8230 */ /* 0x100fe20000004100 */
[----:B---3--:R-:W-:Y:S01]  /*7b80*/  @!P0 MOV R43, R52 ;  /* 0x00000034002b8202 */ /* 0x008fe20000000f00 */
[----:B------:R-:W-:Y:S01]  /*7b90*/  @!P0 HADD2.F32 R29, -RZ, R6.H1_H1 ;  /* 0x30000006ff1d8230 */ /* 0x000fe20000004100 */
[----:B------:R-:W-:Y:S01]  /*7ba0*/  @!P0 MOV R56, R53 ;  /* 0x0000003500388202 */ /* 0x000fe20000000f00 */
[----:B------:R-:W-:Y:S01]  /*7bb0*/  @!P0 HADD2.F32 R16, -RZ, R7.H0_H0 ;  /* 0x20000007ff108230 */ /* 0x000fe20000004100 */
[----:B------:R-:W-:Y:S01]  /*7bc0*/  @!P0 MOV R57, R55 ;  /* 0x0000003700398202 */ /* 0x000fe20000000f00 */
[----:B-1----:R-:W-:Y:S02]  /*7bd0*/  @!P0 HADD2.F32 R41, -RZ, R43.H0_H0 ;  /* 0x2000002bff298230 */ /* 0x002fe40000004100 */
        /* <DEDUP_REMOVED lines=17> */
[----:B------:R-:W-:Y:S01]  /*7cf0*/  @!P1 FADD.FTZ R14, -R14, -RZ ;  /* 0x800000ff0e0e9221 */ /* 0x000fe20000010100 */
[--C-:B------:R-:W-:Y:S02]  /*7d00*/  @!P0 HADD2.F32 R47, -RZ, R50.reuse.H0_H0 ;  /* 0x20000032ff2f8230 */ /* 0x100fe40000004100 */
[----:B------:R-:W-:Y:S01]  /*7d10*/  @!P1 FADD.FTZ R13, -R13, -RZ ;  /* 0x800000ff0d0d9221 */ /* 0x000fe20000010100 */
[----:B------:R-:W-:Y:S02]  /*7d20*/  @!P0 HADD2.F32 R48, -RZ, R50.H1_H1 ;  /* 0x30000032ff308230 */ /* 0x000fe40000004100 */
[----:B------:R-:W-:Y:S01]  /*7d30*/  @!P0 FMUL.FTZ R4, R5, R14 ;  /* 0x0000000e05048220 */ /* 0x000fe20000410000 */
[----:B------:R-:W-:Y:S02]  /*7d40*/  @!P0 HADD2.F32 R9, -RZ, R63.H0_H0 ;  /* 0x2000003fff098230 */ /* 0x000fe40000004100 */
[----:B------:R-:W-:Y:S01]  /*7d50*/  @!P0 FMUL.FTZ R5, R28, R13 ;  /* 0x0000000d1c058220 */ /* 0x000fe20000410000 */
[--C-:B------:R-:W-:Y:S02]  /*7d60*/  @!P0 HADD2.F32 R49, -RZ, R51.reuse.H0_H0 ;  /* 0x20000033ff318230 */ /* 0x100fe40000004100 */
[----:B------:R-:W-:Y:S01]  /*7d70*/  @!P1 FADD.FTZ R12, -R12, -RZ ;  /* 0x800000ff0c0c9221 */ /* 0x000fe20000010100 */
[----:B------:R-:W-:Y:S01]  /*7d80*/  @!P0 HADD2.F32 R50, -RZ, R51.H1_H1 ;  /* 0x30000033ff328230 */ /* 0x000fe20000004100 */
[----:B------:R-:W-:Y:S01]  /*7d90*/  @!P0 MOV R51, R54 ;  /* 0x0000003600338202 */ /* 0x000fe20000000f00 */
[----:B------:R-:W-:Y:S02]  /*7da0*/  @!P0 HADD2.F32 R8, -RZ, R63.H1_H1 ;  /* 0x3000003fff088230 */ /* 0x000fe40000004100 */
[----:B------:R-:W-:Y:S01]  /*7db0*/  @!P1 FADD.FTZ R9, -R9, -RZ ;  /* 0x800000ff09099221 */ /* 0x000fe20000010100 */
[----:B------:R-:W-:Y:S02]  /*7dc0*/  @!P0 HADD2.F32 R43, -RZ, R43.H1_H1 ;  /* 0x3000002bff2b8230 */ /* 0x000fe40000004100 */
[----:B------:R-:W-:Y:S01]  /*7dd0*/  @!P0 FMUL.FTZ R6, R29, R12 ;  /* 0x0000000c1d068220 */ /* 0x000fe20000410000 */
[--C-:B------:R-:W-:Y:S02]  /*7de0*/  @!P0 HADD2.F32 R44, -RZ, R56.reuse.H0_H0 ;  /* 0x20000038ff2c8230 */ /* 0x100fe40000004100 */
[----:B------:R-:W-:Y:S01]  /*7df0*/  @!P1 FADD.FTZ R8, -R8, -RZ ;  /* 0x800000ff08089221 */ /* 0x000fe20000010100 */
[----:B------:R-:W-:Y:S02]  /*7e00*/  @!P0 HADD2.F32 R41, -RZ, R56.H1_H1 ;  /* 0x30000038ff298230 */ /* 0x000fe40000004100 */
[----:B------:R-:W-:Y:S01]  /*7e10*/  @!P0 FFMA.FTZ R2, R43, R42, R2 ;  /* 0x0000002a2b028223 */ /* 0x000fe20000010002 */
[----:B------:R-:W-:Y:S02]  /*7e20*/  @!P0 HADD2.F32 R15, -RZ, R7.H1_H1 ;  /* 0x30000007ff0f8230 */ /* 0x000fe40000004100 */
[----:B------:R-:W-:Y:S01]  /*7e30*/  @!P0 FFMA.FTZ R3, R44, R45, R3 ;  /* 0x0000002d2c038223 */ /* 0x000fe20000010003 */
[--C-:B------:R-:W-:Y:S02]  /*7e40*/  @!P0 HADD2.F32 R40, -RZ, R51.reuse.H0_H0 ;  /* 0x20000033ff288230 */ /* 0x100fe40000004100 */
[----:B------:R-:W-:Y:S01]  /*7e50*/  @!P0 FMUL.FTZ R7, R16, R9 ;  /* 0x0000000910078220 */ /* 0x000fe20000410000 */
[----:B------:R-:W-:Y:S01]  /*7e60*/  @!P0 F2FP.F16.F32.PACK_AB R44, R2, R0 ;  /* 0x00000000022c823e */ /* 0x000fe200000000ff */
[----:B------:R-:W-:Y:S02]  /*7e70*/  @!P0 HADD2.F32 R43, -RZ, R51.H1_H1 ;  /* 0x30000033ff2b8230 */ /* 0x000fe40000004100 */
[----:B------:R-:W-:Y:S01]  /*7e80*/  @!P0 FFMA.FTZ R4, R41, R46, R4 ;  /* 0x0000002e29048223 */ /* 0x000fe20000010004 */
[--C-:B------:R-:W-:Y:S01]  /*7e90*/  @!P0 HADD2.F32 R42, -RZ, R57.reuse.H0_H0 ;  /* 0x20000039ff2a8230 */ /* 0x100fe20000004100 */
[----:B------:R-:W-:Y:S01]  /*7ea0*/  @!P0 MOV R52, R44 ;  /* 0x0000002c00348202 */ /* 0x000fe20000000f00 */
[----:B------:R-:W-:Y:S02]  /*7eb0*/  @!P0 HADD2.F32 R45, -RZ, R57.H1_H1 ;  /* 0x30000039ff2d8230 */ /* 0x000fe40000004100 */
[----:B------:R-:W-:Y:S01]  /*7ec0*/  @!P0 FMUL.FTZ R8, R15, R8 ;  /* 0x000000080f088220 */ /* 0x000fe20000410000 */
        /* <DEDUP_REMOVED lines=11> */
.L_x_2227:
[----:B------:R-:W-:Y:S05]  /*7f80*/  BSYNC.RECONVERGENT B0 ;  /* 0x0000000000007941 */ /* 0x000fea0003800200 */
.L_x_2226:
[----:B------:R-:W-:Y:S01]  /*7f90*/  ISETP.NE.AND P0, PT, R144, RZ, PT ;  /* 0x000000ff9000720c */ /* 0x000fe20003f05270 */
[----:B------:R-:W-:Y:S11]  /*7fa0*/  BSSY.RECONVERGENT B0, `(.L_x_2228) ;  /* 0x00000ba000007945 */ /* 0x000ff60003800200 */
[----:B------:R-:W-:Y:S01]  /*7fb0*/  @!UPT UIADD3 URZ, UPT, UPT, URZ, URZ, URZ ;  /* 0x000000fffffff290 */ /* 0x000fe2000fffe0ff */
[----:B------:R-:W-:Y:S05]  /*7fc0*/  @!P0 BRA `(.L_x_2229) ;  /* 0x0000000800dc8947 */ /* 0x000fea0003800000 */
[----:B---3--:R-:W3:Y:S08]  /*7fd0*/  LDC.64 R4, c[0x0][0x4a8] ;  /* 0x00012a00ff047b82 */ /* 0x008ef00000000a00 */
[----:B------:R-:W5:Y:S01]  /*7fe0*/  LDC.64 R2, c[0x0][0x3b8] ;  /* 0x0000ee00ff027b82 */ /* 0x000f620000000a00 */
[C---:B---3--:R-:W-:Y:S04]  /*7ff0*/  LEA R10, P0, R4.reuse, R18, 0x6 ;  /* 0x00000012040a7211 */ /* 0x048fe800078030ff */
[----:B------:R-:W-:Y:S02]  /*8000*/  LEA.HI.X R11, R4, R17, R5, 0x6, P0 ;  /* 0x00000011040b7211 */ /* 0x000fe400000f3405 */
[C---:B-----5:R-:W-:Y:S03]  /*8010*/  LEA R44, P0, R2.reuse, R86, 0x6 ;  /* 0x00000056022c7211 */ /* 0x060fe600078030ff */
        /* <DEDUP_REMOVED lines=12> */
[----:B------:R-:W5:Y:S01]  /*80e0*/  @!P0 LDG.E.128 R4, desc[UR6][R6.64] ;  /* 0x0000000606048981 */ /* 0x000f62000c1e1d00 */
[----:B------:R-:W-:Y:S02]  /*80f0*/  @!P0 SHF.L.U64.HI R0, R3, 0x1, R0 ;  /* 0x0000000103008819 */ /* 0x000fe40000010200 */
[C---:B------:R-:W-:Y:S04]  /*8100*/  @!P0 IADD3 R28, P1, PT, R35.reuse, R90, RZ ;  /* 0x0000005a231c8210 */ /* 0x040fe80007f3e0ff */
[C---:B------:R-:W-:Y:S02]  /*8110*/  @!P0 IADD3.X R29, PT, PT, R0.reuse, R91, RZ, P1, !PT ;  /* 0x0000005b001d8210 */ /* 0x040fe40000ffe4ff */
[----:B------:R-:W-:Y:S04]  /*8120*/  @!P0 IADD3 R34, P1, PT, R35, R92, RZ ;  /* 0x0000005c23228210 */ /* 0x000fe80007f3e0ff */
[----:B------:R-:W2:Y:S01]  /*8130*/  @!P0 LDG.E.128 R28, desc[UR6][R28.64] ;  /* 0x000000061c1c8981 */ /* 0x000ea2000c1e1d00 */
[----:B------:R-:W-:Y:S02]  /*8140*/  @!P0 IADD3.X R35, PT, PT, R0, R93, RZ, P1, !PT ;  /* 0x0000005d00238210 */ /* 0x000fe40000ffe4ff */
[----:B------:R-:W-:Y:S05]  /*8150*/  ISETP.GE.U32.OR P1, PT, R22, R26, P0 ;  /* 0x0000001a1600720c */ /* 0x000fea0000726470 */
[----:B------:R3:W4:Y:S02]  /*8160*/  @!P0 LDG.E.128 R36, desc[UR6][R34.64] ;  /* 0x0000000622248981 */ /* 0x000724000c1e1d00 */
[----:B---3--:R-:W-:Y:S02]  /*8170*/  @!P0 MOV R34, R42 ;  /* 0x0000002a00228202 */ /* 0x008fe40000000f00 */
[----:B------:R-:W-:Y:S01]  /*8180*/  @!P0 MOV R35, R43 ;  /* 0x0000002b00238202 */ /* 0x000fe20000000f00 */
[----:B-----5:R-:W-:Y:S02]  /*8190*/  @!P0 HADD2.F32 R33, -RZ, R4.H0_H0 ;  /* 0x20000004ff218230 */ /* 0x020fe40000004100 */
[--C-:B------:R-:W-:Y:S02]  /*81a0*/  @!P0 HADD2.F32 R16, -RZ, R7.reuse.H0_H0 ;  /* 0x20000007ff108230 */ /* 0x100fe40000004100 */
[----:B------:R-:W-:Y:S02]  /*81b0*/  @!P0 HADD2.F32 R15, -RZ, R7.H1_H1 ;  /* 0x30000007ff0f8230 */ /* 0x000fe40000004100 */
[--C-:B--2---:R-:W-:Y:S02]  /*81c0*/  @!P0 HADD2.F32 R3, -RZ, R29.reuse.H0_H0 ;  /* 0x2000001dff038230 */ /* 0x104fe40000004100 */
[----:B------:R-:W-:Y:S02]  /*81d0*/  @!P0 HADD2.F32 R14, -RZ, R29.H1_H1 ;  /* 0x3000001dff0e8230 */ /* 0x000fe40000004100 */
[----:B------:R-:W-:Y:S02]  /*81e0*/  @!P0 HADD2.F32 R13, -RZ, R30.H0_H0 ;  /* 0x2000001eff0d8230 */ /* 0x000fe40000004100 */
[----:B------:R-:W-:Y:S01]  /*81f0*/  @!P1 FADD.FTZ R3, -R3, -RZ ;  /* 0x800000ff03039221 */ /* 0x000fe20000010100 */
[--C-:B------:R-:W-:Y:S02]  /*8200*/  @!P0 HADD2.F32 R9, -RZ, R31.reuse.H0_H0 ;  /* 0x2000001fff098230 */ /* 0x100fe40000004100 */
[----:B------:R-:W-:Y:S01]  /*8210*/  @!P1 FADD.FTZ R14, -R14, -RZ ;  /* 0x800000ff0e0e9221 */ /* 0x000fe20000010100 */
        /* <DEDUP_REMOVED lines=9> */
[----:B------:R-:W-:Y:S01]  /*82b0*/  @!P0 FMUL.FTZ R3, R4, R3 ;  /* 0x0000000304038220 */ /* 0x000fe20000410000 */
[----:B------:R-:W-:Y:S02]  /*82c0*/  @!P0 HADD2.F32 R5, -RZ, R5.H1_H1 ;  /* 0x30000005ff058230 */ /* 0x000fe40000004100 */
[----:B------:R-:W-:Y:S01]  /*82d0*/  @!P0 FMUL.FTZ R8, R15, R8 ;  /* 0x000000080f088220 */ /* 0x000fe20000410000 */
[----:B------:R-:W-:Y:S02]  /*82e0*/  @!P0 HADD2.F32 R28, -RZ, R6.H0_H0 ;  /* 0x20000006ff1c8230 */ /* 0x000fe40000004100 */
[----:B------:R-:W-:Y:S01]  /*82f0*/  @!P1 FADD.FTZ R0, -R0, -RZ ;  /* 0x800000ff00009221 */ /* 0x000fe20000010100 */
[----:B------:R-:W-:Y:S02]  /*8300*/  @!P0 HADD2.F32 R12, -RZ, R30.H1_H1 ;  /* 0x3000001eff0c8230 */ /* 0x000fe40000004100 */
[----:B------:R-:W-:Y:S01]  /*8310*/  @!P0 FMUL.FTZ R4, R5, R14 ;  /* 0x0000000e05048220 */ /* 0x000fe20000410000 */
[----:B------:R-:W-:Y:S02]  /*8320*/  @!P0 HADD2.F32 R29, -RZ, R6.H1_H1 ;  /* 0x30000006ff1d8230 */ /* 0x000fe40000004100 */
[----:B------:R-:W-:Y:S01]  /*8330*/  @!P0 FMUL.FTZ R5, R28, R13 ;  /* 0x0000000d1c058220 */ /* 0x000fe20000410000 */
[----:B----4-:R-:W-:Y:S02]  /*8340*/  @!P0 HADD2.F32 R14, -RZ, R36.H1_H1 ;  /* 0x30000024ff0e8230 */ /* 0x010fe40000004100 */
[----:B------:R-:W-:Y:S01]  /*8350*/  @!P1 FADD.FTZ R12, -R12, -RZ ;  /* 0x800000ff0c0c9221 */ /* 0x000fe20000010100 */
[--C-:B------:R-:W-:Y:S01]  /*8360*/  @!P0 HADD2.F32 R15, -RZ, R37.reuse.H0_H0 ;  /* 0x20000025ff0f8230 */ /* 0x100fe20000004100 */
[----:B------:R-:W-:Y:S01]  /*8370*/  @!P0 MOV R13, R40 ;  /* 0x00000028000d8202 */ /* 0x000fe20000000f00 */
[----:B------:R-:W-:Y:S02]  /*8380*/  @!P0 HADD2.F32 R28, -RZ, R37.H1_H1 ;  /* 0x30000025ff1c8230 */ /* 0x000fe40000004100 */
[----:B------:R-:W-:Y:S01]  /*8390*/  @!P0 FMUL.FTZ R0, R33, R0 ;  /* 0x0000000021008220 */ /* 0x000fe20000410000 */
[----:B------:R-:W-:Y:S02]  /*83a0*/  @!P0 HADD2.F32 R30, -RZ, R38.H1_H1 ;  /* 0x30000026ff1e8230 */ /* 0x000fe40000004100 */
[----:B------:R-:W-:Y:S01]  /*83b0*/  @!P0 FMUL.FTZ R6, R29, R12 ;  /* 0x0000000c1d068220 */ /* 0x000fe20000410000 */
[--C-:B------:R-:W-:Y:S01]  /*83c0*/  @!P0 HADD2.F32 R9, -RZ, R13.reuse.H0_H0 ;  /* 0x2000000dff098230 */ /* 0x100fe20000004100 */
[----:B------:R-:W-:Y:S01]  /*83d0*/  @!P0 MOV R33, R41 ;  /* 0x0000002900218202 */ /* 0x000fe20000000f00 */
[----:B------:R-:W-:Y:S02]  /*83e0*/  @!P0 HADD2.F32 R12, -RZ, R36.H0_H0 ;  /* 0x20000024ff0c8230 */ /* 0x000fe40000004100 */
[----:B------:R-:W-:Y:S01]  /*83f0*/  @!P1 FADD.FTZ R2, -R2, -RZ ;  /* 0x800000ff02029221 */ /* 0x000fe20000010100 */
[----:B------:R-:W-:Y:S02]  /*8400*/  @!P0 HADD2.F32 R13, -RZ, R13.H1_H1 ;  /* 0x3000000dff0d8230 */ /* 0x000fe40000004100 */
[--C-:B------:R-:W-:Y:S02]  /*8410*/  @!P0 HADD2.F32 R16, -RZ, R33.reuse.H0_H0 ;  /* 0x20000021ff108230 */ /* 0x100fe40000004100 */
[----:B------:R-:W-:Y:S01]  /*8420*/  @!P0 FMUL.FTZ R2, R31, R2 ;  /* 0x000000021f028220 */ /* 0x000fe20000410000 */
[----:B------:R-:W-:Y:S02]  /*8430*/  @!P0 HADD2.F32 R29, -RZ, R38.H0_H0 ;  /* 0x20000026ff1d8230 */ /* 0x000fe40000004100 */
[----:B------:R-:W-:Y:S01]  /*8440*/  @!P0 FFMA.FTZ R0, R9, R12, R0 ;  /* 0x0000000c09008223 */ /* 0x000fe20000010000 */
[----:B------:R-:W-:Y:S02]  /*8450*/  @!P0 HADD2.F32 R9, -RZ, R33.H1_H1 ;  /* 0x30000021ff098230 */ /* 0x000fe40000004100 */
[----:B------:R-:W-:Y:S01]  /*8460*/  @!P0 FFMA.FTZ R2, R13, R14, R2 ;  /* 0x0000000e0d028223 */ /* 0x000fe20000010002 */
[--C-:B------:R-:W-:Y:S02]  /*8470*/  @!P0 HADD2.F32 R12, -RZ, R34.reuse.H0_H0 ;  /* 0x20000022ff0c8230 */ /* 0x100fe40000004100 */
[----:B------:R-:W-:Y:S01]  /*8480*/  @!P0 FFMA.FTZ R3, R16, R15, R3 ;  /* 0x0000000f10038223 */ /* 0x000fe20000010003 */
[----:B------:R-:W-:Y:S02]  /*8490*/  @!P0 HADD2.F32 R13, -RZ, R34.H1_H1 ;  /* 0x30000022ff0d8230 */ /* 0x000fe40000004100 */
[----:B------:R-:W-:Y:S01]  /*84a0*/  @!P0 FFMA.FTZ R4, R9, R28, R4 ;  /* 0x0000001c09048223 */ /* 0x000fe20000010004 */
[----:B------:R-:W-:Y:S02]  /*84b0*/  @!P0 HADD2.F32 R31, -RZ, R39.H0_H0 ;  /* 0x20000027ff1f8230 */ /* 0x000fe40000004100 */
[----:B------:R-:W-:Y:S01]  /*84c0*/  @!P0 FFMA.FTZ R5, R12, R29, R5 ;  /* 0x0000001d0c058223 */ /* 0x000fe20000010005 */
[----:B------:R-:W-:Y:S02]  /*84d0*/  @!P0 HADD2.F32 R14, -RZ, R35.H0_H0 ;  /* 0x20000023ff0e8230 */ /* 0x000fe40000004100 */
[----:B------:R-:W-:Y:S01]  /*84e0*/  @!P0 FFMA.FTZ R6, R13, R30, R6 ;  /* 0x0000001e0d068223 */ /* 0x000fe20000010006 */
[----:B------:R-:W-:Y:S01]  /*84f0*/  @!P0 HADD2.F32 R32, -RZ, R39.H1_H1 ;  /* 0x30000027ff208230 */ /* 0x000fe20000004100 */
[----:B------:R-:W-:Y:S01]  /*8500*/  @!P0 F2FP.F16.F32.PACK_AB R3, R4, R3 ;  /* 0x000000030403823e */ /* 0x000fe200000000ff */
[----:B------:R-:W-:Y:S02]  /*8510*/  @!P0 HADD2.F32 R15, -RZ, R35.H1_H1 ;  /* 0x30000023ff0f8230 */ /* 0x000fe40000004100 */
[----:B------:R-:W-:Y:S01]  /*8520*/  @!P0 FFMA.FTZ R7, R14, R31, R7 ;  /* 0x0000001f0e078223 */ /* 0x000fe20000010007 */
[----:B------:R-:W-:Y:S02]  /*8530*/  @!P0 F2FP.F16.F32.PACK_AB R0, R2, R0 ;  /* 0x000000000200823e */ /* 0x000fe400000000ff */
[----:B------:R-:W-:Y:S01]  /*8540*/  @!P0 F2FP.F16.F32.PACK_AB R5, R6, R5 ;  /* 0x000000050605823e */ /* 0x000fe200000000ff */
[----:B------:R-:W-:Y:S01]  /*8550*/  @!P0 FFMA.FTZ R8, R15, R32, R8 ;  /* 0x000000200f088223 */ /* 0x000fe20000010008 */
[----:B------:R-:W-:Y:S02]  /*8560*/  @!P0 MOV R40, R0 ;  /* 0x0000000000288202 */ /* 0x000fe40000000f00 */
[----:B------:R-:W-:Y:S02]  /*8570*/  @!P0 MOV R41, R3 ;  /* 0x0000000300298202 */ /* 0x000fe40000000f00 */
[----:B------:R-:W-:Y:S02]  /*8580*/  @!P0 F2FP.F16.F32.PACK_AB R8, R8, R7 ;  /* 0x000000070808823e */ /* 0x000fe400000000ff */
        /* <DEDUP_REMOVED lines=15> */
[C---:B------:R-:W-:Y:S01]  /*8680*/  @!P0 IADD3.X R29, PT, PT, R0.reuse, R91, RZ, P1, !PT ;  /* 0x0000005b001d8210 */ /* 0x040fe20000ffe4ff */
[----:B--2---:R-:W2:Y:S01]  /*8690*/  LDG.E.128 R40, desc[UR6][R10.64+0x80] ;  /* 0x000080060a287981 */ /* 0x004ea2000c1e1d00 */
[----:B------:R-:W-:Y:S04]  /*86a0*/  @!P0 IADD3 R34, P1, PT, R35, R92, RZ ;  /* 0x0000005c23228210 */ /* 0x000fe80007f3e0ff */
[----:B------:R-:W-:Y:S02]  /*86b0*/  @!P0 IADD3.X R35, PT, PT, R0, R93, RZ, P1, !PT ;  /* 0x0000005d00238210 */ /* 0x000fe40000ffe4ff */
[----:B------:R-:W-:Y:S01]  /*86c0*/  ISETP.GE.U32.OR P1, PT, R19, R26, P0 ;  /* 0x0000001a1300720c */ /* 0x000fe20000726470 */
[----:B------:R-:W4:Y:S08]  /*86d0*/  @!P0 LDG.E.128 R28, desc[UR6][R28.64+0x80] ;  /* 0x000080061c1c8981 */ /* 0x000f30000c1e1d00 */
[----:B------:R-:W5:Y:S01]  /*86e0*/  @!P0 LDG.E.128 R36, desc[UR6][R34.64+0x80] ;  /* 0x0000800622248981 */ /* 0x000f62000c1e1d00 */
[--C-:B---3--:R-:W-:Y:S02]  /*86f0*/  @!P0 HADD2.F32 R16, -RZ, R7.reuse.H0_H0 ;  /* 0x20000007ff108230 */ /* 0x108fe40000004100 */
[----:B------:R-:W-:Y:S02]  /*8700*/  @!P0 HADD2.F32 R33, -RZ, R4.H0_H0 ;  /* 0x20000004ff218230 */ /* 0x000fe40000004100 */
[----:B------:R-:W-:Y:S01]  /*8710*/  @!P0 HADD2.F32 R15, -RZ, R7.H1_H1 ;  /* 0x30000007ff0f8230 */ /* 0x000fe20000004100 */
[----:B--2---:R-:W-:Y:S02]  /*8720*/  @!P0 MOV R11, R40 ;  /* 0x00000028000b8202 */ /* 0x004fe40000000f00 */
[----:B------:R-:W-:Y:S01]  /*8730*/  @!P0 MOV R32, R42 ;  /* 0x0000002a00208202 */ /* 0x000fe20000000f00 */
[--C-:B----4-:R-:W-:Y:S02]  /*8740*/  @!P0 HADD2.F32 R2, -RZ, R28.reuse.H1_H1 ;  /* 0x3000001cff028230 */ /* 0x110fe40000004100 */
[----:B------:R-:W-:Y:S02]  /*8750*/  @!P0 HADD2.F32 R9, -RZ, R31.H0_H0 ;  /* 0x2000001fff098230 */ /* 0x000fe40000004100 */
[----:B------:R-:W-:Y:S02]  /*8760*/  @!P0 HADD2.F32 R0, -RZ, R28.H0_H0 ;  /* 0x2000001cff008230 */ /* 0x000fe40000004100 */
[----:B------:R-:W-:Y:S01]  /*8770*/  @!P1 FADD.FTZ R2, -R2, -RZ ;  /* 0x800000ff02029221 */ /* 0x000fe20000010100 */
[----:B------:R-:W-:Y:S02]  /*8780*/  @!P0 HADD2.F32 R3, -RZ, R29.H0_H0 ;  /* 0x2000001dff038230 */ /* 0x000fe40000004100 */
[----:B------:R-:W-:Y:S01]  /*8790*/  @!P1 FADD.FTZ R9, -R9, -RZ ;  /* 0x800000ff09099221 */ /* 0x000fe20000010100 */
[----:B------:R-:W-:Y:S02]  /*87a0*/  @!P0 HADD2.F32 R12, -RZ, R30.H1_H1 ;  /* 0x3000001eff0c8230 */ /* 0x000fe40000004100 */
[----:B------:R-:W-:Y:S01]  /*87b0*/  @!P1 FADD.FTZ R0, -R0, -RZ ;  /* 0x800000ff00009221 */ /* 0x000fe20000010100 */
[----:B------:R-:W-:Y:S02]  /*87c0*/  @!P0 HADD2.F32 R8, -RZ, R31.H1_H1 ;  /* 0x3000001fff088230 */ /* 0x000fe40000004100 */
[----:B------:R-:W-:Y:S01]  /*87d0*/  @!P0 FMUL.FTZ R7, R16, R9 ;  /* 0x0000000910078220 */ /* 0x000fe20000410000 */
[----:B------:R-:W-:Y:S02]  /*87e0*/  @!P0 HADD2.F32 R14, -RZ, R29.H1_H1 ;  /* 0x3000001dff0e8230 */ /* 0x000fe40000004100 */
[----:B------:R-:W-:Y:S01]  /*87f0*/  @!P0 FMUL.FTZ R0, R33, R0 ;  /* 0x0000000021008220 */ /* 0x000fe20000410000 */
[----:B------:R-:W-:Y:S01]  /*8800*/  @!P0 HADD2.F32 R31, -RZ, R4.H1_H1 ;  /* 0x30000004ff1f8230 */ /* 0x000fe20000004100 */
[----:B------:R-:W-:Y:S01]  /*8810*/  @!P0 MOV R33, R43 ;  /* 0x0000002b00218202 */ /* 0x000fe20000000f00 */
[----:B------:R-:W-:Y:S02]  /*8820*/  @!P0 HADD2.F32 R13, -RZ, R30.H0_H0 ;  /* 0x2000001eff0d8230 */ /* 0x000fe40000004100 */
[----:B------:R-:W-:Y:S01]  /*8830*/  @!P1 FADD.FTZ R3, -R3, -RZ ;  /* 0x800000ff03039221 */ /* 0x000fe20000010100 */
[--C-:B------:R-:W-:Y:S02]  /*8840*/  @!P0 HADD2.F32 R4, -RZ, R5.reuse.H0_H0 ;  /* 0x20000005ff048230 */ /* 0x100fe40000004100 */
[----:B------:R-:W-:Y:S01]  /*8850*/  @!P0 FMUL.FTZ R2, R31, R2 ;  /* 0x000000021f028220 */ /* 0x000fe20000410000 */
[--C-:B------:R-:W-:Y:S01]  /*8860*/  @!P0 HADD2.F32 R29, -RZ, R6.reuse.H1_H1 ;  /* 0x30000006ff1d8230 */ /* 0x100fe20000004100 */
[----:B------:R-:W-:Y:S01]  /*8870*/  @!P0 MOV R31, R41 ;  /* 0x00000029001f8202 */ /* 0x000fe20000000f00 */
[----:B------:R-:W-:Y:S02]  /*8880*/  @!P0 HADD2.F32 R5, -RZ, R5.H1_H1 ;  /* 0x30000005ff058230 */ /* 0x000fe40000004100 */
[----:B------:R-:W-:Y:S01]  /*8890*/  @!P1 FADD.FTZ R12, -R12, -RZ ;  /* 0x800000ff0c0c9221 */ /* 0x000fe20000010100 */
[----:B------:R-:W-:Y:S02]  /*88a0*/  @!P0 HADD2.F32 R28, -RZ, R6.H0_H0 ;  /* 0x20000006ff1c8230 */ /* 0x000fe40000004100 */
[----:B------:R-:W-:Y:S01]  /*88b0*/  @!P1 FADD.FTZ R14, -R14, -RZ ;  /* 0x800000ff0e0e9221 */ /* 0x000fe20000010100 */
[--C-:B-----5:R-:W-:Y:S02]  /*88c0*/  @!P0 HADD2.F32 R10, -RZ, R36.reuse.H0_H0 ;  /* 0x20000024ff0a8230 */ /* 0x120fe40000004100 */
[----:B------:R-:W-:Y:S01]  /*88d0*/  @!P1 FADD.FTZ R13, -R13, -RZ ;  /* 0x800000ff0d0d9221 */ /* 0x000fe20000010100 */
[--C-:B------:R-:W-:Y:S02]  /*88e0*/  @!P0 HADD2.F32 R9, -RZ, R11.reuse.H0_H0 ;  /* 0x2000000bff098230 */ /* 0x100fe40000004100 */
[----:B------:R-:W-:Y:S01]  /*88f0*/  @!P0 FMUL.FTZ R3, R4, R3 ;  /* 0x0000000304038220 */ /* 0x000fe20000410000 */
[----:B------:R-:W-:Y:S02]  /*8900*/  @!P0 HADD2.F32 R11, -RZ, R11.H1_H1 ;  /* 0x3000000bff0b8230 */ /* 0x000fe40000004100 */
[----:B------:R-:W-:Y:S01]  /*8910*/  @!P0 FMUL.FTZ R6, R29, R12 ;  /* 0x0000000c1d068220 */ /* 0x000fe20000410000 */
[----:B------:R-:W-:Y:S02]  /*8920*/  @!P0 HADD2.F32 R12, -RZ, R36.H1_H1 ;  /* 0x30000024ff0c8230 */ /* 0x000fe40000004100 */
[----:B------:R-:W-:Y:S01]  /*8930*/  @!P1 FADD.FTZ R8, -R8, -RZ ;  /* 0x800000ff08089221 */ /* 0x000fe20000010100 */
[----:B------:R-:W-:Y:S02]  /*8940*/  @!P0 HADD2.F32 R16, -RZ, R38.H0_H0 ;  /* 0x20000026ff108230 */ /* 0x000fe40000004100 */
        /* <DEDUP_REMOVED lines=9> */
[----:B------:R-:W-:Y:S02]  /*89e0*/  @!P0 HADD2.F32 R10, -RZ, R32.H0_H0 ;  /* 0x20000020ff0a8230 */ /* 0x000fe40000004100 */
[----:B------:R-:W-:Y:S01]  /*89f0*/  @!P0 FFMA.FTZ R3, R14, R13, R3 ;  /* 0x0000000d0e038223 */ /* 0x000fe20000010003 */
[----:B------:R-:W-:Y:S02]  /*8a00*/  @!P0 HADD2.F32 R28, -RZ, R38.H1_H1 ;  /* 0x30000026ff1c8230 */ /* 0x000fe40000004100 */
[----:B------:R-:W-:Y:S01]  /*8a10*/  @!P0 FFMA.FTZ R4, R9, R15, R4 ;  /* 0x0000000f09048223 */ /* 0x000fe20000010004 */
[----:B------:R-:W-:Y:S01]  /*8a20*/  @!P0 F2FP.F16.F32.PACK_AB R0, R2, R0 ;  /* 0x000000000200823e */ /* 0x000fe200000000ff */
[----:B------:R-:W-:Y:S02]  /*8a30*/  @!P0 HADD2.F32 R11, -RZ, R32.H1_H1 ;  /* 0x30000020ff0b8230 */ /* 0x000fe40000004100 */
[----:B------:R-:W-:Y:S01]  /*8a40*/  @!P0 FFMA.FTZ R5, R10, R16, R5 ;  /* 0x000000100a058223 */ /* 0x000fe20000010005 */
[----:B------:R-:W-:Y:S01]  /*8a50*/  @!P0 HADD2.F32 R29, -RZ, R39.H0_H0 ;  /* 0x20000027ff1d8230 */ /* 0x000fe20000004100 */
[----:B------:R-:W-:Y:S01]  /*8a60*/  @!P0 F2FP.F16.F32.PACK_AB R3, R4, R3 ;  /* 0x000000030403823e */ /* 0x000fe200000000ff */
[----:B------:R-:W-:Y:S01]  /*8a70*/  @!P0 HADD2.F32 R12, -RZ, R33.H0_H0 ;  /* 0x20000021ff0c8230 */ /* 0x000fe20000004100 */
[----:B------:R-:W-:Y:S01]  /*8a80*/  @!P0 MOV R40, R0 ;  /* 0x0000000000288202 */ /* 0x000fe20000000f00 */
[----:B------:R-:W-:Y:S01]  /*8a90*/  @!P0 HADD2.F32 R30, -RZ, R39.H1_H1 ;  /* 0x30000027ff1e8230 */ /* 0x000fe20000004100 */
[----:B------:R-:W-:Y:S01]  /*8aa0*/  @!P0 MOV R41, R3 ;  /* 0x0000000300298202 */ /* 0x000fe20000000f00 */
[----:B------:R-:W-:Y:S02]  /*8ab0*/  @!P0 HADD2.F32 R13, -RZ, R33.H1_H1 ;  /* 0x30000021ff0d8230 */ /* 0x000fe40000004100 */
        /* <DEDUP_REMOVED lines=8> */
.L_x_2229:
[----:B------:R-:W-:Y:S05]  /*8b40*/  BSYNC.RECONVERGENT B0 ;  /* 0x0000000000007941 */ /* 0x000fea0003800200 */
.L_x_2228:
[----:B------:R-:W-:Y:S04]  /*8b50*/  BSSY.RECONVERGENT B0, `(.L_x_2230) ;  /* 0x00000bc000007945 */ /* 0x000fe80003800200 */
[----:B------:R-:W-:Y:S05]  /*8b60*/  @!P4 BRA `(.L_x_2231) ;  /* 0x0000000800e8c947 */ /* 0x000fea0003800000 */
[C---:B------:R-:W-:Y:S02]  /*8b70*/  ISETP.GE.AND P0, PT, R22.reuse, R21, PT ;  /* 0x000000151600720c */ /* 0x040fe40003f06270 */
[----:B------:R-:W-:Y:S11]  /*8b80*/  MOV R16, R18 ;  /* 0x0000001200107202 */ /* 0x000ff60000000f00 */
[-C--:B------:R-:W-:Y:S04]  /*8b90*/  @!P0 ISETP.GE.U32.AND P1, PT, R22, R26.reuse, PT ;  /* 0x0000001a1600820c */ /* 0x080fe80003f26070 */
[----:B---3--:R-:W-:Y:S02]  /*8ba0*/  @!P0 SEL R5, R26, R27, !P1 ;  /* 0x0000001b1a058207 */ /* 0x008fe40004800000 */
[----:B------:R-:W-:Y:S02]  /*8bb0*/  @!P0 SEL R3, R27, RZ, P1 ;  /* 0x000000ff1b038207 */ /* 0x000fe40000800000 */
[C---:B------:R-:W-:Y:S02]  /*8bc0*/  @!P0 SEL R11, R138.reuse, RZ, P1 ;  /* 0x000000ff8a0b8207 */ /* 0x040fe40000800000 */
[C---:B------:R-:W-:Y:S11]  /*8bd0*/  ISETP.GE.AND P1, PT, R19.reuse, R21, PT ;  /* 0x000000151300720c */ /* 0x040ff60003f26270 */
[----:B------:R-:W-:Y:S02]  /*8be0*/  @!UPT UIADD3 URZ, UPT, UPT, URZ, URZ, URZ ;  /* 0x000000fffffff290 */ /* 0x000fe4000fffe0ff */
[----:B------:R-:W-:Y:S04]  /*8bf0*/  @!P1 ISETP.GE.U32.AND P2, PT, R19, R26, PT ;  /* 0x0000001a1300920c */ /* 0x000fe80003f46070 */
[----:B------:R-:W-:Y:S02]  /*8c00*/  @!P1 SEL R7, R138, RZ, P2 ;  /* 0x000000ff8a079207 */ /* 0x000fe40001000000 */
[----:B------:R-:W-:Y:S02]  /*8c10*/  @!P1 SEL R9, R26, R27, !P2 ;  /* 0x0000001b1a099207 */ /* 0x000fe40005000000 */
[----:B------:R-:W-:Y:S02]  /*8c20*/  @!P1 SEL R49, R27, RZ, P2 ;  /* 0x000000ff1b319207 */ /* 0x000fe40001000000 */
[----:B------:R-:W-:Y:S04]  /*8c30*/  @!P0 IADD3 R3, P2, PT, R118, R3, RZ ;  /* 0x0000000376038210 */ /* 0x000fe80007f5e0ff */
[----:B------:R-:W-:Y:S02]  /*8c40*/  @!P0 IADD3.X R0, PT, PT, R104, R11, RZ, P2, !PT ;  /* 0x0000000b68008210 */ /* 0x000fe400017fe4ff */
[----:B------:R-:W-:Y:S02]  /*8c50*/  @!P1 IADD3 R49, P2, PT, R118, R49, RZ ;  /* 0x0000003176319210 */ /* 0x000fe40007f5e0ff */
[----:B------:R-:W-:Y:S02]  /*8c60*/  @!P0 SHF.L.U32 R39, R3, 0x1, RZ ;  /* 0x0000000103278819 */ /* 0x000fe400000006ff */
[----:B------:R-:W-:Y:S02]  /*8c70*/  @!P1 IADD3.X R48, PT, PT, R104, R7, RZ, P2, !PT ;  /* 0x0000000768309210 */ /* 0x000fe400017fe4ff */
[----:B------:R-:W3:Y:S01]  /*8c80*/  LDC.64 R6, c[0x0][0x4a8] ;  /* 0x00012a00ff067b82 */ /* 0x000ee20000000a00 */
[----:B------:R-:W-:Y:S02]  /*8c90*/  @!P0 IADD3 R28, P2, PT, R39, R90, RZ ;  /* 0x0000005a271c8210 */ /* 0x000fe40007f5e0ff */
[----:B------:R-:W-:Y:S02]  /*8ca0*/  @!P0 SHF.L.U64.HI R0, R3, 0x1, R0 ;  /* 0x0000000103008819 */ /* 0x000fe40000010200 */
[----:B------:R-:W-:Y:S02]  /*8cb0*/  @!P1 SHF.L.U64.HI R48, R49, 0x1, R48 ;  /* 0x0000000131309819 */ /* 0x000fe40000010230 */
[C---:B------:R-:W-:Y:S02]  /*8cc0*/  @!P0 IADD3.X R29, PT, PT, R0.reuse, R91, RZ, P2, !PT ;  /* 0x0000005b001d8210 */ /* 0x040fe400017fe4ff */
[----:B------:R-:W-:Y:S04]  /*8cd0*/  @!P0 IADD3 R38, P2, PT, R39, R92, RZ ;  /* 0x0000005c27268210 */ /* 0x000fe80007f5e0ff */
[----:B------:R-:W5:Y:S01]  /*8ce0*/  @!P0 LDG.E.128 R28, desc[UR6][R28.64] ;  /* 0x000000061c1c8981 */ /* 0x000f62000c1e1d00 */
[----:B------:R-:W-:Y:S02]  /*8cf0*/  @!P0 IADD3.X R39, PT, PT, R0, R93, RZ, P2, !PT ;  /* 0x0000005d00278210 */ /* 0x000fe400017fe4ff */
[----:B------:R-:W-:Y:S05]  /*8d00*/  ISETP.GE.U32.OR P2, PT, R22, R26, P0 ;  /* 0x0000001a1600720c */ /* 0x000fea0000746470 */
[----:B--2---:R-:W2:Y:S01]  /*8d10*/  @!P0 LDG.E.128 R40, desc[UR6][R38.64] ;  /* 0x0000000626288981 */ /* 0x004ea2000c1e1d00 */
[----:B---3--:R-:W-:Y:S04]  /*8d20*/  IMAD.WIDE.U32 R10, R6, 0x60, R16 ;  /* 0x00000060060a7825 */ /* 0x008fe800078e0010 */
[----:B------:R-:W-:Y:S05]  /*8d30*/  IMAD R7, R7, 0x60, RZ ;  /* 0x0000006007077824 */ /* 0x000fea00078e02ff */
[----:B------:R-:W-:Y:S03]  /*8d40*/  IADD3 R11, PT, PT, R11, R7, RZ ;  /* 0x000000070b0b7210 */ /* 0x000fe60007ffe0ff */
[----:B------:R-:W-:Y:S02]  /*8d50*/  @!P0 IMAD.WIDE R36, R5, 0x2, R10 ;  /* 0x0000000205248825 */ /* 0x000fe400078e020a */
[----:B------:R-:W3:Y:S08]  /*8d60*/  LDG.E.128 R44, desc[UR6][R10.64] ;  /* 0x000000060a2c7981 */ /* 0x000ef0000c1e1d00 */
[----:B------:R1:W4:Y:S02]  /*8d70*/  @!P0 LDG.E.128 R4, desc[UR6][R36.64] ;  /* 0x0000000624048981 */ /* 0x000324000c1e1d00 */
[----:B-1----:R-:W1:Y:S02]  /*8d80*/  LDC.64 R36, c[0x0][0x3b8] ;  /* 0x0000ee00ff247b82 */ /* 0x002e640000000a00 */
[----:B-1----:R-:W-:Y:S04]  /*8d90*/  IMAD.WIDE.U32 R50, R36, 0x60, R86 ;  /* 0x0000006024327825 */ /* 0x002fe800078e0056 */
[----:B------:R-:W-:Y:S05]  /*8da0*/  IMAD R37, R37, 0x60, RZ ;  /* 0x0000006025257824 */ /* 0x000fea00078e02ff */
[----:B------:R-:W-:Y:S01]  /*8db0*/  IADD3 R51, PT, PT, R51, R37, RZ ;  /* 0x0000002533337210 */ /* 0x000fe20007ffe0ff */
[--C-:B-----5:R-:W-:Y:S02]  /*8dc0*/  @!P0 HADD2.F32 R14, -RZ, R30.reuse.H0_H0 ;  /* 0x2000001eff0e8230 */ /* 0x120fe40000004100 */
[----:B------:R-:W-:Y:S02]  /*8dd0*/  @!P0 HADD2.F32 R15, -RZ, R29.H1_H1 ;  /* 0x3000001dff0f8230 */ /* 0x000fe40000004100 */
[----:B------:R-:W-:Y:S02]  /*8de0*/  @!P0 HADD2.F32 R13, -RZ, R30.H1_H1 ;  /* 0x3000001eff0d8230 */ /* 0x000fe40000004100 */
[----:B------:R-:W-:Y:S01]  /*8df0*/  @!P2 FADD.FTZ R14, -R14, -RZ ;  /* 0x800000ff0e0ea221 */ /* 0x000fe20000010100 */
[--C-:B------:R-:W-:Y:S02]  /*8e00*/  @!P0 HADD2.F32 R12, -RZ, R31.reuse.H0_H0 ;  /* 0x2000001fff0c8230 */ /* 0x100fe40000004100 */
[----:B------:R-:W-:Y:S01]  /*8e10*/  @!P2 FADD.FTZ R15, -R15, -RZ ;  /* 0x800000ff0f0fa221 */ /* 0x000fe20000010100 */
[--C-:B------:R-:W-:Y:S02]  /*8e20*/  @!P0 HADD2.F32 R0, -RZ, R28.reuse.H0_H0 ;  /* 0x2000001cff008230 */ /* 0x100fe40000004100 */
[----:B------:R-:W-:Y:S01]  /*8e30*/  @!P2 FADD.FTZ R13, -R13, -RZ ;  /* 0x800000ff0d0da221 */ /* 0x000fe20000010100 */
[----:B------:R-:W-:Y:S02]  /*8e40*/  @!P0 HADD2.F32 R2, -RZ, R28.H1_H1 ;  /* 0x3000001cff028230 */ /* 0x000fe40000004100 */
[----:B------:R-:W-:Y:S01]  /*8e50*/  @!P2 FADD.FTZ R12, -R12, -RZ ;  /* 0x800000ff0c0ca221 */ /* 0x000fe20000010100 */
[----:B------:R-:W-:Y:S02]  /*8e60*/  @!P0 HADD2.F32 R8, -RZ, R31.H1_H1 ;  /* 0x3000001fff088230 */ /* 0x000fe40000004100 */
[----:B------:R-:W-:Y:S01]  /*8e70*/  @!P2 FADD.FTZ R0, -R0, -RZ ;  /* 0x800000ff0000a221 */ /* 0x000fe20000010100 */
[----:B------:R-:W-:Y:S02]  /*8e80*/  @!P0 HADD2.F32 R3, -RZ, R29.H0_H0 ;  /* 0x2000001dff038230 */ /* 0x000fe40000004100 */
[----:B------:R-:W-:Y:S01]  /*8e90*/  @!P2 FADD.FTZ R2, -R2, -RZ ;  /* 0x800000ff0202a221 */ /* 0x000fe20000010100 */
[----:B--2---:R-:W-:Y:S02]  /*8ea0*/  @!P0 HADD2.F32 R28, -RZ, R41.H0_H0 ;  /* 0x20000029ff1c8230 */ /* 0x004fe40000004100 */
[----:B------:R-:W-:Y:S01]  /*8eb0*/  @!P2 FADD.FTZ R8, -R8, -RZ ;  /* 0x800000ff0808a221 */ /* 0x000fe20000010100 */
[----:B------:R-:W-:Y:S02]  /*8ec0*/  @!P0 HADD2.F32 R30, -RZ, R42.H0_H0 ;  /* 0x2000002aff1e8230 */ /* 0x000fe40000004100 */
[----:B------:R-:W-:Y:S01]  /*8ed0*/  @!P2 FADD.FTZ R3, -R3, -RZ ;  /* 0x800000ff0303a221 */ /* 0x000fe20000010100 */
[----:B------:R-:W-:Y:S01]  /*8ee0*/  @!P0 HADD2.F32 R32, -RZ, R43.H0_H0 ;  /* 0x2000002bff208230 */ /* 0x000fe20000004100 */
[----:B---3--:R-:W-:Y:S01]  /*8ef0*/  @!P0 MOV R34, R45 ;  /* 0x0000002d00228202 */ /* 0x008fe20000000f00 */
[--C-:B----4-:R-:W-:Y:S02]  /*8f00*/  @!P0 HADD2.F32 R35, -RZ, R4.reuse.H0_H0 ;  /* 0x20000004ff238230 */ /* 0x110fe40000004100 */
[----:B------:R-:W-:Y:S02]  /*8f10*/  @!P0 HADD2.F32 R33, -RZ, R4.H1_H1 ;  /* 0x30000004ff218230 */ /* 0x000fe40000004100 */
[--C-:B------:R-:W-:Y:S02]  /*8f20*/  @!P0 HADD2.F32 R16, -RZ, R5.reuse.H0_H0 ;  /* 0x20000005ff108230 */ /* 0x100fe40000004100 */
[----:B------:R-:W-:Y:S01]  /*8f30*/  @!P0 FMUL.FTZ R0, R35, R0 ;  /* 0x0000000023008220 */ /* 0x000fe20000410000 */
[----:B------:R-:W-:Y:S02]  /*8f40*/  @!P0 HADD2.F32 R4, -RZ, R5.H1_H1 ;  /* 0x30000005ff048230 */ /* 0x000fe40000004100 */
[----:B------:R-:W-:Y:S01]  /*8f50*/  @!P0 FMUL.FTZ R2, R33, R2 ;  /* 0x0000000221028220 */ /* 0x000fe20000410000 */
[--C-:B------:R-:W-:Y:S02]  /*8f60*/  @!P0 HADD2.F32 R5, -RZ, R6.reuse.H0_H0 ;  /* 0x20000006ff058230 */ /* 0x100fe40000004100 */
[----:B------:R-:W-:Y:S01]  /*8f70*/  @!P0 FMUL.FTZ R3, R16, R3 ;  /* 0x0000000310038220 */ /* 0x000fe20000410000 */
[----:B------:R-:W-:Y:S02]  /*8f80*/  @!P0 HADD2.F32 R6, -RZ, R6.H1_H1 ;  /* 0x30000006ff068230 */ /* 0x000fe40000004100 */
[----:B------:R-:W-:Y:S01]  /*8f90*/  @!P0 FMUL.FTZ R4, R4, R15 ;  /* 0x0000000f04048220 */ /* 0x000fe20000410000 */
[--C-:B------:R-:W-:Y:S02]  /*8fa0*/  @!P0 HADD2.F32 R31, -RZ, R7.reuse.H0_H0 ;  /* 0x20000007ff1f8230 */ /* 0x100fe40000004100 */
[----:B------:R-:W-:Y:S01]  /*8fb0*/  @!P0 FMUL.FTZ R5, R5, R14 ;  /* 0x0000000e05058220 */ /* 0x000fe20000410000 */
[----:B------:R-:W-:Y:S01]  /*8fc0*/  @!P0 HADD2.F32 R29, -RZ, R7.H1_H1 ;  /* 0x30000007ff1d8230 */ /* 0x000fe20000004100 */
[----:B------:R-:W-:Y:S01]  /*8fd0*/  @!P0 MOV R14, R44 ;  /* 0x0000002c000e8202 */ /* 0x000fe20000000f00 */
[----:B------:R-:W-:Y:S02]  /*8fe0*/  @!P0 HADD2.F32 R16, -RZ, R34.H0_H0 ;  /* 0x20000022ff108230 */ /* 0x000fe40000004100 */
[----:B------:R-:W-:Y:S01]  /*8ff0*/  @!P0 FMUL.FTZ R6, R6, R13 ;  /* 0x0000000d06068220 */ /* 0x000fe20000410000 */
[----:B------:R-:W-:Y:S02]  /*9000*/  @!P0 HADD2.F32 R33, -RZ, R43.H1_H1 ;  /* 0x3000002bff218230 */ /* 0x000fe40000004100 */
[----:B------:R-:W-:Y:S01]  /*9010*/  @!P0 FMUL.FTZ R7, R31, R12 ;  /* 0x0000000c1f078220 */ /* 0x000fe20000410000 */
[--C-:B------:R-:W-:Y:S02]  /*9020*/  @!P0 HADD2.F32 R13, -RZ, R14.reuse.H0_H0 ;  /* 0x2000000eff0d8230 */ /* 0x100fe40000004100 */
[----:B------:R-:W-:Y:S01]  /*9030*/  @!P0 FMUL.FTZ R8, R29, R8 ;  /* 0x000000081d088220 */ /* 0x000fe20000410000 */
[----:B------:R-:W-:Y:S02]  /*9040*/  @!P0 HADD2.F32 R15, -RZ, R14.H1_H1 ;  /* 0x3000000eff0f8230 */ /* 0x000fe40000004100 */
[--C-:B------:R-:W-:Y:S02]  /*9050*/  @!P0 HADD2.F32 R12, -RZ, R40.reuse.H0_H0 ;  /* 0x20000028ff0c8230 */ /* 0x100fe40000004100 */
[----:B------:R-:W-:Y:S02]  /*9060*/  @!P0 HADD2.F32 R14, -RZ, R40.H1_H1 ;  /* 0x30000028ff0e8230 */ /* 0x000fe40000004100 */
[----:B------:R-:W-:Y:S02]  /*9070*/  @!P0 HADD2.F32 R29, -RZ, R41.H1_H1 ;  /* 0x30000029ff1d8230 */ /* 0x000fe40000004100 */
[----:B------:R-:W-:Y:S01]  /*9080*/  @!P0 FFMA.FTZ R0, R13, R12, R0 ;  /* 0x0000000c0d008223 */ /* 0x000fe20000010000 */
[----:B------:R-:W-:Y:S02]  /*9090*/  @!P0 HADD2.F32 R13, -RZ, R34.H1_H1 ;  /* 0x30000022ff0d8230 */ /* 0x000fe40000004100 */
[----:B------:R-:W-:Y:S01]  /*90a0*/  @!P0 FFMA.FTZ R2, R15, R14, R2 ;  /* 0x0000000e0f028223 */ /* 0x000fe20000010002 */
[----:B------:R-:W-:Y:S01]  /*90b0*/  @!P0 HADD2.F32 R31, -RZ, R42.H1_H1 ;  /* 0x3000002aff1f8230 */ /* 0x000fe20000004100 */
[----:B------:R-:W-:Y:S01]  /*90c0*/  @!P0 MOV R12, R46 ;  /* 0x0000002e000c8202 */ /* 0x000fe20000000f00 */
[----:B------:R-:W-:Y:S01]  /*90d0*/  @!P0 FFMA.FTZ R3, R16, R28, R3 ;  /* 0x0000001c10038223 */ /* 0x000fe20000010003 */
[----:B------:R-:W-:Y:S01]  /*90e0*/  @!P0 MOV R14, R47 ;  /* 0x0000002f000e8202 */ /* 0x000fe20000000f00 */
[----:B------:R-:W-:Y:S01]  /*90f0*/  @!P0 FFMA.FTZ R4, R13, R29, R4 ;  /* 0x0000001d0d048223 */ /* 0x000fe20000010004 */
[----:B------:R-:W-:Y:S01]  /*9100*/  @!P0 F2FP.F16.F32.PACK_AB R16, R2, R0 ;  /* 0x000000000210823e */ /* 0x000fe200000000ff */
[--C-:B------:R-:W-:Y:S02]  /*9110*/  @!P0 HADD2.F32 R0, -RZ, R12.reuse.H0_H0 ;  /* 0x2000000cff008230 */ /* 0x100fe40000004100 */
[----:B------:R-:W-:Y:S01]  /*9120*/  @!P0 HADD2.F32 R13, -RZ, R12.H1_H1 ;  /* 0x3000000cff0d8230 */ /* 0x000fe20000004100 */
[----:B------:R-:W-:Y:S01]  /*9130*/  @!P0 MOV R44, R16 ;  /* 0x00000010002c8202 */ /* 0x000fe20000000f00 */
[--C-:B------:R-:W-:Y:S02]  /*9140*/  @!P0 HADD2.F32 R2, -RZ, R14.reuse.H0_H0 ;  /* 0x2000000eff028230 */ /* 0x100fe40000004100 */
[----:B------:R-:W-:Y:S01]  /*9150*/  @!P0 FFMA.FTZ R5, R0, R30, R5 ;  /* 0x0000001e00058223 */ /* 0x000fe20000010005 */
[----:B------:R-:W-:Y:S02]  /*9160*/  @!P0 HADD2.F32 R15, -RZ, R14.H1_H1 ;  /* 0x3000000eff0f8230 */ /* 0x000fe40000004100 */
[----:B------:R-:W-:Y:S01]  /*9170*/  @!P0 FFMA.FTZ R6, R13, R31, R6 ;  /* 0x0000001f0d068223 */ /* 0x000fe20000010006 */
[----:B------:R-:W-:Y:S01]  /*9180*/  @!P0 F2FP.F16.F32.PACK_AB R3, R4, R3 ;  /* 0x000000030403823e */ /* 0x000fe200000000ff */
[----:B------:R-:W-:Y:S01]  /*9190*/  @!P0 FFMA.FTZ R7, R2, R32, R7 ;  /* 0x0000002002078223 */ /* 0x000fe20000010007 */
[----:B------:R-:W-:Y:S02]  /*91a0*/  @!P0 FFMA.FTZ R8, R15, R33, R8 ;  /* 0x000000210f088223 */ /* 0x000fe40000010008 */
[----:B------:R-:W-:Y:S01]  /*91b0*/  @!P0 F2FP.F16.F32.PACK_AB R6, R6, R5 ;  /* 0x000000050606823e */ /* 0x000fe200000000ff */
[----:B------:R-:W-:Y:S01]  /*91c0*/  @!P1 IMAD.WIDE R4, R9, 0x2, R10 ;  /* 0x0000000209049825 */ /* 0x000fe200078e020a */
[----:B------:R-:W-:Y:S02]  /*91d0*/  @!P1 SHF.L.U32 R15, R49, 0x1, RZ ;  /* 0x00000001310f9819 */ /* 0x000fe400000006ff */
[----:B------:R-:W-:Y:S02]  /*91e0*/  @!P0 F2FP.F16.F32.PACK_AB R7, R8, R7 ;  /* 0x000000070807823e */ /* 0x000fe400000000ff */
[----:B------:R-:W-:Y:S02]  /*91f0*/  @!P0 MOV R45, R3 ;  /* 0x00000003002d8202 */ /* 0x000fe40000000f00 */
[----:B------:R-:W-:Y:S02]  /*9200*/  @!P0 MOV R46, R6 ;  /* 0x00000006002e8202 */ /* 0x000fe40000000f00 */
[----:B------:R-:W-:Y:S02]  /*9210*/  @!P0 MOV R47, R7 ;  /* 0x00000007002f8202 */ /* 0x000fe40000000f00 */
[C---:B------:R-:W-:Y:S03]  /*9220*/  @!P1 IADD3 R40, P0, PT, R15.reuse, R90, RZ ;  /* 0x0000005a0f289210 */ /* 0x040fe60007f1e0ff */
[----:B------:R1:W-:Y:S01]  /*9230*/  STG.E.128 desc[UR6][R50.64], R44 ;  /* 0x0000002c32007986 */ /* 0x0003e2000c101d06 */
[C---:B------:R-:W-:Y:S02]  /*9240*/  @!P1 IADD3.X R41, PT, PT, R48.reuse, R91, RZ, P0, !PT ;  /* 0x0000005b30299210 */ /* 0x040fe400007fe4ff */
[----:B------:R-:W-:Y:S04]  /*9250*/  @!P1 IADD3 R14, P0, PT, R15, R92, RZ ;  /* 0x0000005c0f0e9210 */ /* 0x000fe80007f1e0ff */
[----:B------:R-:W-:Y:S01]  /*9260*/  @!P1 IADD3.X R15, PT, PT, R48, R93, RZ, P0, !PT ;  /* 0x0000005d300f9210 */ /* 0x000fe200007fe4ff */
[----:B------:R-:W2:Y:S01]  /*9270*/  @!P1 LDG.E.128 R40, desc[UR6][R40.64+0x80] ;  /* 0x0000800628289981 */ /* 0x000ea2000c1e1d00 */
[----:B------:R-:W-:Y:S07]  /*9280*/  ISETP.GE.U32.OR P0, PT, R19, R26, P1 ;  /* 0x0000001a1300720c */ /* 0x000fee0000f06470 */
[----:B------:R-:W3:Y:S08]  /*9290*/  @!P1 LDG.E.128 R4, desc[UR6][R4.64+0x80] ;  /* 0x0000800604049981 */ /* 0x000ef0000c1e1d00 */
[----:B------:R2:W4:Y:S08]  /*92a0*/  LDG.E.128 R36, desc[UR6][R10.64+0x80] ;  /* 0x000080060a247981 */ /* 0x000530000c1e1d00 */
[----:B------:R5:W5:Y:S01]  /*92b0*/  @!P1 LDG.E.128 R32, desc[UR6][R14.64+0x80] ;  /* 0x000080060e209981 */ /* 0x000b62000c1e1d00 */
[--C-:B--2---:R-:W-:Y:S02]  /*92c0*/  @!P1 HADD2.F32 R11, -RZ, R42.reuse.H1_H1 ;  /* 0x3000002aff0b9230 */ /* 0x104fe40000004100 */
[----:B------:R-:W-:Y:S02]  /*92d0*/  @!P1 HADD2.F32 R10, -RZ, R42.H0_H0 ;  /* 0x2000002aff0a9230 */ /* 0x000fe40000004100 */
[----:B------:R-:W-:Y:S02]  /*92e0*/  @!P1 HADD2.F32 R8, -RZ, R43.H1_H1 ;  /* 0x3000002bff089230 */ /* 0x000fe40000004100 */
[----:B------:R-:W-:Y:S01]  /*92f0*/  @!P0 FADD.FTZ R11, -R11, -RZ ;  /* 0x800000ff0b0b8221 */ /* 0x000fe20000010100 */
[----:B------:R-:W-:Y:S02]  /*9300*/  @!P1 HADD2.F32 R29, -RZ, R40.H0_H0 ;  /* 0x20000028ff1d9230 */ /* 0x000fe40000004100 */
[----:B------:R-:W-:Y:S01]  /*9310*/  @!P0 FADD.FTZ R10, -R10, -RZ ;  /* 0x800000ff0a0a8221 */ /* 0x000fe20000010100 */
[--C-:B---3--:R-:W-:Y:S02]  /*9320*/  @!P1 HADD2.F32 R0, -RZ, R4.reuse.H0_H0 ;  /* 0x20000004ff009230 */ /* 0x108fe40000004100 */
[----:B------:R-:W-:Y:S01]  /*9330*/  @!P0 FADD.FTZ R8, -R8, -RZ ;  /* 0x800000ff08088221 */ /* 0x000fe20000010100 */
[----:B------:R-:W-:Y:S02]  /*9340*/  @!P1 HADD2.F32 R2, -RZ, R4.H1_H1 ;  /* 0x30000004ff029230 */ /* 0x000fe40000004100 */
[----:B------:R-:W-:Y:S01]  /*9350*/  @!P0 FADD.FTZ R29, -R29, -RZ ;  /* 0x800000ff1d1d8221 */ /* 0x000fe20000010100 */
[--C-:B------:R-:W-:Y:S02]  /*9360*/  @!P1 HADD2.F32 R3, -RZ, R5.reuse.H0_H0 ;  /* 0x20000005ff039230 */ /* 0x100fe40000004100 */
[----:B------:R-:W-:Y:S02]  /*9370*/  @!P1 HADD2.F32 R4, -RZ, R5.H1_H1 ;  /* 0x30000005ff049230 */ /* 0x000fe40000004100 */
[----:B------:R-:W-:Y:S01]  /*9380*/  @!P1 FMUL.FTZ R0, R0, R29 ;  /* 0x0000001d00009220 */ /* 0x000fe20000410000 */
[--C-:B------:R-:W-:Y:S01]  /*9390*/  @!P1 HADD2.F32 R5, -RZ, R6.reuse.H0_H0 ;  /* 0x20000006ff059230 */ /* 0x100fe20000004100 */
[----:B----4-:R-:W-:Y:S01]  /*93a0*/  @!P1 MOV R31, R37 ;  /* 0x00000025001f9202 */ /* 0x010fe20000000f00 */
[----:B------:R-:W-:Y:S02]  /*93b0*/  @!P1 HADD2.F32 R6, -RZ, R6.H1_H1 ;  /* 0x30000006ff069230 */ /* 0x000fe40000004100 */
[--C-:B------:R-:W-:Y:S02]  /*93c0*/  @!P1 HADD2.F32 R12, -RZ, R7.reuse.H0_H0 ;  /* 0x20000007ff0c9230 */ /* 0x100fe40000004100 */
[----:B------:R-:W-:Y:S01]  /*93d0*/  @!P1 FMUL.FTZ R5, R5, R10 ;  /* 0x0000000a05059220 */ /* 0x000fe20000410000 */
[----:B------:R-:W-:Y:S02]  /*93e0*/  @!P1 HADD2.F32 R9, -RZ, R7.H1_H1 ;  /* 0x30000007ff099230 */ /* 0x000fe40000004100 */
[----:B------:R-:W-:Y:S01]  /*93f0*/  @!P1 FMUL.FTZ R6, R6, R11 ;  /* 0x0000000b06069220 */ /* 0x000fe20000410000 */
[----:B------:R-:W-:Y:S01]  /*9400*/  @!P1 HADD2.F32 R7, -RZ, R43.H0_H0 ;  /* 0x2000002bff079230 */ /* 0x000fe20000004100 */
[----:B------:R-:W-:Y:S01]  /*9410*/  @!P1 MOV R11, R36 ;  /* 0x00000024000b9202 */ /* 0x000fe20000000f00 */
[----:B-----5:R-:W-:Y:S02]  /*9420*/  @!P1 HADD2.F32 R15, -RZ, R40.H1_H1 ;  /* 0x30000028ff0f9230 */ /* 0x020fe40000004100 */
[----:B------:R-:W-:Y:S01]  /*9430*/  @!P1 FMUL.FTZ R8, R9, R8 ;  /* 0x0000000809089220 */ /* 0x000fe20000410000 */
[--C-:B------:R-:W-:Y:S02]  /*9440*/  @!P1 HADD2.F32 R13, -RZ, R41.reuse.H1_H1 ;  /* 0x30000029ff0d9230 */ /* 0x100fe40000004100 */
[----:B------:R-:W-:Y:S01]  /*9450*/  @!P0 FADD.FTZ R7, -R7, -RZ ;  /* 0x800000ff07078221 */ /* 0x000fe20000010100 */
[----:B------:R-:W-:Y:S02]  /*9460*/  @!P1 HADD2.F32 R14, -RZ, R41.H0_H0 ;  /* 0x20000029ff0e9230 */ /* 0x000fe40000004100 */
[----:B------:R-:W-:Y:S01]  /*9470*/  @!P0 FADD.FTZ R15, -R15, -RZ ;  /* 0x800000ff0f0f8221 */ /* 0x000fe20000010100 */
[--C-:B------:R-:W-:Y:S02]  /*9480*/  @!P1 HADD2.F32 R10, -RZ, R32.reuse.H0_H0 ;  /* 0x20000020ff0a9230 */ /* 0x100fe40000004100 */
[----:B------:R-:W-:Y:S01]  /*9490*/  @!P0 FADD.FTZ R13, -R13, -RZ ;  /* 0x800000ff0d0d8221 */ /* 0x000fe20000010100 */
[--C-:B------:R-:W-:Y:S02]  /*94a0*/  @!P1 HADD2.F32 R9, -RZ, R11.reuse.H0_H0 ;  /* 0x2000000bff099230 */ /* 0x100fe40000004100 */
[----:B------:R-:W-:Y:S01]  /*94b0*/  @!P0 FADD.FTZ R14, -R14, -RZ ;  /* 0x800000ff0e0e8221 */ /* 0x000fe20000010100 */
[----:B------:R-:W-:Y:S02]  /*94c0*/  @!P1 HADD2.F32 R11, -RZ, R11.H1_H1 ;  /* 0x3000000bff0b9230 */ /* 0x000fe40000004100 */
[----:B------:R-:W-:Y:S01]  /*94d0*/  @!P1 FMUL.FTZ R7, R12, R7 ;  /* 0x000000070c079220 */ /* 0x000fe20000410000 */
[----:B------:R-:W-:Y:S01]  /*94e0*/  @!P1 HADD2.F32 R12, -RZ, R32.H1_H1 ;  /* 0x30000020ff0c9230 */ /* 0x000fe20000004100 */
[----:B------:R-:W-:Y:S01]  /*94f0*/  @!P1 MOV R32, R38 ;  /* 0x0000002600209202 */ /* 0x000fe20000000f00 */
[--C-:B------:R-:W-:Y:S02]  /*9500*/  @!P1 HADD2.F32 R16, -RZ, R34.reuse.H0_H0 ;  /* 0x20000022ff109230 */ /* 0x100fe40000004100 */
[----:B------:R-:W-:Y:S01]  /*9510*/  @!P1 FMUL.FTZ R2, R2, R15 ;  /* 0x0000000f02029220 */ /* 0x000fe20000410000 */
[--C-:B------:R-:W-:Y:S02]  /*9520*/  @!P1 HADD2.F32 R15, -RZ, R33.reuse.H1_H1 ;  /* 0x30000021ff0f9230 */ /* 0x100fe40000004100 */
[----:B------:R-:W-:Y:S01]  /*9530*/  @!P1 FMUL.FTZ R4, R4, R13 ;  /* 0x0000000d04049220 */ /* 0x000fe20000410000 */
[----:B------:R-:W-:Y:S01]  /*9540*/  @!P1 HADD2.F32 R13, -RZ, R33.H0_H0 ;  /* 0x20000021ff0d9230 */ /* 0x000fe20000004100 */
[----:B------:R-:W-:Y:S01]  /*9550*/  @!P1 MOV R33, R39 ;  /* 0x0000002700219202 */ /* 0x000fe20000000f00 */
[----:B------:R-:W-:Y:S02]  /*9560*/  @!P1 HADD2.F32 R28, -RZ, R34.H1_H1 ;  /* 0x30000022ff1c9230 */ /* 0x000fe40000004100 */
        /* <DEDUP_REMOVED lines=10> */
[----:B------:R-:W-:Y:S02]  /*9610*/  @!P1 HADD2.F32 R29, -RZ, R35.H0_H0 ;  /* 0x20000023ff1d9230 */ /* 0x000fe40000004100 */
[----:B------:R-:W-:Y:S01]  /*9620*/  @!P1 FFMA.FTZ R5, R10, R16, R5 ;  /* 0x000000100a059223 */ /* 0x000fe20000010005 */
[----:B------:R-:W-:Y:S01]  /*9630*/  @!P1 HADD2.F32 R12, -RZ, R33.H0_H0 ;  /* 0x20000021ff0c9230 */ /* 0x000fe20000004100 */
        /* <DEDUP_REMOVED lines=13> */
.L_x_2231:
[----:B------:R-:W-:Y:S05]  /*9710*/  BSYNC.RECONVERGENT B0 ;  /* 0x0000000000007941 */ /* 0x000fea0003800200 */
.L_x_2230:
[----:B------:R-:W-:Y:S01]  /*9720*/  ISETP.NE.AND P0, PT, R139, RZ, PT ;  /* 0x000000ff8b00720c */ /* 0x000fe20003f05270 */
[----:B------:R-:W-:Y:S11]  /*9730*/  BSSY.RECONVERGENT B0, `(.L_x_2232) ;  /* 0x00000ba000007945 */ /* 0x000ff60003800200 */
[----:B------:R-:W-:Y:S01]  /*9740*/  @!UPT UIADD3 URZ, UPT, UPT, URZ, URZ, URZ ;  /* 0x000000fffffff290 */ /* 0x000fe2000fffe0ff */
[----:B------:R-:W-:Y:S05]  /*9750*/  @P0 BRA `(.L_x_2233) ;  /* 0x0000000800dc0947 */ /* 0x000fea0003800000 */
[----:B------:R-:W5:Y:S01]  /*9760*/  LDC.64 R2, c[0x0][0x4a8] ;  /* 0x00012a00ff027b82 */ /* 0x000f620000000a00 */
[C---:B------:R-:W-:Y:S11]  /*9770*/  ISETP.GE.AND P0, PT, R22.reuse, R21, PT ;  /* 0x000000151600720c */ /* 0x040ff60003f06270 */
[----:B------:R-:W-:Y:S02]  /*9780*/  @!UPT UIADD3 URZ, UPT, UPT, URZ, URZ, URZ ;  /* 0x000000fffffff290 */ /* 0x000fe4000fffe0ff */
[----:B------:R-:W-:Y:S04]  /*9790*/  @!P0 ISETP.GE.U32.AND P1, PT, R22, R26, PT ;  /* 0x0000001a1600820c */ /* 0x000fe80003f26070 */
[----:B---3--:R-:W-:Y:S02]  /*97a0*/  @!P0 SEL R6, R27, RZ, P1 ;  /* 0x000000ff1b068207 */ /* 0x008fe40000800000 */
[----:B------:R-:W-:Y:S02]  /*97b0*/  @!P0 SEL R0, R138, RZ, P1 ;  /* 0x000000ff8a008207 */ /* 0x000fe40000800000 */
[C---:B-----5:R-:W-:Y:S04]  /*97c0*/  LEA R10, P2, R2.reuse, R18, 0x7 ;  /* 0x00000012020a7211 */ /* 0x060fe800078438ff */
[----:B------:R-:W-:Y:S02]  /*97d0*/  LEA.HI.X R11, R2, R17, R3, 0x7, P2 ;  /* 0x00000011020b7211 */ /* 0x000fe400010f3c03 */
[----:B------:R-:W-:Y:S02]  /*97e0*/  @!P0 IADD3 R7, P2, PT, R109, R6, RZ ;  /* 0x000000066d078210 */ /* 0x000fe40007f5e0ff */
[----:B------:R-:W-:Y:S01]  /*97f0*/  @!P0 SEL R3, R26, R27, !P1 ;  /* 0x0000001b1a038207 */ /* 0x000fe20004800000 */
[----:B-1----:R-:W3:Y:S01]  /*9800*/  LDG.E.128 R36, desc[UR6][R10.64] ;  /* 0x000000060a247981 */ /* 0x002ee2000c1e1d00 */
        /* <DEDUP_REMOVED lines=9> */
[----:B------:R-:W5:Y:S01]  /*98a0*/  @!P0 LDG.E.128 R40, desc[UR6][R40.64] ;  /* 0x0000000628288981 */ /* 0x000f62000c1e1d00 */
[----:B------:R-:W-:Y:S07]  /*98b0*/  ISETP.GE.U32.OR P1, PT, R22, R26, P0 ;  /* 0x0000001a1600720c */ /* 0x000fee0000726470 */
[----:B------:R5:W4:Y:S01]  /*98c0*/  @!P0 LDG.E.128 R32, desc[UR6][R14.64] ;  /* 0x000000060e208981 */ /* 0x000b22000c1e1d00 */
[----:B---3--:R-:W-:Y:S01]  /*98d0*/  @!P0 MOV R28, R36 ;  /* 0x00000024001c8202 */ /* 0x008fe20000000f00 */
[--C-:B--2---:R-:W-:Y:S02]  /*98e0*/  @!P0 HADD2.F32 R0, -RZ, R4.reuse.H0_H0 ;  /* 0x20000004ff008230 */ /* 0x104fe40000004100 */
[----:B------:R-:W-:Y:S02]  /*98f0*/  @!P0 HADD2.F32 R2, -RZ, R4.H1_H1 ;  /* 0x30000004ff028230 */ /* 0x000fe40000004100 */
[--C-:B------:R-:W-:Y:S02]  /*9900*/  @!P0 HADD2.F32 R3, -RZ, R5.reuse.H0_H0 ;  /* 0x20000005ff038230 */ /* 0x100fe40000004100 */
[----:B------:R-:W-:Y:S02]  /*9910*/  @!P0 HADD2.F32 R4, -RZ, R5.H1_H1 ;  /* 0x30000005ff048230 */ /* 0x000fe40000004100 */
[--C-:B-----5:R-:W-:Y:S02]  /*9920*/  @!P0 HADD2.F32 R14, -RZ, R42.reuse.H0_H0 ;  /* 0x2000002aff0e8230 */ /* 0x120fe40000004100 */
[----:B------:R-:W-:Y:S02]  /*9930*/  @!P0 HADD2.F32 R13, -RZ, R42.H1_H1 ;  /* 0x3000002aff0d8230 */ /* 0x000fe40000004100 */
[----:B------:R-:W-:Y:S02]  /*9940*/  @!P0 HADD2.F32 R8, -RZ, R43.H1_H1 ;  /* 0x3000002bff088230 */ /* 0x000fe40000004100 */
        /* <DEDUP_REMOVED lines=17> */
[----:B------:R-:W-:Y:S01]  /*9a60*/  @!P0 HADD2.F32 R7, -RZ, R43.H0_H0 ;  /* 0x2000002bff078230 */ /* 0x000fe20000004100 */
[----:B------:R-:W1:Y:S01]  /*9a70*/  LDC.64 R40, c[0x0][0x3b8] ;  /* 0x0000ee00ff287b82 */ /* 0x000e620000000a00 */
[----:B------:R-:W-:Y:S02]  /*9a80*/  @!P0 HADD2.F32 R13, -RZ, R28.H0_H0 ;  /* 0x2000001cff0d8230 */ /* 0x000fe40000004100 */
[----:B------:R-:W-:Y:S01]  /*9a90*/  @!P1 FADD.FTZ R29, -R29, -RZ ;  /* 0x800000ff1d1d9221 */ /* 0x000fe20000010100 */
[--C-:B----4-:R-:W-:Y:S02]  /*9aa0*/  @!P0 HADD2.F32 R14, -RZ, R32.reuse.H0_H0 ;  /* 0x20000020ff0e8230 */ /* 0x110fe40000004100 */
[----:B------:R-:W-:Y:S01]  /*9ab0*/  @!P0 FMUL.FTZ R8, R9, R8 ;  /* 0x0000000809088220 */ /* 0x000fe20000410000 */
[--C-:B------:R-:W-:Y:S02]  /*9ac0*/  @!P0 HADD2.F32 R30, -RZ, R35.reuse.H1_H1 ;  /* 0x30000023ff1e8230 */ /* 0x100fe40000004100 */
[----:B------:R-:W-:Y:S01]  /*9ad0*/  @!P1 FADD.FTZ R7, -R7, -RZ ;  /* 0x800000ff07079221 */ /* 0x000fe20000010100 */
[----:B------:R-:W-:Y:S01]  /*9ae0*/  @!P0 MOV R9, R37 ;  /* 0x0000002500098202 */ /* 0x000fe20000000f00 */
[----:B------:R-:W-:Y:S01]  /*9af0*/  @!P0 FMUL.FTZ R3, R3, R16 ;  /* 0x0000001003038220 */ /* 0x000fe20000410000 */
[----:B------:R-:W-:Y:S02]  /*9b00*/  @!P0 HADD2.F32 R16, -RZ, R32.H1_H1 ;  /* 0x30000020ff108230 */ /* 0x000fe40000004100 */
[----:B------:R-:W-:Y:S01]  /*9b10*/  @!P0 FMUL.FTZ R4, R4, R15 ;  /* 0x0000000f04048220 */ /* 0x000fe20000410000 */
[----:B------:R-:W-:Y:S01]  /*9b20*/  @!P0 HADD2.F32 R15, -RZ, R28.H1_H1 ;  /* 0x3000001cff0f8230 */ /* 0x000fe20000004100 */
[----:B------:R-:W-:Y:S01]  /*9b30*/  ISETP.GE.AND P1, PT, R19, R21, PT ;  /* 0x000000151300720c */ /* 0x000fe20003f26270 */
[--C-:B------:R-:W-:Y:S02]  /*9b40*/  @!P0 HADD2.F32 R28, -RZ, R34.reuse.H1_H1 ;  /* 0x30000022ff1c8230 */ /* 0x100fe40000004100 */
[----:B------:R-:W-:Y:S01]  /*9b50*/  @!P0 FMUL.FTZ R2, R2, R29 ;  /* 0x0000001d02028220 */ /* 0x000fe20000410000 */
[----:B------:R-:W-:Y:S02]  /*9b60*/  @!P0 HADD2.F32 R29, -RZ, R35.H0_H0 ;  /* 0x20000023ff1d8230 */ /* 0x000fe40000004100 */
[----:B------:R-:W-:Y:S01]  /*9b70*/  @!P0 FMUL.FTZ R7, R12, R7 ;  /* 0x000000070c078220 */ /* 0x000fe20000410000 */
[--C-:B------:R-:W-:Y:S02]  /*9b80*/  @!P0 HADD2.F32 R12, -RZ, R9.reuse.H0_H0 ;  /* 0x20000009ff0c8230 */ /* 0x100fe40000004100 */
[----:B------:R-:W-:Y:S01]  /*9b90*/  @!P0 FFMA.FTZ R0, R13, R14, R0 ;  /* 0x0000000e0d008223 */ /* 0x000fe20000010000 */
[----:B------:R-:W-:Y:S02]  /*9ba0*/  @!P0 HADD2.F32 R13, -RZ, R9.H1_H1 ;  /* 0x30000009ff0d8230 */ /* 0x000fe40000004100 */
[----:B------:R-:W-:Y:S01]  /*9bb0*/  @!P0 FFMA.FTZ R2, R15, R16, R2 ;  /* 0x000000100f028223 */ /* 0x000fe20000010002 */
[--C-:B------:R-:W-:Y:S01]  /*9bc0*/  @!P0 HADD2.F32 R9, -RZ, R33.reuse.H0_H0 ;  /* 0x20000021ff098230 */ /* 0x100fe20000004100 */
[----:B------:R-:W-:Y:S01]  /*9bd0*/  @!P0 MOV R31, R38 ;  /* 0x00000026001f8202 */ /* 0x000fe20000000f00 */
[----:B------:R-:W-:Y:S02]  /*9be0*/  @!P0 HADD2.F32 R14, -RZ, R33.H1_H1 ;  /* 0x30000021ff0e8230 */ /* 0x000fe40000004100 */
[----:B------:R-:W-:Y:S02]  /*9bf0*/  @!P0 HADD2.F32 R15, -RZ, R34.H0_H0 ;  /* 0x20000022ff0f8230 */ /* 0x000fe40000004100 */
[----:B------:R-:W-:Y:S01]  /*9c00*/  @!P0 FFMA.FTZ R3, R12, R9, R3 ;  /* 0x000000090c038223 */ /* 0x000fe20000010003 */
[--C-:B------:R-:W-:Y:S01]  /*9c10*/  @!P0 HADD2.F32 R16, -RZ, R31.reuse.H0_H0 ;  /* 0x2000001fff108230 */ /* 0x100fe20000004100 */
[----:B------:R-:W-:Y:S01]  /*9c20*/  @!P0 F2FP.F16.F32.PACK_AB R12, R2, R0 ;  /* 0x00000000020c823e */ /* 0x000fe200000000ff */
[----:B------:R-:W-:Y:S01]  /*9c30*/  @!P0 HADD2.F32 R9, -RZ, R31.H1_H1 ;  /* 0x3000001fff098230 */ /* 0x000fe20000004100 */
[----:B------:R-:W-:Y:S01]  /*9c40*/  @!P0 MOV R2, R39 ;  /* 0x0000002700028202 */ /* 0x000fe20000000f00 */
[----:B------:R-:W-:Y:S01]  /*9c50*/  @!P0 FFMA.FTZ R4, R13, R14, R4 ;  /* 0x0000000e0d048223 */ /* 0x000fe20000010004 */
[----:B------:R-:W-:Y:S01]  /*9c60*/  @!P1 ISETP.GE.U32.AND P2, PT, R19, R26, PT ;  /* 0x0000001a1300920c */ /* 0x000fe20003f46070 */
[----:B------:R-:W-:Y:S01]  /*9c70*/  @!P0 FFMA.FTZ R5, R16, R15, R5 ;  /* 0x0000000f10058223 */ /* 0x000fe20000010005 */
[----:B------:R-:W-:Y:S01]  /*9c80*/  @!P0 MOV R36, R12 ;  /* 0x0000000c00248202 */ /* 0x000fe20000000f00 */
[--C-:B------:R-:W-:Y:S01]  /*9c90*/  @!P0 HADD2.F32 R0, -RZ, R2.reuse.H0_H0 ;  /* 0x20000002ff008230 */ /* 0x100fe20000004100 */
[----:B------:R-:W-:Y:S01]  /*9ca0*/  @!P1 SEL R14, R27, RZ, P2 ;  /* 0x000000ff1b0e9207 */ /* 0x000fe20001000000 */
[----:B------:R-:W-:Y:S01]  /*9cb0*/  @!P0 HADD2.F32 R13, -RZ, R2.H1_H1 ;  /* 0x30000002ff0d8230 */ /* 0x000fe20000004100 */
[----:B------:R-:W-:Y:S01]  /*9cc0*/  @!P0 F2FP.F16.F32.PACK_AB R15, R4, R3 ;  /* 0x00000003040f823e */ /* 0x000fe200000000ff */
[----:B------:R-:W-:Y:S01]  /*9cd0*/  @!P0 FFMA.FTZ R6, R9, R28, R6 ;  /* 0x0000001c09068223 */ /* 0x000fe20000010006 */
[----:B------:R-:W-:Y:S01]  /*9ce0*/  @!P1 SEL R4, R138, RZ, P2 ;  /* 0x000000ff8a049207 */ /* 0x000fe20001000000 */
[----:B------:R-:W-:Y:S01]  /*9cf0*/  @!P0 FFMA.FTZ R7, R0, R29, R7 ;  /* 0x0000001d00078223 */ /* 0x000fe20000010007 */
[----:B------:R-:W-:Y:S01]  /*9d00*/  @!P1 SEL R3, R26, R27, !P2 ;  /* 0x0000001b1a039207 */ /* 0x000fe20005000000 */
[----:B------:R-:W-:Y:S01]  /*9d10*/  @!P0 FFMA.FTZ R8, R13, R30, R8 ;  /* 0x0000001e0d088223 */ /* 0x000fe20000010008 */
[----:B------:R-:W-:Y:S02]  /*9d20*/  @!P1 IADD3 R2, P2, PT, R109, R14, RZ ;  /* 0x0000000e6d029210 */ /* 0x000fe40007f5e0ff */
[----:B------:R-:W-:Y:S02]  /*9d30*/  @!P0 F2FP.F16.F32.PACK_AB R6, R6, R5 ;  /* 0x000000050606823e */ /* 0x000fe400000000ff */
[----:B------:R-:W-:Y:S01]  /*9d40*/  @!P1 IADD3.X R9, PT, PT, R103, R4, RZ, P2, !PT ;  /* 0x0000000467099210 */ /* 0x000fe200017fe4ff */
[----:B------:R-:W-:Y:S01]  /*9d50*/  @!P1 IMAD.WIDE R4, R3, 0x2, R10 ;  /* 0x0000000203049825 */ /* 0x000fe200078e020a */
[----:B-1----:R-:W-:Y:S02]  /*9d60*/  LEA R48, P2, R40, R86, 0x7 ;  /* 0x0000005628307211 */ /* 0x002fe400078438ff */
[----:B------:R-:W-:Y:S02]  /*9d70*/  @!P0 F2FP.F16.F32.PACK_AB R7, R8, R7 ;  /* 0x000000070807823e */ /* 0x000fe400000000ff */
[----:B------:R-:W-:Y:S02]  /*9d80*/  @!P0 MOV R37, R15 ;  /* 0x0000000f00258202 */ /* 0x000fe40000000f00 */
[----:B------:R-:W-:Y:S02]  /*9d90*/  @!P1 SHF.L.U32 R15, R2, 0x1, RZ ;  /* 0x00000001020f9819 */ /* 0x000fe400000006ff */
[----:B------:R-:W-:Y:S02]  /*9da0*/  LEA.HI.X R49, R40, R87, R41, 0x7, P2 ;  /* 0x0000005728317211 */ /* 0x000fe400010f3c29 */
[----:B------:R-:W-:Y:S02]  /*9db0*/  @!P0 MOV R38, R6 ;  /* 0x0000000600268202 */ /* 0x000fe40000000f00 */
[----:B------:R-:W-:Y:S02]  /*9dc0*/  @!P0 MOV R39, R7 ;  /* 0x0000000700278202 */ /* 0x000fe40000000f00 */
[C---:B------:R-:W-:Y:S02]  /*9dd0*/  @!P1 IADD3 R44, P0, PT, R15.reuse, R90, RZ ;  /* 0x0000005a0f2c9210 */ /* 0x040fe40007f1e0ff */
[----:B------:R-:W-:Y:S01]  /*9de0*/  @!P1 SHF.L.U64.HI R0, R2, 0x1, R9 ;  /* 0x0000000102009819 */ /* 0x000fe20000010209 */
[----:B------:R1:W-:Y:S03]  /*9df0*/  STG.E.128 desc[UR6][R48.64], R36 ;  /* 0x0000002430007986 */ /* 0x0003e6000c101d06 */
[C---:B------:R-:W-:Y:S02]  /*9e00*/  @!P1 IADD3.X R45, PT, PT, R0.reuse, R91, RZ, P0, !PT ;  /* 0x0000005b002d9210 */ /* 0x040fe400007fe4ff */
[----:B------:R-:W-:Y:S03]  /*9e10*/  @!P1 IADD3 R14, P0, PT, R15, R92, RZ ;  /* 0x0000005c0f0e9210 */ /* 0x000fe60007f1e0ff */
[----:B------:R-:W2:Y:S01]  /*9e20*/  @!P1 LDG.E.128 R4, desc[UR6][R4.64+0x80] ;  /* 0x0000800604049981 */ /* 0x000ea2000c1e1d00 */
[----:B------:R-:W-:Y:S02]  /*9e30*/  @!P1 IADD3.X R15, PT, PT, R0, R93, RZ, P0, !PT ;  /* 0x0000005d000f9210 */ /* 0x000fe400007fe4ff */
[----:B------:R-:W-:Y:S05]  /*9e40*/  ISETP.GE.U32.OR P0, PT, R19, R26, P1 ;  /* 0x0000001a1300720c */ /* 0x000fea0000f06470 */
[----:B------:R-:W3:Y:S08]  /*9e50*/  @!P1 LDG.E.128 R44, desc[UR6][R44.64+0x80] ;  /* 0x000080062c2c9981 */ /* 0x000ef0000c1e1d00 */
[----:B------:R3:W4:Y:S08]  /*9e60*/  LDG.E.128 R40, desc[UR6][R10.64+0x80] ;  /* 0x000080060a287981 */ /* 0x000730000c1e1d00 */
[----:B------:R5:W5:Y:S01]  /*9e70*/  @!P1 LDG.E.128 R32, desc[UR6][R14.64+0x80] ;  /* 0x000080060e209981 */ /* 0x000b62000c1e1d00 */
[--C-:B--2---:R-:W-:Y:S02]  /*9e80*/  @!P1 HADD2.F32 R0, -RZ, R4.reuse.H0_H0 ;  /* 0x20000004ff009230 */ /* 0x104fe40000004100 */
[----:B------:R-:W-:Y:S02]  /*9e90*/  @!P1 HADD2.F32 R2, -RZ, R4.H1_H1 ;  /* 0x30000004ff029230 */ /* 0x000fe40000004100 */
[--C-:B------:R-:W-:Y:S02]  /*9ea0*/  @!P1 HADD2.F32 R3, -RZ, R5.reuse.H0_H0 ;  /* 0x20000005ff039230 */ /* 0x100fe40000004100 */
[----:B------:R-:W-:Y:S02]  /*9eb0*/  @!P1 HADD2.F32 R4, -RZ, R5.H1_H1 ;  /* 0x30000005ff049230 */ /* 0x000fe40000004100 */
[----:B---3--:R-:W-:Y:S02]  /*9ec0*/  @!P1 HADD2.F32 R11, -RZ, R46.H1_H1 ;  /* 0x3000002eff0b9230 */ /* 0x008fe40000004100 */
[--C-:B------:R-:W-:Y:S02]  /*9ed0*/  @!P1 HADD2.F32 R5, -RZ, R6.reuse.H0_H0 ;  /* 0x20000006ff059230 */ /* 0x100fe40000004100 */
[----:B------:R-:W-:Y:S02]  /*9ee0*/  @!P1 HADD2.F32 R6, -RZ, R6.H1_H1 ;  /* 0x30000006ff069230 */ /* 0x000fe40000004100 */
[----:B------:R-:W-:Y:S01]  /*9ef0*/  @!P0 FADD.FTZ R11, -R11, -RZ ;  /* 0x800000ff0b0b8221 */ /* 0x000fe20000010100 */
[--C-:B------:R-:W-:Y:S02]  /*9f00*/  @!P1 HADD2.F32 R12, -RZ, R7.reuse.H0_H0 ;  /* 0x20000007ff0c9230 */ /* 0x100fe40000004100 */
[----:B------:R-:W-:Y:S01]  /*9f10*/  @!P1 HADD2.F32 R9, -RZ, R7.H1_H1 ;  /* 0x30000007ff099230 */ /* 0x000fe20000004100 */
[----:B----4-:R-:W-:Y:S01]  /*9f20*/  @!P1 MOV R31, R41 ;  /* 0x00000029001f9202 */ /* 0x010fe20000000f00 */
[----:B------:R-:W-:Y:S02]  /*9f30*/  @!P1 HADD2.F32 R10, -RZ, R46.H0_H0 ;  /* 0x2000002eff0a9230 */ /* 0x000fe40000004100 */
[----:B------:R-:W-:Y:S01]  /*9f40*/  @!P1 FMUL.FTZ R6, R6, R11 ;  /* 0x0000000b06069220 */ /* 0x000fe20000410000 */
[--C-:B------:R-:W-:Y:S01]  /*9f50*/  @!P1 HADD2.F32 R8, -RZ, R47.reuse.H1_H1 ;  /* 0x3000002fff089230 */ /* 0x100fe20000004100 */
[----:B------:R-:W-:Y:S01]  /*9f60*/  @!P1 MOV R11, R40 ;  /* 0x00000028000b9202 */ /* 0x000fe20000000f00 */
[----:B------:R-:W-:Y:S02]  /*9f70*/  @!P1 HADD2.F32 R7, -RZ, R47.H0_H0 ;  /* 0x2000002fff079230 */ /* 0x000fe40000004100 */
[----:B------:R-:W-:Y:S01]  /*9f80*/  @!P0 FADD.FTZ R10, -R10, -RZ ;  /* 0x800000ff0a0a8221 */ /* 0x000fe20000010100 */
[--C-:B------:R-:W-:Y:S02]  /*9f90*/  @!P1 HADD2.F32 R29, -RZ, R44.reuse.H0_H0 ;  /* 0x2000002cff1d9230 */ /* 0x100fe40000004100 */
[----:B------:R-:W-:Y:S01]  /*9fa0*/  @!P0 FADD.FTZ R8, -R8, -RZ ;  /* 0x800000ff08088221 */ /* 0x000fe20000010100 */
[----:B-----5:R-:W-:Y:S02]  /*9fb0*/  @!P1 HADD2.F32 R15, -RZ, R44.H1_H1 ;  /* 0x3000002cff0f9230 */ /* 0x020fe40000004100 */
[----:B------:R-:W-:Y:S01]  /*9fc0*/  @!P1 FMUL.FTZ R5, R5, R10 ;  /* 0x0000000a05059220 */ /* 0x000fe20000410000 */
[--C-:B------:R-:W-:Y:S02]  /*9fd0*/  @!P1 HADD2.F32 R13, -RZ, R45.reuse.H1_H1 ;  /* 0x3000002dff0d9230 */ /* 0x100fe40000004100 */
[----:B------:R-:W-:Y:S01]  /*9fe0*/  @!P1 FMUL.FTZ R8, R9, R8 ;  /* 0x0000000809089220 */ /* 0x000fe20000410000 */
[----:B------:R-:W-:Y:S02]  /*9ff0*/  @!P1 HADD2.F32 R14, -RZ, R45.H0_H0 ;  /* 0x2000002dff0e9230 */ /* 0x000fe40000004100 */
[----:B------:R-:W-:Y:S01]  /*a000*/  @!P0 FADD.FTZ R7, -R7, -RZ ;  /* 0x800000ff07078221 */ /* 0x000fe20000010100 */
        /* <DEDUP_REMOVED lines=10> */
[----:B------:R-:W-:Y:S01]  /*a0b0*/  @!P1 HADD2.F32 R12, -RZ, R32.H1_H1 ;  /* 0x30000020ff0c9230 */ /* 0x000fe20000004100 */
[----:B------:R-:W-:Y:S01]  /*a0c0*/  @!P1 MOV R32, R42 ;  /* 0x0000002a00209202 */ /* 0x000fe20000000f00 */
[----:B------:R-:W-:Y:S02]  /*a0d0*/  @!P1 HADD2.F32 R30, -RZ, R35.H1_H1 ;  /* 0x30000023ff1e9230 */ /* 0x000fe40000004100 */
[----:B------:R-:W-:Y:S01]  /*a0e0*/  @!P1 FMUL.FTZ R0, R0, R29 ;  /* 0x0000001d00009220 */ /* 0x000fe20000410000 */
[----:B------:R-:W-:Y:S01]  /*a0f0*/  @!P1 FMUL.FTZ R2, R2, R15 ;  /* 0x0000000f02029220 */ /* 0x000fe20000410000 */
[----:B------:R-:W-:Y:S01]  /*a100*/  @!P1 FMUL.FTZ R4, R4, R13 ;  /* 0x0000000d04049220 */ /* 0x000fe20000410000 */
[--C-:B------:R-:W-:Y:S02]  /*a110*/  @!P1 HADD2.F32 R13, -RZ, R33.reuse.H0_H0 ;  /* 0x20000021ff0d9230 */ /* 0x100fe40000004100 */
[----:B------:R-:W-:Y:S01]  /*a120*/  @!P1 FMUL.FTZ R3, R3, R14 ;  /* 0x0000000e03039220 */ /* 0x000fe20000410000 */
[----:B------:R-:W-:Y:S01]  /*a130*/  @!P1 HADD2.F32 R15, -RZ, R33.H1_H1 ;  /* 0x30000021ff0f9230 */ /* 0x000fe20000004100 */
[----:B------:R-:W-:Y:S01]  /*a140*/  @!P1 MOV R33, R43 ;  /* 0x0000002b00219202 */ /* 0x000fe20000000f00 */
        /* <DEDUP_REMOVED lines=11> */
[--C-:B------:R-:W-:Y:S01]  /*a200*/  @!P1 HADD2.F32 R12, -RZ, R33.reuse.H0_H0 ;  /* 0x20000021ff0c9230 */ /* 0x100fe20000004100 */
[----:B------:R-:W-:Y:S01]  /*a210*/  @!P1 F2FP.F16.F32.PACK_AB R3, R4, R3 ;  /* 0x000000030403923e */ /* 0x000fe200000000ff */
[----:B------:R-:W-:Y:S01]  /*a220*/  @!P1 HADD2.F32 R13, -RZ, R33.H1_H1 ;  /* 0x30000021ff0d9230 */ /* 0x000fe20000004100 */
[----:B------:R-:W-:Y:S01]  /*a230*/  @!P1 MOV R40, R0 ;  /* 0x0000000000289202 */ /* 0x000fe20000000f00 */
        /* <DEDUP_REMOVED lines=9> */
.L_x_2233:
[----:B------:R-:W-:Y:S05]  /*a2d0*/  BSYNC.RECONVERGENT B0 ;  /* 0x0000000000007941 */ /* 0x000fea0003800200 */
.L_x_2232:
[----:B------:R-:W-:Y:S04]  /*a2e0*/  BSSY.RECONVERGENT B0, `(.L_x_2234) ;  /* 0x00000bb000007945 */ /* 0x000fe80003800200 */
[----:B------:R-:W-:Y:S05]  /*a2f0*/  @!P5 BRA `(.L_x_2235) ;  /* 0x0000000800e4d947 */ /* 0x000fea0003800000 */
[----:B------:R-:W5:Y:S01]  /*a300*/  LDC.64 R2, c[0x0][0x4a8] ;  /* 0x00012a00ff027b82 */ /* 0x000f620000000a00 */
[C---:B------:R-:W-:Y:S02]  /*a310*/  ISETP.GE.AND P0, PT, R22.reuse, R21, PT ;  /* 0x000000151600720c */ /* 0x040fe40003f06270 */
[----:B------:R-:W-:Y:S11]  /*a320*/  MOV R16, R18 ;  /* 0x0000001200107202 */ /* 0x000ff60000000f00 */
[----:B------:R-:W-:Y:S04]  /*a330*/  @!P0 ISETP.GE.U32.AND P1, PT, R22, R26, PT ;  /* 0x0000001a1600820c */ /* 0x000fe80003f26070 */
[----:B------:R-:W-:Y:S02]  /*a340*/  @!P0 SEL R0, R27, RZ, P1 ;  /* 0x000000ff1b008207 */ /* 0x000fe40000800000 */
[----:B---3--:R-:W-:Y:S02]  /*a350*/  @!P0 SEL R9, R138, RZ, P1 ;  /* 0x000000ff8a098207 */ /* 0x008fe40000800000 */
[----:B------:R-:W-:Y:S01]  /*a360*/  @!P0 IADD3 R7, P2, PT, R117, R0, RZ ;  /* 0x0000000075078210 */ /* 0x000fe20007f5e0ff */
[----:B-----5:R-:W-:Y:S03]  /*a370*/  IMAD.WIDE.U32 R10, R2, 0xa0, R16 ;  /* 0x000000a0020a7825 */ /* 0x020fe600078e0010 */
[----:B------:R-:W-:Y:S01]  /*a380*/  @!P0 IADD3.X R0, PT, PT, R102, R9, RZ, P2, !PT ;  /* 0x0000000966008210 */ /* 0x000fe200017fe4ff */
[----:B------:R-:W-:Y:S01]  /*a390*/  IMAD R3, R3, 0xa0, RZ ;  /* 0x000000a003037824 */ /* 0x000fe200078e02ff */
[C---:B------:R-:W-:Y:S02]  /*a3a0*/  @!P0 SHF.L.U32 R9, R7.reuse, 0x1, RZ ;  /* 0x0000000107098819 */ /* 0x040fe400000006ff */
[----:B------:R-:W-:Y:S02]  /*a3b0*/  @!P0 SHF.L.U64.HI R0, R7, 0x1, R0 ;  /* 0x0000000107008819 */ /* 0x000fe40000010200 */
[----:B------:R-:W-:Y:S02]  /*a3c0*/  IADD3 R11, PT, PT, R11, R3, RZ ;  /* 0x000000030b0b7210 */ /* 0x000fe40007ffe0ff */
[----:B------:R-:W-:Y:S02]  /*a3d0*/  @!P0 SEL R3, R26, R27, !P1 ;  /* 0x0000001b1a038207 */ /* 0x000fe40004800000 */
[----:B-12---:R-:W-:Y:S01]  /*a3e0*/  @!P0 IADD3 R40, P1, PT, R9, R90, RZ ;  /* 0x0000005a09288210 */ /* 0x006fe20007f3e0ff */
[----:B------:R-:W2:Y:S02]  /*a3f0*/  LDG.E.128 R36, desc[UR6][R10.64] ;  /* 0x000000060a247981 */ /* 0x000ea4000c1e1d00 */
[----:B------:R-:W-:Y:S01]  /*a400*/  @!P0 IMAD.WIDE R4, R3, 0x2, R10 ;  /* 0x0000000203048825 */ /* 0x000fe200078e020a */
[C---:B------:R-:W-:Y:S02]  /*a410*/  @!P0 IADD3.X R41, PT, PT, R0.reuse, R91, RZ, P1, !PT ;  /* 0x0000005b00298210 */ /* 0x040fe40000ffe4ff */
[----:B------:R-:W-:Y:S03]  /*a420*/  @!P0 IADD3 R14, P1, PT, R9, R92, RZ ;  /* 0x0000005c090e8210 */ /* 0x000fe60007f3e0ff */
[----:B------:R-:W3:Y:S01]  /*a430*/  @!P0 LDG.E.128 R4, desc[UR6][R4.64] ;  /* 0x0000000604048981 */ /* 0x000ee2000c1e1d00 */
[----:B------:R-:W-:Y:S02]  /*a440*/  @!P0 IADD3.X R15, PT, PT, R0, R93, RZ, P1, !PT ;  /* 0x0000005d000f8210 */ /* 0x000fe40000ffe4ff */
[----:B------:R-:W-:Y:S05]  /*a450*/  ISETP.GE.U32.OR P1, PT, R22, R26, P0 ;  /* 0x0000001a1600720c */ /* 0x000fea0000726470 */
[----:B------:R-:W5:Y:S08]  /*a460*/  @!P0 LDG.E.128 R40, desc[UR6][R40.64] ;  /* 0x0000000628288981 */ /* 0x000f70000c1e1d00 */
[----:B------:R1:W4:Y:S01]  /*a470*/  @!P0 LDG.E.128 R32, desc[UR6][R14.64] ;  /* 0x000000060e208981 */ /* 0x000322000c1e1d00 */
[--C-:B---3--:R-:W-:Y:S02]  /*a480*/  @!P0 HADD2.F32 R0, -RZ, R4.reuse.H0_H0 ;  /* 0x20000004ff008230 */ /* 0x108fe40000004100 */
[----:B------:R-:W-:Y:S02]  /*a490*/  @!P0 HADD2.F32 R2, -RZ, R4.H1_H1 ;  /* 0x30000004ff028230 */ /* 0x000fe40000004100 */
[--C-:B------:R-:W-:Y:S02]  /*a4a0*/  @!P0 HADD2.F32 R3, -RZ, R5.reuse.H0_H0 ;  /* 0x20000005ff038230 */ /* 0x100fe40000004100 */
[----:B------:R-:W-:Y:S02]  /*a4b0*/  @!P0 HADD2.F32 R4, -RZ, R5.H1_H1 ;  /* 0x30000005ff048230 */ /* 0x000fe40000004100 */
[----:B-----5:R-:W-:Y:S02]  /*a4c0*/  @!P0 HADD2.F32 R13, -RZ, R42.H1_H1 ;  /* 0x3000002aff0d8230 */ /* 0x020fe40000004100 */
[--C-:B------:R-:W-:Y:S02]  /*a4d0*/  @!P0 HADD2.F32 R5, -RZ, R6.reuse.H0_H0 ;  /* 0x20000006ff058230 */ /* 0x100fe40000004100 */
[----:B------:R-:W-:Y:S02]  /*a4e0*/  @!P0 HADD2.F32 R6, -RZ, R6.H1_H1 ;  /* 0x30000006ff068230 */ /* 0x000fe40000004100 */
[----:B------:R-:W-:Y:S01]  /*a4f0*/  @!P1 FADD.FTZ R13, -R13, -RZ ;  /* 0x800000ff0d0d9221 */ /* 0x000fe20000010100 */
[--C-:B------:R-:W-:Y:S02]  /*a500*/  @!P0 HADD2.F32 R12, -RZ, R7.reuse.H0_H0 ;  /* 0x20000007ff0c8230 */ /* 0x100fe40000004100 */
[----:B------:R-:W-:Y:S02]  /*a510*/  @!P0 HADD2.F32 R9, -RZ, R7.H1_H1 ;  /* 0x30000007ff098230 */ /* 0x000fe40000004100 */
[----:B------:R-:W-:Y:S01]  /*a520*/  @!P0 FMUL.FTZ R6, R6, R13 ;  /* 0x0000000d06068220 */ /* 0x000fe20000410000 */
[----:B------:R-:W-:Y:S01]  /*a530*/  @!P0 HADD2.F32 R29, -RZ, R40.H1_H1 ;  /* 0x30000028ff1d8230 */ /* 0x000fe20000004100 */
[----:B--2---:R-:W-:Y:S01]  /*a540*/  @!P0 MOV R13, R36 ;  /* 0x00000024000d8202 */ /* 0x004fe20000000f00 */
[--C-:B------:R-:W-:Y:S02]  /*a550*/  @!P0 HADD2.F32 R7, -RZ, R43.reuse.H0_H0 ;  /* 0x2000002bff078230 */ /* 0x100fe40000004100 */
[----:B------:R-:W-:Y:S02]  /*a560*/  @!P0 HADD2.F32 R8, -RZ, R43.H1_H1 ;  /* 0x3000002bff088230 */ /* 0x000fe40000004100 */
[----:B------:R-:W-:Y:S01]  /*a570*/  @!P1 FADD.FTZ R29, -R29, -RZ ;  /* 0x800000ff1d1d9221 */ /* 0x000fe20000010100 */
[----:B-1----:R-:W-:Y:S02]  /*a580*/  @!P0 HADD2.F32 R14, -RZ, R42.H0_H0 ;  /* 0x2000002aff0e8230 */ /* 0x002fe40000004100 */
[----:B------:R-:W-:Y:S01]  /*a590*/  @!P1 FADD.FTZ R7, -R7, -RZ ;  /* 0x800000ff07079221 */ /* 0x000fe20000010100 */
[----:B------:R-:W-:Y:S02]  /*a5a0*/  @!P0 HADD2.F32 R31, -RZ, R40.H0_H0 ;  /* 0x20000028ff1f8230 */ /* 0x000fe40000004100 */
[----:B------:R-:W-:Y:S01]  /*a5b0*/  @!P1 FADD.FTZ R8, -R8, -RZ ;  /* 0x800000ff08089221 */ /* 0x000fe20000010100 */
[--C-:B------:R-:W-:Y:S02]  /*a5c0*/  @!P0 HADD2.F32 R16, -RZ, R41.reuse.H0_H0 ;  /* 0x20000029ff108230 */ /* 0x100fe40000004100 */
[----:B------:R-:W-:Y:S01]  /*a5d0*/  @!P1 FADD.FTZ R14, -R14, -RZ ;  /* 0x800000ff0e0e9221 */ /* 0x000fe20000010100 */
[----:B------:R-:W-:Y:S02]  /*a5e0*/  @!P0 HADD2.F32 R15, -RZ, R41.H1_H1 ;  /* 0x30000029ff0f8230 */ /* 0x000fe40000004100 */
[----:B------:R-:W-:Y:S01]  /*a5f0*/  @!P1 FADD.FTZ R31, -R31, -RZ ;  /* 0x800000ff1f1f9221 */ /* 0x000fe20000010100 */
[----:B----4-:R-:W-:Y:S02]  /*a600*/  @!P0 HADD2.F32 R30, -RZ, R34.H0_H0 ;  /* 0x20000022ff1e8230 */ /* 0x010fe40000004100 */
[----:B------:R-:W-:Y:S01]  /*a610*/  @!P0 FMUL.FTZ R2, R2, R29 ;  /* 0x0000001d02028220 */ /* 0x000fe20000410000 */
[----:B------:R-:W-:Y:S02]  /*a620*/  @!P0 HADD2.F32 R28, -RZ, R33.H1_H1 ;  /* 0x30000021ff1c8230 */ /* 0x000fe40000004100 */
[----:B------:R-:W-:Y:S01]  /*a630*/  @!P1 FADD.FTZ R16, -R16, -RZ ;  /* 0x800000ff10109221 */ /* 0x000fe20000010100 */
[----:B------:R-:W-:Y:S01]  /*a640*/  @!P1 FADD.FTZ R15, -R15, -RZ ;  /* 0x800000ff0f0f9221 */ /* 0x000fe20000010100 */
[----:B------:R-:W-:Y:S01]  /*a650*/  @!P0 FMUL.FTZ R7, R12, R7 ;  /* 0x000000070c078220 */ /* 0x000fe20000410000 */
[--C-:B------:R-:W-:Y:S02]  /*a660*/  @!P0 HADD2.F32 R12, -RZ, R32.reuse.H0_H0 ;  /* 0x20000020ff0c8230 */ /* 0x100fe40000004100 */
[----:B------:R-:W-:Y:S01]  /*a670*/  @!P0 FMUL.FTZ R8, R9, R8 ;  /* 0x0000000809088220 */ /* 0x000fe20000410000 */
[--C-:B------:R-:W-:Y:S01]  /*a680*/  @!P0 HADD2.F32 R9, -RZ, R13.reuse.H0_H0 ;  /* 0x2000000dff098230 */ /* 0x100fe20000004100 */
[----:B------:R-:W-:Y:S01]  /*a690*/  @!P0 MOV R29, R37 ;  /* 0x00000025001d8202 */ /* 0x000fe20000000f00 */
[----:B------:R-:W-:Y:S02]  /*a6a0*/  @!P0 HADD2.F32 R13, -RZ, R13.H1_H1 ;  /* 0x3000000dff0d8230 */ /* 0x000fe40000004100 */
[----:B------:R-:W-:Y:S01]  /*a6b0*/  @!P0 FMUL.FTZ R5, R5, R14 ;  /* 0x0000000e05058220 */ /* 0x000fe20000410000 */
[----:B------:R-:W-:Y:S01]  /*a6c0*/  @!P0 HADD2.F32 R14, -RZ, R32.H1_H1 ;  /* 0x30000020ff0e8230 */ /* 0x000fe20000004100 */
[----:B------:R-:W-:Y:S01]  /*a6d0*/  ISETP.GE.AND P1, PT, R19, R21, PT ;  /* 0x000000151300720c */ /* 0x000fe20003f26270 */
[----:B------:R-:W-:Y:S02]  /*a6e0*/  @!P0 HADD2.F32 R32, -RZ, R35.H0_H0 ;  /* 0x20000023ff208230 */ /* 0x000fe40000004100 */
[----:B------:R-:W-:Y:S01]  /*a6f0*/  @!P0 FMUL.FTZ R0, R0, R31 ;  /* 0x0000001f00008220 */ /* 0x000fe20000410000 */
[----:B------:R-:W-:Y:S01]  /*a700*/  @!P0 HADD2.F32 R31, -RZ, R34.H1_H1 ;  /* 0x30000022ff1f8230 */ /* 0x000fe20000004100 */
[----:B------:R-:W1:Y:S01]  /*a710*/  LDC.64 R40, c[0x0][0x3b8] ;  /* 0x0000ee00ff287b82 */ /* 0x000e620000000a00 */
[----:B------:R-:W-:Y:S01]  /*a720*/  @!P0 FMUL.FTZ R3, R3, R16 ;  /* 0x0000001003038220 */ /* 0x000fe20000410000 */
[----:B------:R-:W-:Y:S02]  /*a730*/  @!P0 HADD2.F32 R16, -RZ, R29.H0_H0 ;  /* 0x2000001dff108230 */ /* 0x000fe40000004100 */
[----:B------:R-:W-:Y:S01]  /*a740*/  @!P0 FMUL.FTZ R4, R4, R15 ;  /* 0x0000000f04048220 */ /* 0x000fe20000410000 */
[----:B------:R-:W-:Y:S01]  /*a750*/  @!P0 HADD2.F32 R15, -RZ, R33.H0_H0 ;  /* 0x20000021ff0f8230 */ /* 0x000fe20000004100 */
[----:B------:R-:W-:Y:S01]  /*a760*/  @!P0 MOV R34, R38 ;  /* 0x0000002600228202 */ /* 0x000fe20000000f00 */
[----:B------:R-:W-:Y:S02]  /*a770*/  @!P0 HADD2.F32 R29, -RZ, R29.H1_H1 ;  /* 0x3000001dff1d8230 */ /* 0x000fe40000004100 */
[----:B------:R-:W-:Y:S01]  /*a780*/  @!P0 FFMA.FTZ R0, R9, R12, R0 ;  /* 0x0000000c09008223 */ /* 0x000fe20000010000 */
[----:B------:R-:W-:Y:S02]  /*a790*/  @!P0 HADD2.F32 R33, -RZ, R35.H1_H1 ;  /* 0x30000023ff218230 */ /* 0x000fe40000004100 */
[----:B------:R-:W-:Y:S01]  /*a7a0*/  @!P0 FFMA.FTZ R2, R13, R14, R2 ;  /* 0x0000000e0d028223 */ /* 0x000fe20000010002 */
[--C-:B------:R-:W-:Y:S01]  /*a7b0*/  @!P0 HADD2.F32 R12, -RZ, R34.reuse.H0_H0 ;  /* 0x20000022ff0c8230 */ /* 0x100fe20000004100 */
[----:B------:R-:W-:Y:S01]  /*a7c0*/  @!P0 MOV R13, R39 ;  /* 0x00000027000d8202 */ /* 0x000fe20000000f00 */
[----:B------:R-:W-:Y:S02]  /*a7d0*/  @!P0 HADD2.F32 R9, -RZ, R34.H1_H1 ;  /* 0x30000022ff098230 */ /* 0x000fe40000004100 */
[----:B------:R-:W-:Y:S01]  /*a7e0*/  @!P0 FFMA.FTZ R3, R16, R15, R3 ;  /* 0x0000000f10038223 */ /* 0x000fe20000010003 */
[----:B------:R-:W-:Y:S01]  /*a7f0*/  @!P0 FFMA.FTZ R4, R29, R28, R4 ;  /* 0x0000001c1d048223 */ /* 0x000fe20000010004 */
[----:B------:R-:W-:Y:S01]  /*a800*/  @!P0 F2FP.F16.F32.PACK_AB R2, R2, R0 ;  /* 0x000000000202823e */ /* 0x000fe200000000ff */
[--C-:B------:R-:W-:Y:S01]  /*a810*/  @!P0 HADD2.F32 R0, -RZ, R13.reuse.H0_H0 ;  /* 0x2000000dff008230 */ /* 0x100fe20000004100 */
[----:B------:R-:W-:Y:S01]  /*a820*/  @!P1 ISETP.GE.U32.AND P2, PT, R19, R26, PT ;  /* 0x0000001a1300920c */ /* 0x000fe20003f46070 */
[----:B------:R-:W-:Y:S01]  /*a830*/  @!P0 FFMA.FTZ R5, R12, R30, R5 ;  /* 0x0000001e0c058223 */ /* 0x000fe20000010005 */
[----:B------:R-:W-:Y:S01]  /*a840*/  @!P0 F2FP.F16.F32.PACK_AB R15, R4, R3 ;  /* 0x00000003040f823e */ /* 0x000fe200000000ff */
[----:B------:R-:W-:Y:S02]  /*a850*/  @!P0 HADD2.F32 R3, -RZ, R13.H1_H1 ;  /* 0x3000000dff038230 */ /* 0x000fe40000004100 */
[----:B------:R-:W-:Y:S01]  /*a860*/  @!P0 FFMA.FTZ R6, R9, R31, R6 ;  /* 0x0000001f09068223 */ /* 0x000fe20000010006 */
[----:B------:R-:W-:Y:S01]  /*a870*/  @!P0 FFMA.FTZ R7, R0, R32, R7 ;  /* 0x0000002000078223 */ /* 0x000fe20000010007 */
[----:B------:R-:W-:Y:S01]  /*a880*/  @!P1 SEL R0, R27, RZ, P2 ;  /* 0x000000ff1b009207 */ /* 0x000fe20001000000 */
[----:B-1----:R-:W-:Y:S01]  /*a890*/  IMAD.WIDE.U32 R48, R40, 0xa0, R86 ;  /* 0x000000a028307825 */ /* 0x002fe200078e0056 */
[----:B------:R-:W-:Y:S03]  /*a8a0*/  @!P0 MOV R37, R15 ;  /* 0x0000000f00258202 */ /* 0x000fe60000000f00 */
[----:B------:R-:W-:Y:S01]  /*a8b0*/  @!P0 FFMA.FTZ R8, R3, R33, R8 ;  /* 0x0000002103088223 */ /* 0x000fe20000010008 */
[----:B------:R-:W-:Y:S01]  /*a8c0*/  IMAD R41, R41, 0xa0, RZ ;  /* 0x000000a029297824 */ /* 0x000fe200078e02ff */
[----:B------:R-:W-:Y:S02]  /*a8d0*/  @!P1 SEL R3, R138, RZ, P2 ;  /* 0x000000ff8a039207 */ /* 0x000fe40001000000 */
[----:B------:R-:W-:Y:S02]  /*a8e0*/  @!P1 IADD3 R15, P3, PT, R117, R0, RZ ;  /* 0x00000000750f9210 */ /* 0x000fe40007f7e0ff */
[----:B------:R-:W-:Y:S02]  /*a8f0*/  @!P0 F2FP.F16.F32.PACK_AB R6, R6, R5 ;  /* 0x000000050606823e */ /* 0x000fe400000000ff */
[----:B------:R-:W-:Y:S02]  /*a900*/  @!P1 IADD3.X R0, PT, PT, R102, R3, RZ, P3, !PT ;  /* 0x0000000366009210 */ /* 0x000fe40001ffe4ff */
[----:B------:R-:W-:Y:S02]  /*a910*/  @!P0 F2FP.F16.F32.PACK_AB R7, R8, R7 ;  /* 0x000000070807823e */ /* 0x000fe400000000ff */
[C---:B------:R-:W-:Y:S02]  /*a920*/  @!P1 SHF.L.U64.HI R0, R15.reuse, 0x1, R0 ;  /* 0x000000010f009819 */ /* 0x040fe40000010200 */
[----:B------:R-:W-:Y:S02]  /*a930*/  @!P1 SHF.L.U32 R15, R15, 0x1, RZ ;  /* 0x000000010f0f9819 */ /* 0x000fe400000006ff */
[----:B------:R-:W-:Y:S02]  /*a940*/  @!P0 MOV R36, R2 ;  /* 0x0000000200248202 */ /* 0x000fe40000000f00 */
[----:B------:R-:W-:Y:S02]  /*a950*/  IADD3 R49, PT, PT, R49, R41, RZ ;  /* 0x0000002931317210 */ /* 0x000fe40007ffe0ff */
[----:B------:R-:W-:Y:S02]  /*a960*/  @!P0 MOV R38, R6 ;  /* 0x0000000600268202 */ /* 0x000fe40000000f00 */
[----:B------:R-:W-:Y:S02]  /*a970*/  @!P0 MOV R39, R7 ;  /* 0x0000000700278202 */ /* 0x000fe40000000f00 */
[C---:B------:R-:W-:Y:S02]  /*a980*/  @!P1 IADD3 R44, P0, PT, R15.reuse, R90, RZ ;  /* 0x0000005a0f2c9210 */ /* 0x040fe40007f1e0ff */
[----:B------:R-:W-:Y:S01]  /*a990*/  @!P1 SEL R3, R26, R27, !P2 ;  /* 0x0000001b1a039207 */ /* 0x000fe20005000000 */
[----:B------:R1:W-:Y:S01]  /*a9a0*/  STG.E.128 desc[UR6][R48.64], R36 ;  /* 0x0000002430007986 */ /* 0x0003e2000c101d06 */
[C---:B------:R-:W-:Y:S02]  /*a9b0*/  @!P1 IADD3.X R45, PT, PT, R0.reuse, R91, RZ, P0, !PT ;  /* 0x0000005b002d9210 */ /* 0x040fe400007fe4ff */
[----:B------:R-:W-:Y:S01]  /*a9c0*/  @!P1 IADD3 R14, P0, PT, R15, R92, RZ ;  /* 0x0000005c0f0e9210 */ /* 0x000fe20007f1e0ff */
[----:B------:R-:W-:Y:S03]  /*a9d0*/  @!P1 IMAD.WIDE R4, R3, 0x2, R10 ;  /* 0x0000000203049825 */ /* 0x000fe600078e020a */
        /* <DEDUP_REMOVED lines=75> */
.L_x_2235:
[----:B------:R-:W-:Y:S05]  /*ae90*/  BSYNC.RECONVERGENT B0 ;  /* 0x0000000000007941 */ /* 0x000fea0003800200 */
.L_x_2234:
[----:B------:R-:W-:Y:S04]  /*aea0*/  BSSY.RECONVERGENT B0, `(.L_x_2236) ;  /* 0x00000bb000007945 */ /* 0x000fe80003800200 */
[----:B------:R-:W-:Y:S05]  /*aeb0*/  @!P6 BRA `(.L_x_2237) ;  /* 0x0000000800e4e947 */ /* 0x000fea0003800000 */
[----:B------:R-:W3:Y:S01]  /*aec0*/  LDC.64 R2, c[0x0][0x4a8] ;  /* 0x00012a00ff027b82 */ /* 0x000ee20000000a00 */
[C---:B------:R-:W-:Y:S02]  /*aed0*/  ISETP.GE.AND P0, PT, R22.reuse, R21, PT ;  /* 0x000000151600720c */ /* 0x040fe40003f06270 */
[----:B------:R-:W-:Y:S11]  /*aee0*/  MOV R16, R18 ;  /* 0x0000001200107202 */ /* 0x000ff60000000f00 */
[----:B------:R-:W-:Y:S04]  /*aef0*/  @!P0 ISETP.GE.U32.AND P1, PT, R22, R26, PT ;  /* 0x0000001a1600820c */ /* 0x000fe80003f26070 */
[----:B------:R-:W-:Y:S01]  /*af00*/  @!P0 SEL R0, R138, RZ, P1 ;  /* 0x000000ff8a008207 */ /* 0x000fe20000800000 */
[----:B---3--:R-:W-:Y:S01]  /*af10*/  IMAD.WIDE.U32 R10, R2, 0xc0, R16 ;  /* 0x000000c0020a7825 */ /* 0x008fe200078e0010 */
[----:B------:R-:W-:Y:S03]  /*af20*/  @!P0 SEL R2, R27, RZ, P1 ;  /* 0x000000ff1b028207 */ /* 0x000fe60000800000 */
[----:B------:R-:W-:Y:S01]  /*af30*/  IMAD R3, R3, 0xc0, RZ ;  /* 0x000000c003037824 */ /* 0x000fe200078e02ff */
[----:B------:R-:W-:Y:S04]  /*af40*/  @!P0 IADD3 R7, P2, PT, R115, R2, RZ ;  /* 0x0000000273078210 */ /* 0x000fe80007f5e0ff */
[----:B------:R-:W-:Y:S02]  /*af50*/  @!P0 SHF.L.U32 R9, R7, 0x1, RZ ;  /* 0x0000000107098819 */ /* 0x000fe400000006ff */
[----:B------:R-:W-:Y:S02]  /*af60*/  @!P0 IADD3.X R0, PT, PT, R101, R0, RZ, P2, !PT ;  /* 0x0000000065008210 */ /* 0x000fe400017fe4ff */
[----:B------:R-:W-:Y:S02]  /*af70*/  IADD3 R11, PT, PT, R11, R3, RZ ;  /* 0x000000030b0b7210 */ /* 0x000fe40007ffe0ff */
[----:B------:R-:W-:Y:S02]  /*af80*/  @!P0 SEL R3, R26, R27, !P1 ;  /* 0x0000001b1a038207 */ /* 0x000fe40004800000 */
[----:B------:R-:W-:Y:S01]  /*af90*/  @!P0 SHF.L.U64.HI R0, R7, 0x1, R0 ;  /* 0x0000000107008819 */ /* 0x000fe20000010200 */
[----:B-1----:R-:W3:Y:S01]  /*afa0*/  LDG.E.128 R36, desc[UR6][R10.64] ;  /* 0x000000060a247981 */ /* 0x002ee2000c1e1d00 */
[----:B--2---:R-:W-:Y:S01]  /*afb0*/  @!P0 IADD3 R40, P1, PT, R9, R90, RZ ;  /* 0x0000005a09288210 */ /* 0x004fe20007f3e0ff */
[----:B------:R-:W-:Y:S03]  /*afc0*/  @!P0 IMAD.WIDE R4, R3, 0x2, R10 ;  /* 0x0000000203048825 */ /* 0x000fe600078e020a */
[C---:B------:R-:W-:Y:S02]  /*afd0*/  @!P0 IADD3.X R41, PT, PT, R0.reuse, R91, RZ, P1, !PT ;  /* 0x0000005b00298210 */ /* 0x040fe40000ffe4ff */
[----:B------:R-:W-:Y:S01]  /*afe0*/  @!P0 IADD3 R14, P1, PT, R9, R92, RZ ;  /* 0x0000005c090e8210 */ /* 0x000fe20007f3e0ff */
[----:B------:R-:W2:Y:S03]  /*aff0*/  @!P0 LDG.E.128 R4, desc[UR6][R4.64] ;  /* 0x0000000604048981 */ /* 0x000ea6000c1e1d00 */
[----:B------:R-:W-:Y:S02]  /*b000*/  @!P0 IADD3.X R15, PT, PT, R0, R93, RZ, P1, !PT ;  /* 0x0000005d000f8210 */ /* 0x000fe40000ffe4ff */
[----:B------:R-:W-:Y:S03]  /*b010*/  ISETP.GE.U32.OR P1, PT, R22, R26, P0 ;  /* 0x0000001a1600720c */ /* 0x000fe60000726470 */
[----:B------:R-:W5:Y:S08]  /*b020*/  @!P0 LDG.E.128 R40, desc[UR6][R40.64] ;  /* 0x0000000628288981 */ /* 0x000f70000c1e1d00 */
[----:B------:R1:W4:Y:S01]  /*b030*/  @!P0 LDG.E.128 R32, desc[UR6][R14.64] ;  /* 0x000000060e208981 */ /* 0x000322000c1e1d00 */
[--C-:B--2---:R-:W-:Y:S02]  /*b040*/  @!P0 HADD2.F32 R0, -RZ, R4.reuse.H0_H0 ;  /* 0x20000004ff008230 */ /* 0x104fe40000004100 */
        /* <DEDUP_REMOVED lines=10> */
[--C-:B------:R-:W-:Y:S01]  /*b0f0*/  @!P0 HADD2.F32 R7, -RZ, R43.reuse.H0_H0 ;  /* 0x2000002bff078230 */ /* 0x100fe20000004100 */
[----:B---3--:R-:W-:Y:S01]  /*b100*/  @!P0 MOV R13, R36 ;  /* 0x00000024000d8202 */ /* 0x008fe20000000f00 */
[----:B------:R-:W-:Y:S02]  /*b110*/  @!P0 HADD2.F32 R8, -RZ, R43.H1_H1 ;  /* 0x3000002bff088230 */ /* 0x000fe40000004100 */
        /* <DEDUP_REMOVED lines=12> */
[--C-:B------:R-:W-:Y:S02]  /*b1e0*/  @!P0 HADD2.F32 R12, -RZ, R32.reuse.H0_H0 ;  /* 0x20000020ff0c8230 */ /* 0x100fe40000004100 */
[----:B------:R-:W-:Y:S01]  /*b1f0*/  @!P0 FMUL.FTZ R8, R9, R8 ;  /* 0x0000000809088220 */ /* 0x000fe20000410000 */
[--C-:B------:R-:W-:Y:S02]  /*b200*/  @!P0 HADD2.F32 R9, -RZ, R13.reuse.H0_H0 ;  /* 0x2000000dff098230 */ /* 0x100fe40000004100 */
[----:B------:R-:W-:Y:S01]  /*b210*/  @!P1 FADD.FTZ R16, -R16, -RZ ;  /* 0x800000ff10109221 */ /* 0x000fe20000010100 */
[----:B------:R-:W-:Y:S02]  /*b220*/  @!P0 HADD2.F32 R13, -RZ, R13.H1_H1 ;  /* 0x3000000dff0d8230 */ /* 0x000fe40000004100 */
[----:B------:R-:W-:Y:S01]  /*b230*/  @!P1 FADD.FTZ R15, -R15, -RZ ;  /* 0x800000ff0f0f9221 */ /* 0x000fe20000010100 */
[----:B------:R-:W-:Y:S02]  /*b240*/  @!P0 HADD2.F32 R28, -RZ, R33.H1_H1 ;  /* 0x30000021ff1c8230 */ /* 0x000fe40000004100 */
[----:B------:R-:W-:Y:S01]  /*b250*/  @!P0 FMUL.FTZ R2, R2, R29 ;  /* 0x0000001d02028220 */ /* 0x000fe20000410000 */
[----:B------:R-:W-:Y:S01]  /*b260*/  @!P0 FMUL.FTZ R5, R5, R14 ;  /* 0x0000000e05058220 */ /* 0x000fe20000410000 */
[----:B------:R-:W-:Y:S01]  /*b270*/  @!P0 HADD2.F32 R14, -RZ, R32.H1_H1 ;  /* 0x30000020ff0e8230 */ /* 0x000fe20000004100 */
[----:B------:R-:W-:Y:S01]  /*b280*/  ISETP.GE.AND P1, PT, R19, R21, PT ;  /* 0x000000151300720c */ /* 0x000fe20003f26270 */
[----:B------:R-:W-:Y:S02]  /*b290*/  @!P0 HADD2.F32 R32, -RZ, R35.H0_H0 ;  /* 0x20000023ff208230 */ /* 0x000fe40000004100 */
[----:B------:R-:W-:Y:S01]  /*b2a0*/  @!P0 FMUL.FTZ R0, R0, R31 ;  /* 0x0000001f00008220 */ /* 0x000fe20000410000 */
[----:B------:R-:W-:Y:S01]  /*b2b0*/  @!P0 HADD2.F32 R31, -RZ, R34.H1_H1 ;  /* 0x30000022ff1f8230 */ /* 0x000fe20000004100 */
[----:B------:R-:W-:Y:S01]  /*b2c0*/  @!P0 MOV R29, R37 ;  /* 0x00000025001d8202 */ /* 0x000fe20000000f00 */
[----:B------:R-:W1:Y:S01]  /*b2d0*/  LDC.64 R40, c[0x0][0x3b8] ;  /* 0x0000ee00ff287b82 */ /* 0x000e620000000a00 */
[----:B------:R-:W-:Y:S01]  /*b2e0*/  @!P0 MOV R34, R38 ;  /* 0x0000002600228202 */ /* 0x000fe20000000f00 */
[----:B------:R-:W-:Y:S01]  /*b2f0*/  @!P0 FMUL.FTZ R3, R3, R16 ;  /* 0x0000001003038220 */ /* 0x000fe20000410000 */
[----:B------:R-:W-:Y:S01]  /*b300*/  @!P0 FMUL.FTZ R4, R4, R15 ;  /* 0x0000000f04048220 */ /* 0x000fe20000410000 */
[----:B------:R-:W-:Y:S02]  /*b310*/  @!P0 HADD2.F32 R15, -RZ, R33.H0_H0 ;  /* 0x20000021ff0f8230 */ /* 0x000fe40000004100 */
[----:B------:R-:W-:Y:S01]  /*b320*/  @!P0 FFMA.FTZ R0, R9, R12, R0 ;  /* 0x0000000c09008223 */ /* 0x000fe20000010000 */
[--C-:B------:R-:W-:Y:S02]  /*b330*/  @!P0 HADD2.F32 R16, -RZ, R29.reuse.H0_H0 ;  /* 0x2000001dff108230 */ /* 0x100fe40000004100 */
[----:B------:R-:W-:Y:S01]  /*b340*/  @!P0 FFMA.FTZ R2, R13, R14, R2 ;  /* 0x0000000e0d028223 */ /* 0x000fe20000010002 */
[----:B------:R-:W-:Y:S01]  /*b350*/  @!P0 HADD2.F32 R29, -RZ, R29.H1_H1 ;  /* 0x3000001dff1d8230 */ /* 0x000fe20000004100 */
[----:B------:R-:W-:Y:S01]  /*b360*/  @!P0 MOV R13, R39 ;  /* 0x00000027000d8202 */ /* 0x000fe20000000f00 */
[--C-:B------:R-:W-:Y:S02]  /*b370*/  @!P0 HADD2.F32 R12, -RZ, R34.reuse.H0_H0 ;  /* 0x20000022ff0c8230 */ /* 0x100fe40000004100 */
[----:B------:R-:W-:Y:S01]  /*b380*/  @!P0 FFMA.FTZ R3, R16, R15, R3 ;  /* 0x0000000f10038223 */ /* 0x000fe20000010003 */
[----:B------:R-:W-:Y:S01]  /*b390*/  @!P0 HADD2.F32 R9, -RZ, R34.H1_H1 ;  /* 0x30000022ff098230 */ /* 0x000fe20000004100 */
[----:B------:R-:W-:Y:S01]  /*b3a0*/  @!P0 F2FP.F16.F32.PACK_AB R2, R2, R0 ;  /* 0x000000000202823e */ /* 0x000fe200000000ff */
[----:B------:R-:W-:Y:S02]  /*b3b0*/  @!P0 HADD2.F32 R0, -RZ, R13.H0_H0 ;  /* 0x2000000dff008230 */ /* 0x000fe40000004100 */
[----:B------:R-:W-:Y:S01]  /*b3c0*/  @!P0 FFMA.FTZ R4, R29, R28, R4 ;  /* 0x0000001c1d048223 */ /* 0x000fe20000010004 */
[----:B------:R-:W-:Y:S01]  /*b3d0*/  @!P0 HADD2.F32 R33, -RZ, R35.H1_H1 ;  /* 0x30000023ff218230 */ /* 0x000fe20000004100 */
[----:B------:R-:W-:Y:S01]  /*b3e0*/  @!P1 ISETP.GE.U32.AND P2, PT, R19, R26, PT ;  /* 0x0000001a1300920c */ /* 0x000fe20003f46070 */
[----:B------:R-:W-:Y:S01]  /*b3f0*/  @!P0 FFMA.FTZ R5, R12, R30, R5 ;  /* 0x0000001e0c058223 */ /* 0x000fe20000010005 */
[----:B------:R-:W-:Y:S01]  /*b400*/  @!P0 FFMA.FTZ R6, R9, R31, R6 ;  /* 0x0000001f09068223 */ /* 0x000fe20000010006 */
[----:B------:R-:W-:Y:S01]  /*b410*/  @!P0 FFMA.FTZ R7, R0, R32, R7 ;  /* 0x0000002000078223 */ /* 0x000fe20000010007 */
[----:B------:R-:W-:Y:S01]  /*b420*/  @!P0 F2FP.F16.F32.PACK_AB R15, R4, R3 ;  /* 0x00000003040f823e */ /* 0x000fe200000000ff */
[----:B------:R-:W-:Y:S01]  /*b430*/  @!P0 HADD2.F32 R3, -RZ, R13.H1_H1 ;  /* 0x3000000dff038230 */ /* 0x000fe20000004100 */
[----:B------:R-:W-:Y:S01]  /*b440*/  @!P1 SEL R0, R27, RZ, P2 ;  /* 0x000000ff1b009207 */ /* 0x000fe20001000000 */
[----:B-1----:R-:W-:Y:S01]  /*b450*/  IMAD.WIDE.U32 R48, R40, 0xc0, R86 ;  /* 0x000000c028307825 */ /* 0x002fe200078e0056 */
[----:B------:R-:W-:Y:S02]  /*b460*/  @!P0 MOV R36, R2 ;  /* 0x0000000200248202 */ /* 0x000fe40000000f00 */
[----:B------:R-:W-:Y:S01]  /*b470*/  @!P0 MOV R37, R15 ;  /* 0x0000000f00258202 */ /* 0x000fe20000000f00 */
[----:B------:R-:W-:Y:S01]  /*b480*/  IMAD R41, R41, 0xc0, RZ ;  /* 0x000000c029297824 */ /* 0x000fe200078e02ff */
[----:B------:R-:W-:Y:S01]  /*b490*/  @!P1 IADD3 R15, P3, PT, R115, R0, RZ ;  /* 0x00000000730f9210 */ /* 0x000fe20007f7e0ff */
[----:B------:R-:W-:Y:S01]  /*b4a0*/  @!P0 FFMA.FTZ R8, R3, R33, R8 ;  /* 0x0000002103088223 */ /* 0x000fe20000010008 */
[----:B------:R-:W-:Y:S02]  /*b4b0*/  @!P1 SEL R2, R138, RZ, P2 ;  /* 0x000000ff8a029207 */ /* 0x000fe40001000000 */
[----:B------:R-:W-:Y:S02]  /*b4c0*/  @!P0 F2FP.F16.F32.PACK_AB R6, R6, R5 ;  /* 0x000000050606823e */ /* 0x000fe400000000ff */
[----:B------:R-:W-:Y:S02]  /*b4d0*/  @!P1 IADD3.X R0, PT, PT, R101, R2, RZ, P3, !PT ;  /* 0x0000000265009210 */ /* 0x000fe40001ffe4ff */
[----:B------:R-:W-:Y:S02]  /*b4e0*/  @!P0 F2FP.F16.F32.PACK_AB R7, R8, R7 ;  /* 0x000000070807823e */ /* 0x000fe400000000ff */
[C---:B------:R-:W-:Y:S02]  /*b4f0*/  @!P1 SHF.L.U64.HI R0, R15.reuse, 0x1, R0 ;  /* 0x000000010f009819 */ /* 0x040fe40000010200 */
[----:B------:R-:W-:Y:S02]  /*b500*/  @!P1 SHF.L.U32 R15, R15, 0x1, RZ ;  /* 0x000000010f0f9819 */ /* 0x000fe400000006ff */
        /* <DEDUP_REMOVED lines=84> */
.L_x_2237:
[----:B------:R-:W-:Y:S05]  /*ba50*/  BSYNC.RECONVERGENT B0 ;  /* 0x0000000000007941 */ /* 0x000fea0003800200 */
.L_x_2236:
[----:B------:R-:W-:Y:S01]  /*ba60*/  ISETP.NE.AND P0, PT, R132, RZ, PT ;  /* 0x000000ff8400720c */ /* 0x000fe20003f05270 */
[----:B------:R-:W-:Y:S11]  /*ba70*/  BSSY.RECONVERGENT B0, `(.L_x_2238) ;  /* 0x00000bc000007945 */ /* 0x000ff60003800200 */
[----:B------:R-:W-:Y:S01]  /*ba80*/  @!UPT UIADD3 URZ, UPT, UPT, URZ, URZ, URZ ;  /* 0x000000fffffff290 */ /* 0x000fe2000fffe0ff */
        /* <DEDUP_REMOVED lines=16> */
[----:B------:R-:W2:Y:S01]  /*bb90*/  LDG.E.128 R36, desc[UR6][R10.64] ;  /* 0x000000060a247981 */ /* 0x000ea2000c1e1d00 */
[----:B------:R-:W-:Y:S01]  /*bba0*/  ISETP.GE.U32.OR P2, PT, R22, R26, P0 ;  /* 0x0000001a1600720c */ /* 0x000fe20000746470 */
[----:B------:R-:W-:Y:S01]  /*bbb0*/  @!P0 IMAD.WIDE R4, R3, 0x2, R10 ;  /* 0x0000000203048825 */ /* 0x000fe200078e020a */
[C---:B------:R-:W-:Y:S02]  /*bbc0*/  @!P0 IADD3.X R41, PT, PT, R0.reuse, R91, RZ, P1, !PT ;  /* 0x0000005b00298210 */ /* 0x040fe40000ffe4ff */
[----:B------:R-:W-:Y:S03]  /*bbd0*/  @!P0 IADD3 R14, P1, PT, R9, R92, RZ ;  /* 0x0000005c090e8210 */ /* 0x000fe60007f3e0ff */
[----:B------:R-:W3:Y:S01]  /*bbe0*/  @!P0 LDG.E.128 R4, desc[UR6][R4.64] ;  /* 0x0000000604048981 */ /* 0x000ee2000c1e1d00 */
[----:B------:R-:W-:Y:S02]  /*bbf0*/  @!P0 IADD3.X R15, PT, PT, R0, R93, RZ, P1, !PT ;  /* 0x0000005d000f8210 */ /* 0x000fe40000ffe4ff */
[----:B------:R-:W-:Y:S05]  /*bc00*/  ISETP.GE.AND P1, PT, R19, R21, PT ;  /* 0x000000151300720c */ /* 0x000fea0003f26270 */
        /* <DEDUP_REMOVED lines=15> */
[----:B-1----:R-:W-:Y:S02]  /*bd00*/  @!P0 HADD2.F32 R14, -RZ, R42.H0_H0 ;  /* 0x2000002aff0e8230 */ /* 0x002fe40000004100 */
        /* <DEDUP_REMOVED lines=10> */
[----:B----4-:R-:W-:Y:S02]  /*bdb0*/  @!P0 HADD2.F32 R14, -RZ, R32.H1_H1 ;  /* 0x30000020ff0e8230 */ /* 0x010fe40000004100 */
[----:B------:R-:W-:Y:S01]  /*bdc0*/  @!P2 FADD.FTZ R8, -R8, -RZ ;  /* 0x800000ff0808a221 */ /* 0x000fe20000010100 */
[----:B------:R-:W-:Y:S02]  /*bdd0*/  @!P0 HADD2.F32 R30, -RZ, R34.H1_H1 ;  /* 0x30000022ff1e8230 */ /* 0x000fe40000004100 */
[----:B------:R-:W-:Y:S01]  /*bde0*/  @!P2 FADD.FTZ R29, -R29, -RZ ;  /* 0x800000ff1d1da221 */ /* 0x000fe20000010100 */
[----:B------:R-:W-:Y:S02]  /*bdf0*/  @!P0 HADD2.F32 R31, -RZ, R35.H0_H0 ;  /* 0x20000023ff1f8230 */ /* 0x000fe40000004100 */
[----:B------:R-:W-:Y:S01]  /*be00*/  @!P0 FMUL.FTZ R7, R12, R7 ;  /* 0x000000070c078220 */ /* 0x000fe20000410000 */
[----:B------:R-:W-:Y:S02]  /*be10*/  @!P0 HADD2.F32 R12, -RZ, R32.H0_H0 ;  /* 0x20000020ff0c8230 */ /* 0x000fe40000004100 */
[----:B------:R-:W-:Y:S01]  /*be20*/  @!P0 FMUL.FTZ R8, R9, R8 ;  /* 0x0000000809088220 */ /* 0x000fe20000410000 */
[----:B------:R-:W-:Y:S01]  /*be30*/  @!P0 HADD2.F32 R9, -RZ, R13.H0_H0 ;  /* 0x2000000dff098230 */ /* 0x000fe20000004100 */
[----:B------:R-:W-:Y:S01]  /*be40*/  @!P0 MOV R21, R37 ;  /* 0x0000002500158202 */ /* 0x000fe20000000f00 */
[----:B------:R-:W-:Y:S02]  /*be50*/  @!P0 HADD2.F32 R32, -RZ, R35.H1_H1 ;  /* 0x30000023ff208230 */ /* 0x000fe40000004100 */
[----:B------:R-:W-:Y:S01]  /*be60*/  @!P2 FADD.FTZ R16, -R16, -RZ ;  /* 0x800000ff1010a221 */ /* 0x000fe20000010100 */
[----:B------:R-:W-:Y:S02]  /*be70*/  @!P0 HADD2.F32 R13, -RZ, R13.H1_H1 ;  /* 0x3000000dff0d8230 */ /* 0x000fe40000004100 */
[----:B------:R-:W-:Y:S01]  /*be80*/  @!P2 FADD.FTZ R15, -R15, -RZ ;  /* 0x800000ff0f0fa221 */ /* 0x000fe20000010100 */
[----:B------:R-:W-:Y:S02]  /*be90*/  @!P0 HADD2.F32 R28, -RZ, R33.H1_H1 ;  /* 0x30000021ff1c8230 */ /* 0x000fe40000004100 */
[----:B------:R-:W-:Y:S01]  /*bea0*/  @!P0 FMUL.FTZ R0, R0, R29 ;  /* 0x0000001d00008220 */ /* 0x000fe20000410000 */
[----:B------:R-:W-:Y:S02]  /*beb0*/  @!P0 HADD2.F32 R29, -RZ, R34.H0_H0 ;  /* 0x20000022ff1d8230 */ /* 0x000fe40000004100 */
[----:B------:R-:W-:Y:S01]  /*bec0*/  @!P0 FMUL.FTZ R3, R3, R16 ;  /* 0x0000001003038220 */ /* 0x000fe20000410000 */
[--C-:B------:R-:W-:Y:S01]  /*bed0*/  @!P0 HADD2.F32 R16, -RZ, R21.reuse.H0_H0 ;  /* 0x20000015ff108230 */ /* 0x100fe20000004100 */
[----:B------:R-:W1:Y:S01]  /*bee0*/  LDC.64 R34, c[0x0][0x3b8] ;  /* 0x0000ee00ff227b82 */ /* 0x000e620000000a00 */
[----:B------:R-:W-:Y:S02]  /*bef0*/  @!P0 HADD2.F32 R21, -RZ, R21.H1_H1 ;  /* 0x30000015ff158230 */ /* 0x000fe40000004100 */
[----:B------:R-:W-:Y:S01]  /*bf00*/  @!P0 FMUL.FTZ R4, R4, R15 ;  /* 0x0000000f04048220 */ /* 0x000fe20000410000 */
[----:B------:R-:W-:Y:S01]  /*bf10*/  @!P0 HADD2.F32 R15, -RZ, R33.H0_H0 ;  /* 0x20000021ff0f8230 */ /* 0x000fe20000004100 */
[----:B------:R-:W-:Y:S01]  /*bf20*/  @!P0 MOV R33, R38 ;  /* 0x0000002600218202 */ /* 0x000fe20000000f00 */
[----:B------:R-:W-:Y:S01]  /*bf30*/  @!P0 FFMA.FTZ R0, R9, R12, R0 ;  /* 0x0000000c09008223 */ /* 0x000fe20000010000 */
[----:B------:R-:W-:Y:S01]  /*bf40*/  @!P0 FFMA.FTZ R2, R13, R14, R2 ;  /* 0x0000000e0d028223 */ /* 0x000fe20000010002 */
[----:B------:R-:W-:Y:S01]  /*bf50*/  @!P0 MOV R13, R39 ;  /* 0x00000027000d8202 */ /* 0x000fe20000000f00 */
[----:B------:R-:W-:Y:S01]  /*bf60*/  @!P0 FFMA.FTZ R3, R16, R15, R3 ;  /* 0x0000000f10038223 */ /* 0x000fe20000010003 */
[--C-:B------:R-:W-:Y:S02]  /*bf70*/  @!P0 HADD2.F32 R12, -RZ, R33.reuse.H0_H0 ;  /* 0x20000021ff0c8230 */ /* 0x100fe40000004100 */
[----:B------:R-:W-:Y:S01]  /*bf80*/  @!P0 FFMA.FTZ R4, R21, R28, R4 ;  /* 0x0000001c15048223 */ /* 0x000fe20000010004 */
[----:B------:R-:W-:Y:S01]  /*bf90*/  @!P0 HADD2.F32 R9, -RZ, R33.H1_H1 ;  /* 0x30000021ff098230 */ /* 0x000fe20000004100 */
        /* <DEDUP_REMOVED lines=8> */
[----:B------:R-:W-:Y:S02]  /*c020*/  @!P1 SEL R0, R27, RZ, P2 ;  /* 0x000000ff1b009207 */ /* 0x000fe40001000000 */
[----:B------:R-:W-:Y:S01]  /*c030*/  @!P0 MOV R37, R15 ;  /* 0x0000000f00258202 */ /* 0x000fe20000000f00 */
[----:B------:R-:W-:Y:S01]  /*c040*/  @!P0 FFMA.FTZ R8, R3, R32, R8 ;  /* 0x0000002003088223 */ /* 0x000fe20000010008 */
[----:B-1----:R-:W-:Y:S01]  /*c050*/  IMAD.WIDE.U32 R44, R34, 0xe0, R86 ;  /* 0x000000e0222c7825 */ /* 0x002fe200078e0056 */
[----:B------:R-:W-:Y:S02]  /*c060*/  @!P1 SEL R3, R138, RZ, P2 ;  /* 0x000000ff8a039207 */ /* 0x000fe40001000000 */
[----:B------:R-:W-:Y:S01]  /*c070*/  @!P1 IADD3 R15, P3, PT, R113, R0, RZ ;  /* 0x00000000710f9210 */ /* 0x000fe20007f7e0ff */
[----:B------:R-:W-:Y:S01]  /*c080*/  IMAD R35, R35, 0xe0, RZ ;  /* 0x000000e023237824 */ /* 0x000fe200078e02ff */
        /* <DEDUP_REMOVED lines=19> */
[----:B------:R2:W1:Y:S08]  /*c1c0*/  LDG.E.128 R32, desc[UR6][R10.64+0x80] ;  /* 0x000080060a207981 */ /* 0x000470000c1e1d00 */
        /* <DEDUP_REMOVED lines=15> */
[----:B-1----:R-:W-:Y:S01]  /*c2c0*/  @!P1 MOV R36, R33 ;  /* 0x0000002100249202 */ /* 0x002fe20000000f00 */
[----:B------:R-:W-:Y:S02]  /*c2d0*/  @!P1 HADD2.F32 R6, -RZ, R6.H1_H1 ;  /* 0x30000006ff069230 */ /* 0x000fe40000004100 */
[--C-:B------:R-:W-:Y:S02]  /*c2e0*/  @!P1 HADD2.F32 R12, -RZ, R7.reuse.H0_H0 ;  /* 0x20000007ff0c9230 */ /* 0x100fe40000004100 */
[----:B------:R-:W-:Y:S01]  /*c2f0*/  @!P1 FMUL.FTZ R5, R5, R10 ;  /* 0x0000000a05059220 */ /* 0x000fe20000410000 */
[----:B------:R-:W-:Y:S02]  /*c300*/  @!P1 HADD2.F32 R9, -RZ, R7.H1_H1 ;  /* 0x30000007ff099230 */ /* 0x000fe40000004100 */
[----:B------:R-:W-:Y:S01]  /*c310*/  @!P1 FMUL.FTZ R6, R6, R11 ;  /* 0x0000000b06069220 */ /* 0x000fe20000410000 */
[----:B------:R-:W-:Y:S01]  /*c320*/  @!P1 HADD2.F32 R7, -RZ, R43.H0_H0 ;  /* 0x2000002bff079230 */ /* 0x000fe20000004100 */
[----:B------:R-:W-:Y:S01]  /*c330*/  @!P1 MOV R11, R32 ;  /* 0x00000020000b9202 */ /* 0x000fe20000000f00 */
[----:B----4-:R-:W-:Y:S02]  /*c340*/  @!P1 HADD2.F32 R15, -RZ, R40.H1_H1 ;  /* 0x30000028ff0f9230 */ /* 0x010fe40000004100 */
[----:B------:R-:W-:Y:S01]  /*c350*/  @!P1 FMUL.FTZ R8, R9, R8 ;  /* 0x0000000809089220 */ /* 0x000fe20000410000 */
[--C-:B------:R-:W-:Y:S02]  /*c360*/  @!P1 HADD2.F32 R13, -RZ, R41.reuse.H1_H1 ;  /* 0x30000029ff0d9230 */ /* 0x100fe40000004100 */
[----:B------:R-:W-:Y:S01]  /*c370*/  @!P0 FADD.FTZ R7, -R7, -RZ ;  /* 0x800000ff07078221 */ /* 0x000fe20000010100 */
[----:B------:R-:W-:Y:S02]  /*c380*/  @!P1 HADD2.F32 R14, -RZ, R41.H0_H0 ;  /* 0x20000029ff0e9230 */ /* 0x000fe40000004100 */
[----:B------:R-:W-:Y:S01]  /*c390*/  @!P0 FADD.FTZ R15, -R15, -RZ ;  /* 0x800000ff0f0f8221 */ /* 0x000fe20000010100 */
[--C-:B-----5:R-:W-:Y:S02]  /*c3a0*/  @!P1 HADD2.F32 R10, -RZ, R28.reuse.H0_H0 ;  /* 0x2000001cff0a9230 */ /* 0x120fe40000004100 */
        /* <DEDUP_REMOVED lines=40> */
.L_x_2239:
[----:B------:R-:W-:Y:S05]  /*c630*/  BSYNC.RECONVERGENT B0 ;  /* 0x0000000000007941 */ /* 0x000fea0003800200 */
.L_x_2238:
[----:B------:R-:W1:Y:S01]  /*c640*/  LDC R21, c[0x0][0x450] ;  /* 0x00011400ff157b82 */ /* 0x000e620000000800 */
[----:B--2---:R-:W-:Y:S05]  /*c650*/  IMAD.U32 R135, R135, -0x40, RZ ;  /* 0xffffffc087877824 */ /* 0x004fea00078e00ff */
[C---:B------:R-:W-:Y:S02]  /*c660*/  LEA R92, P1, R135.reuse, R92, 0x1 ;  /* 0x0000005c875c7211 */ /* 0x040fe400078208ff */
[C---:B------:R-:W-:Y:S02]  /*c670*/  LEA R90, P0, R135.reuse, R90, 0x1 ;  /* 0x0000005a875a7211 */ /* 0x040fe400078008ff */
[C---:B------:R-:W-:Y:S02]  /*c680*/  LEA.HI.X.SX32 R93, R135.reuse, R93, 0x1, P1 ;  /* 0x0000005d875d7211 */ /* 0x040fe400008f0eff */
[----:B------:R-:W-:Y:S09]  /*c690*/  LEA.HI.X.SX32 R91, R135, R91, 0x1, P0 ;  /* 0x0000005b875b7211 */ /* 0x000ff200000f0eff */
.L_x_2206:
[----:B-1----:R-:W-:Y:S05]  /*c6a0*/  BSYNC.RECONVERGENT B1 ;  /* 0x0000000000017941 */ /* 0x002fea0003800200 */
.L_x_2204:
[----:B------:R-:W-:Y:S04]  /*c6b0*/  ISETP.NE.U32.AND P0, PT, RZ, UR12, PT ;  /* 0x0000000cff007c0c */ /* 0x000fe8000bf05070 */
[----:B------:R-:W-:Y:S11]  /*c6c0*/  ISETP.NE.AND.EX P0, PT, RZ, UR13, PT, P0 ;  /* 0x0000000dff007c0c */ /* 0x000ff6000bf05300 */
[----:B------:R-:W-:Y:S02]  /*c6d0*/  @!UPT UIADD3 URZ, UPT, UPT, URZ, URZ, URZ ;  /* 0x000000fffffff290 */ /* 0x000fe4000fffe0ff */
[----:B------:R-:W1:Y:S01]  /*c6e0*/  @!P0 LDC R2, c[0x0][0x3c0] ;  /* 0x0000f000ff028b82 */ /* 0x000e620000000800 */
[----:B------:R-:W-:Y:S07]  /*c6f0*/  @!P0 IMAD.MOV.U32 R3, RZ, RZ, RZ ;  /* 0x000000ffff038224 */ /* 0x000fee00078e00ff */
[----:B------:R-:W5:Y:S01]  /*c700*/  @!P0 LDC R0, c[0x0][0x3b8] ;  /* 0x0000ee00ff008b82 */ /* 0x000f620000000800 */
[----:B------:R-:W-:Y:S01]  /*c710*/  @!P0 IADD3 R3, P1, PT, RZ, -R3, RZ ;  /* 0x80000003ff038210 */ /* 0x000fe20007f3e0ff */
[----:B-----5:R-:W-:Y:S02]  /*c720*/  @!P0 IMAD.SHL.U32 R0, R0, 0x80, RZ ;  /* 0x0000008000008824 */ /* 0x020fe400078e00ff */
[----:B-1----:R-:W-:Y:S02]  /*c730*/  @!P0 IMAD.SHL.U32 R2, R2, 0x80, RZ ;  /* 0x0000008002028824 */ /* 0x002fe400078e00ff */
[----:B------:R-:W-:Y:S02]  /*c740*/  @!P0 IMAD.X R0, RZ, RZ, ~R0, P1 ;  /* 0x000000ffff008224 */ /* 0x000fe400008e0e00 */
[----:B------:R-:W-:Y:S05]  /*c750*/  @!P0 IMAD.X R2, RZ, RZ, ~R2, P1 ;  /* 0x000000ffff028224 */ /* 0x000fea00008e0e02 */
[C---:B--23--:R-:W-:Y:S02]  /*c760*/  @!P0 SHF.R.S64 R5, R3.reuse, 0x1f, R2 ;  /* 0x0000001f03058819 */ /* 0x04cfe40000001002 */
[----:B------:R-:W-:Y:S02]  /*c770*/  @!P0 SHF.R.S64 R3, R3, 0x1f, R0 ;  /* 0x0000001f03038819 */ /* 0x000fe40000001000 */
[----:B------:R-:W-:Y:S02]  /*c780*/  @!P0 IADD3 R84, P2, PT, R5, R84, RZ ;  /* 0x0000005405548210 */ /* 0x000fe40007f5e0ff */
[----:B----4-:R-:W-:Y:S02]  /*c790*/  @!P0 IADD3 R86, P1, PT, R3, R86, RZ ;  /* 0x0000005603568210 */ /* 0x010fe40007f3e0ff */
        /* <DEDUP_REMOVED lines=75> */
.L_x_2240:
[----:B------:R-:W-:Y:S02]  /*cc50*/  ISETP.NE.AND P2, PT, R124, RZ, PT ;  /* 0x000000ff7c00720c */ /* 0x000fe40003f45270 */
[----:B------:R-:W-:Y:S02]  /*cc60*/  IADD3 R88, P1, PT, R88, R95, RZ ;  /* 0x0000005f58587210 */ /* 0x000fe40007f3e0ff */
[----:B------:R-:W-:Y:S03]  /*cc70*/  IADD3 R18, P0, PT, R18, R97, RZ ;  /* 0x0000006112127210 */ /* 0x000fe60007f1e0ff */
[----:B------:R-:W-:Y:S02]  /*cc80*/  IMAD.X R89, R89, 0x1, R94, P1 ;  /* 0x0000000159597824 */ /* 0x000fe400008e065e */
[----:B------:R-:W-:Y:S04]  /*cc90*/  IMAD.X R17, R17, 0x1, R96, P0 ;  /* 0x0000000111117824 */ /* 0x000fe800000e0660 */
[----:B------:R-:W-:Y:S05]  /*cca0*/  @P2 BRA `(.L_x_2241) ;  /* 0xffffff5400a02947 */ /* 0x000fea000383ffff */
.L_x_2203:
        /* <DEDUP_REMOVED lines=22> */
[----:B------:R-:W-:Y:S02]  /*ce10*/  ISETP.GE.AND P0, PT, R24, R5, PT ;  /* 0x000000051800720c */ /* 0x000fe40003f06270 */
[----:B-1---5:R-:W-:-:S04]  /*ce20*/  LEA R6, P1, R128, UR8, 0x1 ;  /* 0x0000000880067c11 */ /* 0x022fc8000f8208ff */
[----:B------:R-:W-:-:S07]  /*ce30*/  LEA.HI.X R7, R128, UR9, R82, 0x1, P1 ;  /* 0x0000000980077c11 */ /* 0x000fce00088f0c52 */
[C---:B------:R-:W-:Y:S01]  /*ce40*/  @!P0 LEA R8, P1, R41.reuse, R6, 0x1 ;  /* 0x0000000629088211 */ /* 0x040fe200078208ff */
[----:B------:R-:W-:Y:S01]  /*ce50*/  @!PT LDS RZ, [RZ] ;  /* 0x00000000fffff984 */ /* 0x000fe20000000800 */
[----:B------:R-:W-:Y:S01]  /*ce60*/  @!PT LDS RZ, [RZ] ;  /* 0x00000000fffff984 */ /* 0x000fe20000000800 */
[----:B------:R-:W-:Y:S01]  /*ce70*/  @!PT LDS RZ, [RZ] ;  /* 0x00000000fffff984 */ /* 0x000fe20000000800 */
[----:B------:R1:W-:Y:S03]  /*ce80*/  @!P2 LDGSTS.E.BYPASS.LTC128B.128 [R213], desc[UR6][R6.64] ;  /* 0x0000000006d5afae */ /* 0x0003e6000b981a06 */
[----:B------:R-:W-:Y:S02]  /*ce90*/  @!P0 LEA.HI.X R9, R41, R7, R39, 0x1, P1 ;  /* 0x0000000729098211 */ /* 0x000fe400008f0c27 */
[-C--:B------:R-:W-:Y:S01]  /*cea0*/  ISETP.GE.AND P1, PT, R34, R5.reuse, PT ;  /* 0x000000052200720c */ /* 0x080fe20003f26270 */
[----:B------:R1:W-:Y:S04]  /*ceb0*/  @!P2 LDGSTS.E.BYPASS.LTC128B.128 [R213+0x2000], desc[UR6][R6.64+0x80] ;  /* 0x0200008006d5afae */ /* 0x0003e8000b981a06 */
[----:B------:R1:W-:Y:S04]  /*cec0*/  @!P0 LDGSTS.E.BYPASS.LTC128B.128 [R213+0x800], desc[UR6][R8.64] ;  /* 0x0080000008d58fae */ /* 0x0003e8000b981a06 */
[----:B------:R1:W-:Y:S01]  /*ced0*/  @!P0 LDGSTS.E.BYPASS.LTC128B.128 [R213+0x2800], desc[UR6][R8.64+0x80] ;  /* 0x0280008008d58fae */ /* 0x0003e2000b981a06 */
[----:B------:R-:W-:-:S13]  /*cee0*/  ISETP.GE.AND P0, PT, R32, R5, PT ;  /* 0x000000052000720c */ /* 0x000fda0003f06270 */
[----:B------:R-:W-:Y:S05]  /*cef0*/  @P0 BRA `(.L_x_2245) ;  /* 0x00000000001c0947 */ /* 0x000fea0003800000 */
[----:B------:R-:W-:-:S04]  /*cf00*/  LEA R4, P0, R2, R6, 0x6 ;  /* 0x0000000602047211 */ /* 0x000fc800078030ff */
[----:B------:R-:W-:-:S05]  /*cf10*/  LEA.HI.X R5, R2, R7, R3, 0x6, P0 ;  /* 0x0000000702057211 */ /* 0x000fca00000f3403 */
[----:B------:R-:W-:Y:S01]  /*cf20*/  @!PT LDS RZ, [RZ] ;  /* 0x00000000fffff984 */ /* 0x000fe20000000800 */
[----:B------:R-:W-:Y:S01]  /*cf30*/  @!PT LDS RZ, [RZ] ;  /* 0x00000000fffff984 */ /* 0x000fe20000000800 */
[----:B------:R-:W-:Y:S01]  /*cf40*/  @!PT LDS RZ, [RZ] ;  /* 0x00000000fffff984 */ /* 0x000fe20000000800 */
[----:B------:R2:W-:Y:S04]  /*cf50*/  LDGSTS.E.BYPASS.LTC128B.128 [R213+0x1000], desc[UR6][R4.64] ;  /* 0x0100000004d57fae */ /* 0x0005e8000b981a06 */
[----:B------:R2:W-:Y:S02]  /*cf60*/  LDGSTS.E.BYPASS.LTC128B.128 [R213+0x3000], desc[UR6][R4.64+0x80] ;  /* 0x0300008004d57fae */ /* 0x0005e4000b981a06 */
.L_x_2245:
[----:B------:R-:W-:Y:S05]  /*cf70*/  BSYNC.RECONVERGENT B0 ;  /* 0x0000000000007941 */ /* 0x000fea0003800200 */
.L_x_2244:
[----:B------:R-:W-:Y:S05]  /*cf80*/  @P1 BRA `(.L_x_2246) ;  /* 0x0000004800e01947 */ /* 0x000fea0003800000 */
[----:B------:R-:W-:Y:S02]  /*cf90*/  IMAD R3, R3, 0x60, RZ ;  /* 0x0000006003037824 */ /* 0x000fe400078e02ff */
[----:B-1----:R-:W-:-:S05]  /*cfa0*/  IMAD.WIDE.U32 R6, R2, 0x60, R6 ;  /* 0x0000006002067825 */ /* 0x002fca00078e0006 */
[----:B------:R-:W-:-:S05]  /*cfb0*/  IADD3 R7, PT, PT, R7, R3, RZ ;  /* 0x0000000307077210 */ /* 0x000fca0007ffe0ff */
[----:B------:R-:W-:Y:S01]  /*cfc0*/  @!PT LDS RZ, [RZ] ;  /* 0x00000000fffff984 */ /* 0x000fe20000000800 */
[----:B------:R-:W-:Y:S01]  /*cfd0*/  @!PT LDS RZ, [RZ] ;  /* 0x00000000fffff984 */ /* 0x000fe20000000800 */
[----:B------:R-:W-:Y:S01]  /*cfe0*/  @!PT LDS RZ, [RZ] ;  /* 0x00000000fffff984 */ /* 0x000fe20000000800 */
[----:B------:R3:W-:Y:S04]  /*cff0*/  LDGSTS.E.BYPASS.LTC128B.128 [R213+0x1800], desc[UR6][R6.64] ;  /* 0x0180000006d57fae */ /* 0x0007e8000b981a06 */
[----:B------:R3:W-:Y:S01]  /*d000*/  LDGSTS.E.BYPASS.LTC128B.128 [R213+0x3800], desc[UR6][R6.64+0x80] ;  /* 0x0380008006d57fae */ /* 0x0007e2000b981a06 */
[----:B------:R-:W-:Y:S05]  /*d010*/  BRA `(.L_x_2246) ;  /* 0x0000004800bc7947 */ /* 0x000fea0003800000 */
.L_x_2243:
        /* <DEDUP_REMOVED lines=23> */
[----:B------:R1:W5:Y:S01]  /*d190*/  LDG.E.128 R8, desc[UR6][R26.64+0x80] ;  /* 0x000080061a087981 */ /* 0x000362000c1e1d00 */
[----:B------:R-:W2:Y:S03]  /*d1a0*/  LDCU.64 UR10, c[0x0][0x4c8] ;  /* 0x00009900ff0a77ac */ /* 0x000ea60008000a00 */
[----:B------:R1:W5:Y:S01]  /*d1b0*/  LDG.E.128 R28, desc[UR6][R26.64] ;  /* 0x000000061a1c7981 */ /* 0x000362000c1e1d00 */
[----:B------:R-:W3:Y:S01]  /*d1c0*/  LDCU.64 UR8, c[0x0][0x4d0] ;  /* 0x00009a00ff0877ac */ /* 0x000ee20008000a00 */
[----:B------:R-:W-:Y:S01]  /*d1d0*/  ISETP.GE.AND P2, PT, R22, R17, PT ;  /* 0x000000111600720c */ /* 0x000fe20003f46270 */
[C---:B------:R-:W-:Y:S01]  /*d1e0*/  IMAD.SHL.U32 R44, R12.reuse, 0x2, RZ ;  /* 0x000000020c2c7824 */ /* 0x040fe200078e00ff */
[----:B------:R-:W-:Y:S01]  /*d1f0*/  SHF.L.U64.HI R0, R12, 0x1, R14 ;  /* 0x000000010c007819 */ /* 0x000fe2000001020e */
[----:B------:R-:W-:Y:S03]  /*d200*/  BSSY.RECONVERGENT B0, `(.L_x_2250) ;  /* 0x000002d000007945 */ /* 0x000fe60003800200 */
[----:B--2---:R-:W-:-:S02]  /*d210*/  IADD3 R42, P1, PT, R44, UR10, RZ ;  /* 0x0000000a2c2a7c10 */ /* 0x004fc4000ff3e0ff */
[----:B---3--:R-:W-:Y:S02]  /*d220*/  IADD3 R44, P0, PT, R44, UR8, RZ ;  /* 0x000000082c2c7c10 */ /* 0x008fe4000ff1e0ff */
[C---:B------:R-:W-:Y:S02]  /*d230*/  IADD3.X R43, PT, PT, R0.reuse, UR11, RZ, P1, !PT ;  /* 0x0000000b002b7c10 */ /* 0x040fe40008ffe4ff */
[----:B------:R-:W-:Y:S01]  /*d240*/  IADD3.X R45, PT, PT, R0, UR9, RZ, P0, !PT ;  /* 0x00000009002d7c10 */ /* 0x000fe200087fe4ff */
[----:B------:R-:W-:Y:S08]  /*d250*/  @P2 BRA `(.L_x_2251) ;  /* 0x00000000009c2947 */ /* 0x000ff00003800000 */
[----:B------:R-:W2:Y:S04]  /*d260*/  LDG.E.64 R4, desc[UR6][R44.64] ;  /* 0x000000062c047981 */ /* 0x000ea8000c1e1b00 */
[----:B-----5:R-:W3:Y:S01]  /*d270*/  LDG.E.64 R6, desc[UR6][R42.64] ;  /* 0x000000062a067981 */ /* 0x020ee2000c1e1b00 */
[----:B------:R-:W-:Y:S02]  /*d280*/  HADD2.F32 R19, -RZ, R31.H1_H1 ;  /* 0x3000001fff137230 */ /* 0x000fe40000004100 */
[----:B------:R-:W-:Y:S02]  /*d290*/  HADD2.F32 R24, -RZ, R29.H1_H1 ;  /* 0x3000001dff187230 */ /* 0x000fe40000004100 */
        /* <DEDUP_REMOVED lines=12> */
[----:B------:R-:W-:Y:S02]  /*d360*/  HADD2.F32 R4, -RZ, R4.H0_H0 ;  /* 0x20000004ff047230 */ /* 0x000fe40000004100 */
[----:B------:R-:W-:Y:S01]  /*d370*/  FFMA.FTZ R0, R34, R0, R19 ;  /* 0x0000000022007223 */ /* 0x000fe20000010013 */
[----:B------:R-:W-:Y:S02]  /*d380*/  HADD2.F32 R19, -RZ, R28.H1_H1 ;  /* 0x3000001cff137230 */ /* 0x000fe40000004100 */
        /* <DEDUP_REMOVED lines=20> */
.L_x_2251:
[----:B------:R-:W-:Y:S05]  /*d4d0*/  BSYNC.RECONVERGENT B0 ;  /* 0x0000000000007941 */ /* 0x000fea0003800200 */
.L_x_2250:
[----:B-----5:R2:W-:Y:S01]  /*d4e0*/  STS.128 [R213], R28 ;  /* 0x0000001cd5007388 */ /* 0x0205e20000000c00 */
[----:B------:R-:W-:Y:S01]  /*d4f0*/  LOP3.LUT R0, R22, 0x40, RZ, 0xfc, !PT ;  /* 0x0000004016007812 */ /* 0x000fe200078efcff */
[----:B------:R-:W-:Y:S03]  /*d500*/  BSSY.RECONVERGENT B0, `(.L_x_2252) ;  /* 0x000002b000007945 */ /* 0x000fe60003800200 */
[----:B------:R-:W-:-:S13]  /*d510*/  ISETP.GE.AND P0, PT, R0, R17, PT ;  /* 0x000000110000720c */ /* 0x000fda0003f06270 */
[----:B------:R-:W-:Y:S05]  /*d520*/  @P0 BRA `(.L_x_2253) ;  /* 0x0000000000a00947 */ /* 0x000fea0003800000 */
[----:B------:R-:W3:Y:S04]  /*d530*/  LDG.E.64 R4, desc[UR6][R44.64+0x40] ;  /* 0x000040062c047981 */ /* 0x000ee8000c1e1b00 */
[----:B------:R-:W4:Y:S01]  /*d540*/  LDG.E.64 R6, desc[UR6][R42.64+0x40] ;  /* 0x000040062a067981 */ /* 0x000f22000c1e1b00 */
[--C-:B------:R-:W-:Y:S01]  /*d550*/  HADD2.F32 R18, -RZ, R9.reuse.H0_H0 ;  /* 0x20000009ff127230 */ /* 0x100fe20000004100 */
[----:B------:R-:W-:Y:S01]  /*d560*/  MOV R16, R10 ;  /* 0x0000000a00107202 */ /* 0x000fe20000000f00 */
[----:B------:R-:W-:Y:S02]  /*d570*/  HADD2.F32 R24, -RZ, R9.H1_H1 ;  /* 0x30000009ff187230 */ /* 0x000fe40000004100 */
[--C-:B------:R-:W-:Y:S02]  /*d580*/  HADD2.F32 R19, -RZ, R11.reuse.H1_H1 ;  /* 0x3000000bff137230 */ /* 0x100fe40000004100 */
[----:B--2---:R-:W-:-:S02]  /*d590*/  HADD2.F32 R28, -RZ, R11.H0_H0 ;  /* 0x2000000bff1c7230 */ /* 0x004fc40000004100 */
        /* <DEDUP_REMOVED lines=33> */
.L_x_2253:
[----:B------:R-:W-:Y:S05]  /*d7b0*/  BSYNC.RECONVERGENT B0 ;  /* 0x0000000000007941 */ /* 0x000fea0003800200 */
.L_x_2252:
[----:B------:R3:W-:Y:S02]  /*d7c0*/  STS.128 [R213+0x2000], R8 ;  /* 0x00200008d5007388 */ /* 0x0007e40000000c00 */
.L_x_2249:
[----:B------:R-:W-:Y:S05]  /*d7d0*/  BSYNC.RECONVERGENT B1 ;  /* 0x0000000000017941 */ /* 0x000fea0003800200 */
.L_x_2248:
[----:B------:R-:W-:Y:S01]  /*d7e0*/  IADD3 R24, PT, PT, R130, 0x10, RZ ;  /* 0x0000001082187810 */ /* 0x000fe20007ffe0ff */
[----:B------:R-:W-:Y:S03]  /*d7f0*/  BSSY.RECONVERGENT B1, `(.L_x_2254) ;  /* 0x0000075000017945 */ /* 0x000fe60003800200 */
[----:B------:R-:W-:-:S13]  /*d800*/  ISETP.GE.AND P0, PT, R24, R13, PT ;  /* 0x0000000d1800720c */ /* 0x000fda0003f06270 */
[----:B------:R-:W-:Y:S05]  /*d810*/  @P0 BRA `(.L_x_2255) ;  /* 0x0000000400c80947 */ /* 0x000fea0003800000 */
[----:B------:R-:W-:-:S04]  /*d820*/  LEA R4, P0, R41, R26, 0x1 ;  /* 0x0000001a29047211 */ /* 0x000fc800078008ff */
[----:B------:R-:W-:-:S05]  /*d830*/  LEA.HI.X R5, R41, R27, R39, 0x1, P0 ;  /* 0x0000001b29057211 */ /* 0x000fca00000f0c27 */
[----:B---3--:R3:W5:Y:S04]  /*d840*/  LDG.E.128 R8, desc[UR6][R4.64+0x80] ;  /* 0x0000800604087981 */ /* 0x008768000c1e1d00 */
[----:B--2---:R3:W5:Y:S01]  /*d850*/  LDG.E.128 R28, desc[UR6][R4.64] ;  /* 0x00000006041c7981 */ /* 0x004762000c1e1d00 */
[----:B------:R-:W-:Y:S01]  /*d860*/  ISETP.GE.AND P0, PT, R22, R17, PT ;  /* 0x000000111600720c */ /* 0x000fe20003f06270 */
[----:B------:R-:W-:-:S12]  /*d870*/  BSSY.RECONVERGENT B0, `(.L_x_2256) ;  /* 0x0000033000007945 */ /* 0x000fd80003800200 */
[----:B------:R-:W-:Y:S05]  /*d880*/  @P0 BRA `(.L_x_2257) ;  /* 0x0000000000c40947 */ /* 0x000fea0003800000 */
[----:B------:R-:W2:Y:S01]  /*d890*/  LDCU.64 UR10, c[0x0][0x4c8] ;  /* 0x00009900ff0a77ac */ /* 0x000ea20008000a00 */
[----:B---3--:R-:W-:Y:S01]  /*d8a0*/  IADD3 R5, P0, PT, R37, R12, RZ ;  /* 0x0000000c25057210 */ /* 0x008fe20007f1e0ff */
[----:B------:R-:W3:Y:S03]  /*d8b0*/  LDCU.64 UR8, c[0x0][0x4d0] ;  /* 0x00009a00ff0877ac */ /* 0x000ee60008000a00 */
[----:B------:R-:W-:Y:S02]  /*d8c0*/  SHF.L.U32 R4, R5, 0x1, RZ ;  /* 0x0000000105047819 */ /* 0x000fe400000006ff */
[----:B------:R-:W-:-:S04]  /*d8d0*/  LEA.HI.X.SX32 R0, R37, R14, 0x1, P0 ;  /* 0x0000000e25007211 */ /* 0x000fc800000f0eff */
[----:B------:R-:W-:Y:S02]  /*d8e0*/  SHF.L.U64.HI R0, R5, 0x1, R0 ;  /* 0x0000000105007819 */ /* 0x000fe40000010200 */
[C---:B--2--5:R-:W-:Y:S02]  /*d8f0*/  IADD3 R6, P1, PT, R4.reuse, UR10, RZ ;  /* 0x0000000a04067c10 */ /* 0x064fe4000ff3e0ff */
[----:B---3--:R-:W-:Y:S02]  /*d900*/  IADD3 R4, P0, PT, R4, UR8, RZ ;  /* 0x0000000804047c10 */ /* 0x008fe4000ff1e0ff */
[C---:B------:R-:W-:Y:S02]  /*d910*/  IADD3.X R7, PT, PT, R0.reuse, UR11, RZ, P1, !PT ;  /* 0x0000000b00077c10 */ /* 0x040fe40008ffe4ff */
[----:B------:R-:W-:-:S04]  /*d920*/  IADD3.X R5, PT, PT, R0, UR9, RZ, P0, !PT ;  /* 0x0000000900057c10 */ /* 0x000fc800087fe4ff */
[----:B------:R-:W2:Y:S04]  /*d930*/  LDG.E.64 R6, desc[UR6][R6.64] ;  /* 0x0000000606067981 */ /* 0x000ea8000c1e1b00 */
[----:B------:R-:W3:Y:S01]  /*d940*/  LDG.E.64 R4, desc[UR6][R4.64] ;  /* 0x0000000604047981 */ /* 0x000ee2000c1e1b00 */
[----:B------:R-:W-:Y:S02]  /*d950*/  HADD2.F32 R19, -RZ, R31.H1_H1 ;  /* 0x3000001fff137230 */ /* 0x000fe40000004100 */
[----:B------:R-:W-:Y:S02]  /*d960*/  HADD2.F32 R32, -RZ, R29.H1_H1 ;  /* 0x3000001dff207230 */ /* 0x000fe40000004100 */
[----:B------:R-:W-:Y:S02]  /*d970*/  HADD2.F32 R36, -RZ, R31.H0_H0 ;  /* 0x2000001fff247230 */ /* 0x000fe40000004100 */
[----:B------:R-:W-:-:S02]  /*d980*/  HADD2.F32 R21, -RZ, R29.H0_H0 ;  /* 0x2000001dff157230 */ /* 0x000fc40000004100 */
[----:B--2---:R-:W-:Y:S02]  /*d990*/  HADD2.F32 R16, -RZ, R7.H1_H1 ;  /* 0x30000007ff107230 */ /* 0x004fe40000004100 */
[----:B---3--:R-:W-:Y:S02]  /*d9a0*/  HADD2.F32 R0, -RZ, R5.H1_H1 ;  /* 0x30000005ff007230 */ /* 0x008fe40000004100 */
[----:B------:R-:W-:Y:S02]  /*d9b0*/  HADD2.F32 R15, -RZ, R4.H1_H1 ;  /* 0x30000004ff0f7230 */ /* 0x000fe40000004100 */
[--C-:B------:R-:W-:Y:S02]  /*d9c0*/  HADD2.F32 R18, -RZ, R6.reuse.H1_H1 ;  /* 0x30000006ff127230 */ /* 0x100fe40000004100 */
[C---:B------:R-:W-:Y:S01]  /*d9d0*/  FMUL.FTZ R25, R19.reuse, R0 ;  /* 0x0000000013197220 */ /* 0x040fe20000410000 */
[----:B------:R-:W-:Y:S01]  /*d9e0*/  FMUL.FTZ R19, R19, R16 ;  /* 0x0000001013137220 */ /* 0x000fe20000410000 */
[----:B------:R-:W-:Y:S01]  /*d9f0*/  FMUL.FTZ R34, R32, R15 ;  /* 0x0000000f20227220 */ /* 0x000fe20000410000 */
[----:B------:R-:W-:-:S02]  /*da00*/  HADD2.F32 R6, -RZ, R6.H0_H0 ;  /* 0x20000006ff067230 */ /* 0x000fc40000004100 */
[----:B------:R-:W-:Y:S01]  /*da10*/  FMUL.FTZ R32, R32, R18 ;  /* 0x0000001220207220 */ /* 0x000fe20000410000 */
[C---:B------:R-:W-:Y:S01]  /*da20*/  FFMA.FTZ R0, R36.reuse, R0, R19 ;  /* 0x0000000024007223 */ /* 0x040fe20000010013 */
[----:B------:R-:W-:Y:S01]  /*da30*/  FFMA.FTZ R25, R36, R16, -R25 ;  /* 0x0000001024197223 */ /* 0x000fe20000010819 */
[----:B------:R-:W-:Y:S02]  /*da40*/  HADD2.F32 R19, -RZ, R28.H1_H1 ;  /* 0x3000001cff137230 */ /* 0x000fe40000004100 */
[----:B------:R-:W-:Y:S02]  /*da50*/  HADD2.F32 R4, -RZ, R4.H0_H0 ;  /* 0x20000004ff047230 */ /* 0x000fe40000004100 */
[----:B------:R-:W-:Y:S02]  /*da60*/  HADD2.F32 R5, -RZ, R5.H0_H0 ;  /* 0x20000005ff057230 */ /* 0x000fe40000004100 */
[----:B------:R-:W-:Y:S02]  /*da70*/  HADD2.F32 R16, -RZ, R30.H1_H1 ;  /* 0x3000001eff107230 */ /* 0x000fe40000004100 */
[----:B------:R-:W-:-:S02]  /*da80*/  HADD2.F32 R7, -RZ, R7.H0_H0 ;  /* 0x20000007ff077230 */ /* 0x000fc40000004100 */
[C---:B------:R-:W-:Y:S01]  /*da90*/  FFMA.FTZ R34, R21.reuse, R18, -R34 ;  /* 0x0000001215227223 */ /* 0x040fe20000010822 */
        /* <DEDUP_REMOVED lines=16> */
.L_x_2257:
[----:B------:R-:W-:Y:S05]  /*dba0*/  BSYNC.RECONVERGENT B0 ;  /* 0x0000000000007941 */ /* 0x000fea0003800200 */
.L_x_2256:
[----:B-----5:R2:W-:Y:S01]  /*dbb0*/  STS.128 [R213+0x800], R28 ;  /* 0x0008001cd5007388 */ /* 0x0205e20000000c00 */
[----:B------:R-:W-:Y:S01]  /*dbc0*/  LOP3.LUT R0, R22, 0x40, RZ, 0xfc, !PT ;  /* 0x0000004016007812 */ /* 0x000fe200078efcff */
[----:B------:R-:W-:Y:S03]  /*dbd0*/  BSSY.RECONVERGENT B0, `(.L_x_2258) ;  /* 0x0000035000007945 */ /* 0x000fe60003800200 */
[----:B------:R-:W-:-:S13]  /*dbe0*/  ISETP.GE.AND P0, PT, R0, R17, PT ;  /* 0x000000110000720c */ /* 0x000fda0003f06270 */
[----:B------:R-:W-:Y:S05]  /*dbf0*/  @P0 BRA `(.L_x_2259) ;  /* 0x0000000000c80947 */ /* 0x000fea0003800000 */
[----:B------:R-:W4:Y:S01]  /*dc00*/  LDCU.64 UR10, c[0x0][0x4c8] ;  /* 0x00009900ff0a77ac */ /* 0x000f220008000a00 */
[C---:B------:R-:W-:Y:S01]  /*dc10*/  IADD3 R0, P0, PT, R37.reuse, R12, RZ ;  /* 0x0000000c25007210 */ /* 0x040fe20007f1e0ff */
[----:B------:R-:W5:Y:S03]  /*dc20*/  LDCU.64 UR8, c[0x0][0x4d0] ;  /* 0x00009a00ff0877ac */ /* 0x000f660008000a00 */
[----:B---3--:R-:W-:Y:S02]  /*dc30*/  SHF.L.U32 R4, R0, 0x1, RZ ;  /* 0x0000000100047819 */ /* 0x008fe400000006ff */
[----:B------:R-:W-:-:S04]  /*dc40*/  LEA.HI.X.SX32 R37, R37, R14, 0x1, P0 ;  /* 0x0000000e25257211 */ /* 0x000fc800000f0eff */
[----:B------:R-:W-:Y:S02]  /*dc50*/  SHF.L.U64.HI R37, R0, 0x1, R37 ;  /* 0x0000000100257819 */ /* 0x000fe40000010225 */
[C---:B----4-:R-:W-:Y:S02]  /*dc60*/  IADD3 R6, P1, PT, R4.reuse, UR10, RZ ;  /* 0x0000000a04067c10 */ /* 0x050fe4000ff3e0ff */
[----:B-----5:R-:W-:Y:S02]  /*dc70*/  IADD3 R4, P0, PT, R4, UR8, RZ ;  /* 0x0000000804047c10 */ /* 0x020fe4000ff1e0ff */
[C---:B------:R-:W-:Y:S02]  /*dc80*/  IADD3.X R7, PT, PT, R37.reuse, UR11, RZ, P1, !PT ;  /* 0x0000000b25077c10 */ /* 0x040fe40008ffe4ff */
[----:B------:R-:W-:-:S04]  /*dc90*/  IADD3.X R5, PT, PT, R37, UR9, RZ, P0, !PT ;  /* 0x0000000925057c10 */ /* 0x000fc800087fe4ff */
[----:B------:R-:W3:Y:S04]  /*dca0*/  LDG.E.64 R6, desc[UR6][R6.64+0x40] ;  /* 0x0000400606067981 */ /* 0x000ee8000c1e1b00 */
[----:B------:R-:W4:Y:S01]  /*dcb0*/  LDG.E.64 R4, desc[UR6][R4.64+0x40] ;  /* 0x0000400604047981 */ /* 0x000f22000c1e1b00 */
[--C-:B------:R-:W-:Y:S02]  /*dcc0*/  HADD2.F32 R18, -RZ, R9.reuse.H0_H0 ;  /* 0x20000009ff127230 */ /* 0x100fe40000004100 */
[----:B--2---:R-:W-:Y:S02]  /*dcd0*/  HADD2.F32 R28, -RZ, R9.H1_H1 ;  /* 0x30000009ff1c7230 */ /* 0x004fe40000004100 */
[--C-:B------:R-:W-:Y:S01]  /*dce0*/  HADD2.F32 R19, -RZ, R11.reuse.H1_H1 ;  /* 0x3000000bff137230 */ /* 0x100fe20000004100 */
[----:B------:R-:W-:Y:S01]  /*dcf0*/  MOV R16, R10 ;  /* 0x0000000a00107202 */ /* 0x000fe20000000f00 */
[----:B------:R-:W-:-:S02]  /*dd00*/  HADD2.F32 R30, -RZ, R11.H0_H0 ;  /* 0x2000000bff1e7230 */ /* 0x000fc40000004100 */
[----:B---3--:R-:W-:Y:S02]  /*dd10*/  HADD2.F32 R15, -RZ, R6.H1_H1 ;  /* 0x30000006ff0f7230 */ /* 0x008fe40000004100 */
        /* <DEDUP_REMOVED lines=32> */
.L_x_2259:
[----:B------:R-:W-:Y:S05]  /*df20*/  BSYNC.RECONVERGENT B0 ;  /* 0x0000000000007941 */ /* 0x000fea0003800200 */
.L_x_2258:
[----:B------:R4:W-:Y:S02]  /*df30*/  STS.128 [R213+0x2800], R8 ;  /* 0x00280008d5007388 */ /* 0x0009e40000000c00 */
.L_x_2255:
[----:B------:R-:W-:Y:S05]  /*df40*/  BSYNC.RECONVERGENT B1 ;  /* 0x0000000000017941 */ /* 0x000fea0003800200 */
.L_x_2254:
[----:B------:R-:W-:Y:S01]  /*df50*/  IADD3 R32, PT, PT, R130, 0x20, RZ ;  /* 0x0000002082207810 */ /* 0x000fe20007ffe0ff */
[----:B------:R-:W-:Y:S03]  /*df60*/  BSSY.RECONVERGENT B1, `(.L_x_2260) ;  /* 0x0000076000017945 */ /* 0x000fe60003800200 */
[----:B------:R-:W-:-:S13]  /*df70*/  ISETP.GE.AND P0, PT, R32, R13, PT ;  /* 0x0000000d2000720c */ /* 0x000fda0003f06270 */
[----:B------:R-:W-:Y:S05]  /*df80*/  @P0 BRA `(.L_x_2261) ;  /* 0x0000000400cc0947 */ /* 0x000fea0003800000 */
[----:B---3--:R-:W-:-:S04]  /*df90*/  LEA R4, P0, R2, R26, 0x6 ;  /* 0x0000001a02047211 */ /* 0x008fc800078030ff */
[----:B------:R-:W-:-:S05]  /*dfa0*/  LEA.HI.X R5, R2, R27, R3, 0x6, P0 ;  /* 0x0000001b02057211 */ /* 0x000fca00000f3403 */
[----:B----4-:R3:W5:Y:S04]  /*dfb0*/  LDG.E.128 R8, desc[UR6][R4.64+0x80] ;  /* 0x0000800604087981 */ /* 0x010768000c1e1d00 */
[----:B--2---:R3:W5:Y:S01]  /*dfc0*/  LDG.E.128 R28, desc[UR6][R4.64] ;  /* 0x00000006041c7981 */ /* 0x004762000c1e1d00 */
[----:B------:R-:W-:Y:S01]  /*dfd0*/  ISETP.GE.AND P0, PT, R22, R17, PT ;  /* 0x000000111600720c */ /* 0x000fe20003f06270 */
[----:B------:R-:W-:Y:S01]  /*dfe0*/  BSSY.RECONVERGENT B0, `(.L_x_2262) ;  /* 0x0000034000007945 */ /* 0x000fe20003800200 */
[----:B------:R-:W-:-:S11]  /*dff0*/  IMAD.SHL.U32 R15, R20, 0x20, RZ ;  /* 0x00000020140f7824 */ /* 0x000fd600078e00ff */
        /* <DEDUP_REMOVED lines=13> */
[--C-:B------:R-:W-:Y:S02]  /*e0d0*/  HADD2.F32 R25, -RZ, R29.reuse.H0_H0 ;  /* 0x2000001dff197230 */ /* 0x100fe40000004100 */
[----:B------:R-:W-:Y:S02]  /*e0e0*/  HADD2.F32 R29, -RZ, R29.H1_H1 ;  /* 0x3000001dff1d7230 */ /* 0x000fe40000004100 */
[--C-:B------:R-:W-:Y:S02]  /*e0f0*/  HADD2.F32 R21, -RZ, R31.reuse.H1_H1 ;  /* 0x3000001fff157230 */ /* 0x100fe40000004100 */
[----:B------:R-:W-:-:S02]  /*e100*/  HADD2.F32 R36, -RZ, R31.H0_H0 ;  /* 0x2000001fff247230 */ /* 0x000fc40000004100 */
[----:B--2---:R-:W-:Y:S02]  /*e110*/  HADD2.F32 R19, -RZ, R6.H1_H1 ;  /* 0x30000006ff137230 */ /* 0x004fe40000004100 */
[----:B---3--:R-:W-:-:S03]  /*e120*/  HADD2.F32 R16, -RZ, R4.H1_H1 ;  /* 0x30000004ff107230 */ /* 0x008fc60000004100 */
[CC--:B------:R-:W-:Y:S01]  /*e130*/  FMUL.FTZ R31, R29.reuse, R19.reuse ;  /* 0x000000131d1f7220 */ /* 0x0c0fe20000410000 */
[----:B------:R-:W-:Y:S02]  /*e140*/  HADD2.F32 R0, -RZ, R5.H1_H1 ;  /* 0x30000005ff007230 */ /* 0x000fe40000004100 */
[----:B------:R-:W-:Y:S02]  /*e150*/  HADD2.F32 R18, -RZ, R7.H1_H1 ;  /* 0x30000007ff127230 */ /* 0x000fe40000004100 */
[-C--:B------:R-:W-:Y:S01]  /*e160*/  FMUL.FTZ R34, R29, R16.reuse ;  /* 0x000000101d227220 */ /* 0x080fe20000410000 */
[----:B------:R-:W-:Y:S01]  /*e170*/  FFMA.FTZ R31, R25, R16, R31 ;  /* 0x00000010191f7223 */ /* 0x000fe2000001001f */
[----:B------:R-:W-:Y:S01]  /*e180*/  FMUL.FTZ R29, R21, R0 ;  /* 0x00000000151d7220 */ /* 0x000fe20000410000 */
[----:B------:R-:W-:Y:S02]  /*e190*/  HADD2.F32 R6, -RZ, R6.H0_H0 ;  /* 0x20000006ff067230 */ /* 0x000fe40000004100 */
[----:B------:R-:W-:Y:S01]  /*e1a0*/  FFMA.FTZ R34, R25, R19, -R34 ;  /* 0x0000001319227223 */ /* 0x000fe20000010822 */
[----:B------:R-:W-:-:S02]  /*e1b0*/  HADD2.F32 R19, -RZ, R28.H1_H1 ;  /* 0x3000001cff137230 */ /* 0x000fc40000004100 */
[-C--:B------:R-:W-:Y:S01]  /*e1c0*/  FMUL.FTZ R21, R21, R18.reuse ;  /* 0x0000001215157220 */ /* 0x080fe20000410000 */
[----:B------:R-:W-:Y:S02]  /*e1d0*/  HADD2.F32 R4, -RZ, R4.H0_H0 ;  /* 0x20000004ff047230 */ /* 0x000fe40000004100 */
[----:B------:R-:W-:Y:S02]  /*e1e0*/  HADD2.F32 R5, -RZ, R5.H0_H0 ;  /* 0x20000005ff057230 */ /* 0x000fe40000004100 */
[----:B------:R-:W-:Y:S02]  /*e1f0*/  HADD2.F32 R16, -RZ, R30.H1_H1 ;  /* 0x3000001eff107230 */ /* 0x000fe40000004100 */
[----:B------:R-:W-:Y:S02]  /*e200*/  HADD2.F32 R7, -RZ, R7.H0_H0 ;  /* 0x20000007ff077230 */ /* 0x000fe40000004100 */
[C---:B------:R-:W-:Y:S01]  /*e210*/  FFMA.FTZ R29, R36.reuse, R18, -R29 ;  /* 0x00000012241d7223 */ /* 0x040fe2000001081d */
[----:B------:R-:W-:Y:S01]  /*e220*/  FFMA.FTZ R0, R36, R0, R21 ;  /* 0x0000000024007223 */ /* 0x000fe20000010015 */
[C---:B------:R-:W-:Y:S01]  /*e230*/  FMUL.FTZ R18, R19.reuse, R4 ;  /* 0x0000000413127220 */ /* 0x040fe20000410000 */
[----:B------:R-:W-:Y:S01]  /*e240*/  FMUL.FTZ R25, R19, R6 ;  /* 0x0000000613197220 */ /* 0x000fe20000410000 */
[----:B------:R-:W-:-:S02]  /*e250*/  HADD2.F32 R21, -RZ, R28.H0_H0 ;  /* 0x2000001cff157230 */ /* 0x000fc40000004100 */
        /* <DEDUP_REMOVED lines=8> */
[----:B------:R-:W-:Y:S02]  /*e2e0*/  F2FP.F16.F32.PACK_AB R31, R0, R29 ;  /* 0x0000001d001f723e */ /* 0x000fe400000000ff */
[----:B------:R-:W-:-:S02]  /*e2f0*/  F2FP.F16.F32.PACK_AB R28, R25, R18 ;  /* 0x00000012191c723e */ /* 0x000fc400000000ff */
[----:B------:R-:W-:Y:S02]  /*e300*/  F2FP.F16.F32.PACK_AB R30, R16, R19 ;  /* 0x00000013101e723e */ /* 0x000fe400000000ff */
[----:B------:R-:W-:Y:S02]  /*e310*/  MOV R29, R34 ;  /* 0x00000022001d7202 */ /* 0x000fe40000000f00 */
.L_x_2263:
[----:B------:R-:W-:Y:S05]  /*e320*/  BSYNC.RECONVERGENT B0 ;  /* 0x0000000000007941 */ /* 0x000fea0003800200 */
.L_x_2262:
        /* <DEDUP_REMOVED lines=55> */
.L_x_2265:
[----:B------:R-:W-:Y:S05]  /*e6a0*/  BSYNC.RECONVERGENT B0 ;  /* 0x0000000000007941 */ /* 0x000fea0003800200 */
.L_x_2264:
[----:B------:R4:W-:Y:S02]  /*e6b0*/  STS.128 [R213+0x3000], R8 ;  /* 0x00300008d5007388 */ /* 0x0009e40000000c00 */
.L_x_2261:
[----:B------:R-:W-:Y:S05]  /*e6c0*/  BSYNC.RECONVERGENT B1 ;  /* 0x0000000000017941 */ /* 0x000fea0003800200 */
.L_x_2260:
[----:B------:R-:W-:-:S04]  /*e6d0*/  IADD3 R34, PT, PT, R130, 0x30, RZ ;  /* 0x0000003082227810 */ /* 0x000fc80007ffe0ff */
[----:B------:R-:W-:-:S13]  /*e6e0*/  ISETP.GE.AND P0, PT, R34, R13, PT ;  /* 0x0000000d2200720c */ /* 0x000fda0003f06270 */
[----:B------:R-:W-:Y:S05]  /*e6f0*/  @P0 BRA `(.L_x_2246) ;  /* 0x0000003400040947 */ /* 0x000fea0003800000 */
[----:B------:R-:W-:Y:S02]  /*e700*/  IMAD R3, R3, 0x60, RZ ;  /* 0x0000006003037824 */ /* 0x000fe400078e02ff */
[----:B-1----:R-:W-:-:S05]  /*e710*/  IMAD.WIDE.U32 R26, R2, 0x60, R26 ;  /* 0x00000060021a7825 */ /* 0x002fca00078e001a */
[----:B------:R-:W-:Y:S02]  /*e720*/  IADD3 R3, PT, PT, R3, R27, RZ ;  /* 0x0000001b03037210 */ /* 0x000fe40007ffe0ff */
[----:B------:R-:W-:-:S05]  /*e730*/  MOV R2, R26 ;  /* 0x0000001a00027202 */ /* 0x000fca0000000f00 */
[----:B---34-:R1:W5:Y:S04]  /*e740*/  LDG.E.128 R8, desc[UR6][R2.64+0x80] ;  /* 0x0000800602087981 */ /* 0x018368000c1e1d00 */
[----:B--2---:R1:W5:Y:S01]  /*e750*/  LDG.E.128 R28, desc[UR6][R2.64] ;  /* 0x00000006021c7981 */ /* 0x004362000c1e1d00 */
[----:B------:R-:W-:Y:S01]  /*e760*/  ISETP.GE.AND P0, PT, R22, R17, PT ;  /* 0x000000111600720c */ /* 0x000fe20003f06270 */
[----:B------:R-:W-:Y:S01]  /*e770*/  BSSY.RECONVERGENT B0, `(.L_x_2266) ;  /* 0x0000033000007945 */ /* 0x000fe20003800200 */
[----:B------:R-:W-:-:S11]  /*e780*/  IMAD R7, R20, 0x30, RZ ;  /* 0x0000003014077824 */ /* 0x000fd600078e02ff */
[----:B------:R-:W-:Y:S05]  /*e790*/  @P0 BRA `(.L_x_2267) ;  /* 0x0000000000c00947 */ /* 0x000fea0003800000 */
[----:B------:R-:W2:Y:S01]  /*e7a0*/  LDCU.64 UR10, c[0x0][0x4c8] ;  /* 0x00009900ff0a77ac */ /* 0x000ea20008000a00 */
[----:B-1----:R-:W-:Y:S01]  /*e7b0*/  IADD3 R3, P0, PT, R7, R12, RZ ;  /* 0x0000000c07037210 */ /* 0x002fe20007f1e0ff */
[----:B------:R-:W1:Y:S03]  /*e7c0*/  LDCU.64 UR8, c[0x0][0x4d0] ;  /* 0x00009a00ff0877ac */ /* 0x000e660008000a00 */
[----:B------:R-:W-:Y:S02]  /*e7d0*/  SHF.L.U32 R2, R3, 0x1, RZ ;  /* 0x0000000103027819 */ /* 0x000fe400000006ff */
[----:B------:R-:W-:-:S04]  /*e7e0*/  LEA.HI.X.SX32 R0, R7, R14, 0x1, P0 ;  /* 0x0000000e07007211 */ /* 0x000fc800000f0eff */
[----:B------:R-:W-:Y:S02]  /*e7f0*/  SHF.L.U64.HI R0, R3, 0x1, R0 ;  /* 0x0000000103007819 */ /* 0x000fe40000010200 */
[C---:B--2---:R-:W-:Y:S02]  /*e800*/  IADD3 R4, P1, PT, R2.reuse, UR10, RZ ;  /* 0x0000000a02047c10 */ /* 0x044fe4000ff3e0ff */
[----:B-1----:R-:W-:Y:S02]  /*e810*/  IADD3 R2, P0, PT, R2, UR8, RZ ;  /* 0x0000000802027c10 */ /* 0x002fe4000ff1e0ff */
[C---:B------:R-:W-:Y:S02]  /*e820*/  IADD3.X R5, PT, PT, R0.reuse, UR11, RZ, P1, !PT ;  /* 0x0000000b00057c10 */ /* 0x040fe40008ffe4ff */
[----:B------:R-:W-:-:S04]  /*e830*/  IADD3.X R3, PT, PT, R0, UR9, RZ, P0, !PT ;  /* 0x0000000900037c10 */ /* 0x000fc800087fe4ff */
[----:B------:R-:W2:Y:S04]  /*e840*/  LDG.E.64 R4, desc[UR6][R4.64] ;  /* 0x0000000604047981 */ /* 0x000ea8000c1e1b00 */
[----:B------:R-:W3:Y:S01]  /*e850*/  LDG.E.64 R2, desc[UR6][R2.64] ;  /* 0x0000000602027981 */ /* 0x000ee2000c1e1b00 */
[----:B-----5:R-:W-:Y:S02]  /*e860*/  HADD2.F32 R16, -RZ, R31.H1_H1 ;  /* 0x3000001fff107230 */ /* 0x020fe40000004100 */
[----:B------:R-:W-:Y:S02]  /*e870*/  HADD2.F32 R19, -RZ, R29.H1_H1 ;  /* 0x3000001dff137230 */ /* 0x000fe40000004100 */
[----:B------:R-:W-:Y:S02]  /*e880*/  HADD2.F32 R31, -RZ, R31.H0_H0 ;  /* 0x2000001fff1f7230 */ /* 0x000fe40000004100 */
[----:B------:R-:W-:-:S02]  /*e890*/  HADD2.F32 R18, -RZ, R29.H0_H0 ;  /* 0x2000001dff127230 */ /* 0x000fc40000004100 */
[----:B--2---:R-:W-:Y:S02]  /*e8a0*/  HADD2.F32 R13, -RZ, R5.H1_H1 ;  /* 0x30000005ff0d7230 */ /* 0x004fe40000004100 */
[----:B---3--:R-:W-:Y:S02]  /*e8b0*/  HADD2.F32 R0, -RZ, R3.H1_H1 ;  /* 0x30000003ff007230 */ /* 0x008fe40000004100 */
[----:B------:R-:W-:Y:S02]  /*e8c0*/  HADD2.F32 R6, -RZ, R2.H1_H1 ;  /* 0x30000002ff067230 */ /* 0x000fe40000004100 */
[C---:B------:R-:W-:Y:S01]  /*e8d0*/  FMUL.FTZ R25, R16.reuse, R13 ;  /* 0x0000000d10197220 */ /* 0x040fe20000410000 */
[--C-:B------:R-:W-:Y:S02]  /*e8e0*/  HADD2.F32 R15, -RZ, R4.reuse.H1_H1 ;  /* 0x30000004ff0f7230 */ /* 0x100fe40000004100 */
[----:B------:R-:W-:Y:S01]  /*e8f0*/  FMUL.FTZ R20, R16, R0 ;  /* 0x0000000010147220 */ /* 0x000fe20000410000 */
[----:B------:R-:W-:-:S02]  /*e900*/  HADD2.F32 R4, -RZ, R4.H0_H0 ;  /* 0x20000004ff047230 */ /* 0x000fc40000004100 */
[----:B------:R-:W-:Y:S01]  /*e910*/  FMUL.FTZ R21, R19, R6 ;  /* 0x0000000613157220 */ /* 0x000fe20000410000 */
[C---:B------:R-:W-:Y:S01]  /*e920*/  FFMA.FTZ R25, R31.reuse, R0, R25 ;  /* 0x000000001f197223 */ /* 0x040fe20000010019 */
[----:B------:R-:W-:Y:S01]  /*e930*/  FFMA.FTZ R20, R31, R13, -R20 ;  /* 0x0000000d1f147223 */ /* 0x000fe20000010814 */
[----:B------:R-:W-:Y:S01]  /*e940*/  FMUL.FTZ R19, R19, R15 ;  /* 0x0000000f13137220 */ /* 0x000fe20000410000 */
[----:B------:R-:W-:Y:S02]  /*e950*/  HADD2.F32 R13, -RZ, R28.H1_H1 ;  /* 0x3000001cff0d7230 */ /* 0x000fe40000004100 */
[----:B------:R-:W-:Y:S02]  /*e960*/  HADD2.F32 R2, -RZ, R2.H0_H0 ;  /* 0x20000002ff027230 */ /* 0x000fe40000004100 */
[----:B------:R-:W-:Y:S02]  /*e970*/  HADD2.F32 R3, -RZ, R3.H0_H0 ;  /* 0x20000003ff037230 */ /* 0x000fe40000004100 */
[----:B------:R-:W-:-:S02]  /*e980*/  HADD2.F32 R0, -RZ, R30.H1_H1 ;  /* 0x3000001eff007230 */ /* 0x000fc40000004100 */
[----:B------:R-:W-:Y:S02]  /*e990*/  HADD2.F32 R5, -RZ, R5.H0_H0 ;  /* 0x20000005ff057230 */ /* 0x000fe40000004100 */
[C---:B------:R-:W-:Y:S01]  /*e9a0*/  FFMA.FTZ R6, R18.reuse, R6, R19 ;  /* 0x0000000612067223 */ /* 0x040fe20000010013 */
[----:B------:R-:W-:Y:S01]  /*e9b0*/  FFMA.FTZ R21, R18, R15, -R21 ;  /* 0x0000000f12157223 */ /* 0x000fe20000010815 */
[C---:B------:R-:W-:Y:S01]  /*e9c0*/  FMUL.FTZ R16, R13.reuse, R2 ;  /* 0x000000020d107220 */ /* 0x040fe20000410000 */
[-C--:B------:R-:W-:Y:S01]  /*e9d0*/  FMUL.FTZ R19, R13, R4.reuse ;  /* 0x000000040d137220 */ /* 0x080fe20000410000 */
[----:B------:R-:W-:Y:S02]  /*e9e0*/  HADD2.F32 R15, -RZ, R28.H0_H0 ;  /* 0x2000001cff0f7230 */ /* 0x000fe40000004100 */
[C---:B------:R-:W-:Y:S01]  /*e9f0*/  FMUL.FTZ R13, R0.reuse, R3 ;  /* 0x00000003000d7220 */ /* 0x040fe20000410000 */
[----:B------:R-:W-:Y:S02]  /*ea00*/  HADD2.F32 R30, -RZ, R30.H0_H0 ;  /* 0x2000001eff1e7230 */ /* 0x000fe40000004100 */
        /* <DEDUP_REMOVED lines=9> */
.L_x_2267:
[----:B------:R-:W-:Y:S05]  /*eaa0*/  BSYNC.RECONVERGENT B0 ;  /* 0x0000000000007941 */ /* 0x000fea0003800200 */
.L_x_2266:
[----:B-----5:R2:W-:Y:S01]  /*eab0*/  STS.128 [R213+0x1800], R28 ;  /* 0x0018001cd5007388 */ /* 0x0205e20000000c00 */
[----:B------:R-:W-:Y:S01]  /*eac0*/  LOP3.LUT R22, R22, 0x40, RZ, 0xfc, !PT ;  /* 0x0000004016167812 */ /* 0x000fe200078efcff */
[----:B------:R-:W-:Y:S03]  /*ead0*/  BSSY.RECONVERGENT B0, `(.L_x_2268) ;  /* 0x0000034000007945 */ /* 0x000fe60003800200 */
[----:B------:R-:W-:-:S13]  /*eae0*/  ISETP.GE.AND P0, PT, R22, R17, PT ;  /* 0x000000111600720c */ /* 0x000fda0003f06270 */
        /* <DEDUP_REMOVED lines=10> */
[----:B------:R-:W-:-:S04]  /*eb90*/  IADD3.X R3, PT, PT, R7, UR9, RZ, P0, !PT ;  /* 0x0000000907037c10 */ /* 0x000fc800087fe4ff */
[----:B------:R-:W3:Y:S04]  /*eba0*/  LDG.E.64 R4, desc[UR6][R4.64+0x40] ;  /* 0x0000400604047981 */ /* 0x000ee8000c1e1b00 */
[----:B------:R-:W4:Y:S01]  /*ebb0*/  LDG.E.64 R2, desc[UR6][R2.64+0x40] ;  /* 0x0000400602027981 */ /* 0x000f22000c1e1b00 */
[--C-:B------:R-:W-:Y:S01]  /*ebc0*/  HADD2.F32 R13, -RZ, R9.reuse.H0_H0 ;  /* 0x20000009ff0d7230 */ /* 0x100fe20000004100 */
[----:B------:R-:W-:Y:S01]  /*ebd0*/  MOV R12, R10 ;  /* 0x0000000a000c7202 */ /* 0x000fe20000000f00 */
[----:B------:R-:W-:Y:S02]  /*ebe0*/  HADD2.F32 R14, -RZ, R9.H1_H1 ;  /* 0x30000009ff0e7230 */ /* 0x000fe40000004100 */
[--C-:B------:R-:W-:Y:S02]  /*ebf0*/  HADD2.F32 R10, -RZ, R11.reuse.H1_H1 ;  /* 0x3000000bff0a7230 */ /* 0x100fe40000004100 */
[----:B------:R-:W-:-:S02]  /*ec00*/  HADD2.F32 R15, -RZ, R11.H0_H0 ;  /* 0x2000000bff0f7230 */ /* 0x000fc40000004100 */
[----:B---3--:R-:W-:Y:S02]  /*ec10*/  HADD2.F32 R9, -RZ, R4.H1_H1 ;  /* 0x30000004ff097230 */ /* 0x008fe40000004100 */
[----:B------:R-:W-:Y:S02]  /*ec20*/  HADD2.F32 R7, -RZ, R5.H1_H1 ;  /* 0x30000005ff077230 */ /* 0x000fe40000004100 */
[----:B----4-:R-:W-:Y:S02]  /*ec30*/  HADD2.F32 R6, -RZ, R2.H1_H1 ;  /* 0x30000002ff067230 */ /* 0x010fe40000004100 */
[----:B------:R-:W-:Y:S02]  /*ec40*/  HADD2.F32 R0, -RZ, R3.H1_H1 ;  /* 0x30000003ff007230 */ /* 0x000fe40000004100 */
[C---:B------:R-:W-:Y:S01]  /*ec50*/  FMUL.FTZ R11, R14.reuse, R9 ;  /* 0x000000090e0b7220 */ /* 0x040fe20000410000 */
[----:B------:R-:W-:Y:S01]  /*ec60*/  FMUL.FTZ R16, R14, R6 ;  /* 0x000000060e107220 */ /* 0x000fe20000410000 */
[C---:B------:R-:W-:Y:S01]  /*ec70*/  FMUL.FTZ R17, R10.reuse, R7 ;  /* 0x000000070a117220 */ /* 0x040fe20000410000 */
[----:B------:R-:W-:Y:S01]  /*ec80*/  FMUL.FTZ R14, R10, R0 ;  /* 0x000000000a0e7220 */ /* 0x000fe20000410000 */
[----:B------:R-:W-:-:S02]  /*ec90*/  HADD2.F32 R4, -RZ, R4.H0_H0 ;  /* 0x20000004ff047230 */ /* 0x000fc40000004100 */
        /* <DEDUP_REMOVED lines=23> */
.L_x_2269:
[----:B------:R-:W-:Y:S05]  /*ee10*/  BSYNC.RECONVERGENT B0 ;  /* 0x0000000000007941 */ /* 0x000fea0003800200 */
.L_x_2268:
[----:B------:R3:W-:Y:S01]  /*ee20*/  STS.128 [R213+0x3800], R8 ;  /* 0x00380008d5007388 */ /* 0x0007e20000000c00 */
[----:B------:R-:W-:Y:S05]  /*ee30*/  BRA `(.L_x_2246) ;  /* 0x0000002c00347947 */ /* 0x000fea0003800000 */
.L_x_2247:
        /* <DEDUP_REMOVED lines=9> */
[----:B------:R1:W5:Y:S04]  /*eed0*/  LDG.E.128 R28, desc[UR6][R26.64+0x80] ;  /* 0x000080061a1c7981 */ /* 0x000368000c1e1d00 */
        /* <DEDUP_REMOVED lines=11> */
[----:B------:R-:W-:Y:S01]  /*ef90*/  SHF.L.U32 R9, R5, 0x1, RZ ;  /* 0x0000000105097819 */ /* 0x000fe200000006ff */
[----:B------:R-:W-:Y:S01]  /*efa0*/  IMAD.WIDE R12, R7, 0x2, R26 ;  /* 0x00000002070c7825 */ /* 0x000fe200078e021a */
[----:B------:R-:W-:-:S02]  /*efb0*/  SHF.L.U64.HI R8, R5, 0x1, R8 ;  /* 0x0000000105087819 */ /* 0x000fc40000010208 */
[----:B--2---:R-:W-:-:S03]  /*efc0*/  IADD3 R4, P1, PT, R9, UR8, RZ ;  /* 0x0000000809047c10 */ /* 0x004fc6000ff3e0ff */
[----:B------:R-:W2:Y:S01]  /*efd0*/  LDG.E.128 R12, desc[UR6][R12.64] ;  /* 0x000000060c0c7981 */ /* 0x000ea2000c1e1d00 */
[----:B------:R-:W-:Y:S01]  /*efe0*/  IADD3.X R5, PT, PT, R8, UR9, RZ, P1, !PT ;  /* 0x0000000908057c10 */ /* 0x000fe20008ffe4ff */
[----:B------:R-:W3:Y:S05]  /*eff0*/  LDCU.64 UR8, c[0x0][0x4c8] ;  /* 0x00009900ff0877ac */ /* 0x000eea0008000a00 */
[----:B-----5:R-:W4:Y:S01]  /*f000*/  LDG.E.128 R4, desc[UR6][R4.64] ;  /* 0x0000000604047981 */ /* 0x020f22000c1e1d00 */
        /* <DEDUP_REMOVED lines=28> */
[----:B------:R-:W-:Y:S02]  /*f1d0*/  HADD2.F32 R5, -RZ, R32.H0_H0 ;  /* 0x20000020ff057230 */ /* 0x000fe40000004100 */
        /* <DEDUP_REMOVED lines=34> */
.L_x_2273:
[----:B------:R-:W-:Y:S05]  /*f400*/  BSYNC.RECONVERGENT B0 ;  /* 0x0000000000007941 */ /* 0x000fea0003800200 */
.L_x_2272:
[----:B-----5:R2:W-:Y:S01]  /*f410*/  STS.128 [R213], R32 ;  /* 0x00000020d5007388 */ /* 0x0205e20000000c00 */
[----:B------:R-:W-:Y:S01]  /*f420*/  LOP3.LUT R4, R22, 0x40, RZ, 0xfc, !PT ;  /* 0x0000004016047812 */ /* 0x000fe200078efcff */
[----:B------:R-:W-:Y:S03]  /*f430*/  BSSY.RECONVERGENT B0, `(.L_x_2274) ;  /* 0x0000051000007945 */ /* 0x000fe60003800200 */
[----:B------:R-:W-:-:S13]  /*f440*/  ISETP.GE.AND P0, PT, R4, R17, PT ;  /* 0x000000110400720c */ /* 0x000fda0003f06270 */
        /* <DEDUP_REMOVED lines=15> */
[----:B------:R-:W5:Y:S01]  /*f540*/  LDG.E.128 R4, desc[UR6][R4.64+0x80] ;  /* 0x0000800604047981 */ /* 0x000f62000c1e1d00 */
[----:B----4-:R-:W-:-:S04]  /*f550*/  IADD3 R8, P1, PT, R8, UR8, RZ ;  /* 0x0000000808087c10 */ /* 0x010fc8000ff3e0ff */
[----:B------:R-:W-:-:S06]  /*f560*/  IADD3.X R9, PT, PT, R9, UR9, RZ, P1, !PT ;  /* 0x0000000909097c10 */ /* 0x000fcc0008ffe4ff */
[----:B------:R-:W4:Y:S01]  /*f570*/  LDG.E.128 R8, desc[UR6][R8.64+0x80] ;  /* 0x0000800608087981 */ /* 0x000f22000c1e1d00 */
[--C-:B---3--:R-:W-:Y:S02]  /*f580*/  HADD2.F32 R24, -RZ, R12.reuse.H0_H0 ;  /* 0x2000000cff187230 */ /* 0x108fe40000004100 */
[----:B--2---:R-:W-:Y:S02]  /*f590*/  HADD2.F32 R32, -RZ, R12.H1_H1 ;  /* 0x3000000cff207230 */ /* 0x004fe40000004100 */
[--C-:B------:R-:W-:Y:S02]  /*f5a0*/  HADD2.F32 R12, -RZ, R13.reuse.H0_H0 ;  /* 0x2000000dff0c7230 */ /* 0x100fe40000004100 */
[----:B------:R-:W-:Y:S02]  /*f5b0*/  HADD2.F32 R33, -RZ, R13.H1_H1 ;  /* 0x3000000dff217230 */ /* 0x000fe40000004100 */
[--C-:B------:R-:W-:Y:S02]  /*f5c0*/  HADD2.F32 R13, -RZ, R14.reuse.H0_H0 ;  /* 0x2000000eff0d7230 */ /* 0x100fe40000004100 */
[----:B------:R-:W-:-:S02]  /*f5d0*/  HADD2.F32 R34, -RZ, R14.H1_H1 ;  /* 0x3000000eff227230 */ /* 0x000fc40000004100 */
[--C-:B------:R-:W-:Y:S02]  /*f5e0*/  HADD2.F32 R14, -RZ, R15.reuse.H0_H0 ;  /* 0x2000000fff0e7230 */ /* 0x100fe40000004100 */
[----:B------:R-:W-:Y:S02]  /*f5f0*/  HADD2.F32 R35, -RZ, R15.H1_H1 ;  /* 0x3000000fff237230 */ /* 0x000fe40000004100 */
[--C-:B-----5:R-:W-:Y:S02]  /*f600*/  HADD2.F32 R15, -RZ, R4.reuse.H0_H0 ;  /* 0x20000004ff0f7230 */ /* 0x120fe40000004100 */
[----:B------:R-:W-:Y:S02]  /*f610*/  HADD2.F32 R45, -RZ, R4.H1_H1 ;  /* 0x30000004ff2d7230 */ /* 0x000fe40000004100 */
[--C-:B------:R-:W-:Y:S02]  /*f620*/  HADD2.F32 R43, -RZ, R5.reuse.H0_H0 ;  /* 0x20000005ff2b7230 */ /* 0x100fe40000004100 */
[----:B------:R-:W-:Y:S01]  /*f630*/  @!P0 FADD.FTZ R15, -R15, -RZ ;  /* 0x800000ff0f0f8221 */ /* 0x000fe20000010100 */
[----:B------:R-:W-:-:S02]  /*f640*/  HADD2.F32 R36, -RZ, R5.H1_H1 ;  /* 0x30000005ff247230 */ /* 0x000fc40000004100 */
[----:B------:R-:W-:Y:S01]  /*f650*/  @!P0 FADD.FTZ R45, -R45, -RZ ;  /* 0x800000ff2d2d8221 */ /* 0x000fe20000010100 */
[--C-:B------:R-:W-:Y:S02]  /*f660*/  HADD2.F32 R4, -RZ, R6.reuse.H0_H0 ;  /* 0x20000006ff047230 */ /* 0x100fe40000004100 */
[----:B------:R-:W-:Y:S01]  /*f670*/  @!P0 FADD.FTZ R43, -R43, -RZ ;  /* 0x800000ff2b2b8221 */ /* 0x000fe20000010100 */
[----:B------:R-:W-:Y:S02]  /*f680*/  HADD2.F32 R47, -RZ, R6.H1_H1 ;  /* 0x30000006ff2f7230 */ /* 0x000fe40000004100 */
[----:B------:R-:W-:Y:S01]  /*f690*/  FMUL.FTZ R24, R24, R15 ;  /* 0x0000000f18187220 */ /* 0x000fe20000410000 */
[--C-:B------:R-:W-:Y:S02]  /*f6a0*/  HADD2.F32 R5, -RZ, R7.reuse.H0_H0 ;  /* 0x20000007ff057230 */ /* 0x100fe40000004100 */
[----:B------:R-:W-:Y:S01]  /*f6b0*/  @!P0 FADD.FTZ R4, -R4, -RZ ;  /* 0x800000ff04048221 */ /* 0x000fe20000010100 */
[----:B------:R-:W-:-:S02]  /*f6c0*/  HADD2.F32 R6, -RZ, R7.H1_H1 ;  /* 0x30000007ff067230 */ /* 0x000fc40000004100 */
[----:B------:R-:W-:Y:S01]  /*f6d0*/  @!P0 FADD.FTZ R36, -R36, -RZ ;  /* 0x800000ff24248221 */ /* 0x000fe20000010100 */
[----:B------:R-:W-:Y:S02]  /*f6e0*/  HADD2.F32 R15, -RZ, R28.H1_H1 ;  /* 0x3000001cff0f7230 */ /* 0x000fe40000004100 */
[----:B------:R-:W-:Y:S01]  /*f6f0*/  @!P0 FADD.FTZ R5, -R5, -RZ ;  /* 0x800000ff05058221 */ /* 0x000fe20000010100 */
[----:B------:R-:W-:Y:S01]  /*f700*/  FMUL.FTZ R13, R13, R4 ;  /* 0x000000040d0d7220 */ /* 0x000fe20000410000 */
[----:B------:R-:W-:Y:S01]  /*f710*/  @!P0 FADD.FTZ R6, -R6, -RZ ;  /* 0x800000ff06068221 */ /* 0x000fe20000010100 */
[----:B----4-:R-:W-:Y:S02]  /*f720*/  HADD2.F32 R4, -RZ, R8.H0_H0 ;  /* 0x20000008ff047230 */ /* 0x010fe40000004100 */
[----:B------:R-:W-:Y:S01]  /*f730*/  FMUL.FTZ R14, R14, R5 ;  /* 0x000000050e0e7220 */ /* 0x000fe20000410000 */
[----:B------:R-:W-:Y:S02]  /*f740*/  HADD2.F32 R5, -RZ, R28.H0_H0 ;  /* 0x2000001cff057230 */ /* 0x000fe40000004100 */
[----:B------:R-:W-:Y:S01]  /*f750*/  FMUL.FTZ R35, R35, R6 ;  /* 0x0000000623237220 */ /* 0x000fe20000410000 */
[----:B------:R-:W-:-:S02]  /*f760*/  HADD2.F32 R7, -RZ, R29.H0_H0 ;  /* 0x2000001dff077230 */ /* 0x000fc40000004100 */
[----:B------:R-:W-:Y:S01]  /*f770*/  FMUL.FTZ R32, R32, R45 ;  /* 0x0000002d20207220 */ /* 0x000fe20000410000 */
[----:B------:R-:W-:Y:S02]  /*f780*/  HADD2.F32 R8, -RZ, R8.H1_H1 ;  /* 0x30000008ff087230 */ /* 0x000fe40000004100 */
[----:B------:R-:W-:Y:S01]  /*f790*/  FMUL.FTZ R12, R12, R43 ;  /* 0x0000002b0c0c7220 */ /* 0x000fe20000410000 */
[--C-:B------:R-:W-:Y:S02]  /*f7a0*/  HADD2.F32 R6, -RZ, R9.reuse.H0_H0 ;  /* 0x20000009ff067230 */ /* 0x100fe40000004100 */
[----:B------:R-:W-:Y:S01]  /*f7b0*/  @!P0 FADD.FTZ R47, -R47, -RZ ;  /* 0x800000ff2f2f8221 */ /* 0x000fe20000010100 */
[----:B------:R-:W-:Y:S01]  /*f7c0*/  FMUL.FTZ R33, R33, R36 ;  /* 0x0000002421217220 */ /* 0x000fe20000410000 */
[----:B------:R-:W-:Y:S02]  /*f7d0*/  HADD2.F32 R36, -RZ, R9.H1_H1 ;  /* 0x30000009ff247230 */ /* 0x000fe40000004100 */
[----:B------:R-:W-:Y:S01]  /*f7e0*/  FFMA.FTZ R4, R5, R4, R24 ;  /* 0x0000000405047223 */ /* 0x000fe20000010018 */
[----:B------:R-:W-:-:S02]  /*f7f0*/  HADD2.F32 R28, -RZ, R10.H0_H0 ;  /* 0x2000000aff1c7230 */ /* 0x000fc40000004100 */
[----:B------:R-:W-:Y:S01]  /*f800*/  FFMA.FTZ R15, R15, R8, R32 ;  /* 0x000000080f0f7223 */ /* 0x000fe20000010020 */
[----:B------:R-:W-:Y:S02]  /*f810*/  HADD2.F32 R43, -RZ, R10.H1_H1 ;  /* 0x3000000aff2b7230 */ /* 0x000fe40000004100 */
[----:B------:R-:W-:Y:S01]  /*f820*/  FFMA.FTZ R6, R7, R6, R12 ;  /* 0x0000000607067223 */ /* 0x000fe2000001000c */
[--C-:B------:R-:W-:Y:S02]  /*f830*/  HADD2.F32 R9, -RZ, R11.reuse.H0_H0 ;  /* 0x2000000bff097230 */ /* 0x100fe40000004100 */
[----:B------:R-:W-:Y:S01]  /*f840*/  FMUL.FTZ R34, R34, R47 ;  /* 0x0000002f22227220 */ /* 0x000fe20000410000 */
[----:B------:R-:W-:Y:S02]  /*f850*/  HADD2.F32 R10, -RZ, R11.H1_H1 ;  /* 0x3000000bff0a7230 */ /* 0x000fe40000004100 */
[----:B------:R-:W-:Y:S02]  /*f860*/  HADD2.F32 R12, -RZ, R29.H1_H1 ;  /* 0x3000001dff0c7230 */ /* 0x000fe40000004100 */
[----:B------:R-:W-:-:S02]  /*f870*/  HADD2.F32 R8, -RZ, R30.H0_H0 ;  /* 0x2000001eff087230 */ /* 0x000fc40000004100 */
        /* <DEDUP_REMOVED lines=12> */
.L_x_2275:
[----:B------:R-:W-:Y:S05]  /*f940*/  BSYNC.RECONVERGENT B0 ;  /* 0x0000000000007941 */ /* 0x000fea0003800200 */
.L_x_2274:
[----:B------:R3:W-:Y:S02]  /*f950*/  STS.128 [R213+0x2000], R28 ;  /* 0x0020001cd5007388 */ /* 0x0007e40000000c00 */
.L_x_2271:
[----:B------:R-:W-:Y:S05]  /*f960*/  BSYNC.RECONVERGENT B1 ;  /* 0x0000000000017941 */ /* 0x000fea0003800200 */
.L_x_2270:
        /* <DEDUP_REMOVED lines=25> */
[----:B------:R-:W4:Y:S05]  /*fb00*/  LDCU.64 UR8, c[0x0][0x4c8] ;  /* 0x00009900ff0877ac */ /* 0x000f2a0008000a00 */
[----:B-----5:R-:W3:Y:S01]  /*fb10*/  LDG.E.128 R4, desc[UR6][R4.64] ;  /* 0x0000000604047981 */ /* 0x020ee2000c1e1d00 */
[----:B----4-:R-:W-:-:S04]  /*fb20*/  IADD3 R10, P1, PT, R9, UR8, RZ ;  /* 0x00000008090a7c10 */ /* 0x010fc8000ff3e0ff */
[----:B------:R-:W-:-:S06]  /*fb30*/  IADD3.X R11, PT, PT, R8, UR9, RZ, P1, !PT ;  /* 0x00000009080b7c10 */ /* 0x000fcc0008ffe4ff */
[----:B------:R-:W4:Y:S01]  /*fb40*/  LDG.E.128 R8, desc[UR6][R10.64] ;  /* 0x000000060a087981 */ /* 0x000f22000c1e1d00 */
[----:B------:R-:W-:Y:S01]  /*fb50*/  MOV R36, R34 ;  /* 0x0000002200247202 */ /* 0x000fe20000000f00 */
        /* <DEDUP_REMOVED lines=24> */
[----:B------:R-:W-:Y:S01]  /*fce0*/  FMUL.FTZ R13, R13, R4 ;  /* 0x000000040d0d7220 */ /* 0x000fe20000410000 */
[----:B------:R-:W-:Y:S01]  /*fcf0*/  @!P0 FADD.FTZ R6, -R6, -RZ ;  /* 0x800000ff06068221 */ /* 0x000fe20000010100 */
[----:B----4-:R-:W-:Y:S02]  /*fd00*/  HADD2.F32 R4, -RZ, R8.H0_H0 ;  /* 0x20000008ff047230 */ /* 0x010fe40000004100 */
[----:B------:R-:W-:Y:S01]  /*fd10*/  FMUL.FTZ R14, R14, R5 ;  /* 0x000000050e0e7220 */ /* 0x000fe20000410000 */
[----:B------:R-:W-:-:S02]  /*fd20*/  HADD2.F32 R5, -RZ, R32.H0_H0 ;  /* 0x20000020ff057230 */ /* 0x000fc40000004100 */
[----:B------:R-:W-:Y:S01]  /*fd30*/  FMUL.FTZ R43, R43, R6 ;  /* 0x000000062b2b7220 */ /* 0x000fe20000410000 */
[----:B------:R-:W-:Y:S02]  /*fd40*/  HADD2.F32 R7, -RZ, R33.H0_H0 ;  /* 0x20000021ff077230 */ /* 0x000fe40000004100 */
[----:B------:R-:W-:Y:S01]  /*fd50*/  FMUL.FTZ R38, R38, R47 ;  /* 0x0000002f26267220 */ /* 0x000fe20000410000 */
[----:B------:R-:W-:Y:S02]  /*fd60*/  HADD2.F32 R8, -RZ, R8.H1_H1 ;  /* 0x30000008ff087230 */ /* 0x000fe40000004100 */
[----:B------:R-:W-:Y:S01]  /*fd70*/  FMUL.FTZ R12, R12, R45 ;  /* 0x0000002d0c0c7220 */ /* 0x000fe20000410000 */
[--C-:B------:R-:W-:Y:S02]  /*fd80*/  HADD2.F32 R6, -RZ, R9.reuse.H0_H0 ;  /* 0x20000009ff067230 */ /* 0x100fe40000004100 */
[----:B------:R-:W-:Y:S01]  /*fd90*/  @!P0 FADD.FTZ R49, -R49, -RZ ;  /* 0x800000ff31318221 */ /* 0x000fe20000010100 */
[----:B------:R-:W-:Y:S01]  /*fda0*/  FMUL.FTZ R39, R39, R44 ;  /* 0x0000002c27277220 */ /* 0x000fe20000410000 */
[----:B------:R-:W-:-:S02]  /*fdb0*/  HADD2.F32 R44, -RZ, R9.H1_H1 ;  /* 0x30000009ff2c7230 */ /* 0x000fc40000004100 */
[----:B------:R-:W-:Y:S01]  /*fdc0*/  FFMA.FTZ R4, R5, R4, R34 ;  /* 0x0000000405047223 */ /* 0x000fe20000010022 */
[--C-:B------:R-:W-:Y:S02]  /*fdd0*/  HADD2.F32 R32, -RZ, R10.reuse.H0_H0 ;  /* 0x2000000aff207230 */ /* 0x100fe40000004100 */
[----:B------:R-:W-:Y:S01]  /*fde0*/  FFMA.FTZ R15, R15, R8, R38 ;  /* 0x000000080f0f7223 */ /* 0x000fe20000010026 */
[----:B------:R-:W-:Y:S02]  /*fdf0*/  HADD2.F32 R45, -RZ, R10.H1_H1 ;  /* 0x3000000aff2d7230 */ /* 0x000fe40000004100 */
[----:B------:R-:W-:Y:S01]  /*fe00*/  FFMA.FTZ R6, R7, R6, R12 ;  /* 0x0000000607067223 */ /* 0x000fe2000001000c */
[--C-:B------:R-:W-:Y:S02]  /*fe10*/  HADD2.F32 R9, -RZ, R11.reuse.H0_H0 ;  /* 0x2000000bff097230 */ /* 0x100fe40000004100 */
[----:B------:R-:W-:Y:S01]  /*fe20*/  FMUL.FTZ R42, R42, R49 ;  /* 0x000000312a2a7220 */ /* 0x000fe20000410000 */
[----:B------:R-:W-:-:S02]  /*fe30*/  HADD2.F32 R10, -RZ, R11.H1_H1 ;  /* 0x3000000bff0a7230 */ /* 0x000fc40000004100 */
[----:B------:R-:W-:Y:S02]  /*fe40*/  HADD2.F32 R12, -RZ, R33.H1_H1 ;  /* 0x30000021ff0c7230 */ /* 0x000fe40000004100 */
[--C-:B------:R-:W-:Y:S02]  /*fe50*/  HADD2.F32 R8, -RZ, R36.reuse.H0_H0 ;  /* 0x20000024ff087230 */ /* 0x100fe40000004100 */
[----:B------:R-:W-:Y:S02]  /*fe60*/  HADD2.F32 R7, -RZ, R36.H1_H1 ;  /* 0x30000024ff077230 */ /* 0x000fe40000004100 */
[----:B------:R-:W-:Y:S01]  /*fe70*/  FFMA.FTZ R39, R12, R44, R39 ;  /* 0x0000002c0c277223 */ /* 0x000fe20000010027 */
[--C-:B------:R-:W-:Y:S02]  /*fe80*/  HADD2.F32 R5, -RZ, R35.reuse.H0_H0 ;  /* 0x20000023ff057230 */ /* 0x100fe40000004100 */
[----:B------:R-:W-:Y:S01]  /*fe90*/  FFMA.FTZ R8, R8, R32, R13 ;  /* 0x0000002008087223 */ /* 0x000fe2000001000d */
[----:B------:R-:W-:-:S02]  /*fea0*/  HADD2.F32 R34, -RZ, R35.H1_H1 ;  /* 0x30000023ff227230 */ /* 0x000fc40000004100 */
[----:B------:R-:W-:Y:S01]  /*feb0*/  FFMA.FTZ R7, R7, R45, R42 ;  /* 0x0000002d07077223 */ /* 0x000fe2000001002a */
[----:B------:R-:W-:Y:S01]  /*fec0*/  F2FP.F16.F32.PACK_AB R32, R15, R4 ;  /* 0x000000040f20723e */ /* 0x000fe200000000ff */
[----:B------:R-:W-:Y:S01]  /*fed0*/  FFMA.FTZ R5, R5, R9, R14 ;  /* 0x0000000905057223 */ /* 0x000fe2000001000e */
[----:B------:R-:W-:Y:S01]  /*fee0*/  F2FP.F16.F32.PACK_AB R33, R39, R6 ;  /* 0x000000062721723e */ /* 0x000fe200000000ff */
[----:B------:R-:W-:Y:S01]  /*fef0*/  FFMA.FTZ R10, R34, R10, R43 ;  /* 0x0000000a220a7223 */ /* 0x000fe2000001002b */
[----:B------:R-:W-:-:S04]  /*ff00*/  F2FP.F16.F32.PACK_AB R34, R7, R8 ;  /* 0x000000080722723e */ /* 0x000fc800000000ff */
[----:B------:R-:W-:Y:S02]  /*ff10*/  F2FP.F16.F32.PACK_AB R35, R10, R5 ;  /* 0x000000050a23723e */ /* 0x000fe400000000ff */
.L_x_2279:
[----:B------:R-:W-:Y:S05]  /*ff20*/  BSYNC.RECONVERGENT B0 ;  /* 0x0000000000007941 */ /* 0x000fea0003800200 */
.L_x_2278:
[----:B-----5:R2:W-:Y:S01]  /*ff30*/  STS.128 [R213+0x800], R32 ;  /* 0x00080020d5007388 */ /* 0x0205e20000000c00 */
[----:B------:R-:W-:Y:S01]  /*ff40*/  LOP3.LUT R4, R22, 0x40, RZ, 0xfc, !PT ;  /* 0x0000004016047812 */ /* 0x000fe200078efcff */
[----:B------:R-:W-:Y:S03]  /*ff50*/  BSSY.RECONVERGENT B0, `(.L_x_2280) ;  /* 0x0000053000007945 */ /* 0x000fe60003800200 */
[----:B------:R-:W-:-:S13]  /*ff60*/  ISETP.GE.AND P0, PT, R4, R17, PT ;  /* 0x000000110400720c */ /* 0x000fda0003f06270 */
        /* <DEDUP_REMOVED lines=15> */
[----:B------:R-:W5:Y:S05]  /*10060*/  LDCU.64 UR8, c[0x0][0x4c8] ;  /* 0x00009900ff0877ac */ /* 0x000f6a0008000a00 */
[----:B------:R-:W3:Y:S01]  /*10070*/  LDG.E.128 R4, desc[UR6][R4.64+0x80] ;  /* 0x0000800604047981 */ /* 0x000ee2000c1e1d00 */
[----:B-----5:R-:W-:-:S04]  /*10080*/  IADD3 R8, P1, PT, R8, UR8, RZ ;  /* 0x0000000808087c10 */ /* 0x020fc8000ff3e0ff */
[----:B------:R-:W-:-:S06]  /*10090*/  IADD3.X R9, PT, PT, R9, UR9, RZ, P1, !PT ;  /* 0x0000000909097c10 */ /* 0x000fcc0008ffe4ff */
[----:B------:R-:W5:Y:S01]  /*100a0*/  LDG.E.128 R8, desc[UR6][R8.64+0x80] ;  /* 0x0000800608087981 */ /* 0x000f62000c1e1d00 */
[----:B--2---:R-:W-:Y:S01]  /*100b0*/  MOV R32, R30 ;  /* 0x0000001e00207202 */ /* 0x004fe20000000f00 */
        /* <DEDUP_REMOVED lines=24> */
[----:B-----5:R-:W-:Y:S02]  /*10240*/  HADD2.F32 R4, -RZ, R8.H0_H0 ;  /* 0x20000008ff047230 */ /* 0x020fe40000004100 */
        /* <DEDUP_REMOVED lines=35> */
.L_x_2281:
[----:B------:R-:W-:Y:S05]  /*10480*/  BSYNC.RECONVERGENT B0 ;  /* 0x0000000000007941 */ /* 0x000fea0003800200 */
.L_x_2280:
[----:B------:R4:W-:Y:S02]  /*10490*/  STS.128 [R213+0x2800], R28 ;  /* 0x0028001cd5007388 */ /* 0x0009e40000000c00 */
.L_x_2277:
[----:B------:R-:W-:Y:S05]  /*104a0*/  BSYNC.RECONVERGENT B1 ;  /* 0x0000000000017941 */ /* 0x000fea0003800200 */
.L_x_2276:
[----:B--2---:R-:W-:Y:S01]  /*104b0*/  IADD3 R32, PT, PT, R130, 0x20, RZ ;  /* 0x0000002082207810 */ /* 0x004fe20007ffe0ff */
[----:B------:R-:W-:Y:S03]  /*104c0*/  BSSY.RECONVERGENT B1, `(.L_x_2282) ;  /* 0x00000b2000017945 */ /* 0x000fe60003800200 */
[----:B------:R-:W-:-:S13]  /*104d0*/  ISETP.GE.AND P0, PT, R32, R25, PT ;  /* 0x000000192000720c */ /* 0x000fda0003f06270 */
[----:B------:R-:W-:Y:S05]  /*104e0*/  @P0 BRA `(.L_x_2283) ;  /* 0x0000000800bc0947 */ /* 0x000fea0003800000 */
[----:B------:R-:W-:-:S04]  /*104f0*/  LEA R44, P0, R2, R26, 0x6 ;  /* 0x0000001a022c7211 */ /* 0x000fc800078030ff */
[----:B------:R-:W-:-:S05]  /*10500*/  LEA.HI.X R45, R2, R27, R3, 0x6, P0 ;  /* 0x0000001b022d7211 */ /* 0x000fca00000f3403 */
[----:B---34-:R2:W5:Y:S04]  /*10510*/  LDG.E.128 R28, desc[UR6][R44.64+0x80] ;  /* 0x000080062c1c7981 */ /* 0x018568000c1e1d00 */
[----:B------:R2:W5:Y:S01]  /*10520*/  LDG.E.128 R36, desc[UR6][R44.64] ;  /* 0x000000062c247981 */ /* 0x000562000c1e1d00 */
[----:B------:R-:W-:Y:S01]  /*10530*/  ISETP.GE.AND P0, PT, R22, R17, PT ;  /* 0x000000111600720c */ /* 0x000fe20003f06270 */
[----:B------:R-:W-:Y:S01]  /*10540*/  BSSY.RECONVERGENT B0, `(.L_x_2284) ;  /* 0x0000052000007945 */ /* 0x000fe20003800200 */
[----:B------:R-:W-:-:S11]  /*10550*/  IMAD.SHL.U32 R33, R20, 0x20, RZ ;  /* 0x0000002014217824 */ /* 0x000fd600078e00ff */
[----:B------:R-:W-:Y:S05]  /*10560*/  @P0 BRA `(.L_x_2285) ;  /* 0x00000004003c0947 */ /* 0x000fea0003800000 */
[----:B------:R-:W3:Y:S01]  /*10570*/  LDCU.64 UR8, c[0x0][0x4d0] ;  /* 0x00009a00ff0877ac */ /* 0x000ee20008000a00 */
        /* <DEDUP_REMOVED lines=11> */
[----:B------:R-:W3:Y:S01]  /*10630*/  LDG.E.128 R12, desc[UR6][R12.64] ;  /* 0x000000060c0c7981 */ /* 0x000ee2000c1e1d00 */
[----:B------:R-:W-:Y:S01]  /*10640*/  IADD3.X R5, PT, PT, R8, UR9, RZ, P1, !PT ;  /* 0x0000000908057c10 */ /* 0x000fe20008ffe4ff */
[----:B------:R-:W4:Y:S05]  /*10650*/  LDCU.64 UR8, c[0x0][0x4c8] ;  /* 0x00009900ff0877ac */ /* 0x000f2a0008000a00 */
[----:B-----5:R-:W2:Y:S01]  /*10660*/  LDG.E.128 R4, desc[UR6][R4.64] ;  /* 0x0000000604047981 */ /* 0x020ea2000c1e1d00 */
[----:B----4-:R-:W-:-:S04]  /*10670*/  IADD3 R10, P1, PT, R9, UR8, RZ ;  /* 0x00000008090a7c10 */ /* 0x010fc8000ff3e0ff */
[----:B------:R-:W-:-:S06]  /*10680*/  IADD3.X R11, PT, PT, R8, UR9, RZ, P1, !PT ;  /* 0x00000009080b7c10 */ /* 0x000fcc0008ffe4ff */
[----:B------:R-:W4:Y:S01]  /*10690*/  LDG.E.128 R8, desc[UR6][R10.64] ;  /* 0x000000060a087981 */ /* 0x000f22000c1e1d00 */
[--C-:B---3--:R-:W-:Y:S02]  /*106a0*/  HADD2.F32 R34, -RZ, R12.reuse.H0_H0 ;  /* 0x2000000cff227230 */ /* 0x108fe40000004100 */
[----:B------:R-:W-:Y:S02]  /*106b0*/  HADD2.F32 R35, -RZ, R12.H1_H1 ;  /* 0x3000000cff237230 */ /* 0x000fe40000004100 */
[--C-:B------:R-:W-:Y:S02]  /*106c0*/  HADD2.F32 R12, -RZ, R13.reuse.H0_H0 ;  /* 0x2000000dff0c7230 */ /* 0x100fe40000004100 */
[----:B------:R-:W-:Y:S02]  /*106d0*/  HADD2.F32 R40, -RZ, R13.H1_H1 ;  /* 0x3000000dff287230 */ /* 0x000fe40000004100 */
[--C-:B------:R-:W-:Y:S02]  /*106e0*/  HADD2.F32 R13, -RZ, R14.reuse.H0_H0 ;  /* 0x2000000eff0d7230 */ /* 0x100fe40000004100 */
[----:B------:R-:W-:-:S02]  /*106f0*/  HADD2.F32 R41, -RZ, R14.H1_H1 ;  /* 0x3000000eff297230 */ /* 0x000fc40000004100 */
[--C-:B------:R-:W-:Y:S02]  /*10700*/  HADD2.F32 R14, -RZ, R15.reuse.H0_H0 ;  /* 0x2000000fff0e7230 */ /* 0x100fe40000004100 */
[----:B------:R-:W-:Y:S02]  /*10710*/  HADD2.F32 R42, -RZ, R15.H1_H1 ;  /* 0x3000000fff2a7230 */ /* 0x000fe40000004100 */
[--C-:B--2---:R-:W-:Y:S02]  /*10720*/  HADD2.F32 R15, -RZ, R4.reuse.H0_H0 ;  /* 0x20000004ff0f7230 */ /* 0x104fe40000004100 */
        /* <DEDUP_REMOVED lines=13> */
[----:B------:R-:W-:Y:S02]  /*10800*/  HADD2.F32 R5, -RZ, R36.H0_H0 ;  /* 0x20000024ff057230 */ /* 0x000fe40000004100 */
[----:B------:R-:W-:Y:S01]  /*10810*/  FMUL.FTZ R34, R34, R15 ;  /* 0x0000000f22227220 */ /* 0x000fe20000410000 */
[----:B----4-:R-:W-:Y:S02]  /*10820*/  HADD2.F32 R4, -RZ, R8.H0_H0 ;  /* 0x20000008ff047230 */ /* 0x010fe40000004100 */
        /* <DEDUP_REMOVED lines=35> */
.L_x_2285:
[----:B------:R-:W-:Y:S05]  /*10a60*/  BSYNC.RECONVERGENT B0 ;  /* 0x0000000000007941 */ /* 0x000fea0003800200 */
.L_x_2284:
        /* <DEDUP_REMOVED lines=20> */
[----:B------:R-:W2:Y:S01]  /*10bb0*/  LDG.E.128 R4, desc[UR6][R4.64+0x80] ;  /* 0x0000800604047981 */ /* 0x000ea2000c1e1d00 */
[----:B-----5:R-:W-:-:S04]  /*10bc0*/  IADD3 R8, P1, PT, R8, UR8, RZ ;  /* 0x0000000808087c10 */ /* 0x020fc8000ff3e0ff */
[----:B------:R-:W-:-:S06]  /*10bd0*/  IADD3.X R9, PT, PT, R9, UR9, RZ, P1, !PT ;  /* 0x0000000909097c10 */ /* 0x000fcc0008ffe4ff */
[----:B------:R-:W5:Y:S01]  /*10be0*/  LDG.E.128 R8, desc[UR6][R8.64+0x80] ;  /* 0x0000800608087981 */ /* 0x000f62000c1e1d00 */
[----:B------:R-:W-:Y:S01]  /*10bf0*/  MOV R33, R30 ;  /* 0x0000001e00217202 */ /* 0x000fe20000000f00 */
[--C-:B----4-:R-:W-:Y:S02]  /*10c00*/  HADD2.F32 R30, -RZ, R12.reuse.H0_H0 ;  /* 0x2000000cff1e7230 */ /* 0x110fe40000004100 */
[----:B------:R-:W-:Y:S02]  /*10c10*/  HADD2.F32 R34, -RZ, R12.H1_H1 ;  /* 0x3000000cff227230 */ /* 0x000fe40000004100 */
[--C-:B------:R-:W-:Y:S02]  /*10c20*/  HADD2.F32 R12, -RZ, R13.reuse.H0_H0 ;  /* 0x2000000dff0c7230 */ /* 0x100fe40000004100 */
[----:B------:R-:W-:Y:S02]  /*10c30*/  HADD2.F32 R35, -RZ, R13.H1_H1 ;  /* 0x3000000dff237230 */ /* 0x000fe40000004100 */
[----:B------:R-:W-:-:S02]  /*10c40*/  HADD2.F32 R13, -RZ, R14.H0_H0 ;  /* 0x2000000eff0d7230 */ /* 0x000fc40000004100 */
[----:B---3--:R-:W-:Y:S02]  /*10c50*/  HADD2.F32 R36, -RZ, R14.H1_H1 ;  /* 0x3000000eff247230 */ /* 0x008fe40000004100 */
[--C-:B------:R-:W-:Y:S02]  /*10c60*/  HADD2.F32 R14, -RZ, R15.reuse.H0_H0 ;  /* 0x2000000fff0e7230 */ /* 0x100fe40000004100 */
[----:B------:R-:W-:Y:S02]  /*10c70*/  HADD2.F32 R37, -RZ, R15.H1_H1 ;  /* 0x3000000fff257230 */ /* 0x000fe40000004100 */
[--C-:B--2---:R-:W-:Y:S02]  /*10c80*/  HADD2.F32 R15, -RZ, R4.reuse.H0_H0 ;  /* 0x20000004ff0f7230 */ /* 0x104fe40000004100 */
        /* <DEDUP_REMOVED lines=51> */
.L_x_2287:
[----:B------:R-:W-:Y:S05]  /*10fc0*/  BSYNC.RECONVERGENT B0 ;  /* 0x0000000000007941 */ /* 0x000fea0003800200 */
.L_x_2286:
[----:B------:R4:W-:Y:S02]  /*10fd0*/  STS.128 [R213+0x3000], R28 ;  /* 0x0030001cd5007388 */ /* 0x0009e40000000c00 */
.L_x_2283:
[----:B------:R-:W-:Y:S05]  /*10fe0*/  BSYNC.RECONVERGENT B1 ;  /* 0x0000000000017941 */ /* 0x000fea0003800200 */
.L_x_2282:
[----:B------:R-:W-:-:S04]  /*10ff0*/  IADD3 R34, PT, PT, R130, 0x30, RZ ;  /* 0x0000003082227810 */ /* 0x000fc80007ffe0ff */
[----:B------:R-:W-:-:S13]  /*11000*/  ISETP.GE.AND P0, PT, R34, R25, PT ;  /* 0x000000192200720c */ /* 0x000fda0003f06270 */
[----:B------:R-:W-:Y:S05]  /*11010*/  @P0 BRA `(.L_x_2246) ;  /* 0x0000000800bc0947 */ /* 0x000fea0003800000 */
[----:B------:R-:W-:Y:S02]  /*11020*/  IMAD R3, R3, 0x60, RZ ;  /* 0x0000006003037824 */ /* 0x000fe400078e02ff */
[----:B-1----:R-:W-:-:S05]  /*11030*/  IMAD.WIDE.U32 R26, R2, 0x60, R26 ;  /* 0x00000060021a7825 */ /* 0x002fca00078e001a */
[----:B------:R-:W-:-:S05]  /*11040*/  IADD3 R27, PT, PT, R3, R27, RZ ;  /* 0x0000001b031b7210 */ /* 0x000fca0007ffe0ff */
[----:B---34-:R1:W5:Y:S04]  /*11050*/  LDG.E.128 R28, desc[UR6][R26.64+0x80] ;  /* 0x000080061a1c7981 */ /* 0x018368000c1e1d00 */
[----:B------:R1:W5:Y:S01]  /*11060*/  LDG.E.128 R36, desc[UR6][R26.64] ;  /* 0x000000061a247981 */ /* 0x000362000c1e1d00 */
[----:B------:R-:W-:Y:S01]  /*11070*/  ISETP.GE.AND P0, PT, R22, R17, PT ;  /* 0x000000111600720c */ /* 0x000fe20003f06270 */
[----:B------:R-:W-:Y:S01]  /*11080*/  BSSY.RECONVERGENT B0, `(.L_x_2288) ;  /* 0x0000052000007945 */ /* 0x000fe20003800200 */
[----:B------:R-:W-:-:S11]  /*11090*/  IMAD R3, R20, 0x30, RZ ;  /* 0x0000003014037824 */ /* 0x000fd600078e02ff */
        /* <DEDUP_REMOVED lines=37> */
[----:B------:R-:W-:Y:S01]  /*112f0*/  FMUL.FTZ R2, R2, R15 ;  /* 0x0000000f02027220 */ /* 0x000fe20000410000 */
[----:B------:R-:W-:Y:S02]  /*11300*/  HADD2.F32 R6, -RZ, R6.H1_H1 ;  /* 0x30000006ff067230 */ /* 0x000fe40000004100 */
[----:B------:R-:W-:Y:S01]  /*11310*/  @!P0 FADD.FTZ R4, -R4, -RZ ;  /* 0x800000ff04048221 */ /* 0x000fe20000010100 */
[----:B------:R-:W-:-:S02]  /*11320*/  HADD2.F32 R42, -RZ, R7.H1_H1 ;  /* 0x30000007ff2a7230 */ /* 0x000fc40000004100 */
[----:B------:R-:W-:Y:S01]  /*11330*/  @!P0 FADD.FTZ R5, -R5, -RZ ;  /* 0x800000ff05058221 */ /* 0x000fe20000010100 */
[----:B------:R-:W-:Y:S01]  /*11340*/  @!P0 FADD.FTZ R40, -R40, -RZ ;  /* 0x800000ff28288221 */ /* 0x000fe20000010100 */
[----:B------:R-:W-:Y:S01]  /*11350*/  @!P0 FADD.FTZ R6, -R6, -RZ ;  /* 0x800000ff06068221 */ /* 0x000fe20000010100 */
[----:B------:R-:W-:Y:S01]  /*11360*/  FMUL.FTZ R13, R13, R4 ;  /* 0x000000040d0d7220 */ /* 0x000fe20000410000 */
[----:B------:R-:W-:Y:S01]  /*11370*/  FMUL.FTZ R14, R14, R5 ;  /* 0x000000050e0e7220 */ /* 0x000fe20000410000 */
[----:B------:R-:W-:Y:S02]  /*11380*/  HADD2.F32 R5, -RZ, R36.H0_H0 ;  /* 0x20000024ff057230 */ /* 0x000fe40000004100 */
[----:B------:R-:W-:Y:S01]  /*11390*/  FMUL.FTZ R33, R33, R6 ;  /* 0x0000000621217220 */ /* 0x000fe20000410000 */
[----:B----4-:R-:W-:Y:S02]  /*113a0*/  HADD2.F32 R4, -RZ, R8.H0_H0 ;  /* 0x20000008ff047230 */ /* 0x010fe40000004100 */
[----:B------:R-:W-:Y:S01]  /*113b0*/  FMUL.FTZ R20, R20, R43 ;  /* 0x0000002b14147220 */ /* 0x000fe20000410000 */
[----:B------:R-:W-:-:S02]  /*113c0*/  HADD2.F32 R15, -RZ, R36.H1_H1 ;  /* 0x30000024ff0f7230 */ /* 0x000fc40000004100 */
[----:B------:R-:W-:Y:S01]  /*113d0*/  FMUL.FTZ R12, R12, R41 ;  /* 0x000000290c0c7220 */ /* 0x000fe20000410000 */
[----:B------:R-:W-:Y:S02]  /*113e0*/  HADD2.F32 R7, -RZ, R37.H0_H0 ;  /* 0x20000025ff077230 */ /* 0x000fe40000004100 */
[----:B------:R-:W-:Y:S01]  /*113f0*/  @!P0 FADD.FTZ R42, -R42, -RZ ;  /* 0x800000ff2a2a8221 */ /* 0x000fe20000010100 */
[----:B------:R-:W-:Y:S02]  /*11400*/  HADD2.F32 R8, -RZ, R8.H1_H1 ;  /* 0x30000008ff087230 */ /* 0x000fe40000004100 */
[----:B------:R-:W-:Y:S01]  /*11410*/  FMUL.FTZ R25, R25, R40 ;  /* 0x0000002819197220 */ /* 0x000fe20000410000 */
[--C-:B------:R-:W-:Y:S02]  /*11420*/  HADD2.F32 R6, -RZ, R9.reuse.H0_H0 ;  /* 0x20000009ff067230 */ /* 0x100fe40000004100 */
[----:B------:R-:W-:Y:S01]  /*11430*/  FFMA.FTZ R2, R5, R4, R2 ;  /* 0x0000000405027223 */ /* 0x000fe20000010002 */
[----:B------:R-:W-:Y:S01]  /*11440*/  FMUL.FTZ R35, R35, R42 ;  /* 0x0000002a23237220 */ /* 0x000fe20000410000 */
[----:B------:R-:W-:-:S02]  /*11450*/  HADD2.F32 R40, -RZ, R9.H1_H1 ;  /* 0x30000009ff287230 */ /* 0x000fc40000004100 */
[----:B------:R-:W-:Y:S01]  /*11460*/  FFMA.FTZ R15, R15, R8, R20 ;  /* 0x000000080f0f7223 */ /* 0x000fe20000010014 */
[----:B------:R-:W-:Y:S02]  /*11470*/  HADD2.F32 R36, -RZ, R10.H0_H0 ;  /* 0x2000000aff247230 */ /* 0x000fe40000004100 */
[----:B------:R-:W-:Y:S01]  /*11480*/  FFMA.FTZ R6, R7, R6, R12 ;  /* 0x0000000607067223 */ /* 0x000fe2000001000c */
[----:B------:R-:W-:Y:S02]  /*11490*/  HADD2.F32 R4, -RZ, R38.H0_H0 ;  /* 0x20000026ff047230 */ /* 0x000fe40000004100 */
[----:B------:R-:W-:Y:S02]  /*114a0*/  HADD2.F32 R10, -RZ, R10.H1_H1 ;  /* 0x3000000aff0a7230 */ /* 0x000fe40000004100 */
[--C-:B------:R-:W-:Y:S02]  /*114b0*/  HADD2.F32 R9, -RZ, R11.reuse.H0_H0 ;  /* 0x2000000bff097230 */ /* 0x100fe40000004100 */
[----:B------:R-:W-:Y:S01]  /*114c0*/  FFMA.FTZ R4, R4, R36, R13 ;  /* 0x0000002404047223 */ /* 0x000fe2000001000d */
[----:B------:R-:W-:Y:S01]  /*114d0*/  HADD2.F32 R42, -RZ, R11.H1_H1 ;  /* 0x3000000bff2a7230 */ /* 0x000fe20000004100 */
[----:B------:R-:W-:Y:S01]  /*114e0*/  F2FP.F16.F32.PACK_AB R36, R15, R2 ;  /* 0x000000020f24723e */ /* 0x000fe200000000ff */
[----:B------:R-:W-:-:S02]  /*114f0*/  HADD2.F32 R8, -RZ, R37.H1_H1 ;  /* 0x30000025ff087230 */ /* 0x000fc40000004100 */
[----:B------:R-:W-:Y:S02]  /*11500*/  HADD2.F32 R38, -RZ, R38.H1_H1 ;  /* 0x30000026ff267230 */ /* 0x000fe40000004100 */
[--C-:B------:R-:W-:Y:S02]  /*11510*/  HADD2.F32 R5, -RZ, R39.reuse.H0_H0 ;  /* 0x20000027ff057230 */ /* 0x100fe40000004100 */
[----:B------:R-:W-:Y:S01]  /*11520*/  FFMA.FTZ R25, R8, R40, R25 ;  /* 0x0000002808197223 */ /* 0x000fe20000010019 */
[----:B------:R-:W-:Y:S02]  /*11530*/  HADD2.F32 R12, -RZ, R39.H1_H1 ;  /* 0x30000027ff0c7230 */ /* 0x000fe40000004100 */
[----:B------:R-:W-:Y:S01]  /*11540*/  FFMA.FTZ R33, R38, R10, R33 ;  /* 0x0000000a26217223 */ /* 0x000fe20000010021 */
[----:B------:R-:W-:Y:S01]  /*11550*/  FFMA.FTZ R5, R5, R9, R14 ;  /* 0x0000000905057223 */ /* 0x000fe2000001000e */
[----:B------:R-:W-:Y:S01]  /*11560*/  F2FP.F16.F32.PACK_AB R37, R25, R6 ;  /* 0x000000061925723e */ /* 0x000fe200000000ff */
[----:B------:R-:W-:-:S02]  /*11570*/  FFMA.FTZ R12, R12, R42, R35 ;  /* 0x0000002a0c0c7223 */ /* 0x000fc40000010023 */
[----:B------:R-:W-:-:S03]  /*11580*/  F2FP.F16.F32.PACK_AB R38, R33, R4 ;  /* 0x000000042126723e */ /* 0x000fc600000000ff */
[----:B------:R-:W-:-:S03]  /*11590*/  F2FP.F16.F32.PACK_AB R39, R12, R5 ;  /* 0x000000050c27723e */ /* 0x000fc600000000ff */
.L_x_2289:
[----:B------:R-:W-:Y:S05]  /*115a0*/  BSYNC.RECONVERGENT B0 ;  /* 0x0000000000007941 */ /* 0x000fea0003800200 */
.L_x_2288:
        /* <DEDUP_REMOVED lines=24> */
[--C-:B----4-:R-:W-:Y:S02]  /*11730*/  HADD2.F32 R3, -RZ, R14.reuse.H0_H0 ;  /* 0x2000000eff037230 */ /* 0x110fe40000004100 */
        /* <DEDUP_REMOVED lines=13> */
[----:B------:R-:W-:-:S02]  /*11810*/  HADD2.F32 R5, -RZ, R7.H0_H0 ;  /* 0x20000007ff057230 */ /* 0x000fc40000004100 */
        /* <DEDUP_REMOVED lines=11> */
[----:B------:R-:W-:Y:S01]  /*118d0*/  FMUL.FTZ R14, R14, R5 ;  /* 0x000000050e0e7220 */ /* 0x000fe20000410000 */
[----:B------:R-:W-:Y:S01]  /*118e0*/  FMUL.FTZ R17, R17, R6 ;  /* 0x0000000611117220 */ /* 0x000fe20000410000 */
[----:B-----5:R-:W-:Y:S02]  /*118f0*/  HADD2.F32 R4, -RZ, R8.H0_H0 ;  /* 0x20000008ff047230 */ /* 0x020fe40000004100 */
[----:B------:R-:W-:Y:S01]  /*11900*/  FMUL.FTZ R12, R12, R21 ;  /* 0x000000150c0c7220 */ /* 0x000fe20000410000 */
[--C-:B------:R-:W-:Y:S02]  /*11910*/  HADD2.F32 R5, -RZ, R28.reuse.H0_H0 ;  /* 0x2000001cff057230 */ /* 0x100fe40000004100 */
[----:B------:R-:W-:Y:S01]  /*11920*/  FMUL.FTZ R2, R2, R19 ;  /* 0x0000001302027220 */ /* 0x000fe20000410000 */
[----:B------:R-:W-:-:S02]  /*11930*/  HADD2.F32 R15, -RZ, R28.H1_H1 ;  /* 0x3000001cff0f7230 */ /* 0x000fc40000004100 */
[----:B------:R-:W-:Y:S01]  /*11940*/  FMUL.FTZ R13, R13, R18 ;  /* 0x000000120d0d7220 */ /* 0x000fe20000410000 */
[----:B------:R-:W-:Y:S02]  /*11950*/  HADD2.F32 R7, -RZ, R29.H0_H0 ;  /* 0x2000001dff077230 */ /* 0x000fe40000004100 */
[----:B------:R-:W-:Y:S01]  /*11960*/  FFMA.FTZ R0, R5, R4, R0 ;  /* 0x0000000405007223 */ /* 0x000fe20000010000 */
[----:B------:R-:W-:Y:S02]  /*11970*/  HADD2.F32 R8, -RZ, R8.H1_H1 ;  /* 0x30000008ff087230 */ /* 0x000fe40000004100 */
[----:B------:R-:W-:Y:S01]  /*11980*/  FMUL.FTZ R16, R16, R23 ;  /* 0x0000001710107220 */ /* 0x000fe20000410000 */
[--C-:B------:R-:W-:Y:S02]  /*11990*/  HADD2.F32 R6, -RZ, R9.reuse.H0_H0 ;  /* 0x20000009ff067230 */ /* 0x100fe40000004100 */
[----:B------:R-:W-:Y:S02]  /*119a0*/  HADD2.F32 R20, -RZ, R9.H1_H1 ;  /* 0x30000009ff147230 */ /* 0x000fe40000004100 */
[----:B------:R-:W-:Y:S01]  /*119b0*/  FFMA.FTZ R15, R15, R8, R12 ;  /* 0x000000080f0f7223 */ /* 0x000fe2000001000c */
[----:B------:R-:W-:-:S02]  /*119c0*/  HADD2.F32 R18, -RZ, R10.H0_H0 ;  /* 0x2000000aff127230 */ /* 0x000fc40000004100 */
[----:B------:R-:W-:Y:S01]  /*119d0*/  FFMA.FTZ R2, R7, R6, R2 ;  /* 0x0000000607027223 */ /* 0x000fe20000010002 */
[----:B------:R-:W-:Y:S02]  /*119e0*/  HADD2.F32 R19, -RZ, R10.H1_H1 ;  /* 0x3000000aff137230 */ /* 0x000fe40000004100 */
[--C-:B------:R-:W-:Y:S01]  /*119f0*/  HADD2.F32 R9, -RZ, R11.reuse.H0_H0 ;  /* 0x2000000bff097230 */ /* 0x100fe20000004100 */
[----:B------:R-:W-:Y:S01]  /*11a00*/  F2FP.F16.F32.PACK_AB R28, R15, R0 ;  /* 0x000000000f1c723e */ /* 0x000fe200000000ff */
        /* <DEDUP_REMOVED lines=14> */
.L_x_2291:
[----:B------:R-:W-:Y:S05]  /*11af0*/  BSYNC.RECONVERGENT B0 ;  /* 0x0000000000007941 */ /* 0x000fea0003800200 */
.L_x_2290:
[----:B------:R4:W-:Y:S02]  /*11b00*/  STS.128 [R213+0x3800], R28 ;  /* 0x0038001cd5007388 */ /* 0x0009e40000000c00 */
.L_x_2246:
[----:B------:R-:W-:Y:S05]  /*11b10*/  BSYNC.RECONVERGENT B2 ;  /* 0x0000000000027941 */ /* 0x000fea0003800200 */
.L_x_2242:
[----:B------:R-:W-:Y:S01]  /*11b20*/  IMAD.IADD R83, R70, 0x1, -R83 ;  /* 0x0000000146537824 */ /* 0x000fe200078e0a53 */
[----:B------:R-:W2:Y:S01]  /*11b30*/  S2R R197, SR_TID.X ;  /* 0x0000000000c57919 */ /* 0x000ea20000002100 */
[----:B------:R-:W-:Y:S01]  /*11b40*/  VIADD R16, R130, 0x40 ;  /* 0x0000004082107836 */ /* 0x000fe20000000000 */
[----:B------:R-:W-:Y:S01]  /*11b50*/  LOP3.LUT R0, R0, 0xfffffffd, RZ, 0xc0, !PT ;  /* 0xfffffffd00007812 */ /* 0x000fe200078ec0ff */
[----:B------:R-:W-:Y:S01]  /*11b60*/  VIADD R14, R130, 0x50 ;  /* 0x00000050820e7836 */ /* 0x000fe20000000000 */
[-C--:B------:R-:W-:Y:S01]  /*11b70*/  ISETP.GE.AND P5, PT, R32, R83.reuse, PT ;  /* 0x000000532000720c */ /* 0x080fe20003fa6270 */
[----:B------:R-:W-:Y:S01]  /*11b80*/  VIADD R12, R130, 0x60 ;  /* 0x00000060820c7836 */ /* 0x000fe20000000000 */
[-C--:B------:R-:W-:Y:S01]  /*11b90*/  ISETP.GE.AND P0, PT, R24, R83.reuse, PT ;  /* 0x000000531800720c */ /* 0x080fe20003f06270 */
[----:B------:R-:W-:Y:S01]  /*11ba0*/  IMAD.MOV.U32 R199, RZ, RZ, 0x20 ;  /* 0x00000020ffc77424 */ /* 0x000fe200078e00ff */
[CC--:B------:R-:W-:Y:S01]  /*11bb0*/  ISETP.GE.AND P2, PT, R130.reuse, R83.reuse, PT ;  /* 0x000000538200720c */ /* 0x0c0fe20003f46270 */
[----:B------:R-:W-:Y:S01]  /*11bc0*/  VIADD R130, R130, 0x70 ;  /* 0x0000007082827836 */ /* 0x000fe20000000000 */
[-C--:B------:R-:W-:Y:S01]  /*11bd0*/  ISETP.GE.AND P3, PT, R34, R83.reuse, PT ;  /* 0x000000532200720c */ /* 0x080fe20003f66270 */
[----:B------:R-:W-:Y:S01]  /*11be0*/  IMAD.MOV.U32 R148, RZ, RZ, 0x40 ;  /* 0x00000040ff947424 */ /* 0x000fe200078e00ff */
[----:B------:R-:W-:Y:S01]  /*11bf0*/  ISETP.GE.AND P4, PT, R16, R83, PT ;  /* 0x000000531000720c */ /* 0x000fe20003f86270 */
[----:B------:R-:W2:Y:S01]  /*11c00*/  LDCU UR4, c[0x0][0x508] ;  /* 0x0000a100ff0477ac */ /* 0x000ea20008000800 */
[----:B------:R-:W-:-:S03]  /*11c10*/  P2R R13, PR, RZ, 0x4 ;  /* 0x00000004ff0d7803 */ /* 0x000fc60000000000 */
[----:B-1----:R-:W1:Y:S02]  /*11c20*/  @!P5 LDC.64 R2, c[0x0][0x3b8] ;  /* 0x0000ee00ff02db82 */ /* 0x002e640000000a00 */
[C---:B------:R-:W-:Y:S02]  /*11c30*/  @!P0 LEA R22, P1, R71.reuse, R206, 0x1 ;  /* 0x000000ce47168211 */ /* 0x040fe400078208ff */
[----:B------:R-:W-:Y:S01]  /*11c40*/  @!PT LDS RZ, [RZ] ;  /* 0x00000000fffff984 */ /* 0x000fe20000000800 */
[----:B------:R-:W-:Y:S01]  /*11c50*/  @!PT LDS RZ, [RZ] ;  /* 0x00000000fffff984 */ /* 0x000fe20000000800 */
[----:B------:R-:W-:Y:S01]  /*11c60*/  @!PT LDS RZ, [RZ] ;  /* 0x00000000fffff984 */ /* 0x000fe20000000800 */
[----:B------:R-:W-:Y:S02]  /*11c70*/  @!P2 LDGSTS.E.BYPASS.LTC128B.128 [R213+0x4000], desc[UR6][R206.64] ;  /* 0x04000000ced5afae */ /* 0x000fe4000b981a06 */
[----:B------:R-:W-:Y:S02]  /*11c80*/  @!P0 LEA.HI.X R23, R71, R207, R74, 0x1, P1 ;  /* 0x000000cf47178211 */ /* 0x000fe400008f0c4a */
[----:B------:R-:W-:Y:S01]  /*11c90*/  @!P2 LDGSTS.E.BYPASS.LTC128B.128 [R213+0x8000], desc[UR6][R206.64+0x80] ;  /* 0x08000080ced5afae */ /* 0x000fe2000b981a06 */
[-C--:B------:R-:W-:Y:S01]  /*11ca0*/  ISETP.GE.AND P2, PT, R14, R83.reuse, PT ;  /* 0x000000530e00720c */ /* 0x080fe20003f46270 */
[----:B---34-:R-:W3:Y:S01]  /*11cb0*/  @!P3 LDC.64 R10, c[0x0][0x3b8] ;  /* 0x0000ee00ff0abb82 */ /* 0x018ee20000000a00 */
[----:B------:R-:W-:Y:S01]  /*11cc0*/  ISETP.GE.AND P1, PT, R12, R83, PT ;  /* 0x000000530c00720c */ /* 0x000fe20003f26270 */
[----:B------:R-:W-:Y:S01]  /*11cd0*/  @!P0 LDGSTS.E.BYPASS.LTC128B.128 [R213+0x4800], desc[UR6][R22.64] ;  /* 0x0480000016d58fae */ /* 0x000fe2000b981a06 */
[----:B--2---:R-:W-:-:S03]  /*11ce0*/  IMAD.SHL.U32 R41, R197, 0x40, RZ ;  /* 0x00000040c5297824 */ /* 0x004fc600078e00ff */
[----:B------:R2:W-:Y:S01]  /*11cf0*/  @!P0 LDGSTS.E.BYPASS.LTC128B.128 [R213+0x8800], desc[UR6][R22.64+0x80] ;  /* 0x0880008016d58fae */ /* 0x0005e2000b981a06 */
[----:B------:R-:W-:Y:S01]  /*11d00*/  ISETP.GE.AND P0, PT, R130, R83, PT ;  /* 0x000000538200720c */ /* 0x000fe20003f06270 */
[----:B------:R-:W4:Y:S01]  /*11d10*/  @!P4 LDC.64 R8, c[0x0][0x3b8] ;  /* 0x0000ee00ff08cb82 */ /* 0x000f220000000a00 */
[----:B------:R-:W-:Y:S01]  /*11d20*/  IMAD.SHL.U32 R40, R197, 0x8, RZ ;  /* 0x00000008c5287824 */ /* 0x000fe200078e00ff */
[----:B------:R-:W-:Y:S01]  /*11d30*/  LOP3.LUT R180, R41, 0x400, RZ, 0xc0, !PT ;  /* 0x0000040029b47812 */ /* 0x000fe200078ec0ff */
[----:B------:R-:W-:Y:S01]  /*11d40*/  IMAD.SHL.U32 R202, R197, 0x20, RZ ;  /* 0x00000020c5ca7824 */ /* 0x000fe200078e00ff */
[----:B------:R-:W-:Y:S02]  /*11d50*/  SHF.R.U32.HI R201, RZ, 0x1, R197 ;  /* 0x00000001ffc97819 */ /* 0x000fe400000116c5 */
[----:B-1----:R-:W-:Y:S02]  /*11d60*/  @!P5 LEA R18, P6, R2, R206, 0x6 ;  /* 0x000000ce0212d211 */ /* 0x002fe400078c30ff */
[----:B-----5:R-:W1:Y:S01]  /*11d70*/  @!P2 LDC.64 R6, c[0x0][0x3b8] ;  /* 0x0000ee00ff06ab82 */ /* 0x020e620000000a00 */
[----:B------:R-:W-:-:S02]  /*11d80*/  LOP3.LUT R198, R40, 0x38, RZ, 0xc0, !PT ;  /* 0x0000003828c67812 */ /* 0x000fc400078ec0ff */
[----:B------:R-:W-:Y:S02]  /*11d90*/  @!P5 LEA.HI.X R19, R2, R207, R3, 0x6, P6 ;  /* 0x000000cf0213d211 */ /* 0x000fe400030f3403 */
[----:B------:R-:W-:Y:S02]  /*11da0*/  ISETP.GE.AND P6, PT, R24, R83, PT ;  /* 0x000000531800720c */ /* 0x000fe40003fc6270 */
[----:B------:R-:W-:Y:S01]  /*11db0*/  LOP3.LUT R202, R202, 0x7c00, RZ, 0xc0, !PT ;  /* 0x00007c00caca7812 */ /* 0x000fe200078ec0ff */
[----:B------:R-:W2:Y:S01]  /*11dc0*/  @!P1 LDC.64 R4, c[0x0][0x3b8] ;  /* 0x0000ee00ff049b82 */ /* 0x000ea20000000a00 */
[----:B------:R-:W-:Y:S01]  /*11dd0*/  @!P5 LDGSTS.E.BYPASS.LTC128B.128 [R213+0x5000], desc[UR6][R18.64] ;  /* 0x0500000012d5dfae */ /* 0x000fe2000b981a06 */
[----:B---3--:R-:W-:-:S03]  /*11de0*/  @!P3 IMAD.WIDE.U32 R20, R10, 0x60, R206 ;  /* 0x000000600a14b825 */ /* 0x008fc600078e00ce */
[----:B------:R-:W-:Y:S01]  /*11df0*/  @!P5 LDGSTS.E.BYPASS.LTC128B.128 [R213+0x9000], desc[UR6][R18.64+0x80] ;  /* 0x0900008012d5dfae */ /* 0x000fe2000b981a06 */
[----:B------:R-:W-:Y:S02]  /*11e00*/  @!P3 IMAD R11, R11, 0x60, RZ ;  /* 0x000000600b0bb824 */ /* 0x000fe400078e02ff */
[----:B------:R-:W3:Y:S01]  /*11e10*/  @!P0 LDC.64 R2, c[0x0][0x3b8] ;  /* 0x0000ee00ff028b82 */ /* 0x000ee20000000a00 */
[----:B----4-:R-:W-:Y:S01]  /*11e20*/  @!P4 LEA R10, P5, R8, R206, 0x7 ;  /* 0x000000ce080ac211 */ /* 0x010fe200078a38ff */
[----:B------:R-:W-:-:S03]  /*11e30*/  @!P3 IMAD.IADD R21, R11, 0x1, R21 ;  /* 0x000000010b15b824 */ /* 0x000fc600078e0215 */
[----:B------:R-:W-:Y:S02]  /*11e40*/  @!P4 LEA.HI.X R11, R8, R207, R9, 0x7, P5 ;  /* 0x000000cf080bc211 */ /* 0x000fe400028f3c09 */
[----:B------:R-:W-:Y:S01]  /*11e50*/  @!P3 LDGSTS.E.BYPASS.LTC128B.128 [R213+0x5800], desc[UR6][R20.64] ;  /* 0x0580000014d5bfae */ /* 0x000fe2000b981a06 */
[--C-:B-1----:R-:W-:Y:S01]  /*11e60*/  @!P2 IMAD.WIDE.U32 R8, R6, 0xa0, R206.reuse ;  /* 0x000000a00608a825 */ /* 0x102fe200078e00ce */
[-C--:B------:R-:W-:Y:S02]  /*11e70*/  ISETP.GE.AND P5, PT, R32, R83.reuse, PT ;  /* 0x000000532000720c */ /* 0x080fe40003fa6270 */
[----:B------:R-:W-:Y:S01]  /*11e80*/  @!P3 LDGSTS.E.BYPASS.LTC128B.128 [R213+0x9800], desc[UR6][R20.64+0x80] ;  /* 0x0980008014d5bfae */ /* 0x000fe2000b981a06 */
[----:B------:R-:W-:Y:S01]  /*11e90*/  @!P2 IMAD R7, R7, 0xa0, RZ ;  /* 0x000000a00707a824 */ /* 0x000fe200078e02ff */
[----:B------:R-:W-:Y:S02]  /*11ea0*/  ISETP.GE.AND P3, PT, R34, R83, PT ;  /* 0x000000532200720c */ /* 0x000fe40003f66270 */
[----:B------:R-:W-:Y:S01]  /*11eb0*/  @!P4 LDGSTS.E.BYPASS.LTC128B.128 [R213+0x6000], desc[UR6][R10.64] ;  /* 0x060000000ad5cfae */ /* 0x000fe2000b981a06 */
[----:B--2---:R-:W-:-:S03]  /*11ec0*/  @!P1 IMAD.WIDE.U32 R22, R4, 0xc0, R206 ;  /* 0x000000c004169825 */ /* 0x004fc600078e00ce */
[----:B------:R1:W-:Y:S01]  /*11ed0*/  @!P4 LDGSTS.E.BYPASS.LTC128B.128 [R213+0xa000], desc[UR6][R10.64+0x80] ;  /* 0x0a0000800ad5cfae */ /* 0x0003e2000b981a06 */
[----:B------:R-:W-:Y:S01]  /*11ee0*/  @!P1 IMAD R5, R5, 0xc0, RZ ;  /* 0x000000c005059824 */ /* 0x000fe200078e02ff */
[-C--:B------:R-:W-:Y:S01]  /*11ef0*/  ISETP.GE.AND P4, PT, R16, R83.reuse, PT ;  /* 0x000000531000720c */ /* 0x080fe20003f86270 */
[----:B------:R-:W-:Y:S02]  /*11f00*/  @!P2 IMAD.IADD R9, R7, 0x1, R9 ;  /* 0x000000010709a824 */ /* 0x000fe400078e0209 */
[----:B---3--:R-:W-:Y:S01]  /*11f10*/  @!P0 IMAD.WIDE.U32 R26, R2, 0xe0, R206 ;  /* 0x000000e0021a8825 */ /* 0x008fe200078e00ce */
[----:B------:R-:W2:Y:S02]  /*11f20*/  @!P5 LDC.64 R6, c[0x0][0x3c0] ;  /* 0x0000f000ff06db82 */ /* 0x000ea40000000a00 */
[----:B------:R-:W-:Y:S01]  /*11f30*/  @!P2 LDGSTS.E.BYPASS.LTC128B.128 [R213+0x6800], desc[UR6][R8.64] ;  /* 0x0680000008d5afae */ /* 0x000fe2000b981a06 */
[----:B------:R-:W-:Y:S02]  /*11f40*/  @!P0 IMAD R3, R3, 0xe0, RZ ;  /* 0x000000e003038824 */ /* 0x000fe400078e02ff */
[----:B------:R-:W-:Y:S01]  /*11f50*/  @!P1 IMAD.IADD R23, R5, 0x1, R23 ;  /* 0x0000000105179824 */ /* 0x000fe200078e0217 */
[----:B------:R3:W-:Y:S01]  /*11f60*/  @!P2 LDGSTS.E.BYPASS.LTC128B.128 [R213+0xa800], desc[UR6][R8.64+0x80] ;  /* 0x0a80008008d5afae */ /* 0x0007e2000b981a06 */
[----:B------:R-:W-:Y:S01]  /*11f70*/  @!P0 IMAD.IADD R27, R3, 0x1, R27 ;  /* 0x00000001031b8824 */ /* 0x000fe200078e021b */
[----:B------:R-:W4:Y:S01]  /*11f80*/  @!P3 LDC.64 R4, c[0x0][0x3c0] ;  /* 0x0000f000ff04bb82 */ /* 0x000f220000000a00 */
[----:B------:R-:W-:Y:S01]  /*11f90*/  ISETP.GE.AND P2, PT, R14, R83, PT ;  /* 0x000000530e00720c */ /* 0x000fe20003f46270 */
[----:B------:R-:W-:Y:S04]  /*11fa0*/  @!P1 LDGSTS.E.BYPASS.LTC128B.128 [R213+0x7000], desc[UR6][R22.64] ;  /* 0x0700000016d59fae */ /* 0x000fe8000b981a06 */
[----:B------:R-:W-:Y:S01]  /*11fb0*/  @!P1 LDGSTS.E.BYPASS.LTC128B.128 [R213+0xb000], desc[UR6][R22.64+0x80] ;  /* 0x0b00008016d59fae */ /* 0x000fe2000b981a06 */
[----:B------:R-:W-:Y:S01]  /*11fc0*/  ISETP.NE.AND P1, PT, R13, RZ, PT ;  /* 0x000000ff0d00720c */ /* 0x000fe20003f25270 */
[----:B------:R-:W2:Y:S02]  /*11fd0*/  @!P4 LDC.64 R2, c[0x0][0x3c0] ;  /* 0x0000f000ff02cb82 */ /* 0x000ea40000000a00 */
[----:B------:R-:W-:Y:S01]  /*11fe0*/  @!P0 LDGSTS.E.BYPASS.LTC128B.128 [R213+0x7800], desc[UR6][R26.64] ;  /* 0x078000001ad58fae */ /* 0x000fe2000b981a06 */
[----:B-1----:R-:W-:-:S03]  /*11ff0*/  LOP3.LUT R10, R41, 0x1c0, RZ, 0xc0, !PT ;  /* 0x000001c0290a7812 */ /* 0x002fc600078ec0ff */
[----:B------:R-:W-:Y:S01]  /*12000*/  @!P0 LDGSTS.E.BYPASS.LTC128B.128 [R213+0xb800], desc[UR6][R26.64+0x80] ;  /* 0x0b8000801ad58fae */ /* 0x000fe2000b981a06 */
[C---:B------:R-:W-:Y:S02]  /*12010*/  @!P6 LEA R16, P0, R73.reuse, R208, 0x1 ;  /* 0x000000d04910e211 */ /* 0x040fe400078008ff */
[----:B------:R-:W-:Y:S01]  /*12020*/  LOP3.LUT R11, R10, 0x8, R197, 0xf8, !PT ;  /* 0x000000080a0b7812 */ /* 0x000fe200078ef8c5 */
[----:B------:R-:W0:Y:S01]  /*12030*/  LDGDEPBAR ;  /* 0x00000000000079af */ /* 0x000e220000000000 */
[----:B------:R-:W-:Y:S02]  /*12040*/  @!P6 LEA.HI.X R17, R73, R209, R76, 0x1, P0 ;  /* 0x000000d14911e211 */ /* 0x000fe400000f0c4c */
[----:B------:R-:W-:Y:S02]  /*12050*/  ISETP.GE.AND P0, PT, R130, R83, PT ;  /* 0x000000538200720c */ /* 0x000fe40003f06270 */
[----:B------:R-:W-:Y:S01]  /*12060*/  LOP3.LUT R11, R11, R198, RZ, 0x3c, !PT ;  /* 0x000000c60b0b7212 */ /* 0x000fe200078e3cff */
[----:B----4-:R-:W-:Y:S01]  /*12070*/  @!P3 IMAD.WIDE.U32 R14, R4, 0x60, R208 ;  /* 0x00000060040eb825 */ /* 0x010fe200078e00d0 */
[----:B---3--:R-:W1:Y:S03]  /*12080*/  @!P2 LDC.64 R8, c[0x0][0x3c0] ;  /* 0x0000f000ff08ab82 */ /* 0x008e660000000a00 */
[----:B------:R-:W-:-:S02]  /*12090*/  @!P3 IMAD R10, R5, 0x60, RZ ;  /* 0x00000060050ab824 */ /* 0x000fc400078e02ff */
[----:B------:R-:W-:Y:S02]  /*120a0*/  IMAD R180, R11, 0x2, R180 ;  /* 0x000000020bb47824 */ /* 0x000fe400078e02b4 */
[----:B------:R-:W-:Y:S01]  /*120b0*/  @!P3 IMAD.IADD R15, R10, 0x1, R15 ;  /* 0x000000010a0fb824 */ /* 0x000fe200078e020f */
[----:B------:R-:W-:-:S04]  /*120c0*/  DEPBAR.LE SB0, 0x0 ;  /* 0x000080000000791a */ /* 0x000fc80000000000 */
[----:B------:R-:W-:Y:S01]  /*120d0*/  BAR.SYNC.DEFER_BLOCKING 0x0 ;  /* 0x0000000000007b1d */ /* 0x000fe20000010000 */
[----:B-1----:R-:W-:-:S04]  /*120e0*/  @!P2 IMAD.WIDE.U32 R10, R8, 0xa0, R208 ;  /* 0x000000a0080aa825 */ /* 0x002fc800078e00d0 */
[----:B------:R-:W-:Y:S02]  /*120f0*/  @!P2 IMAD R9, R9, 0xa0, RZ ;  /* 0x000000a00909a824 */ /* 0x000fe400078e02ff */
[----:B------:R-:W-:Y:S02]  /*12100*/  @!P2 IMAD.MOV.U32 R8, RZ, RZ, R10 ;  /* 0x000000ffff08a224 */ /* 0x000fe400078e000a */
[----:B------:R-:W-:Y:S01]  /*12110*/  @!P2 IMAD.IADD R9, R9, 0x1, R11 ;  /* 0x000000010909a824 */ /* 0x000fe200078e020b */
[----:B------:R-:W-:Y:S01]  /*12120*/  @!PT LDS RZ, [RZ] ;  /* 0x00000000fffff984 */ /* 0x000fe20000000800 */
[----:B------:R-:W-:Y:S01]  /*12130*/  @!PT LDS RZ, [RZ] ;  /* 0x00000000fffff984 */ /* 0x000fe20000000800 */
[----:B------:R-:W-:Y:S01]  /*12140*/  @!PT LDS RZ, [RZ] ;  /* 0x00000000fffff984 */ /* 0x000fe20000000800 */
[----:B------:R-:W-:Y:S04]  /*12150*/  @!P1 LDGSTS.E.BYPASS.LTC128B.128 [R213+0xc000], desc[UR6][R208.64] ;  /* 0x0c000000d0d59fae */ /* 0x000fe8000b981a06 */
[----:B------:R-:W-:Y:S04]  /*12160*/  @!P1 LDGSTS.E.BYPASS.LTC128B.128 [R213+0x10000], desc[UR6][R208.64+0x80] ;  /* 0x10000080d0d59fae */ /* 0x000fe8000b981a06 */
[----:B------:R-:W-:Y:S04]  /*12170*/  @P1 STS.128 [R213+0xc000], RZ ;  /* 0x00c000ffd5001388 */ /* 0x000fe80000000c00 */
[----:B------:R-:W-:Y:S01]  /*12180*/  @P1 STS.128 [R213+0x10000], RZ ;  /* 0x010000ffd5001388 */ /* 0x000fe20000000c00 */
[----:B------:R-:W-:-:S03]  /*12190*/  ISETP.GE.AND P1, PT, R12, R83, PT ;  /* 0x000000530c00720c */ /* 0x000fc60003f26270 */
[----:B------:R-:W-:Y:S04]  /*121a0*/  @P6 STS.128 [R213+0xc800], RZ ;  /* 0x00c800ffd5006388 */ /* 0x000fe80000000c00 */
[----:B------:R-:W-:Y:S04]  /*121b0*/  @P6 STS.128 [R213+0x10800], RZ ;  /* 0x010800ffd5006388 */ /* 0x000fe80000000c00 */
[----:B------:R-:W-:Y:S01]  /*121c0*/  @!PT LDS RZ, [RZ] ;  /* 0x00000000fffff984 */ /* 0x000fe20000000800 */
[----:B------:R-:W-:Y:S01]  /*121d0*/  @!PT LDS RZ, [RZ] ;  /* 0x00000000fffff984 */ /* 0x000fe20000000800 */
[----:B------:R-:W-:Y:S01]  /*121e0*/  @!PT LDS RZ, [RZ] ;  /* 0x00000000fffff984 */ /* 0x000fe20000000800 */
[----:B------:R-:W-:Y:S02]  /*121f0*/  @!P6 LDGSTS.E.BYPASS.LTC128B.128 [R213+0xc800], desc[UR6][R16.64] ;  /* 0x0c80000010d5efae */ /* 0x000fe4000b981a06 */
[----:B------:R-:W1:Y:S02]  /*12200*/  @!P1 LDC.64 R4, c[0x0][0x3c0] ;  /* 0x0000f000ff049b82 */ /* 0x000e640000000a00 */
[----:B------:R-:W-:Y:S01]  /*12210*/  @!P6 LDGSTS.E.BYPASS.LTC128B.128 [R213+0x10800], desc[UR6][R16.64+0x80] ;  /* 0x1080008010d5efae */ /* 0x000fe2000b981a06 */
[----:B--2---:R-:W-:-:S03]  /*12220*/  @!P5 LEA R12, P6, R6, R208, 0x6 ;  /* 0x000000d0060cd211 */ /* 0x004fc600078c30ff */
[----:B------:R-:W-:Y:S01]  /*12230*/  @P5 STS.128 [R213+0xd000], RZ ;  /* 0x00d000ffd5005388 */ /* 0x000fe20000000c00 */
[-C--:B------:R-:W-:Y:S02]  /*12240*/  @!P5 LEA.HI.X R13, R6, R209.reuse, R7, 0x6, P6 ;  /* 0x000000d1060dd211 */ /* 0x080fe400030f3407 */
[C---:B------:R-:W-:Y:S01]  /*12250*/  @!P4 LEA R6, P6, R2.reuse, R208, 0x7 ;  /* 0x000000d00206c211 */ /* 0x040fe200078c38ff */
[----:B------:R-:W-:Y:S03]  /*12260*/  @P5 STS.128 [R213+0x11000], RZ ;  /* 0x011000ffd5005388 */ /* 0x000fe60000000c00 */
[----:B------:R-:W-:Y:S01]  /*12270*/  @!P4 LEA.HI.X R7, R2, R209, R3, 0x7, P6 ;  /* 0x000000d10207c211 */ /* 0x000fe200030f3c03 */
[----:B------:R-:W-:Y:S01]  /*12280*/  @!PT LDS RZ, [RZ] ;  /* 0x00000000fffff984 */ /* 0x000fe20000000800 */
[----:B------:R-:W-:Y:S01]  /*12290*/  @!PT LDS RZ, [RZ] ;  /* 0x00000000fffff984 */ /* 0x000fe20000000800 */
[----:B------:R-:W-:Y:S01]  /*122a0*/  @!PT LDS RZ, [RZ] ;  /* 0x00000000fffff984 */ /* 0x000fe20000000800 */
[----:B------:R-:W-:Y:S01]  /*122b0*/  @!P5 LDGSTS.E.BYPASS.LTC128B.128 [R213+0xd000], desc[UR6][R12.64] ;  /* 0x0d0000000cd5dfae */ /* 0x000fe2000b981a06 */
[----:B------:R-:W2:Y:S01]  /*122c0*/  @!P0 LDC.64 R2, c[0x0][0x3c0] ;  /* 0x0000f000ff028b82 */ /* 0x000ea20000000a00 */
[----:B------:R-:W-:-:S02]  /*122d0*/  ISETP.NE.AND P6, PT, R133, 0x1, PT ;  /* 0x000000018500780c */ /* 0x000fc40003fc5270 */
[----:B------:R3:W-:Y:S01]  /*122e0*/  @!P5 LDGSTS.E.BYPASS.LTC128B.128 [R213+0x11000], desc[UR6][R12.64+0x80] ;  /* 0x110000800cd5dfae */ /* 0x0007e2000b981a06 */
[----:B------:R-:W-:-:S03]  /*122f0*/  LOP3.LUT P5, RZ, R197, 0x2, RZ, 0xc0, !PT ;  /* 0x00000002c5ff7812 */ /* 0x000fc600078ac0ff */
[----:B------:R-:W-:Y:S01]  /*12300*/  @P3 STS.128 [R213+0xd800], RZ ;  /* 0x00d800ffd5003388 */ /* 0x000fe20000000c00 */
[----:B------:R-:W-:Y:S01]  /*12310*/  SEL R42, R199, 0xffffffe0, !P5 ;  /* 0xffffffe0c72a7807 */ /* 0x000fe20006800000 */
[----:B-1----:R-:W-:Y:S01]  /*12320*/  @!P1 IMAD.WIDE.U32 R10, R4, 0xc0, R208 ;  /* 0x000000c0040a9825 */ /* 0x002fe200078e00d0 */
[----:B------:R-:W-:Y:S01]  /*12330*/  LOP3.LUT R4, R201, 0x8, RZ, 0xc0, !PT ;  /* 0x00000008c9047812 */ /* 0x000fe200078ec0ff */
[----:B------:R-:W-:Y:S02]  /*12340*/  @P3 STS.128 [R213+0x11800], RZ ;  /* 0x011800ffd5003388 */ /* 0x000fe40000000c00 */
[----:B------:R-:W-:Y:S02]  /*12350*/  @!P1 IMAD R5, R5, 0xc0, RZ ;  /* 0x000000c005059824 */ /* 0x000fe400078e02ff */
[----:B------:R-:W-:Y:S01]  /*12360*/  @!PT LDS RZ, [RZ] ;  /* 0x00000000fffff984 */ /* 0x000fe20000000800 */
[----:B------:R-:W-:Y:S01]  /*12370*/  @!PT LDS RZ, [RZ] ;  /* 0x00000000fffff984 */ /* 0x000fe20000000800 */
[----:B------:R-:W-:Y:S01]  /*12380*/  @!PT LDS RZ, [RZ] ;  /* 0x00000000fffff984 */ /* 0x000fe20000000800 */
[----:B------:R-:W-:Y:S02]  /*12390*/  @!P3 LDGSTS.E.BYPASS.LTC128B.128 [R213+0xd800], desc[UR6][R14.64] ;  /* 0x0d8000000ed5bfae */ /* 0x000fe4000b981a06 */
[----:B------:R-:W-:Y:S01]  /*123a0*/  @!P1 IMAD.IADD R11, R5, 0x1, R11 ;  /* 0x00000001050b9824 */ /* 0x000fe200078e020b */
[----:B------:R-:W-:Y:S01]  /*123b0*/  @P5 LOP3.LUT R0, R0, 0x2, RZ, 0xfc, !PT ;  /* 0x0000000200005812 */ /* 0x000fe200078efcff */
[----:B------:R1:W-:Y:S04]  /*123c0*/  @!P3 LDGSTS.E.BYPASS.LTC128B.128 [R213+0x11800], desc[UR6][R14.64+0x80] ;  /* 0x118000800ed5bfae */ /* 0x0003e8000b981a06 */
[----:B------:R-:W-:Y:S01]  /*123d0*/  @P4 STS.128 [R213+0xe000], RZ ;  /* 0x00e000ffd5004388 */ /* 0x000fe20000000c00 */
[----:B--2---:R-:W-:-:S03]  /*123e0*/  @!P0 IMAD R3, R3, 0xe0, RZ ;  /* 0x000000e003038824 */ /* 0x004fc600078e02ff */
[----:B------:R-:W-:Y:S01]  /*123f0*/  @P4 STS.128 [R213+0x12000], RZ ;  /* 0x012000ffd5004388 */ /* 0x000fe20000000c00 */
[----:B---3--:R-:W-:-:S03]  /*12400*/  LOP3.LUT R13, R4, 0x1c0, R41, 0xf8, !PT ;  /* 0x000001c0040d7812 */ /* 0x008fc600078ef829 */
[----:B------:R-:W-:Y:S01]  /*12410*/  @!PT LDS RZ, [RZ] ;  /* 0x00000000fffff984 */ /* 0x000fe20000000800 */
[----:B------:R-:W-:Y:S01]  /*12420*/  @!PT LDS RZ, [RZ] ;  /* 0x00000000fffff984 */ /* 0x000fe20000000800 */
[----:B------:R-:W-:Y:S01]  /*12430*/  @!PT LDS RZ, [RZ] ;  /* 0x00000000fffff984 */ /* 0x000fe20000000800 */
[----:B------:R-:W-:Y:S01]  /*12440*/  @!P4 LDGSTS.E.BYPASS.LTC128B.128 [R213+0xe000], desc[UR6][R6.64] ;  /* 0x0e00000006d5cfae */ /* 0x000fe2000b981a06 */
[----:B------:R-:W-:-:S03]  /*12450*/  LOP3.LUT R68, R13, R198, RZ, 0x3c, !PT ;  /* 0x000000c60d447212 */ /* 0x000fc600078e3cff */
[----:B------:R2:W-:Y:S04]  /*12460*/  @!P4 LDGSTS.E.BYPASS.LTC128B.128 [R213+0x12000], desc[UR6][R6.64+0x80] ;  /* 0x1200008006d5cfae */ /* 0x0005e8000b981a06 */
[----:B------:R-:W-:Y:S04]  /*12470*/  @P2 STS.128 [R213+0xe800], RZ ;  /* 0x00e800ffd5002388 */ /* 0x000fe80000000c00 */
[----:B------:R-:W-:Y:S01]  /*12480*/  @P2 STS.128 [R213+0x12800], RZ ;  /* 0x012800ffd5002388 */ /* 0x000fe20000000c00 */
[----:B-1----:R-:W-:-:S03]  /*12490*/  @!P0 IMAD.WIDE.U32 R14, R2, 0xe0, R208 ;  /* 0x000000e0020e8825 */ /* 0x002fc600078e00d0 */
[----:B------:R-:W-:Y:S01]  /*124a0*/  @!PT LDS RZ, [RZ] ;  /* 0x00000000fffff984 */ /* 0x000fe20000000800 */
[----:B------:R-:W-:Y:S01]  /*124b0*/  @!PT LDS RZ, [RZ] ;  /* 0x00000000fffff984 */ /* 0x000fe20000000800 */
[----:B------:R-:W-:Y:S01]  /*124c0*/  @!PT LDS RZ, [RZ] ;  /* 0x00000000fffff984 */ /* 0x000fe20000000800 */
[----:B------:R-:W-:Y:S01]  /*124d0*/  @!P2 LDGSTS.E.BYPASS.LTC128B.128 [R213+0xe800], desc[UR6][R8.64] ;  /* 0x0e80000008d5afae */ /* 0x000fe2000b981a06 */
[----:B------:R-:W-:-:S03]  /*124e0*/  @!P0 IMAD.IADD R3, R3, 0x1, R15 ;  /* 0x0000000103038824 */ /* 0x000fc600078e020f */
[----:B------:R-:W-:Y:S01]  /*124f0*/  @!P2 LDGSTS.E.BYPASS.LTC128B.128 [R213+0x12800], desc[UR6][R8.64+0x80] ;  /* 0x1280008008d5afae */ /* 0x000fe2000b981a06 */
[----:B------:R-:W-:-:S03]  /*12500*/  @!P0 IMAD.MOV.U32 R2, RZ, RZ, R14 ;  /* 0x000000ffff028224 */ /* 0x000fc600078e000e */
[----:B------:R-:W-:Y:S04]  /*12510*/  @P1 STS.128 [R213+0xf000], RZ ;  /* 0x00f000ffd5001388 */ /* 0x000fe80000000c00 */
[----:B------:R-:W-:Y:S01]  /*12520*/  @P1 STS.128 [R213+0x13000], RZ ;  /* 0x013000ffd5001388 */ /* 0x000fe20000000c00 */
[----:B--2---:R-:W-:-:S03]  /*12530*/  LOP3.LUT R7, R202, 0x200, R41, 0xf8, !PT ;  /* 0x00000200ca077812 */ /* 0x004fc600078ef829 */
[----:B------:R-:W-:Y:S01]  /*12540*/  @!PT LDS RZ, [RZ] ;  /* 0x00000000fffff984 */ /* 0x000fe20000000800 */
[----:B------:R-:W-:Y:S01]  /*12550*/  @!PT LDS RZ, [RZ] ;  /* 0x00000000fffff984 */ /* 0x000fe20000000800 */
[----:B------:R-:W-:Y:S01]  /*12560*/  @!PT LDS RZ, [RZ] ;  /* 0x00000000fffff984 */ /* 0x000fe20000000800 */
[----:B------:R-:W-:Y:S01]  /*12570*/  @!P1 LDGSTS.E.BYPASS.LTC128B.128 [R213+0xf000], desc[UR6][R10.64] ;  /* 0x0f0000000ad59fae */ /* 0x000fe2000b981a06 */
[----:B------:R-:W-:-:S03]  /*12580*/  LOP3.LUT R7, R7, R68, RZ, 0xfc, !PT ;  /* 0x0000004407077212 */ /* 0x000fc600078efcff */
[----:B------:R-:W-:Y:S01]  /*12590*/  @!P1 LDGSTS.E.BYPASS.LTC128B.128 [R213+0x13000], desc[UR6][R10.64+0x80] ;  /* 0x130000800ad59fae */ /* 0x000fe2000b981a06 */
[----:B------:R-:W-:-:S03]  /*125a0*/  LEA R125, R7, UR5, 0x1 ;  /* 0x00000005077d7c11 */ /* 0x000fc6000f8e08ff */
[----:B------:R-:W-:Y:S04]  /*125b0*/  @P0 STS.128 [R213+0xf800], RZ ;  /* 0x00f800ffd5000388 */ /* 0x000fe80000000c00 */
[----:B------:R-:W-:Y:S01]  /*125c0*/  @P0 STS.128 [R213+0x13800], RZ ;  /* 0x013800ffd5000388 */ /* 0x000fe20000000c00 */
[----:B------:R-:W-:-:S03]  /*125d0*/  IMAD.IADD R71, R125, 0x1, R42 ;  /* 0x000000017d477824 */ /* 0x000fc600078e022a */
[----:B------:R-:W-:Y:S01]  /*125e0*/  @!PT LDS RZ, [RZ] ;  /* 0x00000000fffff984 */ /* 0x000fe20000000800 */
[----:B------:R-:W-:Y:S01]  /*125f0*/  @!PT LDS RZ, [RZ] ;  /* 0x00000000fffff984 */ /* 0x000fe20000000800 */
[----:B------:R-:W-:Y:S01]  /*12600*/  @!PT LDS RZ, [RZ] ;  /* 0x00000000fffff984 */ /* 0x000fe20000000800 */
[----:B------:R-:W-:Y:S04]  /*12610*/  @!P0 LDGSTS.E.BYPASS.LTC128B.128 [R213+0xf800], desc[UR6][R2.64] ;  /* 0x0f80000002d58fae */ /* 0x000fe8000b981a06 */
[----:B------:R1:W-:Y:S01]  /*12620*/  @!P0 LDGSTS.E.BYPASS.LTC128B.128 [R213+0x13800], desc[UR6][R2.64+0x80] ;  /* 0x1380008002d58fae */ /* 0x0003e2000b981a06 */
[----:B------:R-:W-:-:S03]  /*12630*/  LOP3.LUT P0, RZ, R197, 0x4, RZ, 0xc0, !PT ;  /* 0x00000004c5ff7812 */ /* 0x000fc6000780c0ff */
[----:B------:R-:W-:Y:S01]  /*12640*/  LDSM.16.M88.4 R88, [R125] ;  /* 0x000000007d58783b */ /* 0x000fe20000000200 */
[----:B------:R-:W-:-:S03]  /*12650*/  SEL R148, R148, 0xffffffc0, !P0 ;  /* 0xffffffc094947807 */ /* 0x000fc60004000000 */
[----:B------:R-:W2:Y:S02]  /*12660*/  LDSM.16.M88.4 R36, [R180+UR5+0x4000] ;  /* 0x00400005b424783b */ /* 0x000ea40008000200 */
[----:B------:R-:W-:Y:S02]  /*12670*/  IMAD.IADD R43, R125, 0x1, R148 ;  /* 0x000000017d2b7824 */ /* 0x000fe400078e0294 */
[----:B------:R-:W3:Y:S02]  /*12680*/  LDSM.16.M88.4 R28, [R180+UR5+0x4800] ;  /* 0x00480005b41c783b */ /* 0x000ee40008000200 */
[----:B------:R-:W-:Y:S02]  /*12690*/  IMAD.IADD R69, R42, 0x1, R43 ;  /* 0x000000012a457824 */ /* 0x000fe400078e022b */
[----:B------:R-:W4:Y:S04]  /*126a0*/  LDSM.16.M88.4 R20, [R180+UR5+0x5000] ;  /* 0x00500005b414783b */ /* 0x000f280008000200 */
[----:B------:R-:W4:Y:S04]  /*126b0*/  LDSM.16.M88.4 R12, [R180+UR5+0x5800] ;  /* 0x00580005b40c783b */ /* 0x000f280008000200 */
[----:B------:R-:W4:Y:S01]  /*126c0*/  LDSM.16.M88.4 R4, [R180+UR5+0x6000] ;  /* 0x00600005b404783b */ /* 0x000f220008000200 */
[----:B-1----:R-:W-:-:S03]  /*126d0*/  VIADD R3, R180, UR5 ;  /* 0x00000005b4037c36 */ /* 0x002fc60008000000 */
[----:B------:R-:W1:Y:S01]  /*126e0*/  LDSM.16.M88.4 R104, [R180+UR5+0x6800] ;  /* 0x00680005b468783b */ /* 0x000e620008000200 */
[----:B------:R-:W-:-:S03]  /*126f0*/  IMAD.IADD R2, R3, 0x1, R42 ;  /* 0x0000000103027824 */ /* 0x000fc600078e022a */
[----:B------:R-:W1:Y:S01]  /*12700*/  LDSM.16.M88.4 R96, [R180+UR5+0x7000] ;  /* 0x00700005b460783b */ /* 0x000e620008000200 */
[----:B------:R-:W-:-:S03]  /*12710*/  IMAD.IADD R3, R3, 0x1, R148 ;  /* 0x0000000103037824 */ /* 0x000fc600078e0294 */
[----:B------:R-:W1:Y:S01]  /*12720*/  LDSM.16.M88.4 R56, [R180+UR5+0x7800] ;  /* 0x00780005b438783b */ /* 0x000e620008000200 */
[----:B------:R-:W-:-:S03]  /*12730*/  IMAD.IADD R0, R42, 0x1, R3 ;  /* 0x000000012a007824 */ /* 0x000fc600078e0203 */
[----:B------:R-:W-:Y:S04]  /*12740*/  LDSM.16.M88.4 R80, [R71] ;  /* 0x000000004750783b */ /* 0x000fe80000000200 */
[----:B------:R-:W1:Y:S01]  /*12750*/  LDSM.16.M88.4 R48, [R2+0x4000] ;  /* 0x004000000230783b */ /* 0x000e620000000200 */
[C---:B--2---:R-:W-:Y:S03]  /*12760*/  HMMA.16816.F32 R44, R88.reuse, R36, RZ ;  /* 0x00000024582c723c */ /* 0x044fe600000018ff */
[----:B------:R-:W2:Y:S04]  /*12770*/  LDSM.16.M88.4 R52, [R2+0x4800] ;  /* 0x004800000234783b */ /* 0x000ea80000000200 */
[----:B------:R-:W2:Y:S01]  /*12780*/  LDSM.16.M88.4 R72, [R2+0x6000] ;  /* 0x006000000248783b */ /* 0x000ea20000000200 */
[C---:B------:R-:W-:Y:S03]  /*12790*/  HMMA.16816.F32 R36, R88.reuse, R38, RZ ;  /* 0x000000265824723c */ /* 0x040fe600000018ff */
[----:B------:R-:W-:Y:S04]  /*127a0*/  LDSM.16.M88.4 R64, [R3+0x4800] ;  /* 0x004800000340783b */ /* 0x000fe80000000200 */
[----:B------:R-:W-:Y:S01]  /*127b0*/  LDSM.16.M88.4 R120, [R2+0x5000] ;  /* 0x005000000278783b */ /* 0x000fe20000000200 */
[C---:B---3--:R-:W-:Y:S03]  /*127c0*/  HMMA.16816.F32 R32, R88.reuse, R28, RZ ;  /* 0x0000001c5820723c */ /* 0x048fe600000018ff */
[----:B------:R-:W-:Y:S04]  /*127d0*/  LDSM.16.M88.4 R116, [R2+0x5800] ;  /* 0x005800000274783b */ /* 0x000fe80000000200 */
[----:B------:R-:W-:Y:S01]  /*127e0*/  LDSM.16.M88.4 R112, [R2+0x7000] ;  /* 0x007000000270783b */ /* 0x000fe20000000200 */
[C---:B----4-:R-:W-:Y:S03]  /*127f0*/  HMMA.16816.F32 R24, R88.reuse, R20, RZ ;  /* 0x000000145818723c */ /* 0x050fe600000018ff */
[----:B------:R-:W-:Y:S04]  /*12800*/  LDSM.16.M88.4 R60, [R3+0x5000] ;  /* 0x00500000033c783b */ /* 0x000fe80000000200 */
[----:B------:R-:W-:Y:S01]  /*12810*/  LDSM.16.M88.4 R84, [R2+0x7800] ;  /* 0x007800000254783b */ /* 0x000fe20000000200 */
        /* <DEDUP_REMOVED lines=17> */
[----:B------:R-:W3:Y:S07]  /*12930*/  LDSM.16.M88.4 R48, [R43] ;  /* 0x000000002b30783b */ /* 0x000eee0000000200 */
[C---:B--2---:R-:W-:Y:S08]  /*12940*/  HMMA.16816.F32 R32, R80.reuse, R52, R32 ;  /* 0x000000345020723c */ /* 0x044ff00000001820 */
[C---:B------:R-:W-:Y:S01]  /*12950*/  HMMA.16816.F32 R28, R80.reuse, R54, R28 ;  /* 0x00000036501c723c */ /* 0x040fe2000000181c */
[----:B------:R-:W2:Y:S07]  /*12960*/  LDSM.16.M88.4 R52, [R3+0x5800] ;  /* 0x005800000334783b */ /* 0x000eae0000000200 */
[C---:B------:R-:W-:Y:S08]  /*12970*/  HMMA.16816.F32 R8, R80.reuse, R72, R8 ;  /* 0x000000485008723c */ /* 0x040ff00000001808 */
[C---:B------:R-:W-:Y:S01]  /*12980*/  HMMA.16816.F32 R4, R80.reuse, R74, R4 ;  /* 0x0000004a5004723c */ /* 0x040fe20000001804 */
[----:B------:R-:W-:Y:S07]  /*12990*/  LDSM.16.M88.4 R72, [R3+0x6800] ;  /* 0x006800000348783b */ /* 0x000fee0000000200 */
[C---:B-1----:R-:W-:Y:S08]  /*129a0*/  HMMA.16816.F32 R108, R80.reuse, R56, R108 ;  /* 0x00000038506c723c */ /* 0x042ff0000000186c */
[----:B------:R-:W-:Y:S01]  /*129b0*/  HMMA.16816.F32 R104, R80, R58, R104 ;  /* 0x0000003a5068723c */ /* 0x000fe20000001868 */
        /* <DEDUP_REMOVED lines=12> */
[----:B------:R-:W-:Y:S07]  /*12a80*/  LDSM.16.M88.4 R112, [R0+0x4800] ;  /* 0x004800000070783b */ /* 0x000fee0000000200 */
[C---:B------:R-:W-:Y:S08]  /*12a90*/  HMMA.16816.F32 R24, R48.reuse, R60, R24 ;  /* 0x0000003c3018723c */ /* 0x040ff00000001818 */
[----:B------:R-:W-:Y:S01]  /*12aa0*/  HMMA.16816.F32 R20, R48, R62, R20 ;  /* 0x0000003e3014723c */ /* 0x000fe20000001814 */
[----:B------:R-:W4:Y:S07]  /*12ab0*/  LDSM.16.M88.4 R60, [R3+0x7800] ;  /* 0x00780000033c783b */ /* 0x000f2e0000000200 */
[C---:B------:R-:W-:Y:S08]  /*12ac0*/  HMMA.16816.F32 R92, R80.reuse, R84, R92 ;  /* 0x00000054505c723c */ /* 0x040ff0000000185c */
[----:B------:R-:W-:Y:S01]  /*12ad0*/  HMMA.16816.F32 R88, R80, R86, R88 ;  /* 0x000000565058723c */ /* 0x000fe20000001858 */
[----:B------:R-:W-:Y:S04]  /*12ae0*/  LDSM.16.M88.4 R84, [R0+0x5000] ;  /* 0x005000000054783b */ /* 0x000fe80000000200 */
[----:B------:R-:W-:Y:S03]  /*12af0*/  LDSM.16.M88.4 R80, [R0+0x5800] ;  /* 0x005800000050783b */ /* 0x000fe60000000200 */
[C---:B------:R-:W-:Y:S08]  /*12b00*/  HMMA.16816.F32 R44, R48.reuse, R76, R44 ;  /* 0x0000004c302c723c */ /* 0x040ff0000000182c */
        /* <DEDUP_REMOVED lines=8> */
[C---:B------:R-:W-:Y:S08]  /*12b90*/  HMMA.16816.F32 R108, R48.reuse, R72, R108 ;  /* 0x00000048306c723c */ /* 0x040ff0000000186c */
[C---:B------:R-:W-:Y:S01]  /*12ba0*/  HMMA.16816.F32 R104, R48.reuse, R74, R104 ;  /* 0x0000004a3068723c */ /* 0x040fe20000001868 */
[----:B------:R-:W1:Y:S07]  /*12bb0*/  LDSM.16.M88.4 R72, [R0+0x7000] ;  /* 0x007000000048783b */ /* 0x000e6e0000000200 */
[C---:B---3--:R-:W-:Y:S08]  /*12bc0*/  HMMA.16816.F32 R100, R48.reuse, R64, R100 ;  /* 0x000000403064723c */ /* 0x048ff00000001864 */
[C---:B------:R-:W-:Y:S01]  /*12bd0*/  HMMA.16816.F32 R96, R48.reuse, R66, R96 ;  /* 0x000000423060723c */ /* 0x040fe20000001860 */
[----:B------:R-:W3:Y:S07]  /*12be0*/  LDSM.16.M88.4 R64, [R0+0x7800] ;  /* 0x007800000040783b */ /* 0x000eee0000000200 */
[C---:B----4-:R-:W-:Y:S08]  /*12bf0*/  HMMA.16816.F32 R92, R48.reuse, R60, R92 ;  /* 0x0000003c305c723c */ /* 0x050ff0000000185c */
[----:B------:R-:W-:Y:S01]  /*12c00*/  HMMA.16816.F32 R88, R48, R62, R88 ;  /* 0x0000003e3058723c */ /* 0x000fe20000001858 */
[----:B------:R-:W-:Y:S04]  /*12c10*/  LDSM.16.M88.4 R48, [R125+0x2000] ;  /* 0x002000007d30783b */ /* 0x000fe80000000200 */
[----:B------:R-:W4:Y:S03]  /*12c20*/  LDSM.16.M88.4 R60, [R180+UR5+0x8000] ;  /* 0x00800005b43c783b */ /* 0x000f260008000200 */
[C---:B--2---:R-:W-:Y:S01]  /*12c30*/  HMMA.16816.F32 R44, R52.reuse, R116, R44 ;  /* 0x00000074342c723c */ /* 0x044fe2000000182c */
[----:B------:R-:W-:Y:S07]  /*12c40*/  LDSM.16.M88.4 R124, [R43+0x2000] ;  /* 0x002000002b7c783b */ /* 0x000fee0000000200 */
        /* <DEDUP_REMOVED lines=14> */
[C---:B------:R-:W-:Y:S08]  /*12d30*/  HMMA.16816.F32 R108, R52.reuse, R76, R108 ;  /* 0x0000004c346c723c */ /* 0x040ff0000000186c */
[C---:B------:R-:W-:Y:S01]  /*12d40*/  HMMA.16816.F32 R104, R52.reuse, R78, R104 ;  /* 0x0000004e3468723c */ /* 0x040fe20000001868 */
[----:B------:R-:W2:Y:S07]  /*12d50*/  LDSM.16.M88.4 R76, [R180+UR5+0xa800] ;  /* 0x00a80005b44c783b */ /* 0x000eae0008000200 */
[C---:B------:R-:W-:Y:S08]  /*12d60*/  HMMA.16816.F32 R100, R52.reuse, R72, R100 ;  /* 0x000000483464723c */ /* 0x040ff00000001864 */
[C---:B------:R-:W-:Y:S01]  /*12d70*/  HMMA.16816.F32 R96, R52.reuse, R74, R96 ;  /* 0x0000004a3460723c */ /* 0x040fe20000001860 */
[----:B------:R-:W-:Y:S07]  /*12d80*/  LDSM.16.M88.4 R72, [R71+0x2000] ;  /* 0x002000004748783b */ /* 0x000fee0000000200 */
[C---:B---3--:R-:W-:Y:S08]  /*12d90*/  HMMA.16816.F32 R92, R52.reuse, R64, R92 ;  /* 0x00000040345c723c */ /* 0x048ff0000000185c */
[----:B------:R-:W-:Y:S01]  /*12da0*/  HMMA.16816.F32 R88, R52, R66, R88 ;  /* 0x000000423458723c */ /* 0x000fe20000001858 */
[----:B------:R-:W3:Y:S04]  /*12db0*/  LDSM.16.M88.4 R52, [R180+UR5+0xb000] ;  /* 0x00b00005b434783b */ /* 0x000ee80008000200 */
[----:B------:R-:W3:Y:S03]  /*12dc0*/  LDSM.16.M88.4 R64, [R180+UR5+0xb800] ;  /* 0x00b80005b440783b */ /* 0x000ee60008000200 */
        /* <DEDUP_REMOVED lines=22> */
[----:B------:R-:W-:Y:S01]  /*12f30*/  HMMA.16816.F32 R88, R48, R66, R88 ;  /* 0x000000423058723c */ /* 0x000fe20000001858 */
[----:B------:R3:W2:Y:S04]  /*12f40*/  LDSM.16.M88.4 R48, [R2+0xa800] ;  /* 0x00a800000230783b */ /* 0x0006a80000000200 */
[----:B------:R-:W2:Y:S03]  /*12f50*/  LDSM.16.M88.4 R64, [R3+0x8000] ;  /* 0x008000000340783b */ /* 0x000ea60000000200 */
[C---:B----4-:R-:W-:Y:S08]  /*12f60*/  HMMA.16816.F32 R44, R72.reuse, R60, R44 ;  /* 0x0000003c482c723c */ /* 0x050ff0000000182c */
[C---:B------:R-:W-:Y:S01]  /*12f70*/  HMMA.16816.F32 R36, R72.reuse, R62, R36 ;  /* 0x0000003e4824723c */ /* 0x040fe20000001824 */
[----:B------:R-:W4:Y:S07]  /*12f80*/  LDSM.16.M88.4 R60, [R3+0x8800] ;  /* 0x00880000033c783b */ /* 0x000f2e0000000200 */
[----:B-1----:R-:W-:Y:S01]  /*12f90*/  HMMA.16816.F32 R32, R72, R56, R32 ;  /* 0x000000384820723c */ /* 0x002fe20000001820 */
[----:B---3--:R-:W-:-:S04]  /*12fa0*/  SHF.R.U32.HI R2, RZ, 0x2, R197 ;  /* 0x00000002ff027819 */ /* 0x008fc800000116c5 */
[----:B------:R-:W-:-:S03]  /*12fb0*/  LOP3.LUT R2, R2, 0x7, RZ, 0xc0, !PT ;  /* 0x0000000702027812 */ /* 0x000fc600078ec0ff */
[C---:B------:R-:W-:Y:S01]  /*12fc0*/  HMMA.16816.F32 R28, R72.reuse, R58, R28 ;  /* 0x0000003a481c723c */ /* 0x040fe2000000181c */
        /* <DEDUP_REMOVED lines=9> */
[----:B------:R4:W3:Y:S07]  /*13060*/  LDSM.16.M88.4 R112, [R3+0xb800] ;  /* 0x00b800000370783b */ /* 0x0008ee0000000200 */
[C---:B------:R-:W-:Y:S08]  /*13070*/  HMMA.16816.F32 R16, R72.reuse, R84, R16 ;  /* 0x000000544810723c */ /* 0x040ff00000001810 */
[C---:B------:R-:W-:Y:S01]  /*13080*/  HMMA.16816.F32 R12, R72.reuse, R86, R12 ;  /* 0x00000056480c723c */ /* 0x040fe2000000180c */
[----:B------:R-:W-:Y:S07]  /*13090*/  LDSM.16.M88.4 R84, [R69+0x2000] ;  /* 0x002000004554783b */ /* 0x000fee0000000200 */
[----:B------:R-:W-:Y:S01]  /*130a0*/  HMMA.16816.F32 R100, R72, R80, R100 ;  /* 0x000000504864723c */ /* 0x000fe20000001864 */
[----:B----4-:R-:W-:-:S07]  /*130b0*/  LOP3.LUT R3, R201, 0x1f0, RZ, 0xc0, !PT ;  /* 0x000001f0c9037812 */ /* 0x010fce00078ec0ff */
[C---:B------:R-:W-:Y:S01]  /*130c0*/  HMMA.16816.F32 R96, R72.reuse, R82, R96 ;  /* 0x000000524860723c */ /* 0x040fe20000001860 */
[----:B------:R-:W4:Y:S07]  /*130d0*/  LDSM.16.M88.4 R80, [R0+0x8000] ;  /* 0x008000000050783b */ /* 0x000f2e0000000200 */
[C---:B------:R-:W-:Y:S08]  /*130e0*/  HMMA.16816.F32 R92, R72.reuse, R76, R92 ;  /* 0x0000004c485c723c */ /* 0x040ff0000000185c */
[----:B------:R-:W-:Y:S01]  /*130f0*/  HMMA.16816.F32 R88, R72, R78, R88 ;  /* 0x0000004e4858723c */ /* 0x000fe20000001858 */
[----:B------:R-:W4:Y:S04]  /*13100*/  LDSM.16.M88.4 R76, [R0+0x8800] ;  /* 0x00880000004c783b */ /* 0x000f280000000200 */
[----:B------:R-:W4:Y:S03]  /*13110*/  LDSM.16.M88.4 R72, [R0+0x9000] ;  /* 0x009000000048783b */ /* 0x000f260000000200 */
[C---:B------:R-:W-:Y:S08]  /*13120*/  HMMA.16816.F32 R44, R124.reuse, R64, R44 ;  /* 0x000000407c2c723c */ /* 0x040ff0000000182c */
[C---:B------:R-:W-:Y:S01]  /*13130*/  HMMA.16816.F32 R36, R124.reuse, R66, R36 ;  /* 0x000000427c24723c */ /* 0x040fe20000001824 */
[----:B------:R-:W4:Y:S07]  /*13140*/  LDSM.16.M88.4 R64, [R0+0x9800] ;  /* 0x009800000040783b */ /* 0x000f2e0000000200 */
        /* <DEDUP_REMOVED lines=10> */
[----:B------:R-:W-:Y:S01]  /*131f0*/  HMMA.16816.F32 R4, R124, R50, R4 ;  /* 0x000000327c04723c */ /* 0x000fe20000001804 */
[----:B------:R3:W2:Y:S01]  /*13200*/  LDSM.16.M88.4 R48, [R0+0xb800] ;  /* 0x00b800000030783b */ /* 0x0006a20000000200 */
[----:B------:R-:W-:-:S06]  /*13210*/  DEPBAR.LE SB0, 0x0 ;  /* 0x000080000000791a */ /* 0x000fcc0000000000 */
[C---:B------:R-:W-:Y:S08]  /*13220*/  HMMA.16816.F32 R108, R124.reuse, R120, R108 ;  /* 0x000000787c6c723c */ /* 0x040ff0000000186c */
[C---:B------:R-:W-:Y:S01]  /*13230*/  HMMA.16816.F32 R104, R124.reuse, R122, R104 ;  /* 0x0000007a7c68723c */ /* 0x040fe20000001868 */
[----:B---3--:R-:W3:Y:S07]  /*13240*/  S2R R0, SR_CTAID.X ;  /* 0x0000000000007919 */ /* 0x008eee0000002500 */
[C---:B------:R-:W-:Y:S08]  /*13250*/  HMMA.16816.F32 R100, R124.reuse, R116, R100 ;  /* 0x000000747c64723c */ /* 0x040ff00000001864 */
[C---:B------:R-:W-:Y:S08]  /*13260*/  HMMA.16816.F32 R96, R124.reuse, R118, R96 ;  /* 0x000000767c60723c */ /* 0x040ff00000001860 */
[C---:B------:R-:W-:Y:S08]  /*13270*/  HMMA.16816.F32 R92, R124.reuse, R112, R92 ;  /* 0x000000707c5c723c */ /* 0x040ff0000000185c */
[----:B------:R-:W-:Y:S01]  /*13280*/  HMMA.16816.F32 R88, R124, R114, R88 ;  /* 0x000000727c58723c */ /* 0x000fe20000001858 */
[----:B---3--:R-:W-:-:S07]  /*13290*/  IMAD R0, R0, 0x40, R3 ;  /* 0x0000004000007824 */ /* 0x008fce00078e0203 */
[----:B----4-:R-:W-:Y:S01]  /*132a0*/  HMMA.16816.F32 R44, R84, R80, R44 ;  /* 0x00000050542c723c */ /* 0x010fe2000000182c */
[----:B------:R-:W-:-:S04]  /*132b0*/  IADD3 R3, PT, PT, -R205, R2, R0 ;  /* 0x00000002cd037210 */ /* 0x000fc80007ffe100 */
[----:B------:R-:W-:-:S03]  /*132c0*/  IADD3 R3, PT, PT, R3, UR4, R70 ;  /* 0x0000000403037c10 */ /* 0x000fc6000fffe046 */
[----:B------:R-:W-:Y:S01]  /*132d0*/  HMMA.16816.F32 R36, R84, R82, R36 ;  /* 0x000000525424723c */ /* 0x000fe20000001824 */
[C-C-:B------:R-:W-:Y:S02]  /*132e0*/  VIADDMNMX R0, R3.reuse, 0x1, R70.reuse, PT ;  /* 0x0000000103007846 */ /* 0x140fe40003800146 */
        /* <DEDUP_REMOVED lines=10> */
[C---:B------:R-:W-:Y:S08]  /*13390*/  HMMA.16816.F32 R104, R84.reuse, R58, R104 ;  /* 0x0000003a5468723c */ /* 0x040ff00000001868 */
[C---:B--2---:R-:W-:Y:S08]  /*133a0*/  HMMA.16816.F32 R100, R84.reuse, R52, R100 ;  /* 0x000000345464723c */ /* 0x044ff00000001864 */
        /* <DEDUP_REMOVED lines=8> */
[----:B------:R-:W1:Y:S01]  /*13430*/  LDCU UR10, c[0x0][0x3b8] ;  /* 0x00007700ff0a77ac */ /* 0x000e620008000800 */
[----:B------:R-:W-:Y:S02]  /*13440*/  UMOV UR8, URZ ;  /* 0x000000ff00087c82 */ /* 0x000fe40008000000 */
[----:B------:R-:W-:Y:S01]  /*13450*/  IADD3 R3, P1, PT, RZ, -UR8, RZ ;  /* 0x80000008ff037c10 */ /* 0x000fe2000ff3e0ff */
[----:B-1----:R-:W-:-:S06]  /*13460*/  USHF.L.U32 UR4, UR10, 0x7, URZ ;  /* 0x000000070a047899 */ /* 0x002fcc00080006ff */
[----:B------:R-:W-:-:S05]  /*13470*/  IMAD.X R48, RZ, RZ, ~UR4, P1 ;  /* 0x80000004ff307e24 */ /* 0x000fca00088e06ff */
[----:B------:R-:W-:-:S04]  /*13480*/  SHF.R.S64 R3, R3, 0x1f, R48 ;  /* 0x0000001f03037819 */ /* 0x000fc80000001030 */
[----:B------:R-:W-:-:S04]  /*13490*/  IADD3 R206, P1, PT, R3, R206, RZ ;  /* 0x000000ce03ce7210 */ /* 0x000fc80007f3e0ff */
[----:B------:R-:W-:Y:S01]  /*134a0*/  LEA.HI.X.SX32 R207, R48, R207, 0x1, P1 ;  /* 0x000000cf30cf7211 */ /* 0x000fe200008f0eff */
[----:B------:R-:W-:Y:S08]  /*134b0*/  BRA `(.L_x_2294) ;  /* 0x0000000000f47947 */ /* 0x000ff00003800000 */
.L_x_2293:
[----:B------:R-:W1:Y:S01]  /*134c0*/  LDC R43, c[0x0][0x4f0] ;  /* 0x00013c00ff2b7b82 */ /* 0x000e620000000800 */
[C---:B------:R-:W-:Y:S01]  /*134d0*/  IADD3 R54, PT, PT, R134.reuse, -0x100, RZ ;  /* 0xffffff0086367810 */ /* 0x040fe20007ffe0ff */
[----:B------:R-:W-:Y:S01]  /*134e0*/  VIADD R48, R134, 0xffffff80 ;  /* 0xffffff8086307836 */ /* 0x000fe20000000000 */
[----:B------:R-:W2:Y:S02]  /*134f0*/  LDCU.64 UR10, c[0x0][0x3b8] ;  /* 0x00007700ff0a77ac */ /* 0x000ea40008000a00 */
[----:B------:R-:W-:Y:S02]  /*13500*/  IABS R49, R54 ;  /* 0x0000003600317213 */ /* 0x000fe40000000000 */
[----:B------:R-:W-:Y:S01]  /*13510*/  IABS R51, R48 ;  /* 0x0000003000337213 */ /* 0x000fe20000000000 */
[----:B------:R-:W3:Y:S01]  /*13520*/  LDCU.64 UR8, c[0x0][0x3a0] ;  /* 0x00007400ff0877ac */ /* 0x000ee20008000a00 */
        /* <DEDUP_REMOVED lines=37> */
[----:B------:R-:W4:Y:S04]  /*13780*/  LDG.E R49, desc[UR6][R54.64] ;  /* 0x0000000636317981 */ /* 0x000f28000c1e1900 */
[----:B------:R-:W4:Y:S01]  /*13790*/  LDG.E R48, desc[UR6][R52.64] ;  /* 0x0000000634307981 */ /* 0x000f22000c1e1900 */
[----:B------:R-:W-:-:S04]  /*137a0*/  IMAD.IADD R50, R3, 0x1, -R50 ;  /* 0x0000000103327824 */ /* 0x000fc800078e0a32 */
[----:B------:R-:W-:-:S05]  /*137b0*/  IMAD R50, R50, R43, -0x80 ;  /* 0xffffff8032327424 */ /* 0x000fca00078e022b */
[----:B------:R-:W-:-:S05]  /*137c0*/  SHF.R.S32.HI R3, RZ, 0x1f, R50 ;  /* 0x0000001fff037819 */ /* 0x000fca0000011432 */
[----:B--2---:R-:W-:-:S04]  /*137d0*/  IMAD R3, R3, UR10, RZ ;  /* 0x0000000a03037c24 */ /* 0x004fc8000f8e02ff */
[C---:B------:R-:W-:Y:S02]  /*137e0*/  IMAD R3, R50.reuse, UR11, R3 ;  /* 0x0000000b32037c24 */ /* 0x040fe4000f8e0203 */
[----:B------:R-:W-:-:S04]  /*137f0*/  IMAD.WIDE.U32 R50, R50, UR10, RZ ;  /* 0x0000000a32327c25 */ /* 0x000fc8000f8e00ff */
[----:B------:R-:W-:Y:S01]  /*13800*/  IMAD.IADD R51, R51, 0x1, R3 ;  /* 0x0000000133337824 */ /* 0x000fe200078e0203 */
[----:B----4-:R-:W-:-:S04]  /*13810*/  IADD3 R48, PT, PT, R49, -R48, RZ ;  /* 0x8000003031307210 */ /* 0x010fc80007ffe0ff */
[----:B------:R-:W-:Y:S01]  /*13820*/  SHF.R.S32.HI R43, RZ, 0x1f, R48 ;  /* 0x0000001fff2b7819 */ /* 0x000fe20000011430 */
[----:B---3--:R-:W-:-:S04]  /*13830*/  IMAD.WIDE.U32 R50, R48, UR8, R50 ;  /* 0x0000000830327c25 */ /* 0x008fc8000f8e0032 */
[----:B------:R-:W-:Y:S01]  /*13840*/  IMAD R43, R43, UR8, RZ ;  /* 0x000000082b2b7c24 */ /* 0x000fe2000f8e02ff */
[----:B------:R-:W-:-:S03]  /*13850*/  LEA R206, P1, R50, R206, 0x1 ;  /* 0x000000ce32ce7211 */ /* 0x000fc600078208ff */
[----:B------:R-:W-:-:S05]  /*13860*/  IMAD R43, R48, UR9, R43 ;  /* 0x00000009302b7c24 */ /* 0x000fca000f8e022b */
[----:B------:R-:W-:-:S04]  /*13870*/  IADD3 R43, PT, PT, R51, R43, RZ ;  /* 0x0000002b332b7210 */ /* 0x000fc80007ffe0ff */
[----:B------:R-:W-:-:S07]  /*13880*/  LEA.HI.X R207, R50, R207, R43, 0x1, P1 ;  /* 0x000000cf32cf7211 */ /* 0x000fce00008f0c2b */
.L_x_2294:
[----:B------:R-:W1:Y:S01]  /*13890*/  LDCU UR4, c[0x0][0x3bc] ;  /* 0x00007780ff0477ac */ /* 0x000e620008000800 */
[----:B------:R-:W-:Y:S01]  /*138a0*/  @!PT LDS RZ, [RZ] ;  /* 0x00000000fffff984 */ /* 0x000fe20000000800 */
[----:B------:R-:W-:Y:S01]  /*138b0*/  @!PT LDS RZ, [RZ] ;  /* 0x00000000fffff984 */ /* 0x000fe20000000800 */
[----:B------:R-:W-:Y:S01]  /*138c0*/  @!PT LDS RZ, [RZ] ;  /* 0x00000000fffff984 */ /* 0x000fe20000000800 */
[----:B------:R2:W-:Y:S01]  /*138d0*/  LDGSTS.E.BYPASS.LTC128B.128 [R213+0x4000], desc[UR6][R206.64] ;  /* 0x04000000ced57fae */ /* 0x0005e2000b981a06 */
[----:B------:R-:W-:-:S03]  /*138e0*/  USHF.L.U32 UR8, UR10, 0x5, URZ ;  /* 0x000000050a087899 */ /* 0x000fc600080006ff */
[----:B------:R2:W-:Y:S03]  /*138f0*/  LDGSTS.E.BYPASS.LTC128B.128 [R213+0x8000], desc[UR6][R206.64+0x80] ;  /* 0x08000080ced57fae */ /* 0x0005e6000b981a06 */
[----:B------:R-:W-:Y:S01]  /*13900*/  IADD3 R54, P1, PT, R206, UR8, RZ ;  /* 0x00000008ce367c10 */ /* 0x000fe2000ff3e0ff */
[----:B-1----:R-:W-:-:S06]  /*13910*/  USHF.L.U64.HI UR4, UR10, 0x5, UR4 ;  /* 0x000000050a047899 */ /* 0x002fcc0008010204 */
[----:B------:R-:W-:Y:S02]  /*13920*/  IADD3.X R55, PT, PT, R207, UR4, RZ, P1, !PT ;  /* 0x00000004cf377c10 */ /* 0x000fe40008ffe4ff */
[----:B------:R-:W-:-:S03]  /*13930*/  IADD3 R52, P1, PT, R54, UR8, RZ ;  /* 0x0000000836347c10 */ /* 0x000fc6000ff3e0ff */
[----:B------:R2:W-:Y:S01]  /*13940*/  LDGSTS.E.BYPASS.LTC128B.128 [R213+0x4800], desc[UR6][R54.64] ;  /* 0x0480000036d57fae */ /* 0x0005e2000b981a06 */
[----:B------:R-:W-:Y:S02]  /*13950*/  IADD3.X R53, PT, PT, R55, UR4, RZ, P1, !PT ;  /* 0x0000000437357c10 */ /* 0x000fe40008ffe4ff */
[----:B------:R-:W-:Y:S01]  /*13960*/  IADD3 R50, P1, PT, R52, UR8, RZ ;  /* 0x0000000834327c10 */ /* 0x000fe2000ff3e0ff */
[----:B------:R2:W-:Y:S03]  /*13970*/  LDGSTS.E.BYPASS.LTC128B.128 [R213+0x8800], desc[UR6][R54.64+0x80] ;  /* 0x0880008036d57fae */ /* 0x0005e6000b981a06 */
[----:B------:R-:W-:Y:S01]  /*13980*/  IADD3.X R51, PT, PT, R53, UR4, RZ, P1, !PT ;  /* 0x0000000435337c10 */ /* 0x000fe20008ffe4ff */
[----:B------:R2:W-:Y:S01]  /*13990*/  LDGSTS.E.BYPASS.LTC128B.128 [R213+0x5000], desc[UR6][R52.64] ;  /* 0x0500000034d57fae */ /* 0x0005e2000b981a06 */
        /* <DEDUP_REMOVED lines=13> */
[----:B------:R2:W-:Y:S04]  /*13a70*/  LDGSTS.E.BYPASS.LTC128B.128 [R213+0x6800], desc[UR6][R56.64] ;  /* 0x0680000038d57fae */ /* 0x0005e8000b981a06 */
[----:B------:R2:W-:Y:S04]  /*13a80*/  LDGSTS.E.BYPASS.LTC128B.128 [R213+0xa800], desc[UR6][R56.64+0x80] ;  /* 0x0a80008038d57fae */ /* 0x0005e8000b981a06 */
[----:B------:R2:W-:Y:S04]  /*13a90*/  LDGSTS.E.BYPASS.LTC128B.128 [R213+0x7000], desc[UR6][R58.64] ;  /* 0x070000003ad57fae */ /* 0x0005e8000b981a06 */
[----:B------:R2:W-:Y:S04]  /*13aa0*/  LDGSTS.E.BYPASS.LTC128B.128 [R213+0xb000], desc[UR6][R58.64+0x80] ;  /* 0x0b0000803ad57fae */ /* 0x0005e8000b981a06 */
[----:B------:R2:W-:Y:S04]  /*13ab0*/  LDGSTS.E.BYPASS.LTC128B.128 [R213+0x7800], desc[UR6][R60.64] ;  /* 0x078000003cd57fae */ /* 0x0005e8000b981a06 */
[----:B------:R2:W-:Y:S04]  /*13ac0*/  LDGSTS.E.BYPASS.LTC128B.128 [R213+0xb800], desc[UR6][R60.64+0x80] ;  /* 0x0b8000803cd57fae */ /* 0x0005e8000b981a06 */
[----:B------:R-:W0:Y:S02]  /*13ad0*/  LDGDEPBAR ;  /* 0x00000000000079af */ /* 0x000e240000000000 */
.L_x_2292:
[----:B------:R-:W-:Y:S01]  /*13ae0*/  IMAD.SHL.U32 R3, R133, 0x80, RZ ;  /* 0x0000008085037824 */ /* 0x000fe200078e00ff */
[----:B------:R-:W-:Y:S01]  /*13af0*/  LOP3.LUT R200, R68, 0x200, R41, 0xf8, !PT ;  /* 0x0000020044c87812 */ /* 0x000fe200078ef829 */
[----:B--2---:R-:W-:Y:S01]  /*13b00*/  IMAD.SHL.U32 R48, R197, 0x2, RZ ;  /* 0x00000002c5307824 */ /* 0x004fe200078e00ff */
[----:B------:R-:W1:Y:S01]  /*13b10*/  LDCU UR4, c[0x0][0x45c] ;  /* 0x00008b80ff0477ac */ /* 0x000e620008000800 */
[----:B------:R-:W-:Y:S01]  /*13b20*/  IMAD.MOV.U32 R216, RZ, RZ, -0x1 ;  /* 0xffffffffffd87424 */ /* 0x000fe200078e00ff */
[----:B------:R-:W-:Y:S02]  /*13b30*/  LEA R200, R200, UR5, 0x1 ;  /* 0x00000005c8c87c11 */ /* 0x000fe4000f8e08ff */
[----:B------:R-:W-:-:S03]  /*13b40*/  LOP3.LUT R3, R3, 0x6, R48, 0xf8, !PT ;  /* 0x0000000603037812 */ /* 0x000fc600078ef830 */
[----:B------:R-:W-:Y:S01]  /*13b50*/  VIADD R63, R200, 0xc040 ;  /* 0x0000c040c83f7836 */ /* 0x000fe20000000000 */
[----:B------:R-:W-:Y:S01]  /*13b60*/  LDSM.16.MT88.4 R68, [R200+0xc000] ;  /* 0x00c00000c844783b */ /* 0x000fe20000004200 */
[C---:B------:R-:W-:Y:S02]  /*13b70*/  VIADD R43, R3.reuse, 0xffffff80 ;  /* 0xffffff80032b7836 */ /* 0x040fe40000000000 */
[----:B------:R-:W-:Y:S02]  /*13b80*/  VIADD R49, R3, 0xffffff81 ;  /* 0xffffff8103317836 */ /* 0x000fe40000000000 */
[----:B------:R-:W-:Y:S01]  /*13b90*/  IMAD.IADD R140, R42, 0x1, R200 ;  /* 0x000000012a8c7824 */ /* 0x000fe200078e02c8 */
[C---:B------:R-:W-:Y:S02]  /*13ba0*/  ISETP.GE.AND P2, PT, R43.reuse, R0, PT ;  /* 0x000000002b00720c */ /* 0x040fe40003f46270 */
[----:B------:R-:W-:Y:S01]  /*13bb0*/  ISETP.GE.AND P1, PT, R43, R2, PT ;  /* 0x000000022b00720c */ /* 0x000fe20003f26270 */
[----:B------:R-:W-:Y:S01]  /*13bc0*/  VIADD R43, R3, 0xffffff88 ;  /* 0xffffff88032b7836 */ /* 0x000fe20000000000 */
[----:B------:R-:W-:Y:S01]  /*13bd0*/  FSEL R52, R44, -INF , !P2 ;  /* 0xff8000002c347808 */ /* 0x000fe20005000000 */
[----:B------:R-:W-:Y:S01]  /*13be0*/  LDSM.16.MT88.4 R76, [R140+0xc000] ;  /* 0x00c000008c4c783b */ /* 0x000fe20000004200 */
[----:B------:R-:W-:-:S02]  /*13bf0*/  ISETP.GE.AND P4, PT, R49, R0, PT ;  /* 0x000000003100720c */ /* 0x000fc40003f86270 */
[C---:B------:R-:W-:Y:S02]  /*13c00*/  ISETP.GE.AND P5, PT, R43.reuse, R0, PT ;  /* 0x000000002b00720c */ /* 0x040fe40003fa6270 */
[-C--:B------:R-:W-:Y:S01]  /*13c10*/  ISETP.GE.AND P2, PT, R43, R2.reuse, PT ;  /* 0x000000022b00720c */ /* 0x080fe20003f46270 */
[----:B------:R-:W-:Y:S01]  /*13c20*/  VIADD R43, R3, 0xffffff90 ;  /* 0xffffff90032b7836 */ /* 0x000fe20000000000 */
        /* <DEDUP_REMOVED lines=8> */
[-C--:B------:R-:W-:Y:S02]  /*13cb0*/  ISETP.GE.AND P3, PT, R49, R0.reuse, PT ;  /* 0x000000003100720c */ /* 0x080fe40003f66270 */
[----:B------:R-:W-:Y:S02]  /*13cc0*/  FSEL R55, R38, -INF , !P2 ;  /* 0xff80000026377808 */ /* 0x000fe40005000000 */
[----:B------:R-:W-:Y:S01]  /*13cd0*/  FSEL R50, R37, -INF , !P3 ;  /* 0xff80000025327808 */ /* 0x000fe20005800000 */
[----:B------:R-:W-:Y:S01]  /*13ce0*/  VIADD R37, R3, 0xffffff98 ;  /* 0xffffff9803257836 */ /* 0x000fe20000000000 */
[----:B------:R-:W-:-:S02]  /*13cf0*/  ISETP.GE.AND P2, PT, R43, R0, PT ;  /* 0x000000002b00720c */ /* 0x000fc40003f46270 */
[----:B------:R-:W-:Y:S02]  /*13d00*/  FSEL R53, R34, -INF , !P4 ;  /* 0xff80000022357808 */ /* 0x000fe40006000000 */
[----:B------:R-:W-:Y:S02]  /*13d10*/  FSEL R32, R32, -INF , !P5 ;  /* 0xff80000020207808 */ /* 0x000fe40006800000 */
[----:B------:R-:W-:Y:S01]  /*13d20*/  FSEL R34, R33, -INF , !P2 ;  /* 0xff80000021227808 */ /* 0x000fe20005000000 */
[----:B------:R-:W-:Y:S01]  /*13d30*/  VIADD R33, R3, 0xffffffa0 ;  /* 0xffffffa003217836 */ /* 0x000fe20000000000 */
[C---:B------:R-:W-:Y:S02]  /*13d40*/  ISETP.GE.AND P5, PT, R37.reuse, R0, PT ;  /* 0x000000002500720c */ /* 0x040fe40003fa6270 */
[----:B------:R-:W-:Y:S01]  /*13d50*/  ISETP.GE.AND P3, PT, R37, R2, PT ;  /* 0x000000022500720c */ /* 0x000fe20003f66270 */
[----:B------:R-:W-:Y:S01]  /*13d60*/  VIADD R37, R3, 0xffffff99 ;  /* 0xffffff9903257836 */ /* 0x000fe20000000000 */
[----:B------:R-:W-:-:S02]  /*13d70*/  ISETP.GE.AND P4, PT, R33, R0, PT ;  /* 0x000000002100720c */ /* 0x000fc40003f86270 */
[----:B------:R-:W-:Y:S02]  /*13d80*/  FSEL R45, R30, -INF , !P3 ;  /* 0xff8000001e2d7808 */ /* 0x000fe40005800000 */
[----:B------:R-:W-:Y:S01]  /*13d90*/  ISETP.GE.AND P3, PT, R33, R2, PT ;  /* 0x000000022100720c */ /* 0x000fe20003f66270 */
[----:B------:R-:W-:Y:S01]  /*13da0*/  VIADD R33, R3, 0xffffffa1 ;  /* 0xffffffa103217836 */ /* 0x000fe20000000000 */
[----:B------:R-:W-:Y:S02]  /*13db0*/  ISETP.GE.AND P2, PT, R37, R0, PT ;  /* 0x000000002500720c */ /* 0x000fe40003f46270 */
[----:B------:R-:W-:Y:S02]  /*13dc0*/  FSEL R61, R46, -INF , !P1 ;  /* 0xff8000002e3d7808 */ /* 0x000fe40004800000 */
[----:B------:R-:W-:Y:S02]  /*13dd0*/  ISETP.GE.AND P1, PT, R49, R2, PT ;  /* 0x000000023100720c */ /* 0x000fe40003f26270 */
[----:B------:R-:W-:Y:S01]  /*13de0*/  FSEL R48, R29, -INF , !P2 ;  /* 0xff8000001d307808 */ /* 0x000fe20005000000 */
[----:B------:R-:W-:Y:S01]  /*13df0*/  VIADD R29, R3, 0xffffffa8 ;  /* 0xffffffa8031d7836 */ /* 0x000fe20000000000 */
[----:B------:R-:W-:-:S02]  /*13e00*/  ISETP.GE.AND P2, PT, R33, R0, PT ;  /* 0x000000002100720c */ /* 0x000fc40003f46270 */
[----:B------:R-:W-:Y:S02]  /*13e10*/  FSEL R57, R39, -INF , !P1 ;  /* 0xff80000027397808 */ /* 0x000fe40004800000 */
[----:B------:R-:W-:Y:S02]  /*13e20*/  ISETP.GE.AND P1, PT, R43, R2, PT ;  /* 0x000000022b00720c */ /* 0x000fe40003f26270 */
[----:B------:R-:W-:Y:S02]  /*13e30*/  FSEL R38, R24, -INF , !P4 ;  /* 0xff80000018267808 */ /* 0x000fe40006000000 */
[----:B------:R-:W-:Y:S02]  /*13e40*/  FSEL R43, R26, -INF , !P3 ;  /* 0xff8000001a2b7808 */ /* 0x000fe40005800000 */
[----:B------:R-:W-:Y:S01]  /*13e50*/  FSEL R44, R25, -INF , !P2 ;  /* 0xff800000192c7808 */ /* 0x000fe20005000000 */
[----:B------:R-:W-:Y:S01]  /*13e60*/  VIADD R25, R3, 0xffffffb0 ;  /* 0xffffffb003197836 */ /* 0x000fe20000000000 */
[----:B------:R-:W-:-:S02]  /*13e70*/  ISETP.GE.AND P4, PT, R29, R0, PT ;  /* 0x000000001d00720c */ /* 0x000fc40003f86270 */
[----:B------:R-:W-:Y:S01]  /*13e80*/  ISETP.GE.AND P3, PT, R29, R2, PT ;  /* 0x000000021d00720c */ /* 0x000fe20003f66270 */
[----:B------:R-:W-:Y:S01]  /*13e90*/  VIADD R29, R3, 0xffffffa9 ;  /* 0xffffffa9031d7836 */ /* 0x000fe20000000000 */
[----:B------:R-:W-:Y:S02]  /*13ea0*/  FSEL R46, R20, -INF , !P4 ;  /* 0xff800000142e7808 */ /* 0x000fe40006000000 */
[----:B------:R-:W-:Y:S02]  /*13eb0*/  FSEL R39, R22, -INF , !P3 ;  /* 0xff80000016277808 */ /* 0x000fe40005800000 */
[C---:B------:R-:W-:Y:S02]  /*13ec0*/  ISETP.GE.AND P4, PT, R25.reuse, R0, PT ;  /* 0x000000001900720c */ /* 0x040fe40003f86270 */
[----:B------:R-:W-:Y:S01]  /*13ed0*/  ISETP.GE.AND P3, PT, R25, R2, PT ;  /* 0x000000021900720c */ /* 0x000fe20003f66270 */
[----:B------:R-:W-:Y:S01]  /*13ee0*/  VIADD R25, R3, 0xffffffb1 ;  /* 0xffffffb103197836 */ /* 0x000fe20000000000 */
[----:B------:R-:W-:-:S02]  /*13ef0*/  ISETP.GE.AND P2, PT, R29, R0, PT ;  /* 0x000000001d00720c */ /* 0x000fc40003f46270 */
[----:B------:R-:W-:Y:S02]  /*13f00*/  FSEL R51, R35, -INF , !P1 ;  /* 0xff80000023337808 */ /* 0x000fe40004800000 */
[----:B------:R-:W-:Y:S02]  /*13f10*/  ISETP.GE.AND P1, PT, R37, R2, PT ;  /* 0x000000022500720c */ /* 0x000fe40003f26270 */
[----:B------:R-:W-:Y:S01]  /*13f20*/  FSEL R36, R21, -INF , !P2 ;  /* 0xff80000015247808 */ /* 0x000fe20005000000 */
[----:B------:R-:W-:Y:S01]  /*13f30*/  VIADD R21, R3, 0xffffffb8 ;  /* 0xffffffb803157836 */ /* 0x000fe20000000000 */
[----:B------:R-:W-:Y:S02]  /*13f40*/  ISETP.GE.AND P2, PT, R25, R0, PT ;  /* 0x000000001900720c */ /* 0x000fe40003f46270 */
[----:B------:R-:W-:Y:S02]  /*13f50*/  FSEL R49, R31, -INF , !P1 ;  /* 0xff8000001f317808 */ /* 0x000fe40004800000 */
        /* <DEDUP_REMOVED lines=8> */
[----:B------:R-:W-:-:S02]  /*13fe0*/  FSEL R47, R27, -INF , !P1 ;  /* 0xff8000001b2f7808 */ /* 0x000fc40004800000 */
[----:B------:R-:W-:Y:S02]  /*13ff0*/  ISETP.GE.AND P1, PT, R29, R2, PT ;  /* 0x000000021d00720c */ /* 0x000fe40003f26270 */
[----:B------:R-:W-:Y:S02]  /*14000*/  FSEL R160, R12, -INF , !P4 ;  /* 0xff8000000ca07808 */ /* 0x000fe40006000000 */
[----:B------:R-:W-:Y:S02]  /*14010*/  FSEL R159, R14, -INF , !P3 ;  /* 0xff8000000e9f7808 */ /* 0x000fe40005800000 */
[C---:B------:R-:W-:Y:S02]  /*14020*/  ISETP.GE.AND P4, PT, R17.reuse, R0, PT ;  /* 0x000000001100720c */ /* 0x040fe40003f86270 */
[----:B------:R-:W-:Y:S01]  /*14030*/  ISETP.GE.AND P3, PT, R17, R2, PT ;  /* 0x000000021100720c */ /* 0x000fe20003f66270 */
[----:B------:R-:W-:Y:S01]  /*14040*/  VIADD R17, R3, 0xffffffc1 ;  /* 0xffffffc103117836 */ /* 0x000fe20000000000 */
[----:B------:R-:W-:-:S02]  /*14050*/  FSEL R37, R23, -INF , !P1 ;  /* 0xff80000017257808 */ /* 0x000fc40004800000 */
[----:B------:R-:W-:Y:S02]  /*14060*/  ISETP.GE.AND P2, PT, R21, R0, PT ;  /* 0x000000001500720c */ /* 0x000fe40003f46270 */
[----:B------:R-:W-:Y:S02]  /*14070*/  ISETP.GE.AND P1, PT, R25, R2, PT ;  /* 0x000000021900720c */ /* 0x000fe40003f26270 */
[----:B------:R-:W-:Y:S01]  /*14080*/  FSEL R158, R13, -INF , !P2 ;  /* 0xff8000000d9e7808 */ /* 0x000fe20005000000 */
[----:B------:R-:W-:Y:S01]  /*14090*/  VIADD R13, R3, 0xffffffc8 ;  /* 0xffffffc8030d7836 */ /* 0x000fe20000000000 */
[----:B------:R-:W-:Y:S01]  /*140a0*/  FSEL R157, R19, -INF , !P1 ;  /* 0xff800000139d7808 */ /* 0x000fe20004800000 */
[----:B------:R-:W-:Y:S01]  /*140b0*/  LDSM.16.MT88.4 R24, [R200+0xc800] ;  /* 0x00c80000c818783b */ /* 0x000fe20000004200 */
[----:B------:R-:W-:Y:S02]  /*140c0*/  ISETP.GE.AND P2, PT, R17, R0, PT ;  /* 0x000000001100720c */ /* 0x000fe40003f46270 */
[----:B------:R-:W-:-:S02]  /*140d0*/  ISETP.GE.AND P1, PT, R21, R2, PT ;  /* 0x000000021500720c */ /* 0x000fc40003f26270 */
[----:B------:R-:W-:Y:S02]  /*140e0*/  FSEL R182, R8, -INF , !P4 ;  /* 0xff80000008b67808 */ /* 0x000fe40006000000 */
[----:B------:R-:W-:Y:S02]  /*140f0*/  FSEL R171, R10, -INF , !P3 ;  /* 0xff8000000aab7808 */ /* 0x000fe40005800000 */
[----:B------:R-:W-:Y:S01]  /*14100*/  FSEL R170, R9, -INF , !P2 ;  /* 0xff80000009aa7808 */ /* 0x000fe20005000000 */
[----:B------:R-:W-:Y:S01]  /*14110*/  VIADD R9, R3, 0xffffffd0 ;  /* 0xffffffd003097836 */ /* 0x000fe20000000000 */
[----:B------:R-:W-:Y:S02]  /*14120*/  FSEL R169, R15, -INF , !P1 ;  /* 0xff8000000fa97808 */ /* 0x000fe40004800000 */
[C---:B------:R-:W-:Y:S02]  /*14130*/  ISETP.GE.AND P4, PT, R13.reuse, R0, PT ;  /* 0x000000000d00720c */ /* 0x040fe40003f86270 */
[-C--:B------:R-:W-:Y:S01]  /*14140*/  ISETP.GE.AND P3, PT, R13, R2.reuse, PT ;  /* 0x000000020d00720c */ /* 0x080fe20003f66270 */
[----:B------:R-:W-:Y:S01]  /*14150*/  VIADD R13, R3, 0xffffffc9 ;  /* 0xffffffc9030d7836 */ /* 0x000fe20000000000 */
[----:B------:R-:W-:-:S02]  /*14160*/  ISETP.GE.AND P1, PT, R17, R2, PT ;  /* 0x000000021100720c */ /* 0x000fc40003f26270 */
[----:B------:R-:W-:Y:S01]  /*14170*/  FSEL R178, R4, -INF , !P4 ;  /* 0xff80000004b27808 */ /* 0x000fe20006000000 */
[----:B------:R-:W-:Y:S01]  /*14180*/  LDSM.16.MT88.4 R16, [R200+0x10800] ;  /* 0x01080000c810783b */ /* 0x000fe20000004200 */
[----:B------:R-:W-:Y:S02]  /*14190*/  FSEL R177, R6, -INF , !P3 ;  /* 0xff80000006b17808 */ /* 0x000fe40005800000 */
[----:B------:R-:W-:Y:S02]  /*141a0*/  FSEL R173, R11, -INF , !P1 ;  /* 0xff8000000bad7808 */ /* 0x000fe40004800000 */
[C---:B------:R-:W-:Y:S02]  /*141b0*/  ISETP.GE.AND P4, PT, R9.reuse, R0, PT ;  /* 0x000000000900720c */ /* 0x040fe40003f86270 */
[----:B------:R-:W-:Y:S01]  /*141c0*/  ISETP.GE.AND P3, PT, R9, R2, PT ;  /* 0x000000020900720c */ /* 0x000fe20003f66270 */
[----:B------:R-:W-:Y:S01]  /*141d0*/  VIADD R9, R3, 0xffffffd1 ;  /* 0xffffffd103097836 */ /* 0x000fe20000000000 */
[----:B------:R-:W-:-:S02]  /*141e0*/  ISETP.GE.AND P2, PT, R13, R0, PT ;  /* 0x000000000d00720c */ /* 0x000fc40003f46270 */
[----:B------:R-:W-:Y:S02]  /*141f0*/  ISETP.GE.AND P1, PT, R13, R2, PT ;  /* 0x000000020d00720c */ /* 0x000fe40003f26270 */
[----:B------:R-:W-:Y:S01]  /*14200*/  FSEL R172, R5, -INF , !P2 ;  /* 0xff80000005ac7808 */ /* 0x000fe20005000000 */
[----:B------:R-:W-:Y:S01]  /*14210*/  VIADD R5, R3, 0xffffffd8 ;  /* 0xffffffd803057836 */ /* 0x000fe20000000000 */
[----:B------:R-:W-:Y:S01]  /*14220*/  FSEL R175, R7, -INF , !P1 ;  /* 0xff80000007af7808 */ /* 0x000fe20004800000 */
[----:B------:R-:W-:Y:S01]  /*14230*/  VIADD R7, R3, 0xffffffd9 ;  /* 0xffffffd903077836 */ /* 0x000fe20000000000 */
[C---:B------:R-:W-:Y:S02]  /*14240*/  ISETP.GE.AND P2, PT, R9.reuse, R0, PT ;  /* 0x000000000900720c */ /* 0x040fe40003f46270 */
[----:B------:R-:W-:Y:S02]  /*14250*/  ISETP.GE.AND P1, PT, R9, R2, PT ;  /* 0x000000020900720c */ /* 0x000fe40003f26270 */
[----:B------:R-:W-:-:S02]  /*14260*/  FSEL R174, R109, -INF , !P2 ;  /* 0xff8000006dae7808 */ /* 0x000fc40005000000 */
[----:B------:R-:W-:Y:S02]  /*14270*/  FSEL R165, R111, -INF , !P1 ;  /* 0xff8000006fa57808 */ /* 0x000fe40004800000 */
[----:B------:R-:W-:Y:S02]  /*14280*/  FMNMX3.FTZ R9, R52, R54, R56, !PT ;  /* 0x0000003634097276 */ /* 0x000fe40007810038 */
[C---:B------:R-:W-:Y:S02]  /*14290*/  ISETP.GE.AND P2, PT, R7.reuse, R0, PT ;  /* 0x000000000700720c */ /* 0x040fe40003f46270 */
[----:B------:R-:W-:Y:S01]  /*142a0*/  ISETP.GE.AND P1, PT, R7, R2, PT ;  /* 0x000000020700720c */ /* 0x000fe20003f26270 */
[----:B------:R-:W-:Y:S01]  /*142b0*/  VIADD R7, R3, 0xffffffe1 ;  /* 0xffffffe103077836 */ /* 0x000fe20000000000 */
[----:B------:R-:W-:Y:S02]  /*142c0*/  FSEL R28, R28, -INF , !P5 ;  /* 0xff8000001c1c7808 */ /* 0x000fe40006800000 */
[----:B------:R-:W-:-:S02]  /*142d0*/  FMNMX3.FTZ R9, R9, R50, R32, !PT ;  /* 0x0000003209097276 */ /* 0x000fc40007810020 */
[----:B------:R-:W-:Y:S02]  /*142e0*/  FMNMX3.FTZ R4, R61, R59, R55, !PT ;  /* 0x0000003b3d047276 */ /* 0x000fe40007810037 */
[----:B------:R-:W-:Y:S02]  /*142f0*/  FSEL R166, R105, -INF , !P2 ;  /* 0xff80000069a67808 */ /* 0x000fe40005000000 */
[----:B------:R-:W-:Y:S02]  /*14300*/  FSEL R161, R107, -INF , !P1 ;  /* 0xff8000006ba17808 */ /* 0x000fe40004800000 */
[C---:B------:R-:W-:Y:S02]  /*14310*/  ISETP.GE.AND P2, PT, R7.reuse, R0, PT ;  /* 0x000000000700720c */ /* 0x040fe40003f46270 */
[----:B------:R-:W-:Y:S02]  /*14320*/  ISETP.GE.AND P1, PT, R7, R2, PT ;  /* 0x000000020700720c */ /* 0x000fe40003f26270 */
[----:B------:R-:W-:-:S02]  /*14330*/  FMNMX3.FTZ R7, R9, R34, R28, !PT ;  /* 0x0000002209077276 */ /* 0x000fc4000781001c */
[----:B------:R-:W-:Y:S02]  /*14340*/  FMNMX3.FTZ R4, R4, R57, R53, !PT ;  /* 0x0000003904047276 */ /* 0x000fe40007810035 */
[----:B------:R-:W-:Y:S02]  /*14350*/  FMNMX3.FTZ R7, R7, R48, R38, !PT ;  /* 0x0000003007077276 */ /* 0x000fe40007810026 */
[----:B------:R-:W-:Y:S02]  /*14360*/  FMNMX3.FTZ R4, R4, R51, R45, !PT ;  /* 0x0000003304047276 */ /* 0x000fe4000781002d */
[----:B------:R-:W-:Y:S02]  /*14370*/  FMNMX3.FTZ R7, R7, R44, R46, !PT ;  /* 0x0000002c07077276 */ /* 0x000fe4000781002e */
[----:B------:R-:W-:Y:S02]  /*14380*/  FSEL R176, R108, -INF , !P4 ;  /* 0xff8000006cb07808 */ /* 0x000fe40006000000 */
[----:B------:R-:W-:-:S02]  /*14390*/  FSEL R167, R110, -INF , !P3 ;  /* 0xff8000006ea77808 */ /* 0x000fc40005800000 */
[----:B------:R-:W-:Y:S01]  /*143a0*/  FMNMX3.FTZ R4, R4, R49, R43, !PT ;  /* 0x0000003104047276 */ /* 0x000fe2000781002b */
[----:B------:R-:W-:Y:S01]  /*143b0*/  LDSM.16.MT88.4 R108, [R140+0x10000] ;  /* 0x010000008c6c783b */ /* 0x000fe20000004200 */
[C---:B------:R-:W-:Y:S02]  /*143c0*/  ISETP.GE.AND P4, PT, R5.reuse, R0, PT ;  /* 0x000000000500720c */ /* 0x040fe40003f86270 */
[----:B------:R-:W-:Y:S01]  /*143d0*/  ISETP.GE.AND P3, PT, R5, R2, PT ;  /* 0x000000020500720c */ /* 0x000fe20003f66270 */
[----:B------:R-:W-:Y:S01]  /*143e0*/  VIADD R5, R3, 0xffffffe0 ;  /* 0xffffffe003057836 */ /* 0x000fe20000000000 */
[----:B------:R-:W-:Y:S01]  /*143f0*/  FMNMX3.FTZ R9, R7, R36, R162, !PT ;  /* 0x0000002407097276 */ /* 0x000fe200078100a2 */
[----:B------:R-:W-:Y:S01]  /*14400*/  VIADD R7, R3, 0xfffffff1 ;  /* 0xfffffff103077836 */ /* 0x000fe20000000000 */
        /* <DEDUP_REMOVED lines=19> */
[C---:B------:R-:W-:Y:S01]  /*14540*/  ISETP.GE.AND P2, PT, R5.reuse, R0, PT ;  /* 0x000000000500720c */ /* 0x040fe20003f46270 */
[----:B------:R-:W-:Y:S01]  /*14550*/  LDSM.16.MT88.4 R100, [R200+0x10000] ;  /* 0x01000000c864783b */ /* 0x000fe20000004200 */
[----:B------:R-:W-:Y:S01]  /*14560*/  ISETP.GE.AND P1, PT, R5, R2, PT ;  /* 0x000000020500720c */ /* 0x000fe20003f26270 */
[----:B------:R-:W-:Y:S01]  /*14570*/  VIADD R5, R3, 0xfffffff0 ;  /* 0xfffffff003057836 */ /* 0x000fe20000000000 */
[----:B------:R-:W-:-:S02]  /*14580*/  FMNMX3.FTZ R9, R9, R172, R176, !PT ;  /* 0x000000ac09097276 */ /* 0x000fc400078100b0 */
[----:B------:R-:W-:Y:S02]  /*14590*/  FMNMX3.FTZ R4, R4, R173, R177, !PT ;  /* 0x000000ad04047276 */ /* 0x000fe400078100b1 */
[----:B------:R-:W-:Y:S02]  /*145a0*/  FMNMX3.FTZ R9, R9, R174, R168, !PT ;  /* 0x000000ae09097276 */ /* 0x000fe400078100a8 */
        /* <DEDUP_REMOVED lines=20> */
[-C--:B------:R-:W-:Y:S02]  /*146f0*/  ISETP.GE.AND P3, PT, R7, R2.reuse, PT ;  /* 0x000000020700720c */ /* 0x080fe40003f66270 */
[----:B------:R-:W-:Y:S02]  /*14700*/  ISETP.GE.AND P2, PT, R5, R2, PT ;  /* 0x000000020500720c */ /* 0x000fe40003f46270 */
[----:B------:R-:W-:Y:S02]  /*14710*/  FSEL R139, R94, -INF , !P5 ;  /* 0xff8000005e8b7808 */ /* 0x000fe40006800000 */
[----:B------:R-:W-:Y:S02]  /*14720*/  FMNMX3.FTZ R6, R6, R149, R147, !PT ;  /* 0x0000009506067276 */ /* 0x000fe40007810093 */
[----:B------:R-:W-:Y:S02]  /*14730*/  FSEL R141, R89, -INF , !P4 ;  /* 0xff800000598d7808 */ /* 0x000fe40006000000 */
[----:B------:R-:W-:-:S02]  /*14740*/  FMNMX3.FTZ R8, R9, R144, R142, !PT ;  /* 0x0000009009087276 */ /* 0x000fc4000781008e */
[----:B------:R-:W-:Y:S02]  /*14750*/  ISETP.GE.AND P1, PT, R3, R2, PT ;  /* 0x000000020300720c */ /* 0x000fe40003f26270 */
[----:B------:R-:W-:Y:S02]  /*14760*/  FSEL R137, R95, -INF , !P3 ;  /* 0xff8000005f897808 */ /* 0x000fe40005800000 */
[----:B------:R-:W-:Y:S02]  /*14770*/  FSEL R136, R90, -INF , !P2 ;  /* 0xff8000005a887808 */ /* 0x000fe40005000000 */
[----:B------:R-:W-:Y:S02]  /*14780*/  FMNMX3.FTZ R6, R6, R145, R139, !PT ;  /* 0x0000009106067276 */ /* 0x000fe4000781008b */
[----:B------:R-:W-:Y:S02]  /*14790*/  FMNMX.FTZ R4, R141, R8, !PT ;  /* 0x000000088d047209 */ /* 0x000fe40007810000 */
[----:B------:R-:W-:-:S02]  /*147a0*/  FSEL R135, R91, -INF , !P1 ;  /* 0xff8000005b877808 */ /* 0x000fc40004800000 */
[----:B------:R-:W-:Y:S01]  /*147b0*/  FMNMX3.FTZ R6, R6, R137, R136, !PT ;  /* 0x0000008906067276 */ /* 0x000fe20007810088 */
[----:B------:R-:W2:Y:S03]  /*147c0*/  SHFL.BFLY PT, R5, R4, 0x2, 0x1f ;  /* 0x0c401f0004057f89 */ /* 0x000ea600000e0000 */
[----:B------:R-:W-:-:S05]  /*147d0*/  FMNMX.FTZ R7, R135, R6, !PT ;  /* 0x0000000687077209 */ /* 0x000fca0007810000 */
[----:B------:R-:W3:Y:S01]  /*147e0*/  SHFL.BFLY PT, R6, R7, 0x2, 0x1f ;  /* 0x0c401f0007067f89 */ /* 0x000ee200000e0000 */
[----:B--2---:R-:W-:Y:S01]  /*147f0*/  FMNMX.FTZ R5, R4, R5, !PT ;  /* 0x0000000504057209 */ /* 0x004fe20007810000 */
[----:B------:R-:W-:-:S04]  /*14800*/  VIADD R4, R200, 0xc000 ;  /* 0x0000c000c8047836 */ /* 0x000fc80000000000 */
[----:B------:R-:W2:Y:S01]  /*14810*/  SHFL.BFLY PT, R132, R5, 0x1, 0x1f ;  /* 0x0c201f0005847f89 */ /* 0x000ea200000e0000 */
[----:B------:R-:W-:Y:S01]  /*14820*/  @P0 VIADD R63, R4, 0xffffffc0 ;  /* 0xffffffc0043f0836 */ /* 0x000fe20000000000 */
[----:B---3--:R-:W-:-:S03]  /*14830*/  FMNMX.FTZ R6, R7, R6, !PT ;  /* 0x0000000607067209 */ /* 0x008fc60007810000 */
[----:B------:R-:W-:Y:S01]  /*14840*/  IMAD.IADD R42, R42, 0x1, R63 ;  /* 0x000000012a2a7824 */ /* 0x000fe200078e023f */
[----:B------:R-:W-:Y:S04]  /*14850*/  LDSM.16.MT88.4 R84, [R63] ;  /* 0x000000003f54783b */ /* 0x000fe80000004200 */
[----:B------:R-:W3:Y:S04]  /*14860*/  SHFL.BFLY PT, R3, R6, 0x1, 0x1f ;  /* 0x0c201f0006037f89 */ /* 0x000ee800000e0000 */
[----:B------:R-:W4:Y:S04]  /*14870*/  LDSM.16.MT88.4 R92, [R42] ;  /* 0x000000002a5c783b */ /* 0x000f280000004200 */
[----:B------:R-:W5:Y:S04]  /*14880*/  LDSM.16.MT88.4 R116, [R63+0x4000] ;  /* 0x004000003f74783b */ /* 0x000f680000004200 */
[----:B------:R-:W-:Y:S01]  /*14890*/  LDSM.16.MT88.4 R8, [R42+0x800] ;  /* 0x000800002a08783b */ /* 0x000fe20000004200 */
[----:B--2---:R-:W-:-:S03]  /*148a0*/  FMNMX.FTZ R132, R5, R132, !PT ;  /* 0x0000008405847209 */ /* 0x004fc60007810000 */
[----:B------:R-:W-:Y:S01]  /*148b0*/  LDSM.16.MT88.4 R12, [R63+0x4800] ;  /* 0x004800003f0c783b */ /* 0x000fe20000004200 */
[C---:B------:R-:W-:Y:S01]  /*148c0*/  FSETP.NEU.FTZ.AND P1, PT, R132.reuse, -INF , PT ;  /* 0xff8000008400780b */ /* 0x040fe20003f3d000 */
[----:B-1----:R-:W-:Y:S02]  /*148d0*/  FMUL.FTZ R143, R132, UR4 ;  /* 0x00000004848f7c20 */ /* 0x002fe40008410000 */
[----:B------:R-:W-:Y:S01]  /*148e0*/  LDSM.16.MT88.4 R20, [R63+0x800] ;  /* 0x000800003f14783b */ /* 0x000fe20000004200 */
[----:B---3--:R-:W-:Y:S02]  /*148f0*/  FMNMX.FTZ R3, R6, R3, !PT ;  /* 0x0000000306037209 */ /* 0x008fe40007810000 */
[----:B------:R-:W-:Y:S01]  /*14900*/  FSEL R143, R143, RZ, P1 ;  /* 0x000000ff8f8f7208 */ /* 0x000fe20000800000 */
[----:B------:R-:W1:Y:S01]  /*14910*/  LDSM.16.MT88.4 R4, [R42+0x4000] ;  /* 0x004000002a04783b */ /* 0x000e620000004200 */
[C---:B------:R-:W-:Y:S01]  /*14920*/  FSETP.NEU.FTZ.AND P1, PT, R3.reuse, -INF , PT ;  /* 0xff8000000300780b */ /* 0x040fe20003f3d000 */
[----:B------:R-:W-:-:S02]  /*14930*/  FMUL.FTZ R138, R3, UR4 ;  /* 0x00000004038a7c20 */ /* 0x000fc40008410000 */
        /* <DEDUP_REMOVED lines=21> */
[----:B------:R-:W1:Y:S01]  /*14a90*/  LDSM.16.MT88.4 R32, [R140+0xc800] ;  /* 0x00c800008c20783b */ /* 0x000e620000004200 */
[--C-:B------:R-:W-:Y:S01]  /*14aa0*/  FFMA.FTZ R49, R44, UR4, -R143.reuse ;  /* 0x000000042c317c23 */ /* 0x100fe2000801088f */
[--C-:B------:R-:W-:Y:S01]  /*14ab0*/  FFMA.FTZ R46, R46, UR4, -R143.reuse ;  /* 0x000000042e2e7c23 */ /* 0x100fe2000801088f */
[----:B------:R-:W-:Y:S01]  /*14ac0*/  MUFU.EX2 R65, R65 ;  /* 0x0000004100417308 */ /* 0x000fe20000000800 */
[----:B------:R-:W-:Y:S01]  /*14ad0*/  LDSM.16.MT88.4 R28, [R140+0x10800] ;  /* 0x010800008c1c783b */ /* 0x000fe20000004200 */
        /* <DEDUP_REMOVED lines=24> */
[----:B---3--:R-:W-:Y:S01]  /*14c60*/  F2FP.F16.F32.PACK_AB R123, R59, R60 ;  /* 0x0000003c3b7b723e */ /* 0x008fe200000000ff */
[----:B------:R-:W-:Y:S01]  /*14c70*/  FADD.FTZ R67, R67, R66 ;  /* 0x0000004243437221 */ /* 0x000fe20000010000 */
[----:B------:R3:W-:Y:S01]  /*14c80*/  MUFU.EX2 R53, R48 ;  /* 0x0000003000357308 */ /* 0x0007e20000000800 */
[----:B------:R-:W-:-:S02]  /*14c90*/  FADD.FTZ R65, R65, R64 ;  /* 0x0000004041417221 */ /* 0x000fc40000010000 */
[----:B------:R-:W-:Y:S01]  /*14ca0*/  FADD.FTZ R62, R62, R67 ;  /* 0x000000433e3e7221 */ /* 0x000fe20000010000 */
[----:B------:R-:W-:Y:S01]  /*14cb0*/  MUFU.EX2 R56, R56 ;  /* 0x0000003800387308 */ /* 0x000fe20000000800 */
[C---:B----4-:R-:W-:Y:S01]  /*14cc0*/  HMMA.16816.F32 R88, R120.reuse, R92, RZ ;  /* 0x0000005c7858723c */ /* 0x050fe200000018ff */
[----:B------:R-:W-:Y:S01]  /*14cd0*/  FADD.FTZ R60, R60, R65 ;  /* 0x000000413c3c7221 */ /* 0x000fe20000010000 */
[----:B------:R-:W-:Y:S01]  /*14ce0*/  FADD.FTZ R61, R61, R62 ;  /* 0x0000003e3d3d7221 */ /* 0x000fe20000010000 */
[----:B------:R-:W4:Y:S02]  /*14cf0*/  MUFU.EX2 R55, R55 ;  /* 0x0000003700377308 */ /* 0x000f240000000800 */
[----:B------:R-:W-:Y:S02]  /*14d00*/  FADD.FTZ R59, R59, R60 ;  /* 0x0000003c3b3b7221 */ /* 0x000fe40000010000 */
[----:B------:R-:W-:Y:S01]  /*14d10*/  MUFU.EX2 R52, R52 ;  /* 0x0000003400347308 */ /* 0x000fe20000000800 */
[C---:B------:R-:W-:Y:S01]  /*14d20*/  HMMA.16816.F32 R92, R120.reuse, R94, RZ ;  /* 0x0000005e785c723c */ /* 0x040fe200000018ff */
[--C-:B---3--:R-:W-:Y:S01]  /*14d30*/  FFMA.FTZ R48, R43, UR4, -R138.reuse ;  /* 0x000000042b307c23 */ /* 0x108fe2000801088a */
[----:B------:R-:W-:Y:S01]  /*14d40*/  FFMA.FTZ R43, R37, UR4, -R138 ;  /* 0x00000004252b7c23 */ /* 0x000fe2000801088a */
[----:B------:R-:W3:Y:S01]  /*14d50*/  MUFU.EX2 R51, R51 ;  /* 0x0000003300337308 */ /* 0x000ee20000000800 */
[----:B------:R-:W-:Y:S03]  /*14d60*/  LDSM.16.MT88.4 R36, [R42+0x5000] ;  /* 0x005000002a24783b */ /* 0x000fe60000004200 */
        /* <DEDUP_REMOVED lines=16> */
[C---:B-----5:R-:W-:Y:S03]  /*14e70*/  HMMA.16816.F32 R112, R120.reuse, R116, RZ ;  /* 0x000000747870723c */ /* 0x060fe600000018ff */
[----:B------:R5:W-:Y:S04]  /*14e80*/  MUFU.EX2 R159, R179 ;  /* 0x000000b3009f7308 */ /* 0x000be80000000800 */
[----:B------:R-:W-:Y:S01]  /*14e90*/  MUFU.EX2 R157, R157 ;  /* 0x0000009d009d7308 */ /* 0x000fe20000000800 */
[C---:B------:R-:W-:Y:S03]  /*14ea0*/  HMMA.16816.F32 R76, R120.reuse, R78, RZ ;  /* 0x0000004e784c723c */ /* 0x040fe600000018ff */
[----:B------:R-:W-:Y:S04]  /*14eb0*/  MUFU.EX2 R175, R175 ;  /* 0x000000af00af7308 */ /* 0x000fe80000000800 */
[----:B------:R-:W-:Y:S01]  /*14ec0*/  MUFU.EX2 R150, R150 ;  /* 0x0000009600967308 */ /* 0x000fe20000000800 */
[----:B------:R-:W-:Y:S01]  /*14ed0*/  HMMA.16816.F32 R108, R120, R110, RZ ;  /* 0x0000006e786c723c */ /* 0x000fe200000018ff */
[----:B-----5:R-:W-:-:S02]  /*14ee0*/  FFMA.FTZ R179, R166, UR4, -R143 ;  /* 0x00000004a6b37c23 */ /* 0x020fc4000801088f */
[----:B------:R-:W-:Y:S05]  /*14ef0*/  MUFU.EX2 R221, R221 ;  /* 0x000000dd00dd7308 */ /* 0x000fea0000000800 */
[C---:B------:R-:W-:Y:S08]  /*14f00*/  HMMA.16816.F32 R68, R120.reuse, R70, RZ ;  /* 0x000000467844723c */ /* 0x040ff000000018ff */
[C---:B------:R-:W-:Y:S08]  /*14f10*/  HMMA.16816.F32 R84, R120.reuse, R86, RZ ;  /* 0x000000567854723c */ /* 0x040ff000000018ff */
[C---:B------:R-:W-:Y:S08]  /*14f20*/  HMMA.16816.F32 R100, R120.reuse, R102, RZ ;  /* 0x000000667864723c */ /* 0x040ff000000018ff */
[C---:B------:R-:W-:Y:S08]  /*14f30*/  HMMA.16816.F32 R116, R120.reuse, R118, RZ ;  /* 0x000000767874723c */ /* 0x040ff000000018ff */
[----:B-1----:R-:W-:Y:S01]  /*14f40*/  HMMA.16816.F32 R124, R120, R4, RZ ;  /* 0x00000004787c723c */ /* 0x002fe200000018ff */
[----:B--2---:R-:W-:Y:S01]  /*14f50*/  F2FP.F16.F32.PACK_AB R4, R57, R58 ;  /* 0x0000003a3904723e */ /* 0x004fe200000000ff */
[----:B------:R-:W-:Y:S01]  /*14f60*/  FADD.FTZ R58, R58, R61 ;  /* 0x0000003d3a3a7221 */ /* 0x000fe20000010000 */
[----:B----4-:R-:W-:Y:S01]  /*14f70*/  F2FP.F16.F32.PACK_AB R5, R55, R56 ;  /* 0x000000383705723e */ /* 0x010fe200000000ff */
        /* <DEDUP_REMOVED lines=39> */
[----:B------:R-:W-:Y:S01]  /*151f0*/  F2FP.F16.F32.PACK_AB R7, R43, R44 ;  /* 0x0000002c2b07723e */ /* 0x000fe200000000ff */
[----:B------:R-:W-:-:S02]  /*15200*/  FADD.FTZ R49, R49, R50 ;  /* 0x0000003231317221 */ /* 0x000fc40000010000 */
[----:B------:R-:W-:-:S04]  /*15210*/  FADD.FTZ R47, R47, R48 ;  /* 0x000000302f2f7221 */ /* 0x000fc80000010000 */
[C---:B--2---:R-:W-:Y:S01]  /*15220*/  HMMA.16816.F32 R96, R4.reuse, R12, R96 ;  /* 0x0000000c0460723c */ /* 0x044fe20000001860 */
[----:B------:R-:W-:Y:S01]  /*15230*/  FFMA.FTZ R12, R160, UR4, -R143 ;  /* 0x00000004a00c7c23 */ /* 0x000fe2000801088f */
[----:B------:R-:W-:Y:S01]  /*15240*/  FADD.FTZ R44, R44, R47 ;  /* 0x0000002f2c2c7221 */ /* 0x000fe20000010000 */
[----:B------:R2:W5:Y:S03]  /*15250*/  MUFU.EX2 R160, R164 ;  /* 0x000000a400a07308 */ /* 0x0005660000000800 */
[----:B------:R-:W-:Y:S01]  /*15260*/  FADD.FTZ R43, R43, R44 ;  /* 0x0000002c2b2b7221 */ /* 0x000fe20000010000 */
[----:B------:R1:W5:Y:S01]  /*15270*/  MUFU.EX2 R158, R12 ;  /* 0x0000000c009e7308 */ /* 0x0003620000000800 */
[C---:B---3--:R-:W-:Y:S08]  /*15280*/  HMMA.16816.F32 R72, R4.reuse, R32, R72 ;  /* 0x000000200448723c */ /* 0x048ff00000001848 */
[----:B------:R-:W-:Y:S01]  /*15290*/  HMMA.16816.F32 R76, R4, R34, R76 ;  /* 0x00000022044c723c */ /* 0x000fe2000000184c */
[----:B------:R-:W3:Y:S01]  /*152a0*/  LDSM.16.MT88.4 R32, [R140+0xd800] ;  /* 0x00d800008c20783b */ /* 0x000ee20000004200 */
[----:B--2---:R-:W-:Y:S01]  /*152b0*/  FFMA.FTZ R164, R169, UR4, -R138 ;  /* 0x00000004a9a47c23 */ /* 0x004fe2000801088a */
[----:B------:R-:W-:-:S05]  /*152c0*/  FFMA.FTZ R169, R170, UR4, -R143 ;  /* 0x00000004aaa97c23 */ /* 0x000fca000801088f */
[C---:B------:R-:W-:Y:S01]  /*152d0*/  HMMA.16816.F32 R100, R4.reuse, R14, R100 ;  /* 0x0000000e0464723c */ /* 0x040fe20000001864 */
[----:B-1----:R-:W1:Y:S01]  /*152e0*/  LDSM.16.MT88.4 R12, [R200+0x11800] ;  /* 0x01180000c80c783b */ /* 0x002e620000004200 */
[----:B------:R-:W2:Y:S04]  /*152f0*/  MUFU.EX2 R164, R164 ;  /* 0x000000a400a47308 */ /* 0x000ea80000000800 */
[----:B------:R-:W-:Y:S02]  /*15300*/  MUFU.EX2 R169, R169 ;  /* 0x000000a900a97308 */ /* 0x000fe40000000800 */
[C---:B------:R-:W-:Y:S08]  /*15310*/  HMMA.16816.F32 R112, R4.reuse, R8, R112 ;  /* 0x000000080470723c */ /* 0x040ff00000001870 */
        /* <DEDUP_REMOVED lines=20> */
[----:B--2---:R-:W-:-:S07]  /*15460*/  F2FP.F16.F32.PACK_AB R7, R164, R157 ;  /* 0x0000009da407723e */ /* 0x004fce00000000ff */
[C---:B---3--:R-:W-:Y:S08]  /*15470*/  HMMA.16816.F32 R72, R4.reuse, R32, R72 ;  /* 0x000000200448723c */ /* 0x048ff00000001848 */
[C---:B------:R-:W-:Y:S01]  /*15480*/  HMMA.16816.F32 R76, R4.reuse, R34, R76 ;  /* 0x00000022044c723c */ /* 0x040fe2000000184c */
[----:B------:R-:W2:Y:S07]  /*15490*/  LDSM.16.MT88.4 R32, [R42+0x5800] ;  /* 0x005800002a20783b */ /* 0x000eae0000004200 */
[----:B-1----:R-:W-:Y:S01]  /*154a0*/  HMMA.16816.F32 R96, R4, R12, R96 ;  /* 0x0000000c0460723c */ /* 0x002fe20000001860 */
[--C-:B------:R-:W-:Y:S01]  /*154b0*/  FFMA.FTZ R13, R182, UR4, -R143.reuse ;  /* 0x00000004b60d7c23 */ /* 0x100fe2000801088f */
[--C-:B------:R-:W-:Y:S01]  /*154c0*/  FFMA.FTZ R12, R178, UR4, -R143.reuse ;  /* 0x00000004b20c7c23 */ /* 0x100fe2000801088f */
[--C-:B------:R-:W-:Y:S01]  /*154d0*/  FFMA.FTZ R182, R173, UR4, -R138.reuse ;  /* 0x00000004adb67c23 */ /* 0x100fe2000801088a */
[----:B------:R-:W-:Y:S01]  /*154e0*/  FFMA.FTZ R178, R177, UR4, -R138 ;  /* 0x00000004b1b27c23 */ /* 0x000fe2000801088a */
[----:B------:R-:W1:Y:S01]  /*154f0*/  MUFU.EX2 R170, R13 ;  /* 0x0000000d00aa7308 */ /* 0x000e620000000800 */
[----:B------:R-:W-:-:S02]  /*15500*/  FFMA.FTZ R177, R174, UR4, -R143 ;  /* 0x00000004aeb17c23 */ /* 0x000fc4000801088f */
[C---:B------:R-:W-:Y:S01]  /*15510*/  HMMA.16816.F32 R112, R4.reuse, R8, R112 ;  /* 0x000000080470723c */ /* 0x040fe20000001870 */
[----:B------:R-:W-:Y:S01]  /*15520*/  FFMA.FTZ R9, R172, UR4, -R143 ;  /* 0x00000004ac097c23 */ /* 0x000fe2000801088f */
[----:B------:R-:W-:Y:S01]  /*15530*/  FFMA.FTZ R8, R171, UR4, -R138 ;  /* 0x00000004ab087c23 */ /* 0x000fe2000801088a */
[----:B------:R3:W-:Y:S04]  /*15540*/  MUFU.EX2 R172, R12 ;  /* 0x0000000c00ac7308 */ /* 0x0007e80000000800 */
[----:B------:R-:W-:Y:S01]  /*15550*/  MUFU.EX2 R171, R9 ;  /* 0x0000000900ab7308 */ /* 0x000fe20000000800 */
[C---:B------:R-:W-:Y:S03]  /*15560*/  HMMA.16816.F32 R100, R4.reuse, R14, R100 ;  /* 0x0000000e0464723c */ /* 0x040fe60000001864 */
[----:B------:R5:W-:Y:S04]  /*15570*/  MUFU.EX2 R173, R8 ;  /* 0x0000000800ad7308 */ /* 0x000be80000000800 */
[----:B------:R-:W1:Y:S01]  /*15580*/  MUFU.EX2 R182, R182 ;  /* 0x000000b600b67308 */ /* 0x000e620000000800 */
[C---:B------:R-:W-:Y:S01]  /*15590*/  HMMA.16816.F32 R116, R4.reuse, R10, R116 ;  /* 0x0000000a0474723c */ /* 0x040fe20000001874 */
[----:B---3--:R-:W3:Y:S02]  /*155a0*/  LDSM.16.MT88.4 R12, [R42+0x2000] ;  /* 0x002000002a0c783b */ /* 0x008ee40000004200 */
[----:B------:R-:W1:Y:S04]  /*155b0*/  MUFU.EX2 R178, R178 ;  /* 0x000000b200b27308 */ /* 0x000e680000000800 */
[----:B------:R-:W-:Y:S01]  /*155c0*/  MUFU.EX2 R177, R177 ;  /* 0x000000b100b17308 */ /* 0x000fe20000000800 */
[C---:B----4-:R-:W-:Y:S01]  /*155d0*/  HMMA.16816.F32 R88, R4.reuse, R16, R88 ;  /* 0x000000100458723c */ /* 0x050fe20000001858 */
[----:B-----5:R-:W4:Y:S07]  /*155e0*/  LDSM.16.MT88.4 R8, [R200+0x12000] ;  /* 0x01200000c808783b */ /* 0x020f2e0000004200 */
        /* <DEDUP_REMOVED lines=13> */
[----:B-1----:R-:W-:Y:S01]  /*156c0*/  F2FP.F16.F32.PACK_AB R4, R169, R170 ;  /* 0x000000aaa904723e */ /* 0x002fe200000000ff */
[----:B------:R-:W-:Y:S01]  /*156d0*/  LDSM.16.MT88.4 R32, [R140+0xe800] ;  /* 0x00e800008c20783b */ /* 0x000fe20000004200 */
[----:B------:R-:W-:-:S02]  /*156e0*/  F2FP.F16.F32.PACK_AB R5, R182, R173 ;  /* 0x000000adb605723e */ /* 0x000fc400000000ff */
[----:B------:R-:W-:Y:S02]  /*156f0*/  F2FP.F16.F32.PACK_AB R6, R171, R172 ;  /* 0x000000acab06723e */ /* 0x000fe400000000ff */
[----:B------:R-:W-:-:S07]  /*15700*/  F2FP.F16.F32.PACK_AB R7, R175, R178 ;  /* 0x000000b2af07723e */ /* 0x000fce00000000ff */
[C---:B---3--:R-:W-:Y:S08]  /*15710*/  HMMA.16816.F32 R88, R4.reuse, R12, R88 ;  /* 0x0000000c0458723c */ /* 0x048ff00000001858 */
[C---:B------:R-:W-:Y:S01]  /*15720*/  HMMA.16816.F32 R92, R4.reuse, R14, R92 ;  /* 0x0000000e045c723c */ /* 0x040fe2000000185c */
[----:B------:R-:W1:Y:S07]  /*15730*/  LDSM.16.MT88.4 R12, [R42+0x6000] ;  /* 0x006000002a0c783b */ /* 0x000e6e0000004200 */
[----:B----4-:R-:W-:Y:S01]  /*15740*/  HMMA.16816.F32 R96, R4, R8, R96 ;  /* 0x000000080460723c */ /* 0x010fe20000001860 */
[----:B------:R-:W-:Y:S01]  /*15750*/  FFMA.FTZ R8, R176, UR4, -R143 ;  /* 0x00000004b0087c23 */ /* 0x000fe2000801088f */
[----:B------:R-:W-:-:S02]  /*15760*/  FFMA.FTZ R176, R167, UR4, -R138 ;  /* 0x00000004a7b07c23 */ /* 0x000fc4000801088a */
[----:B------:R-:W-:Y:S04]  /*15770*/  MUFU.EX2 R167, R179 ;  /* 0x000000b300a77308 */ /* 0x000fe80000000800 */
[----:B------:R2:W3:Y:S01]  /*15780*/  MUFU.EX2 R174, R8 ;  /* 0x0000000800ae7308 */ /* 0x0004e20000000800 */
[C---:B------:R-:W-:Y:S08]  /*15790*/  HMMA.16816.F32 R100, R4.reuse, R10, R100 ;  /* 0x0000000a0464723c */ /* 0x040ff00000001864 */
[----:B-----5:R-:W-:Y:S01]  /*157a0*/  HMMA.16816.F32 R80, R4, R16, R80 ;  /* 0x000000100450723c */ /* 0x020fe20000001850 */
        /* <DEDUP_REMOVED lines=125> */
[----:B------:R-:W-:Y:S02]  /*15f80*/  FADD.FTZ R172, R172, R169 ;  /* 0x000000a9acac7221 */ /* 0x000fe40000010000 */
[----:B------:R-:W-:Y:S02]  /*15f90*/  HMMA.16816.F32 R72, R4, R16, R72 ;  /* 0x000000100448723c */ /* 0x000fe40000001848 */
[----:B------:R-:W-:-:S04]  /*15fa0*/  FADD.FTZ R171, R171, R172 ;  /* 0x000000acabab7221 */ /* 0x000fc80000010000 */
[----:B------:R-:W-:Y:S02]  /*15fb0*/  FADD.FTZ R174, R174, R171 ;  /* 0x000000abaeae7221 */ /* 0x000fe40000010000 */
[----:B------:R-:W-:Y:S01]  /*15fc0*/  HMMA.16816.F32 R76, R4, R18, R76 ;  /* 0x00000012044c723c */ /* 0x000fe2000000184c */
[----:B------:R-:W2:Y:S01]  /*15fd0*/  LDSM.16.MT88.4 R16, [R63+0x7800] ;  /* 0x007800003f10783b */ /* 0x000ea20000004200 */
[----:B------:R-:W-:-:S04]  /*15fe0*/  FADD.FTZ R177, R177, R174 ;  /* 0x000000aeb1b17221 */ /* 0x000fc80000010000 */
[----:B------:R-:W-:Y:S02]  /*15ff0*/  FADD.FTZ R166, R166, R177 ;  /* 0x000000b1a6a67221 */ /* 0x000fe40000010000 */
[----:B---3--:R-:W-:Y:S02]  /*16000*/  HMMA.16816.F32 R104, R4, R12, R104 ;  /* 0x0000000c0468723c */ /* 0x008fe40000001868 */
[----:B------:R-:W-:-:S04]  /*16010*/  FADD.FTZ R167, R167, R166 ;  /* 0x000000a6a7a77221 */ /* 0x000fc80000010000 */
[----:B------:R-:W-:Y:S02]  /*16020*/  FADD.FTZ R38, R38, R167 ;  /* 0x000000a726267221 */ /* 0x000fe40000010000 */
        /* <DEDUP_REMOVED lines=52> */
[----:B------:R-:W-:Y:S02]  /*16370*/  LOP3.LUT R9, R9, R8, RZ, 0x3c, !PT ;  /* 0x0000000809097212 */ /* 0x000fe400078e3cff */
[----:B------:R-:W-:Y:S02]  /*16380*/  ISETP.GE.AND P4, PT, R11, RZ, PT ;  /* 0x000000ff0b00720c */ /* 0x000fe40003f86270 */
        /* <DEDUP_REMOVED lines=21> */
[----:B------:R-:W-:Y:S02]  /*164e0*/  ISETP.NE.AND P1, PT, R8, RZ, PT ;  /* 0x000000ff0800720c */ /* 0x000fe40003f25270 */
[----:B------:R-:W-:-:S09]  /*164f0*/  ISETP.GE.U32.AND P3, PT, R7, R6, PT ;  /* 0x000000060700720c */ /* 0x000fd20003f66070 */
[----:B------:R-:W-:-:S04]  /*16500*/  @P5 IADD3 R12, PT, PT, R12, 0x1, RZ ;  /* 0x000000010c0c5810 */ /* 0x000fc80007ffe0ff */
[----:B------:R-:W-:Y:S02]  /*16510*/  @P3 VIADD R5, R5, 0x1 ;  /* 0x0000000105053836 */ /* 0x000fe40000000000 */
        /* <DEDUP_REMOVED lines=24> */
[----:B------:R-:W-:Y:S01]  /*166a0*/  LEA.HI.X R209, R8, R209, R5, 0x1, P1 ;  /* 0x000000d108d17211 */ /* 0x000fe200008f0c05 */
[----:B------:R-:W-:Y:S06]  /*166b0*/  BRA `(.L_x_2297) ;  /* 0x0000000000207947 */ /* 0x000fec0003800000 */
.L_x_2296:
[----:B------:R-:W1:Y:S01]  /*166c0*/  LDCU UR4, c[0x0][0x3c0] ;  /* 0x00007800ff0477ac */ /* 0x000e620008000800 */
[----:B------:R-:W-:Y:S02]  /*166d0*/  UMOV UR8, URZ ;  /* 0x000000ff00087c82 */ /* 0x000fe40008000000 */
[----:B------:R-:W-:Y:S01]  /*166e0*/  IADD3 R5, P1, PT, RZ, -UR8, RZ ;  /* 0x80000008ff057c10 */ /* 0x000fe2000ff3e0ff */
[----:B-1----:R-:W-:-:S06]  /*166f0*/  USHF.L.U32 UR4, UR4, 0x7, URZ ;  /* 0x0000000704047899 */ /* 0x002fcc00080006ff */
[----:B------:R-:W-:-:S05]  /*16700*/  IMAD.X R4, RZ, RZ, ~UR4, P1 ;  /* 0x80000004ff047e24 */ /* 0x000fca00088e06ff */
[----:B------:R-:W-:-:S04]  /*16710*/  SHF.R.S64 R5, R5, 0x1f, R4 ;  /* 0x0000001f05057819 */ /* 0x000fc80000001004 */
[----:B------:R-:W-:-:S04]  /*16720*/  IADD3 R208, P1, PT, R5, R208, RZ ;  /* 0x000000d005d07210 */ /* 0x000fc80007f3e0ff */
[----:B------:R-:W-:-:S09]  /*16730*/  LEA.HI.X.SX32 R209, R4, R209, 0x1, P1 ;  /* 0x000000d104d17211 */ /* 0x000fd200008f0eff */
.L_x_2297:
[----:B------:R-:W1:Y:S01]  /*16740*/  LDCU.64 UR8, c[0x0][0x3c0] ;  /* 0x00007800ff0877ac */ /* 0x000e620008000a00 */
[----:B------:R-:W-:Y:S01]  /*16750*/  LOP3.LUT R4, R40, 0x1f8, RZ, 0xc0, !PT ;  /* 0x000001f828047812 */ /* 0x000fe200078ec0ff */
[----:B------:R-:W-:Y:S01]  /*16760*/  IMAD.SHL.U32 R202, R197, 0x20, RZ ;  /* 0x00000020c5ca7824 */ /* 0x000fe200078e00ff */
[--C-:B------:R-:W-:Y:S01]  /*16770*/  SHF.R.U32.HI R201, RZ, 0x1, R197.reuse ;  /* 0x00000001ffc97819 */ /* 0x100fe200000116c5 */
[----:B------:R-:W-:Y:S01]  /*16780*/  IMAD.MOV.U32 R192, RZ, RZ, 0x20 ;  /* 0x00000020ffc07424 */ /* 0x000fe200078e00ff */
[----:B------:R-:W-:Y:S01]  /*16790*/  LOP3.LUT R5, R4, 0x38, R197, 0x78, !PT ;  /* 0x0000003804057812 */ /* 0x000fe200078e78c5 */
[----:B------:R-:W-:Y:S01]  /*167a0*/  VIADD R193, R180, UR5 ;  /* 0x00000005b4c17c36 */ /* 0x000fe20008000000 */
[----:B------:R-:W-:Y:S02]  /*167b0*/  LOP3.LUT R4, R201, 0x8, RZ, 0xc0, !PT ;  /* 0x00000008c9047812 */ /* 0x000fe400078ec0ff */
[----:B------:R-:W-:Y:S02]  /*167c0*/  LOP3.LUT R5, R5, 0x1e00, R40, 0xf8, !PT ;  /* 0x00001e0005057812 */ /* 0x000fe400078ef828 */
[----:B------:R-:W-:-:S02]  /*167d0*/  LOP3.LUT R9, R4, 0x1c0, R41, 0xf8, !PT ;  /* 0x000001c004097812 */ /* 0x000fc400078ef829 */
[----:B------:R-:W-:Y:S02]  /*167e0*/  LEA R213, R5, UR5, 0x1 ;  /* 0x0000000505d57c11 */ /* 0x000fe4000f8e08ff */
[----:B------:R-:W-:Y:S02]  /*167f0*/  LOP3.LUT R202, R202, 0x7c00, RZ, 0xc0, !PT ;  /* 0x00007c00caca7812 */ /* 0x000fe400078ec0ff */
[----:B------:R-:W-:Y:S01]  /*16800*/  LOP3.LUT P2, RZ, R197, 0x2, RZ, 0xc0, !PT ;  /* 0x00000002c5ff7812 */ /* 0x000fe2000784c0ff */
[----:B-1----:R-:W-:Y:S01]  /*16810*/  USHF.L.U32 UR4, UR8, 0x5, URZ ;  /* 0x0000000508047899 */ /* 0x002fe200080006ff */
[----:B------:R-:W-:Y:S01]  /*16820*/  LOP3.LUT R41, R202, 0x200, R41, 0xf8, !PT ;  /* 0x00000200ca297812 */ /* 0x000fe200078ef829 */
[----:B------:R-:W-:Y:S01]  /*16830*/  USHF.L.U64.HI UR9, UR8, 0x5, UR9 ;  /* 0x0000000508097899 */ /* 0x000fe20008010209 */
[----:B------:R-:W-:Y:S01]  /*16840*/  @!PT LDS RZ, [RZ] ;  /* 0x00000000fffff984 */ /* 0x000fe20000000800 */
[----:B------:R-:W-:Y:S01]  /*16850*/  @!PT LDS RZ, [RZ] ;  /* 0x00000000fffff984 */ /* 0x000fe20000000800 */
[----:B------:R-:W-:Y:S01]  /*16860*/  @!PT LDS RZ, [RZ] ;  /* 0x00000000fffff984 */ /* 0x000fe20000000800 */
[----:B------:R-:W-:Y:S01]  /*16870*/  LDGSTS.E.BYPASS.LTC128B.128 [R213+0xc000], desc[UR6][R208.64] ;  /* 0x0c000000d0d57fae */ /* 0x000fe2000b981a06 */
[----:B------:R-:W-:Y:S02]  /*16880*/  SEL R192, R192, 0xffffffe0, !P2 ;  /* 0xffffffe0c0c07807 */ /* 0x000fe40005000000 */
[----:B------:R-:W-:Y:S01]  /*16890*/  IADD3 R10, P1, PT, R208, UR4, RZ ;  /* 0x00000004d00a7c10 */ /* 0x000fe2000ff3e0ff */
[----:B------:R-:W-:Y:S01]  /*168a0*/  LDGSTS.E.BYPASS.LTC128B.128 [R213+0x10000], desc[UR6][R208.64+0x80] ;  /* 0x10000080d0d57fae */ /* 0x000fe2000b981a06 */
[----:B------:R-:W-:Y:S01]  /*168b0*/  LOP3.LUT R9, R41, R9, R198, 0xf6, !PT ;  /* 0x0000000929097212 */ /* 0x000fe200078ef6c6 */
[----:B------:R-:W-:Y:S01]  /*168c0*/  IMAD.IADD R194, R193, 0x1, R192 ;  /* 0x00000001c1c27824 */ /* 0x000fe200078e02c0 */
[----:B------:R-:W-:Y:S01]  /*168d0*/  IADD3.X R11, PT, PT, R209, UR9, RZ, P1, !PT ;  /* 0x00000009d10b7c10 */ /* 0x000fe20008ffe4ff */
[----:B------:R-:W-:Y:S01]  /*168e0*/  IMAD.IADD R193, R193, 0x1, R148 ;  /* 0x00000001c1c17824 */ /* 0x000fe200078e0294 */
[----:B------:R-:W-:-:S02]  /*168f0*/  IADD3 R6, P1, PT, R10, UR4, RZ ;  /* 0x000000040a067c10 */ /* 0x000fc4000ff3e0ff */
[----:B------:R-:W-:Y:S01]  /*16900*/  LEA R181, R9, UR5, 0x1 ;  /* 0x0000000509b57c11 */ /* 0x000fe2000f8e08ff */
[----:B------:R-:W-:Y:S01]  /*16910*/  LDGSTS.E.BYPASS.LTC128B.128 [R213+0xc800], desc[UR6][R10.64] ;  /* 0x0c8000000ad57fae */ /* 0x000fe2000b981a06 */
[----:B------:R-:W-:Y:S02]  /*16920*/  IADD3.X R7, PT, PT, R11, UR9, RZ, P1, !PT ;  /* 0x000000090b077c10 */ /* 0x000fe40008ffe4ff */
[----:B------:R-:W-:Y:S01]  /*16930*/  IADD3 R4, P1, PT, R6, UR4, RZ ;  /* 0x0000000406047c10 */ /* 0x000fe2000ff3e0ff */
[----:B------:R-:W-:Y:S01]  /*16940*/  LDGSTS.E.BYPASS.LTC128B.128 [R213+0x10800], desc[UR6][R10.64+0x80] ;  /* 0x108000800ad57fae */ /* 0x000fe2000b981a06 */
[C---:B------:R-:W-:Y:S01]  /*16950*/  IMAD.IADD R188, R181.reuse, 0x1, R192 ;  /* 0x00000001b5bc7824 */ /* 0x040fe200078e02c0 */
[----:B------:R-:W-:Y:S01]  /*16960*/  P2R R135, PR, RZ, 0x1 ;  /* 0x00000001ff877803 */ /* 0x000fe20000000000 */
[----:B------:R-:W-:Y:S01]  /*16970*/  IMAD.IADD R195, R181, 0x1, R148 ;  /* 0x00000001b5c37824 */ /* 0x000fe200078e0294 */
[----:B------:R-:W-:Y:S01]  /*16980*/  IADD3.X R5, PT, PT, R7, UR9, RZ, P1, !PT ;  /* 0x0000000907057c10 */ /* 0x000fe20008ffe4ff */
[----:B------:R-:W-:Y:S01]  /*16990*/  LDGSTS.E.BYPASS.LTC128B.128 [R213+0xd000], desc[UR6][R6.64] ;  /* 0x0d00000006d57fae */ /* 0x000fe2000b981a06 */
[----:B------:R-:W-:Y:S01]  /*169a0*/  IADD3 R14, P1, PT, R4, UR4, RZ ;  /* 0x00000004040e7c10 */ /* 0x000fe2000ff3e0ff */
[----:B------:R-:W-:-:S02]  /*169b0*/  IMAD.IADD R196, R192, 0x1, R195 ;  /* 0x00000001c0c47824 */ /* 0x000fc400078e02c3 */
[----:B------:R-:W-:Y:S01]  /*169c0*/  LDGSTS.E.BYPASS.LTC128B.128 [R213+0x11000], desc[UR6][R6.64+0x80] ;  /* 0x1100008006d57fae */ /* 0x000fe2000b981a06 */
[----:B------:R-:W-:Y:S01]  /*169d0*/  IADD3.X R15, PT, PT, R5, UR9, RZ, P1, !PT ;  /* 0x00000009050f7c10 */ /* 0x000fe20008ffe4ff */
[----:B------:R-:W-:Y:S01]  /*169e0*/  IMAD.IADD R192, R192, 0x1, R193 ;  /* 0x00000001c0c07824 */ /* 0x000fe200078e02c1 */
        /* <DEDUP_REMOVED lines=11> */
[----:B------:R-:W-:Y:S04]  /*16aa0*/  LDGSTS.E.BYPASS.LTC128B.128 [R213+0x12800], desc[UR6][R12.64+0x80] ;  /* 0x128000800cd57fae */ /* 0x000fe8000b981a06 */
[----:B------:R-:W-:Y:S04]  /*16ab0*/  LDGSTS.E.BYPASS.LTC128B.128 [R213+0xf000], desc[UR6][R16.64] ;  /* 0x0f00000010d57fae */ /* 0x000fe8000b981a06 */
[----:B------:R-:W-:Y:S04]  /*16ac0*/  LDGSTS.E.BYPASS.LTC128B.128 [R213+0x13000], desc[UR6][R16.64+0x80] ;  /* 0x1300008010d57fae */ /* 0x000fe8000b981a06 */
[----:B------:R-:W-:Y:S04]  /*16ad0*/  LDGSTS.E.BYPASS.LTC128B.128 [R213+0xf800], desc[UR6][R8.64] ;  /* 0x0f80000008d57fae */ /* 0x000fe8000b981a06 */
[----:B------:R1:W-:Y:S04]  /*16ae0*/  LDGSTS.E.BYPASS.LTC128B.128 [R213+0x13800], desc[UR6][R8.64+0x80] ;  /* 0x1380008008d57fae */ /* 0x0003e8000b981a06 */
[----:B------:R-:W-:Y:S04]  /*16af0*/  LDSM.16.M88.4 R164, [R181] ;  /* 0x00000000b5a4783b */ /* 0x000fe80000000200 */
[----:B------:R-:W2:Y:S04]  /*16b00*/  LDSM.16.M88.4 R52, [R180+UR5+0x4000] ;  /* 0x00400005b434783b */ /* 0x000ea80008000200 */
[----:B------:R-:W3:Y:S04]  /*16b10*/  LDSM.16.M88.4 R44, [R180+UR5+0x4800] ;  /* 0x00480005b42c783b */ /* 0x000ee80008000200 */
[----:B------:R-:W-:Y:S04]  /*16b20*/  LDSM.16.M88.4 R136, [R194+0x4000] ;  /* 0x00400000c288783b */ /* 0x000fe80000000200 */
[----:B------:R-:W-:Y:S04]  /*16b30*/  LDSM.16.M88.4 R60, [R194+0x4800] ;  /* 0x00480000c23c783b */ /* 0x000fe80000000200 */
[----:B------:R-:W-:Y:S04]  /*16b40*/  LDSM.16.M88.4 R36, [R180+UR5+0x5000] ;  /* 0x00500005b424783b */ /* 0x000fe80008000200 */
[----:B-1----:R-:W1:Y:S04]  /*16b50*/  LDSM.16.M88.4 R8, [R188] ;  /* 0x00000000bc08783b */ /* 0x002e680000000200 */
[----:B------:R-:W4:Y:S04]  /*16b60*/  LDSM.16.M88.4 R28, [R180+UR5+0x5800] ;  /* 0x00580005b41c783b */ /* 0x000f280008000200 */
[----:B------:R-:W5:Y:S04]  /*16b70*/  LDSM.16.M88.4 R12, [R180+UR5+0x6800] ;  /* 0x00680005b40c783b */ /* 0x000f680008000200 */
[----:B------:R-:W5:Y:S04]  /*16b80*/  LDSM.16.M88.4 R172, [R180+UR5+0x7000] ;  /* 0x00700005b4ac783b */ /* 0x000f680008000200 */
[----:B------:R-:W5:Y:S01]  /*16b90*/  LDSM.16.M88.4 R20, [R180+UR5+0x6000] ;  /* 0x00600005b414783b */ /* 0x000f620008000200 */
[C---:B--2---:R-:W-:Y:S03]  /*16ba0*/  HMMA.16816.F32 R56, R164.reuse, R52, RZ ;  /* 0x00000034a438723c */ /* 0x044fe600000018ff */
[----:B------:R-:W2:Y:S04]  /*16bb0*/  LDSM.16.M88.4 R140, [R180+UR5+0x7800] ;  /* 0x00780005b48c783b */ /* 0x000ea80008000200 */
[----:B------:R-:W2:Y:S01]  /*16bc0*/  LDSM.16.M88.4 R64, [R194+0x5000] ;  /* 0x00500000c240783b */ /* 0x000ea20000000200 */
[C---:B------:R-:W-:Y:S03]  /*16bd0*/  HMMA.16816.F32 R52, R164.reuse, R54, RZ ;  /* 0x00000036a434723c */ /* 0x040fe600000018ff */
[----:B------:R-:W2:Y:S04]  /*16be0*/  LDSM.16.M88.4 R4, [R194+0x5800] ;  /* 0x00580000c204783b */ /* 0x000ea80000000200 */
[----:B------:R-:W-:Y:S01]  /*16bf0*/  LDSM.16.M88.4 R144, [R194+0x6000] ;  /* 0x00600000c290783b */ /* 0x000fe20000000200 */
[C---:B---3--:R-:W-:Y:S03]  /*16c00*/  HMMA.16816.F32 R48, R164.reuse, R44, RZ ;  /* 0x0000002ca430723c */ /* 0x048fe600000018ff */
        /* <DEDUP_REMOVED lines=11> */
[C---:B------:R-:W-:Y:S08]  /*16cc0*/  HMMA.16816.F32 R48, R8.reuse, R60, R48 ;  /* 0x0000003c0830723c */ /* 0x040ff00000001830 */
[----:B------:R-:W-:Y:S01]  /*16cd0*/  HMMA.16816.F32 R44, R8, R62, R44 ;  /* 0x0000003e082c723c */ /* 0x000fe2000000182c */
[----:B------:R-:W3:Y:S07]  /*16ce0*/  LDSM.16.M88.4 R60, [R194+0x7000] ;  /* 0x00700000c23c783b */ /* 0x000eee0000000200 */
[C---:B------:R-:W-:Y:S08]  /*16cf0*/  HMMA.16816.F32 R40, R164.reuse, R36, RZ ;  /* 0x00000024a428723c */ /* 0x040ff000000018ff */
[C---:B----4-:R-:W-:Y:S08]  /*16d00*/  HMMA.16816.F32 R32, R164.reuse, R28, RZ ;  /* 0x0000001ca420723c */ /* 0x050ff000000018ff */
        /* <DEDUP_REMOVED lines=69> */
[----:B------:R-:W-:Y:S07]  /*17160*/  LDSM.16.M88.4 R64, [R180+UR5+0x8800] ;  /* 0x00880005b440783b */ /* 0x000fee0008000200 */
        /* <DEDUP_REMOVED lines=14> */
[C---:B--2---:R-:W-:Y:S08]  /*17250*/  HMMA.16816.F32 R40, R144.reuse, R8, R40 ;  /* 0x000000089028723c */ /* 0x044ff00000001828 */
[C---:B------:R-:W-:Y:S01]  /*17260*/  HMMA.16816.F32 R36, R144.reuse, R10, R36 ;  /* 0x0000000a9024723c */ /* 0x040fe20000001824 */
[----:B------:R-:W-:Y:S07]  /*17270*/  LDSM.16.M88.4 R8, [R194+0x9800] ;  /* 0x00980000c208783b */ /* 0x000fee0000000200 */
[C---:B------:R-:W-:Y:S08]  /*17280*/  HMMA.16816.F32 R48, R144.reuse, R64, R48 ;  /* 0x000000409030723c */ /* 0x040ff00000001830 */
[C---:B-1----:R-:W-:Y:S08]  /*17290*/  HMMA.16816.F32 R24, R144.reuse, R4, R24 ;  /* 0x000000049018723c */ /* 0x042ff00000001818 */
[C---:B------:R-:W-:Y:S01]  /*172a0*/  HMMA.16816.F32 R20, R144.reuse, R6, R20 ;  /* 0x000000069014723c */ /* 0x040fe20000001814 */
[----:B------:R-:W1:Y:S07]  /*172b0*/  LDSM.16.M88.4 R4, [R194+0xa000] ;  /* 0x00a00000c204783b */ /* 0x000e6e0000000200 */
[C---:B---3--:R-:W-:Y:S08]  /*172c0*/  HMMA.16816.F32 R16, R144.reuse, R60, R16 ;  /* 0x0000003c9010723c */ /* 0x048ff00000001810 */
[C---:B------:R-:W-:Y:S01]  /*172d0*/  HMMA.16816.F32 R12, R144.reuse, R62, R12 ;  /* 0x0000003e900c723c */ /* 0x040fe2000000180c */
[----:B------:R-:W2:Y:S07]  /*172e0*/  LDSM.16.M88.4 R60, [R194+0xa800] ;  /* 0x00a80000c23c783b */ /* 0x000eae0000000200 */
[C---:B------:R-:W-:Y:S01]  /*172f0*/  HMMA.16816.F32 R44, R144.reuse, R66, R44 ;  /* 0x00000042902c723c */ /* 0x040fe2000000182c */
[----:B------:R-:W3:Y:S07]  /*17300*/  LDSM.16.M88.4 R64, [R194+0x9000] ;  /* 0x00900000c240783b */ /* 0x000eee0000000200 */
[C---:B------:R-:W-:Y:S08]  /*17310*/  HMMA.16816.F32 R32, R144.reuse, R156, R32 ;  /* 0x0000009c9020723c */ /* 0x040ff00000001820 */
[----:B------:R-:W-:Y:S01]  /*17320*/  HMMA.16816.F32 R28, R144, R158, R28 ;  /* 0x0000009e901c723c */ /* 0x000fe2000000181c */
[----:B------:R-:W4:Y:S07]  /*17330*/  LDSM.16.M88.4 R156, [R193+0x8000] ;  /* 0x00800000c19c783b */ /* 0x000f2e0000000200 */
[C---:B-1----:R-:W-:Y:S08]  /*17340*/  HMMA.16816.F32 R24, R188.reuse, R4, R24 ;  /* 0x00000004bc18723c */ /* 0x042ff00000001818 */
[C---:B------:R-:W-:Y:S08]  /*17350*/  HMMA.16816.F32 R32, R188.reuse, R8, R32 ;  /* 0x00000008bc20723c */ /* 0x040ff00000001820 */
[C---:B------:R-:W-:Y:S01]  /*17360*/  HMMA.16816.F32 R28, R188.reuse, R10, R28 ;  /* 0x0000000abc1c723c */ /* 0x040fe2000000181c */
[----:B------:R-:W-:Y:S07]  /*17370*/  LDSM.16.M88.4 R8, [R196+0x2000] ;  /* 0x00200000c408783b */ /* 0x000fee0000000200 */
[C---:B------:R-:W-:Y:S01]  /*17380*/  HMMA.16816.F32 R20, R188.reuse, R6, R20 ;  /* 0x00000006bc14723c */ /* 0x040fe20000001814 */
[----:B------:R-:W1:Y:S07]  /*17390*/  LDSM.16.M88.4 R4, [R192+0x8000] ;  /* 0x00800000c004783b */ /* 0x000e6e0000000200 */
[C---:B------:R-:W-:Y:S08]  /*173a0*/  HMMA.16816.F32 R56, R188.reuse, R140, R56 ;  /* 0x0000008cbc38723c */ /* 0x040ff00000001838 */
[C---:B--2---:R-:W-:Y:S08]  /*173b0*/  HMMA.16816.F32 R16, R188.reuse, R60, R16 ;  /* 0x0000003cbc10723c */ /* 0x044ff00000001810 */
[----:B------:R-:W-:Y:S01]  /*173c0*/  HMMA.16816.F32 R12, R188, R62, R12 ;  /* 0x0000003ebc0c723c */ /* 0x000fe2000000180c */
[----:B------:R-:W2:Y:S07]  /*173d0*/  LDSM.16.M88.4 R60, [R193+0xb800] ;  /* 0x00b80000c13c783b */ /* 0x000eae0000000200 */
[----:B------:R-:W-:Y:S08]  /*173e0*/  HMMA.16816.F32 R168, R144, R148, R168 ;  /* 0x0000009490a8723c */ /* 0x000ff000000018a8 */
[C---:B---3--:R-:W-:Y:S08]  /*173f0*/  HMMA.16816.F32 R40, R188.reuse, R64, R40 ;  /* 0x00000040bc28723c */ /* 0x048ff00000001828 */
[----:B------:R-:W-:Y:S01]  /*17400*/  HMMA.16816.F32 R36, R188, R66, R36 ;  /* 0x00000042bc24723c */ /* 0x000fe20000001824 */
[----:B------:R-:W3:Y:S07]  /*17410*/  LDSM.16.M88.4 R64, [R193+0xb000] ;  /* 0x00b00000c140783b */ /* 0x000eee0000000200 */
[C---:B------:R-:W-:Y:S08]  /*17420*/  HMMA.16816.F32 R176, R144.reuse, R152, R176 ;  /* 0x0000009890b0723c */ /* 0x040ff000000018b0 */
[----:B------:R-:W-:Y:S01]  /*17430*/  HMMA.16816.F32 R172, R144, R154, R172 ;  /* 0x0000009a90ac723c */ /* 0x000fe200000018ac */
[----:B------:R-:W5:Y:S07]  /*17440*/  LDSM.16.M88.4 R152, [R193+0x8800] ;  /* 0x00880000c198783b */ /* 0x000f6e0000000200 */
[----:B------:R-:W-:Y:S01]  /*17450*/  HMMA.16816.F32 R52, R188, R142, R52 ;  /* 0x0000008ebc34723c */ /* 0x000fe20000001834 */
[----:B------:R-:W-:Y:S07]  /*17460*/  LDSM.16.M88.4 R140, [R193+0xa000] ;  /* 0x00a00000c18c783b */ /* 0x000fee0000000200 */
[----:B----4-:R-:W-:Y:S08]  /*17470*/  HMMA.16816.F32 R56, R160, R156, R56 ;  /* 0x0000009ca038723c */ /* 0x010ff00000001838 */
[----:B------:R-:W-:Y:S08]  /*17480*/  HMMA.16816.F32 R168, R188, R180, R168 ;  /* 0x000000b4bca8723c */ /* 0x000ff000000018a8 */
[----:B------:R-:W-:Y:S01]  /*17490*/  HMMA.16816.F32 R164, R144, R150, R164 ;  /* 0x0000009690a4723c */ /* 0x000fe200000018a4 */
[----:B------:R-:W4:Y:S04]  /*174a0*/  LDSM.16.M88.4 R148, [R193+0x9000] ;  /* 0x00900000c194783b */ /* 0x000f280000000200 */
[----:B------:R-:W-:Y:S03]  /*174b0*/  LDSM.16.M88.4 R144, [R193+0x9800] ;  /* 0x00980000c190783b */ /* 0x000fe60000000200 */
[C---:B------:R-:W-:Y:S08]  /*174c0*/  HMMA.16816.F32 R176, R188.reuse, R184, R176 ;  /* 0x000000b8bcb0723c */ /* 0x040ff000000018b0 */
[----:B------:R-:W-:Y:S08]  /*174d0*/  HMMA.16816.F32 R172, R188, R186, R172 ;  /* 0x000000babcac723c */ /* 0x000ff000000018ac */
[----:B------:R-:W-:Y:S01]  /*174e0*/  HMMA.16816.F32 R52, R160, R158, R52 ;  /* 0x0000009ea034723c */ /* 0x000fe20000001834 */
[----:B------:R-:W4:Y:S07]  /*174f0*/  LDSM.16.M88.4 R156, [R192+0x8800] ;  /* 0x00880000c09c783b */ /* 0x000f2e0000000200 */
[C---:B------:R-:W-:Y:S08]  /*17500*/  HMMA.16816.F32 R48, R188.reuse, R136, R48 ;  /* 0x00000088bc30723c */ /* 0x040ff00000001830 */
[----:B------:R-:W-:Y:S01]  /*17510*/  HMMA.16816.F32 R44, R188, R138, R44 ;  /* 0x0000008abc2c723c */ /* 0x000fe2000000182c */
[----:B------:R-:W4:Y:S07]  /*17520*/  LDSM.16.M88.4 R136, [R193+0xa800] ;  /* 0x00a80000c188783b */ /* 0x000f2e0000000200 */
[----:B-1----:R-:W-:Y:S01]  /*17530*/  HMMA.16816.F32 R56, R8, R4, R56 ;  /* 0x000000040838723c */ /* 0x002fe20000001838 */
[----:B------:R-:W-:-:S02]  /*17540*/  IMAD.SHL.U32 R5, R133, 0x80, RZ ;  /* 0x0000008085057824 */ /* 0x000fc400078e00ff */
[----:B------:R-:W-:-:S05]  /*17550*/  IMAD.SHL.U32 R4, R197, 0x2, RZ ;  /* 0x00000002c5047824 */ /* 0x000fca00078e00ff */
[----:B--2---:R-:W-:Y:S01]  /*17560*/  HMMA.16816.F32 R168, R160, R60, R168 ;  /* 0x0000003ca0a8723c */ /* 0x004fe200000018a8 */
[----:B------:R-:W-:-:S05]  /*17570*/  LOP3.LUT R60, R5, 0x6, R4, 0xf8, !PT ;  /* 0x00000006053c7812 */ /* 0x000fca00078ef804 */
[C---:B------:R-:W-:Y:S02]  /*17580*/  VIADD R5, R60.reuse, 0xffffff00 ;  /* 0xffffff003c057836 */ /* 0x040fe40000000000 */
[C---:B---3--:R-:W-:Y:S03]  /*17590*/  HMMA.16816.F32 R176, R160.reuse, R64, R176 ;  /* 0x00000040a0b0723c */ /* 0x048fe600000018b0 */
[C---:B------:R-:W-:Y:S02]  /*175a0*/  ISETP.GE.AND P3, PT, R5.reuse, R0, PT ;  /* 0x000000000500720c */ /* 0x040fe40003f66270 */
[----:B------:R-:W-:Y:S01]  /*175b0*/  ISETP.GE.AND P1, PT, R5, R2, PT ;  /* 0x000000020500720c */ /* 0x000fe20003f26270 */
[----:B------:R-:W-:Y:S01]  /*175c0*/  VIADD R5, R60, 0xffffff08 ;  /* 0xffffff083c057836 */ /* 0x000fe20000000000 */
[----:B------:R-:W-:Y:S01]  /*175d0*/  FSEL R56, R56, -INF , !P3 ;  /* 0xff80000038387808 */ /* 0x000fe20005800000 */
[----:B------:R-:W-:Y:S01]  /*175e0*/  HMMA.16816.F32 R172, R160, R66, R172 ;  /* 0x00000042a0ac723c */ /* 0x000fe200000018ac */
[----:B------:R-:W1:Y:S01]  /*175f0*/  LDSM.16.M88.4 R64, [R192+0x9000] ;  /* 0x00900000c040783b */ /* 0x000e620000000200 */
[----:B------:R-:W-:-:S02]  /*17600*/  FSEL R61, R58, -INF , !P1 ;  /* 0xff8000003a3d7808 */ /* 0x000fc40004800000 */
[C---:B------:R-:W-:Y:S02]  /*17610*/  ISETP.GE.AND P0, PT, R5.reuse, R0, PT ;  /* 0x000000000500720c */ /* 0x040fe40003f06270 */
[----:B------:R-:W-:Y:S02]  /*17620*/  ISETP.GE.AND P6, PT, R5, R2, PT ;  /* 0x000000020500720c */ /* 0x000fe40003fc6270 */
[----:B------:R-:W-:Y:S01]  /*17630*/  HMMA.16816.F32 R52, R8, R6, R52 ;  /* 0x000000060834723c */ /* 0x000fe20000001834 */
[----:B------:R-:W-:-:S05]  /*17640*/  VIADD R7, R60, 0xffffff01 ;  /* 0xffffff013c077836 */ /* 0x000fca0000000000 */
[C---:B------:R-:W-:Y:S02]  /*17650*/  ISETP.GE.AND P2, PT, R7.reuse, R0, PT ;  /* 0x000000000700720c */ /* 0x040fe40003f46270 */
[C---:B-----5:R-:W-:Y:S01]  /*17660*/  HMMA.16816.F32 R48, R160.reuse, R152, R48 ;  /* 0x00000098a030723c */ /* 0x060fe20000001830 */
[----:B------:R-:W-:Y:S02]  /*17670*/  ISETP.GE.AND P4, PT, R7, R2, PT ;  /* 0x000000020700720c */ /* 0x000fe40003f86270 */
[----:B------:R-:W2:Y:S01]  /*17680*/  LDSM.16.M88.4 R4, [R192+0x9800] ;  /* 0x00980000c004783b */ /* 0x000ea20000000200 */
[----:B------:R-:W-:Y:S01]  /*17690*/  FSEL R58, R57, -INF , !P2 ;  /* 0xff800000393a7808 */ /* 0x000fe20005000000 */
[----:B------:R-:W-:Y:S01]  /*176a0*/  VIADD R57, R60, 0xffffff10 ;  /* 0xffffff103c397836 */ /* 0x000fe20000000000 */
[----:B------:R-:W-:Y:S02]  /*176b0*/  FSEL R59, R59, -INF , !P4 ;  /* 0xff8000003b3b7808 */ /* 0x000fe40006000000 */
[----:B------:R-:W-:Y:S02]  /*176c0*/  HMMA.16816.F32 R44, R160, R154, R44 ;  /* 0x0000009aa02c723c */ /* 0x000fe4000000182c */
[----:B------:R-:W-:-:S02]  /*176d0*/  ISETP.GE.AND P2, PT, R57, R0, PT ;  /* 0x000000003900720c */ /* 0x000fc40003f46270 */
[----:B------:R-:W-:Y:S02]  /*176e0*/  ISETP.GE.AND P3, PT, R57, R2, PT ;  /* 0x000000023900720c */ /* 0x000fe40003f66270 */
[----:B------:R-:W-:Y:S02]  /*176f0*/  FSEL R57, R54, -INF , !P6 ;  /* 0xff80000036397808 */ /* 0x000fe40007000000 */
[----:B----4-:R-:W-:Y:S01]  /*17700*/  HMMA.16816.F32 R40, R160, R148, R40 ;  /* 0x00000094a028723c */ /* 0x010fe20000001828 */
[----:B------:R-:W-:-:S07]  /*17710*/  FSEL R148, R52, -INF , !P0 ;  /* 0xff80000034947808 */ /* 0x000fce0004000000 */
[----:B------:R-:W-:Y:S08]  /*17720*/  HMMA.16816.F32 R48, R8, R156, R48 ;  /* 0x0000009c0830723c */ /* 0x000ff00000001830 */
[----:B------:R-:W-:Y:S01]  /*17730*/  HMMA.16816.F32 R16, R160, R136, R16 ;  /* 0x00000088a010723c */ /* 0x000fe20000001810 */
[----:B------:R-:W-:-:S05]  /*17740*/  VIADD R137, R60, 0xffffff09 ;  /* 0xffffff093c897836 */ /* 0x000fca0000000000 */
[C---:B------:R-:W-:Y:S02]  /*17750*/  ISETP.GE.AND P5, PT, R137.reuse, R0, PT ;  /* 0x000000008900720c */ /* 0x040fe40003fa6270 */
[----:B------:R-:W-:Y:S01]  /*17760*/  HMMA.16816.F32 R36, R160, R150, R36 ;  /* 0x00000096a024723c */ /* 0x000fe20000001824 */
[----:B------:R-:W-:Y:S01]  /*17770*/  ISETP.GE.AND P1, PT, R137, R2, PT ;  /* 0x000000028900720c */ /* 0x000fe20003f26270 */
[C---:B------:R-:W-:Y:S01]  /*17780*/  VIADD R137, R60.reuse, 0xffffff11 ;  /* 0xffffff113c897836 */ /* 0x040fe20000000000 */
[----:B------:R-:W-:Y:S01]  /*17790*/  FSEL R152, R53, -INF , !P5 ;  /* 0xff80000035987808 */ /* 0x000fe20006800000 */
[----:B------:R-:W-:Y:S01]  /*177a0*/  VIADD R53, R60, 0xffffff18 ;  /* 0xffffff183c357836 */ /* 0x000fe20000000000 */
[----:B------:R-:W-:Y:S02]  /*177b0*/  FSEL R224, R48, -INF , !P2 ;  /* 0xff80000030e07808 */ /* 0x000fe40005000000 */
[C---:B------:R-:W-:Y:S01]  /*177c0*/  ISETP.GE.AND P6, PT, R137.reuse, R0, PT ;  /* 0x000000008900720c */ /* 0x040fe20003fc6270 */
[----:B------:R-:W-:Y:S01]  /*177d0*/  HMMA.16816.F32 R44, R8, R158, R44 ;  /* 0x0000009e082c723c */ /* 0x000fe2000000182c */
[----:B------:R-:W-:Y:S01]  /*177e0*/  ISETP.GE.AND P5, PT, R137, R2, PT ;  /* 0x000000028900720c */ /* 0x000fe20003fa6270 */
[----:B------:R-:W-:Y:S01]  /*177f0*/  VIADD R137, R60, 0xffffff19 ;  /* 0xffffff193c897836 */ /* 0x000fe20000000000 */
[----:B------:R-:W-:-:S02]  /*17800*/  ISETP.GE.AND P4, PT, R53, R0, PT ;  /* 0x000000003500720c */ /* 0x000fc40003f86270 */
[----:B------:R-:W-:Y:S01]  /*17810*/  FSEL R222, R49, -INF , !P6 ;  /* 0xff80000031de7808 */ /* 0x000fe20007000000 */
[----:B------:R-:W-:Y:S01]  /*17820*/  VIADD R49, R60, 0xffffff20 ;  /* 0xffffff203c317836 */ /* 0x000fe20000000000 */
[C---:B------:R-:W-:Y:S01]  /*17830*/  ISETP.GE.AND P2, PT, R137.reuse, R0, PT ;  /* 0x000000008900720c */ /* 0x040fe20003f46270 */
[----:B------:R-:W-:Y:S01]  /*17840*/  HMMA.16816.F32 R32, R160, R144, R32 ;  /* 0x00000090a020723c */ /* 0x000fe20000001820 */
[----:B------:R-:W-:Y:S02]  /*17850*/  FSEL R231, R50, -INF , !P3 ;  /* 0xff80000032e77808 */ /* 0x000fe40005800000 */
[----:B------:R-:W-:Y:S02]  /*17860*/  ISETP.GE.AND P3, PT, R137, R2, PT ;  /* 0x000000028900720c */ /* 0x000fe40003f66270 */
[----:B------:R-:W-:Y:S01]  /*17870*/  FSEL R229, R51, -INF , !P5 ;  /* 0xff80000033e57808 */ /* 0x000fe20006800000 */
[----:B------:R-:W-:Y:S01]  /*17880*/  VIADD R51, R60, 0xffffff21 ;  /* 0xffffff213c337836 */ /* 0x000fe20000000000 */
[----:B------:R-:W-:Y:S01]  /*17890*/  ISETP.GE.AND P6, PT, R49, R0, PT ;  /* 0x000000003100720c */ /* 0x000fe20003fc6270 */
[----:B-1----:R-:W-:Y:S01]  /*178a0*/  HMMA.16816.F32 R40, R8, R64, R40 ;  /* 0x000000400828723c */ /* 0x002fe20000001828 */
[----:B------:R-:W-:-:S02]  /*178b0*/  FSEL R65, R55, -INF , !P1 ;  /* 0xff80000037417808 */ /* 0x000fc40004800000 */
[-C--:B------:R-:W-:Y:S02]  /*178c0*/  ISETP.GE.AND P1, PT, R53, R2.reuse, PT ;  /* 0x000000023500720c */ /* 0x080fe40003f26270 */
[----:B------:R-:W1:Y:S01]  /*178d0*/  LDSM.16.M88.4 R52, [R192+0xa000] ;  /* 0x00a00000c034783b */ /* 0x000e620000000200 */
[----:B------:R-:W-:Y:S01]  /*178e0*/  FSEL R64, R45, -INF , !P2 ;  /* 0xff8000002d407808 */ /* 0x000fe20005000000 */
[----:B------:R-:W-:Y:S01]  /*178f0*/  VIADD R45, R60, 0xffffff28 ;  /* 0xffffff283c2d7836 */ /* 0x000fe20000000000 */
[----:B------:R-:W-:Y:S01]  /*17900*/  HMMA.16816.F32 R28, R160, R146, R28 ;  /* 0x00000092a01c723c */ /* 0x000fe2000000181c */
[----:B------:R-:W-:Y:S02]  /*17910*/  ISETP.GE.AND P5, PT, R49, R2, PT ;  /* 0x000000023100720c */ /* 0x000fe40003fa6270 */
[----:B------:R-:W-:Y:S02]  /*17920*/  FSEL R233, R47, -INF , !P3 ;  /* 0xff8000002fe97808 */ /* 0x000fe40005800000 */
[----:B------:R-:W-:-:S02]  /*17930*/  FSEL R227, R46, -INF , !P1 ;  /* 0xff8000002ee37808 */ /* 0x000fc40004800000 */
[C---:B------:R-:W-:Y:S01]  /*17940*/  ISETP.GE.AND P2, PT, R45.reuse, R0, PT ;  /* 0x000000002d00720c */ /* 0x040fe20003f46270 */
[C---:B------:R-:W-:Y:S01]  /*17950*/  HMMA.16816.F32 R36, R8.reuse, R66, R36 ;  /* 0x000000420824723c */ /* 0x040fe20000001824 */
[----:B------:R-:W-:Y:S02]  /*17960*/  FSEL R66, R44, -INF , !P4 ;  /* 0xff8000002c427808 */ /* 0x000fe40006000000 */
[----:B------:R-:W-:Y:S02]  /*17970*/  ISETP.GE.AND P3, PT, R45, R2, PT ;  /* 0x000000022d00720c */ /* 0x000fe40003f66270 */
[----:B------:R-:W-:Y:S01]  /*17980*/  FSEL R214, R40, -INF , !P6 ;  /* 0xff80000028d67808 */ /* 0x000fe20007000000 */
[----:B------:R-:W3:Y:S01]  /*17990*/  LDSM.16.M88.4 R44, [R192+0xa800] ;  /* 0x00a80000c02c783b */ /* 0x000ee20000000200 */
[----:B------:R-:W-:Y:S01]  /*179a0*/  FSEL R223, R42, -INF , !P5 ;  /* 0xff8000002adf7808 */ /* 0x000fe20006800000 */
[----:B--2---:R-:W-:Y:S01]  /*179b0*/  HMMA.16816.F32 R32, R8, R4, R32 ;  /* 0x000000040820723c */ /* 0x004fe20000001820 */
[----:B------:R-:W-:Y:S01]  /*179c0*/  VIADD R5, R60, 0xffffff29 ;  /* 0xffffff293c057836 */ /* 0x000fe20000000000 */
[----:B------:R-:W-:-:S02]  /*179d0*/  ISETP.GE.AND P4, PT, R51, R0, PT ;  /* 0x000000003300720c */ /* 0x000fc40003f86270 */
[----:B------:R-:W-:Y:S02]  /*179e0*/  ISETP.GE.AND P1, PT, R51, R2, PT ;  /* 0x000000023300720c */ /* 0x000fe40003f26270 */
[C---:B------:R-:W-:Y:S02]  /*179f0*/  ISETP.GE.AND P6, PT, R5.reuse, R0, PT ;  /* 0x000000000500720c */ /* 0x040fe40003fc6270 */
[----:B------:R-:W-:Y:S01]  /*17a00*/  ISETP.GE.AND P5, PT, R5, R2, PT ;  /* 0x000000020500720c */ /* 0x000fe20003fa6270 */
[C---:B------:R-:W-:Y:S01]  /*17a10*/  VIADD R5, R60.reuse, 0xffffff30 ;  /* 0xffffff303c057836 */ /* 0x040fe20000000000 */
[----:B------:R-:W-:Y:S01]  /*17a20*/  FSEL R218, R41, -INF , !P4 ;  /* 0xff80000029da7808 */ /* 0x000fe20006000000 */
[----:B------:R-:W-:Y:S01]  /*17a30*/  HMMA.16816.F32 R28, R8, R6, R28 ;  /* 0x00000006081c723c */ /* 0x000fe2000000181c */
[----:B------:R-:W-:Y:S01]  /*17a40*/  FSEL R225, R43, -INF , !P1 ;  /* 0xff8000002be17808 */ /* 0x000fe20004800000 */
[----:B------:R-:W-:Y:S01]  /*17a50*/  VIADD R7, R60, 0xffffff31 ;  /* 0xffffff313c077836 */ /* 0x000fe20000000000 */
[----:B------:R-:W-:-:S02]  /*17a60*/  ISETP.GE.AND P4, PT, R5, R0, PT ;  /* 0x000000000500720c */ /* 0x000fc40003f86270 */
[----:B------:R-:W-:Y:S01]  /*17a70*/  ISETP.GE.AND P1, PT, R5, R2, PT ;  /* 0x000000020500720c */ /* 0x000fe20003f26270 */
[----:B------:R-:W-:Y:S01]  /*17a80*/  VIADD R5, R60, 0xffffff38 ;  /* 0xffffff383c057836 */ /* 0x000fe20000000000 */
[----:B------:R-:W-:Y:S01]  /*17a90*/  FSEL R220, R36, -INF , !P2 ;  /* 0xff80000024dc7808 */ /* 0x000fe20005000000 */
[C---:B------:R-:W-:Y:S01]  /*17aa0*/  HMMA.16816.F32 R24, R160.reuse, R140, R24 ;  /* 0x0000008ca018723c */ /* 0x040fe20000001818 */
[----:B------:R-:W-:Y:S02]  /*17ab0*/  FSEL R217, R38, -INF , !P3 ;  /* 0xff80000026d97808 */ /* 0x000fe40005800000 */
[----:B------:R-:W-:Y:S01]  /*17ac0*/  FSEL R216, R37, -INF , !P6 ;  /* 0xff80000025d87808 */ /* 0x000fe20007000000 */
[----:B------:R-:W-:Y:S01]  /*17ad0*/  VIADD R37, R60, 0xffffff39 ;  /* 0xffffff393c257836 */ /* 0x000fe20000000000 */
[----:B------:R-:W-:Y:S02]  /*17ae0*/  FSEL R215, R39, -INF , !P5 ;  /* 0xff80000027d77808 */ /* 0x000fe40006800000 */
[C---:B------:R-:W-:Y:S01]  /*17af0*/  ISETP.GE.AND P2, PT, R7.reuse, R0, PT ;  /* 0x000000000700720c */ /* 0x040fe20003f46270 */
[----:B------:R-:W-:Y:S01]  /*17b00*/  HMMA.16816.F32 R20, R160, R142, R20 ;  /* 0x0000008ea014723c */ /* 0x000fe20000001814 */
[----:B------:R-:W-:-:S02]  /*17b10*/  ISETP.GE.AND P3, PT, R7, R2, PT ;  /* 0x000000020700720c */ /* 0x000fc40003f66270 */
[C---:B------:R-:W-:Y:S02]  /*17b20*/  ISETP.GE.AND P6, PT, R5.reuse, R0, PT ;  /* 0x000000000500720c */ /* 0x040fe40003fc6270 */
[----:B------:R-:W-:Y:S02]  /*17b30*/  ISETP.GE.AND P5, PT, R5, R2, PT ;  /* 0x000000020500720c */ /* 0x000fe40003fa6270 */
[----:B------:R-:W-:Y:S01]  /*17b40*/  LDSM.16.M88.4 R4, [R192+0xb000] ;  /* 0x00b00000c004783b */ /* 0x000fe20000000200 */
[----:B------:R-:W-:Y:S01]  /*17b50*/  HMMA.16816.F32 R12, R160, R138, R12 ;  /* 0x0000008aa00c723c */ /* 0x000fe2000000180c */
[----:B------:R-:W-:Y:S01]  /*17b60*/  FSEL R187, R35, -INF , !P3 ;  /* 0xff80000023bb7808 */ /* 0x000fe20005800000 */
[----:B------:R-:W-:Y:S01]  /*17b70*/  VIADD R35, R60, 0xffffff41 ;  /* 0xffffff413c237836 */ /* 0x000fe20000000000 */
[----:B------:R-:W2:Y:S01]  /*17b80*/  LDSM.16.M88.4 R192, [R192+0xb800] ;  /* 0x00b80000c0c0783b */ /* 0x000ea20000000200 */
[----:B------:R-:W-:Y:S01]  /*17b90*/  FSEL R212, R28, -INF , !P6 ;  /* 0xff8000001cd47808 */ /* 0x000fe20007000000 */
[----:B------:R-:W-:-:S04]  /*17ba0*/  DEPBAR.LE SB0, 0x0 ;  /* 0x000080000000791a */ /* 0x000fc80000000000 */
[C---:B-1----:R-:W-:Y:S01]  /*17bb0*/  HMMA.16816.F32 R24, R8.reuse, R52, R24 ;  /* 0x000000340818723c */ /* 0x042fe20000001818 */
[----:B------:R-:W-:Y:S01]  /*17bc0*/  FSEL R196, R33, -INF , !P2 ;  /* 0xff80000021c47808 */ /* 0x000fe20005000000 */
[----:B------:R-:W-:Y:S01]  /*17bd0*/  VIADD R33, R60, 0xffffff40 ;  /* 0xffffff403c217836 */ /* 0x000fe20000000000 */
[-C--:B------:R-:W-:Y:S01]  /*17be0*/  ISETP.GE.AND P6, PT, R35, R0.reuse, PT ;  /* 0x000000002300720c */ /* 0x080fe20003fc6270 */
[----:B------:R-:W-:Y:S03]  /*17bf0*/  BAR.SYNC.DEFER_BLOCKING 0x0 ;  /* 0x0000000000007b1d */ /* 0x000fe60000010000 */
[C---:B------:R-:W-:Y:S01]  /*17c00*/  ISETP.GE.AND P2, PT, R33.reuse, R0, PT ;  /* 0x000000002100720c */ /* 0x040fe20003f46270 */
[----:B------:R-:W-:Y:S01]  /*17c10*/  HMMA.16816.F32 R20, R8, R54, R20 ;  /* 0x000000360814723c */ /* 0x000fe20000001814 */
[----:B------:R-:W-:-:S07]  /*17c20*/  ISETP.GE.AND P3, PT, R33, R2, PT ;  /* 0x000000022100720c */ /* 0x000fce0003f66270 */
[----:B------:R-:W-:Y:S01]  /*17c30*/  HMMA.16816.F32 R164, R188, R182, R164 ;  /* 0x000000b6bca4723c */ /* 0x000fe200000018a4 */
[----:B------:R-:W-:Y:S02]  /*17c40*/  FSEL R190, R32, -INF , !P4 ;  /* 0xff80000020be7808 */ /* 0x000fe40006000000 */
[----:B------:R-:W-:Y:S02]  /*17c50*/  ISETP.GE.AND P4, PT, R37, R0, PT ;  /* 0x000000002500720c */ /* 0x000fe40003f86270 */
[----:B------:R-:W-:Y:S02]  /*17c60*/  FSEL R191, R34, -INF , !P1 ;  /* 0xff80000022bf7808 */ /* 0x000fe40004800000 */
[----:B------:R-:W-:Y:S01]  /*17c70*/  FSEL R189, R30, -INF , !P5 ;  /* 0xff8000001ebd7808 */ /* 0x000fe20006800000 */
[----:B---3--:R-:W-:Y:S01]  /*17c80*/  HMMA.16816.F32 R16, R8, R44, R16 ;  /* 0x0000002c0810723c */ /* 0x008fe20000001810 */
[----:B------:R-:W-:Y:S01]  /*17c90*/  FSEL R188, R29, -INF , !P4 ;  /* 0xff8000001dbc7808 */ /* 0x000fe20006000000 */
[----:B------:R-:W-:Y:S01]  /*17ca0*/  VIADD R29, R60, 0xffffff48 ;  /* 0xffffff483c1d7836 */ /* 0x000fe20000000000 */
[----:B------:R-:W-:-:S02]  /*17cb0*/  ISETP.GE.AND P1, PT, R37, R2, PT ;  /* 0x000000022500720c */ /* 0x000fc40003f26270 */
[----:B------:R-:W-:Y:S02]  /*17cc0*/  ISETP.GE.AND P5, PT, R35, R2, PT ;  /* 0x000000022300720c */ /* 0x000fe40003fa6270 */
[----:B------:R-:W-:Y:S01]  /*17cd0*/  FSEL R203, R31, -INF , !P1 ;  /* 0xff8000001fcb7808 */ /* 0x000fe20004800000 */
[----:B------:R-:W-:Y:S01]  /*17ce0*/  HMMA.16816.F32 R12, R8, R46, R12 ;  /* 0x0000002e080c723c */ /* 0x000fe2000000180c */
[----:B------:R-:W-:Y:S01]  /*17cf0*/  FSEL R182, R25, -INF , !P6 ;  /* 0xff80000019b67808 */ /* 0x000fe20007000000 */
[C---:B------:R-:W-:Y:S01]  /*17d00*/  VIADD R25, R60.reuse, 0xffffff50 ;  /* 0xffffff503c197836 */ /* 0x040fe20000000000 */
[----:B------:R-:W-:Y:S01]  /*17d10*/  FSEL R185, R27, -INF , !P5 ;  /* 0xff8000001bb97808 */ /* 0x000fe20006800000 */
[C---:B------:R-:W-:Y:S01]  /*17d20*/  VIADD R27, R60.reuse, 0xffffff51 ;  /* 0xffffff513c1b7836 */ /* 0x040fe20000000000 */
[C---:B------:R-:W-:Y:S01]  /*17d30*/  ISETP.GE.AND P4, PT, R29.reuse, R0, PT ;  /* 0x000000001d00720c */ /* 0x040fe20003f86270 */
[----:B------:R-:W-:Y:S01]  /*17d40*/  VIADD R31, R60, 0xffffff49 ;  /* 0xffffff493c1f7836 */ /* 0x000fe20000000000 */
[----:B------:R-:W-:Y:S01]  /*17d50*/  ISETP.GE.AND P1, PT, R29, R2, PT ;  /* 0x000000021d00720c */ /* 0x000fe20003f26270 */
[----:B------:R-:W-:Y:S01]  /*17d60*/  HMMA.16816.F32 R164, R160, R62, R164 ;  /* 0x0000003ea0a4723c */ /* 0x000fe200000018a4 */
[----:B------:R-:W-:-:S02]  /*17d70*/  FSEL R186, R20, -INF , !P4 ;  /* 0xff80000014ba7808 */ /* 0x000fc40006000000 */
[----:B------:R-:W-:Y:S02]  /*17d80*/  FSEL R183, R22, -INF , !P1 ;  /* 0xff80000016b77808 */ /* 0x000fe40004800000 */
[----:B------:R-:W-:Y:S02]  /*17d90*/  FSEL R180, R24, -INF , !P2 ;  /* 0xff80000018b47808 */ /* 0x000fe40005000000 */
[----:B------:R-:W-:Y:S01]  /*17da0*/  FSEL R181, R26, -INF , !P3 ;  /* 0xff8000001ab57808 */ /* 0x000fe20005800000 */
[----:B--2---:R-:W-:Y:S01]  /*17db0*/  HMMA.16816.F32 R168, R8, R192, R168 ;  /* 0x000000c008a8723c */ /* 0x004fe200000018a8 */
[C---:B------:R-:W-:Y:S02]  /*17dc0*/  ISETP.GE.AND P6, PT, R25.reuse, R0, PT ;  /* 0x000000001900720c */ /* 0x040fe40003fc6270 */
[----:B------:R-:W-:Y:S02]  /*17dd0*/  ISETP.GE.AND P5, PT, R25, R2, PT ;  /* 0x000000021900720c */ /* 0x000fe40003fa6270 */
[----:B------:R-:W-:-:S02]  /*17de0*/  ISETP.GE.AND P4, PT, R27, R0, PT ;  /* 0x000000001b00720c */ /* 0x000fc40003f86270 */
[----:B------:R-:W-:Y:S02]  /*17df0*/  ISETP.GE.AND P1, PT, R27, R2, PT ;  /* 0x000000021b00720c */ /* 0x000fe40003f26270 */
[C---:B------:R-:W-:Y:S01]  /*17e00*/  HMMA.16816.F32 R24, R8.reuse, R4, R176 ;  /* 0x000000040818723c */ /* 0x040fe200000018b0 */
[----:B------:R-:W-:Y:S01]  /*17e10*/  VIADD R5, R60, 0xffffff59 ;  /* 0xffffff593c057836 */ /* 0x000fe20000000000 */
[-C--:B------:R-:W-:Y:S02]  /*17e20*/  ISETP.GE.AND P2, PT, R31, R0.reuse, PT ;  /* 0x000000001f00720c */ /* 0x080fe40003f46270 */
[----:B------:R-:W-:Y:S02]  /*17e30*/  FSEL R178, R16, -INF , !P6 ;  /* 0xff80000010b27808 */ /* 0x000fe40007000000 */
[----:B------:R-:W-:Y:S02]  /*17e40*/  FSEL R177, R18, -INF , !P5 ;  /* 0xff80000012b17808 */ /* 0x000fe40006800000 */
[C---:B------:R-:W-:Y:S01]  /*17e50*/  ISETP.GE.AND P6, PT, R5.reuse, R0, PT ;  /* 0x000000000500720c */ /* 0x040fe20003fc6270 */
[----:B------:R-:W-:Y:S01]  /*17e60*/  HMMA.16816.F32 R164, R8, R194, R164 ;  /* 0x000000c208a4723c */ /* 0x000fe200000018a4 */
[----:B------:R-:W-:-:S02]  /*17e70*/  ISETP.GE.AND P5, PT, R5, R2, PT ;  /* 0x000000020500720c */ /* 0x000fc40003fa6270 */
[----:B------:R-:W-:Y:S01]  /*17e80*/  FSEL R184, R21, -INF , !P2 ;  /* 0xff80000015b87808 */ /* 0x000fe20005000000 */
[C---:B------:R-:W-:Y:S01]  /*17e90*/  VIADD R21, R60.reuse, 0xffffff58 ;  /* 0xffffff583c157836 */ /* 0x040fe20000000000 */
[----:B------:R-:W-:Y:S01]  /*17ea0*/  FSEL R176, R17, -INF , !P4 ;  /* 0xff80000011b07808 */ /* 0x000fe20006000000 */
[C---:B------:R-:W-:Y:S01]  /*17eb0*/  VIADD R17, R60.reuse, 0xffffff60 ;  /* 0xffffff603c117836 */ /* 0x040fe20000000000 */
[----:B------:R-:W-:Y:S01]  /*17ec0*/  ISETP.GE.AND P3, PT, R31, R2, PT ;  /* 0x000000021f00720c */ /* 0x000fe20003f66270 */
[----:B------:R-:W-:Y:S01]  /*17ed0*/  HMMA.16816.F32 R4, R8, R6, R172 ;  /* 0x000000060804723c */ /* 0x000fe200000018ac */
[----:B------:R-:W-:Y:S01]  /*17ee0*/  FSEL R175, R19, -INF , !P1 ;  /* 0xff80000013af7808 */ /* 0x000fe20004800000 */
[C---:B------:R-:W-:Y:S01]  /*17ef0*/  VIADD R19, R60.reuse, 0xffffff61 ;  /* 0xffffff613c137836 */ /* 0x040fe20000000000 */
[-C--:B------:R-:W-:Y:S01]  /*17f00*/  ISETP.GE.AND P2, PT, R21, R0.reuse, PT ;  /* 0x000000001500720c */ /* 0x080fe20003f46270 */
[C---:B------:R-:W-:Y:S01]  /*17f10*/  VIADD R9, R60.reuse, 0xffffff78 ;  /* 0xffffff783c097836 */ /* 0x040fe20000000000 */
[----:B------:R-:W-:Y:S01]  /*17f20*/  FSEL R172, R13, -INF , !P6 ;  /* 0xff8000000dac7808 */ /* 0x000fe20007000000 */
[----:B------:R-:W-:Y:S01]  /*17f30*/  VIADD R13, R60, 0xffffff69 ;  /* 0xffffff693c0d7836 */ /* 0x000fe20000000000 */
[----:B------:R-:W-:-:S02]  /*17f40*/  ISETP.GE.AND P4, PT, R17, R0, PT ;  /* 0x000000001100720c */ /* 0x000fc40003f86270 */
[----:B------:R-:W-:Y:S02]  /*17f50*/  FSEL R174, R12, -INF , !P2 ;  /* 0xff8000000cae7808 */ /* 0x000fe40005000000 */
[----:B------:R-:W-:Y:S02]  /*17f60*/  ISETP.GE.AND P2, PT, R19, R0, PT ;  /* 0x000000001300720c */ /* 0x000fe40003f46270 */
[----:B------:R-:W-:Y:S02]  /*17f70*/  FSEL R179, R23, -INF , !P3 ;  /* 0xff80000017b37808 */ /* 0x000fe40005800000 */
[-C--:B------:R-:W-:Y:S01]  /*17f80*/  ISETP.GE.AND P1, PT, R17, R2.reuse, PT ;  /* 0x000000021100720c */ /* 0x080fe20003f26270 */
[----:B------:R-:W-:Y:S01]  /*17f90*/  VIADD R17, R60, 0xffffff68 ;  /* 0xffffff683c117836 */ /* 0x000fe20000000000 */
[----:B------:R-:W-:Y:S02]  /*17fa0*/  FSEL R138, R24, -INF , !P4 ;  /* 0xff800000188a7808 */ /* 0x000fe40006000000 */
[----:B------:R-:W-:-:S02]  /*17fb0*/  ISETP.GE.AND P3, PT, R21, R2, PT ;  /* 0x000000021500720c */ /* 0x000fc40003f66270 */
[----:B------:R-:W-:Y:S02]  /*17fc0*/  ISETP.GE.AND P4, PT, R13, R0, PT ;  /* 0x000000000d00720c */ /* 0x000fe40003f86270 */
[----:B------:R-:W-:Y:S02]  /*17fd0*/  FSEL R137, R25, -INF , !P2 ;  /* 0xff80000019897808 */ /* 0x000fe40005000000 */
[-C--:B------:R-:W-:Y:S01]  /*17fe0*/  ISETP.GE.AND P2, PT, R13, R2.reuse, PT ;  /* 0x000000020d00720c */ /* 0x080fe20003f46270 */
[----:B------:R-:W-:Y:S01]  /*17ff0*/  VIADD R13, R60, 0xffffff70 ;  /* 0xffffff703c0d7836 */ /* 0x000fe20000000000 */
[----:B------:R-:W-:Y:S02]  /*18000*/  FSEL R173, R14, -INF , !P3 ;  /* 0xff8000000ead7808 */ /* 0x000fe40005800000 */
[----:B------:R-:W-:Y:S01]  /*18010*/  FSEL R163, R15, -INF , !P5 ;  /* 0xff8000000fa37808 */ /* 0x000fe20006800000 */
[C---:B------:R-:W-:Y:S01]  /*18020*/  VIADD R15, R60.reuse, 0xffffff71 ;  /* 0xffffff713c0f7836 */ /* 0x040fe20000000000 */
[----:B------:R-:W-:Y:S01]  /*18030*/  FSEL R140, R5, -INF , !P4 ;  /* 0xff800000058c7808 */ /* 0x000fe20006000000 */
[----:B------:R-:W-:Y:S01]  /*18040*/  VIADD R5, R60, 0xffffff79 ;  /* 0xffffff793c057836 */ /* 0x000fe20000000000 */
[----:B------:R-:W-:-:S02]  /*18050*/  ISETP.GE.AND P3, PT, R19, R2, PT ;  /* 0x000000021300720c */ /* 0x000fc40003f66270 */
[----:B------:R-:W-:Y:S02]  /*18060*/  ISETP.GE.AND P6, PT, R17, R0, PT ;  /* 0x000000001100720c */ /* 0x000fe40003fc6270 */
[----:B------:R-:W-:Y:S02]  /*18070*/  FSEL R136, R26, -INF , !P1 ;  /* 0xff8000001a887808 */ /* 0x000fe40004800000 */
[----:B------:R-:W-:Y:S02]  /*18080*/  ISETP.GE.AND P1, PT, R13, R2, PT ;  /* 0x000000020d00720c */ /* 0x000fe40003f26270 */
[----:B------:R-:W-:Y:S02]  /*18090*/  FSEL R141, R27, -INF , !P3 ;  /* 0xff8000001b8d7808 */ /* 0x000fe40005800000 */
[----:B------:R-:W-:Y:S02]  /*180a0*/  FSEL R143, R4, -INF , !P6 ;  /* 0xff800000048f7808 */ /* 0x000fe40007000000 */
[----:B------:R-:W-:-:S02]  /*180b0*/  ISETP.GE.AND P3, PT, R13, R0, PT ;  /* 0x000000000d00720c */ /* 0x000fc40003f66270 */
[-C--:B------:R-:W-:Y:S02]  /*180c0*/  ISETP.GE.AND P0, PT, R15, R0.reuse, PT ;  /* 0x000000000f00720c */ /* 0x080fe40003f06270 */
[-C--:B------:R-:W-:Y:S02]  /*180d0*/  ISETP.GE.AND P6, PT, R9, R0.reuse, PT ;  /* 0x000000000900720c */ /* 0x080fe40003fc6270 */
[----:B------:R-:W-:Y:S02]  /*180e0*/  ISETP.GE.AND P4, PT, R5, R0, PT ;  /* 0x000000000500720c */ /* 0x000fe40003f86270 */
[----:B------:R-:W-:Y:S02]  /*180f0*/  FSEL R0, R170, -INF , !P1 ;  /* 0xff800000aa007808 */ /* 0x000fe40004800000 */
[----:B------:R-:W-:Y:S02]  /*18100*/  ISETP.GE.AND P1, PT, R133, 0x3, PT ;  /* 0x000000038500780c */ /* 0x000fe40003f26270 */
[----:B------:R-:W-:-:S02]  /*18110*/  ISETP.GE.AND P5, PT, R17, R2, PT ;  /* 0x000000021100720c */ /* 0x000fc40003fa6270 */
[----:B------:R-:W-:Y:S02]  /*18120*/  FSEL R142, R7, -INF , !P2 ;  /* 0xff800000078e7808 */ /* 0x000fe40005000000 */
[----:B------:R-:W-:Y:S02]  /*18130*/  FSEL R139, R6, -INF , !P5 ;  /* 0xff800000068b7808 */ /* 0x000fe40006800000 */
[----:B------:R-:W-:Y:S02]  /*18140*/  FSEL R144, R168, -INF , !P3 ;  /* 0xff800000a8907808 */ /* 0x000fe40005800000 */
[-C--:B------:R-:W-:Y:S02]  /*18150*/  ISETP.GE.AND P5, PT, R15, R2.reuse, PT ;  /* 0x000000020f00720c */ /* 0x080fe40003fa6270 */
[-C--:B------:R-:W-:Y:S02]  /*18160*/  ISETP.GE.AND P3, PT, R9, R2.reuse, PT ;  /* 0x000000020900720c */ /* 0x080fe40003f66270 */
[----:B------:R-:W-:-:S02]  /*18170*/  ISETP.GE.AND P2, PT, R5, R2, PT ;  /* 0x000000020500720c */ /* 0x000fc40003f46270 */
[----:B------:R-:W-:Y:S02]  /*18180*/  FSEL R145, R169, -INF , !P0 ;  /* 0xff800000a9917808 */ /* 0x000fe40004000000 */
[----:B------:R-:W-:Y:S02]  /*18190*/  ISETP.NE.AND P0, PT, R135, RZ, PT ;  /* 0x000000ff8700720c */ /* 0x000fe40003f05270 */
[----:B------:R-:W-:Y:S02]  /*181a0*/  FSEL R147, R171, -INF , !P5 ;  /* 0xff800000ab937808 */ /* 0x000fe40006800000 */
[----:B------:R-:W-:Y:S02]  /*181b0*/  FSEL R149, R164, -INF , !P6 ;  /* 0xff800000a4957808 */ /* 0x000fe40007000000 */
[----:B------:R-:W-:Y:S02]  /*181c0*/  FSEL R146, R165, -INF , !P4 ;  /* 0xff800000a5927808 */ /* 0x000fe40006000000 */
[----:B------:R-:W-:-:S02]  /*181d0*/  FSEL R135, R166, -INF , !P3 ;  /* 0xff800000a6877808 */ /* 0x000fc40005800000 */
        /* <DEDUP_REMOVED lines=37> */
[----:B------:R-:W-:Y:S02]  /*18430*/  ISETP.NE.AND P1, PT, R5, RZ, PT ;  /* 0x000000ff0500720c */ /* 0x000fe40003f25270 */
[----:B------:R-:W-:-:S07]  /*18440*/  LOP3.LUT R7, RZ, R5, RZ, 0x33, !PT ;  /* 0x00000005ff077212 */ /* 0x000fce00078e33ff */
        /* <DEDUP_REMOVED lines=14> */
[C---:B------:R-:W-:Y:S01]  /*18530*/  IMAD R5, R6.reuse, UR11, R5 ;  /* 0x0000000b06057c24 */ /* 0x040fe2000f8e0205 */
[----:B----4-:R-:W-:Y:S01]  /*18540*/  IADD3 R4, PT, PT, R9, -R4, RZ ;  /* 0x8000000409047210 */ /* 0x010fe20007ffe0ff */
[----:B------:R-:W-:-:S03]  /*18550*/  IMAD.WIDE.U32 R8, R6, UR10, RZ ;  /* 0x0000000a06087c25 */ /* 0x000fc6000f8e00ff */
[----:B------:R-:W-:Y:S01]  /*18560*/  SHF.R.S32.HI R6, RZ, 0x1f, R4 ;  /* 0x0000001fff067819 */ /* 0x000fe20000011404 */
[----:B------:R-:W-:-:S04]  /*18570*/  IMAD.IADD R9, R9, 0x1, R5 ;  /* 0x0000000109097824 */ /* 0x000fc800078e0205 */
[----:B---3--:R-:W-:Y:S02]  /*18580*/  IMAD R5, R6, UR8, RZ ;  /* 0x0000000806057c24 */ /* 0x008fe4000f8e02ff */
[----:B------:R-:W-:-:S04]  /*18590*/  IMAD.WIDE.U32 R8, R4, UR8, R8 ;  /* 0x0000000804087c25 */ /* 0x000fc8000f8e0008 */
[----:B------:R-:W-:Y:S01]  /*185a0*/  IMAD R5, R4, UR9, R5 ;  /* 0x0000000904057c24 */ /* 0x000fe2000f8e0205 */
[----:B------:R-:W-:-:S04]  /*185b0*/  LEA R206, P1, R8, R206, 0x1 ;  /* 0x000000ce08ce7211 */ /* 0x000fc800078208ff */
[----:B------:R-:W-:-:S04]  /*185c0*/  IADD3 R5, PT, PT, R9, R5, RZ ;  /* 0x0000000509057210 */ /* 0x000fc80007ffe0ff */
[----:B------:R-:W-:Y:S01]  /*185d0*/  LEA.HI.X R207, R8, R207, R5, 0x1, P1 ;  /* 0x000000cf08cf7211 */ /* 0x000fe200008f0c05 */
[----:B------:R-:W-:Y:S06]  /*185e0*/  BRA `(.L_x_2300) ;  /* 0x0000000000207947 */ /* 0x000fec0003800000 */
.L_x_2299:
        /* <DEDUP_REMOVED lines=8> */
.L_x_2300:
        /* <DEDUP_REMOVED lines=37> */
.L_x_2298:
[----:B--2---:R-:W-:Y:S01]  /*188c0*/  FMNMX3.FTZ R7, R132, R56, R58, !PT ;  /* 0x0000003884077276 */ /* 0x004fe2000781003a */
[----:B------:R-:W1:Y:S01]  /*188d0*/  LDCU UR4, c[0x0][0x45c] ;  /* 0x00008b80ff0477ac */ /* 0x000e620008000800 */
        /* <DEDUP_REMOVED lines=33> */
[----:B------:R-:W-:Y:S01]  /*18af0*/  LOP3.LUT P3, RZ, R197, 0x2, RZ, 0xc0, !PT ;  /* 0x00000002c5ff7812 */ /* 0x000fe2000786c0ff */
[----:B------:R-:W2:Y:S01]  /*18b00*/  SHFL.BFLY PT, R4, R7, 0x2, 0x1f ;  /* 0x0c401f0007047f89 */ /* 0x000ea200000e0000 */
[----:B------:R-:W-:Y:S02]  /*18b10*/  IADD3 R16, PT, PT, R200, 0xc000, RZ ;  /* 0x0000c000c8107810 */ /* 0x000fe40007ffe0ff */
[----:B------:R-:W-:Y:S01]  /*18b20*/  SEL R161, R199, 0xffffffe0, !P3 ;  /* 0xffffffe0c7a17807 */ /* 0x000fe20005800000 */
[----:B------:R-:W3:Y:S01]  /*18b30*/  SHFL.BFLY PT, R5, R6, 0x2, 0x1f ;  /* 0x0c401f0006057f89 */ /* 0x000ee200000e0000 */
[----:B------:R-:W-:-:S02]  /*18b40*/  VIMNMX R133, PT, PT, R133, 0x2, !PT ;  /* 0x0000000285857848 */ /* 0x000fc40007fe0100 */
        /* <DEDUP_REMOVED lines=18> */
[----:B------:R-:W-:Y:S01]  /*18c70*/  IADD3 R3, PT, PT, R161, R200, RZ ;  /* 0x000000c8a1037210 */ /* 0x000fe20007ffe0ff */
[--C-:B------:R-:W-:Y:S01]  /*18c80*/  FFMA.FTZ R148, R61, UR4, -R150.reuse ;  /* 0x000000043d947c23 */ /* 0x100fe20008010896 */
[--C-:B------:R-:W-:Y:S01]  /*18c90*/  FFMA.FTZ R154, R56, UR4, -R155.reuse ;  /* 0x00000004389a7c23 */ /* 0x100fe2000801089b */
[----:B------:R-:W1:Y:S01]  /*18ca0*/  MUFU.EX2 R160, R160 ;  /* 0x000000a000a07308 */ /* 0x000e620000000800 */
[----:B------:R-:W-:Y:S01]  /*18cb0*/  FMUL.FTZ R158, R4, UR4 ;  /* 0x00000004049e7c20 */ /* 0x000fe20008410000 */
[----:B------:R-:W2:Y:S01]  /*18cc0*/  LDSM.16.MT88.4 R52, [R3+0x10000] ;  /* 0x010000000334783b */ /* 0x000ea20000004200 */
[--C-:B------:R-:W-:Y:S01]  /*18cd0*/  FFMA.FTZ R153, R58, UR4, -R155.reuse ;  /* 0x000000043a997c23 */ /* 0x100fe2000801089b */
[--C-:B------:R-:W-:Y:S01]  /*18ce0*/  FFMA.FTZ R151, R152, UR4, -R155.reuse ;  /* 0x0000000498977c23 */ /* 0x100fe2000801089b */
[--C-:B------:R-:W-:Y:S01]  /*18cf0*/  FFMA.FTZ R134, R59, UR4, -R150.reuse ;  /* 0x000000043b867c23 */ /* 0x100fe20008010896 */
[--C-:B------:R-:W-:Y:S01]  /*18d00*/  FFMA.FTZ R159, R65, UR4, -R150.reuse ;  /* 0x00000004419f7c23 */ /* 0x100fe20008010896 */
[----:B------:R-:W3:Y:S01]  /*18d10*/  MUFU.EX2 R158, R158 ;  /* 0x0000009e009e7308 */ /* 0x000ee20000000800 */
[--C-:B------:R-:W-:Y:S01]  /*18d20*/  FFMA.FTZ R57, R57, UR4, -R150.reuse ;  /* 0x0000000439397c23 */ /* 0x100fe20008010896 */
[----:B------:R-:W-:Y:S01]  /*18d30*/  LDSM.16.MT88.4 R20, [R3+0xc000] ;  /* 0x00c000000314783b */ /* 0x000fe20000004200 */
[--C-:B------:R-:W-:Y:S01]  /*18d40*/  FFMA.FTZ R165, R191, UR4, -R150.reuse ;  /* 0x00000004bfa57c23 */ /* 0x100fe20008010896 */
[----:B------:R-:W-:Y:S01]  /*18d50*/  MUFU.EX2 R154, R154 ;  /* 0x0000009a009a7308 */ /* 0x000fe20000000800 */
[--C-:B------:R-:W-:Y:S01]  /*18d60*/  FFMA.FTZ R162, R187, UR4, -R150.reuse ;  /* 0x00000004bba27c23 */ /* 0x100fe20008010896 */
[--C-:B------:R-:W-:Y:S01]  /*18d70*/  FFMA.FTZ R164, R203, UR4, -R150.reuse ;  /* 0x00000004cba47c23 */ /* 0x100fe20008010896 */
[-C--:B-1----:R-:W-:Y:S01]  /*18d80*/  FMUL.FTZ R8, R128, R160.reuse ;  /* 0x000000a080087220 */ /* 0x082fe20000410000 */
[----:B------:R-:W-:Y:S01]  /*18d90*/  IADD3 R128, PT, PT, R200, 0xc040, RZ ;  /* 0x0000c040c8807810 */ /* 0x000fe20007ffe0ff */
[----:B------:R-:W1:Y:S01]  /*18da0*/  MUFU.EX2 R153, R153 ;  /* 0x0000009900997308 */ /* 0x000e620000000800 */
[----:B------:R-:W-:Y:S01]  /*18db0*/  @P0 IADD3 R128, PT, PT, R16, -0x40, RZ ;  /* 0xffffffc010800810 */ /* 0x000fe20007ffe0ff */
[-C--:B------:R-:W-:Y:S01]  /*18dc0*/  FMUL.FTZ R40, R96, R160.reuse ;  /* 0x000000a060287220 */ /* 0x080fe20000410000 */
[----:B------:R-:W-:Y:S01]  /*18dd0*/  FMUL.FTZ R41, R97, R160 ;  /* 0x000000a061297220 */ /* 0x000fe20000410000 */
[----:B------:R-:W-:Y:S01]  /*18de0*/  MUFU.EX2 R152, R6 ;  /* 0x0000000600987308 */ /* 0x000fe20000000800 */
[----:B------:R-:W-:Y:S01]  /*18df0*/  IADD3 R161, PT, PT, R161, R128, RZ ;  /* 0x00000080a1a17210 */ /* 0x000fe20007ffe0ff */
[----:B------:R-:W4:Y:S01]  /*18e00*/  LDSM.16.MT88.4 R60, [R128+0x4000] ;  /* 0x00400000803c783b */ /* 0x000f220000004200 */
[-C--:B---3--:R-:W-:Y:S01]  /*18e10*/  FMUL.FTZ R42, R98, R158.reuse ;  /* 0x0000009e622a7220 */ /* 0x088fe20000410000 */
[----:B------:R-:W3:Y:S01]  /*18e20*/  MUFU.EX2 R151, R151 ;  /* 0x0000009700977308 */ /* 0x000ee20000000800 */
[----:B------:R-:W-:Y:S01]  /*18e30*/  FMUL.FTZ R43, R99, R158 ;  /* 0x0000009e632b7220 */ /* 0x000fe20000410000 */
[----:B------:R-:W5:Y:S01]  /*18e40*/  LDSM.16.MT88.4 R28, [R128] ;  /* 0x00000000801c783b */ /* 0x000f620000004200 */
[----:B------:R-:W-:Y:S01]  /*18e50*/  FMUL.FTZ R56, R112, R160 ;  /* 0x000000a070387220 */ /* 0x000fe20000410000 */
[----:B------:R-:W-:Y:S01]  /*18e60*/  MUFU.EX2 R148, R148 ;  /* 0x0000009400947308 */ /* 0x000fe20000000800 */
[----:B------:R-:W-:Y:S01]  /*18e70*/  FMUL.FTZ R59, R115, R158 ;  /* 0x0000009e733b7220 */ /* 0x000fe20000410000 */
[----:B------:R-:W5:Y:S01]  /*18e80*/  LDSM.16.MT88.4 R36, [R161] ;  /* 0x00000000a124783b */ /* 0x000f620000004200 */
[----:B-1----:R-:W-:Y:S01]  /*18e90*/  F2FP.F16.F32.PACK_AB R4, R153, R154 ;  /* 0x0000009a9904723e */ /* 0x002fe200000000ff */
[----:B------:R-:W1:Y:S01]  /*18ea0*/  MUFU.EX2 R134, R134 ;  /* 0x0000008600867308 */ /* 0x000e620000000800 */
[----:B------:R-:W-:Y:S01]  /*18eb0*/  FMUL.FTZ R9, R129, R160 ;  /* 0x000000a081097220 */ /* 0x000fe20000410000 */
[----:B------:R-:W5:Y:S01]  /*18ec0*/  LDSM.16.MT88.4 R96, [R161+0x4000] ;  /* 0x00400000a160783b */ /* 0x000f620000004200 */
[-C--:B------:R-:W-:Y:S01]  /*18ed0*/  FMUL.FTZ R10, R130, R158.reuse ;  /* 0x0000009e820a7220 */ /* 0x080fe20000410000 */
[----:B------:R2:W-:Y:S01]  /*18ee0*/  MUFU.EX2 R132, R57 ;  /* 0x0000003900847308 */ /* 0x0005e20000000800 */
[----:B------:R-:W-:Y:S01]  /*18ef0*/  FMUL.FTZ R11, R131, R158 ;  /* 0x0000009e830b7220 */ /* 0x000fe20000410000 */
[----:B---3--:R-:W-:Y:S01]  /*18f00*/  F2FP.F16.F32.PACK_AB R6, R151, R152 ;  /* 0x000000989706723e */ /* 0x008fe200000000ff */
[--C-:B------:R-:W-:Y:S01]  /*18f10*/  FFMA.FTZ R115, R66, UR4, -R155.reuse ;  /* 0x0000000442737c23 */ /* 0x100fe2000801089b */
[----:B------:R-:W3:Y:S01]  /*18f20*/  MUFU.EX2 R159, R159 ;  /* 0x0000009f009f7308 */ /* 0x000ee20000000800 */
[--C-:B------:R-:W-:Y:S01]  /*18f30*/  FFMA.FTZ R112, R64, UR4, -R155.reuse ;  /* 0x0000000440707c23 */ /* 0x100fe2000801089b */
[-C--:B------:R-:W-:Y:S01]  /*18f40*/  FMUL.FTZ R68, R68, R160.reuse ;  /* 0x000000a044447220 */ /* 0x080fe20000410000 */
[----:B------:R-:W-:Y:S01]  /*18f50*/  FMUL.FTZ R69, R69, R160 ;  /* 0x000000a045457220 */ /* 0x000fe20000410000 */
[-C--:B------:R-:W-:Y:S01]  /*18f60*/  FMUL.FTZ R70, R70, R158.reuse ;  /* 0x0000009e46467220 */ /* 0x080fe20000410000 */
[----:B------:R-:W-:Y:S01]  /*18f70*/  FMUL.FTZ R71, R71, R158 ;  /* 0x0000009e47477220 */ /* 0x000fe20000410000 */
[----:B-1----:R-:W-:Y:S01]  /*18f80*/  F2FP.F16.F32.PACK_AB R5, R134, R148 ;  /* 0x000000948605723e */ /* 0x002fe200000000ff */
[----:B------:R-:W1:Y:S01]  /*18f90*/  LDSM.16.MT88.4 R64, [R200+0x10800] ;  /* 0x01080000c840783b */ /* 0x000e620000004200 */
[-C--:B------:R-:W-:Y:S01]  /*18fa0*/  FMUL.FTZ R48, R104, R160.reuse ;  /* 0x000000a068307220 */ /* 0x080fe20000410000 */
[----:B------:R-:W-:Y:S01]  /*18fb0*/  FMUL.FTZ R49, R105, R160 ;  /* 0x000000a069317220 */ /* 0x000fe20000410000 */
[-C--:B------:R-:W-:Y:S01]  /*18fc0*/  FMUL.FTZ R50, R106, R158.reuse ;  /* 0x0000009e6a327220 */ /* 0x080fe20000410000 */
[----:B------:R-:W-:Y:S01]  /*18fd0*/  FMUL.FTZ R51, R107, R158 ;  /* 0x0000009e6b337220 */ /* 0x000fe20000410000 */
[----:B--2---:R-:W-:Y:S01]  /*18fe0*/  FMUL.FTZ R57, R113, R160 ;  /* 0x000000a071397220 */ /* 0x004fe20000410000 */
[----:B------:R-:W-:Y:S01]  /*18ff0*/  FMUL.FTZ R58, R114, R158 ;  /* 0x0000009e723a7220 */ /* 0x000fe20000410000 */
[----:B---3--:R-:W-:Y:S01]  /*19000*/  F2FP.F16.F32.PACK_AB R7, R159, R132 ;  /* 0x000000849f07723e */ /* 0x008fe200000000ff */
        /* <DEDUP_REMOVED lines=13> */
[--C-:B------:R-:W-:Y:S01]  /*190e0*/  FFMA.FTZ R114, R222, UR4, -R155.reuse ;  /* 0x00000004de727c23 */ /* 0x100fe2000801089b */
[--C-:B------:R-:W-:Y:S01]  /*190f0*/  FFMA.FTZ R113, R233, UR4, -R150.reuse ;  /* 0x00000004e9717c23 */ /* 0x100fe20008010896 */
[-C--:B------:R-:W-:Y:S01]  /*19100*/  FMUL.FTZ R16, R72, R160.reuse ;  /* 0x000000a048107220 */ /* 0x080fe20000410000 */
[C---:B------:R-:W-:Y:S01]  /*19110*/  HMMA.16816.F32 R12, R4.reuse, R14, R68 ;  /* 0x0000000e040c723c */ /* 0x040fe20000001844 */
[----:B------:R-:W2:Y:S01]  /*19120*/  LDSM.16.MT88.4 R68, [R161+0x800] ;  /* 0x00080000a144783b */ /* 0x000ea20000004200 */
        /* <DEDUP_REMOVED lines=8> */
[-C--:B------:R-:W-:Y:S01]  /*191b0*/  FMUL.FTZ R84, R84, R160.reuse ;  /* 0x000000a054547220 */ /* 0x080fe20000410000 */
[----:B------:R-:W-:Y:S01]  /*191c0*/  FMUL.FTZ R85, R85, R160 ;  /* 0x000000a055557220 */ /* 0x000fe20000410000 */
[-C--:B------:R-:W-:Y:S01]  /*191d0*/  FMUL.FTZ R86, R86, R158.reuse ;  /* 0x0000009e56567220 */ /* 0x080fe20000410000 */
[----:B------:R-:W-:Y:S01]  /*191e0*/  FMUL.FTZ R87, R87, R158 ;  /* 0x0000009e57577220 */ /* 0x000fe20000410000 */
[----:B------:R-:W3:Y:S01]  /*191f0*/  LDSM.16.MT88.4 R72, [R128+0x800] ;  /* 0x000800008048783b */ /* 0x000ee20000004200 */
[----:B------:R-:W-:Y:S01]  /*19200*/  MUFU.EX2 R114, R114 ;  /* 0x0000007200727308 */ /* 0x000fe20000000800 */
[C---:B----4-:R-:W-:Y:S01]  /*19210*/  HMMA.16816.F32 R56, R4.reuse, R60, R56 ;  /* 0x0000003c0438723c */ /* 0x050fe20000001838 */
        /* <DEDUP_REMOVED lines=10> */
[----:B------:R-:W-:Y:S01]  /*192c0*/  MUFU.EX2 R113, R113 ;  /* 0x0000007100717308 */ /* 0x000fe20000000800 */
[----:B------:R-:W-:Y:S01]  /*192d0*/  FMUL.FTZ R93, R93, R160 ;  /* 0x000000a05d5d7220 */ /* 0x000fe20000410000 */
[-C--:B------:R-:W-:Y:S01]  /*192e0*/  FMUL.FTZ R94, R94, R158.reuse ;  /* 0x0000009e5e5e7220 */ /* 0x080fe20000410000 */
[----:B------:R-:W-:Y:S01]  /*192f0*/  FMUL.FTZ R95, R95, R158 ;  /* 0x0000009e5f5f7220 */ /* 0x000fe20000410000 */
[----:B------:R-:W4:Y:S01]  /*19300*/  MUFU.EX2 R109, R109 ;  /* 0x0000006d006d7308 */ /* 0x000f220000000800 */
[C---:B------:R-:W-:Y:S01]  /*19310*/  HMMA.16816.F32 R60, R4.reuse, R62, R116 ;  /* 0x0000003e043c723c */ /* 0x040fe20000001874 */
[--C-:B------:R-:W-:Y:S01]  /*19320*/  FFMA.FTZ R117, R229, UR4, -R150.reuse ;  /* 0x00000004e5757c23 */ /* 0x100fe20008010896 */
[--C-:B------:R-:W-:Y:S01]  /*19330*/  FFMA.FTZ R116, R227, UR4, -R150.reuse ;  /* 0x00000004e3747c23 */ /* 0x100fe20008010896 */
[----:B------:R-:W-:Y:S01]  /*19340*/  MUFU.EX2 R108, R108 ;  /* 0x0000006c006c7308 */ /* 0x000fe20000000800 */
[-C--:B------:R-:W-:Y:S01]  /*19350*/  FMUL.FTZ R76, R76, R160.reuse ;  /* 0x000000a04c4c7220 */ /* 0x080fe20000410000 */
[----:B------:R-:W-:Y:S01]  /*19360*/  FMUL.FTZ R77, R77, R160 ;  /* 0x000000a04d4d7220 */ /* 0x000fe20000410000 */
[-C--:B------:R-:W-:Y:S01]  /*19370*/  FMUL.FTZ R78, R78, R158.reuse ;  /* 0x0000009e4e4e7220 */ /* 0x080fe20000410000 */
[----:B------:R-:W1:Y:S01]  /*19380*/  MUFU.EX2 R117, R117 ;  /* 0x0000007500757308 */ /* 0x000e620000000800 */
[C---:B------:R-:W-:Y:S01]  /*19390*/  HMMA.16816.F32 R40, R4.reuse, R44, R40 ;  /* 0x0000002c0428723c */ /* 0x040fe20000001828 */
[----:B------:R-:W-:Y:S01]  /*193a0*/  FMUL.FTZ R79, R79, R158 ;  /* 0x0000009e4f4f7220 */ /* 0x000fe20000410000 */
[-C--:B------:R-:W-:Y:S01]  /*193b0*/  FMUL.FTZ R120, R120, R160.reuse ;  /* 0x000000a078787220 */ /* 0x080fe20000410000 */
[----:B------:R-:W2:Y:S01]  /*193c0*/  MUFU.EX2 R116, R116 ;  /* 0x0000007400747308 */ /* 0x000ea20000000800 */
[----:B------:R-:W-:Y:S01]  /*193d0*/  FMUL.FTZ R121, R121, R160 ;  /* 0x000000a079797220 */ /* 0x000fe20000410000 */
[-C--:B------:R-:W-:Y:S01]  /*193e0*/  FMUL.FTZ R122, R122, R158.reuse ;  /* 0x0000009e7a7a7220 */ /* 0x080fe20000410000 */
[----:B------:R-:W-:Y:S01]  /*193f0*/  FMUL.FTZ R123, R123, R158 ;  /* 0x0000009e7b7b7220 */ /* 0x000fe20000410000 */
[----:B------:R-:W3:Y:S01]  /*19400*/  LDSM.16.MT88.4 R80, [R200+0xc800] ;  /* 0x00c80000c850783b */ /* 0x000ee20000004200 */
[C---:B------:R-:W-:Y:S01]  /*19410*/  HMMA.16816.F32 R44, R4.reuse, R46, R100 ;  /* 0x0000002e042c723c */ /* 0x040fe20000001864 */
[--C-:B------:R-:W-:Y:S01]  /*19420*/  FFMA.FTZ R118, R218, UR4, -R155.reuse ;  /* 0x00000004da767c23 */ /* 0x100fe2000801089b */
[--C-:B------:R-:W-:Y:S01]  /*19430*/  FFMA.FTZ R119, R216, UR4, -R155.reuse ;  /* 0x00000004d8777c23 */ /* 0x100fe2000801089b */
[----:B------:R-:W-:Y:S01]  /*19440*/  LDSM.16.MT88.4 R88, [R3+0x10800] ;  /* 0x010800000358783b */ /* 0x000fe20000004200 */
[--C-:B------:R-:W-:Y:S01]  /*19450*/  FFMA.FTZ R130, R196, UR4, -R155.reuse ;  /* 0x00000004c4827c23 */ /* 0x100fe2000801089b */
[--C-:B------:R-:W-:Y:S01]  /*19460*/  FFMA.FTZ R129, R212, UR4, -R155.reuse ;  /* 0x00000004d4817c23 */ /* 0x100fe2000801089b */
[--C-:B------:R-:W-:Y:S01]  /*19470*/  FFMA.FTZ R131, R189, UR4, -R150.reuse ;  /* 0x00000004bd837c23 */ /* 0x100fe20008010896 */
[----:B------:R-:W-:Y:S01]  /*19480*/  MUFU.EX2 R118, R118 ;  /* 0x0000007600767308 */ /* 0x000fe20000000800 */
[C---:B-----5:R-:W-:Y:S01]  /*19490*/  HMMA.16816.F32 R24, R4.reuse, R28, R24 ;  /* 0x0000001c0418723c */ /* 0x060fe20000001818 */
[----:B------:R-:W-:Y:S01]  /*194a0*/  LDSM.16.MT88.4 R100, [R128+0x5800] ;  /* 0x005800008064783b */ /* 0x000fe20000004200 */
[--C-:B------:R-:W-:Y:S01]  /*194b0*/  FFMA.FTZ R167, R180, UR4, -R155.reuse ;  /* 0x00000004b4a77c23 */ /* 0x100fe2000801089b */
[----:B------:R-:W-:Y:S01]  /*194c0*/  MUFU.EX2 R119, R119 ;  /* 0x0000007700777308 */ /* 0x000fe20000000800 */
[--C-:B------:R-:W-:Y:S01]  /*194d0*/  FFMA.FTZ R166, R182, UR4, -R155.reuse ;  /* 0x00000004b6a67c23 */ /* 0x100fe2000801089b */
[--C-:B------:R-:W-:Y:S01]  /*194e0*/  FFMA.FTZ R169, R186, UR4, -R155.reuse ;  /* 0x00000004baa97c23 */ /* 0x100fe2000801089b */
[--C-:B------:R-:W-:Y:S01]  /*194f0*/  FFMA.FTZ R168, R184, UR4, -R155.reuse ;  /* 0x00000004b8a87c23 */ /* 0x100fe2000801089b */
[----:B------:R-:W-:Y:S01]  /*19500*/  MUFU.EX2 R130, R130 ;  /* 0x0000008200827308 */ /* 0x000fe20000000800 */
[C---:B------:R-:W-:Y:S01]  /*19510*/  HMMA.16816.F32 R28, R4.reuse, R30, R84 ;  /* 0x0000001e041c723c */ /* 0x040fe20000001854 */
        /* <DEDUP_REMOVED lines=8> */
[--C-:B------:R-:W-:Y:S01]  /*195a0*/  FFMA.FTZ R126, R188, UR4, -R155.reuse ;  /* 0x00000004bc7e7c23 */ /* 0x100fe2000801089b */
[----:B------:R-:W-:Y:S01]  /*195b0*/  MUFU.EX2 R129, R129 ;  /* 0x0000008100817308 */ /* 0x000fe20000000800 */
[--C-:B------:R-:W-:Y:S01]  /*195c0*/  FFMA.FTZ R171, R181, UR4, -R150.reuse ;  /* 0x00000004b5ab7c23 */ /* 0x100fe20008010896 */
[--C-:B------:R-:W-:Y:S01]  /*195d0*/  FFMA.FTZ R180, R185, UR4, -R150.reuse ;  /* 0x00000004b9b47c23 */ /* 0x100fe20008010896 */
[--C-:B------:R-:W-:Y:S01]  /*195e0*/  FFMA.FTZ R170, R179, UR4, -R150.reuse ;  /* 0x00000004b3aa7c23 */ /* 0x100fe20008010896 */
[----:B------:R-:W-:Y:S01]  /*195f0*/  MUFU.EX2 R124, R124 ;  /* 0x0000007c007c7308 */ /* 0x000fe20000000800 */
[--C-:B------:R-:W-:Y:S01]  /*19600*/  FFMA.FTZ R183, R183, UR4, -R150.reuse ;  /* 0x00000004b7b77c23 */ /* 0x100fe20008010896 */
[C---:B------:R-:W-:Y:S01]  /*19610*/  HMMA.16816.F32 R36, R4.reuse, R38, R92 ;  /* 0x000000260424723c */ /* 0x040fe2000000185c */
[----:B------:R-:W5:Y:S01]  /*19620*/  LDSM.16.MT88.4 R92, [R128+0x4800] ;  /* 0x00480000805c783b */ /* 0x000f620000004200 */
[----:B------:R-:W-:Y:S01]  /*19630*/  MUFU.EX2 R125, R125 ;  /* 0x0000007d007d7308 */ /* 0x000fe20000000800 */
[--C-:B------:R-:W-:Y:S01]  /*19640*/  FFMA.FTZ R178, R178, UR4, -R155.reuse ;  /* 0x00000004b2b27c23 */ /* 0x100fe2000801089b */
[--C-:B------:R-:W-:Y:S01]  /*19650*/  FFMA.FTZ R181, R176, UR4, -R155.reuse ;  /* 0x00000004b0b57c23 */ /* 0x100fe2000801089b */
[--C-:B------:R-:W-:Y:S01]  /*19660*/  FFMA.FTZ R172, R172, UR4, -R155.reuse ;  /* 0x00000004acac7c23 */ /* 0x100fe2000801089b */
[----:B------:R-:W-:Y:S01]  /*19670*/  MUFU.EX2 R127, R127 ;  /* 0x0000007f007f7308 */ /* 0x000fe20000000800 */
        /* <DEDUP_REMOVED lines=12> */
[----:B------:R-:W-:Y:S01]  /*19740*/  FFMA.FTZ R145, R145, UR4, -R155 ;  /* 0x0000000491917c23 */ /* 0x000fe2000801089b */
[----:B------:R-:W-:Y:S01]  /*19750*/  FFMA.FTZ R135, R135, UR4, -R150 ;  /* 0x0000000487877c23 */ /* 0x000fe20008010896 */
[----:B------:R-:W-:Y:S01]  /*19760*/  FFMA.FTZ R154, R221, R160, R154 ;  /* 0x000000a0dd9a7223 */ /* 0x000fe2000001009a */
[----:B------:R-:W-:Y:S01]  /*19770*/  MUFU.EX2 R131, R131 ;  /* 0x0000008300837308 */ /* 0x000fe20000000800 */
[----:B------:R-:W-:Y:S01]  /*19780*/  FFMA.FTZ R219, R219, R158, R148 ;  /* 0x0000009edbdb7223 */ /* 0x000fe20000010094 */
[C---:B------:R-:W-:Y:S01]  /*19790*/  HMMA.16816.F32 R84, R4.reuse, R96, R84 ;  /* 0x000000600454723c */ /* 0x040fe20000001854 */
[----:B----4-:R-:W-:Y:S01]  /*197a0*/  F2FP.F16.F32.PACK_AB R96, R114, R109 ;  /* 0x0000006d7260723e */ /* 0x010fe200000000ff */
[----:B------:R-:W-:Y:S01]  /*197b0*/  MUFU.EX2 R164, R164 ;  /* 0x000000a400a47308 */ /* 0x000fe20000000800 */
[----:B-1----:R-:W-:Y:S01]  /*197c0*/  F2FP.F16.F32.PACK_AB R97, R117, R108 ;  /* 0x0000006c7561723e */ /* 0x002fe200000000ff */
[----:B------:R-:W-:Y:S01]  /*197d0*/  FADD.FTZ R153, R153, R154 ;  /* 0x0000009a99997221 */ /* 0x000fe20000010000 */
[----:B------:R-:W-:Y:S01]  /*197e0*/  FADD.FTZ R219, R134, R219 ;  /* 0x000000db86db7221 */ /* 0x000fe20000010000 */
[----:B------:R-:W-:Y:S01]  /*197f0*/  MUFU.EX2 R167, R167 ;  /* 0x000000a700a77308 */ /* 0x000fe20000000800 */
[----:B------:R-:W-:Y:S01]  /*19800*/  IADD3 R216, PT, PT, R133, -0x3, RZ ;  /* 0xfffffffd85d87810 */ /* 0x000fe20007ffe0ff */
[----:B------:R-:W-:Y:S01]  /*19810*/  HMMA.16816.F32 R4, R4, R98, R120 ;  /* 0x000000620404723c */ /* 0x000fe20000001878 */
[----:B------:R-:W-:Y:S01]  /*19820*/  F2FP.F16.F32.PACK_AB R98, R112, R115 ;  /* 0x000000737062723e */ /* 0x000fe200000000ff */
[--C-:B------:R-:W-:Y:S01]  /*19830*/  FFMA.FTZ R121, R214, UR4, -R155.reuse ;  /* 0x00000004d6797c23 */ /* 0x100fe2000801089b */
[----:B--2---:R-:W-:Y:S01]  /*19840*/  F2FP.F16.F32.PACK_AB R99, R113, R116 ;  /* 0x000000747163723e */ /* 0x004fe200000000ff */
[----:B------:R-:W-:Y:S01]  /*19850*/  FFMA.FTZ R120, R220, UR4, -R155 ;  /* 0x00000004dc787c23 */ /* 0x000fe2000801089b */
[--C-:B------:R-:W-:Y:S01]  /*19860*/  FFMA.FTZ R123, R223, UR4, -R150.reuse ;  /* 0x00000004df7b7c23 */ /* 0x100fe20008010896 */
[----:B------:R-:W-:Y:S01]  /*19870*/  FFMA.FTZ R122, R215, UR4, -R150 ;  /* 0x00000004d77a7c23 */ /* 0x000fe20008010896 */
[----:B------:R-:W-:Y:S01]  /*19880*/  MUFU.EX2 R166, R166 ;  /* 0x000000a600a67308 */ /* 0x000fe20000000800 */
[----:B------:R-:W-:Y:S01]  /*19890*/  FADD.FTZ R152, R152, R153 ;  /* 0x0000009998987221 */ /* 0x000fe20000010000 */
[----:B------:R-:W-:Y:S01]  /*198a0*/  FADD.FTZ R132, R132, R219 ;  /* 0x000000db84847221 */ /* 0x000fe20000010000 */
[C---:B------:R-:W-:Y:S01]  /*198b0*/  HMMA.16816.F32 R40, R96.reuse, R64, R40 ;  /* 0x000000406028723c */ /* 0x040fe20000001828 */
[----:B------:R-:W1:Y:S01]  /*198c0*/  MUFU.EX2 R121, R121 ;  /* 0x0000007900797308 */ /* 0x000e620000000800 */
[----:B------:R-:W-:Y:S01]  /*198d0*/  FADD.FTZ R152, R151, R152 ;  /* 0x0000009897987221 */ /* 0x000fe20000010000 */
[----:B------:R-:W-:Y:S01]  /*198e0*/  FADD.FTZ R159, R159, R132 ;  /* 0x000000849f9f7221 */ /* 0x000fe20000010000 */
[----:B------:R-:W-:Y:S01]  /*198f0*/  MOV R132, R157 ;  /* 0x0000009d00847202 */ /* 0x000fe20000000f00 */
[----:B------:R-:W-:Y:S03]  /*19900*/  MUFU.EX2 R120, R120 ;  /* 0x0000007800787308 */ /* 0x000fe60000000800 */
[C---:B------:R-:W-:Y:S01]  /*19910*/  HMMA.16816.F32 R44, R96.reuse, R66, R44 ;  /* 0x00000042602c723c */ /* 0x040fe2000000182c */
[----:B------:R-:W2:Y:S01]  /*19920*/  LDSM.16.MT88.4 R64, [R161+0x4800] ;  /* 0x00480000a140783b */ /* 0x000ea20000004200 */
[----:B------:R-:W4:Y:S04]  /*19930*/  MUFU.EX2 R123, R123 ;  /* 0x0000007b007b7308 */ /* 0x000f280000000800 */
[----:B------:R-:W4:Y:S02]  /*19940*/  MUFU.EX2 R122, R122 ;  /* 0x0000007a007a7308 */ /* 0x000f240000000800 */
[C---:B------:R-:W-:Y:S02]  /*19950*/  HMMA.16816.F32 R32, R96.reuse, R68, R32 ;  /* 0x000000446020723c */ /* 0x040fe40000001820 */
[----:B------:R-:W-:Y:S04]  /*19960*/  MUFU.EX2 R169, R169 ;  /* 0x000000a900a97308 */ /* 0x000fe80000000800 */
[----:B------:R-:W-:Y:S02]  /*19970*/  MUFU.EX2 R168, R168 ;  /* 0x000000a800a87308 */ /* 0x000fe40000000800 */
[C---:B------:R-:W-:Y:S01]  /*19980*/  HMMA.16816.F32 R36, R96.reuse, R70, R36 ;  /* 0x000000466024723c */ /* 0x040fe20000001824 */
[----:B------:R-:W4:Y:S01]  /*19990*/  LDSM.16.MT88.4 R68, [R200+0xd000] ;  /* 0x00d00000c844783b */ /* 0x000f220000004200 */
[----:B------:R-:W-:Y:S04]  /*199a0*/  MUFU.EX2 R171, R171 ;  /* 0x000000ab00ab7308 */ /* 0x000fe80000000800 */
[----:B------:R-:W4:Y:S02]  /*199b0*/  MUFU.EX2 R180, R180 ;  /* 0x000000b400b47308 */ /* 0x000f240000000800 */
[C---:B---3--:R-:W-:Y:S02]  /*199c0*/  HMMA.16816.F32 R24, R96.reuse, R72, R24 ;  /* 0x000000486018723c */ /* 0x048fe40000001818 */
[----:B------:R3:W-:Y:S04]  /*199d0*/  MUFU.EX2 R179, R183 ;  /* 0x000000b700b37308 */ /* 0x0007e80000000800 */
[----:B------:R-:W4:Y:S02]  /*199e0*/  MUFU.EX2 R170, R170 ;  /* 0x000000aa00aa7308 */ /* 0x000f240000000800 */
[C---:B------:R-:W-:Y:S01]  /*199f0*/  HMMA.16816.F32 R28, R96.reuse, R74, R28 ;  /* 0x0000004a601c723c */ /* 0x040fe2000000181c */
[----:B------:R-:W4:Y:S01]  /*19a00*/  LDSM.16.MT88.4 R72, [R200+0x11000] ;  /* 0x01100000c848783b */ /* 0x000f220000004200 */
[----:B------:R1:W-:Y:S04]  /*19a10*/  MUFU.EX2 R176, R178 ;  /* 0x000000b200b07308 */ /* 0x0003e80000000800 */
[----:B------:R-:W4:Y:S02]  /*19a20*/  MUFU.EX2 R181, R181 ;  /* 0x000000b500b57308 */ /* 0x000f240000000800 */
[C---:B------:R-:W-:Y:S01]  /*19a30*/  HMMA.16816.F32 R8, R96.reuse, R80, R8 ;  /* 0x000000506008723c */ /* 0x040fe20000001808 */
[--C-:B---3--:R-:W-:Y:S01]  /*19a40*/  FFMA.FTZ R183, R174, UR4, -R155.reuse ;  /* 0x00000004aeb77c23 */ /* 0x108fe2000801089b */
[--C-:B------:R-:W-:Y:S01]  /*19a50*/  FFMA.FTZ R174, R177, UR4, -R150.reuse ;  /* 0x00000004b1ae7c23 */ /* 0x100fe20008010896 */
[----:B------:R-:W-:Y:S04]  /*19a60*/  MUFU.EX2 R172, R172 ;  /* 0x000000ac00ac7308 */ /* 0x000fe80000000800 */
[----:B------:R-:W-:Y:S01]  /*19a70*/  MUFU.EX2 R183, R183 ;  /* 0x000000b700b77308 */ /* 0x000fe20000000800 */
[C---:B------:R-:W-:Y:S01]  /*19a80*/  HMMA.16816.F32 R12, R96.reuse, R82, R12 ;  /* 0x00000052600c723c */ /* 0x040fe2000000180c */
[----:B------:R-:W-:Y:S01]  /*19a90*/  LDSM.16.MT88.4 R80, [R128+0x1000] ;  /* 0x001000008050783b */ /* 0x000fe20000004200 */
[--C-:B-1----:R-:W-:Y:S01]  /*19aa0*/  FFMA.FTZ R178, R163, UR4, -R150.reuse ;  /* 0x00000004a3b27c23 */ /* 0x102fe20008010896 */
[----:B------:R-:W-:Y:S04]  /*19ab0*/  MUFU.EX2 R174, R174 ;  /* 0x000000ae00ae7308 */ /* 0x000fe80000000800 */
[----:B------:R-:W1:Y:S01]  /*19ac0*/  MUFU.EX2 R173, R175 ;  /* 0x000000af00ad7308 */ /* 0x000e620000000800 */
[C---:B-----5:R-:W-:Y:S03]  /*19ad0*/  HMMA.16816.F32 R56, R96.reuse, R92, R56 ;  /* 0x0000005c6038723c */ /* 0x060fe60000001838 */
[----:B------:R3:W-:Y:S04]  /*19ae0*/  MUFU.EX2 R163, R104 ;  /* 0x0000006800a37308 */ /* 0x0007e80000000800 */
[----:B------:R-:W5:Y:S01]  /*19af0*/  MUFU.EX2 R178, R178 ;  /* 0x000000b200b27308 */ /* 0x000f620000000800 */
[C---:B------:R-:W-:Y:S01]  /*19b00*/  HMMA.16816.F32 R60, R96.reuse, R94, R60 ;  /* 0x0000005e603c723c */ /* 0x040fe2000000183c */
[----:B------:R-:W1:Y:S02]  /*19b10*/  LDSM.16.MT88.4 R92, [R3+0x11000] ;  /* 0x01100000035c783b */ /* 0x000e640000004200 */
[----:B------:R-:W-:Y:S04]  /*19b20*/  MUFU.EX2 R143, R143 ;  /* 0x0000008f008f7308 */ /* 0x000fe80000000800 */
[----:B------:R-:W-:Y:S01]  /*19b30*/  MUFU.EX2 R136, R105 ;  /* 0x0000006900887308 */ /* 0x000fe20000000800 */
[C---:B------:R-:W-:Y:S01]  /*19b40*/  HMMA.16816.F32 R16, R96.reuse, R76, R16 ;  /* 0x0000004c6010723c */ /* 0x040fe20000001810 */
[--C-:B---3--:R-:W-:Y:S01]  /*19b50*/  FFMA.FTZ R104, R141, UR4, -R150.reuse ;  /* 0x000000048d687c23 */ /* 0x108fe20008010896 */
[----:B------:R-:W-:Y:S01]  /*19b60*/  FFMA.FTZ R141, R142, UR4, -R150 ;  /* 0x000000048e8d7c23 */ /* 0x000fe20008010896 */
[----:B------:R-:W-:Y:S01]  /*19b70*/  MUFU.EX2 R182, R182 ;  /* 0x000000b600b67308 */ /* 0x000fe20000000800 */
[--C-:B------:R-:W-:Y:S01]  /*19b80*/  FFMA.FTZ R142, R144, UR4, -R155.reuse ;  /* 0x00000004908e7c23 */ /* 0x100fe2000801089b */
[--C-:B------:R-:W-:Y:S01]  /*19b90*/  FFMA.FTZ R144, R149, UR4, -R155.reuse ;  /* 0x0000000495907c23 */ /* 0x100fe2000801089b */
[----:B------:R-:W-:Y:S01]  /*19ba0*/  FFMA.FTZ R149, R146, UR4, -R155 ;  /* 0x0000000492957c23 */ /* 0x000fe2000801089b */
[----:B------:R-:W-:Y:S01]  /*19bb0*/  MUFU.EX2 R139, R104 ;  /* 0x00000068008b7308 */ /* 0x000fe20000000800 */
[C---:B------:R-:W-:Y:S01]  /*19bc0*/  HMMA.16816.F32 R20, R96.reuse, R78, R20 ;  /* 0x0000004e6014723c */ /* 0x040fe20000001814 */
[----:B------:R-:W3:Y:S02]  /*19bd0*/  LDSM.16.MT88.4 R76, [R161+0x1000] ;  /* 0x00100000a14c783b */ /* 0x000ee40000004200 */
[----:B------:R-:W-:Y:S04]  /*19be0*/  MUFU.EX2 R140, R140 ;  /* 0x0000008c008c7308 */ /* 0x000fe80000000800 */
[----:B------:R-:W-:Y:S01]  /*19bf0*/  MUFU.EX2 R141, R141 ;  /* 0x0000008d008d7308 */ /* 0x000fe20000000800 */
[----:B--2---:R-:W-:Y:S01]  /*19c00*/  HMMA.16816.F32 R84, R96, R64, R84 ;  /* 0x000000406054723c */ /* 0x004fe20000001854 */
[----:B------:R-:W-:-:S02]  /*19c10*/  F2FP.F16.F32.PACK_AB R64, R118, R121 ;  /* 0x000000797640723e */ /* 0x000fc400000000ff */
[----:B----4-:R-:W-:Y:S01]  /*19c20*/  F2FP.F16.F32.PACK_AB R65, R124, R123 ;  /* 0x0000007b7c41723e */ /* 0x010fe200000000ff */
[----:B------:R-:W-:Y:S04]  /*19c30*/  MUFU.EX2 R142, R142 ;  /* 0x0000008e008e7308 */ /* 0x000fe80000000800 */
[----:B------:R-:W-:Y:S01]  /*19c40*/  HMMA.16816.F32 R4, R96, R66, R4 ;  /* 0x000000426004723c */ /* 0x000fe20000001804 */
[----:B------:R-:W-:Y:S01]  /*19c50*/  F2FP.F16.F32.PACK_AB R66, R119, R120 ;  /* 0x000000787742723e */ /* 0x000fe200000000ff */
[----:B------:R-:W-:Y:S01]  /*19c60*/  MUFU.EX2 R145, R145 ;  /* 0x0000009100917308 */ /* 0x000fe20000000800 */
[----:B------:R-:W-:-:S03]  /*19c70*/  F2FP.F16.F32.PACK_AB R67, R122, R125 ;  /* 0x0000007d7a43723e */ /* 0x000fc600000000ff */
[----:B------:R-:W-:Y:S02]  /*19c80*/  MUFU.EX2 R144, R144 ;  /* 0x0000009000907308 */ /* 0x000fe40000000800 */
[C---:B------:R-:W-:Y:S02]  /*19c90*/  HMMA.16816.F32 R48, R96.reuse, R88, R48 ;  /* 0x000000586030723c */ /* 0x040fe40000001830 */
[----:B------:R-:W-:Y:S06]  /*19ca0*/  MUFU.EX2 R149, R149 ;  /* 0x0000009500957308 */ /* 0x000fec0000000800 */
        /* <DEDUP_REMOVED lines=36> */
[----:B------:R-:W-:Y:S07]  /*19ef0*/  LDSM.16.MT88.4 R92, [R3+0xe000] ;  /* 0x00e00000035c783b */ /* 0x000fee0000004200 */
[C---:B---3--:R-:W-:Y:S08]  /*19f00*/  HMMA.16816.F32 R32, R64.reuse, R76, R32 ;  /* 0x0000004c4020723c */ /* 0x048ff00000001820 */
        /* <DEDUP_REMOVED lines=11> */
[C---:B------:R-:W-:Y:S08]  /*19fc0*/  HMMA.16816.F32 R56, R64.reuse, R100, R56 ;  /* 0x000000644038723c */ /* 0x040ff00000001838 */
[C---:B------:R-:W-:Y:S01]  /*19fd0*/  HMMA.16816.F32 R60, R64.reuse, R102, R60 ;  /* 0x00000066403c723c */ /* 0x040fe2000000183c */
[----:B------:R-:W-:Y:S07]  /*19fe0*/  LDSM.16.MT88.4 R100, [R3+0x12800] ;  /* 0x012800000364783b */ /* 0x000fee0000004200 */
[C---:B-----5:R-:W-:Y:S08]  /*19ff0*/  HMMA.16816.F32 R84, R64.reuse, R68, R84 ;  /* 0x000000444054723c */ /* 0x060ff00000001854 */
[----:B------:R-:W-:Y:S01]  /*1a000*/  HMMA.16816.F32 R4, R64, R70, R4 ;  /* 0x000000464004723c */ /* 0x000fe20000001804 */
[----:B------:R-:W-:Y:S01]  /*1a010*/  F2FP.F16.F32.PACK_AB R64, R166, R167 ;  /* 0x000000a7a640723e */ /* 0x000fe200000000ff */
[----:B------:R-:W3:Y:S01]  /*1a020*/  LDSM.16.MT88.4 R68, [R128+0x6000] ;  /* 0x006000008044783b */ /* 0x000ee20000004200 */
[----:B------:R-:W-:-:S02]  /*1a030*/  F2FP.F16.F32.PACK_AB R65, R180, R171 ;  /* 0x000000abb441723e */ /* 0x000fc400000000ff */
[----:B------:R-:W-:Y:S02]  /*1a040*/  F2FP.F16.F32.PACK_AB R66, R168, R169 ;  /* 0x000000a9a842723e */ /* 0x000fe400000000ff */
[----:B------:R-:W-:-:S07]  /*1a050*/  F2FP.F16.F32.PACK_AB R67, R170, R179 ;  /* 0x000000b3aa43723e */ /* 0x000fce00000000ff */
[C---:B------:R-:W-:Y:S08]  /*1a060*/  HMMA.16816.F32 R8, R64.reuse, R72, R8 ;  /* 0x000000484008723c */ /* 0x040ff00000001808 */
        /* <DEDUP_REMOVED lines=17> */
[----:B---3--:R-:W-:Y:S01]  /*1a180*/  HMMA.16816.F32 R56, R64, R68, R56 ;  /* 0x000000444038723c */ /* 0x008fe20000001838 */
[----:B------:R-:W-:-:S02]  /*1a190*/  F2FP.F16.F32.PACK_AB R68, R181, R176 ;  /* 0x000000b0b544723e */ /* 0x000fc400000000ff */
[----:B------:R-:W-:-:S05]  /*1a1a0*/  F2FP.F16.F32.PACK_AB R69, R173, R174 ;  /* 0x000000aead45723e */ /* 0x000fca00000000ff */
[----:B------:R-:W-:Y:S01]  /*1a1b0*/  HMMA.16816.F32 R60, R64, R70, R60 ;  /* 0x00000046403c723c */ /* 0x000fe2000000183c */
[----:B------:R-:W-:Y:S02]  /*1a1c0*/  F2FP.F16.F32.PACK_AB R70, R172, R183 ;  /* 0x000000b7ac46723e */ /* 0x000fe400000000ff */
[----:B------:R-:W-:-:S05]  /*1a1d0*/  F2FP.F16.F32.PACK_AB R71, R178, R163 ;  /* 0x000000a3b247723e */ /* 0x000fca00000000ff */
[C---:B----4-:R-:W-:Y:S08]  /*1a1e0*/  HMMA.16816.F32 R84, R64.reuse, R72, R84 ;  /* 0x000000484054723c */ /* 0x050ff00000001854 */
[----:B------:R-:W-:Y:S01]  /*1a1f0*/  HMMA.16816.F32 R4, R64, R74, R4 ;  /* 0x0000004a4004723c */ /* 0x000fe20000001804 */
[----:B------:R-:W3:Y:S04]  /*1a200*/  LDSM.16.MT88.4 R64, [R128+0x6800] ;  /* 0x006800008040783b */ /* 0x000ee80000004200 */
[----:B------:R-:W4:Y:S03]  /*1a210*/  LDSM.16.MT88.4 R72, [R161+0x6800] ;  /* 0x00680000a148783b */ /* 0x000f260000004200 */
[C---:B-1----:R-:W-:Y:S08]  /*1a220*/  HMMA.16816.F32 R40, R68.reuse, R76, R40 ;  /* 0x0000004c4428723c */ /* 0x042ff00000001828 */
[C---:B------:R-:W-:Y:S01]  /*1a230*/  HMMA.16816.F32 R44, R68.reuse, R78, R44 ;  /* 0x0000004e442c723c */ /* 0x040fe2000000182c */
[----:B------:R-:W1:Y:S07]  /*1a240*/  LDSM.16.MT88.4 R76, [R3+0xf000] ;  /* 0x00f00000034c783b */ /* 0x000e6e0000004200 */
[C---:B------:R-:W-:Y:S08]  /*1a250*/  HMMA.16816.F32 R48, R68.reuse, R100, R48 ;  /* 0x000000644430723c */ /* 0x040ff00000001830 */
[C---:B------:R-:W-:Y:S01]  /*1a260*/  HMMA.16816.F32 R52, R68.reuse, R102, R52 ;  /* 0x000000664434723c */ /* 0x040fe20000001834 */
[----:B------:R-:W5:Y:S07]  /*1a270*/  LDSM.16.MT88.4 R100, [R3+0x13000] ;  /* 0x013000000364783b */ /* 0x000f6e0000004200 */
[----:B--2---:R-:W-:Y:S01]  /*1a280*/  HMMA.16816.F32 R8, R68, R96, R8 ;  /* 0x000000604408723c */ /* 0x004fe20000001808 */
[--C-:B------:R-:W-:Y:S01]  /*1a290*/  FFMA.FTZ R96, R138, UR4, -R155.reuse ;  /* 0x000000048a607c23 */ /* 0x100fe2000801089b */
[----:B------:R-:W-:-:S03]  /*1a2a0*/  FFMA.FTZ R138, R137, UR4, -R155 ;  /* 0x00000004898a7c23 */ /* 0x000fc6000801089b */
[----:B------:R2:W-:Y:S03]  /*1a2b0*/  MUFU.EX2 R137, R96 ;  /* 0x0000006000897308 */ /* 0x0005e60000000800 */
[C---:B---3--:R-:W-:Y:S01]  /*1a2c0*/  HMMA.16816.F32 R56, R68.reuse, R64, R56 ;  /* 0x000000404438723c */ /* 0x048fe20000001838 */
[----:B------:R-:W3:Y:S07]  /*1a2d0*/  MUFU.EX2 R138, R138 ;  /* 0x0000008a008a7308 */ /* 0x000eee0000000800 */
[C---:B------:R-:W-:Y:S01]  /*1a2e0*/  HMMA.16816.F32 R60, R68.reuse, R66, R60 ;  /* 0x00000042443c723c */ /* 0x040fe2000000183c */
[----:B------:R-:W5:Y:S07]  /*1a2f0*/  LDSM.16.MT88.4 R64, [R128+0x7000] ;  /* 0x007000008040783b */ /* 0x000f6e0000004200 */
[C---:B------:R-:W-:Y:S08]  /*1a300*/  HMMA.16816.F32 R16, R68.reuse, R92, R16 ;  /* 0x0000005c4410723c */ /* 0x040ff00000001810 */
[C---:B------:R-:W-:Y:S01]  /*1a310*/  HMMA.16816.F32 R20, R68.reuse, R94, R20 ;  /* 0x0000005e4414723c */ /* 0x040fe20000001814 */
[----:B------:R-:W-:Y:S07]  /*1a320*/  LDSM.16.MT88.4 R92, [R128+0x3000] ;  /* 0x00300000805c783b */ /* 0x000fee0000004200 */
        /* <DEDUP_REMOVED lines=10> */
[----:B---3--:R-:W-:Y:S01]  /*1a3d0*/  F2FP.F16.F32.PACK_AB R68, R138, R137 ;  /* 0x000000898a44723e */ /* 0x008fe200000000ff */
[----:B------:R-:W2:Y:S01]  /*1a3e0*/  LDSM.16.MT88.4 R72, [R161+0x7000] ;  /* 0x00700000a148783b */ /* 0x000ea20000004200 */
[----:B------:R-:W-:-:S02]  /*1a3f0*/  F2FP.F16.F32.PACK_AB R69, R139, R182 ;  /* 0x000000b68b45723e */ /* 0x000fc400000000ff */
[----:B------:R-:W-:Y:S02]  /*1a400*/  F2FP.F16.F32.PACK_AB R70, R136, R143 ;  /* 0x0000008f8846723e */ /* 0x000fe400000000ff */
[----:B------:R-:W-:-:S07]  /*1a410*/  F2FP.F16.F32.PACK_AB R71, R141, R140 ;  /* 0x0000008c8d47723e */ /* 0x000fce00000000ff */
[C---:B-1----:R-:W-:Y:S08]  /*1a420*/  HMMA.16816.F32 R16, R68.reuse, R76, R16 ;  /* 0x0000004c4410723c */ /* 0x042ff00000001810 */
[C---:B------:R-:W-:Y:S01]  /*1a430*/  HMMA.16816.F32 R20, R68.reuse, R78, R20 ;  /* 0x0000004e4414723c */ /* 0x040fe20000001814 */
[----:B------:R-:W1:Y:S07]  /*1a440*/  LDSM.16.MT88.4 R76, [R3+0xf800] ;  /* 0x00f80000034c783b */ /* 0x000e6e0000004200 */
[C---:B-----5:R-:W-:Y:S08]  /*1a450*/  HMMA.16816.F32 R104, R68.reuse, R100, R48 ;  /* 0x000000644468723c */ /* 0x060ff00000001830 */
[C---:B------:R-:W-:Y:S01]  /*1a460*/  HMMA.16816.F32 R100, R68.reuse, R102, R52 ;  /* 0x000000664464723c */ /* 0x040fe20000001834 */
[--C-:B------:R-:W-:Y:S01]  /*1a470*/  FFMA.FTZ R52, R0, UR4, -R150.reuse ;  /* 0x0000000400347c23 */ /* 0x100fe20008010896 */
[--C-:B------:R-:W-:Y:S01]  /*1a480*/  FFMA.FTZ R0, R147, UR4, -R150.reuse ;  /* 0x0000000493007c23 */ /* 0x100fe20008010896 */
[----:B------:R-:W-:Y:S01]  /*1a490*/  FFMA.FTZ R150, R2, UR4, -R150 ;  /* 0x0000000402967c23 */ /* 0x000fe20008010896 */
[----:B------:R-:W-:Y:S01]  /*1a4a0*/  F2FP.F16.F32.PACK_AB R54, R149, R144 ;  /* 0x000000909536723e */ /* 0x000fe200000000ff */
[----:B------:R-:W-:Y:S03]  /*1a4b0*/  MUFU.EX2 R2, R135 ;  /* 0x0000008700027308 */ /* 0x000fe60000000800 */
[C---:B------:R-:W-:Y:S01]  /*1a4c0*/  HMMA.16816.F32 R56, R68.reuse, R64, R56 ;  /* 0x000000404438723c */ /* 0x040fe20000001838 */
[----:B------:R3:W-:Y:S04]  /*1a4d0*/  MUFU.EX2 R65, R52 ;  /* 0x0000003400417308 */ /* 0x0007e80000000800 */
[----:B------:R-:W4:Y:S03]  /*1a4e0*/  MUFU.EX2 R0, R0 ;  /* 0x0000000000007308 */ /* 0x000f260000000800 */
[----:B------:R-:W-:Y:S01]  /*1a4f0*/  HMMA.16816.F32 R60, R68, R66, R60 ;  /* 0x00000042443c723c */ /* 0x000fe2000000183c */
[----:B------:R-:W5:Y:S01]  /*1a500*/  MUFU.EX2 R67, R150 ;  /* 0x0000009600437308 */ /* 0x000f620000000800 */
[----:B---3--:R-:W-:-:S06]  /*1a510*/  F2FP.F16.F32.PACK_AB R52, R145, R142 ;  /* 0x0000008e9134723e */ /* 0x008fcc00000000ff */
[----:B--2---:R-:W-:Y:S01]  /*1a520*/  HMMA.16816.F32 R48, R68, R72, R84 ;  /* 0x000000484430723c */ /* 0x004fe20000001854 */
[----:B------:R-:W-:Y:S01]  /*1a530*/  LDSM.16.MT88.4 R84, [R128+0x3800] ;  /* 0x003800008054783b */ /* 0x000fe20000004200 */
[----:B----4-:R-:W-:Y:S02]  /*1a540*/  F2FP.F16.F32.PACK_AB R53, R0, R65 ;  /* 0x000000410035723e */ /* 0x010fe400000000ff */
[----:B-----5:R-:W-:-:S04]  /*1a550*/  F2FP.F16.F32.PACK_AB R55, R67, R2 ;  /* 0x000000024337723e */ /* 0x020fc800000000ff */
[C---:B------:R-:W-:Y:S08]  /*1a560*/  HMMA.16816.F32 R4, R68.reuse, R74, R4 ;  /* 0x0000004a4404723c */ /* 0x040ff00000001804 */
[C---:B------:R-:W-:Y:S08]  /*1a570*/  HMMA.16816.F32 R8, R68.reuse, R80, R8 ;  /* 0x000000504408723c */ /* 0x040ff00000001808 */
[----:B------:R-:W-:Y:S01]  /*1a580*/  HMMA.16816.F32 R12, R68, R82, R12 ;  /* 0x00000052440c723c */ /* 0x000fe2000000180c */
[----:B------:R2:W-:Y:S07]  /*1a590*/  LDSM.16.MT88.4 R80, [R3+0x13800] ;  /* 0x013800000350783b */ /* 0x0005ee0000004200 */
[C---:B-1----:R-:W-:Y:S01]  /*1a5a0*/  HMMA.16816.F32 R72, R52.reuse, R76, R16 ;  /* 0x0000004c3448723c */ /* 0x042fe20000001810 */
[----:B------:R-:W1:Y:S07]  /*1a5b0*/  LDSM.16.MT88.4 R16, [R128+0x7800] ;  /* 0x007800008010783b */ /* 0x000e6e0000004200 */
[----:B------:R-:W-:Y:S01]  /*1a5c0*/  HMMA.16816.F32 R76, R52, R78, R20 ;  /* 0x0000004e344c723c */ /* 0x000fe20000001814 */
[----:B------:R-:W-:-:S04]  /*1a5d0*/  FADD.FTZ R20, R108, R159 ;  /* 0x0000009f6c147221 */ /* 0x000fc80000010000 */
[----:B------:R-:W-:Y:S01]  /*1a5e0*/  FADD.FTZ R117, R117, R20 ;  /* 0x0000001475757221 */ /* 0x000fe20000010000 */
[----:B--2---:R-:W-:-:S03]  /*1a5f0*/  FADD.FTZ R3, R109, R152 ;  /* 0x000000986d037221 */ /* 0x004fc60000010000 */
[----:B------:R-:W-:Y:S01]  /*1a600*/  FADD.FTZ R116, R116, R117 ;  /* 0x0000007574747221 */ /* 0x000fe20000010000 */
[C---:B------:R-:W-:Y:S01]  /*1a610*/  HMMA.16816.F32 R24, R68.reuse, R92, R24 ;  /* 0x0000005c4418723c */ /* 0x040fe20000001818 */
[----:B------:R-:W-:Y:S02]  /*1a620*/  FADD.FTZ R114, R114, R3 ;  /* 0x0000000372727221 */ /* 0x000fe40000010000 */
[----:B------:R-:W-:Y:S02]  /*1a630*/  FADD.FTZ R116, R113, R116 ;  /* 0x0000007471747221 */ /* 0x000fe40000010000 */
[----:B------:R-:W-:Y:S02]  /*1a640*/  FADD.FTZ R115, R115, R114 ;  /* 0x0000007273737221 */ /* 0x000fe40000010000 */
[----:B------:R-:W-:Y:S01]  /*1a650*/  FADD.FTZ R123, R123, R116 ;  /* 0x000000747b7b7221 */ /* 0x000fe20000010000 */
[----:B------:R-:W-:Y:S01]  /*1a660*/  HMMA.16816.F32 R28, R68, R94, R28 ;  /* 0x0000005e441c723c */ /* 0x000fe2000000181c */
[----:B------:R-:W2:Y:S01]  /*1a670*/  LDSM.16.MT88.4 R92, [R161+0x3800] ;  /* 0x00380000a15c783b */ /* 0x000ea20000004200 */
        /* <DEDUP_REMOVED lines=23> */
[----:B------:R-:W-:Y:S02]  /*1a7f0*/  MOV R3, R156 ;  /* 0x0000009c00037202 */ /* 0x000fe40000000f00 */
        /* <DEDUP_REMOVED lines=37> */
[----:B------:R-:W-:Y:S02]  /*1aa50*/  FADD.FTZ R144, R144, R145 ;  /* 0x0000009190907221 */ /* 0x000fe40000010000 */
[----:B----4-:R-:W-:Y:S02]  /*1aa60*/  HMMA.16816.F32 R96, R52, R100, R40 ;  /* 0x000000643460723c */ /* 0x010fe40000001828 */
[----:B------:R-:W-:-:S06]  /*1aa70*/  FADD.FTZ R221, R149, R144 ;  /* 0x0000009095dd7221 */ /* 0x000fcc0000010000 */
[C---:B------:R-:W-:Y:S08]  /*1aa80*/  HMMA.16816.F32 R84, R52.reuse, R86, R28 ;  /* 0x000000563454723c */ /* 0x040ff0000000181c */
[C---:B------:R-:W-:Y:S08]  /*1aa90*/  HMMA.16816.F32 R116, R52.reuse, R18, R60 ;  /* 0x000000123474723c */ /* 0x040ff0000000183c */
[C---:B------:R-:W-:Y:S08]  /*1aaa0*/  HMMA.16816.F32 R68, R52.reuse, R70, R12 ;  /* 0x000000463444723c */ /* 0x040ff0000000180c */
[C---:B------:R-:W-:Y:S08]  /*1aab0*/  HMMA.16816.F32 R92, R52.reuse, R94, R36 ;  /* 0x0000005e345c723c */ /* 0x040ff00000001824 */
[C---:B------:R-:W-:Y:S08]  /*1aac0*/  HMMA.16816.F32 R100, R52.reuse, R102, R44 ;  /* 0x000000663464723c */ /* 0x040ff0000000182c */
[----:B------:R-:W-:-:S15]  /*1aad0*/  HMMA.16816.F32 R120, R52, R122, R4 ;  /* 0x0000007a3478723c */ /* 0x000fde0000001804 */
[----:B------:R-:W-:-:S05]  /*1aae0*/  NOP ;  /* 0x0000000000007918 */ /* 0x000fca0000000000 */
.L_x_2295:
[----:B------:R-:W-:-:S13]  /*1aaf0*/  ISETP.GE.AND P1, PT, R216, RZ, PT ;  /* 0x000000ffd800720c */ /* 0x000fda0003f26270 */
[----:B------:R-:W-:Y:S05]  /*1ab00*/  @!P1 BRA `(.L_x_2301) ;  /* 0x0000003c00f89947 */ /* 0x000fea0003800000 */
[----:B------:R-:W1:Y:S01]  /*1ab10*/  S2UR UR5, SR_CgaCtaId ;  /* 0x00000000000579c3 */ /* 0x000e620000008800 */
[----:B------:R-:W-:Y:S01]  /*1ab20*/  UISETP.NE.U32.AND UP0, UPT, UR12, URZ, UPT ;  /* 0x000000ff0c00728c */ /* 0x000fe2000bf05070 */
[----:B------:R-:W-:Y:S01]  /*1ab30*/  IMAD.MOV.U32 R0, RZ, RZ, R3 ;  /* 0x000000ffff007224 */ /* 0x000fe200078e0003 */
[----:B------:R-:W-:Y:S01]  /*1ab40*/  LOP3.LUT P2, RZ, R197, 0x2, RZ, 0xc0, !PT ;  /* 0x00000002c5ff7812 */ /* 0x000fe2000784c0ff */
[----:B------:R-:W-:Y:S01]  /*1ab50*/  IMAD.MOV.U32 R3, RZ, RZ, 0x20 ;  /* 0x00000020ff037424 */ /* 0x000fe200078e00ff */
[----:B------:R-:W-:Y:S01]  /*1ab60*/  UISETP.NE.AND.EX UP0, UPT, UR13, URZ, UPT, UP0 ;  /* 0x000000ff0d00728c */ /* 0x000fe2000bf05300 */
[C---:B------:R-:W-:Y:S01]  /*1ab70*/  LEA R217, R216.reuse, 0x80, 0x7 ;  /* 0x00000080d8d97811 */ /* 0x040fe200078e38ff */
[----:B------:R-:W-:Y:S01]  /*1ab80*/  IMAD.MOV.U32 R133, RZ, RZ, R132 ;  /* 0x000000ffff857224 */ /* 0x000fe200078e0084 */
[----:B------:R-:W-:Y:S01]  /*1ab90*/  IADD3 R216, PT, PT, R216, 0x1, RZ ;  /* 0x00000001d8d87810 */ /* 0x000fe20007ffe0ff */
[C---:B------:R-:W-:Y:S01]  /*1aba0*/  VIADD R214, R200.reuse, 0xc000 ;  /* 0x0000c000c8d67836 */ /* 0x040fe20000000000 */
[----:B------:R-:W-:Y:S01]  /*1abb0*/  SEL R3, R3, 0xffffffe0, !P2 ;  /* 0xffffffe003037807 */ /* 0x000fe20005000000 */
[----:B------:R-:W-:Y:S01]  /*1abc0*/  IMAD.MOV.U32 R215, RZ, RZ, RZ ;  /* 0x000000ffffd77224 */ /* 0x000fe200078e00ff */
[----:B------:R-:W-:Y:S01]  /*1abd0*/  PLOP3.LUT P3, PT, PT, PT, UP0, 0x80, 0x8 ;  /* 0x000000000008781c */ /* 0x000fe20003f6f008 */
[----:B------:R-:W-:Y:S01]  /*1abe0*/  UMOV UR12, 0x400 ;  /* 0x00000400000c7882 */ /* 0x000fe20000000000 */
[----:B------:R-:W-:Y:S01]  /*1abf0*/  IADD3 R212, PT, PT, R200, 0xc040, RZ ;  /* 0x0000c040c8d47810 */ /* 0x000fe20007ffe0ff */
[----:B------:R-:W2:Y:S01]  /*1ac00*/  LDCU UR4, c[0x0][0x45c] ;  /* 0x00008b80ff0477ac */ /* 0x000ea20008000800 */
[----:B------:R-:W-:Y:S01]  /*1ac10*/  IADD3 R196, PT, PT, R3, R200, RZ ;  /* 0x000000c803c47210 */ /* 0x000fe20007ffe0ff */
[----:B------:R-:W3:Y:S01]  /*1ac20*/  LDCU.64 UR8, c[0x0][0x3a0] ;  /* 0x00007400ff0877ac */ /* 0x000ee20008000a00 */
[----:B------:R-:W4:Y:S01]  /*1ac30*/  LDCU.64 UR10, c[0x0][0x3a8] ;  /* 0x00007500ff0a77ac */ /* 0x000f220008000a00 */
[----:B-1----:R-:W-:-:S12]  /*1ac40*/  ULEA UR5, UR5, UR12, 0x18 ;  /* 0x0000000c05057291 */ /* 0x002fd8000f8ec0ff */
.L_x_2305:
[----:B------:R-:W-:Y:S01]  /*1ac50*/  @!P3 IADD3 R11, P0, PT, RZ, -R215, RZ ;  /* 0x800000d7ff0bb210 */ /* 0x000fe20007f1e0ff */
[----:B------:R-:W1:Y:S01]  /*1ac60*/  @!P3 LDC R4, c[0x0][0x3c0] ;  /* 0x0000f000ff04bb82 */ /* 0x000e620000000800 */
[----:B------:R-:W-:Y:S01]  /*1ac70*/  SHF.R.U32.HI R201, RZ, 0x1, R197 ;  /* 0x00000001ffc97819 */ /* 0x000fe200000116c5 */
[----:B------:R-:W-:Y:S04]  /*1ac80*/  DEPBAR.LE SB0, 0x0 ;  /* 0x000080000000791a */ /* 0x000fe80000000000 */
[----:B------:R-:W-:Y:S02]  /*1ac90*/  LOP3.LUT R2, R201, 0x8, RZ, 0xc0, !PT ;  /* 0x00000008c9027812 */ /* 0x000fe400078ec0ff */
[----:B------:R-:W2:Y:S08]  /*1aca0*/  LDC R9, c[0x0][0x3c4] ;  /* 0x0000f100ff097b82 */ /* 0x000eb00000000800 */
[----:B------:R-:W-:Y:S01]  /*1acb0*/  BAR.SYNC.DEFER_BLOCKING 0x0 ;  /* 0x0000000000007b1d */ /* 0x000fe20000010000 */
[C---:B------:R-:W-:Y:S02]  /*1acc0*/  IMAD.SHL.U32 R213, R197.reuse, 0x8, RZ ;  /* 0x00000008c5d57824 */ /* 0x040fe400078e00ff */
[C---:B------:R-:W-:Y:S02]  /*1acd0*/  IMAD.SHL.U32 R202, R197.reuse, 0x20, RZ ;  /* 0x00000020c5ca7824 */ /* 0x040fe400078e00ff */
[----:B------:R-:W-:Y:S01]  /*1ace0*/  IMAD.SHL.U32 R3, R197, 0x40, RZ ;  /* 0x00000040c5037824 */ /* 0x000fe200078e00ff */
[C---:B------:R-:W-:Y:S02]  /*1acf0*/  LOP3.LUT R6, R213.reuse, 0x1f8, RZ, 0xc0, !PT ;  /* 0x000001f8d5067812 */ /* 0x040fe400078ec0ff */
[----:B------:R-:W-:Y:S02]  /*1ad00*/  LOP3.LUT R202, R202, 0x7c00, RZ, 0xc0, !PT ;  /* 0x00007c00caca7812 */ /* 0x000fe400078ec0ff */
[----:B------:R-:W-:Y:S02]  /*1ad10*/  LOP3.LUT R198, R213, 0x38, RZ, 0xc0, !PT ;  /* 0x00000038d5c67812 */ /* 0x000fe400078ec0ff */
[----:B------:R-:W-:Y:S02]  /*1ad20*/  LOP3.LUT R7, R2, 0x1c0, R3, 0xf8, !PT ;  /* 0x000001c002077812 */ /* 0x000fe400078ef803 */
[----:B------:R-:W-:Y:S01]  /*1ad30*/  LOP3.LUT R2, R6, 0x38, R197, 0x78, !PT ;  /* 0x0000003806027812 */ /* 0x000fe200078e78c5 */
[----:B------:R-:W-:Y:S01]  /*1ad40*/  IMAD.MOV.U32 R6, RZ, RZ, R208 ;  /* 0x000000ffff067224 */ /* 0x000fe200078e00d0 */
[----:B------:R-:W-:Y:S01]  /*1ad50*/  LOP3.LUT R5, R202, 0x200, R3, 0xf8, !PT ;  /* 0x00000200ca057812 */ /* 0x000fe200078ef803 */
[----:B-1----:R-:W-:Y:S01]  /*1ad60*/  @!P3 IMAD.SHL.U32 R8, R4, 0x80, RZ ;  /* 0x000000800408b824 */ /* 0x002fe200078e00ff */
[----:B------:R-:W-:Y:S01]  /*1ad70*/  LOP3.LUT R180, R7, R198, RZ, 0x3c, !PT ;  /* 0x000000c607b47212 */ /* 0x000fe200078e3cff */
[----:B------:R-:W-:Y:S01]  /*1ad80*/  IMAD.MOV.U32 R7, RZ, RZ, R209 ;  /* 0x000000ffff077224 */ /* 0x000fe200078e00d1 */
[----:B------:R-:W-:Y:S01]  /*1ad90*/  LOP3.LUT R213, R2, 0x1e00, R213, 0xf8, !PT ;  /* 0x00001e0002d57812 */ /* 0x000fe200078ef8d5 */
[----:B------:R-:W-:Y:S01]  /*1ada0*/  @!P3 IMAD.X R8, RZ, RZ, ~R8, P0 ;  /* 0x000000ffff08b224 */ /* 0x000fe200000e0e08 */
[----:B------:R-:W-:Y:S02]  /*1adb0*/  LOP3.LUT R180, R5, R180, RZ, 0xfc, !PT ;  /* 0x000000b405b47212 */ /* 0x000fe400078efcff */
[----:B------:R-:W-:Y:S02]  /*1adc0*/  LOP3.LUT R2, R3, 0x1c0, RZ, 0xc0, !PT ;  /* 0x000001c003027812 */ /* 0x000fe400078ec0ff */
[----:B------:R-:W-:Y:S04]  /*1add0*/  @!P3 SHF.R.S64 R11, R11, 0x1f, R8 ;  /* 0x0000001f0b0bb819 */ /* 0x000fe80000001008 */
[----:B------:R-:W-:Y:S04]  /*1ade0*/  @!P3 IADD3 R208, P0, PT, R208, R11, RZ ;  /* 0x0000000bd0d0b210 */ /* 0x000fe80007f1e0ff */
[----:B------:R-:W-:Y:S01]  /*1adf0*/  @!P3 LEA.HI.X.SX32 R209, R8, R209, 0x1, P0 ;  /* 0x000000d108d1b211 */ /* 0x000fe200000f0eff */
[----:B--2---:R-:W-:Y:S08]  /*1ae00*/  @!P3 BRA `(.L_x_2302) ;  /* 0x0000000000f4b947 */ /* 0x004ff00003800000 */
        /* <DEDUP_REMOVED lines=30> */
[----:B------:R-:W-:Y:S02]  /*1aff0*/  ISETP.NE.AND P0, PT, R8, RZ, PT ;  /* 0x000000ff0800720c */ /* 0x000fe40003f05270 */
        /* <DEDUP_REMOVED lines=23> */
[----:B----4-:R-:W-:Y:S01]  /*1b170*/  IMAD.WIDE.U32 R14, R11, UR10, R14 ;  /* 0x0000000a0b0e7c25 */ /* 0x010fe2000f8e000e */
[----:B------:R-:W-:Y:S02]  /*1b180*/  SHF.R.S32.HI R5, RZ, 0x1f, R11 ;  /* 0x0000001fff057819 */ /* 0x000fe4000001140b */
[C---:B------:R-:W-:Y:S03]  /*1b190*/  LEA R208, P0, R14.reuse, R6, 0x1 ;  /* 0x000000060ed07211 */ /* 0x040fe600078008ff */
[----:B------:R-:W-:Y:S04]  /*1b1a0*/  IMAD R8, R5, UR10, RZ ;  /* 0x0000000a05087c24 */ /* 0x000fe8000f8e02ff */
[----:B------:R-:W-:Y:S04]  /*1b1b0*/  IMAD R8, R11, UR11, R8 ;  /* 0x0000000b0b087c24 */ /* 0x000fe8000f8e0208 */
[----:B------:R-:W-:Y:S05]  /*1b1c0*/  IMAD.IADD R8, R15, 0x1, R8 ;  /* 0x000000010f087824 */ /* 0x000fea00078e0208 */
[----:B------:R-:W-:Y:S07]  /*1b1d0*/  LEA.HI.X R209, R14, R7, R8, 0x1, P0 ;  /* 0x000000070ed17211 */ /* 0x000fee00000f0c08 */
.L_x_2302:
        /* <DEDUP_REMOVED lines=17> */
[----:B------:R-:W-:Y:S02]  /*1b2f0*/  LOP3.LUT R2, R135, R198, RZ, 0x3c, !PT ;  /* 0x000000c687027212 */ /* 0x000fe400078e3cff */
[----:B------:R1:W-:Y:S01]  /*1b300*/  LDGSTS.E.BYPASS.LTC128B.128 [R213+0x10800], desc[UR6][R6.64+0x80] ;  /* 0x1080008006d57fae */ /* 0x0003e2000b981a06 */
[-C--:B------:R-:W-:Y:S01]  /*1b310*/  IADD3 R8, P1, PT, R10, R5.reuse, RZ ;  /* 0x000000050a087210 */ /* 0x080fe20007f3e0ff */
[--C-:B------:R-:W-:Y:S01]  /*1b320*/  IMAD.X R11, R17, 0x1, R4.reuse, P0 ;  /* 0x00000001110b7824 */ /* 0x100fe200000e0604 */
[----:B------:R-:W-:Y:S02]  /*1b330*/  LEA R180, R180, UR5, 0x1 ;  /* 0x00000005b4b47c11 */ /* 0x000fe4000f8e08ff */
[----:B------:R-:W-:Y:S01]  /*1b340*/  LDGSTS.E.BYPASS.LTC128B.128 [R213+0xd000], desc[UR6][R16.64] ;  /* 0x0d00000010d57fae */ /* 0x000fe2000b981a06 */
[-C--:B------:R-:W-:Y:S01]  /*1b350*/  IADD3 R14, P0, PT, R8, R5.reuse, RZ ;  /* 0x00000005080e7210 */ /* 0x080fe20007f1e0ff */
[--C-:B------:R-:W-:Y:S03]  /*1b360*/  IMAD.X R9, R11, 0x1, R4.reuse, P1 ;  /* 0x000000010b097824 */ /* 0x100fe600008e0604 */
[----:B------:R-:W-:Y:S01]  /*1b370*/  LDGSTS.E.BYPASS.LTC128B.128 [R213+0x11000], desc[UR6][R16.64+0x80] ;  /* 0x1100008010d57fae */ /* 0x000fe2000b981a06 */
[-C--:B------:R-:W-:Y:S01]  /*1b380*/  IADD3 R12, P1, PT, R14, R5.reuse, RZ ;  /* 0x000000050e0c7210 */ /* 0x080fe20007f3e0ff */
[--C-:B------:R-:W-:Y:S03]  /*1b390*/  IMAD.X R15, R9, 0x1, R4.reuse, P0 ;  /* 0x00000001090f7824 */ /* 0x100fe600000e0604 */
[----:B------:R-:W-:Y:S01]  /*1b3a0*/  LDGSTS.E.BYPASS.LTC128B.128 [R213+0xd800], desc[UR6][R10.64] ;  /* 0x0d8000000ad57fae */ /* 0x000fe2000b981a06 */
[----:B------:R-:W-:Y:S02]  /*1b3b0*/  IMAD R185, R2, 0x2, R185 ;  /* 0x0000000202b97824 */ /* 0x000fe400078e02b9 */
[--C-:B------:R-:W-:Y:S02]  /*1b3c0*/  IMAD.X R13, R15, 0x1, R4.reuse, P1 ;  /* 0x000000010f0d7824 */ /* 0x100fe400008e0604 */
[----:B------:R-:W-:Y:S01]  /*1b3d0*/  LDGSTS.E.BYPASS.LTC128B.128 [R213+0x11800], desc[UR6][R10.64+0x80] ;  /* 0x118000800ad57fae */ /* 0x000fe2000b981a06 */
[----:B------:R-:W-:Y:S01]  /*1b3e0*/  VIADD R2, R185, UR5 ;  /* 0x00000005b9027c36 */ /* 0x000fe20008000000 */
[----:B------:R-:W-:Y:S03]  /*1b3f0*/  ISETP.NE.AND P1, PT, R216, 0x1, PT ;  /* 0x00000001d800780c */ /* 0x000fe60003f25270 */
[----:B------:R-:W-:Y:S05]  /*1b400*/  LDGSTS.E.BYPASS.LTC128B.128 [R213+0xe000], desc[UR6][R8.64] ;  /* 0x0e00000008d57fae */ /* 0x000fea000b981a06 */
[----:B------:R2:W-:Y:S01]  /*1b410*/  LDGSTS.E.BYPASS.LTC128B.128 [R213+0x12000], desc[UR6][R8.64+0x80] ;  /* 0x1200008008d57fae */ /* 0x0005e2000b981a06 */
        /* <DEDUP_REMOVED lines=13> */
[----:B------:R1:W-:Y:S02]  /*1b4f0*/  LDGSTS.E.BYPASS.LTC128B.128 [R213+0x13800], desc[UR6][R6.64+0x80] ;  /* 0x1380008006d57fae */ /* 0x0003e4000b981a06 */
[--C-:B------:R-:W-:Y:S03]  /*1b500*/  IMAD.IADD R184, R180, 0x1, R157.reuse ;  /* 0x00000001b4b87824 */ /* 0x100fe600078e029d */
[----:B------:R-:W-:Y:S01]  /*1b510*/  LDSM.16.M88.4 R64, [R180] ;  /* 0x00000000b440783b */ /* 0x000fe20000000200 */
[----:B------:R-:W-:Y:S02]  /*1b520*/  IMAD.IADD R2, R2, 0x1, R157 ;  /* 0x0000000102027824 */ /* 0x000fe400078e029d */
[C---:B------:R-:W-:Y:S02]  /*1b530*/  IMAD.IADD R134, R203.reuse, 0x1, R184 ;  /* 0x00000001cb867824 */ /* 0x040fe400078e02b8 */
[----:B--2---:R-:W1:Y:S01]  /*1b540*/  LDSM.16.M88.4 R8, [R185+UR5+0x4000] ;  /* 0x00400005b908783b */ /* 0x004e620008000200 */
[----:B------:R-:W-:Y:S04]  /*1b550*/  IMAD.IADD R132, R203, 0x1, R2 ;  /* 0x00000001cb847824 */ /* 0x000fe800078e0202 */
[----:B------:R-:W2:Y:S05]  /*1b560*/  LDSM.16.M88.4 R16, [R185+UR5+0x4800] ;  /* 0x00480005b910783b */ /* 0x000eaa0008000200 */
[----:B------:R-:W5:Y:S05]  /*1b570*/  LDSM.16.M88.4 R24, [R185+UR5+0x5000] ;  /* 0x00500005b918783b */ /* 0x000f6a0008000200 */
[----:B------:R-:W0:Y:S05]  /*1b580*/  LDGDEPBAR ;  /* 0x00000000000079af */ /* 0x000e2a0000000000 */
[----:B------:R-:W3:Y:S05]  /*1b590*/  LDSM.16.M88.4 R32, [R185+UR5+0x5800] ;  /* 0x00580005b920783b */ /* 0x000eea0008000200 */
[----:B------:R-:W4:Y:S05]  /*1b5a0*/  LDSM.16.M88.4 R40, [R185+UR5+0x6000] ;  /* 0x00600005b928783b */ /* 0x000f2a0008000200 */
[----:B------:R-:W4:Y:S05]  /*1b5b0*/  LDSM.16.M88.4 R48, [R185+UR5+0x6800] ;  /* 0x00680005b930783b */ /* 0x000f2a0008000200 */
[----:B------:R-:W4:Y:S05]  /*1b5c0*/  LDSM.16.M88.4 R56, [R185+UR5+0x7000] ;  /* 0x00700005b938783b */ /* 0x000f2a0008000200 */
[----:B------:R-:W4:Y:S01]  /*1b5d0*/  LDSM.16.M88.4 R136, [R185+UR5+0x7800] ;  /* 0x00780005b988783b */ /* 0x000f220008000200 */
[C---:B-1----:R-:W-:Y:S04]  /*1b5e0*/  HMMA.16816.F32 R4, R64.reuse, R8, RZ ;  /* 0x000000084004723c */ /* 0x042fe800000018ff */
[----:B------:R-:W-:Y:S04]  /*1b5f0*/  LDSM.16.M88.4 R140, [R135] ;  /* 0x00000000878c783b */ /* 0x000fe80000000200 */
[C---:B------:R-:W-:Y:S01]  /*1b600*/  HMMA.16816.F32 R8, R64.reuse, R10, RZ ;  /* 0x0000000a4008723c */ /* 0x040fe200000018ff */
[----:B------:R-:W1:Y:S05]  /*1b610*/  LDSM.16.M88.4 R144, [R3+0x4000] ;  /* 0x004000000390783b */ /* 0x000e6a0000000200 */
[----:B------:R-:W1:Y:S02]  /*1b620*/  LDSM.16.M88.4 R148, [R3+0x4800] ;  /* 0x004800000394783b */ /* 0x000e640000000200 */
[C---:B--2---:R-:W-:Y:S03]  /*1b630*/  HMMA.16816.F32 R12, R64.reuse, R16, RZ ;  /* 0x00000010400c723c */ /* 0x044fe600000018ff */
[----:B------:R-:W2:Y:S05]  /*1b640*/  LDSM.16.M88.4 R152, [R3+0x5000] ;  /* 0x005000000398783b */ /* 0x000eaa0000000200 */
[C---:B------:R-:W-:Y:S01]  /*1b650*/  HMMA.16816.F32 R16, R64.reuse, R18, RZ ;  /* 0x000000124010723c */ /* 0x040fe200000018ff */
[----:B------:R-:W-:Y:S05]  /*1b660*/  LDSM.16.M88.4 R156, [R3+0x7000] ;  /* 0x00700000039c783b */ /* 0x000fea0000000200 */
[----:B------:R-:W-:Y:S02]  /*1b670*/  LDSM.16.M88.4 R160, [R3+0x7800] ;  /* 0x0078000003a0783b */ /* 0x000fe40000000200 */
[C---:B-----5:R-:W-:Y:S03]  /*1b680*/  HMMA.16816.F32 R20, R64.reuse, R24, RZ ;  /* 0x000000184014723c */ /* 0x060fe600000018ff */
[----:B------:R-:W-:Y:S05]  /*1b690*/  LDSM.16.M88.4 R164, [R184] ;  /* 0x00000000b8a4783b */ /* 0x000fea0000000200 */
[C---:B------:R-:W-:Y:S01]  /*1b6a0*/  HMMA.16816.F32 R24, R64.reuse, R26, RZ ;  /* 0x0000001a4018723c */ /* 0x040fe200000018ff */
[----:B------:R-:W-:Y:S05]  /*1b6b0*/  LDSM.16.M88.4 R168, [R2+0x4000] ;  /* 0x0040000002a8783b */ /* 0x000fea0000000200 */
[----:B------:R-:W-:Y:S02]  /*1b6c0*/  LDSM.16.M88.4 R172, [R2+0x6000] ;  /* 0x0060000002ac783b */ /* 0x000fe40000000200 */
[C---:B---3--:R-:W-:Y:S03]  /*1b6d0*/  HMMA.16816.F32 R28, R64.reuse, R32, RZ ;  /* 0x00000020401c723c */ /* 0x048fe600000018ff */
[----:B------:R-:W-:Y:S05]  /*1b6e0*/  LDSM.16.M88.4 R176, [R185+UR5+0xa000] ;  /* 0x00a00005b9b0783b */ /* 0x000fea0008000200 */
[C---:B------:R-:W-:Y:S01]  /*1b6f0*/  HMMA.16816.F32 R32, R64.reuse, R34, RZ ;  /* 0x000000224020723c */ /* 0x040fe200000018ff */
[----:B------:R-:W-:Y:S05]  /*1b700*/  LDSM.16.M88.4 R188, [R2+0x8000] ;  /* 0x0080000002bc783b */ /* 0x000fea0000000200 */
[----:B------:R-:W-:Y:S02]  /*1b710*/  LDSM.16.M88.4 R192, [R132+0xb000] ;  /* 0x00b0000084c0783b */ /* 0x000fe40000000200 */
        /* <DEDUP_REMOVED lines=8> */
[----:B------:R-:W3:Y:S07]  /*1b7a0*/  LDSM.16.M88.4 R136, [R3+0x5800] ;  /* 0x005800000388783b */ /* 0x000eee0000000200 */
[C---:B-1----:R-:W-:Y:S08]  /*1b7b0*/  HMMA.16816.F32 R4, R140.reuse, R144, R4 ;  /* 0x000000908c04723c */ /* 0x042ff00000001804 */
[C---:B------:R-:W-:Y:S01]  /*1b7c0*/  HMMA.16816.F32 R8, R140.reuse, R146, R8 ;  /* 0x000000928c08723c */ /* 0x040fe20000001808 */
[----:B------:R-:W1:Y:S07]  /*1b7d0*/  LDSM.16.M88.4 R144, [R3+0x6000] ;  /* 0x006000000390783b */ /* 0x000e6e0000000200 */
[C---:B------:R-:W-:Y:S08]  /*1b7e0*/  HMMA.16816.F32 R12, R140.reuse, R148, R12 ;  /* 0x000000948c0c723c */ /* 0x040ff0000000180c */
[C---:B------:R-:W-:Y:S01]  /*1b7f0*/  HMMA.16816.F32 R16, R140.reuse, R150, R16 ;  /* 0x000000968c10723c */ /* 0x040fe20000001810 */
[----:B------:R-:W4:Y:S07]  /*1b800*/  LDSM.16.M88.4 R148, [R3+0x6800] ;  /* 0x006800000394783b */ /* 0x000f2e0000000200 */
[C---:B--2---:R-:W-:Y:S08]  /*1b810*/  HMMA.16816.F32 R20, R140.reuse, R152, R20 ;  /* 0x000000988c14723c */ /* 0x044ff00000001814 */
[C---:B------:R-:W-:Y:S01]  /*1b820*/  HMMA.16816.F32 R24, R140.reuse, R154, R24 ;  /* 0x0000009a8c18723c */ /* 0x040fe20000001818 */
[----:B------:R-:W2:Y:S07]  /*1b830*/  LDSM.16.M88.4 R152, [R2+0x4800] ;  /* 0x004800000298783b */ /* 0x000eae0000000200 */
        /* <DEDUP_REMOVED lines=8> */
[----:B------:R-:W-:Y:S07]  /*1b8c0*/  LDSM.16.M88.4 R148, [R134] ;  /* 0x000000008694783b */ /* 0x000fee0000000200 */
[C---:B------:R-:W-:Y:S08]  /*1b8d0*/  HMMA.16816.F32 R52, R140.reuse, R156, R52 ;  /* 0x0000009c8c34723c */ /* 0x040ff00000001834 */
[C---:B------:R-:W-:Y:S01]  /*1b8e0*/  HMMA.16816.F32 R56, R140.reuse, R158, R56 ;  /* 0x0000009e8c38723c */ /* 0x040fe20000001838 */
[----:B------:R-:W-:Y:S07]  /*1b8f0*/  LDSM.16.M88.4 R156, [R132+0x4800] ;  /* 0x00480000849c783b */ /* 0x000fee0000000200 */
[C---:B------:R-:W-:Y:S08]  /*1b900*/  HMMA.16816.F32 R60, R140.reuse, R160, R60 ;  /* 0x000000a08c3c723c */ /* 0x040ff0000000183c */
[----:B------:R-:W-:Y:S01]  /*1b910*/  HMMA.16816.F32 R64, R140, R162, R64 ;  /* 0x000000a28c40723c */ /* 0x000fe20000001840 */
[----:B------:R-:W4:Y:S05]  /*1b920*/  LDSM.16.M88.4 R140, [R2+0x6800] ;  /* 0x00680000028c783b */ /* 0x000f2a0000000200 */
[----:B------:R-:W-:Y:S02]  /*1b930*/  LDSM.16.M88.4 R160, [R132+0x5000] ;  /* 0x0050000084a0783b */ /* 0x000fe40000000200 */
[C---:B------:R-:W-:Y:S08]  /*1b940*/  HMMA.16816.F32 R4, R164.reuse, R168, R4 ;  /* 0x000000a8a404723c */ /* 0x040ff00000001804 */
[C---:B------:R-:W-:Y:S01]  /*1b950*/  HMMA.16816.F32 R8, R164.reuse, R170, R8 ;  /* 0x000000aaa408723c */ /* 0x040fe20000001808 */
[----:B------:R-:W-:Y:S07]  /*1b960*/  LDSM.16.M88.4 R168, [R185+UR5+0x8000] ;  /* 0x00800005b9a8783b */ /* 0x000fee0008000200 */
        /* <DEDUP_REMOVED lines=12> */
[C---:B----4-:R-:W-:Y:S08]  /*1ba30*/  HMMA.16816.F32 R44, R164.reuse, R140, R44 ;  /* 0x0000008ca42c723c */ /* 0x050ff0000000182c */
[C---:B------:R-:W-:Y:S01]  /*1ba40*/  HMMA.16816.F32 R48, R164.reuse, R142, R48 ;  /* 0x0000008ea430723c */ /* 0x040fe20000001830 */
[----:B------:R-:W3:Y:S07]  /*1ba50*/  LDSM.16.M88.4 R140, [R132+0x5800] ;  /* 0x00580000848c783b */ /* 0x000eee0000000200 */
[C---:B--2---:R-:W-:Y:S08]  /*1ba60*/  HMMA.16816.F32 R52, R164.reuse, R136, R52 ;  /* 0x00000088a434723c */ /* 0x044ff00000001834 */
[C---:B------:R-:W-:Y:S01]  /*1ba70*/  HMMA.16816.F32 R56, R164.reuse, R138, R56 ;  /* 0x0000008aa438723c */ /* 0x040fe20000001838 */
[----:B------:R-:W2:Y:S07]  /*1ba80*/  LDSM.16.M88.4 R136, [R132+0x6000] ;  /* 0x006000008488783b */ /* 0x000eae0000000200 */
[C---:B-1----:R-:W-:Y:S08]  /*1ba90*/  HMMA.16816.F32 R60, R164.reuse, R144, R60 ;  /* 0x00000090a43c723c */ /* 0x042ff0000000183c */
[----:B------:R-:W-:Y:S01]  /*1baa0*/  HMMA.16816.F32 R64, R164, R146, R64 ;  /* 0x00000092a440723c */ /* 0x000fe20000001840 */
[----:B------:R-:W1:Y:S05]  /*1bab0*/  LDSM.16.M88.4 R144, [R132+0x6800] ;  /* 0x006800008490783b */ /* 0x000e6a0000000200 */
[----:B------:R-:W-:Y:S02]  /*1bac0*/  LDSM.16.M88.4 R164, [R180+0x2000] ;  /* 0x00200000b4a4783b */ /* 0x000fe40000000200 */
[C---:B------:R-:W-:Y:S03]  /*1bad0*/  HMMA.16816.F32 R4, R148.reuse, R152, R4 ;  /* 0x000000989404723c */ /* 0x040fe60000001804 */
[----:B------:R-:W-:Y:S05]  /*1bae0*/  LDSM.16.M88.4 R180, [R3+0x9800] ;  /* 0x0098000003b4783b */ /* 0x000fea0000000200 */
        /* <DEDUP_REMOVED lines=73> */
[----:B------:R-:W2:Y:S05]  /*1bf80*/  LDSM.16.M88.4 R136, [R2+0x9800] ;  /* 0x009800000288783b */ /* 0x000eaa0000000200 */
[----:B------:R-:W3:Y:S02]  /*1bf90*/  LDSM.16.M88.4 R152, [R2+0xa800] ;  /* 0x00a800000298783b */ /* 0x000ee40000000200 */
        /* <DEDUP_REMOVED lines=53> */
[----:B------:R-:W-:Y:S01]  /*1c2f0*/  VIADD R141, R217, 0xffffff00 ;  /* 0xffffff00d98d7836 */ /* 0x000fe20000000000 */
        /* <DEDUP_REMOVED lines=61> */
.L_x_2304:
        /* <DEDUP_REMOVED lines=36> */
.L_x_2303:
        /* <DEDUP_REMOVED lines=542> */
.L_x_2301:
[----:B------:R-:W1:Y:S01]  /*1eaf0*/  SHFL.BFLY PT, R10, R221, 0x2, 0x1f ;  /* 0x0c401f00dd0a7f89 */ /* 0x000e6200000e0000 */
[----:B------:R-:W2:Y:S01]  /*1eb00*/  S2UR UR8, SR_CTAID.X ;  /* 0x00000000000879c3 */ /* 0x000ea20000002500 */
[----:B------:R-:W-:Y:S01]  /*1eb10*/  LOP3.LUT R20, R201, 0x30, RZ, 0xc0, !PT ;  /* 0x00000030c9147812 */ /* 0x000fe200078ec0ff */
[----:B------:R-:W-:Y:S01]  /*1eb20*/  BSSY.RECONVERGENT B0, `(.L_x_2306) ;  /* 0x00000d4000007945 */ /* 0x000fe20003800200 */
[----:B------:R-:W3:Y:S01]  /*1eb30*/  SHFL.BFLY PT, R0, R219, 0x2, 0x1f ;  /* 0x0c401f00db007f89 */ /* 0x000ee200000e0000 */
[----:B-1----:R-:W-:Y:S01]  /*1eb40*/  FADD.FTZ R10, R10, R221 ;  /* 0x000000dd0a0a7221 */ /* 0x002fe20000010000 */
[----:B--2---:R-:W-:Y:S01]  /*1eb50*/  USHF.L.U32 UR8, UR8, 0x6, URZ ;  /* 0x0000000608087899 */ /* 0x004fe200080006ff */
[----:B---3--:R-:W-:-:S03]  /*1eb60*/  FADD.FTZ R9, R0, R219 ;  /* 0x000000db00097221 */ /* 0x008fc60000010000 */
[----:B------:R-:W1:Y:S04]  /*1eb70*/  SHFL.BFLY PT, R5, R10, 0x1, 0x1f ;  /* 0x0c201f000a057f89 */ /* 0x000e6800000e0000 */
[----:B------:R-:W2:Y:S01]  /*1eb80*/  SHFL.BFLY PT, R2, R9, 0x1, 0x1f ;  /* 0x0c201f0009027f89 */ /* 0x000ea200000e0000 */
[----:B------:R-:W3:Y:S01]  /*1eb90*/  S2R R0, SR_TID.X ;  /* 0x0000000000007919 */ /* 0x000ee20000002100 */
[----:B-1----:R-:W-:Y:S02]  /*1eba0*/  FADD.FTZ R4, R10, R5 ;  /* 0x000000050a047221 */ /* 0x002fe40000010000 */
[----:B------:R-:W1:Y:S01]  /*1ebb0*/  LDC.U8 R10, c[0x0][0x548] ;  /* 0x00015200ff0a7b82 */ /* 0x000e620000000000 */
[----:B--2---:R-:W-:Y:S01]  /*1ebc0*/  FADD.FTZ R2, R9, R2 ;  /* 0x0000000209027221 */ /* 0x004fe20000010000 */
[----:B------:R-:W2:Y:S01]  /*1ebd0*/  MUFU.RCP R8, R4 ;  /* 0x0000000400087308 */ /* 0x000ea20000001000 */
[----:B------:R-:W-:-:S03]  /*1ebe0*/  FSETP.NE.FTZ.AND P5, PT, R4, RZ, PT ;  /* 0x000000ff0400720b */ /* 0x000fc60003fb5000 */
[----:B------:R-:W-:-:S04]  /*1ebf0*/  FSETP.NE.FTZ.AND P2, PT, R2, RZ, PT ;  /* 0x000000ff0200720b */ /* 0x000fc80003f55000 */
[----:B------:R-:W4:Y:S01]  /*1ec00*/  MUFU.RCP R7, R2 ;  /* 0x0000000200077308 */ /* 0x000f220000001000 */
[C---:B---3--:R-:W-:Y:S02]  /*1ec10*/  SHF.L.U32 R6, R0.reuse, 0x4, RZ ;  /* 0x0000000400067819 */ /* 0x048fe400000006ff */
[----:B------:R-:W-:Y:S02]  /*1ec20*/  SHF.L.U32 R5, R0, 0x1, RZ ;  /* 0x0000000100057819 */ /* 0x000fe400000006ff */
[----:B------:R-:W-:-:S03]  /*1ec30*/  LOP3.LUT R6, R6, 0x1c0, RZ, 0xc0, !PT ;  /* 0x000001c006067812 */ /* 0x000fc600078ec0ff */
[----:B------:R-:W-:Y:S01]  /*1ec40*/  @P5 MUFU.LG2 R4, R4 ;  /* 0x0000000400045308 */ /* 0x000fe20000000c00 */
[--C-:B------:R-:W-:Y:S02]  /*1ec50*/  LOP3.LUT R202, R202, 0x6, R5.reuse, 0xf8, !PT ;  /* 0x00000006caca7812 */ /* 0x100fe400078ef805 */
[----:B------:R-:W-:Y:S02]  /*1ec60*/  LOP3.LUT R5, R6, 0x38, R5, 0xf8, !PT ;  /* 0x0000003806057812 */ /* 0x000fe400078ef805 */
[----:B------:R-:W-:Y:S02]  /*1ec70*/  R2P PR, R0, 0x18 ;  /* 0x0000001800007804 */ /* 0x000fe40000000000 */
[----:B--2---:R-:W-:Y:S01]  /*1ec80*/  FSEL R8, R8, 1, P5 ;  /* 0x3f80000008087808 */ /* 0x004fe20002800000 */
[----:B------:R-:W2:Y:S01]  /*1ec90*/  @P2 MUFU.LG2 R2, R2 ;  /* 0x0000000200022308 */ /* 0x000ea20000000c00 */
[----:B------:R-:W-:Y:S02]  /*1eca0*/  LOP3.LUT R5, R202, R5, RZ, 0xfc, !PT ;  /* 0x00000005ca057212 */ /* 0x000fe400078efcff */
[----:B----4-:R-:W-:Y:S01]  /*1ecb0*/  FSEL R7, R7, 1, P2 ;  /* 0x3f80000007077808 */ /* 0x010fe20001000000 */
[C---:B------:R-:W-:Y:S01]  /*1ecc0*/  FMUL.FTZ R128, R8.reuse, R128 ;  /* 0x0000008008807220 */ /* 0x040fe20000410000 */
[----:B------:R-:W-:Y:S01]  /*1ecd0*/  MOV R6, 0x10 ;  /* 0x0000001000067802 */ /* 0x000fe20000000f00 */
        /* <DEDUP_REMOVED lines=32> */
[C---:B------:R-:W-:Y:S01]  /*1eee0*/  FMUL.FTZ R130, R7.reuse, R130 ;  /* 0x0000008207827220 */ /* 0x040fe20000410000 */
[----:B------:R-:W-:Y:S01]  /*1eef0*/  FMUL.FTZ R131, R7, R131 ;  /* 0x0000008307837220 */ /* 0x000fe20000410000 */
[----:B------:R-:W-:Y:S01]  /*1ef00*/  SEL R8, R199, 0xffffffe0, !P3 ;  /* 0xffffffe0c7087807 */ /* 0x000fe20005800000 */
[C---:B------:R-:W-:Y:S01]  /*1ef10*/  FMUL.FTZ R70, R7.reuse, R70 ;  /* 0x0000004607467220 */ /* 0x040fe20000410000 */
[C---:B------:R-:W-:Y:S01]  /*1ef20*/  FMUL.FTZ R71, R7.reuse, R71 ;  /* 0x0000004707477220 */ /* 0x040fe20000410000 */
[C---:B------:R-:W-:Y:S01]  /*1ef30*/  FMUL.FTZ R74, R7.reuse, R74 ;  /* 0x0000004a074a7220 */ /* 0x040fe20000410000 */
[C---:B------:R-:W-:Y:S01]  /*1ef40*/  FMUL.FTZ R75, R7.reuse, R75 ;  /* 0x0000004b074b7220 */ /* 0x040fe20000410000 */
[----:B------:R-:W-:Y:S01]  /*1ef50*/  SEL R6, R6, 0xfffffff0, !P0 ;  /* 0xfffffff006067807 */ /* 0x000fe20004000000 */
        /* <DEDUP_REMOVED lines=75> */
[----:B------:R-:W-:Y:S01]  /*1f410*/  F2FP.F16.F32.PACK_AB R124, R125, R124 ;  /* 0x0000007c7d7c723e */ /* 0x000fe200000000ff */
[----:B------:R-:W-:Y:S01]  /*1f420*/  STS [R19], R88 ;  /* 0x0000005813007388 */ /* 0x000fe20000000800 */
[----:B------:R-:W-:-:S02]  /*1f430*/  F2FP.F16.F32.PACK_AB R126, R127, R126 ;  /* 0x0000007e7f7e723e */ /* 0x000fc400000000ff */
[----:B------:R-:W-:Y:S01]  /*1f440*/  F2FP.F16.F32.PACK_AB R120, R121, R120 ;  /* 0x000000787978723e */ /* 0x000fe200000000ff */
[----:B------:R-:W-:Y:S01]  /*1f450*/  STS [R19+0x400], R90 ;  /* 0x0004005a13007388 */ /* 0x000fe20000000800 */
[----:B------:R-:W-:Y:S02]  /*1f460*/  F2FP.F16.F32.PACK_AB R122, R7, R122 ;  /* 0x0000007a077a723e */ /* 0x000fe400000000ff */
[----:B------:R-:W-:Y:S01]  /*1f470*/  ISETP.NE.AND P0, PT, R204, -0x1, PT ;  /* 0xffffffffcc00780c */ /* 0x000fe20003f05270 */
[----:B------:R-:W-:Y:S01]  /*1f480*/  STS [R21], R92 ;  /* 0x0000005c15007388 */ /* 0x000fe20000000800 */
[----:B-1----:R-:W-:Y:S02]  /*1f490*/  ISETP.NE.AND P1, PT, R10, RZ, PT ;  /* 0x000000ff0a00720c */ /* 0x002fe40003f25270 */
[----:B------:R-:W1:Y:S01]  /*1f4a0*/  @P2 LDC R10, c[0x0][0x458] ;  /* 0x00011600ff0a2b82 */ /* 0x000e620000000800 */
[----:B------:R-:W-:Y:S01]  /*1f4b0*/  STS [R21+0x400], R94 ;  /* 0x0004005e15007388 */ /* 0x000fe20000000800 */
[----:B------:R-:W-:-:S02]  /*1f4c0*/  ISETP.NE.OR P3, PT, R204, -0x1, !P1 ;  /* 0xffffffffcc00780c */ /* 0x000fc40004f65670 */
[----:B------:R-:W-:Y:S01]  /*1f4d0*/  LOP3.LUT P4, RZ, R0, 0x3, RZ, 0xc0, !PT ;  /* 0x0000000300ff7812 */ /* 0x000fe2000788c0ff */
[----:B------:R-:W-:Y:S04]  /*1f4e0*/  STS [R5+0x2000], R96 ;  /* 0x0020006005007388 */ /* 0x000fe80000000800 */
[----:B------:R-:W-:Y:S01]  /*1f4f0*/  STS [R5+0x2400], R98 ;  /* 0x0024006205007388 */ /* 0x000fe20000000800 */
[----:B------:R-:W2:Y:S03]  /*1f500*/  @!P0 LDC.64 R6, c[0x0][0x400] ;  /* 0x00010000ff068b82 */ /* 0x000ea60000000a00 */
[----:B------:R-:W-:Y:S04]  /*1f510*/  STS [R9+0x2000], R100 ;  /* 0x0020006409007388 */ /* 0x000fe80000000800 */
[----:B------:R3:W-:Y:S01]  /*1f520*/  STS [R9+0x2400], R102 ;  /* 0x0024006609007388 */ /* 0x0007e20000000800 */
[----:B------:R-:W4:Y:S03]  /*1f530*/  @P0 LDC.64 R22, c[0x0][0x408] ;  /* 0x00010200ff160b82 */ /* 0x000f260000000a00 */
[----:B------:R-:W-:Y:S04]  /*1f540*/  STS [R11+0x2000], R104 ;  /* 0x002000680b007388 */ /* 0x000fe80000000800 */
[----:B------:R5:W-:Y:S01]  /*1f550*/  STS [R11+0x2400], R106 ;  /* 0x0024006a0b007388 */ /* 0x000be20000000800 */
[----:B------:R-:W2:Y:S03]  /*1f560*/  @P1 LDC R16, c[0x0][0x454] ;  /* 0x00011500ff101b82 */ /* 0x000ea60000000800 */
[----:B------:R-:W-:Y:S04]  /*1f570*/  STS [R15+0x2000], R108 ;  /* 0x0020006c0f007388 */ /* 0x000fe80000000800 */
[----:B------:R-:W-:Y:S04]  /*1f580*/  STS [R15+0x2400], R110 ;  /* 0x0024006e0f007388 */ /* 0x000fe80000000800 */
[----:B------:R-:W-:Y:S04]  /*1f590*/  STS [R13+0x2000], R112 ;  /* 0x002000700d007388 */ /* 0x000fe80000000800 */
[----:B------:R-:W-:Y:S01]  /*1f5a0*/  STS [R13+0x2400], R114 ;  /* 0x002400720d007388 */ /* 0x000fe20000000800 */
[----:B---3--:R-:W3:Y:S01]  /*1f5b0*/  @!P1 LDC R9, c[0x0][0x3e0] ;  /* 0x0000f800ff099b82 */ /* 0x008ee20000000800 */
[----:B----4-:R-:W-:-:S02]  /*1f5c0*/  @P0 IMAD.WIDE.U32 R30, R204, R22, RZ ;  /* 0x00000016cc1e0225 */ /* 0x010fc400078e00ff */
[----:B------:R-:W-:Y:S04]  /*1f5d0*/  STS [R17+0x2000], R116 ;  /* 0x0020007411007388 */ /* 0x000fe80000000800 */
[----:B------:R4:W-:Y:S01]  /*1f5e0*/  STS [R17+0x2400], R118 ;  /* 0x0024007611007388 */ /* 0x0009e20000000800 */
[----:B-----5:R-:W5:Y:S03]  /*1f5f0*/  LDC R11, c[0x0][0x434] ;  /* 0x00010d00ff0b7b82 */ /* 0x020f660000000800 */
[----:B------:R-:W-:Y:S04]  /*1f600*/  STS [R19+0x2000], R124 ;  /* 0x0020007c13007388 */ /* 0x000fe80000000800 */
[----:B------:R1:W-:Y:S04]  /*1f610*/  STS [R19+0x2400], R126 ;  /* 0x0024007e13007388 */ /* 0x0003e80000000800 */
[----:B------:R-:W-:Y:S04]  /*1f620*/  STS [R21+0x2000], R120 ;  /* 0x0020007815007388 */ /* 0x000fe80000000800 */
[----:B------:R2:W-:Y:S01]  /*1f630*/  STS [R21+0x2400], R122 ;  /* 0x0024007a15007388 */ /* 0x0005e20000000800 */
[----:B------:R-:W-:Y:S08]  /*1f640*/  BAR.SYNC.DEFER_BLOCKING 0x0 ;  /* 0x0000000000007b1d */ /* 0x000ff00000010000 */
[----:B----4-:R-:W4:Y:S01]  /*1f650*/  @P5 LDC R17, c[0x0][0x458] ;  /* 0x00011600ff115b82 */ /* 0x010f220000000800 */
[----:B------:R-:W3:Y:S01]  /*1f660*/  S2R R8, SR_CTAID.Y ;  /* 0x0000000000087919 */ /* 0x000ee20000002600 */
[----:B------:R-:W5:Y:S01]  /*1f670*/  S2R R5, SR_CTAID.Z ;  /* 0x0000000000057919 */ /* 0x000f620000002700 */
[----:B-1----:R-:W-:-:S04]  /*1f680*/  SHF.R.U32.HI R19, RZ, 0x2, R0 ;  /* 0x00000002ff137819 */ /* 0x002fc80000011600 */
[----:B------:R-:W-:Y:S02]  /*1f690*/  LOP3.LUT R19, R20, 0x7, R19, 0xf8, !PT ;  /* 0x0000000714137812 */ /* 0x000fe400078ef813 */
[----:B------:R-:W-:Y:S01]  /*1f6a0*/  MOV R20, 0x7f800000 ;  /* 0x7f80000000147802 */ /* 0x000fe20000000f00 */
[----:B------:R-:W-:Y:S01]  /*1f6b0*/  @P2 FFMA.FTZ R20, R3, R10, R2 ;  /* 0x0000000a03142223 */ /* 0x000fe20000010002 */
[----:B--2---:R-:W-:Y:S01]  /*1f6c0*/  MOV R21, 0x7f800000 ;  /* 0x7f80000000157802 */ /* 0x004fe20000000f00 */
[----:B------:R1:W2:Y:S04]  /*1f6d0*/  LDS.128 R24, [R213+0x1800] ;  /* 0x00180000d5187984 */ /* 0x0002a80000000c00 */
[----:B------:R1:W1:Y:S01]  /*1f6e0*/  LDS.128 R12, [R213+0x3800] ;  /* 0x00380000d50c7984 */ /* 0x0002620000000c00 */
[----:B---3--:R-:W-:-:S04]  /*1f6f0*/  @!P0 IMAD.WIDE.U32 R28, R8, R6, RZ ;  /* 0x00000006081c8225 */ /* 0x008fc800078e00ff */
[----:B------:R-:W-:Y:S02]  /*1f700*/  @!P0 IMAD R18, R8, R7, R29 ;  /* 0x0000000708128224 */ /* 0x000fe400078e021d */
[----:B------:R-:W3:Y:S01]  /*1f710*/  LDC.64 R6, c[0x0][0x408] ;  /* 0x00010200ff067b82 */ /* 0x000ee20000000a00 */
[----:B------:R-:W-:Y:S02]  /*1f720*/  @P0 IMAD R18, R204, R23, R31 ;  /* 0x00000017cc120224 */ /* 0x000fe400078e021f */
[----:B-----5:R-:W-:Y:S02]  /*1f730*/  @!P1 IMAD R22, R8, R9, R5 ;  /* 0x0000000908169224 */ /* 0x020fe400078e0205 */
[----:B------:R-:W-:Y:S01]  /*1f740*/  @P5 FMUL.FTZ R9, R4, 0.69314718246459960938 ;  /* 0x3f31721804095820 */ /* 0x000fe20000410000 */
[-C--:B------:R-:W-:Y:S02]  /*1f750*/  @!P3 IMAD R204, R8, R11.reuse, RZ ;  /* 0x0000000b08ccb224 */ /* 0x080fe400078e02ff */
[----:B------:R-:W-:-:S02]  /*1f760*/  @!P1 IMAD R22, R22, R11, RZ ;  /* 0x0000000b16169224 */ /* 0x000fc400078e02ff */
[----:B----4-:R-:W-:Y:S01]  /*1f770*/  @P5 FFMA.FTZ R21, R132, R17, R9 ;  /* 0x0000001184155223 */ /* 0x010fe20000010009 */
[----:B------:R-:W-:Y:S01]  /*1f780*/  @P1 IMAD R22, R5, R16, R204 ;  /* 0x0000001005161224 */ /* 0x000fe200078e02cc */
[----:B------:R-:W-:Y:S06]  /*1f790*/  @P4 BRA `(.L_x_2307) ;  /* 0x0000000000304947 */ /* 0x000fec0003800000 */
[----:B------:R-:W4:Y:S01]  /*1f7a0*/  LDCU.64 UR4, c[0x0][0x420] ;  /* 0x00008400ff0477ac */ /* 0x000f220008000a00 */
[----:B------:R-:W-:Y:S02]  /*1f7b0*/  VIADD R22, R22, UR8 ;  /* 0x0000000816167c36 */ /* 0x000fe40008000000 */
[----:B------:R-:W-:Y:S02]  /*1f7c0*/  VIADD R2, R205, -UR8 ;  /* 0x80000008cd027c36 */ /* 0x000fe40008000000 */
[C---:B------:R-:W-:Y:S01]  /*1f7d0*/  VIADD R9, R19.reuse, 0x8 ;  /* 0x0000000813097836 */ /* 0x040fe20000000000 */
[C---:B------:R-:W-:Y:S02]  /*1f7e0*/  IADD3 R3, P1, PT, R19.reuse, R22, RZ ;  /* 0x0000001613037210 */ /* 0x040fe40007f3e0ff */
[-C--:B------:R-:W-:Y:S02]  /*1f7f0*/  ISETP.GE.AND P3, PT, R19, R2.reuse, PT ;  /* 0x000000021300720c */ /* 0x080fe40003f66270 */
[----:B------:R-:W-:-:S02]  /*1f800*/  ISETP.GE.AND P2, PT, R9, R2, PT ;  /* 0x000000020900720c */ /* 0x000fc40003f46270 */
[----:B------:R-:W-:Y:S02]  /*1f810*/  LEA.HI.X.SX32 R22, R22, RZ, 0x1, P1 ;  /* 0x000000ff16167211 */ /* 0x000fe400008f0eff */
[----:B----4-:R-:W-:-:S04]  /*1f820*/  LEA R2, P1, R3, UR4, 0x2 ;  /* 0x0000000403027c11 */ /* 0x010fc8000f8210ff */
[----:B------:R-:W-:-:S05]  /*1f830*/  LEA.HI.X R3, R3, UR5, R22, 0x2, P1 ;  /* 0x0000000503037c11 */ /* 0x000fca00088f1416 */
[----:B------:R4:W-:Y:S04]  /*1f840*/  @!P3 STG.E desc[UR6][R2.64], R21 ;  /* 0x000000150200b986 */ /* 0x0009e8000c101906 */
[----:B------:R4:W-:Y:S02]  /*1f850*/  @!P2 STG.E desc[UR6][R2.64+0x20], R20 ;  /* 0x000020140200a986 */ /* 0x0009e4000c101906 */
.L_x_2307:
[----:B------:R-:W-:Y:S05]  /*1f860*/  BSYNC.RECONVERGENT B0 ;  /* 0x0000000000007941 */ /* 0x000fea0003800200 */
.L_x_2306:
[----:B------:R-:W-:Y:S01]  /*1f870*/  IMAD.MOV.U32 R199, RZ, RZ, RZ ;  /* 0x000000ffffc77224 */ /* 0x000fe200078e00ff */
[----:B------:R-:W-:Y:S01]  /*1f880*/  @P0 MOV R28, R30 ;  /* 0x0000001e001c0202 */ /* 0x000fe20000000f00 */
[----:B------:R-:W-:Y:S01]  /*1f890*/  VIADD R205, R205, -UR8 ;  /* 0x80000008cdcd7c36 */ /* 0x000fe20008000000 */
[----:B------:R-:W-:Y:S01]  /*1f8a0*/  SHF.R.U32.HI R0, RZ, 0x3, R0 ;  /* 0x00000003ff007819 */ /* 0x000fe20000011600 */
[----:B---34-:R-:W-:Y:S01]  /*1f8b0*/  IMAD.WIDE.U32 R20, R6, UR8, R198 ;  /* 0x0000000806147c25 */ /* 0x018fe2000f8e00c6 */
[----:B------:R-:W3:Y:S01]  /*1f8c0*/  LDCU.64 UR4, c[0x0][0x410] ;  /* 0x00008200ff0477ac */ /* 0x000ee20008000a00 */
[----:B------:R-:W-:Y:S01]  /*1f8d0*/  BSSY.RECONVERGENT B0, `(.L_x_2308) ;  /* 0x0000018000007945 */ /* 0x000fe20003800200 */
[----:B------:R-:W-:Y:S01]  /*1f8e0*/  IADD3 R8, PT, PT, R0, 0x10, RZ ;  /* 0x0000001000087810 */ /* 0x000fe20007ffe0ff */
[----:B------:R-:W-:Y:S01]  /*1f8f0*/  IMAD R3, R7, UR8, R21 ;  /* 0x0000000807037c24 */ /* 0x000fe2000f8e0215 */
[----:B------:R-:W-:Y:S01]  /*1f900*/  IADD3 R20, P0, PT, R28, R20, RZ ;  /* 0x000000141c147210 */ /* 0x000fe20007f1e0ff */
[----:B------:R-:W-:Y:S01]  /*1f910*/  VIADD R4, R0, 0x20 ;  /* 0x0000002000047836 */ /* 0x000fe20000000000 */
[----:B------:R-:W-:-:S02]  /*1f920*/  ISETP.GE.AND P1, PT, R8, R205, PT ;  /* 0x000000cd0800720c */ /* 0x000fc40003f26270 */
[----:B------:R4:W1:Y:S01]  /*1f930*/  LDS.128 R8, [R213+0x2000] ;  /* 0x00200000d5087984 */ /* 0x0008620000000c00 */
[----:B------:R-:W-:Y:S01]  /*1f940*/  IMAD.X R21, R18, 0x1, R3, P0 ;  /* 0x0000000112157824 */ /* 0x000fe200000e0603 */
[CC--:B------:R-:W-:Y:S02]  /*1f950*/  ISETP.GE.AND P0, PT, R0.reuse, R205.reuse, PT ;  /* 0x000000cd0000720c */ /* 0x0c0fe40003f06270 */
[----:B------:R4:W1:Y:S01]  /*1f960*/  LDS.128 R16, [R213] ;  /* 0x00000000d5107984 */ /* 0x0008620000000c00 */
[----:B------:R-:W-:Y:S02]  /*1f970*/  IADD3 R2, PT, PT, R0, 0x30, RZ ;  /* 0x0000003000027810 */ /* 0x000fe40007ffe0ff */
[-C--:B------:R-:W-:Y:S02]  /*1f980*/  ISETP.GE.AND P2, PT, R4, R205.reuse, PT ;  /* 0x000000cd0400720c */ /* 0x080fe40003f46270 */
[----:B------:R-:W-:Y:S01]  /*1f990*/  ISETP.GE.AND P3, PT, R2, R205, PT ;  /* 0x000000cd0200720c */ /* 0x000fe20003f66270 */
[----:B---3--:R-:W-:-:S04]  /*1f9a0*/  IMAD.WIDE.U32 R20, R5, UR4, R20 ;  /* 0x0000000405147c25 */ /* 0x008fc8000f8e0014 */
[----:B------:R-:W-:Y:S01]  /*1f9b0*/  IMAD R23, R5, UR5, R21 ;  /* 0x0000000505177c24 */ /* 0x000fe2000f8e0215 */
[----:B------:R-:W-:Y:S07]  /*1f9c0*/  @P0 BRA `(.L_x_2309) ;  /* 0x0000000000200947 */ /* 0x000fee0003800000 */
[----:B------:R-:W3:Y:S01]  /*1f9d0*/  LDCU.64 UR4, c[0x0][0x3f0] ;  /* 0x00007e00ff0477ac */ /* 0x000ee20008000a00 */
[----:B------:R-:W-:-:S05]  /*1f9e0*/  MOV R22, R20 ;  /* 0x0000001400167202 */ /* 0x000fca0000000f00 */
[----:B------:R-:W-:-:S04]  /*1f9f0*/  IMAD.WIDE.U32 R4, R0, R6, R22 ;  /* 0x0000000600047225 */ /* 0x000fc800078e0016 */
[----:B------:R-:W-:Y:S01]  /*1fa00*/  IMAD R2, R0, R7, R5 ;  /* 0x0000000700027224 */ /* 0x000fe200078e0205 */
[----:B---3--:R-:W-:-:S04]  /*1fa10*/  LEA R28, P0, R4, UR4, 0x1 ;  /* 0x00000004041c7c11 */ /* 0x008fc8000f8008ff */
[----:B------:R-:W-:-:S05]  /*1fa20*/  LEA.HI.X R29, R4, UR5, R2, 0x1, P0 ;  /* 0x00000005041d7c11 */ /* 0x000fca00080f0c02 */
[----:B-1----:R3:W-:Y:S04]  /*1fa30*/  STG.E.128 desc[UR6][R28.64], R16 ;  /* 0x000000101c007986 */ /* 0x0027e8000c101d06 */
[----:B------:R3:W-:Y:S02]  /*1fa40*/  STG.E.128 desc[UR6][R28.64+0x80], R8 ;  /* 0x000080081c007986 */ /* 0x0007e4000c101d06 */
.L_x_2309:
[----:B------:R-:W-:Y:S05]  /*1fa50*/  BSYNC.RECONVERGENT B0 ;  /* 0x0000000000007941 */ /* 0x000fea0003800200 */
.L_x_2308:
[----:B-1-3--:R1:W3:Y:S01]  /*1fa60*/  LDS.128 R16, [R213+0x800] ;  /* 0x00080000d5107984 */ /* 0x00a2e20000000c00 */
        /* <DEDUP_REMOVED lines=14> */
[----:B---3--:R3:W-:Y:S04]  /*1fb50*/  STG.E.128 desc[UR6][R28.64], R16 ;  /* 0x000000101c007986 */ /* 0x0087e8000c101d06 */
[----:B-1----:R3:W-:Y:S02]  /*1fb60*/  STG.E.128 desc[UR6][R28.64+0x80], R8 ;  /* 0x000080081c007986 */ /* 0x0027e4000c101d06 */
.L_x_2311:
[----:B------:R-:W-:Y:S05]  /*1fb70*/  BSYNC.RECONVERGENT B0 ;  /* 0x0000000000007941 */ /* 0x000fea0003800200 */
.L_x_2310:
        /* <DEDUP_REMOVED lines=17> */
.L_x_2313:
[----:B------:R-:W-:Y:S05]  /*1fc90*/  BSYNC.RECONVERGENT B0 ;  /* 0x0000000000007941 */ /* 0x000fea0003800200 */
.L_x_2312:
[----:B------:R-:W-:Y:S05]  /*1fca0*/  @P3 EXIT ;  /* 0x000000000000394d */ /* 0x000fea0003800000 */
        /* <DEDUP_REMOVED lines=11> */
[----:B--2---:R-:W-:Y:S04]  /*1fd60*/  STG.E.128 desc[UR6][R2.64], R24 ;  /* 0x0000001802007986 */ /* 0x004fe8000c101d06 */
[----:B------:R-:W-:Y:S01]  /*1fd70*/  STG.E.128 desc[UR6][R2.64+0x80], R12 ;  /* 0x0000800c02007986 */ /* 0x000fe2000c101d06 */
[----:B------:R-:W-:Y:S05]  /*1fd80*/  EXIT ;  /* 0x000000000000794d */ /* 0x000fea0003800000 */
.L_x_2314:
        /* <DEDUP_REMOVED lines=15> */
.L_x_7226:


//--------------------- .text._ZN5flash24flash_fwd_splitkv_kernelI23Flash_fwd_kernel_traitsILi128ELi64ELi128ELi4ELb0ELb0EN7cutlass6half_tE19Flash_kernel_traitsILi128ELi64ELi128ELi4ES3_EELb1ELb0ELb0ELb0ELb1ELb1ELb0ELb1EEEvNS_16Flash_fwd_paramsE --------------------------
	.section	.text._ZN5flash24flash_fwd_splitkv_kernelI23Flash_fwd_kernel_traitsILi128ELi64ELi128ELi4ELb0ELb0EN7cutlass6half_tE19Flash_kernel_traitsILi128ELi64ELi128ELi4ES3_EELb1ELb0ELb0ELb0ELb1ELb1ELb0ELb1EEEvNS_16Flash_fwd_paramsE,"ax",@progbits
	.align	128
        .global         _ZN5flash24flash_fwd_splitkv_kernelI23Flash_fwd_kernel_traitsILi128ELi64ELi128ELi4ELb0ELb0EN7cutlass6half_tE19Flash_kernel_traitsILi128ELi64ELi128ELi4ES3_EELb1ELb0ELb0ELb0ELb1ELb1ELb0ELb1EEEvNS_16Flash_fwd_paramsE
        .type           _ZN5flash24flash_fwd_splitkv_kernelI23Flash_fwd_kernel_traitsILi128ELi64ELi128ELi4ELb0ELb0EN7cutlass6half_tE19Flash_kernel_traitsILi128ELi64ELi128ELi4ES3_EELb1ELb0ELb0ELb0ELb1ELb1ELb0ELb1EEEvNS_16Flash_fwd_paramsE,@function
        .size           _ZN5flash24flash_fwd_splitkv_kernelI23Flash_fwd_kernel_traitsILi128ELi64ELi128ELi4ELb0ELb0EN7cutlass6half_tE19Flash_kernel_traitsILi128ELi64ELi128ELi4ES3_EELb1ELb0ELb0ELb0ELb1ELb1ELb0ELb1EEEvNS_16Flash_fwd_paramsE,(.L_x_7227 - _ZN5flash24flash_fwd_splitkv_kernelI23Flash_fwd_kernel_traitsILi128ELi64ELi128ELi4ELb0ELb0EN7cutlass6half_tE19Flash_kernel_traitsILi128ELi64ELi128ELi4ES3_EELb1ELb0ELb0ELb0ELb1ELb1ELb0ELb1EEEvNS_16Flash_fwd_paramsE)
        .other          _ZN5flash24flash_fwd_splitkv_kernelI23Flash_fwd_kernel_traitsILi128ELi64ELi128ELi4ELb0ELb0EN7cutlass6half_tE19Flash_kernel_traitsILi128ELi64ELi128ELi4ES3_EELb1ELb0ELb0ELb0ELb1ELb1ELb0ELb1EEEvNS_16Flash_fwd_paramsE,@"STO_CUDA_ENTRY STV_DEFAULT"
_ZN5flash24flash_fwd_splitkv_kernelI23Flash_fwd_kernel_traitsILi128ELi64ELi128ELi4ELb0ELb0EN7cutlass6half_tE19Flash_kernel_traitsILi128ELi64ELi128ELi4ES3_EELb1ELb0ELb0ELb0ELb1ELb1ELb0ELb1EEEvNS_16Flash_fwd_paramsE:
.text._ZN5flash24flash_fwd_splitkv_kernelI23Flash_fwd_kernel_traitsILi128ELi64ELi128ELi4ELb0ELb0EN7cutlass6half_tE19Flash_kernel_traitsILi128ELi64ELi128ELi4ES3_EELb1ELb0ELb0ELb0ELb1ELb1ELb0ELb1EEEvNS_16Flash_fwd_paramsE:
        /* <DEDUP_REMOVED lines=51> */
.L_x_2315:
        /* <DEDUP_REMOVED lines=69> */
.L_x_2318:
[----:B------:R-:W-:Y:S05]  /*0780*/  BSYNC.RECONVERGENT B0 ;  /* 0x0000000000007941 */ /* 0x000fea0003800200 */
.L_x_2317:
        /* <DEDUP_REMOVED lines=15> */
.L_x_2320:
[----:B------:R-:W-:Y:S05]  /*0880*/  BSYNC.RECONVERGENT B0 ;  /* 0x0000000000007941 */ /* 0x000fea0003800200 */
.L_x_2319:
        /* <DEDUP_REMOVED lines=15> */
.L_x_2322:
[----:B------:R-:W-:Y:S05]  /*0980*/  BSYNC.RECONVERGENT B0 ;  /* 0x0000000000007941 */ /* 0x000fea0003800200 */
.L_x_2321:
        /* <DEDUP_REMOVED lines=14> */
.L_x_2324:
[----:B------:R-:W-:Y:S05]  /*0a70*/  BSYNC.RECONVERGENT B0 ;  /* 0x0000000000007941 */ /* 0x000fea0003800200 */
.L_x_2323:
        /* <DEDUP_REMOVED lines=20> */
.L_x_2316:
        /* <DEDUP_REMOVED lines=10> */
.L_x_2325:
        /* <DEDUP_REMOVED lines=101> */
.L_x_2326:
        /* <DEDUP_REMOVED lines=15> */
.L_x_2328:
[----:B------:R-:W2:Y:S01]  /*13a0*/  LDC.64 R4, c[0x0][0x3b8] ;  /* 0x0000ee00ff047b82 */ /* 0x000ea20000000a00 */
[----:B-1----:R-:W-:-:S05]  /*13b0*/  IADD3 R2, PT, PT, R6, R9, RZ ;  /* 0x0000000906027210 */ /* 0x002fca0007ffe0ff */
[C---:B--2---:R-:W-:Y:S02]  /*13c0*/  IMAD R17, R2.reuse, R5, RZ ;  /* 0x0000000502117224 */ /* 0x044fe400078e02ff */
[----:B------:R-:W-:-:S05]  /*13d0*/  IMAD.WIDE.U32 R2, R2, R4, RZ ;  /* 0x0000000402027225 */ /* 0x000fca00078e00ff */
[----:B------:R-:W-:Y:S02]  /*13e0*/  IADD3 R17, PT, PT, R3, R17, RZ ;  /* 0x0000001103117210 */ /* 0x000fe40007ffe0ff */
[----:B------:R-:W-:Y:S02]  /*13f0*/  MOV R16, R2 ;  /* 0x0000000200107202 */ /* 0x000fe40000000f00 */
.L_x_2329:
        /* <DEDUP_REMOVED lines=14> */
.L_x_2330:
[----:B------:R-:W1:Y:S01]  /*14e0*/  LDC.64 R2, c[0x0][0x3c0] ;  /* 0x0000f000ff027b82 */ /* 0x000e620000000a00 */
[----:B------:R-:W-:-:S05]  /*14f0*/  IADD3 R6, PT, PT, R6, R9, RZ ;  /* 0x0000000906067210 */ /* 0x000fca0007ffe0ff */
[C---:B-1----:R-:W-:Y:S02]  /*1500*/  IMAD R19, R6.reuse, R3, RZ ;  /* 0x0000000306137224 */ /* 0x042fe400078e02ff */
[----:B------:R-:W-:-:S05]  /*1510*/  IMAD.WIDE.U32 R8, R6, R2, RZ ;  /* 0x0000000206087225 */ /* 0x000fca00078e00ff */
[----:B------:R-:W-:Y:S02]  /*1520*/  IADD3 R19, PT, PT, R9, R19, RZ ;  /* 0x0000001309137210 */ /* 0x000fe40007ffe0ff */
[----:B------:R-:W-:-:S07]  /*1530*/  MOV R18, R8 ;  /* 0x0000000800127202 */ /* 0x000fce0000000f00 */
.L_x_2331:
        /* <DEDUP_REMOVED lines=45> */
.L_x_2327:
        /* <DEDUP_REMOVED lines=18> */
[----:B------:R-:W-:Y:S02]  /*1930*/  SHF.L.U32 R134, R133, 0x7, RZ ;  /* 0x0000000785867819 */ /* 0x000fe400000006ff */
[----:B------:R-:W-:Y:S02]  /*1940*/  LOP3.LUT R121, R121, 0x1c, RZ, 0xc0, !PT ;  /* 0x0000001c79797812 */ /* 0x000fe400078ec0ff */
[----:B------:R-:W-:Y:S01]  /*1950*/  SHF.L.U64.HI R76, R2, 0x4, R3 ;  /* 0x00000004024c7819 */ /* 0x000fe20000010203 */
        /* <DEDUP_REMOVED lines=23> */
[----:B------:R-:W-:Y:S01]  /*1ad0*/  IMAD R87, R136, R5, R17 ;  /* 0x0000000588577224 */ /* 0x000fe200078e0211 */
[----:B------:R-:W-:Y:S01]  /*1ae0*/  SHF.R.S32.HI R5, RZ, 0x1f, R72 ;  /* 0x0000001fff057819 */ /* 0x000fe20000011448 */
[----:B------:R-:W-:Y:S01]  /*1af0*/  IMAD R0, R13, R130, RZ ;  /* 0x000000820d007224 */ /* 0x000fe200078e02ff */
[C---:B------:R-:W-:Y:S01]  /*1b00*/  SHF.L.U64.HI R85, R14.reuse, 0x1, R85 ;  /* 0x000000010e557819 */ /* 0x040fe20000010255 */
[----:B------:R-:W-:Y:S01]  /*1b10*/  IMAD.SHL.U32 R84, R14, 0x2, RZ ;  /* 0x000000020e547824 */ /* 0x000fe200078e00ff */
[----:B------:R-:W-:Y:S01]  /*1b20*/  SHF.L.U64.HI R87, R16, 0x1, R87 ;  /* 0x0000000110577819 */ /* 0x000fe20000010257 */
[----:B------:R-:W-:Y:S01]  /*1b30*/  IMAD R11, R12, R131, R0 ;  /* 0x000000830c0b7224 */ /* 0x000fe200078e0200 */
[----:B------:R-:W-:Y:S01]  /*1b40*/  LEA.HI R0, R5, R72, RZ, 0x7 ;  /* 0x0000004805007211 */ /* 0x000fe200078f38ff */
[----:B------:R-:W-:Y:S01]  /*1b50*/  IMAD.MOV.U32 R14, RZ, RZ, R10 ;  /* 0x000000ffff0e7224 */ /* 0x000fe200078e000a */
[----:B------:R-:W-:Y:S01]  /*1b60*/  IADD3.X R87, PT, PT, R87, UR9, RZ, P1, !PT ;  /* 0x0000000957577c10 */ /* 0x000fe20008ffe4ff */
[----:B------:R-:W-:Y:S01]  /*1b70*/  IMAD R123, R136, R20, R121 ;  /* 0x00000014887b7224 */ /* 0x000fe200078e0279 */
[----:B------:R-:W-:Y:S01]  /*1b80*/  SHF.R.S32.HI R0, RZ, 0x7, R0 ;  /* 0x00000007ff007819 */ /* 0x000fe20000011400 */
[----:B------:R-:W-:Y:S01]  /*1b90*/  IMAD.WIDE.U32 R130, R12, R130, R14 ;  /* 0x000000820c827225 */ /* 0x000fe200078e000e */
[----:B------:R-:W-:-:S02]  /*1ba0*/  MOV R217, R87 ;  /* 0x0000005700d97202 */ /* 0x000fc40000000f00 */
[--C-:B------:R-:W-:Y:S01]  /*1bb0*/  SHF.R.S32.HI R108, RZ, 0x1f, R123.reuse ;  /* 0x0000001fff6c7819 */ /* 0x100fe2000001147b */
[----:B------:R-:W-:Y:S01]  /*1bc0*/  IMAD.IADD R121, R121, 0x1, R123 ;  /* 0x0000000179797824 */ /* 0x000fe200078e027b */
[----:B-1----:R-:W-:Y:S02]  /*1bd0*/  IADD3 R84, P0, PT, R84, UR4, RZ ;  /* 0x0000000454547c10 */ /* 0x002fe4000ff1e0ff */
[----:B------:R-:W-:Y:S02]  /*1be0*/  IADD3 R82, PT, PT, R131, R11, RZ ;  /* 0x0000000b83527210 */ /* 0x000fe40007ffe0ff */
[----:B------:R-:W-:Y:S01]  /*1bf0*/  IADD3.X R85, PT, PT, R85, UR5, RZ, P0, !PT ;  /* 0x0000000555557c10 */ /* 0x000fe200087fe4ff */
[----:B------:R-:W-:Y:S01]  /*1c00*/  IMAD.MOV.U32 R218, RZ, RZ, R84 ;  /* 0x000000ffffda7224 */ /* 0x000fe200078e0054 */
[----:B------:R-:W-:Y:S02]  /*1c10*/  ISETP.GE.AND P0, PT, R0, R133, PT ;  /* 0x000000850000720c */ /* 0x000fe40003f06270 */
[----:B------:R-:W-:Y:S01]  /*1c20*/  SHF.R.S32.HI R107, RZ, 0x1f, R121 ;  /* 0x0000001fff6b7819 */ /* 0x000fe20000011479 */
[----:B------:R-:W-:-:S10]  /*1c30*/  IMAD.MOV.U32 R219, RZ, RZ, R85 ;  /* 0x000000ffffdb7224 */ /* 0x000fd400078e0055 */
        /* <DEDUP_REMOVED lines=55> */
[C---:B------:R-:W-:Y:S01]  /*1fb0*/  IMAD.WIDE.U32 R14, R83.reuse, R2, R14 ;  /* 0x00000002530e7225 */ /* 0x040fe200078e000e */
        /* <DEDUP_REMOVED lines=55> */
.L_x_2370:
        /* <DEDUP_REMOVED lines=203> */
.L_x_2334:
        /* <DEDUP_REMOVED lines=112> */
.L_x_2338:
[----:B-1----:R-:W-:Y:S05]  /*36e0*/  BSYNC.RECONVERGENT B0 ;  /* 0x0000000000007941 */ /* 0x002fea0003800200 */
.L_x_2337:
[----:B------:R-:W-:Y:S04]  /*36f0*/  BSSY.RECONVERGENT B0, `(.L_x_2339) ;  /* 0x0000069000007945 */ /* 0x000fe80003800200 */
[----:B------:R-:W-:Y:S05]  /*3700*/  @!P1 BRA `(.L_x_2340) ;  /* 0x00000004009c9947 */ /* 0x000fea0003800000 */
        /* <DEDUP_REMOVED lines=103> */
.L_x_2340:
[----:B------:R-:W-:Y:S05]  /*3d80*/  BSYNC.RECONVERGENT B0 ;  /* 0x0000000000007941 */ /* 0x000fea0003800200 */
.L_x_2339:
[----:B------:R-:W-:Y:S04]  /*3d90*/  BSSY.RECONVERGENT B0, `(.L_x_2341) ;  /* 0x000006f000007945 */ /* 0x000fe80003800200 */
[----:B------:R-:W-:Y:S05]  /*3da0*/  @P4 BRA `(.L_x_2342) ;  /* 0x0000000400b44947 */ /* 0x000fea0003800000 */
        /* <DEDUP_REMOVED lines=109> */
.L_x_2342:
[----:B------:R-:W-:Y:S05]  /*4480*/  BSYNC.RECONVERGENT B0 ;  /* 0x0000000000007941 */ /* 0x000fea0003800200 */
.L_x_2341:
        /* <DEDUP_REMOVED lines=114> */
.L_x_2344:
[----:B------:R-:W-:Y:S05]  /*4bb0*/  BSYNC.RECONVERGENT B0 ;  /* 0x0000000000007941 */ /* 0x000fea0003800200 */
.L_x_2343:
        /* <DEDUP_REMOVED lines=110> */
.L_x_2346:
[----:B------:R-:W-:Y:S05]  /*52a0*/  BSYNC.RECONVERGENT B0 ;  /* 0x0000000000007941 */ /* 0x000fea0003800200 */
.L_x_2345:
        /* <DEDUP_REMOVED lines=114> */
.L_x_2348:
[----:B------:R-:W-:Y:S05]  /*59d0*/  BSYNC.RECONVERGENT B0 ;  /* 0x0000000000007941 */ /* 0x000fea0003800200 */
.L_x_2347:
        /* <DEDUP_REMOVED lines=112> */
.L_x_2350:
[----:B------:R-:W-:Y:S05]  /*60e0*/  BSYNC.RECONVERGENT B0 ;  /* 0x0000000000007941 */ /* 0x000fea0003800200 */
.L_x_2349:
        /* <DEDUP_REMOVED lines=114> */
.L_x_2352:
[----:B------:R-:W-:Y:S05]  /*6810*/  BSYNC.RECONVERGENT B0 ;  /* 0x0000000000007941 */ /* 0x000fea0003800200 */
.L_x_2351:
[----:B------:R-:W1:Y:S01]  /*6820*/  LDC R21, c[0x0][0x450] ;  /* 0x00011400ff157b82 */ /* 0x000e620000000800 */
[----:B--2---:R-:W-:Y:S05]  /*6830*/  IMAD.U32 R3, R50, -0x40, RZ ;  /* 0xffffffc032037824 */ /* 0x004fea00078e00ff */
[C---:B------:R-:W-:Y:S02]  /*6840*/  LEA R24, P1, R3.reuse, R24, 0x1 ;  /* 0x0000001803187211 */ /* 0x040fe400078208ff */
[C---:B------:R-:W-:Y:S02]  /*6850*/  LEA R58, P0, R3.reuse, R58, 0x1 ;  /* 0x0000003a033a7211 */ /* 0x040fe400078008ff */
[C---:B------:R-:W-:Y:S02]  /*6860*/  LEA.HI.X.SX32 R25, R3.reuse, R25, 0x1, P1 ;  /* 0x0000001903197211 */ /* 0x040fe400008f0eff */
[----:B------:R-:W-:Y:S01]  /*6870*/  LEA.HI.X.SX32 R59, R3, R59, 0x1, P0 ;  /* 0x0000003b033b7211 */ /* 0x000fe200000f0eff */
[----:B------:R-:W-:Y:S05]  /*6880*/  BRA `(.L_x_2335) ;  /* 0x0000005c00847947 */ /* 0x000fea0003800000 */
.L_x_2336:
        /* <DEDUP_REMOVED lines=183> */
.L_x_2354:
[----:B-1----:R-:W-:Y:S05]  /*7400*/  BSYNC.RECONVERGENT B0 ;  /* 0x0000000000007941 */ /* 0x002fea0003800200 */
.L_x_2353:
[----:B------:R-:W-:Y:S01]  /*7410*/  ISETP.NE.AND P0, PT, R144, RZ, PT ;  /* 0x000000ff9000720c */ /* 0x000fe20003f05270 */
[----:B------:R-:W-:Y:S11]  /*7420*/  BSSY.RECONVERGENT B0, `(.L_x_2355) ;  /* 0x00000b8000007945 */ /* 0x000ff60003800200 */
[----:B------:R-:W-:Y:S01]  /*7430*/  @!UPT UIADD3 URZ, UPT, UPT, URZ, URZ, URZ ;  /* 0x000000fffffff290 */ /* 0x000fe2000fffe0ff */
[----:B------:R-:W-:Y:S05]  /*7440*/  @!P0 BRA `(.L_x_2356) ;  /* 0x0000000800d48947 */ /* 0x000fea0003800000 */
        /* <DEDUP_REMOVED lines=181> */
.L_x_2356:
[----:B------:R-:W-:Y:S05]  /*7fa0*/  BSYNC.RECONVERGENT B0 ;  /* 0x0000000000007941 */ /* 0x000fea0003800200 */
.L_x_2355:
[----:B------:R-:W-:Y:S04]  /*7fb0*/  BSSY.RECONVERGENT B0, `(.L_x_2357) ;  /* 0x00000b9000007945 */ /* 0x000fe80003800200 */
[----:B------:R-:W-:Y:S05]  /*7fc0*/  @P4 BRA `(.L_x_2358) ;  /* 0x0000000800dc4947 */ /* 0x000fea0003800000 */
        /* <DEDUP_REMOVED lines=183> */
.L_x_2358:
[----:B------:R-:W-:Y:S05]  /*8b40*/  BSYNC.RECONVERGENT B0 ;  /* 0x0000000000007941 */ /* 0x000fea0003800200 */
.L_x_2357:
        /* <DEDUP_REMOVED lines=34> */
[----:B------:R4:W3:Y:S02]  /*8d70*/  @!P0 LDG.E.128 R4, desc[UR6][R36.64] ;  /* 0x0000000624048981 */ /* 0x0008e4000c1e1d00 */
[----:B----4-:R-:W4:Y:S02]  /*8d80*/  LDC.64 R36, c[0x0][0x3b8] ;  /* 0x0000ee00ff247b82 */ /* 0x010f240000000a00 */
[----:B----4-:R-:W-:Y:S04]  /*8d90*/  IMAD.WIDE.U32 R50, R36, 0x60, R86 ;  /* 0x0000006024327825 */ /* 0x010fe800078e0056 */
        /* <DEDUP_REMOVED lines=22> */
[--C-:B------:R-:W-:Y:S02]  /*8f00*/  @!P0 HADD2.F32 R35, -RZ, R4.reuse.H0_H0 ;  /* 0x20000004ff238230 */ /* 0x100fe40000004100 */
        /* <DEDUP_REMOVED lines=54> */
[----:B------:R-:W3:Y:S01]  /*9270*/  @!P1 LDG.E.128 R40, desc[UR6][R40.64+0x80] ;  /* 0x0000800628289981 */ /* 0x000ee2000c1e1d00 */
[----:B------:R-:W-:Y:S07]  /*9280*/  ISETP.GE.U32.OR P0, PT, R19, R26, P1 ;  /* 0x0000001a1300720c */ /* 0x000fee0000f06470 */
[----:B------:R-:W4:Y:S08]  /*9290*/  @!P1 LDG.E.128 R4, desc[UR6][R4.64+0x80] ;  /* 0x0000800604049981 */ /* 0x000f30000c1e1d00 */
[----:B------:R3:W5:Y:S08]  /*92a0*/  LDG.E.128 R36, desc[UR6][R10.64+0x80] ;  /* 0x000080060a247981 */ /* 0x000770000c1e1d00 */
[----:B------:R1:W2:Y:S01]  /*92b0*/  @!P1 LDG.E.128 R32, desc[UR6][R14.64+0x80] ;  /* 0x000080060e209981 */ /* 0x0002a2000c1e1d00 */
[--C-:B---3--:R-:W-:Y:S02]  /*92c0*/  @!P1 HADD2.F32 R11, -RZ, R42.reuse.H1_H1 ;  /* 0x3000002aff0b9230 */ /* 0x108fe40000004100 */
[----:B------:R-:W-:Y:S02]  /*92d0*/  @!P1 HADD2.F32 R10, -RZ, R42.H0_H0 ;  /* 0x2000002aff0a9230 */ /* 0x000fe40000004100 */
[----:B------:R-:W-:Y:S02]  /*92e0*/  @!P1 HADD2.F32 R8, -RZ, R43.H1_H1 ;  /* 0x3000002bff089230 */ /* 0x000fe40000004100 */
[----:B------:R-:W-:Y:S01]  /*92f0*/  @!P0 FADD.FTZ R11, -R11, -RZ ;  /* 0x800000ff0b0b8221 */ /* 0x000fe20000010100 */
[----:B------:R-:W-:Y:S02]  /*9300*/  @!P1 HADD2.F32 R29, -RZ, R40.H0_H0 ;  /* 0x20000028ff1d9230 */ /* 0x000fe40000004100 */
[----:B------:R-:W-:Y:S01]  /*9310*/  @!P0 FADD.FTZ R10, -R10, -RZ ;  /* 0x800000ff0a0a8221 */ /* 0x000fe20000010100 */
[--C-:B----4-:R-:W-:Y:S02]  /*9320*/  @!P1 HADD2.F32 R0, -RZ, R4.reuse.H0_H0 ;  /* 0x20000004ff009230 */ /* 0x110fe40000004100 */
[----:B------:R-:W-:Y:S01]  /*9330*/  @!P0 FADD.FTZ R8, -R8, -RZ ;  /* 0x800000ff08088221 */ /* 0x000fe20000010100 */
[----:B------:R-:W-:Y:S02]  /*9340*/  @!P1 HADD2.F32 R2, -RZ, R4.H1_H1 ;  /* 0x30000004ff029230 */ /* 0x000fe40000004100 */
[----:B------:R-:W-:Y:S01]  /*9350*/  @!P0 FADD.FTZ R29, -R29, -RZ ;  /* 0x800000ff1d1d8221 */ /* 0x000fe20000010100 */
[--C-:B------:R-:W-:Y:S02]  /*9360*/  @!P1 HADD2.F32 R3, -RZ, R5.reuse.H0_H0 ;  /* 0x20000005ff039230 */ /* 0x100fe40000004100 */
[----:B------:R-:W-:Y:S02]  /*9370*/  @!P1 HADD2.F32 R4, -RZ, R5.H1_H1 ;  /* 0x30000005ff049230 */ /* 0x000fe40000004100 */
[----:B------:R-:W-:Y:S01]  /*9380*/  @!P1 FMUL.FTZ R0, R0, R29 ;  /* 0x0000001d00009220 */ /* 0x000fe20000410000 */
[--C-:B------:R-:W-:Y:S01]  /*9390*/  @!P1 HADD2.F32 R5, -RZ, R6.reuse.H0_H0 ;  /* 0x20000006ff059230 */ /* 0x100fe20000004100 */
[----:B-----5:R-:W-:Y:S01]  /*93a0*/  @!P1 MOV R31, R37 ;  /* 0x00000025001f9202 */ /* 0x020fe20000000f00 */
[----:B------:R-:W-:Y:S02]  /*93b0*/  @!P1 HADD2.F32 R6, -RZ, R6.H1_H1 ;  /* 0x30000006ff069230 */ /* 0x000fe40000004100 */
[--C-:B------:R-:W-:Y:S02]  /*93c0*/  @!P1 HADD2.F32 R12, -RZ, R7.reuse.H0_H0 ;  /* 0x20000007ff0c9230 */ /* 0x100fe40000004100 */
[----:B------:R-:W-:Y:S01]  /*93d0*/  @!P1 FMUL.FTZ R5, R5, R10 ;  /* 0x0000000a05059220 */ /* 0x000fe20000410000 */
[----:B------:R-:W-:Y:S02]  /*93e0*/  @!P1 HADD2.F32 R9, -RZ, R7.H1_H1 ;  /* 0x30000007ff099230 */ /* 0x000fe40000004100 */
[----:B------:R-:W-:Y:S01]  /*93f0*/  @!P1 FMUL.FTZ R6, R6, R11 ;  /* 0x0000000b06069220 */ /* 0x000fe20000410000 */
[----:B------:R-:W-:Y:S01]  /*9400*/  @!P1 HADD2.F32 R7, -RZ, R43.H0_H0 ;  /* 0x2000002bff079230 */ /* 0x000fe20000004100 */
[----:B------:R-:W-:Y:S01]  /*9410*/  @!P1 MOV R11, R36 ;  /* 0x00000024000b9202 */ /* 0x000fe20000000f00 */
[----:B-1----:R-:W-:Y:S02]  /*9420*/  @!P1 HADD2.F32 R15, -RZ, R40.H1_H1 ;  /* 0x30000028ff0f9230 */ /* 0x002fe40000004100 */
[----:B------:R-:W-:Y:S01]  /*9430*/  @!P1 FMUL.FTZ R8, R9, R8 ;  /* 0x0000000809089220 */ /* 0x000fe20000410000 */
[--C-:B------:R-:W-:Y:S02]  /*9440*/  @!P1 HADD2.F32 R13, -RZ, R41.reuse.H1_H1 ;  /* 0x30000029ff0d9230 */ /* 0x100fe40000004100 */
[----:B------:R-:W-:Y:S01]  /*9450*/  @!P0 FADD.FTZ R7, -R7, -RZ ;  /* 0x800000ff07078221 */ /* 0x000fe20000010100 */
[----:B------:R-:W-:Y:S02]  /*9460*/  @!P1 HADD2.F32 R14, -RZ, R41.H0_H0 ;  /* 0x20000029ff0e9230 */ /* 0x000fe40000004100 */
[----:B------:R-:W-:Y:S01]  /*9470*/  @!P0 FADD.FTZ R15, -R15, -RZ ;  /* 0x800000ff0f0f8221 */ /* 0x000fe20000010100 */
[--C-:B--2---:R-:W-:Y:S02]  /*9480*/  @!P1 HADD2.F32 R10, -RZ, R32.reuse.H0_H0 ;  /* 0x20000020ff0a9230 */ /* 0x104fe40000004100 */
        /* <DEDUP_REMOVED lines=40> */
.L_x_2360:
[----:B------:R-:W-:Y:S05]  /*9710*/  BSYNC.RECONVERGENT B0 ;  /* 0x0000000000007941 */ /* 0x000fea0003800200 */
.L_x_2359:
        /* <DEDUP_REMOVED lines=187> */
.L_x_2362:
[----:B------:R-:W-:Y:S05]  /*a2d0*/  BSYNC.RECONVERGENT B0 ;  /* 0x0000000000007941 */ /* 0x000fea0003800200 */
.L_x_2361:
        /* <DEDUP_REMOVED lines=187> */
.L_x_2364:
[----:B------:R-:W-:Y:S05]  /*ae90*/  BSYNC.RECONVERGENT B0 ;  /* 0x0000000000007941 */ /* 0x000fea0003800200 */
.L_x_2363:
[----:B------:R-:W-:Y:S04]  /*aea0*/  BSSY.RECONVERGENT B0, `(.L_x_2365) ;  /* 0x00000bb000007945 */ /* 0x000fe80003800200 */
[----:B------:R-:W-:Y:S05]  /*aeb0*/  @!P6 BRA `(.L_x_2366) ;  /* 0x0000000800e4e947 */ /* 0x000fea0003800000 */
[----:B------:R-:W5:Y:S01]  /*aec0*/  LDC.64 R2, c[0x0][0x4a8] ;  /* 0x00012a00ff027b82 */ /* 0x000f620000000a00 */
[C---:B------:R-:W-:Y:S02]  /*aed0*/  ISETP.GE.AND P0, PT, R22.reuse, R21, PT ;  /* 0x000000151600720c */ /* 0x040fe40003f06270 */
[----:B------:R-:W-:Y:S11]  /*aee0*/  MOV R16, R18 ;  /* 0x0000001200107202 */ /* 0x000ff60000000f00 */
[----:B------:R-:W-:Y:S04]  /*aef0*/  @!P0 ISETP.GE.U32.AND P1, PT, R22, R26, PT ;  /* 0x0000001a1600820c */ /* 0x000fe80003f26070 */
[----:B---3--:R-:W-:Y:S02]  /*af00*/  @!P0 SEL R7, R27, RZ, P1 ;  /* 0x000000ff1b078207 */ /* 0x008fe40000800000 */
[----:B------:R-:W-:Y:S02]  /*af10*/  @!P0 SEL R0, R132, RZ, P1 ;  /* 0x000000ff84008207 */ /* 0x000fe40000800000 */
[----:B------:R-:W-:Y:S01]  /*af20*/  @!P0 IADD3 R7, P2, PT, R116, R7, RZ ;  /* 0x0000000774078210 */ /* 0x000fe20007f5e0ff */
[----:B-----5:R-:W-:Y:S03]  /*af30*/  IMAD.WIDE.U32 R10, R2, 0xc0, R16 ;  /* 0x000000c0020a7825 */ /* 0x020fe600078e0010 */
[----:B------:R-:W-:Y:S01]  /*af40*/  @!P0 SHF.L.U32 R9, R7, 0x1, RZ ;  /* 0x0000000107098819 */ /* 0x000fe200000006ff */
[----:B------:R-:W-:Y:S01]  /*af50*/  IMAD R3, R3, 0xc0, RZ ;  /* 0x000000c003037824 */ /* 0x000fe200078e02ff */
[----:B------:R-:W-:Y:S04]  /*af60*/  @!P0 IADD3.X R0, PT, PT, R101, R0, RZ, P2, !PT ;  /* 0x0000000065008210 */ /* 0x000fe800017fe4ff */
        /* <DEDUP_REMOVED lines=18> */
[----:B------:R-:W-:Y:S02]  /*b090*/  @!P0 HADD2.F32 R29, -RZ, R40.H1_H1 ;  /* 0x30000028ff1d8230 */ /* 0x000fe40000004100 */
[--C-:B------:R-:W-:Y:S02]  /*b0a0*/  @!P0 HADD2.F32 R5, -RZ, R6.reuse.H0_H0 ;  /* 0x20000006ff058230 */ /* 0x100fe40000004100 */
[----:B------:R-:W-:Y:S01]  /*b0b0*/  @!P1 FADD.FTZ R13, -R13, -RZ ;  /* 0x800000ff0d0d9221 */ /* 0x000fe20000010100 */
        /* <DEDUP_REMOVED lines=8> */
[----:B------:R-:W-:Y:S01]  /*b140*/  @!P0 FMUL.FTZ R2, R2, R29 ;  /* 0x0000001d02028220 */ /* 0x000fe20000410000 */
        /* <DEDUP_REMOVED lines=8> */
[----:B----4-:R-:W-:Y:S02]  /*b1d0*/  @!P0 HADD2.F32 R28, -RZ, R33.H1_H1 ;  /* 0x30000021ff1c8230 */ /* 0x010fe40000004100 */
[----:B------:R-:W-:Y:S01]  /*b1e0*/  @!P1 FADD.FTZ R16, -R16, -RZ ;  /* 0x800000ff10109221 */ /* 0x000fe20000010100 */
[----:B------:R-:W-:Y:S02]  /*b1f0*/  @!P0 HADD2.F32 R30, -RZ, R34.H0_H0 ;  /* 0x20000022ff1e8230 */ /* 0x000fe40000004100 */
[----:B------:R-:W-:Y:S01]  /*b200*/  @!P1 FADD.FTZ R15, -R15, -RZ ;  /* 0x800000ff0f0f9221 */ /* 0x000fe20000010100 */
[----:B------:R-:W-:Y:S01]  /*b210*/  @!P0 MOV R29, R37 ;  /* 0x00000025001d8202 */ /* 0x000fe20000000f00 */
[----:B------:R-:W-:Y:S01]  /*b220*/  @!P0 FMUL.FTZ R7, R12, R7 ;  /* 0x000000070c078220 */ /* 0x000fe20000410000 */
[--C-:B------:R-:W-:Y:S02]  /*b230*/  @!P0 HADD2.F32 R12, -RZ, R32.reuse.H0_H0 ;  /* 0x20000020ff0c8230 */ /* 0x100fe40000004100 */
[----:B------:R-:W-:Y:S01]  /*b240*/  @!P0 FMUL.FTZ R8, R9, R8 ;  /* 0x0000000809088220 */ /* 0x000fe20000410000 */
[--C-:B------:R-:W-:Y:S02]  /*b250*/  @!P0 HADD2.F32 R9, -RZ, R13.reuse.H0_H0 ;  /* 0x2000000dff098230 */ /* 0x100fe40000004100 */
[----:B------:R-:W-:Y:S01]  /*b260*/  @!P0 FMUL.FTZ R5, R5, R14 ;  /* 0x0000000e05058220 */ /* 0x000fe20000410000 */
[----:B------:R-:W-:Y:S01]  /*b270*/  @!P0 HADD2.F32 R14, -RZ, R32.H1_H1 ;  /* 0x30000020ff0e8230 */ /* 0x000fe20000004100 */
[----:B------:R-:W1:Y:S01]  /*b280*/  LDC.64 R40, c[0x0][0x3b8] ;  /* 0x0000ee00ff287b82 */ /* 0x000e620000000a00 */
[----:B------:R-:W-:Y:S01]  /*b290*/  @!P0 HADD2.F32 R13, -RZ, R13.H1_H1 ;  /* 0x3000000dff0d8230 */ /* 0x000fe20000004100 */
[----:B------:R-:W-:Y:S01]  /*b2a0*/  ISETP.GE.AND P1, PT, R19, R21, PT ;  /* 0x000000151300720c */ /* 0x000fe20003f26270 */
[----:B------:R-:W-:Y:S02]  /*b2b0*/  @!P0 HADD2.F32 R32, -RZ, R35.H0_H0 ;  /* 0x20000023ff208230 */ /* 0x000fe40000004100 */
[----:B------:R-:W-:Y:S01]  /*b2c0*/  @!P0 FMUL.FTZ R0, R0, R31 ;  /* 0x0000001f00008220 */ /* 0x000fe20000410000 */
[----:B------:R-:W-:Y:S02]  /*b2d0*/  @!P0 HADD2.F32 R31, -RZ, R34.H1_H1 ;  /* 0x30000022ff1f8230 */ /* 0x000fe40000004100 */
        /* <DEDUP_REMOVED lines=9> */
[--C-:B------:R-:W-:Y:S02]  /*b370*/  @!P0 HADD2.F32 R12, -RZ, R34.reuse.H0_H0 ;  /* 0x20000022ff0c8230 */ /* 0x100fe40000004100 */
[----:B------:R-:W-:Y:S01]  /*b380*/  @!P0 FFMA.FTZ R3, R16, R15, R3 ;  /* 0x0000000f10038223 */ /* 0x000fe20000010003 */
[----:B------:R-:W-:Y:S02]  /*b390*/  @!P0 HADD2.F32 R9, -RZ, R34.H1_H1 ;  /* 0x30000022ff098230 */ /* 0x000fe40000004100 */
[----:B------:R-:W-:Y:S01]  /*b3a0*/  @!P0 FFMA.FTZ R4, R29, R28, R4 ;  /* 0x0000001c1d048223 */ /* 0x000fe20000010004 */
[----:B------:R-:W-:Y:S01]  /*b3b0*/  @!P0 MOV R13, R39 ;  /* 0x00000027000d8202 */ /* 0x000fe20000000f00 */
[----:B------:R-:W-:Y:S01]  /*b3c0*/  @!P0 FFMA.FTZ R5, R12, R30, R5 ;  /* 0x0000001e0c058223 */ /* 0x000fe20000010005 */
[----:B------:R-:W-:Y:S01]  /*b3d0*/  @!P1 ISETP.GE.U32.AND P2, PT, R19, R26, PT ;  /* 0x0000001a1300920c */ /* 0x000fe20003f46070 */
[----:B------:R-:W-:Y:S01]  /*b3e0*/  @!P0 FFMA.FTZ R6, R9, R31, R6 ;  /* 0x0000001f09068223 */ /* 0x000fe20000010006 */
[----:B------:R-:W-:Y:S01]  /*b3f0*/  @!P0 F2FP.F16.F32.PACK_AB R15, R4, R3 ;  /* 0x00000003040f823e */ /* 0x000fe200000000ff */
[--C-:B------:R-:W-:Y:S01]  /*b400*/  @!P0 HADD2.F32 R3, -RZ, R13.reuse.H1_H1 ;  /* 0x3000000dff038230 */ /* 0x100fe20000004100 */
[----:B------:R-:W-:Y:S01]  /*b410*/  @!P0 F2FP.F16.F32.PACK_AB R2, R2, R0 ;  /* 0x000000000202823e */ /* 0x000fe200000000ff */
[----:B------:R-:W-:Y:S01]  /*b420*/  @!P0 HADD2.F32 R0, -RZ, R13.H0_H0 ;  /* 0x2000000dff008230 */ /* 0x000fe20000004100 */
[----:B------:R-:W-:Y:S01]  /*b430*/  @!P0 MOV R37, R15 ;  /* 0x0000000f00258202 */ /* 0x000fe20000000f00 */
[----:B-1----:R-:W-:Y:S01]  /*b440*/  IMAD.WIDE.U32 R48, R40, 0xc0, R86 ;  /* 0x000000c028307825 */ /* 0x002fe200078e0056 */
[----:B------:R-:W-:Y:S03]  /*b450*/  @!P1 SEL R15, R27, RZ, P2 ;  /* 0x000000ff1b0f9207 */ /* 0x000fe60001000000 */
[----:B------:R-:W-:Y:S01]  /*b460*/  @!P0 FFMA.FTZ R7, R0, R32, R7 ;  /* 0x0000002000078223 */ /* 0x000fe20000010007 */
        /* <DEDUP_REMOVED lines=94> */
.L_x_2366:
[----:B------:R-:W-:Y:S05]  /*ba50*/  BSYNC.RECONVERGENT B0 ;  /* 0x0000000000007941 */ /* 0x000fea0003800200 */
.L_x_2365:
        /* <DEDUP_REMOVED lines=189> */
.L_x_2368:
[----:B------:R-:W-:Y:S05]  /*c630*/  BSYNC.RECONVERGENT B0 ;  /* 0x0000000000007941 */ /* 0x000fea0003800200 */
.L_x_2367:
[----:B------:R-:W1:Y:S01]  /*c640*/  LDC R21, c[0x0][0x450] ;  /* 0x00011400ff157b82 */ /* 0x000e620000000800 */
[----:B--2---:R-:W-:Y:S05]  /*c650*/  IMAD.U32 R129, R129, -0x40, RZ ;  /* 0xffffffc081817824 */ /* 0x004fea00078e00ff */
[C---:B------:R-:W-:Y:S02]  /*c660*/  LEA R92, P1, R129.reuse, R92, 0x1 ;  /* 0x0000005c815c7211 */ /* 0x040fe400078208ff */
[C---:B------:R-:W-:Y:S02]  /*c670*/  LEA R90, P0, R129.reuse, R90, 0x1 ;  /* 0x0000005a815a7211 */ /* 0x040fe400078008ff */
[C---:B------:R-:W-:Y:S02]  /*c680*/  LEA.HI.X.SX32 R93, R129.reuse, R93, 0x1, P1 ;  /* 0x0000005d815d7211 */ /* 0x040fe400008f0eff */
[----:B------:R-:W-:Y:S09]  /*c690*/  LEA.HI.X.SX32 R91, R129, R91, 0x1, P0 ;  /* 0x0000005b815b7211 */ /* 0x000ff200000f0eff */
.L_x_2335:
[----:B-1----:R-:W-:Y:S05]  /*c6a0*/  BSYNC.RECONVERGENT B1 ;  /* 0x0000000000017941 */ /* 0x002fea0003800200 */
.L_x_2333:
        /* <DEDUP_REMOVED lines=90> */
.L_x_2369:
[----:B------:R-:W-:Y:S02]  /*cc50*/  ISETP.NE.AND P2, PT, R125, RZ, PT ;  /* 0x000000ff7d00720c */ /* 0x000fe40003f45270 */
[----:B------:R-:W-:Y:S02]  /*cc60*/  IADD3 R88, P1, PT, R88, R95, RZ ;  /* 0x0000005f58587210 */ /* 0x000fe40007f3e0ff */
[----:B------:R-:W-:Y:S03]  /*cc70*/  IADD3 R18, P0, PT, R18, R97, RZ ;  /* 0x0000006112127210 */ /* 0x000fe60007f1e0ff */
[----:B------:R-:W-:Y:S02]  /*cc80*/  IMAD.X R89, R89, 0x1, R94, P1 ;  /* 0x0000000159597824 */ /* 0x000fe400008e065e */
[----:B------:R-:W-:Y:S04]  /*cc90*/  IMAD.X R17, R17, 0x1, R96, P0 ;  /* 0x0000000111117824 */ /* 0x000fe800000e0660 */
[----:B------:R-:W-:Y:S05]  /*cca0*/  @P2 BRA `(.L_x_2370) ;  /* 0xffffff5400a02947 */ /* 0x000fea000383ffff */
.L_x_2332:
        /* <DEDUP_REMOVED lines=44> */
.L_x_2374:
[----:B------:R-:W-:Y:S05]  /*cf70*/  BSYNC.RECONVERGENT B0 ;  /* 0x0000000000007941 */ /* 0x000fea0003800200 */
.L_x_2373:
        /* <DEDUP_REMOVED lines=10> */
.L_x_2372:
        /* <DEDUP_REMOVED lines=75> */
.L_x_2380:
[----:B------:R-:W-:Y:S05]  /*d4d0*/  BSYNC.RECONVERGENT B0 ;  /* 0x0000000000007941 */ /* 0x000fea0003800200 */
.L_x_2379:
        /* <DEDUP_REMOVED lines=45> */
.L_x_2382:
[----:B------:R-:W-:Y:S05]  /*d7b0*/  BSYNC.RECONVERGENT B0 ;  /* 0x0000000000007941 */ /* 0x000fea0003800200 */
.L_x_2381:
[----:B------:R3:W-:Y:S02]  /*d7c0*/  STS.128 [R223+0x2000], R8 ;  /* 0x00200008df007388 */ /* 0x0007e40000000c00 */
.L_x_2378:
[----:B------:R-:W-:Y:S05]  /*d7d0*/  BSYNC.RECONVERGENT B1 ;  /* 0x0000000000017941 */ /* 0x000fea0003800200 */
.L_x_2377:
        /* <DEDUP_REMOVED lines=60> */
.L_x_2386:
[----:B------:R-:W-:Y:S05]  /*dba0*/  BSYNC.RECONVERGENT B0 ;  /* 0x0000000000007941 */ /* 0x000fea0003800200 */
.L_x_2385:
        /* <DEDUP_REMOVED lines=55> */
.L_x_2388:
[----:B------:R-:W-:Y:S05]  /*df20*/  BSYNC.RECONVERGENT B0 ;  /* 0x0000000000007941 */ /* 0x000fea0003800200 */
.L_x_2387:
[----:B------:R4:W-:Y:S02]  /*df30*/  STS.128 [R223+0x2800], R8 ;  /* 0x00280008df007388 */ /* 0x0009e40000000c00 */
.L_x_2384:
[----:B------:R-:W-:Y:S05]  /*df40*/  BSYNC.RECONVERGENT B1 ;  /* 0x0000000000017941 */ /* 0x000fea0003800200 */
.L_x_2383:
        /* <DEDUP_REMOVED lines=61> */
.L_x_2392:
[----:B------:R-:W-:Y:S05]  /*e320*/  BSYNC.RECONVERGENT B0 ;  /* 0x0000000000007941 */ /* 0x000fea0003800200 */
.L_x_2391:
        /* <DEDUP_REMOVED lines=55> */
.L_x_2394:
[----:B------:R-:W-:Y:S05]  /*e6a0*/  BSYNC.RECONVERGENT B0 ;  /* 0x0000000000007941 */ /* 0x000fea0003800200 */
.L_x_2393:
[----:B------:R4:W-:Y:S02]  /*e6b0*/  STS.128 [R223+0x3000], R8 ;  /* 0x00300008df007388 */ /* 0x0009e40000000c00 */
.L_x_2390:
[----:B------:R-:W-:Y:S05]  /*e6c0*/  BSYNC.RECONVERGENT B1 ;  /* 0x0000000000017941 */ /* 0x000fea0003800200 */
.L_x_2389:
        /* <DEDUP_REMOVED lines=61> */
.L_x_2396:
[----:B------:R-:W-:Y:S05]  /*eaa0*/  BSYNC.RECONVERGENT B0 ;  /* 0x0000000000007941 */ /* 0x000fea0003800200 */
.L_x_2395:
        /* <DEDUP_REMOVED lines=54> */
.L_x_2398:
[----:B------:R-:W-:Y:S05]  /*ee10*/  BSYNC.RECONVERGENT B0 ;  /* 0x0000000000007941 */ /* 0x000fea0003800200 */
.L_x_2397:
[----:B------:R3:W-:Y:S01]  /*ee20*/  STS.128 [R223+0x3800], R8 ;  /* 0x00380008df007388 */ /* 0x0007e20000000c00 */
[----:B------:R-:W-:Y:S05]  /*ee30*/  BRA `(.L_x_2375) ;  /* 0x0000002c00347947 */ /* 0x000fea0003800000 */
.L_x_2376:
        /* <DEDUP_REMOVED lines=92> */
.L_x_2402:
[----:B------:R-:W-:Y:S05]  /*f400*/  BSYNC.RECONVERGENT B0 ;  /* 0x0000000000007941 */ /* 0x000fea0003800200 */
.L_x_2401:
        /* <DEDUP_REMOVED lines=83> */
.L_x_2404:
[----:B------:R-:W-:Y:S05]  /*f940*/  BSYNC.RECONVERGENT B0 ;  /* 0x0000000000007941 */ /* 0x000fea0003800200 */
.L_x_2403:
[----:B------:R3:W-:Y:S02]  /*f950*/  STS.128 [R223+0x2000], R28 ;  /* 0x0020001cdf007388 */ /* 0x0007e40000000c00 */
.L_x_2400:
[----:B------:R-:W-:Y:S05]  /*f960*/  BSYNC.RECONVERGENT B1 ;  /* 0x0000000000017941 */ /* 0x000fea0003800200 */
.L_x_2399:
        /* <DEDUP_REMOVED lines=91> */
.L_x_2408:
[----:B------:R-:W-:Y:S05]  /*ff20*/  BSYNC.RECONVERGENT B0 ;  /* 0x0000000000007941 */ /* 0x000fea0003800200 */
.L_x_2407:
        /* <DEDUP_REMOVED lines=85> */
.L_x_2410:
[----:B------:R-:W-:Y:S05]  /*10480*/  BSYNC.RECONVERGENT B0 ;  /* 0x0000000000007941 */ /* 0x000fea0003800200 */
.L_x_2409:
[----:B------:R4:W-:Y:S02]  /*10490*/  STS.128 [R223+0x2800], R28 ;  /* 0x0028001cdf007388 */ /* 0x0009e40000000c00 */
.L_x_2406:
[----:B------:R-:W-:Y:S05]  /*104a0*/  BSYNC.RECONVERGENT B1 ;  /* 0x0000000000017941 */ /* 0x000fea0003800200 */
.L_x_2405:
        /* <DEDUP_REMOVED lines=91> */
.L_x_2414:
[----:B------:R-:W-:Y:S05]  /*10a60*/  BSYNC.RECONVERGENT B0 ;  /* 0x0000000000007941 */ /* 0x000fea0003800200 */
.L_x_2413:
        /* <DEDUP_REMOVED lines=85> */
.L_x_2416:
[----:B------:R-:W-:Y:S05]  /*10fc0*/  BSYNC.RECONVERGENT B0 ;  /* 0x0000000000007941 */ /* 0x000fea0003800200 */
.L_x_2415:
[----:B------:R4:W-:Y:S02]  /*10fd0*/  STS.128 [R223+0x3000], R28 ;  /* 0x0030001cdf007388 */ /* 0x0009e40000000c00 */
.L_x_2412:
[----:B------:R-:W-:Y:S05]  /*10fe0*/  BSYNC.RECONVERGENT B1 ;  /* 0x0000000000017941 */ /* 0x000fea0003800200 */
.L_x_2411:
        /* <DEDUP_REMOVED lines=91> */
.L_x_2418:
[----:B------:R-:W-:Y:S05]  /*115a0*/  BSYNC.RECONVERGENT B0 ;  /* 0x0000000000007941 */ /* 0x000fea0003800200 */
.L_x_2417:
        /* <DEDUP_REMOVED lines=84> */
.L_x_2420:
[----:B------:R-:W-:Y:S05]  /*11af0*/  BSYNC.RECONVERGENT B0 ;  /* 0x0000000000007941 */ /* 0x000fea0003800200 */
.L_x_2419:
[----:B------:R4:W-:Y:S02]  /*11b00*/  STS.128 [R223+0x3800], R28 ;  /* 0x0038001cdf007388 */ /* 0x0009e40000000c00 */
.L_x_2375:
[----:B------:R-:W-:Y:S05]  /*11b10*/  BSYNC.RECONVERGENT B2 ;  /* 0x0000000000027941 */ /* 0x000fea0003800200 */
.L_x_2371:
[----:B------:R-:W-:Y:S01]  /*11b20*/  IADD3 R83, PT, PT, -R83, R70, RZ ;  /* 0x0000004653537210 */ /* 0x000fe20007ffe1ff */
[----:B------:R-:W2:Y:S01]  /*11b30*/  S2R R139, SR_TID.X ;  /* 0x00000000008b7919 */ /* 0x000ea20000002100 */
[----:B------:R-:W-:Y:S01]  /*11b40*/  IADD3 R14, PT, PT, R136, 0x40, RZ ;  /* 0x00000040880e7810 */ /* 0x000fe20007ffe0ff */
[----:B------:R-:W2:Y:S01]  /*11b50*/  LDCU.64 UR8, c[0x0][0x508] ;  /* 0x0000a100ff0877ac */ /* 0x000ea20008000a00 */
[-C--:B------:R-:W-:Y:S02]  /*11b60*/  ISETP.GE.AND P5, PT, R32, R83.reuse, PT ;  /* 0x000000532000720c */ /* 0x080fe40003fa6270 */
[-C--:B------:R-:W-:Y:S02]  /*11b70*/  ISETP.GE.AND P0, PT, R24, R83.reuse, PT ;  /* 0x000000531800720c */ /* 0x080fe40003f06270 */
[-C--:B------:R-:W-:Y:S02]  /*11b80*/  ISETP.GE.AND P2, PT, R136, R83.reuse, PT ;  /* 0x000000538800720c */ /* 0x080fe40003f46270 */
[----:B------:R-:W-:-:S02]  /*11b90*/  ISETP.GE.AND P3, PT, R34, R83, PT ;  /* 0x000000532200720c */ /* 0x000fc40003f66270 */
[----:B------:R-:W-:Y:S02]  /*11ba0*/  ISETP.GE.AND P4, PT, R14, R83, PT ;  /* 0x000000530e00720c */ /* 0x000fe40003f86270 */
[C---:B------:R-:W-:Y:S02]  /*11bb0*/  IADD3 R12, PT, PT, R136.reuse, 0x50, RZ ;  /* 0x00000050880c7810 */ /* 0x040fe40007ffe0ff */
[C---:B------:R-:W-:Y:S01]  /*11bc0*/  IADD3 R0, PT, PT, R136.reuse, 0x60, RZ ;  /* 0x0000006088007810 */ /* 0x040fe20007ffe0ff */
[----:B-1----:R-:W1:Y:S01]  /*11bd0*/  @!P5 LDC.64 R2, c[0x0][0x3b8] ;  /* 0x0000ee00ff02db82 */ /* 0x002e620000000a00 */
[----:B------:R-:W-:Y:S02]  /*11be0*/  P2R R13, PR, RZ, 0x4 ;  /* 0x00000004ff0d7803 */ /* 0x000fe40000000000 */
[----:B------:R-:W-:Y:S01]  /*11bf0*/  @!P0 LEA R20, P1, R71, R216, 0x1 ;  /* 0x000000d847148211 */ /* 0x000fe200078208ff */
[----:B------:R-:W-:Y:S01]  /*11c00*/  @!PT LDS RZ, [RZ] ;  /* 0x00000000fffff984 */ /* 0x000fe20000000800 */
[----:B------:R-:W-:Y:S01]  /*11c10*/  @!PT LDS RZ, [RZ] ;  /* 0x00000000fffff984 */ /* 0x000fe20000000800 */
[----:B------:R-:W-:Y:S01]  /*11c20*/  @!PT LDS RZ, [RZ] ;  /* 0x00000000fffff984 */ /* 0x000fe20000000800 */
[----:B------:R-:W-:Y:S01]  /*11c30*/  @!P2 LDGSTS.E.BYPASS.LTC128B.128 [R223+0x4000], desc[UR6][R216.64] ;  /* 0x04000000d8dfafae */ /* 0x000fe2000b981a06 */
[----:B------:R-:W-:-:S02]  /*11c40*/  IADD3 R136, PT, PT, R136, 0x70, RZ ;  /* 0x0000007088887810 */ /* 0x000fc40007ffe0ff */
[----:B------:R-:W-:Y:S01]  /*11c50*/  @!P0 LEA.HI.X R21, R71, R217, R74, 0x1, P1 ;  /* 0x000000d947158211 */ /* 0x000fe200008f0c4a */
[----:B------:R-:W-:Y:S01]  /*11c60*/  @!P2 LDGSTS.E.BYPASS.LTC128B.128 [R223+0x8000], desc[UR6][R216.64+0x80] ;  /* 0x08000080d8dfafae */ /* 0x000fe2000b981a06 */
[-C--:B------:R-:W-:Y:S01]  /*11c70*/  ISETP.GE.AND P2, PT, R12, R83.reuse, PT ;  /* 0x000000530c00720c */ /* 0x080fe20003f46270 */
[----:B---34-:R-:W3:Y:S01]  /*11c80*/  @!P3 LDC.64 R10, c[0x0][0x3b8] ;  /* 0x0000ee00ff0abb82 */ /* 0x018ee20000000a00 */
[-C--:B------:R-:W-:Y:S01]  /*11c90*/  ISETP.GE.AND P1, PT, R0, R83.reuse, PT ;  /* 0x000000530000720c */ /* 0x080fe20003f26270 */
[----:B------:R-:W-:Y:S01]  /*11ca0*/  @!P0 LDGSTS.E.BYPASS.LTC128B.128 [R223+0x4800], desc[UR6][R20.64] ;  /* 0x0480000014df8fae */ /* 0x000fe2000b981a06 */
[----:B------:R-:W-:Y:S02]  /*11cb0*/  MOV R209, 0x20 ;  /* 0x0000002000d17802 */ /* 0x000fe40000000f00 */
[----:B------:R-:W-:Y:S01]  /*11cc0*/  MOV R138, 0x40 ;  /* 0x00000040008a7802 */ /* 0x000fe20000000f00 */
[----:B------:R4:W-:Y:S01]  /*11cd0*/  @!P0 LDGSTS.E.BYPASS.LTC128B.128 [R223+0x8800], desc[UR6][R20.64+0x80] ;  /* 0x0880008014df8fae */ /* 0x0009e2000b981a06 */
[----:B------:R-:W-:Y:S01]  /*11ce0*/  ISETP.GE.AND P0, PT, R136, R83, PT ;  /* 0x000000538800720c */ /* 0x000fe20003f06270 */
[----:B------:R-:W4:Y:S01]  /*11cf0*/  @!P4 LDC.64 R8, c[0x0][0x3b8] ;  /* 0x0000ee00ff08cb82 */ /* 0x000f220000000a00 */
[----:B--2---:R-:W-:-:S02]  /*11d00*/  SHF.L.U32 R41, R139, 0x6, RZ ;  /* 0x000000068b297819 */ /* 0x004fc400000006ff */
[----:B------:R-:W-:Y:S02]  /*11d10*/  SHF.L.U32 R42, R139, 0x3, RZ ;  /* 0x000000038b2a7819 */ /* 0x000fe400000006ff */
[----:B------:R-:W-:Y:S02]  /*11d20*/  SHF.R.U32.HI R211, RZ, 0x1, R139 ;  /* 0x00000001ffd37819 */ /* 0x000fe4000001168b */
[----:B-1----:R-:W-:Y:S01]  /*11d30*/  @!P5 LEA R16, P6, R2, R216, 0x6 ;  /* 0x000000d80210d211 */ /* 0x002fe200078c30ff */
[----:B-----5:R-:W1:Y:S01]  /*11d40*/  @!P2 LDC.64 R6, c[0x0][0x3b8] ;  /* 0x0000ee00ff06ab82 */ /* 0x020e620000000a00 */
[----:B------:R-:W-:Y:S02]  /*11d50*/  LOP3.LUT R208, R42, 0x38, RZ, 0xc0, !PT ;  /* 0x000000382ad07812 */ /* 0x000fe400078ec0ff */
[----:B------:R-:W-:Y:S02]  /*11d60*/  @!P5 LEA.HI.X R17, R2, R217, R3, 0x6, P6 ;  /* 0x000000d90211d211 */ /* 0x000fe400030f3403 */
[----:B------:R-:W-:-:S02]  /*11d70*/  ISETP.GE.AND P6, PT, R24, R83, PT ;  /* 0x000000531800720c */ /* 0x000fc40003fc6270 */
[----:B------:R-:W-:Y:S01]  /*11d80*/  SHF.L.U32 R212, R139, 0x5, RZ ;  /* 0x000000058bd47819 */ /* 0x000fe200000006ff */
[----:B------:R-:W2:Y:S01]  /*11d90*/  @!P1 LDC.64 R4, c[0x0][0x3b8] ;  /* 0x0000ee00ff049b82 */ /* 0x000ea20000000a00 */
[----:B---3--:R-:W-:Y:S01]  /*11da0*/  @!P3 IMAD.WIDE.U32 R18, R10, 0x60, R216 ;  /* 0x000000600a12b825 */ /* 0x008fe200078e00d8 */
[----:B------:R-:W-:Y:S01]  /*11db0*/  @!P5 LDGSTS.E.BYPASS.LTC128B.128 [R223+0x5000], desc[UR6][R16.64] ;  /* 0x0500000010dfdfae */ /* 0x000fe2000b981a06 */
[----:B------:R-:W-:Y:S02]  /*11dc0*/  LOP3.LUT R212, R212, 0x7c00, RZ, 0xc0, !PT ;  /* 0x00007c00d4d47812 */ /* 0x000fe400078ec0ff */
[----:B------:R-:W-:Y:S01]  /*11dd0*/  @!P3 IMAD R11, R11, 0x60, RZ ;  /* 0x000000600b0bb824 */ /* 0x000fe200078e02ff */
[----:B------:R3:W-:Y:S01]  /*11de0*/  @!P5 LDGSTS.E.BYPASS.LTC128B.128 [R223+0x9000], desc[UR6][R16.64+0x80] ;  /* 0x0900008010dfdfae */ /* 0x0007e2000b981a06 */
[----:B------:R-:W-:Y:S01]  /*11df0*/  LOP3.LUT R40, R40, 0xfffffffd, RZ, 0xc0, !PT ;  /* 0xfffffffd28287812 */ /* 0x000fe200078ec0ff */
[----:B------:R-:W3:Y:S01]  /*11e00*/  @!P0 LDC.64 R2, c[0x0][0x3b8] ;  /* 0x0000ee00ff028b82 */ /* 0x000ee20000000a00 */
[----:B----4-:R-:W-:-:S02]  /*11e10*/  @!P4 LEA R10, P5, R8, R216, 0x7 ;  /* 0x000000d8080ac211 */ /* 0x010fc400078a38ff */
[----:B------:R-:W-:Y:S02]  /*11e20*/  @!P3 IADD3 R19, PT, PT, R11, R19, RZ ;  /* 0x000000130b13b210 */ /* 0x000fe40007ffe0ff */
[----:B------:R-:W-:Y:S02]  /*11e30*/  @!P4 LEA.HI.X R11, R8, R217, R9, 0x7, P5 ;  /* 0x000000d9080bc211 */ /* 0x000fe400028f3c09 */
[-C--:B------:R-:W-:Y:S01]  /*11e40*/  ISETP.GE.AND P5, PT, R32, R83.reuse, PT ;  /* 0x000000532000720c */ /* 0x080fe20003fa6270 */
[--C-:B-1----:R-:W-:Y:S01]  /*11e50*/  @!P2 IMAD.WIDE.U32 R8, R6, 0xa0, R216.reuse ;  /* 0x000000a00608a825 */ /* 0x102fe200078e00d8 */
[----:B------:R-:W-:Y:S03]  /*11e60*/  @!P3 LDGSTS.E.BYPASS.LTC128B.128 [R223+0x5800], desc[UR6][R18.64] ;  /* 0x0580000012dfbfae */ /* 0x000fe6000b981a06 */
[----:B------:R-:W-:Y:S01]  /*11e70*/  @!P2 IMAD R7, R7, 0xa0, RZ ;  /* 0x000000a00707a824 */ /* 0x000fe200078e02ff */
[----:B------:R-:W-:Y:S01]  /*11e80*/  @!P3 LDGSTS.E.BYPASS.LTC128B.128 [R223+0x9800], desc[UR6][R18.64+0x80] ;  /* 0x0980008012dfbfae */ /* 0x000fe2000b981a06 */
[----:B------:R-:W-:Y:S01]  /*11e90*/  ISETP.GE.AND P3, PT, R34, R83, PT ;  /* 0x000000532200720c */ /* 0x000fe20003f66270 */
[----:B--2---:R-:W-:-:S02]  /*11ea0*/  @!P1 IMAD.WIDE.U32 R20, R4, 0xc0, R216 ;  /* 0x000000c004149825 */ /* 0x004fc400078e00d8 */
[----:B------:R-:W-:Y:S01]  /*11eb0*/  @!P2 IADD3 R9, PT, PT, R7, R9, RZ ;  /* 0x000000090709a210 */ /* 0x000fe20007ffe0ff */
[----:B------:R-:W-:Y:S01]  /*11ec0*/  @!P4 LDGSTS.E.BYPASS.LTC128B.128 [R223+0x6000], desc[UR6][R10.64] ;  /* 0x060000000adfcfae */ /* 0x000fe2000b981a06 */
[----:B------:R-:W-:Y:S01]  /*11ed0*/  @!P1 IMAD R5, R5, 0xc0, RZ ;  /* 0x000000c005059824 */ /* 0x000fe200078e02ff */
[----:B------:R-:W1:Y:S02]  /*11ee0*/  @!P5 LDC.64 R6, c[0x0][0x3c0] ;  /* 0x0000f000ff06db82 */ /* 0x000e640000000a00 */
[----:B------:R-:W-:Y:S01]  /*11ef0*/  @!P4 LDGSTS.E.BYPASS.LTC128B.128 [R223+0xa000], desc[UR6][R10.64+0x80] ;  /* 0x0a0000800adfcfae */ /* 0x000fe2000b981a06 */
[----:B------:R-:W-:Y:S01]  /*11f00*/  ISETP.GE.AND P4, PT, R14, R83, PT ;  /* 0x000000530e00720c */ /* 0x000fe20003f86270 */
[----:B---3--:R-:W-:Y:S01]  /*11f10*/  @!P0 IMAD.WIDE.U32 R22, R2, 0xe0, R216 ;  /* 0x000000e002168825 */ /* 0x008fe200078e00d8 */
[----:B------:R-:W-:Y:S01]  /*11f20*/  @!P1 IADD3 R21, PT, PT, R5, R21, RZ ;  /* 0x0000001505159210 */ /* 0x000fe20007ffe0ff */
[----:B------:R-:W-:Y:S02]  /*11f30*/  @!P2 LDGSTS.E.BYPASS.LTC128B.128 [R223+0x6800], desc[UR6][R8.64] ;  /* 0x0680000008dfafae */ /* 0x000fe4000b981a06 */
[----:B------:R-:W-:-:S02]  /*11f40*/  @!P0 IMAD R3, R3, 0xe0, RZ ;  /* 0x000000e003038824 */ /* 0x000fc400078e02ff */
[----:B------:R2:W-:Y:S01]  /*11f50*/  @!P2 LDGSTS.E.BYPASS.LTC128B.128 [R223+0xa800], desc[UR6][R8.64+0x80] ;  /* 0x0a80008008dfafae */ /* 0x0005e2000b981a06 */
[----:B------:R-:W-:Y:S02]  /*11f60*/  ISETP.GE.AND P2, PT, R12, R83, PT ;  /* 0x000000530c00720c */ /* 0x000fe40003f46270 */
[----:B------:R-:W-:Y:S01]  /*11f70*/  @!P0 IADD3 R23, PT, PT, R3, R23, RZ ;  /* 0x0000001703178210 */ /* 0x000fe20007ffe0ff */
[----:B------:R-:W-:Y:S01]  /*11f80*/  @!P1 LDGSTS.E.BYPASS.LTC128B.128 [R223+0x7000], desc[UR6][R20.64] ;  /* 0x0700000014df9fae */ /* 0x000fe2000b981a06 */
[----:B------:R-:W3:Y:S03]  /*11f90*/  @!P3 LDC.64 R2, c[0x0][0x3c0] ;  /* 0x0000f000ff02bb82 */ /* 0x000ee60000000a00 */
[----:B------:R-:W-:Y:S01]  /*11fa0*/  @!P1 LDGSTS.E.BYPASS.LTC128B.128 [R223+0xb000], desc[UR6][R20.64+0x80] ;  /* 0x0b00008014df9fae */ /* 0x000fe2000b981a06 */
[----:B------:R-:W-:-:S03]  /*11fb0*/  ISETP.NE.AND P1, PT, R13, RZ, PT ;  /* 0x000000ff0d00720c */ /* 0x000fc60003f25270 */
[----:B------:R-:W-:Y:S01]  /*11fc0*/  @!P0 LDGSTS.E.BYPASS.LTC128B.128 [R223+0x7800], desc[UR6][R22.64] ;  /* 0x0780000016df8fae */ /* 0x000fe2000b981a06 */
[----:B------:R-:W4:Y:S03]  /*11fd0*/  @!P4 LDC.64 R4, c[0x0][0x3c0] ;  /* 0x0000f000ff04cb82 */ /* 0x000f260000000a00 */
[----:B------:R-:W-:Y:S01]  /*11fe0*/  @!P0 LDGSTS.E.BYPASS.LTC128B.128 [R223+0xb800], desc[UR6][R22.64+0x80] ;  /* 0x0b80008016df8fae */ /* 0x000fe2000b981a06 */
[----:B------:R-:W-:-:S03]  /*11ff0*/  @!P6 LEA R16, P0, R73, R218, 0x1 ;  /* 0x000000da4910e211 */ /* 0x000fc600078008ff */
[----:B------:R-:W0:Y:S01]  /*12000*/  LDGDEPBAR ;  /* 0x00000000000079af */ /* 0x000e220000000000 */
[----:B------:R-:W-:Y:S02]  /*12010*/  @!P6 LEA.HI.X R17, R73, R219, R76, 0x1, P0 ;  /* 0x000000db4911e211 */ /* 0x000fe400000f0c4c */
[----:B------:R-:W-:Y:S01]  /*12020*/  ISETP.GE.AND P0, PT, R136, R83, PT ;  /* 0x000000538800720c */ /* 0x000fe20003f06270 */
[----:B--2---:R-:W2:Y:S01]  /*12030*/  @!P2 LDC.64 R8, c[0x0][0x3c0] ;  /* 0x0000f000ff08ab82 */ /* 0x004ea20000000a00 */
[----:B---3--:R-:W-:-:S04]  /*12040*/  @!P3 IMAD.WIDE.U32 R14, R2, 0x60, R218 ;  /* 0x00000060020eb825 */ /* 0x008fc800078e00da */
[----:B------:R-:W-:-:S05]  /*12050*/  @!P3 IMAD R3, R3, 0x60, RZ ;  /* 0x000000600303b824 */ /* 0x000fca00078e02ff */
[----:B------:R-:W-:Y:S01]  /*12060*/  @!P3 IADD3 R15, PT, PT, R3, R15, RZ ;  /* 0x0000000f030fb210 */ /* 0x000fe20007ffe0ff */
[----:B------:R-:W-:-:S04]  /*12070*/  DEPBAR.LE SB0, 0x0 ;  /* 0x000080000000791a */ /* 0x000fc80000000000 */
[----:B------:R-:W-:Y:S01]  /*12080*/  BAR.SYNC.DEFER_BLOCKING 0x0 ;  /* 0x0000000000007b1d */ /* 0x000fe20000010000 */
[----:B--2---:R-:W-:-:S05]  /*12090*/  @!P2 IMAD R9, R9, 0xa0, RZ ;  /* 0x000000a00909a824 */ /* 0x004fca00078e02ff */
[----:B------:R-:W-:Y:S01]  /*120a0*/  @!PT LDS RZ, [RZ] ;  /* 0x00000000fffff984 */ /* 0x000fe20000000800 */
[----:B------:R-:W-:Y:S01]  /*120b0*/  @!PT LDS RZ, [RZ] ;  /* 0x00000000fffff984 */ /* 0x000fe20000000800 */
[----:B------:R-:W-:Y:S01]  /*120c0*/  @!PT LDS RZ, [RZ] ;  /* 0x00000000fffff984 */ /* 0x000fe20000000800 */
[----:B------:R-:W-:Y:S04]  /*120d0*/  @!P1 LDGSTS.E.BYPASS.LTC128B.128 [R223+0xc000], desc[UR6][R218.64] ;  /* 0x0c000000dadf9fae */ /* 0x000fe8000b981a06 */
[----:B------:R-:W-:Y:S04]  /*120e0*/  @!P1 LDGSTS.E.BYPASS.LTC128B.128 [R223+0x10000], desc[UR6][R218.64+0x80] ;  /* 0x10000080dadf9fae */ /* 0x000fe8000b981a06 */
[----:B------:R-:W-:Y:S04]  /*120f0*/  @P1 STS.128 [R223+0xc000], RZ ;  /* 0x00c000ffdf001388 */ /* 0x000fe80000000c00 */
[----:B------:R-:W-:Y:S01]  /*12100*/  @P1 STS.128 [R223+0x10000], RZ ;  /* 0x010000ffdf001388 */ /* 0x000fe20000000c00 */
[----:B------:R-:W-:-:S02]  /*12110*/  ISETP.GE.AND P1, PT, R0, R83, PT ;  /* 0x000000530000720c */ /* 0x000fc40003f26270 */
[C---:B------:R-:W-:Y:S01]  /*12120*/  LOP3.LUT R0, R41.reuse, 0x1c0, RZ, 0xc0, !PT ;  /* 0x000001c029007812 */ /* 0x040fe200078ec0ff */
[----:B------:R-:W-:Y:S03]  /*12130*/  @P6 STS.128 [R223+0xc800], RZ ;  /* 0x00c800ffdf006388 */ /* 0x000fe60000000c00 */
[----:B------:R-:W-:Y:S01]  /*12140*/  LOP3.LUT R13, R0, 0x8, R139, 0xf8, !PT ;  /* 0x00000008000d7812 */ /* 0x000fe200078ef88b */
[----:B------:R-:W-:Y:S01]  /*12150*/  @P6 STS.128 [R223+0x10800], RZ ;  /* 0x010800ffdf006388 */ /* 0x000fe20000000c00 */
[----:B------:R-:W-:Y:S02]  /*12160*/  LOP3.LUT R0, R41, 0x400, RZ, 0xc0, !PT ;  /* 0x0000040029007812 */ /* 0x000fe400078ec0ff */
[----:B------:R-:W-:Y:S01]  /*12170*/  LOP3.LUT R13, R13, R208, RZ, 0x3c, !PT ;  /* 0x000000d00d0d7212 */ /* 0x000fe200078e3cff */
[----:B------:R-:W-:Y:S01]  /*12180*/  @!PT LDS RZ, [RZ] ;  /* 0x00000000fffff984 */ /* 0x000fe20000000800 */
[----:B------:R-:W-:Y:S01]  /*12190*/  @!PT LDS RZ, [RZ] ;  /* 0x00000000fffff984 */ /* 0x000fe20000000800 */
[----:B------:R-:W-:Y:S01]  /*121a0*/  @!PT LDS RZ, [RZ] ;  /* 0x00000000fffff984 */ /* 0x000fe20000000800 */
[----:B------:R-:W-:Y:S03]  /*121b0*/  @!P6 LDGSTS.E.BYPASS.LTC128B.128 [R223+0xc800], desc[UR6][R16.64] ;  /* 0x0c80000010dfefae */ /* 0x000fe6000b981a06 */
[----:B------:R-:W-:Y:S01]  /*121c0*/  LEA R2, R13, R0, 0x1 ;  /* 0x000000000d027211 */ /* 0x000fe200078e08ff */
[----:B------:R2:W-:Y:S01]  /*121d0*/  @!P6 LDGSTS.E.BYPASS.LTC128B.128 [R223+0x10800], desc[UR6][R16.64+0x80] ;  /* 0x1080008010dfefae */ /* 0x0005e2000b981a06 */
[----:B-1----:R-:W-:-:S02]  /*121e0*/  @!P5 LEA R10, P6, R6, R218, 0x6 ;  /* 0x000000da060ad211 */ /* 0x002fc400078c30ff */
[----:B------:R-:W-:Y:S01]  /*121f0*/  LOP3.LUT R0, R211, 0x8, RZ, 0xc0, !PT ;  /* 0x00000008d3007812 */ /* 0x000fe200078ec0ff */
[----:B------:R-:W-:Y:S01]  /*12200*/  @P5 STS.128 [R223+0xd000], RZ ;  /* 0x00d000ffdf005388 */ /* 0x000fe20000000c00 */
[-C--:B------:R-:W-:Y:S02]  /*12210*/  @!P5 LEA.HI.X R11, R6, R219.reuse, R7, 0x6, P6 ;  /* 0x000000db060bd211 */ /* 0x080fe400030f3407 */
[----:B----4-:R-:W-:Y:S01]  /*12220*/  @!P4 LEA R12, P6, R4, R218, 0x7 ;  /* 0x000000da040cc211 */ /* 0x010fe200078c38ff */
[----:B------:R-:W1:Y:S01]  /*12230*/  @!P1 LDC.64 R6, c[0x0][0x3c0] ;  /* 0x0000f000ff069b82 */ /* 0x000e620000000a00 */
[----:B------:R-:W-:Y:S01]  /*12240*/  @P5 STS.128 [R223+0x11000], RZ ;  /* 0x011000ffdf005388 */ /* 0x000fe20000000c00 */
[----:B------:R-:W-:Y:S02]  /*12250*/  LOP3.LUT R3, R0, 0x1c0, R41, 0xf8, !PT ;  /* 0x000001c000037812 */ /* 0x000fe400078ef829 */
[----:B------:R-:W-:Y:S01]  /*12260*/  @!P4 LEA.HI.X R13, R4, R219, R5, 0x7, P6 ;  /* 0x000000db040dc211 */ /* 0x000fe200030f3c05 */
[----:B------:R-:W-:Y:S01]  /*12270*/  @!PT LDS RZ, [RZ] ;  /* 0x00000000fffff984 */ /* 0x000fe20000000800 */
[----:B------:R-:W-:Y:S01]  /*12280*/  @!PT LDS RZ, [RZ] ;  /* 0x00000000fffff984 */ /* 0x000fe20000000800 */
[----:B------:R-:W-:Y:S01]  /*12290*/  @!PT LDS RZ, [RZ] ;  /* 0x00000000fffff984 */ /* 0x000fe20000000800 */
[----:B------:R-:W-:Y:S01]  /*122a0*/  @!P5 LDGSTS.E.BYPASS.LTC128B.128 [R223+0xd000], desc[UR6][R10.64] ;  /* 0x0d0000000adfdfae */ /* 0x000fe2000b981a06 */
[----:B------:R-:W-:-:S02]  /*122b0*/  LOP3.LUT R68, R3, R208, RZ, 0x3c, !PT ;  /* 0x000000d003447212 */ /* 0x000fc400078e3cff */
[----:B------:R-:W3:Y:S01]  /*122c0*/  @!P0 LDC.64 R4, c[0x0][0x3c0] ;  /* 0x0000f000ff048b82 */ /* 0x000ee20000000a00 */
[----:B------:R4:W-:Y:S01]  /*122d0*/  @!P5 LDGSTS.E.BYPASS.LTC128B.128 [R223+0x11000], desc[UR6][R10.64+0x80] ;  /* 0x110000800adfdfae */ /* 0x0009e2000b981a06 */
[----:B------:R-:W-:Y:S02]  /*122e0*/  IADD3 R65, PT, PT, R2, UR5, RZ ;  /* 0x0000000502417c10 */ /* 0x000fe4000fffe0ff */
[----:B------:R-:W-:Y:S01]  /*122f0*/  ISETP.NE.AND P5, PT, R133, 0x1, PT ;  /* 0x000000018500780c */ /* 0x000fe20003fa5270 */
[----:B------:R-:W-:Y:S04]  /*12300*/  @P3 STS.128 [R223+0xd800], RZ ;  /* 0x00d800ffdf003388 */ /* 0x000fe80000000c00 */
[----:B------:R-:W-:Y:S01]  /*12310*/  @P3 STS.128 [R223+0x11800], RZ ;  /* 0x011800ffdf003388 */ /* 0x000fe20000000c00 */
[----:B--2---:R-:W-:-:S03]  /*12320*/  @!P2 IMAD.WIDE.U32 R16, R8, 0xa0, R218 ;  /* 0x000000a00810a825 */ /* 0x004fc600078e00da */
[----:B------:R-:W-:Y:S01]  /*12330*/  @!PT LDS RZ, [RZ] ;  /* 0x00000000fffff984 */ /* 0x000fe20000000800 */
[----:B------:R-:W-:Y:S01]  /*12340*/  @!PT LDS RZ, [RZ] ;  /* 0x00000000fffff984 */ /* 0x000fe20000000800 */
[----:B------:R-:W-:Y:S01]  /*12350*/  @!PT LDS RZ, [RZ] ;  /* 0x00000000fffff984 */ /* 0x000fe20000000800 */
[----:B------:R-:W-:Y:S01]  /*12360*/  @!P3 LDGSTS.E.BYPASS.LTC128B.128 [R223+0xd800], desc[UR6][R14.64] ;  /* 0x0d8000000edfbfae */ /* 0x000fe2000b981a06 */
[----:B------:R-:W-:Y:S01]  /*12370*/  @!P2 IMAD.IADD R9, R9, 0x1, R17 ;  /* 0x000000010909a824 */ /* 0x000fe200078e0211 */
[----:B------:R-:W-:Y:S02]  /*12380*/  @!P2 MOV R8, R16 ;  /* 0x000000100008a202 */ /* 0x000fe40000000f00 */
[----:B------:R2:W-:Y:S01]  /*12390*/  @!P3 LDGSTS.E.BYPASS.LTC128B.128 [R223+0x11800], desc[UR6][R14.64+0x80] ;  /* 0x118000800edfbfae */ /* 0x0005e2000b981a06 */
[----:B-1----:R-:W-:Y:S01]  /*123a0*/  @!P1 IMAD R7, R7, 0xc0, RZ ;  /* 0x000000c007079824 */ /* 0x002fe200078e02ff */
[----:B------:R-:W-:Y:S02]  /*123b0*/  @P5 LOP3.LUT R40, R40, 0x2, RZ, 0xfc, !PT ;  /* 0x0000000228285812 */ /* 0x000fe400078efcff */
[----:B------:R-:W-:Y:S01]  /*123c0*/  @P4 STS.128 [R223+0xe000], RZ ;  /* 0x00e000ffdf004388 */ /* 0x000fe20000000c00 */
[----:B---3--:R-:W-:-:S03]  /*123d0*/  @!P0 IMAD R5, R5, 0xe0, RZ ;  /* 0x000000e005058824 */ /* 0x008fc600078e02ff */
[----:B------:R-:W-:Y:S01]  /*123e0*/  @P4 STS.128 [R223+0x12000], RZ ;  /* 0x012000ffdf004388 */ /* 0x000fe20000000c00 */
[----:B----4-:R-:W-:-:S03]  /*123f0*/  @!P1 IMAD.WIDE.U32 R10, R6, 0xc0, R218 ;  /* 0x000000c0060a9825 */ /* 0x010fc600078e00da */
[----:B------:R-:W-:Y:S01]  /*12400*/  @!PT LDS RZ, [RZ] ;  /* 0x00000000fffff984 */ /* 0x000fe20000000800 */
[----:B------:R-:W-:Y:S01]  /*12410*/  @!PT LDS RZ, [RZ] ;  /* 0x00000000fffff984 */ /* 0x000fe20000000800 */
[----:B------:R-:W-:Y:S01]  /*12420*/  @!PT LDS RZ, [RZ] ;  /* 0x00000000fffff984 */ /* 0x000fe20000000800 */
[----:B------:R-:W-:Y:S04]  /*12430*/  @!P4 LDGSTS.E.BYPASS.LTC128B.128 [R223+0xe000], desc[UR6][R12.64] ;  /* 0x0e0000000cdfcfae */ /* 0x000fe8000b981a06 */
[----:B------:R1:W-:Y:S01]  /*12440*/  @!P4 LDGSTS.E.BYPASS.LTC128B.128 [R223+0x12000], desc[UR6][R12.64+0x80] ;  /* 0x120000800cdfcfae */ /* 0x0003e2000b981a06 */
[----:B------:R-:W-:-:S03]  /*12450*/  @!P1 IADD3 R11, PT, PT, R7, R11, RZ ;  /* 0x0000000b070b9210 */ /* 0x000fc60007ffe0ff */
[----:B------:R-:W-:Y:S04]  /*12460*/  @P2 STS.128 [R223+0xe800], RZ ;  /* 0x00e800ffdf002388 */ /* 0x000fe80000000c00 */
[----:B------:R-:W-:Y:S01]  /*12470*/  @P2 STS.128 [R223+0x12800], RZ ;  /* 0x012800ffdf002388 */ /* 0x000fe20000000c00 */
[----:B--2---:R-:W-:-:S03]  /*12480*/  @!P0 IMAD.WIDE.U32 R14, R4, 0xe0, R218 ;  /* 0x000000e0040e8825 */ /* 0x004fc600078e00da */
[----:B------:R-:W-:Y:S01]  /*12490*/  @!PT LDS RZ, [RZ] ;  /* 0x00000000fffff984 */ /* 0x000fe20000000800 */
[----:B------:R-:W-:Y:S01]  /*124a0*/  @!PT LDS RZ, [RZ] ;  /* 0x00000000fffff984 */ /* 0x000fe20000000800 */
[----:B------:R-:W-:Y:S01]  /*124b0*/  @!PT LDS RZ, [RZ] ;  /* 0x00000000fffff984 */ /* 0x000fe20000000800 */
[----:B------:R-:W-:Y:S04]  /*124c0*/  @!P2 LDGSTS.E.BYPASS.LTC128B.128 [R223+0xe800], desc[UR6][R8.64] ;  /* 0x0e80000008dfafae */ /* 0x000fe8000b981a06 */
[----:B------:R-:W-:Y:S01]  /*124d0*/  @!P2 LDGSTS.E.BYPASS.LTC128B.128 [R223+0x12800], desc[UR6][R8.64+0x80] ;  /* 0x1280008008dfafae */ /* 0x000fe2000b981a06 */
[----:B------:R-:W-:Y:S02]  /*124e0*/  @!P0 IADD3 R17, PT, PT, R5, R15, RZ ;  /* 0x0000000f05118210 */ /* 0x000fe40007ffe0ff */
[----:B------:R-:W-:Y:S01]  /*124f0*/  @!P0 MOV R16, R14 ;  /* 0x0000000e00108202 */ /* 0x000fe20000000f00 */
[----:B------:R-:W-:Y:S04]  /*12500*/  @P1 STS.128 [R223+0xf000], RZ ;  /* 0x00f000ffdf001388 */ /* 0x000fe80000000c00 */
[----:B------:R-:W-:Y:S01]  /*12510*/  @P1 STS.128 [R223+0x13000], RZ ;  /* 0x013000ffdf001388 */ /* 0x000fe20000000c00 */
[----:B-1----:R-:W-:-:S03]  /*12520*/  LOP3.LUT R13, R212, 0x200, R41, 0xf8, !PT ;  /* 0x00000200d40d7812 */ /* 0x002fc600078ef829 */
        /* <DEDUP_REMOVED lines=8> */
[----:B------:R-:W-:Y:S04]  /*125b0*/  @P0 STS.128 [R223+0x13800], RZ ;  /* 0x013800ffdf000388 */ /* 0x000fe80000000c00 */
[----:B------:R-:W-:Y:S01]  /*125c0*/  @!PT LDS RZ, [RZ] ;  /* 0x00000000fffff984 */ /* 0x000fe20000000800 */
[----:B------:R-:W-:Y:S01]  /*125d0*/  @!PT LDS RZ, [RZ] ;  /* 0x00000000fffff984 */ /* 0x000fe20000000800 */
[----:B------:R-:W-:Y:S01]  /*125e0*/  @!PT LDS RZ, [RZ] ;  /* 0x00000000fffff984 */ /* 0x000fe20000000800 */
[----:B------:R-:W-:Y:S04]  /*125f0*/  @!P0 LDGSTS.E.BYPASS.LTC128B.128 [R223+0xf800], desc[UR6][R16.64] ;  /* 0x0f80000010df8fae */ /* 0x000fe8000b981a06 */
[----:B------:R1:W-:Y:S01]  /*12600*/  @!P0 LDGSTS.E.BYPASS.LTC128B.128 [R223+0x13800], desc[UR6][R16.64+0x80] ;  /* 0x1380008010df8fae */ /* 0x0003e2000b981a06 */
[----:B------:R-:W-:-:S03]  /*12610*/  LOP3.LUT P0, R3, R139, 0x2, RZ, 0xc0, !PT ;  /* 0x000000028b037812 */ /* 0x000fc6000780c0ff */
[----:B------:R-:W-:Y:S01]  /*12620*/  LDSM.16.M88.4 R76, [R121] ;  /* 0x00000000794c783b */ /* 0x000fe20000000200 */
[----:B------:R-:W-:Y:S02]  /*12630*/  SEL R122, R209, 0xffffffe0, !P0 ;  /* 0xffffffe0d17a7807 */ /* 0x000fe40004000000 */
[----:B------:R-:W-:Y:S01]  /*12640*/  LOP3.LUT P0, RZ, R139, 0x4, RZ, 0xc0, !PT ;  /* 0x000000048bff7812 */ /* 0x000fe2000780c0ff */
[----:B------:R-:W2:Y:S01]  /*12650*/  LDSM.16.M88.4 R36, [R2+UR5+0x4000] ;  /* 0x004000050224783b */ /* 0x000ea20008000200 */
[----:B------:R-:W-:Y:S01]  /*12660*/  IADD3 R43, PT, PT, R65, R122, RZ ;  /* 0x0000007a412b7210 */ /* 0x000fe20007ffe0ff */
[C---:B------:R-:W-:Y:S01]  /*12670*/  IMAD.IADD R120, R121.reuse, 0x1, R122 ;  /* 0x0000000179787824 */ /* 0x040fe200078e027a */
[----:B------:R-:W-:Y:S01]  /*12680*/  SEL R138, R138, 0xffffffc0, !P0 ;  /* 0xffffffc08a8a7807 */ /* 0x000fe20004000000 */
[----:B------:R-:W3:Y:S03]  /*12690*/  LDSM.16.M88.4 R28, [R2+UR5+0x4800] ;  /* 0x00480005021c783b */ /* 0x000ee60008000200 */
[-C--:B------:R-:W-:Y:S01]  /*126a0*/  IADD3 R71, PT, PT, R121, R138.reuse, RZ ;  /* 0x0000008a79477210 */ /* 0x080fe20007ffe0ff */
[----:B------:R-:W4:Y:S01]  /*126b0*/  LDSM.16.M88.4 R20, [R2+UR5+0x5000] ;  /* 0x005000050214783b */ /* 0x000f220008000200 */
[----:B------:R-:W-:-:S03]  /*126c0*/  IADD3 R0, PT, PT, R65, R138, RZ ;  /* 0x0000008a41007210 */ /* 0x000fc60007ffe0ff */
[----:B------:R-:W1:Y:S01]  /*126d0*/  LDSM.16.M88.4 R12, [R2+UR5+0x5800] ;  /* 0x00580005020c783b */ /* 0x000e620008000200 */
[----:B------:R-:W-:-:S03]  /*126e0*/  IADD3 R69, PT, PT, R122, R0, RZ ;  /* 0x000000007a457210 */ /* 0x000fc60007ffe0ff */
[----:B------:R-:W1:Y:S04]  /*126f0*/  LDSM.16.M88.4 R4, [R2+UR5+0x6000] ;  /* 0x006000050204783b */ /* 0x000e680008000200 */
[----:B------:R-:W1:Y:S04]  /*12700*/  LDSM.16.M88.4 R92, [R2+UR5+0x6800] ;  /* 0x00680005025c783b */ /* 0x000e680008000200 */
[----:B------:R-:W1:Y:S04]  /*12710*/  LDSM.16.M88.4 R84, [R2+UR5+0x7000] ;  /* 0x007000050254783b */ /* 0x000e680008000200 */
[----:B------:R-:W1:Y:S04]  /*12720*/  LDSM.16.M88.4 R48, [R2+UR5+0x7800] ;  /* 0x007800050230783b */ /* 0x000e680008000200 */
[----:B------:R-:W-:Y:S04]  /*12730*/  LDSM.16.M88.4 R112, [R120] ;  /* 0x000000007870783b */ /* 0x000fe80000000200 */
[----:B------:R-:W1:Y:S01]  /*12740*/  LDSM.16.M88.4 R60, [R43+0x4000] ;  /* 0x004000002b3c783b */ /* 0x000e620000000200 */
        /* <DEDUP_REMOVED lines=9> */
[C---:B----4-:R-:W-:Y:S03]  /*127e0*/  HMMA.16816.F32 R24, R76.reuse, R20, RZ ;  /* 0x000000144c18723c */ /* 0x050fe600000018ff */
[----:B------:R-:W-:Y:S04]  /*127f0*/  LDSM.16.M88.4 R108, [R43+0x6800] ;  /* 0x006800002b6c783b */ /* 0x000fe80000000200 */
[----:B------:R-:W-:Y:S01]  /*12800*/  LDSM.16.M88.4 R104, [R43+0x7000] ;  /* 0x007000002b68783b */ /* 0x000fe20000000200 */
[C---:B-1----:R-:W-:Y:S03]  /*12810*/  HMMA.16816.F32 R16, R76.reuse, R12, RZ ;  /* 0x0000000c4c10723c */ /* 0x042fe600000018ff */
        /* <DEDUP_REMOVED lines=30> */
[----:B------:R-:W1:Y:S07]  /*12a00*/  LDSM.16.M88.4 R64, [R0+0x6800] ;  /* 0x006800000040783b */ /* 0x000e6e0000000200 */
[C---:B---3--:R-:W-:Y:S08]  /*12a10*/  HMMA.16816.F32 R32, R72.reuse, R60, R32 ;  /* 0x0000003c4820723c */ /* 0x048ff00000001820 */
[----:B------:R-:W-:Y:S01]  /*12a20*/  HMMA.16816.F32 R28, R72, R62, R28 ;  /* 0x0000003e481c723c */ /* 0x000fe2000000181c */
[----:B------:R-:W3:Y:S07]  /*12a30*/  LDSM.16.M88.4 R60, [R0+0x7000] ;  /* 0x00700000003c783b */ /* 0x000eee0000000200 */
[----:B------:R-:W-:Y:S01]  /*12a40*/  HMMA.16816.F32 R8, R112, R116, R8 ;  /* 0x000000747008723c */ /* 0x000fe20000001808 */
[----:B------:R-:W-:-:S07]  /*12a50*/  IADD3 R116, PT, PT, R122, R71, RZ ;  /* 0x000000477a747210 */ /* 0x000fce0007ffe0ff */
        /* <DEDUP_REMOVED lines=45> */
[----:B------:R-:W2:Y:S07]  /*12d30*/  LDSM.16.M88.4 R44, [R0+0x8000] ;  /* 0x00800000002c783b */ /* 0x000eae0000000200 */
        /* <DEDUP_REMOVED lines=13> */
[C---:B------:R-:W-:Y:S08]  /*12e10*/  HMMA.16816.F32 R112, R72.reuse, R44, R112 ;  /* 0x0000002c4870723c */ /* 0x040ff00000001870 */
        /* <DEDUP_REMOVED lines=24> */
[----:B------:R-:W3:Y:S01]  /*12fa0*/  LDSM.16.M88.4 R8, [R2+UR5+0xa000] ;  /* 0x00a000050208783b */ /* 0x000ee20008000200 */
[----:B------:R-:W2:Y:S06]  /*12fb0*/  MUFU.TANH R115, R36 ;  /* 0x0000002400737308 */ /* 0x000eac0000002400 */
[----:B-1----:R-:W-:Y:S02]  /*12fc0*/  HMMA.16816.F32 R52, R60, R32, R52 ;  /* 0x000000203c34723c */ /* 0x002fe40000001834 */
[----:B------:R-:W1:Y:S06]  /*12fd0*/  MUFU.TANH R116, R37 ;  /* 0x0000002500747308 */ /* 0x000e6c0000002400 */
[----:B----4-:R-:W-:Y:S01]  /*12fe0*/  HMMA.16816.F32 R100, R64, R48, R24 ;  /* 0x000000304064723c */ /* 0x010fe20000001818 */
[----:B------:R-:W4:Y:S01]  /*12ff0*/  LDSM.16.M88.4 R24, [R69+0x9000] ;  /* 0x009000004518783b */ /* 0x000f220000000200 */
[----:B------:R-:W1:Y:S06]  /*13000*/  MUFU.TANH R117, R38 ;  /* 0x0000002600757308 */ /* 0x000e6c0000002400 */
[----:B------:R-:W-:Y:S01]  /*13010*/  HMMA.16816.F32 R28, R60, R34, R28 ;  /* 0x000000223c1c723c */ /* 0x000fe2000000181c */
[----:B------:R-:W1:Y:S01]  /*13020*/  LDSM.16.M88.4 R32, [R43+0x9800] ;  /* 0x009800002b20783b */ /* 0x000e620000000200 */
        /* <DEDUP_REMOVED lines=17> */
[----:B---3--:R-:W-:Y:S02]  /*13140*/  HMMA.16816.F32 R108, R104, R8, R108 ;  /* 0x00000008686c723c */ /* 0x008fe4000000186c */
[----:B------:R-:W3:Y:S06]  /*13150*/  MUFU.TANH R54, R29 ;  /* 0x0000001d00367308 */ /* 0x000eec0000002400 */
[----:B------:R-:W-:Y:S01]  /*13160*/  HMMA.16816.F32 R20, R72, R18, R20 ;  /* 0x000000124814723c */ /* 0x000fe20000001814 */
[----:B------:R-:W2:Y:S01]  /*13170*/  LDSM.16.M88.4 R16, [R2+UR5+0xa800] ;  /* 0x00a800050210783b */ /* 0x000ea20008000200 */
[----:B------:R-:W1:Y:S06]  /*13180*/  MUFU.TANH R55, R30 ;  /* 0x0000001e00377308 */ /* 0x000e6c0000002400 */
[----:B------:R-:W-:Y:S01]  /*13190*/  HMMA.16816.F32 R4, R104, R10, R4 ;  /* 0x0000000a6804723c */ /* 0x000fe20000001804 */
[----:B------:R-:W3:Y:S01]  /*131a0*/  LDSM.16.M88.4 R8, [R43+0xa000] ;  /* 0x00a000002b08783b */ /* 0x000ee20000000200 */
[----:B------:R1:W1:Y:S06]  /*131b0*/  MUFU.TANH R118, R31 ;  /* 0x0000001f00767308 */ /* 0x00026c0000002400 */
[C---:B----4-:R-:W-:Y:S02]  /*131c0*/  HMMA.16816.F32 R100, R60.reuse, R24, R100 ;  /* 0x000000183c64723c */ /* 0x050fe40000001864 */
[----:B------:R-:W4:Y:S06]  /*131d0*/  MUFU.TANH R114, R114 ;  /* 0x0000007200727308 */ /* 0x000f2c0000002400 */
[----:B------:R-:W-:Y:S01]  /*131e0*/  HMMA.16816.F32 R20, R60, R26, R20 ;  /* 0x0000001a3c14723c */ /* 0x000fe20000001814 */
[----:B------:R-:W4:Y:S01]  /*131f0*/  LDSM.16.M88.4 R24, [R0+0xa000] ;  /* 0x00a000000018783b */ /* 0x000f220000000200 */
[----:B------:R-:W2:Y:S03]  /*13200*/  MUFU.TANH R49, R49 ;  /* 0x0000003100317308 */ /* 0x000ea60000002400 */
[----:B-1----:R-:W-:Y:S03]  /*13210*/  LDSM.16.M88.4 R28, [R2+UR5+0xb000] ;  /* 0x00b00005021c783b */ /* 0x002fe60008000200 */
[----:B------:R-:W-:Y:S02]  /*13220*/  HMMA.16816.F32 R12, R64, R34, R12 ;  /* 0x00000022400c723c */ /* 0x000fe4000000180c */
[----:B------:R-:W1:Y:S01]  /*13230*/  MUFU.TANH R52, R52 ;  /* 0x0000003400347308 */ /* 0x000e620000002400 */
[----:B------:R-:W-:Y:S01]  /*13240*/  FMUL.FTZ R100, R100, UR9 ;  /* 0x0000000964647c20 */ /* 0x000fe20008410000 */
[----:B------:R-:W-:-:S04]  /*13250*/  FMUL.FTZ R101, R101, UR9 ;  /* 0x0000000965657c20 */ /* 0x000fc80008410000 */
[----:B------:R-:W-:Y:S01]  /*13260*/  HMMA.16816.F32 R56, R64, R32, R56 ;  /* 0x000000204038723c */ /* 0x000fe20000001838 */
[----:B------:R-:W1:Y:S01]  /*13270*/  LDSM.16.M88.4 R32, [R69+0xa000] ;  /* 0x00a000004520783b */ /* 0x000e620000000200 */
[----:B------:R-:W1:Y:S01]  /*13280*/  MUFU.TANH R53, R53 ;  /* 0x0000003500357308 */ /* 0x000e620000002400 */
[----:B------:R-:W-:Y:S01]  /*13290*/  FMUL.FTZ R20, R20, UR9 ;  /* 0x0000000914147c20 */ /* 0x000fe20008410000 */
[----:B------:R-:W-:Y:S01]  /*132a0*/  FMUL.FTZ R21, R21, UR9 ;  /* 0x0000000915157c20 */ /* 0x000fe20008410000 */
[----:B------:R-:W-:Y:S01]  /*132b0*/  FMUL.FTZ R22, R22, UR9 ;  /* 0x0000000916167c20 */ /* 0x000fe20008410000 */
[----:B------:R-:W-:Y:S02]  /*132c0*/  FMUL.FTZ R23, R23, UR9 ;  /* 0x0000000917177c20 */ /* 0x000fe40008410000 */
[----:B--2---:R-:W-:Y:S02]  /*132d0*/  HMMA.16816.F32 R96, R104, R16, R96 ;  /* 0x000000106860723c */ /* 0x004fe40000001860 */
[----:B------:R-:W2:Y:S06]  /*132e0*/  MUFU.TANH R50, R50 ;  /* 0x0000003200327308 */ /* 0x000eac0000002400 */
[----:B------:R-:W-:Y:S02]  /*132f0*/  HMMA.16816.F32 R12, R72, R38, R12 ;  /* 0x00000026480c723c */ /* 0x000fe4000000180c */
[----:B------:R-:W1:Y:S06]  /*13300*/  MUFU.TANH R39, R22 ;  /* 0x0000001600277308 */ /* 0x000e6c0000002400 */
[----:B---3--:R-:W-:Y:S02]  /*13310*/  HMMA.16816.F32 R4, R64, R10, R4 ;  /* 0x0000000a4004723c */ /* 0x008fe40000001804 */
[----:B------:R-:W3:Y:S06]  /*13320*/  MUFU.TANH R100, R100 ;  /* 0x0000006400647308 */ /* 0x000eec0000002400 */
[----:B------:R-:W-:Y:S01]  /*13330*/  HMMA.16816.F32 R56, R72, R36, R56 ;  /* 0x000000244838723c */ /* 0x000fe20000001838 */
[----:B------:R-:W-:Y:S01]  /*13340*/  FMUL.FTZ R36, R102, UR9 ;  /* 0x0000000966247c20 */ /* 0x000fe20008410000 */
[----:B------:R-:W-:Y:S01]  /*13350*/  FMUL.FTZ R37, R103, UR9 ;  /* 0x0000000967257c20 */ /* 0x000fe20008410000 */
[----:B------:R-:W1:Y:S05]  /*13360*/  MUFU.TANH R102, R20 ;  /* 0x0000001400667308 */ /* 0x000e6a0000002400 */
[----:B------:R-:W-:Y:S01]  /*13370*/  HMMA.16816.F32 R108, R64, R8, R108 ;  /* 0x00000008406c723c */ /* 0x000fe2000000186c */
[----:B------:R-:W-:Y:S02]  /*13380*/  LDSM.16.M88.4 R8, [R0+0xa800] ;  /* 0x00a800000008783b */ /* 0x000fe40000000200 */
[----:B------:R-:W1:Y:S05]  /*13390*/  MUFU.TANH R103, R23 ;  /* 0x0000001700677308 */ /* 0x000e6a0000002400 */
[----:B------:R-:W-:Y:S03]  /*133a0*/  HMMA.16816.F32 R12, R60, R46, R12 ;  /* 0x0000002e3c0c723c */ /* 0x000fe6000000180c */
[----:B------:R-:W1:Y:S05]  /*133b0*/  MUFU.TANH R101, R101 ;  /* 0x0000006500657308 */ /* 0x000e6a0000002400 */
[----:B----4-:R-:W-:Y:S03]  /*133c0*/  HMMA.16816.F32 R4, R72, R26, R4 ;  /* 0x0000001a4804723c */ /* 0x010fe60000001804 */
[----:B------:R-:W4:Y:S05]  /*133d0*/  MUFU.TANH R36, R36 ;  /* 0x0000002400247308 */ /* 0x000f2a0000002400 */
[----:B------:R-:W-:Y:S03]  /*133e0*/  HMMA.16816.F32 R56, R60, R44, R56 ;  /* 0x0000002c3c38723c */ /* 0x000fe60000001838 */
[----:B------:R2:W1:Y:S01]  /*133f0*/  MUFU.TANH R44, R21 ;  /* 0x00000015002c7308 */ /* 0x0004620000002400 */
[----:B------:R-:W-:Y:S01]  /*13400*/  FMUL.FTZ R12, R12, UR9 ;  /* 0x000000090c0c7c20 */ /* 0x000fe20008410000 */
[----:B------:R-:W-:Y:S01]  /*13410*/  FMUL.FTZ R13, R13, UR9 ;  /* 0x000000090d0d7c20 */ /* 0x000fe20008410000 */
[----:B------:R-:W-:-:S02]  /*13420*/  FMUL.FTZ R161, R15, UR9 ;  /* 0x000000090fa17c20 */ /* 0x000fc40008410000 */
[----:B------:R-:W-:Y:S01]  /*13430*/  HMMA.16816.F32 R108, R72, R24, R108 ;  /* 0x00000018486c723c */ /* 0x000fe2000000186c */
[----:B------:R-:W-:Y:S02]  /*13440*/  LDSM.16.M88.4 R24, [R69+0xa800] ;  /* 0x00a800004518783b */ /* 0x000fe40000000200 */
[----:B------:R-:W3:Y:S05]  /*13450*/  MUFU.TANH R37, R37 ;  /* 0x0000002500257308 */ /* 0x000eea0000002400 */
[----:B------:R-:W-:Y:S01]  /*13460*/  HMMA.16816.F32 R92, R104, R18, R92 ;  /* 0x00000012685c723c */ /* 0x000fe2000000185c */
[----:B------:R-:W4:Y:S02]  /*13470*/  LDSM.16.M88.4 R16, [R43+0xa800] ;  /* 0x00a800002b10783b */ /* 0x000f240000000200 */
[----:B------:R-:W-:Y:S01]  /*13480*/  FMUL.FTZ R47, R57, UR9 ;  /* 0x00000009392f7c20 */ /* 0x000fe20008410000 */
[----:B------:R-:W-:Y:S01]  /*13490*/  FMUL.FTZ R57, R58, UR9 ;  /* 0x000000093a397c20 */ /* 0x000fe20008410000 */
[----:B--2---:R-:W2:Y:S01]  /*134a0*/  LDSM.16.M88.4 R20, [R2+UR5+0xb800] ;  /* 0x00b800050214783b */ /* 0x004ea20008000200 */
[----:B------:R-:W-:Y:S01]  /*134b0*/  FMUL.FTZ R58, R59, UR9 ;  /* 0x000000093b3a7c20 */ /* 0x000fe20008410000 */
[----:B------:R-:W-:Y:S01]  /*134c0*/  FMUL.FTZ R56, R56, UR9 ;  /* 0x0000000938387c20 */ /* 0x000fe20008410000 */
[C---:B-1----:R-:W-:Y:S01]  /*134d0*/  HMMA.16816.F32 R4, R60.reuse, R34, R4 ;  /* 0x000000223c04723c */ /* 0x042fe20000001804 */
[----:B------:R-:W1:Y:S07]  /*134e0*/  MUFU.TANH R59, R12 ;  /* 0x0000000c003b7308 */ /* 0x000e6e0000002400 */
[----:B------:R-:W-:Y:S01]  /*134f0*/  HMMA.16816.F32 R108, R60, R32, R108 ;  /* 0x000000203c6c723c */ /* 0x000fe2000000186c */
[----:B------:R3:W1:Y:S01]  /*13500*/  MUFU.TANH R32, R13 ;  /* 0x0000000d00207308 */ /* 0x0006620000002400 */
[----:B------:R-:W-:-:S06]  /*13510*/  FMUL.FTZ R33, R14, UR9 ;  /* 0x000000090e217c20 */ /* 0x000fcc0008410000 */
[C---:B------:R-:W-:Y:S01]  /*13520*/  HMMA.16816.F32 R88, R104.reuse, R28, R88 ;  /* 0x0000001c6858723c */ /* 0x040fe20000001858 */
[----:B------:R-:W1:Y:S02]  /*13530*/  MUFU.TANH R56, R56 ;  /* 0x0000003800387308 */ /* 0x000e640000002400 */
[----:B------:R-:W-:Y:S01]  /*13540*/  FMUL.FTZ R4, R4, UR9 ;  /* 0x0000000904047c20 */ /* 0x000fe20008410000 */
[----:B------:R-:W-:Y:S01]  /*13550*/  FMUL.FTZ R5, R5, UR9 ;  /* 0x0000000905057c20 */ /* 0x000fe20008410000 */
[----:B------:R-:W-:Y:S01]  /*13560*/  FMUL.FTZ R179, R6, UR9 ;  /* 0x0000000906b37c20 */ /* 0x000fe20008410000 */
[----:B------:R-:W-:Y:S02]  /*13570*/  FMUL.FTZ R177, R7, UR9 ;  /* 0x0000000907b17c20 */ /* 0x000fe40008410000 */
[----:B------:R-:W-:Y:S01]  /*13580*/  HMMA.16816.F32 R84, R104, R30, R84 ;  /* 0x0000001e6854723c */ /* 0x000fe20000001854 */
[----:B------:R-:W-:Y:S01]  /*13590*/  LDSM.16.M88.4 R28, [R43+0xb800] ;  /* 0x00b800002b1c783b */ /* 0x000fe20000000200 */
[----:B------:R-:W1:Y:S01]  /*135a0*/  MUFU.TANH R172, R4 ;  /* 0x0000000400ac7308 */ /* 0x000e620000002400 */
[----:B------:R-:W-:Y:S01]  /*135b0*/  FMUL.FTZ R108, R108, UR9 ;  /* 0x000000096c6c7c20 */ /* 0x000fe20008410000 */
[----:B------:R-:W-:Y:S01]  /*135c0*/  FMUL.FTZ R109, R109, UR9 ;  /* 0x000000096d6d7c20 */ /* 0x000fe20008410000 */
[----:B---3--:R-:W3:Y:S01]  /*135d0*/  LDSM.16.M88.4 R12, [R43+0xb000] ;  /* 0x00b000002b0c783b */ /* 0x008ee20000000200 */
[----:B------:R-:W-:Y:S01]  /*135e0*/  FMUL.FTZ R110, R110, UR9 ;  /* 0x000000096e6e7c20 */ /* 0x000fe20008410000 */
[----:B------:R-:W-:Y:S01]  /*135f0*/  FMUL.FTZ R111, R111, UR9 ;  /* 0x000000096f6f7c20 */ /* 0x000fe20008410000 */
[C---:B----4-:R-:W-:Y:S02]  /*13600*/  HMMA.16816.F32 R96, R64.reuse, R16, R96 ;  /* 0x000000104060723c */ /* 0x050fe40000001860 */
[----:B------:R4:W1:Y:S06]  /*13610*/  MUFU.TANH R174, R5 ;  /* 0x0000000500ae7308 */ /* 0x00086c0000002400 */
[----:B------:R-:W-:Y:S01]  /*13620*/  HMMA.16816.F32 R92, R64, R18, R92 ;  /* 0x00000012405c723c */ /* 0x000fe2000000185c */
[----:B------:R-:W1:Y:S01]  /*13630*/  LDSM.16.M88.4 R16, [R0+0xb000] ;  /* 0x00b000000010783b */ /* 0x000e620000000200 */
[----:B------:R-:W1:Y:S06]  /*13640*/  MUFU.TANH R47, R47 ;  /* 0x0000002f002f7308 */ /* 0x000e6c0000002400 */
[C---:B--2---:R-:W-:Y:S02]  /*13650*/  HMMA.16816.F32 R80, R104.reuse, R20, R80 ;  /* 0x000000146850723c */ /* 0x044fe40000001850 */
[----:B------:R-:W2:Y:S01]  /*13660*/  MUFU.TANH R57, R57 ;  /* 0x0000003900397308 */ /* 0x000ea20000002400 */
[----:B----4-:R4:W2:Y:S05]  /*13670*/  LDSM.16.M88.4 R4, [R0+0xb800] ;  /* 0x00b800000004783b */ /* 0x0108aa0000000200 */
[----:B------:R-:W-:Y:S02]  /*13680*/  HMMA.16816.F32 R76, R104, R22, R76 ;  /* 0x00000016684c723c */ /* 0x000fe4000000184c */
[----:B------:R-:W1:Y:S06]  /*13690*/  MUFU.TANH R58, R58 ;  /* 0x0000003a003a7308 */ /* 0x000e6c0000002400 */
[C---:B------:R-:W-:Y:S02]  /*136a0*/  HMMA.16816.F32 R96, R72.reuse, R8, R96 ;  /* 0x000000084860723c */ /* 0x040fe40000001860 */
[----:B------:R-:W1:Y:S06]  /*136b0*/  MUFU.TANH R33, R33 ;  /* 0x0000002100217308 */ /* 0x000e6c0000002400 */
[----:B------:R-:W-:Y:S01]  /*136c0*/  HMMA.16816.F32 R92, R72, R10, R92 ;  /* 0x0000000a485c723c */ /* 0x000fe2000000185c */
[----:B------:R-:W2:Y:S01]  /*136d0*/  LDSM.16.M88.4 R8, [R69+0xb000] ;  /* 0x00b000004508783b */ /* 0x000ea20000000200 */
[----:B------:R-:W1:Y:S01]  /*136e0*/  MUFU.TANH R161, R161 ;  /* 0x000000a100a17308 */ /* 0x000e620000002400 */
[----:B----4-:R-:W4:Y:S05]  /*136f0*/  S2R R0, SR_CTAID.X ;  /* 0x0000000000007919 */ /* 0x010f2a0000002500 */
[C---:B---3--:R-:W-:Y:S02]  /*13700*/  HMMA.16816.F32 R88, R64.reuse, R12, R88 ;  /* 0x0000000c4058723c */ /* 0x048fe40000001858 */
[----:B------:R3:W1:Y:S06]  /*13710*/  MUFU.TANH R182, R108 ;  /* 0x0000006c00b67308 */ /* 0x00066c0000002400 */
[----:B------:R-:W-:Y:S01]  /*13720*/  HMMA.16816.F32 R84, R64, R14, R84 ;  /* 0x0000000e4054723c */ /* 0x000fe20000001854 */
[----:B------:R-:W3:Y:S01]  /*13730*/  LDSM.16.M88.4 R12, [R69+0xb800] ;  /* 0x00b80000450c783b */ /* 0x000ee20000000200 */
[----:B------:R1:W1:Y:S01]  /*13740*/  MUFU.TANH R176, R109 ;  /* 0x0000006d00b07308 */ /* 0x0002620000002400 */
[----:B------:R-:W-:-:S05]  /*13750*/  DEPBAR.LE SB0, 0x0 ;  /* 0x000080000000791a */ /* 0x000fca0000000000 */
[C---:B------:R-:W-:Y:S02]  /*13760*/  HMMA.16816.F32 R80, R64.reuse, R28, R80 ;  /* 0x0000001c4050723c */ /* 0x040fe40000001850 */
[----:B------:R2:W2:Y:S06]  /*13770*/  MUFU.TANH R183, R110 ;  /* 0x0000006e00b77308 */ /* 0x0004ac0000002400 */
[----:B------:R-:W-:Y:S02]  /*13780*/  HMMA.16816.F32 R76, R64, R30, R76 ;  /* 0x0000001e404c723c */ /* 0x000fe4000000184c */
[----:B------:R2:W2:Y:S06]  /*13790*/  MUFU.TANH R181, R111 ;  /* 0x0000006f00b57308 */ /* 0x0004ac0000002400 */
[C---:B-1----:R-:W-:Y:S02]  /*137a0*/  HMMA.16816.F32 R88, R72.reuse, R16, R88 ;  /* 0x000000104858723c */ /* 0x042fe40000001858 */
[----:B------:R-:W1:Y:S06]  /*137b0*/  MUFU.TANH R179, R179 ;  /* 0x000000b300b37308 */ /* 0x000e6c0000002400 */
[C---:B------:R-:W-:Y:S02]  /*137c0*/  HMMA.16816.F32 R84, R72.reuse, R18, R84 ;  /* 0x000000124854723c */ /* 0x040fe40000001854 */
[----:B------:R-:W1:Y:S06]  /*137d0*/  MUFU.TANH R177, R177 ;  /* 0x000000b100b17308 */ /* 0x000e6c0000002400 */
[----:B--2---:R-:W-:Y:S01]  /*137e0*/  HMMA.16816.F32 R80, R72, R4, R80 ;  /* 0x000000044850723c */ /* 0x004fe20000001850 */
[----:B------:R-:W-:-:S02]  /*137f0*/  SHF.R.U32.HI R4, RZ, 0x2, R139 ;  /* 0x00000002ff047819 */ /* 0x000fc4000001168b */
[----:B------:R-:W-:Y:S02]  /*13800*/  LOP3.LUT R5, R211, 0x1f0, RZ, 0xc0, !PT ;  /* 0x000001f0d3057812 */ /* 0x000fe400078ec0ff */
[----:B------:R-:W-:Y:S02]  /*13810*/  LOP3.LUT R4, R4, 0x7, RZ, 0xc0, !PT ;  /* 0x0000000704047812 */ /* 0x000fe400078ec0ff */
[----:B----4-:R-:W-:Y:S01]  /*13820*/  LEA R0, R0, R5, 0x6 ;  /* 0x0000000500007211 */ /* 0x010fe200078e30ff */
[----:B------:R-:W-:Y:S03]  /*13830*/  HMMA.16816.F32 R76, R72, R6, R76 ;  /* 0x00000006484c723c */ /* 0x000fe6000000184c */
[----:B------:R-:W-:-:S04]  /*13840*/  IADD3 R135, PT, PT, -R215, R4, R0 ;  /* 0x00000004d7877210 */ /* 0x000fc80007ffe100 */
[--C-:B------:R-:W-:Y:S01]  /*13850*/  IADD3 R135, PT, PT, R135, UR8, R70.reuse ;  /* 0x0000000887877c10 */ /* 0x100fe2000fffe046 */
[----:B------:R-:W-:Y:S03]  /*13860*/  HMMA.16816.F32 R96, R60, R24, R96 ;  /* 0x000000183c60723c */ /* 0x000fe60000001860 */
[C-C-:B------:R-:W-:Y:S02]  /*13870*/  VIADDMNMX R0, R135.reuse, 0x1, R70.reuse, PT ;  /* 0x0000000187007846 */ /* 0x140fe40003800146 */
[----:B------:R-:W-:-:S03]  /*13880*/  VIADDMNMX R135, R135, 0x9, R70, PT ;  /* 0x0000000987877846 */ /* 0x000fc60003800146 */
[C---:B------:R-:W-:Y:S08]  /*13890*/  HMMA.16816.F32 R92, R60.reuse, R26, R92 ;  /* 0x0000001a3c5c723c */ /* 0x040ff0000000185c */
[C---:B------:R-:W-:Y:S03]  /*138a0*/  HMMA.16816.F32 R88, R60.reuse, R8, R88 ;  /* 0x000000083c58723c */ /* 0x040fe60000001858 */
        /* <DEDUP_REMOVED lines=52> */
[----:B---34-:R-:W-:Y:S05]  /*13bf0*/  @!P5 BRA `(.L_x_2421) ;  /* 0x0000000400b8d947 */ /* 0x018fea0003800000 */
[----:B------:R-:W-:-:S04]  /*13c00*/  UISETP.NE.U32.AND UP0, UPT, UR12, URZ, UPT ;  /* 0x000000ff0c00728c */ /* 0x000fc8000bf05070 */
[----:B------:R-:W-:-:S09]  /*13c10*/  UISETP.NE.AND.EX UP0, UPT, UR13, URZ, UPT, UP0 ;  /* 0x000000ff0d00728c */ /* 0x000fd2000bf05300 */
[----:B------:R-:W-:Y:S05]  /*13c20*/  BRA.U UP0, `(.L_x_2422) ;  /* 0x0000000100247547 */ /* 0x000fea000b800000 */
[----:B------:R-:W3:Y:S01]  /*13c30*/  LDCU UR10, c[0x0][0x3b8] ;  /* 0x00007700ff0a77ac */ /* 0x000ee20008000800 */
[----:B------:R-:W-:Y:S02]  /*13c40*/  UMOV UR8, URZ ;  /* 0x000000ff00087c82 */ /* 0x000fe40008000000 */
[----:B------:R-:W-:Y:S01]  /*13c50*/  IADD3 R5, P1, PT, RZ, -UR8, RZ ;  /* 0x80000008ff057c10 */ /* 0x000fe2000ff3e0ff */
[----:B---3--:R-:W-:-:S06]  /*13c60*/  USHF.L.U32 UR4, UR10, 0x7, URZ ;  /* 0x000000070a047899 */ /* 0x008fcc00080006ff */
[----:B------:R-:W-:-:S05]  /*13c70*/  IMAD.X R4, RZ, RZ, ~UR4, P1 ;  /* 0x80000004ff047e24 */ /* 0x000fca00088e06ff */
[----:B------:R-:W-:-:S04]  /*13c80*/  SHF.R.S64 R5, R5, 0x1f, R4 ;  /* 0x0000001f05057819 */ /* 0x000fc80000001004 */
[----:B------:R-:W-:-:S04]  /*13c90*/  IADD3 R216, P1, PT, R5, R216, RZ ;  /* 0x000000d805d87210 */ /* 0x000fc80007f3e0ff */
[----:B------:R-:W-:Y:S01]  /*13ca0*/  LEA.HI.X.SX32 R217, R4, R217, 0x1, P1 ;  /* 0x000000d904d97211 */ /* 0x000fe200008f0eff */
[----:B------:R-:W-:Y:S08]  /*13cb0*/  BRA `(.L_x_2423) ;  /* 0x0000000000f47947 */ /* 0x000ff00003800000 */
.L_x_2422:
[----:B------:R-:W3:Y:S01]  /*13cc0*/  LDC R5, c[0x0][0x4f0] ;  /* 0x00013c00ff057b82 */ /* 0x000ee20000000800 */
[C---:B------:R-:W-:Y:S01]  /*13cd0*/  IADD3 R12, PT, PT, R134.reuse, -0x100, RZ ;  /* 0xffffff00860c7810 */ /* 0x040fe20007ffe0ff */
[----:B------:R-:W-:Y:S01]  /*13ce0*/  VIADD R6, R134, 0xffffff80 ;  /* 0xffffff8086067836 */ /* 0x000fe20000000000 */
[----:B------:R-:W4:Y:S02]  /*13cf0*/  LDCU.64 UR10, c[0x0][0x3b8] ;  /* 0x00007700ff0a77ac */ /* 0x000f240008000a00 */
[----:B------:R-:W-:Y:S02]  /*13d00*/  IABS R8, R12 ;  /* 0x0000000c00087213 */ /* 0x000fe40000000000 */
[----:B------:R-:W-:Y:S01]  /*13d10*/  IABS R10, R6 ;  /* 0x00000006000a7213 */ /* 0x000fe20000000000 */
[----:B------:R-:W5:Y:S01]  /*13d20*/  LDCU.64 UR8, c[0x0][0x3a0] ;  /* 0x00007400ff0877ac */ /* 0x000f620008000a00 */
[-C--:B---3--:R-:W-:Y:S02]  /*13d30*/  IABS R4, R5.reuse ;  /* 0x0000000500047213 */ /* 0x088fe40000000000 */
[----:B------:R-:W-:-:S02]  /*13d40*/  LOP3.LUT R12, R12, R5, RZ, 0x3c, !PT ;  /* 0x000000050c0c7212 */ /* 0x000fc400078e3cff */
[----:B------:R-:W3:Y:S01]  /*13d50*/  I2F.RP R7, R4 ;  /* 0x0000000400077306 */ /* 0x000ee20000209400 */
[----:B------:R-:W-:-:S04]  /*13d60*/  LOP3.LUT R6, R6, R5, RZ, 0x3c, !PT ;  /* 0x0000000506067212 */ /* 0x000fc800078e3cff */
[----:B------:R-:W-:-:S03]  /*13d70*/  ISETP.GE.AND P5, PT, R6, RZ, PT ;  /* 0x000000ff0600720c */ /* 0x000fc60003fa6270 */
[----:B---3--:R-:W3:Y:S02]  /*13d80*/  MUFU.RCP R14, R7 ;  /* 0x00000007000e7308 */ /* 0x008ee40000001000 */
[----:B---3--:R-:W-:-:S06]  /*13d90*/  VIADD R14, R14, 0xffffffe ;  /* 0x0ffffffe0e0e7836 */ /* 0x008fcc0000000000 */
[----:B------:R-:W3:Y:S02]  /*13da0*/  F2I.FTZ.U32.TRUNC.NTZ R15, R14 ;  /* 0x0000000e000f7305 */ /* 0x000ee4000021f000 */
[----:B---3--:R-:W-:Y:S01]  /*13db0*/  IMAD.MOV R13, RZ, RZ, -R15 ;  /* 0x000000ffff0d7224 */ /* 0x008fe200078e0a0f */
        /* <DEDUP_REMOVED lines=33> */
[----:B----4-:R-:W-:-:S04]  /*13fd0*/  IMAD R5, R5, UR10, RZ ;  /* 0x0000000a05057c24 */ /* 0x010fc8000f8e02ff */
[C---:B------:R-:W-:Y:S01]  /*13fe0*/  IMAD R5, R6.reuse, UR11, R5 ;  /* 0x0000000b06057c24 */ /* 0x040fe2000f8e0205 */
[----:B---3--:R-:W-:Y:S01]  /*13ff0*/  IADD3 R4, PT, PT, R9, -R4, RZ ;  /* 0x8000000409047210 */ /* 0x008fe20007ffe0ff */
[----:B------:R-:W-:-:S03]  /*14000*/  IMAD.WIDE.U32 R8, R6, UR10, RZ ;  /* 0x0000000a06087c25 */ /* 0x000fc6000f8e00ff */
[----:B------:R-:W-:Y:S01]  /*14010*/  SHF.R.S32.HI R6, RZ, 0x1f, R4 ;  /* 0x0000001fff067819 */ /* 0x000fe20000011404 */
[----:B------:R-:W-:-:S04]  /*14020*/  IMAD.IADD R9, R9, 0x1, R5 ;  /* 0x0000000109097824 */ /* 0x000fc800078e0205 */
[----:B-----5:R-:W-:Y:S02]  /*14030*/  IMAD R5, R6, UR8, RZ ;  /* 0x0000000806057c24 */ /* 0x020fe4000f8e02ff */
[----:B------:R-:W-:-:S04]  /*14040*/  IMAD.WIDE.U32 R8, R4, UR8, R8 ;  /* 0x0000000804087c25 */ /* 0x000fc8000f8e0008 */
[----:B------:R-:W-:Y:S01]  /*14050*/  IMAD R5, R4, UR9, R5 ;  /* 0x0000000904057c24 */ /* 0x000fe2000f8e0205 */
[----:B------:R-:W-:-:S04]  /*14060*/  LEA R216, P1, R8, R216, 0x1 ;  /* 0x000000d808d87211 */ /* 0x000fc800078208ff */
[----:B------:R-:W-:-:S04]  /*14070*/  IADD3 R5, PT, PT, R9, R5, RZ ;  /* 0x0000000509057210 */ /* 0x000fc80007ffe0ff */
[----:B------:R-:W-:-:S07]  /*14080*/  LEA.HI.X R217, R8, R217, R5, 0x1, P1 ;  /* 0x000000d908d97211 */ /* 0x000fce00008f0c05 */
.L_x_2423:
[----:B------:R-:W3:Y:S01]  /*14090*/  LDCU UR4, c[0x0][0x3bc] ;  /* 0x00007780ff0477ac */ /* 0x000ee20008000800 */
[----:B------:R-:W-:Y:S01]  /*140a0*/  @!PT LDS RZ, [RZ] ;  /* 0x00000000fffff984 */ /* 0x000fe20000000800 */
[----:B------:R-:W-:Y:S01]  /*140b0*/  @!PT LDS RZ, [RZ] ;  /* 0x00000000fffff984 */ /* 0x000fe20000000800 */
[----:B------:R-:W-:Y:S01]  /*140c0*/  @!PT LDS RZ, [RZ] ;  /* 0x00000000fffff984 */ /* 0x000fe20000000800 */
[----:B------:R4:W-:Y:S01]  /*140d0*/  LDGSTS.E.BYPASS.LTC128B.128 [R223+0x4000], desc[UR6][R216.64] ;  /* 0x04000000d8df7fae */ /* 0x0009e2000b981a06 */
[----:B------:R-:W-:-:S03]  /*140e0*/  USHF.L.U32 UR8, UR10, 0x5, URZ ;  /* 0x000000050a087899 */ /* 0x000fc600080006ff */
[----:B------:R4:W-:Y:S03]  /*140f0*/  LDGSTS.E.BYPASS.LTC128B.128 [R223+0x8000], desc[UR6][R216.64+0x80] ;  /* 0x08000080d8df7fae */ /* 0x0009e6000b981a06 */
[----:B------:R-:W-:Y:S01]  /*14100*/  IADD3 R10, P1, PT, R216, UR8, RZ ;  /* 0x00000008d80a7c10 */ /* 0x000fe2000ff3e0ff */
[----:B---3--:R-:W-:-:S06]  /*14110*/  USHF.L.U64.HI UR4, UR10, 0x5, UR4 ;  /* 0x000000050a047899 */ /* 0x008fcc0008010204 */
        /* <DEDUP_REMOVED lines=28> */
.L_x_2421:
[----:B----4-:R-:W-:Y:S01]  /*142e0*/  IMAD.SHL.U32 R11, R133, 0x80, RZ ;  /* 0x00000080850b7824 */ /* 0x010fe200078e00ff */
[----:B------:R-:W-:Y:S01]  /*142f0*/  P2R R14, PR, RZ, 0x1 ;  /* 0x00000001ff0e7803 */ /* 0x000fe20000000000 */
[----:B------:R-:W-:Y:S01]  /*14300*/  IMAD.SHL.U32 R4, R139, 0x2, RZ ;  /* 0x000000028b047824 */ /* 0x000fe200078e00ff */
[----:B------:R-:W3:Y:S01]  /*14310*/  LDCU UR4, c[0x0][0x45c] ;  /* 0x00008b80ff0477ac */ /* 0x000ee20008000800 */
[----:B------:R-:W-:Y:S01]  /*14320*/  LOP3.LUT R210, R68, 0x200, R41, 0xf8, !PT ;  /* 0x0000020044d27812 */ /* 0x000fe200078ef829 */
[----:B------:R-:W-:Y:S02]  /*14330*/  IMAD.MOV.U32 R226, RZ, RZ, -0x1 ;  /* 0xffffffffffe27424 */ /* 0x000fe400078e00ff */
        /* <DEDUP_REMOVED lines=17> */
[----:B------:R-:W-:Y:S01]  /*14450*/  VIADD R4, R11, 0xffffff90 ;  /* 0xffffff900b047836 */ /* 0x000fe20000000000 */
[----:B------:R-:W-:Y:S01]  /*14460*/  ISETP.GE.AND P5, PT, R5, R0, PT ;  /* 0x000000000500720c */ /* 0x000fe20003fa6270 */
[----:B------:R-:W-:Y:S01]  /*14470*/  VIADD R18, R11, 0xffffffa8 ;  /* 0xffffffa80b127836 */ /* 0x000fe20000000000 */
[----:B------:R-:W-:Y:S01]  /*14480*/  FSEL R113, R113, -INF , !P1 ;  /* 0xff80000071717808 */ /* 0x000fe20004800000 */
[----:B------:R-:W-:Y:S01]  /*14490*/  VIADD R16, R11, 0xffffffa9 ;  /* 0xffffffa90b107836 */ /* 0x000fe20000000000 */
[----:B------:R-:W-:Y:S01]  /*144a0*/  FSEL R6, R71, -INF , !P3 ;  /* 0xff80000047067808 */ /* 0x000fe20005800000 */
[----:B------:R-:W-:Y:S01]  /*144b0*/  VIADD R64, R210, 0xc040 ;  /* 0x0000c040d2407836 */ /* 0x000fe20000000000 */
[----:B------:R-:W-:Y:S01]  /*144c0*/  FSEL R112, R112, -INF , !P2 ;  /* 0xff80000070707808 */ /* 0x000fe20005000000 */
[----:B--2---:R-:W-:Y:S01]  /*144d0*/  LDSM.16.MT88.4 R92, [R210+0x10000] ;  /* 0x01000000d25c783b */ /* 0x004fe20000004200 */
[----:B------:R-:W-:-:S02]  /*144e0*/  ISETP.GE.AND P1, PT, R5, R135, PT ;  /* 0x000000870500720c */ /* 0x000fc40003f26270 */
[CC--:B------:R-:W-:Y:S01]  /*144f0*/  ISETP.GE.AND P2, PT, R4.reuse, R0.reuse, PT ;  /* 0x000000000400720c */ /* 0x0c0fe20003f46270 */
[----:B------:R-:W-:Y:S01]  /*14500*/  LDSM.16.MT88.4 R24, [R210+0xc800] ;  /* 0x00c80000d218783b */ /* 0x000fe20000004200 */
[-C--:B------:R-:W-:Y:S02]  /*14510*/  ISETP.GE.AND P3, PT, R4, R135.reuse, PT ;  /* 0x000000870400720c */ /* 0x080fe40003f66270 */
[----:B------:R-:W-:Y:S02]  /*14520*/  FSEL R5, R117, -INF , !P6 ;  /* 0xff80000075057808 */ /* 0x000fe40007000000 */
[----:B------:R-:W-:Y:S02]  /*14530*/  FSEL R4, R116, -INF , !P5 ;  /* 0xff80000074047808 */ /* 0x000fe40006800000 */
[C---:B------:R-:W-:Y:S02]  /*14540*/  ISETP.GE.AND P6, PT, R7.reuse, R0, PT ;  /* 0x000000000700720c */ /* 0x040fe40003fc6270 */
[----:B------:R-:W-:-:S02]  /*14550*/  ISETP.GE.AND P5, PT, R7, R135, PT ;  /* 0x000000870700720c */ /* 0x000fc40003fa6270 */
[----:B------:R-:W-:Y:S02]  /*14560*/  FSEL R9, R114, -INF , !P4 ;  /* 0xff80000072097808 */ /* 0x000fe40006000000 */
[----:B------:R-:W-:Y:S02]  /*14570*/  FSEL R7, R48, -INF , !P1 ;  /* 0xff80000030077808 */ /* 0x000fe40004800000 */
[C---:B------:R-:W-:Y:S02]  /*14580*/  ISETP.GE.AND P4, PT, R13.reuse, R0, PT ;  /* 0x000000000d00720c */ /* 0x040fe40003f86270 */
[----:B------:R-:W-:Y:S01]  /*14590*/  ISETP.GE.AND P1, PT, R13, R135, PT ;  /* 0x000000870d00720c */ /* 0x000fe20003f26270 */
[----:B------:R-:W-:Y:S01]  /*145a0*/  VIADD R13, R11, 0xffffffa0 ;  /* 0xffffffa00b0d7836 */ /* 0x000fe20000000000 */
[----:B------:R-:W-:Y:S02]  /*145b0*/  FSEL R10, R49, -INF , !P2 ;  /* 0xff800000310a7808 */ /* 0x000fe40005000000 */
[----:B------:R-:W-:-:S02]  /*145c0*/  FSEL R53, R53, -INF , !P3 ;  /* 0xff80000035357808 */ /* 0x000fc40005800000 */
[-C--:B------:R-:W-:Y:S02]  /*145d0*/  ISETP.GE.AND P2, PT, R8, R0.reuse, PT ;  /* 0x000000000800720c */ /* 0x080fe40003f46270 */
[----:B------:R-:W-:Y:S02]  /*145e0*/  FSEL R52, R52, -INF , !P6 ;  /* 0xff80000034347808 */ /* 0x000fe40007000000 */
[-C--:B------:R-:W-:Y:S02]  /*145f0*/  ISETP.GE.AND P3, PT, R8, R135.reuse, PT ;  /* 0x000000870800720c */ /* 0x080fe40003f66270 */
[----:B------:R-:W-:Y:S02]  /*14600*/  FSEL R17, R50, -INF , !P5 ;  /* 0xff80000032117808 */ /* 0x000fe40006800000 */
[C---:B------:R-:W-:Y:S02]  /*14610*/  ISETP.GE.AND P6, PT, R13.reuse, R0, PT ;  /* 0x000000000d00720c */ /* 0x040fe40003fc6270 */
        /* <DEDUP_REMOVED lines=9> */
[C---:B------:R-:W-:Y:S01]  /*146b0*/  VIADD R18, R11.reuse, 0xffffffb0 ;  /* 0xffffffb00b127836 */ /* 0x040fe20000000000 */
        /* <DEDUP_REMOVED lines=47> */
[----:B------:R-:W-:Y:S02]  /*149b0*/  FSEL R181, R181, -INF , !P5 ;  /* 0xff800000b5b57808 */ /* 0x000fe40006800000 */
[C---:B------:R-:W-:Y:S02]  /*149c0*/  ISETP.GE.AND P6, PT, R18.reuse, R0, PT ;  /* 0x000000001200720c */ /* 0x040fe40003fc6270 */
[----:B------:R-:W-:Y:S01]  /*149d0*/  ISETP.GE.AND P5, PT, R18, R135, PT ;  /* 0x000000871200720c */ /* 0x000fe20003fa6270 */
[----:B------:R-:W-:Y:S01]  /*149e0*/  VIADD R18, R11, 0xffffffd8 ;  /* 0xffffffd80b127836 */ /* 0x000fe20000000000 */
[----:B------:R-:W-:-:S02]  /*149f0*/  FSEL R172, R172, -INF , !P4 ;  /* 0xff800000acac7808 */ /* 0x000fc40006000000 */
[----:B-1----:R-:W-:Y:S02]  /*14a00*/  FSEL R179, R179, -INF , !P1 ;  /* 0xff800000b3b37808 */ /* 0x002fe40004800000 */
[C---:B------:R-:W-:Y:S02]  /*14a10*/  ISETP.GE.AND P4, PT, R16.reuse, R0, PT ;  /* 0x000000001000720c */ /* 0x040fe40003f86270 */
[----:B------:R-:W-:Y:S01]  /*14a20*/  ISETP.GE.AND P1, PT, R16, R135, PT ;  /* 0x000000871000720c */ /* 0x000fe20003f26270 */
[----:B------:R-:W-:Y:S01]  /*14a30*/  VIADD R16, R11, 0xffffffd9 ;  /* 0xffffffd90b107836 */ /* 0x000fe20000000000 */
[----:B------:R-:W-:Y:S02]  /*14a40*/  FMNMX3.FTZ R19, R6, R112, R12, !PT ;  /* 0x0000007006137276 */ /* 0x000fe4000781000c */
[----:B------:R-:W-:Y:S02]  /*14a50*/  FSEL R174, R174, -INF , !P2 ;  /* 0xff800000aeae7808 */ /* 0x000fe40005000000 */
[----:B------:R-:W-:-:S02]  /*14a60*/  FSEL R177, R177, -INF , !P3 ;  /* 0xff800000b1b17808 */ /* 0x000fc40005800000 */
[C---:B------:R-:W-:Y:S02]  /*14a70*/  ISETP.GE.AND P2, PT, R18.reuse, R0, PT ;  /* 0x000000001200720c */ /* 0x040fe40003f46270 */
[----:B------:R-:W-:Y:S01]  /*14a80*/  ISETP.GE.AND P3, PT, R18, R135, PT ;  /* 0x000000871200720c */ /* 0x000fe20003f66270 */
[----:B------:R-:W-:Y:S01]  /*14a90*/  VIADD R18, R11, 0xffffffe0 ;  /* 0xffffffe00b127836 */ /* 0x000fe20000000000 */
[----:B------:R-:W-:Y:S02]  /*14aa0*/  FMNMX3.FTZ R19, R19, R4, R10, !PT ;  /* 0x0000000413137276 */ /* 0x000fe4000781000a */
[----:B------:R-:W-:Y:S02]  /*14ab0*/  FSEL R171, R171, -INF , !P5 ;  /* 0xff800000abab7808 */ /* 0x000fe40006800000 */
[----:B------:R-:W-:Y:S02]  /*14ac0*/  FSEL R178, R178, -INF , !P4 ;  /* 0xff800000b2b27808 */ /* 0x000fe40006000000 */
[----:B------:R-:W-:-:S02]  /*14ad0*/  ISETP.GE.AND P5, PT, R16, R0, PT ;  /* 0x000000001000720c */ /* 0x000fc40003fa6270 */
[----:B------:R-:W-:Y:S01]  /*14ae0*/  ISETP.GE.AND P4, PT, R16, R135, PT ;  /* 0x000000871000720c */ /* 0x000fe20003f86270 */
[----:B------:R-:W-:Y:S01]  /*14af0*/  VIADD R16, R11, 0xffffffe1 ;  /* 0xffffffe10b107836 */ /* 0x000fe20000000000 */
[----:B------:R-:W-:Y:S02]  /*14b00*/  FMNMX3.FTZ R19, R19, R52, R8, !PT ;  /* 0x0000003413137276 */ /* 0x000fe40007810008 */
[-C--:B------:R-:W-:Y:S02]  /*14b10*/  ISETP.GE.AND P0, PT, R18, R0.reuse, PT ;  /* 0x000000001200720c */ /* 0x080fe40003f06270 */
[----:B------:R-:W-:Y:S02]  /*14b20*/  FSEL R180, R180, -INF , !P6 ;  /* 0xff800000b4b47808 */ /* 0x000fe40007000000 */
[----:B------:R-:W-:Y:S02]  /*14b30*/  FSEL R169, R169, -INF , !P1 ;  /* 0xff800000a9a97808 */ /* 0x000fe40004800000 */
[----:B------:R-:W-:-:S02]  /*14b40*/  ISETP.GE.AND P6, PT, R16, R0, PT ;  /* 0x000000001000720c */ /* 0x000fc40003fc6270 */
[----:B------:R-:W-:Y:S01]  /*14b50*/  ISETP.GE.AND P1, PT, R16, R135, PT ;  /* 0x000000871000720c */ /* 0x000fe20003f26270 */
[----:B------:R-:W-:Y:S01]  /*14b60*/  VIADD R16, R11, 0xffffffe9 ;  /* 0xffffffe90b107836 */ /* 0x000fe20000000000 */
[----:B------:R-:W-:Y:S02]  /*14b70*/  FMNMX3.FTZ R19, R19, R54, R38, !PT ;  /* 0x0000003613137276 */ /* 0x000fe40007810026 */
[----:B------:R-:W-:Y:S02]  /*14b80*/  FSEL R158, R158, -INF , !P0 ;  /* 0xff8000009e9e7808 */ /* 0x000fe40004000000 */
[----:B------:R-:W-:Y:S02]  /*14b90*/  ISETP.NE.AND P0, PT, R14, RZ, PT ;  /* 0x000000ff0e00720c */ /* 0x000fe40003f05270 */
[----:B------:R-:W-:Y:S02]  /*14ba0*/  FMNMX3.FTZ R14, R113, R9, R5, !PT ;  /* 0x00000009710e7276 */ /* 0x000fe40007810005 */
[----:B------:R-:W-:-:S02]  /*14bb0*/  FMNMX3.FTZ R19, R19, R46, R48, !PT ;  /* 0x0000002e13137276 */ /* 0x000fc40007810030 */
[----:B------:R-:W-:Y:S02]  /*14bc0*/  FSEL R165, R165, -INF , !P4 ;  /* 0xff800000a5a57808 */ /* 0x000fe40006000000 */
[----:B------:R-:W-:Y:S02]  /*14bd0*/  FSEL R156, R156, -INF , !P6 ;  /* 0xff8000009c9c7808 */ /* 0x000fe40007000000 */
[C---:B------:R-:W-:Y:S02]  /*14be0*/  ISETP.GE.AND P4, PT, R16.reuse, R0, PT ;  /* 0x000000001000720c */ /* 0x040fe40003f86270 */
[----:B------:R-:W-:Y:S02]  /*14bf0*/  ISETP.GE.AND P6, PT, R16, R135, PT ;  /* 0x000000871000720c */ /* 0x000fe40003fc6270 */
[----:B------:R-:W-:Y:S01]  /*14c00*/  FMNMX3.FTZ R16, R14, R7, R53, !PT ;  /* 0x000000070e107276 */ /* 0x000fe20007810035 */
[----:B------:R-:W-:Y:S01]  /*14c10*/  VIADD R14, R11, 0xfffffff0 ;  /* 0xfffffff00b0e7836 */ /* 0x000fe20000000000 */
[----:B------:R-:W-:-:S02]  /*14c20*/  FMNMX3.FTZ R19, R19, R36, R166, !PT ;  /* 0x0000002413137276 */ /* 0x000fc400078100a6 */
[----:B------:R-:W-:Y:S02]  /*14c30*/  FMNMX3.FTZ R16, R16, R17, R13, !PT ;  /* 0x0000001110107276 */ /* 0x000fe4000781000d */
[----:B------:R-:W-:Y:S02]  /*14c40*/  FSEL R170, R170, -INF , !P2 ;  /* 0xff800000aaaa7808 */ /* 0x000fe40005000000 */
[----:B------:R-:W-:Y:S02]  /*14c50*/  FMNMX3.FTZ R19, R19, R164, R162, !PT ;  /* 0x000000a413137276 */ /* 0x000fe400078100a2 */
[----:B------:R-:W-:Y:S01]  /*14c60*/  ISETP.GE.AND P2, PT, R18, R135, PT ;  /* 0x000000871200720c */ /* 0x000fe20003f46270 */
[----:B------:R-:W-:Y:S01]  /*14c70*/  VIADD R18, R11, 0xffffffe8 ;  /* 0xffffffe80b127836 */ /* 0x000fe20000000000 */
[----:B------:R-:W-:Y:S02]  /*14c80*/  FMNMX3.FTZ R16, R16, R15, R45, !PT ;  /* 0x0000000f10107276 */ /* 0x000fe4000781002d */
[----:B------:R-:W-:-:S02]  /*14c90*/  FMNMX3.FTZ R19, R19, R160, R182, !PT ;  /* 0x000000a013137276 */ /* 0x000fc400078100b6 */
[----:B------:R-:W-:Y:S02]  /*14ca0*/  FSEL R168, R168, -INF , !P5 ;  /* 0xff800000a8a87808 */ /* 0x000fe40006800000 */
[----:B------:R-:W-:Y:S02]  /*14cb0*/  ISETP.GE.AND P5, PT, R18, R0, PT ;  /* 0x000000001200720c */ /* 0x000fe40003fa6270 */
        /* <DEDUP_REMOVED lines=19> */
[----:B------:R-:W-:Y:S02]  /*14df0*/  FSEL R167, R167, -INF , !P3 ;  /* 0xff800000a7a77808 */ /* 0x000fe40005800000 */
[----:B------:R-:W-:Y:S02]  /*14e00*/  ISETP.GE.AND P3, PT, R18, R135, PT ;  /* 0x000000871200720c */ /* 0x000fe40003f66270 */
[----:B------:R-:W-:Y:S02]  /*14e10*/  FSEL R150, R150, -INF , !P1 ;  /* 0xff80000096967808 */ /* 0x000fe40004800000 */
[----:B------:R-:W-:Y:S02]  /*14e20*/  FMNMX3.FTZ R16, R16, R181, R179, !PT ;  /* 0x000000b510107276 */ /* 0x000fe400078100b3 */
[----:B------:R-:W-:Y:S02]  /*14e30*/  ISETP.GE.AND P1, PT, R14, R0, PT ;  /* 0x000000000e00720c */ /* 0x000fe40003f26270 */
[----:B------:R-:W-:-:S02]  /*14e40*/  FMNMX3.FTZ R19, R19, R156, R154, !PT ;  /* 0x0000009c13137276 */ /* 0x000fc4000781009a */
[----:B------:R-:W-:Y:S02]  /*14e50*/  FSEL R151, R151, -INF , !P3 ;  /* 0xff80000097977808 */ /* 0x000fe40005800000 */
[----:B------:R-:W-:Y:S02]  /*14e60*/  FMNMX3.FTZ R16, R16, R177, R171, !PT ;  /* 0x000000b110107276 */ /* 0x000fe400078100ab */
[----:B------:R-:W-:Y:S02]  /*14e70*/  FSEL R148, R148, -INF , !P2 ;  /* 0xff80000094947808 */ /* 0x000fe40005000000 */
[----:B------:R-:W-:Y:S02]  /*14e80*/  ISETP.GE.AND P3, PT, R11, R0, PT ;  /* 0x000000000b00720c */ /* 0x000fe40003f66270 */
[----:B------:R-:W-:Y:S02]  /*14e90*/  FSEL R146, R146, -INF , !P1 ;  /* 0xff80000092927808 */ /* 0x000fe40004800000 */
[----:B------:R-:W-:-:S02]  /*14ea0*/  FMNMX3.FTZ R19, R19, R152, R150, !PT ;  /* 0x0000009813137276 */ /* 0x000fc40007810096 */
[----:B------:R-:W-:Y:S02]  /*14eb0*/  FMNMX3.FTZ R16, R16, R169, R167, !PT ;  /* 0x000000a910107276 */ /* 0x000fe400078100a7 */
[----:B------:R-:W-:Y:S02]  /*14ec0*/  FSEL R145, R145, -INF , !P3 ;  /* 0xff80000091917808 */ /* 0x000fe40005800000 */
[----:B------:R-:W-:Y:S02]  /*14ed0*/  FMNMX3.FTZ R18, R19, R148, R146, !PT ;  /* 0x0000009413127276 */ /* 0x000fe40007810092 */
[----:B------:R-:W-:Y:S02]  /*14ee0*/  ISETP.GE.AND P2, PT, R14, R135, PT ;  /* 0x000000870e00720c */ /* 0x000fe40003f46270 */
[----:B------:R-:W-:Y:S02]  /*14ef0*/  FMNMX3.FTZ R14, R16, R165, R155, !PT ;  /* 0x000000a5100e7276 */ /* 0x000fe4000781009b */
[----:B------:R-:W-:-:S02]  /*14f00*/  FMNMX.FTZ R16, R145, R18, !PT ;  /* 0x0000001291107209 */ /* 0x000fc40007810000 */
[----:B------:R-:W-:Y:S02]  /*14f10*/  FSEL R149, R149, -INF , !P6 ;  /* 0xff80000095957808 */ /* 0x000fe40007000000 */
        /* <DEDUP_REMOVED lines=8> */
[----:B------:R-:W-:Y:S02]  /*14fa0*/  FMNMX3.FTZ R14, R14, R141, R140, !PT ;  /* 0x0000008d0e0e7276 */ /* 0x000fe4000781008c */
[----:B------:R-:W-:Y:S02]  /*14fb0*/  ISETP.NE.AND P2, PT, R3, RZ, PT ;  /* 0x000000ff0300720c */ /* 0x000fe40003f45270 */
[----:B------:R-:W-:Y:S02]  /*14fc0*/  FMNMX.FTZ R21, R137, R14, !PT ;  /* 0x0000000e89157209 */ /* 0x000fe40007810000 */
[----:B------:R-:W-:-:S02]  /*14fd0*/  SEL R43, R209, 0xffffffe0, !P2 ;  /* 0xffffffe0d12b7807 */ /* 0x000fc40005000000 */
[----:B------:R-:W-:Y:S01]  /*14fe0*/  LOP3.LUT P3, RZ, R40, 0x2, RZ, 0xc0, !PT ;  /* 0x0000000228ff7812 */ /* 0x000fe2000786c0ff */
[----:B------:R-:W2:Y:S01]  /*14ff0*/  SHFL.BFLY PT, R14, R21, 0x2, 0x1f ;  /* 0x0c401f00150e7f89 */ /* 0x000ea200000e0000 */
[----:B-1----:R-:W-:Y:S01]  /*15000*/  FMNMX.FTZ R19, R16, R19, !PT ;  /* 0x0000001310137209 */ /* 0x002fe20007810000 */
[----:B------:R-:W-:-:S04]  /*15010*/  IMAD.IADD R144, R210, 0x1, R43 ;  /* 0x00000001d2907824 */ /* 0x000fc800078e022b */
[----:B------:R-:W1:Y:S04]  /*15020*/  SHFL.BFLY PT, R132, R19, 0x1, 0x1f ;  /* 0x0c201f0013847f89 */ /* 0x000e6800000e0000 */
[----:B------:R-:W-:Y:S04]  /*15030*/  LDSM.16.MT88.4 R116, [R144+0xc000] ;  /* 0x00c000009074783b */ /* 0x000fe80000004200 */
[----:B------:R-:W-:Y:S04]  /*15040*/  LDSM.16.MT88.4 R84, [R144+0x10000] ;  /* 0x010000009054783b */ /* 0x000fe80000004200 */
[----:B------:R-:W-:Y:S04]  /*15050*/  LDSM.16.MT88.4 R32, [R144+0xc800] ;  /* 0x00c800009020783b */ /* 0x000fe80000004200 */
[----:B------:R-:W-:Y:S01]  /*15060*/  LDSM.16.MT88.4 R28, [R144+0x10800] ;  /* 0x01080000901c783b */ /* 0x000fe20000004200 */
[----:B--2---:R-:W-:-:S05]  /*15070*/  FMNMX.FTZ R14, R21, R14, !PT ;  /* 0x0000000e150e7209 */ /* 0x004fca0007810000 */
[----:B------:R-:W2:Y:S01]  /*15080*/  SHFL.BFLY PT, R11, R14, 0x1, 0x1f ;  /* 0x0c201f000e0b7f89 */ /* 0x000ea200000e0000 */
[----:B-1----:R-:W-:-:S04]  /*15090*/  FMNMX.FTZ R132, R19, R132, !PT ;  /* 0x0000008413847209 */ /* 0x002fc80007810000 */
[C---:B------:R-:W-:Y:S01]  /*150a0*/  FSETP.NEU.FTZ.AND P1, PT, R132.reuse, -INF , PT ;  /* 0xff8000008400780b */ /* 0x040fe20003f3d000 */
[----:B---3--:R-:W-:-:S05]  /*150b0*/  FMUL.FTZ R147, R132, UR4 ;  /* 0x0000000484937c20 */ /* 0x008fca0008410000 */
[----:B------:R-:W-:-:S05]  /*150c0*/  FSEL R147, R147, RZ, P1 ;  /* 0x000000ff93937208 */ /* 0x000fca0000800000 */
[--C-:B------:R-:W-:Y:S01]  /*150d0*/  FFMA.FTZ R136, R6, UR4, -R147.reuse ;  /* 0x0000000406887c23 */ /* 0x100fe20008010893 */
[----:B------:R-:W-:Y:S02]  /*150e0*/  VIADD R6, R210, 0xc000 ;  /* 0x0000c000d2067836 */ /* 0x000fe40000000000 */
[--C-:B------:R-:W-:Y:S01]  /*150f0*/  FFMA.FTZ R62, R4, UR4, -R147.reuse ;  /* 0x00000004043e7c23 */ /* 0x100fe20008010893 */
[--C-:B------:R-:W-:Y:S01]  /*15100*/  FFMA.FTZ R67, R112, UR4, -R147.reuse ;  /* 0x0000000470437c23 */ /* 0x100fe20008010893 */
[--C-:B------:R-:W-:Y:S01]  /*15110*/  FFMA.FTZ R63, R12, UR4, -R147.reuse ;  /* 0x000000040c3f7c23 */ /* 0x100fe20008010893 */
[----:B------:R-:W-:Y:S01]  /*15120*/  @P0 VIADD R64, R6, 0xffffffc0 ;  /* 0xffffffc006400836 */ /* 0x000fe20000000000 */
[----:B------:R-:W-:Y:S01]  /*15130*/  MUFU.EX2 R136, R136 ;  /* 0x0000008800887308 */ /* 0x000fe20000000800 */
[----:B--2---:R-:W-:Y:S01]  /*15140*/  FMNMX.FTZ R3, R14, R11, !PT ;  /* 0x0000000b0e037209 */ /* 0x004fe20007810000 */
[--C-:B------:R-:W-:Y:S01]  /*15150*/  FFMA.FTZ R59, R10, UR4, -R147.reuse ;  /* 0x000000040a3b7c23 */ /* 0x100fe20008010893 */
[----:B------:R-:W-:Y:S01]  /*15160*/  IMAD.IADD R43, R43, 0x1, R64 ;  /* 0x000000012b2b7824 */ /* 0x000fe200078e0240 */
[----:B------:R-:W-:Y:S01]  /*15170*/  LDSM.16.MT88.4 R108, [R64] ;  /* 0x00000000406c783b */ /* 0x000fe20000004200 */
[C---:B------:R-:W-:Y:S01]  /*15180*/  FSETP.NEU.FTZ.AND P1, PT, R3.reuse, -INF , PT ;  /* 0xff8000000300780b */ /* 0x040fe20003f3d000 */
[----:B------:R-:W-:Y:S01]  /*15190*/  FMUL.FTZ R142, R3, UR4 ;  /* 0x00000004038e7c20 */ /* 0x000fe20008410000 */
[----:B------:R-:W1:Y:S01]  /*151a0*/  MUFU.EX2 R67, R67 ;  /* 0x0000004300437308 */ /* 0x000e620000000800 */
[----:B------:R-:W2:Y:S01]  /*151b0*/  LDSM.16.MT88.4 R100, [R43] ;  /* 0x000000002b64783b */ /* 0x000ea20000004200 */
[--C-:B------:R-:W-:Y:S01]  /*151c0*/  FFMA.FTZ R55, R8, UR4, -R147.reuse ;  /* 0x0000000408377c23 */ /* 0x100fe20008010893 */
[--C-:B------:R-:W-:Y:S01]  /*151d0*/  FFMA.FTZ R58, R52, UR4, -R147.reuse ;  /* 0x00000004343a7c23 */ /* 0x100fe20008010893 */
[----:B------:R-:W-:Y:S01]  /*151e0*/  FSEL R142, R142, RZ, P1 ;  /* 0x000000ff8e8e7208 */ /* 0x000fe20000800000 */
[----:B------:R-:W3:Y:S01]  /*151f0*/  LDSM.16.MT88.4 R76, [R64+0x4000] ;  /* 0x00400000404c783b */ /* 0x000ee20000004200 */
[----:B------:R-:W-:Y:S01]  /*15200*/  MUFU.EX2 R63, R63 ;  /* 0x0000003f003f7308 */ /* 0x000fe20000000800 */
[--C-:B------:R-:W-:Y:S01]  /*15210*/  FFMA.FTZ R54, R54, UR4, -R147.reuse ;  /* 0x0000000436367c23 */ /* 0x100fe20008010893 */
[--C-:B------:R-:W-:Y:S01]  /*15220*/  FFMA.FTZ R47, R48, UR4, -R147.reuse ;  /* 0x00000004302f7c23 */ /* 0x100fe20008010893 */
[--C-:B------:R-:W-:Y:S01]  /*15230*/  FFMA.FTZ R61, R5, UR4, -R142.reuse ;  /* 0x00000004053d7c23 */ /* 0x100fe2000801088e */
[--C-:B------:R-:W-:Y:S01]  /*15240*/  FFMA.FTZ R60, R7, UR4, -R142.reuse ;  /* 0x00000004073c7c23 */ /* 0x100fe2000801088e */
[--C-:B------:R-:W-:Y:S01]  /*15250*/  FFMA.FTZ R66, R113, UR4, -R142.reuse ;  /* 0x0000000471427c23 */ /* 0x100fe2000801088e */
[----:B------:R-:W4:Y:S01]  /*15260*/  LDSM.16.MT88.4 R4, [R43+0x4000] ;  /* 0x004000002b04783b */ /* 0x000f220000004200 */
[--C-:B------:R-:W-:Y:S01]  /*15270*/  FFMA.FTZ R65, R9, UR4, -R142.reuse ;  /* 0x0000000409417c23 */ /* 0x100fe2000801088e */
[----:B------:R-:W5:Y:S01]  /*15280*/  MUFU.EX2 R62, R62 ;  /* 0x0000003e003e7308 */ /* 0x000f620000000800 */
[----:B-1----:R-:W-:Y:S01]  /*15290*/  F2FP.F16.F32.PACK_AB R68, R67, R136 ;  /* 0x000000884344723e */ /* 0x002fe200000000ff */
[----:B------:R-:W1:Y:S01]  /*152a0*/  LDSM.16.MT88.4 R8, [R43+0x800] ;  /* 0x000800002b08783b */ /* 0x000e620000004200 */
[--C-:B------:R-:W-:Y:S01]  /*152b0*/  FFMA.FTZ R57, R53, UR4, -R142.reuse ;  /* 0x0000000435397c23 */ /* 0x100fe2000801088e */
[----:B------:R-:W-:Y:S01]  /*152c0*/  MUFU.EX2 R66, R66 ;  /* 0x0000004200427308 */ /* 0x000fe20000000800 */
[--C-:B------:R-:W-:Y:S01]  /*152d0*/  FFMA.FTZ R56, R17, UR4, -R142.reuse ;  /* 0x0000000411387c23 */ /* 0x100fe2000801088e */
[--C-:B------:R-:W-:Y:S01]  /*152e0*/  FFMA.FTZ R53, R13, UR4, -R142.reuse ;  /* 0x000000040d357c23 */ /* 0x100fe2000801088e */
[--C-:B------:R-:W-:Y:S01]  /*152f0*/  FFMA.FTZ R52, R15, UR4, -R142.reuse ;  /* 0x000000040f347c23 */ /* 0x100fe2000801088e */
[----:B------:R-:W2:Y:S01]  /*15300*/  MUFU.EX2 R65, R65 ;  /* 0x0000004100417308 */ /* 0x000ea20000000800 */
[----:B------:R-:W1:Y:S01]  /*15310*/  LDSM.16.MT88.4 R12, [R64+0x4800] ;  /* 0x00480000400c783b */ /* 0x000e620000004200 */
[--C-:B------:R-:W-:Y:S01]  /*15320*/  FFMA.FTZ R48, R49, UR4, -R142.reuse ;  /* 0x0000000431307c23 */ /* 0x100fe2000801088e */
[--C-:B------:R-:W-:Y:S01]  /*15330*/  FFMA.FTZ R50, R46, UR4, -R147.reuse ;  /* 0x000000042e327c23 */ /* 0x100fe20008010893 */
[----:B------:R-:W-:Y:S01]  /*15340*/  MUFU.EX2 R61, R61 ;  /* 0x0000003d003d7308 */ /* 0x000fe20000000800 */
[----:B------:R-:W1:Y:S01]  /*15350*/  LDSM.16.MT88.4 R16, [R210+0x10800] ;  /* 0x01080000d210783b */ /* 0x000e620000004200 */
[----:B-----5:R-:W-:Y:S01]  /*15360*/  F2FP.F16.F32.PACK_AB R70, R62, R63 ;  /* 0x0000003f3e46723e */ /* 0x020fe200000000ff */
[--C-:B------:R-:W-:Y:S01]  /*15370*/  FFMA.FTZ R51, R38, UR4, -R147.reuse ;  /* 0x0000000426337c23 */ /* 0x100fe20008010893 */
[----:B------:R-:W5:Y:S01]  /*15380*/  MUFU.EX2 R60, R60 ;  /* 0x0000003c003c7308 */ /* 0x000f620000000800 */
        /* <DEDUP_REMOVED lines=20> */
[----:B------:R-:W-:Y:S01]  /*154d0*/  HMMA.16816.F32 R104, R68, R100, RZ ;  /* 0x000000644468723c */ /* 0x000fe200000018ff */
[----:B------:R-:W-:Y:S01]  /*154e0*/  FFMA.FTZ R151, R151, UR4, -R142 ;  /* 0x0000000497977c23 */ /* 0x000fe2000801088e */
[----:B------:R-:W-:Y:S01]  /*154f0*/  FFMA.FTZ R231, R145, UR4, -R147 ;  /* 0x0000000491e77c23 */ /* 0x000fe20008010893 */
[----:B------:R-:W5:Y:S01]  /*15500*/  MUFU.EX2 R56, R56 ;  /* 0x0000003800387308 */ /* 0x000f620000000800 */
[----:B------:R-:W-:Y:S01]  /*15510*/  FADD.FTZ R136, R136, R67 ;  /* 0x0000004388887221 */ /* 0x000fe20000010000 */
[----:B------:R-:W-:-:S02]  /*15520*/  FADD.FTZ R66, R66, R65 ;  /* 0x0000004142427221 */ /* 0x000fc40000010000 */
        /* <DEDUP_REMOVED lines=23> */
[----:B---3--:R-:W-:Y:S01]  /*156a0*/  HMMA.16816.F32 R80, R68, R76, RZ ;  /* 0x0000004c4450723c */ /* 0x008fe200000018ff */
[----:B--2---:R-:W-:-:S02]  /*156b0*/  FFMA.FTZ R175, R172, UR4, -R147 ;  /* 0x00000004acaf7c23 */ /* 0x004fc40008010893 */
[----:B------:R-:W-:Y:S01]  /*156c0*/  MUFU.EX2 R177, R177 ;  /* 0x000000b100b17308 */ /* 0x000fe20000000800 */
[--C-:B----4-:R-:W-:Y:S01]  /*156d0*/  FFMA.FTZ R173, R182, UR4, -R147.reuse ;  /* 0x00000004b6ad7c23 */ /* 0x110fe20008010893 */
        /* <DEDUP_REMOVED lines=24> */
[----:B-1----:R-:W-:Y:S01]  /*15860*/  F2FP.F16.F32.PACK_AB R7, R52, R53 ;  /* 0x000000353407723e */ /* 0x002fe200000000ff */
        /* <DEDUP_REMOVED lines=333> */
[----:B------:R-:W-:-:S09]  /*16d40*/  ISETP.NE.AND P1, PT, R8, RZ, PT ;  /* 0x000000ff0800720c */ /* 0x000fd20003f25270 */
[----:B------:R-:W-:Y:S02]  /*16d50*/  @P4 IADD3 R12, PT, PT, R12, 0x1, RZ ;  /* 0x000000010c0c4810 */ /* 0x000fe40007ffe0ff */
[----:B------:R-:W-:-:S03]  /*16d60*/  @P3 VIADD R5, R5, 0x1 ;  /* 0x0000000105053836 */ /* 0x000fc60000000000 */
[----:B------:R-:W-:Y:S02]  /*16d70*/  @!P6 IMAD.MOV R12, RZ, RZ, -R12 ;  /* 0x000000ffff0ce224 */ /* 0x000fe400078e0a0c */
        /* <DEDUP_REMOVED lines=25> */
.L_x_2425:
        /* <DEDUP_REMOVED lines=8> */
.L_x_2426:
[----:B------:R-:W1:Y:S01]  /*16f90*/  LDCU.64 UR8, c[0x0][0x3c0] ;  /* 0x00007800ff0877ac */ /* 0x000e620008000a00 */
[----:B------:R-:W-:Y:S01]  /*16fa0*/  LOP3.LUT R4, R42, 0x1f8, RZ, 0xc0, !PT ;  /* 0x000001f82a047812 */ /* 0x000fe200078ec0ff */
[----:B------:R-:W-:Y:S01]  /*16fb0*/  IMAD.SHL.U32 R212, R139, 0x20, RZ ;  /* 0x000000208bd47824 */ /* 0x000fe200078e00ff */
[--C-:B------:R-:W-:Y:S01]  /*16fc0*/  SHF.R.U32.HI R211, RZ, 0x1, R139.reuse ;  /* 0x00000001ffd37819 */ /* 0x100fe2000001168b */
[----:B------:R-:W-:Y:S01]  /*16fd0*/  IMAD.MOV.U32 R184, RZ, RZ, 0x20 ;  /* 0x00000020ffb87424 */ /* 0x000fe200078e00ff */
[----:B------:R-:W-:Y:S02]  /*16fe0*/  LOP3.LUT R5, R4, 0x38, R139, 0x78, !PT ;  /* 0x0000003804057812 */ /* 0x000fe400078e788b */
        /* <DEDUP_REMOVED lines=16> */
[----:B------:R-:W-:-:S02]  /*170f0*/  LOP3.LUT R9, R41, R9, R208, 0xf6, !PT ;  /* 0x0000000929097212 */ /* 0x000fc400078ef6d0 */
[----:B------:R-:W-:Y:S02]  /*17100*/  IADD3.X R11, PT, PT, R219, UR9, RZ, P1, !PT ;  /* 0x00000009db0b7c10 */ /* 0x000fe40008ffe4ff */
[----:B------:R-:W-:Y:S02]  /*17110*/  IADD3 R6, P1, PT, R10, UR4, RZ ;  /* 0x000000040a067c10 */ /* 0x000fe4000ff3e0ff */
[----:B------:R-:W-:Y:S01]  /*17120*/  LEA R187, R9, UR5, 0x1 ;  /* 0x0000000509bb7c11 */ /* 0x000fe2000f8e08ff */
[----:B------:R-:W-:Y:S01]  /*17130*/  LDGSTS.E.BYPASS.LTC128B.128 [R223+0xc800], desc[UR6][R10.64] ;  /* 0x0c8000000adf7fae */ /* 0x000fe2000b981a06 */
[----:B------:R-:W-:Y:S02]  /*17140*/  IADD3.X R7, PT, PT, R11, UR9, RZ, P1, !PT ;  /* 0x000000090b077c10 */ /* 0x000fe40008ffe4ff */
[----:B------:R-:W-:Y:S01]  /*17150*/  IADD3 R4, P1, PT, R6, UR4, RZ ;  /* 0x0000000406047c10 */ /* 0x000fe2000ff3e0ff */
[----:B------:R-:W-:Y:S01]  /*17160*/  LDGSTS.E.BYPASS.LTC128B.128 [R223+0x10800], desc[UR6][R10.64+0x80] ;  /* 0x108000800adf7fae */ /* 0x000fe2000b981a06 */
[C---:B------:R-:W-:Y:S01]  /*17170*/  IMAD.IADD R186, R187.reuse, 0x1, R184 ;  /* 0x00000001bbba7824 */ /* 0x040fe200078e02b8 */
[----:B------:R-:W-:Y:S01]  /*17180*/  LOP3.LUT R40, R40, 0xfffffffd, RZ, 0xc0, !PT ;  /* 0xfffffffd28287812 */ /* 0x000fe200078ec0ff */
[----:B------:R-:W-:Y:S01]  /*17190*/  IMAD.IADD R185, R187, 0x1, R138 ;  /* 0x00000001bbb97824 */ /* 0x000fe200078e028a */
[----:B------:R-:W-:Y:S01]  /*171a0*/  IADD3.X R5, PT, PT, R7, UR9, RZ, P1, !PT ;  /* 0x0000000907057c10 */ /* 0x000fe20008ffe4ff */
[----:B------:R-:W-:Y:S01]  /*171b0*/  LDGSTS.E.BYPASS.LTC128B.128 [R223+0xd000], desc[UR6][R6.64] ;  /* 0x0d00000006df7fae */ /* 0x000fe2000b981a06 */
[----:B------:R-:W-:Y:S01]  /*171c0*/  IADD3 R18, P1, PT, R4, UR4, RZ ;  /* 0x0000000404127c10 */ /* 0x000fe2000ff3e0ff */
[----:B------:R-:W-:Y:S01]  /*171d0*/  IMAD.IADD R188, R185, 0x1, R184 ;  /* 0x00000001b9bc7824 */ /* 0x000fe200078e02b8 */
[----:B------:R-:W-:Y:S01]  /*171e0*/  @P2 LOP3.LUT R40, R40, 0x2, RZ, 0xfc, !PT ;  /* 0x0000000228282812 */ /* 0x000fe200078efcff */
[----:B------:R-:W-:Y:S01]  /*171f0*/  LDGSTS.E.BYPASS.LTC128B.128 [R223+0x11000], desc[UR6][R6.64+0x80] ;  /* 0x1100008006df7fae */ /* 0x000fe2000b981a06 */
[----:B------:R-:W-:-:S02]  /*17200*/  IADD3.X R19, PT, PT, R5, UR9, RZ, P1, !PT ;  /* 0x0000000905137c10 */ /* 0x000fc40008ffe4ff */
[----:B------:R-:W-:Y:S01]  /*17210*/  IADD3 R16, P1, PT, R18, UR4, RZ ;  /* 0x0000000412107c10 */ /* 0x000fe2000ff3e0ff */
[----:B------:R-:W-:Y:S01]  /*17220*/  LDGSTS.E.BYPASS.LTC128B.128 [R223+0xd800], desc[UR6][R4.64] ;  /* 0x0d80000004df7fae */ /* 0x000fe2000b981a06 */
[----:B------:R-:W-:Y:S02]  /*17230*/  P2R R137, PR, RZ, 0x1 ;  /* 0x00000001ff897803 */ /* 0x000fe40000000000 */
[----:B------:R-:W-:Y:S01]  /*17240*/  IADD3.X R17, PT, PT, R19, UR9, RZ, P1, !PT ;  /* 0x0000000913117c10 */ /* 0x000fe20008ffe4ff */
[----:B------:R-:W-:Y:S01]  /*17250*/  LDGSTS.E.BYPASS.LTC128B.128 [R223+0x11800], desc[UR6][R4.64+0x80] ;  /* 0x1180008004df7fae */ /* 0x000fe2000b981a06 */
[----:B------:R-:W-:-:S03]  /*17260*/  IADD3 R20, P1, PT, R16, UR4, RZ ;  /* 0x0000000410147c10 */ /* 0x000fc6000ff3e0ff */
[----:B------:R-:W-:Y:S01]  /*17270*/  LDGSTS.E.BYPASS.LTC128B.128 [R223+0xe000], desc[UR6][R18.64] ;  /* 0x0e00000012df7fae */ /* 0x000fe2000b981a06 */
[----:B------:R-:W-:Y:S02]  /*17280*/  IADD3.X R21, PT, PT, R17, UR9, RZ, P1, !PT ;  /* 0x0000000911157c10 */ /* 0x000fe40008ffe4ff */
[----:B------:R-:W-:Y:S01]  /*17290*/  IADD3 R8, P1, PT, R20, UR4, RZ ;  /* 0x0000000414087c10 */ /* 0x000fe2000ff3e0ff */
[----:B------:R-:W-:Y:S01]  /*172a0*/  LDGSTS.E.BYPASS.LTC128B.128 [R223+0x12000], desc[UR6][R18.64+0x80] ;  /* 0x1200008012df7fae */ /* 0x000fe2000b981a06 */
[----:B------:R-:W1:Y:S02]  /*172b0*/  LDCU UR4, c[0x0][0x50c] ;  /* 0x0000a180ff0477ac */ /* 0x000e640008000800 */
        /* <DEDUP_REMOVED lines=8> */
[----:B------:R-:W3:Y:S04]  /*17340*/  LDSM.16.M88.4 R140, [R2+UR5+0x4000] ;  /* 0x00400005028c783b */ /* 0x000ee80008000200 */
[----:B------:R-:W4:Y:S04]  /*17350*/  LDSM.16.M88.4 R60, [R2+UR5+0x4800] ;  /* 0x00480005023c783b */ /* 0x000f280008000200 */
[----:B------:R-:W5:Y:S04]  /*17360*/  LDSM.16.M88.4 R52, [R2+UR5+0x5000] ;  /* 0x005000050234783b */ /* 0x000f680008000200 */
[----:B------:R-:W1:Y:S04]  /*17370*/  LDSM.16.M88.4 R44, [R2+UR5+0x5800] ;  /* 0x00580005022c783b */ /* 0x000e680008000200 */
[----:B------:R-:W1:Y:S01]  /*17380*/  LDSM.16.M88.4 R36, [R2+UR5+0x6000] ;  /* 0x006000050224783b */ /* 0x000e620008000200 */
[----:B--2---:R-:W-:-:S03]  /*17390*/  VIADD R9, R2, UR5 ;  /* 0x0000000502097c36 */ /* 0x004fc60008000000 */
[----:B------:R-:W2:Y:S01]  /*173a0*/  LDSM.16.M88.4 R28, [R2+UR5+0x6800] ;  /* 0x00680005021c783b */ /* 0x000ea20008000200 */
[----:B------:R-:W-:-:S03]  /*173b0*/  IMAD.IADD R136, R9, 0x1, R184 ;  /* 0x0000000109887824 */ /* 0x000fc600078e02b8 */
[----:B------:R-:W2:Y:S01]  /*173c0*/  LDSM.16.M88.4 R20, [R2+UR5+0x7000] ;  /* 0x007000050214783b */ /* 0x000ea20008000200 */
[----:B------:R-:W-:-:S03]  /*173d0*/  IMAD.IADD R138, R9, 0x1, R138 ;  /* 0x00000001098a7824 */ /* 0x000fc600078e028a */
[----:B------:R-:W2:Y:S01]  /*173e0*/  LDSM.16.M88.4 R4, [R2+UR5+0x7800] ;  /* 0x007800050204783b */ /* 0x000ea20008000200 */
[----:B------:R-:W-:-:S03]  /*173f0*/  IMAD.IADD R184, R184, 0x1, R138 ;  /* 0x00000001b8b87824 */ /* 0x000fc600078e028a */
[----:B------:R-:W-:Y:S04]  /*17400*/  LDSM.16.M88.4 R180, [R186] ;  /* 0x00000000bab4783b */ /* 0x000fe80000000200 */
[----:B------:R-:W2:Y:S04]  /*17410*/  LDSM.16.M88.4 R160, [R136+0x6000] ;  /* 0x0060000088a0783b */ /* 0x000ea80000000200 */
        /* <DEDUP_REMOVED lines=10> */
[C---:B-1----:R-:W-:Y:S03]  /*174c0*/  HMMA.16816.F32 R48, R12.reuse, R44, RZ ;  /* 0x0000002c0c30723c */ /* 0x042fe600000018ff */
[----:B------:R-:W-:Y:S04]  /*174d0*/  LDSM.16.M88.4 R164, [R136+0x5800] ;  /* 0x0058000088a4783b */ /* 0x000fe80000000200 */
[----:B------:R-:W0:Y:S01]  /*174e0*/  LDGDEPBAR ;  /* 0x00000000000079af */ /* 0x000e220000000000 */
        /* <DEDUP_REMOVED lines=118> */
[----:B------:R-:W-:Y:S01]  /*17c50*/  FMUL.FTZ R162, R162, UR4 ;  /* 0x00000004a2a27c20 */ /* 0x000fe20008410000 */
[----:B------:R-:W-:-:S02]  /*17c60*/  FMUL.FTZ R163, R163, UR4 ;  /* 0x00000004a3a37c20 */ /* 0x000fc40008410000 */
        /* <DEDUP_REMOVED lines=26> */
[----:B------:R-:W4:Y:S06]  /*17e10*/  LDSM.16.M88.4 R36, [R184+0x9800] ;  /* 0x00980000b824783b */ /* 0x000f2c0000000200 */
[----:B------:R-:W5:Y:S01]  /*17e20*/  MUFU.TANH R146, R146 ;  /* 0x0000009200927308 */ /* 0x000f620000002400 */
[----:B------:R-:W-:Y:S01]  /*17e30*/  HMMA.16816.F32 R44, R152, R6, R44 ;  /* 0x00000006982c723c */ /* 0x000fe2000000182c */
[----:B------:R-:W-:Y:S06]  /*17e40*/  LDSM.16.M88.4 R4, [R138+0xa000] ;  /* 0x00a000008a04783b */ /* 0x000fec0000000200 */
[----:B------:R-:W5:Y:S01]  /*17e50*/  MUFU.TANH R156, R156 ;  /* 0x0000009c009c7308 */ /* 0x000f620000002400 */
[----:B---3--:R-:W-:Y:S01]  /*17e60*/  HMMA.16816.F32 R28, R8, R66, R28 ;  /* 0x00000042081c723c */ /* 0x008fe2000000181c */
[----:B-1----:R-:W1:Y:S06]  /*17e70*/  LDSM.16.M88.4 R140, [R2+UR5+0xb000] ;  /* 0x00b00005028c783b */ /* 0x002e6c0008000200 */
[----:B------:R3:W-:Y:S01]  /*17e80*/  MUFU.TANH R66, R61 ;  /* 0x0000003d00427308 */ /* 0x0007e20000002400 */
[C---:B------:R-:W-:Y:S07]  /*17e90*/  HMMA.16816.F32 R56, R148.reuse, R40, R56 ;  /* 0x000000289438723c */ /* 0x040fee0000001838 */
[----:B------:R-:W5:Y:S01]  /*17ea0*/  MUFU.TANH R144, R144 ;  /* 0x0000009000907308 */ /* 0x000f620000002400 */
[----:B------:R-:W-:Y:S01]  /*17eb0*/  HMMA.16816.F32 R52, R148, R42, R52 ;  /* 0x0000002a9434723c */ /* 0x000fe20000001834 */
[----:B------:R-:W5:Y:S06]  /*17ec0*/  LDSM.16.M88.4 R40, [R136+0xa000] ;  /* 0x00a000008828783b */ /* 0x000f6c0000000200 */
[----:B------:R-:W5:Y:S01]  /*17ed0*/  MUFU.TANH R145, R145 ;  /* 0x0000009100917308 */ /* 0x000f620000002400 */
[----:B--2---:R-:W-:Y:S01]  /*17ee0*/  HMMA.16816.F32 R48, R176, R24, R48 ;  /* 0x00000018b030723c */ /* 0x004fe20000001830 */
[----:B---3--:R2:W3:Y:S02]  /*17ef0*/  LDSM.16.M88.4 R60, [R2+UR5+0xb800] ;  /* 0x00b80005023c783b */ /* 0x0084e40008000200 */
        /* <DEDUP_REMOVED lines=10> */
[----:B------:R-:W-:Y:S02]  /*17fa0*/  MUFU.TANH R203, R162 ;  /* 0x000000a200cb7308 */ /* 0x000fe40000002400 */
[----:B------:R-:W-:Y:S01]  /*17fb0*/  HMMA.16816.F32 R32, R8, R64, R32 ;  /* 0x000000400820723c */ /* 0x000fe20000001820 */
[----:B------:R-:W-:-:S05]  /*17fc0*/  FMUL.FTZ R64, R160, UR4 ;  /* 0x00000004a0407c20 */ /* 0x000fca0008410000 */
[----:B------:R3:W-:Y:S02]  /*17fd0*/  MUFU.TANH R198, R52 ;  /* 0x0000003400c67308 */ /* 0x0007e40000002400 */
[----:B----4-:R-:W-:Y:S01]  /*17fe0*/  HMMA.16816.F32 R48, R148, R36, R48 ;  /* 0x000000249430723c */ /* 0x010fe20000001830 */
[----:B--2---:R-:W-:-:S05]  /*17ff0*/  FMUL.FTZ R2, R55, UR4 ;  /* 0x0000000437027c20 */ /* 0x004fca0008410000 */
[----:B------:R-:W2:Y:S02]  /*18000*/  MUFU.TANH R64, R64 ;  /* 0x0000004000407308 */ /* 0x000ea40000002400 */
[----:B------:R-:W-:Y:S01]  /*18010*/  HMMA.16816.F32 R44, R148, R38, R44 ;  /* 0x00000026942c723c */ /* 0x000fe2000000182c */
[----:B------:R-:W4:Y:S05]  /*18020*/  LDSM.16.M88.4 R36, [R136+0xa800] ;  /* 0x00a800008824783b */ /* 0x000f2a0000000200 */
[----:B------:R-:W2:Y:S02]  /*18030*/  MUFU.TANH R197, R163 ;  /* 0x000000a300c57308 */ /* 0x000ea40000002400 */
[C---:B-1----:R-:W-:Y:S03]  /*18040*/  HMMA.16816.F32 R180, R8.reuse, R140, R180 ;  /* 0x0000008c08b4723c */ /* 0x042fe600000018b4 */
[----:B------:R-:W-:Y:S01]  /*18050*/  FMUL.FTZ R190, R48, UR4 ;  /* 0x0000000430be7c20 */ /* 0x000fe20008410000 */
[----:B------:R-:W-:Y:S01]  /*18060*/  FMUL.FTZ R50, R50, UR4 ;  /* 0x0000000432327c20 */ /* 0x000fe20008410000 */
[----:B------:R-:W-:Y:S01]  /*18070*/  FMUL.FTZ R48, R49, UR4 ;  /* 0x0000000431307c20 */ /* 0x000fe20008410000 */
[----:B------:R-:W1:Y:S01]  /*18080*/  MUFU.TANH R199, R199 ;  /* 0x000000c700c77308 */ /* 0x000e620000002400 */
[----:B------:R-:W-:Y:S01]  /*18090*/  FMUL.FTZ R51, R51, UR4 ;  /* 0x0000000433337c20 */ /* 0x000fe20008410000 */
[----:B------:R-:W-:Y:S03]  /*180a0*/  HMMA.16816.F32 R20, R8, R142, R20 ;  /* 0x0000008e0814723c */ /* 0x000fe60000001814 */
[----:B------:R-:W-:Y:S01]  /*180b0*/  FMUL.FTZ R46, R46, UR4 ;  /* 0x000000042e2e7c20 */ /* 0x000fe20008410000 */
[----:B------:R-:W-:Y:S01]  /*180c0*/  FMUL.FTZ R192, R44, UR4 ;  /* 0x000000042cc07c20 */ /* 0x000fe20008410000 */
[----:B------:R-:W-:Y:S01]  /*180d0*/  FMUL.FTZ R175, R47, UR4 ;  /* 0x000000042faf7c20 */ /* 0x000fe20008410000 */
[----:B------:R-:W1:Y:S01]  /*180e0*/  MUFU.TANH R173, R54 ;  /* 0x0000003600ad7308 */ /* 0x000e620000002400 */
[----:B------:R-:W-:Y:S01]  /*180f0*/  FMUL.FTZ R44, R45, UR4 ;  /* 0x000000042d2c7c20 */ /* 0x000fe20008410000 */
[----:B-----5:R-:W-:Y:S06]  /*18100*/  HMMA.16816.F32 R168, R152, R40, R168 ;  /* 0x0000002898a8723c */ /* 0x020fec00000018a8 */
[----:B------:R5:W-:Y:S02]  /*18110*/  MUFU.TANH R187, R46 ;  /* 0x0000002e00bb7308 */ /* 0x000be40000002400 */
[----:B---3--:R-:W-:Y:S06]  /*18120*/  HMMA.16816.F32 R16, R8, R60, R16 ;  /* 0x0000003c0810723c */ /* 0x008fec0000001810 */
[----:B------:R-:W3:Y:S02]  /*18130*/  MUFU.TANH R196, R57 ;  /* 0x0000003900c47308 */ /* 0x000ee40000002400 */
[----:B------:R-:W-:Y:S01]  /*18140*/  HMMA.16816.F32 R164, R152, R42, R164 ;  /* 0x0000002a98a4723c */ /* 0x000fe200000018a4 */
[----:B------:R-:W2:Y:S05]  /*18150*/  LDSM.16.M88.4 R40, [R136+0xb000] ;  /* 0x00b000008828783b */ /* 0x000eaa0000000200 */
[----:B------:R-:W3:Y:S02]  /*18160*/  MUFU.TANH R195, R59 ;  /* 0x0000003b00c37308 */ /* 0x000ee40000002400 */
[----:B------:R-:W-:Y:S01]  /*18170*/  HMMA.16816.F32 R12, R8, R62, R12 ;  /* 0x0000003e080c723c */ /* 0x000fe2000000180c */
[----:B------:R-:W1:Y:S05]  /*18180*/  LDSM.16.M88.4 R8, [R138+0xa800] ;  /* 0x00a800008a08783b */ /* 0x000e6a0000000200 */
[----:B------:R-:W3:Y:S02]  /*18190*/  MUFU.TANH R56, R56 ;  /* 0x0000003800387308 */ /* 0x000ee40000002400 */
[C---:B------:R-:W-:Y:S06]  /*181a0*/  HMMA.16816.F32 R168, R176.reuse, R4, R168 ;  /* 0x00000004b0a8723c */ /* 0x040fec00000018a8 */
[----:B------:R-:W3:Y:S02]  /*181b0*/  MUFU.TANH R193, R58 ;  /* 0x0000003a00c17308 */ /* 0x000ee40000002400 */
[----:B------:R-:W-:Y:S01]  /*181c0*/  HMMA.16816.F32 R164, R176, R6, R164 ;  /* 0x00000006b0a4723c */ /* 0x000fe200000018a4 */
[----:B------:R-:W5:Y:S05]  /*181d0*/  LDSM.16.M88.4 R4, [R184+0xa800] ;  /* 0x00a80000b804783b */ /* 0x000f6a0000000200 */
[----:B------:R-:W3:Y:S02]  /*181e0*/  MUFU.TANH R190, R190 ;  /* 0x000000be00be7308 */ /* 0x000ee40000002400 */
[C---:B----4-:R-:W-:Y:S06]  /*181f0*/  HMMA.16816.F32 R32, R152.reuse, R36, R32 ;  /* 0x000000249820723c */ /* 0x050fec0000001820 */
[----:B------:R4:W3:Y:S02]  /*18200*/  MUFU.TANH R189, R50 ;  /* 0x0000003200bd7308 */ /* 0x0008e40000002400 */
[C---:B------:R-:W-:Y:S01]  /*18210*/  HMMA.16816.F32 R28, R152.reuse, R38, R28 ;  /* 0x00000026981c723c */ /* 0x040fe2000000181c */
[----:B------:R-:W3:Y:S05]  /*18220*/  LDSM.16.M88.4 R36, [R136+0xb800] ;  /* 0x00b800008824783b */ /* 0x000eea0000000200 */
[----:B------:R-:W3:Y:S02]  /*18230*/  MUFU.TANH R194, R53 ;  /* 0x0000003500c27308 */ /* 0x000ee40000002400 */
[----:B--2---:R-:W-:Y:S01]  /*18240*/  HMMA.16816.F32 R180, R152, R40, R180 ;  /* 0x0000002898b4723c */ /* 0x004fe200000018b4 */
[----:B------:R-:W-:-:S05]  /*18250*/  IMAD.SHL.U32 R40, R133, 0x80, RZ ;  /* 0x0000008085287824 */ /* 0x000fca00078e00ff */
[----:B------:R-:W2:Y:S02]  /*18260*/  MUFU.TANH R2, R2 ;  /* 0x0000000200027308 */ /* 0x000ea40000002400 */
[----:B-1----:R-:W-:Y:S01]  /*18270*/  HMMA.16816.F32 R32, R176, R8, R32 ;  /* 0x00000008b020723c */ /* 0x002fe20000001820 */
[----:B------:R-:W-:-:S05]  /*18280*/  IMAD.SHL.U32 R9, R139, 0x2, RZ ;  /* 0x000000028b097824 */ /* 0x000fca00078e00ff */
[----:B------:R-:W-:Y:S01]  /*18290*/  LOP3.LUT R40, R40, 0x6, R9, 0xf8, !PT ;  /* 0x0000000628287812 */ /* 0x000fe200078ef809 */
[----:B------:R-:W1:Y:S01]  /*182a0*/  MUFU.TANH R48, R48 ;  /* 0x0000003000307308 */ /* 0x000e620000002400 */
[----:B------:R-:W-:Y:S03]  /*182b0*/  HMMA.16816.F32 R28, R176, R10, R28 ;  /* 0x0000000ab01c723c */ /* 0x000fe6000000181c */
[----:B------:R-:W-:-:S04]  /*182c0*/  VIADD R8, R40, 0xffffff00 ;  /* 0xffffff0028087836 */ /* 0x000fc80000000000 */
[----:B------:R2:W1:Y:S01]  /*182d0*/  MUFU.TANH R191, R51 ;  /* 0x0000003300bf7308 */ /* 0x0004620000002400 */
[C---:B------:R-:W-:Y:S01]  /*182e0*/  HMMA.16816.F32 R168, R148.reuse, R24, R168 ;  /* 0x0000001894a8723c */ /* 0x040fe200000018a8 */
[C---:B------:R-:W-:Y:S02]  /*182f0*/  ISETP.GE.AND P1, PT, R8.reuse, R135, PT ;  /* 0x000000870800720c */ /* 0x040fe40003f26270 */
[----:B------:R-:W-:Y:S02]  /*18300*/  ISETP.GE.AND P3, PT, R8, R0, PT ;  /* 0x000000000800720c */ /* 0x000fe40003f66270 */
[----:B------:R-:W-:Y:S01]  /*18310*/  FSEL R41, R146, -INF , !P1 ;  /* 0xff80000092297808 */ /* 0x000fe20004800000 */
[----:B------:R-:W-:Y:S01]  /*18320*/  LDSM.16.M88.4 R8, [R184+0xb000] ;  /* 0x00b00000b808783b */ /* 0x000fe20000000200 */
[----:B------:R-:W-:Y:S01]  /*18330*/  FSEL R156, R156, -INF , !P3 ;  /* 0xff8000009c9c7808 */ /* 0x000fe20005800000 */
[----:B-----5:R-:W-:Y:S01]  /*18340*/  HMMA.16816.F32 R32, R148, R4, R32 ;  /* 0x000000049420723c */ /* 0x020fe20000001820 */
[C---:B------:R-:W-:Y:S01]  /*18350*/  VIADD R4, R40.reuse, 0xffffff08 ;  /* 0xffffff0828047836 */ /* 0x040fe20000000000 */
[----:B------:R-:W5:Y:S01]  /*18360*/  MUFU.TANH R192, R192 ;  /* 0x000000c000c07308 */ /* 0x000f620000002400 */
[----:B------:R-:W-:-:S03]  /*18370*/  VIADD R5, R40, 0xffffff01 ;  /* 0xffffff0128057836 */ /* 0x000fc60000000000 */
[CC--:B------:R-:W-:Y:S02]  /*18380*/  ISETP.GE.AND P0, PT, R4.reuse, R0.reuse, PT ;  /* 0x000000000400720c */ /* 0x0c0fe40003f06270 */
[----:B------:R-:W-:Y:S01]  /*18390*/  HMMA.16816.F32 R164, R148, R26, R164 ;  /* 0x0000001a94a4723c */ /* 0x000fe200000018a4 */
[----:B------:R-:W1:Y:S01]  /*183a0*/  LDSM.16.M88.4 R24, [R138+0xb000] ;  /* 0x00b000008a18783b */ /* 0x000e620000000200 */
[-C--:B------:R-:W-:Y:S01]  /*183b0*/  ISETP.GE.AND P6, PT, R4, R135.reuse, PT ;  /* 0x000000870400720c */ /* 0x080fe20003fc6270 */
[----:B------:R-:W-:Y:S01]  /*183c0*/  VIADD R4, R40, 0xffffff09 ;  /* 0xffffff0928047836 */ /* 0x000fe20000000000 */
[CC--:B------:R-:W-:Y:S01]  /*183d0*/  ISETP.GE.AND P2, PT, R5.reuse, R0.reuse, PT ;  /* 0x000000000500720c */ /* 0x0c0fe20003f46270 */
[----:B------:R-:W-:Y:S01]  /*183e0*/  FMUL.FTZ R47, R170, UR4 ;  /* 0x00000004aa2f7c20 */ /* 0x000fe20008410000 */
[-C--:B------:R-:W-:Y:S01]  /*183f0*/  ISETP.GE.AND P4, PT, R5, R135.reuse, PT ;  /* 0x000000870500720c */ /* 0x080fe20003f86270 */
[----:B------:R-:W-:Y:S01]  /*18400*/  VIADD R5, R40, 0xffffff10 ;  /* 0xffffff1028057836 */ /* 0x000fe20000000000 */
[C---:B------:R-:W-:Y:S01]  /*18410*/  ISETP.GE.AND P5, PT, R4.reuse, R0, PT ;  /* 0x000000000400720c */ /* 0x040fe20003fa6270 */
[----:B------:R-:W-:Y:S01]  /*18420*/  HMMA.16816.F32 R20, R152, R42, R20 ;  /* 0x0000002a9814723c */ /* 0x000fe20000001814 */
[----:B------:R-:W-:Y:S01]  /*18430*/  ISETP.GE.AND P1, PT, R4, R135, PT ;  /* 0x000000870400720c */ /* 0x000fe20003f26270 */
[----:B------:R-:W-:-:S02]  /*18440*/  VIADD R4, R40, 0xffffff11 ;  /* 0xffffff1128047836 */ /* 0x000fc40000000000 */
[----:B------:R-:W-:Y:S01]  /*18450*/  FMUL.FTZ R52, R33, UR4 ;  /* 0x0000000421347c20 */ /* 0x000fe20008410000 */
[----:B------:R-:W-:Y:S01]  /*18460*/  FSEL R42, R144, -INF , !P2 ;  /* 0xff800000902a7808 */ /* 0x000fe20005000000 */
[----:B------:R-:W-:Y:S01]  /*18470*/  FMUL.FTZ R168, R168, UR4 ;  /* 0x00000004a8a87c20 */ /* 0x000fe20008410000 */
[----:B------:R-:W-:Y:S01]  /*18480*/  FSEL R33, R158, -INF , !P6 ;  /* 0xff8000009e217808 */ /* 0x000fe20007000000 */
[----:B------:R-:W5:Y:S01]  /*18490*/  MUFU.TANH R44, R44 ;  /* 0x0000002c002c7308 */ /* 0x000f620000002400 */
[----:B------:R-:W-:Y:S01]  /*184a0*/  FSEL R46, R157, -INF , !P5 ;  /* 0xff8000009d2e7808 */ /* 0x000fe20006800000 */
[----:B------:R-:W-:Y:S01]  /*184b0*/  HMMA.16816.F32 R28, R148, R6, R28 ;  /* 0x00000006941c723c */ /* 0x000fe2000000181c */
[CC--:B------:R-:W-:Y:S01]  /*184c0*/  ISETP.GE.AND P2, PT, R5.reuse, R0.reuse, PT ;  /* 0x000000000500720c */ /* 0x0c0fe20003f46270 */
[----:B------:R-:W-:Y:S01]  /*184d0*/  FMUL.FTZ R164, R164, UR4 ;  /* 0x00000004a4a47c20 */ /* 0x000fe20008410000 */
[-C--:B------:R-:W-:Y:S01]  /*184e0*/  ISETP.GE.AND P3, PT, R5, R135.reuse, PT ;  /* 0x000000870500720c */ /* 0x080fe20003f66270 */
[----:B----4-:R-:W-:Y:S01]  /*184f0*/  FMUL.FTZ R50, R166, UR4 ;  /* 0x00000004a6327c20 */ /* 0x010fe20008410000 */
[C---:B------:R-:W-:Y:S01]  /*18500*/  ISETP.GE.AND P6, PT, R4.reuse, R0, PT ;  /* 0x000000000400720c */ /* 0x040fe20003fc6270 */
[----:B------:R-:W4:Y:S01]  /*18510*/  MUFU.TANH R175, R175 ;  /* 0x000000af00af7308 */ /* 0x000f220000002400 */
[----:B------:R-:W-:Y:S01]  /*18520*/  ISETP.GE.AND P5, PT, R4, R135, PT ;  /* 0x000000870400720c */ /* 0x000fe20003fa6270 */
[C---:B---3--:R-:W-:Y:S01]  /*18530*/  HMMA.16816.F32 R16, R152.reuse, R36, R16 ;  /* 0x000000249810723c */ /* 0x048fe20000001810 */
[----:B------:R-:W3:Y:S01]  /*18540*/  LDSM.16.M88.4 R4, [R138+0xb800] ;  /* 0x00b800008a04783b */ /* 0x000ee20000000200 */
[----:B------:R-:W-:Y:S01]  /*18550*/  FSEL R43, R145, -INF , !P4 ;  /* 0xff800000912b7808 */ /* 0x000fe20006000000 */
[----:B------:R-:W-:Y:S01]  /*18560*/  FMUL.FTZ R45, R169, UR4 ;  /* 0x00000004a92d7c20 */ /* 0x000fe20008410000 */
[----:B------:R-:W-:Y:S01]  /*18570*/  FSEL R159, R159, -INF , !P1 ;  /* 0xff8000009f9f7808 */ /* 0x000fe20004800000 */
[----:B------:R-:W-:Y:S01]  /*18580*/  FMUL.FTZ R171, R171, UR4 ;  /* 0x00000004abab7c20 */ /* 0x000fe20008410000 */
[----:B------:R-:W-:Y:S01]  /*18590*/  FSEL R64, R64, -INF , !P2 ;  /* 0xff80000040407808 */ /* 0x000fe20005000000 */
[----:B------:R-:W4:Y:S01]  /*185a0*/  MUFU.TANH R186, R168 ;  /* 0x000000a800ba7308 */ /* 0x000f220000002400 */
[----:B------:R-:W-:Y:S01]  /*185b0*/  FSEL R203, R203, -INF , !P3 ;  /* 0xff800000cbcb7808 */ /* 0x000fe20005800000 */
[----:B------:R-:W-:Y:S01]  /*185c0*/  HMMA.16816.F32 R12, R152, R38, R12 ;  /* 0x00000026980c723c */ /* 0x000fe2000000180c */
[----:B------:R-:W-:Y:S01]  /*185d0*/  FSEL R202, R202, -INF , !P6 ;  /* 0xff800000caca7808 */ /* 0x000fe20007000000 */
[----:B------:R-:W-:Y:S01]  /*185e0*/  FMUL.FTZ R49, R165, UR4 ;  /* 0x00000004a5317c20 */ /* 0x000fe20008410000 */
[----:B------:R-:W-:Y:S01]  /*185f0*/  FSEL R197, R197, -INF , !P5 ;  /* 0xff800000c5c57808 */ /* 0x000fe20006800000 */
[----:B--2---:R-:W-:Y:S01]  /*18600*/  FMUL.FTZ R51, R167, UR4 ;  /* 0x00000004a7337c20 */ /* 0x004fe20008410000 */
[----:B------:R-:W-:Y:S01]  /*18610*/  FMUL.FTZ R174, R32, UR4 ;  /* 0x0000000420ae7c20 */ /* 0x000fe20008410000 */
[----:B------:R-:W2:Y:S01]  /*18620*/  MUFU.TANH R47, R47 ;  /* 0x0000002f002f7308 */ /* 0x000ea20000002400 */
[----:B------:R-:W-:Y:S01]  /*18630*/  FMUL.FTZ R34, R34, UR4 ;  /* 0x0000000422227c20 */ /* 0x000fe20008410000 */
[----:B-1----:R-:W-:Y:S01]  /*18640*/  HMMA.16816.F32 R180, R176, R24, R180 ;  /* 0x00000018b0b4723c */ /* 0x002fe200000018b4 */
[----:B------:R-:W-:-:S02]  /*18650*/  VIADD R24, R40, 0xffffff18 ;  /* 0xffffff1828187836 */ /* 0x000fc40000000000 */
[----:B------:R-:W-:Y:S01]  /*18660*/  FMUL.FTZ R29, R29, UR4 ;  /* 0x000000041d1d7c20 */ /* 0x000fe20008410000 */
[----:B------:R-:W-:Y:S02]  /*18670*/  VIADD R25, R40, 0xffffff19 ;  /* 0xffffff1928197836 */ /* 0x000fe40000000000 */
[----:B------:R-:W-:Y:S01]  /*18680*/  FMUL.FTZ R31, R31, UR4 ;  /* 0x000000041f1f7c20 */ /* 0x000fe20008410000 */
[----:B------:R-:W-:Y:S01]  /*18690*/  FMUL.FTZ R28, R28, UR4 ;  /* 0x000000041c1c7c20 */ /* 0x000fe20008410000 */
[CC--:B------:R-:W-:Y:S01]  /*186a0*/  ISETP.GE.AND P4, PT, R24.reuse, R0.reuse, PT ;  /* 0x000000001800720c */ /* 0x0c0fe20003f86270 */
[----:B------:R1:W2:Y:S01]  /*186b0*/  MUFU.TANH R188, R164 ;  /* 0x000000a400bc7308 */ /* 0x0002a20000002400 */
[-C--:B------:R-:W-:Y:S01]  /*186c0*/  ISETP.GE.AND P1, PT, R24, R135.reuse, PT ;  /* 0x000000871800720c */ /* 0x080fe20003f26270 */
[----:B------:R-:W-:Y:S01]  /*186d0*/  VIADD R24, R40, 0xffffff20 ;  /* 0xffffff2028187836 */ /* 0x000fe20000000000 */
[CC--:B------:R-:W-:Y:S01]  /*186e0*/  ISETP.GE.AND P2, PT, R25.reuse, R0.reuse, PT ;  /* 0x000000001900720c */ /* 0x0c0fe20003f46270 */
[----:B------:R-:W-:Y:S01]  /*186f0*/  HMMA.16816.F32 R20, R176, R26, R20 ;  /* 0x0000001ab014723c */ /* 0x000fe20000001814 */
[-C--:B------:R-:W-:Y:S01]  /*18700*/  ISETP.GE.AND P3, PT, R25, R135.reuse, PT ;  /* 0x000000871900720c */ /* 0x080fe20003f66270 */
[----:B------:R-:W-:Y:S01]  /*18710*/  FMUL.FTZ R35, R35, UR4 ;  /* 0x0000000423237c20 */ /* 0x000fe20008410000 */
[C---:B------:R-:W-:Y:S01]  /*18720*/  ISETP.GE.AND P6, PT, R24.reuse, R0, PT ;  /* 0x000000001800720c */ /* 0x040fe20003fc6270 */
[----:B------:R-:W2:Y:S01]  /*18730*/  MUFU.TANH R50, R50 ;  /* 0x0000003200327308 */ /* 0x000ea20000002400 */
[----:B------:R-:W-:Y:S01]  /*18740*/  ISETP.GE.AND P5, PT, R24, R135, PT ;  /* 0x000000871800720c */ /* 0x000fe20003fa6270 */
[----:B------:R-:W-:Y:S01]  /*18750*/  FMUL.FTZ R30, R30, UR4 ;  /* 0x000000041e1e7c20 */ /* 0x000fe20008410000 */
[----:B------:R-:W-:Y:S01]  /*18760*/  FSEL R66, R66, -INF , !P2 ;  /* 0xff80000042427808 */ /* 0x000fe20005000000 */
[----:B------:R-:W-:Y:S01]  /*18770*/  HMMA.16816.F32 R180, R148, R8, R180 ;  /* 0x0000000894b4723c */ /* 0x000fe200000018b4 */
[C---:B------:R-:W-:Y:S01]  /*18780*/  VIADD R8, R40.reuse, 0xffffff28 ;  /* 0xffffff2828087836 */ /* 0x040fe20000000000 */
[----:B------:R-:W-:Y:S01]  /*18790*/  FSEL R199, R199, -INF , !P3 ;  /* 0xff800000c7c77808 */ /* 0x000fe20005800000 */
[----:B------:R-:W-:Y:S01]  /*187a0*/  VIADD R9, R40, 0xffffff21 ;  /* 0xffffff2128097836 */ /* 0x000fe20000000000 */
[----:B------:R-:W-:Y:S01]  /*187b0*/  FSEL R200, R200, -INF , !P4 ;  /* 0xff800000c8c87808 */ /* 0x000fe20006000000 */
[----:B------:R-:W2:Y:S01]  /*187c0*/  MUFU.TANH R45, R45 ;  /* 0x0000002d002d7308 */ /* 0x000ea20000002400 */
[----:B------:R-:W-:-:S02]  /*187d0*/  FSEL R201, R201, -INF , !P1 ;  /* 0xff800000c9c97808 */ /* 0x000fc40004800000 */
[----:B---3--:R-:W-:Y:S01]  /*187e0*/  HMMA.16816.F32 R24, R176, R4, R16 ;  /* 0x00000004b018723c */ /* 0x008fe20000001810 */
[----:B------:R-:W3:Y:S01]  /*187f0*/  LDSM.16.M88.4 R16, [R184+0xb800] ;  /* 0x00b80000b810783b */ /* 0x000ee20000000200 */
[-C--:B------:R-:W-:Y:S01]  /*18800*/  ISETP.GE.AND P2, PT, R8, R0.reuse, PT ;  /* 0x000000000800720c */ /* 0x080fe20003f46270 */
[----:B------:R-:W-:Y:S01]  /*18810*/  VIADD R4, R40, 0xffffff31 ;  /* 0xffffff3128047836 */ /* 0x000fe20000000000 */
[-C--:B------:R-:W-:Y:S01]  /*18820*/  ISETP.GE.AND P3, PT, R8, R135.reuse, PT ;  /* 0x000000870800720c */ /* 0x080fe20003f66270 */
[C---:B------:R-:W-:Y:S01]  /*18830*/  VIADD R5, R40.reuse, 0xffffff30 ;  /* 0xffffff3028057836 */ /* 0x040fe20000000000 */
[CC--:B------:R-:W-:Y:S01]  /*18840*/  ISETP.GE.AND P4, PT, R9.reuse, R0.reuse, PT ;  /* 0x000000000900720c */ /* 0x0c0fe20003f86270 */
[----:B------:R-:W-:Y:S01]  /*18850*/  VIADD R8, R40, 0xffffff29 ;  /* 0xffffff2928087836 */ /* 0x000fe20000000000 */
[-C--:B------:R-:W-:Y:S01]  /*18860*/  ISETP.GE.AND P1, PT, R9, R135.reuse, PT ;  /* 0x000000870900720c */ /* 0x080fe20003f26270 */
[----:B------:R-:W-:Y:S01]  /*18870*/  HMMA.16816.F32 R20, R148, R10, R20 ;  /* 0x0000000a9414723c */ /* 0x000fe20000001814 */
[----:B------:R-:W-:Y:S01]  /*18880*/  FSEL R198, R198, -INF , !P2 ;  /* 0xff800000c6c67808 */ /* 0x000fe20005000000 */
[----:B------:R5:W2:Y:S01]  /*18890*/  MUFU.TANH R185, R171 ;  /* 0x000000ab00b97308 */ /* 0x000aa20000002400 */
[----:B------:R-:W-:Y:S01]  /*188a0*/  FSEL R173, R173, -INF , !P3 ;  /* 0xff800000adad7808 */ /* 0x000fe20005800000 */
[----:B------:R-:W-:Y:S01]  /*188b0*/  FMUL.FTZ R142, R181, UR4 ;  /* 0x00000004b58e7c20 */ /* 0x000fe20008410000 */
[----:B------:R-:W-:Y:S01]  /*188c0*/  FSEL R196, R196, -INF , !P4 ;  /* 0xff800000c4c47808 */ /* 0x000fe20006000000 */
[----:B------:R-:W-:Y:S01]  /*188d0*/  FMUL.FTZ R136, R183, UR4 ;  /* 0x00000004b7887c20 */ /* 0x000fe20008410000 */
[----:B------:R-:W-:Y:S01]  /*188e0*/  FSEL R195, R195, -INF , !P1 ;  /* 0xff800000c3c37808 */ /* 0x000fe20004800000 */
[----:B------:R-:W-:Y:S01]  /*188f0*/  HMMA.16816.F32 R12, R176, R6, R12 ;  /* 0x00000006b00c723c */ /* 0x000fe2000000180c */
[CC--:B------:R-:W-:Y:S01]  /*18900*/  ISETP.GE.AND P2, PT, R4.reuse, R0.reuse, PT ;  /* 0x000000000400720c */ /* 0x0c0fe20003f46270 */
[----:B------:R-:W2:Y:S01]  /*18910*/  MUFU.TANH R49, R49 ;  /* 0x0000003100317308 */ /* 0x000ea20000002400 */
[-C--:B------:R-:W-:Y:S01]  /*18920*/  ISETP.GE.AND P3, PT, R4, R135.reuse, PT ;  /* 0x000000870400720c */ /* 0x080fe20003f66270 */
[----:B------:R-:W-:Y:S01]  /*18930*/  VIADD R4, R40, 0xffffff39 ;  /* 0xffffff3928047836 */ /* 0x000fe20000000000 */
[----:B-1----:R-:W-:Y:S01]  /*18940*/  FSEL R164, R56, -INF , !P6 ;  /* 0xff80000038a47808 */ /* 0x002fe20007000000 */
[----:B------:R-:W-:Y:S01]  /*18950*/  FMUL.FTZ R143, R182, UR4 ;  /* 0x00000004b68f7c20 */ /* 0x000fe20008410000 */
[----:B------:R-:W-:Y:S01]  /*18960*/  FSEL R193, R193, -INF , !P5 ;  /* 0xff800000c1c17808 */ /* 0x000fe20006800000 */
[C---:B------:R-:W-:Y:S01]  /*18970*/  VIADD R6, R40.reuse, 0xffffff68 ;  /* 0xffffff6828067836 */ /* 0x040fe20000000000 */
[CC--:B------:R-:W-:Y:S01]  /*18980*/  ISETP.GE.AND P4, PT, R5.reuse, R0.reuse, PT ;  /* 0x000000000500720c */ /* 0x0c0fe20003f86270 */
[----:B------:R-:W1:Y:S01]  /*18990*/  MUFU.TANH R51, R51 ;  /* 0x0000003300337308 */ /* 0x000e620000002400 */
[-C--:B------:R-:W-:Y:S01]  /*189a0*/  ISETP.GE.AND P1, PT, R5, R135.reuse, PT ;  /* 0x000000870500720c */ /* 0x080fe20003f26270 */
[----:B------:R-:W-:Y:S01]  /*189b0*/  VIADD R5, R40, 0xffffff38 ;  /* 0xffffff3828057836 */ /* 0x000fe20000000000 */
[-C--:B------:R-:W-:Y:S01]  /*189c0*/  ISETP.GE.AND P6, PT, R8, R0.reuse, PT ;  /* 0x000000000800720c */ /* 0x080fe20003fc6270 */
[----:B------:R-:W-:Y:S01]  /*189d0*/  FMUL.FTZ R22, R22, UR4 ;  /* 0x0000000416167c20 */ /* 0x000fe20008410000 */
[-C--:B------:R-:W-:Y:S01]  /*189e0*/  ISETP.GE.AND P5, PT, R8, R135.reuse, PT ;  /* 0x000000870800720c */ /* 0x080fe20003fa6270 */
[----:B------:R-:W-:Y:S01]  /*189f0*/  FMUL.FTZ R20, R20, UR4 ;  /* 0x0000000414147c20 */ /* 0x000fe20008410000 */
[----:B------:R-:W-:Y:S01]  /*18a00*/  FSEL R190, R190, -INF , !P4 ;  /* 0xff800000bebe7808 */ /* 0x000fe20006000000 */
[----:B------:R-:W1:Y:S01]  /*18a10*/  MUFU.TANH R174, R174 ;  /* 0x000000ae00ae7308 */ /* 0x000e620000002400 */
[----:B------:R-:W-:Y:S01]  /*18a20*/  FSEL R189, R189, -INF , !P1 ;  /* 0xff800000bdbd7808 */ /* 0x000fe20004800000 */
[----:B------:R-:W-:Y:S01]  /*18a30*/  FMUL.FTZ R21, R21, UR4 ;  /* 0x0000000415157c20 */ /* 0x000fe20008410000 */
[----:B------:R-:W-:Y:S01]  /*18a40*/  FSEL R194, R194, -INF , !P6 ;  /* 0xff800000c2c27808 */ /* 0x000fe20007000000 */
[----:B------:R-:W-:Y:S01]  /*18a50*/  VIADD R7, R40, 0xffffff70 ;  /* 0xffffff7028077836 */ /* 0x000fe20000000000 */
[----:B-----5:R-:W-:Y:S01]  /*18a60*/  FSEL R171, R2, -INF , !P5 ;  /* 0xff80000002ab7808 */ /* 0x020fe20006800000 */
[----:B------:R-:W-:Y:S01]  /*18a70*/  VIADD R2, R40, 0xffffff41 ;  /* 0xffffff4128027836 */ /* 0x000fe20000000000 */
[CC--:B------:R-:W-:Y:S01]  /*18a80*/  ISETP.GE.AND P4, PT, R4.reuse, R0.reuse, PT ;  /* 0x000000000400720c */ /* 0x0c0fe20003f86270 */
[----:B------:R-:W5:Y:S01]  /*18a90*/  MUFU.TANH R169, R34 ;  /* 0x0000002200a97308 */ /* 0x000f620000002400 */
[-C--:B------:R-:W-:Y:S01]  /*18aa0*/  ISETP.GE.AND P1, PT, R4, R135.reuse, PT ;  /* 0x000000870400720c */ /* 0x080fe20003f26270 */
[C---:B------:R-:W-:Y:S01]  /*18ab0*/  VIADD R4, R40.reuse, 0xffffff40 ;  /* 0xffffff4028047836 */ /* 0x040fe20000000000 */
[C---:B------:R-:W-:Y:S01]  /*18ac0*/  ISETP.GE.AND P6, PT, R5.reuse, R0, PT ;  /* 0x000000000500720c */ /* 0x040fe20003fc6270 */
[C---:B---3--:R-:W-:Y:S01]  /*18ad0*/  HMMA.16816.F32 R24, R148.reuse, R16, R24 ;  /* 0x000000109418723c */ /* 0x048fe20000001818 */
[----:B------:R-:W-:Y:S01]  /*18ae0*/  ISETP.GE.AND P5, PT, R5, R135, PT ;  /* 0x000000870500720c */ /* 0x000fe20003fa6270 */
[----:B------:R-:W-:Y:S01]  /*18af0*/  VIADD R5, R40, 0xffffff51 ;  /* 0xffffff5128057836 */ /* 0x000fe20000000000 */
[----:B------:R-:W-:Y:S01]  /*18b00*/  FSEL R170, R48, -INF , !P2 ;  /* 0xff80000030aa7808 */ /* 0x000fe20005000000 */
[----:B------:R-:W3:Y:S01]  /*18b10*/  MUFU.TANH R168, R29 ;  /* 0x0000001d00a87308 */ /* 0x000ee20000002400 */
[----:B------:R-:W-:Y:S01]  /*18b20*/  FSEL R191, R191, -INF , !P3 ;  /* 0xff800000bfbf7808 */ /* 0x000fe20005800000 */
[----:B------:R-:W-:Y:S01]  /*18b30*/  FMUL.FTZ R23, R23, UR4 ;  /* 0x0000000417177c20 */ /* 0x000fe20008410000 */
[----:B------:R-:W-:Y:S01]  /*18b40*/  FSEL R192, R192, -INF , !P6 ;  /* 0xff800000c0c07808 */ /* 0x000fe20007000000 */
[----:B------:R-:W-:Y:S01]  /*18b50*/  HMMA.16816.F32 R16, R148, R18, R12 ;  /* 0x000000129410723c */ /* 0x000fe2000000180c */
[----:B------:R-:W-:Y:S01]  /*18b60*/  FSEL R187, R187, -INF , !P5 ;  /* 0xff800000bbbb7808 */ /* 0x000fe20006800000 */
[----:B------:R-:W-:-:S04]  /*18b70*/  DEPBAR.LE SB0, 0x0 ;  /* 0x000080000000791a */ /* 0x000fc80000000000 */
[CC--:B------:R-:W-:Y:S01]  /*18b80*/  ISETP.GE.AND P2, PT, R4.reuse, R0.reuse, PT ;  /* 0x000000000400720c */ /* 0x0c0fe20003f46270 */
[----:B------:R-:W3:Y:S01]  /*18b90*/  MUFU.TANH R163, R31 ;  /* 0x0000001f00a37308 */ /* 0x000ee20000002400 */
[-C--:B------:R-:W-:Y:S01]  /*18ba0*/  ISETP.GE.AND P3, PT, R4, R135.reuse, PT ;  /* 0x000000870400720c */ /* 0x080fe20003f66270 */
[----:B------:R-:W-:Y:S01]  /*18bb0*/  VIADD R4, R40, 0xffffff48 ;  /* 0xffffff4828047836 */ /* 0x000fe20000000000 */
[-C--:B------:R-:W-:Y:S01]  /*18bc0*/  ISETP.GE.AND P6, PT, R2, R0.reuse, PT ;  /* 0x000000000200720c */ /* 0x080fe20003fc6270 */
[----:B------:R-:W-:Y:S01]  /*18bd0*/  FMUL.FTZ R26, R26, UR4 ;  /* 0x000000041a1a7c20 */ /* 0x000fe20008410000 */
[-C--:B------:R-:W-:Y:S01]  /*18be0*/  ISETP.GE.AND P5, PT, R2, R135.reuse, PT ;  /* 0x000000870200720c */ /* 0x080fe20003fa6270 */
[----:B------:R-:W-:Y:S01]  /*18bf0*/  VIADD R2, R40, 0xffffff49 ;  /* 0xffffff4928027836 */ /* 0x000fe20000000000 */
[----:B------:R-:W-:Y:S01]  /*18c00*/  FSEL R32, R147, -INF , !P0 ;  /* 0xff80000093207808 */ /* 0x000fe20004000000 */
[----:B------:R-:W-:Y:S01]  /*18c10*/  FMUL.FTZ R147, R180, UR4 ;  /* 0x00000004b4937c20 */ /* 0x000fe20008410000 */
[----:B------:R-:W3:Y:S01]  /*18c20*/  MUFU.TANH R52, R52 ;  /* 0x0000003400347308 */ /* 0x000ee20000002400 */
[----:B------:R-:W-:Y:S01]  /*18c30*/  FSEL R166, R44, -INF , !P4 ;  /* 0xff8000002ca67808 */ /* 0x000fe20006000000 */
[----:B------:R-:W-:Y:S01]  /*18c40*/  FMUL.FTZ R24, R24, UR4 ;  /* 0x0000000418187c20 */ /* 0x000fe20008410000 */
[----:B----4-:R-:W-:Y:S01]  /*18c50*/  FSEL R175, R175, -INF , !P1 ;  /* 0xff800000afaf7808 */ /* 0x010fe20004800000 */
[----:B------:R-:W-:Y:S01]  /*18c60*/  FMUL.FTZ R25, R25, UR4 ;  /* 0x0000000419197c20 */ /* 0x000fe20008410000 */
[----:B------:R-:W-:Y:S01]  /*18c70*/  FSEL R186, R186, -INF , !P2 ;  /* 0xff800000baba7808 */ /* 0x000fe20005000000 */
[----:B------:R-:W-:Y:S01]  /*18c80*/  FMUL.FTZ R27, R27, UR4 ;  /* 0x000000041b1b7c20 */ /* 0x000fe20008410000 */
[----:B--2---:R-:W-:Y:S01]  /*18c90*/  FSEL R183, R47, -INF , !P3 ;  /* 0xff8000002fb77808 */ /* 0x004fe20005800000 */
[----:B------:R-:W2:Y:S01]  /*18ca0*/  MUFU.TANH R172, R28 ;  /* 0x0000001c00ac7308 */ /* 0x000ea20000002400 */
[-C--:B------:R-:W-:Y:S01]  /*18cb0*/  ISETP.GE.AND P4, PT, R4, R0.reuse, PT ;  /* 0x000000000400720c */ /* 0x080fe20003f86270 */
[----:B------:R-:W-:Y:S01]  /*18cc0*/  FMUL.FTZ R16, R16, UR4 ;  /* 0x0000000410107c20 */ /* 0x000fe20008410000 */
[-C--:B------:R-:W-:Y:S01]  /*18cd0*/  ISETP.GE.AND P1, PT, R4, R135.reuse, PT ;  /* 0x000000870400720c */ /* 0x080fe20003f26270 */
[----:B------:R-:W-:Y:S01]  /*18ce0*/  VIADD R4, R40, 0xffffff58 ;  /* 0xffffff5828047836 */ /* 0x000fe20000000000 */
[C---:B------:R-:W-:Y:S01]  /*18cf0*/  ISETP.GE.AND P2, PT, R2.reuse, R0, PT ;  /* 0x000000000200720c */ /* 0x040fe20003f46270 */
[----:B------:R-:W-:Y:S01]  /*18d00*/  FMUL.FTZ R17, R17, UR4 ;  /* 0x0000000411117c20 */ /* 0x000fe20008410000 */
[----:B------:R-:W-:Y:S01]  /*18d10*/  ISETP.GE.AND P3, PT, R2, R135, PT ;  /* 0x000000870200720c */ /* 0x000fe20003f66270 */
[----:B------:R-:W4:Y:S01]  /*18d20*/  MUFU.TANH R167, R35 ;  /* 0x0000002300a77308 */ /* 0x000f220000002400 */
[----:B------:R-:W-:Y:S01]  /*18d30*/  VIADD R2, R40, 0xffffff50 ;  /* 0xffffff5028027836 */ /* 0x000fe20000000000 */
[----:B------:R-:W-:Y:S01]  /*18d40*/  FSEL R188, R188, -INF , !P4 ;  /* 0xff800000bcbc7808 */ /* 0x000fe20006000000 */
[----:B------:R-:W-:Y:S01]  /*18d50*/  FMUL.FTZ R18, R18, UR4 ;  /* 0x0000000412127c20 */ /* 0x000fe20008410000 */
[----:B------:R-:W-:-:S02]  /*18d60*/  FSEL R181, R50, -INF , !P1 ;  /* 0xff80000032b57808 */ /* 0x000fc40004800000 */
[----:B------:R-:W-:Y:S02]  /*18d70*/  FSEL R184, R45, -INF , !P6 ;  /* 0xff8000002db87808 */ /* 0x000fe40007000000 */
[----:B------:R-:W4:Y:S01]  /*18d80*/  MUFU.TANH R147, R147 ;  /* 0x0000009300937308 */ /* 0x000f220000002400 */
[----:B------:R-:W-:Y:S02]  /*18d90*/  FSEL R185, R185, -INF , !P5 ;  /* 0xff800000b9b97808 */ /* 0x000fe40006800000 */
[CC--:B------:R-:W-:Y:S02]  /*18da0*/  ISETP.GE.AND P4, PT, R5.reuse, R0.reuse, PT ;  /* 0x000000000500720c */ /* 0x0c0fe40003f86270 */
[-C--:B------:R-:W-:Y:S01]  /*18db0*/  ISETP.GE.AND P1, PT, R5, R135.reuse, PT ;  /* 0x000000870500720c */ /* 0x080fe20003f26270 */
[----:B------:R-:W-:Y:S01]  /*18dc0*/  VIADD R5, R40, 0xffffff59 ;  /* 0xffffff5928057836 */ /* 0x000fe20000000000 */
[C---:B------:R-:W-:Y:S01]  /*18dd0*/  ISETP.GE.AND P6, PT, R2.reuse, R0, PT ;  /* 0x000000000200720c */ /* 0x040fe20003fc6270 */
[----:B------:R-:W4:Y:S01]  /*18de0*/  MUFU.TANH R142, R142 ;  /* 0x0000008e008e7308 */ /* 0x000f220000002400 */
[----:B------:R-:W-:-:S02]  /*18df0*/  ISETP.GE.AND P5, PT, R2, R135, PT ;  /* 0x000000870200720c */ /* 0x000fc40003fa6270 */
[----:B------:R-:W-:Y:S02]  /*18e00*/  FSEL R182, R49, -INF , !P2 ;  /* 0xff80000031b67808 */ /* 0x000fe40005000000 */
[----:B-1----:R-:W-:Y:S02]  /*18e10*/  FSEL R179, R51, -INF , !P3 ;  /* 0xff80000033b37808 */ /* 0x002fe40005800000 */
[----:B------:R-:W-:Y:S01]  /*18e20*/  FSEL R174, R174, -INF , !P6 ;  /* 0xff800000aeae7808 */ /* 0x000fe20007000000 */
[----:B------:R-:W1:Y:S01]  /*18e30*/  MUFU.TANH R165, R30 ;  /* 0x0000001e00a57308 */ /* 0x000e620000002400 */
[----:B-----5:R-:W-:Y:S02]  /*18e40*/  FSEL R169, R169, -INF , !P5 ;  /* 0xff800000a9a97808 */ /* 0x020fe40006800000 */
[CC--:B------:R-:W-:Y:S02]  /*18e50*/  ISETP.GE.AND P2, PT, R4.reuse, R0.reuse, PT ;  /* 0x000000000400720c */ /* 0x0c0fe40003f46270 */
[-C--:B------:R-:W-:Y:S01]  /*18e60*/  ISETP.GE.AND P3, PT, R4, R135.reuse, PT ;  /* 0x000000870400720c */ /* 0x080fe20003f66270 */
[C---:B------:R-:W-:Y:S01]  /*18e70*/  VIADD R4, R40.reuse, 0xffffff60 ;  /* 0xffffff6028047836 */ /* 0x040fe20000000000 */
[C---:B------:R-:W-:Y:S01]  /*18e80*/  ISETP.GE.AND P6, PT, R5.reuse, R0, PT ;  /* 0x000000000500720c */ /* 0x040fe20003fc6270 */
[----:B------:R-:W5:Y:S01]  /*18e90*/  MUFU.TANH R141, R22 ;  /* 0x00000016008d7308 */ /* 0x000f620000002400 */
[----:B------:R-:W-:Y:S01]  /*18ea0*/  ISETP.GE.AND P5, PT, R5, R135, PT ;  /* 0x000000870500720c */ /* 0x000fe20003fa6270 */
[----:B------:R-:W-:Y:S01]  /*18eb0*/  VIADD R5, R40, 0xffffff61 ;  /* 0xffffff6128057836 */ /* 0x000fe20000000000 */
[----:B---3--:R-:W-:-:S02]  /*18ec0*/  FSEL R168, R168, -INF , !P6 ;  /* 0xff800000a8a87808 */ /* 0x008fc40007000000 */
[----:B------:R-:W-:Y:S02]  /*18ed0*/  FSEL R163, R163, -INF , !P5 ;  /* 0xff800000a3a37808 */ /* 0x000fe40006800000 */
[----:B------:R-:W-:Y:S01]  /*18ee0*/  FSEL R180, R52, -INF , !P4 ;  /* 0xff80000034b47808 */ /* 0x000fe20006000000 */
[----:B------:R-:W3:Y:S01]  /*18ef0*/  MUFU.TANH R143, R143 ;  /* 0x0000008f008f7308 */ /* 0x000ee20000002400 */
[----:B--2---:R-:W-:Y:S02]  /*18f00*/  FSEL R172, R172, -INF , !P2 ;  /* 0xff800000acac7808 */ /* 0x004fe40005000000 */
[CC--:B------:R-:W-:Y:S02]  /*18f10*/  ISETP.GE.AND P6, PT, R6.reuse, R0.reuse, PT ;  /* 0x000000000600720c */ /* 0x0c0fe40003fc6270 */
[----:B------:R-:W-:Y:S01]  /*18f20*/  ISETP.GE.AND P5, PT, R6, R135, PT ;  /* 0x000000870600720c */ /* 0x000fe20003fa6270 */
[----:B------:R-:W-:Y:S01]  /*18f30*/  VIADD R6, R40, 0xffffff69 ;  /* 0xffffff6928067836 */ /* 0x000fe20000000000 */
[----:B----4-:R-:W-:Y:S01]  /*18f40*/  FSEL R167, R167, -INF , !P1 ;  /* 0xff800000a7a77808 */ /* 0x010fe20004800000 */
[----:B------:R-:W2:Y:S01]  /*18f50*/  MUFU.TANH R136, R136 ;  /* 0x0000008800887308 */ /* 0x000ea20000002400 */
[----:B------:R-:W-:-:S02]  /*18f60*/  ISETP.GE.AND P4, PT, R4, R0, PT ;  /* 0x000000000400720c */ /* 0x000fc40003f86270 */
[-C--:B------:R-:W-:Y:S02]  /*18f70*/  ISETP.GE.AND P2, PT, R5, R0.reuse, PT ;  /* 0x000000000500720c */ /* 0x080fe40003f46270 */
[-C--:B------:R-:W-:Y:S02]  /*18f80*/  ISETP.GE.AND P1, PT, R4, R135.reuse, PT ;  /* 0x000000870400720c */ /* 0x080fe40003f26270 */
[----:B------:R-:W-:Y:S01]  /*18f90*/  FSEL R147, R147, -INF , !P4 ;  /* 0xff80000093937808 */ /* 0x000fe20006000000 */
[----:B------:R-:W4:Y:S01]  /*18fa0*/  MUFU.TANH R145, R20 ;  /* 0x0000001400917308 */ /* 0x000f220000002400 */
[----:B------:R-:W-:Y:S02]  /*18fb0*/  FSEL R142, R142, -INF , !P2 ;  /* 0xff8000008e8e7808 */ /* 0x000fe40005000000 */
[C---:B------:R-:W-:Y:S02]  /*18fc0*/  ISETP.GE.AND P4, PT, R6.reuse, R0, PT ;  /* 0x000000000600720c */ /* 0x040fe40003f86270 */
[-C--:B------:R-:W-:Y:S01]  /*18fd0*/  ISETP.GE.AND P2, PT, R6, R135.reuse, PT ;  /* 0x000000870600720c */ /* 0x080fe20003f46270 */
[----:B------:R-:W-:Y:S01]  /*18fe0*/  VIADD R6, R40, 0xffffff71 ;  /* 0xffffff7128067836 */ /* 0x000fe20000000000 */
[----:B-1----:R-:W-:Y:S01]  /*18ff0*/  FSEL R165, R165, -INF , !P3 ;  /* 0xff800000a5a57808 */ /* 0x002fe20005800000 */
[----:B------:R-:W1:Y:S01]  /*19000*/  MUFU.TANH R140, R21 ;  /* 0x00000015008c7308 */ /* 0x000e620000002400 */
[----:B------:R-:W-:-:S02]  /*19010*/  ISETP.GE.AND P3, PT, R5, R135, PT ;  /* 0x000000870500720c */ /* 0x000fc40003f66270 */
[----:B-----5:R-:W-:Y:S02]  /*19020*/  FSEL R141, R141, -INF , !P5 ;  /* 0xff8000008d8d7808 */ /* 0x020fe40006800000 */
[----:B---3--:R-:W-:Y:S02]  /*19030*/  FSEL R143, R143, -INF , !P1 ;  /* 0xff8000008f8f7808 */ /* 0x008fe40004800000 */
[----:B--2---:R-:W-:Y:S01]  /*19040*/  FSEL R136, R136, -INF , !P3 ;  /* 0xff80000088887808 */ /* 0x004fe20005800000 */
[----:B------:R-:W2:Y:S01]  /*19050*/  MUFU.TANH R4, R26 ;  /* 0x0000001a00047308 */ /* 0x000ea20000002400 */
[CC--:B------:R-:W-:Y:S02]  /*19060*/  ISETP.GE.AND P0, PT, R6.reuse, R0.reuse, PT ;  /* 0x000000000600720c */ /* 0x0c0fe40003f06270 */
[----:B------:R-:W-:Y:S01]  /*19070*/  ISETP.GE.AND P5, PT, R6, R135, PT ;  /* 0x000000870600720c */ /* 0x000fe20003fa6270 */
[----:B------:R-:W-:Y:S01]  /*19080*/  FMUL.FTZ R6, R19, UR4 ;  /* 0x0000000413067c20 */ /* 0x000fe20008410000 */
[----:B------:R-:W-:-:S02]  /*19090*/  ISETP.GE.AND P3, PT, R7, R0, PT ;  /* 0x000000000700720c */ /* 0x000fc40003f66270 */
[----:B------:R-:W-:Y:S01]  /*190a0*/  ISETP.GE.AND P1, PT, R7, R135, PT ;  /* 0x000000870700720c */ /* 0x000fe20003f26270 */
[----:B------:R-:W3:Y:S01]  /*190b0*/  MUFU.TANH R2, R23 ;  /* 0x0000001700027308 */ /* 0x000ee20000002400 */
[C---:B------:R-:W-:Y:S01]  /*190c0*/  VIADD R7, R40.reuse, 0xffffff78 ;  /* 0xffffff7828077836 */ /* 0x040fe20000000000 */
[----:B----4-:R-:W-:Y:S01]  /*190d0*/  FSEL R145, R145, -INF , !P6 ;  /* 0xff80000091917808 */ /* 0x010fe20007000000 */
[----:B------:R-:W-:Y:S01]  /*190e0*/  VIADD R40, R40, 0xffffff79 ;  /* 0xffffff7928287836 */ /* 0x000fe20000000000 */
[----:B-1----:R-:W-:Y:S02]  /*190f0*/  FSEL R140, R140, -INF , !P4 ;  /* 0xff8000008c8c7808 */ /* 0x002fe40006000000 */
[-C--:B------:R-:W-:Y:S02]  /*19100*/  ISETP.GE.AND P6, PT, R7, R0.reuse, PT ;  /* 0x000000000700720c */ /* 0x080fe40003fc6270 */
[----:B------:R-:W1:Y:S01]  /*19110*/  MUFU.TANH R138, R24 ;  /* 0x00000018008a7308 */ /* 0x000e620000002400 */
[----:B------:R-:W-:-:S02]  /*19120*/  ISETP.GE.AND P4, PT, R40, R0, PT ;  /* 0x000000002800720c */ /* 0x000fc40003f86270 */
[----:B--2---:R-:W-:Y:S02]  /*19130*/  FSEL R0, R4, -INF , !P1 ;  /* 0xff80000004007808 */ /* 0x004fe40004800000 */
[----:B------:R-:W-:-:S03]  /*19140*/  ISETP.GE.AND P1, PT, R133, 0x3, PT ;  /* 0x000000038500780c */ /* 0x000fc60003f26270 */
[----:B------:R-:W2:Y:S01]  /*19150*/  MUFU.TANH R149, R25 ;  /* 0x0000001900957308 */ /* 0x000ea20000002400 */
[----:B---3--:R-:W-:Y:S02]  /*19160*/  FSEL R2, R2, -INF , !P2 ;  /* 0xff80000002027808 */ /* 0x008fe40005000000 */
[----:B------:R-:W-:-:S05]  /*19170*/  ISETP.GE.AND P2, PT, R40, R135, PT ;  /* 0x000000872800720c */ /* 0x000fca0003f46270 */
[----:B------:R-:W3:Y:S01]  /*19180*/  MUFU.TANH R5, R27 ;  /* 0x0000001b00057308 */ /* 0x000ee20000002400 */
[----:B-1----:R-:W-:Y:S01]  /*19190*/  FSEL R138, R138, -INF , !P3 ;  /* 0xff8000008a8a7808 */ /* 0x002fe20005800000 */
[----:B------:R-:W-:Y:S01]  /*191a0*/  BAR.SYNC.DEFER_BLOCKING 0x0 ;  /* 0x0000000000007b1d */ /* 0x000fe20000010000 */
[----:B------:R-:W-:-:S05]  /*191b0*/  ISETP.GE.AND P3, PT, R7, R135, PT ;  /* 0x000000870700720c */ /* 0x000fca0003f66270 */
[----:B------:R-:W1:Y:S01]  /*191c0*/  MUFU.TANH R151, R16 ;  /* 0x0000001000977308 */ /* 0x000e620000002400 */
[----:B--2---:R-:W-:Y:S02]  /*191d0*/  FSEL R149, R149, -INF , !P0 ;  /* 0xff80000095957808 */ /* 0x004fe40004000000 */
[----:B------:R-:W-:-:S05]  /*191e0*/  ISETP.NE.AND P0, PT, R137, RZ, PT ;  /* 0x000000ff8900720c */ /* 0x000fca0003f05270 */
[----:B------:R-:W2:Y:S01]  /*191f0*/  MUFU.TANH R146, R17 ;  /* 0x0000001100927308 */ /* 0x000ea20000002400 */
[----:B---3--:R-:W-:-:S07]  /*19200*/  FSEL R137, R5, -INF , !P5 ;  /* 0xff80000005897808 */ /* 0x008fce0006800000 */
[----:B------:R-:W3:Y:S01]  /*19210*/  MUFU.TANH R144, R18 ;  /* 0x0000001200907308 */ /* 0x000ee20000002400 */
[----:B-1----:R-:W-:-:S07]  /*19220*/  FSEL R151, R151, -INF , !P6 ;  /* 0xff80000097977808 */ /* 0x002fce0007000000 */
[----:B------:R-:W1:Y:S01]  /*19230*/  MUFU.TANH R6, R6 ;  /* 0x0000000600067308 */ /* 0x000e620000002400 */
[----:B--2---:R-:W-:Y:S02]  /*19240*/  FSEL R146, R146, -INF , !P4 ;  /* 0xff80000092927808 */ /* 0x004fe40006000000 */
[----:B---3--:R-:W-:Y:S02]  /*19250*/  FSEL R144, R144, -INF , !P3 ;  /* 0xff80000090907808 */ /* 0x008fe40005800000 */
[----:B-1----:R-:W-:Y:S01]  /*19260*/  FSEL R135, R6, -INF , !P2 ;  /* 0xff80000006877808 */ /* 0x002fe20005000000 */
        /* <DEDUP_REMOVED lines=64> */
.L_x_2428:
        /* <DEDUP_REMOVED lines=8> */
.L_x_2429:
        /* <DEDUP_REMOVED lines=37> */
.L_x_2427:
[----:B--2---:R-:W-:Y:S01]  /*19940*/  FMNMX3.FTZ R5, R132, R156, R42, !PT ;  /* 0x0000009c84057276 */ /* 0x004fe2000781002a */
        /* <DEDUP_REMOVED lines=35> */
[----:B------:R-:W-:Y:S02]  /*19b80*/  LOP3.LUT P3, RZ, R139, 0x2, RZ, 0xc0, !PT ;  /* 0x000000028bff7812 */ /* 0x000fe4000786c0ff */
[----:B------:R-:W-:Y:S01]  /*19b90*/  VIMNMX R133, PT, PT, R133, 0x2, !PT ;  /* 0x0000000285857848 */ /* 0x000fe20007fe0100 */
[----:B------:R-:W3:Y:S01]  /*19ba0*/  SHFL.BFLY PT, R4, R7, 0x2, 0x1f ;  /* 0x0c401f0007047f89 */ /* 0x000ee200000e0000 */
[----:B------:R-:W-:-:S02]  /*19bb0*/  SEL R25, R209, 0xffffffe0, !P3 ;  /* 0xffffffe0d1197807 */ /* 0x000fc40005800000 */
[----:B------:R-:W-:Y:S02]  /*19bc0*/  IADD3 R226, PT, PT, R133, -0x3, RZ ;  /* 0xfffffffd85e27810 */ /* 0x000fe40007ffe0ff */
        /* <DEDUP_REMOVED lines=20> */
[--C-:B------:R-:W-:Y:S01]  /*19d10*/  FFMA.FTZ R152, R46, UR4, -R155.reuse ;  /* 0x000000042e987c23 */ /* 0x100fe2000801089b */
        /* <DEDUP_REMOVED lines=9> */
[--C-:B------:R-:W-:Y:S01]  /*19db0*/  FFMA.FTZ R166, R166, UR4, -R155.reuse ;  /* 0x00000004a6a67c23 */ /* 0x100fe2000801089b */
        /* <DEDUP_REMOVED lines=29> */
[--C-:B------:R-:W-:Y:S01]  /*19f90*/  FFMA.FTZ R104, R66, UR4, -R155.reuse ;  /* 0x0000000442687c23 */ /* 0x100fe2000801089b */
[----:B------:R-:W1:Y:S01]  /*19fa0*/  MUFU.EX2 R160, R160 ;  /* 0x000000a000a07308 */ /* 0x000e620000000800 */
[-C--:B------:R-:W-:Y:S01]  /*19fb0*/  FMUL.FTZ R56, R80, R161.reuse ;  /* 0x000000a150387220 */ /* 0x080fe20000410000 */
[----:B----4-:R-:W-:Y:S01]  /*19fc0*/  F2FP.F16.F32.PACK_AB R5, R134, R148 ;  /* 0x000000948605723e */ /* 0x010fe200000000ff */
[-C--:B------:R-:W-:Y:S01]  /*19fd0*/  FMUL.FTZ R57, R81, R161.reuse ;  /* 0x000000a151397220 */ /* 0x080fe20000410000 */
[-C--:B------:R-:W-:Y:S01]  /*19fe0*/  FMUL.FTZ R76, R76, R161.reuse ;  /* 0x000000a14c4c7220 */ /* 0x080fe20000410000 */
[-C--:B------:R-:W-:Y:S01]  /*19ff0*/  FMUL.FTZ R77, R77, R161.reuse ;  /* 0x000000a14d4d7220 */ /* 0x080fe20000410000 */
[-C--:B------:R-:W-:Y:S01]  /*1a000*/  FMUL.FTZ R33, R105, R161.reuse ;  /* 0x000000a169217220 */ /* 0x080fe20000410000 */
[-C--:B------:R-:W-:Y:S01]  /*1a010*/  FMUL.FTZ R92, R92, R161.reuse ;  /* 0x000000a15c5c7220 */ /* 0x080fe20000410000 */
[-C--:B------:R-:W-:Y:S01]  /*1a020*/  FMUL.FTZ R93, R93, R161.reuse ;  /* 0x000000a15d5d7220 */ /* 0x080fe20000410000 */
[--C-:B------:R-:W-:Y:S01]  /*1a030*/  FFMA.FTZ R105, R199, UR4, -R150.reuse ;  /* 0x00000004c7697c23 */ /* 0x100fe20008010896 */
[----:B-1----:R-:W-:Y:S01]  /*1a040*/  F2FP.F16.F32.PACK_AB R7, R159, R132 ;  /* 0x000000849f07723e */ /* 0x002fe200000000ff */
[----:B------:R-:W-:Y:S01]  /*1a050*/  MUFU.EX2 R104, R104 ;  /* 0x0000006800687308 */ /* 0x000fe20000000800 */
[-C--:B------:R-:W-:Y:S01]  /*1a060*/  FMUL.FTZ R9, R129, R161.reuse ;  /* 0x000000a181097220 */ /* 0x080fe20000410000 */
[-C--:B------:R-:W-:Y:S01]  /*1a070*/  FMUL.FTZ R16, R120, R161.reuse ;  /* 0x000000a178107220 */ /* 0x080fe20000410000 */
        /* <DEDUP_REMOVED lines=19> */
[-C--:B------:R-:W-:Y:S01]  /*1a1b0*/  FMUL.FTZ R95, R95, R160.reuse ;  /* 0x000000a05f5f7220 */ /* 0x080fe20000410000 */
[----:B------:R-:W3:Y:S01]  /*1a1c0*/  LDSM.16.MT88.4 R64, [R210+0x10800] ;  /* 0x01080000d240783b */ /* 0x000ee20000004200 */
[--C-:B------:R-:W-:Y:S01]  /*1a1d0*/  FFMA.FTZ R106, R202, UR4, -R155.reuse ;  /* 0x00000004ca6a7c23 */ /* 0x100fe2000801089b */
[--C-:B------:R-:W-:Y:S01]  /*1a1e0*/  FFMA.FTZ R107, R200, UR4, -R155.reuse ;  /* 0x00000004c86b7c23 */ /* 0x100fe2000801089b */
        /* <DEDUP_REMOVED lines=52> */
[--C-:B------:R-:W-:Y:S01]  /*1a530*/  FFMA.FTZ R129, R171, UR4, -R150.reuse ;  /* 0x00000004ab817c23 */ /* 0x100fe20008010896 */
[--C-:B------:R-:W-:Y:S01]  /*1a540*/  FFMA.FTZ R171, R192, UR4, -R155.reuse ;  /* 0x00000004c0ab7c23 */ /* 0x100fe2000801089b */
[----:B------:R-:W-:Y:S01]  /*1a550*/  MUFU.EX2 R130, R130 ;  /* 0x0000008200827308 */ /* 0x000fe20000000800 */
[----:B------:R-:W4:Y:S01]  /*1a560*/  LDSM.16.MT88.4 R92, [R3+0x10800] ;  /* 0x01080000035c783b */ /* 0x000f220000004200 */
        /* <DEDUP_REMOVED lines=22> */
[--C-:B------:R-:W-:Y:S01]  /*1a6d0*/  FFMA.FTZ R125, R194, UR4, -R155.reuse ;  /* 0x00000004c27d7c23 */ /* 0x100fe2000801089b */
[--C-:B------:R-:W-:Y:S01]  /*1a6e0*/  FFMA.FTZ R164, R173, UR4, -R150.reuse ;  /* 0x00000004ada47c23 */ /* 0x100fe20008010896 */
[----:B------:R-:W-:Y:S01]  /*1a6f0*/  FFMA.FTZ R173, R170, UR4, -R155 ;  /* 0x00000004aaad7c23 */ /* 0x000fe2000801089b */
[----:B------:R-:W-:Y:S01]  /*1a700*/  MUFU.EX2 R127, R127 ;  /* 0x0000007f007f7308 */ /* 0x000fe20000000800 */
[C---:B------:R-:W-:Y:S01]  /*1a710*/  HMMA.16816.F32 R20, R4.reuse, R22, R116 ;  /* 0x000000160414723c */ /* 0x040fe20000001874 */
[--C-:B------:R-:W-:Y:S01]  /*1a720*/  FFMA.FTZ R165, R165, UR4, -R150.reuse ;  /* 0x00000004a5a57c23 */ /* 0x100fe20008010896 */
[--C-:B------:R-:W-:Y:S01]  /*1a730*/  FFMA.FTZ R180, R163, UR4, -R150.reuse ;  /* 0x00000004a3b47c23 */ /* 0x100fe20008010896 */
[----:B------:R-:W4:Y:S01]  /*1a740*/  MUFU.EX2 R124, R124 ;  /* 0x0000007c007c7308 */ /* 0x000f220000000800 */
[----:B------:R-:W-:Y:S01]  /*1a750*/  FFMA.FTZ R169, R169, UR4, -R150 ;  /* 0x00000004a9a97c23 */ /* 0x000fe20008010896 */
[----:B------:R-:W-:Y:S01]  /*1a760*/  FFMA.FTZ R161, R231, R161, R156 ;  /* 0x000000a1e7a17223 */ /* 0x000fe2000001009c */
[----:B------:R-:W-:Y:S01]  /*1a770*/  FFMA.FTZ R229, R229, R160, R148 ;  /* 0x000000a0e5e57223 */ /* 0x000fe20000010094 */
[----:B------:R-:W-:Y:S01]  /*1a780*/  MUFU.EX2 R126, R126 ;  /* 0x0000007e007e7308 */ /* 0x000fe20000000800 */
[C---:B------:R-:W-:Y:S01]  /*1a790*/  HMMA.16816.F32 R52, R4.reuse, R54, R84 ;  /* 0x000000360434723c */ /* 0x040fe20000001854 */
[----:B------:R-:W-:Y:S01]  /*1a7a0*/  LDSM.16.MT88.4 R84, [R3+0xc800] ;  /* 0x00c800000354783b */ /* 0x000fe20000004200 */
[----:B------:R-:W-:Y:S01]  /*1a7b0*/  FADD.FTZ R154, R154, R161 ;  /* 0x000000a19a9a7221 */ /* 0x000fe20000010000 */
[----:B------:R-:W4:Y:S01]  /*1a7c0*/  MUFU.EX2 R125, R125 ;  /* 0x0000007d007d7308 */ /* 0x000f220000000800 */
[----:B------:R-:W-:Y:S01]  /*1a7d0*/  FADD.FTZ R229, R134, R229 ;  /* 0x000000e586e57221 */ /* 0x000fe20000010000 */
[--C-:B------:R-:W-:Y:S01]  /*1a7e0*/  FFMA.FTZ R112, R141, UR4, -R150.reuse ;  /* 0x000000048d707c23 */ /* 0x100fe20008010896 */
[----:B------:R-:W-:Y:S01]  /*1a7f0*/  FFMA.FTZ R140, R140, UR4, -R155 ;  /* 0x000000048c8c7c23 */ /* 0x000fe2000801089b */
[----:B------:R-:W4:Y:S01]  /*1a800*/  MUFU.EX2 R164, R164 ;  /* 0x000000a400a47308 */ /* 0x000f220000000800 */
[C---:B-1----:R-:W-:Y:S01]  /*1a810*/  HMMA.16816.F32 R72, R4.reuse, R96, R72 ;  /* 0x000000600448723c */ /* 0x042fe20000001848 */
[----:B--2---:R-:W-:Y:S01]  /*1a820*/  F2FP.F16.F32.PACK_AB R96, R106, R111 ;  /* 0x0000006f6a60723e */ /* 0x004fe200000000ff */
[--C-:B------:R-:W-:Y:S01]  /*1a830*/  FFMA.FTZ R143, R143, UR4, -R150.reuse ;  /* 0x000000048f8f7c23 */ /* 0x100fe20008010896 */
[----:B-----5:R-:W-:Y:S01]  /*1a840*/  F2FP.F16.F32.PACK_AB R97, R109, R110 ;  /* 0x0000006e6d61723e */ /* 0x020fe200000000ff */
[----:B------:R-:W-:Y:S01]  /*1a850*/  MUFU.EX2 R170, R190 ;  /* 0x000000be00aa7308 */ /* 0x000fe20000000800 */
[--C-:B------:R-:W-:Y:S01]  /*1a860*/  FFMA.FTZ R136, R136, UR4, -R150.reuse ;  /* 0x0000000488887c23 */ /* 0x100fe20008010896 */
[----:B------:R-:W-:Y:S01]  /*1a870*/  FFMA.FTZ R141, R2, UR4, -R150 ;  /* 0x00000004028d7c23 */ /* 0x000fe20008010896 */
[----:B------:R-:W-:Y:S01]  /*1a880*/  FADD.FTZ R153, R153, R154 ;  /* 0x0000009a99997221 */ /* 0x000fe20000010000 */
[----:B------:R-:W-:Y:S01]  /*1a890*/  HMMA.16816.F32 R4, R4, R98, R100 ;  /* 0x000000620404723c */ /* 0x000fe20000001864 */
[----:B------:R-:W-:Y:S01]  /*1a8a0*/  F2FP.F16.F32.PACK_AB R98, R104, R107 ;  /* 0x0000006b6862723e */ /* 0x000fe200000000ff */
[----:B------:R-:W1:Y:S01]  /*1a8b0*/  MUFU.EX2 R173, R173 ;  /* 0x000000ad00ad7308 */ /* 0x000e620000000800 */
[----:B---3--:R-:W-:Y:S01]  /*1a8c0*/  F2FP.F16.F32.PACK_AB R99, R105, R108 ;  /* 0x0000006c6963723e */ /* 0x008fe200000000ff */
[----:B------:R-:W-:Y:S01]  /*1a8d0*/  LDSM.16.MT88.4 R100, [R128+0x5800] ;  /* 0x005800008064783b */ /* 0x000fe20000004200 */
[----:B------:R-:W-:Y:S01]  /*1a8e0*/  FADD.FTZ R132, R132, R229 ;  /* 0x000000e584847221 */ /* 0x000fe20000010000 */
[----:B------:R-:W-:Y:S01]  /*1a8f0*/  MUFU.EX2 R177, R177 ;  /* 0x000000b100b17308 */ /* 0x000fe20000000800 */
[----:B------:R-:W-:Y:S01]  /*1a900*/  FADD.FTZ R152, R152, R153 ;  /* 0x0000009998987221 */ /* 0x000fe20000010000 */
[----:B------:R-:W-:Y:S01]  /*1a910*/  LDSM.16.MT88.4 R116, [R3+0xf800] ;  /* 0x00f800000374783b */ /* 0x000fe20000004200 */
[----:B------:R-:W-:Y:S01]  /*1a920*/  FADD.FTZ R159, R159, R132 ;  /* 0x000000849f9f7221 */ /* 0x000fe20000010000 */
[C---:B------:R-:W-:Y:S01]  /*1a930*/  HMMA.16816.F32 R40, R96.reuse, R64, R40 ;  /* 0x000000406028723c */ /* 0x040fe20000001828 */
[----:B------:R-:W2:Y:S01]  /*1a940*/  MUFU.EX2 R176, R176 ;  /* 0x000000b000b07308 */ /* 0x000ea20000000800 */
[----:B------:R-:W-:Y:S01]  /*1a950*/  FADD.FTZ R111, R111, R152 ;  /* 0x000000986f6f7221 */ /* 0x000fe20000010000 */
[----:B------:R-:W-:Y:S01]  /*1a960*/  FADD.FTZ R110, R110, R159 ;  /* 0x0000009f6e6e7221 */ /* 0x000fe20000010000 */
[----:B------:R-:W-:Y:S01]  /*1a970*/  FFMA.FTZ R138, R138, UR4, -R155 ;  /* 0x000000048a8a7c23 */ /* 0x000fe2000801089b */
[----:B------:R3:W-:Y:S01]  /*1a980*/  MUFU.EX2 R175, R187 ;  /* 0x000000bb00af7308 */ /* 0x0007e20000000800 */
[----:B------:R-:W-:Y:S01]  /*1a990*/  FADD.FTZ R106, R106, R111 ;  /* 0x0000006f6a6a7221 */ /* 0x000fe20000010000 */
[----:B------:R-:W-:Y:S01]  /*1a9a0*/  FADD.FTZ R109, R109, R110 ;  /* 0x0000006e6d6d7221 */ /* 0x000fe20000010000 */
[C---:B------:R-:W-:Y:S01]  /*1a9b0*/  HMMA.16816.F32 R44, R96.reuse, R66, R44 ;  /* 0x00000042602c723c */ /* 0x040fe2000000182c */
[----:B------:R-:W5:Y:S01]  /*1a9c0*/  LDSM.16.MT88.4 R64, [R162+0x4800] ;  /* 0x00480000a240783b */ /* 0x000f620000004200 */
[----:B------:R-:W2:Y:S01]  /*1a9d0*/  MUFU.EX2 R178, R178 ;  /* 0x000000b200b27308 */ /* 0x000ea20000000800 */
[----:B------:R-:W-:Y:S01]  /*1a9e0*/  FADD.FTZ R107, R107, R106 ;  /* 0x0000006a6b6b7221 */ /* 0x000fe20000010000 */
[----:B------:R-:W-:Y:S01]  /*1a9f0*/  FADD.FTZ R108, R108, R109 ;  /* 0x0000006d6c6c7221 */ /* 0x000fe20000010000 */
[----:B------:R-:W-:Y:S01]  /*1aa00*/  FFMA.FTZ R149, R149, UR4, -R155 ;  /* 0x0000000495957c23 */ /* 0x000fe2000801089b */
[----:B------:R-:W-:Y:S01]  /*1aa10*/  MUFU.EX2 R184, R184 ;  /* 0x000000b800b87308 */ /* 0x000fe20000000800 */
[----:B------:R-:W-:Y:S01]  /*1aa20*/  FADD.FTZ R104, R104, R107 ;  /* 0x0000006b68687221 */ /* 0x000fe20000010000 */
[C---:B----4-:R-:W-:Y:S01]  /*1aa30*/  HMMA.16816.F32 R56, R96.reuse, R68, R56 ;  /* 0x000000446038723c */ /* 0x050fe20000001838 */
[----:B------:R-:W-:Y:S01]  /*1aa40*/  FADD.FTZ R105, R105, R108 ;  /* 0x0000006c69697221 */ /* 0x000fe20000010000 */
[----:B------:R-:W-:Y:S01]  /*1aa50*/  MUFU.EX2 R189, R189 ;  /* 0x000000bd00bd7308 */ /* 0x000fe20000000800 */
[--C-:B---3--:R-:W-:Y:S01]  /*1aa60*/  FFMA.FTZ R187, R186, UR4, -R155.reuse ;  /* 0x00000004babb7c23 */ /* 0x108fe2000801089b */
[--C-:B------:R-:W-:Y:S01]  /*1aa70*/  FFMA.FTZ R186, R185, UR4, -R150.reuse ;  /* 0x00000004b9ba7c23 */ /* 0x100fe20008010896 */
[----:B------:R-:W-:Y:S01]  /*1aa80*/  FFMA.FTZ R185, R172, UR4, -R155 ;  /* 0x00000004acb97c23 */ /* 0x000fe2000801089b */
[----:B------:R-:W-:Y:S01]  /*1aa90*/  MUFU.EX2 R182, R182 ;  /* 0x000000b600b67308 */ /* 0x000fe20000000800 */
[----:B------:R-:W-:Y:S01]  /*1aaa0*/  FFMA.FTZ R172, R167, UR4, -R150 ;  /* 0x00000004a7ac7c23 */ /* 0x000fe20008010896 */
[----:B------:R-:W-:Y:S01]  /*1aab0*/  HMMA.16816.F32 R60, R96, R70, R60 ;  /* 0x00000046603c723c */ /* 0x000fe2000000183c */
[----:B------:R-:W3:Y:S01]  /*1aac0*/  LDSM.16.MT88.4 R68, [R210+0x11000] ;  /* 0x01100000d244783b */ /* 0x000ee20000004200 */
[----:B------:R-:W4:Y:S01]  /*1aad0*/  MUFU.EX2 R187, R187 ;  /* 0x000000bb00bb7308 */ /* 0x000f220000000800 */
[----:B------:R-:W-:-:S03]  /*1aae0*/  MOV R132, R158 ;  /* 0x0000009e00847202 */ /* 0x000fc60000000f00 */
[----:B------:R-:W-:Y:S02]  /*1aaf0*/  MUFU.EX2 R183, R183 ;  /* 0x000000b700b77308 */ /* 0x000fe40000000800 */
[C---:B------:R-:W-:Y:S02]  /*1ab00*/  HMMA.16816.F32 R32, R96.reuse, R76, R32 ;  /* 0x0000004c6020723c */ /* 0x040fe40000001820 */
[----:B------:R-:W4:Y:S04]  /*1ab10*/  MUFU.EX2 R186, R186 ;  /* 0x000000ba00ba7308 */ /* 0x000f280000000800 */
[----:B------:R-:W-:Y:S02]  /*1ab20*/  MUFU.EX2 R188, R188 ;  /* 0x000000bc00bc7308 */ /* 0x000fe40000000800 */
[C---:B------:R-:W-:Y:S01]  /*1ab30*/  HMMA.16816.F32 R36, R96.reuse, R78, R36 ;  /* 0x0000004e6024723c */ /* 0x040fe20000001824 */
[----:B------:R-:W1:Y:S01]  /*1ab40*/  LDSM.16.MT88.4 R76, [R210+0xd000] ;  /* 0x00d00000d24c783b */ /* 0x000e620000004200 */
[----:B------:R-:W4:Y:S04]  /*1ab50*/  MUFU.EX2 R179, R179 ;  /* 0x000000b300b37308 */ /* 0x000f280000000800 */
[----:B------:R-:W-:Y:S02]  /*1ab60*/  MUFU.EX2 R174, R174 ;  /* 0x000000ae00ae7308 */ /* 0x000fe40000000800 */
[C---:B------:R-:W-:Y:S02]  /*1ab70*/  HMMA.16816.F32 R24, R96.reuse, R80, R24 ;  /* 0x000000506018723c */ /* 0x040fe40000001818 */
[----:B------:R-:W4:Y:S04]  /*1ab80*/  MUFU.EX2 R181, R181 ;  /* 0x000000b500b57308 */ /* 0x000f280000000800 */
[----:B------:R-:W-:Y:S02]  /*1ab90*/  MUFU.EX2 R185, R185 ;  /* 0x000000b900b97308 */ /* 0x000fe40000000800 */
[C---:B------:R-:W-:Y:S01]  /*1aba0*/  HMMA.16816.F32 R28, R96.reuse, R82, R28 ;  /* 0x00000052601c723c */ /* 0x040fe2000000181c */
[----:B------:R-:W2:Y:S01]  /*1abb0*/  LDSM.16.MT88.4 R80, [R162+0x1000] ;  /* 0x00100000a250783b */ /* 0x000ea20000004200 */
[----:B------:R-:W-:Y:S04]  /*1abc0*/  MUFU.EX2 R168, R168 ;  /* 0x000000a800a87308 */ /* 0x000fe80000000800 */
[----:B------:R-:W-:Y:S02]  /*1abd0*/  MUFU.EX2 R167, R169 ;  /* 0x000000a900a77308 */ /* 0x000fe40000000800 */
[C---:B------:R-:W-:Y:S02]  /*1abe0*/  HMMA.16816.F32 R8, R96.reuse, R88, R8 ;  /* 0x000000586008723c */ /* 0x040fe40000001808 */
[----:B------:R-:W4:Y:S04]  /*1abf0*/  MUFU.EX2 R172, R172 ;  /* 0x000000ac00ac7308 */ /* 0x000f280000000800 */
[----:B------:R-:W-:Y:S02]  /*1ac00*/  MUFU.EX2 R165, R165 ;  /* 0x000000a500a57308 */ /* 0x000fe40000000800 */
[C---:B------:R-:W-:Y:S01]  /*1ac10*/  HMMA.16816.F32 R12, R96.reuse, R90, R12 ;  /* 0x0000005a600c723c */ /* 0x040fe2000000180c */
[----:B------:R-:W-:Y:S01]  /*1ac20*/  LDSM.16.MT88.4 R88, [R3+0xd000] ;  /* 0x00d000000358783b */ /* 0x000fe20000004200 */
[----:B------:R-:W4:Y:S04]  /*1ac30*/  MUFU.EX2 R180, R180 ;  /* 0x000000b400b47308 */ /* 0x000f280000000800 */
        /* <DEDUP_REMOVED lines=8> */
[----:B-----5:R-:W-:Y:S01]  /*1acc0*/  HMMA.16816.F32 R72, R96, R64, R72 ;  /* 0x000000406048723c */ /* 0x020fe20000001848 */
        /* <DEDUP_REMOVED lines=13> */
[----:B------:R-:W-:Y:S01]  /*1ada0*/  HMMA.16816.F32 R16, R96, R84, R16 ;  /* 0x000000546010723c */ /* 0x000fe20000001810 */
[----:B------:R-:W-:Y:S01]  /*1adb0*/  FADD.FTZ R125, R125, R126 ;  /* 0x0000007e7d7d7221 */ /* 0x000fe20000010000 */
[----:B------:R-:W-:-:S06]  /*1adc0*/  FADD.FTZ R164, R129, R164 ;  /* 0x000000a481a47221 */ /* 0x000fcc0000010000 */
[----:B------:R-:W-:Y:S01]  /*1add0*/  HMMA.16816.F32 R20, R96, R86, R20 ;  /* 0x000000566014723c */ /* 0x000fe20000001814 */
[----:B------:R-:W5:Y:S04]  /*1ade0*/  LDSM.16.MT88.4 R96, [R128+0x5000] ;  /* 0x005000008060783b */ /* 0x000f680000004200 */
[----:B------:R-:W5:Y:S03]  /*1adf0*/  LDSM.16.MT88.4 R84, [R128+0x1000] ;  /* 0x001000008054783b */ /* 0x000f660000004200 */
        /* <DEDUP_REMOVED lines=56> */
[----:B------:R-:W-:Y:S07]  /*1b180*/  LDSM.16.MT88.4 R100, [R3+0x12800] ;  /* 0x012800000364783b */ /* 0x000fee0000004200 */
        /* <DEDUP_REMOVED lines=50> */
[----:B------:R-:W3:Y:S03]  /*1b4b0*/  LDSM.16.MT88.4 R76, [R162+0x6800] ;  /* 0x00680000a24c783b */ /* 0x000ee60000004200 */
[C---:B--2---:R-:W-:Y:S08]  /*1b4c0*/  HMMA.16816.F32 R40, R68.reuse, R80, R40 ;  /* 0x000000504428723c */ /* 0x044ff00000001828 */
[C---:B------:R-:W-:Y:S01]  /*1b4d0*/  HMMA.16816.F32 R44, R68.reuse, R82, R44 ;  /* 0x00000052442c723c */ /* 0x040fe2000000182c */
[----:B------:R-:W2:Y:S07]  /*1b4e0*/  LDSM.16.MT88.4 R80, [R3+0xf000] ;  /* 0x00f000000350783b */ /* 0x000eae0000004200 */
[----:B----4-:R-:W-:Y:S01]  /*1b4f0*/  HMMA.16816.F32 R8, R68, R96, R8 ;  /* 0x000000604408723c */ /* 0x010fe20000001808 */
[--C-:B------:R-:W-:Y:S01]  /*1b500*/  FFMA.FTZ R96, R147, UR4, -R155.reuse ;  /* 0x0000000493607c23 */ /* 0x100fe2000801089b */
[----:B------:R-:W-:-:S06]  /*1b510*/  FFMA.FTZ R147, R145, UR4, -R155 ;  /* 0x0000000491937c23 */ /* 0x000fcc000801089b */
[C---:B------:R-:W-:Y:S01]  /*1b520*/  HMMA.16816.F32 R48, R68.reuse, R100, R48 ;  /* 0x000000644430723c */ /* 0x040fe20000001830 */
[----:B------:R-:W-:Y:S01]  /*1b530*/  FFMA.FTZ R100, R142, UR4, -R155 ;  /* 0x000000048e647c23 */ /* 0x000fe2000801089b */
[----:B------:R-:W-:Y:S04]  /*1b540*/  MUFU.EX2 R147, R147 ;  /* 0x0000009300937308 */ /* 0x000fe80000000800 */
[----:B------:R4:W-:Y:S02]  /*1b550*/  MUFU.EX2 R142, R96 ;  /* 0x00000060008e7308 */ /* 0x0009e40000000800 */
[C---:B------:R-:W-:Y:S02]  /*1b560*/  HMMA.16816.F32 R12, R68.reuse, R98, R12 ;  /* 0x00000062440c723c */ /* 0x040fe4000000180c */
[----:B------:R1:W2:Y:S06]  /*1b570*/  MUFU.EX2 R145, R100 ;  /* 0x0000006400917308 */ /* 0x0002ac0000000800 */
[C---:B------:R-:W-:Y:S01]  /*1b580*/  HMMA.16816.F32 R16, R68.reuse, R92, R16 ;  /* 0x0000005c4410723c */ /* 0x040fe20000001810 */
[----:B----4-:R-:W-:Y:S07]  /*1b590*/  LDSM.16.MT88.4 R96, [R210+0x13000] ;  /* 0x01300000d260783b */ /* 0x010fee0000004200 */
[C---:B------:R-:W-:Y:S01]  /*1b5a0*/  HMMA.16816.F32 R20, R68.reuse, R94, R20 ;  /* 0x0000005e4414723c */ /* 0x040fe20000001814 */
[----:B------:R-:W-:Y:S07]  /*1b5b0*/  LDSM.16.MT88.4 R92, [R128+0x3000] ;  /* 0x00300000805c783b */ /* 0x000fee0000004200 */
[C---:B-----5:R-:W-:Y:S08]  /*1b5c0*/  HMMA.16816.F32 R24, R68.reuse, R88, R24 ;  /* 0x000000584418723c */ /* 0x060ff00000001818 */
[C---:B------:R-:W-:Y:S01]  /*1b5d0*/  HMMA.16816.F32 R28, R68.reuse, R90, R28 ;  /* 0x0000005a441c723c */ /* 0x040fe2000000181c */
[----:B------:R-:W-:Y:S07]  /*1b5e0*/  LDSM.16.MT88.4 R88, [R162+0x3000] ;  /* 0x00300000a258783b */ /* 0x000fee0000004200 */
[C---:B------:R-:W-:Y:S08]  /*1b5f0*/  HMMA.16816.F32 R32, R68.reuse, R84, R32 ;  /* 0x000000544420723c */ /* 0x040ff00000001820 */
[C---:B------:R-:W-:Y:S01]  /*1b600*/  HMMA.16816.F32 R36, R68.reuse, R86, R36 ;  /* 0x000000564424723c */ /* 0x040fe20000001824 */
[----:B------:R-:W4:Y:S07]  /*1b610*/  LDSM.16.MT88.4 R84, [R210+0xf000] ;  /* 0x00f00000d254783b */ /* 0x000f2e0000004200 */
[C---:B------:R-:W-:Y:S01]  /*1b620*/  HMMA.16816.F32 R52, R68.reuse, R102, R52 ;  /* 0x000000664434723c */ /* 0x040fe20000001834 */
[----:B-1----:R-:W1:Y:S07]  /*1b630*/  LDSM.16.MT88.4 R100, [R3+0x13000] ;  /* 0x013000000364783b */ /* 0x002e6e0000004200 */
[C---:B------:R-:W-:Y:S08]  /*1b640*/  HMMA.16816.F32 R56, R68.reuse, R64, R56 ;  /* 0x000000404438723c */ /* 0x040ff00000001838 */
[C---:B------:R-:W-:Y:S01]  /*1b650*/  HMMA.16816.F32 R60, R68.reuse, R66, R60 ;  /* 0x00000042443c723c */ /* 0x040fe2000000183c */
[----:B------:R-:W5:Y:S07]  /*1b660*/  LDSM.16.MT88.4 R64, [R128+0x7000] ;  /* 0x007000008040783b */ /* 0x000f6e0000004200 */
[C---:B---3--:R-:W-:Y:S08]  /*1b670*/  HMMA.16816.F32 R72, R68.reuse, R76, R72 ;  /* 0x0000004c4448723c */ /* 0x048ff00000001848 */
[----:B------:R-:W-:Y:S01]  /*1b680*/  HMMA.16816.F32 R4, R68, R78, R4 ;  /* 0x0000004e4404723c */ /* 0x000fe20000001804 */
[----:B------:R-:W3:Y:S01]  /*1b690*/  LDSM.16.MT88.4 R76, [R162+0x7000] ;  /* 0x00700000a24c783b */ /* 0x000ee20000004200 */
[----:B--2---:R-:W-:Y:S01]  /*1b6a0*/  F2FP.F16.F32.PACK_AB R68, R145, R142 ;  /* 0x0000008e9144723e */ /* 0x004fe200000000ff */
        /* <DEDUP_REMOVED lines=17> */
[C---:B------:R-:W-:Y:S01]  /*1b7c0*/  HMMA.16816.F32 R20, R68.reuse, R82, R20 ;  /* 0x000000524414723c */ /* 0x040fe20000001814 */
[--C-:B------:R-:W-:Y:S01]  /*1b7d0*/  FFMA.FTZ R82, R151, UR4, -R155.reuse ;  /* 0x0000000497527c23 */ /* 0x100fe2000801089b */
[----:B------:R-:W-:Y:S01]  /*1b7e0*/  FFMA.FTZ R151, R146, UR4, -R155 ;  /* 0x0000000492977c23 */ /* 0x000fe2000801089b */
[----:B------:R-:W2:Y:S04]  /*1b7f0*/  MUFU.EX2 R0, R0 ;  /* 0x0000000000007308 */ /* 0x000ea80000000800 */
[----:B------:R-:W-:Y:S01]  /*1b800*/  MUFU.EX2 R146, R82 ;  /* 0x0000005200927308 */ /* 0x000fe20000000800 */
[C---:B----4-:R-:W-:Y:S03]  /*1b810*/  HMMA.16816.F32 R8, R68.reuse, R84, R8 ;  /* 0x000000544408723c */ /* 0x050fe60000001808 */
[----:B------:R-:W4:Y:S04]  /*1b820*/  MUFU.EX2 R151, R151 ;  /* 0x0000009700977308 */ /* 0x000f280000000800 */
[----:B------:R-:W-:Y:S01]  /*1b830*/  MUFU.EX2 R135, R81 ;  /* 0x0000005100877308 */ /* 0x000fe20000000800 */
[C---:B------:R-:W-:Y:S01]  /*1b840*/  HMMA.16816.F32 R12, R68.reuse, R86, R12 ;  /* 0x00000056440c723c */ /* 0x040fe2000000180c */
[----:B------:R1:W4:Y:S02]  /*1b850*/  LDSM.16.MT88.4 R84, [R3+0x13800] ;  /* 0x013800000354783b */ /* 0x0003240000004200 */
[----:B------:R-:W4:Y:S05]  /*1b860*/  MUFU.EX2 R144, R144 ;  /* 0x0000009000907308 */ /* 0x000f2a0000000800 */
[C---:B------:R-:W-:Y:S08]  /*1b870*/  HMMA.16816.F32 R24, R68.reuse, R92, R24 ;  /* 0x0000005c4418723c */ /* 0x040ff00000001818 */
[C---:B------:R-:W-:Y:S01]  /*1b880*/  HMMA.16816.F32 R28, R68.reuse, R94, R28 ;  /* 0x0000005e441c723c */ /* 0x040fe2000000181c */
[----:B------:R-:W-:Y:S07]  /*1b890*/  LDSM.16.MT88.4 R92, [R210+0x13800] ;  /* 0x01380000d25c783b */ /* 0x000fee0000004200 */
[----:B------:R-:W-:Y:S01]  /*1b8a0*/  HMMA.16816.F32 R32, R68, R88, R32 ;  /* 0x000000584420723c */ /* 0x000fe20000001820 */
[----:B-1----:R-:W-:-:S07]  /*1b8b0*/  MOV R3, R157 ;  /* 0x0000009d00037202 */ /* 0x002fce0000000f00 */
[C---:B------:R-:W-:Y:S08]  /*1b8c0*/  HMMA.16816.F32 R36, R68.reuse, R90, R36 ;  /* 0x0000005a4424723c */ /* 0x040ff00000001824 */
[C---:B------:R-:W-:Y:S08]  /*1b8d0*/  HMMA.16816.F32 R40, R68.reuse, R96, R40 ;  /* 0x000000604428723c */ /* 0x040ff00000001828 */
[C---:B------:R-:W-:Y:S08]  /*1b8e0*/  HMMA.16816.F32 R44, R68.reuse, R98, R44 ;  /* 0x00000062442c723c */ /* 0x040ff0000000182c */
[C---:B------:R-:W-:Y:S08]  /*1b8f0*/  HMMA.16816.F32 R48, R68.reuse, R100, R48 ;  /* 0x000000644430723c */ /* 0x040ff00000001830 */
[C---:B------:R-:W-:Y:S01]  /*1b900*/  HMMA.16816.F32 R52, R68.reuse, R102, R52 ;  /* 0x000000664434723c */ /* 0x040fe20000001834 */
[----:B------:R-:W1:Y:S04]  /*1b910*/  LDSM.16.MT88.4 R100, [R162+0x3800] ;  /* 0x00380000a264783b */ /* 0x000e680000004200 */
[----:B------:R-:W-:Y:S03]  /*1b920*/  LDSM.16.MT88.4 R160, [R162+0x7800] ;  /* 0x00780000a2a0783b */ /* 0x000fe60000004200 */
[C---:B-----5:R-:W-:Y:S08]  /*1b930*/  HMMA.16816.F32 R56, R68.reuse, R64, R56 ;  /* 0x000000404438723c */ /* 0x060ff00000001838 */
[C---:B------:R-:W-:Y:S01]  /*1b940*/  HMMA.16816.F32 R60, R68.reuse, R66, R60 ;  /* 0x00000042443c723c */ /* 0x040fe2000000183c */
[----:B------:R-:W-:Y:S07]  /*1b950*/  LDSM.16.MT88.4 R64, [R128+0x3800] ;  /* 0x003800008040783b */ /* 0x000fee0000004200 */
[C---:B---3--:R-:W-:Y:S08]  /*1b960*/  HMMA.16816.F32 R72, R68.reuse, R76, R72 ;  /* 0x0000004c4448723c */ /* 0x048ff00000001848 */
[----:B------:R-:W-:Y:S01]  /*1b970*/  HMMA.16816.F32 R4, R68, R78, R4 ;  /* 0x0000004e4404723c */ /* 0x000fe20000001804 */
[----:B------:R-:W-:Y:S01]  /*1b980*/  F2FP.F16.F32.PACK_AB R68, R149, R138 ;  /* 0x0000008a9544723e */ /* 0x000fe200000000ff */
[----:B------:R-:W3:Y:S01]  /*1b990*/  LDSM.16.MT88.4 R76, [R128+0x7800] ;  /* 0x00780000804c783b */ /* 0x000ee20000004200 */
[----:B--2---:R-:W-:Y:S01]  /*1b9a0*/  F2FP.F16.F32.PACK_AB R69, R0, R137 ;  /* 0x000000890045723e */ /* 0x004fe200000000ff */
[----:B------:R-:W-:Y:S01]  /*1b9b0*/  FADD.FTZ R138, R138, R147 ;  /* 0x000000938a8a7221 */ /* 0x000fe20000010000 */
[----:B----4-:R-:W-:Y:S01]  /*1b9c0*/  F2FP.F16.F32.PACK_AB R70, R151, R146 ;  /* 0x000000929746723e */ /* 0x010fe200000000ff */
        /* <DEDUP_REMOVED lines=26> */
.L_x_2424:
        /* <DEDUP_REMOVED lines=16> */
[C---:B------:R-:W-:Y:S01]  /*1bc70*/  IADD3 R222, PT, PT, R210.reuse, 0xc040, RZ ;  /* 0x0000c040d2de7810 */ /* 0x040fe20007ffe0ff */
[----:B------:R-:W2:Y:S01]  /*1bc80*/  LDCU UR4, c[0x0][0x45c] ;  /* 0x00008b80ff0477ac */ /* 0x000ea20008000800 */
[----:B------:R-:W-:Y:S01]  /*1bc90*/  IADD3 R138, PT, PT, R210, R3, RZ ;  /* 0x00000003d28a7210 */ /* 0x000fe20007ffe0ff */
[----:B------:R-:W3:Y:S01]  /*1bca0*/  LDCU UR12, c[0x0][0x50c] ;  /* 0x0000a180ff0c77ac */ /* 0x000ee20008000800 */
[----:B------:R-:W4:Y:S01]  /*1bcb0*/  LDCU.64 UR8, c[0x0][0x3a0] ;  /* 0x00007400ff0877ac */ /* 0x000f220008000a00 */
[----:B------:R-:W2:Y:S01]  /*1bcc0*/  LDCU.64 UR10, c[0x0][0x3a8] ;  /* 0x00007500ff0a77ac */ /* 0x000ea20008000a00 */
[----:B-1----:R-:W-:-:S12]  /*1bcd0*/  ULEA UR5, UR5, UR13, 0x18 ;  /* 0x0000000d05057291 */ /* 0x002fd8000f8ec0ff */
.L_x_2434:
        /* <DEDUP_REMOVED lines=89> */
.L_x_2431:
        /* <DEDUP_REMOVED lines=12> */
[----:B------:R-:W-:Y:S02]  /*1c330*/  LOP3.LUT R2, R141, R208, RZ, 0x3c, !PT ;  /* 0x000000d08d027212 */ /* 0x000fe400078e3cff */
[-C--:B------:R-:W-:Y:S02]  /*1c340*/  IADD3.X R17, PT, PT, R7, R4.reuse, RZ, P1, !PT ;  /* 0x0000000407117210 */ /* 0x080fe40000ffe4ff */
[-C--:B------:R-:W-:Y:S02]  /*1c350*/  IADD3 R10, P0, PT, R16, R5.reuse, RZ ;  /* 0x00000005100a7210 */ /* 0x080fe40007f1e0ff */
[----:B------:R-:W-:Y:S01]  /*1c360*/  LOP3.LUT R181, R3, 0x400, RZ, 0xc0, !PT ;  /* 0x0000040003b57812 */ /* 0x000fe200078ec0ff */
[----:B------:R-:W-:Y:S01]  /*1c370*/  LDGSTS.E.BYPASS.LTC128B.128 [R223+0xc800], desc[UR6][R6.64] ;  /* 0x0c80000006df7fae */ /* 0x000fe2000b981a06 */
[-C--:B------:R-:W-:Y:S02]  /*1c380*/  IADD3.X R11, PT, PT, R17, R4.reuse, RZ, P0, !PT ;  /* 0x00000004110b7210 */ /* 0x080fe400007fe4ff */
[----:B------:R-:W-:Y:S02]  /*1c390*/  IADD3 R8, P1, PT, R10, R5, RZ ;  /* 0x000000050a087210 */ /* 0x000fe40007f3e0ff */
[----:B------:R-:W-:Y:S02]  /*1c3a0*/  LEA R181, R2, R181, 0x1 ;  /* 0x000000b502b57211 */ /* 0x000fe400078e08ff */
[-C--:B------:R-:W-:Y:S01]  /*1c3b0*/  IADD3.X R9, PT, PT, R11, R4.reuse, RZ, P1, !PT ;  /* 0x000000040b097210 */ /* 0x080fe20000ffe4ff */
[----:B------:R1:W-:Y:S01]  /*1c3c0*/  LDGSTS.E.BYPASS.LTC128B.128 [R223+0x10800], desc[UR6][R6.64+0x80] ;  /* 0x1080008006df7fae */ /* 0x0003e2000b981a06 */
[-C--:B------:R-:W-:Y:S02]  /*1c3d0*/  IADD3 R14, P0, PT, R8, R5.reuse, RZ ;  /* 0x00000005080e7210 */ /* 0x080fe40007f1e0ff */
[----:B------:R-:W-:Y:S02]  /*1c3e0*/  LEA R182, R182, UR5, 0x1 ;  /* 0x00000005b6b67c11 */ /* 0x000fe4000f8e08ff */
[-C--:B------:R-:W-:Y:S02]  /*1c3f0*/  IADD3.X R15, PT, PT, R9, R4.reuse, RZ, P0, !PT ;  /* 0x00000004090f7210 */ /* 0x080fe400007fe4ff */
[-C--:B------:R-:W-:Y:S01]  /*1c400*/  IADD3 R12, P1, PT, R14, R5.reuse, RZ ;  /* 0x000000050e0c7210 */ /* 0x080fe20007f3e0ff */
[----:B------:R-:W-:Y:S01]  /*1c410*/  LDGSTS.E.BYPASS.LTC128B.128 [R223+0xd000], desc[UR6][R16.64] ;  /* 0x0d00000010df7fae */ /* 0x000fe2000b981a06 */
[----:B------:R-:W-:Y:S02]  /*1c420*/  IADD3 R136, PT, PT, R181, UR5, RZ ;  /* 0x00000005b5887c10 */ /* 0x000fe4000fffe0ff */
[-C--:B------:R-:W-:Y:S02]  /*1c430*/  IADD3.X R13, PT, PT, R15, R4.reuse, RZ, P1, !PT ;  /* 0x000000040f0d7210 */ /* 0x080fe40000ffe4ff */
[----:B------:R-:W-:Y:S02]  /*1c440*/  MOV R2, 0x40 ;  /* 0x0000004000027802 */ /* 0x000fe40000000f00 */
[----:B------:R-:W-:Y:S01]  /*1c450*/  ISETP.NE.AND P1, PT, R226, 0x1, PT ;  /* 0x00000001e200780c */ /* 0x000fe20003f25270 */
        /* <DEDUP_REMOVED lines=9> */
[-C--:B------:R-:W-:Y:S02]  /*1c4f0*/  IADD3 R180, PT, PT, R182, R213.reuse, RZ ;  /* 0x000000d5b6b47210 */ /* 0x080fe40007ffe0ff */
[----:B------:R-:W-:Y:S05]  /*1c500*/  IADD3 R3, PT, PT, R136, R213, RZ ;  /* 0x000000d588037210 */ /* 0x000fea0007ffe0ff */
[----:B------:R1:W-:Y:S08]  /*1c510*/  LDGSTS.E.BYPASS.LTC128B.128 [R223+0x12000], desc[UR6][R8.64+0x80] ;  /* 0x1200008008df7fae */ /* 0x0003f0000b981a06 */
[----:B------:R-:W-:Y:S08]  /*1c520*/  LDGSTS.E.BYPASS.LTC128B.128 [R223+0xe800], desc[UR6][R14.64] ;  /* 0x0e8000000edf7fae */ /* 0x000ff0000b981a06 */
[----:B------:R-:W-:Y:S08]  /*1c530*/  LDGSTS.E.BYPASS.LTC128B.128 [R223+0x12800], desc[UR6][R14.64+0x80] ;  /* 0x128000800edf7fae */ /* 0x000ff0000b981a06 */
[----:B------:R-:W-:Y:S08]  /*1c540*/  LDGSTS.E.BYPASS.LTC128B.128 [R223+0xf000], desc[UR6][R12.64] ;  /* 0x0f0000000cdf7fae */ /* 0x000ff0000b981a06 */
[----:B------:R-:W-:Y:S08]  /*1c550*/  LDGSTS.E.BYPASS.LTC128B.128 [R223+0x13000], desc[UR6][R12.64+0x80] ;  /* 0x130000800cdf7fae */ /* 0x000ff0000b981a06 */
[----:B------:R-:W-:Y:S08]  /*1c560*/  LDGSTS.E.BYPASS.LTC128B.128 [R223+0xf800], desc[UR6][R6.64] ;  /* 0x0f80000006df7fae */ /* 0x000ff0000b981a06 */
[----:B------:R2:W-:Y:S08]  /*1c570*/  LDGSTS.E.BYPASS.LTC128B.128 [R223+0x13800], desc[UR6][R6.64+0x80] ;  /* 0x1380008006df7fae */ /* 0x0005f0000b981a06 */
[----:B------:R-:W-:Y:S08]  /*1c580*/  LDSM.16.M88.4 R64, [R182] ;  /* 0x00000000b640783b */ /* 0x000ff00000000200 */
[----:B-1----:R-:W2:Y:S08]  /*1c590*/  LDSM.16.M88.4 R8, [R181+UR5+0x4000] ;  /* 0x00400005b508783b */ /* 0x002eb00008000200 */
[----:B------:R-:W1:Y:S08]  /*1c5a0*/  LDSM.16.M88.4 R16, [R181+UR5+0x4800] ;  /* 0x00480005b510783b */ /* 0x000e700008000200 */
[----:B------:R-:W5:Y:S08]  /*1c5b0*/  LDSM.16.M88.4 R24, [R181+UR5+0x5000] ;  /* 0x00500005b518783b */ /* 0x000f700008000200 */
[----:B------:R-:W0:Y:S08]  /*1c5c0*/  LDGDEPBAR ;  /* 0x00000000000079af */ /* 0x000e300000000000 */
[----:B------:R-:W3:Y:S08]  /*1c5d0*/  LDSM.16.M88.4 R32, [R181+UR5+0x5800] ;  /* 0x00580005b520783b */ /* 0x000ef00008000200 */
[----:B------:R-:W4:Y:S01]  /*1c5e0*/  LDSM.16.M88.4 R40, [R181+UR5+0x6000] ;  /* 0x00600005b528783b */ /* 0x000f220008000200 */
[C---:B--2---:R-:W-:Y:S07]  /*1c5f0*/  HMMA.16816.F32 R4, R64.reuse, R8, RZ ;  /* 0x000000084004723c */ /* 0x044fee00000018ff */
[----:B------:R-:W2:Y:S01]  /*1c600*/  LDSM.16.M88.4 R48, [R181+UR5+0x6800] ;  /* 0x00680005b530783b */ /* 0x000ea20008000200 */
[C---:B------:R-:W-:Y:S07]  /*1c610*/  HMMA.16816.F32 R8, R64.reuse, R10, RZ ;  /* 0x0000000a4008723c */ /* 0x040fee00000018ff */
[----:B------:R-:W2:Y:S01]  /*1c620*/  LDSM.16.M88.4 R56, [R181+UR5+0x7000] ;  /* 0x00700005b538783b */ /* 0x000ea20008000200 */
[C---:B-1----:R-:W-:Y:S07]  /*1c630*/  HMMA.16816.F32 R12, R64.reuse, R16, RZ ;  /* 0x00000010400c723c */ /* 0x042fee00000018ff */
[----:B------:R-:W1:Y:S01]  /*1c640*/  LDSM.16.M88.4 R132, [R181+UR5+0x7800] ;  /* 0x00780005b584783b */ /* 0x000e620008000200 */
[C---:B------:R-:W-:Y:S07]  /*1c650*/  HMMA.16816.F32 R16, R64.reuse, R18, RZ ;  /* 0x000000124010723c */ /* 0x040fee00000018ff */
[----:B------:R-:W-:Y:S01]  /*1c660*/  LDSM.16.M88.4 R140, [R180] ;  /* 0x00000000b48c783b */ /* 0x000fe20000000200 */
[C---:B-----5:R-:W-:Y:S07]  /*1c670*/  HMMA.16816.F32 R20, R64.reuse, R24, RZ ;  /* 0x000000184014723c */ /* 0x060fee00000018ff */
[----:B------:R-:W5:Y:S01]  /*1c680*/  LDSM.16.M88.4 R144, [R3+0x4000] ;  /* 0x004000000390783b */ /* 0x000f620000000200 */
[C---:B------:R-:W-:Y:S07]  /*1c690*/  HMMA.16816.F32 R24, R64.reuse, R26, RZ ;  /* 0x0000001a4018723c */ /* 0x040fee00000018ff */
[----:B------:R-:W5:Y:S01]  /*1c6a0*/  LDSM.16.M88.4 R148, [R3+0x4800] ;  /* 0x004800000394783b */ /* 0x000f620000000200 */
[C---:B---3--:R-:W-:Y:S07]  /*1c6b0*/  HMMA.16816.F32 R28, R64.reuse, R32, RZ ;  /* 0x00000020401c723c */ /* 0x048fee00000018ff */
[----:B------:R-:W3:Y:S01]  /*1c6c0*/  LDSM.16.M88.4 R152, [R3+0x5000] ;  /* 0x005000000398783b */ /* 0x000ee20000000200 */
[C---:B------:R-:W-:Y:S07]  /*1c6d0*/  HMMA.16816.F32 R32, R64.reuse, R34, RZ ;  /* 0x000000224020723c */ /* 0x040fee00000018ff */
[----:B------:R-:W-:Y:S01]  /*1c6e0*/  LDSM.16.M88.4 R156, [R3+0x6800] ;  /* 0x00680000039c783b */ /* 0x000fe20000000200 */
[C---:B----4-:R-:W-:Y:S07]  /*1c6f0*/  HMMA.16816.F32 R36, R64.reuse, R40, RZ ;  /* 0x000000284024723c */ /* 0x050fee00000018ff */
[----:B------:R-:W-:Y:S01]  /*1c700*/  LDSM.16.M88.4 R160, [R3+0x7000] ;  /* 0x0070000003a0783b */ /* 0x000fe20000000200 */
[C---:B------:R-:W-:Y:S08]  /*1c710*/  HMMA.16816.F32 R40, R64.reuse, R42, RZ ;  /* 0x0000002a4028723c */ /* 0x040ff000000018ff */
[C---:B--2---:R-:W-:Y:S08]  /*1c720*/  HMMA.16816.F32 R44, R64.reuse, R48, RZ ;  /* 0x00000030402c723c */ /* 0x044ff000000018ff */
[C---:B------:R-:W-:Y:S08]  /*1c730*/  HMMA.16816.F32 R48, R64.reuse, R50, RZ ;  /* 0x000000324030723c */ /* 0x040ff000000018ff */
[C---:B------:R-:W-:Y:S08]  /*1c740*/  HMMA.16816.F32 R52, R64.reuse, R56, RZ ;  /* 0x000000384034723c */ /* 0x040ff000000018ff */
[C---:B------:R-:W-:Y:S08]  /*1c750*/  HMMA.16816.F32 R56, R64.reuse, R58, RZ ;  /* 0x0000003a4038723c */ /* 0x040ff000000018ff */
[C---:B-1----:R-:W-:Y:S08]  /*1c760*/  HMMA.16816.F32 R60, R64.reuse, R132, RZ ;  /* 0x00000084403c723c */ /* 0x042ff000000018ff */
[----:B------:R-:W-:Y:S01]  /*1c770*/  HMMA.16816.F32 R64, R64, R134, RZ ;  /* 0x000000864040723c */ /* 0x000fe200000018ff */
[----:B------:R-:W1:Y:S07]  /*1c780*/  LDSM.16.M88.4 R132, [R3+0x5800] ;  /* 0x005800000384783b */ /* 0x000e6e0000000200 */
[C---:B-----5:R-:W-:Y:S08]  /*1c790*/  HMMA.16816.F32 R4, R140.reuse, R144, R4 ;  /* 0x000000908c04723c */ /* 0x060ff00000001804 */
[C---:B------:R-:W-:Y:S01]  /*1c7a0*/  HMMA.16816.F32 R8, R140.reuse, R146, R8 ;  /* 0x000000928c08723c */ /* 0x040fe20000001808 */
[----:B------:R-:W2:Y:S07]  /*1c7b0*/  LDSM.16.M88.4 R144, [R3+0x6000] ;  /* 0x006000000390783b */ /* 0x000eae0000000200 */
[C---:B------:R-:W-:Y:S03]  /*1c7c0*/  HMMA.16816.F32 R12, R140.reuse, R148, R12 ;  /* 0x000000948c0c723c */ /* 0x040fe6000000180c */
[----:B------:R-:W-:Y:S04]  /*1c7d0*/  SEL R149, R2, 0xffffffc0, !P0 ;  /* 0xffffffc002957807 */ /* 0x000fe80004000000 */
[-C--:B------:R-:W-:Y:S01]  /*1c7e0*/  IADD3 R200, PT, PT, R182, R149.reuse, RZ ;  /* 0x00000095b6c87210 */ /* 0x080fe20007ffe0ff */
[C---:B------:R-:W-:Y:S03]  /*1c7f0*/  HMMA.16816.F32 R16, R140.reuse, R150, R16 ;  /* 0x000000968c10723c */ /* 0x040fe60000001810 */
[----:B------:R-:W-:Y:S01]  /*1c800*/  IADD3 R136, PT, PT, R136, R149, RZ ;  /* 0x0000009588887210 */ /* 0x000fe20007ffe0ff */
[----:B------:R-:W-:Y:S01]  /*1c810*/  LDSM.16.M88.4 R164, [R200] ;  /* 0x00000000c8a4783b */ /* 0x000fe20000000200 */
[----:B------:R-:W-:Y:S02]  /*1c820*/  IADD3 R201, PT, PT, R200, R213, RZ ;  /* 0x000000d5c8c97210 */ /* 0x000fe40007ffe0ff */
[----:B------:R-:W-:Y:S01]  /*1c830*/  IADD3 R2, PT, PT, R213, R136, RZ ;  /* 0x00000088d5027210 */ /* 0x000fe20007ffe0ff */
[C---:B---3--:R-:W-:Y:S04]  /*1c840*/  HMMA.16816.F32 R20, R140.reuse, R152, R20 ;  /* 0x000000988c14723c */ /* 0x048fe80000001814 */
[----:B------:R-:W3:Y:S04]  /*1c850*/  LDSM.16.M88.4 R148, [R3+0x7800] ;  /* 0x007800000394783b */ /* 0x000ee80000000200 */
[C---:B------:R-:W-:Y:S04]  /*1c860*/  HMMA.16816.F32 R24, R140.reuse, R154, R24 ;  /* 0x0000009a8c18723c */ /* 0x040fe80000001818 */
[----:B------:R-:W4:Y:S04]  /*1c870*/  LDSM.16.M88.4 R168, [R136+0x4000] ;  /* 0x0040000088a8783b */ /* 0x000f280000000200 */
[C---:B-1----:R-:W-:Y:S04]  /*1c880*/  HMMA.16816.F32 R28, R140.reuse, R132, R28 ;  /* 0x000000848c1c723c */ /* 0x042fe8000000181c */
[----:B------:R-:W1:Y:S04]  /*1c890*/  LDSM.16.M88.4 R172, [R136+0x4800] ;  /* 0x0048000088ac783b */ /* 0x000e680000000200 */
[C---:B------:R-:W-:Y:S04]  /*1c8a0*/  HMMA.16816.F32 R32, R140.reuse, R134, R32 ;  /* 0x000000868c20723c */ /* 0x040fe80000001820 */
[----:B------:R-:W5:Y:S04]  /*1c8b0*/  LDSM.16.M88.4 R176, [R136+0x5000] ;  /* 0x0050000088b0783b */ /* 0x000f680000000200 */
[C---:B--2---:R-:W-:Y:S04]  /*1c8c0*/  HMMA.16816.F32 R36, R140.reuse, R144, R36 ;  /* 0x000000908c24723c */ /* 0x044fe80000001824 */
[----:B------:R-:W2:Y:S04]  /*1c8d0*/  LDSM.16.M88.4 R152, [R136+0x5800] ;  /* 0x005800008898783b */ /* 0x000ea80000000200 */
[C---:B------:R-:W-:Y:S04]  /*1c8e0*/  HMMA.16816.F32 R40, R140.reuse, R146, R40 ;  /* 0x000000928c28723c */ /* 0x040fe80000001828 */
[----:B------:R-:W2:Y:S04]  /*1c8f0*/  LDSM.16.M88.4 R132, [R136+0x6000] ;  /* 0x006000008884783b */ /* 0x000ea80000000200 */
[C---:B------:R-:W-:Y:S04]  /*1c900*/  HMMA.16816.F32 R44, R140.reuse, R156, R44 ;  /* 0x0000009c8c2c723c */ /* 0x040fe8000000182c */
[----:B------:R-:W2:Y:S04]  /*1c910*/  LDSM.16.M88.4 R144, [R136+0x6800] ;  /* 0x006800008890783b */ /* 0x000ea80000000200 */
[C---:B------:R-:W-:Y:S04]  /*1c920*/  HMMA.16816.F32 R48, R140.reuse, R158, R48 ;  /* 0x0000009e8c30723c */ /* 0x040fe80000001830 */
[----:B------:R-:W-:Y:S04]  /*1c930*/  LDSM.16.M88.4 R156, [R2+0x4800] ;  /* 0x00480000029c783b */ /* 0x000fe80000000200 */
[C---:B------:R-:W-:Y:S04]  /*1c940*/  HMMA.16816.F32 R52, R140.reuse, R160, R52 ;  /* 0x000000a08c34723c */ /* 0x040fe80000001834 */
[----:B------:R-:W-:Y:S04]  /*1c950*/  LDSM.16.M88.4 R184, [R136+0x9800] ;  /* 0x0098000088b8783b */ /* 0x000fe80000000200 */
[C---:B------:R-:W-:Y:S04]  /*1c960*/  HMMA.16816.F32 R56, R140.reuse, R162, R56 ;  /* 0x000000a28c38723c */ /* 0x040fe80000001838 */
[----:B------:R-:W-:Y:S04]  /*1c970*/  LDSM.16.M88.4 R160, [R2+0x5000] ;  /* 0x0050000002a0783b */ /* 0x000fe80000000200 */
[C---:B---3--:R-:W-:Y:S04]  /*1c980*/  HMMA.16816.F32 R60, R140.reuse, R148, R60 ;  /* 0x000000948c3c723c */ /* 0x048fe8000000183c */
[----:B------:R-:W-:Y:S04]  /*1c990*/  LDSM.16.M88.4 R188, [R136+0xa000] ;  /* 0x00a0000088bc783b */ /* 0x000fe80000000200 */
[----:B------:R-:W-:Y:S04]  /*1c9a0*/  HMMA.16816.F32 R64, R140, R150, R64 ;  /* 0x000000968c40723c */ /* 0x000fe80000001840 */
[----:B------:R-:W3:Y:S04]  /*1c9b0*/  LDSM.16.M88.4 R140, [R136+0x7000] ;  /* 0x00700000888c783b */ /* 0x000ee80000000200 */
[C---:B----4-:R-:W-:Y:S04]  /*1c9c0*/  HMMA.16816.F32 R4, R164.reuse, R168, R4 ;  /* 0x000000a8a404723c */ /* 0x050fe80000001804 */
[----:B------:R-:W4:Y:S04]  /*1c9d0*/  LDSM.16.M88.4 R148, [R136+0x7800] ;  /* 0x007800008894783b */ /* 0x000f280000000200 */
[C---:B------:R-:W-:Y:S04]  /*1c9e0*/  HMMA.16816.F32 R8, R164.reuse, R170, R8 ;  /* 0x000000aaa408723c */ /* 0x040fe80000001808 */
[----:B------:R-:W-:Y:S04]  /*1c9f0*/  LDSM.16.M88.4 R168, [R2+0x5800] ;  /* 0x0058000002a8783b */ /* 0x000fe80000000200 */
[C---:B-1----:R-:W-:Y:S04]  /*1ca00*/  HMMA.16816.F32 R12, R164.reuse, R172, R12 ;  /* 0x000000aca40c723c */ /* 0x042fe8000000180c */
[----:B------:R-:W-:Y:S04]  /*1ca10*/  LDSM.16.M88.4 R192, [R136+0xa800] ;  /* 0x00a8000088c0783b */ /* 0x000fe80000000200 */
[C---:B------:R-:W-:Y:S04]  /*1ca20*/  HMMA.16816.F32 R16, R164.reuse, R174, R16 ;  /* 0x000000aea410723c */ /* 0x040fe80000001810 */
[----:B------:R-:W-:Y:S04]  /*1ca30*/  LDSM.16.M88.4 R172, [R2+0x6000] ;  /* 0x0060000002ac783b */ /* 0x000fe80000000200 */
[C---:B-----5:R-:W-:Y:S04]  /*1ca40*/  HMMA.16816.F32 R20, R164.reuse, R176, R20 ;  /* 0x000000b0a414723c */ /* 0x060fe80000001814 */
[----:B------:R-:W-:Y:S04]  /*1ca50*/  LDSM.16.M88.4 R196, [R136+0xb000] ;  /* 0x00b0000088c4783b */ /* 0x000fe80000000200 */
[C---:B------:R-:W-:Y:S04]  /*1ca60*/  HMMA.16816.F32 R24, R164.reuse, R178, R24 ;  /* 0x000000b2a418723c */ /* 0x040fe80000001818 */
[----:B------:R-:W-:Y:S04]  /*1ca70*/  LDSM.16.M88.4 R176, [R181+UR5+0xb800] ;  /* 0x00b80005b5b0783b */ /* 0x000fe80008000200 */
[C---:B--2---:R-:W-:Y:S04]  /*1ca80*/  HMMA.16816.F32 R28, R164.reuse, R152, R28 ;  /* 0x00000098a41c723c */ /* 0x044fe8000000181c */
[----:B------:R-:W-:Y:S04]  /*1ca90*/  LDSM.16.M88.4 R204, [R2+0x8000] ;  /* 0x0080000002cc783b */ /* 0x000fe80000000200 */
[C---:B------:R-:W-:Y:S04]  /*1caa0*/  HMMA.16816.F32 R32, R164.reuse, R154, R32 ;  /* 0x0000009aa420723c */ /* 0x040fe80000001820 */
[----:B------:R-:W-:Y:S04]  /*1cab0*/  LDSM.16.M88.4 R152, [R2+0x4000] ;  /* 0x004000000298783b */ /* 0x000fe80000000200 */
[C---:B------:R-:W-:Y:S08]  /*1cac0*/  HMMA.16816.F32 R36, R164.reuse, R132, R36 ;  /* 0x00000084a424723c */ /* 0x040ff00000001824 */
        /* <DEDUP_REMOVED lines=8> */
[C---:B----4-:R-:W-:Y:S08]  /*1cb50*/  HMMA.16816.F32 R60, R164.reuse, R148, R60 ;  /* 0x00000094a43c723c */ /* 0x050ff0000000183c */
[----:B------:R-:W-:Y:S01]  /*1cb60*/  HMMA.16816.F32 R64, R164, R150, R64 ;  /* 0x00000096a440723c */ /* 0x000fe20000001840 */
[----:B------:R-:W4:Y:S07]  /*1cb70*/  LDSM.16.M88.4 R148, [R2+0x7800] ;  /* 0x007800000294783b */ /* 0x000f2e0000000200 */
[C---:B-1----:R-:W-:Y:S01]  /*1cb80*/  HMMA.16816.F32 R4, R132.reuse, R152, R4 ;  /* 0x000000988404723c */ /* 0x042fe20000001804 */
[----:B------:R-:W-:Y:S07]  /*1cb90*/  LDSM.16.M88.4 R164, [R181+UR5+0xa000] ;  /* 0x00a00005b5a4783b */ /* 0x000fee0008000200 */
        /* <DEDUP_REMOVED lines=22> */
[----:B------:R-:W-:Y:S07]  /*1cd00*/  LDSM.16.M88.4 R132, [R180+0x2000] ;  /* 0x00200000b484783b */ /* 0x000fee0000000200 */
[C---:B-1----:R-:W-:Y:S01]  /*1cd10*/  HMMA.16816.F32 R4, R152.reuse, R156, R4 ;  /* 0x0000009c9804723c */ /* 0x042fe20000001804 */
[----:B------:R-:W1:Y:S07]  /*1cd20*/  LDSM.16.M88.4 R148, [R3+0x8000] ;  /* 0x008000000394783b */ /* 0x000e6e0000000200 */
[C---:B------:R-:W-:Y:S01]  /*1cd30*/  HMMA.16816.F32 R8, R152.reuse, R158, R8 ;  /* 0x0000009e9808723c */ /* 0x040fe20000001808 */
[----:B------:R-:W4:Y:S07]  /*1cd40*/  LDSM.16.M88.4 R156, [R3+0x8800] ;  /* 0x00880000039c783b */ /* 0x000f2e0000000200 */
[C---:B-----5:R-:W-:Y:S01]  /*1cd50*/  HMMA.16816.F32 R12, R152.reuse, R160, R12 ;  /* 0x000000a0980c723c */ /* 0x060fe2000000180c */
[----:B------:R-:W-:Y:S07]  /*1cd60*/  LDSM.16.M88.4 R180, [R136+0x9000] ;  /* 0x0090000088b4783b */ /* 0x000fee0000000200 */
        /* <DEDUP_REMOVED lines=20> */
[----:B------:R-:W3:Y:S07]  /*1ceb0*/  LDSM.16.M88.4 R152, [R3+0xa000] ;  /* 0x00a000000398783b */ /* 0x000eee0000000200 */
[C---:B-1----:R-:W-:Y:S01]  /*1cec0*/  HMMA.16816.F32 R4, R132.reuse, R148, R4 ;  /* 0x000000948404723c */ /* 0x042fe20000001804 */
[----:B------:R-:W1:Y:S07]  /*1ced0*/  LDSM.16.M88.4 R176, [R136+0x8000] ;  /* 0x0080000088b0783b */ /* 0x000e6e0000000200 */
[C---:B------:R-:W-:Y:S01]  /*1cee0*/  HMMA.16816.F32 R8, R132.reuse, R150, R8 ;  /* 0x000000968408723c */ /* 0x040fe20000001808 */
[----:B------:R-:W5:Y:S07]  /*1cef0*/  LDSM.16.M88.4 R148, [R136+0x8800] ;  /* 0x008800008894783b */ /* 0x000f6e0000000200 */
[C---:B----4-:R-:W-:Y:S08]  /*1cf00*/  HMMA.16816.F32 R12, R132.reuse, R156, R12 ;  /* 0x0000009c840c723c */ /* 0x050ff0000000180c */
[C---:B------:R-:W-:Y:S01]  /*1cf10*/  HMMA.16816.F32 R16, R132.reuse, R158, R16 ;  /* 0x0000009e8410723c */ /* 0x040fe20000001810 */
[----:B------:R-:W4:Y:S07]  /*1cf20*/  LDSM.16.M88.4 R156, [R136+0xb800] ;  /* 0x00b80000889c783b */ /* 0x000f2e0000000200 */
        /* <DEDUP_REMOVED lines=13> */
[C---:B-1----:R-:W-:Y:S08]  /*1d000*/  HMMA.16816.F32 R4, R172.reuse, R176, R4 ;  /* 0x000000b0ac04723c */ /* 0x042ff00000001804 */
        /* <DEDUP_REMOVED lines=93> */
[C---:B----4-:R-:W-:Y:S09]  /*1d5e0*/  HMMA.16816.F32 R52, R200.reuse, R4, R52 ;  /* 0x00000004c834723c */ /* 0x050ff20000001834 */
[----:B------:R3:W4:Y:S01]  /*1d5f0*/  MUFU.TANH R189, R23 ;  /* 0x0000001700bd7308 */ /* 0x0007220000002400 */
[----:B------:R-:W-:Y:S01]  /*1d600*/  BAR.SYNC.DEFER_BLOCKING 0x0 ;  /* 0x0000000000007b1d */ /* 0x000fe20000010000 */
        /* <DEDUP_REMOVED lines=15> */
[----:B------:R-:W-:Y:S01]  /*1d700*/  FMUL.FTZ R165, R56, UR12 ;  /* 0x0000000c38a57c20 */ /* 0x000fe20008410000 */
[----:B------:R-:W-:Y:S01]  /*1d710*/  FMUL.FTZ R57, R57, UR12 ;  /* 0x0000000c39397c20 */ /* 0x000fe20008410000 */
[----:B------:R-:W-:Y:S05]  /*1d720*/  FMUL.FTZ R58, R58, UR12 ;  /* 0x0000000c3a3a7c20 */ /* 0x000fea0008410000 */
        /* <DEDUP_REMOVED lines=68> */
[----:B------:R-:W-:Y:S01]  /*1db70*/  VIADD R11, R227, 0xffffff00 ;  /* 0xffffff00e30b7836 */ /* 0x000fe20000000000 */
[----:B------:R-:W2:Y:S04]  /*1db80*/  LDC R4, c[0x0][0x4f0] ;  /* 0x00013c00ff047b82 */ /* 0x000ea80000000800 */
[----:B------:R-:W-:Y:S02]  /*1db90*/  IABS R6, R11 ;  /* 0x0000000b00067213 */ /* 0x000fe40000000000 */
[-C--:B--2---:R-:W-:Y:S02]  /*1dba0*/  IABS R2, R4.reuse ;  /* 0x0000000400027213 */ /* 0x084fe40000000000 */
[-C--:B------:R-:W-:Y:S02]  /*1dbb0*/  LOP3.LUT R11, R11, R4.reuse, RZ, 0x3c, !PT ;  /* 0x000000040b0b7212 */ /* 0x080fe400078e3cff */
[----:B------:R-:W2:Y:S02]  /*1dbc0*/  I2F.RP R9, R2 ;  /* 0x0000000200097306 */ /* 0x000ea40000209400 */
[----:B------:R-:W-:Y:S08]  /*1dbd0*/  ISETP.GE.AND P6, PT, R11, RZ, PT ;  /* 0x000000ff0b00720c */ /* 0x000ff00003fc6270 */
[----:B--2---:R-:W1:Y:S02]  /*1dbe0*/  MUFU.RCP R3, R9 ;  /* 0x0000000900037308 */ /* 0x004e640000001000 */
        /* <DEDUP_REMOVED lines=35> */
[-C--:B---3--:R-:W-:Y:S02]  /*1de20*/  LEA.HI.X.SX32 R17, R11, R221.reuse, 0x2, P2 ;  /* 0x000000dd0b117211 */ /* 0x088fe400010f16ff */
        /* <DEDUP_REMOVED lines=18> */
.L_x_2433:
        /* <DEDUP_REMOVED lines=8> */
[-C--:B-1----:R-:W-:Y:S01]  /*1dfd0*/  IADD3 R12, P2, PT, R4, R3.reuse, RZ ;  /* 0x00000003040c7210 */ /* 0x082fe20007f5e0ff */
        /* <DEDUP_REMOVED lines=16> */
[----:B---3--:R-:W-:Y:S01]  /*1e0e0*/  IMAD.X R17, R15, 0x1, R2, P1 ;  /* 0x000000010f117824 */ /* 0x008fe200008e0602 */
        /* <DEDUP_REMOVED lines=10> */
.L_x_2432:
[----:B------:R-:W-:Y:S01]  /*1e190*/  FMNMX3.FTZ R3, R137, R149, R147, !PT ;  /* 0x0000009589037276 */ /* 0x000fe20007810093 */
[----:B-12---:R-:W-:Y:S01]  /*1e1a0*/  LDSM.16.MT88.4 R12, [R210+0xc000] ;  /* 0x00c00000d20c783b */ /* 0x006fe20000004200 */
        /* <DEDUP_REMOVED lines=56> */
[----:B------:R-:W-:Y:S01]  /*1e530*/  FFMA.FTZ R141, R141, UR4, -R152 ;  /* 0x000000048d8d7c23 */ /* 0x000fe20008010898 */
[----:B------:R-:W1:Y:S01]  /*1e540*/  MUFU.EX2 R0, R0 ;  /* 0x0000000000007308 */ /* 0x000e620000000800 */
[----:B------:R-:W-:Y:S01]  /*1e550*/  FFMA.FTZ R146, R147, UR4, -R154 ;  /* 0x0000000493927c23 */ /* 0x000fe2000801089a */
[----:B------:R-:W-:Y:S01]  /*1e560*/  FFMA.FTZ R147, R145, UR4, -R152 ;  /* 0x0000000491937c23 */ /* 0x000fe20008010898 */
[--C-:B------:R-:W-:Y:S01]  /*1e570*/  FFMA.FTZ R145, R144, UR4, -R154.reuse ;  /* 0x0000000490917c23 */ /* 0x100fe2000801089a */
[----:B------:R-:W-:Y:S01]  /*1e580*/  FFMA.FTZ R144, R142, UR4, -R154 ;  /* 0x000000048e907c23 */ /* 0x000fe2000801089a */
[----:B------:R-:W-:Y:S01]  /*1e590*/  FFMA.FTZ R142, R140, UR4, -R152 ;  /* 0x000000048c8e7c23 */ /* 0x000fe20008010898 */
[--C-:B------:R-:W-:Y:S04]  /*1e5a0*/  FFMA.FTZ R149, R149, UR4, -R154.reuse ;  /* 0x0000000495957c23 */ /* 0x100fe8000801089a */
[----:B------:R-:W2:Y:S01]  /*1e5b0*/  MUFU.EX2 R2, R2 ;  /* 0x0000000200027308 */ /* 0x000ea20000000800 */
[----:B------:R-:W-:Y:S01]  /*1e5c0*/  MOV R140, R222 ;  /* 0x000000de008c7202 */ /* 0x000fe20000000f00 */
[----:B------:R-:W-:Y:S01]  /*1e5d0*/  FFMA.FTZ R184, R171, UR4, -R154 ;  /* 0x00000004abb87c23 */ /* 0x000fe2000801089a */
[----:B------:R-:W-:Y:S07]  /*1e5e0*/  @P0 IADD3 R140, PT, PT, R224, -0x40, RZ ;  /* 0xffffffc0e08c0810 */ /* 0x000fee0007ffe0ff */
[----:B------:R-:W-:Y:S01]  /*1e5f0*/  MUFU.EX2 R146, R146 ;  /* 0x0000009200927308 */ /* 0x000fe20000000800 */
[----:B------:R-:W-:Y:S01]  /*1e600*/  FFMA.FTZ R191, R191, UR4, -R152 ;  /* 0x00000004bfbf7c23 */ /* 0x000fe20008010898 */
[----:B------:R-:W-:Y:S01]  /*1e610*/  FFMA.FTZ R201, R249, UR4, -R154 ;  /* 0x00000004f9c97c23 */ /* 0x000fe2000801089a */
[C---:B-1----:R-:W-:Y:S07]  /*1e620*/  FMUL.FTZ R6, R0.reuse, R130 ;  /* 0x0000008200067220 */ /* 0x042fee0000410000 */
[----:B------:R-:W1:Y:S01]  /*1e630*/  MUFU.EX2 R149, R149 ;  /* 0x0000009500957308 */ /* 0x000e620000000800 */
[----:B------:R-:W3:Y:S01]  /*1e640*/  LDSM.16.MT88.4 R28, [R140] ;  /* 0x000000008c1c783b */ /* 0x000ee20000004200 */
[C---:B------:R-:W-:Y:S01]  /*1e650*/  FMUL.FTZ R7, R0.reuse, R131 ;  /* 0x0000008300077220 */ /* 0x040fe20000410000 */
[C---:B------:R-:W-:Y:S07]  /*1e660*/  FMUL.FTZ R10, R0.reuse, R126 ;  /* 0x0000007e000a7220 */ /* 0x040fee0000410000 */
[----:B------:R-:W-:Y:S01]  /*1e670*/  MUFU.EX2 R147, R147 ;  /* 0x0000009300937308 */ /* 0x000fe20000000800 */
[----:B------:R-:W-:Y:S01]  /*1e680*/  FMUL.FTZ R11, R0, R127 ;  /* 0x0000007f000b7220 */ /* 0x000fe20000410000 */
[C---:B--2---:R-:W-:Y:S01]  /*1e690*/  FMUL.FTZ R4, R2.reuse, R128 ;  /* 0x0000008002047220 */ /* 0x044fe20000410000 */
[C---:B------:R-:W-:Y:S07]  /*1e6a0*/  FMUL.FTZ R5, R2.reuse, R129 ;  /* 0x0000008102057220 */ /* 0x040fee0000410000 */
[----:B------:R-:W2:Y:S01]  /*1e6b0*/  MUFU.EX2 R143, R143 ;  /* 0x0000008f008f7308 */ /* 0x000ea20000000800 */
[C---:B------:R-:W-:Y:S01]  /*1e6c0*/  FMUL.FTZ R8, R2.reuse, R124 ;  /* 0x0000007c02087220 */ /* 0x040fe20000410000 */
[C---:B------:R-:W-:Y:S01]  /*1e6d0*/  FMUL.FTZ R9, R2.reuse, R125 ;  /* 0x0000007d02097220 */ /* 0x040fe20000410000 */
[----:B------:R-:W-:Y:S07]  /*1e6e0*/  IADD3 R213, PT, PT, R213, R140, RZ ;  /* 0x0000008cd5d57210 */ /* 0x000fee0007ffe0ff */
[----:B------:R-:W-:Y:S01]  /*1e6f0*/  MUFU.EX2 R145, R145 ;  /* 0x0000009100917308 */ /* 0x000fe20000000800 */
[----:B------:R-:W-:Y:S01]  /*1e700*/  FMUL.FTZ R16, R2, R116 ;  /* 0x0000007402107220 */ /* 0x000fe20000410000 */
[----:B-1----:R-:W-:Y:S01]  /*1e710*/  F2FP.F16.F32.PACK_AB R128, R146, R149 ;  /* 0x000000959280723e */ /* 0x002fe200000000ff */
[----:B------:R-:W-:Y:S07]  /*1e720*/  FMUL.FTZ R17, R2, R117 ;  /* 0x0000007502117220 */ /* 0x000fee0000410000 */
[----:B------:R-:W1:Y:S01]  /*1e730*/  MUFU.EX2 R144, R144 ;  /* 0x0000009000907308 */ /* 0x000e620000000800 */
[----:B------:R-:W4:Y:S01]  /*1e740*/  LDSM.16.MT88.4 R36, [R213] ;  /* 0x00000000d524783b */ /* 0x000f220000004200 */
[C---:B------:R-:W-:Y:S01]  /*1e750*/  FMUL.FTZ R18, R0.reuse, R118 ;  /* 0x0000007600127220 */ /* 0x040fe20000410000 */
        /* <DEDUP_REMOVED lines=8> */
[----:B------:R-:W5:Y:S01]  /*1e7e0*/  LDSM.16.MT88.4 R60, [R140+0x4000] ;  /* 0x004000008c3c783b */ /* 0x000f620000004200 */
        /* <DEDUP_REMOVED lines=37> */
[--C-:B------:R-:W-:Y:S01]  /*1ea40*/  FFMA.FTZ R108, R195, UR4, -R152.reuse ;  /* 0x00000004c36c7c23 */ /* 0x100fe20008010898 */
[C---:B------:R-:W-:Y:S01]  /*1ea50*/  FMUL.FTZ R20, R2.reuse, R112 ;  /* 0x0000007002147220 */ /* 0x040fe20000410000 */
[----:B------:R-:W-:Y:S01]  /*1ea60*/  FMUL.FTZ R21, R2, R113 ;  /* 0x0000007102157220 */ /* 0x000fe20000410000 */
[--C-:B------:R-:W-:Y:S01]  /*1ea70*/  FFMA.FTZ R113, R176, UR4, -R152.reuse ;  /* 0x00000004b0717c23 */ /* 0x100fe20008010898 */
        /* <DEDUP_REMOVED lines=8> */
[----:B------:R-:W-:Y:S07]  /*1eb00*/  FFMA.FTZ R112, R178, UR4, -R154 ;  /* 0x00000004b2707c23 */ /* 0x000fee000801089a */
[----:B------:R1:W-:Y:S01]  /*1eb10*/  MUFU.EX2 R197, R108 ;  /* 0x0000006c00c57308 */ /* 0x0003e20000000800 */
[--C-:B------:R-:W-:Y:S01]  /*1eb20*/  FFMA.FTZ R203, R243, UR4, -R152.reuse ;  /* 0x00000004f3cb7c23 */ /* 0x100fe20008010898 */
        /* <DEDUP_REMOVED lines=48> */
[--C-:B------:R-:W-:Y:S07]  /*1ee30*/  FFMA.FTZ R199, R199, UR4, -R154.reuse ;  /* 0x00000004c7c77c23 */ /* 0x100fee000801089a */
[----:B------:R-:W-:Y:S01]  /*1ee40*/  MUFU.EX2 R170, R170 ;  /* 0x000000aa00aa7308 */ /* 0x000fe20000000800 */
[----:B------:R-:W-:Y:S01]  /*1ee50*/  FFMA.FTZ R182, R183, UR4, -R154 ;  /* 0x00000004b7b67c23 */ /* 0x000fe2000801089a */
        /* <DEDUP_REMOVED lines=11> */
[--C-:B------:R-:W-:Y:S01]  /*1ef10*/  FFMA.FTZ R173, R173, UR4, -R152.reuse ;  /* 0x00000004adad7c23 */ /* 0x100fe20008010898 */
[----:B------:R-:W1:Y:S06]  /*1ef20*/  LDSM.16.MT88.4 R80, [R213+0x4000] ;  /* 0x00400000d550783b */ /* 0x000e6c0000004200 */
[----:B------:R-:W-:Y:S01]  /*1ef30*/  MUFU.EX2 R180, R180 ;  /* 0x000000b400b47308 */ /* 0x000fe20000000800 */
[----:B------:R-:W-:Y:S01]  /*1ef40*/  FFMA.FTZ R188, R175, UR4, -R152 ;  /* 0x00000004afbc7c23 */ /* 0x000fe20008010898 */
[----:B------:R-:W-:Y:S01]  /*1ef50*/  FFMA.FTZ R185, R185, UR4, -R154 ;  /* 0x00000004b9b97c23 */ /* 0x000fe2000801089a */
[----:B------:R-:W-:Y:S01]  /*1ef60*/  FFMA.FTZ R179, R179, UR4, -R152 ;  /* 0x00000004b3b37c23 */ /* 0x000fe20008010898 */
[C---:B-----5:R-:W-:Y:S06]  /*1ef70*/  HMMA.16816.F32 R52, R128.reuse, R60, R52 ;  /* 0x0000003c8034723c */ /* 0x060fec0000001834 */
[----:B------:R-:W-:Y:S01]  /*1ef80*/  MUFU.EX2 R182, R182 ;  /* 0x000000b600b67308 */ /* 0x000fe20000000800 */
[C---:B------:R-:W-:Y:S01]  /*1ef90*/  FMUL.FTZ R60, R2.reuse, R72 ;  /* 0x00000048023c7220 */ /* 0x040fe20000410000 */
[----:B------:R-:W-:Y:S08]  /*1efa0*/  FMUL.FTZ R61, R2, R73 ;  /* 0x00000049023d7220 */ /* 0x000ff00000410000 */
[----:B------:R-:W-:Y:S01]  /*1efb0*/  MUFU.EX2 R181, R185 ;  /* 0x000000b900b57308 */ /* 0x000fe20000000800 */
[--C-:B------:R-:W-:Y:S01]  /*1efc0*/  FFMA.FTZ R190, R163, UR4, -R154.reuse ;  /* 0x00000004a3be7c23 */ /* 0x100fe2000801089a */
[----:B------:R-:W-:Y:S01]  /*1efd0*/  FFMA.FTZ R161, R161, UR4, -R154 ;  /* 0x00000004a1a17c23 */ /* 0x000fe2000801089a */
[C---:B------:R-:W-:Y:S07]  /*1efe0*/  HMMA.16816.F32 R56, R128.reuse, R62, R56 ;  /* 0x0000003e8038723c */ /* 0x040fee0000001838 */
[----:B------:R-:W-:Y:S01]  /*1eff0*/  MUFU.EX2 R186, R186 ;  /* 0x000000ba00ba7308 */ /* 0x000fe20000000800 */
[C---:B------:R-:W-:Y:S01]  /*1f000*/  FMUL.FTZ R62, R0.reuse, R74 ;  /* 0x0000004a003e7220 */ /* 0x040fe20000410000 */
[----:B------:R-:W-:Y:S08]  /*1f010*/  FMUL.FTZ R63, R0, R75 ;  /* 0x0000004b003f7220 */ /* 0x000ff00000410000 */
[----:B------:R-:W-:Y:S01]  /*1f020*/  MUFU.EX2 R177, R179 ;  /* 0x000000b300b17308 */ /* 0x000fe20000000800 */
[----:B------:R-:W2:Y:S01]  /*1f030*/  LDSM.16.MT88.4 R72, [R140+0x4800] ;  /* 0x004800008c48783b */ /* 0x000ea20000004200 */
[--C-:B------:R-:W-:Y:S01]  /*1f040*/  FFMA.FTZ R192, R167, UR4, -R152.reuse ;  /* 0x00000004a7c07c23 */ /* 0x100fe20008010898 */
[----:B------:R-:W-:Y:S07]  /*1f050*/  FFMA.FTZ R157, R157, UR4, -R152 ;  /* 0x000000049d9d7c23 */ /* 0x000fee0008010898 */
[----:B------:R-:W-:Y:S01]  /*1f060*/  MUFU.EX2 R173, R173 ;  /* 0x000000ad00ad7308 */ /* 0x000fe20000000800 */
[--C-:B------:R-:W-:Y:S01]  /*1f070*/  FFMA.FTZ R163, R165, UR4, -R154.reuse ;  /* 0x00000004a5a37c23 */ /* 0x100fe2000801089a */
[----:B------:R-:W-:Y:S01]  /*1f080*/  FFMA.FTZ R194, R169, UR4, -R154 ;  /* 0x00000004a9c27c23 */ /* 0x000fe2000801089a */
[--C-:B------:R-:W-:Y:S07]  /*1f090*/  FFMA.FTZ R196, R159, UR4, -R152.reuse ;  /* 0x000000049fc47c23 */ /* 0x100fee0008010898 */
[----:B------:R-:W-:Y:S01]  /*1f0a0*/  MUFU.EX2 R188, R188 ;  /* 0x000000bc00bc7308 */ /* 0x000fe20000000800 */
[--C-:B------:R-:W-:Y:S01]  /*1f0b0*/  FFMA.FTZ R155, R155, UR4, -R152.reuse ;  /* 0x000000049b9b7c23 */ /* 0x100fe20008010898 */
[--C-:B------:R-:W-:Y:S01]  /*1f0c0*/  FFMA.FTZ R198, R136, UR4, -R152.reuse ;  /* 0x0000000488c67c23 */ /* 0x100fe20008010898 */
[--C-:B------:R-:W-:Y:S07]  /*1f0d0*/  FFMA.FTZ R135, R135, UR4, -R152.reuse ;  /* 0x0000000487877c23 */ /* 0x100fee0008010898 */
[----:B------:R-:W-:Y:S01]  /*1f0e0*/  MUFU.EX2 R161, R161 ;  /* 0x000000a100a17308 */ /* 0x000fe20000000800 */
[----:B------:R-:W-:Y:S01]  /*1f0f0*/  FFMA.FTZ R134, R134, UR4, -R152 ;  /* 0x0000000486867c23 */ /* 0x000fe20008010898 */
[--C-:B------:R-:W-:Y:S01]  /*1f100*/  FFMA.FTZ R148, R148, UR4, -R154.reuse ;  /* 0x0000000494947c23 */ /* 0x100fe2000801089a */
[--C-:B------:R-:W-:Y:S07]  /*1f110*/  FFMA.FTZ R153, R153, UR4, -R154.reuse ;  /* 0x0000000499997c23 */ /* 0x100fee000801089a */
[----:B------:R-:W-:Y:S01]  /*1f120*/  MUFU.EX2 R190, R190 ;  /* 0x000000be00be7308 */ /* 0x000fe20000000800 */
[----:B------:R-:W-:Y:S01]  /*1f130*/  FFMA.FTZ R136, R150, UR4, -R154 ;  /* 0x0000000496887c23 */ /* 0x000fe2000801089a */
[----:B------:R-:W-:Y:S01]  /*1f140*/  FFMA.FTZ R147, R0, R229, R147 ;  /* 0x000000e500937223 */ /* 0x000fe20000010093 */
[----:B------:R-:W-:Y:S07]  /*1f150*/  FFMA.FTZ R149, R2, R231, R149 ;  /* 0x000000e702957223 */ /* 0x000fee0000010095 */
[----:B------:R-:W-:Y:S01]  /*1f160*/  MUFU.EX2 R192, R192 ;  /* 0x000000c000c07308 */ /* 0x000fe20000000800 */
[----:B------:R-:W-:Y:S01]  /*1f170*/  MOV R137, R132 ;  /* 0x0000008400897202 */ /* 0x000fe20000000f00 */
        /* <DEDUP_REMOVED lines=287> */
.L_x_2430:
        /* <DEDUP_REMOVED lines=215> */
.L_x_2436:
[----:B------:R-:W-:Y:S05]  /*210e0*/  BSYNC.RECONVERGENT B0 ;  /* 0x0000000000007941 */ /* 0x000fea0003800200 */
.L_x_2435:
        /* <DEDUP_REMOVED lines=30> */
.L_x_2438:
[----:B------:R-:W-:Y:S05]  /*212d0*/  BSYNC.RECONVERGENT B0 ;  /* 0x0000000000007941 */ /* 0x000fea0003800200 */
.L_x_2437:
        /* <DEDUP_REMOVED lines=17> */
.L_x_2440:
[----:B------:R-:W-:Y:S05]  /*213f0*/  BSYNC.RECONVERGENT B0 ;  /* 0x0000000000007941 */ /* 0x000fea0003800200 */
.L_x_2439:
        /* <DEDUP_REMOVED lines=17> */
.L_x_2442:
[----:B------:R-:W-:Y:S05]  /*21510*/  BSYNC.RECONVERGENT B0 ;  /* 0x0000000000007941 */ /* 0x000fea0003800200 */
.L_x_2441:
        /* <DEDUP_REMOVED lines=15> */
.L_x_2443:
        /* <DEDUP_REMOVED lines=15> */
.L_x_7227:


//--------------------- .text._ZN5flash24flash_fwd_splitkv_kernelI23Flash_fwd_kernel_traitsILi128ELi64ELi128ELi4ELb0ELb0EN7cutlass6half_tE19Flash_kernel_traitsILi128ELi64ELi128ELi4ES3_EELb1ELb0ELb1ELb0ELb0ELb0ELb0ELb1EEEvNS_16Flash_fwd_paramsE --------------------------
	.section	.text._ZN5flash24flash_fwd_splitkv_kernelI23Flash_fwd_kernel_traitsILi128ELi64ELi128ELi4ELb0ELb0EN7cutlass6half_tE19Flash_kernel_traitsILi128ELi64ELi128ELi4ES3_EELb1ELb0ELb1ELb0ELb0ELb0ELb0ELb1EEEvNS_16Flash_fwd_paramsE,"ax",@progbits
	.align	128
        .global         _ZN5flash24flash_fwd_splitkv_kernelI23Flash_fwd_kernel_traitsILi128ELi64ELi128ELi4ELb0ELb0EN7cutlass6half_tE19Flash_kernel_traitsILi128ELi64ELi128ELi4ES3_EELb1ELb0ELb1ELb0ELb0ELb0ELb0ELb1EEEvNS_16Flash_fwd_paramsE
        .type           _ZN5flash24flash_fwd_splitkv_kernelI23Flash_fwd_kernel_traitsILi128ELi64ELi128ELi4ELb0ELb0EN7cutlass6half_tE19Flash_kernel_traitsILi128ELi64ELi128ELi4ES3_EELb1ELb0ELb1ELb0ELb0ELb0ELb0ELb1EEEvNS_16Flash_fwd_paramsE,@function
        .size           _ZN5flash24flash_fwd_splitkv_kernelI23Flash_fwd_kernel_traitsILi128ELi64ELi128ELi4ELb0ELb0EN7cutlass6half_tE19Flash_kernel_traitsILi128ELi64ELi128ELi4ES3_EELb1ELb0ELb1ELb0ELb0ELb0ELb0ELb1EEEvNS_16Flash_fwd_paramsE,(.L_x_7228 - _ZN5flash24flash_fwd_splitkv_kernelI23Flash_fwd_kernel_traitsILi128ELi64ELi128ELi4ELb0ELb0EN7cutlass6half_tE19Flash_kernel_traitsILi128ELi64ELi128ELi4ES3_EELb1ELb0ELb1ELb0ELb0ELb0ELb0ELb1EEEvNS_16Flash_fwd_paramsE)
        .other          _ZN5flash24flash_fwd_splitkv_kernelI23Flash_fwd_kernel_traitsILi128ELi64ELi128ELi4ELb0ELb0EN7cutlass6half_tE19Flash_kernel_traitsILi128ELi64ELi128ELi4ES3_EELb1ELb0ELb1ELb0ELb0ELb0ELb0ELb1EEEvNS_16Flash_fwd_paramsE,@"STO_CUDA_ENTRY STV_DEFAULT"
_ZN5flash24flash_fwd_splitkv_kernelI23Flash_fwd_kernel_traitsILi128ELi64ELi128ELi4ELb0ELb0EN7cutlass6half_tE19Flash_kernel_traitsILi128ELi64ELi128ELi4ES3_EELb1ELb0ELb1ELb0ELb0ELb0ELb0ELb1EEEvNS_16Flash_fwd_paramsE:
.text._ZN5flash24flash_fwd_splitkv_kernelI23Flash_fwd_kernel_traitsILi128ELi64ELi128ELi4ELb0ELb0EN7cutlass6half_tE19Flash_kernel_traitsILi128ELi64ELi128ELi4ES3_EELb1ELb0ELb1ELb0ELb0ELb0ELb0ELb1EEEvNS_16Flash_fwd_paramsE:
        /* <DEDUP_REMOVED lines=51> */
.L_x_2444:
        /* <DEDUP_REMOVED lines=10> */
[----:B------:R-:W-:Y:S02]  /*03d0*/  IMAD.MOV.U32 R7, RZ, RZ, R73 ;  /* 0x000000ffff077224 */ /* 0x000fe400078e0049 */
[----:B------:R-:W-:-:S02]  /*03e0*/  @!P1 IMAD.IADD R64, R69, 0x1, R2 ;  /* 0x0000000145409824 */ /* 0x000fc400078e0202 */
[----:B------:R-:W-:Y:S02]  /*03f0*/  VIADD R2, R13, 0x1 ;  /* 0x000000010d027836 */ /* 0x000fe40000000000 */
[----:B------:R-:W-:Y:S02]  /*0400*/  VIADD R5, R64, 0x7f ;  /* 0x0000007f40057836 */ /* 0x000fe40000000000 */
[----:B------:R-:W-:Y:S01]  /*0410*/  IMAD R2, R2, 0x40, -R205 ;  /* 0x0000004002027824 */ /* 0x000fe200078e0acd */
[----:B--2---:R-:W-:Y:S02]  /*0420*/  UIADD3 UR5, UPT, UPT, UR5, 0x7f, URZ ;  /* 0x0000007f05057890 */ /* 0x004fe4000fffe0ff */
[----:B------:R-:W-:Y:S02]  /*0430*/  SHF.R.S32.HI R4, RZ, 0x1f, R5 ;  /* 0x0000001fff047819 */ /* 0x000fe40000011405 */
[----:B----4-:R-:W-:Y:S01]  /*0440*/  IADD3 R3, PT, PT, R5, UR4, R2 ;  /* 0x0000000405037c10 */ /* 0x010fe2000fffe002 */
[----:B------:R-:W-:Y:S01]  /*0450*/  USHF.R.S32.HI UR4, URZ, 0x1f, UR5 ;  /* 0x0000001fff047899 */ /* 0x000fe20008011405 */
[----:B------:R-:W-:-:S02]  /*0460*/  LEA.HI R4, R4, R5, RZ, 0x7 ;  /* 0x0000000504047211 */ /* 0x000fc400078f38ff */
        /* <DEDUP_REMOVED lines=54> */
.L_x_2447:
[----:B------:R-:W-:Y:S05]  /*07d0*/  BSYNC.RECONVERGENT B0 ;  /* 0x0000000000007941 */ /* 0x000fea0003800200 */
.L_x_2446:
        /* <DEDUP_REMOVED lines=18> */
.L_x_2449:
[----:B------:R-:W-:Y:S05]  /*0900*/  BSYNC.RECONVERGENT B0 ;  /* 0x0000000000007941 */ /* 0x000fea0003800200 */
.L_x_2448:
        /* <DEDUP_REMOVED lines=18> */
.L_x_2451:
[----:B------:R-:W-:Y:S05]  /*0a30*/  BSYNC.RECONVERGENT B0 ;  /* 0x0000000000007941 */ /* 0x000fea0003800200 */
.L_x_2450:
        /* <DEDUP_REMOVED lines=17> */
.L_x_2453:
[----:B------:R-:W-:Y:S05]  /*0b50*/  BSYNC.RECONVERGENT B0 ;  /* 0x0000000000007941 */ /* 0x000fea0003800200 */
.L_x_2452:
        /* <DEDUP_REMOVED lines=20> */
.L_x_2445:
        /* <DEDUP_REMOVED lines=10> */
.L_x_2454:
[----:B------:R-:W-:Y:S05]  /*0d40*/  BRA.U !UP0, `(.L_x_2455) ;  /* 0x00000005088c7547 */ /* 0x000fea000b800000 */
[----:B------:R-:W2:Y:S01]  /*0d50*/  LDC R9, c[0x0][0x4f0] ;  /* 0x00013c00ff097b82 */ /* 0x000ea20000000800 */
[----:B------:R-:W-:Y:S01]  /*0d60*/  LEA R0, R61, 0xffffff80, 0x7 ;  /* 0xffffff803d007811 */ /* 0x000fe200078e38ff */
[----:B------:R-:W3:Y:S01]  /*0d70*/  LDCU.64 UR4, c[0x0][0x4e8] ;  /* 0x00009d00ff0477ac */ /* 0x000ee20008000a00 */
[----:B------:R-:W4:Y:S01]  /*0d80*/  LDCU.64 UR8, c[0x0][0x3a0] ;  /* 0x00007400ff0877ac */ /* 0x000f220008000a00 */
[----:B------:R-:W4:Y:S01]  /*0d90*/  LDCU.64 UR14, c[0x0][0x3b8] ;  /* 0x00007700ff0e77ac */ /* 0x000f220008000a00 */
[----:B--2---:R-:W-:-:S04]  /*0da0*/  IABS R4, R9 ;  /* 0x0000000900047213 */ /* 0x004fc80000000000 */
[----:B------:R-:W2:Y:S08]  /*0db0*/  I2F.RP R5, R4 ;  /* 0x0000000400057306 */ /* 0x000eb00000209400 */
[----:B--2---:R-:W2:Y:S02]  /*0dc0*/  MUFU.RCP R6, R5 ;  /* 0x0000000500067308 */ /* 0x004ea40000001000 */
[----:B--2---:R-:W-:-:S06]  /*0dd0*/  IADD3 R6, PT, PT, R6, 0xffffffe, RZ ;  /* 0x0ffffffe06067810 */ /* 0x004fcc0007ffe0ff */
[----:B-----5:R-:W1:Y:S02]  /*0de0*/  F2I.FTZ.U32.TRUNC.NTZ R7, R6 ;  /* 0x0000000600077305 */ /* 0x020e64000021f000 */
[----:B-1----:R-:W-:Y:S01]  /*0df0*/  IMAD.MOV R3, RZ, RZ, -R7 ;  /* 0x000000ffff037224 */ /* 0x002fe200078e0a07 */
[----:B------:R-:W-:-:S03]  /*0e00*/  MOV R6, RZ ;  /* 0x000000ff00067202 */ /* 0x000fc60000000f00 */
[----:B------:R-:W-:Y:S01]  /*0e10*/  IMAD R2, R3, R4, RZ ;  /* 0x0000000403027224 */ /* 0x000fe200078e02ff */
[----:B------:R-:W-:-:S03]  /*0e20*/  IABS R3, R0 ;  /* 0x0000000000037213 */ /* 0x000fc60000000000 */
        /* <DEDUP_REMOVED lines=11> */
[----:B---3--:R-:W-:-:S04]  /*0ee0*/  IMAD.WIDE.U32 R2, R73, UR4, RZ ;  /* 0x0000000449027c25 */ /* 0x008fc8000f8e00ff */
[----:B------:R-:W-:Y:S01]  /*0ef0*/  IMAD R211, R73, UR5, R3 ;  /* 0x0000000549d37c24 */ /* 0x000fe2000f8e0203 */
[----:B------:R-:W1:Y:S01]  /*0f00*/  LDCU.64 UR4, c[0x0][0x3a8] ;  /* 0x00007500ff0477ac */ /* 0x000e620008000a00 */
[----:B------:R-:W2:Y:S06]  /*0f10*/  LDC R3, c[0x0][0x3e8] ;  /* 0x0000fa00ff037b82 */ /* 0x000eac0000000800 */
[----:B------:R-:W-:Y:S02]  /*0f20*/  @P0 IADD3 R5, PT, PT, R5, 0x1, RZ ;  /* 0x0000000105050810 */ /* 0x000fe40007ffe0ff */
[----:B------:R-:W-:-:S03]  /*0f30*/  LEA R210, P0, R2, UR12, 0x2 ;  /* 0x0000000c02d27c11 */ /* 0x000fc6000f8010ff */
[----:B------:R-:W-:Y:S01]  /*0f40*/  @!P1 IMAD.MOV R5, RZ, RZ, -R5 ;  /* 0x000000ffff059224 */ /* 0x000fe200078e0a05 */
[----:B------:R-:W-:Y:S02]  /*0f50*/  LEA.HI.X R211, R2, UR13, R211, 0x2, P0 ;  /* 0x0000000d02d37c11 */ /* 0x000fe400080f14d3 */
[----:B------:R-:W-:-:S05]  /*0f60*/  @!P3 LOP3.LUT R5, RZ, R9, RZ, 0x33, !PT ;  /* 0x00000009ff05b212 */ /* 0x000fca00078e33ff */
[----:B------:R-:W-:-:S06]  /*0f70*/  IMAD.WIDE R10, R5, 0x4, R210 ;  /* 0x00000004050a7825 */ /* 0x000fcc00078e02d2 */
[----:B------:R3:W3:Y:S01]  /*0f80*/  LDG.E R10, desc[UR6][R10.64] ;  /* 0x000000060a0a7981 */ /* 0x0006e2000c1e1900 */
[----:B--2---:R-:W-:Y:S02]  /*0f90*/  IABS R2, R3 ;  /* 0x0000000300027213 */ /* 0x004fe40000000000 */
[----:B------:R-:W-:Y:S02]  /*0fa0*/  IADD3 R5, PT, PT, -R5, RZ, RZ ;  /* 0x000000ff05057210 */ /* 0x000fe40007ffe1ff */
[----:B------:R-:W2:Y:S03]  /*0fb0*/  I2F.RP R8, R2 ;  /* 0x0000000200087306 */ /* 0x000ea60000209400 */
[----:B------:R-:W-:Y:S02]  /*0fc0*/  IMAD R0, R9, R5, R0 ;  /* 0x0000000509007224 */ /* 0x000fe400078e0200 */
[----:B----4-:R-:W-:-:S03]  /*0fd0*/  IMAD.U32 R5, RZ, RZ, UR15 ;  /* 0x0000000fff057e24 */ /* 0x010fc6000f8e00ff */
        /* <DEDUP_REMOVED lines=10> */
[----:B------:R-:W-:-:S05]  /*1080*/  IMAD.HI.U32 R7, R7, R4, RZ ;  /* 0x0000000407077227 */ /* 0x000fca00078e00ff */
[----:B---3--:R-:W-:-:S05]  /*1090*/  IADD3 R11, PT, PT, -R7, RZ, RZ ;  /* 0x000000ff070b7210 */ /* 0x008fca0007ffe1ff */
[----:B------:R-:W-:Y:S01]  /*10a0*/  IMAD R15, R2, R11, R4 ;  /* 0x0000000b020f7224 */ /* 0x000fe200078e0204 */
[----:B------:R-:W-:-:S04]  /*10b0*/  MOV R4, UR14 ;  /* 0x0000000e00047c02 */ /* 0x000fc80008000f00 */
[----:B------:R-:W-:Y:S01]  /*10c0*/  ISETP.GT.U32.AND P0, PT, R2, R15, PT ;  /* 0x0000000f0200720c */ /* 0x000fe20003f04070 */
[----:B------:R-:W-:-:S04]  /*10d0*/  IMAD R8, R9, R4, RZ ;  /* 0x0000000409087224 */ /* 0x000fc800078e02ff */
[----:B------:R-:W-:-:S08]  /*10e0*/  IMAD R8, R0, R5, R8 ;  /* 0x0000000500087224 */ /* 0x000fd000078e0208 */
[----:B------:R-:W-:Y:S01]  /*10f0*/  @!P0 IMAD.IADD R15, R15, 0x1, -R2 ;  /* 0x000000010f0f8824 */ /* 0x000fe200078e0a02 */
[----:B------:R-:W-:-:S04]  /*1100*/  @!P0 IADD3 R7, PT, PT, R7, 0x1, RZ ;  /* 0x0000000107078810 */ /* 0x000fc80007ffe0ff */
[----:B------:R-:W-:Y:S02]  /*1110*/  ISETP.GE.U32.AND P1, PT, R15, R2, PT ;  /* 0x000000020f00720c */ /* 0x000fe40003f26070 */
[----:B------:R-:W-:-:S04]  /*1120*/  LOP3.LUT R2, R128, R3, RZ, 0x3c, !PT ;  /* 0x0000000380027212 */ /* 0x000fc800078e3cff */
[----:B------:R-:W-:-:S07]  /*1130*/  ISETP.GE.AND P0, PT, R2, RZ, PT ;  /* 0x000000ff0200720c */ /* 0x000fce0003f06270 */
[----:B------:R-:W-:Y:S02]  /*1140*/  @P1 IADD3 R7, PT, PT, R7, 0x1, RZ ;  /* 0x0000000107071810 */ /* 0x000fe40007ffe0ff */
[----:B------:R-:W-:Y:S02]  /*1150*/  ISETP.NE.AND P1, PT, R3, RZ, PT ;  /* 0x000000ff0300720c */ /* 0x000fe40003f25270 */
[----:B------:R-:W-:Y:S01]  /*1160*/  SHF.R.S32.HI R11, RZ, 0x1f, R10 ;  /* 0x0000001fff0b7819 */ /* 0x000fe2000001140a */
        /* <DEDUP_REMOVED lines=12> */
[----:B------:R-:W-:Y:S01]  /*1230*/  MOV R14, R10 ;  /* 0x0000000a000e7202 */ /* 0x000fe20000000f00 */
[----:B------:R-:W-:-:S04]  /*1240*/  IMAD.WIDE.U32 R16, R0, R4, R16 ;  /* 0x0000000400107225 */ /* 0x000fc800078e0010 */
[----:B------:R-:W-:Y:S01]  /*1250*/  @!P0 IMAD.MOV R11, RZ, RZ, -R11 ;  /* 0x000000ffff0b8224 */ /* 0x000fe200078e0a0b */
[----:B------:R-:W-:Y:S02]  /*1260*/  IADD3 R17, PT, PT, R17, R8, RZ ;  /* 0x0000000811117210 */ /* 0x000fe40007ffe0ff */
[----:B--2---:R-:W-:Y:S02]  /*1270*/  MOV R2, UR4 ;  /* 0x0000000400027c02 */ /* 0x004fe40008000f00 */
[----:B------:R-:W-:Y:S02]  /*1280*/  MOV R3, UR5 ;  /* 0x0000000500037c02 */ /* 0x000fe40008000f00 */
[----:B------:R-:W-:Y:S01]  /*1290*/  SEL R10, R6, R11, !P1 ;  /* 0x0000000b060a7207 */ /* 0x000fe20004800000 */
[-C--:B------:R-:W-:Y:S02]  /*12a0*/  IMAD R9, R9, R2.reuse, RZ ;  /* 0x0000000209097224 */ /* 0x080fe400078e02ff */
        /* <DEDUP_REMOVED lines=13> */
.L_x_2455:
        /* <DEDUP_REMOVED lines=15> */
.L_x_2457:
[----:B------:R-:W2:Y:S01]  /*1470*/  LDC.64 R4, c[0x0][0x3b8] ;  /* 0x0000ee00ff047b82 */ /* 0x000ea20000000a00 */
[----:B-1----:R-:W-:-:S05]  /*1480*/  IADD3 R2, PT, PT, R0, R9, RZ ;  /* 0x0000000900027210 */ /* 0x002fca0007ffe0ff */
[C---:B--2---:R-:W-:Y:S02]  /*1490*/  IMAD R15, R2.reuse, R5, RZ ;  /* 0x00000005020f7224 */ /* 0x044fe400078e02ff */
[----:B------:R-:W-:-:S05]  /*14a0*/  IMAD.WIDE.U32 R2, R2, R4, RZ ;  /* 0x0000000402027225 */ /* 0x000fca00078e00ff */
[----:B------:R-:W-:Y:S02]  /*14b0*/  IADD3 R15, PT, PT, R3, R15, RZ ;  /* 0x0000000f030f7210 */ /* 0x000fe40007ffe0ff */
[----:B------:R-:W-:Y:S02]  /*14c0*/  MOV R14, R2 ;  /* 0x00000002000e7202 */ /* 0x000fe40000000f00 */
.L_x_2458:
        /* <DEDUP_REMOVED lines=14> */
.L_x_2459:
[----:B------:R-:W1:Y:S01]  /*15b0*/  LDC.64 R2, c[0x0][0x3c0] ;  /* 0x0000f000ff027b82 */ /* 0x000e620000000a00 */
[----:B------:R-:W-:-:S05]  /*15c0*/  IADD3 R0, PT, PT, R0, R9, RZ ;  /* 0x0000000900007210 */ /* 0x000fca0007ffe0ff */
[C---:B-1----:R-:W-:Y:S02]  /*15d0*/  IMAD R17, R0.reuse, R3, RZ ;  /* 0x0000000300117224 */ /* 0x042fe400078e02ff */
[----:B-----5:R-:W-:-:S05]  /*15e0*/  IMAD.WIDE.U32 R6, R0, R2, RZ ;  /* 0x0000000200067225 */ /* 0x020fca00078e00ff */
[----:B------:R-:W-:Y:S02]  /*15f0*/  IADD3 R17, PT, PT, R7, R17, RZ ;  /* 0x0000001107117210 */ /* 0x000fe40007ffe0ff */
[----:B------:R-:W-:-:S07]  /*1600*/  MOV R16, R6 ;  /* 0x0000000600107202 */ /* 0x000fce0000000f00 */
.L_x_2460:
[----:B------:R-:W1:Y:S01]  /*1610*/  LDC R21, c[0x0][0x3e8] ;  /* 0x0000fa00ff157b82 */ /* 0x000e620000000800 */
[----:B------:R-:W-:Y:S02]  /*1620*/  CS2R R210, SRZ ;  /* 0x0000000000d27805 */ /* 0x000fe4000001ff00 */
[----:B-1----:R-:W-:-:S04]  /*1630*/  IABS R0, R21 ;  /* 0x0000001500007213 */ /* 0x002fc80000000000 */
[----:B------:R-:W1:Y:S08]  /*1640*/  I2F.RP R10, R0 ;  /* 0x00000000000a7306 */ /* 0x000e700000209400 */
[----:B-1----:R-:W1:Y:S02]  /*1650*/  MUFU.RCP R8, R10 ;  /* 0x0000000a00087308 */ /* 0x002e640000001000 */
[----:B-1----:R-:W-:Y:S01]  /*1660*/  IADD3 R8, PT, PT, R8, 0xffffffe, RZ ;  /* 0x0ffffffe08087810 */ /* 0x002fe20007ffe0ff */
[----:B------:R-:W1:Y:S05]  /*1670*/  LDC.64 R10, c[0x0][0x3d8] ;  /* 0x0000f600ff0a7b82 */ /* 0x000e6a0000000a00 */
[----:B------:R-:W2:Y:S02]  /*1680*/  F2I.FTZ.U32.TRUNC.NTZ R9, R8 ;  /* 0x0000000800097305 */ /* 0x000ea4000021f000 */
        /* <DEDUP_REMOVED lines=18> */
[----:B------:R-:W-:Y:S01]  /*17b0*/  IMAD.WIDE.U32 R16, R0, R2, R16 ;  /* 0x0000000200107225 */ /* 0x000fe200078e0010 */
[----:B------:R-:W-:-:S03]  /*17c0*/  ISETP.NE.AND P1, PT, R21, RZ, PT ;  /* 0x000000ff1500720c */ /* 0x000fc60003f25270 */
        /* <DEDUP_REMOVED lines=12> */
[C---:B------:R-:W-:Y:S01]  /*1890*/  IMAD R9, R12.reuse, R9, R15 ;  /* 0x000000090c097224 */ /* 0x040fe200078e020f */
[----:B------:R-:W-:Y:S01]  /*18a0*/  MOV R16, R18 ;  /* 0x0000001200107202 */ /* 0x000fe20000000f00 */
[----:B------:R-:W-:-:S03]  /*18b0*/  IMAD R11, R12, R11, R0 ;  /* 0x0000000b0c0b7224 */ /* 0x000fc600078e0200 */
[----:B------:R-:W-:Y:S01]  /*18c0*/  IADD3 R12, PT, PT, R19, R9, RZ ;  /* 0x00000009130c7210 */ /* 0x000fe20007ffe0ff */
[----:B------:R-:W-:-:S07]  /*18d0*/  IMAD.IADD R11, R17, 0x1, R11 ;  /* 0x00000001110b7824 */ /* 0x000fce00078e020b */
.L_x_2456:
[----:B------:R-:W-:Y:S01]  /*18e0*/  IMAD.MOV.U32 R0, RZ, RZ, RZ ;  /* 0x000000ffff007224 */ /* 0x000fe200078e00ff */
[----:B------:R-:W1:Y:S01]  /*18f0*/  LDC.64 R126, c[0x0][0x3b0] ;  /* 0x0000ec00ff7e7b82 */ /* 0x000e620000000a00 */
[----:B------:R-:W2:Y:S04]  /*1900*/  LDCU.64 UR4, c[0x0][0x3c8] ;  /* 0x00007900ff0477ac */ /* 0x000ea80008000a00 */
[----:B------:R3:W5:Y:S01]  /*1910*/  @P2 LDG.E R0, desc[UR6][R132.64] ;  /* 0x0000000684002981 */ /* 0x000762000c1e1900 */
[----:B------:R-:W-:Y:S01]  /*1920*/  ISETP.NE.AND P2, PT, R204, -0x1, PT ;  /* 0xffffffffcc00780c */ /* 0x000fe20003f45270 */
[----:B------:R-:W-:Y:S01]  /*1930*/  IMAD.MOV.U32 R131, RZ, RZ, RZ ;  /* 0x000000ffff837224 */ /* 0x000fe200078e00ff */
[C---:B------:R-:W-:Y:S01]  /*1940*/  SHF.L.U32 R67, R65.reuse, 0x3, RZ ;  /* 0x0000000341437819 */ /* 0x040fe200000006ff */
[----:B------:R-:W4:Y:S01]  /*1950*/  LDCU.64 UR8, c[0x0][0x388] ;  /* 0x00007100ff0877ac */ /* 0x000f220008000a00 */
[----:B------:R-:W-:Y:S01]  /*1960*/  SHF.R.U32.HI R130, RZ, 0x3, R65 ;  /* 0x00000003ff827819 */ /* 0x000fe20000011641 */
[----:B------:R-:W-:Y:S01]  /*1970*/  IMAD.SHL.U32 R117, R65, 0x4, RZ ;  /* 0x0000000441757824 */ /* 0x000fe200078e00ff */
[----:B------:R-:W-:Y:S01]  /*1980*/  LOP3.LUT R10, R67, 0x38, RZ, 0xc0, !PT ;  /* 0x00000038430a7812 */ /* 0x000fe200078ec0ff */
[----:B------:R-:W-:Y:S01]  /*1990*/  IMAD.SHL.U32 R63, R2, 0x10, RZ ;  /* 0x00000010023f7824 */ /* 0x000fe200078e00ff */
[----:B------:R-:W-:-:S02]  /*19a0*/  SHF.R.S32.HI R76, RZ, 0x1f, R69 ;  /* 0x0000001fff4c7819 */ /* 0x000fc40000011445 */
[----:B------:R-:W-:Y:S01]  /*19b0*/  IADD3 R20, P3, PT, R10, R16, RZ ;  /* 0x000000100a147210 */ /* 0x000fe20007f7e0ff */
[----:B------:R-:W-:Y:S01]  /*19c0*/  IMAD.WIDE.U32 R16, R13, 0x40, R130 ;  /* 0x000000400d107825 */ /* 0x000fe200078e0082 */
[----:B------:R-:W-:Y:S01]  /*19d0*/  LEA.HI R76, R76, R69, RZ, 0x7 ;  /* 0x000000454c4c7211 */ /* 0x000fe200078f38ff */
[----:B------:R-:W2:Y:S01]  /*19e0*/  @!P2 LDC.64 R8, c[0x0][0x398] ;  /* 0x0000e600ff08ab82 */ /* 0x000ea20000000a00 */
[----:B------:R-:W-:Y:S02]  /*19f0*/  IADD3.X R21, PT, PT, RZ, R12, RZ, P3, !PT ;  /* 0x0000000cff157210 */ /* 0x000fe40001ffe4ff */
[----:B------:R-:W-:Y:S02]  /*1a00*/  SHF.R.S32.HI R76, RZ, 0x7, R76 ;  /* 0x00000007ff4c7819 */ /* 0x000fe4000001144c */
[----:B------:R-:W-:Y:S01]  /*1a10*/  LOP3.LUT R117, R117, 0x1c, RZ, 0xc0, !PT ;  /* 0x0000001c75757812 */ /* 0x000fe200078ec0ff */
[----:B------:R-:W-:Y:S01]  /*1a20*/  IMAD.WIDE.U32 R20, R130, R4, R20 ;  /* 0x0000000482147225 */ /* 0x000fe200078e0014 */
[----:B------:R-:W-:-:S02]  /*1a30*/  SHF.L.U32 R62, R61, 0x7, RZ ;  /* 0x000000073d3e7819 */ /* 0x000fc400000006ff */
[----:B------:R-:W-:Y:S01]  /*1a40*/  SHF.L.U64.HI R70, R4, 0x4, R5 ;  /* 0x0000000404467819 */ /* 0x000fe20000010205 */
[----:B------:R-:W-:Y:S01]  /*1a50*/  IMAD R83, R130, R5, R21 ;  /* 0x0000000582537224 */ /* 0x000fe200078e0215 */
[----:B------:R-:W-:Y:S01]  /*1a60*/  SHF.L.U32 R82, R20, 0x1, RZ ;  /* 0x0000000114527819 */ /* 0x000fe200000006ff */
[----:B------:R-:W-:Y:S01]  /*1a70*/  VIADD R77, R62, 0xffffff80 ;  /* 0xffffff803e4d7836 */ /* 0x000fe20000000000 */
[----:B------:R-:W-:Y:S02]  /*1a80*/  SHF.L.U32 R71, R4, 0x4, RZ ;  /* 0x0000000404477819 */ /* 0x000fe400000006ff */
[----:B------:R-:W-:Y:S02]  /*1a90*/  SHF.L.U64.HI R83, R20, 0x1, R83 ;  /* 0x0000000114537819 */ /* 0x000fe40000010253 */
[----:B----4-:R-:W-:Y:S02]  /*1aa0*/  IADD3 R82, P3, PT, R82, UR8, RZ ;  /* 0x0000000852527c10 */ /* 0x010fe4000ff7e0ff */
[----:B------:R-:W-:-:S02]  /*1ab0*/  SHF.L.U64.HI R66, R2, 0x4, R3 ;  /* 0x0000000402427819 */ /* 0x000fc40000010203 */
[----:B------:R-:W-:Y:S02]  /*1ac0*/  IADD3.X R83, PT, PT, R83, UR9, RZ, P3, !PT ;  /* 0x0000000953537c10 */ /* 0x000fe40009ffe4ff */
[----:B------:R-:W-:Y:S01]  /*1ad0*/  MOV R206, R82 ;  /* 0x0000005200ce7202 */ /* 0x000fe20000000f00 */
[----:B--2---:R-:W-:Y:S01]  /*1ae0*/  @!P2 IMAD.WIDE.U32 R18, R73, R8, RZ ;  /* 0x000000084912a225 */ /* 0x004fe200078e00ff */
[----:B------:R-:W-:-:S03]  /*1af0*/  MOV R207, R83 ;  /* 0x0000005300cf7202 */ /* 0x000fc60000000f00 */
[----:B------:R-:W-:Y:S02]  /*1b00*/  @!P2 IMAD R9, R73, R9, R19 ;  /* 0x000000094909a224 */ /* 0x000fe400078e0213 */
[----:B------:R-:W-:Y:S02]  /*1b10*/  @!P2 IMAD.MOV.U32 R8, RZ, RZ, R18 ;  /* 0x000000ffff08a224 */ /* 0x000fe400078e0012 */
[----:B-1----:R-:W-:-:S04]  /*1b20*/  @P2 IMAD.WIDE.U32 R18, R204, R126, RZ ;  /* 0x0000007ecc122225 */ /* 0x002fc800078e00ff */
[----:B------:R-:W-:Y:S02]  /*1b30*/  @P2 IMAD.MOV.U32 R8, RZ, RZ, R18 ;  /* 0x000000ffff082224 */ /* 0x000fe400078e0012 */
[----:B------:R-:W-:Y:S01]  /*1b40*/  @P2 IMAD R9, R204, R127, R19 ;  /* 0x0000007fcc092224 */ /* 0x000fe200078e0213 */
[C---:B------:R-:W-:Y:S02]  /*1b50*/  IADD3 R18, P2, PT, R10.reuse, R14, RZ ;  /* 0x0000000e0a127210 */ /* 0x040fe40007f5e0ff */
[----:B------:R-:W-:Y:S01]  /*1b60*/  IADD3 R8, P4, PT, R10, R8, RZ ;  /* 0x000000080a087210 */ /* 0x000fe20007f9e0ff */
[----:B------:R-:W1:Y:S02]  /*1b70*/  LDC R14, c[0x0][0x450] ;  /* 0x00011400ff0e7b82 */ /* 0x000e640000000800 */
[----:B------:R-:W-:Y:S02]  /*1b80*/  IMAD.X R19, RZ, RZ, R11, P2 ;  /* 0x000000ffff137224 */ /* 0x000fe400010e060b */
[----:B------:R-:W-:-:S02]  /*1b90*/  IMAD.X R9, RZ, RZ, R9, P4 ;  /* 0x000000ffff097224 */ /* 0x000fc400020e0609 */
[----:B------:R-:W-:-:S04]  /*1ba0*/  IMAD.WIDE.U32 R18, R130, R2, R18 ;  /* 0x0000000282127225 */ /* 0x000fc800078e0012 */
[----:B------:R-:W-:-:S04]  /*1bb0*/  IMAD.WIDE.U32 R12, R128, UR4, R8 ;  /* 0x00000004800c7c25 */ /* 0x000fc8000f8e0008 */
[----:B------:R-:W-:Y:S01]  /*1bc0*/  IMAD R9, R128, UR5, R13 ;  /* 0x0000000580097c24 */ /* 0x000fe2000f8e020d */
[----:B------:R-:W2:Y:S01]  /*1bd0*/  LDCU.64 UR4, c[0x0][0x390] ;  /* 0x00007200ff0477ac */ /* 0x000ea20008000a00 */
[----:B------:R-:W-:Y:S02]  /*1be0*/  IMAD R79, R130, R3, R19 ;  /* 0x00000003824f7224 */ /* 0x000fe400078e0213 */
[C---:B------:R-:W-:Y:S02]  /*1bf0*/  IMAD.SHL.U32 R80, R18.reuse, 0x2, RZ ;  /* 0x0000000212507824 */ /* 0x040fe400078e00ff */
[----:B------:R-:W-:Y:S01]  /*1c00*/  IMAD R8, R17, R126, RZ ;  /* 0x0000007e11087224 */ /* 0x000fe200078e02ff */
[----:B------:R-:W-:Y:S02]  /*1c10*/  SHF.L.U64.HI R79, R18, 0x1, R79 ;  /* 0x00000001124f7819 */ /* 0x000fe4000001024f */
[----:B-1----:R-:W-:Y:S01]  /*1c20*/  LEA.HI R14, R14, R14, RZ, 0x1 ;  /* 0x0000000e0e0e7211 */ /* 0x002fe200078f08ff */
[----:B------:R-:W-:-:S02]  /*1c30*/  IMAD R13, R16, R127, R8 ;  /* 0x0000007f100d7224 */ /* 0x000fc400078e0208 */
[----:B------:R-:W-:Y:S01]  /*1c40*/  IMAD.MOV.U32 R8, RZ, RZ, R12 ;  /* 0x000000ffff087224 */ /* 0x000fe200078e000c */
[----:B------:R-:W-:-:S03]  /*1c50*/  SHF.R.S32.HI R14, RZ, 0x1, R14 ;  /* 0x00000001ff0e7819 */ /* 0x000fc6000001140e */
[----:B------:R-:W-:Y:S01]  /*1c60*/  IMAD.WIDE.U32 R126, R16, R126, R8 ;  /* 0x0000007e107e7225 */ /* 0x000fe200078e0008 */
[----:B------:R-:W-:Y:S02]  /*1c70*/  LOP3.LUT R9, R10, 0x40, RZ, 0xfc, !PT ;  /* 0x000000400a097812 */ /* 0x000fe400078efcff */
[----:B--2---:R-:W-:Y:S01]  /*1c80*/  IADD3 R80, P2, PT, R80, UR4, RZ ;  /* 0x0000000450507c10 */ /* 0x004fe2000ff5e0ff */
[----:B------:R-:W-:Y:S01]  /*1c90*/  IMAD R119, R130, R14, R117 ;  /* 0x0000000e82777224 */ /* 0x000fe200078e0275 */
[----:B------:R-:W-:Y:S02]  /*1ca0*/  IADD3 R78, PT, PT, R127, R13, RZ ;  /* 0x0000000d7f4e7210 */ /* 0x000fe40007ffe0ff */
[----:B------:R-:W-:Y:S01]  /*1cb0*/  IADD3.X R79, PT, PT, R79, UR5, RZ, P2, !PT ;  /* 0x000000054f4f7c10 */ /* 0x000fe200097fe4ff */
[--C-:B------:R-:W-:Y:S01]  /*1cc0*/  IMAD.IADD R117, R117, 0x1, R119.reuse ;  /* 0x0000000175757824 */ /* 0x100fe200078e0277 */
[----:B------:R-:W-:Y:S01]  /*1cd0*/  ISETP.GE.AND P2, PT, R76, R61, PT ;  /* 0x0000003d4c00720c */ /* 0x000fe20003f46270 */
[----:B------:R-:W-:Y:S01]  /*1ce0*/  IMAD.MOV.U32 R208, RZ, RZ, R80 ;  /* 0x000000ffffd07224 */ /* 0x000fe200078e0050 */
[----:B------:R-:W-:Y:S01]  /*1cf0*/  SHF.R.S32.HI R104, RZ, 0x1f, R119 ;  /* 0x0000001fff687819 */ /* 0x000fe20000011477 */
[----:B------:R-:W-:Y:S01]  /*1d00*/  IMAD.MOV.U32 R209, RZ, RZ, R79 ;  /* 0x000000ffffd17224 */ /* 0x000fe200078e004f */
[----:B------:R-:W-:-:S09]  /*1d10*/  SHF.R.S32.HI R103, RZ, 0x1f, R117 ;  /* 0x0000001fff677819 */ /* 0x000fd20000011475 */
[----:B---3--:R-:W-:Y:S05]  /*1d20*/  @P2 BRA `(.L_x_2461) ;  /* 0x000000bc00b02947 */ /* 0x008fea0003800000 */
[----:B------:R-:W1:Y:S01]  /*1d30*/  LDC.64 R4, c[0x0][0x4a0] ;  /* 0x00012800ff047b82 */ /* 0x000e620000000a00 */
[----:B------:R-:W2:Y:S01]  /*1d40*/  LDCU.128 UR16, c[0x0][0x4b0] ;  /* 0x00009600ff1077ac */ /* 0x000ea20008000c00 */
[----:B------:R-:W-:Y:S01]  /*1d50*/  IMAD.MOV.U32 R11, RZ, RZ, RZ ;  /* 0x000000ffff0b7224 */ /* 0x000fe200078e00ff */
[----:B------:R-:W-:Y:S01]  /*1d60*/  SHF.L.U32 R110, R14, 0x5, RZ ;  /* 0x000000050e6e7819 */ /* 0x000fe200000006ff */
[----:B------:R-:W-:Y:S01]  /*1d70*/  @!P0 IMAD.MOV R7, RZ, RZ, -R7 ;  /* 0x000000ffff078224 */ /* 0x000fe200078e0a07 */
[----:B------:R-:W3:Y:S01]  /*1d80*/  LDCU.128 UR12, c[0x0][0x4c0] ;  /* 0x00009800ff0c77ac */ /* 0x000ee20008000c00 */
[----:B-----5:R-:W-:Y:S01]  /*1d90*/  IMAD.IADD R15, R77, 0x1, R0 ;  /* 0x000000014d0f7824 */ /* 0x020fe200078e0200 */
[----:B------:R-:W-:Y:S01]  /*1da0*/  VIMNMX R76, PT, PT, RZ, R76, !PT ;  /* 0x0000004cff4c7248 */ /* 0x000fe20007fe0100 */
[----:B------:R-:W4:Y:S01]  /*1db0*/  LDC.64 R2, c[0x0][0x4a8] ;  /* 0x00012a00ff027b82 */ /* 0x000f220000000a00 */
[----:B------:R-:W2:Y:S01]  /*1dc0*/  LDCU.128 UR8, c[0x0][0x490] ;  /* 0x00009200ff0877ac */ /* 0x000ea20008000c00 */
[----:B------:R-:W-:Y:S01]  /*1dd0*/  SEL R18, R6, R7, !P1 ;  /* 0x0000000706127207 */ /* 0x000fe20004800000 */
[----:B------:R-:W-:Y:S01]  /*1de0*/  IMAD R52, R15, R14, RZ ;  /* 0x0000000e0f347224 */ /* 0x000fe200078e02ff */
[----:B------:R-:W-:Y:S01]  /*1df0*/  IADD3 R74, PT, PT, R130, 0x20, RZ ;  /* 0x00000020824a7810 */ /* 0x000fe20007ffe0ff */
[----:B------:R-:W3:Y:S01]  /*1e00*/  LDCU.64 UR4, c[0x0][0x488] ;  /* 0x00009100ff0477ac */ /* 0x000ee20008000a00 */
[----:B------:R-:W-:Y:S01]  /*1e10*/  IMAD.SHL.U32 R115, R14, 0x10, RZ ;  /* 0x000000100e737824 */ /* 0x000fe200078e00ff */
[----:B------:R-:W-:Y:S01]  /*1e20*/  IADD3 R122, PT, PT, R130, 0x40, RZ ;  /* 0x00000040827a7810 */ /* 0x000fe20007ffe0ff */
[C---:B------:R-:W-:Y:S01]  /*1e30*/  IMAD R114, R14.reuse, 0x30, RZ ;  /* 0x000000300e727824 */ /* 0x040fe200078e02ff */
[----:B------:R-:W-:Y:S01]  /*1e40*/  UMOV UR20, URZ ;  /* 0x000000ff00147c82 */ /* 0x000fe20008000000 */
[----:B------:R-:W-:Y:S01]  /*1e50*/  IMAD R113, R14, 0x50, RZ ;  /* 0x000000500e717824 */ /* 0x000fe200078e02ff */
[----:B------:R-:W-:Y:S01]  /*1e60*/  IADD3 R118, PT, PT, R130, 0x60, RZ ;  /* 0x0000006082767810 */ /* 0x000fe20007ffe0ff */
[C---:B------:R-:W-:Y:S01]  /*1e70*/  IMAD R112, R14.reuse, 0x60, RZ ;  /* 0x000000600e707824 */ /* 0x040fe200078e02ff */
[----:B------:R-:W-:Y:S01]  /*1e80*/  MOV R106, R77 ;  /* 0x0000004d006a7202 */ /* 0x000fe20000000f00 */
[----:B------:R-:W-:Y:S01]  /*1e90*/  IMAD R111, R14, 0x70, RZ ;  /* 0x000000700e6f7824 */ /* 0x000fe200078e02ff */
[----:B------:R-:W-:Y:S01]  /*1ea0*/  SHF.R.S32.HI R102, RZ, 0x1f, R115 ;  /* 0x0000001fff667819 */ /* 0x000fe20000011473 */
[----:B-1----:R-:W-:Y:S01]  /*1eb0*/  IMAD.WIDE.U32 R12, R73, R4, R10 ;  /* 0x00000004490c7225 */ /* 0x002fe200078e000a */
[----:B------:R-:W-:-:S02]  /*1ec0*/  IADD3 R4, P0, PT, -R69, R130, RZ ;  /* 0x0000008245047210 */ /* 0x000fc40007f1e1ff */
[----:B------:R-:W-:Y:S01]  /*1ed0*/  SHF.R.S32.HI R101, RZ, 0x1f, R110 ;  /* 0x0000001fff657819 */ /* 0x000fe2000001146e */
[C---:B------:R-:W-:Y:S01]  /*1ee0*/  IMAD R13, R73.reuse, R5, R13 ;  /* 0x00000005490d7224 */ /* 0x040fe200078e020d */
[----:B------:R-:W-:Y:S01]  /*1ef0*/  SHF.R.S32.HI R5, RZ, 0x1f, R18 ;  /* 0x0000001fff057819 */ /* 0x000fe20000011412 */
[----:B--2---:R-:W-:Y:S01]  /*1f00*/  IMAD.WIDE.U32 R16, R73, UR10, R10 ;  /* 0x0000000a49107c25 */ /* 0x004fe2000f8e000a */
[----:B------:R-:W-:Y:S02]  /*1f10*/  SHF.R.S32.HI R100, RZ, 0x1f, R114 ;  /* 0x0000001fff647819 */ /* 0x000fe40000011472 */
[C---:B----4-:R-:W-:Y:S01]  /*1f20*/  SHF.L.U32 R92, R2.reuse, 0x7, RZ ;  /* 0x00000007025c7819 */ /* 0x050fe200000006ff */
[C---:B------:R-:W-:Y:S01]  /*1f30*/  IMAD.WIDE.U32 R12, R77.reuse, UR16, R12 ;  /* 0x000000104d0c7c25 */ /* 0x040fe2000f8e000c */
[----:B------:R-:W-:Y:S02]  /*1f40*/  SHF.L.U64.HI R94, R2, 0x4, R3 ;  /* 0x00000004025e7819 */ /* 0x000fe40000010203 */
[----:B------:R-:W-:Y:S01]  /*1f50*/  SHF.R.S32.HI R98, RZ, 0x1f, R113 ;  /* 0x0000001fff627819 */ /* 0x000fe20000011471 */
[----:B------:R-:W-:Y:S01]  /*1f60*/  IMAD R13, R77, UR17, R13 ;  /* 0x000000114d0d7c24 */ /* 0x000fe2000f8e020d */
[----:B------:R-:W-:Y:S01]  /*1f70*/  SHF.R.S32.HI R97, RZ, 0x1f, R112 ;  /* 0x0000001fff617819 */ /* 0x000fe20000011470 */
[----:B---3--:R-:W-:Y:S01]  /*1f80*/  IMAD R7, R5, UR12, RZ ;  /* 0x0000000c05077c24 */ /* 0x008fe2000f8e02ff */
[----:B------:R-:W-:Y:S01]  /*1f90*/  SHF.R.S32.HI R96, RZ, 0x1f, R111 ;  /* 0x0000001fff607819 */ /* 0x000fe2000001146f */
[----:B------:R-:W-:-:S04]  /*1fa0*/  IMAD.WIDE.U32 R12, R18, UR12, R12 ;  /* 0x0000000c120c7c25 */ /* 0x000fc8000f8e000c */
[C---:B------:R-:W-:Y:S01]  /*1fb0*/  IMAD R6, R18.reuse, UR13, R7 ;  /* 0x0000000d12067c24 */ /* 0x040fe2000f8e0207 */
[----:B------:R-:W1:Y:S01]  /*1fc0*/  LDCU.64 UR12, c[0x0][0x4e0] ;  /* 0x00009c00ff0c77ac */ /* 0x000e620008000a00 */
[----:B------:R-:W-:Y:S02]  /*1fd0*/  IMAD R17, R73, UR11, R17 ;  /* 0x0000000b49117c24 */ /* 0x000fe4000f8e0211 */
[----:B------:R-:W-:Y:S01]  /*1fe0*/  IMAD R5, R5, UR18, RZ ;  /* 0x0000001205057c24 */ /* 0x000fe2000f8e02ff */
[----:B------:R-:W-:Y:S01]  /*1ff0*/  IADD3 R7, PT, PT, R13, R6, RZ ;  /* 0x000000060d077210 */ /* 0x000fe20007ffe0ff */
[C---:B------:R-:W-:Y:S01]  /*2000*/  IMAD.WIDE.U32 R16, R77.reuse, R2, R16 ;  /* 0x000000024d107225 */ /* 0x040fe200078e0010 */
[----:B------:R-:W-:Y:S01]  /*2010*/  SHF.R.S32.HI R13, RZ, 0x1f, R69 ;  /* 0x0000001fff0d7819 */ /* 0x000fe20000011445 */
[----:B------:R-:W2:Y:S02]  /*2020*/  LDCU.64 UR10, c[0x0][0x4d0] ;  /* 0x00009a00ff0a77ac */ /* 0x000ea40008000a00 */
[----:B------:R-:W-:Y:S01]  /*2030*/  IMAD R0, R18, UR19, R5 ;  /* 0x0000001312007c24 */ /* 0x000fe2000f8e0205 */
[----:B------:R-:W-:Y:S01]  /*2040*/  IADD3.X R13, PT, PT, RZ, ~R13, RZ, P0, !PT ;  /* 0x8000000dff0d7210 */ /* 0x000fe200007fe4ff */
[----:B------:R-:W-:Y:S01]  /*2050*/  IMAD R17, R77, R3, R17 ;  /* 0x000000034d117224 */ /* 0x000fe200078e0211 */
[----:B------:R-:W-:Y:S01]  /*2060*/  SHF.R.S32.HI R5, RZ, 0x1f, R52 ;  /* 0x0000001fff057819 */ /* 0x000fe20000011434 */
[----:B------:R-:W3:Y:S01]  /*2070*/  LDCU.U8 UR19, c[0x0][0x533] ;  /* 0x0000a660ff1377ac */ /* 0x000ee20008000000 */
[----:B------:R-:W-:Y:S01]  /*2080*/  IADD3 R86, P0, PT, R52, R117, RZ ;  /* 0x0000007534567210 */ /* 0x000fe20007f1e0ff */
[----:B------:R-:W-:Y:S01]  /*2090*/  IMAD.WIDE.U32 R18, R18, UR18, R16 ;  /* 0x0000001212127c25 */ /* 0x000fe2000f8e0010 */
[----:B------:R-:W-:Y:S01]  /*20a0*/  IADD3 R52, P1, PT, R52, R119, RZ ;  /* 0x0000007734347210 */ /* 0x000fe20007f3e0ff */
[----:B------:R-:W-:-:S02]  /*20b0*/  USHF.L.U32 UR18, UR16, 0x7, URZ ;  /* 0x0000000710127899 */ /* 0x000fc400080006ff */
[----:B------:R-:W-:Y:S01]  /*20c0*/  IMAD.X R87, R5, 0x1, R103, P0 ;  /* 0x0000000105577824 */ /* 0x000fe200000e0667 */
[----:B------:R-:W-:Y:S01]  /*20d0*/  IADD3 R19, PT, PT, R19, R0, RZ ;  /* 0x0000000013137210 */ /* 0x000fe20007ffe0ff */
[----:B------:R-:W-:Y:S02]  /*20e0*/  IMAD.X R5, R5, 0x1, R104, P1 ;  /* 0x0000000105057824 */ /* 0x000fe400008e0668 */
[C---:B------:R-:W-:Y:S01]  /*20f0*/  IMAD R85, R13.reuse, UR16, RZ ;  /* 0x000000100d557c24 */ /* 0x040fe2000f8e02ff */
[----:B------:R-:W-:Y:S01]  /*2100*/  SHF.L.U64.HI R87, R86, 0x1, R87 ;  /* 0x0000000156577819 */ /* 0x000fe20000010257 */
[----:B------:R-:W-:Y:S01]  /*2110*/  IMAD.MOV.U32 R6, RZ, RZ, R12 ;  /* 0x000000ffff067224 */ /* 0x000fe200078e000c */
[C---:B------:R-:W-:Y:S01]  /*2120*/  SHF.L.U64.HI R0, R52.reuse, 0x1, R5 ;  /* 0x0000000134007819 */ /* 0x040fe20000010205 */
[----:B------:R-:W-:Y:S02]  /*2130*/  IMAD.SHL.U32 R52, R52, 0x2, RZ ;  /* 0x0000000234347824 */ /* 0x000fe400078e00ff */
[----:B------:R-:W-:Y:S01]  /*2140*/  IMAD R85, R4, UR17, R85 ;  /* 0x0000001104557c24 */ /* 0x000fe2000f8e0255 */
[----:B------:R-:W4:Y:S01]  /*2150*/  LDCU UR17, c[0x0][0x450] ;  /* 0x00008a00ff1177ac */ /* 0x000f220008000800 */
[----:B------:R-:W-:Y:S01]  /*2160*/  IMAD.SHL.U32 R86, R86, 0x2, RZ ;  /* 0x0000000256567824 */ /* 0x000fe200078e00ff */
[----:B------:R-:W-:Y:S01]  /*2170*/  IADD3 R16, P0, PT, R52, UR14, RZ ;  /* 0x0000000e34107c10 */ /* 0x000fe2000ff1e0ff */
[-C--:B------:R-:W-:Y:S01]  /*2180*/  IMAD R13, R13, R2.reuse, RZ ;  /* 0x000000020d0d7224 */ /* 0x080fe200078e02ff */
[----:B---3--:R-:W-:Y:S01]  /*2190*/  UISETP.NE.AND UP0, UPT, UR19, URZ, UPT ;  /* 0x000000ff1300728c */ /* 0x008fe2000bf05270 */
[----:B------:R-:W-:Y:S01]  /*21a0*/  IMAD.WIDE.U32 R6, R4, UR16, R6 ;  /* 0x0000001004067c25 */ /* 0x000fe2000f8e0006 */
[----:B------:R-:W-:Y:S01]  /*21b0*/  IADD3.X R17, PT, PT, R0, UR15, RZ, P0, !PT ;  /* 0x0000000f00117c10 */ /* 0x000fe200087fe4ff */
[----:B------:R-:W3:Y:S01]  /*21c0*/  LDCU UR16, c[0x0][0x440] ;  /* 0x00008800ff1077ac */ /* 0x000ee20008000800 */
[----:B--2---:R-:W-:Y:S01]  /*21d0*/  IADD3 R52, P0, PT, R52, UR10, RZ ;  /* 0x0000000a34347c10 */ /* 0x004fe2000ff1e0ff */
[----:B------:R-:W-:Y:S01]  /*21e0*/  IMAD R13, R4, R3, R13 ;  /* 0x00000003040d7224 */ /* 0x000fe200078e020d */
[----:B------:R-:W-:Y:S01]  /*21f0*/  IADD3 R88, P1, PT, R86, UR14, RZ ;  /* 0x0000000e56587c10 */ /* 0x000fe2000ff3e0ff */
[----:B------:R-:W-:Y:S01]  /*2200*/  IMAD.WIDE.U32 R4, R4, R2, R18 ;  /* 0x0000000204047225 */ /* 0x000fe200078e0012 */
[----:B------:R-:W-:-:S02]  /*2210*/  IADD3.X R53, PT, PT, R0, UR11, RZ, P0, !PT ;  /* 0x0000000b00357c10 */ /* 0x000fc400087fe4ff */
[----:B------:R-:W-:Y:S01]  /*2220*/  IADD3 R93, P0, PT, RZ, -UR20, RZ ;  /* 0x80000014ff5d7c10 */ /* 0x000fe2000ff1e0ff */
[----:B------:R-:W-:Y:S01]  /*2230*/  IMAD.SHL.U32 R108, R14, 0x40, RZ ;  /* 0x000000400e6c7824 */ /* 0x000fe200078e00ff */
[----:B------:R-:W-:Y:S01]  /*2240*/  IADD3.X R89, PT, PT, R87, UR15, RZ, P1, !PT ;  /* 0x0000000f57597c10 */ /* 0x000fe20008ffe4ff */
[----:B------:R-:W-:Y:S01]  /*2250*/  IMAD.IADD R13, R5, 0x1, R13 ;  /* 0x00000001050d7824 */ /* 0x000fe200078e020d */
[----:B------:R-:W-:Y:S01]  /*2260*/  IADD3.X R90, PT, PT, RZ, ~UR18, RZ, P0, !PT ;  /* 0x80000012ff5a7c10 */ /* 0x000fe200087fe4ff */
[----:B------:R-:W-:Y:S01]  /*2270*/  IMAD.X R92, RZ, RZ, ~R92, P0 ;  /* 0x000000ffff5c7224 */ /* 0x000fe200000e0e5c */
[----:B------:R-:W-:Y:S01]  /*2280*/  LEA R84, P3, R6, UR8, 0x1 ;  /* 0x0000000806547c11 */ /* 0x000fe2000f8608ff */
[----:B------:R-:W-:Y:S01]  /*2290*/  IMAD.SHL.U32 R95, R2, 0x10, RZ ;  /* 0x00000010025f7824 */ /* 0x000fe200078e00ff */
[----:B------:R-:W-:Y:S01]  /*22a0*/  IADD3 R85, PT, PT, R7, R85, RZ ;  /* 0x0000005507557210 */ /* 0x000fe20007ffe0ff */
[----:B------:R-:W-:Y:S01]  /*22b0*/  VIADD R75, R130, 0x10 ;  /* 0x00000010824b7836 */ /* 0x000fe20000000000 */
        /* <DEDUP_REMOVED lines=8> */
[----:B------:R-:W-:Y:S01]  /*2340*/  SHF.R.S32.HI R99, RZ, 0x1f, R108 ;  /* 0x0000001fff637819 */ /* 0x000fe2000001146c */
[----:B------:R-:W-:Y:S01]  /*2350*/  IMAD R107, R61, -0x80, R64 ;  /* 0xffffff803d6b7824 */ /* 0x000fe200078e0240 */
[----:B----4-:R-:W-:Y:S01]  /*2360*/  MOV R15, UR17 ;  /* 0x00000011000f7c02 */ /* 0x010fe20008000f00 */
[----:B------:R-:W-:Y:S01]  /*2370*/  IMAD.MOV.U32 R105, RZ, RZ, R61 ;  /* 0x000000ffff697224 */ /* 0x000fe200078e003d */
[----:B------:R-:W-:Y:S01]  /*2380*/  SHF.R.S32.HI R90, RZ, 0x1f, R90 ;  /* 0x0000001fff5a7819 */ /* 0x000fe2000001145a */
[----:B------:R-:W2:Y:S01]  /*2390*/  LDCU.64 UR14, c[0x0][0x3c0] ;  /* 0x00007800ff0e77ac */ /* 0x000ea20008000a00 */
[----:B------:R-:W-:-:S02]  /*23a0*/  SHF.R.S32.HI R92, RZ, 0x1f, R92 ;  /* 0x0000001fff5c7819 */ /* 0x000fc4000001145c */
[----:B------:R-:W-:Y:S02]  /*23b0*/  LEA.HI.X R85, R6, UR9, R85, 0x1, P3 ;  /* 0x0000000906557c11 */ /* 0x000fe400098f0c55 */
[----:B------:R-:W-:Y:S01]  /*23c0*/  LEA.HI.X R13, R4, UR5, R13, 0x1, P2 ;  /* 0x00000005040d7c11 */ /* 0x000fe200090f0c0d */
[----:B------:R-:W4:Y:S01]  /*23d0*/  LDCU.64 UR4, c[0x0][0x3b8] ;  /* 0x00007700ff0477ac */ /* 0x000f220008000a00 */
[----:B------:R-:W-:Y:S01]  /*23e0*/  IADD3.X R87, PT, PT, R87, UR11, RZ, P1, !PT ;  /* 0x0000000b57577c10 */ /* 0x000fe20008ffe4ff */
[----:B---3--:R-:W1:Y:S06]  /*23f0*/  LDCU.128 UR8, c[0x0][0x3a0] ;  /* 0x00007400ff0877ac */ /* 0x008e6c0008000c00 */
.L_x_2561:
[----:B------:R-:W-:Y:S01]  /*2400*/  VIADD R107, R107, 0x80 ;  /* 0x000000806b6b7836 */ /* 0x000fe20000000000 */
[----:B------:R-:W-:Y:S01]  /*2410*/  BSSY.RECONVERGENT B0, `(.L_x_2462) ;  /* 0x0000014000007945 */ /* 0x000fe20003800200 */
[----:B------:R-:W-:Y:S03]  /*2420*/  VIADD R109, R109, 0x80 ;  /* 0x000000806d6d7836 */ /* 0x000fe60000000000 */
[CC--:B------:R-:W-:Y:S02]  /*2430*/  ISETP.GE.AND P0, PT, R130.reuse, R107.reuse, PT ;  /* 0x0000006b8200720c */ /* 0x0c0fe40003f06270 */
[C---:B------:R-:W-:Y:S02]  /*2440*/  ISETP.GE.AND P2, PT, R75.reuse, R107, PT ;  /* 0x0000006b4b00720c */ /* 0x040fe40003f46270 */
[----:B------:R-:W-:Y:S02]  /*2450*/  ISETP.GE.AND P0, PT, R130, R109, !P0 ;  /* 0x0000006d8200720c */ /* 0x000fe40004706270 */
[C---:B------:R-:W-:Y:S02]  /*2460*/  ISETP.GE.AND P1, PT, R74.reuse, R107, PT ;  /* 0x0000006b4a00720c */ /* 0x040fe40003f26270 */
        /* <DEDUP_REMOVED lines=8> */
[----:B------:R-:W3:Y:S01]  /*24f0*/  @!P2 LDG.E.128 R20, desc[UR6][R84.64] ;  /* 0x000000065414a981 */ /* 0x000ee2000c1e1d00 */
[--C-:B------:R-:W-:Y:S05]  /*2500*/  @!P2 IMAD.MOV.U32 R81, RZ, RZ, R79.reuse ;  /* 0x000000ffff51a224 */ /* 0x100fea00078e004f */
[----:B---3--:R3:W-:Y:S04]  /*2510*/  @!P2 STG.E.128 desc[UR6][R80.64], R20 ;  /* 0x000000145000a986 */ /* 0x0087e8000c101d06 */
[----:B------:R-:W5:Y:S01]  /*2520*/  @!P1 LDG.E.128 R4, desc[UR6][R84.64+0x80] ;  /* 0x0000800654049981 */ /* 0x000f62000c1e1d00 */
[----:B---3--:R-:W-:Y:S05]  /*2530*/  @!P1 IMAD.MOV.U32 R81, RZ, RZ, R79 ;  /* 0x000000ffff519224 */ /* 0x008fea00078e004f */
[----:B-----5:R3:W-:Y:S02]  /*2540*/  @!P1 STG.E.128 desc[UR6][R80.64+0x80], R4 ;  /* 0x0000800450009986 */ /* 0x0207e4000c101d06 */
.L_x_2463:
[----:B-12-4-:R-:W-:Y:S05]  /*2550*/  BSYNC.RECONVERGENT B0 ;  /* 0x0000000000007941 */ /* 0x016fea0003800200 */
.L_x_2462:
[----:B------:R-:W-:Y:S04]  /*2560*/  BSSY.RECONVERGENT B0, `(.L_x_2464) ;  /* 0x000000d000007945 */ /* 0x000fe80003800200 */
[----:B------:R-:W-:Y:S05]  /*2570*/  @P3 BRA `(.L_x_2465) ;  /* 0x00000000002c3947 */ /* 0x000fea0003800000 */
[----:B------:R-:W1:Y:S01]  /*2580*/  LDC.64 R2, c[0x0][0x4b0] ;  /* 0x00012c00ff027b82 */ /* 0x000e620000000a00 */
[----:B------:R-:W-:Y:S02]  /*2590*/  ISETP.GE.AND P2, PT, R10, UR16, PT ;  /* 0x000000100a007c0c */ /* 0x000fe4000bf46270 */
[C---:B------:R-:W-:Y:S04]  /*25a0*/  LEA R18, P3, R63.reuse, R80, 0x1 ;  /* 0x000000503f127211 */ /* 0x040fe800078608ff */
[----:B------:R-:W-:Y:S02]  /*25b0*/  LEA.HI.X R19, R63, R79, R66, 0x1, P3 ;  /* 0x0000004f3f137211 */ /* 0x000fe400018f0c42 */
[C---:B-1----:R-:W-:Y:S04]  /*25c0*/  LEA R24, P1, R2.reuse, R84, 0x5 ;  /* 0x0000005402187211 */ /* 0x042fe800078228ff */
[----:B------:R-:W-:Y:S02]  /*25d0*/  LEA.HI.X R25, R2, R85, R3, 0x5, P1 ;  /* 0x0000005502197211 */ /* 0x000fe400008f2c03 */
[----:B------:R-:W-:Y:S03]  /*25e0*/  ISETP.GE.AND P1, PT, R9, UR16, PT ;  /* 0x0000001009007c0c */ /* 0x000fe6000bf26270 */
[----:B------:R-:W2:Y:S04]  /*25f0*/  @!P2 LDG.E.128 R20, desc[UR6][R24.64] ;  /* 0x000000061814a981 */ /* 0x000ea8000c1e1d00 */
[----:B--2---:R1:W-:Y:S06]  /*2600*/  @!P2 STG.E.128 desc[UR6][R18.64], R20 ;  /* 0x000000141200a986 */ /* 0x0043ec000c101d06 */
[----:B---3--:R-:W2:Y:S04]  /*2610*/  @!P1 LDG.E.128 R4, desc[UR6][R24.64+0x80] ;  /* 0x0000800618049981 */ /* 0x008ea8000c1e1d00 */
[----:B--2---:R1:W-:Y:S02]  /*2620*/  @!P1 STG.E.128 desc[UR6][R18.64+0x80], R4 ;  /* 0x0000800412009986 */ /* 0x0043e4000c101d06 */
.L_x_2465:
[----:B------:R-:W-:Y:S05]  /*2630*/  BSYNC.RECONVERGENT B0 ;  /* 0x0000000000007941 */ /* 0x000fea0003800200 */
.L_x_2464:
[----:B------:R-:W-:Y:S04]  /*2640*/  BSSY.RECONVERGENT B0, `(.L_x_2466) ;  /* 0x000000e000007945 */ /* 0x000fe80003800200 */
[----:B------:R-:W-:Y:S05]  /*2650*/  @P5 BRA `(.L_x_2467) ;  /* 0x0000000000305947 */ /* 0x000fea0003800000 */
[----:B------:R-:W2:Y:S01]  /*2660*/  LDC.64 R2, c[0x0][0x4b0] ;  /* 0x00012c00ff027b82 */ /* 0x000ea20000000a00 */
[----:B------:R-:W-:Y:S02]  /*2670*/  ISETP.GE.AND P2, PT, R10, UR16, PT ;  /* 0x000000100a007c0c */ /* 0x000fe4000bf46270 */
[C---:B--2---:R-:W-:Y:S04]  /*2680*/  LEA R24, P1, R2.reuse, R84, 0x6 ;  /* 0x0000005402187211 */ /* 0x044fe800078230ff */
[----:B------:R-:W-:Y:S02]  /*2690*/  LEA.HI.X R25, R2, R85, R3, 0x6, P1 ;  /* 0x0000005502197211 */ /* 0x000fe400008f3403 */
[----:B------:R-:W2:Y:S01]  /*26a0*/  LDC.64 R2, c[0x0][0x3c0] ;  /* 0x0000f000ff027b82 */ /* 0x000ea20000000a00 */
[----:B------:R-:W-:Y:S04]  /*26b0*/  ISETP.GE.AND P1, PT, R9, UR16, PT ;  /* 0x0000001009007c0c */ /* 0x000fe8000bf26270 */
[----:B-1-3--:R-:W3:Y:S01]  /*26c0*/  @!P2 LDG.E.128 R4, desc[UR6][R24.64] ;  /* 0x000000061804a981 */ /* 0x00aee2000c1e1d00 */
[C---:B--2---:R-:W-:Y:S04]  /*26d0*/  LEA R18, P3, R2.reuse, R80, 0x6 ;  /* 0x0000005002127211 */ /* 0x044fe800078630ff */
[----:B------:R-:W-:Y:S05]  /*26e0*/  LEA.HI.X R19, R2, R79, R3, 0x6, P3 ;  /* 0x0000004f02137211 */ /* 0x000fea00018f3403 */
[----:B---3--:R2:W-:Y:S04]  /*26f0*/  @!P2 STG.E.128 desc[UR6][R18.64], R4 ;  /* 0x000000041200a986 */ /* 0x0085e8000c101d06 */
[----:B------:R-:W3:Y:S04]  /*2700*/  @!P1 LDG.E.128 R20, desc[UR6][R24.64+0x80] ;  /* 0x0000800618149981 */ /* 0x000ee8000c1e1d00 */
[----:B---3--:R2:W-:Y:S02]  /*2710*/  @!P1 STG.E.128 desc[UR6][R18.64+0x80], R20 ;  /* 0x0000801412009986 */ /* 0x0085e4000c101d06 */
.L_x_2467:
[----:B------:R-:W-:Y:S05]  /*2720*/  BSYNC.RECONVERGENT B0 ;  /* 0x0000000000007941 */ /* 0x000fea0003800200 */
.L_x_2466:
[----:B------:R-:W-:Y:S01]  /*2730*/  ISETP.GE.AND P1, PT, R72, R109, !P4 ;  /* 0x0000006d4800720c */ /* 0x000fe20006726270 */
[----:B------:R-:W-:Y:S01]  /*2740*/  BSSY.RECONVERGENT B0, `(.L_x_2468) ;  /* 0x0000014000007945 */ /* 0x000fe20003800200 */
[C---:B------:R-:W-:Y:S02]  /*2750*/  ISETP.GE.AND P6, PT, R122.reuse, R107, PT ;  /* 0x0000006b7a00720c */ /* 0x040fe40003fc6270 */
[----:B------:R-:W-:Y:S02]  /*2760*/  P2R R121, PR, RZ, 0x2 ;  /* 0x00000002ff797803 */ /* 0x000fe40000000000 */
[----:B------:R-:W-:Y:S07]  /*2770*/  ISETP.LT.OR P6, PT, R122, R109, P6 ;  /* 0x0000006d7a00720c */ /* 0x000fee00037c1670 */
[----:B------:R-:W-:Y:S06]  /*2780*/  @!P1 BRA `(.L_x_2469) ;  /* 0x00000000003c9947 */ /* 0x000fec0003800000 */
[----:B------:R-:W1:Y:S01]  /*2790*/  LDC.64 R2, c[0x0][0x4b0] ;  /* 0x00012c00ff027b82 */ /* 0x000e620000000a00 */
[----:B------:R-:W-:Y:S02]  /*27a0*/  ISETP.GE.AND P2, PT, R10, UR16, PT ;  /* 0x000000100a007c0c */ /* 0x000fe4000bf46270 */
[----:B---3--:R-:W-:Y:S02]  /*27b0*/  MOV R81, R79 ;  /* 0x0000004f00517202 */ /* 0x008fe40000000f00 */
[----:B------:R-:W-:Y:S01]  /*27c0*/  ISETP.GE.AND P1, PT, R9, UR16, PT ;  /* 0x0000001009007c0c */ /* 0x000fe2000bf26270 */
[----:B-12---:R-:W-:Y:S04]  /*27d0*/  IMAD.WIDE.U32 R18, R2, 0x60, R84 ;  /* 0x0000006002127825 */ /* 0x006fe800078e0054 */
        /* <DEDUP_REMOVED lines=10> */
.L_x_2469:
[----:B------:R-:W-:Y:S05]  /*2880*/  BSYNC.RECONVERGENT B0 ;  /* 0x0000000000007941 */ /* 0x000fea0003800200 */
.L_x_2468:
        /* <DEDUP_REMOVED lines=17> */
.L_x_2471:
[----:B------:R-:W-:Y:S05]  /*29a0*/  BSYNC.RECONVERGENT B0 ;  /* 0x0000000000007941 */ /* 0x000fea0003800200 */
.L_x_2470:
[----:B------:R-:W-:Y:S01]  /*29b0*/  ISETP.GE.AND P5, PT, R120, R109, !P5 ;  /* 0x0000006d7800720c */ /* 0x000fe20006fa6270 */
[----:B------:R-:W-:Y:S01]  /*29c0*/  BSSY.RECONVERGENT B0, `(.L_x_2472) ;  /* 0x0000014000007945 */ /* 0x000fe20003800200 */
[C---:B------:R-:W-:Y:S04]  /*29d0*/  ISETP.GE.AND P4, PT, R118.reuse, R107, PT ;  /* 0x0000006b7600720c */ /* 0x040fe80003f86270 */
[----:B------:R-:W-:Y:S07]  /*29e0*/  ISETP.GE.AND P4, PT, R118, R109, !P4 ;  /* 0x0000006d7600720c */ /* 0x000fee0006786270 */
[----:B------:R-:W-:Y:S05]  /*29f0*/  @!P5 BRA `(.L_x_2473) ;  /* 0x000000000040d947 */ /* 0x000fea0003800000 */
[----:B------:R-:W1:Y:S01]  /*2a00*/  LDC.64 R2, c[0x0][0x4b0] ;  /* 0x00012c00ff027b82 */ /* 0x000e620000000a00 */
[----:B------:R-:W-:Y:S02]  /*2a10*/  ISETP.GE.AND P1, PT, R10, UR16, PT ;  /* 0x000000100a007c0c */ /* 0x000fe4000bf26270 */
[----:B---3--:R-:W-:Y:S01]  /*2a20*/  MOV R81, R79 ;  /* 0x0000004f00517202 */ /* 0x008fe20000000f00 */
[----:B-12---:R-:W-:Y:S04]  /*2a30*/  IMAD.WIDE.U32 R18, R2, 0xa0, R84 ;  /* 0x000000a002127825 */ /* 0x006fe800078e0054 */
        /* <DEDUP_REMOVED lines=12> */
.L_x_2473:
[----:B------:R-:W-:Y:S05]  /*2b00*/  BSYNC.RECONVERGENT B0 ;  /* 0x0000000000007941 */ /* 0x000fea0003800200 */
.L_x_2472:
[C---:B------:R-:W-:Y:S01]  /*2b10*/  ISETP.GE.AND P3, PT, R116.reuse, R107, PT ;  /* 0x0000006b7400720c */ /* 0x040fe20003f66270 */
[----:B------:R-:W-:Y:S01]  /*2b20*/  BSSY.RECONVERGENT B0, `(.L_x_2474) ;  /* 0x0000016000007945 */ /* 0x000fe20003800200 */
[----:B------:R-:W-:Y:S01]  /*2b30*/  MOV R124, R106 ;  /* 0x0000006a007c7202 */ /* 0x000fe20000000f00 */
[----:B------:R-:W-:Y:S01]  /*2b40*/  VIADD R105, R105, 0xffffffff ;  /* 0xffffffff69697836 */ /* 0x000fe20000000000 */
[----:B------:R-:W-:Y:S01]  /*2b50*/  ISETP.GE.AND P3, PT, R116, R109, !P3 ;  /* 0x0000006d7400720c */ /* 0x000fe20005f66270 */
[----:B------:R-:W-:Y:S01]  /*2b60*/  VIADD R106, R106, 0xffffff80 ;  /* 0xffffff806a6a7836 */ /* 0x000fe20000000000 */
[----:B------:R-:W-:Y:S11]  /*2b70*/  @!P4 BRA `(.L_x_2475) ;  /* 0x000000000040c947 */ /* 0x000ff60003800000 */
        /* <DEDUP_REMOVED lines=16> */
.L_x_2475:
[----:B------:R-:W-:Y:S05]  /*2c80*/  BSYNC.RECONVERGENT B0 ;  /* 0x0000000000007941 */ /* 0x000fea0003800200 */
.L_x_2474:
[----:B------:R-:W-:Y:S04]  /*2c90*/  BSSY.RECONVERGENT B0, `(.L_x_2476) ;  /* 0x0000012000007945 */ /* 0x000fe80003800200 */
        /* <DEDUP_REMOVED lines=17> */
.L_x_2477:
[----:B------:R-:W-:Y:S05]  /*2db0*/  BSYNC.RECONVERGENT B0 ;  /* 0x0000000000007941 */ /* 0x000fea0003800200 */
.L_x_2476:
        /* <DEDUP_REMOVED lines=8> */
[----:B-12-4-:R-:W2:Y:S04]  /*2e40*/  @!P0 LDG.E.128 R20, desc[UR6][R12.64] ;  /* 0x000000060c148981 */ /* 0x016ea8000c1e1d00 */
[----:B--2---:R1:W-:Y:S01]  /*2e50*/  @!P0 STG.E.128 desc[UR6][R82.64], R20 ;  /* 0x0000001452008986 */ /* 0x0043e2000c101d06 */
[----:B------:R-:W-:Y:S11]  /*2e60*/  ISETP.GE.AND P0, PT, R9, UR16, PT ;  /* 0x0000001009007c0c */ /* 0x000ff6000bf06270 */
[----:B------:R-:W-:Y:S02]  /*2e70*/  @!UPT UIADD3 URZ, UPT, UPT, URZ, URZ, URZ ;  /* 0x000000fffffff290 */ /* 0x000fe4000fffe0ff */
[----:B---3--:R-:W2:Y:S04]  /*2e80*/  @!P0 LDG.E.128 R4, desc[UR6][R12.64+0x80] ;  /* 0x000080060c048981 */ /* 0x008ea8000c1e1d00 */
[----:B--2---:R1:W-:Y:S02]  /*2e90*/  @!P0 STG.E.128 desc[UR6][R82.64+0x80], R4 ;  /* 0x0000800452008986 */ /* 0x0043e4000c101d06 */
.L_x_2481:
[----:B------:R-:W-:Y:S05]  /*2ea0*/  BSYNC.RECONVERGENT B0 ;  /* 0x0000000000007941 */ /* 0x000fea0003800200 */
.L_x_2480:
[----:B------:R-:W-:Y:S01]  /*2eb0*/  ISETP.NE.AND P0, PT, R55, RZ, PT ;  /* 0x000000ff3700720c */ /* 0x000fe20003f05270 */
[----:B------:R-:W-:Y:S11]  /*2ec0*/  BSSY.RECONVERGENT B0, `(.L_x_2482) ;  /* 0x000000f000007945 */ /* 0x000ff60003800200 */
[----:B------:R-:W-:Y:S01]  /*2ed0*/  @!UPT UIADD3 URZ, UPT, UPT, URZ, URZ, URZ ;  /* 0x000000fffffff290 */ /* 0x000fe2000fffe0ff */
[----:B------:R-:W-:Y:S05]  /*2ee0*/  @P0 BRA `(.L_x_2483) ;  /* 0x0000000000300947 */ /* 0x000fea0003800000 */
[C---:B-12---:R-:W-:Y:S04]  /*2ef0*/  LEA R18, P0, R95.reuse, R12, 0x1 ;  /* 0x0000000c5f127211 */ /* 0x046fe800078008ff */
        /* <DEDUP_REMOVED lines=9> */
[----:B---3--:R-:W2:Y:S04]  /*2f90*/  @!P0 LDG.E.128 R4, desc[UR6][R18.64+0x80] ;  /* 0x0000800612048981 */ /* 0x008ea8000c1e1d00 */
[----:B--2---:R1:W-:Y:S02]  /*2fa0*/  @!P0 STG.E.128 desc[UR6][R2.64+0x80], R4 ;  /* 0x0000800402008986 */ /* 0x0043e4000c101d06 */
.L_x_2483:
[----:B------:R-:W-:Y:S05]  /*2fb0*/  BSYNC.RECONVERGENT B0 ;  /* 0x0000000000007941 */ /* 0x000fea0003800200 */
.L_x_2482:
        /* <DEDUP_REMOVED lines=18> */
.L_x_2485:
[----:B------:R-:W-:Y:S05]  /*30e0*/  BSYNC.RECONVERGENT B0 ;  /* 0x0000000000007941 */ /* 0x000fea0003800200 */
.L_x_2484:
[----:B------:R-:W-:Y:S01]  /*30f0*/  ISETP.NE.AND P0, PT, R121, RZ, PT ;  /* 0x000000ff7900720c */ /* 0x000fe20003f05270 */
[----:B------:R-:W-:Y:S11]  /*3100*/  BSSY.RECONVERGENT B0, `(.L_x_2486) ;  /* 0x0000011000007945 */ /* 0x000ff60003800200 */
[----:B------:R-:W-:Y:S01]  /*3110*/  @!UPT UIADD3 URZ, UPT, UPT, URZ, URZ, URZ ;  /* 0x000000fffffff290 */ /* 0x000fe2000fffe0ff */
[----:B------:R-:W-:Y:S05]  /*3120*/  @!P0 BRA `(.L_x_2487) ;  /* 0x0000000000388947 */ /* 0x000fea0003800000 */
[----:B-1----:R-:W2:Y:S01]  /*3130*/  LDC.64 R2, c[0x0][0x4a8] ;  /* 0x00012a00ff027b82 */ /* 0x002ea20000000a00 */
[----:B------:R-:W-:Y:S02]  /*3140*/  ISETP.GE.AND P1, PT, R10, UR16, PT ;  /* 0x000000100a007c0c */ /* 0x000fe4000bf26270 */
[----:B------:R-:W-:Y:S01]  /*3150*/  ISETP.GE.AND P0, PT, R9, UR16, PT ;  /* 0x0000001009007c0c */ /* 0x000fe2000bf06270 */
[----:B--2---:R-:W-:Y:S04]  /*3160*/  IMAD.WIDE.U32 R18, R2, 0x60, R12 ;  /* 0x0000006002127825 */ /* 0x004fe800078e000c */
[----:B------:R-:W-:Y:S05]  /*3170*/  IMAD R3, R3, 0x60, RZ ;  /* 0x0000006003037824 */ /* 0x000fea00078e02ff */
[----:B------:R-:W-:Y:S02]  /*3180*/  IADD3 R19, PT, PT, R19, R3, RZ ;  /* 0x0000000313137210 */ /* 0x000fe40007ffe0ff */
[----:B------:R-:W1:Y:S03]  /*3190*/  LDC.64 R2, c[0x0][0x3b8] ;  /* 0x0000ee00ff027b82 */ /* 0x000e660000000a00 */
[----:B---34-:R-:W2:Y:S01]  /*31a0*/  @!P1 LDG.E.128 R4, desc[UR6][R18.64] ;  /* 0x0000000612049981 */ /* 0x018ea2000c1e1d00 */
[----:B-1----:R-:W-:Y:S04]  /*31b0*/  IMAD.WIDE.U32 R24, R2, 0x60, R82 ;  /* 0x0000006002187825 */ /* 0x002fe800078e0052 */
[----:B------:R-:W-:Y:S05]  /*31c0*/  IMAD R3, R3, 0x60, RZ ;  /* 0x0000006003037824 */ /* 0x000fea00078e02ff */
[----:B------:R-:W-:Y:S05]  /*31d0*/  IADD3 R25, PT, PT, R25, R3, RZ ;  /* 0x0000000319197210 */ /* 0x000fea0007ffe0ff */
[----:B--2---:R1:W-:Y:S04]  /*31e0*/  @!P1 STG.E.128 desc[UR6][R24.64], R4 ;  /* 0x0000000418009986 */ /* 0x0043e8000c101d06 */
[----:B------:R-:W2:Y:S04]  /*31f0*/  @!P0 LDG.E.128 R20, desc[UR6][R18.64+0x80] ;  /* 0x0000800612148981 */ /* 0x000ea8000c1e1d00 */
[----:B--2---:R1:W-:Y:S02]  /*3200*/  @!P0 STG.E.128 desc[UR6][R24.64+0x80], R20 ;  /* 0x0000801418008986 */ /* 0x0043e4000c101d06 */
.L_x_2487:
[----:B------:R-:W-:Y:S05]  /*3210*/  BSYNC.RECONVERGENT B0 ;  /* 0x0000000000007941 */ /* 0x000fea0003800200 */
.L_x_2486:
        /* <DEDUP_REMOVED lines=14> */
.L_x_2489:
[----:B------:R-:W-:Y:S05]  /*3300*/  BSYNC.RECONVERGENT B0 ;  /* 0x0000000000007941 */ /* 0x000fea0003800200 */
.L_x_2488:
[----:B------:R-:W-:Y:S04]  /*3310*/  BSSY.RECONVERGENT B0, `(.L_x_2490) ;  /* 0x0000010000007945 */ /* 0x000fe80003800200 */
        /* <DEDUP_REMOVED lines=15> */
.L_x_2491:
[----:B------:R-:W-:Y:S05]  /*3410*/  BSYNC.RECONVERGENT B0 ;  /* 0x0000000000007941 */ /* 0x000fea0003800200 */
.L_x_2490:
        /* <DEDUP_REMOVED lines=16> */
.L_x_2493:
[----:B------:R-:W-:Y:S05]  /*3520*/  BSYNC.RECONVERGENT B0 ;  /* 0x0000000000007941 */ /* 0x000fea0003800200 */
.L_x_2492:
[----:B------:R-:W-:Y:S01]  /*3530*/  MOV R15, RZ ;  /* 0x000000ff000f7202 */ /* 0x000fe20000000f00 */
[----:B------:R-:W-:Y:S05]  /*3540*/  @!P3 BRA `(.L_x_2494) ;  /* 0x000000a00028b947 */ /* 0x000fea0003800000 */
[----:B-1----:R-:W2:Y:S01]  /*3550*/  LDC.64 R2, c[0x0][0x4a8] ;  /* 0x00012a00ff027b82 */ /* 0x002ea20000000a00 */
        /* <DEDUP_REMOVED lines=16> */
.L_x_2479:
        /* <DEDUP_REMOVED lines=12> */
[----:B-12-4-:R-:W2:Y:S11]  /*3720*/  LDG.E.128 R20, desc[UR6][R12.64] ;  /* 0x000000060c147981 */ /* 0x016eb6000c1e1d00 */
[----:B------:R-:W-:Y:S01]  /*3730*/  @!UPT UIADD3 URZ, UPT, UPT, URZ, URZ, URZ ;  /* 0x000000fffffff290 */ /* 0x000fe2000fffe0ff */
[----:B------:R-:W4:Y:S06]  /*3740*/  @!P0 LDG.E.64 R32, desc[UR6][R52.64] ;  /* 0x0000000634208981 */ /* 0x000f2c000c1e1b00 */
[----:B---3--:R-:W3:Y:S01]  /*3750*/  @!P0 LDG.E.64 R6, desc[UR6][R16.64] ;  /* 0x0000000610068981 */ /* 0x008ee2000c1e1b00 */
[--C-:B----4-:R-:W-:Y:S01]  /*3760*/  @!P0 HADD2.F32 R27, -RZ, R32.reuse.H0_H0 ;  /* 0x20000020ff1b8230 */ /* 0x110fe20000004100 */
[----:B--2---:R-:W-:Y:S01]  /*3770*/  @!P0 MOV R19, R20 ;  /* 0x0000001400138202 */ /* 0x004fe20000000f00 */
[----:B------:R-:W-:Y:S01]  /*3780*/  @!P0 HADD2.F32 R26, -RZ, R33.H0_H0 ;  /* 0x20000021ff1a8230 */ /* 0x000fe20000004100 */
[----:B------:R-:W-:Y:S01]  /*3790*/  @!P0 MOV R8, R21 ;  /* 0x0000001500088202 */ /* 0x000fe20000000f00 */
[----:B------:R-:W-:Y:S02]  /*37a0*/  @!P0 HADD2.F32 R31, -RZ, R32.H1_H1 ;  /* 0x30000020ff1f8230 */ /* 0x000fe40000004100 */
[--C-:B------:R-:W-:Y:S02]  /*37b0*/  @!P0 HADD2.F32 R25, -RZ, R19.reuse.H1_H1 ;  /* 0x30000013ff198230 */ /* 0x100fe40000004100 */
[--C-:B---3--:R-:W-:Y:S02]  /*37c0*/  @!P0 HADD2.F32 R18, -RZ, R6.reuse.H0_H0 ;  /* 0x20000006ff128230 */ /* 0x108fe40000004100 */
        /* <DEDUP_REMOVED lines=38> */
.L_x_2499:
[----:B------:R-:W-:Y:S05]  /*3a30*/  BSYNC.RECONVERGENT B0 ;  /* 0x0000000000007941 */ /* 0x000fea0003800200 */
.L_x_2498:
[----:B------:R-:W-:Y:S11]  /*3a40*/  ISETP.GE.AND P0, PT, R9, R34, PT ;  /* 0x000000220900720c */ /* 0x000ff60003f06270 */
        /* <DEDUP_REMOVED lines=52> */
.L_x_2497:
[----:B------:R-:W-:Y:S05]  /*3d90*/  BSYNC.RECONVERGENT B1 ;  /* 0x0000000000017941 */ /* 0x000fea0003800200 */
.L_x_2496:
        /* <DEDUP_REMOVED lines=68> */
.L_x_2503:
[----:B------:R-:W-:Y:S05]  /*41e0*/  BSYNC.RECONVERGENT B0 ;  /* 0x0000000000007941 */ /* 0x000fea0003800200 */
.L_x_2502:
        /* <DEDUP_REMOVED lines=53> */
.L_x_2501:
[----:B------:R-:W-:Y:S05]  /*4540*/  BSYNC.RECONVERGENT B1 ;  /* 0x0000000000017941 */ /* 0x000fea0003800200 */
.L_x_2500:
        /* <DEDUP_REMOVED lines=69> */
.L_x_2507:
[----:B------:R-:W-:Y:S05]  /*49a0*/  BSYNC.RECONVERGENT B0 ;  /* 0x0000000000007941 */ /* 0x000fea0003800200 */
.L_x_2506:
        /* <DEDUP_REMOVED lines=53> */
.L_x_2505:
[----:B------:R-:W-:Y:S05]  /*4d00*/  BSYNC.RECONVERGENT B1 ;  /* 0x0000000000017941 */ /* 0x000fea0003800200 */
.L_x_2504:
[----:B------:R-:W-:Y:S01]  /*4d10*/  ISETP.NE.AND P0, PT, R121, RZ, PT ;  /* 0x000000ff7900720c */ /* 0x000fe20003f05270 */
[----:B------:R-:W-:Y:S11]  /*4d20*/  BSSY.RECONVERGENT B1, `(.L_x_2508) ;  /* 0x000007a000017945 */ /* 0x000ff60003800200 */
[----:B------:R-:W-:Y:S01]  /*4d30*/  @!UPT UIADD3 URZ, UPT, UPT, URZ, URZ, URZ ;  /* 0x000000fffffff290 */ /* 0x000fe2000fffe0ff */
[----:B------:R-:W-:Y:S05]  /*4d40*/  @!P0 BRA `(.L_x_2509) ;  /* 0x0000000400dc8947 */ /* 0x000fea0003800000 */
        /* <DEDUP_REMOVED lines=67> */
.L_x_2511:
[----:B------:R-:W-:Y:S05]  /*5180*/  BSYNC.RECONVERGENT B0 ;  /* 0x0000000000007941 */ /* 0x000fea0003800200 */
.L_x_2510:
        /* <DEDUP_REMOVED lines=51> */
.L_x_2509:
[----:B------:R-:W-:Y:S05]  /*54c0*/  BSYNC.RECONVERGENT B1 ;  /* 0x0000000000017941 */ /* 0x000fea0003800200 */
.L_x_2508:
        /* <DEDUP_REMOVED lines=65> */
.L_x_2515:
[----:B------:R-:W-:Y:S05]  /*58e0*/  BSYNC.RECONVERGENT B0 ;  /* 0x0000000000007941 */ /* 0x000fea0003800200 */
.L_x_2514:
        /* <DEDUP_REMOVED lines=51> */
.L_x_2513:
[----:B------:R-:W-:Y:S05]  /*5c20*/  BSYNC.RECONVERGENT B1 ;  /* 0x0000000000017941 */ /* 0x000fea0003800200 */
.L_x_2512:
        /* <DEDUP_REMOVED lines=69> */
.L_x_2519:
[----:B------:R-:W-:Y:S05]  /*6080*/  BSYNC.RECONVERGENT B0 ;  /* 0x0000000000007941 */ /* 0x000fea0003800200 */
.L_x_2518:
        /* <DEDUP_REMOVED lines=51> */
.L_x_2517:
[----:B------:R-:W-:Y:S05]  /*63c0*/  BSYNC.RECONVERGENT B1 ;  /* 0x0000000000017941 */ /* 0x000fea0003800200 */
.L_x_2516:
        /* <DEDUP_REMOVED lines=67> */
.L_x_2523:
[----:B------:R-:W-:Y:S05]  /*6800*/  BSYNC.RECONVERGENT B0 ;  /* 0x0000000000007941 */ /* 0x000fea0003800200 */
.L_x_2522:
        /* <DEDUP_REMOVED lines=51> */
.L_x_2521:
[----:B------:R-:W-:Y:S05]  /*6b40*/  BSYNC.RECONVERGENT B1 ;  /* 0x0000000000017941 */ /* 0x000fea0003800200 */
.L_x_2520:
        /* <DEDUP_REMOVED lines=67> */
.L_x_2527:
[----:B------:R-:W-:Y:S05]  /*6f80*/  BSYNC.RECONVERGENT B0 ;  /* 0x0000000000007941 */ /* 0x000fea0003800200 */
.L_x_2526:
        /* <DEDUP_REMOVED lines=51> */
.L_x_2525:
[----:B------:R-:W-:Y:S05]  /*72c0*/  BSYNC.RECONVERGENT B1 ;  /* 0x0000000000017941 */ /* 0x000fea0003800200 */
.L_x_2524:
        /* <DEDUP_REMOVED lines=8> */
.L_x_2495:
[----:B-12---:R-:W-:Y:S01]  /*7350*/  LEA.HI R19, R15, R15, RZ, 0x1 ;  /* 0x0000000f0f137211 */ /* 0x006fe200078f08ff */
[----:B------:R-:W-:Y:S01]  /*7360*/  BSSY.RECONVERGENT B1, `(.L_x_2528) ;  /* 0x00000bf000017945 */ /* 0x000fe20003800200 */
[----:B------:R-:W-:Y:S02]  /*7370*/  SHF.R.U32.HI R18, RZ, 0x1, R15 ;  /* 0x00000001ff127819 */ /* 0x000fe4000001160f */
[----:B------:R-:W-:Y:S05]  /*7380*/  SHF.R.S32.HI R19, RZ, 0x1, R19 ;  /* 0x00000001ff137819 */ /* 0x000fea0000011413 */
[----:B------:R-:W-:Y:S05]  /*7390*/  IMAD.MOV R19, RZ, RZ, -R19 ;  /* 0x000000ffff137224 */ /* 0x000fea00078e0a13 */
[----:B---3--:R-:W-:Y:S01]  /*73a0*/  SHF.R.S32.HI R81, RZ, 0x1f, R19 ;  /* 0x0000001fff517819 */ /* 0x008fe20000011413 */
        /* <DEDUP_REMOVED lines=93> */
.L_x_2531:
[----:B------:R-:W-:Y:S05]  /*7980*/  BSYNC.RECONVERGENT B0 ;  /* 0x0000000000007941 */ /* 0x000fea0003800200 */
.L_x_2530:
        /* <DEDUP_REMOVED lines=92> */
.L_x_2529:
[----:B------:R-:W-:Y:S05]  /*7f50*/  BSYNC.RECONVERGENT B1 ;  /* 0x0000000000017941 */ /* 0x000fea0003800200 */
.L_x_2528:
        /* <DEDUP_REMOVED lines=102> */
.L_x_2535:
[----:B------:R-:W-:Y:S05]  /*85c0*/  BSYNC.RECONVERGENT B0 ;  /* 0x0000000000007941 */ /* 0x000fea0003800200 */
.L_x_2534:
        /* <DEDUP_REMOVED lines=92> */
.L_x_2533:
[----:B------:R-:W-:Y:S05]  /*8b90*/  BSYNC.RECONVERGENT B1 ;  /* 0x0000000000017941 */ /* 0x000fea0003800200 */
.L_x_2532:
        /* <DEDUP_REMOVED lines=104> */
.L_x_2539:
[----:B------:R-:W-:Y:S05]  /*9220*/  BSYNC.RECONVERGENT B0 ;  /* 0x0000000000007941 */ /* 0x000fea0003800200 */
.L_x_2538:
        /* <DEDUP_REMOVED lines=92> */
.L_x_2537:
[----:B------:R-:W-:Y:S05]  /*97f0*/  BSYNC.RECONVERGENT B1 ;  /* 0x0000000000017941 */ /* 0x000fea0003800200 */
.L_x_2536:
[----:B------:R-:W-:Y:S01]  /*9800*/  ISETP.NE.AND P0, PT, R121, RZ, PT ;  /* 0x000000ff7900720c */ /* 0x000fe20003f05270 */
[----:B------:R-:W-:Y:S11]  /*9810*/  BSSY.RECONVERGENT B1, `(.L_x_2540) ;  /* 0x00000c5000017945 */ /* 0x000ff60003800200 */
[----:B------:R-:W-:Y:S01]  /*9820*/  @!UPT UIADD3 URZ, UPT, UPT, URZ, URZ, URZ ;  /* 0x000000fffffff290 */ /* 0x000fe2000fffe0ff */
        /* <DEDUP_REMOVED lines=102> */
.L_x_2543:
[----:B------:R-:W-:Y:S05]  /*9e90*/  BSYNC.RECONVERGENT B0 ;  /* 0x0000000000007941 */ /* 0x000fea0003800200 */
.L_x_2542:
        /* <DEDUP_REMOVED lines=92> */
.L_x_2541:
[----:B------:R-:W-:Y:S05]  /*a460*/  BSYNC.RECONVERGENT B1 ;  /* 0x0000000000017941 */ /* 0x000fea0003800200 */
.L_x_2540:
        /* <DEDUP_REMOVED lines=101> */
.L_x_2547:
[----:B------:R-:W-:Y:S05]  /*aac0*/  BSYNC.RECONVERGENT B0 ;  /* 0x0000000000007941 */ /* 0x000fea0003800200 */
.L_x_2546:
        /* <DEDUP_REMOVED lines=92> */
.L_x_2545:
[----:B------:R-:W-:Y:S05]  /*b090*/  BSYNC.RECONVERGENT B1 ;  /* 0x0000000000017941 */ /* 0x000fea0003800200 */
.L_x_2544:
        /* <DEDUP_REMOVED lines=103> */
.L_x_2551:
[----:B------:R-:W-:Y:S05]  /*b710*/  BSYNC.RECONVERGENT B0 ;  /* 0x0000000000007941 */ /* 0x000fea0003800200 */
.L_x_2550:
        /* <DEDUP_REMOVED lines=92> */
.L_x_2549:
[----:B------:R-:W-:Y:S05]  /*bce0*/  BSYNC.RECONVERGENT B1 ;  /* 0x0000000000017941 */ /* 0x000fea0003800200 */
.L_x_2548:
        /* <DEDUP_REMOVED lines=103> */
.L_x_2555:
[----:B------:R-:W-:Y:S05]  /*c360*/  BSYNC.RECONVERGENT B0 ;  /* 0x0000000000007941 */ /* 0x000fea0003800200 */
.L_x_2554:
        /* <DEDUP_REMOVED lines=92> */
.L_x_2553:
[----:B------:R-:W-:Y:S05]  /*c930*/  BSYNC.RECONVERGENT B1 ;  /* 0x0000000000017941 */ /* 0x000fea0003800200 */
.L_x_2552:
        /* <DEDUP_REMOVED lines=104> */
.L_x_2559:
[----:B------:R-:W-:Y:S05]  /*cfc0*/  BSYNC.RECONVERGENT B0 ;  /* 0x0000000000007941 */ /* 0x000fea0003800200 */
.L_x_2558:
        /* <DEDUP_REMOVED lines=90> */
.L_x_2557:
[----:B------:R-:W-:Y:S05]  /*d570*/  BSYNC.RECONVERGENT B1 ;  /* 0x0000000000017941 */ /* 0x000fea0003800200 */
.L_x_2556:
[----:B------:R-:W5:Y:S08]  /*d580*/  LDC R3, c[0x0][0x450] ;  /* 0x00011400ff037b82 */ /* 0x000f700000000800 */
[----:B------:R-:W1:Y:S01]  /*d590*/  LDC R15, c[0x0][0x450] ;  /* 0x00011400ff0f7b82 */ /* 0x000e620000000800 */
[----:B-----5:R-:W-:Y:S05]  /*d5a0*/  IMAD.U32 R3, R3, -0x40, RZ ;  /* 0xffffffc003037824 */ /* 0x020fea00078e00ff */
[C---:B------:R-:W-:Y:S02]  /*d5b0*/  LEA R88, P1, R3.reuse, R88, 0x1 ;  /* 0x0000005803587211 */ /* 0x040fe400078208ff */
[C---:B------:R-:W-:Y:S02]  /*d5c0*/  LEA R86, P0, R3.reuse, R86, 0x1 ;  /* 0x0000005603567211 */ /* 0x040fe400078008ff */
[C---:B------:R-:W-:Y:S02]  /*d5d0*/  LEA.HI.X.SX32 R89, R3.reuse, R89, 0x1, P1 ;  /* 0x0000005903597211 */ /* 0x040fe400008f0eff */
[----:B-1----:R-:W-:Y:S09]  /*d5e0*/  LEA.HI.X.SX32 R87, R3, R87, 0x1, P0 ;  /* 0x0000005703577211 */ /* 0x002ff200000f0eff */
.L_x_2494:
[----:B------:R-:W-:Y:S05]  /*d5f0*/  BSYNC.RECONVERGENT B2 ;  /* 0x0000000000027941 */ /* 0x000fea0003800200 */
.L_x_2478:
        /* <DEDUP_REMOVED lines=90> */
.L_x_2560:
[----:B------:R-:W-:Y:S02]  /*dba0*/  IADD3 R84, P1, PT, R84, R91, RZ ;  /* 0x0000005b54547210 */ /* 0x000fe40007f3e0ff */
[----:B------:R-:W-:Y:S03]  /*dbb0*/  IADD3 R12, P0, PT, R12, R93, RZ ;  /* 0x0000005d0c0c7210 */ /* 0x000fe60007f1e0ff */
[----:B------:R-:W-:Y:S02]  /*dbc0*/  IMAD.X R85, R85, 0x1, R90, P1 ;  /* 0x0000000155557824 */ /* 0x000fe400008e065a */
[----:B------:R-:W-:Y:S01]  /*dbd0*/  IMAD.X R13, R13, 0x1, R92, P0 ;  /* 0x000000010d0d7824 */ /* 0x000fe200000e065c */
[----:B------:R-:W-:Y:S07]  /*dbe0*/  @P2 BRA `(.L_x_2561) ;  /* 0xffffff4800042947 */ /* 0x000fee000383ffff */
.L_x_2461:
        /* <DEDUP_REMOVED lines=43> */
.L_x_2565:
[----:B------:R-:W-:Y:S05]  /*dea0*/  BSYNC.RECONVERGENT B0 ;  /* 0x0000000000007941 */ /* 0x000fea0003800200 */
.L_x_2564:
        /* <DEDUP_REMOVED lines=17> */
.L_x_2567:
[----:B------:R-:W-:Y:S05]  /*dfc0*/  BSYNC.RECONVERGENT B0 ;  /* 0x0000000000007941 */ /* 0x000fea0003800200 */
.L_x_2566:
        /* <DEDUP_REMOVED lines=17> */
.L_x_2569:
[----:B------:R-:W-:Y:S05]  /*e0e0*/  BSYNC.RECONVERGENT B0 ;  /* 0x0000000000007941 */ /* 0x000fea0003800200 */
.L_x_2568:
        /* <DEDUP_REMOVED lines=17> */
.L_x_2563:
        /* <DEDUP_REMOVED lines=61> */
[C---:B------:R-:W-:Y:S01]  /*e5d0*/  FFMA.FTZ R34, R32.reuse, R17, R34 ;  /* 0x0000001120227223 */ /* 0x040fe20000010022 */
[----:B------:R-:W-:Y:S02]  /*e5e0*/  HADD2.F32 R5, -RZ, R5.H0_H0 ;  /* 0x20000005ff057230 */ /* 0x000fe40000004100 */
[----:B------:R-:W-:Y:S01]  /*e5f0*/  FFMA.FTZ R33, R32, R23, -R33 ;  /* 0x0000001720217223 */ /* 0x000fe20000010821 */
        /* <DEDUP_REMOVED lines=16> */
.L_x_2577:
[----:B------:R-:W-:Y:S05]  /*e700*/  BSYNC.RECONVERGENT B0 ;  /* 0x0000000000007941 */ /* 0x000fea0003800200 */
.L_x_2576:
[----:B-----5:R-:W-:Y:S01]  /*e710*/  IMAD.MOV.U32 R6, RZ, RZ, R18 ;  /* 0x000000ffff067224 */ /* 0x020fe200078e0012 */
[----:B------:R-:W-:Y:S01]  /*e720*/  MOV R4, R16 ;  /* 0x0000001000047202 */ /* 0x000fe20000000f00 */
[----:B------:R-:W-:Y:S01]  /*e730*/  IMAD.MOV.U32 R7, RZ, RZ, R19 ;  /* 0x000000ffff077224 */ /* 0x000fe200078e0013 */
[----:B------:R-:W-:Y:S02]  /*e740*/  MOV R5, R17 ;  /* 0x0000001100057202 */ /* 0x000fe40000000f00 */
.L_x_2575:
[----:B------:R-:W-:Y:S05]  /*e750*/  BSYNC.RECONVERGENT B1 ;  /* 0x0000000000017941 */ /* 0x000fea0003800200 */
.L_x_2574:
        /* <DEDUP_REMOVED lines=10> */
[----:B--2---:R2:W3:Y:S04]  /*e800*/  LDG.E.64 R6, desc[UR6][R20.64+0x40] ;  /* 0x0000400614067981 */ /* 0x0044e8000c1e1b00 */
[----:B------:R-:W4:Y:S01]  /*e810*/  LDG.E.64 R4, desc[UR6][R24.64+0x40] ;  /* 0x0000400618047981 */ /* 0x000f22000c1e1b00 */
[----:B-----5:R-:W-:Y:S01]  /*e820*/  MOV R23, R18 ;  /* 0x0000001200177202 */ /* 0x020fe20000000f00 */
[--C-:B------:R-:W-:Y:S02]  /*e830*/  HADD2.F32 R32, -RZ, R17.reuse.H1_H1 ;  /* 0x30000011ff207230 */ /* 0x100fe40000004100 */
[----:B------:R-:W-:Y:S02]  /*e840*/  HADD2.F32 R30, -RZ, R17.H0_H0 ;  /* 0x20000011ff1e7230 */ /* 0x000fe40000004100 */
[----:B------:R-:W-:-:S02]  /*e850*/  HADD2.F32 R28, -RZ, R19.H1_H1 ;  /* 0x30000013ff1c7230 */ /* 0x000fc40000004100 */
[----:B--2---:R-:W-:Y:S02]  /*e860*/  HADD2.F32 R21, -RZ, R19.H0_H0 ;  /* 0x20000013ff157230 */ /* 0x004fe40000004100 */
[----:B---3--:R-:W-:Y:S02]  /*e870*/  HADD2.F32 R18, -RZ, R6.H1_H1 ;  /* 0x30000006ff127230 */ /* 0x008fe40000004100 */
[----:B----4-:R-:W-:-:S03]  /*e880*/  HADD2.F32 R15, -RZ, R4.H1_H1 ;  /* 0x30000004ff0f7230 */ /* 0x010fc60000004100 */
[CC--:B------:R-:W-:Y:S01]  /*e890*/  FMUL.FTZ R24, R32.reuse, R18.reuse ;  /* 0x0000001220187220 */ /* 0x0c0fe20000410000 */
[----:B------:R-:W-:Y:S02]  /*e8a0*/  HADD2.F32 R13, -RZ, R5.H1_H1 ;  /* 0x30000005ff0d7230 */ /* 0x000fe40000004100 */
[----:B------:R-:W-:Y:S02]  /*e8b0*/  HADD2.F32 R17, -RZ, R7.H1_H1 ;  /* 0x30000007ff117230 */ /* 0x000fe40000004100 */
[-C--:B------:R-:W-:Y:S01]  /*e8c0*/  FMUL.FTZ R19, R32, R15.reuse ;  /* 0x0000000f20137220 */ /* 0x080fe20000410000 */
[----:B------:R-:W-:Y:S01]  /*e8d0*/  FFMA.FTZ R24, R30, R15, R24 ;  /* 0x0000000f1e187223 */ /* 0x000fe20000010018 */
[C---:B------:R-:W-:Y:S01]  /*e8e0*/  FMUL.FTZ R20, R28.reuse, R13 ;  /* 0x0000000d1c147220 */ /* 0x040fe20000410000 */
[----:B------:R-:W-:Y:S02]  /*e8f0*/  HADD2.F32 R6, -RZ, R6.H0_H0 ;  /* 0x20000006ff067230 */ /* 0x000fe40000004100 */
[----:B------:R-:W-:Y:S01]  /*e900*/  FMUL.FTZ R28, R28, R17 ;  /* 0x000000111c1c7220 */ /* 0x000fe20000410000 */
[----:B------:R-:W-:Y:S01]  /*e910*/  FFMA.FTZ R19, R30, R18, -R19 ;  /* 0x000000121e137223 */ /* 0x000fe20000010813 */
[----:B------:R-:W-:-:S02]  /*e920*/  HADD2.F32 R15, -RZ, R16.H1_H1 ;  /* 0x30000010ff0f7230 */ /* 0x000fc40000004100 */
[----:B------:R-:W-:Y:S02]  /*e930*/  HADD2.F32 R4, -RZ, R4.H0_H0 ;  /* 0x20000004ff047230 */ /* 0x000fe40000004100 */
[----:B------:R-:W-:Y:S02]  /*e940*/  HADD2.F32 R5, -RZ, R5.H0_H0 ;  /* 0x20000005ff057230 */ /* 0x000fe40000004100 */
[----:B------:R-:W-:Y:S02]  /*e950*/  HADD2.F32 R18, -RZ, R23.H1_H1 ;  /* 0x30000017ff127230 */ /* 0x000fe40000004100 */
[C---:B------:R-:W-:Y:S01]  /*e960*/  FFMA.FTZ R20, R21.reuse, R17, -R20 ;  /* 0x0000001115147223 */ /* 0x040fe20000010814 */
[----:B------:R-:W-:Y:S02]  /*e970*/  HADD2.F32 R7, -RZ, R7.H0_H0 ;  /* 0x20000007ff077230 */ /* 0x000fe40000004100 */
[----:B------:R-:W-:Y:S01]  /*e980*/  FFMA.FTZ R13, R21, R13, R28 ;  /* 0x0000000d150d7223 */ /* 0x000fe2000001001c */
        /* <DEDUP_REMOVED lines=14> */
.L_x_2579:
[----:B------:R-:W-:Y:S05]  /*ea70*/  BSYNC.RECONVERGENT B0 ;  /* 0x0000000000007941 */ /* 0x000fea0003800200 */
.L_x_2578:
[----:B-----5:R3:W-:Y:S02]  /*ea80*/  STS.128 [R213+0x2000], R16 ;  /* 0x00200010d5007388 */ /* 0x0207e40000000c00 */
.L_x_2573:
[----:B------:R-:W-:Y:S05]  /*ea90*/  BSYNC.RECONVERGENT B2 ;  /* 0x0000000000027941 */ /* 0x000fea0003800200 */
.L_x_2572:
        /* <DEDUP_REMOVED lines=26> */
[----:B------:R1:W4:Y:S01]  /*ec40*/  LDG.E.64 R4, desc[UR6][R32.64] ;  /* 0x0000000620047981 */ /* 0x000322000c1e1b00 */
[----:B-----5:R-:W-:Y:S01]  /*ec50*/  MOV R24, R18 ;  /* 0x0000001200187202 */ /* 0x020fe20000000f00 */
[----:B------:R-:W-:Y:S02]  /*ec60*/  HADD2.F32 R21, -RZ, R19.H1_H1 ;  /* 0x30000013ff157230 */ /* 0x000fe40000004100 */
[--C-:B------:R-:W-:Y:S02]  /*ec70*/  HADD2.F32 R25, -RZ, R17.reuse.H0_H0 ;  /* 0x20000011ff197230 */ /* 0x100fe40000004100 */
[----:B------:R-:W-:-:S02]  /*ec80*/  HADD2.F32 R28, -RZ, R17.H1_H1 ;  /* 0x30000011ff1c7230 */ /* 0x000fc40000004100 */
[----:B-1----:R-:W-:Y:S02]  /*ec90*/  HADD2.F32 R32, -RZ, R19.H0_H0 ;  /* 0x20000013ff207230 */ /* 0x002fe40000004100 */
[----:B--2---:R-:W-:Y:S02]  /*eca0*/  HADD2.F32 R18, -RZ, R7.H1_H1 ;  /* 0x30000007ff127230 */ /* 0x004fe40000004100 */
[----:B----4-:R-:W-:-:S03]  /*ecb0*/  HADD2.F32 R15, -RZ, R5.H1_H1 ;  /* 0x30000005ff0f7230 */ /* 0x010fc60000004100 */
[C---:B------:R-:W-:Y:S01]  /*ecc0*/  FMUL.FTZ R36, R21.reuse, R18 ;  /* 0x0000001215247220 */ /* 0x040fe20000410000 */
[----:B------:R-:W-:Y:S02]  /*ecd0*/  HADD2.F32 R17, -RZ, R4.H1_H1 ;  /* 0x30000004ff117230 */ /* 0x000fe40000004100 */
[--C-:B------:R-:W-:Y:S02]  /*ece0*/  HADD2.F32 R20, -RZ, R6.reuse.H1_H1 ;  /* 0x30000006ff147230 */ /* 0x100fe40000004100 */
        /* <DEDUP_REMOVED lines=10> */
[----:B------:R-:W-:Y:S02]  /*ed90*/  HADD2.F32 R7, -RZ, R7.H0_H0 ;  /* 0x20000007ff077230 */ /* 0x000fe40000004100 */
[C---:B------:R-:W-:Y:S01]  /*eda0*/  FFMA.FTZ R30, R25.reuse, R20, -R30 ;  /* 0x00000014191e7223 */ /* 0x040fe2000001081e */
        /* <DEDUP_REMOVED lines=15> */
.L_x_2585:
[----:B------:R-:W-:Y:S05]  /*eea0*/  BSYNC.RECONVERGENT B0 ;  /* 0x0000000000007941 */ /* 0x000fea0003800200 */
.L_x_2584:
[----:B-----5:R1:W-:Y:S02]  /*eeb0*/  STS.128 [R213+0x800], R16 ;  /* 0x00080010d5007388 */ /* 0x0203e40000000c00 */
.L_x_2583:
[----:B------:R-:W-:Y:S05]  /*eec0*/  BSYNC.RECONVERGENT B1 ;  /* 0x0000000000017941 */ /* 0x000fea0003800200 */
.L_x_2582:
        /* <DEDUP_REMOVED lines=56> */
.L_x_2587:
[----:B------:R-:W-:Y:S05]  /*f250*/  BSYNC.RECONVERGENT B0 ;  /* 0x0000000000007941 */ /* 0x000fea0003800200 */
.L_x_2586:
[----:B-----5:R3:W-:Y:S02]  /*f260*/  STS.128 [R213+0x2800], R16 ;  /* 0x00280010d5007388 */ /* 0x0207e40000000c00 */
.L_x_2581:
[----:B------:R-:W-:Y:S05]  /*f270*/  BSYNC.RECONVERGENT B2 ;  /* 0x0000000000027941 */ /* 0x000fea0003800200 */
.L_x_2580:
[----:B------:R-:W-:Y:S01]  /*f280*/  IADD3 R29, PT, PT, R130, 0x20, RZ ;  /* 0x00000020821d7810 */ /* 0x000fe20007ffe0ff */
[----:B------:R-:W-:Y:S03]  /*f290*/  BSSY.RECONVERGENT B2, `(.L_x_2588) ;  /* 0x000007f000027945 */ /* 0x000fe60003800200 */
[----:B------:R-:W-:-:S13]  /*f2a0*/  ISETP.GE.AND P0, PT, R29, R8, PT ;  /* 0x000000081d00720c */ /* 0x000fda0003f06270 */
[----:B------:R-:W-:Y:S05]  /*f2b0*/  @P0 BRA `(.L_x_2589) ;  /* 0x0000000400f00947 */ /* 0x000fea0003800000 */
[----:B------:R-:W5:Y:S01]  /*f2c0*/  LDC R15, c[0x0][0x440] ;  /* 0x00011000ff0f7b82 */ /* 0x000f620000000800 */
[----:B-1-3--:R-:W-:Y:S01]  /*f2d0*/  LEA R34, P1, R2, R26, 0x6 ;  /* 0x0000001a02227211 */ /* 0x00afe200078230ff */
[----:B------:R-:W-:Y:S01]  /*f2e0*/  BSSY.RECONVERGENT B1, `(.L_x_2590) ;  /* 0x000003f000017945 */ /* 0x000fe20003800200 */
[----:B------:R-:W-:Y:S02]  /*f2f0*/  IMAD.SHL.U32 R13, R14, 0x20, RZ ;  /* 0x000000200e0d7824 */ /* 0x000fe400078e00ff */
[----:B------:R-:W-:Y:S02]  /*f300*/  LEA.HI.X R35, R2, R27, R3, 0x6, P1 ;  /* 0x0000001b02237211 */ /* 0x000fe400008f3403 */
[----:B-----5:R-:W-:-:S13]  /*f310*/  ISETP.GE.AND P0, PT, R10, R15, PT ;  /* 0x0000000f0a00720c */ /* 0x020fda0003f06270 */
[----:B------:R1:W-:Y:S01]  /*f320*/  @P0 STS.128 [R213+0x1000], RZ ;  /* 0x001000ffd5000388 */ /* 0x0003e20000000c00 */
[----:B------:R-:W-:Y:S05]  /*f330*/  @P0 BRA `(.L_x_2591) ;  /* 0x0000000000e40947 */ /* 0x000fea0003800000 */
[----:B------:R3:W5:Y:S01]  /*f340*/  LDG.E.128 R16, desc[UR6][R34.64] ;  /* 0x0000000622107981 */ /* 0x000762000c1e1d00 */
        /* <DEDUP_REMOVED lines=15> */
[--C-:B-----5:R-:W-:Y:S01]  /*f440*/  HADD2.F32 R28, -RZ, R17.reuse.H0_H0 ;  /* 0x20000011ff1c7230 */ /* 0x120fe20000004100 */
[----:B------:R-:W-:Y:S01]  /*f450*/  MOV R25, R18 ;  /* 0x0000001200197202 */ /* 0x000fe20000000f00 */
[----:B------:R-:W-:Y:S02]  /*f460*/  HADD2.F32 R31, -RZ, R17.H1_H1 ;  /* 0x30000011ff1f7230 */ /* 0x000fe40000004100 */
[--C-:B------:R-:W-:Y:S02]  /*f470*/  HADD2.F32 R24, -RZ, R19.reuse.H1_H1 ;  /* 0x30000013ff187230 */ /* 0x100fe40000004100 */
[----:B------:R-:W-:-:S02]  /*f480*/  HADD2.F32 R30, -RZ, R19.H0_H0 ;  /* 0x20000013ff1e7230 */ /* 0x000fc40000004100 */
[----:B--2---:R-:W-:Y:S02]  /*f490*/  HADD2.F32 R17, -RZ, R5.H1_H1 ;  /* 0x30000005ff117230 */ /* 0x004fe40000004100 */
[----:B------:R-:W-:Y:S02]  /*f4a0*/  HADD2.F32 R18, -RZ, R4.H1_H1 ;  /* 0x30000004ff127230 */ /* 0x000fe40000004100 */
[----:B----4-:R-:W-:Y:S02]  /*f4b0*/  HADD2.F32 R20, -RZ, R7.H1_H1 ;  /* 0x30000007ff147230 */ /* 0x010fe40000004100 */
[----:B------:R-:W-:Y:S01]  /*f4c0*/  FMUL.FTZ R19, R24, R17 ;  /* 0x0000001118137220 */ /* 0x000fe20000410000 */
[--C-:B------:R-:W-:Y:S02]  /*f4d0*/  HADD2.F32 R21, -RZ, R6.reuse.H1_H1 ;  /* 0x30000006ff157230 */ /* 0x100fe40000004100 */
[----:B------:R-:W-:Y:S01]  /*f4e0*/  FMUL.FTZ R33, R31, R18 ;  /* 0x000000121f217220 */ /* 0x000fe20000410000 */
[----:B------:R-:W-:-:S02]  /*f4f0*/  HADD2.F32 R6, -RZ, R6.H0_H0 ;  /* 0x20000006ff067230 */ /* 0x000fc40000004100 */
[-C--:B------:R-:W-:Y:S01]  /*f500*/  FMUL.FTZ R24, R24, R20.reuse ;  /* 0x0000001418187220 */ /* 0x080fe20000410000 */
[C---:B------:R-:W-:Y:S01]  /*f510*/  FFMA.FTZ R19, R30.reuse, R20, -R19 ;  /* 0x000000141e137223 */ /* 0x040fe20000010813 */
[----:B------:R-:W-:Y:S01]  /*f520*/  FMUL.FTZ R31, R31, R21 ;  /* 0x000000151f1f7220 */ /* 0x000fe20000410000 */
[----:B------:R-:W-:Y:S02]  /*f530*/  HADD2.F32 R4, -RZ, R4.H0_H0 ;  /* 0x20000004ff047230 */ /* 0x000fe40000004100 */
[----:B------:R-:W-:Y:S01]  /*f540*/  FFMA.FTZ R24, R30, R17, R24 ;  /* 0x000000111e187223 */ /* 0x000fe20000010018 */
[----:B------:R-:W-:Y:S02]  /*f550*/  HADD2.F32 R17, -RZ, R16.H1_H1 ;  /* 0x30000010ff117230 */ /* 0x000fe40000004100 */
[C---:B------:R-:W-:Y:S01]  /*f560*/  FFMA.FTZ R33, R28.reuse, R21, -R33 ;  /* 0x000000151c217223 */ /* 0x040fe20000010821 */
[----:B------:R-:W-:Y:S02]  /*f570*/  HADD2.F32 R5, -RZ, R5.H0_H0 ;  /* 0x20000005ff057230 */ /* 0x000fe40000004100 */
[----:B------:R-:W-:Y:S01]  /*f580*/  FFMA.FTZ R18, R28, R18, R31 ;  /* 0x000000121c127223 */ /* 0x000fe2000001001f */
[----:B------:R-:W-:Y:S01]  /*f590*/  HADD2.F32 R20, -RZ, R25.H1_H1 ;  /* 0x30000019ff147230 */ /* 0x000fe20000004100 */
[----:B------:R-:W-:Y:S01]  /*f5a0*/  F2FP.F16.F32.PACK_AB R19, R24, R19 ;  /* 0x000000131813723e */ /* 0x000fe200000000ff */
[----:B------:R-:W-:-:S02]  /*f5b0*/  HADD2.F32 R7, -RZ, R7.H0_H0 ;  /* 0x20000007ff077230 */ /* 0x000fc40000004100 */
        /* <DEDUP_REMOVED lines=14> */
[----:B------:R-:W-:Y:S02]  /*f6a0*/  MOV R18, R20 ;  /* 0x0000001400127202 */ /* 0x000fe40000000f00 */
.L_x_2593:
[----:B------:R-:W-:Y:S05]  /*f6b0*/  BSYNC.RECONVERGENT B0 ;  /* 0x0000000000007941 */ /* 0x000fea0003800200 */
.L_x_2592:
[----:B-----5:R1:W-:Y:S02]  /*f6c0*/  STS.128 [R213+0x1000], R16 ;  /* 0x00100010d5007388 */ /* 0x0203e40000000c00 */
.L_x_2591:
[----:B------:R-:W-:Y:S05]  /*f6d0*/  BSYNC.RECONVERGENT B1 ;  /* 0x0000000000017941 */ /* 0x000fea0003800200 */
.L_x_2590:
[----:B------:R-:W-:-:S13]  /*f6e0*/  ISETP.GE.AND P0, PT, R9, R15, PT ;  /* 0x0000000f0900720c */ /* 0x000fda0003f06270 */
[----:B------:R1:W-:Y:S01]  /*f6f0*/  @P0 STS.128 [R213+0x3000], RZ ;  /* 0x003000ffd5000388 */ /* 0x0003e20000000c00 */
[----:B------:R-:W-:Y:S05]  /*f700*/  @P0 BRA `(.L_x_2589) ;  /* 0x0000000000dc0947 */ /* 0x000fea0003800000 */
[----:B-1----:R1:W5:Y:S01]  /*f710*/  LDG.E.128 R16, desc[UR6][R34.64+0x80] ;  /* 0x0000800622107981 */ /* 0x002362000c1e1d00 */
        /* <DEDUP_REMOVED lines=52> */
.L_x_2595:
[----:B------:R-:W-:Y:S05]  /*fa60*/  BSYNC.RECONVERGENT B0 ;  /* 0x0000000000007941 */ /* 0x000fea0003800200 */
.L_x_2594:
[----:B-----5:R1:W-:Y:S02]  /*fa70*/  STS.128 [R213+0x3000], R16 ;  /* 0x00300010d5007388 */ /* 0x0203e40000000c00 */
.L_x_2589:
[----:B------:R-:W-:Y:S05]  /*fa80*/  BSYNC.RECONVERGENT B2 ;  /* 0x0000000000027941 */ /* 0x000fea0003800200 */
.L_x_2588:
        /* <DEDUP_REMOVED lines=27> */
[----:B------:R3:W4:Y:S01]  /*fc40*/  LDG.E.64 R4, desc[UR6][R26.64] ;  /* 0x000000061a047981 */ /* 0x000722000c1e1b00 */
[--C-:B-----5:R-:W-:Y:S02]  /*fc50*/  HADD2.F32 R24, -RZ, R17.reuse.H1_H1 ;  /* 0x30000011ff187230 */ /* 0x120fe40000004100 */
[----:B------:R-:W-:Y:S02]  /*fc60*/  HADD2.F32 R20, -RZ, R17.H0_H0 ;  /* 0x20000011ff147230 */ /* 0x000fe40000004100 */
[--C-:B------:R-:W-:Y:S02]  /*fc70*/  HADD2.F32 R17, -RZ, R19.reuse.H1_H1 ;  /* 0x30000013ff117230 */ /* 0x100fe40000004100 */
[----:B---3--:R-:W-:-:S02]  /*fc80*/  HADD2.F32 R26, -RZ, R19.H0_H0 ;  /* 0x20000013ff1a7230 */ /* 0x008fc40000004100 */
        /* <DEDUP_REMOVED lines=33> */
.L_x_2599:
[----:B------:R-:W-:Y:S05]  /*fea0*/  BSYNC.RECONVERGENT B0 ;  /* 0x0000000000007941 */ /* 0x000fea0003800200 */
.L_x_2598:
[----:B-----5:R3:W-:Y:S02]  /*feb0*/  STS.128 [R213+0x1800], R16 ;  /* 0x00180010d5007388 */ /* 0x0207e40000000c00 */
.L_x_2597:
[----:B------:R-:W-:Y:S05]  /*fec0*/  BSYNC.RECONVERGENT B1 ;  /* 0x0000000000017941 */ /* 0x000fea0003800200 */
.L_x_2596:
        /* <DEDUP_REMOVED lines=57> */
.L_x_2601:
[----:B------:R-:W-:Y:S05]  /*10260*/  BSYNC.RECONVERGENT B0 ;  /* 0x0000000000007941 */ /* 0x000fea0003800200 */
.L_x_2600:
[----:B-----5:R3:W-:Y:S01]  /*10270*/  STS.128 [R213+0x3800], R16 ;  /* 0x00380010d5007388 */ /* 0x0207e20000000c00 */
[----:B------:R-:W-:Y:S05]  /*10280*/  BRA `(.L_x_2570) ;  /* 0x0000002c00d47947 */ /* 0x000fea0003800000 */
.L_x_2571:
        /* <DEDUP_REMOVED lines=99> */
.L_x_2607:
[----:B------:R-:W-:Y:S05]  /*108c0*/  BSYNC.RECONVERGENT B0 ;  /* 0x0000000000007941 */ /* 0x000fea0003800200 */
.L_x_2606:
[----:B-----5:R-:W-:Y:S01]  /*108d0*/  IMAD.MOV.U32 R6, RZ, RZ, R34 ;  /* 0x000000ffff067224 */ /* 0x020fe200078e0022 */
[----:B------:R-:W-:Y:S01]  /*108e0*/  MOV R4, R32 ;  /* 0x0000002000047202 */ /* 0x000fe20000000f00 */
[----:B------:R-:W-:Y:S01]  /*108f0*/  IMAD.MOV.U32 R7, RZ, RZ, R35 ;  /* 0x000000ffff077224 */ /* 0x000fe200078e0023 */
[----:B------:R-:W-:Y:S02]  /*10900*/  MOV R5, R33 ;  /* 0x0000002100057202 */ /* 0x000fe40000000f00 */
.L_x_2605:
[----:B------:R-:W-:Y:S05]  /*10910*/  BSYNC.RECONVERGENT B1 ;  /* 0x0000000000017941 */ /* 0x000fea0003800200 */
.L_x_2604:
        /* <DEDUP_REMOVED lines=10> */
[----:B------:R-:W3:Y:S01]  /*109c0*/  LDCU.64 UR8, c[0x0][0x4d0] ;  /* 0x00009a00ff0877ac */ /* 0x000ee20008000a00 */
[----:B------:R-:W-:-:S04]  /*109d0*/  ISETP.GE.U32.AND P1, PT, R9, R24, PT ;  /* 0x000000180900720c */ /* 0x000fc80003f26070 */
[----:B--2---:R-:W-:Y:S02]  /*109e0*/  SEL R5, R21, RZ, P1 ;  /* 0x000000ff15057207 */ /* 0x004fe40000800000 */
        /* <DEDUP_REMOVED lines=75> */
.L_x_2609:
[----:B------:R-:W-:Y:S05]  /*10ea0*/  BSYNC.RECONVERGENT B0 ;  /* 0x0000000000007941 */ /* 0x000fea0003800200 */
.L_x_2608:
[----:B-----5:R3:W-:Y:S02]  /*10eb0*/  STS.128 [R213+0x2000], R32 ;  /* 0x00200020d5007388 */ /* 0x0207e40000000c00 */
.L_x_2603:
[----:B------:R-:W-:Y:S05]  /*10ec0*/  BSYNC.RECONVERGENT B2 ;  /* 0x0000000000027941 */ /* 0x000fea0003800200 */
.L_x_2602:
        /* <DEDUP_REMOVED lines=94> */
.L_x_2615:
[----:B------:R-:W-:Y:S05]  /*114b0*/  BSYNC.RECONVERGENT B0 ;  /* 0x0000000000007941 */ /* 0x000fea0003800200 */
.L_x_2614:
[----:B-----5:R1:W-:Y:S02]  /*114c0*/  STS.128 [R213+0x800], R32 ;  /* 0x00080020d5007388 */ /* 0x0203e40000000c00 */
.L_x_2613:
[----:B------:R-:W-:Y:S05]  /*114d0*/  BSYNC.RECONVERGENT B1 ;  /* 0x0000000000017941 */ /* 0x000fea0003800200 */
.L_x_2612:
        /* <DEDUP_REMOVED lines=86> */
.L_x_2617:
[----:B------:R-:W-:Y:S05]  /*11a40*/  BSYNC.RECONVERGENT B0 ;  /* 0x0000000000007941 */ /* 0x000fea0003800200 */
.L_x_2616:
[----:B-----5:R3:W-:Y:S02]  /*11a50*/  STS.128 [R213+0x2800], R32 ;  /* 0x00280020d5007388 */ /* 0x0207e40000000c00 */
.L_x_2611:
[----:B------:R-:W-:Y:S05]  /*11a60*/  BSYNC.RECONVERGENT B2 ;  /* 0x0000000000027941 */ /* 0x000fea0003800200 */
.L_x_2610:
        /* <DEDUP_REMOVED lines=96> */
.L_x_2623:
[----:B------:R-:W-:Y:S05]  /*12070*/  BSYNC.RECONVERGENT B0 ;  /* 0x0000000000007941 */ /* 0x000fea0003800200 */
.L_x_2622:
[----:B-----5:R3:W-:Y:S02]  /*12080*/  STS.128 [R213+0x1000], R32 ;  /* 0x00100020d5007388 */ /* 0x0207e40000000c00 */
.L_x_2621:
[----:B------:R-:W-:Y:S05]  /*12090*/  BSYNC.RECONVERGENT B1 ;  /* 0x0000000000017941 */ /* 0x000fea0003800200 */
.L_x_2620:
        /* <DEDUP_REMOVED lines=86> */
.L_x_2625:
[----:B------:R-:W-:Y:S05]  /*12600*/  BSYNC.RECONVERGENT B0 ;  /* 0x0000000000007941 */ /* 0x000fea0003800200 */
.L_x_2624:
[----:B-----5:R3:W-:Y:S02]  /*12610*/  STS.128 [R213+0x3000], R32 ;  /* 0x00300020d5007388 */ /* 0x0207e40000000c00 */
.L_x_2619:
[----:B------:R-:W-:Y:S05]  /*12620*/  BSYNC.RECONVERGENT B2 ;  /* 0x0000000000027941 */ /* 0x000fea0003800200 */
.L_x_2618:
        /* <DEDUP_REMOVED lines=96> */
.L_x_2629:
[----:B------:R-:W-:Y:S05]  /*12c30*/  BSYNC.RECONVERGENT B0 ;  /* 0x0000000000007941 */ /* 0x000fea0003800200 */
.L_x_2628:
[----:B-----5:R1:W-:Y:S02]  /*12c40*/  STS.128 [R213+0x1800], R32 ;  /* 0x00180020d5007388 */ /* 0x0203e40000000c00 */
.L_x_2627:
[----:B------:R-:W-:Y:S05]  /*12c50*/  BSYNC.RECONVERGENT B1 ;  /* 0x0000000000017941 */ /* 0x000fea0003800200 */
.L_x_2626:
        /* <DEDUP_REMOVED lines=36> */
[----:B------:R-:W-:Y:S02]  /*12ea0*/  HADD2.F32 R4, -RZ, R6.H0_H0 ;  /* 0x20000006ff047230 */ /* 0x000fe40000004100 */
[----:B------:R-:W-:Y:S01]  /*12eb0*/  @!P0 FADD.FTZ R21, -R21, -RZ ;  /* 0x800000ff15158221 */ /* 0x000fe20000010100 */
[--C-:B------:R-:W-:Y:S02]  /*12ec0*/  HADD2.F32 R5, -RZ, R7.reuse.H0_H0 ;  /* 0x20000007ff057230 */ /* 0x100fe40000004100 */
[----:B------:R-:W-:Y:S01]  /*12ed0*/  FMUL.FTZ R0, R0, R19 ;  /* 0x0000001300007220 */ /* 0x000fe20000410000 */
[----:B------:R-:W-:-:S02]  /*12ee0*/  HADD2.F32 R7, -RZ, R7.H1_H1 ;  /* 0x30000007ff077230 */ /* 0x000fc40000004100 */
[----:B------:R-:W-:Y:S01]  /*12ef0*/  @!P0 FADD.FTZ R4, -R4, -RZ ;  /* 0x800000ff04048221 */ /* 0x000fe20000010100 */
[----:B------:R-:W-:Y:S02]  /*12f00*/  HADD2.F32 R2, -RZ, R17.H0_H0 ;  /* 0x20000011ff027230 */ /* 0x000fe40000004100 */
[----:B------:R-:W-:Y:S01]  /*12f10*/  @!P0 FADD.FTZ R5, -R5, -RZ ;  /* 0x800000ff05058221 */ /* 0x000fe20000010100 */
[----:B------:R-:W-:Y:S02]  /*12f20*/  HADD2.F32 R27, -RZ, R6.H1_H1 ;  /* 0x30000006ff1b7230 */ /* 0x000fe40000004100 */
[----:B------:R-:W-:Y:S01]  /*12f30*/  @!P0 FADD.FTZ R7, -R7, -RZ ;  /* 0x800000ff07078221 */ /* 0x000fe20000010100 */
[----:B------:R-:W-:Y:S01]  /*12f40*/  FMUL.FTZ R3, R3, R4 ;  /* 0x0000000403037220 */ /* 0x000fe20000410000 */
[----:B------:R-:W-:Y:S01]  /*12f50*/  FMUL.FTZ R8, R8, R5 ;  /* 0x0000000508087220 */ /* 0x000fe20000410000 */
[----:B-----5:R-:W-:Y:S02]  /*12f60*/  HADD2.F32 R5, -RZ, R32.H0_H0 ;  /* 0x20000020ff057230 */ /* 0x020fe40000004100 */
[----:B------:R-:W-:Y:S01]  /*12f70*/  FMUL.FTZ R20, R20, R7 ;  /* 0x0000000714147220 */ /* 0x000fe20000410000 */
[----:B----4-:R-:W-:-:S02]  /*12f80*/  HADD2.F32 R4, -RZ, R12.H0_H0 ;  /* 0x2000000cff047230 */ /* 0x010fc40000004100 */
[----:B------:R-:W-:Y:S01]  /*12f90*/  @!P0 FADD.FTZ R22, -R22, -RZ ;  /* 0x800000ff16168221 */ /* 0x000fe20000010100 */
[----:B------:R-:W-:Y:S02]  /*12fa0*/  HADD2.F32 R17, -RZ, R17.H1_H1 ;  /* 0x30000011ff117230 */ /* 0x000fe40000004100 */
[----:B------:R-:W-:Y:S01]  /*12fb0*/  FMUL.FTZ R2, R2, R21 ;  /* 0x0000001502027220 */ /* 0x000fe20000410000 */
[----:B------:R-:W-:Y:S02]  /*12fc0*/  HADD2.F32 R7, -RZ, R33.H0_H0 ;  /* 0x20000021ff077230 */ /* 0x000fe40000004100 */
[----:B------:R-:W-:Y:S01]  /*12fd0*/  @!P0 FADD.FTZ R27, -R27, -RZ ;  /* 0x800000ff1b1b8221 */ /* 0x000fe20000010100 */
[----:B------:R-:W-:Y:S02]  /*12fe0*/  HADD2.F32 R6, -RZ, R13.H0_H0 ;  /* 0x2000000dff067230 */ /* 0x000fe40000004100 */
[----:B------:R-:W-:Y:S01]  /*12ff0*/  FFMA.FTZ R0, R5, R4, R0 ;  /* 0x0000000405007223 */ /* 0x000fe20000010000 */
[----:B------:R-:W-:-:S02]  /*13000*/  HADD2.F32 R16, -RZ, R16.H1_H1 ;  /* 0x30000010ff107230 */ /* 0x000fc40000004100 */
[----:B------:R-:W-:Y:S01]  /*13010*/  FMUL.FTZ R17, R17, R22 ;  /* 0x0000001611117220 */ /* 0x000fe20000410000 */
[----:B------:R-:W-:Y:S02]  /*13020*/  HADD2.F32 R18, -RZ, R18.H1_H1 ;  /* 0x30000012ff127230 */ /* 0x000fe40000004100 */
[----:B------:R-:W-:Y:S01]  /*13030*/  FFMA.FTZ R2, R7, R6, R2 ;  /* 0x0000000607027223 */ /* 0x000fe20000010002 */
[----:B------:R-:W-:Y:S02]  /*13040*/  HADD2.F32 R24, -RZ, R13.H1_H1 ;  /* 0x3000000dff187230 */ /* 0x000fe40000004100 */
[----:B------:R-:W-:Y:S01]  /*13050*/  FMUL.FTZ R16, R16, R25 ;  /* 0x0000001910107220 */ /* 0x000fe20000410000 */
[----:B------:R-:W-:Y:S02]  /*13060*/  HADD2.F32 R13, -RZ, R15.H0_H0 ;  /* 0x2000000fff0d7230 */ /* 0x000fe40000004100 */
[----:B------:R-:W-:Y:S01]  /*13070*/  FMUL.FTZ R18, R18, R27 ;  /* 0x0000001b12127220 */ /* 0x000fe20000410000 */
[----:B------:R-:W-:-:S02]  /*13080*/  HADD2.F32 R5, -RZ, R35.H0_H0 ;  /* 0x20000023ff057230 */ /* 0x000fc40000004100 */
[----:B------:R-:W-:Y:S02]  /*13090*/  HADD2.F32 R19, -RZ, R32.H1_H1 ;  /* 0x30000020ff137230 */ /* 0x000fe40000004100 */
[----:B------:R-:W-:Y:S02]  /*130a0*/  HADD2.F32 R12, -RZ, R12.H1_H1 ;  /* 0x3000000cff0c7230 */ /* 0x000fe40000004100 */
[----:B------:R-:W-:Y:S01]  /*130b0*/  FFMA.FTZ R5, R5, R13, R8 ;  /* 0x0000000d05057223 */ /* 0x000fe20000010008 */
[--C-:B------:R-:W-:Y:S02]  /*130c0*/  HADD2.F32 R22, -RZ, R14.reuse.H0_H0 ;  /* 0x2000000eff167230 */ /* 0x100fe40000004100 */
[----:B------:R-:W-:Y:S02]  /*130d0*/  HADD2.F32 R21, -RZ, R14.H1_H1 ;  /* 0x3000000eff157230 */ /* 0x000fe40000004100 */
[----:B------:R-:W-:Y:S01]  /*130e0*/  FFMA.FTZ R19, R19, R12, R16 ;  /* 0x0000000c13137223 */ /* 0x000fe20000010010 */
[----:B------:R-:W-:-:S02]  /*130f0*/  HADD2.F32 R15, -RZ, R15.H1_H1 ;  /* 0x3000000fff0f7230 */ /* 0x000fc40000004100 */
[----:B------:R-:W-:Y:S02]  /*13100*/  HADD2.F32 R6, -RZ, R33.H1_H1 ;  /* 0x30000021ff067230 */ /* 0x000fe40000004100 */
[--C-:B------:R-:W-:Y:S01]  /*13110*/  HADD2.F32 R4, -RZ, R34.reuse.H0_H0 ;  /* 0x20000022ff047230 */ /* 0x100fe20000004100 */
[----:B------:R-:W-:Y:S01]  /*13120*/  F2FP.F16.F32.PACK_AB R32, R19, R0 ;  /* 0x000000001320723e */ /* 0x000fe200000000ff */
[----:B------:R-:W-:Y:S02]  /*13130*/  HADD2.F32 R7, -RZ, R34.H1_H1 ;  /* 0x30000022ff077230 */ /* 0x000fe40000004100 */
[----:B------:R-:W-:Y:S01]  /*13140*/  FFMA.FTZ R17, R6, R24, R17 ;  /* 0x0000001806117223 */ /* 0x000fe20000010011 */
[----:B------:R-:W-:Y:S02]  /*13150*/  HADD2.F32 R35, -RZ, R35.H1_H1 ;  /* 0x30000023ff237230 */ /* 0x000fe40000004100 */
[----:B------:R-:W-:Y:S01]  /*13160*/  FFMA.FTZ R3, R4, R22, R3 ;  /* 0x0000001604037223 */ /* 0x000fe20000010003 */
[----:B------:R-:W-:Y:S01]  /*13170*/  FFMA.FTZ R18, R7, R21, R18 ;  /* 0x0000001507127223 */ /* 0x000fe20000010012 */
[----:B------:R-:W-:Y:S01]  /*13180*/  F2FP.F16.F32.PACK_AB R33, R17, R2 ;  /* 0x000000021121723e */ /* 0x000fe200000000ff */
[----:B------:R-:W-:-:S03]  /*13190*/  FFMA.FTZ R20, R35, R15, R20 ;  /* 0x0000000f23147223 */ /* 0x000fc60000010014 */
[----:B------:R-:W-:Y:S02]  /*131a0*/  F2FP.F16.F32.PACK_AB R34, R18, R3 ;  /* 0x000000031222723e */ /* 0x000fe400000000ff */
[----:B------:R-:W-:Y:S02]  /*131b0*/  F2FP.F16.F32.PACK_AB R35, R20, R5 ;  /* 0x000000051423723e */ /* 0x000fe400000000ff */
.L_x_2631:
[----:B------:R-:W-:Y:S05]  /*131c0*/  BSYNC.RECONVERGENT B0 ;  /* 0x0000000000007941 */ /* 0x000fea0003800200 */
.L_x_2630:
[----:B-----5:R3:W-:Y:S02]  /*131d0*/  STS.128 [R213+0x3800], R32 ;  /* 0x00380020d5007388 */ /* 0x0207e40000000c00 */
.L_x_2570:
[----:B------:R-:W-:Y:S05]  /*131e0*/  BSYNC.RECONVERGENT B3 ;  /* 0x0000000000037941 */ /* 0x000fea0003800200 */
.L_x_2562:
[----:B------:R-:W1:Y:S02]  /*131f0*/  LDC.64 R134, c[0x0][0x3b8] ;  /* 0x0000ee00ff867b82 */ /* 0x000e640000000a00 */
[----:B-1234-:R-:W-:Y:S01]  /*13200*/  IMAD.IADD R4, R64, 0x1, -R77 ;  /* 0x0000000140047824 */ /* 0x01efe200078e0a4d */
[----:B------:R-:W-:Y:S01]  /*13210*/  BSSY.RECONVERGENT B0, `(.L_x_2632) ;  /* 0x0000019000007945 */ /* 0x000fe20003800200 */
[C---:B------:R-:W-:Y:S02]  /*13220*/  VIADD R13, R130.reuse, 0x40 ;  /* 0x00000040820d7836 */ /* 0x040fe40000000000 */
[C---:B------:R-:W-:Y:S01]  /*13230*/  VIADD R7, R130.reuse, 0x50 ;  /* 0x0000005082077836 */ /* 0x040fe20000000000 */
[-C--:B------:R-:W-:Y:S01]  /*13240*/  ISETP.GE.AND P6, PT, R130, R4.reuse, PT ;  /* 0x000000048200720c */ /* 0x080fe20003fc6270 */
[----:B------:R-:W1:Y:S01]  /*13250*/  LDC.64 R2, c[0x0][0x538] ;  /* 0x00014e00ff027b82 */ /* 0x000e620000000a00 */
[-C--:B------:R-:W-:Y:S02]  /*13260*/  ISETP.GE.AND P0, PT, R23, R4.reuse, PT ;  /* 0x000000041700720c */ /* 0x080fe40003f06270 */
[----:B------:R-:W-:-:S02]  /*13270*/  ISETP.GE.AND P5, PT, R29, R4, PT ;  /* 0x000000041d00720c */ /* 0x000fc40003fa6270 */
[-C--:B------:R-:W-:Y:S02]  /*13280*/  ISETP.GE.AND P4, PT, R39, R4.reuse, PT ;  /* 0x000000042700720c */ /* 0x080fe40003f86270 */
[----:B------:R-:W-:-:S05]  /*13290*/  ISETP.GE.AND P3, PT, R13, R4, PT ;  /* 0x000000040d00720c */ /* 0x000fca0003f66270 */
[----:B------:R-:W-:Y:S05]  /*132a0*/  @P6 BRA `(.L_x_2633) ;  /* 0x00000000003c6947 */ /* 0x000fea0003800000 */
[----:B------:R-:W2:Y:S02]  /*132b0*/  LDCU UR4, c[0x0][0x440] ;  /* 0x00008800ff0477ac */ /* 0x000ea40008000800 */
[----:B--2---:R-:W-:Y:S02]  /*132c0*/  ISETP.GE.AND P2, PT, R10, UR4, PT ;  /* 0x000000040a007c0c */ /* 0x004fe4000bf46270 */
        /* <DEDUP_REMOVED lines=13> */
.L_x_2633:
[----:B------:R-:W-:Y:S05]  /*133a0*/  BSYNC.RECONVERGENT B0 ;  /* 0x0000000000007941 */ /* 0x000fea0003800200 */
.L_x_2632:
[----:B--2---:R-:W-:Y:S01]  /*133b0*/  LEA R14, P1, R71, R206, 0x1 ;  /* 0x000000ce470e7211 */ /* 0x004fe200078208ff */
[----:B------:R-:W-:Y:S01]  /*133c0*/  BSSY.RECONVERGENT B0, `(.L_x_2634) ;  /* 0x0000012000007945 */ /* 0x000fe20003800200 */
[----:B------:R-:W-:Y:S01]  /*133d0*/  ISETP.GE.AND P2, PT, R7, R4, PT ;  /* 0x000000040700720c */ /* 0x000fe20003f46270 */
[----:B------:R-:W-:Y:S01]  /*133e0*/  VIADD R5, R130, 0x60 ;  /* 0x0000006082057836 */ /* 0x000fe20000000000 */
        /* <DEDUP_REMOVED lines=15> */
.L_x_2635:
[----:B------:R-:W-:Y:S05]  /*134e0*/  BSYNC.RECONVERGENT B0 ;  /* 0x0000000000007941 */ /* 0x000fea0003800200 */
.L_x_2634:
        /* <DEDUP_REMOVED lines=19> */
.L_x_2637:
[----:B------:R-:W-:Y:S05]  /*13620*/  BSYNC.RECONVERGENT B0 ;  /* 0x0000000000007941 */ /* 0x000fea0003800200 */
.L_x_2636:
[----:B------:R-:W-:Y:S01]  /*13630*/  BSSY.RECONVERGENT B0, `(.L_x_2638) ;  /* 0x0000013000007945 */ /* 0x000fe20003800200 */
[----:B------:R-:W-:Y:S02]  /*13640*/  ISETP.GE.AND P0, PT, R5, R4, PT ;  /* 0x000000040500720c */ /* 0x000fe40003f06270 */
[----:B------:R-:W-:Y:S01]  /*13650*/  IADD3 R131, PT, PT, R130, 0x70, RZ ;  /* 0x0000007082837810 */ /* 0x000fe20007ffe0ff */
[----:B------:R-:W-:Y:S05]  /*13660*/  @P4 BRA `(.L_x_2639) ;  /* 0x00000000003c4947 */ /* 0x000fea0003800000 */
[----:B------:R-:W4:Y:S01]  /*13670*/  LDCU UR4, c[0x0][0x440] ;  /* 0x00008800ff0477ac */ /* 0x000f220008000800 */
[----:B---3--:R-:W-:-:S04]  /*13680*/  LEA R16, P5, R134, R14, 0x6 ;  /* 0x0000000e86107211 */ /* 0x008fc800078a30ff */
        /* <DEDUP_REMOVED lines=13> */
.L_x_2639:
[----:B------:R-:W-:Y:S05]  /*13760*/  BSYNC.RECONVERGENT B0 ;  /* 0x0000000000007941 */ /* 0x000fea0003800200 */
.L_x_2638:
[----:B------:R-:W-:Y:S01]  /*13770*/  BSSY.RECONVERGENT B0, `(.L_x_2640) ;  /* 0x0000015000007945 */ /* 0x000fe20003800200 */
[----:B------:R-:W-:-:S03]  /*13780*/  ISETP.GE.AND P1, PT, R131, R4, PT ;  /* 0x000000048300720c */ /* 0x000fc60003f26270 */
[----:B------:R-:W-:Y:S10]  /*13790*/  @P3 BRA `(.L_x_2641) ;  /* 0x0000000000483947 */ /* 0x000ff40003800000 */
[----:B------:R-:W5:Y:S01]  /*137a0*/  LDCU UR4, c[0x0][0x440] ;  /* 0x00008800ff0477ac */ /* 0x000f620008000800 */
[----:B---34-:R-:W-:Y:S01]  /*137b0*/  MOV R16, R14 ;  /* 0x0000000e00107202 */ /* 0x018fe20000000f00 */
        /* <DEDUP_REMOVED lines=16> */
.L_x_2641:
[----:B------:R-:W-:Y:S05]  /*138c0*/  BSYNC.RECONVERGENT B0 ;  /* 0x0000000000007941 */ /* 0x000fea0003800200 */
.L_x_2640:
[----:B------:R-:W-:Y:S04]  /*138d0*/  BSSY.RECONVERGENT B0, `(.L_x_2642) ;  /* 0x0000011000007945 */ /* 0x000fe80003800200 */
[----:B------:R-:W-:Y:S05]  /*138e0*/  @P2 BRA `(.L_x_2643) ;  /* 0x00000000003c2947 */ /* 0x000fea0003800000 */
[----:B------:R-:W5:Y:S01]  /*138f0*/  LDCU UR4, c[0x0][0x440] ;  /* 0x00008800ff0477ac */ /* 0x000f620008000800 */
[----:B---34-:R-:W-:-:S04]  /*13900*/  LEA R16, P4, R134, R14, 0x7 ;  /* 0x0000000e86107211 */ /* 0x018fc800078838ff */
        /* <DEDUP_REMOVED lines=13> */
.L_x_2643:
[----:B------:R-:W-:Y:S05]  /*139e0*/  BSYNC.RECONVERGENT B0 ;  /* 0x0000000000007941 */ /* 0x000fea0003800200 */
.L_x_2642:
[----:B------:R-:W-:Y:S04]  /*139f0*/  BSSY.RECONVERGENT B0, `(.L_x_2644) ;  /* 0x0000014000007945 */ /* 0x000fe80003800200 */
[----:B------:R-:W-:Y:S05]  /*13a00*/  @P0 BRA `(.L_x_2645) ;  /* 0x0000000000480947 */ /* 0x000fea0003800000 */
        /* <DEDUP_REMOVED lines=18> */
.L_x_2645:
[----:B------:R-:W-:Y:S05]  /*13b30*/  BSYNC.RECONVERGENT B0 ;  /* 0x0000000000007941 */ /* 0x000fea0003800200 */
.L_x_2644:
        /* <DEDUP_REMOVED lines=18> */
.L_x_2647:
[----:B------:R-:W-:Y:S05]  /*13c60*/  BSYNC.RECONVERGENT B0 ;  /* 0x0000000000007941 */ /* 0x000fea0003800200 */
.L_x_2646:
[----:B------:R-:W5:Y:S01]  /*13c70*/  LDCU.64 UR8, c[0x0][0x540] ;  /* 0x0000a800ff0877ac */ /* 0x000f620008000a00 */
[----:B------:R-:W-:Y:S01]  /*13c80*/  IMAD.MOV.U32 R129, RZ, RZ, RZ ;  /* 0x000000ffff817224 */ /* 0x000fe200078e00ff */
[----:B------:R-:W0:Y:S01]  /*13c90*/  LDGDEPBAR ;  /* 0x00000000000079af */ /* 0x000e220000000000 */
[----:B------:R-:W2:Y:S01]  /*13ca0*/  LDCU UR4, c[0x0][0x508] ;  /* 0x0000a100ff0477ac */ /* 0x000ea20008000800 */
[C---:B-----5:R-:W-:Y:S01]  /*13cb0*/  IMAD.WIDE.U32 R128, R73.reuse, UR8, R128 ;  /* 0x0000000849807c25 */ /* 0x060fe2000f8e0080 */
[----:B------:R-:W5:Y:S03]  /*13cc0*/  LDCU UR8, c[0x0][0x458] ;  /* 0x00008b00ff0877ac */ /* 0x000f660008000800 */
[----:B------:R-:W-:Y:S01]  /*13cd0*/  IMAD R0, R73, UR9, R129 ;  /* 0x0000000949007c24 */ /* 0x000fe2000f8e0281 */
[----:B-1-34-:R-:W-:Y:S02]  /*13ce0*/  LEA R16, P0, R128, R2, 0x2 ;  /* 0x0000000280107211 */ /* 0x01afe400078010ff */
[----:B------:R-:W-:Y:S01]  /*13cf0*/  SHF.R.U32.HI R198, RZ, 0x1, R65 ;  /* 0x00000001ffc67819 */ /* 0x000fe20000011641 */
[----:B------:R-:W-:-:S04]  /*13d00*/  DEPBAR.LE SB0, 0x0 ;  /* 0x000080000000791a */ /* 0x000fc80000000000 */
[----:B------:R-:W-:-:S05]  /*13d10*/  LEA.HI.X R17, R128, R3, R0, 0x2, P0 ;  /* 0x0000000380117211 */ /* 0x000fca00000f1400 */
[----:B------:R-:W3:Y:S01]  /*13d20*/  LDG.E R0, desc[UR6][R16.64] ;  /* 0x0000000610007981 */ /* 0x000ee2000c1e1900 */
[----:B--2---:R-:W-:Y:S01]  /*13d30*/  LOP3.LUT R15, R198, 0x1f0, RZ, 0xc0, !PT ;  /* 0x000001f0c60f7812 */ /* 0x004fe200078ec0ff */
[----:B-----5:R-:W3:Y:S01]  /*13d40*/  MUFU.RCP R3, UR8 ;  /* 0x0000000800037d08 */ /* 0x020ee20008001000 */
[----:B------:R-:W-:Y:S01]  /*13d50*/  SHF.R.U32.HI R65, RZ, 0x2, R65 ;  /* 0x00000002ff417819 */ /* 0x000fe20000011641 */
[----:B------:R-:W-:Y:S01]  /*13d60*/  BSSY.RECONVERGENT B0, `(.L_x_2648) ;  /* 0x000001a000007945 */ /* 0x000fe20003800200 */
[----:B------:R-:W-:Y:S02]  /*13d70*/  IADD3 R68, PT, PT, R15, 0x1, R68 ;  /* 0x000000010f447810 */ /* 0x000fe40007ffe044 */
[----:B------:R-:W-:-:S04]  /*13d80*/  LOP3.LUT R65, R65, 0x7, RZ, 0xc0, !PT ;  /* 0x0000000741417812 */ /* 0x000fc800078ec0ff */
[----:B------:R-:W-:-:S04]  /*13d90*/  IADD3 R31, PT, PT, -R205, R68, R65 ;  /* 0x00000044cd1f7210 */ /* 0x000fc80007ffe141 */
[----:B------:R-:W-:Y:S01]  /*13da0*/  IADD3 R31, PT, PT, R31, UR4, R64 ;  /* 0x000000041f1f7c10 */ /* 0x000fe2000fffe040 */
[----:B------:R-:W-:Y:S01]  /*13db0*/  BAR.SYNC.DEFER_BLOCKING 0x0 ;  /* 0x0000000000007b1d */ /* 0x000fe20000010000 */
[----:B---3--:R-:W-:-:S05]  /*13dc0*/  FMUL.FTZ R3, R0, R3 ;  /* 0x0000000300037220 */ /* 0x008fca0000410000 */
        /* <DEDUP_REMOVED lines=17> */
.L_x_2649:
[----:B------:R2:W-:Y:S04]  /*13ee0*/  STS.128 [R213+0xc000], RZ ;  /* 0x00c000ffd5007388 */ /* 0x0005e80000000c00 */
[----:B------:R2:W-:Y:S02]  /*13ef0*/  STS.128 [R213+0x10000], RZ ;  /* 0x010000ffd5007388 */ /* 0x0005e40000000c00 */
.L_x_2650:
[----:B------:R-:W-:Y:S05]  /*13f00*/  BSYNC.RECONVERGENT B0 ;  /* 0x0000000000007941 */ /* 0x000fea0003800200 */
.L_x_2648:
[----:B------:R-:W3:Y:S01]  /*13f10*/  S2R R197, SR_TID.X ;  /* 0x0000000000c57919 */ /* 0x000ee20000002100 */
[-C--:B------:R-:W-:Y:S01]  /*13f20*/  ISETP.GE.AND P2, PT, R23, R4.reuse, PT ;  /* 0x000000041700720c */ /* 0x080fe20003f46270 */
[----:B------:R-:W-:Y:S01]  /*13f30*/  BSSY.RECONVERGENT B0, `(.L_x_2651) ;  /* 0x0000023000007945 */ /* 0x000fe20003800200 */
[----:B------:R-:W-:Y:S02]  /*13f40*/  ISETP.GE.AND P3, PT, R29, R4, PT ;  /* 0x000000041d00720c */ /* 0x000fe40003f66270 */
[----:B------:R-:W4:Y:S01]  /*13f50*/  LDC.64 R28, c[0x0][0x3c0] ;  /* 0x0000f000ff1c7b82 */ /* 0x000f220000000a00 */
[----:B------:R-:W-:Y:S02]  /*13f60*/  LEA R6, P1, R63, R208, 0x1 ;  /* 0x000000d03f067211 */ /* 0x000fe400078208ff */
[-C--:B------:R-:W-:Y:S02]  /*13f70*/  ISETP.GE.AND P6, PT, R13, R4.reuse, PT ;  /* 0x000000040d00720c */ /* 0x080fe40003fc6270 */
[----:B------:R-:W-:-:S02]  /*13f80*/  ISETP.GE.AND P4, PT, R5, R4, PT ;  /* 0x000000040500720c */ /* 0x000fc40003f86270 */
[-C--:B------:R-:W-:Y:S02]  /*13f90*/  ISETP.GE.AND P5, PT, R7, R4.reuse, PT ;  /* 0x000000040700720c */ /* 0x080fe40003fa6270 */
[----:B------:R1:W-:Y:S01]  /*13fa0*/  @P2 STS.128 [R213+0xc800], RZ ;  /* 0x00c800ffd5002388 */ /* 0x0003e20000000c00 */
[----:B------:R-:W-:Y:S02]  /*13fb0*/  LEA.HI.X R7, R63, R209, R66, 0x1, P1 ;  /* 0x000000d13f077211 */ /* 0x000fe400008f0c42 */
[----:B------:R-:W-:Y:S01]  /*13fc0*/  ISETP.GE.AND P0, PT, R39, R4, PT ;  /* 0x000000042700720c */ /* 0x000fe20003f06270 */
[----:B------:R1:W-:Y:S01]  /*13fd0*/  @P2 STS.128 [R213+0x10800], RZ ;  /* 0x010800ffd5002388 */ /* 0x0003e20000000c00 */
[C---:B---3--:R-:W-:Y:S01]  /*13fe0*/  IMAD.SHL.U32 R8, R197.reuse, 0x40, RZ ;  /* 0x00000040c5087824 */ /* 0x048fe200078e00ff */
[C---:B------:R-:W-:Y:S01]  /*13ff0*/  LOP3.LUT R13, R197.reuse, 0x8, RZ, 0xc0, !PT ;  /* 0x00000008c50d7812 */ /* 0x040fe200078ec0ff */
[C---:B------:R-:W-:Y:S02]  /*14000*/  IMAD.SHL.U32 R196, R197.reuse, 0x8, RZ ;  /* 0x00000008c5c47824 */ /* 0x040fe400078e00ff */
[----:B------:R-:W-:Y:S01]  /*14010*/  IMAD.SHL.U32 R199, R197, 0x20, RZ ;  /* 0x00000020c5c77824 */ /* 0x000fe200078e00ff */
[----:B------:R-:W-:-:S02]  /*14020*/  LOP3.LUT R5, R8, 0x1c0, RZ, 0xc0, !PT ;  /* 0x000001c008057812 */ /* 0x000fc400078ec0ff */
[----:B------:R-:W-:Y:S02]  /*14030*/  LOP3.LUT R196, R196, 0x38, RZ, 0xc0, !PT ;  /* 0x00000038c4c47812 */ /* 0x000fe400078ec0ff */
[----:B------:R-:W-:Y:S02]  /*14040*/  LOP3.LUT R13, R13, 0x1c0, R8, 0xf8, !PT ;  /* 0x000001c00d0d7812 */ /* 0x000fe400078ef808 */
[----:B------:R-:W-:Y:S02]  /*14050*/  LOP3.LUT R199, R199, 0x7c00, RZ, 0xc0, !PT ;  /* 0x00007c00c7c77812 */ /* 0x000fe400078ec0ff */
[----:B------:R-:W-:Y:S02]  /*14060*/  LOP3.LUT R63, R8, 0x200, RZ, 0xc0, !PT ;  /* 0x00000200083f7812 */ /* 0x000fe400078ec0ff */
[----:B------:R-:W-:Y:S01]  /*14070*/  LOP3.LUT R5, R5, 0x8, R198, 0xf8, !PT ;  /* 0x0000000805057812 */ /* 0x000fe200078ef8c6 */
[----:B-1----:R-:W-:Y:S06]  /*14080*/  @P2 BRA `(.L_x_2652) ;  /* 0x0000000000342947 */ /* 0x002fec0003800000 */
        /* <DEDUP_REMOVED lines=13> */
.L_x_2652:
[----:B------:R-:W-:Y:S05]  /*14160*/  BSYNC.RECONVERGENT B0 ;  /* 0x0000000000007941 */ /* 0x000fea0003800200 */
.L_x_2651:
[----:B------:R3:W-:Y:S01]  /*14170*/  @P3 STS.128 [R213+0xd000], RZ ;  /* 0x00d000ffd5003388 */ /* 0x0007e20000000c00 */
[----:B------:R-:W-:Y:S01]  /*14180*/  BSSY.RECONVERGENT B0, `(.L_x_2653) ;  /* 0x0000016000007945 */ /* 0x000fe20003800200 */
[----:B------:R-:W-:Y:S02]  /*14190*/  LOP3.LUT R15, R63, R199, RZ, 0xfc, !PT ;  /* 0x000000c73f0f7212 */ /* 0x000fe400078efcff */
[----:B------:R3:W-:Y:S01]  /*141a0*/  @P3 STS.128 [R213+0x11000], RZ ;  /* 0x011000ffd5003388 */ /* 0x0007e20000000c00 */
[----:B------:R-:W-:Y:S01]  /*141b0*/  LOP3.LUT R0, R5, R196, RZ, 0x3c, !PT ;  /* 0x000000c405007212 */ /* 0x000fe200078e3cff */
[----:B------:R-:W-:Y:S06]  /*141c0*/  @P3 BRA `(.L_x_2654) ;  /* 0x0000000000443947 */ /* 0x000fec0003800000 */
[----:B------:R-:W5:Y:S01]  /*141d0*/  LDCU UR4, c[0x0][0x440] ;  /* 0x00008800ff0477ac */ /* 0x000f620008000800 */
[----:B----4-:R-:W-:-:S04]  /*141e0*/  IMAD.WIDE.U32 R16, R28, 0x20, RZ ;  /* 0x000000201c107825 */ /* 0x010fc800078e00ff */
        /* <DEDUP_REMOVED lines=15> */
.L_x_2654:
[----:B------:R-:W-:Y:S05]  /*142e0*/  BSYNC.RECONVERGENT B0 ;  /* 0x0000000000007941 */ /* 0x000fea0003800200 */
.L_x_2653:
[----:B------:R1:W-:Y:S01]  /*142f0*/  @P0 STS.128 [R213+0xd800], RZ ;  /* 0x00d800ffd5000388 */ /* 0x0003e20000000c00 */
[----:B------:R-:W-:Y:S01]  /*14300*/  LOP3.LUT R187, R8, 0x400, RZ, 0xc0, !PT ;  /* 0x0000040008bb7812 */ /* 0x000fe200078ec0ff */
[----:B------:R-:W-:Y:S01]  /*14310*/  BSSY.RECONVERGENT B0, `(.L_x_2655) ;  /* 0x0000017000007945 */ /* 0x000fe20003800200 */
[----:B------:R-:W-:Y:S01]  /*14320*/  LOP3.LUT R2, R13, R196, RZ, 0x3c, !PT ;  /* 0x000000c40d027212 */ /* 0x000fe200078e3cff */
[----:B------:R1:W-:Y:S01]  /*14330*/  @P0 STS.128 [R213+0x11800], RZ ;  /* 0x011800ffd5000388 */ /* 0x0003e20000000c00 */
[----:B------:R-:W-:Y:S02]  /*14340*/  LOP3.LUT R15, R15, R0, RZ, 0xfc, !PT ;  /* 0x000000000f0f7212 */ /* 0x000fe400078efcff */
[----:B------:R-:W-:Y:S01]  /*14350*/  ISETP.GE.AND P3, PT, R131, R4, PT ;  /* 0x000000048300720c */ /* 0x000fe20003f66270 */
[----:B------:R-:W-:Y:S01]  /*14360*/  IMAD R187, R2, 0x2, R187 ;  /* 0x0000000202bb7824 */ /* 0x000fe200078e02bb */
[----:B------:R-:W-:Y:S01]  /*14370*/  LEA R67, R15, UR5, 0x1 ;  /* 0x000000050f437c11 */ /* 0x000fe2000f8e08ff */
[----:B------:R-:W-:Y:S10]  /*14380*/  @P0 BRA `(.L_x_2656) ;  /* 0x00000000003c0947 */ /* 0x000ff40003800000 */
        /* <DEDUP_REMOVED lines=15> */
.L_x_2656:
[----:B------:R-:W-:Y:S05]  /*14480*/  BSYNC.RECONVERGENT B0 ;  /* 0x0000000000007941 */ /* 0x000fea0003800200 */
.L_x_2655:
[----:B------:R1:W-:Y:S01]  /*14490*/  @P6 STS.128 [R213+0xe000], RZ ;  /* 0x00e000ffd5006388 */ /* 0x0003e20000000c00 */
[----:B------:R-:W-:Y:S03]  /*144a0*/  BSSY.RECONVERGENT B0, `(.L_x_2657) ;  /* 0x0000015000007945 */ /* 0x000fe60003800200 */
[----:B------:R1:W-:Y:S01]  /*144b0*/  @P6 STS.128 [R213+0x12000], RZ ;  /* 0x012000ffd5006388 */ /* 0x0003e20000000c00 */
        /* <DEDUP_REMOVED lines=19> */
.L_x_2658:
[----:B------:R-:W-:Y:S05]  /*145f0*/  BSYNC.RECONVERGENT B0 ;  /* 0x0000000000007941 */ /* 0x000fea0003800200 */
.L_x_2657:
[----:B------:R1:W-:Y:S01]  /*14600*/  @P5 STS.128 [R213+0xe800], RZ ;  /* 0x00e800ffd5005388 */ /* 0x0003e20000000c00 */
[----:B------:R-:W-:Y:S03]  /*14610*/  BSSY.RECONVERGENT B0, `(.L_x_2659) ;  /* 0x0000012000007945 */ /* 0x000fe60003800200 */
[----:B------:R1:W-:Y:S01]  /*14620*/  @P5 STS.128 [R213+0x12800], RZ ;  /* 0x012800ffd5005388 */ /* 0x0003e20000000c00 */
        /* <DEDUP_REMOVED lines=16> */
.L_x_2660:
[----:B------:R-:W-:Y:S05]  /*14730*/  BSYNC.RECONVERGENT B0 ;  /* 0x0000000000007941 */ /* 0x000fea0003800200 */
.L_x_2659:
        /* <DEDUP_REMOVED lines=22> */
.L_x_2662:
[----:B------:R-:W-:Y:S05]  /*148a0*/  BSYNC.RECONVERGENT B0 ;  /* 0x0000000000007941 */ /* 0x000fea0003800200 */
.L_x_2661:
[----:B------:R1:W-:Y:S01]  /*148b0*/  @P3 STS.128 [R213+0xf800], RZ ;  /* 0x00f800ffd5003388 */ /* 0x0003e20000000c00 */
[----:B------:R-:W-:Y:S03]  /*148c0*/  BSSY.RECONVERGENT B0, `(.L_x_2663) ;  /* 0x0000013000007945 */ /* 0x000fe60003800200 */
[----:B------:R1:W-:Y:S01]  /*148d0*/  @P3 STS.128 [R213+0x13800], RZ ;  /* 0x013800ffd5003388 */ /* 0x0003e20000000c00 */
        /* <DEDUP_REMOVED lines=17> */
.L_x_2664:
[----:B------:R-:W-:Y:S05]  /*149f0*/  BSYNC.RECONVERGENT B0 ;  /* 0x0000000000007941 */ /* 0x000fea0003800200 */
.L_x_2663:
[----:B------:R-:W-:Y:S01]  /*14a00*/  LDSM.16.M88.4 R88, [R67] ;  /* 0x000000004358783b */ /* 0x000fe20000000200 */
[----:B------:R-:W-:Y:S01]  /*14a10*/  IMAD.MOV.U32 R200, RZ, RZ, 0x20 ;  /* 0x00000020ffc87424 */ /* 0x000fe200078e00ff */
[----:B------:R-:W-:Y:S01]  /*14a20*/  LOP3.LUT P6, RZ, R197, 0x2, RZ, 0xc0, !PT ;  /* 0x00000002c5ff7812 */ /* 0x000fe200078cc0ff */
[----:B------:R-:W-:Y:S01]  /*14a30*/  VIADD R11, R187, UR5 ;  /* 0x00000005bb0b7c36 */ /* 0x000fe20008000000 */
[----:B------:R-:W5:Y:S01]  /*14a40*/  LDSM.16.M88.4 R32, [R187+UR5+0x5800] ;  /* 0x00580005bb20783b */ /* 0x000f620008000200 */
[----:B------:R-:W-:Y:S01]  /*14a50*/  IMAD.MOV.U32 R168, RZ, RZ, 0x40 ;  /* 0x00000040ffa87424 */ /* 0x000fe200078e00ff */
[----:B------:R-:W-:Y:S01]  /*14a60*/  SEL R10, R200, 0xffffffe0, !P6 ;  /* 0xffffffe0c80a7807 */ /* 0x000fe20007000000 */
[C---:B------:R-:W-:Y:S01]  /*14a70*/  IMAD.SHL.U32 R148, R197.reuse, 0x2, RZ ;  /* 0x00000002c5947824 */ /* 0x040fe200078e00ff */
[----:B------:R-:W2:Y:S01]  /*14a80*/  LDSM.16.M88.4 R52, [R187+UR5+0x4800] ;  /* 0x00480005bb34783b */ /* 0x000ea20008000200 */
[----:B------:R-:W-:Y:S02]  /*14a90*/  LOP3.LUT P0, RZ, R197, 0x4, RZ, 0xc0, !PT ;  /* 0x00000004c5ff7812 */ /* 0x000fe4000780c0ff */
[--C-:B------:R-:W-:Y:S01]  /*14aa0*/  IMAD.IADD R66, R67, 0x1, R10.reuse ;  /* 0x0000000143427824 */ /* 0x100fe200078e020a */
[----:B------:R-:W-:Y:S01]  /*14ab0*/  LDSM.16.M88.4 R20, [R187+UR5+0x6000] ;  /* 0x00600005bb14783b */ /* 0x000fe20008000200 */
[----:B------:R-:W-:Y:S01]  /*14ac0*/  IMAD.IADD R60, R11, 0x1, R10 ;  /* 0x000000010b3c7824 */ /* 0x000fe200078e020a */
[----:B------:R-:W-:-:S02]  /*14ad0*/  SEL R168, R168, 0xffffffc0, !P0 ;  /* 0xffffffc0a8a87807 */ /* 0x000fc40004000000 */
[----:B------:R-:W-:Y:S01]  /*14ae0*/  LDSM.16.M88.4 R80, [R66] ;  /* 0x000000004250783b */ /* 0x000fe20000000200 */
[----:B------:R-:W-:Y:S02]  /*14af0*/  LOP3.LUT R148, R148, 0x6, RZ, 0xc0, !PT ;  /* 0x0000000694947812 */ /* 0x000fe400078ec0ff */
[--C-:B------:R-:W-:Y:S01]  /*14b00*/  IMAD.IADD R65, R67, 0x1, R168.reuse ;  /* 0x0000000143417824 */ /* 0x100fe200078e02a8 */
[----:B-1--4-:R-:W1:Y:S01]  /*14b10*/  LDSM.16.M88.4 R4, [R60+0x5800] ;  /* 0x005800003c04783b */ /* 0x012e620000000200 */
[----:B------:R-:W-:Y:S02]  /*14b20*/  IMAD.IADD R11, R11, 0x1, R168 ;  /* 0x000000010b0b7824 */ /* 0x000fe400078e02a8 */
[C---:B------:R-:W-:Y:S01]  /*14b30*/  IMAD.IADD R2, R10.reuse, 0x1, R65 ;  /* 0x000000010a027824 */ /* 0x040fe200078e0241 */
[----:B------:R-:W4:Y:S01]  /*14b40*/  LDSM.16.M88.4 R44, [R187+UR5+0x5000] ;  /* 0x00500005bb2c783b */ /* 0x000f220008000200 */
[----:B------:R-:W-:-:S03]  /*14b50*/  IMAD.IADD R30, R10, 0x1, R11 ;  /* 0x000000010a1e7824 */ /* 0x000fc600078e020b */
[----:B------:R-:W3:Y:S04]  /*14b60*/  LDSM.16.M88.4 R96, [R187+UR5+0x7000] ;  /* 0x00700005bb60783b */ /* 0x000ee80008000200 */
[----:B------:R-:W3:Y:S04]  /*14b70*/  LDSM.16.M88.4 R68, [R187+UR5+0x4000] ;  /* 0x00400005bb44783b */ /* 0x000ee80008000200 */
[----:B------:R-:W3:Y:S04]  /*14b80*/  LDSM.16.M88.4 R104, [R187+UR5+0x6800] ;  /* 0x00680005bb68783b */ /* 0x000ee80008000200 */
[----:B------:R-:W3:Y:S01]  /*14b90*/  LDSM.16.M88.4 R112, [R187+UR5+0x7800] ;  /* 0x00780005bb70783b */ /* 0x000ee20008000200 */
[C---:B-----5:R-:W-:Y:S03]  /*14ba0*/  HMMA.16816.F32 R40, R88.reuse, R32, RZ ;  /* 0x000000205828723c */ /* 0x060fe600000018ff */
[----:B------:R-:W5:Y:S04]  /*14bb0*/  LDSM.16.M88.4 R76, [R60+0x4800] ;  /* 0x004800003c4c783b */ /* 0x000f680000000200 */
[----:B------:R-:W5:Y:S01]  /*14bc0*/  LDSM.16.M88.4 R12, [R60+0x6000] ;  /* 0x006000003c0c783b */ /* 0x000f620000000200 */
[C---:B------:R-:W-:Y:S03]  /*14bd0*/  HMMA.16816.F32 R32, R88.reuse, R34, RZ ;  /* 0x000000225820723c */ /* 0x040fe600000018ff */
[----:B------:R-:W5:Y:S04]  /*14be0*/  LDSM.16.M88.4 R36, [R60+0x5000] ;  /* 0x005000003c24783b */ /* 0x000f680000000200 */
[----:B------:R-:W-:Y:S01]  /*14bf0*/  LDSM.16.M88.4 R108, [R60+0x4000] ;  /* 0x004000003c6c783b */ /* 0x000fe20000000200 */
[----:B--2---:R-:W-:Y:S03]  /*14c00*/  HMMA.16816.F32 R56, R88, R52, RZ ;  /* 0x000000345838723c */ /* 0x004fe600000018ff */
[----:B------:R-:W-:Y:S04]  /*14c10*/  LDSM.16.M88.4 R84, [R60+0x6800] ;  /* 0x006800003c54783b */ /* 0x000fe80000000200 */
[----:B------:R-:W-:Y:S01]  /*14c20*/  LDSM.16.M88.4 R116, [R60+0x7800] ;  /* 0x007800003c74783b */ /* 0x000fe20000000200 */
[C---:B-1----:R-:W-:Y:S03]  /*14c30*/  HMMA.16816.F32 R40, R80.reuse, R4, R40 ;  /* 0x000000045028723c */ /* 0x042fe60000001828 */
[----:B------:R-:W-:Y:S04]  /*14c40*/  LDSM.16.M88.4 R124, [R30+0x4000] ;  /* 0x004000001e7c783b */ /* 0x000fe80000000200 */
[----:B------:R-:W-:Y:S01]  /*14c50*/  LDSM.16.M88.4 R120, [R30+0x4800] ;  /* 0x004800001e78783b */ /* 0x000fe20000000200 */
[----:B------:R-:W-:Y:S03]  /*14c60*/  HMMA.16816.F32 R32, R80, R6, R32 ;  /* 0x000000065020723c */ /* 0x000fe60000001820 */
[----:B------:R-:W1:Y:S04]  /*14c70*/  LDSM.16.M88.4 R4, [R60+0x7000] ;  /* 0x007000003c04783b */ /* 0x000e680000000200 */
[----:B------:R-:W0:Y:S01]  /*14c80*/  LDGDEPBAR ;  /* 0x00000000000079af */ /* 0x000e220000000000 */
[C---:B------:R-:W-:Y:S08]  /*14c90*/  HMMA.16816.F32 R24, R88.reuse, R20, RZ ;  /* 0x000000145818723c */ /* 0x040ff000000018ff */
[C---:B------:R-:W-:Y:S08]  /*14ca0*/  HMMA.16816.F32 R52, R88.reuse, R54, RZ ;  /* 0x000000365834723c */ /* 0x040ff000000018ff */
[C---:B------:R-:W-:Y:S08]  /*14cb0*/  HMMA.16816.F32 R20, R88.reuse, R22, RZ ;  /* 0x000000165814723c */ /* 0x040ff000000018ff */
[C---:B----4-:R-:W-:Y:S08]  /*14cc0*/  HMMA.16816.F32 R48, R88.reuse, R44, RZ ;  /* 0x0000002c5830723c */ /* 0x050ff000000018ff */
        /* <DEDUP_REMOVED lines=10> */
[C---:B-----5:R-:W-:Y:S08]  /*14d70*/  HMMA.16816.F32 R56, R80.reuse, R76, R56 ;  /* 0x0000004c5038723c */ /* 0x060ff00000001838 */
[C---:B------:R-:W-:Y:S01]  /*14d80*/  HMMA.16816.F32 R52, R80.reuse, R78, R52 ;  /* 0x0000004e5034723c */ /* 0x040fe20000001834 */
[----:B------:R-:W-:Y:S07]  /*14d90*/  LDSM.16.M88.4 R76, [R11+0x5000] ;  /* 0x005000000b4c783b */ /* 0x000fee0000000200 */
[C---:B------:R-:W-:Y:S08]  /*14da0*/  HMMA.16816.F32 R24, R80.reuse, R12, R24 ;  /* 0x0000000c5018723c */ /* 0x040ff00000001818 */
[C---:B------:R-:W-:Y:S01]  /*14db0*/  HMMA.16816.F32 R20, R80.reuse, R14, R20 ;  /* 0x0000000e5014723c */ /* 0x040fe20000001814 */
[----:B------:R-:W2:Y:S07]  /*14dc0*/  LDSM.16.M88.4 R12, [R65] ;  /* 0x00000000410c783b */ /* 0x000eae0000000200 */
        /* <DEDUP_REMOVED lines=13> */
[----:B------:R-:W-:Y:S01]  /*14ea0*/  HMMA.16816.F32 R88, R80, R118, R88 ;  /* 0x000000765058723c */ /* 0x000fe20000001858 */
[----:B------:R-:W5:Y:S04]  /*14eb0*/  LDSM.16.M88.4 R80, [R11+0x7000] ;  /* 0x007000000b50783b */ /* 0x000f680000000200 */
[----:B------:R-:W-:Y:S03]  /*14ec0*/  LDSM.16.M88.4 R116, [R30+0x5000] ;  /* 0x005000001e74783b */ /* 0x000fe60000000200 */
[C---:B--2---:R-:W-:Y:S08]  /*14ed0*/  HMMA.16816.F32 R48, R12.reuse, R76, R48 ;  /* 0x0000004c0c30723c */ /* 0x044ff00000001830 */
[C---:B------:R-:W-:Y:S01]  /*14ee0*/  HMMA.16816.F32 R44, R12.reuse, R78, R44 ;  /* 0x0000004e0c2c723c */ /* 0x040fe2000000182c */
[----:B------:R-:W2:Y:S07]  /*14ef0*/  LDSM.16.M88.4 R76, [R11+0x7800] ;  /* 0x007800000b4c783b */ /* 0x000eae0000000200 */
[C---:B---3--:R-:W-:Y:S08]  /*14f00*/  HMMA.16816.F32 R40, R12.reuse, R36, R40 ;  /* 0x000000240c28723c */ /* 0x048ff00000001828 */
[C---:B------:R-:W-:Y:S01]  /*14f10*/  HMMA.16816.F32 R32, R12.reuse, R38, R32 ;  /* 0x000000260c20723c */ /* 0x040fe20000001820 */
[----:B------:R-:W-:Y:S07]  /*14f20*/  LDSM.16.M88.4 R36, [R2] ;  /* 0x000000000224783b */ /* 0x000fee0000000200 */
[C---:B-1----:R-:W-:Y:S08]  /*14f30*/  HMMA.16816.F32 R16, R12.reuse, R4, R16 ;  /* 0x000000040c10723c */ /* 0x042ff00000001810 */
[C---:B------:R-:W-:Y:S01]  /*14f40*/  HMMA.16816.F32 R104, R12.reuse, R6, R104 ;  /* 0x000000060c68723c */ /* 0x040fe20000001868 */
[----:B------:R-:W1:Y:S07]  /*14f50*/  LDSM.16.M88.4 R4, [R30+0x6800] ;  /* 0x006800001e04783b */ /* 0x000e6e0000000200 */
        /* <DEDUP_REMOVED lines=11> */
[----:B------:R-:W5:Y:S07]  /*15010*/  LDSM.16.M88.4 R80, [R30+0x7800] ;  /* 0x007800001e50783b */ /* 0x000f6e0000000200 */
[C---:B--2---:R-:W-:Y:S08]  /*15020*/  HMMA.16816.F32 R92, R12.reuse, R76, R92 ;  /* 0x0000004c0c5c723c */ /* 0x044ff0000000185c */
[----:B------:R-:W-:Y:S01]  /*15030*/  HMMA.16816.F32 R88, R12, R78, R88 ;  /* 0x0000004e0c58723c */ /* 0x000fe20000001858 */
[----:B------:R-:W-:Y:S04]  /*15040*/  LDSM.16.M88.4 R76, [R67+0x2000] ;  /* 0x00200000434c783b */ /* 0x000fe80000000200 */
[----:B------:R-:W-:Y:S03]  /*15050*/  LDSM.16.M88.4 R12, [R187+UR5+0x8000] ;  /* 0x00800005bb0c783b */ /* 0x000fe60008000200 */
[C---:B-1----:R-:W-:Y:S08]  /*15060*/  HMMA.16816.F32 R16, R36.reuse, R4, R16 ;  /* 0x000000042410723c */ /* 0x042ff00000001810 */
[C---:B------:R-:W-:Y:S01]  /*15070*/  HMMA.16816.F32 R104, R36.reuse, R6, R104 ;  /* 0x000000062468723c */ /* 0x040fe20000001868 */
[----:B------:R-:W1:Y:S07]  /*15080*/  LDSM.16.M88.4 R4, [R187+UR5+0xa800] ;  /* 0x00a80005bb04783b */ /* 0x000e6e0008000200 */
        /* <DEDUP_REMOVED lines=8> */
[----:B------:R-:W2:Y:S07]  /*15110*/  LDSM.16.M88.4 R116, [R187+UR5+0x9000] ;  /* 0x00900005bb74783b */ /* 0x000eae0008000200 */
[C---:B---3--:R-:W-:Y:S08]  /*15120*/  HMMA.16816.F32 R40, R36.reuse, R112, R40 ;  /* 0x000000702428723c */ /* 0x048ff00000001828 */
[C---:B------:R-:W-:Y:S01]  /*15130*/  HMMA.16816.F32 R32, R36.reuse, R114, R32 ;  /* 0x000000722420723c */ /* 0x040fe20000001820 */
[----:B------:R-:W-:Y:S07]  /*15140*/  LDSM.16.M88.4 R112, [R187+UR5+0x9800] ;  /* 0x00980005bb70783b */ /* 0x000fee0008000200 */
[C---:B----4-:R-:W-:Y:S08]  /*15150*/  HMMA.16816.F32 R24, R36.reuse, R108, R24 ;  /* 0x0000006c2418723c */ /* 0x050ff00000001818 */
[C---:B------:R-:W-:Y:S01]  /*15160*/  HMMA.16816.F32 R20, R36.reuse, R110, R20 ;  /* 0x0000006e2414723c */ /* 0x040fe20000001814 */
[----:B------:R-:W-:Y:S07]  /*15170*/  LDSM.16.M88.4 R108, [R187+UR5+0xa000] ;  /* 0x00a00005bb6c783b */ /* 0x000fee0008000200 */
[C---:B-----5:R-:W-:Y:S08]  /*15180*/  HMMA.16816.F32 R100, R36.reuse, R84, R100 ;  /* 0x000000542464723c */ /* 0x060ff00000001864 */
[C---:B------:R-:W-:Y:S01]  /*15190*/  HMMA.16816.F32 R96, R36.reuse, R86, R96 ;  /* 0x000000562460723c */ /* 0x040fe20000001860 */
[----:B------:R-:W-:Y:S07]  /*151a0*/  LDSM.16.M88.4 R84, [R187+UR5+0xb800] ;  /* 0x00b80005bb54783b */ /* 0x000fee0008000200 */
[C---:B------:R-:W-:Y:S08]  /*151b0*/  HMMA.16816.F32 R92, R36.reuse, R80, R92 ;  /* 0x00000050245c723c */ /* 0x040ff0000000185c */
[----:B------:R-:W-:Y:S01]  /*151c0*/  HMMA.16816.F32 R88, R36, R82, R88 ;  /* 0x000000522458723c */ /* 0x000fe20000001858 */
[----:B------:R-:W3:Y:S04]  /*151d0*/  LDSM.16.M88.4 R36, [R187+UR5+0xb000] ;  /* 0x00b00005bb24783b */ /* 0x000ee80008000200 */
[----:B------:R-:W-:Y:S03]  /*151e0*/  LDSM.16.M88.4 R80, [R66+0x2000] ;  /* 0x002000004250783b */ /* 0x000fe60000000200 */
[C---:B-1----:R-:W-:Y:S08]  /*151f0*/  HMMA.16816.F32 R16, R76.reuse, R4, R16 ;  /* 0x000000044c10723c */ /* 0x042ff00000001810 */
[C---:B------:R-:W-:Y:S01]  /*15200*/  HMMA.16816.F32 R104, R76.reuse, R6, R104 ;  /* 0x000000064c68723c */ /* 0x040fe20000001868 */
[----:B------:R-:W1:Y:S07]  /*15210*/  LDSM.16.M88.4 R4, [R60+0x9000] ;  /* 0x009000003c04783b */ /* 0x000e6e0000000200 */
[C---:B------:R-:W-:Y:S08]  /*15220*/  HMMA.16816.F32 R72, R76.reuse, R12, R72 ;  /* 0x0000000c4c48723c */ /* 0x040ff00000001848 */
[C---:B------:R-:W-:Y:S01]  /*15230*/  HMMA.16816.F32 R68, R76.reuse, R14, R68 ;  /* 0x0000000e4c44723c */ /* 0x040fe20000001844 */
[----:B------:R-:W4:Y:S07]  /*15240*/  LDSM.16.M88.4 R12, [R60+0x8000] ;  /* 0x008000003c0c783b */ /* 0x000f2e0000000200 */
[C---:B--2---:R-:W-:Y:S08]  /*15250*/  HMMA.16816.F32 R48, R76.reuse, R116, R48 ;  /* 0x000000744c30723c */ /* 0x044ff00000001830 */
[C---:B---3--:R-:W-:Y:S08]  /*15260*/  HMMA.16816.F32 R100, R76.reuse, R36, R100 ;  /* 0x000000244c64723c */ /* 0x048ff00000001864 */
[C---:B------:R-:W-:Y:S01]  /*15270*/  HMMA.16816.F32 R96, R76.reuse, R38, R96 ;  /* 0x000000264c60723c */ /* 0x040fe20000001860 */
[----:B------:R-:W2:Y:S07]  /*15280*/  LDSM.16.M88.4 R36, [R60+0x9800] ;  /* 0x009800003c24783b */ /* 0x000eae0000000200 */
        /* <DEDUP_REMOVED lines=13> */
[----:B------:R-:W5:Y:S04]  /*15360*/  LDSM.16.M88.4 R76, [R11+0x8000] ;  /* 0x008000000b4c783b */ /* 0x000f680000000200 */
[----:B------:R2:W-:Y:S03]  /*15370*/  LDSM.16.M88.4 R84, [R60+0xb800] ;  /* 0x00b800003c54783b */ /* 0x0005e60000000200 */
[C---:B-1----:R-:W-:Y:S08]  /*15380*/  HMMA.16816.F32 R48, R80.reuse, R4, R48 ;  /* 0x000000045030723c */ /* 0x042ff00000001830 */
[C---:B------:R-:W-:Y:S01]  /*15390*/  HMMA.16816.F32 R44, R80.reuse, R6, R44 ;  /* 0x00000006502c723c */ /* 0x040fe2000000182c */
[----:B------:R-:W1:Y:S07]  /*153a0*/  LDSM.16.M88.4 R4, [R11+0x9000] ;  /* 0x009000000b04783b */ /* 0x000e6e0000000200 */
[----:B----4-:R-:W-:Y:S01]  /*153b0*/  HMMA.16816.F32 R72, R80, R12, R72 ;  /* 0x0000000c5048723c */ /* 0x010fe20000001848 */
[----:B--2---:R-:W-:-:S07]  /*153c0*/  VIADDMNMX R60, R31, 0x8, R64, PT ;  /* 0x000000081f3c7846 */ /* 0x004fce0003800140 */
        /* <DEDUP_REMOVED lines=8> */
[C---:B---3--:R-:W-:Y:S08]  /*15450*/  HMMA.16816.F32 R100, R80.reuse, R108, R100 ;  /* 0x0000006c5064723c */ /* 0x048ff00000001864 */
[----:B------:R-:W-:Y:S01]  /*15460*/  HMMA.16816.F32 R96, R80, R110, R96 ;  /* 0x0000006e5060723c */ /* 0x000fe20000001860 */
[----:B------:R-:W3:Y:S07]  /*15470*/  LDSM.16.M88.4 R108, [R11+0xb800] ;  /* 0x00b800000b6c783b */ /* 0x000eee0000000200 */
[C---:B-----5:R-:W-:Y:S08]  /*15480*/  HMMA.16816.F32 R72, R116.reuse, R76, R72 ;  /* 0x0000004c7448723c */ /* 0x060ff00000001848 */
[C---:B------:R-:W-:Y:S01]  /*15490*/  HMMA.16816.F32 R68, R116.reuse, R78, R68 ;  /* 0x0000004e7444723c */ /* 0x040fe20000001844 */
[----:B------:R-:W-:Y:S07]  /*154a0*/  LDSM.16.M88.4 R76, [R30+0x9000] ;  /* 0x009000001e4c783b */ /* 0x000fee0000000200 */
[C---:B-1----:R-:W-:Y:S08]  /*154b0*/  HMMA.16816.F32 R48, R116.reuse, R4, R48 ;  /* 0x000000047430723c */ /* 0x042ff00000001830 */
[C---:B------:R-:W-:Y:S01]  /*154c0*/  HMMA.16816.F32 R44, R116.reuse, R6, R44 ;  /* 0x00000006742c723c */ /* 0x040fe2000000182c */
[----:B------:R1:W5:Y:S07]  /*154d0*/  LDSM.16.M88.4 R4, [R2+0x2000] ;  /* 0x002000000204783b */ /* 0x00036e0000000200 */
[C---:B--2---:R-:W-:Y:S08]  /*154e0*/  HMMA.16816.F32 R56, R116.reuse, R12, R56 ;  /* 0x0000000c7438723c */ /* 0x044ff00000001838 */
[----:B------:R-:W-:Y:S01]  /*154f0*/  HMMA.16816.F32 R52, R116, R14, R52 ;  /* 0x0000000e7434723c */ /* 0x000fe20000001834 */
[----:B------:R-:W2:Y:S07]  /*15500*/  LDSM.16.M88.4 R12, [R30+0xb800] ;  /* 0x00b800001e0c783b */ /* 0x000eae0000000200 */
[----:B------:R-:W-:Y:S01]  /*15510*/  HMMA.16816.F32 R88, R80, R86, R88 ;  /* 0x000000565058723c */ /* 0x000fe20000001858 */
[----:B-1----:R-:W-:-:S07]  /*15520*/  VIMNMX R2, PT, PT, R31, R64, PT ;  /* 0x000000401f027248 */ /* 0x002fce0003fe0100 */
[----:B------:R-:W-:Y:S01]  /*15530*/  HMMA.16816.F32 R92, R80, R84, R92 ;  /* 0x00000054505c723c */ /* 0x000fe2000000185c */
[----:B------:R-:W1:Y:S07]  /*15540*/  LDSM.16.M88.4 R84, [R30+0x8000] ;  /* 0x008000001e54783b */ /* 0x000e6e0000000200 */
[C---:B----4-:R-:W-:Y:S08]  /*15550*/  HMMA.16816.F32 R40, R116.reuse, R36, R40 ;  /* 0x000000247428723c */ /* 0x050ff00000001828 */
[----:B------:R-:W-:Y:S01]  /*15560*/  HMMA.16816.F32 R32, R116, R38, R32 ;  /* 0x000000267420723c */ /* 0x000fe20000001820 */
[----:B------:R-:W4:Y:S07]  /*15570*/  LDSM.16.M88.4 R36, [R30+0x9800] ;  /* 0x009800001e24783b */ /* 0x000f2e0000000200 */
[C---:B------:R-:W-:Y:S08]  /*15580*/  HMMA.16816.F32 R24, R80.reuse, R120, R24 ;  /* 0x000000785018723c */ /* 0x040ff00000001818 */
[C---:B------:R-:W-:Y:S01]  /*15590*/  HMMA.16816.F32 R20, R80.reuse, R122, R20 ;  /* 0x0000007a5014723c */ /* 0x040fe20000001814 */
[----:B------:R-:W-:Y:S07]  /*155a0*/  LDSM.16.M88.4 R120, [R11+0xa800] ;  /* 0x00a800000b78783b */ /* 0x000fee0000000200 */
[C---:B------:R-:W-:Y:S08]  /*155b0*/  HMMA.16816.F32 R16, R80.reuse, R112, R16 ;  /* 0x000000705010723c */ /* 0x040ff00000001810 */
[----:B------:R-:W-:Y:S01]  /*155c0*/  HMMA.16816.F32 R104, R80, R114, R104 ;  /* 0x000000725068723c */ /* 0x000fe20000001868 */
[----:B------:R-:W4:Y:S04]  /*155d0*/  LDSM.16.M88.4 R80, [R30+0x8800] ;  /* 0x008800001e50783b */ /* 0x000f280000000200 */
[----:B------:R2:W-:Y:S03]  /*155e0*/  LDSM.16.M88.4 R112, [R11+0xb000] ;  /* 0x00b000000b70783b */ /* 0x0005e60000000200 */
[----:B---3--:R-:W-:Y:S08]  /*155f0*/  HMMA.16816.F32 R88, R116, R110, R88 ;  /* 0x0000006e7458723c */ /* 0x008ff00000001858 */
[C---:B-----5:R-:W-:Y:S08]  /*15600*/  HMMA.16816.F32 R48, R4.reuse, R76, R48 ;  /* 0x0000004c0430723c */ /* 0x060ff00000001830 */
[----:B------:R-:W-:Y:S01]  /*15610*/  HMMA.16816.F32 R44, R4, R78, R44 ;  /* 0x0000004e042c723c */ /* 0x000fe2000000182c */
[----:B------:R-:W3:Y:S01]  /*15620*/  LDSM.16.M88.4 R76, [R30+0xa000] ;  /* 0x00a000001e4c783b */ /* 0x000ee20000000200 */
[----:B--2---:R-:W-:-:S06]  /*15630*/  VIADD R11, R62, 0xffffff80 ;  /* 0xffffff803e0b7836 */ /* 0x004fcc0000000000 */
[----:B------:R-:W-:Y:S01]  /*15640*/  HMMA.16816.F32 R88, R4, R14, R88 ;  /* 0x0000000e0458723c */ /* 0x000fe20000001858 */
[----:B------:R-:W-:-:S04]  /*15650*/  LOP3.LUT R15, R11, R148, RZ, 0xfc, !PT ;  /* 0x000000940b0f7212 */ /* 0x000fc800078efcff */
[C---:B------:R-:W-:Y:S02]  /*15660*/  LOP3.LUT R31, R15.reuse, 0x1, RZ, 0xfc, !PT ;  /* 0x000000010f1f7812 */ /* 0x040fe400078efcff */
[----:B------:R-:W-:Y:S01]  /*15670*/  LOP3.LUT R65, R15, 0x19, RZ, 0xfc, !PT ;  /* 0x000000190f417812 */ /* 0x000fe200078efcff */
[----:B-1----:R-:W-:Y:S01]  /*15680*/  HMMA.16816.F32 R72, R4, R84, R72 ;  /* 0x000000540448723c */ /* 0x002fe20000001848 */
[C---:B------:R-:W-:Y:S02]  /*15690*/  ISETP.GE.AND P3, PT, R31.reuse, R2, PT ;  /* 0x000000021f00720c */ /* 0x040fe40003f66270 */
[----:B------:R-:W-:-:S05]  /*156a0*/  ISETP.GE.AND P1, PT, R31, R60, PT ;  /* 0x0000003c1f00720c */ /* 0x000fca0003f26270 */
[C---:B------:R-:W-:Y:S08]  /*156b0*/  HMMA.16816.F32 R68, R4.reuse, R86, R68 ;  /* 0x000000560444723c */ /* 0x040ff00000001844 */
[----:B----4-:R-:W-:Y:S01]  /*156c0*/  HMMA.16816.F32 R40, R4, R36, R40 ;  /* 0x000000240428723c */ /* 0x010fe20000001828 */
[----:B------:R-:W-:Y:S02]  /*156d0*/  LOP3.LUT R37, R15, 0x78, RZ, 0xfc, !PT ;  /* 0x000000780f257812 */ /* 0x000fe400078efcff */
[----:B------:R-:W-:-:S02]  /*156e0*/  I2FP.F32.U32 R36, R31 ;  /* 0x0000001f00247245 */ /* 0x000fc40000201000 */
[----:B------:R-:W-:Y:S02]  /*156f0*/  I2FP.F32.U32 R14, R37 ;  /* 0x00000025000e7245 */ /* 0x000fe40000201000 */
[----:B------:R-:W-:Y:S01]  /*15700*/  ISETP.GE.AND P4, PT, R37, R2, PT ;  /* 0x000000022500720c */ /* 0x000fe20003f86270 */
[----:B------:R-:W-:Y:S01]  /*15710*/  HMMA.16816.F32 R32, R4, R38, R32 ;  /* 0x000000260420723c */ /* 0x000fe20000001820 */
[----:B------:R-:W-:Y:S01]  /*15720*/  LOP3.LUT R39, R15, 0x8, RZ, 0xfc, !PT ;  /* 0x000000080f277812 */ /* 0x000fe200078efcff */
[CC--:B------:R-:W-:Y:S01]  /*15730*/  FFMA.FTZ R88, R3.reuse, R14.reuse, R88 ;  /* 0x0000000e03587223 */ /* 0x0c0fe20000010058 */
[C---:B------:R-:W-:Y:S01]  /*15740*/  FFMA.FTZ R90, R3.reuse, R14, R90 ;  /* 0x0000000e035a7223 */ /* 0x040fe2000001005a */
[CC--:B------:R-:W-:Y:S01]  /*15750*/  FFMA.FTZ R75, R3.reuse, R36.reuse, R75 ;  /* 0x00000024034b7223 */ /* 0x0c0fe2000001004b */
[----:B------:R-:W-:Y:S01]  /*15760*/  I2FP.F32.U32 R14, R39 ;  /* 0x00000027000e7245 */ /* 0x000fe20000201000 */
[----:B------:R-:W-:Y:S01]  /*15770*/  FFMA.FTZ R73, R3, R36, R73 ;  /* 0x0000002403497223 */ /* 0x000fe20000010049 */
[----:B------:R-:W-:Y:S01]  /*15780*/  ISETP.GE.AND P5, PT, R39, R2, PT ;  /* 0x000000022700720c */ /* 0x000fe20003fa6270 */
[----:B------:R-:W-:Y:S01]  /*15790*/  HMMA.16816.F32 R24, R116, R124, R24 ;  /* 0x0000007c7418723c */ /* 0x000fe20000001818 */
[----:B------:R-:W-:-:S02]  /*157a0*/  ISETP.GE.AND P2, PT, R37, R60, PT ;  /* 0x0000003c2500720c */ /* 0x000fc40003f46270 */
[C---:B------:R-:W-:Y:S02]  /*157b0*/  LOP3.LUT R31, R15.reuse, 0x10, RZ, 0xfc, !PT ;  /* 0x000000100f1f7812 */ /* 0x040fe400078efcff */
[----:B------:R-:W-:Y:S02]  /*157c0*/  LOP3.LUT R37, R15, 0x9, RZ, 0xfc, !PT ;  /* 0x000000090f257812 */ /* 0x000fe400078efcff */
[----:B------:R-:W-:Y:S01]  /*157d0*/  FSEL R145, R90, -INF , !P2 ;  /* 0xff8000005a917808 */ /* 0x000fe20005000000 */
[----:B------:R-:W-:Y:S01]  /*157e0*/  HMMA.16816.F32 R56, R4, R80, R56 ;  /* 0x000000500438723c */ /* 0x000fe20000001838 */
[----:B------:R-:W-:Y:S01]  /*157f0*/  FFMA.FTZ R80, R3, R14, R68 ;  /* 0x0000000e03507223 */ /* 0x000fe20000010044 */
[----:B------:R-:W-:Y:S02]  /*15800*/  FSEL R68, R75, -INF , !P1 ;  /* 0xff8000004b447808 */ /* 0x000fe40004800000 */
[----:B------:R-:W-:Y:S02]  /*15810*/  ISETP.GE.AND P1, PT, R31, R2, PT ;  /* 0x000000021f00720c */ /* 0x000fe40003f26270 */
[----:B------:R-:W-:-:S02]  /*15820*/  FSEL R80, R80, -INF , !P5 ;  /* 0xff80000050507808 */ /* 0x000fc40006800000 */
[C---:B------:R-:W-:Y:S01]  /*15830*/  HMMA.16816.F32 R52, R4.reuse, R82, R52 ;  /* 0x000000520434723c */ /* 0x040fe20000001834 */
[----:B------:R-:W-:Y:S02]  /*15840*/  ISETP.GE.AND P5, PT, R31, R60, PT ;  /* 0x0000003c1f00720c */ /* 0x000fe40003fa6270 */
[----:B------:R-:W-:Y:S02]  /*15850*/  FSEL R82, R73, -INF , !P3 ;  /* 0xff80000049527808 */ /* 0x000fe40005800000 */
[----:B------:R-:W-:Y:S02]  /*15860*/  I2FP.F32.U32 R36, R37 ;  /* 0x0000002500247245 */ /* 0x000fe40000201000 */
[----:B------:R-:W-:Y:S01]  /*15870*/  I2FP.F32.U32 R31, R31 ;  /* 0x0000001f001f7245 */ /* 0x000fe20000201000 */
[----:B---3--:R-:W-:Y:S01]  /*15880*/  HMMA.16816.F32 R24, R4, R76, R24 ;  /* 0x0000004c0418723c */ /* 0x008fe20000001818 */
[----:B------:R-:W-:Y:S01]  /*15890*/  ISETP.GE.AND P2, PT, R37, R2, PT ;  /* 0x000000022500720c */ /* 0x000fe20003f46270 */
[----:B------:R-:W-:Y:S01]  /*158a0*/  FFMA.FTZ R76, R3, R14, R70 ;  /* 0x0000000e034c7223 */ /* 0x000fe20000010046 */
[----:B------:R-:W-:Y:S01]  /*158b0*/  ISETP.GE.AND P3, PT, R37, R60, PT ;  /* 0x0000003c2500720c */ /* 0x000fe20003f66270 */
[-C--:B------:R-:W-:Y:S01]  /*158c0*/  FFMA.FTZ R69, R3, R36.reuse, R69 ;  /* 0x0000002403457223 */ /* 0x080fe20000010045 */
[----:B------:R-:W-:Y:S01]  /*158d0*/  LOP3.LUT R37, R15, 0x11, RZ, 0xfc, !PT ;  /* 0x000000110f257812 */ /* 0x000fe200078efcff */
[CC--:B------:R-:W-:Y:S01]  /*158e0*/  FFMA.FTZ R66, R3.reuse, R31.reuse, R56 ;  /* 0x0000001f03427223 */ /* 0x0c0fe20000010038 */
[----:B------:R-:W-:Y:S01]  /*158f0*/  FSEL R152, R88, -INF , !P4 ;  /* 0xff80000058987808 */ /* 0x000fe20006000000 */
[----:B------:R-:W-:Y:S01]  /*15900*/  FFMA.FTZ R70, R3, R36, R71 ;  /* 0x0000002403467223 */ /* 0x000fe20000010047 */
[----:B------:R-:W-:Y:S01]  /*15910*/  ISETP.GE.AND P4, PT, R39, R60, PT ;  /* 0x0000003c2700720c */ /* 0x000fe20003f86270 */
[----:B------:R-:W-:Y:S01]  /*15920*/  FFMA.FTZ R14, R3, R31, R58 ;  /* 0x0000001f030e7223 */ /* 0x000fe2000001003a */
[----:B------:R-:W-:Y:S01]  /*15930*/  I2FP.F32.U32 R56, R37 ;  /* 0x0000002500387245 */ /* 0x000fe20000201000 */
[----:B------:R-:W-:Y:S01]  /*15940*/  HMMA.16816.F32 R92, R116, R108, R92 ;  /* 0x0000006c745c723c */ /* 0x000fe2000000185c */
[----:B------:R-:W-:-:S02]  /*15950*/  FSEL R76, R76, -INF , !P4 ;  /* 0xff8000004c4c7808 */ /* 0x000fc40006000000 */
[----:B------:R-:W-:Y:S01]  /*15960*/  FSEL R84, R69, -INF , !P2 ;  /* 0xff80000045547808 */ /* 0x000fe20005000000 */
[----:B------:R-:W-:Y:S01]  /*15970*/  FFMA.FTZ R57, R3, R56, R57 ;  /* 0x0000003803397223 */ /* 0x000fe20000010039 */
[----:B------:R-:W-:Y:S01]  /*15980*/  ISETP.GE.AND P4, PT, R37, R2, PT ;  /* 0x000000022500720c */ /* 0x000fe20003f86270 */
[----:B------:R-:W-:Y:S01]  /*15990*/  FFMA.FTZ R59, R3, R56, R59 ;  /* 0x00000038033b7223 */ /* 0x000fe2000001003b */
[----:B------:R-:W-:Y:S01]  /*159a0*/  ISETP.GE.AND P2, PT, R37, R60, PT ;  /* 0x0000003c2500720c */ /* 0x000fe20003f46270 */
[----:B------:R-:W-:Y:S01]  /*159b0*/  HMMA.16816.F32 R16, R116, R120, R16 ;  /* 0x000000787410723c */ /* 0x000fe20000001810 */
[----:B------:R-:W1:Y:S01]  /*159c0*/  LDSM.16.M88.4 R36, [R30+0xa800] ;  /* 0x00a800001e24783b */ /* 0x000e620000000200 */
[----:B------:R-:W-:Y:S02]  /*159d0*/  FSEL R14, R14, -INF , !P5 ;  /* 0xff8000000e0e7808 */ /* 0x000fe40006800000 */
[----:B------:R-:W-:Y:S02]  /*159e0*/  FSEL R108, R57, -INF , !P4 ;  /* 0xff800000396c7808 */ /* 0x000fe40006000000 */
[----:B------:R-:W-:-:S02]  /*159f0*/  LOP3.LUT R31, R15, 0x18, RZ, 0xfc, !PT ;  /* 0x000000180f1f7812 */ /* 0x000fc400078efcff */
[C---:B------:R-:W-:Y:S01]  /*15a00*/  ISETP.GE.AND P5, PT, R65.reuse, R2, PT ;  /* 0x000000024100720c */ /* 0x040fe20003fa6270 */
[C---:B------:R-:W-:Y:S01]  /*15a10*/  HMMA.16816.F32 R104, R116.reuse, R122, R104 ;  /* 0x0000007a7468723c */ /* 0x040fe20000001868 */
[----:B------:R-:W-:Y:S02]  /*15a20*/  ISETP.GE.AND P4, PT, R65, R60, PT ;  /* 0x0000003c4100720c */ /* 0x000fe40003f86270 */
[----:B------:R-:W-:Y:S02]  /*15a30*/  I2FP.F32.U32 R58, R65 ;  /* 0x00000041003a7245 */ /* 0x000fe40000201000 */
[----:B------:R-:W-:Y:S02]  /*15a40*/  LOP3.LUT R65, R15, 0x20, RZ, 0xfc, !PT ;  /* 0x000000200f417812 */ /* 0x000fe400078efcff */
        /* <DEDUP_REMOVED lines=9> */
[----:B------:R-:W-:Y:S01]  /*15ae0*/  I2FP.F32.U32 R59, R65 ;  /* 0x00000041003b7245 */ /* 0x000fe20000201000 */
[C---:B------:R-:W-:Y:S01]  /*15af0*/  HMMA.16816.F32 R100, R116.reuse, R112, R100 ;  /* 0x000000707464723c */ /* 0x040fe20000001864 */
[----:B------:R-:W-:Y:S01]  /*15b00*/  ISETP.GE.AND P2, PT, R65, R2, PT ;  /* 0x000000024100720c */ /* 0x000fe20003f46270 */
[CC--:B------:R-:W-:Y:S01]  /*15b10*/  FFMA.FTZ R52, R3.reuse, R31.reuse, R52 ;  /* 0x0000001f03347223 */ /* 0x0c0fe20000010034 */
[C---:B------:R-:W-:Y:S01]  /*15b20*/  FFMA.FTZ R54, R3.reuse, R31, R54 ;  /* 0x0000001f03367223 */ /* 0x040fe20000010036 */
[-C--:B------:R-:W-:Y:S01]  /*15b30*/  FFMA.FTZ R242, R3, R59.reuse, R48 ;  /* 0x0000003b03f27223 */ /* 0x080fe20000010030 */
[----:B------:R-:W-:Y:S01]  /*15b40*/  LOP3.LUT R57, R15, 0x21, RZ, 0xfc, !PT ;  /* 0x000000210f397812 */ /* 0x000fe200078efcff */
[----:B------:R-:W-:Y:S01]  /*15b50*/  FFMA.FTZ R48, R3, R59, R50 ;  /* 0x0000003b03307223 */ /* 0x000fe20000010032 */
[----:B------:R-:W-:Y:S01]  /*15b60*/  LOP3.LUT R31, R15, 0x28, RZ, 0xfc, !PT ;  /* 0x000000280f1f7812 */ /* 0x000fe200078efcff */
[----:B------:R-:W-:Y:S01]  /*15b70*/  HMMA.16816.F32 R96, R116, R114, R96 ;  /* 0x000000727460723c */ /* 0x000fe20000001860 */
[----:B------:R-:W-:-:S02]  /*15b80*/  FSEL R110, R52, -INF , !P3 ;  /* 0xff800000346e7808 */ /* 0x000fc40005800000 */
[----:B------:R-:W-:Y:S02]  /*15b90*/  FSEL R120, R55, -INF , !P4 ;  /* 0xff80000037787808 */ /* 0x000fe40006000000 */
[----:B------:R-:W-:Y:S02]  /*15ba0*/  FSEL R242, R242, -INF , !P2 ;  /* 0xff800000f2f27808 */ /* 0x000fe40005000000 */
[----:B------:R-:W-:Y:S01]  /*15bb0*/  I2FP.F32.U32 R52, R57 ;  /* 0x0000003900347245 */ /* 0x000fe20000201000 */
[C---:B-1----:R-:W-:Y:S01]  /*15bc0*/  HMMA.16816.F32 R16, R4.reuse, R36, R16 ;  /* 0x000000240410723c */ /* 0x042fe20000001810 */
[C---:B------:R-:W-:Y:S02]  /*15bd0*/  ISETP.GE.AND P4, PT, R31.reuse, R2, PT ;  /* 0x000000021f00720c */ /* 0x040fe40003f86270 */
[----:B------:R-:W-:Y:S01]  /*15be0*/  ISETP.GE.AND P2, PT, R31, R60, PT ;  /* 0x0000003c1f00720c */ /* 0x000fe20003f46270 */
[CC--:B------:R-:W-:Y:S01]  /*15bf0*/  FFMA.FTZ R49, R3.reuse, R52.reuse, R49 ;  /* 0x0000003403317223 */ /* 0x0c0fe20000010031 */
[----:B------:R-:W-:Y:S01]  /*15c00*/  I2FP.F32.U32 R31, R31 ;  /* 0x0000001f001f7245 */ /* 0x000fe20000201000 */
[----:B------:R-:W-:Y:S01]  /*15c10*/  FFMA.FTZ R52, R3, R52, R51 ;  /* 0x0000003403347223 */ /* 0x000fe20000010033 */
[----:B------:R-:W-:Y:S01]  /*15c20*/  FSEL R58, R53, -INF , !P5 ;  /* 0xff800000353a7808 */ /* 0x000fe20006800000 */
[----:B------:R-:W-:Y:S01]  /*15c30*/  HMMA.16816.F32 R104, R4, R38, R104 ;  /* 0x000000260468723c */ /* 0x000fe20000001868 */
[----:B------:R-:W-:Y:S01]  /*15c40*/  LOP3.LUT R53, R15, 0x29, RZ, 0xfc, !PT ;  /* 0x000000290f357812 */ /* 0x000fe200078efcff */
[-C--:B------:R-:W-:Y:S01]  /*15c50*/  FFMA.FTZ R44, R3, R31.reuse, R44 ;  /* 0x0000001f032c7223 */ /* 0x080fe2000001002c */
[----:B------:R-:W-:Y:S01]  /*15c60*/  ISETP.GE.AND P5, PT, R57, R60, PT ;  /* 0x0000003c3900720c */ /* 0x000fe20003fa6270 */
[----:B------:R-:W-:Y:S01]  /*15c70*/  FFMA.FTZ R46, R3, R31, R46 ;  /* 0x0000001f032e7223 */ /* 0x000fe2000001002e */
[----:B------:R-:W-:-:S02]  /*15c80*/  LOP3.LUT R31, R15, 0x30, RZ, 0xfc, !PT ;  /* 0x000000300f1f7812 */ /* 0x000fc400078efcff */
[----:B------:R-:W-:Y:S01]  /*15c90*/  I2FP.F32.U32 R50, R53 ;  /* 0x0000003500327245 */ /* 0x000fe20000201000 */
[C---:B------:R-:W-:Y:S01]  /*15ca0*/  HMMA.16816.F32 R20, R4.reuse, R78, R20 ;  /* 0x0000004e0414723c */ /* 0x040fe20000001814 */
[----:B------:R-:W-:Y:S02]  /*15cb0*/  ISETP.GE.AND P3, PT, R65, R60, PT ;  /* 0x0000003c4100720c */ /* 0x000fe40003f66270 */
        /* <DEDUP_REMOVED lines=9> */
[-C--:B------:R-:W-:Y:S02]  /*15d50*/  ISETP.GE.AND P1, PT, R57, R2.reuse, PT ;  /* 0x000000023900720c */ /* 0x080fe40003f26270 */
[----:B------:R-:W-:Y:S01]  /*15d60*/  FSEL R48, R48, -INF , !P3 ;  /* 0xff80000030307808 */ /* 0x000fe20005800000 */
[-C--:B------:R-:W-:Y:S01]  /*15d70*/  FFMA.FTZ R40, R3, R31.reuse, R40 ;  /* 0x0000001f03287223 */ /* 0x080fe20000010028 */
[----:B------:R-:W-:Y:S01]  /*15d80*/  ISETP.GE.AND P3, PT, R53, R2, PT ;  /* 0x000000023500720c */ /* 0x000fe20003f66270 */
[----:B------:R-:W-:Y:S01]  /*15d90*/  FFMA.FTZ R42, R3, R31, R42 ;  /* 0x0000001f032a7223 */ /* 0x000fe2000001002a */
[----:B------:R-:W-:-:S02]  /*15da0*/  FSEL R54, R49, -INF , !P1 ;  /* 0xff80000031367808 */ /* 0x000fc40004800000 */
[----:B------:R-:W-:Y:S02]  /*15db0*/  ISETP.GE.AND P1, PT, R53, R60, PT ;  /* 0x0000003c3500720c */ /* 0x000fe40003f26270 */
[C---:B------:R-:W-:Y:S02]  /*15dc0*/  LOP3.LUT R49, R15.reuse, 0x31, RZ, 0xfc, !PT ;  /* 0x000000310f317812 */ /* 0x040fe400078efcff */
[----:B------:R-:W-:Y:S02]  /*15dd0*/  LOP3.LUT R37, R15, 0x38, RZ, 0xfc, !PT ;  /* 0x000000380f257812 */ /* 0x000fe400078efcff */
[----:B------:R-:W-:Y:S02]  /*15de0*/  FSEL R240, R46, -INF , !P2 ;  /* 0xff8000002ef07808 */ /* 0x000fe40005000000 */
[----:B------:R-:W-:Y:S02]  /*15df0*/  FSEL R244, R45, -INF , !P3 ;  /* 0xff8000002df47808 */ /* 0x000fe40005800000 */
[----:B------:R1:W2:Y:S01]  /*15e00*/  LDSM.16.M88.4 R44, [R30+0xb000] ;  /* 0x00b000001e2c783b */ /* 0x0002a20000000200 */
[----:B------:R-:W-:Y:S01]  /*15e10*/  FSEL R238, R238, -INF , !P1 ;  /* 0xff800000eeee7808 */ /* 0x000fe20004800000 */
[----:B------:R-:W-:-:S04]  /*15e20*/  DEPBAR.LE SB0, 0x0 ;  /* 0x000080000000791a */ /* 0x000fc80000000000 */
[----:B------:R-:W-:Y:S02]  /*15e30*/  FSEL R178, R40, -INF , !P5 ;  /* 0xff80000028b27808 */ /* 0x000fe40006800000 */
[----:B------:R-:W-:Y:S02]  /*15e40*/  I2FP.F32.U32 R36, R49 ;  /* 0x0000003100247245 */ /* 0x000fe40000201000 */
[C---:B------:R-:W-:Y:S02]  /*15e50*/  ISETP.GE.AND P1, PT, R37.reuse, R2, PT ;  /* 0x000000022500720c */ /* 0x040fe40003f26270 */
[----:B------:R-:W-:Y:S01]  /*15e60*/  ISETP.GE.AND P5, PT, R37, R60, PT ;  /* 0x0000003c2500720c */ /* 0x000fe20003fa6270 */
[CC--:B------:R-:W-:Y:S01]  /*15e70*/  FFMA.FTZ R41, R3.reuse, R36.reuse, R41 ;  /* 0x0000002403297223 */ /* 0x0c0fe20000010029 */
[----:B------:R-:W-:Y:S01]  /*15e80*/  I2FP.F32.U32 R37, R37 ;  /* 0x0000002500257245 */ /* 0x000fe20000201000 */
[----:B------:R-:W-:Y:S01]  /*15e90*/  FFMA.FTZ R43, R3, R36, R43 ;  /* 0x00000024032b7223 */ /* 0x000fe2000001002b */
[----:B------:R-:W-:-:S02]  /*15ea0*/  LOP3.LUT R39, R15, 0x39, RZ, 0xfc, !PT ;  /* 0x000000390f277812 */ /* 0x000fc400078efcff */
[----:B------:R-:W-:Y:S01]  /*15eb0*/  LOP3.LUT R31, R15, 0x40, RZ, 0xfc, !PT ;  /* 0x000000400f1f7812 */ /* 0x000fe200078efcff */
[C---:B------:R-:W-:Y:S01]  /*15ec0*/  FFMA.FTZ R32, R3.reuse, R37, R32 ;  /* 0x0000002503207223 */ /* 0x040fe20000010020 */
[----:B------:R-:W-:Y:S01]  /*15ed0*/  I2FP.F32.U32 R36, R39 ;  /* 0x0000002700247245 */ /* 0x000fe20000201000 */
[----:B------:R-:W-:Y:S01]  /*15ee0*/  FFMA.FTZ R34, R3, R37, R34 ;  /* 0x0000002503227223 */ /* 0x000fe20000010022 */
[----:B------:R-:W-:Y:S02]  /*15ef0*/  ISETP.GE.AND P2, PT, R49, R2, PT ;  /* 0x000000023100720c */ /* 0x000fe40003f46270 */
[----:B-1----:R-:W-:Y:S01]  /*15f00*/  I2FP.F32.U32 R30, R31 ;  /* 0x0000001f001e7245 */ /* 0x002fe20000201000 */
[----:B------:R-:W-:Y:S01]  /*15f10*/  FFMA.FTZ R35, R3, R36, R35 ;  /* 0x0000002403237223 */ /* 0x000fe20000010023 */
[----:B------:R-:W-:Y:S01]  /*15f20*/  ISETP.GE.AND P3, PT, R49, R60, PT ;  /* 0x0000003c3100720c */ /* 0x000fe20003f66270 */
[----:B------:R-:W-:Y:S01]  /*15f30*/  FFMA.FTZ R33, R3, R36, R33 ;  /* 0x0000002403217223 */ /* 0x000fe20000010021 */
[----:B------:R-:W-:Y:S01]  /*15f40*/  FSEL R236, R41, -INF , !P2 ;  /* 0xff80000029ec7808 */ /* 0x000fe20005000000 */
[-C--:B------:R-:W-:Y:S01]  /*15f50*/  FFMA.FTZ R194, R3, R30.reuse, R24 ;  /* 0x0000001e03c27223 */ /* 0x080fe20000010018 */
[----:B------:R-:W-:Y:S01]  /*15f60*/  FSEL R180, R43, -INF , !P3 ;  /* 0xff8000002bb47808 */ /* 0x000fe20005800000 */
[----:B------:R-:W-:Y:S01]  /*15f70*/  FFMA.FTZ R26, R3, R30, R26 ;  /* 0x0000001e031a7223 */ /* 0x000fe2000001001a */
[----:B------:R-:W-:-:S02]  /*15f80*/  FSEL R234, R32, -INF , !P1 ;  /* 0xff80000020ea7808 */ /* 0x000fc40004800000 */
[----:B------:R-:W-:Y:S02]  /*15f90*/  ISETP.GE.AND P2, PT, R39, R60, PT ;  /* 0x0000003c2700720c */ /* 0x000fe40003f46270 */
[C---:B------:R-:W-:Y:S02]  /*15fa0*/  ISETP.GE.AND P3, PT, R31.reuse, R2, PT ;  /* 0x000000021f00720c */ /* 0x040fe40003f66270 */
[----:B------:R-:W-:Y:S02]  /*15fb0*/  ISETP.GE.AND P1, PT, R31, R60, PT ;  /* 0x0000003c1f00720c */ /* 0x000fe40003f26270 */
[----:B------:R-:W-:Y:S01]  /*15fc0*/  LOP3.LUT R31, R15, 0x48, RZ, 0xfc, !PT ;  /* 0x000000480f1f7812 */ /* 0x000fe200078efcff */
[----:B--2---:R-:W-:Y:S01]  /*15fd0*/  HMMA.16816.F32 R100, R4, R44, R100 ;  /* 0x0000002c0464723c */ /* 0x004fe20000001864 */
[----:B------:R-:W-:Y:S02]  /*15fe0*/  FSEL R182, R35, -INF , !P2 ;  /* 0xff80000023b67808 */ /* 0x000fe40005000000 */
[----:B------:R-:W-:-:S02]  /*15ff0*/  FSEL R194, R194, -INF , !P3 ;  /* 0xff800000c2c27808 */ /* 0x000fc40005800000 */
[C---:B------:R-:W-:Y:S01]  /*16000*/  ISETP.GE.AND P2, PT, R31.reuse, R2, PT ;  /* 0x000000021f00720c */ /* 0x040fe20003f46270 */
[----:B------:R-:W-:Y:S01]  /*16010*/  BAR.SYNC.DEFER_BLOCKING 0x0 ;  /* 0x0000000000007b1d */ /* 0x000fe20000010000 */
[----:B------:R-:W-:Y:S01]  /*16020*/  ISETP.GE.AND P3, PT, R31, R60, PT ;  /* 0x0000003c1f00720c */ /* 0x000fe20003f66270 */
[----:B------:R-:W-:Y:S01]  /*16030*/  HMMA.16816.F32 R96, R4, R46, R96 ;  /* 0x0000002e0460723c */ /* 0x000fe20000001860 */
[----:B------:R-:W-:Y:S02]  /*16040*/  I2FP.F32.U32 R31, R31 ;  /* 0x0000001f001f7245 */ /* 0x000fe40000201000 */
[----:B------:R-:W-:Y:S02]  /*16050*/  LOP3.LUT R37, R15, 0x41, RZ, 0xfc, !PT ;  /* 0x000000410f257812 */ /* 0x000fe400078efcff */
[----:B------:R-:W-:Y:S01]  /*16060*/  FSEL R232, R42, -INF , !P4 ;  /* 0xff8000002ae87808 */ /* 0x000fe20006000000 */
[-C--:B------:R-:W-:Y:S01]  /*16070*/  FFMA.FTZ R20, R3, R31.reuse, R20 ;  /* 0x0000001f03147223 */ /* 0x080fe20000010014 */
[----:B------:R-:W-:Y:S01]  /*16080*/  ISETP.GE.AND P4, PT, R39, R2, PT ;  /* 0x000000022700720c */ /* 0x000fe20003f86270 */
[----:B------:R-:W-:Y:S01]  /*16090*/  FFMA.FTZ R22, R3, R31, R22 ;  /* 0x0000001f03167223 */ /* 0x000fe20000010016 */
[----:B------:R-:W-:-:S02]  /*160a0*/  I2FP.F32.U32 R24, R37 ;  /* 0x0000002500187245 */ /* 0x000fc40000201000 */
[----:B------:R-:W-:Y:S02]  /*160b0*/  FSEL R176, R33, -INF , !P4 ;  /* 0xff80000021b07808 */ /* 0x000fe40006000000 */
[----:B------:R-:W-:Y:S01]  /*160c0*/  LOP3.LUT R33, R15, 0x49, RZ, 0xfc, !PT ;  /* 0x000000490f217812 */ /* 0x000fe200078efcff */
[-C--:B------:R-:W-:Y:S01]  /*160d0*/  FFMA.FTZ R228, R3, R24.reuse, R25 ;  /* 0x0000001803e47223 */ /* 0x080fe20000010019 */
[----:B------:R-:W-:Y:S01]  /*160e0*/  LOP3.LUT R31, R15, 0x50, RZ, 0xfc, !PT ;  /* 0x000000500f1f7812 */ /* 0x000fe200078efcff */
[----:B------:R-:W-:Y:S01]  /*160f0*/  FFMA.FTZ R27, R3, R24, R27 ;  /* 0x00000018031b7223 */ /* 0x000fe2000001001b */
[----:B------:R-:W-:Y:S02]  /*16100*/  FSEL R226, R20, -INF , !P2 ;  /* 0xff80000014e27808 */ /* 0x000fe40005000000 */
[----:B------:R-:W-:Y:S02]  /*16110*/  FSEL R230, R34, -INF , !P5 ;  /* 0xff80000022e67808 */ /* 0x000fe40006800000 */
[----:B------:R-:W-:-:S02]  /*16120*/  I2FP.F32.U32 R24, R33 ;  /* 0x0000002100187245 */ /* 0x000fc40000201000 */
[----:B------:R-:W-:Y:S02]  /*16130*/  I2FP.F32.U32 R20, R31 ;  /* 0x0000001f00147245 */ /* 0x000fe40000201000 */
[----:B------:R-:W-:Y:S01]  /*16140*/  ISETP.GE.AND P5, PT, R37, R2, PT ;  /* 0x000000022500720c */ /* 0x000fe20003fa6270 */
[----:B------:R-:W-:Y:S01]  /*16150*/  FFMA.FTZ R23, R3, R24, R23 ;  /* 0x0000001803177223 */ /* 0x000fe20000010017 */
[----:B------:R-:W-:Y:S01]  /*16160*/  ISETP.GE.AND P4, PT, R37, R60, PT ;  /* 0x0000003c2500720c */ /* 0x000fe20003f86270 */
[C---:B------:R-:W-:Y:S01]  /*16170*/  FFMA.FTZ R216, R3.reuse, R20, R16 ;  /* 0x0000001403d87223 */ /* 0x040fe20000010010 */
[----:B------:R-:W-:Y:S01]  /*16180*/  FSEL R228, R228, -INF , !P5 ;  /* 0xff800000e4e47808 */ /* 0x000fe20006800000 */
[----:B------:R-:W-:Y:S01]  /*16190*/  FFMA.FTZ R202, R3, R24, R21 ;  /* 0x0000001803ca7223 */ /* 0x000fe20000010015 */
[----:B------:R-:W-:Y:S01]  /*161a0*/  FSEL R222, R27, -INF , !P4 ;  /* 0xff8000001bde7808 */ /* 0x000fe20006000000 */
[----:B------:R-:W-:Y:S01]  /*161b0*/  FFMA.FTZ R18, R3, R20, R18 ;  /* 0x0000001403127223 */ /* 0x000fe20000010012 */
[----:B------:R-:W-:-:S02]  /*161c0*/  ISETP.GE.AND P5, PT, R33, R60, PT ;  /* 0x0000003c2100720c */ /* 0x000fc40003fa6270 */
[-C--:B------:R-:W-:Y:S02]  /*161d0*/  ISETP.GE.AND P4, PT, R31, R2.reuse, PT ;  /* 0x000000021f00720c */ /* 0x080fe40003f86270 */
[----:B------:R-:W-:Y:S02]  /*161e0*/  LOP3.LUT R21, R15, 0x58, RZ, 0xfc, !PT ;  /* 0x000000580f157812 */ /* 0x000fe400078efcff */
[----:B------:R-:W-:Y:S02]  /*161f0*/  FSEL R218, R23, -INF , !P5 ;  /* 0xff80000017da7808 */ /* 0x000fe40006800000 */
[----:B------:R-:W-:Y:S02]  /*16200*/  FSEL R216, R216, -INF , !P4 ;  /* 0xff800000d8d87808 */ /* 0x000fe40006000000 */
[C---:B------:R-:W-:Y:S02]  /*16210*/  ISETP.GE.AND P5, PT, R21.reuse, R2, PT ;  /* 0x000000021500720c */ /* 0x040fe40003fa6270 */
[----:B------:R-:W-:-:S02]  /*16220*/  ISETP.GE.AND P4, PT, R21, R60, PT ;  /* 0x0000003c1500720c */ /* 0x000fc40003f86270 */
[----:B------:R-:W-:Y:S02]  /*16230*/  LOP3.LUT R25, R15, 0x51, RZ, 0xfc, !PT ;  /* 0x000000510f197812 */ /* 0x000fe400078efcff */
[----:B------:R-:W-:Y:S02]  /*16240*/  I2FP.F32.U32 R21, R21 ;  /* 0x0000001500157245 */ /* 0x000fe40000201000 */
[----:B------:R-:W-:Y:S02]  /*16250*/  I2FP.F32.U32 R16, R25 ;  /* 0x0000001900107245 */ /* 0x000fe40000201000 */
[----:B------:R-:W-:Y:S01]  /*16260*/  FSEL R224, R26, -INF , !P1 ;  /* 0xff8000001ae07808 */ /* 0x000fe20004800000 */
[-C--:B------:R-:W-:Y:S01]  /*16270*/  FFMA.FTZ R104, R3, R21.reuse, R104 ;  /* 0x0000001503687223 */ /* 0x080fe20000010068 */
[----:B------:R-:W-:Y:S01]  /*16280*/  ISETP.GE.AND P2, PT, R31, R60, PT ;  /* 0x0000003c1f00720c */ /* 0x000fe20003f46270 */
[----:B------:R-:W-:Y:S01]  /*16290*/  FFMA.FTZ R106, R3, R21, R106 ;  /* 0x00000015036a7223 */ /* 0x000fe2000001006a */
[----:B------:R-:W-:Y:S01]  /*162a0*/  ISETP.GE.AND P1, PT, R33, R2, PT ;  /* 0x000000022100720c */ /* 0x000fe20003f26270 */
[-C--:B------:R-:W-:Y:S01]  /*162b0*/  FFMA.FTZ R17, R3, R16.reuse, R17 ;  /* 0x0000001003117223 */ /* 0x080fe20000010011 */
[----:B------:R-:W-:Y:S01]  /*162c0*/  LOP3.LUT R23, R15, 0x59, RZ, 0xfc, !PT ;  /* 0x000000590f177812 */ /* 0x000fe200078efcff */
[----:B------:R-:W-:Y:S01]  /*162d0*/  FFMA.FTZ R188, R3, R16, R19 ;  /* 0x0000001003bc7223 */ /* 0x000fe20000010013 */
[----:B------:R-:W-:-:S02]  /*162e0*/  LOP3.LUT R21, R15, 0x60, RZ, 0xfc, !PT ;  /* 0x000000600f157812 */ /* 0x000fc400078efcff */
[----:B------:R-:W-:Y:S02]  /*162f0*/  FSEL R190, R18, -INF , !P2 ;  /* 0xff80000012be7808 */ /* 0x000fe40005000000 */
[----:B------:R-:W-:Y:S02]  /*16300*/  FSEL R220, R22, -INF , !P3 ;  /* 0xff80000016dc7808 */ /* 0x000fe40005800000 */
        /* <DEDUP_REMOVED lines=8> */
[C---:B------:R-:W-:Y:S01]  /*16390*/  FFMA.FTZ R105, R3.reuse, R18, R105 ;  /* 0x0000001203697223 */ /* 0x040fe20000010069 */
[----:B------:R-:W-:Y:S01]  /*163a0*/  FSEL R188, R188, -INF , !P1 ;  /* 0xff800000bcbc7808 */ /* 0x000fe20004800000 */
[----:B------:R-:W-:Y:S01]  /*163b0*/  FFMA.FTZ R102, R3, R16, R102 ;  /* 0x0000001003667223 */ /* 0x000fe20000010066 */
[----:B------:R-:W-:-:S02]  /*163c0*/  ISETP.GE.AND P3, PT, R23, R60, PT ;  /* 0x0000003c1700720c */ /* 0x000fc40003f66270 */
[-C--:B------:R-:W-:Y:S02]  /*163d0*/  ISETP.GE.AND P1, PT, R21, R2.reuse, PT ;  /* 0x000000021500720c */ /* 0x080fe40003f26270 */
[C---:B------:R-:W-:Y:S02]  /*163e0*/  LOP3.LUT R17, R15.reuse, 0x68, RZ, 0xfc, !PT ;  /* 0x000000680f117812 */ /* 0x040fe400078efcff */
[----:B------:R-:W-:Y:S02]  /*163f0*/  LOP3.LUT R19, R15, 0x61, RZ, 0xfc, !PT ;  /* 0x000000610f137812 */ /* 0x000fe400078efcff */
[----:B------:R-:W-:Y:S02]  /*16400*/  FSEL R184, R107, -INF , !P3 ;  /* 0xff8000006bb87808 */ /* 0x000fe40005800000 */
[----:B------:R-:W-:Y:S02]  /*16410*/  FSEL R174, R100, -INF , !P1 ;  /* 0xff80000064ae7808 */ /* 0x000fe40004800000 */
[----:B------:R-:W-:-:S02]  /*16420*/  ISETP.GE.AND P3, PT, R17, R2, PT ;  /* 0x000000021100720c */ /* 0x000fc40003f66270 */
[----:B------:R-:W-:Y:S02]  /*16430*/  ISETP.GE.AND P1, PT, R17, R60, PT ;  /* 0x0000003c1100720c */ /* 0x000fe40003f26270 */
[----:B------:R-:W-:Y:S02]  /*16440*/  LOP3.LUT R13, R15, 0x69, RZ, 0xfc, !PT ;  /* 0x000000690f0d7812 */ /* 0x000fe400078efcff */
[----:B------:R-:W-:Y:S02]  /*16450*/  I2FP.F32.U32 R18, R19 ;  /* 0x0000001300127245 */ /* 0x000fe40000201000 */
[----:B------:R-:W-:Y:S02]  /*16460*/  I2FP.F32.U32 R17, R17 ;  /* 0x0000001100117245 */ /* 0x000fe40000201000 */
[----:B------:R-:W-:Y:S01]  /*16470*/  ISETP.GE.AND P2, PT, R23, R2, PT ;  /* 0x000000021700720c */ /* 0x000fe20003f46270 */
[CC--:B------:R-:W-:Y:S01]  /*16480*/  FFMA.FTZ R103, R3.reuse, R18.reuse, R103 ;  /* 0x0000001203677223 */ /* 0x0c0fe20000010067 */
[----:B------:R-:W-:Y:S01]  /*16490*/  FSEL R212, R104, -INF , !P5 ;  /* 0xff80000068d47808 */ /* 0x000fe20006800000 */
[C---:B------:R-:W-:Y:S01]  /*164a0*/  FFMA.FTZ R96, R3.reuse, R17, R96 ;  /* 0x0000001103607223 */ /* 0x040fe20000010060 */
[----:B------:R-:W-:Y:S01]  /*164b0*/  I2FP.F32.U32 R4, R13 ;  /* 0x0000000d00047245 */ /* 0x000fe20000201000 */
[----:B------:R-:W-:Y:S01]  /*164c0*/  FFMA.FTZ R101, R3, R18, R101 ;  /* 0x0000001203657223 */ /* 0x000fe20000010065 */
[----:B------:R-:W-:Y:S01]  /*164d0*/  ISETP.GE.AND P5, PT, R21, R60, PT ;  /* 0x0000003c1500720c */ /* 0x000fe20003fa6270 */
[----:B------:R-:W-:Y:S01]  /*164e0*/  FFMA.FTZ R98, R3, R17, R98 ;  /* 0x0000001103627223 */ /* 0x000fe20000010062 */
[----:B------:R-:W-:Y:S01]  /*164f0*/  LOP3.LUT R5, R15, 0x71, RZ, 0xfc, !PT ;  /* 0x000000710f057812 */ /* 0x000fe200078efcff */
[-C--:B------:R-:W-:Y:S01]  /*16500*/  FFMA.FTZ R97, R3, R4.reuse, R97 ;  /* 0x0000000403617223 */ /* 0x080fe20000010061 */
[----:B------:R-:W-:Y:S01]  /*16510*/  FSEL R192, R105, -INF , !P2 ;  /* 0xff80000069c07808 */ /* 0x000fe20005000000 */
[----:B------:R-:W-:Y:S01]  /*16520*/  FFMA.FTZ R99, R3, R4, R99 ;  /* 0x0000000403637223 */ /* 0x000fe20000010063 */
[----:B------:R-:W-:-:S02]  /*16530*/  ISETP.GE.AND P2, PT, R19, R60, PT ;  /* 0x0000003c1300720c */ /* 0x000fc40003f46270 */
[----:B------:R-:W-:Y:S02]  /*16540*/  LOP3.LUT R7, R15, 0x70, RZ, 0xfc, !PT ;  /* 0x000000700f077812 */ /* 0x000fe400078efcff */
[----:B------:R-:W-:Y:S02]  /*16550*/  FSEL R164, R102, -INF , !P5 ;  /* 0xff80000066a47808 */ /* 0x000fe40006800000 */
[----:B------:R-:W-:Y:S02]  /*16560*/  I2FP.F32.U32 R6, R5 ;  /* 0x0000000500067245 */ /* 0x000fe40000201000 */
[----:B------:R-:W-:Y:S02]  /*16570*/  ISETP.GE.AND P5, PT, R13, R2, PT ;  /* 0x000000020d00720c */ /* 0x000fe40003fa6270 */
[----:B------:R-:W-:Y:S01]  /*16580*/  FSEL R162, R103, -INF , !P2 ;  /* 0xff80000067a27808 */ /* 0x000fe20005000000 */
[CC--:B------:R-:W-:Y:S01]  /*16590*/  FFMA.FTZ R95, R3.reuse, R6.reuse, R95 ;  /* 0x00000006035f7223 */ /* 0x0c0fe2000001005f */
[----:B------:R-:W-:Y:S01]  /*165a0*/  FSEL R170, R96, -INF , !P3 ;  /* 0xff80000060aa7808 */ /* 0x000fe20005800000 */
[----:B------:R-:W-:Y:S01]  /*165b0*/  FFMA.FTZ R93, R3, R6, R93 ;  /* 0x00000006035d7223 */ /* 0x000fe2000001005d */
[----:B------:R-:W-:-:S02]  /*165c0*/  ISETP.GE.AND P2, PT, R7, R2, PT ;  /* 0x000000020700720c */ /* 0x000fc40003f46270 */
[----:B------:R-:W-:Y:S02]  /*165d0*/  ISETP.GE.AND P3, PT, R7, R60, PT ;  /* 0x0000003c0700720c */ /* 0x000fe40003f66270 */
        /* <DEDUP_REMOVED lines=23> */
[C---:B------:R-:W-:Y:S01]  /*16750*/  FFMA.FTZ R74, R3.reuse, R15, R74 ;  /* 0x0000000f034a7223 */ /* 0x040fe2000001004a */
[CC--:B------:R-:W-:Y:S01]  /*16760*/  FFMA.FTZ R89, R3.reuse, R4.reuse, R89 ;  /* 0x0000000403597223 */ /* 0x0c0fe20000010059 */
[----:B------:R-:W-:Y:S01]  /*16770*/  FFMA.FTZ R91, R3, R4, R91 ;  /* 0x00000004035b7223 */ /* 0x000fe2000001005b */
[C---:B------:R-:W-:Y:S02]  /*16780*/  ISETP.GE.AND P3, PT, R5.reuse, R2, PT ;  /* 0x000000020500720c */ /* 0x040fe40003f66270 */
[----:B------:R-:W-:Y:S02]  /*16790*/  ISETP.GE.AND P1, PT, R5, R60, PT ;  /* 0x0000003c0500720c */ /* 0x000fe40003f26270 */
[----:B------:R-:W-:-:S02]  /*167a0*/  FSEL R6, R6, -INF , !P4 ;  /* 0xff80000006067808 */ /* 0x000fc40006000000 */
        /* <DEDUP_REMOVED lines=15> */
.L_x_2666:
        /* <DEDUP_REMOVED lines=59> */
.L_x_2667:
        /* <DEDUP_REMOVED lines=108> */
.L_x_2665:
        /* <DEDUP_REMOVED lines=33> */
[----:B------:R-:W-:Y:S01]  /*17520*/  IADD3 R139, PT, PT, R63, R0, RZ ;  /* 0x000000003f8b7210 */ /* 0x000fe20007ffe0ff */
        /* <DEDUP_REMOVED lines=46> */
[----:B------:R-:W-:Y:S01]  /*17810*/  FFMA.FTZ R57, R58, UR4, -R153 ;  /* 0x000000043a397c23 */ /* 0x000fe20008010899 */
[--C-:B------:R-:W-:Y:S01]  /*17820*/  FFMA.FTZ R59, R64, UR4, -R147.reuse ;  /* 0x00000004403b7c23 */ /* 0x100fe20008010893 */
[----:B------:R-:W-:Y:S01]  /*17830*/  MUFU.EX2 R138, R138 ;  /* 0x0000008a008a7308 */ /* 0x000fe20000000800 */
[--C-:B------:R-:W-:Y:S01]  /*17840*/  FFMA.FTZ R56, R56, UR4, -R147.reuse ;  /* 0x0000000438387c23 */ /* 0x100fe20008010893 */
[----:B------:R-:W-:Y:S01]  /*17850*/  FFMA.FTZ R55, R120, UR4, -R147 ;  /* 0x0000000478377c23 */ /* 0x000fe20008010893 */
[----:B------:R-:W-:Y:S01]  /*17860*/  FFMA.FTZ R16, R110, UR4, -R153 ;  /* 0x000000046e107c23 */ /* 0x000fe20008010899 */
[----:B------:R-:W5:Y:S01]  /*17870*/  MUFU.EX2 R137, R137 ;  /* 0x0000008900897308 */ /* 0x000f620000000800 */
[----:B------:R-:W-:Y:S01]  /*17880*/  FFMA.FTZ R51, R52, UR4, -R147 ;  /* 0x0000000434337c23 */ /* 0x000fe20008010893 */
[--C-:B------:R-:W-:Y:S01]  /*17890*/  FFMA.FTZ R53, R54, UR4, -R153.reuse ;  /* 0x0000000436357c23 */ /* 0x100fe20008010899 */
[----:B------:R-:W-:Y:S01]  /*178a0*/  FFMA.FTZ R49, R246, UR4, -R153 ;  /* 0x00000004f6317c23 */ /* 0x000fe20008010899 */
[----:B------:R-:W-:Y:S01]  /*178b0*/  MUFU.EX2 R141, R141 ;  /* 0x0000008d008d7308 */ /* 0x000fe20000000800 */
[----:B------:R-:W-:Y:S01]  /*178c0*/  FFMA.FTZ R31, R240, UR4, -R147 ;  /* 0x00000004f01f7c23 */ /* 0x000fe20008010893 */
[----:B----4-:R-:W-:Y:S01]  /*178d0*/  F2FP.F16.F32.PACK_AB R116, R142, R143 ;  /* 0x0000008f8e74723e */ /* 0x010fe200000000ff */
[--C-:B------:R-:W-:Y:S01]  /*178e0*/  FFMA.FTZ R242, R242, UR4, -R153.reuse ;  /* 0x00000004f2f27c23 */ /* 0x100fe20008010899 */
[----:B------:R-:W4:Y:S01]  /*178f0*/  MUFU.EX2 R140, R140 ;  /* 0x0000008c008c7308 */ /* 0x000f220000000800 */
[--C-:B------:R-:W-:Y:S01]  /*17900*/  FFMA.FTZ R244, R244, UR4, -R153.reuse ;  /* 0x00000004f4f47c23 */ /* 0x100fe20008010899 */
[--C-:B------:R-:W-:Y:S01]  /*17910*/  FFMA.FTZ R155, R178, UR4, -R153.reuse ;  /* 0x00000004b29b7c23 */ /* 0x100fe20008010899 */
[--C-:B------:R-:W-:Y:S01]  /*17920*/  FFMA.FTZ R178, R236, UR4, -R153.reuse ;  /* 0x00000004ecb27c23 */ /* 0x100fe20008010899 */
[----:B------:R-:W-:Y:S01]  /*17930*/  MUFU.EX2 R136, R136 ;  /* 0x0000008800887308 */ /* 0x000fe20000000800 */
[----:B------:R-:W-:Y:S01]  /*17940*/  FFMA.FTZ R157, R176, UR4, -R153 ;  /* 0x00000004b09d7c23 */ /* 0x000fe20008010899 */
[----:B-----5:R-:W-:Y:S01]  /*17950*/  F2FP.F16.F32.PACK_AB R118, R137, R138 ;  /* 0x0000008a8976723e */ /* 0x020fe200000000ff */
[--C-:B------:R-:W-:Y:S01]  /*17960*/  FFMA.FTZ R161, R180, UR4, -R147.reuse ;  /* 0x00000004b4a17c23 */ /* 0x100fe20008010893 */
[----:B------:R-:W5:Y:S01]  /*17970*/  MUFU.EX2 R67, R67 ;  /* 0x0000004300437308 */ /* 0x000f620000000800 */
[--C-:B------:R-:W-:Y:S01]  /*17980*/  FFMA.FTZ R159, R230, UR4, -R147.reuse ;  /* 0x00000004e69f7c23 */ /* 0x100fe20008010893 */
[----:B------:R-:W-:Y:S01]  /*17990*/  FFMA.FTZ R182, R182, UR4, -R147 ;  /* 0x00000004b6b67c23 */ /* 0x000fe20008010893 */
[----:B------:R-:W-:Y:S01]  /*179a0*/  FFMA.FTZ R234, R234, UR4, -R153 ;  /* 0x00000004eaea7c23 */ /* 0x000fe20008010899 */
[----:B------:R-:W-:Y:S01]  /*179b0*/  MUFU.EX2 R66, R66 ;  /* 0x0000004200427308 */ /* 0x000fe20000000800 */
[----:B------:R-:W-:Y:S01]  /*179c0*/  FFMA.FTZ R232, R232, UR4, -R147 ;  /* 0x00000004e8e87c23 */ /* 0x000fe20008010893 */
[----:B----4-:R-:W-:Y:S01]  /*179d0*/  F2FP.F16.F32.PACK_AB R117, R140, R141 ;  /* 0x0000008d8c75723e */ /* 0x010fe200000000ff */
[--C-:B------:R-:W-:Y:S01]  /*179e0*/  FFMA.FTZ R194, R194, UR4, -R153.reuse ;  /* 0x00000004c2c27c23 */ /* 0x100fe20008010899 */
[----:B------:R-:W4:Y:S01]  /*179f0*/  MUFU.EX2 R65, R65 ;  /* 0x0000004100417308 */ /* 0x000f220000000800 */
[--C-:B------:R-:W-:Y:S01]  /*17a00*/  FFMA.FTZ R163, R228, UR4, -R153.reuse ;  /* 0x00000004e4a37c23 */ /* 0x100fe20008010899 */
[----:B------:R-:W-:Y:S01]  /*17a10*/  FFMA.FTZ R165, R202, UR4, -R153 ;  /* 0x00000004caa57c23 */ /* 0x000fe20008010899 */
[--C-:B------:R-:W-:Y:S01]  /*17a20*/  FFMA.FTZ R167, R224, UR4, -R147.reuse ;  /* 0x00000004e0a77c23 */ /* 0x100fe20008010893 */
[----:B------:R1:W-:Y:S01]  /*17a30*/  MUFU.EX2 R58, R16 ;  /* 0x00000010003a7308 */ /* 0x0003e20000000800 */
[----:B------:R-:W-:Y:S01]  /*17a40*/  FFMA.FTZ R169, R218, UR4, -R147 ;  /* 0x00000004daa97c23 */ /* 0x000fe20008010893 */
[----:B-----5:R-:W-:Y:S01]  /*17a50*/  F2FP.F16.F32.PACK_AB R119, R67, R136 ;  /* 0x000000884377723e */ /* 0x020fe200000000ff */
[----:B------:R-:W-:Y:S01]  /*17a60*/  FFMA.FTZ R226, R226, UR4, -R153 ;  /* 0x00000004e2e27c23 */ /* 0x000fe20008010899 */
[----:B------:R-:W-:Y:S01]  /*17a70*/  MUFU.EX2 R57, R57 ;  /* 0x0000003900397308 */ /* 0x000fe20000000800 */
[----:B------:R-:W-:Y:S01]  /*17a80*/  FFMA.FTZ R222, R222, UR4, -R147 ;  /* 0x00000004dede7c23 */ /* 0x000fe20008010893 */
[--C-:B------:R-:W-:Y:S01]  /*17a90*/  FFMA.FTZ R171, R216, UR4, -R153.reuse ;  /* 0x00000004d8ab7c23 */ /* 0x100fe20008010899 */
[----:B------:R-:W-:Y:S01]  /*17aa0*/  FFMA.FTZ R173, R212, UR4, -R153 ;  /* 0x00000004d4ad7c23 */ /* 0x000fe20008010899 */
[----:B------:R5:W-:Y:S01]  /*17ab0*/  MUFU.EX2 R64, R30 ;  /* 0x0000001e00407308 */ /* 0x000be20000000800 */
[C---:B------:R-:W-:Y:S01]  /*17ac0*/  HMMA.16816.F32 R84, R116.reuse, R88, RZ ;  /* 0x000000587454723c */ /* 0x040fe200000018ff */
[----:B------:R-:W-:Y:S01]  /*17ad0*/  FFMA.FTZ R175, R190, UR4, -R147 ;  /* 0x00000004beaf7c23 */ /* 0x000fe20008010893 */
[--C-:B------:R-:W-:Y:S01]  /*17ae0*/  FFMA.FTZ R214, R214, UR4, -R153.reuse ;  /* 0x00000004d6d67c23 */ /* 0x100fe20008010899 */
[----:B------:R-:W3:Y:S01]  /*17af0*/  MUFU.EX2 R59, R59 ;  /* 0x0000003b003b7308 */ /* 0x000ee20000000800 */
[----:B------:R-:W-:Y:S01]  /*17b00*/  FFMA.FTZ R192, R192, UR4, -R153 ;  /* 0x00000004c0c07c23 */ /* 0x000fe20008010899 */
[----:B-1----:R-:W1:Y:S01]  /*17b10*/  LDSM.16.MT88.4 R16, [R50+0x10800] ;  /* 0x010800003210783b */ /* 0x002e620000004200 */
[----:B------:R-:W-:Y:S01]  /*17b20*/  FFMA.FTZ R188, R188, UR4, -R147 ;  /* 0x00000004bcbc7c23 */ /* 0x000fe20008010893 */
[----:B------:R-:W-:Y:S01]  /*17b30*/  MUFU.EX2 R56, R56 ;  /* 0x0000003800387308 */ /* 0x000fe20000000800 */
[C---:B------:R-:W-:Y:S01]  /*17b40*/  HMMA.16816.F32 R88, R116.reuse, R90, RZ ;  /* 0x0000005a7458723c */ /* 0x040fe200000018ff */
[----:B------:R-:W-:Y:S01]  /*17b50*/  FFMA.FTZ R177, R172, UR4, -R153 ;  /* 0x00000004acb17c23 */ /* 0x000fe20008010899 */
[--C-:B------:R-:W-:Y:S01]  /*17b60*/  FFMA.FTZ R179, R162, UR4, -R147.reuse ;  /* 0x00000004a2b37c23 */ /* 0x100fe20008010893 */
[----:B------:R-:W3:Y:S01]  /*17b70*/  MUFU.EX2 R55, R55 ;  /* 0x0000003700377308 */ /* 0x000ee20000000800 */
[--C-:B------:R-:W-:Y:S01]  /*17b80*/  FFMA.FTZ R181, R158, UR4, -R147.reuse ;  /* 0x000000049eb57c23 */ /* 0x100fe20008010893 */
[--C-:B-----5:R-:W-:Y:S01]  /*17b90*/  FFMA.FTZ R30, R238, UR4, -R147.reuse ;  /* 0x00000004ee1e7c23 */ /* 0x120fe20008010893 */
[----:B------:R-:W-:Y:S01]  /*17ba0*/  FFMA.FTZ R160, R160, UR4, -R147 ;  /* 0x00000004a0a07c23 */ /* 0x000fe20008010893 */
[----:B------:R-:W-:Y:S01]  /*17bb0*/  MUFU.EX2 R54, R242 ;  /* 0x000000f200367308 */ /* 0x000fe20000000800 */
[----:B------:R-:W-:Y:S01]  /*17bc0*/  HMMA.16816.F32 R68, R116, R72, RZ ;  /* 0x000000487444723c */ /* 0x000fe200000018ff */
[----:B------:R-:W-:Y:S01]  /*17bd0*/  FFMA.FTZ R221, R151, UR4, -R153 ;  /* 0x0000000497dd7c23 */ /* 0x000fe20008010899 */
[----:B------:R-:W-:Y:S01]  /*17be0*/  FADD.FTZ R143, R143, R142 ;  /* 0x0000008e8f8f7221 */ /* 0x000fe20000010000 */
[----:B------:R-:W5:Y:S01]  /*17bf0*/  MUFU.EX2 R53, R53 ;  /* 0x0000003500357308 */ /* 0x000f620000000800 */
[----:B------:R-:W-:-:S02]  /*17c00*/  FADD.FTZ R141, R141, R140 ;  /* 0x0000008c8d8d7221 */ /* 0x000fc40000010000 */
[----:B------:R-:W-:Y:S01]  /*17c10*/  FADD.FTZ R138, R138, R143 ;  /* 0x0000008f8a8a7221 */ /* 0x000fe20000010000 */
[----:B------:R-:W-:Y:S01]  /*17c20*/  MUFU.EX2 R49, R49 ;  /* 0x0000003100317308 */ /* 0x000fe20000000800 */
[C---:B------:R-:W-:Y:S01]  /*17c30*/  HMMA.16816.F32 R100, R116.reuse, R104, RZ ;  /* 0x000000687464723c */ /* 0x040fe200000018ff */
[----:B------:R-:W-:Y:S01]  /*17c40*/  FADD.FTZ R136, R136, R141 ;  /* 0x0000008d88887221 */ /* 0x000fe20000010000 */
[----:B------:R-:W-:Y:S01]  /*17c50*/  FADD.FTZ R137, R137, R138 ;  /* 0x0000008a89897221 */ /* 0x000fe20000010000 */
[----:B------:R-:W-:Y:S02]  /*17c60*/  MUFU.EX2 R51, R51 ;  /* 0x0000003300337308 */ /* 0x000fe40000000800 */
[----:B------:R-:W-:Y:S02]  /*17c70*/  FADD.FTZ R67, R67, R136 ;  /* 0x0000008843437221 */ /* 0x000fe40000010000 */
        /* <DEDUP_REMOVED lines=31> */
[C---:B--2---:R-:W-:Y:S01]  /*17e70*/  HMMA.16816.F32 R120, R116.reuse, R4, RZ ;  /* 0x000000047478723c */ /* 0x044fe200000018ff */
[----:B----4-:R-:W-:Y:S01]  /*17e80*/  F2FP.F16.F32.PACK_AB R4, R65, R66 ;  /* 0x000000424104723e */ /* 0x010fe200000000ff */
[----:B------:R-:W-:Y:S01]  /*17e90*/  FADD.FTZ R66, R66, R137 ;  /* 0x0000008942427221 */ /* 0x000fe20000010000 */
[----:B---3--:R-:W-:Y:S01]  /*17ea0*/  F2FP.F16.F32.PACK_AB R5, R59, R64 ;  /* 0x000000403b05723e */ /* 0x008fe200000000ff */
[----:B------:R-:W-:Y:S01]  /*17eb0*/  MUFU.EX2 R177, R177 ;  /* 0x000000b100b17308 */ /* 0x000fe20000000800 */
[----:B------:R-:W-:Y:S01]  /*17ec0*/  FADD.FTZ R64, R64, R67 ;  /* 0x0000004340407221 */ /* 0x000fe20000010000 */
[----:B------:R-:W-:Y:S01]  /*17ed0*/  FADD.FTZ R65, R65, R66 ;  /* 0x0000004241417221 */ /* 0x000fe20000010000 */
[----:B-----5:R-:W-:Y:S01]  /*17ee0*/  MOV R214, 0xffffffff ;  /* 0xffffffff00d67802 */ /* 0x020fe20000000f00 */
        /* <DEDUP_REMOVED lines=14> */
[----:B------:R-:W2:Y:S07]  /*17fd0*/  LDSM.16.MT88.4 R12, [R10+0x10800] ;  /* 0x010800000a0c783b */ /* 0x000eae0000004200 */
[C---:B------:R-:W-:Y:S08]  /*17fe0*/  HMMA.16816.F32 R68, R4.reuse, R40, R68 ;  /* 0x000000280444723c */ /* 0x040ff00000001844 */
[C---:B------:R-:W-:Y:S01]  /*17ff0*/  HMMA.16816.F32 R72, R4.reuse, R42, R72 ;  /* 0x0000002a0448723c */ /* 0x040fe20000001848 */
[----:B------:R-:W3:Y:S07]  /*18000*/  LDSM.16.MT88.4 R40, [R149+0xd000] ;  /* 0x00d000009528783b */ /* 0x000eee0000004200 */
[----:B-1----:R-:W-:Y:S01]  /*18010*/  HMMA.16816.F32 R108, R4, R16, R108 ;  /* 0x00000010046c723c */ /* 0x002fe2000000186c */
[----:B------:R-:W-:-:S02]  /*18020*/  FFMA.FTZ R16, R48, UR4, -R147 ;  /* 0x0000000430107c23 */ /* 0x000fc40008010893 */
[----:B------:R-:W-:Y:S04]  /*18030*/  MUFU.EX2 R48, R244 ;  /* 0x000000f400307308 */ /* 0x000fe80000000800 */
[----:B------:R1:W4:Y:S01]  /*18040*/  MUFU.EX2 R52, R16 ;  /* 0x0000001000347308 */ /* 0x0003220000000800 */
[C---:B------:R-:W-:Y:S08]  /*18050*/  HMMA.16816.F32 R112, R4.reuse, R18, R112 ;  /* 0x000000120470723c */ /* 0x040ff00000001870 */
[C---:B------:R-:W-:Y:S01]  /*18060*/  HMMA.16816.F32 R92, R4.reuse, R20, R92 ;  /* 0x00000014045c723c */ /* 0x040fe2000000185c */
[----:B-1----:R-:W1:Y:S07]  /*18070*/  LDSM.16.MT88.4 R16, [R139+0x11000] ;  /* 0x011000008b10783b */ /* 0x002e6e0000004200 */
        /* <DEDUP_REMOVED lines=15> */
[----:B----4-:R-:W-:Y:S02]  /*18170*/  F2FP.F16.F32.PACK_AB R5, R51, R52 ;  /* 0x000000343305723e */ /* 0x010fe400000000ff */
        /* <DEDUP_REMOVED lines=238> */
[----:B------:R-:W-:-:S04]  /*19060*/  DEPBAR.LE SB0, 0x0 ;  /* 0x000080000000791a */ /* 0x000fc80000000000 */
[----:B------:R-:W-:-:S04]  /*19070*/  UISETP.NE.U32.AND UP0, UPT, UR12, URZ, UPT ;  /* 0x000000ff0c00728c */ /* 0x000fc8000bf05070 */
[----:B------:R-:W-:Y:S01]  /*19080*/  UISETP.NE.AND.EX UP0, UPT, UR13, URZ, UPT, UP0 ;  /* 0x000000ff0d00728c */ /* 0x000fe2000bf05300 */
[----:B------:R-:W-:Y:S08]  /*19090*/  BAR.SYNC.DEFER_BLOCKING 0x0 ;  /* 0x0000000000007b1d */ /* 0x000ff00000010000 */
[----:B------:R-:W-:Y:S05]  /*190a0*/  BRA.U !UP0, `(.L_x_2669) ;  /* 0x0000000108f47547 */ /* 0x000fea000b800000 */
[----:B------:R-:W1:Y:S01]  /*190b0*/  LDC R10, c[0x0][0x4f0] ;  /* 0x00013c00ff0a7b82 */ /* 0x000e620000000800 */
[----:B------:R-:W-:Y:S01]  /*190c0*/  IADD3 R7, PT, PT, R62, -0x100, RZ ;  /* 0xffffff003e077810 */ /* 0x000fe20007ffe0ff */
[----:B------:R-:W2:Y:S03]  /*190d0*/  LDCU.64 UR8, c[0x0][0x3a8] ;  /* 0x00007500ff0877ac */ /* 0x000ea60008000a00 */
        /* <DEDUP_REMOVED lines=38> */
[----:B------:R-:W-:-:S04]  /*19340*/  SEL R5, R5, R0, !P2 ;  /* 0x0000000005057207 */ /* 0x000fc80005000000 */
[----:B------:R-:W3:Y:S01]  /*19350*/  LDG.E R7, desc[UR6][R14.64] ;  /* 0x000000060e077981 */ /* 0x000ee2000c1e1900 */
[----:B------:R-:W-:-:S05]  /*19360*/  IMAD.WIDE R12, R5, 0x4, R210 ;  /* 0x00000004050c7825 */ /* 0x000fca00078e02d2 */
        /* <DEDUP_REMOVED lines=17> */
.L_x_2669:
[----:B------:R-:W-:Y:S01]  /*19480*/  UMOV UR4, URZ ;  /* 0x000000ff00047c82 */ /* 0x000fe20008000000 */
[----:B------:R-:W-:Y:S01]  /*19490*/  IMAD.SHL.U32 R0, R28, 0x80, RZ ;  /* 0x000000801c007824 */ /* 0x000fe200078e00ff */
[----:B------:R-:W-:-:S05]  /*194a0*/  IADD3 R4, P1, PT, RZ, -UR4, RZ ;  /* 0x80000004ff047c10 */ /* 0x000fca000ff3e0ff */
[----:B------:R-:W-:-:S05]  /*194b0*/  IMAD.X R0, RZ, RZ, ~R0, P1 ;  /* 0x000000ffff007224 */ /* 0x000fca00008e0e00 */
[----:B------:R-:W-:-:S04]  /*194c0*/  SHF.R.S64 R5, R4, 0x1f, R0 ;  /* 0x0000001f04057819 */ /* 0x000fc80000001000 */
[----:B------:R-:W-:-:S04]  /*194d0*/  IADD3 R208, P1, PT, R5, R208, RZ ;  /* 0x000000d005d07210 */ /* 0x000fc80007f3e0ff */
[----:B------:R-:W-:-:S09]  /*194e0*/  LEA.HI.X.SX32 R209, R0, R209, 0x1, P1 ;  /* 0x000000d100d17211 */ /* 0x000fd200008f0eff */
.L_x_2670:
        /* <DEDUP_REMOVED lines=11> */
[----:B------:R-:W-:Y:S02]  /*195a0*/  LOP3.LUT R7, R7, 0x1c0, R8, 0xf8, !PT ;  /* 0x000001c007077812 */ /* 0x000fe400078ef808 */
[----:B------:R-:W-:Y:S01]  /*195b0*/  LOP3.LUT R199, R199, 0x7c00, RZ, 0xc0, !PT ;  /* 0x00007c00c7c77812 */ /* 0x000fe200078ec0ff */
[----:B------:R-:W-:Y:S01]  /*195c0*/  IMAD.X R17, R15, 0x1, R28, P1 ;  /* 0x000000010f117824 */ /* 0x000fe200008e061c */
[----:B-1----:R-:W-:Y:S02]  /*195d0*/  ISETP.GE.AND P4, PT, R196, UR4, PT ;  /* 0x00000004c4007c0c */ /* 0x002fe4000bf86270 */
[----:B------:R-:W-:Y:S02]  /*195e0*/  ISETP.GE.AND P3, PT, R9, UR4, PT ;  /* 0x0000000409007c0c */ /* 0x000fe4000bf66270 */
[----:B------:R-:W-:Y:S02]  /*195f0*/  IADD3 R12, P1, PT, R16, R5, RZ ;  /* 0x00000005100c7210 */ /* 0x000fe40007f3e0ff */
[----:B------:R-:W-:-:S02]  /*19600*/  LOP3.LUT R9, R63, R199, RZ, 0xfc, !PT ;  /* 0x000000c73f097212 */ /* 0x000fc400078efcff */
[----:B------:R-:W-:Y:S01]  /*19610*/  LOP3.LUT R0, R7, R196, RZ, 0x3c, !PT ;  /* 0x000000c407007212 */ /* 0x000fe200078e3cff */
[--C-:B------:R-:W-:Y:S01]  /*19620*/  IMAD.X R13, R17, 0x1, R28.reuse, P1 ;  /* 0x00000001110d7824 */ /* 0x100fe200008e061c */
[-C--:B------:R-:W-:Y:S02]  /*19630*/  IADD3 R10, P1, PT, R12, R5.reuse, RZ ;  /* 0x000000050c0a7210 */ /* 0x080fe40007f3e0ff */
[----:B------:R-:W-:Y:S01]  /*19640*/  LOP3.LUT R9, R9, R0, RZ, 0xfc, !PT ;  /* 0x0000000009097212 */ /* 0x000fe200078efcff */
[----:B------:R-:W-:Y:S01]  /*19650*/  @!PT LDS RZ, [RZ] ;  /* 0x00000000fffff984 */ /* 0x000fe20000000800 */
[----:B------:R-:W-:Y:S01]  /*19660*/  @!PT LDS RZ, [RZ] ;  /* 0x00000000fffff984 */ /* 0x000fe20000000800 */
[----:B------:R-:W-:Y:S01]  /*19670*/  @!PT LDS RZ, [RZ] ;  /* 0x00000000fffff984 */ /* 0x000fe20000000800 */
[----:B------:R-:W-:Y:S01]  /*19680*/  @!P4 LDGSTS.E.BYPASS.LTC128B.128 [R213+0xc000], desc[UR6][R208.64] ;  /* 0x0c000000d0d5cfae */ /* 0x000fe2000b981a06 */
[----:B------:R-:W-:Y:S01]  /*19690*/  SEL R184, R200, 0xffffffe0, !P6 ;  /* 0xffffffe0c8b87807 */ /* 0x000fe20007000000 */
[----:B------:R-:W-:Y:S01]  /*196a0*/  IMAD.X R11, R13, 0x1, R28, P1 ;  /* 0x000000010d0b7824 */ /* 0x000fe200008e061c */
[-C--:B------:R-:W-:Y:S01]  /*196b0*/  IADD3 R6, P1, PT, R10, R5.reuse, RZ ;  /* 0x000000050a067210 */ /* 0x080fe20007f3e0ff */
[----:B------:R-:W-:Y:S01]  /*196c0*/  @P4 STS.128 [R213+0xc000], RZ ;  /* 0x00c000ffd5004388 */ /* 0x000fe20000000c00 */
[----:B------:R-:W-:Y:S01]  /*196d0*/  LEA R193, R9, UR5, 0x1 ;  /* 0x0000000509c17c11 */ /* 0x000fe2000f8e08ff */
[----:B------:R-:W-:Y:S01]  /*196e0*/  IMAD.IADD R188, R185, 0x1, R184 ;  /* 0x00000001b9bc7824 */ /* 0x000fe200078e02b8 */
[----:B------:R-:W-:Y:S01]  /*196f0*/  IADD3 R4, P2, PT, R6, R5, RZ ;  /* 0x0000000506047210 */ /* 0x000fe20007f5e0ff */
[----:B------:R-:W-:Y:S01]  /*19700*/  @!PT LDS RZ, [RZ] ;  /* 0x00000000fffff984 */ /* 0x000fe20000000800 */
[----:B------:R-:W-:Y:S01]  /*19710*/  @!PT LDS RZ, [RZ] ;  /* 0x00000000fffff984 */ /* 0x000fe20000000800 */
[----:B------:R-:W-:Y:S01]  /*19720*/  @!PT LDS RZ, [RZ] ;  /* 0x00000000fffff984 */ /* 0x000fe20000000800 */
[----:B------:R-:W-:Y:S01]  /*19730*/  @!P3 LDGSTS.E.BYPASS.LTC128B.128 [R213+0x10000], desc[UR6][R208.64+0x80] ;  /* 0x10000080d0d5bfae */ /* 0x000fe2000b981a06 */
[----:B------:R-:W-:-:S02]  /*19740*/  IMAD.X R7, R11, 0x1, R28, P1 ;  /* 0x000000010b077824 */ /* 0x000fc400008e061c */
[----:B------:R-:W-:Y:S01]  /*19750*/  IADD3 R8, P1, PT, R4, R5, RZ ;  /* 0x0000000504087210 */ /* 0x000fe20007f3e0ff */
[----:B------:R-:W-:Y:S01]  /*19760*/  @P3 STS.128 [R213+0x10000], RZ ;  /* 0x010000ffd5003388 */ /* 0x000fe20000000c00 */
[----:B------:R-:W-:Y:S02]  /*19770*/  IMAD.X R5, R7, 0x1, R28, P2 ;  /* 0x0000000107057824 */ /* 0x000fe400010e061c */
[----:B------:R-:W-:Y:S01]  /*19780*/  IMAD.IADD R190, R193, 0x1, R184 ;  /* 0x00000001c1be7824 */ /* 0x000fe200078e02b8 */
[----:B------:R-:W-:Y:S01]  /*19790*/  @!PT LDS RZ, [RZ] ;  /* 0x00000000fffff984 */ /* 0x000fe20000000800 */
[----:B------:R-:W-:Y:S01]  /*197a0*/  @!PT LDS RZ, [RZ] ;  /* 0x00000000fffff984 */ /* 0x000fe20000000800 */
[----:B------:R-:W-:Y:S01]  /*197b0*/  @!PT LDS RZ, [RZ] ;  /* 0x00000000fffff984 */ /* 0x000fe20000000800 */
[----:B------:R-:W-:Y:S01]  /*197c0*/  @!P4 LDGSTS.E.BYPASS.LTC128B.128 [R213+0xc800], desc[UR6][R14.64] ;  /* 0x0c8000000ed5cfae */ /* 0x000fe2000b981a06 */
[----:B------:R-:W-:Y:S02]  /*197d0*/  IMAD.X R9, R5, 0x1, R28, P1 ;  /* 0x0000000105097824 */ /* 0x000fe400008e061c */
[--C-:B------:R-:W-:Y:S01]  /*197e0*/  IMAD.IADD R191, R193, 0x1, R168.reuse ;  /* 0x00000001c1bf7824 */ /* 0x100fe200078e02a8 */
[----:B------:R-:W-:Y:S01]  /*197f0*/  @P4 STS.128 [R213+0xc800], RZ ;  /* 0x00c800ffd5004388 */ /* 0x000fe20000000c00 */
[----:B------:R-:W-:-:S02]  /*19800*/  IMAD.IADD R185, R185, 0x1, R168 ;  /* 0x00000001b9b97824 */ /* 0x000fc400078e02a8 */
        /* <DEDUP_REMOVED lines=67> */
[----:B-1----:R-:W-:Y:S04]  /*19c40*/  LDSM.16.M88.4 R12, [R193] ;  /* 0x00000000c10c783b */ /* 0x002fe80000000200 */
[----:B------:R-:W1:Y:S04]  /*19c50*/  LDSM.16.M88.4 R140, [R187+UR5+0x4000] ;  /* 0x00400005bb8c783b */ /* 0x000e680008000200 */
[----:B------:R-:W4:Y:S04]  /*19c60*/  LDSM.16.M88.4 R64, [R187+UR5+0x4800] ;  /* 0x00480005bb40783b */ /* 0x000f280008000200 */
[----:B------:R-:W5:Y:S04]  /*19c70*/  LDSM.16.M88.4 R52, [R187+UR5+0x5000] ;  /* 0x00500005bb34783b */ /* 0x000f680008000200 */
[----:B------:R-:W5:Y:S04]  /*19c80*/  LDSM.16.M88.4 R44, [R187+UR5+0x5800] ;  /* 0x00580005bb2c783b */ /* 0x000f680008000200 */
[----:B------:R-:W5:Y:S04]  /*19c90*/  LDSM.16.M88.4 R36, [R187+UR5+0x6000] ;  /* 0x00600005bb24783b */ /* 0x000f680008000200 */
[----:B------:R-:W5:Y:S04]  /*19ca0*/  LDSM.16.M88.4 R28, [R187+UR5+0x6800] ;  /* 0x00680005bb1c783b */ /* 0x000f680008000200 */
[----:B------:R-:W5:Y:S04]  /*19cb0*/  LDSM.16.M88.4 R20, [R187+UR5+0x7000] ;  /* 0x00700005bb14783b */ /* 0x000f680008000200 */
[----:B------:R-:W5:Y:S04]  /*19cc0*/  LDSM.16.M88.4 R152, [R187+UR5+0x7800] ;  /* 0x00780005bb98783b */ /* 0x000f680008000200 */
[----:B--2---:R-:W-:Y:S04]  /*19cd0*/  LDSM.16.M88.4 R4, [R190] ;  /* 0x00000000be04783b */ /* 0x004fe80000000200 */
[----:B------:R-:W2:Y:S04]  /*19ce0*/  LDSM.16.M88.4 R148, [R188+0x4000] ;  /* 0x00400000bc94783b */ /* 0x000ea80000000200 */
[----:B---3--:R-:W3:Y:S01]  /*19cf0*/  LDSM.16.M88.4 R8, [R188+0x4800] ;  /* 0x00480000bc08783b */ /* 0x008ee20000000200 */
[C---:B-1----:R-:W-:Y:S03]  /*19d00*/  HMMA.16816.F32 R144, R12.reuse, R140, RZ ;  /* 0x0000008c0c90723c */ /* 0x042fe600000018ff */
[----:B------:R-:W1:Y:S04]  /*19d10*/  LDSM.16.M88.4 R164, [R188+0x5000] ;  /* 0x00500000bca4783b */ /* 0x000e680000000200 */
[----:B------:R-:W1:Y:S01]  /*19d20*/  LDSM.16.M88.4 R160, [R188+0x5800] ;  /* 0x00580000bca0783b */ /* 0x000e620000000200 */
        /* <DEDUP_REMOVED lines=8> */
[----:B------:R-:W0:Y:S01]  /*19db0*/  LDGDEPBAR ;  /* 0x00000000000079af */ /* 0x000e220000000000 */
        /* <DEDUP_REMOVED lines=12> */
[----:B------:R-:W5:Y:S07]  /*19e80*/  LDSM.16.M88.4 R152, [R188+0x6800] ;  /* 0x00680000bc98783b */ /* 0x000f6e0000000200 */
        /* <DEDUP_REMOVED lines=15> */
[C---:B-----5:R-:W-:Y:S08]  /*19f80*/  HMMA.16816.F32 R32, R4.reuse, R152, R32 ;  /* 0x000000980420723c */ /* 0x060ff00000001820 */
[C---:B------:R-:W-:Y:S01]  /*19f90*/  HMMA.16816.F32 R28, R4.reuse, R154, R28 ;  /* 0x0000009a041c723c */ /* 0x040fe2000000181c */
[----:B------:R-:W1:Y:S07]  /*19fa0*/  LDSM.16.M88.4 R152, [R185+0x7000] ;  /* 0x00700000b998783b */ /* 0x000e6e0000000200 */
[C---:B--2---:R-:W-:Y:S08]  /*19fb0*/  HMMA.16816.F32 R24, R4.reuse, R148, R24 ;  /* 0x000000940418723c */ /* 0x044ff00000001818 */
[C---:B------:R-:W-:Y:S01]  /*19fc0*/  HMMA.16816.F32 R20, R4.reuse, R150, R20 ;  /* 0x000000960414723c */ /* 0x040fe20000001814 */
[----:B------:R-:W-:Y:S07]  /*19fd0*/  LDSM.16.M88.4 R148, [R185+0x7800] ;  /* 0x00780000b994783b */ /* 0x000fee0000000200 */
[C---:B---3--:R-:W-:Y:S08]  /*19fe0*/  HMMA.16816.F32 R16, R4.reuse, R8, R16 ;  /* 0x000000080410723c */ /* 0x048ff00000001810 */
[----:B------:R-:W-:Y:S01]  /*19ff0*/  HMMA.16816.F32 R12, R4, R10, R12 ;  /* 0x0000000a040c723c */ /* 0x000fe2000000180c */
[----:B------:R-:W-:Y:S04]  /*1a000*/  LDSM.16.M88.4 R8, [R189] ;  /* 0x00000000bd08783b */ /* 0x000fe80000000200 */
[----:B------:R-:W2:Y:S03]  /*1a010*/  LDSM.16.M88.4 R4, [R186+0x4000] ;  /* 0x00400000ba04783b */ /* 0x000ea60000000200 */
[C---:B------:R-:W-:Y:S08]  /*1a020*/  HMMA.16816.F32 R144, R180.reuse, R176, R144 ;  /* 0x000000b0b490723c */ /* 0x040ff00000001890 */
[C---:B------:R-:W-:Y:S01]  /*1a030*/  HMMA.16816.F32 R140, R180.reuse, R178, R140 ;  /* 0x000000b2b48c723c */ /* 0x040fe2000000188c */
[----:B------:R-:W-:Y:S07]  /*1a040*/  LDSM.16.M88.4 R176, [R188+0x9800] ;  /* 0x00980000bcb0783b */ /* 0x000fee0000000200 */
[C---:B------:R-:W-:Y:S08]  /*1a050*/  HMMA.16816.F32 R136, R180.reuse, R172, R136 ;  /* 0x000000acb488723c */ /* 0x040ff00000001888 */
[C---:B------:R-:W-:Y:S01]  /*1a060*/  HMMA.16816.F32 R64, R180.reuse, R174, R64 ;  /* 0x000000aeb440723c */ /* 0x040fe20000001840 */
[----:B------:R-:W3:Y:S07]  /*1a070*/  LDSM.16.M88.4 R172, [R186+0x4800] ;  /* 0x00480000baac783b */ /* 0x000eee0000000200 */
[----:B-1----:R-:W-:Y:S08]  /*1a080*/  HMMA.16816.F32 R24, R180, R152, R24 ;  /* 0x00000098b418723c */ /* 0x002ff00000001818 */
[C---:B--2---:R-:W-:Y:S08]  /*1a090*/  HMMA.16816.F32 R144, R8.reuse, R4, R144 ;  /* 0x000000040890723c */ /* 0x044ff00000001890 */
[----:B------:R-:W-:Y:S01]  /*1a0a0*/  HMMA.16816.F32 R140, R8, R6, R140 ;  /* 0x00000006088c723c */ /* 0x000fe2000000188c */
[----:B------:R-:W1:Y:S07]  /*1a0b0*/  LDSM.16.M88.4 R4, [R186+0x7000] ;  /* 0x00700000ba04783b */ /* 0x000e6e0000000200 */
        /* <DEDUP_REMOVED lines=13> */
[----:B------:R-:W5:Y:S07]  /*1a190*/  LDSM.16.M88.4 R160, [R186+0x6800] ;  /* 0x00680000baa0783b */ /* 0x000f6e0000000200 */
        /* <DEDUP_REMOVED lines=8> */
[----:B------:R-:W3:Y:S04]  /*1a220*/  LDSM.16.M88.4 R168, [R187+UR5+0x8000] ;  /* 0x00800005bba8783b */ /* 0x000ee80008000200 */
[----:B------:R-:W-:Y:S03]  /*1a230*/  LDSM.16.M88.4 R180, [R188+0xb000] ;  /* 0x00b00000bcb4783b */ /* 0x000fe60000000200 */
[C---:B--2---:R-:W-:Y:S08]  /*1a240*/  HMMA.16816.F32 R48, R8.reuse, R156, R48 ;  /* 0x0000009c0830723c */ /* 0x044ff00000001830 */
[C---:B------:R-:W-:Y:S08]  /*1a250*/  HMMA.16816.F32 R56, R8.reuse, R152, R56 ;  /* 0x000000980838723c */ /* 0x040ff00000001838 */
[C---:B------:R-:W-:Y:S01]  /*1a260*/  HMMA.16816.F32 R52, R8.reuse, R154, R52 ;  /* 0x0000009a0834723c */ /* 0x040fe20000001834 */
[----:B------:R-:W2:Y:S07]  /*1a270*/  LDSM.16.M88.4 R152, [R187+UR5+0x8800] ;  /* 0x00880005bb98783b */ /* 0x000eae0008000200 */
        /* <DEDUP_REMOVED lines=8> */
[C---:B------:R-:W-:Y:S08]  /*1a300*/  HMMA.16816.F32 R16, R8.reuse, R164, R16 ;  /* 0x000000a40810723c */ /* 0x040ff00000001810 */
[----:B------:R-:W-:Y:S01]  /*1a310*/  HMMA.16816.F32 R12, R8, R166, R12 ;  /* 0x000000a6080c723c */ /* 0x000fe2000000180c */
[----:B------:R-:W5:Y:S04]  /*1a320*/  LDSM.16.M88.4 R8, [R187+UR5+0xa000] ;  /* 0x00a00005bb08783b */ /* 0x000f680008000200 */
[----:B------:R-:W-:Y:S03]  /*1a330*/  LDSM.16.M88.4 R164, [R187+UR5+0xb800] ;  /* 0x00b80005bba4783b */ /* 0x000fe60008000200 */
[C---:B-1----:R-:W-:Y:S08]  /*1a340*/  HMMA.16816.F32 R56, R172.reuse, R4, R56 ;  /* 0x00000004ac38723c */ /* 0x042ff00000001838 */
[C---:B------:R-:W-:Y:S01]  /*1a350*/  HMMA.16816.F32 R52, R172.reuse, R6, R52 ;  /* 0x00000006ac34723c */ /* 0x040fe20000001834 */
[----:B------:R-:W1:Y:S07]  /*1a360*/  LDSM.16.M88.4 R4, [R188+0x8000] ;  /* 0x00800000bc04783b */ /* 0x000e6e0000000200 */
[C---:B---3--:R-:W-:Y:S08]  /*1a370*/  HMMA.16816.F32 R144, R172.reuse, R168, R144 ;  /* 0x000000a8ac90723c */ /* 0x048ff00000001890 */
[C---:B------:R-:W-:Y:S01]  /*1a380*/  HMMA.16816.F32 R140, R172.reuse, R170, R140 ;  /* 0x000000aaac8c723c */ /* 0x040fe2000000188c */
[----:B------:R-:W-:Y:S07]  /*1a390*/  LDSM.16.M88.4 R168, [R188+0x8800] ;  /* 0x00880000bca8783b */ /* 0x000fee0000000200 */
[C---:B--2---:R-:W-:Y:S08]  /*1a3a0*/  HMMA.16816.F32 R136, R172.reuse, R152, R136 ;  /* 0x00000098ac88723c */ /* 0x044ff00000001888 */
[C---:B------:R-:W-:Y:S01]  /*1a3b0*/  HMMA.16816.F32 R64, R172.reuse, R154, R64 ;  /* 0x0000009aac40723c */ /* 0x040fe20000001840 */
[----:B------:R-:W2:Y:S07]  /*1a3c0*/  LDSM.16.M88.4 R152, [R187+UR5+0xb000] ;  /* 0x00b00005bb98783b */ /* 0x000eae0008000200 */
        /* <DEDUP_REMOVED lines=8> */
[----:B------:R-:W5:Y:S07]  /*1a450*/  LDSM.16.M88.4 R8, [R188+0xa800] ;  /* 0x00a80000bc08783b */ /* 0x000f6e0000000200 */
        /* <DEDUP_REMOVED lines=8> */
[----:B------:R-:W2:Y:S04]  /*1a4e0*/  LDSM.16.M88.4 R164, [R191+0x2000] ;  /* 0x00200000bfa4783b */ /* 0x000ea80000000200 */
[----:B------:R-:W-:Y:S03]  /*1a4f0*/  LDSM.16.M88.4 R172, [R186+0xb800] ;  /* 0x00b80000baac783b */ /* 0x000fe60000000200 */
        /* <DEDUP_REMOVED lines=10> */
[C---:B------:R-:W-:Y:S08]  /*1a5a0*/  HMMA.16816.F32 R44, R160.reuse, R178, R44 ;  /* 0x000000b2a02c723c */ /* 0x040ff0000000182c */
[C---:B-----5:R-:W-:Y:S08]  /*1a5b0*/  HMMA.16816.F32 R32, R160.reuse, R8, R32 ;  /* 0x00000008a020723c */ /* 0x060ff00000001820 */
[C---:B------:R-:W-:Y:S01]  /*1a5c0*/  HMMA.16816.F32 R28, R160.reuse, R10, R28 ;  /* 0x0000000aa01c723c */ /* 0x040fe2000000181c */
[----:B------:R-:W5:Y:S07]  /*1a5d0*/  LDSM.16.M88.4 R8, [R185+0x9000] ;  /* 0x00900000b908783b */ /* 0x000f6e0000000200 */
[C---:B------:R-:W-:Y:S08]  /*1a5e0*/  HMMA.16816.F32 R24, R160.reuse, R180, R24 ;  /* 0x000000b4a018723c */ /* 0x040ff00000001818 */
[C---:B------:R-:W-:Y:S08]  /*1a5f0*/  HMMA.16816.F32 R20, R160.reuse, R182, R20 ;  /* 0x000000b6a014723c */ /* 0x040ff00000001814 */
[C---:B-1----:R-:W-:Y:S08]  /*1a600*/  HMMA.16816.F32 R16, R160.reuse, R4, R16 ;  /* 0x00000004a010723c */ /* 0x042ff00000001810 */
[----:B------:R-:W-:Y:S01]  /*1a610*/  HMMA.16816.F32 R160, R160, R6, R12 ;  /* 0x00000006a0a0723c */ /* 0x000fe2000000180c */
[----:B------:R-:W-:Y:S04]  /*1a620*/  LDSM.16.M88.4 R12, [R189+0x2000] ;  /* 0x00200000bd0c783b */ /* 0x000fe80000000200 */
[----:B------:R-:W1:Y:S03]  /*1a630*/  LDSM.16.M88.4 R4, [R186+0x8000] ;  /* 0x00800000ba04783b */ /* 0x000e660000000200 */
[C---:B--2---:R-:W-:Y:S08]  /*1a640*/  HMMA.16816.F32 R144, R164.reuse, R152, R144 ;  /* 0x00000098a490723c */ /* 0x044ff00000001890 */
[C---:B------:R-:W-:Y:S01]  /*1a650*/  HMMA.16816.F32 R140, R164.reuse, R154, R140 ;  /* 0x0000009aa48c723c */ /* 0x040fe2000000188c */
[----:B------:R-:W2:Y:S07]  /*1a660*/  LDSM.16.M88.4 R152, [R185+0xa000] ;  /* 0x00a00000b998783b */ /* 0x000eae0000000200 */
[C---:B---3--:R-:W-:Y:S08]  /*1a670*/  HMMA.16816.F32 R160, R164.reuse, R158, R160 ;  /* 0x0000009ea4a0723c */ /* 0x048ff000000018a0 */
[----:B----4-:R-:W-:Y:S01]  /*1a680*/  HMMA.16816.F32 R136, R164, R148, R136 ;  /* 0x00000094a488723c */ /* 0x010fe20000001888 */
[----:B------:R-:W-:-:S02]  /*1a690*/  IMAD.SHL.U32 R148, R197, 0x2, RZ ;  /* 0x00000002c5947824 */ /* 0x000fc400078e00ff */
[----:B------:R-:W-:-:S03]  /*1a6a0*/  IMAD.SHL.U32 R149, R61, 0x80, RZ ;  /* 0x000000803d957824 */ /* 0x000fc600078e00ff */
[----:B------:R-:W-:Y:S02]  /*1a6b0*/  LOP3.LUT R148, R148, 0x6, RZ, 0xc0, !PT ;  /* 0x0000000694947812 */ /* 0x000fe400078ec0ff */
[----:B-----5:R-:W-:Y:S02]  /*1a6c0*/  HMMA.16816.F32 R56, R164, R8, R56 ;  /* 0x00000008a438723c */ /* 0x020fe40000001838 */
[----:B------:R-:W-:-:S05]  /*1a6d0*/  LOP3.LUT R149, R149, R148, RZ, 0xfc, !PT ;  /* 0x0000009495957212 */ /* 0x000fca00078efcff */
[C---:B------:R-:W-:Y:S01]  /*1a6e0*/  VIADD R159, R149.reuse, 0xffffff08 ;  /* 0xffffff08959f7836 */ /* 0x040fe20000000000 */
[----:B------:R-:W-:Y:S01]  /*1a6f0*/  HMMA.16816.F32 R52, R164, R10, R52 ;  /* 0x0000000aa434723c */ /* 0x000fe20000001834 */
[----:B------:R-:W3:Y:S07]  /*1a700*/  LDSM.16.M88.4 R8, [R186+0x8800] ;  /* 0x00880000ba08783b */ /* 0x000eee0000000200 */
[----:B-1----:R-:W-:Y:S01]  /*1a710*/  HMMA.16816.F32 R144, R12, R4, R144 ;  /* 0x000000040c90723c */ /* 0x002fe20000001890 */
[----:B------:R-:W-:-:S05]  /*1a720*/  VIADD R5, R149, 0xffffff00 ;  /* 0xffffff0095057836 */ /* 0x000fca0000000000 */
[----:B------:R-:W-:Y:S02]  /*1a730*/  I2FP.F32.U32 R4, R5 ;  /* 0x0000000500047245 */ /* 0x000fe40000201000 */
[----:B------:R-:W-:Y:S01]  /*1a740*/  HMMA.16816.F32 R160, R12, R174, R160 ;  /* 0x000000ae0ca0723c */ /* 0x000fe200000018a0 */
[C---:B------:R-:W-:Y:S02]  /*1a750*/  ISETP.GE.AND P2, PT, R5.reuse, R2, PT ;  /* 0x000000020500720c */ /* 0x040fe40003f46270 */
[----:B------:R-:W-:-:S05]  /*1a760*/  ISETP.GE.AND P1, PT, R5, R60, PT ;  /* 0x0000003c0500720c */ /* 0x000fca0003f26270 */
[----:B------:R-:W-:Y:S03]  /*1a770*/  HMMA.16816.F32 R140, R12, R6, R140 ;  /* 0x000000060c8c723c */ /* 0x000fe6000000188c */
[CC--:B------:R-:W-:Y:S01]  /*1a780*/  FFMA.FTZ R144, R3.reuse, R4.reuse, R144 ;  /* 0x0000000403907223 */ /* 0x0c0fe20000010090 */
[----:B------:R-:W-:Y:S02]  /*1a790*/  FFMA.FTZ R146, R3, R4, R146 ;  /* 0x0000000403927223 */ /* 0x000fe40000010092 */
[----:B------:R-:W1:Y:S02]  /*1a7a0*/  LDSM.16.M88.4 R4, [R186+0x9000] ;  /* 0x00900000ba04783b */ /* 0x000e640000000200 */
[----:B--2---:R-:W-:Y:S01]  /*1a7b0*/  HMMA.16816.F32 R40, R164, R152, R40 ;  /* 0x00000098a428723c */ /* 0x004fe20000001828 */
[----:B------:R-:W-:-:S05]  /*1a7c0*/  VIADD R153, R149, 0xffffff78 ;  /* 0xffffff7895997836 */ /* 0x000fca0000000000 */
[----:B------:R-:W-:Y:S02]  /*1a7d0*/  I2FP.F32.U32 R152, R153 ;  /* 0x0000009900987245 */ /* 0x000fe40000201000 */
[----:B------:R-:W-:Y:S01]  /*1a7e0*/  HMMA.16816.F32 R64, R164, R150, R64 ;  /* 0x00000096a440723c */ /* 0x000fe20000001840 */
[----:B------:R-:W-:Y:S02]  /*1a7f0*/  FSEL R151, R144, -INF , !P2 ;  /* 0xff80000090977808 */ /* 0x000fe40005000000 */
[----:B------:R-:W-:Y:S01]  /*1a800*/  ISETP.GE.AND P5, PT, R153, R2, PT ;  /* 0x000000029900720c */ /* 0x000fe20003fa6270 */
[----:B------:R-:W-:Y:S01]  /*1a810*/  FFMA.FTZ R144, R3, R152, R160 ;  /* 0x0000009803907223 */ /* 0x000fe200000100a0 */
[----:B------:R-:W-:Y:S01]  /*1a820*/  ISETP.GE.AND P2, PT, R153, R60, PT ;  /* 0x0000003c9900720c */ /* 0x000fe20003f46270 */
[C---:B------:R-:W-:Y:S01]  /*1a830*/  VIADD R153, R149.reuse, 0xffffff01 ;  /* 0xffffff0195997836 */ /* 0x040fe20000000000 */
[----:B------:R-:W-:Y:S01]  /*1a840*/  FSEL R150, R146, -INF , !P1 ;  /* 0xff80000092967808 */ /* 0x000fe20004800000 */
[----:B---3--:R-:W-:Y:S01]  /*1a850*/  HMMA.16816.F32 R136, R12, R8, R136 ;  /* 0x000000080c88723c */ /* 0x008fe20000001888 */
[----:B------:R-:W-:Y:S01]  /*1a860*/  FSEL R144, R144, -INF , !P5 ;  /* 0xff80000090907808 */ /* 0x000fe20006800000 */
[----:B------:R-:W-:Y:S01]  /*1a870*/  VIADD R9, R149, 0xffffff10 ;  /* 0xffffff1095097836 */ /* 0x000fe20000000000 */
[----:B------:R-:W-:Y:S01]  /*1a880*/  ISETP.GE.AND P1, PT, R153, R2, PT ;  /* 0x000000029900720c */ /* 0x000fe20003f26270 */
[----:B------:R-:W-:Y:S01]  /*1a890*/  FFMA.FTZ R162, R3, R152, R162 ;  /* 0x0000009803a27223 */ /* 0x000fe200000100a2 */
[----:B------:R-:W-:-:S02]  /*1a8a0*/  I2FP.F32.U32 R146, R153 ;  /* 0x0000009900927245 */ /* 0x000fc40000201000 */
[----:B------:R-:W-:Y:S01]  /*1a8b0*/  ISETP.GE.AND P5, PT, R153, R60, PT ;  /* 0x0000003c9900720c */ /* 0x000fe20003fa6270 */
[----:B------:R-:W-:Y:S01]  /*1a8c0*/  VIADD R153, R149, 0xffffff09 ;  /* 0xffffff0995997836 */ /* 0x000fe20000000000 */
[----:B------:R-:W-:Y:S01]  /*1a8d0*/  HMMA.16816.F32 R36, R164, R154, R36 ;  /* 0x0000009aa424723c */ /* 0x000fe20000001824 */
[CC--:B------:R-:W-:Y:S01]  /*1a8e0*/  FFMA.FTZ R147, R3.reuse, R146.reuse, R147 ;  /* 0x0000009203937223 */ /* 0x0c0fe20000010093 */
[----:B------:R-:W-:Y:S01]  /*1a8f0*/  FFMA.FTZ R229, R3, R146, R145 ;  /* 0x0000009203e57223 */ /* 0x000fe20000010091 */
[----:B------:R-:W-:Y:S02]  /*1a900*/  I2FP.F32.U32 R155, R159 ;  /* 0x0000009f009b7245 */ /* 0x000fe40000201000 */
[----:B------:R-:W-:Y:S02]  /*1a910*/  I2FP.F32.U32 R8, R153 ;  /* 0x0000009900087245 */ /* 0x000fe40000201000 */
[----:B------:R-:W-:Y:S01]  /*1a920*/  FSEL R228, R147, -INF , !P5 ;  /* 0xff80000093e47808 */ /* 0x000fe20006800000 */
[C---:B------:R-:W-:Y:S01]  /*1a930*/  HMMA.16816.F32 R64, R12.reuse, R10, R64 ;  /* 0x0000000a0c40723c */ /* 0x040fe20000001840 */
[----:B------:R-:W-:Y:S01]  /*1a940*/  ISETP.GE.AND P5, PT, R153, R2, PT ;  /* 0x000000029900720c */ /* 0x000fe20003fa6270 */
[----:B------:R-:W-:Y:S01]  /*1a950*/  FFMA.FTZ R141, R3, R8, R141 ;  /* 0x00000008038d7223 */ /* 0x000fe2000001008d */
[----:B------:R-:W-:Y:S01]  /*1a960*/  FSEL R229, R229, -INF , !P1 ;  /* 0xff800000e5e57808 */ /* 0x000fe20004800000 */
[----:B------:R-:W-:Y:S01]  /*1a970*/  FFMA.FTZ R142, R3, R155, R142 ;  /* 0x0000009b038e7223 */ /* 0x000fe2000001008e */
[----:B------:R-:W-:Y:S01]  /*1a980*/  ISETP.GE.AND P1, PT, R159, R60, PT ;  /* 0x0000003c9f00720c */ /* 0x000fe20003f26270 */
[----:B------:R-:W-:Y:S01]  /*1a990*/  FFMA.FTZ R230, R3, R8, R143 ;  /* 0x0000000803e67223 */ /* 0x000fe2000001008f */
[----:B------:R-:W-:Y:S01]  /*1a9a0*/  FSEL R231, R141, -INF , !P5 ;  /* 0xff8000008de77808 */ /* 0x000fe20006800000 */
[C---:B------:R-:W-:Y:S01]  /*1a9b0*/  VIADD R147, R149.reuse, 0xffffff11 ;  /* 0xffffff1195937836 */ /* 0x040fe20000000000 */
[----:B------:R-:W-:Y:S01]  /*1a9c0*/  I2FP.F32.U32 R141, R9 ;  /* 0x00000009008d7245 */ /* 0x000fe20000201000 */
[----:B------:R-:W-:Y:S01]  /*1a9d0*/  VIADD R143, R149, 0xffffff18 ;  /* 0xffffff18958f7836 */ /* 0x000fe20000000000 */
[----:B------:R-:W-:Y:S01]  /*1a9e0*/  FSEL R226, R142, -INF , !P1 ;  /* 0xff8000008ee27808 */ /* 0x000fe20004800000 */
[----:B-1----:R-:W-:Y:S01]  /*1a9f0*/  HMMA.16816.F32 R56, R12, R4, R56 ;  /* 0x000000040c38723c */ /* 0x002fe20000001838 */
[----:B------:R-:W-:Y:S01]  /*1aa00*/  ISETP.GE.AND P1, PT, R9, R2, PT ;  /* 0x000000020900720c */ /* 0x000fe20003f26270 */
[-C--:B------:R-:W-:Y:S01]  /*1aa10*/  FFMA.FTZ R217, R3, R141.reuse, R136 ;  /* 0x0000008d03d97223 */ /* 0x080fe20000010088 */
[----:B------:R-:W-:Y:S01]  /*1aa20*/  ISETP.GE.AND P5, PT, R9, R60, PT ;  /* 0x0000003c0900720c */ /* 0x000fe20003fa6270 */
[----:B------:R-:W-:Y:S01]  /*1aa30*/  FFMA.FTZ R138, R3, R141, R138 ;  /* 0x0000008d038a7223 */ /* 0x000fe2000001008a */
[----:B------:R-:W1:Y:S01]  /*1aa40*/  LDSM.16.M88.4 R8, [R186+0x9800] ;  /* 0x00980000ba08783b */ /* 0x000e620000000200 */
[----:B------:R-:W-:Y:S01]  /*1aa50*/  I2FP.F32.U32 R136, R147 ;  /* 0x0000009300887245 */ /* 0x000fe20000201000 */
[----:B------:R-:W-:Y:S01]  /*1aa60*/  VIADD R5, R149, 0xffffff19 ;  /* 0xffffff1995057836 */ /* 0x000fe20000000000 */
[----:B------:R-:W-:Y:S01]  /*1aa70*/  I2FP.F32.U32 R4, R143 ;  /* 0x0000008f00047245 */ /* 0x000fe20000201000 */
[----:B------:R-:W-:Y:S01]  /*1aa80*/  FFMA.FTZ R140, R3, R155, R140 ;  /* 0x0000009b038c7223 */ /* 0x000fe2000001008c */
        /* <DEDUP_REMOVED lines=12> */
[-C--:B------:R-:W-:Y:S01]  /*1ab50*/  FFMA.FTZ R65, R3, R64.reuse, R65 ;  /* 0x0000004003417223 */ /* 0x080fe20000010041 */
[----:B------:R-:W-:Y:S01]  /*1ab60*/  FSEL R225, R225, -INF , !P5 ;  /* 0xff800000e1e17808 */ /* 0x000fe20006800000 */
[----:B------:R-:W-:Y:S01]  /*1ab70*/  FFMA.FTZ R67, R3, R64, R67 ;  /* 0x0000004003437223 */ /* 0x000fe20000010043 */
[-C--:B------:R-:W-:Y:S01]  /*1ab80*/  ISETP.GE.AND P2, PT, R159, R2.reuse, PT ;  /* 0x000000029f00720c */ /* 0x080fe20003f46270 */
[----:B------:R-:W-:Y:S01]  /*1ab90*/  HMMA.16816.F32 R52, R12, R6, R52 ;  /* 0x000000060c34723c */ /* 0x000fe20000001834 */
[C---:B------:R-:W-:Y:S02]  /*1aba0*/  ISETP.GE.AND P1, PT, R5.reuse, R2, PT ;  /* 0x000000020500720c */ /* 0x040fe40003f26270 */
[----:B------:R-:W-:Y:S01]  /*1abb0*/  ISETP.GE.AND P5, PT, R5, R60, PT ;  /* 0x0000003c0500720c */ /* 0x000fe20003fa6270 */
[----:B------:R-:W-:Y:S01]  /*1abc0*/  VIADD R5, R149, 0xffffff20 ;  /* 0xffffff2095057836 */ /* 0x000fe20000000000 */
[----:B------:R-:W-:-:S02]  /*1abd0*/  FSEL R233, R140, -INF , !P2 ;  /* 0xff8000008ce97808 */ /* 0x000fc40005000000 */
[----:B------:R-:W-:Y:S01]  /*1abe0*/  ISETP.GE.AND P2, PT, R153, R60, PT ;  /* 0x0000003c9900720c */ /* 0x000fe20003f46270 */
[----:B------:R-:W-:Y:S01]  /*1abf0*/  HMMA.16816.F32 R44, R164, R170, R44 ;  /* 0x000000aaa42c723c */ /* 0x000fe2000000182c */
[----:B------:R-:W-:Y:S01]  /*1ac00*/  I2FP.F32.U32 R64, R5 ;  /* 0x0000000500407245 */ /* 0x000fe20000201000 */
[----:B------:R-:W2:Y:S01]  /*1ac10*/  LDSM.16.M88.4 R152, [R185+0xa800] ;  /* 0x00a80000b998783b */ /* 0x000ea20000000200 */
[----:B------:R-:W-:Y:S01]  /*1ac20*/  FSEL R223, R65, -INF , !P1 ;  /* 0xff80000041df7808 */ /* 0x000fe20004800000 */
[----:B------:R-:W-:Y:S01]  /*1ac30*/  VIADD R65, R149, 0xffffff21 ;  /* 0xffffff2195417836 */ /* 0x000fe20000000000 */
[----:B------:R-:W-:Y:S01]  /*1ac40*/  FSEL R230, R230, -INF , !P2 ;  /* 0xff800000e6e67808 */ /* 0x000fe20005000000 */
[----:B------:R-:W-:Y:S01]  /*1ac50*/  FFMA.FTZ R195, R3, R64, R56 ;  /* 0x0000004003c37223 */ /* 0x000fe20000010038 */
[----:B------:R-:W-:Y:S01]  /*1ac60*/  ISETP.GE.AND P2, PT, R147, R2, PT ;  /* 0x000000029300720c */ /* 0x000fe20003f46270 */
[----:B------:R-:W-:Y:S01]  /*1ac70*/  FFMA.FTZ R216, R3, R64, R58 ;  /* 0x0000004003d87223 */ /* 0x000fe2000001003a */
[----:B------:R-:W-:Y:S01]  /*1ac80*/  I2FP.F32.U32 R56, R65 ;  /* 0x0000004100387245 */ /* 0x000fe20000201000 */
[----:B-1----:R-:W-:Y:S01]  /*1ac90*/  HMMA.16816.F32 R48, R12, R8, R48 ;  /* 0x000000080c30723c */ /* 0x002fe20000001830 */
[----:B------:R-:W-:Y:S01]  /*1aca0*/  FSEL R227, R137, -INF , !P2 ;  /* 0xff80000089e37808 */ /* 0x000fe20005000000 */
[----:B------:R-:W-:Y:S01]  /*1acb0*/  VIADD R9, R149, 0xffffff28 ;  /* 0xffffff2895097836 */ /* 0x000fe20000000000 */
[----:B------:R-:W-:Y:S01]  /*1acc0*/  ISETP.GE.AND P2, PT, R143, R60, PT ;  /* 0x0000003c8f00720c */ /* 0x000fe20003f46270 */
[CC--:B------:R-:W-:Y:S01]  /*1acd0*/  FFMA.FTZ R215, R3.reuse, R56.reuse, R57 ;  /* 0x0000003803d77223 */ /* 0x0c0fe20000010039 */
[----:B------:R-:W-:Y:S01]  /*1ace0*/  FFMA.FTZ R214, R3, R56, R59 ;  /* 0x0000003803d67223 */ /* 0x000fe2000001003b */
[C---:B------:R-:W-:Y:S01]  /*1acf0*/  ISETP.GE.AND P1, PT, R5.reuse, R60, PT ;  /* 0x0000003c0500720c */ /* 0x040fe20003f26270 */
[----:B------:R-:W1:Y:S01]  /*1ad00*/  LDSM.16.M88.4 R56, [R186+0xa000] ;  /* 0x00a00000ba38783b */ /* 0x000e620000000200 */
[----:B------:R-:W-:Y:S01]  /*1ad10*/  FSEL R220, R66, -INF , !P2 ;  /* 0xff80000042dc7808 */ /* 0x000fe20005000000 */
[----:B------:R-:W-:Y:S01]  /*1ad20*/  HMMA.16816.F32 R16, R164, R156, R16 ;  /* 0x0000009ca410723c */ /* 0x000fe20000001810 */
[----:B------:R-:W-:-:S02]  /*1ad30*/  ISETP.GE.AND P2, PT, R5, R2, PT ;  /* 0x000000020500720c */ /* 0x000fc40003f46270 */
[----:B------:R-:W3:Y:S01]  /*1ad40*/  LDSM.16.M88.4 R4, [R185+0xb000] ;  /* 0x00b00000b904783b */ /* 0x000ee20000000200 */
[----:B------:R-:W-:Y:S02]  /*1ad50*/  FSEL R224, R67, -INF , !P5 ;  /* 0xff80000043e07808 */ /* 0x000fe40006800000 */
[----:B------:R-:W-:Y:S02]  /*1ad60*/  FSEL R195, R195, -INF , !P2 ;  /* 0xff800000c3c37808 */ /* 0x000fe40005000000 */
[C---:B------:R-:W-:Y:S01]  /*1ad70*/  ISETP.GE.AND P5, PT, R65.reuse, R2, PT ;  /* 0x000000024100720c */ /* 0x040fe20003fa6270 */
[----:B------:R-:W-:Y:S01]  /*1ad80*/  HMMA.16816.F32 R44, R12, R10, R44 ;  /* 0x0000000a0c2c723c */ /* 0x000fe2000000182c */
[----:B------:R-:W-:Y:S01]  /*1ad90*/  ISETP.GE.AND P2, PT, R65, R60, PT ;  /* 0x0000003c4100720c */ /* 0x000fe20003f46270 */
[----:B------:R-:W-:Y:S01]  /*1ada0*/  VIADD R65, R149, 0xffffff29 ;  /* 0xffffff2995417836 */ /* 0x000fe20000000000 */
[----:B------:R-:W-:Y:S02]  /*1adb0*/  I2FP.F32.U32 R64, R9 ;  /* 0x0000000900407245 */ /* 0x000fe40000201000 */
[----:B------:R-:W-:-:S02]  /*1adc0*/  FSEL R216, R216, -INF , !P1 ;  /* 0xff800000d8d87808 */ /* 0x000fc40004800000 */
[----:B------:R-:W-:Y:S01]  /*1add0*/  I2FP.F32.U32 R8, R65 ;  /* 0x0000004100087245 */ /* 0x000fe20000201000 */
[-C--:B------:R-:W-:Y:S01]  /*1ade0*/  FFMA.FTZ R52, R3, R64.reuse, R52 ;  /* 0x0000004003347223 */ /* 0x080fe20000010034 */
[----:B------:R-:W-:Y:S01]  /*1adf0*/  FSEL R215, R215, -INF , !P5 ;  /* 0xff800000d7d77808 */ /* 0x000fe20006800000 */
[----:B------:R-:W-:Y:S01]  /*1ae00*/  FFMA.FTZ R54, R3, R64, R54 ;  /* 0x0000004003367223 */ /* 0x000fe20000010036 */
[----:B------:R-:W-:Y:S01]  /*1ae10*/  ISETP.GE.AND P1, PT, R9, R2, PT ;  /* 0x000000020900720c */ /* 0x000fe20003f26270 */
[----:B------:R-:W-:Y:S01]  /*1ae20*/  FFMA.FTZ R53, R3, R8, R53 ;  /* 0x0000000803357223 */ /* 0x000fe20000010035 */
[----:B------:R-:W-:Y:S01]  /*1ae30*/  ISETP.GE.AND P5, PT, R9, R60, PT ;  /* 0x0000003c0900720c */ /* 0x000fe20003fa6270 */
[----:B------:R-:W-:Y:S01]  /*1ae40*/  VIADD R9, R149, 0xffffff30 ;  /* 0xffffff3095097836 */ /* 0x000fe20000000000 */
[----:B------:R-:W-:Y:S01]  /*1ae50*/  FSEL R214, R214, -INF , !P2 ;  /* 0xff800000d6d67808 */ /* 0x000fe20005000000 */
[----:B------:R-:W-:Y:S01]  /*1ae60*/  FFMA.FTZ R55, R3, R8, R55 ;  /* 0x0000000803377223 */ /* 0x000fe20000010037 */
[----:B------:R-:W-:Y:S01]  /*1ae70*/  ISETP.GE.AND P2, PT, R65, R2, PT ;  /* 0x000000024100720c */ /* 0x000fe20003f46270 */
[----:B--2---:R-:W-:Y:S01]  /*1ae80*/  HMMA.16816.F32 R32, R164, R152, R32 ;  /* 0x00000098a420723c */ /* 0x004fe20000001820 */
[----:B------:R-:W-:-:S02]  /*1ae90*/  FSEL R203, R52, -INF , !P1 ;  /* 0xff80000034cb7808 */ /* 0x000fc40004800000 */
[----:B------:R-:W-:Y:S02]  /*1aea0*/  FSEL R212, R54, -INF , !P5 ;  /* 0xff80000036d47808 */ /* 0x000fe40006800000 */
[----:B------:R-:W-:Y:S01]  /*1aeb0*/  FSEL R201, R53, -INF , !P2 ;  /* 0xff80000035c97808 */ /* 0x000fe20005000000 */
[----:B------:R-:W-:Y:S01]  /*1aec0*/  VIADD R53, R149, 0xffffff31 ;  /* 0xffffff3195357836 */ /* 0x000fe20000000000 */
[C---:B------:R-:W-:Y:S01]  /*1aed0*/  ISETP.GE.AND P5, PT, R9.reuse, R2, PT ;  /* 0x000000020900720c */ /* 0x040fe20003fa6270 */
[----:B------:R-:W-:Y:S01]  /*1aee0*/  HMMA.16816.F32 R28, R164, R154, R28 ;  /* 0x0000009aa41c723c */ /* 0x000fe2000000181c */
[----:B------:R-:W-:Y:S02]  /*1aef0*/  I2FP.F32.U32 R52, R9 ;  /* 0x0000000900347245 */ /* 0x000fe40000201000 */
[----:B------:R-:W-:Y:S02]  /*1af00*/  ISETP.GE.AND P2, PT, R9, R60, PT ;  /* 0x0000003c0900720c */ /* 0x000fe40003f46270 */
[----:B------:R-:W2:Y:S01]  /*1af10*/  LDSM.16.M88.4 R8, [R186+0xa800] ;  /* 0x00a80000ba08783b */ /* 0x000ea20000000200 */
[----:B------:R-:W-:Y:S01]  /*1af20*/  FFMA.FTZ R179, R3, R52, R48 ;  /* 0x0000003403b37223 */ /* 0x000fe20000010030 */
[----:B------:R-:W-:Y:S01]  /*1af30*/  ISETP.GE.AND P1, PT, R65, R60, PT ;  /* 0x0000003c4100720c */ /* 0x000fe20003f26270 */
[----:B-1----:R-:W-:Y:S01]  /*1af40*/  HMMA.16816.F32 R40, R12, R56, R40 ;  /* 0x000000380c28723c */ /* 0x002fe20000001828 */
[----:B------:R-:W-:Y:S01]  /*1af50*/  I2FP.F32.U32 R48, R53 ;  /* 0x0000003500307245 */ /* 0x000fe20000201000 */
[----:B------:R-:W-:Y:S01]  /*1af60*/  FFMA.FTZ R50, R3, R52, R50 ;  /* 0x0000003403327223 */ /* 0x000fe20000010032 */
[----:B------:R-:W-:-:S02]  /*1af70*/  FSEL R178, R55, -INF , !P1 ;  /* 0xff80000037b27808 */ /* 0x000fc40004800000 */
[----:B------:R-:W-:Y:S01]  /*1af80*/  FSEL R179, R179, -INF , !P5 ;  /* 0xff800000b3b37808 */ /* 0x000fe20006800000 */
[----:B------:R-:W-:Y:S01]  /*1af90*/  FFMA.FTZ R183, R3, R48, R49 ;  /* 0x0000003003b77223 */ /* 0x000fe20000010031 */
[C---:B------:R-:W-:Y:S01]  /*1afa0*/  ISETP.GE.AND P1, PT, R53.reuse, R2, PT ;  /* 0x000000023500720c */ /* 0x040fe20003f26270 */
[----:B---3--:R-:W-:Y:S01]  /*1afb0*/  HMMA.16816.F32 R24, R164, R4, R24 ;  /* 0x00000004a418723c */ /* 0x008fe20000001818 */
[----:B------:R-:W-:Y:S01]  /*1afc0*/  ISETP.GE.AND P5, PT, R53, R60, PT ;  /* 0x0000003c3500720c */ /* 0x000fe20003fa6270 */
[C---:B------:R-:W-:Y:S01]  /*1afd0*/  VIADD R53, R149.reuse, 0xffffff38 ;  /* 0xffffff3895357836 */ /* 0x040fe20000000000 */
[----:B------:R-:W-:Y:S01]  /*1afe0*/  FSEL R194, R50, -INF , !P2 ;  /* 0xff80000032c27808 */ /* 0x000fe20005000000 */
[----:B------:R-:W-:Y:S02]  /*1aff0*/  VIADD R5, R149, 0xffffff39 ;  /* 0xffffff3995057836 */ /* 0x000fe40000000000 */
[----:B------:R-:W-:Y:S01]  /*1b000*/  FFMA.FTZ R51, R3, R48, R51 ;  /* 0x0000003003337223 */ /* 0x000fe20000010033 */
[----:B------:R-:W-:-:S02]  /*1b010*/  FSEL R183, R183, -INF , !P1 ;  /* 0xff800000b7b77808 */ /* 0x000fc40004800000 */
[----:B------:R-:W-:Y:S01]  /*1b020*/  I2FP.F32.U32 R49, R53 ;  /* 0x0000003500317245 */ /* 0x000fe20000201000 */
[----:B------:R-:W-:Y:S01]  /*1b030*/  HMMA.16816.F32 R36, R12, R58, R36 ;  /* 0x0000003a0c24723c */ /* 0x000fe20000001824 */
        /* <DEDUP_REMOVED lines=11> */
[----:B------:R-:W-:Y:S01]  /*1b0f0*/  ISETP.GE.AND P2, PT, R5, R60, PT ;  /* 0x0000003c0500720c */ /* 0x000fe20003f46270 */
[----:B------:R-:W-:Y:S01]  /*1b100*/  VIADD R7, R149, 0xffffff50 ;  /* 0xffffff5095077836 */ /* 0x000fe20000000000 */
[----:B------:R-:W-:-:S02]  /*1b110*/  I2FP.F32.U32 R5, R49 ;  /* 0x0000003100057245 */ /* 0x000fc40000201000 */
[----:B------:R-:W-:Y:S02]  /*1b120*/  ISETP.GE.AND P1, PT, R53, R60, PT ;  /* 0x0000003c3500720c */ /* 0x000fe40003f26270 */
[----:B------:R-:W-:Y:S01]  /*1b130*/  FSEL R181, R45, -INF , !P5 ;  /* 0xff8000002db57808 */ /* 0x000fe20006800000 */
[-C--:B------:R-:W-:Y:S01]  /*1b140*/  FFMA.FTZ R40, R3, R5.reuse, R40 ;  /* 0x0000000503287223 */ /* 0x080fe20000010028 */
[----:B------:R-:W-:Y:S01]  /*1b150*/  FSEL R180, R46, -INF , !P1 ;  /* 0xff8000002eb47808 */ /* 0x000fe20004800000 */
[----:B------:R-:W-:Y:S01]  /*1b160*/  VIADD R45, R149, 0xffffff41 ;  /* 0xffffff41952d7836 */ /* 0x000fe20000000000 */
[----:B------:R-:W-:Y:S01]  /*1b170*/  ISETP.GE.AND P1, PT, R49, R2, PT ;  /* 0x000000023100720c */ /* 0x000fe20003f26270 */
[----:B------:R-:W-:Y:S01]  /*1b180*/  FFMA.FTZ R42, R3, R5, R42 ;  /* 0x00000005032a7223 */ /* 0x000fe2000001002a */
[----:B------:R-:W-:Y:S01]  /*1b190*/  FSEL R202, R47, -INF , !P2 ;  /* 0xff8000002fca7808 */ /* 0x000fe20005000000 */
[----:B--2---:R-:W-:Y:S01]  /*1b1a0*/  HMMA.16816.F32 R28, R12, R10, R28 ;  /* 0x0000000a0c1c723c */ /* 0x004fe2000000181c */
[----:B------:R-:W-:-:S02]  /*1b1b0*/  FSEL R185, R40, -INF , !P1 ;  /* 0xff80000028b97808 */ /* 0x000fc40004800000 */
[C---:B------:R-:W-:Y:S02]  /*1b1c0*/  ISETP.GE.AND P2, PT, R45.reuse, R2, PT ;  /* 0x000000022d00720c */ /* 0x040fe40003f46270 */
[----:B------:R-:W-:Y:S02]  /*1b1d0*/  I2FP.F32.U32 R4, R45 ;  /* 0x0000002d00047245 */ /* 0x000fe40000201000 */
[-C--:B------:R-:W-:Y:S01]  /*1b1e0*/  ISETP.GE.AND P1, PT, R45, R60.reuse, PT ;  /* 0x0000003c2d00720c */ /* 0x080fe20003f26270 */
[----:B------:R-:W-:Y:S01]  /*1b1f0*/  HMMA.16816.F32 R16, R12, R172, R16 ;  /* 0x000000ac0c10723c */ /* 0x000fe20000001810 */
[----:B------:R-:W-:Y:S01]  /*1b200*/  ISETP.GE.AND P5, PT, R49, R60, PT ;  /* 0x0000003c3100720c */ /* 0x000fe20003fa6270 */
[----:B------:R-:W-:Y:S02]  /*1b210*/  VIADD R49, R149, 0xffffff48 ;  /* 0xffffff4895317836 */ /* 0x000fe40000000000 */
[CC--:B------:R-:W-:Y:S01]  /*1b220*/  FFMA.FTZ R41, R3.reuse, R4.reuse, R41 ;  /* 0x0000000403297223 */ /* 0x0c0fe20000010029 */
[----:B------:R-:W-:Y:S01]  /*1b230*/  FFMA.FTZ R43, R3, R4, R43 ;  /* 0x00000004032b7223 */ /* 0x000fe2000001002b */
[----:B------:R-:W-:-:S02]  /*1b240*/  FSEL R188, R42, -INF , !P5 ;  /* 0xff8000002abc7808 */ /* 0x000fc40006800000 */
[----:B------:R-:W-:Y:S01]  /*1b250*/  I2FP.F32.U32 R5, R49 ;  /* 0x0000003100057245 */ /* 0x000fe20000201000 */
[----:B------:R-:W-:Y:S01]  /*1b260*/  HMMA.16816.F32 R44, R12, R8, R32 ;  /* 0x000000080c2c723c */ /* 0x000fe20000001820 */
[----:B------:R1:W2:Y:S01]  /*1b270*/  LDSM.16.M88.4 R32, [R186+0xb000] ;  /* 0x00b00000ba20783b */ /* 0x0002a20000000200 */
[----:B------:R-:W-:Y:S01]  /*1b280*/  VIADD R9, R149, 0xffffff49 ;  /* 0xffffff4995097836 */ /* 0x000fe20000000000 */
[----:B------:R-:W-:Y:S01]  /*1b290*/  ISETP.GE.AND P5, PT, R49, R2, PT ;  /* 0x000000023100720c */ /* 0x000fe20003fa6270 */
[CC--:B------:R-:W-:Y:S01]  /*1b2a0*/  FFMA.FTZ R36, R3.reuse, R5.reuse, R36 ;  /* 0x0000000503247223 */ /* 0x0c0fe20000010024 */
[----:B------:R-:W-:Y:S01]  /*1b2b0*/  FFMA.FTZ R38, R3, R5, R38 ;  /* 0x0000000503267223 */ /* 0x000fe20000010026 */
[----:B------:R-:W-:Y:S01]  /*1b2c0*/  FSEL R187, R41, -INF , !P2 ;  /* 0xff80000029bb7808 */ /* 0x000fe20005000000 */
[----:B------:R-:W-:-:S04]  /*1b2d0*/  DEPBAR.LE SB0, 0x0 ;  /* 0x000080000000791a */ /* 0x000fc80000000000 */
[----:B------:R-:W-:Y:S02]  /*1b2e0*/  I2FP.F32.U32 R4, R9 ;  /* 0x0000000900047245 */ /* 0x000fe40000201000 */
[----:B------:R-:W-:Y:S02]  /*1b2f0*/  I2FP.F32.U32 R5, R7 ;  /* 0x0000000700057245 */ /* 0x000fe40000201000 */
[----:B------:R-:W-:Y:S01]  /*1b300*/  ISETP.GE.AND P2, PT, R49, R60, PT ;  /* 0x0000003c3100720c */ /* 0x000fe20003f46270 */
[-C--:B------:R-:W-:Y:S01]  /*1b310*/  FFMA.FTZ R39, R3, R4.reuse, R39 ;  /* 0x0000000403277223 */ /* 0x080fe20000010027 */
[----:B------:R-:W-:Y:S01]  /*1b320*/  FSEL R190, R43, -INF , !P1 ;  /* 0xff8000002bbe7808 */ /* 0x000fe20004800000 */
[C---:B------:R-:W-:Y:S01]  /*1b330*/  FFMA.FTZ R37, R3.reuse, R4, R37 ;  /* 0x0000000403257223 */ /* 0x040fe20000010025 */
[----:B------:R-:W-:Y:S01]  /*1b340*/  FSEL R189, R36, -INF , !P5 ;  /* 0xff80000024bd7808 */ /* 0x000fe20006800000 */
[-C--:B------:R-:W-:Y:S01]  /*1b350*/  FFMA.FTZ R44, R3, R5.reuse, R44 ;  /* 0x00000005032c7223 */ /* 0x080fe2000001002c */
[----:B------:R-:W-:Y:S01]  /*1b360*/  BAR.SYNC.DEFER_BLOCKING 0x0 ;  /* 0x0000000000007b1d */ /* 0x000fe20000010000 */
[----:B------:R-:W-:Y:S01]  /*1b370*/  ISETP.GE.AND P1, PT, R9, R2, PT ;  /* 0x000000020900720c */ /* 0x000fe20003f26270 */
[----:B------:R-:W-:Y:S01]  /*1b380*/  FFMA.FTZ R46, R3, R5, R46 ;  /* 0x00000005032e7223 */ /* 0x000fe2000001002e */
[----:B------:R-:W-:Y:S01]  /*1b390*/  ISETP.GE.AND P5, PT, R9, R60, PT ;  /* 0x0000003c0900720c */ /* 0x000fe20003fa6270 */
[C---:B------:R-:W-:Y:S01]  /*1b3a0*/  VIADD R9, R149.reuse, 0xffffff51 ;  /* 0xffffff5195097836 */ /* 0x040fe20000000000 */
[----:B------:R-:W-:Y:S01]  /*1b3b0*/  FSEL R192, R38, -INF , !P2 ;  /* 0xff80000026c07808 */ /* 0x000fe20005000000 */
[----:B------:R-:W-:Y:S01]  /*1b3c0*/  VIADD R5, R149, 0xffffff59 ;  /* 0xffffff5995057836 */ /* 0x000fe20000000000 */
[----:B------:R-:W-:-:S02]  /*1b3d0*/  ISETP.GE.AND P2, PT, R7, R2, PT ;  /* 0x000000020700720c */ /* 0x000fc40003f46270 */
[----:B-1----:R-:W-:Y:S02]  /*1b3e0*/  FSEL R186, R39, -INF , !P5 ;  /* 0xff80000027ba7808 */ /* 0x002fe40006800000 */
[----:B------:R-:W-:Y:S02]  /*1b3f0*/  FSEL R171, R44, -INF , !P2 ;  /* 0xff8000002cab7808 */ /* 0x000fe40005000000 */
[C---:B------:R-:W-:Y:S02]  /*1b400*/  ISETP.GE.AND P5, PT, R9.reuse, R2, PT ;  /* 0x000000020900720c */ /* 0x040fe40003fa6270 */
[----:B------:R-:W-:Y:S02]  /*1b410*/  I2FP.F32.U32 R4, R9 ;  /* 0x0000000900047245 */ /* 0x000fe40000201000 */
[-C--:B------:R-:W-:Y:S01]  /*1b420*/  ISETP.GE.AND P2, PT, R9, R60.reuse, PT ;  /* 0x0000003c0900720c */ /* 0x080fe20003f46270 */
[----:B------:R-:W-:Y:S01]  /*1b430*/  VIADD R9, R149, 0xffffff58 ;  /* 0xffffff5895097836 */ /* 0x000fe20000000000 */
[----:B------:R-:W-:Y:S01]  /*1b440*/  FSEL R191, R37, -INF , !P1 ;  /* 0xff80000025bf7808 */ /* 0x000fe20004800000 */
[----:B--2---:R-:W-:Y:S01]  /*1b450*/  HMMA.16816.F32 R24, R12, R32, R24 ;  /* 0x000000200c18723c */ /* 0x004fe20000001818 */
[----:B------:R-:W-:Y:S01]  /*1b460*/  ISETP.GE.AND P1, PT, R7, R60, PT ;  /* 0x0000003c0700720c */ /* 0x000fe20003f26270 */
[CC--:B------:R-:W-:Y:S01]  /*1b470*/  FFMA.FTZ R45, R3.reuse, R4.reuse, R45 ;  /* 0x00000004032d7223 */ /* 0x0c0fe2000001002d */
[----:B------:R-:W-:Y:S01]  /*1b480*/  I2FP.F32.U32 R7, R9 ;  /* 0x0000000900077245 */ /* 0x000fe20000201000 */
[----:B------:R-:W-:Y:S01]  /*1b490*/  FFMA.FTZ R47, R3, R4, R47 ;  /* 0x00000004032f7223 */ /* 0x000fe2000001002f */
[----:B------:R-:W-:-:S02]  /*1b4a0*/  FSEL R176, R46, -INF , !P1 ;  /* 0xff8000002eb07808 */ /* 0x000fc40004800000 */
[----:B------:R-:W-:Y:S01]  /*1b4b0*/  FSEL R177, R45, -INF , !P5 ;  /* 0xff8000002db17808 */ /* 0x000fe20006800000 */
[-C--:B------:R-:W-:Y:S01]  /*1b4c0*/  FFMA.FTZ R28, R3, R7.reuse, R28 ;  /* 0x00000007031c7223 */ /* 0x080fe2000001001c */
[----:B------:R-:W-:Y:S01]  /*1b4d0*/  ISETP.GE.AND P1, PT, R9, R2, PT ;  /* 0x000000020900720c */ /* 0x000fe20003f26270 */
[----:B------:R-:W-:Y:S01]  /*1b4e0*/  FFMA.FTZ R30, R3, R7, R30 ;  /* 0x00000007031e7223 */ /* 0x000fe2000001001e */
[----:B------:R-:W-:Y:S01]  /*1b4f0*/  ISETP.GE.AND P5, PT, R9, R60, PT ;  /* 0x0000003c0900720c */ /* 0x000fe20003fa6270 */
[----:B------:R-:W-:Y:S01]  /*1b500*/  VIADD R9, R149, 0xffffff60 ;  /* 0xffffff6095097836 */ /* 0x000fe20000000000 */
[----:B------:R-:W-:Y:S01]  /*1b510*/  FSEL R174, R47, -INF , !P2 ;  /* 0xff8000002fae7808 */ /* 0x000fe20005000000 */
[----:B------:R-:W-:Y:S01]  /*1b520*/  HMMA.16816.F32 R20, R12, R34, R20 ;  /* 0x000000220c14723c */ /* 0x000fe20000001814 */
[----:B------:R-:W-:Y:S02]  /*1b530*/  FSEL R175, R28, -INF , !P1 ;  /* 0xff8000001caf7808 */ /* 0x000fe40004800000 */
[----:B------:R-:W-:-:S02]  /*1b540*/  I2FP.F32.U32 R4, R5 ;  /* 0x0000000500047245 */ /* 0x000fc40000201000 */
[C---:B------:R-:W-:Y:S02]  /*1b550*/  ISETP.GE.AND P2, PT, R5.reuse, R2, PT ;  /* 0x000000020500720c */ /* 0x040fe40003f46270 */
[----:B------:R-:W-:Y:S01]  /*1b560*/  ISETP.GE.AND P1, PT, R5, R60, PT ;  /* 0x0000003c0500720c */ /* 0x000fe20003f26270 */
[----:B------:R-:W-:Y:S01]  /*1b570*/  VIADD R5, R149, 0xffffff61 ;  /* 0xffffff6195057836 */ /* 0x000fe20000000000 */
[----:B------:R-:W-:Y:S01]  /*1b580*/  I2FP.F32.U32 R7, R9 ;  /* 0x0000000900077245 */ /* 0x000fe20000201000 */
[CC--:B------:R-:W-:Y:S01]  /*1b590*/  FFMA.FTZ R29, R3.reuse, R4.reuse, R29 ;  /* 0x00000004031d7223 */ /* 0x0c0fe2000001001d */
[----:B------:R-:W-:Y:S01]  /*1b5a0*/  FSEL R170, R30, -INF , !P5 ;  /* 0xff8000001eaa7808 */ /* 0x000fe20006800000 */
[----:B------:R-:W-:Y:S01]  /*1b5b0*/  FFMA.FTZ R31, R3, R4, R31 ;  /* 0x00000004031f7223 */ /* 0x000fe2000001001f */
        /* <DEDUP_REMOVED lines=9> */
[C---:B------:R-:W-:Y:S02]  /*1b650*/  ISETP.GE.AND P1, PT, R5.reuse, R2, PT ;  /* 0x000000020500720c */ /* 0x040fe40003f26270 */
[-C--:B------:R-:W-:Y:S01]  /*1b660*/  ISETP.GE.AND P5, PT, R5, R60.reuse, PT ;  /* 0x0000003c0500720c */ /* 0x080fe20003fa6270 */
[----:B------:R-:W-:Y:S01]  /*1b670*/  VIADD R5, R149, 0xffffff68 ;  /* 0xffffff6895057836 */ /* 0x000fe20000000000 */
[----:B------:R-:W-:Y:S01]  /*1b680*/  ISETP.GE.AND P2, PT, R9, R60, PT ;  /* 0x0000003c0900720c */ /* 0x000fe20003f46270 */
[----:B------:R-:W-:Y:S01]  /*1b690*/  VIADD R9, R149, 0xffffff69 ;  /* 0xffffff6995097836 */ /* 0x000fe20000000000 */
[----:B------:R-:W-:-:S02]  /*1b6a0*/  FSEL R167, R25, -INF , !P1 ;  /* 0xff80000019a77808 */ /* 0x000fc40004800000 */
[----:B------:R-:W-:Y:S02]  /*1b6b0*/  FSEL R162, R26, -INF , !P2 ;  /* 0xff8000001aa27808 */ /* 0x000fe40005000000 */
        /* <DEDUP_REMOVED lines=9> */
[-C--:B------:R-:W-:Y:S01]  /*1b750*/  FFMA.FTZ R21, R3, R6.reuse, R21 ;  /* 0x0000000603157223 */ /* 0x080fe20000010015 */
        /* <DEDUP_REMOVED lines=12> */
[-C--:B------:R-:W-:Y:S02]  /*1b820*/  ISETP.GE.AND P1, PT, R7, R60.reuse, PT ;  /* 0x0000003c0700720c */ /* 0x080fe40003f26270 */
[----:B------:R-:W-:Y:S02]  /*1b830*/  FSEL R165, R20, -INF , !P2 ;  /* 0xff80000014a57808 */ /* 0x000fe40005000000 */
[----:B------:R-:W-:Y:S02]  /*1b840*/  ISETP.GE.AND P2, PT, R9, R60, PT ;  /* 0x0000003c0900720c */ /* 0x000fe40003f46270 */
[----:B------:R-:W-:-:S02]  /*1b850*/  FSEL R139, R19, -INF , !P1 ;  /* 0xff800000138b7808 */ /* 0x000fc40004800000 */
[----:B------:R-:W-:Y:S02]  /*1b860*/  ISETP.GE.AND P1, PT, R61, 0x3, PT ;  /* 0x000000033d00780c */ /* 0x000fe40003f26270 */
[----:B------:R-:W-:Y:S02]  /*1b870*/  FSEL R157, R21, -INF , !P5 ;  /* 0xff800000159d7808 */ /* 0x000fe40006800000 */
[----:B------:R-:W-:Y:S02]  /*1b880*/  ISETP.GE.AND P5, PT, R5, R60, PT ;  /* 0x0000003c0500720c */ /* 0x000fe40003fa6270 */
[----:B------:R-:W-:Y:S02]  /*1b890*/  FSEL R156, R23, -INF , !P2 ;  /* 0xff800000179c7808 */ /* 0x000fe40005000000 */
[----:B------:R-:W-:Y:S02]  /*1b8a0*/  ISETP.GE.AND P2, PT, R7, R2, PT ;  /* 0x000000020700720c */ /* 0x000fe40003f46270 */
[----:B------:R-:W-:-:S02]  /*1b8b0*/  I2FP.F32.U32 R4, R149 ;  /* 0x0000009500047245 */ /* 0x000fc40000201000 */
[----:B------:R-:W-:Y:S02]  /*1b8c0*/  FSEL R136, R18, -INF , !P5 ;  /* 0xff80000012887808 */ /* 0x000fe40006800000 */
[----:B------:R-:W-:Y:S01]  /*1b8d0*/  ISETP.GE.AND P5, PT, R149, R2, PT ;  /* 0x000000029500720c */ /* 0x000fe20003fa6270 */
[----:B------:R-:W-:Y:S01]  /*1b8e0*/  FFMA.FTZ R141, R3, R4, R161 ;  /* 0x00000004038d7223 */ /* 0x000fe200000100a1 */
[----:B------:R-:W-:Y:S02]  /*1b8f0*/  FSEL R2, R17, -INF , !P2 ;  /* 0xff80000011027808 */ /* 0x000fe40005000000 */
[----:B------:R-:W-:Y:S01]  /*1b900*/  ISETP.GE.AND P2, PT, R149, R60, PT ;  /* 0x0000003c9500720c */ /* 0x000fe20003f46270 */
[----:B------:R-:W-:Y:S01]  /*1b910*/  FFMA.FTZ R60, R3, R4, R163 ;  /* 0x00000004033c7223 */ /* 0x000fe200000100a3 */
[----:B------:R-:W-:-:S04]  /*1b920*/  FSEL R141, R141, -INF , !P5 ;  /* 0xff8000008d8d7808 */ /* 0x000fc80006800000 */
        /* <DEDUP_REMOVED lines=64> */
.L_x_2672:
[----:B------:R-:W-:Y:S01]  /*1bd30*/  UMOV UR4, URZ ;  /* 0x000000ff00047c82 */ /* 0x000fe20008000000 */
[----:B------:R-:W-:Y:S01]  /*1bd40*/  IMAD.SHL.U32 R4, R134, 0x80, RZ ;  /* 0x0000008086047824 */ /* 0x000fe200078e00ff */
[----:B------:R-:W-:-:S05]  /*1bd50*/  IADD3 R5, P1, PT, RZ, -UR4, RZ ;  /* 0x80000004ff057c10 */ /* 0x000fca000ff3e0ff */
[----:B------:R-:W-:-:S05]  /*1bd60*/  IMAD.X R4, RZ, RZ, ~R4, P1 ;  /* 0x000000ffff047224 */ /* 0x000fca00008e0e04 */
[----:B------:R-:W-:-:S04]  /*1bd70*/  SHF.R.S64 R5, R5, 0x1f, R4 ;  /* 0x0000001f05057819 */ /* 0x000fc80000001004 */
[----:B------:R-:W-:-:S04]  /*1bd80*/  IADD3 R206, P1, PT, R5, R206, RZ ;  /* 0x000000ce05ce7210 */ /* 0x000fc80007f3e0ff */
[----:B------:R-:W-:-:S09]  /*1bd90*/  LEA.HI.X.SX32 R207, R4, R207, 0x1, P1 ;  /* 0x000000cf04cf7211 */ /* 0x000fd200008f0eff */
.L_x_2673:
        /* <DEDUP_REMOVED lines=105> */
.L_x_2671:
        /* <DEDUP_REMOVED lines=33> */
[----:B------:R-:W-:Y:S01]  /*1c640*/  VIMNMX R61, PT, PT, R61, 0x2, !PT ;  /* 0x000000023d3d7848 */ /* 0x000fe20007fe0100 */
[----:B------:R-:W2:Y:S04]  /*1c650*/  SHFL.BFLY PT, R6, R7, 0x2, 0x1f ;  /* 0x0c401f0007067f89 */ /* 0x000ea800000e0000 */
[----:B------:R-:W3:Y:S01]  /*1c660*/  SHFL.BFLY PT, R4, R5, 0x2, 0x1f ;  /* 0x0c401f0005047f89 */ /* 0x000ee200000e0000 */
[----:B--2---:R-:W-:-:S02]  /*1c670*/  FMNMX.FTZ R6, R7, R6, !PT ;  /* 0x0000000607067209 */ /* 0x004fc40007810000 */
[----:B---3--:R-:W-:-:S03]  /*1c680*/  FMNMX.FTZ R4, R5, R4, !PT ;  /* 0x0000000405047209 */ /* 0x008fc60007810000 */
[----:B------:R-:W2:Y:S04]  /*1c690*/  SHFL.BFLY PT, R149, R6, 0x1, 0x1f ;  /* 0x0c201f0006957f89 */ /* 0x000ea800000e0000 */
[----:B------:R-:W3:Y:S01]  /*1c6a0*/  SHFL.BFLY PT, R147, R4, 0x1, 0x1f ;  /* 0x0c201f0004937f89 */ /* 0x000ee200000e0000 */
[----:B--2---:R-:W-:-:S04]  /*1c6b0*/  FMNMX.FTZ R149, R6, R149, !PT ;  /* 0x0000009506957209 */ /* 0x004fc80007810000 */
[C---:B------:R-:W-:Y:S01]  /*1c6c0*/  FSETP.NEU.FTZ.AND P2, PT, R149.reuse, -INF , PT ;  /* 0xff8000009500780b */ /* 0x040fe20003f5d000 */
[C---:B-1----:R-:W-:Y:S01]  /*1c6d0*/  FMUL.FTZ R146, R149.reuse, UR4 ;  /* 0x0000000495927c20 */ /* 0x042fe20008410000 */
[----:B---3--:R-:W-:Y:S02]  /*1c6e0*/  FMNMX.FTZ R147, R4, R147, !PT ;  /* 0x0000009304937209 */ /* 0x008fe40007810000 */
[----:B------:R-:W-:Y:S02]  /*1c6f0*/  FSEL R4, R149, RZ, P2 ;  /* 0x000000ff95047208 */ /* 0x000fe40001000000 */
[----:B------:R-:W-:Y:S01]  /*1c700*/  FSEL R146, R146, RZ, P2 ;  /* 0x000000ff92927208 */ /* 0x000fe20001000000 */
[C---:B------:R-:W-:Y:S01]  /*1c710*/  FMUL.FTZ R135, R147.reuse, UR4 ;  /* 0x0000000493877c20 */ /* 0x040fe20008410000 */
[----:B------:R-:W-:Y:S01]  /*1c720*/  FSETP.NEU.FTZ.AND P1, PT, R147, -INF , PT ;  /* 0xff8000009300780b */ /* 0x000fe20003f3d000 */
[----:B------:R-:W-:Y:S02]  /*1c730*/  FADD.FTZ R4, R133, -R4 ;  /* 0x8000000485047221 */ /* 0x000fe40000010000 */
[--C-:B------:R-:W-:Y:S01]  /*1c740*/  FFMA.FTZ R142, R151, UR4, -R146.reuse ;  /* 0x00000004978e7c23 */ /* 0x100fe20008010892 */
[----:B------:R-:W-:Y:S01]  /*1c750*/  LOP3.LUT R151, R0, R63, RZ, 0xfc, !PT ;  /* 0x0000003f00977212 */ /* 0x000fe200078efcff */
[--C-:B------:R-:W-:Y:S01]  /*1c760*/  FFMA.FTZ R140, R229, UR4, -R146.reuse ;  /* 0x00000004e58c7c23 */ /* 0x100fe20008010892 */
[----:B------:R-:W-:Y:S01]  /*1c770*/  FSEL R5, R147, RZ, P1 ;  /* 0x000000ff93057208 */ /* 0x000fe20000800000 */
[--C-:B------:R-:W-:Y:S01]  /*1c780*/  FFMA.FTZ R143, R233, UR4, -R146.reuse ;  /* 0x00000004e98f7c23 */ /* 0x100fe20008010892 */
[----:B------:R-:W-:Y:S01]  /*1c790*/  LEA R151, R151, UR5, 0x1 ;  /* 0x0000000597977c11 */ /* 0x000fe2000f8e08ff */
[--C-:B------:R-:W-:Y:S01]  /*1c7a0*/  FFMA.FTZ R138, R231, UR4, -R146.reuse ;  /* 0x00000004e78a7c23 */ /* 0x100fe20008010892 */
[----:B------:R-:W-:Y:S01]  /*1c7b0*/  FSEL R135, R135, RZ, P1 ;  /* 0x000000ff87877208 */ /* 0x000fe20000800000 */
[----:B------:R-:W-:Y:S01]  /*1c7c0*/  FADD.FTZ R5, R132, -R5 ;  /* 0x8000000584057221 */ /* 0x000fe20000010000 */
[C---:B------:R-:W-:Y:S01]  /*1c7d0*/  IADD3 R16, PT, PT, R151.reuse, 0xc000, RZ ;  /* 0x0000c00097107810 */ /* 0x040fe20007ffe0ff */
[----:B------:R-:W-:Y:S01]  /*1c7e0*/  FMUL.FTZ R153, R4, UR4 ;  /* 0x0000000404997c20 */ /* 0x000fe20008410000 */
[----:B------:R-:W-:Y:S01]  /*1c7f0*/  IADD3 R155, PT, PT, R151, 0xc040, RZ ;  /* 0x0000c040979b7810 */ /* 0x000fe20007ffe0ff */
[--C-:B------:R-:W-:Y:S01]  /*1c800*/  FFMA.FTZ R134, R150, UR4, -R135.reuse ;  /* 0x0000000496867c23 */ /* 0x100fe20008010887 */
[----:B------:R-:W-:Y:S01]  /*1c810*/  @P0 IADD3 R155, PT, PT, R16, -0x40, RZ ;  /* 0xffffffc0109b0810 */ /* 0x000fe20007ffe0ff */
[--C-:B------:R-:W-:Y:S01]  /*1c820*/  FFMA.FTZ R62, R228, UR4, -R135.reuse ;  /* 0x00000004e43e7c23 */ /* 0x100fe20008010887 */
[--C-:B------:R-:W-:Y:S01]  /*1c830*/  FFMA.FTZ R150, R230, UR4, -R135.reuse ;  /* 0x00000004e6967c23 */ /* 0x100fe20008010887 */
[----:B------:R-:W-:Y:S01]  /*1c840*/  FMUL.FTZ R152, R5, UR4 ;  /* 0x0000000405987c20 */ /* 0x000fe20008410000 */
[----:B------:R-:W-:Y:S01]  /*1c850*/  IADD3 R154, PT, PT, R184, R155, RZ ;  /* 0x0000009bb89a7210 */ /* 0x000fe20007ffe0ff */
[--C-:B------:R-:W-:Y:S01]  /*1c860*/  FFMA.FTZ R226, R226, UR4, -R135.reuse ;  /* 0x00000004e2e27c23 */ /* 0x100fe20008010887 */
[----:B------:R-:W-:Y:S01]  /*1c870*/  MUFU.EX2 R142, R142 ;  /* 0x0000008e008e7308 */ /* 0x000fe20000000800 */
[----:B------:R-:W-:Y:S01]  /*1c880*/  LDSM.16.MT88.4 R64, [R155+0x4000] ;  /* 0x004000009b40783b */ /* 0x000fe20000004200 */
[----:B------:R-:W-:Y:S01]  /*1c890*/  IADD3 R132, PT, PT, R184, R151, RZ ;  /* 0x00000097b8847210 */ /* 0x000fe20007ffe0ff */
[--C-:B------:R-:W-:Y:S01]  /*1c8a0*/  FFMA.FTZ R217, R217, UR4, -R146.reuse ;  /* 0x00000004d9d97c23 */ /* 0x100fe20008010892 */
[----:B------:R-:W1:Y:S01]  /*1c8b0*/  MUFU.EX2 R140, R140 ;  /* 0x0000008c008c7308 */ /* 0x000e620000000800 */
[----:B------:R-:W2:Y:S01]  /*1c8c0*/  LDSM.16.MT88.4 R36, [R154] ;  /* 0x000000009a24783b */ /* 0x000ea20000004200 */
[--C-:B------:R-:W-:Y:S01]  /*1c8d0*/  FFMA.FTZ R163, R216, UR4, -R135.reuse ;  /* 0x00000004d8a37c23 */ /* 0x100fe20008010887 */
[--C-:B------:R-:W-:Y:S01]  /*1c8e0*/  FFMA.FTZ R166, R214, UR4, -R135.reuse ;  /* 0x00000004d6a67c23 */ /* 0x100fe20008010887 */
[----:B------:R-:W-:Y:S01]  /*1c8f0*/  MUFU.EX2 R143, R143 ;  /* 0x0000008f008f7308 */ /* 0x000fe20000000800 */
[----:B------:R-:W3:Y:S01]  /*1c900*/  LDSM.16.MT88.4 R12, [R151+0xc000] ;  /* 0x00c00000970c783b */ /* 0x000ee20000004200 */
[--C-:B------:R-:W-:Y:S01]  /*1c910*/  FFMA.FTZ R164, R212, UR4, -R135.reuse ;  /* 0x00000004d4a47c23 */ /* 0x100fe20008010887 */
[--C-:B------:R-:W-:Y:S01]  /*1c920*/  FFMA.FTZ R161, R178, UR4, -R135.reuse ;  /* 0x00000004b2a17c23 */ /* 0x100fe20008010887 */
[----:B------:R-:W4:Y:S01]  /*1c930*/  MUFU.EX2 R138, R138 ;  /* 0x0000008a008a7308 */ /* 0x000f220000000800 */
[----:B------:R-:W5:Y:S01]  /*1c940*/  LDSM.16.MT88.4 R44, [R151+0x10000] ;  /* 0x01000000972c783b */ /* 0x000f620000004200 */
[--C-:B------:R-:W-:Y:S01]  /*1c950*/  FFMA.FTZ R173, R179, UR4, -R146.reuse ;  /* 0x00000004b3ad7c23 */ /* 0x100fe20008010892 */
[--C-:B------:R-:W-:Y:S01]  /*1c960*/  FFMA.FTZ R178, R183, UR4, -R146.reuse ;  /* 0x00000004b7b27c23 */ /* 0x100fe20008010892 */
[----:B------:R-:W-:Y:S01]  /*1c970*/  MUFU.EX2 R134, R134 ;  /* 0x0000008600867308 */ /* 0x000fe20000000800 */
[----:B------:R-:W5:Y:S01]  /*1c980*/  LDSM.16.MT88.4 R20, [R132+0xc000] ;  /* 0x00c000008414783b */ /* 0x000f620000004200 */
[----:B-1----:R-:W-:Y:S01]  /*1c990*/  F2FP.F16.F32.PACK_AB R4, R140, R142 ;  /* 0x0000008e8c04723e */ /* 0x002fe200000000ff */
[--C-:B------:R-:W-:Y:S01]  /*1c9a0*/  FFMA.FTZ R172, R181, UR4, -R146.reuse ;  /* 0x00000004b5ac7c23 */ /* 0x100fe20008010892 */
[----:B------:R-:W1:Y:S01]  /*1c9b0*/  MUFU.EX2 R62, R62 ;  /* 0x0000003e003e7308 */ /* 0x000e620000000800 */
[----:B------:R-:W5:Y:S01]  /*1c9c0*/  LDSM.16.MT88.4 R28, [R155] ;  /* 0x000000009b1c783b */ /* 0x000f620000004200 */
[--C-:B------:R-:W-:Y:S01]  /*1c9d0*/  FFMA.FTZ R179, R193, UR4, -R146.reuse ;  /* 0x00000004c1b37c23 */ /* 0x100fe20008010892 */
[--C-:B------:R-:W-:Y:S01]  /*1c9e0*/  FFMA.FTZ R181, R182, UR4, -R135.reuse ;  /* 0x00000004b6b57c23 */ /* 0x100fe20008010887 */
[----:B------:R-:W-:Y:S01]  /*1c9f0*/  MUFU.EX2 R133, R226 ;  /* 0x000000e200857308 */ /* 0x000fe20000000800 */
[----:B------:R-:W5:Y:S01]  /*1ca00*/  LDSM.16.MT88.4 R52, [R132+0x10000] ;  /* 0x010000008434783b */ /* 0x000f620000004200 */
[----:B----4-:R-:W-:Y:S01]  /*1ca10*/  F2FP.F16.F32.PACK_AB R6, R138, R143 ;  /* 0x0000008f8a06723e */ /* 0x010fe200000000ff */
[--C-:B------:R-:W-:Y:S01]  /*1ca20*/  FFMA.FTZ R180, R180, UR4, -R135.reuse ;  /* 0x00000004b4b47c23 */ /* 0x100fe20008010887 */
[----:B------:R-:W4:Y:S01]  /*1ca30*/  MUFU.EX2 R150, R150 ;  /* 0x0000009600967308 */ /* 0x000f220000000800 */
[--C-:B------:R-:W-:Y:S01]  /*1ca40*/  FFMA.FTZ R183, R202, UR4, -R135.reuse ;  /* 0x00000004cab77c23 */ /* 0x100fe20008010887 */
[--C-:B------:R-:W-:Y:S01]  /*1ca50*/  FFMA.FTZ R194, R194, UR4, -R135.reuse ;  /* 0x00000004c2c27c23 */ /* 0x100fe20008010887 */
[--C-:B------:R-:W-:Y:S01]  /*1ca60*/  FFMA.FTZ R184, R187, UR4, -R146.reuse ;  /* 0x00000004bbb87c23 */ /* 0x100fe20008010892 */
[----:B------:R-:W2:Y:S01]  /*1ca70*/  MUFU.EX2 R153, R153 ;  /* 0x0000009900997308 */ /* 0x000ea20000000800 */
[--C-:B------:R-:W-:Y:S01]  /*1ca80*/  FFMA.FTZ R187, R191, UR4, -R146.reuse ;  /* 0x00000004bfbb7c23 */ /* 0x100fe20008010892 */
[----:B-1----:R-:W-:Y:S01]  /*1ca90*/  F2FP.F16.F32.PACK_AB R5, R62, R134 ;  /* 0x000000863e05723e */ /* 0x002fe200000000ff */
[--C-:B------:R-:W-:Y:S01]  /*1caa0*/  FFMA.FTZ R185, R185, UR4, -R146.reuse ;  /* 0x00000004b9b97c23 */ /* 0x100fe20008010892 */
[----:B------:R-:W1:Y:S01]  /*1cab0*/  MUFU.EX2 R152, R152 ;  /* 0x0000009800987308 */ /* 0x000e620000000800 */
        /* <DEDUP_REMOVED lines=9> */
[-C--:B--2---:R-:W-:Y:S01]  /*1cb50*/  FMUL.FTZ R32, R84, R153.reuse ;  /* 0x0000009954207220 */ /* 0x084fe20000410000 */
[-C--:B------:R-:W-:Y:S01]  /*1cb60*/  FMUL.FTZ R33, R85, R153.reuse ;  /* 0x0000009955217220 */ /* 0x080fe20000410000 */
[-C--:B------:R-:W-:Y:S01]  /*1cb70*/  FMUL.FTZ R88, R88, R153.reuse ;  /* 0x0000009958587220 */ /* 0x080fe20000410000 */
[-C--:B------:R-:W-:Y:S01]  /*1cb80*/  FMUL.FTZ R89, R89, R153.reuse ;  /* 0x0000009959597220 */ /* 0x080fe20000410000 */
[-C--:B-1----:R-:W-:Y:S01]  /*1cb90*/  FMUL.FTZ R34, R86, R152.reuse ;  /* 0x0000009856227220 */ /* 0x082fe20000410000 */
        /* <DEDUP_REMOVED lines=8> */
[----:B------:R-:W-:Y:S01]  /*1cc20*/  LDSM.16.MT88.4 R100, [R151+0xc800] ;  /* 0x00c800009764783b */ /* 0x000fe20000004200 */
        /* <DEDUP_REMOVED lines=22> */
[--C-:B------:R-:W-:Y:S01]  /*1cd90*/  FFMA.FTZ R110, R227, UR4, -R146.reuse ;  /* 0x00000004e36e7c23 */ /* 0x100fe20008010892 */
[--C-:B------:R-:W-:Y:S01]  /*1cda0*/  FFMA.FTZ R111, R225, UR4, -R146.reuse ;  /* 0x00000004e16f7c23 */ /* 0x100fe20008010892 */
[--C-:B------:R-:W-:Y:S01]  /*1cdb0*/  FFMA.FTZ R108, R223, UR4, -R146.reuse ;  /* 0x00000004df6c7c23 */ /* 0x100fe20008010892 */
[--C-:B------:R-:W-:Y:S01]  /*1cdc0*/  FFMA.FTZ R114, R222, UR4, -R135.reuse ;  /* 0x00000004de727c23 */ /* 0x100fe20008010887 */
[--C-:B------:R-:W-:Y:S01]  /*1cdd0*/  FFMA.FTZ R113, R218, UR4, -R135.reuse ;  /* 0x00000004da717c23 */ /* 0x100fe20008010887 */
[--C-:B------:R-:W-:Y:S01]  /*1cde0*/  FFMA.FTZ R112, R220, UR4, -R135.reuse ;  /* 0x00000004dc707c23 */ /* 0x100fe20008010887 */
[--C-:B------:R-:W-:Y:S01]  /*1cdf0*/  FFMA.FTZ R109, R224, UR4, -R135.reuse ;  /* 0x00000004e06d7c23 */ /* 0x100fe20008010887 */
        /* <DEDUP_REMOVED lines=10> */
[----:B------:R-:W2:Y:S01]  /*1cea0*/  LDSM.16.MT88.4 R68, [R151+0x10800] ;  /* 0x010800009744783b */ /* 0x000ea20000004200 */
[----:B------:R-:W-:Y:S01]  /*1ceb0*/  MUFU.EX2 R115, R217 ;  /* 0x000000d900737308 */ /* 0x000fe20000000800 */
[-C--:B------:R-:W-:Y:S01]  /*1cec0*/  FMUL.FTZ R24, R76, R153.reuse ;  /* 0x000000994c187220 */ /* 0x080fe20000410000 */
[-C--:B------:R-:W-:Y:S01]  /*1ced0*/  FMUL.FTZ R25, R77, R153.reuse ;  /* 0x000000994d197220 */ /* 0x080fe20000410000 */
[-C--:B------:R-:W-:Y:S01]  /*1cee0*/  FMUL.FTZ R26, R78, R152.reuse ;  /* 0x000000984e1a7220 */ /* 0x080fe20000410000 */
[----:B------:R-:W4:Y:S01]  /*1cef0*/  MUFU.EX2 R110, R110 ;  /* 0x0000006e006e7308 */ /* 0x000f220000000800 */
[C---:B---3--:R-:W-:Y:S01]  /*1cf00*/  HMMA.16816.F32 R8, R4.reuse, R12, R8 ;  /* 0x0000000c0408723c */ /* 0x048fe20000001808 */
[-C--:B------:R-:W-:Y:S01]  /*1cf10*/  FMUL.FTZ R27, R79, R152.reuse ;  /* 0x000000984f1b7220 */ /* 0x080fe20000410000 */
[-C--:B------:R-:W-:Y:S01]  /*1cf20*/  FMUL.FTZ R72, R72, R153.reuse ;  /* 0x0000009948487220 */ /* 0x080fe20000410000 */
[----:B------:R-:W-:Y:S01]  /*1cf30*/  MUFU.EX2 R111, R111 ;  /* 0x0000006f006f7308 */ /* 0x000fe20000000800 */
[-C--:B------:R-:W-:Y:S01]  /*1cf40*/  FMUL.FTZ R73, R73, R153.reuse ;  /* 0x0000009949497220 */ /* 0x080fe20000410000 */
[-C--:B------:R-:W-:Y:S01]  /*1cf50*/  FMUL.FTZ R74, R74, R152.reuse ;  /* 0x000000984a4a7220 */ /* 0x080fe20000410000 */
[-C--:B------:R-:W-:Y:S01]  /*1cf60*/  FMUL.FTZ R75, R75, R152.reuse ;  /* 0x000000984b4b7220 */ /* 0x080fe20000410000 */
[----:B------:R-:W-:Y:S01]  /*1cf70*/  MUFU.EX2 R108, R108 ;  /* 0x0000006c006c7308 */ /* 0x000fe20000000800 */
[C---:B------:R-:W-:Y:S01]  /*1cf80*/  HMMA.16816.F32 R12, R4.reuse, R14, R124 ;  /* 0x0000000e040c723c */ /* 0x040fe2000000187c */
[-C--:B------:R-:W-:Y:S01]  /*1cf90*/  FMUL.FTZ R80, R80, R153.reuse ;  /* 0x0000009950507220 */ /* 0x080fe20000410000 */
[-C--:B------:R-:W-:Y:S01]  /*1cfa0*/  FMUL.FTZ R81, R81, R153.reuse ;  /* 0x0000009951517220 */ /* 0x080fe20000410000 */
[----:B------:R-:W-:Y:S01]  /*1cfb0*/  MUFU.EX2 R114, R114 ;  /* 0x0000007200727308 */ /* 0x000fe20000000800 */
[-C--:B------:R-:W-:Y:S01]  /*1cfc0*/  FMUL.FTZ R82, R82, R152.reuse ;  /* 0x0000009852527220 */ /* 0x080fe20000410000 */
[-C--:B------:R-:W-:Y:S01]  /*1cfd0*/  FMUL.FTZ R83, R83, R152.reuse ;  /* 0x0000009853537220 */ /* 0x080fe20000410000 */
[-C--:B------:R-:W-:Y:S01]  /*1cfe0*/  FMUL.FTZ R104, R104, R153.reuse ;  /* 0x0000009968687220 */ /* 0x080fe20000410000 */
[----:B------:R-:W3:Y:S01]  /*1cff0*/  MUFU.EX2 R113, R113 ;  /* 0x0000007100717308 */ /* 0x000ee20000000800 */
[C---:B-----5:R-:W-:Y:S01]  /*1d000*/  HMMA.16816.F32 R40, R4.reuse, R44, R40 ;  /* 0x0000002c0428723c */ /* 0x060fe20000001828 */
[-C--:B------:R-:W-:Y:S01]  /*1d010*/  FMUL.FTZ R105, R105, R153.reuse ;  /* 0x0000009969697220 */ /* 0x080fe20000410000 */
[-C--:B------:R-:W-:Y:S01]  /*1d020*/  FMUL.FTZ R106, R106, R152.reuse ;  /* 0x000000986a6a7220 */ /* 0x080fe20000410000 */
[----:B------:R-:W-:Y:S01]  /*1d030*/  MUFU.EX2 R112, R112 ;  /* 0x0000007000707308 */ /* 0x000fe20000000800 */
[-C--:B------:R-:W-:Y:S01]  /*1d040*/  FMUL.FTZ R107, R107, R152.reuse ;  /* 0x000000986b6b7220 */ /* 0x080fe20000410000 */
[-C--:B------:R-:W-:Y:S01]  /*1d050*/  FMUL.FTZ R76, R120, R153.reuse ;  /* 0x00000099784c7220 */ /* 0x080fe20000410000 */
[-C--:B------:R-:W-:Y:S01]  /*1d060*/  FMUL.FTZ R77, R121, R153.reuse ;  /* 0x00000099794d7220 */ /* 0x080fe20000410000 */
[----:B------:R-:W5:Y:S01]  /*1d070*/  MUFU.EX2 R109, R109 ;  /* 0x0000006d006d7308 */ /* 0x000f620000000800 */
[C---:B------:R-:W-:Y:S01]  /*1d080*/  HMMA.16816.F32 R44, R4.reuse, R46, R96 ;  /* 0x0000002e042c723c */ /* 0x040fe20000001860 */
[-C--:B------:R-:W-:Y:S01]  /*1d090*/  FMUL.FTZ R78, R122, R152.reuse ;  /* 0x000000987a4e7220 */ /* 0x080fe20000410000 */
[-C--:B------:R-:W-:Y:S01]  /*1d0a0*/  FMUL.FTZ R79, R123, R152.reuse ;  /* 0x000000987b4f7220 */ /* 0x080fe20000410000 */
[----:B------:R-:W2:Y:S01]  /*1d0b0*/  LDSM.16.MT88.4 R96, [R132+0xc800] ;  /* 0x00c800008460783b */ /* 0x000ea20000004200 */
[-C--:B------:R-:W-:Y:S01]  /*1d0c0*/  FMUL.FTZ R116, R116, R153.reuse ;  /* 0x0000009974747220 */ /* 0x080fe20000410000 */
[-C--:B------:R-:W-:Y:S01]  /*1d0d0*/  FMUL.FTZ R117, R117, R153.reuse ;  /* 0x0000009975757220 */ /* 0x080fe20000410000 */
[-C--:B------:R-:W-:Y:S01]  /*1d0e0*/  FMUL.FTZ R118, R118, R152.reuse ;  /* 0x0000009876767220 */ /* 0x080fe20000410000 */
[-C--:B------:R-:W-:Y:S01]  /*1d0f0*/  FMUL.FTZ R119, R119, R152.reuse ;  /* 0x0000009877777220 */ /* 0x080fe20000410000 */
[C---:B------:R-:W-:Y:S01]  /*1d100*/  HMMA.16816.F32 R16, R4.reuse, R20, R16 ;  /* 0x000000140410723c */ /* 0x040fe20000001810 */
[----:B------:R-:W-:Y:S01]  /*1d110*/  LDSM.16.MT88.4 R92, [R155+0x800] ;  /* 0x000800009b5c783b */ /* 0x000fe20000004200 */
[----:B------:R-:W-:Y:S01]  /*1d120*/  MUFU.EX2 R164, R164 ;  /* 0x000000a400a47308 */ /* 0x000fe20000000800 */
[--C-:B------:R-:W-:Y:S01]  /*1d130*/  FFMA.FTZ R175, R174, UR4, -R135.reuse ;  /* 0x00000004aeaf7c23 */ /* 0x100fe20008010887 */
[--C-:B------:R-:W-:Y:S01]  /*1d140*/  FFMA.FTZ R176, R176, UR4, -R135.reuse ;  /* 0x00000004b0b07c23 */ /* 0x100fe20008010887 */
        /* <DEDUP_REMOVED lines=10> */
[----:B------:R-:W-:Y:S01]  /*1d1f0*/  FFMA.FTZ R153, R221, R153, R142 ;  /* 0x00000099dd997223 */ /* 0x000fe2000001008e */
[C---:B------:R-:W-:Y:S01]  /*1d200*/  HMMA.16816.F32 R48, R4.reuse, R52, R48 ;  /* 0x000000340430723c */ /* 0x040fe20000001830 */
[----:B------:R-:W-:Y:S01]  /*1d210*/  FFMA.FTZ R219, R219, R152, R134 ;  /* 0x00000098dbdb7223 */ /* 0x000fe20000010086 */
[----:B------:R-:W-:Y:S01]  /*1d220*/  MUFU.EX2 R179, R179 ;  /* 0x000000b300b37308 */ /* 0x000fe20000000800 */
[----:B------:R-:W-:Y:S01]  /*1d230*/  FADD.FTZ R140, R140, R153 ;  /* 0x000000998c8c7221 */ /* 0x000fe20000010000 */
[----:B------:R-:W-:Y:S01]  /*1d240*/  LDSM.16.MT88.4 R124, [R151+0xf800] ;  /* 0x00f80000977c783b */ /* 0x000fe20000004200 */
[----:B------:R-:W-:Y:S01]  /*1d250*/  FADD.FTZ R62, R62, R219 ;  /* 0x000000db3e3e7221 */ /* 0x000fe20000010000 */
[----:B------:R-:W-:Y:S01]  /*1d260*/  MUFU.EX2 R172, R172 ;  /* 0x000000ac00ac7308 */ /* 0x000fe20000000800 */
[----:B------:R-:W-:Y:S01]  /*1d270*/  FADD.FTZ R143, R143, R140 ;  /* 0x0000008c8f8f7221 */ /* 0x000fe20000010000 */
[C---:B------:R-:W-:Y:S01]  /*1d280*/  HMMA.16816.F32 R20, R4.reuse, R22, R72 ;  /* 0x000000160414723c */ /* 0x040fe20000001848 */
[----:B------:R-:W2:Y:S01]  /*1d290*/  LDSM.16.MT88.4 R72, [R154+0x800] ;  /* 0x000800009a48783b */ /* 0x000ea20000004200 */
[----:B------:R1:W-:Y:S01]  /*1d2a0*/  MUFU.EX2 R182, R194 ;  /* 0x000000c200b67308 */ /* 0x0003e20000000800 */
[----:B------:R-:W-:Y:S01]  /*1d2b0*/  FADD.FTZ R133, R133, R62 ;  /* 0x0000003e85857221 */ /* 0x000fe20000010000 */
[----:B------:R-:W-:Y:S01]  /*1d2c0*/  FADD.FTZ R138, R138, R143 ;  /* 0x0000008f8a8a7221 */ /* 0x000fe20000010000 */
[----:B------:R-:W-:Y:S01]  /*1d2d0*/  FFMA.FTZ R139, R139, UR4, -R135 ;  /* 0x000000048b8b7c23 */ /* 0x000fe20008010887 */
[----:B------:R-:W-:Y:S01]  /*1d2e0*/  MUFU.EX2 R181, R181 ;  /* 0x000000b500b57308 */ /* 0x000fe20000000800 */
[----:B------:R-:W-:Y:S01]  /*1d2f0*/  FADD.FTZ R133, R150, R133 ;  /* 0x0000008596857221 */ /* 0x000fe20000010000 */
[----:B------:R-:W-:Y:S01]  /*1d300*/  HMMA.16816.F32 R28, R4, R30, R80 ;  /* 0x0000001e041c723c */ /* 0x000fe20000001850 */
[----:B------:R-:W2:Y:S01]  /*1d310*/  LDSM.16.MT88.4 R80, [R132+0x10800] ;  /* 0x010800008450783b */ /* 0x000ea20000004200 */
[----:B------:R-:W-:Y:S01]  /*1d320*/  MUFU.EX2 R180, R180 ;  /* 0x000000b400b47308 */ /* 0x000fe20000000800 */
[----:B------:R-:W-:Y:S01]  /*1d330*/  FFMA.FTZ R145, R145, UR4, -R135 ;  /* 0x0000000491917c23 */ /* 0x000fe20008010887 */
[----:B------:R-:W-:-:S02]  /*1d340*/  IADD3 R214, PT, PT, R61, -0x3, RZ ;  /* 0xfffffffd3dd67810 */ /* 0x000fc40007ffe0ff */
[----:B------:R-:W-:Y:S02]  /*1d350*/  MUFU.EX2 R183, R183 ;  /* 0x000000b700b77308 */ /* 0x000fe40000000800 */
[C---:B------:R-:W-:Y:S01]  /*1d360*/  HMMA.16816.F32 R52, R4.reuse, R54, R104 ;  /* 0x000000360434723c */ /* 0x040fe20000001868 */
[----:B------:R-:W-:Y:S01]  /*1d370*/  LDSM.16.MT88.4 R104, [R151+0xd000] ;  /* 0x00d000009768783b */ /* 0x000fe20000004200 */
[--C-:B-1----:R-:W-:Y:S01]  /*1d380*/  FFMA.FTZ R194, R189, UR4, -R146.reuse ;  /* 0x00000004bdc27c23 */ /* 0x102fe20008010892 */
[--C-:B------:R-:W-:Y:S01]  /*1d390*/  FFMA.FTZ R189, R190, UR4, -R135.reuse ;  /* 0x00000004bebd7c23 */ /* 0x100fe20008010887 */
[----:B------:R-:W-:Y:S01]  /*1d3a0*/  MUFU.EX2 R185, R185 ;  /* 0x000000b900b97308 */ /* 0x000fe20000000800 */
[----:B------:R-:W-:Y:S01]  /*1d3b0*/  FFMA.FTZ R190, R177, UR4, -R146 ;  /* 0x00000004b1be7c23 */ /* 0x000fe20008010892 */
[----:B------:R-:W-:Y:S02]  /*1d3c0*/  FFMA.FTZ R177, R168, UR4, -R135 ;  /* 0x00000004a8b17c23 */ /* 0x000fe40008010887 */
[C---:B------:R-:W-:Y:S01]  /*1d3d0*/  HMMA.16816.F32 R76, R4.reuse, R88, R76 ;  /* 0x00000058044c723c */ /* 0x040fe2000000184c */
[----:B----4-:R-:W-:Y:S01]  /*1d3e0*/  F2FP.F16.F32.PACK_AB R88, R110, R115 ;  /* 0x000000736e58723e */ /* 0x010fe200000000ff */
        /* <DEDUP_REMOVED lines=8> */
[--C-:B------:R-:W-:Y:S01]  /*1d470*/  FFMA.FTZ R119, R195, UR4, -R146.reuse ;  /* 0x00000004c3777c23 */ /* 0x100fe20008010892 */
[----:B-----5:R-:W-:Y:S01]  /*1d480*/  F2FP.F16.F32.PACK_AB R91, R109, R112 ;  /* 0x000000706d5b723e */ /* 0x020fe200000000ff */
[--C-:B------:R-:W-:Y:S01]  /*1d490*/  FFMA.FTZ R116, R215, UR4, -R146.reuse ;  /* 0x00000004d7747c23 */ /* 0x100fe20008010892 */
[--C-:B------:R-:W-:Y:S01]  /*1d4a0*/  FFMA.FTZ R118, R203, UR4, -R146.reuse ;  /* 0x00000004cb767c23 */ /* 0x100fe20008010892 */
[----:B------:R-:W-:Y:S01]  /*1d4b0*/  FFMA.FTZ R117, R201, UR4, -R146 ;  /* 0x00000004c9757c23 */ /* 0x000fe20008010892 */
[----:B------:R-:W-:Y:S01]  /*1d4c0*/  MUFU.EX2 R187, R187 ;  /* 0x000000bb00bb7308 */ /* 0x000fe20000000800 */
[----:B------:R-:W-:Y:S01]  /*1d4d0*/  FADD.FTZ R110, R110, R115 ;  /* 0x000000736e6e7221 */ /* 0x000fe20000010000 */
[----:B------:R-:W-:Y:S01]  /*1d4e0*/  FADD.FTZ R113, R113, R114 ;  /* 0x0000007271717221 */ /* 0x000fe20000010000 */
[----:B------:R-:W-:Y:S01]  /*1d4f0*/  HMMA.16816.F32 R8, R88, R100, R8 ;  /* 0x000000645808723c */ /* 0x000fe20000001808 */
[----:B------:R-:W-:Y:S01]  /*1d500*/  MUFU.EX2 R119, R119 ;  /* 0x0000007700777308 */ /* 0x000fe20000000800 */
[----:B------:R-:W-:Y:S01]  /*1d510*/  FADD.FTZ R111, R111, R110 ;  /* 0x0000006e6f6f7221 */ /* 0x000fe20000010000 */
[----:B------:R-:W-:-:S02]  /*1d520*/  FADD.FTZ R112, R112, R113 ;  /* 0x0000007170707221 */ /* 0x000fc40000010000 */
[----:B------:R-:W1:Y:S01]  /*1d530*/  MUFU.EX2 R116, R116 ;  /* 0x0000007400747308 */ /* 0x000e620000000800 */
[----:B------:R-:W-:Y:S01]  /*1d540*/  FADD.FTZ R108, R108, R111 ;  /* 0x0000006f6c6c7221 */ /* 0x000fe20000010000 */
[----:B------:R-:W-:Y:S01]  /*1d550*/  FADD.FTZ R112, R109, R112 ;  /* 0x000000706d707221 */ /* 0x000fe20000010000 */
[C---:B------:R-:W-:Y:S01]  /*1d560*/  HMMA.16816.F32 R12, R88.reuse, R102, R12 ;  /* 0x00000066580c723c */ /* 0x040fe2000000180c */
[----:B------:R-:W3:Y:S01]  /*1d570*/  LDSM.16.MT88.4 R100, [R154+0x4800] ;  /* 0x004800009a64783b */ /* 0x000ee20000004200 */
[----:B------:R-:W-:Y:S04]  /*1d580*/  MUFU.EX2 R118, R118 ;  /* 0x0000007600767308 */ /* 0x000fe80000000800 */
[----:B------:R-:W4:Y:S02]  /*1d590*/  MUFU.EX2 R117, R117 ;  /* 0x0000007500757308 */ /* 0x000f240000000800 */
[C---:B--2---:R-:W-:Y:S02]  /*1d5a0*/  HMMA.16816.F32 R40, R88.reuse, R68, R40 ;  /* 0x000000445828723c */ /* 0x044fe40000001828 */
[----:B------:R-:W-:Y:S04]  /*1d5b0*/  MUFU.EX2 R188, R188 ;  /* 0x000000bc00bc7308 */ /* 0x000fe80000000800 */
[----:B------:R-:W2:Y:S02]  /*1d5c0*/  MUFU.EX2 R189, R189 ;  /* 0x000000bd00bd7308 */ /* 0x000ea40000000800 */
[C---:B------:R-:W-:Y:S01]  /*1d5d0*/  HMMA.16816.F32 R44, R88.reuse, R70, R44 ;  /* 0x00000046582c723c */ /* 0x040fe2000000182c */
[----:B------:R-:W5:Y:S01]  /*1d5e0*/  LDSM.16.MT88.4 R68, [R151+0x11000] ;  /* 0x011000009744783b */ /* 0x000f620000004200 */
[----:B------:R-:W-:Y:S04]  /*1d5f0*/  MUFU.EX2 R191, R191 ;  /* 0x000000bf00bf7308 */ /* 0x000fe80000000800 */
[----:B------:R-:W2:Y:S02]  /*1d600*/  MUFU.EX2 R186, R186 ;  /* 0x000000ba00ba7308 */ /* 0x000ea40000000800 */
[C---:B------:R-:W-:Y:S02]  /*1d610*/  HMMA.16816.F32 R16, R88.reuse, R96, R16 ;  /* 0x000000605810723c */ /* 0x040fe40000001810 */
[----:B------:R-:W-:Y:S04]  /*1d620*/  MUFU.EX2 R171, R171 ;  /* 0x000000ab00ab7308 */ /* 0x000fe80000000800 */
[----:B------:R-:W2:Y:S02]  /*1d630*/  MUFU.EX2 R190, R190 ;  /* 0x000000be00be7308 */ /* 0x000ea40000000800 */
[C---:B------:R-:W-:Y:S01]  /*1d640*/  HMMA.16816.F32 R20, R88.reuse, R98, R20 ;  /* 0x000000625814723c */ /* 0x040fe20000001814 */
[----:B------:R-:W2:Y:S01]  /*1d650*/  LDSM.16.MT88.4 R96, [R132+0xd000] ;  /* 0x00d000008460783b */ /* 0x000ea20000004200 */
[----:B------:R-:W-:Y:S04]  /*1d660*/  MUFU.EX2 R192, R192 ;  /* 0x000000c000c07308 */ /* 0x000fe80000000800 */
[----:B------:R-:W-:Y:S02]  /*1d670*/  MUFU.EX2 R169, R169 ;  /* 0x000000a900a97308 */ /* 0x000fe40000000800 */
[C---:B------:R-:W-:Y:S02]  /*1d680*/  HMMA.16816.F32 R32, R88.reuse, R72, R32 ;  /* 0x000000485820723c */ /* 0x040fe40000001820 */
[----:B------:R1:W-:Y:S04]  /*1d690*/  MUFU.EX2 R174, R176 ;  /* 0x000000b000ae7308 */ /* 0x0003e80000000800 */
[----:B------:R-:W2:Y:S02]  /*1d6a0*/  MUFU.EX2 R175, R175 ;  /* 0x000000af00af7308 */ /* 0x000ea40000000800 */
[C---:B------:R-:W-:Y:S01]  /*1d6b0*/  HMMA.16816.F32 R36, R88.reuse, R74, R36 ;  /* 0x0000004a5824723c */ /* 0x040fe20000001824 */
[----:B------:R-:W2:Y:S01]  /*1d6c0*/  LDSM.16.MT88.4 R72, [R154+0x1000] ;  /* 0x001000009a48783b */ /* 0x000ea20000004200 */
[----:B------:R4:W-:Y:S04]  /*1d6d0*/  MUFU.EX2 R168, R170 ;  /* 0x000000aa00a87308 */ /* 0x0009e80000000800 */
[----:B------:R-:W2:Y:S02]  /*1d6e0*/  MUFU.EX2 R177, R177 ;  /* 0x000000b100b17308 */ /* 0x000ea40000000800 */
[C---:B------:R-:W-:Y:S01]  /*1d6f0*/  HMMA.16816.F32 R24, R88.reuse, R92, R24 ;  /* 0x0000005c5818723c */ /* 0x040fe20000001818 */
[--C-:B-1----:R-:W-:Y:S01]  /*1d700*/  FFMA.FTZ R176, R165, UR4, -R146.reuse ;  /* 0x00000004a5b07c23 */ /* 0x102fe20008010892 */
[--C-:B------:R-:W-:Y:S01]  /*1d710*/  FFMA.FTZ R165, R156, UR4, -R135.reuse ;  /* 0x000000049ca57c23 */ /* 0x100fe20008010887 */
[----:B------:R-:W-:Y:S04]  /*1d720*/  MUFU.EX2 R159, R159 ;  /* 0x0000009f009f7308 */ /* 0x000fe80000000800 */
[----:B------:R-:W-:Y:S01]  /*1d730*/  MUFU.EX2 R176, R176 ;  /* 0x000000b000b07308 */ /* 0x000fe20000000800 */
[C---:B------:R-:W-:Y:S01]  /*1d740*/  HMMA.16816.F32 R28, R88.reuse, R94, R28 ;  /* 0x0000005e581c723c */ /* 0x040fe2000000181c */
[----:B------:R-:W-:Y:S01]  /*1d750*/  LDSM.16.MT88.4 R92, [R155+0x1000] ;  /* 0x001000009b5c783b */ /* 0x000fe20000004200 */
[----:B----4-:R-:W-:Y:S01]  /*1d760*/  FFMA.FTZ R170, R167, UR4, -R146 ;  /* 0x00000004a7aa7c23 */ /* 0x010fe20008010892 */
[----:B------:R-:W-:Y:S01]  /*1d770*/  FFMA.FTZ R167, R162, UR4, -R135 ;  /* 0x00000004a2a77c23 */ /* 0x000fe20008010887 */
[----:B------:R-:W-:Y:S04]  /*1d780*/  MUFU.EX2 R157, R157 ;  /* 0x0000009d009d7308 */ /* 0x000fe80000000800 */
[C---:B------:R-:W-:Y:S01]  /*1d790*/  HMMA.16816.F32 R48, R88.reuse, R80, R48 ;  /* 0x000000505830723c */ /* 0x040fe20000001830 */
[----:B------:R-:W1:Y:S04]  /*1d7a0*/  MUFU.EX2 R170, R170 ;  /* 0x000000aa00aa7308 */ /* 0x000e680000000800 */
[----:B------:R-:W-:Y:S03]  /*1d7b0*/  MUFU.EX2 R167, R167 ;  /* 0x000000a700a77308 */ /* 0x000fe60000000800 */
[C---:B------:R-:W-:Y:S01]  /*1d7c0*/  HMMA.16816.F32 R52, R88.reuse, R82, R52 ;  /* 0x000000525834723c */ /* 0x040fe20000001834 */
[----:B------:R-:W4:Y:S01]  /*1d7d0*/  LDSM.16.MT88.4 R80, [R132+0x11000] ;  /* 0x011000008450783b */ /* 0x000f220000004200 */
[----:B------:R-:W1:Y:S04]  /*1d7e0*/  MUFU.EX2 R158, R160 ;  /* 0x000000a0009e7308 */ /* 0x000e680000000800 */
[----:B------:R-:W-:Y:S02]  /*1d7f0*/  MUFU.EX2 R156, R120 ;  /* 0x00000078009c7308 */ /* 0x000fe40000000800 */
[C---:B------:R-:W-:Y:S01]  /*1d800*/  HMMA.16816.F32 R56, R88.reuse, R84, R56 ;  /* 0x000000545838723c */ /* 0x040fe20000001838 */
[----:B------:R-:W-:Y:S01]  /*1d810*/  F2FP.F16.F32.PACK_AB R84, R116, R119 ;  /* 0x000000777454723e */ /* 0x000fe200000000ff */
[----:B------:R-:W1:Y:S01]  /*1d820*/  MUFU.EX2 R165, R165 ;  /* 0x000000a500a57308 */ /* 0x000e620000000800 */
[----:B------:R-:W-:Y:S01]  /*1d830*/  F2FP.F16.F32.PACK_AB R85, R166, R163 ;  /* 0x000000a3a655723e */ /* 0x000fe200000000ff */
[----:B------:R-:W-:Y:S01]  /*1d840*/  FADD.FTZ R119, R119, R108 ;  /* 0x0000006c77777221 */ /* 0x000fe20000010000 */
[----:B------:R-:W-:Y:S01]  /*1d850*/  FADD.FTZ R163, R163, R112 ;  /* 0x00000070a3a37221 */ /* 0x000fe20000010000 */
[----:B------:R-:W-:Y:S01]  /*1d860*/  MUFU.EX2 R139, R139 ;  /* 0x0000008b008b7308 */ /* 0x000fe20000000800 */
[----:B------:R-:W-:Y:S01]  /*1d870*/  LDSM.16.MT88.4 R112, [R155+0x7800] ;  /* 0x007800009b70783b */ /* 0x000fe20000004200 */
[----:B------:R-:W-:Y:S01]  /*1d880*/  HMMA.16816.F32 R64, R88, R86, R64 ;  /* 0x000000565840723c */ /* 0x000fe20000001840 */
[----:B------:R-:W-:Y:S01]  /*1d890*/  F2FP.F16.F32.PACK_AB R86, R117, R118 ;  /* 0x000000767556723e */ /* 0x000fe200000000ff */
[----:B------:R-:W-:Y:S01]  /*1d8a0*/  FADD.FTZ R119, R116, R119 ;  /* 0x0000007774777221 */ /* 0x000fe20000010000 */
[----:B------:R-:W-:Y:S01]  /*1d8b0*/  F2FP.F16.F32.PACK_AB R87, R161, R164 ;  /* 0x000000a4a157723e */ /* 0x000fe200000000ff */
[----:B------:R-:W-:-:S02]  /*1d8c0*/  FADD.FTZ R163, R166, R163 ;  /* 0x000000a3a6a37221 */ /* 0x000fc40000010000 */
[----:B------:R-:W-:Y:S02]  /*1d8d0*/  FADD.FTZ R118, R118, R119 ;  /* 0x0000007776767221 */ /* 0x000fe40000010000 */
[----:B---3--:R-:W-:Y:S01]  /*1d8e0*/  HMMA.16816.F32 R76, R88, R100, R76 ;  /* 0x00000064584c723c */ /* 0x008fe2000000184c */
[----:B------:R-:W-:Y:S01]  /*1d8f0*/  FADD.FTZ R164, R164, R163 ;  /* 0x000000a3a4a47221 */ /* 0x000fe20000010000 */
[----:B------:R-:W-:-:S03]  /*1d900*/  FADD.FTZ R118, R117, R118 ;  /* 0x0000007675767221 */ /* 0x000fc60000010000 */
[----:B------:R-:W-:-:S03]  /*1d910*/  FADD.FTZ R161, R161, R164 ;  /* 0x000000a4a1a17221 */ /* 0x000fc60000010000 */
[----:B------:R-:W-:Y:S01]  /*1d920*/  HMMA.16816.F32 R4, R88, R102, R4 ;  /* 0x000000665804723c */ /* 0x000fe20000001804 */
[----:B------:R-:W3:Y:S04]  /*1d930*/  LDSM.16.MT88.4 R88, [R155+0x5000] ;  /* 0x005000009b58783b */ /* 0x000ee80000004200 */
[----:B------:R-:W-:Y:S03]  /*1d940*/  LDSM.16.MT88.4 R100, [R151+0xd800] ;  /* 0x00d800009764783b */ /* 0x000fe60000004200 */
        /* <DEDUP_REMOVED lines=8> */
[----:B------:R-:W1:Y:S07]  /*1d9d0*/  LDSM.16.MT88.4 R72, [R151+0x11800] ;  /* 0x011800009748783b */ /* 0x000e6e0000004200 */
[C---:B----4-:R-:W-:Y:S08]  /*1d9e0*/  HMMA.16816.F32 R48, R84.reuse, R80, R48 ;  /* 0x000000505430723c */ /* 0x050ff00000001830 */
[C---:B------:R-:W-:Y:S01]  /*1d9f0*/  HMMA.16816.F32 R52, R84.reuse, R82, R52 ;  /* 0x000000525434723c */ /* 0x040fe20000001834 */
[----:B------:R-:W4:Y:S07]  /*1da00*/  LDSM.16.MT88.4 R80, [R154+0x1800] ;  /* 0x001800009a50783b */ /* 0x000f2e0000004200 */
[C---:B---3--:R-:W-:Y:S08]  /*1da10*/  HMMA.16816.F32 R56, R84.reuse, R88, R56 ;  /* 0x000000585438723c */ /* 0x048ff00000001838 */
[C---:B------:R-:W-:Y:S01]  /*1da20*/  HMMA.16816.F32 R64, R84.reuse, R90, R64 ;  /* 0x0000005a5440723c */ /* 0x040fe20000001840 */
[----:B------:R-:W3:Y:S07]  /*1da30*/  LDSM.16.MT88.4 R88, [R132+0x11800] ;  /* 0x011800008458783b */ /* 0x000eee0000004200 */
[----:B-----5:R-:W-:Y:S01]  /*1da40*/  HMMA.16816.F32 R76, R84, R68, R76 ;  /* 0x00000044544c723c */ /* 0x020fe2000000184c */
[----:B------:R-:W-:Y:S01]  /*1da50*/  F2FP.F16.F32.PACK_AB R68, R178, R173 ;  /* 0x000000adb244723e */ /* 0x000fe200000000ff */
[----:B------:R-:W-:Y:S01]  /*1da60*/  FADD.FTZ R173, R173, R118 ;  /* 0x00000076adad7221 */ /* 0x000fe20000010000 */
[----:B------:R-:W-:Y:S01]  /*1da70*/  F2FP.F16.F32.PACK_AB R69, R181, R182 ;  /* 0x000000b6b545723e */ /* 0x000fe200000000ff */
[----:B------:R-:W-:Y:S01]  /*1da80*/  FADD.FTZ R182, R182, R161 ;  /* 0x000000a1b6b67221 */ /* 0x000fe20000010000 */
[----:B------:R-:W-:Y:S01]  /*1da90*/  LDSM.16.MT88.4 R116, [R154+0x7800] ;  /* 0x007800009a74783b */ /* 0x000fe20000004200 */
        /* <DEDUP_REMOVED lines=14> */
[----:B------:R-:W5:Y:S04]  /*1db80*/  LDSM.16.MT88.4 R92, [R155+0x1800] ;  /* 0x001800009b5c783b */ /* 0x000f680000004200 */
[----:B------:R-:W-:Y:S03]  /*1db90*/  LDSM.16.MT88.4 R84, [R132+0x12000] ;  /* 0x012000008454783b */ /* 0x000fe60000004200 */
[C---:B--2---:R-:W-:Y:S08]  /*1dba0*/  HMMA.16816.F32 R16, R68.reuse, R96, R16 ;  /* 0x000000604410723c */ /* 0x044ff00000001810 */
[C---:B------:R-:W-:Y:S01]  /*1dbb0*/  HMMA.16816.F32 R20, R68.reuse, R98, R20 ;  /* 0x000000624414723c */ /* 0x040fe20000001814 */
[----:B------:R-:W2:Y:S07]  /*1dbc0*/  LDSM.16.MT88.4 R96, [R154+0x5800] ;  /* 0x005800009a60783b */ /* 0x000eae0000004200 */
[C---:B-1----:R-:W-:Y:S08]  /*1dbd0*/  HMMA.16816.F32 R40, R68.reuse, R72, R40 ;  /* 0x000000484428723c */ /* 0x042ff00000001828 */
[C---:B------:R-:W-:Y:S01]  /*1dbe0*/  HMMA.16816.F32 R44, R68.reuse, R74, R44 ;  /* 0x0000004a442c723c */ /* 0x040fe2000000182c */
[----:B------:R-:W1:Y:S07]  /*1dbf0*/  LDSM.16.MT88.4 R72, [R151+0x12000] ;  /* 0x012000009748783b */ /* 0x000e6e0000004200 */
        /* <DEDUP_REMOVED lines=74> */
[----:B------:R-:W-:Y:S07]  /*1e0a0*/  LDSM.16.MT88.4 R100, [R151+0xf000] ;  /* 0x00f000009764783b */ /* 0x000fee0000004200 */
[C---:B------:R-:W-:Y:S08]  /*1e0b0*/  HMMA.16816.F32 R16, R72.reuse, R96, R16 ;  /* 0x000000604810723c */ /* 0x040ff00000001810 */
[C---:B------:R-:W-:Y:S01]  /*1e0c0*/  HMMA.16816.F32 R20, R72.reuse, R98, R20 ;  /* 0x000000624814723c */ /* 0x040fe20000001814 */
[----:B------:R-:W1:Y:S07]  /*1e0d0*/  LDSM.16.MT88.4 R96, [R132+0xf000] ;  /* 0x00f000008460783b */ /* 0x000e6e0000004200 */
[C---:B-----5:R-:W-:Y:S08]  /*1e0e0*/  HMMA.16816.F32 R24, R72.reuse, R92, R24 ;  /* 0x0000005c4818723c */ /* 0x060ff00000001818 */
[C---:B------:R-:W-:Y:S01]  /*1e0f0*/  HMMA.16816.F32 R28, R72.reuse, R94, R28 ;  /* 0x0000005e481c723c */ /* 0x040fe2000000181c */
[----:B------:R-:W-:Y:S07]  /*1e100*/  LDSM.16.MT88.4 R92, [R155+0x3000] ;  /* 0x003000009b5c783b */ /* 0x000fee0000004200 */
[C---:B------:R-:W-:Y:S08]  /*1e110*/  HMMA.16816.F32 R48, R72.reuse, R104, R48 ;  /* 0x000000684830723c */ /* 0x040ff00000001830 */
[C---:B------:R-:W-:Y:S01]  /*1e120*/  HMMA.16816.F32 R52, R72.reuse, R106, R52 ;  /* 0x0000006a4834723c */ /* 0x040fe20000001834 */
[----:B------:R-:W5:Y:S07]  /*1e130*/  LDSM.16.MT88.4 R104, [R132+0x13000] ;  /* 0x013000008468783b */ /* 0x000f6e0000004200 */
[C---:B--2---:R-:W-:Y:S08]  /*1e140*/  HMMA.16816.F32 R56, R72.reuse, R68, R56 ;  /* 0x000000444838723c */ /* 0x044ff00000001838 */
[C---:B------:R-:W-:Y:S01]  /*1e150*/  HMMA.16816.F32 R64, R72.reuse, R70, R64 ;  /* 0x000000464840723c */ /* 0x040fe20000001840 */
[----:B------:R-:W-:Y:S07]  /*1e160*/  LDSM.16.MT88.4 R68, [R155+0x7000] ;  /* 0x007000009b44783b */ /* 0x000fee0000004200 */
[C---:B---3--:R-:W-:Y:S01]  /*1e170*/  HMMA.16816.F32 R76, R72.reuse, R80, R76 ;  /* 0x00000050484c723c */ /* 0x048fe2000000184c */
[--C-:B------:R-:W-:Y:S01]  /*1e180*/  FFMA.FTZ R81, R137, UR4, -R146.reuse ;  /* 0x0000000489517c23 */ /* 0x100fe20008010892 */
[--C-:B------:R-:W-:Y:S01]  /*1e190*/  FFMA.FTZ R80, R144, UR4, -R146.reuse ;  /* 0x0000000490507c23 */ /* 0x100fe20008010892 */
[--C-:B------:R-:W-:Y:S01]  /*1e1a0*/  FFMA.FTZ R137, R2, UR4, -R146.reuse ;  /* 0x0000000402897c23 */ /* 0x100fe20008010892 */
[----:B------:R-:W-:Y:S01]  /*1e1b0*/  FFMA.FTZ R146, R141, UR4, -R146 ;  /* 0x000000048d927c23 */ /* 0x000fe20008010892 */
[----:B------:R-:W-:Y:S01]  /*1e1c0*/  MUFU.EX2 R2, R81 ;  /* 0x0000005100027308 */ /* 0x000fe20000000800 */
[--C-:B------:R-:W-:Y:S01]  /*1e1d0*/  FFMA.FTZ R144, R136, UR4, -R135.reuse ;  /* 0x0000000488907c23 */ /* 0x100fe20008010887 */
[----:B------:R-:W-:Y:S01]  /*1e1e0*/  FFMA.FTZ R135, R60, UR4, -R135 ;  /* 0x000000043c877c23 */ /* 0x000fe20008010887 */
[----:B------:R-:W-:Y:S01]  /*1e1f0*/  HMMA.16816.F32 R4, R72, R82, R4 ;  /* 0x000000524804723c */ /* 0x000fe20000001804 */
[----:B------:R-:W-:Y:S01]  /*1e200*/  F2FP.F16.F32.PACK_AB R72, R170, R159 ;  /* 0x0000009faa48723e */ /* 0x000fe200000000ff */
[----:B------:R2:W-:Y:S01]  /*1e210*/  MUFU.EX2 R141, R80 ;  /* 0x00000050008d7308 */ /* 0x0005e20000000800 */
[----:B------:R-:W-:Y:S01]  /*1e220*/  F2FP.F16.F32.PACK_AB R73, R158, R167 ;  /* 0x000000a79e49723e */ /* 0x000fe200000000ff */
[----:B------:R-:W-:Y:S01]  /*1e230*/  FADD.FTZ R159, R159, R192 ;  /* 0x000000c09f9f7221 */ /* 0x000fe20000010000 */
[----:B------:R-:W-:Y:S01]  /*1e240*/  F2FP.F16.F32.PACK_AB R74, R157, R176 ;  /* 0x000000b09d4a723e */ /* 0x000fe200000000ff */
[----:B------:R-:W3:Y:S01]  /*1e250*/  MUFU.EX2 R137, R137 ;  /* 0x0000008900897308 */ /* 0x000ee20000000800 */
[----:B------:R-:W-:Y:S01]  /*1e260*/  F2FP.F16.F32.PACK_AB R75, R165, R156 ;  /* 0x0000009ca54b723e */ /* 0x000fe200000000ff */
[----:B------:R-:W-:Y:S01]  /*1e270*/  FADD.FTZ R167, R167, R168 ;  /* 0x000000a8a7a77221 */ /* 0x000fe20000010000 */
[----:B------:R-:W-:Y:S01]  /*1e280*/  FADD.FTZ R159, R170, R159 ;  /* 0x0000009faa9f7221 */ /* 0x000fe20000010000 */
[----:B------:R-:W-:Y:S02]  /*1e290*/  MUFU.EX2 R136, R146 ;  /* 0x0000009200887308 */ /* 0x000fe40000000800 */
[----:B------:R-:W-:Y:S01]  /*1e2a0*/  FADD.FTZ R167, R158, R167 ;  /* 0x000000a79ea77221 */ /* 0x000fe20000010000 */
[----:B------:R-:W-:Y:S01]  /*1e2b0*/  FADD.FTZ R176, R176, R159 ;  /* 0x0000009fb0b07221 */ /* 0x000fe20000010000 */
[C---:B----4-:R-:W-:Y:S01]  /*1e2c0*/  HMMA.16816.F32 R40, R72.reuse, R84, R40 ;  /* 0x000000544828723c */ /* 0x050fe20000001828 */
[----:B------:R-:W4:Y:S01]  /*1e2d0*/  MUFU.EX2 R144, R144 ;  /* 0x0000009000907308 */ /* 0x000f220000000800 */
[----:B--2---:R-:W-:Y:S01]  /*1e2e0*/  LDSM.16.MT88.4 R80, [R155+0x3800] ;  /* 0x003800009b50783b */ /* 0x004fe20000004200 */
[----:B------:R-:W-:Y:S01]  /*1e2f0*/  FADD.FTZ R156, R156, R167 ;  /* 0x000000a79c9c7221 */ /* 0x000fe20000010000 */
[----:B------:R-:W-:Y:S01]  /*1e300*/  FADD.FTZ R157, R157, R176 ;  /* 0x000000b09d9d7221 */ /* 0x000fe20000010000 */
[----:B------:R-:W-:Y:S02]  /*1e310*/  MUFU.EX2 R60, R145 ;  /* 0x00000091003c7308 */ /* 0x000fe40000000800 */
[----:B------:R-:W-:Y:S01]  /*1e320*/  FADD.FTZ R165, R165, R156 ;  /* 0x0000009ca5a57221 */ /* 0x000fe20000010000 */
[C---:B------:R-:W-:Y:S01]  /*1e330*/  HMMA.16816.F32 R84, R72.reuse, R86, R44 ;  /* 0x000000564854723c */ /* 0x040fe2000000182c */
[----:B------:R-:W2:Y:S01]  /*1e340*/  LDSM.16.MT88.4 R44, [R154+0x7000] ;  /* 0x007000009a2c783b */ /* 0x000ea20000004200 */
[----:B------:R-:W4:Y:S06]  /*1e350*/  MUFU.EX2 R135, R135 ;  /* 0x0000008700877308 */ /* 0x000f2c0000000800 */
[C---:B-1----:R-:W-:Y:S08]  /*1e360*/  HMMA.16816.F32 R16, R72.reuse, R96, R16 ;  /* 0x000000604810723c */ /* 0x042ff00000001810 */
[C---:B------:R-:W-:Y:S01]  /*1e370*/  HMMA.16816.F32 R20, R72.reuse, R98, R20 ;  /* 0x000000624814723c */ /* 0x040fe20000001814 */
[----:B------:R-:W1:Y:S07]  /*1e380*/  LDSM.16.MT88.4 R96, [R151+0x13800] ;  /* 0x013800009760783b */ /* 0x000e6e0000004200 */
[C---:B------:R-:W-:Y:S08]  /*1e390*/  HMMA.16816.F32 R32, R72.reuse, R88, R32 ;  /* 0x000000584820723c */ /* 0x040ff00000001820 */
[C---:B------:R-:W-:Y:S01]  /*1e3a0*/  HMMA.16816.F32 R36, R72.reuse, R90, R36 ;  /* 0x0000005a4824723c */ /* 0x040fe20000001824 */
[----:B------:R-:W-:Y:S07]  /*1e3b0*/  LDSM.16.MT88.4 R88, [R154+0x3800] ;  /* 0x003800009a58783b */ /* 0x000fee0000004200 */
[C---:B-----5:R-:W-:Y:S08]  /*1e3c0*/  HMMA.16816.F32 R48, R72.reuse, R104, R48 ;  /* 0x000000684830723c */ /* 0x060ff00000001830 */
[----:B--2---:R-:W-:Y:S01]  /*1e3d0*/  HMMA.16816.F32 R120, R72, R44, R76 ;  /* 0x0000002c4878723c */ /* 0x004fe2000000184c */
[----:B------:R-:W2:Y:S01]  /*1e3e0*/  LDSM.16.MT88.4 R76, [R132+0xf800] ;  /* 0x00f80000844c783b */ /* 0x000ea20000004200 */
[----:B---3--:R-:W-:Y:S01]  /*1e3f0*/  F2FP.F16.F32.PACK_AB R44, R137, R2 ;  /* 0x00000002892c723e */ /* 0x008fe200000000ff */
[----:B------:R-:W-:Y:S01]  /*1e400*/  FADD.FTZ R2, R2, R157 ;  /* 0x0000009d02027221 */ /* 0x000fe20000010000 */
[----:B----4-:R-:W-:Y:S01]  /*1e410*/  F2FP.F16.F32.PACK_AB R45, R139, R144 ;  /* 0x000000908b2d723e */ /* 0x010fe200000000ff */
[----:B------:R-:W-:-:S02]  /*1e420*/  FADD.FTZ R144, R144, R165 ;  /* 0x000000a590907221 */ /* 0x000fc40000010000 */
[----:B------:R-:W-:Y:S01]  /*1e430*/  FADD.FTZ R2, R137, R2 ;  /* 0x0000000289027221 */ /* 0x000fe20000010000 */
[----:B------:R-:W-:Y:S01]  /*1e440*/  HMMA.16816.F32 R52, R72, R106, R52 ;  /* 0x0000006a4834723c */ /* 0x000fe20000001834 */
[----:B------:R3:W4:Y:S01]  /*1e450*/  LDSM.16.MT88.4 R104, [R132+0x13800] ;  /* 0x013800008468783b */ /* 0x0007220000004200 */
[----:B------:R-:W-:-:S06]  /*1e460*/  FADD.FTZ R139, R139, R144 ;  /* 0x000000908b8b7221 */ /* 0x000fcc0000010000 */
[C---:B------:R-:W-:Y:S08]  /*1e470*/  HMMA.16816.F32 R8, R72.reuse, R100, R8 ;  /* 0x000000644808723c */ /* 0x040ff00000001808 */
[C---:B------:R-:W-:Y:S08]  /*1e480*/  HMMA.16816.F32 R24, R72.reuse, R92, R24 ;  /* 0x0000005c4818723c */ /* 0x040ff00000001818 */
[----:B------:R-:W-:Y:S01]  /*1e490*/  HMMA.16816.F32 R56, R72, R68, R56 ;  /* 0x000000444838723c */ /* 0x000fe20000001838 */
[----:B---3--:R-:W-:-:S07]  /*1e4a0*/  MOV R132, R147 ;  /* 0x0000009300847202 */ /* 0x008fce0000000f00 */
[C---:B------:R-:W-:Y:S08]  /*1e4b0*/  HMMA.16816.F32 R12, R72.reuse, R102, R12 ;  /* 0x00000066480c723c */ /* 0x040ff0000000180c */
[C---:B------:R-:W-:Y:S08]  /*1e4c0*/  HMMA.16816.F32 R28, R72.reuse, R94, R28 ;  /* 0x0000005e481c723c */ /* 0x040ff0000000181c */
[C---:B------:R-:W-:Y:S08]  /*1e4d0*/  HMMA.16816.F32 R64, R72.reuse, R70, R64 ;  /* 0x000000464840723c */ /* 0x040ff00000001840 */
[----:B------:R-:W-:Y:S01]  /*1e4e0*/  HMMA.16816.F32 R4, R72, R46, R4 ;  /* 0x0000002e4804723c */ /* 0x000fe20000001804 */
[----:B------:R-:W-:Y:S01]  /*1e4f0*/  F2FP.F16.F32.PACK_AB R46, R136, R141 ;  /* 0x0000008d882e723e */ /* 0x000fe200000000ff */
[----:B------:R-:W-:Y:S01]  /*1e500*/  FADD.FTZ R141, R141, R2 ;  /* 0x000000028d8d7221 */ /* 0x000fe20000010000 */
[----:B------:R-:W-:Y:S01]  /*1e510*/  F2FP.F16.F32.PACK_AB R47, R135, R60 ;  /* 0x0000003c872f723e */ /* 0x000fe200000000ff */
[----:B------:R-:W-:-:S02]  /*1e520*/  FADD.FTZ R60, R60, R139 ;  /* 0x0000008b3c3c7221 */ /* 0x000fc40000010000 */
[----:B------:R-:W-:Y:S02]  /*1e530*/  FADD.FTZ R221, R136, R141 ;  /* 0x0000008d88dd7221 */ /* 0x000fe40000010000 */
[----:B------:R-:W-:Y:S02]  /*1e540*/  FADD.FTZ R219, R135, R60 ;  /* 0x0000003c87db7221 */ /* 0x000fe40000010000 */
[C---:B-1----:R-:W-:Y:S08]  /*1e550*/  HMMA.16816.F32 R92, R44.reuse, R96, R40 ;  /* 0x000000602c5c723c */ /* 0x042ff00000001828 */
[C---:B------:R-:W-:Y:S08]  /*1e560*/  HMMA.16816.F32 R96, R44.reuse, R98, R84 ;  /* 0x000000622c60723c */ /* 0x040ff00000001854 */
[C---:B--2---:R-:W-:Y:S08]  /*1e570*/  HMMA.16816.F32 R68, R44.reuse, R76, R16 ;  /* 0x0000004c2c44723c */ /* 0x044ff00000001810 */
        /* <DEDUP_REMOVED lines=12> */
[----:B------:R-:W-:-:S15]  /*1e640*/  HMMA.16816.F32 R116, R44, R118, R4 ;  /* 0x000000762c74723c */ /* 0x000fde0000001804 */
[----:B------:R-:W-:-:S05]  /*1e650*/  NOP ;  /* 0x0000000000007918 */ /* 0x000fca0000000000 */
.L_x_2668:
[----:B------:R-:W-:-:S13]  /*1e660*/  ISETP.GE.AND P1, PT, R214, RZ, PT ;  /* 0x000000ffd600720c */ /* 0x000fda0003f26270 */
[----:B------:R-:W-:Y:S05]  /*1e670*/  @!P1 BRA `(.L_x_2674) ;  /* 0x0000005000089947 */ /* 0x000fea0003800000 */
[----:B------:R-:W1:Y:S01]  /*1e680*/  S2UR UR5, SR_CgaCtaId ;  /* 0x00000000000579c3 */ /* 0x000e620000008800 */
[----:B------:R-:W-:Y:S01]  /*1e690*/  UISETP.NE.U32.AND UP0, UPT, UR12, URZ, UPT ;  /* 0x000000ff0c00728c */ /* 0x000fe2000bf05070 */
[----:B------:R-:W-:Y:S01]  /*1e6a0*/  LOP3.LUT R202, R0, R63, RZ, 0xfc, !PT ;  /* 0x0000003f00ca7212 */ /* 0x000fe200078efcff */
[----:B------:R-:W-:Y:S01]  /*1e6b0*/  IMAD.MOV.U32 R201, RZ, RZ, 0x20 ;  /* 0x00000020ffc97424 */ /* 0x000fe200078e00ff */
[C---:B------:R-:W-:Y:S01]  /*1e6c0*/  SHF.L.U32 R5, R214.reuse, 0x7, RZ ;  /* 0x00000007d6057819 */ /* 0x040fe200000006ff */
        /* <DEDUP_REMOVED lines=21> */
.L_x_2678:
[----:B------:R-:W-:Y:S01]  /*1e820*/  @!P3 IADD3 R9, P0, PT, RZ, -R212, RZ ;  /* 0x800000d4ff09b210 */ /* 0x000fe20007f1e0ff */
[----:B------:R-:W2:Y:S01]  /*1e830*/  S2R R197, SR_TID.X ;  /* 0x0000000000c57919 */ /* 0x000ea20000002100 */
[----:B------:R-:W3:Y:S01]  /*1e840*/  @!P3 LDC R4, c[0x0][0x3c0] ;  /* 0x0000f000ff04bb82 */ /* 0x000ee20000000800 */
[----:B------:R-:W-:Y:S07]  /*1e850*/  DEPBAR.LE SB0, 0x0 ;  /* 0x000080000000791a */ /* 0x000fee0000000000 */
[----:B------:R-:W4:Y:S08]  /*1e860*/  LDC R7, c[0x0][0x3c4] ;  /* 0x0000f100ff077b82 */ /* 0x000f300000000800 */
[----:B------:R-:W-:Y:S01]  /*1e870*/  BAR.SYNC.DEFER_BLOCKING 0x0 ;  /* 0x0000000000007b1d */ /* 0x000fe20000010000 */
[----:B------:R-:W-:Y:S01]  /*1e880*/  IMAD.MOV.U32 R8, RZ, RZ, R209 ;  /* 0x000000ffff087224 */ /* 0x000fe200078e00d1 */
[C---:B--2---:R-:W-:Y:S01]  /*1e890*/  LOP3.LUT R213, R197.reuse, 0x38, RZ, 0xc0, !PT ;  /* 0x00000038c5d57812 */ /* 0x044fe200078ec0ff */
[C---:B------:R-:W-:Y:S01]  /*1e8a0*/  IMAD.SHL.U32 R196, R197.reuse, 0x8, RZ ;  /* 0x00000008c5c47824 */ /* 0x040fe200078e00ff */
[----:B------:R-:W-:Y:S01]  /*1e8b0*/  SHF.R.U32.HI R198, RZ, 0x1, R197 ;  /* 0x00000001ffc67819 */ /* 0x000fe200000116c5 */
[----:B---3--:R-:W-:Y:S02]  /*1e8c0*/  @!P3 IMAD.SHL.U32 R10, R4, 0x80, RZ ;  /* 0x00000080040ab824 */ /* 0x008fe400078e00ff */
[----:B------:R-:W-:Y:S01]  /*1e8d0*/  IMAD.SHL.U32 R199, R197, 0x20, RZ ;  /* 0x00000020c5c77824 */ /* 0x000fe200078e00ff */
[----:B------:R-:W-:Y:S01]  /*1e8e0*/  LOP3.LUT R213, R213, 0x1f8, R196, 0x78, !PT ;  /* 0x000001f8d5d57812 */ /* 0x000fe200078e78c4 */
[----:B------:R-:W-:Y:S01]  /*1e8f0*/  @!P3 IMAD.X R10, RZ, RZ, ~R10, P0 ;  /* 0x000000ffff0ab224 */ /* 0x000fe200000e0e0a */
[----:B------:R-:W-:Y:S01]  /*1e900*/  LOP3.LUT R5, R198, 0x8, RZ, 0xc0, !PT ;  /* 0x00000008c6057812 */ /* 0x000fe200078ec0ff */
[----:B------:R-:W-:Y:S01]  /*1e910*/  IMAD.SHL.U32 R2, R197, 0x40, RZ ;  /* 0x00000040c5027824 */ /* 0x000fe200078e00ff */
[----:B------:R-:W-:Y:S02]  /*1e920*/  LOP3.LUT R213, R213, 0x1e00, R196, 0xf8, !PT ;  /* 0x00001e00d5d57812 */ /* 0x000fe400078ef8c4 */
[----:B------:R-:W-:Y:S02]  /*1e930*/  LOP3.LUT R196, R196, 0x38, RZ, 0xc0, !PT ;  /* 0x00000038c4c47812 */ /* 0x000fe400078ec0ff */
[----:B------:R-:W-:Y:S02]  /*1e940*/  LOP3.LUT R199, R199, 0x7c00, RZ, 0xc0, !PT ;  /* 0x00007c00c7c77812 */ /* 0x000fe400078ec0ff */
[----:B------:R-:W-:Y:S02]  /*1e950*/  LOP3.LUT R6, R196, 0x40, RZ, 0xfc, !PT ;  /* 0x00000040c4067812 */ /* 0x000fe400078efcff */
[----:B------:R-:W-:Y:S02]  /*1e960*/  @!P3 SHF.R.S64 R9, R9, 0x1f, R10 ;  /* 0x0000001f0909b819 */ /* 0x000fe4000000100a */
[----:B------:R-:W-:Y:S01]  /*1e970*/  ISETP.GE.AND P1, PT, R6, UR12, PT ;  /* 0x0000000c06007c0c */ /* 0x000fe2000bf26270 */
[----:B------:R-:W-:Y:S01]  /*1e980*/  IMAD.MOV.U32 R6, RZ, RZ, R208 ;  /* 0x000000ffff067224 */ /* 0x000fe200078e00d0 */
[--C-:B------:R-:W-:Y:S02]  /*1e990*/  LOP3.LUT R5, R5, 0x1c0, R2.reuse, 0xf8, !PT ;  /* 0x000001c005057812 */ /* 0x100fe400078ef802 */
[----:B------:R-:W-:Y:S02]  /*1e9a0*/  LOP3.LUT R180, R199, 0x200, R2, 0xf8, !PT ;  /* 0x00000200c7b47812 */ /* 0x000fe400078ef802 */
[----:B------:R-:W-:Y:S02]  /*1e9b0*/  @!P3 IADD3 R208, P0, PT, R208, R9, RZ ;  /* 0x00000009d0d0b210 */ /* 0x000fe40007f1e0ff */
[----:B------:R-:W-:Y:S02]  /*1e9c0*/  LOP3.LUT R180, R180, R5, R196, 0xf6, !PT ;  /* 0x00000005b4b47212 */ /* 0x000fe400078ef6c4 */
[----:B------:R-:W-:Y:S02]  /*1e9d0*/  ISETP.GE.AND P2, PT, R196, UR12, PT ;  /* 0x0000000cc4007c0c */ /* 0x000fe4000bf46270 */
[----:B------:R-:W-:Y:S02]  /*1e9e0*/  @!P3 LEA.HI.X.SX32 R209, R10, R209, 0x1, P0 ;  /* 0x000000d10ad1b211 */ /* 0x000fe400000f0eff */
[----:B------:R-:W-:Y:S01]  /*1e9f0*/  LOP3.LUT R132, R2, 0x1c0, RZ, 0xc0, !PT ;  /* 0x000001c002847812 */ /* 0x000fe200078ec0ff */
[----:B----4-:R-:W-:Y:S08]  /*1ea00*/  @!P3 BRA `(.L_x_2675) ;  /* 0x0000000000f4b947 */ /* 0x010ff00003800000 */
[----:B------:R-:W-:Y:S01]  /*1ea10*/  VIADD R10, R216, 0xffffff80 ;  /* 0xffffff80d80a7836 */ /* 0x000fe20000000000 */
[----:B------:R-:W2:Y:S01]  /*1ea20*/  LDC R9, c[0x0][0x4f0] ;  /* 0x00013c00ff097b82 */ /* 0x000ea20000000800 */
[----:B------:R-:W-:Y:S03]  /*1ea30*/  IABS R12, R216 ;  /* 0x000000d8000c7213 */ /* 0x000fe60000000000 */
[----:B------:R-:W-:Y:S02]  /*1ea40*/  IABS R11, R10 ;  /* 0x0000000a000b7213 */ /* 0x000fe40000000000 */
[-C--:B--2---:R-:W-:Y:S02]  /*1ea50*/  IABS R4, R9.reuse ;  /* 0x0000000900047213 */ /* 0x084fe40000000000 */
[----:B------:R-:W-:Y:S02]  /*1ea60*/  LOP3.LUT R10, R10, R9, RZ, 0x3c, !PT ;  /* 0x000000090a0a7212 */ /* 0x000fe400078e3cff */
[----:B------:R-:W2:Y:S10]  /*1ea70*/  I2F.RP R13, R4 ;  /* 0x00000004000d7306 */ /* 0x000eb40000209400 */
[----:B--2---:R-:W2:Y:S02]  /*1ea80*/  MUFU.RCP R5, R13 ;  /* 0x0000000d00057308 */ /* 0x004ea40000001000 */
[----:B--2---:R-:W-:Y:S08]  /*1ea90*/  VIADD R14, R5, 0xffffffe ;  /* 0x0ffffffe050e7836 */ /* 0x004ff00000000000 */
[----:B------:R-:W2:Y:S02]  /*1eaa0*/  F2I.FTZ.U32.TRUNC.NTZ R15, R14 ;  /* 0x0000000e000f7305 */ /* 0x000ea4000021f000 */
        /* <DEDUP_REMOVED lines=30> */
[----:B------:R-:W2:Y:S01]  /*1ec90*/  LDC.64 R4, c[0x0][0x3c0] ;  /* 0x0000f000ff047b82 */ /* 0x000ea20000000a00 */
        /* <DEDUP_REMOVED lines=13> */
[----:B-1----:R-:W-:Y:S01]  /*1ed70*/  IMAD.WIDE.U32 R14, R11, UR10, R14 ;  /* 0x0000000a0b0e7c25 */ /* 0x002fe2000f8e000e */
[----:B------:R-:W-:Y:S02]  /*1ed80*/  SHF.R.S32.HI R5, RZ, 0x1f, R11 ;  /* 0x0000001fff057819 */ /* 0x000fe4000001140b */
[C---:B------:R-:W-:Y:S03]  /*1ed90*/  LEA R208, P0, R14.reuse, R6, 0x1 ;  /* 0x000000060ed07211 */ /* 0x040fe600078008ff */
[----:B------:R-:W-:Y:S04]  /*1eda0*/  IMAD R10, R5, UR10, RZ ;  /* 0x0000000a050a7c24 */ /* 0x000fe8000f8e02ff */
[----:B------:R-:W-:Y:S04]  /*1edb0*/  IMAD R10, R11, UR11, R10 ;  /* 0x0000000b0b0a7c24 */ /* 0x000fe8000f8e020a */
[----:B------:R-:W-:Y:S05]  /*1edc0*/  IMAD.IADD R209, R15, 0x1, R10 ;  /* 0x000000010fd17824 */ /* 0x000fea00078e020a */
[----:B------:R-:W-:Y:S07]  /*1edd0*/  LEA.HI.X R209, R14, R8, R209, 0x1, P0 ;  /* 0x000000080ed17211 */ /* 0x000fee00000f0cd1 */
.L_x_2675:
        /* <DEDUP_REMOVED lines=9> */
[----:B------:R-:W-:Y:S02]  /*1ee70*/  LOP3.LUT R133, R132, 0x8, R197, 0xf8, !PT ;  /* 0x0000000884857812 */ /* 0x000fe400078ef8c5 */
[----:B------:R-:W-:Y:S01]  /*1ee80*/  LOP3.LUT R186, R2, 0x400, RZ, 0xc0, !PT ;  /* 0x0000040002ba7812 */ /* 0x000fe200078ec0ff */
[----:B------:R-:W-:Y:S01]  /*1ee90*/  @P2 STS.128 [R213+0xc000], RZ ;  /* 0x00c000ffd5002388 */ /* 0x000fe20000000c00 */
[----:B------:R-:W-:Y:S01]  /*1eea0*/  IMAD.X R7, R4, 0x1, R209, P0 ;  /* 0x0000000104077824 */ /* 0x000fe200000e06d1 */
[-C--:B------:R-:W-:Y:S02]  /*1eeb0*/  IADD3 R8, P0, PT, R6, R5.reuse, RZ ;  /* 0x0000000506087210 */ /* 0x080fe40007f1e0ff */
[----:B------:R-:W-:Y:S01]  /*1eec0*/  @!PT LDS RZ, [RZ] ;  /* 0x00000000fffff984 */ /* 0x000fe20000000800 */
[----:B------:R-:W-:Y:S01]  /*1eed0*/  @!PT LDS RZ, [RZ] ;  /* 0x00000000fffff984 */ /* 0x000fe20000000800 */
[----:B------:R-:W-:Y:S01]  /*1eee0*/  @!PT LDS RZ, [RZ] ;  /* 0x00000000fffff984 */ /* 0x000fe20000000800 */
[----:B------:R-:W-:Y:S01]  /*1eef0*/  @!P1 LDGSTS.E.BYPASS.LTC128B.128 [R213+0x10000], desc[UR6][R208.64+0x80] ;  /* 0x10000080d0d59fae */ /* 0x000fe2000b981a06 */
[----:B------:R-:W-:Y:S02]  /*1ef00*/  LOP3.LUT R133, R133, R196, RZ, 0x3c, !PT ;  /* 0x000000c485857212 */ /* 0x000fe400078e3cff */
[----:B------:R-:W-:Y:S01]  /*1ef10*/  IMAD.X R9, R7, 0x1, R4, P0 ;  /* 0x0000000107097824 */ /* 0x000fe200000e0604 */
[----:B------:R-:W-:Y:S01]  /*1ef20*/  @P1 STS.128 [R213+0x10000], RZ ;  /* 0x010000ffd5001388 */ /* 0x000fe20000000c00 */
[-C--:B------:R-:W-:Y:S01]  /*1ef30*/  IADD3 R10, P0, PT, R8, R5.reuse, RZ ;  /* 0x00000005080a7210 */ /* 0x080fe20007f1e0ff */
[----:B------:R-:W-:Y:S01]  /*1ef40*/  IMAD R186, R133, 0x2, R186 ;  /* 0x0000000285ba7824 */ /* 0x000fe200078e02ba */
[----:B------:R-:W-:Y:S01]  /*1ef50*/  LEA R180, R180, UR5, 0x1 ;  /* 0x00000005b4b47c11 */ /* 0x000fe2000f8e08ff */
[----:B------:R-:W-:Y:S01]  /*1ef60*/  @!PT LDS RZ, [RZ] ;  /* 0x00000000fffff984 */ /* 0x000fe20000000800 */
[----:B------:R-:W-:Y:S01]  /*1ef70*/  @!PT LDS RZ, [RZ] ;  /* 0x00000000fffff984 */ /* 0x000fe20000000800 */
[----:B------:R-:W-:Y:S01]  /*1ef80*/  @!PT LDS RZ, [RZ] ;  /* 0x00000000fffff984 */ /* 0x000fe20000000800 */
[----:B------:R-:W-:Y:S01]  /*1ef90*/  @!P2 LDGSTS.E.BYPASS.LTC128B.128 [R213+0xc800], desc[UR6][R6.64] ;  /* 0x0c80000006d5afae */ /* 0x000fe2000b981a06 */
[----:B------:R-:W-:Y:S01]  /*1efa0*/  IMAD.MOV.U32 R133, RZ, RZ, 0x40 ;  /* 0x00000040ff857424 */ /* 0x000fe200078e00ff */
[----:B------:R-:W-:Y:S01]  /*1efb0*/  ISETP.NE.AND P4, PT, R214, 0x1, PT ;  /* 0x00000001d600780c */ /* 0x000fe20003f85270 */
[--C-:B------:R-:W-:Y:S01]  /*1efc0*/  IMAD.X R11, R9, 0x1, R4.reuse, P0 ;  /* 0x00000001090b7824 */ /* 0x100fe200000e0604 */
[----:B------:R-:W-:Y:S01]  /*1efd0*/  @P2 STS.128 [R213+0xc800], RZ ;  /* 0x00c800ffd5002388 */ /* 0x000fe20000000c00 */
[-C--:B------:R-:W-:Y:S01]  /*1efe0*/  IADD3 R12, P0, PT, R10, R5.reuse, RZ ;  /* 0x000000050a0c7210 */ /* 0x080fe20007f1e0ff */
[----:B------:R-:W-:Y:S02]  /*1eff0*/  VIADD R2, R186, UR5 ;  /* 0x00000005ba027c36 */ /* 0x000fe40008000000 */
        /* <DEDUP_REMOVED lines=57> */
[----:B------:R-:W-:Y:S03]  /*1f390*/  IMAD.IADD R132, R2, 0x1, R203 ;  /* 0x0000000102847824 */ /* 0x000fe600078e02cb */
        /* <DEDUP_REMOVED lines=25> */
[----:B--2---:R-:W2:Y:S04]  /*1f530*/  LDSM.16.M88.4 R8, [R186+UR5+0x4000] ;  /* 0x00400005ba08783b */ /* 0x004ea80008000200 */
[----:B------:R-:W3:Y:S04]  /*1f540*/  LDSM.16.M88.4 R16, [R186+UR5+0x4800] ;  /* 0x00480005ba10783b */ /* 0x000ee80008000200 */
[----:B------:R-:W4:Y:S04]  /*1f550*/  LDSM.16.M88.4 R24, [R186+UR5+0x5000] ;  /* 0x00500005ba18783b */ /* 0x000f280008000200 */
[----:B------:R-:W0:Y:S04]  /*1f560*/  LDGDEPBAR ;  /* 0x00000000000079af */ /* 0x000e280000000000 */
[----:B------:R-:W5:Y:S04]  /*1f570*/  LDSM.16.M88.4 R32, [R186+UR5+0x5800] ;  /* 0x00580005ba20783b */ /* 0x000f680008000200 */
[----:B------:R-:W1:Y:S04]  /*1f580*/  LDSM.16.M88.4 R40, [R186+UR5+0x6000] ;  /* 0x00600005ba28783b */ /* 0x000e680008000200 */
[----:B------:R-:W1:Y:S04]  /*1f590*/  LDSM.16.M88.4 R48, [R186+UR5+0x6800] ;  /* 0x00680005ba30783b */ /* 0x000e680008000200 */
[----:B------:R-:W1:Y:S04]  /*1f5a0*/  LDSM.16.M88.4 R56, [R186+UR5+0x7000] ;  /* 0x00700005ba38783b */ /* 0x000e680008000200 */
[----:B------:R-:W1:Y:S04]  /*1f5b0*/  LDSM.16.M88.4 R136, [R186+UR5+0x7800] ;  /* 0x00780005ba88783b */ /* 0x000e680008000200 */
[----:B------:R-:W-:Y:S01]  /*1f5c0*/  LDSM.16.M88.4 R140, [R185] ;  /* 0x00000000b98c783b */ /* 0x000fe20000000200 */
[C---:B--2---:R-:W-:Y:S03]  /*1f5d0*/  HMMA.16816.F32 R4, R64.reuse, R8, RZ ;  /* 0x000000084004723c */ /* 0x044fe600000018ff */
[----:B------:R-:W2:Y:S04]  /*1f5e0*/  LDSM.16.M88.4 R144, [R132+0x4000] ;  /* 0x004000008490783b */ /* 0x000ea80000000200 */
[----:B------:R-:W2:Y:S01]  /*1f5f0*/  LDSM.16.M88.4 R148, [R132+0x4800] ;  /* 0x004800008494783b */ /* 0x000ea20000000200 */
[C---:B------:R-:W-:Y:S03]  /*1f600*/  HMMA.16816.F32 R8, R64.reuse, R10, RZ ;  /* 0x0000000a4008723c */ /* 0x040fe600000018ff */
[----:B------:R-:W2:Y:S04]  /*1f610*/  LDSM.16.M88.4 R152, [R132+0x5000] ;  /* 0x005000008498783b */ /* 0x000ea80000000200 */
[----:B------:R-:W-:Y:S01]  /*1f620*/  LDSM.16.M88.4 R156, [R132+0x7000] ;  /* 0x00700000849c783b */ /* 0x000fe20000000200 */
[C---:B---3--:R-:W-:Y:S03]  /*1f630*/  HMMA.16816.F32 R12, R64.reuse, R16, RZ ;  /* 0x00000010400c723c */ /* 0x048fe600000018ff */
[----:B------:R-:W-:Y:S04]  /*1f640*/  LDSM.16.M88.4 R160, [R132+0x7800] ;  /* 0x0078000084a0783b */ /* 0x000fe80000000200 */
[----:B------:R-:W-:Y:S01]  /*1f650*/  LDSM.16.M88.4 R164, [R184] ;  /* 0x00000000b8a4783b */ /* 0x000fe20000000200 */
[C---:B------:R-:W-:Y:S03]  /*1f660*/  HMMA.16816.F32 R16, R64.reuse, R18, RZ ;  /* 0x000000124010723c */ /* 0x040fe600000018ff */
[----:B------:R-:W-:Y:S04]  /*1f670*/  LDSM.16.M88.4 R168, [R2+0x4000] ;  /* 0x0040000002a8783b */ /* 0x000fe80000000200 */
[----:B------:R-:W-:Y:S01]  /*1f680*/  LDSM.16.M88.4 R172, [R2+0x6000] ;  /* 0x0060000002ac783b */ /* 0x000fe20000000200 */
[C---:B----4-:R-:W-:Y:S03]  /*1f690*/  HMMA.16816.F32 R20, R64.reuse, R24, RZ ;  /* 0x000000184014723c */ /* 0x050fe600000018ff */
[----:B------:R-:W-:Y:S04]  /*1f6a0*/  LDSM.16.M88.4 R176, [R186+UR5+0xa000] ;  /* 0x00a00005bab0783b */ /* 0x000fe80008000200 */
[----:B------:R-:W-:Y:S01]  /*1f6b0*/  LDSM.16.M88.4 R188, [R2+0x8000] ;  /* 0x0080000002bc783b */ /* 0x000fe20000000200 */
[C---:B------:R-:W-:Y:S03]  /*1f6c0*/  HMMA.16816.F32 R24, R64.reuse, R26, RZ ;  /* 0x0000001a4018723c */ /* 0x040fe600000018ff */
[----:B------:R-:W-:Y:S05]  /*1f6d0*/  LDSM.16.M88.4 R192, [R133+0xb000] ;  /* 0x00b0000085c0783b */ /* 0x000fea0000000200 */
[C---:B-----5:R-:W-:Y:S08]  /*1f6e0*/  HMMA.16816.F32 R28, R64.reuse, R32, RZ ;  /* 0x00000020401c723c */ /* 0x060ff000000018ff */
        /* <DEDUP_REMOVED lines=252> */
.L_x_2677:
        /* <DEDUP_REMOVED lines=25> */
[--C-:B------:R-:W-:Y:S03]  /*20840*/  IMAD.X R143, R141, 0x1, R133.reuse, P5 ;  /* 0x000000018d8f7824 */ /* 0x100fe600028e0685 */
[----:B------:R-:W-:Y:S01]  /*20850*/  @!PT LDS RZ, [RZ] ;  /* 0x00000000fffff984 */ /* 0x000fe20000000800 */
[----:B------:R-:W-:Y:S01]  /*20860*/  @!PT LDS RZ, [RZ] ;  /* 0x00000000fffff984 */ /* 0x000fe20000000800 */
[----:B------:R-:W-:Y:S01]  /*20870*/  @!PT LDS RZ, [RZ] ;  /* 0x00000000fffff984 */ /* 0x000fe20000000800 */
[----:B------:R2:W-:Y:S01]  /*20880*/  @!P1 LDGSTS.E.BYPASS.LTC128B.128 [R213+0x8800], desc[UR6][R138.64+0x80] ;  /* 0x088000808ad59fae */ /* 0x0005e2000b981a06 */
[--C-:B------:R-:W-:Y:S03]  /*20890*/  IMAD.X R145, R143, 0x1, R133.reuse, P4 ;  /* 0x000000018f917824 */ /* 0x100fe600020e0685 */
        /* <DEDUP_REMOVED lines=15> */
[-C--:B--2---:R-:W-:Y:S03]  /*20990*/  IADD3 R138, P5, PT, R144, R2.reuse, RZ ;  /* 0x00000002908a7210 */ /* 0x084fe60007fbe0ff */
        /* <DEDUP_REMOVED lines=50> */
.L_x_2676:
[----:B------:R-:W-:Y:S01]  /*20cc0*/  I2FP.F32.U32 R2, R215 ;  /* 0x000000d700027245 */ /* 0x000fe20000201000 */
[----:B-1----:R-:W-:Y:S01]  /*20cd0*/  LDSM.16.MT88.4 R140, [R201+0xc000] ;  /* 0x00c00000c98c783b */ /* 0x002fe20000004200 */
        /* <DEDUP_REMOVED lines=668> */
.L_x_2674:
[----:B------:R-:W1:Y:S01]  /*236a0*/  SHFL.BFLY PT, R0, R219, 0x2, 0x1f ;  /* 0x0c401f00db007f89 */ /* 0x000e6200000e0000 */
[----:B------:R-:W-:Y:S01]  /*236b0*/  SHF.L.U32 R5, R197, 0x4, RZ ;  /* 0x00000004c5057819 */ /* 0x000fe200000006ff */
[----:B------:R-:W2:Y:S01]  /*236c0*/  S2UR UR8, SR_CTAID.X ;  /* 0x00000000000879c3 */ /* 0x000ea20000002500 */
[----:B------:R-:W-:Y:S01]  /*236d0*/  LOP3.LUT R198, R198, 0x30, RZ, 0xc0, !PT ;  /* 0x00000030c6c67812 */ /* 0x000fe200078ec0ff */
[----:B------:R-:W3:Y:S01]  /*236e0*/  SHFL.BFLY PT, R8, R221, 0x2, 0x1f ;  /* 0x0c401f00dd087f89 */ /* 0x000ee200000e0000 */
[----:B------:R-:W-:Y:S01]  /*236f0*/  LOP3.LUT R5, R5, 0x1c0, RZ, 0xc0, !PT ;  /* 0x000001c005057812 */ /* 0x000fe200078ec0ff */
[----:B------:R-:W-:Y:S01]  /*23700*/  BSSY.RECONVERGENT B0, `(.L_x_2679) ;  /* 0x00000cf000007945 */ /* 0x000fe20003800200 */
[----:B-1----:R-:W-:Y:S01]  /*23710*/  FADD.FTZ R7, R0, R219 ;  /* 0x000000db00077221 */ /* 0x002fe20000010000 */
[----:B------:R-:W-:Y:S01]  /*23720*/  SHF.L.U32 R0, R197, 0x1, RZ ;  /* 0x00000001c5007819 */ /* 0x000fe200000006ff */
[----:B--2---:R-:W-:Y:S01]  /*23730*/  USHF.L.U32 UR8, UR8, 0x6, URZ ;  /* 0x0000000608087899 */ /* 0x004fe200080006ff */
[----:B---3--:R-:W-:-:S02]  /*23740*/  FADD.FTZ R8, R8, R221 ;  /* 0x000000dd08087221 */ /* 0x008fc40000010000 */
[----:B------:R-:W1:Y:S01]  /*23750*/  SHFL.BFLY PT, R2, R7, 0x1, 0x1f ;  /* 0x0c201f0007027f89 */ /* 0x000e6200000e0000 */
[--C-:B------:R-:W-:Y:S02]  /*23760*/  LOP3.LUT R199, R199, 0x6, R0.reuse, 0xf8, !PT ;  /* 0x00000006c7c77812 */ /* 0x100fe400078ef800 */
[----:B------:R-:W-:Y:S01]  /*23770*/  LOP3.LUT R0, R5, 0x38, R0, 0xf8, !PT ;  /* 0x0000003805007812 */ /* 0x000fe200078ef800 */
[----:B------:R-:W2:Y:S03]  /*23780*/  SHFL.BFLY PT, R3, R8, 0x1, 0x1f ;  /* 0x0c201f0008037f89 */ /* 0x000ea600000e0000 */
[----:B------:R-:W-:-:S04]  /*23790*/  LOP3.LUT R0, R199, R0, RZ, 0xfc, !PT ;  /* 0x00000000c7007212 */ /* 0x000fc800078efcff */
[----:B------:R-:W-:Y:S02]  /*237a0*/  LEA R5, R0, UR5, 0x1 ;  /* 0x0000000500057c11 */ /* 0x000fe4000f8e08ff */
[----:B------:R-:W3:Y:S02]  /*237b0*/  LDC.U8 R0, c[0x0][0x548] ;  /* 0x00015200ff007b82 */ /* 0x000ee40000000000 */
[----:B------:R-:W-:Y:S01]  /*237c0*/  IADD3 R13, PT, PT, R5, 0x40, RZ ;  /* 0x00000040050d7810 */ /* 0x000fe20007ffe0ff */
[----:B-1----:R-:W-:Y:S01]  /*237d0*/  FADD.FTZ R2, R7, R2 ;  /* 0x0000000207027221 */ /* 0x002fe20000010000 */
[----:B--2---:R-:W-:-:S03]  /*237e0*/  FADD.FTZ R3, R8, R3 ;  /* 0x0000000308037221 */ /* 0x004fc60000010000 */
[----:B------:R-:W1:Y:S01]  /*237f0*/  MUFU.RCP R4, R2 ;  /* 0x0000000200047308 */ /* 0x000e620000001000 */
[----:B------:R-:W-:Y:S02]  /*23800*/  FSETP.NE.FTZ.AND P1, PT, R2, RZ, PT ;  /* 0x000000ff0200720b */ /* 0x000fe40003f35000 */
[----:B------:R-:W-:-:S05]  /*23810*/  FSETP.NE.FTZ.AND P2, PT, R3, RZ, PT ;  /* 0x000000ff0300720b */ /* 0x000fca0003f55000 */
[----:B------:R-:W2:Y:S01]  /*23820*/  MUFU.RCP R6, R3 ;  /* 0x0000000300067308 */ /* 0x000ea20000001000 */
[C---:B------:R-:W-:Y:S02]  /*23830*/  R2P PR, R197.reuse, 0x18 ;  /* 0x00000018c5007804 */ /* 0x040fe40000000000 */
[----:B------:R-:W-:-:S03]  /*23840*/  LOP3.LUT P5, RZ, R197, 0x3, RZ, 0xc0, !PT ;  /* 0x00000003c5ff7812 */ /* 0x000fc600078ac0ff */
[----:B------:R-:W-:Y:S02]  /*23850*/  SEL R200, R200, 0xffffffe0, !P3 ;  /* 0xffffffe0c8c87807 */ /* 0x000fe40005800000 */
[----:B------:R-:W-:Y:S01]  /*23860*/  ISETP.NE.AND P3, PT, R204, -0x1, PT ;  /* 0xffffffffcc00780c */ /* 0x000fe20003f65270 */
[----:B------:R-:W4:Y:S01]  /*23870*/  @P2 LDC R10, c[0x0][0x458] ;  /* 0x00011600ff0a2b82 */ /* 0x000f220000000800 */
[----:B-1----:R-:W-:Y:S01]  /*23880*/  FSEL R4, R4, 1, P1 ;  /* 0x3f80000004047808 */ /* 0x002fe20000800000 */
[----:B------:R-:W1:Y:S01]  /*23890*/  @P2 MUFU.LG2 R3, R3 ;  /* 0x0000000300032308 */ /* 0x000e620000000c00 */
[----:B------:R-:W-:Y:S02]  /*238a0*/  IADD3 R11, PT, PT, R200, R5, RZ ;  /* 0x00000005c80b7210 */ /* 0x000fe40007ffe0ff */
[----:B------:R-:W-:Y:S01]  /*238b0*/  @P4 IADD3 R13, PT, PT, R5, -0x40, RZ ;  /* 0xffffffc0050d4810 */ /* 0x000fe20007ffe0ff */
[C---:B------:R-:W-:Y:S01]  /*238c0*/  FMUL.FTZ R130, R4.reuse, R130 ;  /* 0x0000008204827220 */ /* 0x040fe20000410000 */
[C---:B------:R-:W-:Y:S01]  /*238d0*/  FMUL.FTZ R131, R4.reuse, R131 ;  /* 0x0000008304837220 */ /* 0x040fe20000410000 */
[----:B------:R-:W-:Y:S01]  /*238e0*/  FMUL.FTZ R126, R4, R126 ;  /* 0x0000007e047e7220 */ /* 0x000fe20000410000 */
        /* <DEDUP_REMOVED lines=30> */
[----:B------:R-:W-:Y:S01]  /*23ad0*/  MOV R4, 0x10 ;  /* 0x0000001000047802 */ /* 0x000fe20000000f00 */
[C---:B------:R-:W-:Y:S01]  /*23ae0*/  FMUL.FTZ R128, R6.reuse, R128 ;  /* 0x0000008006807220 */ /* 0x040fe20000410000 */
[C---:B------:R-:W-:Y:S01]  /*23af0*/  FMUL.FTZ R129, R6.reuse, R129 ;  /* 0x0000008106817220 */ /* 0x040fe20000410000 */
[C---:B------:R-:W-:Y:S01]  /*23b00*/  FMUL.FTZ R124, R6.reuse, R124 ;  /* 0x0000007c067c7220 */ /* 0x040fe20000410000 */
[C---:B------:R-:W-:Y:S01]  /*23b10*/  FMUL.FTZ R125, R6.reuse, R125 ;  /* 0x0000007d067d7220 */ /* 0x040fe20000410000 */
        /* <DEDUP_REMOVED lines=8> */
[C---:B------:R-:W-:Y:S01]  /*23ba0*/  FMUL.FTZ R81, R6.reuse, R81 ;  /* 0x0000005106517220 */ /* 0x040fe20000410000 */
[----:B------:R-:W-:Y:S01]  /*23bb0*/  F2FP.F16.F32.PACK_AB R128, R129, R128 ;  /* 0x000000808180723e */ /* 0x000fe200000000ff */
[C---:B------:R-:W-:Y:S01]  /*23bc0*/  FMUL.FTZ R84, R6.reuse, R84 ;  /* 0x0000005406547220 */ /* 0x040fe20000410000 */
[----:B------:R-:W-:Y:S01]  /*23bd0*/  F2FP.F16.F32.PACK_AB R130, R131, R130 ;  /* 0x000000828382723e */ /* 0x000fe200000000ff */
[C---:B------:R-:W-:Y:S01]  /*23be0*/  FMUL.FTZ R85, R6.reuse, R85 ;  /* 0x0000005506557220 */ /* 0x040fe20000410000 */
[----:B------:R-:W-:Y:S01]  /*23bf0*/  F2FP.F16.F32.PACK_AB R124, R125, R124 ;  /* 0x0000007c7d7c723e */ /* 0x000fe200000000ff */
[C---:B------:R-:W-:Y:S01]  /*23c00*/  FMUL.FTZ R88, R6.reuse, R88 ;  /* 0x0000005806587220 */ /* 0x040fe20000410000 */
[----:B------:R-:W-:Y:S01]  /*23c10*/  F2FP.F16.F32.PACK_AB R126, R127, R126 ;  /* 0x0000007e7f7e723e */ /* 0x000fe200000000ff */
[----:B------:R-:W-:Y:S01]  /*23c20*/  FMUL.FTZ R89, R6, R89 ;  /* 0x0000005906597220 */ /* 0x000fe20000410000 */
[----:B------:R-:W-:Y:S01]  /*23c30*/  IADD3 R9, PT, PT, R4, R5, RZ ;  /* 0x0000000504097210 */ /* 0x000fe20007ffe0ff */
        /* <DEDUP_REMOVED lines=10> */
[----:B------:R-:W-:Y:S01]  /*23ce0*/  FMUL.FTZ R101, R6, R101 ;  /* 0x0000006506657220 */ /* 0x000fe20000410000 */
[----:B------:R-:W-:Y:S01]  /*23cf0*/  IADD3 R19, PT, PT, R200, R13, RZ ;  /* 0x0000000dc8137210 */ /* 0x000fe20007ffe0ff */
[----:B------:R-:W-:Y:S01]  /*23d00*/  STS [R5], R128 ;  /* 0x0000008005007388 */ /* 0x000fe20000000800 */
[----:B------:R-:W-:Y:S01]  /*23d10*/  F2FP.F16.F32.PACK_AB R76, R77, R76 ;  /* 0x0000004c4d4c723e */ /* 0x000fe200000000ff */
[C---:B------:R-:W-:Y:S01]  /*23d20*/  FMUL.FTZ R104, R6.reuse, R104 ;  /* 0x0000006806687220 */ /* 0x040fe20000410000 */
[----:B------:R-:W-:Y:S01]  /*23d30*/  F2FP.F16.F32.PACK_AB R78, R79, R78 ;  /* 0x0000004e4f4e723e */ /* 0x000fe200000000ff */
[----:B------:R-:W-:Y:S01]  /*23d40*/  STS [R5+0x400], R130 ;  /* 0x0004008205007388 */ /* 0x000fe20000000800 */
[----:B------:R-:W-:Y:S01]  /*23d50*/  F2FP.F16.F32.PACK_AB R80, R81, R80 ;  /* 0x000000505150723e */ /* 0x000fe200000000ff */
[----:B------:R-:W-:Y:S01]  /*23d60*/  FMUL.FTZ R105, R6, R105 ;  /* 0x0000006906697220 */ /* 0x000fe20000410000 */
[----:B------:R-:W-:Y:S01]  /*23d70*/  F2FP.F16.F32.PACK_AB R82, R83, R82 ;  /* 0x000000525352723e */ /* 0x000fe200000000ff */
[----:B------:R-:W-:Y:S01]  /*23d80*/  STS [R9], R124 ;  /* 0x0000007c09007388 */ /* 0x000fe20000000800 */
[----:B------:R-:W-:Y:S01]  /*23d90*/  IADD3 R17, PT, PT, R4, R13, RZ ;  /* 0x0000000d04117210 */ /* 0x000fe20007ffe0ff */
[C---:B------:R-:W-:Y:S01]  /*23da0*/  FMUL.FTZ R108, R6.reuse, R108 ;  /* 0x0000006c066c7220 */ /* 0x040fe20000410000 */
[----:B------:R-:W-:Y:S01]  /*23db0*/  F2FP.F16.F32.PACK_AB R84, R85, R84 ;  /* 0x000000545554723e */ /* 0x000fe200000000ff */
[----:B------:R-:W-:Y:S01]  /*23dc0*/  STS [R9+0x400], R126 ;  /* 0x0004007e09007388 */ /* 0x000fe20000000800 */
[----:B------:R-:W-:Y:S01]  /*23dd0*/  F2FP.F16.F32.PACK_AB R86, R87, R86 ;  /* 0x000000565756723e */ /* 0x000fe200000000ff */
[C---:B------:R-:W-:Y:S01]  /*23de0*/  FMUL.FTZ R109, R6.reuse, R109 ;  /* 0x0000006d066d7220 */ /* 0x040fe20000410000 */
[----:B------:R-:W-:Y:S01]  /*23df0*/  F2FP.F16.F32.PACK_AB R88, R89, R88 ;  /* 0x000000585958723e */ /* 0x000fe200000000ff */
[----:B------:R-:W-:Y:S01]  /*23e00*/  STS [R11], R68 ;  /* 0x000000440b007388 */ /* 0x000fe20000000800 */
[----:B------:R-:W-:Y:S01]  /*23e10*/  F2FP.F16.F32.PACK_AB R90, R91, R90 ;  /* 0x0000005a5b5a723e */ /* 0x000fe200000000ff */
[----:B------:R-:W-:Y:S01]  /*23e20*/  FMUL.FTZ R112, R6, R112 ;  /* 0x0000007006707220 */ /* 0x000fe20000410000 */
[----:B------:R-:W-:Y:S01]  /*23e30*/  IADD3 R21, PT, PT, R4, R19, RZ ;  /* 0x0000001304157210 */ /* 0x000fe20007ffe0ff */
[----:B------:R-:W-:Y:S01]  /*23e40*/  STS [R11+0x400], R70 ;  /* 0x000400460b007388 */ /* 0x000fe20000000800 */
[C---:B------:R-:W-:Y:S01]  /*23e50*/  FMUL.FTZ R113, R6.reuse, R113 ;  /* 0x0000007106717220 */ /* 0x040fe20000410000 */
[----:B------:R-:W-:Y:S01]  /*23e60*/  F2FP.F16.F32.PACK_AB R92, R93, R92 ;  /* 0x0000005c5d5c723e */ /* 0x000fe200000000ff */
[C---:B------:R-:W-:Y:S01]  /*23e70*/  FMUL.FTZ R120, R6.reuse, R120 ;  /* 0x0000007806787220 */ /* 0x040fe20000410000 */
[----:B------:R-:W-:Y:S01]  /*23e80*/  F2FP.F16.F32.PACK_AB R94, R95, R94 ;  /* 0x0000005e5f5e723e */ /* 0x000fe200000000ff */
[----:B------:R-:W-:Y:S01]  /*23e90*/  STS [R15], R72 ;  /* 0x000000480f007388 */ /* 0x000fe20000000800 */
[C---:B------:R-:W-:Y:S01]  /*23ea0*/  FMUL.FTZ R121, R6.reuse, R121 ;  /* 0x0000007906797220 */ /* 0x040fe20000410000 */
[----:B------:R-:W-:Y:S01]  /*23eb0*/  F2FP.F16.F32.PACK_AB R96, R97, R96 ;  /* 0x000000606160723e */ /* 0x000fe200000000ff */
[C---:B------:R-:W-:Y:S01]  /*23ec0*/  FMUL.FTZ R116, R6.reuse, R116 ;  /* 0x0000007406747220 */ /* 0x040fe20000410000 */
[----:B------:R-:W-:Y:S01]  /*23ed0*/  STS [R15+0x400], R74 ;  /* 0x0004004a0f007388 */ /* 0x000fe20000000800 */
[----:B------:R-:W-:Y:S01]  /*23ee0*/  F2FP.F16.F32.PACK_AB R98, R99, R98 ;  /* 0x000000626362723e */ /* 0x000fe200000000ff */
[----:B------:R-:W-:Y:S01]  /*23ef0*/  FMUL.FTZ R117, R6, R117 ;  /* 0x0000007506757220 */ /* 0x000fe20000410000 */
[----:B------:R-:W-:Y:S01]  /*23f00*/  F2FP.F16.F32.PACK_AB R100, R101, R100 ;  /* 0x000000646564723e */ /* 0x000fe200000000ff */
[----:B------:R-:W-:Y:S01]  /*23f10*/  STS [R13], R76 ;  /* 0x0000004c0d007388 */ /* 0x000fe20000000800 */
[----:B------:R-:W-:Y:S01]  /*23f20*/  F2FP.F16.F32.PACK_AB R102, R103, R102 ;  /* 0x000000666766723e */ /* 0x000fe200000000ff */
[----:B------:R-:W2:Y:S01]  /*23f30*/  @!P3 LDC.64 R6, c[0x0][0x400] ;  /* 0x00010000ff06bb82 */ /* 0x000ea20000000a00 */
[----:B------:R-:W-:Y:S01]  /*23f40*/  F2FP.F16.F32.PACK_AB R104, R105, R104 ;  /* 0x000000686968723e */ /* 0x000fe200000000ff */
[----:B------:R-:W-:Y:S01]  /*23f50*/  STS [R13+0x400], R78 ;  /* 0x0004004e0d007388 */ /* 0x000fe20000000800 */
[----:B------:R-:W-:Y:S01]  /*23f60*/  F2FP.F16.F32.PACK_AB R106, R107, R106 ;  /* 0x0000006a6b6a723e */ /* 0x000fe200000000ff */
[----:B------:R-:W5:Y:S01]  /*23f70*/  @P1 MUFU.LG2 R2, R2 ;  /* 0x0000000200021308 */ /* 0x000f620000000c00 */
[----:B------:R-:W-:Y:S01]  /*23f80*/  F2FP.F16.F32.PACK_AB R108, R109, R108 ;  /* 0x0000006c6d6c723e */ /* 0x000fe200000000ff */
[----:B------:R-:W-:Y:S01]  /*23f90*/  STS [R17], R80 ;  /* 0x0000005011007388 */ /* 0x000fe20000000800 */
[----:B------:R-:W-:Y:S01]  /*23fa0*/  F2FP.F16.F32.PACK_AB R110, R111, R110 ;  /* 0x0000006e6f6e723e */ /* 0x000fe200000000ff */
[----:B-1----:R-:W-:Y:S01]  /*23fb0*/  @P2 FMUL.FTZ R24, R3, 0.69314718246459960938 ;  /* 0x3f31721803182820 */ /* 0x002fe20000410000 */
        /* <DEDUP_REMOVED lines=9> */
[----:B---3--:R-:W-:Y:S01]  /*24050*/  ISETP.NE.AND P4, PT, R0, RZ, PT ;  /* 0x000000ff0000720c */ /* 0x008fe20003f85270 */
[----:B------:R-:W-:Y:S01]  /*24060*/  STS [R21], R88 ;  /* 0x0000005815007388 */ /* 0x000fe20000000800 */
[----:B-----5:R-:W-:-:S02]  /*24070*/  @P1 FMUL.FTZ R3, R2, 0.69314718246459960938 ;  /* 0x3f31721802031820 */ /* 0x020fc40000410000 */
[----:B------:R-:W-:Y:S01]  /*24080*/  ISETP.NE.OR P0, PT, R204, -0x1, !P4 ;  /* 0xffffffffcc00780c */ /* 0x000fe20006705670 */
[----:B------:R-:W-:Y:S04]  /*24090*/  STS [R21+0x400], R90 ;  /* 0x0004005a15007388 */ /* 0x000fe80000000800 */
[----:B------:R-:W-:Y:S04]  /*240a0*/  STS [R5+0x2000], R92 ;  /* 0x0020005c05007388 */ /* 0x000fe80000000800 */
[----:B------:R-:W-:Y:S01]  /*240b0*/  STS [R5+0x2400], R94 ;  /* 0x0024005e05007388 */ /* 0x000fe20000000800 */
[----:B------:R-:W1:Y:S03]  /*240c0*/  @!P4 LDC R0, c[0x0][0x3e0] ;  /* 0x0000f800ff00cb82 */ /* 0x000e660000000800 */
[----:B------:R-:W-:Y:S04]  /*240d0*/  STS [R9+0x2000], R96 ;  /* 0x0020006009007388 */ /* 0x000fe80000000800 */
[----:B------:R3:W-:Y:S01]  /*240e0*/  STS [R9+0x2400], R98 ;  /* 0x0024006209007388 */ /* 0x0007e20000000800 */
[----:B------:R-:W5:Y:S03]  /*240f0*/  @P4 LDC R16, c[0x0][0x454] ;  /* 0x00011500ff104b82 */ /* 0x000f660000000800 */
[----:B------:R-:W-:Y:S04]  /*24100*/  STS [R11+0x2000], R100 ;  /* 0x002000640b007388 */ /* 0x000fe80000000800 */
[----:B------:R4:W-:Y:S04]  /*24110*/  STS [R11+0x2400], R102 ;  /* 0x002400660b007388 */ /* 0x0009e80000000800 */
[----:B------:R-:W-:Y:S04]  /*24120*/  STS [R15+0x2000], R104 ;  /* 0x002000680f007388 */ /* 0x000fe80000000800 */
[----:B------:R-:W-:Y:S04]  /*24130*/  STS [R15+0x2400], R106 ;  /* 0x0024006a0f007388 */ /* 0x000fe80000000800 */
[----:B------:R-:W-:Y:S04]  /*24140*/  STS [R13+0x2000], R108 ;  /* 0x0020006c0d007388 */ /* 0x000fe80000000800 */
[----:B------:R-:W-:Y:S01]  /*24150*/  STS [R13+0x2400], R110 ;  /* 0x0024006e0d007388 */ /* 0x000fe20000000800 */
[----:B---3--:R-:W3:Y:S03]  /*24160*/  @P3 LDC.64 R8, c[0x0][0x408] ;  /* 0x00010200ff083b82 */ /* 0x008ee60000000a00 */
[----:B------:R-:W-:Y:S04]  /*24170*/  STS [R17+0x2000], R112 ;  /* 0x0020007011007388 */ /* 0x000fe80000000800 */
[----:B------:R2:W-:Y:S01]  /*24180*/  STS [R17+0x2400], R114 ;  /* 0x0024007211007388 */ /* 0x0005e20000000800 */
[----:B----4-:R-:W4:Y:S03]  /*24190*/  LDC R11, c[0x0][0x434] ;  /* 0x00010d00ff0b7b82 */ /* 0x010f260000000800 */
[----:B------:R-:W-:Y:S04]  /*241a0*/  STS [R19+0x2000], R120 ;  /* 0x0020007813007388 */ /* 0x000fe80000000800 */
[----:B------:R1:W-:Y:S04]  /*241b0*/  STS [R19+0x2400], R122 ;  /* 0x0024007a13007388 */ /* 0x0003e80000000800 */
[----:B------:R-:W-:Y:S04]  /*241c0*/  STS [R21+0x2000], R116 ;  /* 0x0020007415007388 */ /* 0x000fe80000000800 */
[----:B------:R3:W-:Y:S01]  /*241d0*/  STS [R21+0x2400], R118 ;  /* 0x0024007615007388 */ /* 0x0007e20000000800 */
[----:B------:R-:W-:Y:S08]  /*241e0*/  BAR.SYNC.DEFER_BLOCKING 0x0 ;  /* 0x0000000000007b1d */ /* 0x000ff00000010000 */
[----:B--2---:R-:W2:Y:S01]  /*241f0*/  @P1 LDC R17, c[0x0][0x458] ;  /* 0x00011600ff111b82 */ /* 0x004ea20000000800 */
[----:B------:R-:W5:Y:S01]  /*24200*/  S2R R4, SR_CTAID.Y ;  /* 0x0000000000047919 */ /* 0x000f620000002600 */
[----:B------:R-:W4:Y:S01]  /*24210*/  S2R R5, SR_CTAID.Z ;  /* 0x0000000000057919 */ /* 0x000f220000002700 */
[----:B-1----:R-:W-:-:S04]  /*24220*/  SHF.R.U32.HI R19, RZ, 0x2, R197 ;  /* 0x00000002ff137819 */ /* 0x002fc800000116c5 */
[----:B------:R-:W-:Y:S01]  /*24230*/  LOP3.LUT R19, R198, 0x7, R19, 0xf8, !PT ;  /* 0x00000007c6137812 */ /* 0x000fe200078ef813 */
[----:B---3--:R-:W-:Y:S01]  /*24240*/  @P3 IMAD.WIDE.U32 R20, R204, R8, RZ ;  /* 0x00000008cc143225 */ /* 0x008fe200078e00ff */
[----:B------:R-:W-:-:S03]  /*24250*/  MOV R8, 0x7f800000 ;  /* 0x7f80000000087802 */ /* 0x000fc60000000f00 */
[----:B------:R-:W-:Y:S01]  /*24260*/  @P2 FFMA.FTZ R8, R133, R10, R24 ;  /* 0x0000000a85082223 */ /* 0x000fe20000010018 */
[----:B------:R1:W3:Y:S01]  /*24270*/  LDS.128 R12, [R213+0x1800] ;  /* 0x00180000d50c7984 */ /* 0x0002e20000000c00 */
[----:B-----5:R-:W-:-:S04]  /*24280*/  @!P3 IMAD.WIDE.U32 R22, R4, R6, RZ ;  /* 0x000000060416b225 */ /* 0x020fc800078e00ff */
[----:B------:R-:W-:Y:S02]  /*24290*/  @!P3 IMAD R18, R4, R7, R23 ;  /* 0x000000070412b224 */ /* 0x000fe400078e0217 */
[----:B------:R-:W1:Y:S01]  /*242a0*/  LDC.64 R6, c[0x0][0x408] ;  /* 0x00010200ff067b82 */ /* 0x000e620000000a00 */
[----:B------:R-:W-:Y:S01]  /*242b0*/  @P3 IMAD R18, R204, R9, R21 ;  /* 0x00000009cc123224 */ /* 0x000fe200078e0215 */
[----:B------:R-:W-:Y:S01]  /*242c0*/  MOV R9, 0x7f800000 ;  /* 0x7f80000000097802 */ /* 0x000fe20000000f00 */
[----:B----4-:R-:W-:Y:S02]  /*242d0*/  @!P4 IMAD R0, R4, R0, R5 ;  /* 0x000000000400c224 */ /* 0x010fe400078e0205 */
[----:B--2---:R-:W-:Y:S01]  /*242e0*/  @P1 FFMA.FTZ R9, R132, R17, R3 ;  /* 0x0000001184091223 */ /* 0x004fe20000010003 */
[-C--:B------:R-:W-:Y:S02]  /*242f0*/  @!P0 IMAD R204, R4, R11.reuse, RZ ;  /* 0x0000000b04cc8224 */ /* 0x080fe400078e02ff */
[----:B------:R-:W-:-:S02]  /*24300*/  @!P4 IMAD R0, R0, R11, RZ ;  /* 0x0000000b0000c224 */ /* 0x000fc400078e02ff */
[----:B------:R-:W-:Y:S01]  /*24310*/  @P4 IMAD R0, R5, R16, R204 ;  /* 0x0000001005004224 */ /* 0x000fe200078e02cc */
[----:B------:R-:W-:Y:S06]  /*24320*/  @P5 BRA `(.L_x_2680) ;  /* 0x0000000000305947 */ /* 0x000fec0003800000 */
[----:B------:R-:W2:Y:S01]  /*24330*/  LDCU.64 UR4, c[0x0][0x420] ;  /* 0x00008400ff0477ac */ /* 0x000ea20008000a00 */
[----:B------:R-:W-:Y:S02]  /*24340*/  VIADD R4, R0, UR8 ;  /* 0x0000000800047c36 */ /* 0x000fe40008000000 */
[----:B------:R-:W-:Y:S02]  /*24350*/  VIADD R0, R205, -UR8 ;  /* 0x80000008cd007c36 */ /* 0x000fe40008000000 */
[C---:B------:R-:W-:Y:S01]  /*24360*/  VIADD R3, R19.reuse, 0x8 ;  /* 0x0000000813037836 */ /* 0x040fe20000000000 */
[C---:B------:R-:W-:Y:S02]  /*24370*/  IADD3 R2, P0, PT, R19.reuse, R4, RZ ;  /* 0x0000000413027210 */ /* 0x040fe40007f1e0ff */
[-C--:B------:R-:W-:Y:S02]  /*24380*/  ISETP.GE.AND P2, PT, R19, R0.reuse, PT ;  /* 0x000000001300720c */ /* 0x080fe40003f46270 */
[----:B------:R-:W-:-:S02]  /*24390*/  ISETP.GE.AND P1, PT, R3, R0, PT ;  /* 0x000000000300720c */ /* 0x000fc40003f26270 */
[----:B------:R-:W-:Y:S02]  /*243a0*/  LEA.HI.X.SX32 R3, R4, RZ, 0x1, P0 ;  /* 0x000000ff04037211 */ /* 0x000fe400000f0eff */
[----:B--2---:R-:W-:-:S04]  /*243b0*/  LEA R10, P0, R2, UR4, 0x2 ;  /* 0x00000004020a7c11 */ /* 0x004fc8000f8010ff */
[----:B------:R-:W-:-:S05]  /*243c0*/  LEA.HI.X R11, R2, UR5, R3, 0x2, P0 ;  /* 0x00000005020b7c11 */ /* 0x000fca00080f1403 */
[----:B------:R2:W-:Y:S04]  /*243d0*/  @!P2 STG.E desc[UR6][R10.64], R8 ;  /* 0x000000080a00a986 */ /* 0x0005e8000c101906 */
[----:B------:R2:W-:Y:S02]  /*243e0*/  @!P1 STG.E desc[UR6][R10.64+0x20], R9 ;  /* 0x000020090a009986 */ /* 0x0005e4000c101906 */
.L_x_2680:
[----:B------:R-:W-:Y:S05]  /*243f0*/  BSYNC.RECONVERGENT B0 ;  /* 0x0000000000007941 */ /* 0x000fea0003800200 */
.L_x_2679:
[----:B------:R-:W-:Y:S01]  /*24400*/  IMAD.MOV.U32 R2, RZ, RZ, R196 ;  /* 0x000000ffff027224 */ /* 0x000fe200078e00c4 */
[----:B------:R-:W-:Y:S01]  /*24410*/  SHF.R.U32.HI R0, RZ, 0x3, R197 ;  /* 0x00000003ff007819 */ /* 0x000fe200000116c5 */
[----:B------:R-:W-:Y:S01]  /*24420*/  IMAD.MOV.U32 R3, RZ, RZ, RZ ;  /* 0x000000ffff037224 */ /* 0x000fe200078e00ff */
[----:B------:R-:W-:Y:S01]  /*24430*/  @P3 MOV R22, R20 ;  /* 0x0000001400163202 */ /* 0x000fe20000000f00 */
[----:B------:R-:W4:Y:S01]  /*24440*/  LDCU.64 UR4, c[0x0][0x410] ;  /* 0x00008200ff0477ac */ /* 0x000f220008000a00 */
[----:B------:R-:W-:Y:S01]  /*24450*/  IADD3 R205, PT, PT, R205, -UR8, RZ ;  /* 0x80000008cdcd7c10 */ /* 0x000fe2000fffe0ff */
[----:B-1----:R-:W-:Y:S01]  /*24460*/  IMAD.WIDE.U32 R2, R6, UR8, R2 ;  /* 0x0000000806027c25 */ /* 0x002fe2000f8e0002 */
[C---:B------:R-:W-:Y:S01]  /*24470*/  IADD3 R4, PT, PT, R0.reuse, 0x30, RZ ;  /* 0x0000003000047810 */ /* 0x040fe20007ffe0ff */
[----:B------:R-:W-:Y:S02]  /*24480*/  BSSY.RECONVERGENT B0, `(.L_x_2681) ;  /* 0x000001b000007945 */ /* 0x000fe40003800200 */
[----:B--2---:R-:W-:Y:S01]  /*24490*/  VIADD R8, R0, 0x20 ;  /* 0x0000002000087836 */ /* 0x004fe20000000000 */
[----:B------:R-:W-:Y:S01]  /*244a0*/  IADD3 R20, P0, PT, R22, R2, RZ ;  /* 0x0000000216147210 */ /* 0x000fe20007f1e0ff */
[----:B------:R-:W-:Y:S01]  /*244b0*/  IMAD R3, R7, UR8, R3 ;  /* 0x0000000807037c24 */ /* 0x000fe2000f8e0203 */
[-C--:B------:R-:W-:Y:S01]  /*244c0*/  ISETP.GE.AND P3, PT, R4, R205.reuse, PT ;  /* 0x000000cd0400720c */ /* 0x080fe20003f66270 */
[----:B------:R-:W-:Y:S01]  /*244d0*/  VIADD R2, R0, 0x10 ;  /* 0x0000001000027836 */ /* 0x000fe20000000000 */
[-C--:B------:R-:W-:Y:S01]  /*244e0*/  ISETP.GE.AND P4, PT, R8, R205.reuse, PT ;  /* 0x000000cd0800720c */ /* 0x080fe20003f86270 */
[----:B------:R-:W-:Y:S01]  /*244f0*/  IMAD.X R21, R18, 0x1, R3, P0 ;  /* 0x0000000112157824 */ /* 0x000fe200000e0603 */
[----:B------:R1:W2:Y:S01]  /*24500*/  LDS.128 R8, [R213+0x2000] ;  /* 0x00200000d5087984 */ /* 0x0002a20000000c00 */
[----:B------:R-:W-:-:S02]  /*24510*/  ISETP.GE.AND P0, PT, R0, R205, PT ;  /* 0x000000cd0000720c */ /* 0x000fc40003f06270 */
[----:B------:R-:W-:Y:S01]  /*24520*/  ISETP.GE.AND P5, PT, R2, R205, PT ;  /* 0x000000cd0200720c */ /* 0x000fe20003fa6270 */
[----:B------:R1:W1:Y:S01]  /*24530*/  LDS.128 R16, [R213] ;  /* 0x00000000d5107984 */ /* 0x0002620000000c00 */
[----:B----4-:R-:W-:Y:S01]  /*24540*/  IMAD.WIDE.U32 R20, R5, UR4, R20 ;  /* 0x0000000405147c25 */ /* 0x010fe2000f8e0014 */
[----:B------:R-:W-:-:S03]  /*24550*/  LOP3.LUT R2, R196, 0x40, RZ, 0xfc, !PT ;  /* 0x00000040c4027812 */ /* 0x000fc600078efcff */
[----:B------:R-:W-:-:S05]  /*24560*/  IMAD R23, R5, UR5, R21 ;  /* 0x0000000505177c24 */ /* 0x000fca000f8e0215 */
        /* <DEDUP_REMOVED lines=10> */
[----:B-1----:R4:W-:Y:S04]  /*24610*/  @!P1 STG.E.128 desc[UR6][R4.64], R16 ;  /* 0x0000001004009986 */ /* 0x0029e8000c101d06 */
[----:B--2---:R4:W-:Y:S02]  /*24620*/  @!P0 STG.E.128 desc[UR6][R4.64+0x80], R8 ;  /* 0x0000800804008986 */ /* 0x0049e4000c101d06 */
.L_x_2682:
[----:B------:R-:W-:Y:S05]  /*24630*/  BSYNC.RECONVERGENT B0 ;  /* 0x0000000000007941 */ /* 0x000fea0003800200 */
.L_x_2681:
        /* <DEDUP_REMOVED lines=20> */
.L_x_2684:
[----:B------:R-:W-:Y:S05]  /*24780*/  BSYNC.RECONVERGENT B0 ;  /* 0x0000000000007941 */ /* 0x000fea0003800200 */
.L_x_2683:
        /* <DEDUP_REMOVED lines=20> */
.L_x_2686:
[----:B------:R-:W-:Y:S05]  /*248d0*/  BSYNC.RECONVERGENT B0 ;  /* 0x0000000000007941 */ /* 0x000fea0003800200 */
.L_x_2685:
[----:B------:R-:W-:Y:S05]  /*248e0*/  @P3 EXIT ;  /* 0x000000000000394d */ /* 0x000fea0003800000 */
[----:B-12---:R1:W2:Y:S01]  /*248f0*/  LDS.128 R8, [R213+0x3800] ;  /* 0x00380000d5087984 */ /* 0x0062a20000000c00 */
        /* <DEDUP_REMOVED lines=14> */
[----:B------:R1:W-:Y:S02]  /*249e0*/  @!P1 STG.E.128 desc[UR6][R6.64], R12 ;  /* 0x0000000c06009986 */ /* 0x0003e4000c101d06 */
[----:B------:R-:W-:Y:S05]  /*249f0*/  @P0 EXIT ;  /* 0x000000000000094d */ /* 0x000fea0003800000 */
[----:B--2---:R-:W-:Y:S01]  /*24a00*/  STG.E.128 desc[UR6][R6.64+0x80], R8 ;  /* 0x0000800806007986 */ /* 0x004fe2000c101d06 */
[----:B------:R-:W-:Y:S05]  /*24a10*/  EXIT ;  /* 0x000000000000794d */ /* 0x000fea0003800000 */
.L_x_2687:
        /* <DEDUP_REMOVED lines=14> */
.L_x_7228:


//--------------------- .text._ZN5flash24flash_fwd_splitkv_kernelI23Flash_fwd_kernel_traitsILi128ELi64ELi128ELi4ELb0ELb0EN7cutlass6half_tE19Flash_kernel_traitsILi128ELi64ELi128ELi4ES3_EELb1ELb0ELb1ELb0ELb0ELb1ELb0ELb1EEEvNS_16Flash_fwd_paramsE --------------------------
	.section	.text._ZN5flash24flash_fwd_splitkv_kernelI23Flash_fwd_kernel_traitsILi128ELi64ELi128ELi4ELb0ELb0EN7cutlass6half_tE19Flash_kernel_traitsILi128ELi64ELi128ELi4ES3_EELb1ELb0ELb1ELb0ELb0ELb1ELb0ELb1EEEvNS_16Flash_fwd_paramsE,"ax",@progbits
	.align	128
        .global         _ZN5flash24flash_fwd_splitkv_kernelI23Flash_fwd_kernel_traitsILi128ELi64ELi128ELi4ELb0ELb0EN7cutlass6half_tE19Flash_kernel_traitsILi128ELi64ELi128ELi4ES3_EELb1ELb0ELb1ELb0ELb0ELb1ELb0ELb1EEEvNS_16Flash_fwd_paramsE
        .type           _ZN5flash24flash_fwd_splitkv_kernelI23Flash_fwd_kernel_traitsILi128ELi64ELi128ELi4ELb0ELb0EN7cutlass6half_tE19Flash_kernel_traitsILi128ELi64ELi128ELi4ES3_EELb1ELb0ELb1ELb0ELb0ELb1ELb0ELb1EEEvNS_16Flash_fwd_paramsE,@function
        .size           _ZN5flash24flash_fwd_splitkv_kernelI23Flash_fwd_kernel_traitsILi128ELi64ELi128ELi4ELb0ELb0EN7cutlass6half_tE19Flash_kernel_traitsILi128ELi64ELi128ELi4ES3_EELb1ELb0ELb1ELb0ELb0ELb1ELb0ELb1EEEvNS_16Flash_fwd_paramsE,(.L_x_7229 - _ZN5flash24flash_fwd_splitkv_kernelI23Flash_fwd_kernel_traitsILi128ELi64ELi128ELi4ELb0ELb0EN7cutlass6half_tE19Flash_kernel_traitsILi128ELi64ELi128ELi4ES3_EELb1ELb0ELb1ELb0ELb0ELb1ELb0ELb1EEEvNS_16Flash_fwd_paramsE)
        .other          _ZN5flash24flash_fwd_splitkv_kernelI23Flash_fwd_kernel_traitsILi128ELi64ELi128ELi4ELb0ELb0EN7cutlass6half_tE19Flash_kernel_traitsILi128ELi64ELi128ELi4ES3_EELb1ELb0ELb1ELb0ELb0ELb1ELb0ELb1EEEvNS_16Flash_fwd_paramsE,@"STO_CUDA_ENTRY STV_DEFAULT"
_ZN5flash24flash_fwd_splitkv_kernelI23Flash_fwd_kernel_traitsILi128ELi64ELi128ELi4ELb0ELb0EN7cutlass6half_tE19Flash_kernel_traitsILi128ELi64ELi128ELi4ES3_EELb1ELb0ELb1ELb0ELb0ELb1ELb0ELb1EEEvNS_16Flash_fwd_paramsE:
.text._ZN5flash24flash_fwd_splitkv_kernelI23Flash_fwd_kernel_traitsILi128ELi64ELi128ELi4ELb0ELb0EN7cutlass6half_tE19Flash_kernel_traitsILi128ELi64ELi128ELi4ES3_EELb1ELb0ELb1ELb0ELb0ELb1ELb0ELb1EEEvNS_16Flash_fwd_paramsE:
        /* <DEDUP_REMOVED lines=51> */
.L_x_2688:
        /* <DEDUP_REMOVED lines=74> */
.L_x_2691:
[----:B------:R-:W-:Y:S05]  /*07d0*/  BSYNC.RECONVERGENT B0 ;  /* 0x0000000000007941 */ /* 0x000fea0003800200 */
.L_x_2690:
        /* <DEDUP_REMOVED lines=18> */
.L_x_2693:
[----:B------:R-:W-:Y:S05]  /*0900*/  BSYNC.RECONVERGENT B0 ;  /* 0x0000000000007941 */ /* 0x000fea0003800200 */
.L_x_2692:
        /* <DEDUP_REMOVED lines=18> */
.L_x_2695:
[----:B------:R-:W-:Y:S05]  /*0a30*/  BSYNC.RECONVERGENT B0 ;  /* 0x0000000000007941 */ /* 0x000fea0003800200 */
.L_x_2694:
        /* <DEDUP_REMOVED lines=17> */
.L_x_2697:
[----:B------:R-:W-:Y:S05]  /*0b50*/  BSYNC.RECONVERGENT B0 ;  /* 0x0000000000007941 */ /* 0x000fea0003800200 */
.L_x_2696:
        /* <DEDUP_REMOVED lines=20> */
.L_x_2689:
        /* <DEDUP_REMOVED lines=10> */
.L_x_2698:
        /* <DEDUP_REMOVED lines=100> */
.L_x_2699:
        /* <DEDUP_REMOVED lines=15> */
.L_x_2701:
[----:B------:R-:W2:Y:S01]  /*1470*/  LDC.64 R4, c[0x0][0x3b8] ;  /* 0x0000ee00ff047b82 */ /* 0x000ea20000000a00 */
[----:B-1----:R-:W-:-:S05]  /*1480*/  IADD3 R2, PT, PT, R0, R9, RZ ;  /* 0x0000000900027210 */ /* 0x002fca0007ffe0ff */
[C---:B--2---:R-:W-:Y:S02]  /*1490*/  IMAD R15, R2.reuse, R5, RZ ;  /* 0x00000005020f7224 */ /* 0x044fe400078e02ff */
[----:B------:R-:W-:-:S05]  /*14a0*/  IMAD.WIDE.U32 R2, R2, R4, RZ ;  /* 0x0000000402027225 */ /* 0x000fca00078e00ff */
[----:B------:R-:W-:Y:S02]  /*14b0*/  IADD3 R15, PT, PT, R3, R15, RZ ;  /* 0x0000000f030f7210 */ /* 0x000fe40007ffe0ff */
[----:B------:R-:W-:Y:S02]  /*14c0*/  MOV R14, R2 ;  /* 0x00000002000e7202 */ /* 0x000fe40000000f00 */
.L_x_2702:
        /* <DEDUP_REMOVED lines=14> */
.L_x_2703:
[----:B------:R-:W1:Y:S01]  /*15b0*/  LDC.64 R2, c[0x0][0x3c0] ;  /* 0x0000f000ff027b82 */ /* 0x000e620000000a00 */
[----:B------:R-:W-:-:S05]  /*15c0*/  IADD3 R0, PT, PT, R0, R9, RZ ;  /* 0x0000000900007210 */ /* 0x000fca0007ffe0ff */
[C---:B-1----:R-:W-:Y:S02]  /*15d0*/  IMAD R17, R0.reuse, R3, RZ ;  /* 0x0000000300117224 */ /* 0x042fe400078e02ff */
[----:B-----5:R-:W-:-:S05]  /*15e0*/  IMAD.WIDE.U32 R6, R0, R2, RZ ;  /* 0x0000000200067225 */ /* 0x020fca00078e00ff */
[----:B------:R-:W-:Y:S02]  /*15f0*/  IADD3 R17, PT, PT, R7, R17, RZ ;  /* 0x0000001107117210 */ /* 0x000fe40007ffe0ff */
[----:B------:R-:W-:-:S07]  /*1600*/  MOV R16, R6 ;  /* 0x0000000600107202 */ /* 0x000fce0000000f00 */
.L_x_2704:
        /* <DEDUP_REMOVED lines=45> */
.L_x_2700:
        /* <DEDUP_REMOVED lines=178> */
.L_x_2805:
        /* <DEDUP_REMOVED lines=21> */
.L_x_2707:
[----:B-12-4-:R-:W-:Y:S05]  /*2550*/  BSYNC.RECONVERGENT B0 ;  /* 0x0000000000007941 */ /* 0x016fea0003800200 */
.L_x_2706:
        /* <DEDUP_REMOVED lines=13> */
.L_x_2709:
[----:B------:R-:W-:Y:S05]  /*2630*/  BSYNC.RECONVERGENT B0 ;  /* 0x0000000000007941 */ /* 0x000fea0003800200 */
.L_x_2708:
        /* <DEDUP_REMOVED lines=14> */
.L_x_2711:
[----:B------:R-:W-:Y:S05]  /*2720*/  BSYNC.RECONVERGENT B0 ;  /* 0x0000000000007941 */ /* 0x000fea0003800200 */
.L_x_2710:
        /* <DEDUP_REMOVED lines=21> */
.L_x_2713:
[----:B------:R-:W-:Y:S05]  /*2880*/  BSYNC.RECONVERGENT B0 ;  /* 0x0000000000007941 */ /* 0x000fea0003800200 */
.L_x_2712:
        /* <DEDUP_REMOVED lines=17> */
.L_x_2715:
[----:B------:R-:W-:Y:S05]  /*29a0*/  BSYNC.RECONVERGENT B0 ;  /* 0x0000000000007941 */ /* 0x000fea0003800200 */
.L_x_2714:
        /* <DEDUP_REMOVED lines=21> */
.L_x_2717:
[----:B------:R-:W-:Y:S05]  /*2b00*/  BSYNC.RECONVERGENT B0 ;  /* 0x0000000000007941 */ /* 0x000fea0003800200 */
.L_x_2716:
        /* <DEDUP_REMOVED lines=23> */
.L_x_2719:
[----:B------:R-:W-:Y:S05]  /*2c80*/  BSYNC.RECONVERGENT B0 ;  /* 0x0000000000007941 */ /* 0x000fea0003800200 */
.L_x_2718:
        /* <DEDUP_REMOVED lines=18> */
.L_x_2721:
[----:B------:R-:W-:Y:S05]  /*2db0*/  BSYNC.RECONVERGENT B0 ;  /* 0x0000000000007941 */ /* 0x000fea0003800200 */
.L_x_2720:
        /* <DEDUP_REMOVED lines=14> */
.L_x_2725:
[----:B------:R-:W-:Y:S05]  /*2ea0*/  BSYNC.RECONVERGENT B0 ;  /* 0x0000000000007941 */ /* 0x000fea0003800200 */
.L_x_2724:
        /* <DEDUP_REMOVED lines=16> */
.L_x_2727:
[----:B------:R-:W-:Y:S05]  /*2fb0*/  BSYNC.RECONVERGENT B0 ;  /* 0x0000000000007941 */ /* 0x000fea0003800200 */
.L_x_2726:
        /* <DEDUP_REMOVED lines=18> */
.L_x_2729:
[----:B------:R-:W-:Y:S05]  /*30e0*/  BSYNC.RECONVERGENT B0 ;  /* 0x0000000000007941 */ /* 0x000fea0003800200 */
.L_x_2728:
        /* <DEDUP_REMOVED lines=18> */
.L_x_2731:
[----:B------:R-:W-:Y:S05]  /*3210*/  BSYNC.RECONVERGENT B0 ;  /* 0x0000000000007941 */ /* 0x000fea0003800200 */
.L_x_2730:
        /* <DEDUP_REMOVED lines=14> */
.L_x_2733:
[----:B------:R-:W-:Y:S05]  /*3300*/  BSYNC.RECONVERGENT B0 ;  /* 0x0000000000007941 */ /* 0x000fea0003800200 */
.L_x_2732:
        /* <DEDUP_REMOVED lines=16> */
.L_x_2735:
[----:B------:R-:W-:Y:S05]  /*3410*/  BSYNC.RECONVERGENT B0 ;  /* 0x0000000000007941 */ /* 0x000fea0003800200 */
.L_x_2734:
        /* <DEDUP_REMOVED lines=16> */
.L_x_2737:
[----:B------:R-:W-:Y:S05]  /*3520*/  BSYNC.RECONVERGENT B0 ;  /* 0x0000000000007941 */ /* 0x000fea0003800200 */
.L_x_2736:
        /* <DEDUP_REMOVED lines=19> */
.L_x_2723:
        /* <DEDUP_REMOVED lines=61> */
.L_x_2743:
[----:B------:R-:W-:Y:S05]  /*3a30*/  BSYNC.RECONVERGENT B0 ;  /* 0x0000000000007941 */ /* 0x000fea0003800200 */
.L_x_2742:
        /* <DEDUP_REMOVED lines=53> */
.L_x_2741:
[----:B------:R-:W-:Y:S05]  /*3d90*/  BSYNC.RECONVERGENT B1 ;  /* 0x0000000000017941 */ /* 0x000fea0003800200 */
.L_x_2740:
        /* <DEDUP_REMOVED lines=68> */
.L_x_2747:
[----:B------:R-:W-:Y:S05]  /*41e0*/  BSYNC.RECONVERGENT B0 ;  /* 0x0000000000007941 */ /* 0x000fea0003800200 */
.L_x_2746:
        /* <DEDUP_REMOVED lines=53> */
.L_x_2745:
[----:B------:R-:W-:Y:S05]  /*4540*/  BSYNC.RECONVERGENT B1 ;  /* 0x0000000000017941 */ /* 0x000fea0003800200 */
.L_x_2744:
        /* <DEDUP_REMOVED lines=69> */
.L_x_2751:
[----:B------:R-:W-:Y:S05]  /*49a0*/  BSYNC.RECONVERGENT B0 ;  /* 0x0000000000007941 */ /* 0x000fea0003800200 */
.L_x_2750:
        /* <DEDUP_REMOVED lines=53> */
.L_x_2749:
[----:B------:R-:W-:Y:S05]  /*4d00*/  BSYNC.RECONVERGENT B1 ;  /* 0x0000000000017941 */ /* 0x000fea0003800200 */
.L_x_2748:
        /* <DEDUP_REMOVED lines=71> */
.L_x_2755:
[----:B------:R-:W-:Y:S05]  /*5180*/  BSYNC.RECONVERGENT B0 ;  /* 0x0000000000007941 */ /* 0x000fea0003800200 */
.L_x_2754:
        /* <DEDUP_REMOVED lines=51> */
.L_x_2753:
[----:B------:R-:W-:Y:S05]  /*54c0*/  BSYNC.RECONVERGENT B1 ;  /* 0x0000000000017941 */ /* 0x000fea0003800200 */
.L_x_2752:
        /* <DEDUP_REMOVED lines=65> */
.L_x_2759:
[----:B------:R-:W-:Y:S05]  /*58e0*/  BSYNC.RECONVERGENT B0 ;  /* 0x0000000000007941 */ /* 0x000fea0003800200 */
.L_x_2758:
        /* <DEDUP_REMOVED lines=51> */
.L_x_2757:
[----:B------:R-:W-:Y:S05]  /*5c20*/  BSYNC.RECONVERGENT B1 ;  /* 0x0000000000017941 */ /* 0x000fea0003800200 */
.L_x_2756:
        /* <DEDUP_REMOVED lines=69> */
.L_x_2763:
[----:B------:R-:W-:Y:S05]  /*6080*/  BSYNC.RECONVERGENT B0 ;  /* 0x0000000000007941 */ /* 0x000fea0003800200 */
.L_x_2762:
        /* <DEDUP_REMOVED lines=51> */
.L_x_2761:
[----:B------:R-:W-:Y:S05]  /*63c0*/  BSYNC.RECONVERGENT B1 ;  /* 0x0000000000017941 */ /* 0x000fea0003800200 */
.L_x_2760:
        /* <DEDUP_REMOVED lines=67> */
.L_x_2767:
[----:B------:R-:W-:Y:S05]  /*6800*/  BSYNC.RECONVERGENT B0 ;  /* 0x0000000000007941 */ /* 0x000fea0003800200 */
.L_x_2766:
        /* <DEDUP_REMOVED lines=51> */
.L_x_2765:
[----:B------:R-:W-:Y:S05]  /*6b40*/  BSYNC.RECONVERGENT B1 ;  /* 0x0000000000017941 */ /* 0x000fea0003800200 */
.L_x_2764:
        /* <DEDUP_REMOVED lines=67> */
.L_x_2771:
[----:B------:R-:W-:Y:S05]  /*6f80*/  BSYNC.RECONVERGENT B0 ;  /* 0x0000000000007941 */ /* 0x000fea0003800200 */
.L_x_2770:
        /* <DEDUP_REMOVED lines=51> */
.L_x_2769:
[----:B------:R-:W-:Y:S05]  /*72c0*/  BSYNC.RECONVERGENT B1 ;  /* 0x0000000000017941 */ /* 0x000fea0003800200 */
.L_x_2768:
        /* <DEDUP_REMOVED lines=8> */
.L_x_2739:
        /* <DEDUP_REMOVED lines=99> */
.L_x_2775:
[----:B------:R-:W-:Y:S05]  /*7980*/  BSYNC.RECONVERGENT B0 ;  /* 0x0000000000007941 */ /* 0x000fea0003800200 */
.L_x_2774:
        /* <DEDUP_REMOVED lines=92> */
.L_x_2773:
[----:B------:R-:W-:Y:S05]  /*7f50*/  BSYNC.RECONVERGENT B1 ;  /* 0x0000000000017941 */ /* 0x000fea0003800200 */
.L_x_2772:
        /* <DEDUP_REMOVED lines=102> */
.L_x_2779:
[----:B------:R-:W-:Y:S05]  /*85c0*/  BSYNC.RECONVERGENT B0 ;  /* 0x0000000000007941 */ /* 0x000fea0003800200 */
.L_x_2778:
        /* <DEDUP_REMOVED lines=92> */
.L_x_2777:
[----:B------:R-:W-:Y:S05]  /*8b90*/  BSYNC.RECONVERGENT B1 ;  /* 0x0000000000017941 */ /* 0x000fea0003800200 */
.L_x_2776:
        /* <DEDUP_REMOVED lines=104> */
.L_x_2783:
[----:B------:R-:W-:Y:S05]  /*9220*/  BSYNC.RECONVERGENT B0 ;  /* 0x0000000000007941 */ /* 0x000fea0003800200 */
.L_x_2782:
        /* <DEDUP_REMOVED lines=92> */
.L_x_2781:
[----:B------:R-:W-:Y:S05]  /*97f0*/  BSYNC.RECONVERGENT B1 ;  /* 0x0000000000017941 */ /* 0x000fea0003800200 */
.L_x_2780:
        /* <DEDUP_REMOVED lines=105> */
.L_x_2787:
[----:B------:R-:W-:Y:S05]  /*9e90*/  BSYNC.RECONVERGENT B0 ;  /* 0x0000000000007941 */ /* 0x000fea0003800200 */
.L_x_2786:
        /* <DEDUP_REMOVED lines=92> */
.L_x_2785:
[----:B------:R-:W-:Y:S05]  /*a460*/  BSYNC.RECONVERGENT B1 ;  /* 0x0000000000017941 */ /* 0x000fea0003800200 */
.L_x_2784:
        /* <DEDUP_REMOVED lines=101> */
.L_x_2791:
[----:B------:R-:W-:Y:S05]  /*aac0*/  BSYNC.RECONVERGENT B0 ;  /* 0x0000000000007941 */ /* 0x000fea0003800200 */
.L_x_2790:
        /* <DEDUP_REMOVED lines=92> */
.L_x_2789:
[----:B------:R-:W-:Y:S05]  /*b090*/  BSYNC.RECONVERGENT B1 ;  /* 0x0000000000017941 */ /* 0x000fea0003800200 */
.L_x_2788:
        /* <DEDUP_REMOVED lines=103> */
.L_x_2795:
[----:B------:R-:W-:Y:S05]  /*b710*/  BSYNC.RECONVERGENT B0 ;  /* 0x0000000000007941 */ /* 0x000fea0003800200 */
.L_x_2794:
        /* <DEDUP_REMOVED lines=92> */
.L_x_2793:
[----:B------:R-:W-:Y:S05]  /*bce0*/  BSYNC.RECONVERGENT B1 ;  /* 0x0000000000017941 */ /* 0x000fea0003800200 */
.L_x_2792:
        /* <DEDUP_REMOVED lines=103> */
.L_x_2799:
[----:B------:R-:W-:Y:S05]  /*c360*/  BSYNC.RECONVERGENT B0 ;  /* 0x0000000000007941 */ /* 0x000fea0003800200 */
.L_x_2798:
        /* <DEDUP_REMOVED lines=92> */
.L_x_2797:
[----:B------:R-:W-:Y:S05]  /*c930*/  BSYNC.RECONVERGENT B1 ;  /* 0x0000000000017941 */ /* 0x000fea0003800200 */
.L_x_2796:
        /* <DEDUP_REMOVED lines=104> */
.L_x_2803:
[----:B------:R-:W-:Y:S05]  /*cfc0*/  BSYNC.RECONVERGENT B0 ;  /* 0x0000000000007941 */ /* 0x000fea0003800200 */
.L_x_2802:
        /* <DEDUP_REMOVED lines=90> */
.L_x_2801:
[----:B------:R-:W-:Y:S05]  /*d570*/  BSYNC.RECONVERGENT B1 ;  /* 0x0000000000017941 */ /* 0x000fea0003800200 */
.L_x_2800:
[----:B------:R-:W5:Y:S08]  /*d580*/  LDC R3, c[0x0][0x450] ;  /* 0x00011400ff037b82 */ /* 0x000f700000000800 */
[----:B------:R-:W1:Y:S01]  /*d590*/  LDC R15, c[0x0][0x450] ;  /* 0x00011400ff0f7b82 */ /* 0x000e620000000800 */
[----:B-----5:R-:W-:Y:S05]  /*d5a0*/  IMAD.U32 R3, R3, -0x40, RZ ;  /* 0xffffffc003037824 */ /* 0x020fea00078e00ff */
[C---:B------:R-:W-:Y:S02]  /*d5b0*/  LEA R88, P1, R3.reuse, R88, 0x1 ;  /* 0x0000005803587211 */ /* 0x040fe400078208ff */
[C---:B------:R-:W-:Y:S02]  /*d5c0*/  LEA R86, P0, R3.reuse, R86, 0x1 ;  /* 0x0000005603567211 */ /* 0x040fe400078008ff */
[C---:B------:R-:W-:Y:S02]  /*d5d0*/  LEA.HI.X.SX32 R89, R3.reuse, R89, 0x1, P1 ;  /* 0x0000005903597211 */ /* 0x040fe400008f0eff */
[----:B-1----:R-:W-:Y:S09]  /*d5e0*/  LEA.HI.X.SX32 R87, R3, R87, 0x1, P0 ;  /* 0x0000005703577211 */ /* 0x002ff200000f0eff */
.L_x_2738:
[----:B------:R-:W-:Y:S05]  /*d5f0*/  BSYNC.RECONVERGENT B2 ;  /* 0x0000000000027941 */ /* 0x000fea0003800200 */
.L_x_2722:
        /* <DEDUP_REMOVED lines=90> */
.L_x_2804:
[----:B------:R-:W-:Y:S02]  /*dba0*/  IADD3 R84, P1, PT, R84, R91, RZ ;  /* 0x0000005b54547210 */ /* 0x000fe40007f3e0ff */
[----:B------:R-:W-:Y:S03]  /*dbb0*/  IADD3 R12, P0, PT, R12, R93, RZ ;  /* 0x0000005d0c0c7210 */ /* 0x000fe60007f1e0ff */
[----:B------:R-:W-:Y:S02]  /*dbc0*/  IMAD.X R85, R85, 0x1, R90, P1 ;  /* 0x0000000155557824 */ /* 0x000fe400008e065a */
[----:B------:R-:W-:Y:S01]  /*dbd0*/  IMAD.X R13, R13, 0x1, R92, P0 ;  /* 0x000000010d0d7824 */ /* 0x000fe200000e065c */
[----:B------:R-:W-:Y:S07]  /*dbe0*/  @P2 BRA `(.L_x_2805) ;  /* 0xffffff4800042947 */ /* 0x000fee000383ffff */
.L_x_2705:
        /* <DEDUP_REMOVED lines=43> */
.L_x_2809:
[----:B------:R-:W-:Y:S05]  /*dea0*/  BSYNC.RECONVERGENT B0 ;  /* 0x0000000000007941 */ /* 0x000fea0003800200 */
.L_x_2808:
        /* <DEDUP_REMOVED lines=17> */
.L_x_2811:
[----:B------:R-:W-:Y:S05]  /*dfc0*/  BSYNC.RECONVERGENT B0 ;  /* 0x0000000000007941 */ /* 0x000fea0003800200 */
.L_x_2810:
        /* <DEDUP_REMOVED lines=17> */
.L_x_2813:
[----:B------:R-:W-:Y:S05]  /*e0e0*/  BSYNC.RECONVERGENT B0 ;  /* 0x0000000000007941 */ /* 0x000fea0003800200 */
.L_x_2812:
        /* <DEDUP_REMOVED lines=17> */
.L_x_2807:
        /* <DEDUP_REMOVED lines=80> */
.L_x_2821:
[----:B------:R-:W-:Y:S05]  /*e700*/  BSYNC.RECONVERGENT B0 ;  /* 0x0000000000007941 */ /* 0x000fea0003800200 */
.L_x_2820:
[----:B-----5:R-:W-:Y:S01]  /*e710*/  IMAD.MOV.U32 R6, RZ, RZ, R18 ;  /* 0x000000ffff067224 */ /* 0x020fe200078e0012 */
[----:B------:R-:W-:Y:S01]  /*e720*/  MOV R4, R16 ;  /* 0x0000001000047202 */ /* 0x000fe20000000f00 */
[----:B------:R-:W-:Y:S01]  /*e730*/  IMAD.MOV.U32 R7, RZ, RZ, R19 ;  /* 0x000000ffff077224 */ /* 0x000fe200078e0013 */
[----:B------:R-:W-:Y:S02]  /*e740*/  MOV R5, R17 ;  /* 0x0000001100057202 */ /* 0x000fe40000000f00 */
.L_x_2819:
[----:B------:R-:W-:Y:S05]  /*e750*/  BSYNC.RECONVERGENT B1 ;  /* 0x0000000000017941 */ /* 0x000fea0003800200 */
.L_x_2818:
        /* <DEDUP_REMOVED lines=49> */
.L_x_2823:
[----:B------:R-:W-:Y:S05]  /*ea70*/  BSYNC.RECONVERGENT B0 ;  /* 0x0000000000007941 */ /* 0x000fea0003800200 */
.L_x_2822:
[----:B-----5:R3:W-:Y:S02]  /*ea80*/  STS.128 [R223+0x2000], R16 ;  /* 0x00200010df007388 */ /* 0x0207e40000000c00 */
.L_x_2817:
[----:B------:R-:W-:Y:S05]  /*ea90*/  BSYNC.RECONVERGENT B2 ;  /* 0x0000000000027941 */ /* 0x000fea0003800200 */
.L_x_2816:
        /* <DEDUP_REMOVED lines=64> */
.L_x_2829:
[----:B------:R-:W-:Y:S05]  /*eea0*/  BSYNC.RECONVERGENT B0 ;  /* 0x0000000000007941 */ /* 0x000fea0003800200 */
.L_x_2828:
[----:B-----5:R1:W-:Y:S02]  /*eeb0*/  STS.128 [R223+0x800], R16 ;  /* 0x00080010df007388 */ /* 0x0203e40000000c00 */
.L_x_2827:
[----:B------:R-:W-:Y:S05]  /*eec0*/  BSYNC.RECONVERGENT B1 ;  /* 0x0000000000017941 */ /* 0x000fea0003800200 */
.L_x_2826:
        /* <DEDUP_REMOVED lines=56> */
.L_x_2831:
[----:B------:R-:W-:Y:S05]  /*f250*/  BSYNC.RECONVERGENT B0 ;  /* 0x0000000000007941 */ /* 0x000fea0003800200 */
.L_x_2830:
[----:B-----5:R3:W-:Y:S02]  /*f260*/  STS.128 [R223+0x2800], R16 ;  /* 0x00280010df007388 */ /* 0x0207e40000000c00 */
.L_x_2825:
[----:B------:R-:W-:Y:S05]  /*f270*/  BSYNC.RECONVERGENT B2 ;  /* 0x0000000000027941 */ /* 0x000fea0003800200 */
.L_x_2824:
        /* <DEDUP_REMOVED lines=67> */
.L_x_2837:
[----:B------:R-:W-:Y:S05]  /*f6b0*/  BSYNC.RECONVERGENT B0 ;  /* 0x0000000000007941 */ /* 0x000fea0003800200 */
.L_x_2836:
[----:B-----5:R1:W-:Y:S02]  /*f6c0*/  STS.128 [R223+0x1000], R16 ;  /* 0x00100010df007388 */ /* 0x0203e40000000c00 */
.L_x_2835:
[----:B------:R-:W-:Y:S05]  /*f6d0*/  BSYNC.RECONVERGENT B1 ;  /* 0x0000000000017941 */ /* 0x000fea0003800200 */
.L_x_2834:
        /* <DEDUP_REMOVED lines=56> */
.L_x_2839:
[----:B------:R-:W-:Y:S05]  /*fa60*/  BSYNC.RECONVERGENT B0 ;  /* 0x0000000000007941 */ /* 0x000fea0003800200 */
.L_x_2838:
[----:B-----5:R1:W-:Y:S02]  /*fa70*/  STS.128 [R223+0x3000], R16 ;  /* 0x00300010df007388 */ /* 0x0203e40000000c00 */
.L_x_2833:
[----:B------:R-:W-:Y:S05]  /*fa80*/  BSYNC.RECONVERGENT B2 ;  /* 0x0000000000027941 */ /* 0x000fea0003800200 */
.L_x_2832:
        /* <DEDUP_REMOVED lines=65> */
.L_x_2843:
[----:B------:R-:W-:Y:S05]  /*fea0*/  BSYNC.RECONVERGENT B0 ;  /* 0x0000000000007941 */ /* 0x000fea0003800200 */
.L_x_2842:
[----:B-----5:R3:W-:Y:S02]  /*feb0*/  STS.128 [R223+0x1800], R16 ;  /* 0x00180010df007388 */ /* 0x0207e40000000c00 */
.L_x_2841:
[----:B------:R-:W-:Y:S05]  /*fec0*/  BSYNC.RECONVERGENT B1 ;  /* 0x0000000000017941 */ /* 0x000fea0003800200 */
.L_x_2840:
        /* <DEDUP_REMOVED lines=57> */
.L_x_2845:
[----:B------:R-:W-:Y:S05]  /*10260*/  BSYNC.RECONVERGENT B0 ;  /* 0x0000000000007941 */ /* 0x000fea0003800200 */
.L_x_2844:
[----:B-----5:R3:W-:Y:S01]  /*10270*/  STS.128 [R223+0x3800], R16 ;  /* 0x00380010df007388 */ /* 0x0207e20000000c00 */
[----:B------:R-:W-:Y:S05]  /*10280*/  BRA `(.L_x_2814) ;  /* 0x0000002c00d47947 */ /* 0x000fea0003800000 */
.L_x_2815:
        /* <DEDUP_REMOVED lines=99> */
.L_x_2851:
[----:B------:R-:W-:Y:S05]  /*108c0*/  BSYNC.RECONVERGENT B0 ;  /* 0x0000000000007941 */ /* 0x000fea0003800200 */
.L_x_2850:
[----:B-----5:R-:W-:Y:S01]  /*108d0*/  IMAD.MOV.U32 R6, RZ, RZ, R34 ;  /* 0x000000ffff067224 */ /* 0x020fe200078e0022 */
[----:B------:R-:W-:Y:S01]  /*108e0*/  MOV R4, R32 ;  /* 0x0000002000047202 */ /* 0x000fe20000000f00 */
[----:B------:R-:W-:Y:S01]  /*108f0*/  IMAD.MOV.U32 R7, RZ, RZ, R35 ;  /* 0x000000ffff077224 */ /* 0x000fe200078e0023 */
[----:B------:R-:W-:Y:S02]  /*10900*/  MOV R5, R33 ;  /* 0x0000002100057202 */ /* 0x000fe40000000f00 */
.L_x_2849:
[----:B------:R-:W-:Y:S05]  /*10910*/  BSYNC.RECONVERGENT B1 ;  /* 0x0000000000017941 */ /* 0x000fea0003800200 */
.L_x_2848:
        /* <DEDUP_REMOVED lines=88> */
.L_x_2853:
[----:B------:R-:W-:Y:S05]  /*10ea0*/  BSYNC.RECONVERGENT B0 ;  /* 0x0000000000007941 */ /* 0x000fea0003800200 */
.L_x_2852:
[----:B-----5:R3:W-:Y:S02]  /*10eb0*/  STS.128 [R223+0x2000], R32 ;  /* 0x00200020df007388 */ /* 0x0207e40000000c00 */
.L_x_2847:
[----:B------:R-:W-:Y:S05]  /*10ec0*/  BSYNC.RECONVERGENT B2 ;  /* 0x0000000000027941 */ /* 0x000fea0003800200 */
.L_x_2846:
        /* <DEDUP_REMOVED lines=94> */
.L_x_2859:
[----:B------:R-:W-:Y:S05]  /*114b0*/  BSYNC.RECONVERGENT B0 ;  /* 0x0000000000007941 */ /* 0x000fea0003800200 */
.L_x_2858:
[----:B-----5:R1:W-:Y:S02]  /*114c0*/  STS.128 [R223+0x800], R32 ;  /* 0x00080020df007388 */ /* 0x0203e40000000c00 */
.L_x_2857:
[----:B------:R-:W-:Y:S05]  /*114d0*/  BSYNC.RECONVERGENT B1 ;  /* 0x0000000000017941 */ /* 0x000fea0003800200 */
.L_x_2856:
        /* <DEDUP_REMOVED lines=86> */
.L_x_2861:
[----:B------:R-:W-:Y:S05]  /*11a40*/  BSYNC.RECONVERGENT B0 ;  /* 0x0000000000007941 */ /* 0x000fea0003800200 */
.L_x_2860:
[----:B-----5:R3:W-:Y:S02]  /*11a50*/  STS.128 [R223+0x2800], R32 ;  /* 0x00280020df007388 */ /* 0x0207e40000000c00 */
.L_x_2855:
[----:B------:R-:W-:Y:S05]  /*11a60*/  BSYNC.RECONVERGENT B2 ;  /* 0x0000000000027941 */ /* 0x000fea0003800200 */
.L_x_2854:
        /* <DEDUP_REMOVED lines=96> */
.L_x_2867:
[----:B------:R-:W-:Y:S05]  /*12070*/  BSYNC.RECONVERGENT B0 ;  /* 0x0000000000007941 */ /* 0x000fea0003800200 */
.L_x_2866:
[----:B-----5:R3:W-:Y:S02]  /*12080*/  STS.128 [R223+0x1000], R32 ;  /* 0x00100020df007388 */ /* 0x0207e40000000c00 */
.L_x_2865:
[----:B------:R-:W-:Y:S05]  /*12090*/  BSYNC.RECONVERGENT B1 ;  /* 0x0000000000017941 */ /* 0x000fea0003800200 */
.L_x_2864:
        /* <DEDUP_REMOVED lines=86> */
.L_x_2869:
[----:B------:R-:W-:Y:S05]  /*12600*/  BSYNC.RECONVERGENT B0 ;  /* 0x0000000000007941 */ /* 0x000fea0003800200 */
.L_x_2868:
[----:B-----5:R3:W-:Y:S02]  /*12610*/  STS.128 [R223+0x3000], R32 ;  /* 0x00300020df007388 */ /* 0x0207e40000000c00 */
.L_x_2863:
[----:B------:R-:W-:Y:S05]  /*12620*/  BSYNC.RECONVERGENT B2 ;  /* 0x0000000000027941 */ /* 0x000fea0003800200 */
.L_x_2862:
        /* <DEDUP_REMOVED lines=96> */
.L_x_2873:
[----:B------:R-:W-:Y:S05]  /*12c30*/  BSYNC.RECONVERGENT B0 ;  /* 0x0000000000007941 */ /* 0x000fea0003800200 */
.L_x_2872:
[----:B-----5:R1:W-:Y:S02]  /*12c40*/  STS.128 [R223+0x1800], R32 ;  /* 0x00180020df007388 */ /* 0x0203e40000000c00 */
.L_x_2871:
[----:B------:R-:W-:Y:S05]  /*12c50*/  BSYNC.RECONVERGENT B1 ;  /* 0x0000000000017941 */ /* 0x000fea0003800200 */
.L_x_2870:
        /* <DEDUP_REMOVED lines=86> */
.L_x_2875:
[----:B------:R-:W-:Y:S05]  /*131c0*/  BSYNC.RECONVERGENT B0 ;  /* 0x0000000000007941 */ /* 0x000fea0003800200 */
.L_x_2874:
[----:B-----5:R3:W-:Y:S02]  /*131d0*/  STS.128 [R223+0x3800], R32 ;  /* 0x00380020df007388 */ /* 0x0207e40000000c00 */
.L_x_2814:
[----:B------:R-:W-:Y:S05]  /*131e0*/  BSYNC.RECONVERGENT B3 ;  /* 0x0000000000037941 */ /* 0x000fea0003800200 */
.L_x_2806:
[----:B-1-3--:R-:W1:Y:S01]  /*131f0*/  LDC.64 R2, c[0x0][0x3b8] ;  /* 0x0000ee00ff027b82 */ /* 0x00ae620000000a00 */
[----:B--2---:R-:W-:Y:S01]  /*13200*/  IMAD.IADD R6, R64, 0x1, -R77 ;  /* 0x0000000140067824 */ /* 0x004fe200078e0a4d */
[----:B------:R-:W-:Y:S01]  /*13210*/  BSSY.RECONVERGENT B0, `(.L_x_2876) ;  /* 0x0000019000007945 */ /* 0x000fe20003800200 */
[C---:B------:R-:W-:Y:S02]  /*13220*/  VIADD R15, R130.reuse, 0x40 ;  /* 0x00000040820f7836 */ /* 0x040fe40000000000 */
[C---:B------:R-:W-:Y:S01]  /*13230*/  VIADD R13, R130.reuse, 0x50 ;  /* 0x00000050820d7836 */ /* 0x040fe20000000000 */
[-C--:B------:R-:W-:Y:S02]  /*13240*/  ISETP.GE.AND P6, PT, R130, R6.reuse, PT ;  /* 0x000000068200720c */ /* 0x080fe40003fc6270 */
[----:B----4-:R-:W2:Y:S01]  /*13250*/  LDC.64 R4, c[0x0][0x538] ;  /* 0x00014e00ff047b82 */ /* 0x010ea20000000a00 */
[-C--:B------:R-:W-:Y:S02]  /*13260*/  ISETP.GE.AND P0, PT, R23, R6.reuse, PT ;  /* 0x000000061700720c */ /* 0x080fe40003f06270 */
[----:B------:R-:W-:-:S02]  /*13270*/  ISETP.GE.AND P5, PT, R29, R6, PT ;  /* 0x000000061d00720c */ /* 0x000fc40003fa6270 */
[-C--:B------:R-:W-:Y:S02]  /*13280*/  ISETP.GE.AND P4, PT, R39, R6.reuse, PT ;  /* 0x000000062700720c */ /* 0x080fe40003f86270 */
[----:B------:R-:W-:-:S04]  /*13290*/  ISETP.GE.AND P3, PT, R15, R6, PT ;  /* 0x000000060f00720c */ /* 0x000fc80003f66270 */
        /* <DEDUP_REMOVED lines=16> */
.L_x_2877:
[----:B------:R-:W-:Y:S05]  /*133a0*/  BSYNC.RECONVERGENT B0 ;  /* 0x0000000000007941 */ /* 0x000fea0003800200 */
.L_x_2876:
[----:B---3--:R-:W-:Y:S01]  /*133b0*/  LEA R16, P1, R71, R216, 0x1 ;  /* 0x000000d847107211 */ /* 0x008fe200078208ff */
[----:B------:R-:W-:Y:S01]  /*133c0*/  BSSY.RECONVERGENT B0, `(.L_x_2878) ;  /* 0x0000012000007945 */ /* 0x000fe20003800200 */
[----:B------:R-:W-:Y:S01]  /*133d0*/  ISETP.GE.AND P2, PT, R13, R6, PT ;  /* 0x000000060d00720c */ /* 0x000fe20003f46270 */
[----:B------:R-:W-:Y:S01]  /*133e0*/  VIADD R7, R130, 0x60 ;  /* 0x0000006082077836 */ /* 0x000fe20000000000 */
        /* <DEDUP_REMOVED lines=15> */
.L_x_2879:
[----:B------:R-:W-:Y:S05]  /*134e0*/  BSYNC.RECONVERGENT B0 ;  /* 0x0000000000007941 */ /* 0x000fea0003800200 */
.L_x_2878:
[----:B------:R-:W-:Y:S04]  /*134f0*/  BSSY.RECONVERGENT B0, `(.L_x_2880) ;  /* 0x0000013000007945 */ /* 0x000fe80003800200 */
[----:B------:R-:W-:Y:S05]  /*13500*/  @P5 BRA `(.L_x_2881) ;  /* 0x0000000000445947 */ /* 0x000fea0003800000 */
[----:B------:R-:W4:Y:S01]  /*13510*/  LDCU UR4, c[0x0][0x440] ;  /* 0x00008800ff0477ac */ /* 0x000f220008000800 */
[----:B-1----:R-:W-:-:S04]  /*13520*/  IMAD.WIDE.U32 R18, R2, 0x20, RZ ;  /* 0x0000002002127825 */ /* 0x002fc800078e00ff */
        /* <DEDUP_REMOVED lines=15> */
.L_x_2881:
[----:B------:R-:W-:Y:S05]  /*13620*/  BSYNC.RECONVERGENT B0 ;  /* 0x0000000000007941 */ /* 0x000fea0003800200 */
.L_x_2880:
[----:B------:R-:W-:Y:S01]  /*13630*/  BSSY.RECONVERGENT B0, `(.L_x_2882) ;  /* 0x0000013000007945 */ /* 0x000fe20003800200 */
[----:B------:R-:W-:Y:S02]  /*13640*/  ISETP.GE.AND P0, PT, R7, R6, PT ;  /* 0x000000060700720c */ /* 0x000fe40003f06270 */
[----:B------:R-:W-:Y:S01]  /*13650*/  IADD3 R131, PT, PT, R130, 0x70, RZ ;  /* 0x0000007082837810 */ /* 0x000fe20007ffe0ff */
[----:B------:R-:W-:Y:S05]  /*13660*/  @P4 BRA `(.L_x_2883) ;  /* 0x00000000003c4947 */ /* 0x000fea0003800000 */
[----:B------:R-:W5:Y:S01]  /*13670*/  LDCU UR4, c[0x0][0x440] ;  /* 0x00008800ff0477ac */ /* 0x000f620008000800 */
[----:B-1--4-:R-:W-:-:S04]  /*13680*/  LEA R18, P5, R2, R16, 0x6 ;  /* 0x0000001002127211 */ /* 0x012fc800078a30ff */
        /* <DEDUP_REMOVED lines=13> */
.L_x_2883:
[----:B------:R-:W-:Y:S05]  /*13760*/  BSYNC.RECONVERGENT B0 ;  /* 0x0000000000007941 */ /* 0x000fea0003800200 */
.L_x_2882:
[----:B------:R-:W-:Y:S01]  /*13770*/  BSSY.RECONVERGENT B0, `(.L_x_2884) ;  /* 0x0000015000007945 */ /* 0x000fe20003800200 */
[----:B------:R-:W-:-:S03]  /*13780*/  ISETP.GE.AND P1, PT, R131, R6, PT ;  /* 0x000000068300720c */ /* 0x000fc60003f26270 */
[----:B------:R-:W-:Y:S10]  /*13790*/  @P3 BRA `(.L_x_2885) ;  /* 0x0000000000483947 */ /* 0x000ff40003800000 */
[----:B------:R-:W5:Y:S01]  /*137a0*/  LDCU UR4, c[0x0][0x440] ;  /* 0x00008800ff0477ac */ /* 0x000f620008000800 */
[----:B-1--4-:R-:W-:Y:S01]  /*137b0*/  MOV R18, R16 ;  /* 0x0000001000127202 */ /* 0x012fe20000000f00 */
        /* <DEDUP_REMOVED lines=16> */
.L_x_2885:
[----:B------:R-:W-:Y:S05]  /*138c0*/  BSYNC.RECONVERGENT B0 ;  /* 0x0000000000007941 */ /* 0x000fea0003800200 */
.L_x_2884:
[----:B------:R-:W-:Y:S04]  /*138d0*/  BSSY.RECONVERGENT B0, `(.L_x_2886) ;  /* 0x0000011000007945 */ /* 0x000fe80003800200 */
        /* <DEDUP_REMOVED lines=16> */
.L_x_2887:
[----:B------:R-:W-:Y:S05]  /*139e0*/  BSYNC.RECONVERGENT B0 ;  /* 0x0000000000007941 */ /* 0x000fea0003800200 */
.L_x_2886:
[----:B------:R-:W-:Y:S04]  /*139f0*/  BSSY.RECONVERGENT B0, `(.L_x_2888) ;  /* 0x0000014000007945 */ /* 0x000fe80003800200 */
[----:B------:R-:W-:Y:S05]  /*13a00*/  @P0 BRA `(.L_x_2889) ;  /* 0x0000000000480947 */ /* 0x000fea0003800000 */
        /* <DEDUP_REMOVED lines=18> */
.L_x_2889:
[----:B------:R-:W-:Y:S05]  /*13b30*/  BSYNC.RECONVERGENT B0 ;  /* 0x0000000000007941 */ /* 0x000fea0003800200 */
.L_x_2888:
[----:B------:R-:W-:Y:S04]  /*13b40*/  BSSY.RECONVERGENT B0, `(.L_x_2890) ;  /* 0x0000012000007945 */ /* 0x000fe80003800200 */
[----:B------:R-:W-:Y:S05]  /*13b50*/  @P1 BRA `(.L_x_2891) ;  /* 0x0000000000401947 */ /* 0x000fea0003800000 */
[----:B------:R-:W5:Y:S01]  /*13b60*/  LDCU UR4, c[0x0][0x440] ;  /* 0x00008800ff0477ac */ /* 0x000f620008000800 */
[----:B-1----:R-:W-:Y:S02]  /*13b70*/  IMAD R0, R3, 0xc0, RZ ;  /* 0x000000c003007824 */ /* 0x002fe400078e02ff */
        /* <DEDUP_REMOVED lines=14> */
.L_x_2891:
[----:B------:R-:W-:Y:S05]  /*13c60*/  BSYNC.RECONVERGENT B0 ;  /* 0x0000000000007941 */ /* 0x000fea0003800200 */
.L_x_2890:
[----:B------:R-:W5:Y:S01]  /*13c70*/  LDCU.64 UR8, c[0x0][0x540] ;  /* 0x0000a800ff0877ac */ /* 0x000f620008000a00 */
[----:B------:R-:W-:Y:S01]  /*13c80*/  IMAD.MOV.U32 R129, RZ, RZ, RZ ;  /* 0x000000ffff817224 */ /* 0x000fe200078e00ff */
[----:B------:R-:W0:Y:S01]  /*13c90*/  LDGDEPBAR ;  /* 0x00000000000079af */ /* 0x000e220000000000 */
[----:B------:R-:W4:Y:S01]  /*13ca0*/  LDCU UR4, c[0x0][0x508] ;  /* 0x0000a100ff0477ac */ /* 0x000f220008000800 */
[C---:B-----5:R-:W-:Y:S01]  /*13cb0*/  IMAD.WIDE.U32 R128, R73.reuse, UR8, R128 ;  /* 0x0000000849807c25 */ /* 0x060fe2000f8e0080 */
[----:B------:R-:W5:Y:S03]  /*13cc0*/  LDCU UR8, c[0x0][0x458] ;  /* 0x00008b00ff0877ac */ /* 0x000f660008000800 */
[----:B------:R-:W-:Y:S01]  /*13cd0*/  IMAD R0, R73, UR9, R129 ;  /* 0x0000000949007c24 */ /* 0x000fe2000f8e0281 */
[----:B--2---:R-:W-:Y:S02]  /*13ce0*/  LEA R4, P0, R128, R4, 0x2 ;  /* 0x0000000480047211 */ /* 0x004fe400078010ff */
[----:B------:R-:W-:Y:S01]  /*13cf0*/  SHF.R.U32.HI R206, RZ, 0x1, R65 ;  /* 0x00000001ffce7819 */ /* 0x000fe20000011641 */
[----:B------:R-:W-:-:S04]  /*13d00*/  DEPBAR.LE SB0, 0x0 ;  /* 0x000080000000791a */ /* 0x000fc80000000000 */
[----:B------:R-:W-:-:S06]  /*13d10*/  LEA.HI.X R5, R128, R5, R0, 0x2, P0 ;  /* 0x0000000580057211 */ /* 0x000fcc00000f1400 */
[----:B------:R-:W2:Y:S01]  /*13d20*/  LDG.E R5, desc[UR6][R4.64] ;  /* 0x0000000604057981 */ /* 0x000ea2000c1e1900 */
[----:B-----5:R-:W2:Y:S01]  /*13d30*/  MUFU.RCP R0, UR8 ;  /* 0x0000000800007d08 */ /* 0x020ea20008001000 */
[----:B-1-3--:R-:W-:Y:S01]  /*13d40*/  LOP3.LUT R17, R206, 0x1f0, RZ, 0xc0, !PT ;  /* 0x000001f0ce117812 */ /* 0x00afe200078ec0ff */
[----:B------:R-:W-:Y:S01]  /*13d50*/  BSSY.RECONVERGENT B0, `(.L_x_2892) ;  /* 0x000001b000007945 */ /* 0x000fe20003800200 */
[----:B------:R-:W-:Y:S02]  /*13d60*/  SHF.R.U32.HI R65, RZ, 0x2, R65 ;  /* 0x00000002ff417819 */ /* 0x000fe40000011641 */
[----:B------:R-:W-:Y:S02]  /*13d70*/  IADD3 R68, PT, PT, R17, 0x1, R68 ;  /* 0x0000000111447810 */ /* 0x000fe40007ffe044 */
[----:B------:R-:W-:-:S04]  /*13d80*/  LOP3.LUT R65, R65, 0x7, RZ, 0xc0, !PT ;  /* 0x0000000741417812 */ /* 0x000fc800078ec0ff */
[----:B------:R-:W-:-:S04]  /*13d90*/  IADD3 R31, PT, PT, -R215, R68, R65 ;  /* 0x00000044d71f7210 */ /* 0x000fc80007ffe141 */
[----:B----4-:R-:W-:Y:S01]  /*13da0*/  IADD3 R31, PT, PT, R31, UR4, R64 ;  /* 0x000000041f1f7c10 */ /* 0x010fe2000fffe040 */
[----:B------:R-:W-:Y:S01]  /*13db0*/  BAR.SYNC.DEFER_BLOCKING 0x0 ;  /* 0x0000000000007b1d */ /* 0x000fe20000010000 */
[----:B--2---:R-:W-:-:S05]  /*13dc0*/  FMUL.FTZ R0, R5, R0 ;  /* 0x0000000005007220 */ /* 0x004fca0000410000 */
        /* <DEDUP_REMOVED lines=17> */
.L_x_2893:
[----:B------:R2:W-:Y:S04]  /*13ee0*/  STS.128 [R223+0xc000], RZ ;  /* 0x00c000ffdf007388 */ /* 0x0005e80000000c00 */
[----:B------:R2:W-:Y:S02]  /*13ef0*/  STS.128 [R223+0x10000], RZ ;  /* 0x010000ffdf007388 */ /* 0x0005e40000000c00 */
.L_x_2894:
[----:B------:R-:W-:Y:S05]  /*13f00*/  BSYNC.RECONVERGENT B0 ;  /* 0x0000000000007941 */ /* 0x000fea0003800200 */
.L_x_2892:
[----:B------:R-:W3:Y:S01]  /*13f10*/  S2R R205, SR_TID.X ;  /* 0x0000000000cd7919 */ /* 0x000ee20000002100 */
[-C--:B------:R-:W-:Y:S01]  /*13f20*/  ISETP.GE.AND P2, PT, R23, R6.reuse, PT ;  /* 0x000000061700720c */ /* 0x080fe20003f46270 */
[----:B------:R-:W-:Y:S01]  /*13f30*/  BSSY.RECONVERGENT B0, `(.L_x_2895) ;  /* 0x0000023000007945 */ /* 0x000fe20003800200 */
[----:B------:R-:W-:Y:S02]  /*13f40*/  ISETP.GE.AND P3, PT, R29, R6, PT ;  /* 0x000000061d00720c */ /* 0x000fe40003f66270 */
[----:B------:R-:W4:Y:S01]  /*13f50*/  LDC.64 R28, c[0x0][0x3c0] ;  /* 0x0000f000ff1c7b82 */ /* 0x000f220000000a00 */
[----:B-1----:R-:W-:Y:S02]  /*13f60*/  LEA R4, P1, R63, R218, 0x1 ;  /* 0x000000da3f047211 */ /* 0x002fe400078208ff */
[-C--:B------:R-:W-:Y:S02]  /*13f70*/  ISETP.GE.AND P5, PT, R13, R6.reuse, PT ;  /* 0x000000060d00720c */ /* 0x080fe40003fa6270 */
[----:B------:R-:W-:-:S02]  /*13f80*/  ISETP.GE.AND P4, PT, R7, R6, PT ;  /* 0x000000060700720c */ /* 0x000fc40003f86270 */
[----:B------:R-:W-:Y:S02]  /*13f90*/  LEA.HI.X R5, R63, R219, R66, 0x1, P1 ;  /* 0x000000db3f057211 */ /* 0x000fe400008f0c42 */
[----:B------:R1:W-:Y:S01]  /*13fa0*/  @P2 STS.128 [R223+0xc800], RZ ;  /* 0x00c800ffdf002388 */ /* 0x0003e20000000c00 */
[-C--:B------:R-:W-:Y:S02]  /*13fb0*/  ISETP.GE.AND P0, PT, R39, R6.reuse, PT ;  /* 0x000000062700720c */ /* 0x080fe40003f06270 */
        /* <DEDUP_REMOVED lines=26> */
.L_x_2896:
[----:B------:R-:W-:Y:S05]  /*14160*/  BSYNC.RECONVERGENT B0 ;  /* 0x0000000000007941 */ /* 0x000fea0003800200 */
.L_x_2895:
        /* <DEDUP_REMOVED lines=23> */
.L_x_2898:
[----:B------:R-:W-:Y:S05]  /*142e0*/  BSYNC.RECONVERGENT B0 ;  /* 0x0000000000007941 */ /* 0x000fea0003800200 */
.L_x_2897:
[----:B------:R1:W-:Y:S01]  /*142f0*/  @P0 STS.128 [R223+0xd800], RZ ;  /* 0x00d800ffdf000388 */ /* 0x0003e20000000c00 */
[----:B------:R-:W-:Y:S01]  /*14300*/  ISETP.GE.AND P3, PT, R131, R6, PT ;  /* 0x000000068300720c */ /* 0x000fe20003f66270 */
[----:B------:R-:W-:Y:S01]  /*14310*/  BSSY.RECONVERGENT B0, `(.L_x_2899) ;  /* 0x0000017000007945 */ /* 0x000fe20003800200 */
[----:B------:R-:W-:Y:S01]  /*14320*/  LOP3.LUT R203, R8, 0x400, RZ, 0xc0, !PT ;  /* 0x0000040008cb7812 */ /* 0x000fe200078ec0ff */
[----:B------:R1:W-:Y:S01]  /*14330*/  @P0 STS.128 [R223+0x11800], RZ ;  /* 0x011800ffdf000388 */ /* 0x0003e20000000c00 */
[----:B------:R-:W-:Y:S02]  /*14340*/  LOP3.LUT R6, R13, R204, RZ, 0x3c, !PT ;  /* 0x000000cc0d067212 */ /* 0x000fe400078e3cff */
[----:B------:R-:W-:-:S03]  /*14350*/  LOP3.LUT R15, R15, R60, RZ, 0xfc, !PT ;  /* 0x0000003c0f0f7212 */ /* 0x000fc600078efcff */
[----:B------:R-:W-:Y:S01]  /*14360*/  IMAD R203, R6, 0x2, R203 ;  /* 0x0000000206cb7824 */ /* 0x000fe200078e02cb */
[----:B------:R-:W-:Y:S01]  /*14370*/  LEA R141, R15, UR5, 0x1 ;  /* 0x000000050f8d7c11 */ /* 0x000fe2000f8e08ff */
[----:B------:R-:W-:Y:S06]  /*14380*/  @P0 BRA `(.L_x_2900) ;  /* 0x00000000003c0947 */ /* 0x000fec0003800000 */
        /* <DEDUP_REMOVED lines=15> */
.L_x_2900:
[----:B------:R-:W-:Y:S05]  /*14480*/  BSYNC.RECONVERGENT B0 ;  /* 0x0000000000007941 */ /* 0x000fea0003800200 */
.L_x_2899:
[----:B------:R1:W-:Y:S01]  /*14490*/  @P6 STS.128 [R223+0xe000], RZ ;  /* 0x00e000ffdf006388 */ /* 0x0003e20000000c00 */
[----:B------:R-:W-:Y:S03]  /*144a0*/  BSSY.RECONVERGENT B0, `(.L_x_2901) ;  /* 0x0000015000007945 */ /* 0x000fe60003800200 */
[----:B------:R1:W-:Y:S01]  /*144b0*/  @P6 STS.128 [R223+0x12000], RZ ;  /* 0x012000ffdf006388 */ /* 0x0003e20000000c00 */
[----:B------:R-:W-:Y:S05]  /*144c0*/  @P6 BRA `(.L_x_2902) ;  /* 0x0000000000486947 */ /* 0x000fea0003800000 */
[----:B------:R-:W5:Y:S01]  /*144d0*/  LDCU UR4, c[0x0][0x440] ;  /* 0x00008800ff0477ac */ /* 0x000f620008000800 */
[----:B------:R-:W-:Y:S01]  /*144e0*/  MOV R12, R4 ;  /* 0x00000004000c7202 */ /* 0x000fe20000000f00 */
        /* <DEDUP_REMOVED lines=16> */
.L_x_2902:
[----:B------:R-:W-:Y:S05]  /*145f0*/  BSYNC.RECONVERGENT B0 ;  /* 0x0000000000007941 */ /* 0x000fea0003800200 */
.L_x_2901:
        /* <DEDUP_REMOVED lines=19> */
.L_x_2904:
[----:B------:R-:W-:Y:S05]  /*14730*/  BSYNC.RECONVERGENT B0 ;  /* 0x0000000000007941 */ /* 0x000fea0003800200 */
.L_x_2903:
        /* <DEDUP_REMOVED lines=22> */
.L_x_2906:
[----:B------:R-:W-:Y:S05]  /*148a0*/  BSYNC.RECONVERGENT B0 ;  /* 0x0000000000007941 */ /* 0x000fea0003800200 */
.L_x_2905:
[----:B------:R1:W-:Y:S01]  /*148b0*/  @P3 STS.128 [R223+0xf800], RZ ;  /* 0x00f800ffdf003388 */ /* 0x0003e20000000c00 */
[----:B------:R-:W-:Y:S03]  /*148c0*/  BSSY.RECONVERGENT B0, `(.L_x_2907) ;  /* 0x0000015000007945 */ /* 0x000fe60003800200 */
[----:B------:R1:W-:Y:S01]  /*148d0*/  @P3 STS.128 [R223+0x13800], RZ ;  /* 0x013800ffdf003388 */ /* 0x0003e20000000c00 */
[----:B------:R-:W-:Y:S05]  /*148e0*/  @P3 BRA `(.L_x_2908) ;  /* 0x0000000000483947 */ /* 0x000fea0003800000 */
[----:B------:R-:W5:Y:S01]  /*148f0*/  LDCU UR4, c[0x0][0x440] ;  /* 0x00008800ff0477ac */ /* 0x000f620008000800 */
[----:B----4-:R-:W-:Y:S01]  /*14900*/  MOV R6, R4 ;  /* 0x0000000400067202 */ /* 0x010fe20000000f00 */
        /* <DEDUP_REMOVED lines=16> */
.L_x_2908:
[----:B------:R-:W-:Y:S05]  /*14a10*/  BSYNC.RECONVERGENT B0 ;  /* 0x0000000000007941 */ /* 0x000fea0003800200 */
.L_x_2907:
        /* <DEDUP_REMOVED lines=11> */
[----:B------:R-:W1:Y:S01]  /*14ad0*/  LDSM.16.M88.4 R76, [R203+UR5+0x5000] ;  /* 0x00500005cb4c783b */ /* 0x000e620008000200 */
[----:B------:R-:W-:Y:S01]  /*14ae0*/  IMAD.IADD R140, R141, 0x1, R10 ;  /* 0x000000018d8c7824 */ /* 0x000fe200078e020a */
[----:B------:R-:W-:-:S02]  /*14af0*/  SEL R152, R152, 0xffffffc0, !P0 ;  /* 0xffffffc098987807 */ /* 0x000fc40004000000 */
[----:B------:R-:W2:Y:S03]  /*14b00*/  LDSM.16.M88.4 R68, [R203+UR5+0x5800] ;  /* 0x00580005cb44783b */ /* 0x000ea60008000200 */
[--C-:B------:R-:W-:Y:S01]  /*14b10*/  IMAD.IADD R65, R141, 0x1, R152.reuse ;  /* 0x000000018d417824 */ /* 0x100fe200078e0298 */
[----:B------:R-:W2:Y:S01]  /*14b20*/  LDSM.16.M88.4 R52, [R203+UR5+0x6000] ;  /* 0x00600005cb34783b */ /* 0x000ea20008000200 */
[----:B------:R-:W-:Y:S02]  /*14b30*/  IMAD.IADD R11, R11, 0x1, R152 ;  /* 0x000000010b0b7824 */ /* 0x000fe400078e0298 */
        /* <DEDUP_REMOVED lines=9> */
[----:B----4-:R-:W4:Y:S04]  /*14bd0*/  LDSM.16.M88.4 R16, [R30+0x5000] ;  /* 0x005000001e10783b */ /* 0x010f280000000200 */
[----:B------:R-:W5:Y:S01]  /*14be0*/  LDSM.16.M88.4 R120, [R30+0x5800] ;  /* 0x005800001e78783b */ /* 0x000f620000000200 */
[C---:B---3--:R-:W-:Y:S03]  /*14bf0*/  HMMA.16816.F32 R88, R24.reuse, R84, RZ ;  /* 0x000000541858723c */ /* 0x048fe600000018ff */
[----:B------:R-:W3:Y:S04]  /*14c00*/  LDSM.16.M88.4 R116, [R30+0x6000] ;  /* 0x006000001e74783b */ /* 0x000ee80000000200 */
[----:B------:R-:W3:Y:S01]  /*14c10*/  LDSM.16.M88.4 R112, [R30+0x6800] ;  /* 0x006800001e70783b */ /* 0x000ee20000000200 */
[C---:B-1----:R-:W-:Y:S03]  /*14c20*/  HMMA.16816.F32 R80, R24.reuse, R76, RZ ;  /* 0x0000004c1850723c */ /* 0x042fe600000018ff */
[----:B------:R-:W1:Y:S04]  /*14c30*/  LDSM.16.M88.4 R108, [R30+0x7000] ;  /* 0x007000001e6c783b */ /* 0x000e680000000200 */
[----:B------:R-:W1:Y:S01]  /*14c40*/  LDSM.16.M88.4 R104, [R30+0x7800] ;  /* 0x007800001e68783b */ /* 0x000e620000000200 */
[C---:B--2---:R-:W-:Y:S03]  /*14c50*/  HMMA.16816.F32 R72, R24.reuse, R68, RZ ;  /* 0x000000441848723c */ /* 0x044fe600000018ff */
[----:B------:R-:W-:Y:S04]  /*14c60*/  LDSM.16.M88.4 R12, [R65] ;  /* 0x00000000410c783b */ /* 0x000fe80000000200 */
[----:B------:R-:W2:Y:S01]  /*14c70*/  LDSM.16.M88.4 R4, [R11+0x4000] ;  /* 0x004000000b04783b */ /* 0x000ea20000000200 */
        /* <DEDUP_REMOVED lines=34> */
[C---:B-1----:R-:W-:Y:S08]  /*14ea0*/  HMMA.16816.F32 R40, R100.reuse, R108, R40 ;  /* 0x0000006c6428723c */ /* 0x042ff00000001828 */
[C---:B------:R-:W-:Y:S01]  /*14eb0*/  HMMA.16816.F32 R36, R100.reuse, R110, R36 ;  /* 0x0000006e6424723c */ /* 0x040fe20000001824 */
[----:B------:R-:W-:Y:S07]  /*14ec0*/  LDSM.16.M88.4 R108, [R66+0x4800] ;  /* 0x00480000426c783b */ /* 0x000fee0000000200 */
[C---:B------:R-:W-:Y:S08]  /*14ed0*/  HMMA.16816.F32 R32, R100.reuse, R104, R32 ;  /* 0x000000686420723c */ /* 0x040ff00000001820 */
[----:B------:R-:W-:Y:S01]  /*14ee0*/  HMMA.16816.F32 R24, R100, R106, R24 ;  /* 0x0000006a6418723c */ /* 0x000fe20000001818 */
[----:B------:R-:W-:Y:S04]  /*14ef0*/  LDSM.16.M88.4 R104, [R66+0x5000] ;  /* 0x005000004268783b */ /* 0x000fe80000000200 */
[----:B------:R-:W-:Y:S03]  /*14f00*/  LDSM.16.M88.4 R100, [R66+0x5800] ;  /* 0x005800004264783b */ /* 0x000fe60000000200 */
[C---:B--2---:R-:W-:Y:S08]  /*14f10*/  HMMA.16816.F32 R96, R12.reuse, R4, R96 ;  /* 0x000000040c60723c */ /* 0x044ff00000001860 */
[C---:B------:R-:W-:Y:S01]  /*14f20*/  HMMA.16816.F32 R92, R12.reuse, R6, R92 ;  /* 0x000000060c5c723c */ /* 0x040fe2000000185c */
[----:B------:R-:W1:Y:S07]  /*14f30*/  LDSM.16.M88.4 R4, [R67] ;  /* 0x000000004304783b */ /* 0x000e6e0000000200 */
        /* <DEDUP_REMOVED lines=15> */
[C---:B-----5:R-:W-:Y:S08]  /*15030*/  HMMA.16816.F32 R40, R12.reuse, R120, R40 ;  /* 0x000000780c28723c */ /* 0x060ff00000001828 */
        /* <DEDUP_REMOVED lines=20> */
[----:B------:R-:W-:Y:S07]  /*15180*/  LDSM.16.M88.4 R20, [R140+0x2000] ;  /* 0x002000008c14783b */ /* 0x000fee0000000200 */
[C---:B----4-:R-:W-:Y:S08]  /*15190*/  HMMA.16816.F32 R48, R4.reuse, R16, R48 ;  /* 0x000000100430723c */ /* 0x050ff00000001830 */
[C---:B------:R-:W-:Y:S01]  /*151a0*/  HMMA.16816.F32 R44, R4.reuse, R18, R44 ;  /* 0x00000012042c723c */ /* 0x040fe2000000182c */
[----:B------:R-:W-:Y:S07]  /*151b0*/  LDSM.16.M88.4 R16, [R30+0x8000] ;  /* 0x008000001e10783b */ /* 0x000fee0000000200 */
[C---:B---3--:R-:W-:Y:S08]  /*151c0*/  HMMA.16816.F32 R40, R4.reuse, R12, R40 ;  /* 0x0000000c0428723c */ /* 0x048ff00000001828 */
[C---:B------:R-:W-:Y:S01]  /*151d0*/  HMMA.16816.F32 R36, R4.reuse, R14, R36 ;  /* 0x0000000e0424723c */ /* 0x040fe20000001824 */
[----:B------:R-:W-:Y:S07]  /*151e0*/  LDSM.16.M88.4 R12, [R30+0x8800] ;  /* 0x008800001e0c783b */ /* 0x000fee0000000200 */
[----:B------:R-:W-:Y:S01]  /*151f0*/  HMMA.16816.F32 R32, R4, R136, R32 ;  /* 0x000000880420723c */ /* 0x000fe20000001820 */
[----:B------:R-:W-:-:S05]  /*15200*/  IMAD.SHL.U32 R136, R205, 0x2, RZ ;  /* 0x00000002cd887824 */ /* 0x000fca00078e00ff */
[----:B------:R-:W-:Y:S02]  /*15210*/  LOP3.LUT R136, R136, 0x6, RZ, 0xc0, !PT ;  /* 0x0000000688887812 */ /* 0x000fe400078ec0ff */
        /* <DEDUP_REMOVED lines=14> */
[----:B------:R-:W-:Y:S07]  /*15300*/  LDSM.16.M88.4 R100, [R65+0x2000] ;  /* 0x002000004164783b */ /* 0x000fee0000000200 */
[C---:B------:R-:W-:Y:S08]  /*15310*/  HMMA.16816.F32 R96, R132.reuse, R128, R96 ;  /* 0x000000808460723c */ /* 0x040ff00000001860 */
[----:B------:R-:W-:Y:S08]  /*15320*/  HMMA.16816.F32 R92, R132, R130, R92 ;  /* 0x00000082845c723c */ /* 0x000ff0000000185c */
[C---:B-1----:R-:W-:Y:S08]  /*15330*/  HMMA.16816.F32 R40, R20.reuse, R4, R40 ;  /* 0x000000041428723c */ /* 0x042ff00000001828 */
[C---:B------:R-:W-:Y:S01]  /*15340*/  HMMA.16816.F32 R36, R20.reuse, R6, R36 ;  /* 0x000000061424723c */ /* 0x040fe20000001824 */
[----:B------:R-:W1:Y:S07]  /*15350*/  LDSM.16.M88.4 R4, [R11+0x9000] ;  /* 0x009000000b04783b */ /* 0x000e6e0000000200 */
[C---:B------:R-:W-:Y:S08]  /*15360*/  HMMA.16816.F32 R88, R20.reuse, R12, R88 ;  /* 0x0000000c1458723c */ /* 0x040ff00000001858 */
[----:B------:R-:W-:Y:S01]  /*15370*/  HMMA.16816.F32 R84, R20, R14, R84 ;  /* 0x0000000e1454723c */ /* 0x000fe20000001854 */
[----:B------:R-:W2:Y:S07]  /*15380*/  LDSM.16.M88.4 R12, [R30+0xa800] ;  /* 0x00a800001e0c783b */ /* 0x000eae0000000200 */
[C---:B------:R-:W-:Y:S08]  /*15390*/  HMMA.16816.F32 R72, R132.reuse, R116, R72 ;  /* 0x000000748448723c */ /* 0x040ff00000001848 */
[----:B------:R-:W-:Y:S01]  /*153a0*/  HMMA.16816.F32 R68, R132, R118, R68 ;  /* 0x000000768444723c */ /* 0x000fe20000001844 */
[----:B------:R-:W3:Y:S07]  /*153b0*/  LDSM.16.M88.4 R116, [R30+0xa000] ;  /* 0x00a000001e74783b */ /* 0x000eee0000000200 */
[C---:B------:R-:W-:Y:S08]  /*153c0*/  HMMA.16816.F32 R96, R20.reuse, R16, R96 ;  /* 0x000000101460723c */ /* 0x040ff00000001860 */
[----:B------:R-:W-:Y:S01]  /*153d0*/  HMMA.16816.F32 R92, R20, R18, R92 ;  /* 0x00000012145c723c */ /* 0x000fe2000000185c */
[----:B------:R-:W4:Y:S07]  /*153e0*/  LDSM.16.M88.4 R16, [R11+0x8000] ;  /* 0x008000000b10783b */ /* 0x000f2e0000000200 */
[C---:B------:R-:W-:Y:S08]  /*153f0*/  HMMA.16816.F32 R48, R132.reuse, R108, R48 ;  /* 0x0000006c8430723c */ /* 0x040ff00000001830 */
[C---:B------:R-:W-:Y:S08]  /*15400*/  HMMA.16816.F32 R44, R132.reuse, R110, R44 ;  /* 0x0000006e842c723c */ /* 0x040ff0000000182c */
[C---:B------:R-:W-:Y:S08]  /*15410*/  HMMA.16816.F32 R56, R132.reuse, R112, R56 ;  /* 0x000000708438723c */ /* 0x040ff00000001838 */
[----:B------:R-:W-:Y:S01]  /*15420*/  HMMA.16816.F32 R52, R132, R114, R52 ;  /* 0x000000728434723c */ /* 0x000fe20000001834 */
[----:B------:R-:W5:Y:S01]  /*15430*/  LDSM.16.M88.4 R112, [R30+0x9800] ;  /* 0x009800001e70783b */ /* 0x000f620000000200 */
[----:B------:R-:W-:-:S02]  /*15440*/  VIMNMX R134, PT, PT, R31, R64, PT ;  /* 0x000000401f867248 */ /* 0x000fc40003fe0100 */
[----:B------:R-:W-:-:S04]  /*15450*/  VIADDMNMX R135, R31, 0x8, R64, PT ;  /* 0x000000081f877846 */ /* 0x000fc80003800140 */
[C---:B-1----:R-:W-:Y:S08]  /*15460*/  HMMA.16816.F32 R80, R100.reuse, R4, R80 ;  /* 0x000000046450723c */ /* 0x042ff00000001850 */
[----:B------:R-:W-:Y:S01]  /*15470*/  HMMA.16816.F32 R76, R100, R6, R76 ;  /* 0x00000006644c723c */ /* 0x000fe2000000184c */
[----:B------:R-:W1:Y:S07]  /*15480*/  LDSM.16.M88.4 R4, [R11+0xa800] ;  /* 0x00a800000b04783b */ /* 0x000e6e0000000200 */
[C---:B--2---:R-:W-:Y:S08]  /*15490*/  HMMA.16816.F32 R48, R20.reuse, R12, R48 ;  /* 0x0000000c1430723c */ /* 0x044ff00000001830 */
[C---:B------:R-:W-:Y:S01]  /*154a0*/  HMMA.16816.F32 R44, R20.reuse, R14, R44 ;  /* 0x0000000e142c723c */ /* 0x040fe2000000182c */
[----:B------:R-:W2:Y:S07]  /*154b0*/  LDSM.16.M88.4 R12, [R11+0x8800] ;  /* 0x008800000b0c783b */ /* 0x000eae0000000200 */
[C---:B---3--:R-:W-:Y:S01]  /*154c0*/  HMMA.16816.F32 R108, R20.reuse, R116, R56 ;  /* 0x00000074146c723c */ /* 0x048fe20000001838 */
[----:B------:R-:W3:Y:S07]  /*154d0*/  LDSM.16.M88.4 R56, [R67+0x2000] ;  /* 0x002000004338783b */ /* 0x000eee0000000200 */
[----:B------:R-:W-:Y:S01]  /*154e0*/  HMMA.16816.F32 R52, R20, R118, R52 ;  /* 0x000000761434723c */ /* 0x000fe20000001834 */
[----:B------:R-:W-:Y:S07]  /*154f0*/  LDSM.16.M88.4 R116, [R11+0x9800] ;  /* 0x009800000b74783b */ /* 0x000fee0000000200 */
[C---:B----4-:R-:W-:Y:S08]  /*15500*/  HMMA.16816.F32 R96, R100.reuse, R16, R96 ;  /* 0x000000106460723c */ /* 0x050ff00000001860 */
[----:B------:R-:W-:Y:S01]  /*15510*/  HMMA.16816.F32 R92, R100, R18, R92 ;  /* 0x00000012645c723c */ /* 0x000fe2000000185c */
[----:B------:R-:W4:Y:S07]  /*15520*/  LDSM.16.M88.4 R16, [R66+0x8800] ;  /* 0x008800004210783b */ /* 0x000f2e0000000200 */
[C---:B-----5:R-:W-:Y:S08]  /*15530*/  HMMA.16816.F32 R72, R20.reuse, R112, R72 ;  /* 0x000000701448723c */ /* 0x060ff00000001848 */
[----:B------:R-:W-:Y:S01]  /*15540*/  HMMA.16816.F32 R68, R20, R114, R68 ;  /* 0x000000721444723c */ /* 0x000fe20000001844 */
[----:B------:R-:W5:Y:S07]  /*15550*/  LDSM.16.M88.4 R112, [R30+0xb800] ;  /* 0x00b800001e70783b */ /* 0x000f6e0000000200 */
[C---:B-1----:R-:W-:Y:S08]  /*15560*/  HMMA.16816.F32 R48, R100.reuse, R4, R48 ;  /* 0x000000046430723c */ /* 0x042ff00000001830 */
[C---:B------:R-:W-:Y:S01]  /*15570*/  HMMA.16816.F32 R44, R100.reuse, R6, R44 ;  /* 0x00000006642c723c */ /* 0x040fe2000000182c */
[----:B------:R-:W1:Y:S07]  /*15580*/  LDSM.16.M88.4 R4, [R66+0x9800] ;  /* 0x009800004204783b */ /* 0x000e6e0000000200 */
[C---:B--2---:R-:W-:Y:S08]  /*15590*/  HMMA.16816.F32 R88, R100.reuse, R12, R88 ;  /* 0x0000000c6458723c */ /* 0x044ff00000001858 */
[----:B------:R-:W-:Y:S01]  /*155a0*/  HMMA.16816.F32 R84, R100, R14, R84 ;  /* 0x0000000e6454723c */ /* 0x000fe20000001854 */
[----:B------:R-:W2:Y:S07]  /*155b0*/  LDSM.16.M88.4 R12, [R66+0x9000] ;  /* 0x00900000420c783b */ /* 0x000eae0000000200 */
[C---:B---3--:R-:W-:Y:S08]  /*155c0*/  HMMA.16816.F32 R96, R56.reuse, R104, R96 ;  /* 0x000000683860723c */ /* 0x048ff00000001860 */
[----:B----4-:R-:W-:Y:S08]  /*155d0*/  HMMA.16816.F32 R88, R56, R16, R88 ;  /* 0x000000103858723c */ /* 0x010ff00000001858 */
[----:B------:R-:W-:Y:S03]  /*155e0*/  HMMA.16816.F32 R72, R100, R116, R72 ;  /* 0x000000746448723c */ /* 0x000fe60000001848 */
[----:B------:R-:W-:Y:S01]  /*155f0*/  FMUL.FTZ R67, R97, UR4 ;  /* 0x0000000461437c20 */ /* 0x000fe20008410000 */
[----:B------:R-:W-:Y:S01]  /*15600*/  FMUL.FTZ R97, R99, UR4 ;  /* 0x0000000463617c20 */ /* 0x000fe20008410000 */
[----:B------:R-:W-:Y:S01]  /*15610*/  FMUL.FTZ R65, R96, UR4 ;  /* 0x0000000460417c20 */ /* 0x000fe20008410000 */
[----:B------:R-:W-:-:S02]  /*15620*/  FMUL.FTZ R98, R98, UR4 ;  /* 0x0000000462627c20 */ /* 0x000fc40008410000 */
[----:B------:R-:W-:Y:S01]  /*15630*/  HMMA.16816.F32 R68, R100, R118, R68 ;  /* 0x000000766444723c */ /* 0x000fe20000001844 */
[----:B------:R-:W-:Y:S02]  /*15640*/  MUFU.TANH R67, R67 ;  /* 0x0000004300437308 */ /* 0x000fe40000002400 */
[----:B------:R-:W-:Y:S01]  /*15650*/  FMUL.FTZ R88, R88, UR4 ;  /* 0x0000000458587c20 */ /* 0x000fe20008410000 */
[----:B------:R-:W-:Y:S01]  /*15660*/  FMUL.FTZ R89, R89, UR4 ;  /* 0x0000000459597c20 */ /* 0x000fe20008410000 */
[----:B------:R-:W-:Y:S01]  /*15670*/  FMUL.FTZ R90, R90, UR4 ;  /* 0x000000045a5a7c20 */ /* 0x000fe20008410000 */
[----:B------:R-:W-:Y:S02]  /*15680*/  FMUL.FTZ R91, R91, UR4 ;  /* 0x000000045b5b7c20 */ /* 0x000fe40008410000 */
[C---:B------:R-:W-:Y:S01]  /*15690*/  HMMA.16816.F32 R84, R56.reuse, R18, R84 ;  /* 0x000000123854723c */ /* 0x040fe20000001854 */
[----:B------:R-:W3:Y:S01]  /*156a0*/  LDSM.16.M88.4 R16, [R11+0xb800] ;  /* 0x00b800000b10783b */ /* 0x000ee20000000200 */
[----:B------:R-:W-:Y:S06]  /*156b0*/  MUFU.TANH R97, R97 ;  /* 0x0000006100617308 */ /* 0x000fec0000002400 */
[----:B------:R-:W-:Y:S02]  /*156c0*/  HMMA.16816.F32 R92, R56, R106, R92 ;  /* 0x0000006a385c723c */ /* 0x000fe4000000185c */
[----:B------:R-:W-:Y:S06]  /*156d0*/  MUFU.TANH R89, R89 ;  /* 0x0000005900597308 */ /* 0x000fec0000002400 */
[----:B-----5:R-:W-:Y:S02]  /*156e0*/  HMMA.16816.F32 R32, R20, R112, R32 ;  /* 0x000000701420723c */ /* 0x020fe40000001820 */
[----:B------:R-:W-:Y:S01]  /*156f0*/  MUFU.TANH R117, R90 ;  /* 0x0000005a00757308 */ /* 0x000fe20000002400 */
[----:B------:R-:W-:Y:S01]  /*15700*/  FMUL.FTZ R84, R84, UR4 ;  /* 0x0000000454547c20 */ /* 0x000fe20008410000 */
[----:B------:R-:W-:-:S04]  /*15710*/  FMUL.FTZ R121, R85, UR4 ;  /* 0x0000000455797c20 */ /* 0x000fc80008410000 */
[C---:B-1----:R-:W-:Y:S02]  /*15720*/  HMMA.16816.F32 R72, R56.reuse, R4, R72 ;  /* 0x000000043848723c */ /* 0x042fe40000001848 */
[----:B------:R1:W-:Y:S01]  /*15730*/  MUFU.TANH R119, R84 ;  /* 0x0000005400777308 */ /* 0x0003e20000002400 */
[----:B------:R-:W-:Y:S01]  /*15740*/  FMUL.FTZ R99, R92, UR4 ;  /* 0x000000045c637c20 */ /* 0x000fe20008410000 */
[----:B------:R-:W-:Y:S01]  /*15750*/  FMUL.FTZ R105, R93, UR4 ;  /* 0x000000045d697c20 */ /* 0x000fe20008410000 */
[----:B------:R-:W-:Y:S01]  /*15760*/  FMUL.FTZ R107, R94, UR4 ;  /* 0x000000045e6b7c20 */ /* 0x000fe20008410000 */
[----:B------:R-:W-:Y:S02]  /*15770*/  FMUL.FTZ R113, R95, UR4 ;  /* 0x000000045f717c20 */ /* 0x000fe40008410000 */
[----:B------:R-:W-:Y:S01]  /*15780*/  HMMA.16816.F32 R68, R56, R6, R68 ;  /* 0x000000063844723c */ /* 0x000fe20000001844 */
[----:B------:R-:W4:Y:S01]  /*15790*/  LDSM.16.M88.4 R92, [R11+0xb000] ;  /* 0x00b000000b5c783b */ /* 0x000f220000000200 */
[----:B------:R-:W-:Y:S03]  /*157a0*/  MUFU.TANH R99, R99 ;  /* 0x0000006300637308 */ /* 0x000fe60000002400 */
[----:B------:R-:W5:Y:S03]  /*157b0*/  LDSM.16.M88.4 R4, [R66+0xb800] ;  /* 0x00b800004204783b */ /* 0x000f660000000200 */
[----:B------:R-:W-:Y:S01]  /*157c0*/  HMMA.16816.F32 R24, R20, R114, R24 ;  /* 0x000000721418723c */ /* 0x000fe20000001818 */
[----:B------:R1:W5:Y:S01]  /*157d0*/  LDSM.16.M88.4 R20, [R11+0xa000] ;  /* 0x00a000000b14783b */ /* 0x0003620000000200 */
[----:B------:R-:W-:Y:S01]  /*157e0*/  MUFU.TANH R105, R105 ;  /* 0x0000006900697308 */ /* 0x000fe20000002400 */
[----:B------:R-:W-:Y:S01]  /*157f0*/  FMUL.FTZ R73, R73, UR4 ;  /* 0x0000000449497c20 */ /* 0x000fe20008410000 */
[----:B------:R-:W-:Y:S01]  /*15800*/  FMUL.FTZ R75, R75, UR4 ;  /* 0x000000044b4b7c20 */ /* 0x000fe20008410000 */
[----:B------:R-:W-:Y:S01]  /*15810*/  FMUL.FTZ R72, R72, UR4 ;  /* 0x0000000448487c20 */ /* 0x000fe20008410000 */
[----:B------:R-:W-:-:S02]  /*15820*/  FMUL.FTZ R74, R74, UR4 ;  /* 0x000000044a4a7c20 */ /* 0x000fc40008410000 */
[----:B--2---:R-:W-:Y:S02]  /*15830*/  HMMA.16816.F32 R80, R56, R12, R80 ;  /* 0x0000000c3850723c */ /* 0x004fe40000001850 */
[----:B------:R-:W-:Y:S01]  /*15840*/  MUFU.TANH R107, R107 ;  /* 0x0000006b006b7308 */ /* 0x000fe20000002400 */
[----:B------:R-:W-:Y:S01]  /*15850*/  FMUL.FTZ R68, R68, UR4 ;  /* 0x0000000444447c20 */ /* 0x000fe20008410000 */
[----:B------:R-:W-:-:S04]  /*15860*/  FMUL.FTZ R70, R70, UR4 ;  /* 0x0000000446467c20 */ /* 0x000fc80008410000 */
[----:B------:R-:W-:Y:S01]  /*15870*/  HMMA.16816.F32 R76, R56, R14, R76 ;  /* 0x0000000e384c723c */ /* 0x000fe2000000184c */
[----:B------:R-:W2:Y:S01]  /*15880*/  LDSM.16.M88.4 R12, [R66+0xb000] ;  /* 0x00b00000420c783b */ /* 0x000ea20000000200 */
[----:B------:R-:W-:Y:S06]  /*15890*/  MUFU.TANH R113, R113 ;  /* 0x0000007100717308 */ /* 0x000fec0000002400 */
[----:B---3--:R-:W-:Y:S01]  /*158a0*/  HMMA.16816.F32 R24, R100, R18, R24 ;  /* 0x000000126418723c */ /* 0x008fe20000001818 */
[----:B-1----:R-:W-:Y:S01]  /*158b0*/  VIADD R11, R62, 0xffffff80 ;  /* 0xffffff803e0b7836 */ /* 0x002fe20000000000 */
[----:B------:R-:W-:Y:S01]  /*158c0*/  MUFU.TANH R115, R88 ;  /* 0x0000005800737308 */ /* 0x000fe20000002400 */
[----:B------:R-:W-:Y:S01]  /*158d0*/  FMUL.FTZ R19, R82, UR4 ;  /* 0x0000000452137c20 */ /* 0x000fe20008410000 */
[----:B------:R-:W-:Y:S01]  /*158e0*/  FMUL.FTZ R81, R81, UR4 ;  /* 0x0000000451517c20 */ /* 0x000fe20008410000 */
[----:B------:R-:W-:-:S03]  /*158f0*/  FMUL.FTZ R83, R83, UR4 ;  /* 0x0000000453537c20 */ /* 0x000fc60008410000 */
[C---:B------:R-:W-:Y:S01]  /*15900*/  HMMA.16816.F32 R32, R100.reuse, R16, R32 ;  /* 0x000000106420723c */ /* 0x040fe20000001820 */
[----:B------:R-:W-:Y:S01]  /*15910*/  FMUL.FTZ R17, R80, UR4 ;  /* 0x0000000450117c20 */ /* 0x000fe20008410000 */
[----:B------:R-:W-:Y:S01]  /*15920*/  MUFU.TANH R91, R91 ;  /* 0x0000005b005b7308 */ /* 0x000fe20000002400 */
[----:B------:R-:W-:Y:S01]  /*15930*/  FMUL.FTZ R76, R76, UR4 ;  /* 0x000000044c4c7c20 */ /* 0x000fe20008410000 */
[----:B------:R-:W-:Y:S01]  /*15940*/  FMUL.FTZ R78, R78, UR4 ;  /* 0x000000044e4e7c20 */ /* 0x000fe20008410000 */
[----:B------:R-:W-:Y:S01]  /*15950*/  FMUL.FTZ R77, R77, UR4 ;  /* 0x000000044d4d7c20 */ /* 0x000fe20008410000 */
[----:B------:R-:W-:Y:S02]  /*15960*/  FMUL.FTZ R79, R79, UR4 ;  /* 0x000000044f4f7c20 */ /* 0x000fe40008410000 */
[C---:B----4-:R-:W-:Y:S01]  /*15970*/  HMMA.16816.F32 R40, R100.reuse, R92, R40 ;  /* 0x0000005c6428723c */ /* 0x050fe20000001828 */
[----:B------:R-:W-:Y:S01]  /*15980*/  FMUL.FTZ R93, R86, UR4 ;  /* 0x00000004565d7c20 */ /* 0x000fe20008410000 */
[----:B------:R-:W-:Y:S06]  /*15990*/  MUFU.TANH R121, R121 ;  /* 0x0000007900797308 */ /* 0x000fec0000002400 */
[----:B------:R-:W-:Y:S01]  /*159a0*/  HMMA.16816.F32 R36, R100, R94, R36 ;  /* 0x0000005e6424723c */ /* 0x000fe20000001824 */
[----:B------:R-:W-:Y:S01]  /*159b0*/  FMUL.FTZ R95, R87, UR4 ;  /* 0x00000004575f7c20 */ /* 0x000fe20008410000 */
[----:B------:R-:W-:Y:S01]  /*159c0*/  MUFU.TANH R93, R93 ;  /* 0x0000005d005d7308 */ /* 0x000fe20000002400 */
[----:B------:R-:W1:Y:S05]  /*159d0*/  LDSM.16.M88.4 R84, [R66+0xa800] ;  /* 0x00a800004254783b */ /* 0x000e6a0000000200 */
[----:B-----5:R-:W-:Y:S02]  /*159e0*/  HMMA.16816.F32 R24, R56, R6, R24 ;  /* 0x000000063818723c */ /* 0x020fe40000001818 */
[----:B------:R-:W-:Y:S06]  /*159f0*/  MUFU.TANH R19, R19 ;  /* 0x0000001300137308 */ /* 0x000fec0000002400 */
[C---:B------:R-:W-:Y:S02]  /*15a00*/  HMMA.16816.F32 R108, R100.reuse, R20, R108 ;  /* 0x00000014646c723c */ /* 0x040fe4000000186c */
[----:B------:R-:W-:Y:S06]  /*15a10*/  MUFU.TANH R95, R95 ;  /* 0x0000005f005f7308 */ /* 0x000fec0000002400 */
[----:B------:R-:W-:Y:S01]  /*15a20*/  HMMA.16816.F32 R52, R100, R22, R52 ;  /* 0x000000166434723c */ /* 0x000fe20000001834 */
[----:B------:R-:W3:Y:S01]  /*15a30*/  LDSM.16.M88.4 R20, [R66+0xa000] ;  /* 0x00a000004214783b */ /* 0x000ee20000000200 */
[----:B------:R-:W-:Y:S01]  /*15a40*/  MUFU.TANH R81, R81 ;  /* 0x0000005100517308 */ /* 0x000fe20000002400 */
[----:B------:R-:W-:Y:S01]  /*15a50*/  FMUL.FTZ R25, R25, UR4 ;  /* 0x0000000419197c20 */ /* 0x000fe20008410000 */
[----:B------:R-:W-:Y:S01]  /*15a60*/  FMUL.FTZ R27, R27, UR4 ;  /* 0x000000041b1b7c20 */ /* 0x000fe20008410000 */
[----:B------:R-:W-:-:S04]  /*15a70*/  DEPBAR.LE SB0, 0x0 ;  /* 0x000080000000791a */ /* 0x000fc80000000000 */
[C---:B------:R-:W-:Y:S01]  /*15a80*/  HMMA.16816.F32 R32, R56.reuse, R4, R32 ;  /* 0x000000043820723c */ /* 0x040fe20000001820 */
[----:B------:R-:W-:Y:S01]  /*15a90*/  FMUL.FTZ R5, R24, UR4 ;  /* 0x0000000418057c20 */ /* 0x000fe20008410000 */
[----:B------:R-:W-:Y:S01]  /*15aa0*/  LOP3.LUT R4, R11, R136, RZ, 0xfc, !PT ;  /* 0x000000880b047212 */ /* 0x000fe200078efcff */
[----:B------:R-:W-:Y:S03]  /*15ab0*/  MUFU.TANH R17, R17 ;  /* 0x0000001100117308 */ /* 0x000fe60000002400 */
[----:B------:R-:W-:Y:S02]  /*15ac0*/  LOP3.LUT R7, R4, 0x78, RZ, 0xfc, !PT ;  /* 0x0000007804077812 */ /* 0x000fe400078efcff */
[----:B--2---:R-:W-:Y:S01]  /*15ad0*/  HMMA.16816.F32 R40, R56, R12, R40 ;  /* 0x0000000c3828723c */ /* 0x004fe20000001828 */
[----:B------:R-:W-:Y:S01]  /*15ae0*/  FMUL.FTZ R13, R26, UR4 ;  /* 0x000000041a0d7c20 */ /* 0x000fe20008410000 */
[C---:B------:R-:W-:Y:S01]  /*15af0*/  ISETP.GE.AND P4, PT, R7.reuse, R134, PT ;  /* 0x000000860700720c */ /* 0x040fe20003f86270 */
[----:B------:R-:W2:Y:S01]  /*15b00*/  MUFU.TANH R5, R5 ;  /* 0x0000000500057308 */ /* 0x000ea20000002400 */
[----:B------:R-:W-:-:S02]  /*15b10*/  ISETP.GE.AND P2, PT, R7, R135, PT ;  /* 0x000000870700720c */ /* 0x000fc40003f46270 */
[----:B------:R-:W-:Y:S02]  /*15b20*/  I2FP.F32.U32 R7, R7 ;  /* 0x0000000700077245 */ /* 0x000fe40000201000 */
[C---:B------:R-:W-:Y:S01]  /*15b30*/  HMMA.16816.F32 R36, R56.reuse, R14, R36 ;  /* 0x0000000e3824723c */ /* 0x040fe20000001824 */
[----:B------:R-:W-:Y:S02]  /*15b40*/  LOP3.LUT R26, R4, 0x8, RZ, 0xfc, !PT ;  /* 0x00000008041a7812 */ /* 0x000fe400078efcff */
[----:B------:R-:W4:Y:S01]  /*15b50*/  MUFU.TANH R13, R13 ;  /* 0x0000000d000d7308 */ /* 0x000f220000002400 */
[----:B------:R-:W-:Y:S01]  /*15b60*/  FMUL.FTZ R12, R33, UR4 ;  /* 0x00000004210c7c20 */ /* 0x000fe20008410000 */
[----:B------:R-:W-:Y:S01]  /*15b70*/  ISETP.GE.AND P5, PT, R26, R134, PT ;  /* 0x000000861a00720c */ /* 0x000fe20003fa6270 */
[----:B------:R-:W-:Y:S01]  /*15b80*/  FMUL.FTZ R6, R35, UR4 ;  /* 0x0000000423067c20 */ /* 0x000fe20008410000 */
[----:B------:R-:W-:Y:S01]  /*15b90*/  LOP3.LUT R31, R4, 0x18, RZ, 0xfc, !PT ;  /* 0x00000018041f7812 */ /* 0x000fe200078efcff */
[C---:B-1----:R-:W-:Y:S01]  /*15ba0*/  HMMA.16816.F32 R48, R56.reuse, R84, R48 ;  /* 0x000000543830723c */ /* 0x042fe20000001830 */
[----:B------:R-:W-:Y:S01]  /*15bb0*/  FMUL.FTZ R32, R32, UR4 ;  /* 0x0000000420207c20 */ /* 0x000fe20008410000 */
[----:B------:R-:W-:Y:S01]  /*15bc0*/  FMUL.FTZ R34, R34, UR4 ;  /* 0x0000000422227c20 */ /* 0x000fe20008410000 */
[----:B------:R-:W-:Y:S01]  /*15bd0*/  FMUL.FTZ R18, R43, UR4 ;  /* 0x000000042b127c20 */ /* 0x000fe20008410000 */
[----:B------:R-:W1:Y:S01]  /*15be0*/  MUFU.TANH R83, R83 ;  /* 0x0000005300537308 */ /* 0x000e620000002400 */
[----:B--2---:R-:W-:Y:S01]  /*15bf0*/  FFMA.FTZ R5, R0, R7, R5 ;  /* 0x0000000700057223 */ /* 0x004fe20000010005 */
[----:B------:R-:W-:Y:S01]  /*15c00*/  FMUL.FTZ R42, R42, UR4 ;  /* 0x000000042a2a7c20 */ /* 0x000fe20008410000 */
[----:B------:R-:W-:Y:S01]  /*15c10*/  FMUL.FTZ R40, R40, UR4 ;  /* 0x0000000428287c20 */ /* 0x000fe20008410000 */
[C---:B---3--:R-:W-:Y:S01]  /*15c20*/  HMMA.16816.F32 R108, R56.reuse, R20, R108 ;  /* 0x00000014386c723c */ /* 0x048fe2000000186c */
[----:B------:R-:W-:Y:S01]  /*15c30*/  FMUL.FTZ R20, R41, UR4 ;  /* 0x0000000429147c20 */ /* 0x000fe20008410000 */
[----:B------:R-:W-:Y:S01]  /*15c40*/  FSEL R153, R5, -INF , !P4 ;  /* 0xff80000005997808 */ /* 0x000fe20006000000 */
[----:B------:R-:W-:Y:S01]  /*15c50*/  FMUL.FTZ R16, R37, UR4 ;  /* 0x0000000425107c20 */ /* 0x000fe20008410000 */
[----:B------:R-:W-:Y:S01]  /*15c60*/  ISETP.GE.AND P4, PT, R26, R135, PT ;  /* 0x000000871a00720c */ /* 0x000fe20003f86270 */
[----:B----4-:R-:W-:Y:S01]  /*15c70*/  FFMA.FTZ R13, R0, R7, R13 ;  /* 0x00000007000d7223 */ /* 0x010fe2000001000d */
[----:B------:R-:W-:Y:S01]  /*15c80*/  I2FP.F32.U32 R26, R26 ;  /* 0x0000001a001a7245 */ /* 0x000fe20000201000 */
[----:B------:R-:W-:Y:S01]  /*15c90*/  FMUL.FTZ R14, R39, UR4 ;  /* 0x00000004270e7c20 */ /* 0x000fe20008410000 */
[C---:B------:R-:W-:Y:S01]  /*15ca0*/  HMMA.16816.F32 R52, R56.reuse, R22, R52 ;  /* 0x000000163834723c */ /* 0x040fe20000001834 */
[----:B------:R-:W-:Y:S01]  /*15cb0*/  LOP3.LUT R7, R4, 0x9, RZ, 0xfc, !PT ;  /* 0x0000000904077812 */ /* 0x000fe200078efcff */
[----:B------:R-:W-:Y:S01]  /*15cc0*/  MUFU.TANH R101, R76 ;  /* 0x0000004c00657308 */ /* 0x000fe20000002400 */
[CC--:B------:R-:W-:Y:S01]  /*15cd0*/  FFMA.FTZ R41, R0.reuse, R26.reuse, R99 ;  /* 0x0000001a00297223 */ /* 0x0c0fe20000010063 */
[----:B------:R-:W-:Y:S01]  /*15ce0*/  FSEL R146, R13, -INF , !P2 ;  /* 0xff8000000d927808 */ /* 0x000fe20005000000 */
[----:B------:R-:W-:Y:S01]  /*15cf0*/  FFMA.FTZ R5, R0, R26, R107 ;  /* 0x0000001a00057223 */ /* 0x000fe2000001006b */
[-C--:B------:R-:W-:Y:S01]  /*15d00*/  ISETP.GE.AND P2, PT, R7, R134.reuse, PT ;  /* 0x000000860700720c */ /* 0x080fe20003f46270 */
[----:B------:R-:W-:Y:S01]  /*15d10*/  FMUL.FTZ R30, R51, UR4 ;  /* 0x00000004331e7c20 */ /* 0x000fe20008410000 */
[----:B------:R-:W-:Y:S01]  /*15d20*/  HMMA.16816.F32 R44, R56, R86, R44 ;  /* 0x00000056382c723c */ /* 0x000fe2000000182c */
[----:B------:R-:W-:Y:S01]  /*15d30*/  LOP3.LUT R56, R4, 0x1, RZ, 0xfc, !PT ;  /* 0x0000000104387812 */ /* 0x000fe200078efcff */
[----:B------:R-:W2:Y:S01]  /*15d40*/  MUFU.TANH R103, R78 ;  /* 0x0000004e00677308 */ /* 0x000ea20000002400 */
[----:B------:R-:W-:Y:S01]  /*15d50*/  FSEL R41, R41, -INF , !P5 ;  /* 0xff80000029297808 */ /* 0x000fe20006800000 */
[----:B------:R-:W-:Y:S01]  /*15d60*/  FMUL.FTZ R48, R48, UR4 ;  /* 0x0000000430307c20 */ /* 0x000fe20008410000 */
[C---:B------:R-:W-:Y:S01]  /*15d70*/  ISETP.GE.AND P3, PT, R56.reuse, R134, PT ;  /* 0x000000863800720c */ /* 0x040fe20003f66270 */
[----:B------:R-:W-:Y:S01]  /*15d80*/  FMUL.FTZ R59, R69, UR4 ;  /* 0x00000004453b7c20 */ /* 0x000fe20008410000 */
[-C--:B------:R-:W-:Y:S01]  /*15d90*/  ISETP.GE.AND P1, PT, R56, R135.reuse, PT ;  /* 0x000000873800720c */ /* 0x080fe20003f26270 */
[----:B------:R-:W-:Y:S01]  /*15da0*/  FMUL.FTZ R49, R49, UR4 ;  /* 0x0000000431317c20 */ /* 0x000fe20008410000 */
[----:B------:R-:W-:Y:S01]  /*15db0*/  I2FP.F32.U32 R56, R56 ;  /* 0x0000003800387245 */ /* 0x000fe20000201000 */
[----:B------:R-:W3:Y:S01]  /*15dc0*/  MUFU.TANH R77, R77 ;  /* 0x0000004d004d7308 */ /* 0x000ee20000002400 */
[----:B------:R-:W-:Y:S01]  /*15dd0*/  LOP3.LUT R26, R4, 0x11, RZ, 0xfc, !PT ;  /* 0x00000011041a7812 */ /* 0x000fe200078efcff */
[----:B------:R-:W-:Y:S01]  /*15de0*/  FMUL.FTZ R52, R52, UR4 ;  /* 0x0000000434347c20 */ /* 0x000fe20008410000 */
[----:B------:R-:W-:Y:S01]  /*15df0*/  FSEL R5, R5, -INF , !P4 ;  /* 0xff80000005057808 */ /* 0x000fe20006000000 */
[CC--:B------:R-:W-:Y:S01]  /*15e00*/  FFMA.FTZ R43, R0.reuse, R56.reuse, R67 ;  /* 0x00000038002b7223 */ /* 0x0c0fe20000010043 */
[----:B------:R-:W-:Y:S01]  /*15e10*/  FFMA.FTZ R37, R0, R56, R97 ;  /* 0x0000003800257223 */ /* 0x000fe20000010061 */
[----:B------:R-:W-:Y:S01]  /*15e20*/  LOP3.LUT R56, R4, 0x10, RZ, 0xfc, !PT ;  /* 0x0000001004387812 */ /* 0x000fe200078efcff */
[----:B------:R-:W-:Y:S01]  /*15e30*/  FMUL.FTZ R15, R55, UR4 ;  /* 0x00000004370f7c20 */ /* 0x000fe20008410000 */
[-C--:B------:R-:W-:Y:S01]  /*15e40*/  ISETP.GE.AND P4, PT, R26, R134.reuse, PT ;  /* 0x000000861a00720c */ /* 0x080fe20003f86270 */
[----:B------:R4:W-:Y:S01]  /*15e50*/  MUFU.TANH R67, R52 ;  /* 0x0000003400437308 */ /* 0x0009e20000002400 */
[----:B------:R-:W-:Y:S01]  /*15e60*/  FSEL R43, R43, -INF , !P3 ;  /* 0xff8000002b2b7808 */ /* 0x000fe20005800000 */
[----:B------:R-:W-:Y:S01]  /*15e70*/  FMUL.FTZ R22, R47, UR4 ;  /* 0x000000042f167c20 */ /* 0x000fe20008410000 */
[----:B------:R-:W-:Y:S01]  /*15e80*/  ISETP.GE.AND P3, PT, R7, R135, PT ;  /* 0x000000870700720c */ /* 0x000fe20003f66270 */
[----:B------:R-:W-:Y:S01]  /*15e90*/  FMUL.FTZ R24, R45, UR4 ;  /* 0x000000042d187c20 */ /* 0x000fe20008410000 */
[----:B------:R-:W-:Y:S01]  /*15ea0*/  I2FP.F32.U32 R7, R7 ;  /* 0x0000000700077245 */ /* 0x000fe20000201000 */
[----:B------:R-:W-:Y:S01]  /*15eb0*/  FMUL.FTZ R53, R53, UR4 ;  /* 0x0000000435357c20 */ /* 0x000fe20008410000 */
[----:B------:R-:W-:Y:S01]  /*15ec0*/  FSEL R37, R37, -INF , !P1 ;  /* 0xff80000025257808 */ /* 0x000fe20004800000 */
[----:B------:R5:W-:Y:S01]  /*15ed0*/  MUFU.TANH R99, R15 ;  /* 0x0000000f00637308 */ /* 0x000be20000002400 */
[----:B------:R-:W-:Y:S01]  /*15ee0*/  ISETP.GE.AND P1, PT, R56, R134, PT ;  /* 0x000000863800720c */ /* 0x000fe20003f26270 */
[----:B------:R-:W-:Y:S01]  /*15ef0*/  FFMA.FTZ R39, R0, R7, R105 ;  /* 0x0000000700277223 */ /* 0x000fe20000010069 */
[----:B------:R-:W-:Y:S01]  /*15f00*/  ISETP.GE.AND P5, PT, R56, R135, PT ;  /* 0x000000873800720c */ /* 0x000fe20003fa6270 */
[----:B------:R-:W-:Y:S01]  /*15f10*/  FFMA.FTZ R7, R0, R7, R113 ;  /* 0x0000000700077223 */ /* 0x000fe20000010071 */
[----:B------:R-:W-:Y:S01]  /*15f20*/  I2FP.F32.U32 R56, R56 ;  /* 0x0000003800387245 */ /* 0x000fe20000201000 */
[----:B------:R-:W-:Y:S01]  /*15f30*/  FMUL.FTZ R69, R71, UR4 ;  /* 0x0000000447457c20 */ /* 0x000fe20008410000 */
[----:B------:R-:W-:Y:S01]  /*15f40*/  FSEL R39, R39, -INF , !P2 ;  /* 0xff80000027277808 */ /* 0x000fe20005000000 */
[----:B------:R-:W3:Y:S01]  /*15f50*/  MUFU.TANH R79, R79 ;  /* 0x0000004f004f7308 */ /* 0x000ee20000002400 */
[-C--:B------:R-:W-:Y:S01]  /*15f60*/  ISETP.GE.AND P2, PT, R26, R135.reuse, PT ;  /* 0x000000871a00720c */ /* 0x080fe20003f46270 */
[C---:B------:R-:W-:Y:S01]  /*15f70*/  FFMA.FTZ R33, R0.reuse, R56, R115 ;  /* 0x0000003800217223 */ /* 0x040fe20000010073 */
[----:B------:R-:W-:Y:S01]  /*15f80*/  I2FP.F32.U32 R26, R26 ;  /* 0x0000001a001a7245 */ /* 0x000fe20000201000 */
[C---:B------:R-:W-:Y:S01]  /*15f90*/  FFMA.FTZ R13, R0.reuse, R56, R117 ;  /* 0x00000038000d7223 */ /* 0x040fe20000010075 */
[----:B------:R-:W-:Y:S01]  /*15fa0*/  FSEL R7, R7, -INF , !P3 ;  /* 0xff80000007077808 */ /* 0x000fe20005800000 */
[----:B------:R-:W-:Y:S01]  /*15fb0*/  FMUL.FTZ R71, R109, UR4 ;  /* 0x000000046d477c20 */ /* 0x000fe20008410000 */
[----:B------:R-:W-:Y:S01]  /*15fc0*/  FSEL R33, R33, -INF , !P1 ;  /* 0xff80000021217808 */ /* 0x000fe20004800000 */
[C---:B------:R-:W-:Y:S01]  /*15fd0*/  FFMA.FTZ R35, R0.reuse, R26, R89 ;  /* 0x0000001a00237223 */ /* 0x040fe20000010059 */
[C---:B------:R-:W-:Y:S01]  /*15fe0*/  ISETP.GE.AND P3, PT, R31.reuse, R134, PT ;  /* 0x000000861f00720c */ /* 0x040fe20003f66270 */
[----:B------:R-:W-:Y:S01]  /*15ff0*/  FFMA.FTZ R21, R0, R26, R91 ;  /* 0x0000001a00157223 */ /* 0x000fe2000001005b */
[----:B------:R-:W-:Y:S01]  /*16000*/  ISETP.GE.AND P1, PT, R31, R135, PT ;  /* 0x000000871f00720c */ /* 0x000fe20003f26270 */
[----:B------:R-:W3:Y:S01]  /*16010*/  MUFU.TANH R85, R72 ;  /* 0x0000004800557308 */ /* 0x000ee20000002400 */
[----:B------:R-:W-:Y:S01]  /*16020*/  I2FP.F32.U32 R31, R31 ;  /* 0x0000001f001f7245 */ /* 0x000fe20000201000 */
[----:B------:R-:W-:Y:S01]  /*16030*/  FMUL.FTZ R111, R111, UR4 ;  /* 0x000000046f6f7c20 */ /* 0x000fe20008410000 */
[----:B------:R-:W-:Y:S01]  /*16040*/  LOP3.LUT R23, R4, 0x19, RZ, 0xfc, !PT ;  /* 0x0000001904177812 */ /* 0x000fe200078efcff */
[----:B------:R-:W-:Y:S01]  /*16050*/  FMUL.FTZ R108, R108, UR4 ;  /* 0x000000046c6c7c20 */ /* 0x000fe20008410000 */
[----:B------:R-:W-:Y:S01]  /*16060*/  LOP3.LUT R26, R4, 0x20, RZ, 0xfc, !PT ;  /* 0x00000020041a7812 */ /* 0x000fe200078efcff */
[CC--:B------:R-:W-:Y:S01]  /*16070*/  FFMA.FTZ R119, R0.reuse, R31.reuse, R119 ;  /* 0x0000001f00777223 */ /* 0x0c0fe20000010077 */
[----:B------:R-:W-:Y:S01]  /*16080*/  FSEL R13, R13, -INF , !P5 ;  /* 0xff8000000d0d7808 */ /* 0x000fe20006800000 */
[----:B------:R-:W-:Y:S01]  /*16090*/  FFMA.FTZ R93, R0, R31, R93 ;  /* 0x0000001f005d7223 */ /* 0x000fe2000001005d */
[----:B------:R-:W-:Y:S01]  /*160a0*/  FSEL R35, R35, -INF , !P4 ;  /* 0xff80000023237808 */ /* 0x000fe20006000000 */
[----:B------:R-:W-:Y:S01]  /*160b0*/  MUFU.TANH R73, R73 ;  /* 0x0000004900497308 */ /* 0x000fe20000002400 */
[----:B----4-:R-:W-:Y:S01]  /*160c0*/  I2FP.F32.U32 R52, R23 ;  /* 0x0000001700347245 */ /* 0x010fe20000201000 */
[----:B------:R-:W-:Y:S01]  /*160d0*/  FMUL.FTZ R110, R110, UR4 ;  /* 0x000000046e6e7c20 */ /* 0x000fe20008410000 */
[C---:B------:R-:W-:Y:S01]  /*160e0*/  ISETP.GE.AND P5, PT, R23.reuse, R134, PT ;  /* 0x000000861700720c */ /* 0x040fe20003fa6270 */
[----:B------:R-:W-:Y:S01]  /*160f0*/  FMUL.FTZ R54, R54, UR4 ;  /* 0x0000000436367c20 */ /* 0x000fe20008410000 */
[-C--:B------:R-:W-:Y:S01]  /*16100*/  ISETP.GE.AND P4, PT, R23, R135.reuse, PT ;  /* 0x000000871700720c */ /* 0x080fe20003f86270 */
[CC--:B------:R-:W-:Y:S01]  /*16110*/  FFMA.FTZ R121, R0.reuse, R52.reuse, R121 ;  /* 0x0000003400797223 */ /* 0x0c0fe20000010079 */
[----:B------:R-:W-:Y:S01]  /*16120*/  FSEL R21, R21, -INF , !P2 ;  /* 0xff80000015157808 */ /* 0x000fe20005000000 */
[----:B------:R-:W-:Y:S01]  /*16130*/  FFMA.FTZ R45, R0, R52, R95 ;  /* 0x00000034002d7223 */ /* 0x000fe2000001005f */
[----:B------:R-:W-:Y:S01]  /*16140*/  FSEL R23, R119, -INF , !P3 ;  /* 0xff80000077177808 */ /* 0x000fe20005800000 */
[----:B------:R-:W4:Y:S01]  /*16150*/  MUFU.TANH R87, R74 ;  /* 0x0000004a00577308 */ /* 0x000f220000002400 */
[----:B------:R-:W-:Y:S01]  /*16160*/  ISETP.GE.AND P2, PT, R26, R134, PT ;  /* 0x000000861a00720c */ /* 0x000fe20003f46270 */
[----:B------:R-:W-:Y:S01]  /*16170*/  FMUL.FTZ R50, R50, UR4 ;  /* 0x0000000432327c20 */ /* 0x000fe20008410000 */
[-C--:B------:R-:W-:Y:S01]  /*16180*/  ISETP.GE.AND P3, PT, R26, R135.reuse, PT ;  /* 0x000000871a00720c */ /* 0x080fe20003f66270 */
[----:B------:R-:W-:Y:S01]  /*16190*/  FMUL.FTZ R44, R44, UR4 ;  /* 0x000000042c2c7c20 */ /* 0x000fe20008410000 */
[----:B------:R-:W-:Y:S01]  /*161a0*/  I2FP.F32.U32 R26, R26 ;  /* 0x0000001a001a7245 */ /* 0x000fe20000201000 */
[----:B------:R-:W-:Y:S01]  /*161b0*/  FMUL.FTZ R46, R46, UR4 ;  /* 0x000000042e2e7c20 */ /* 0x000fe20008410000 */
[----:B------:R-:W-:Y:S01]  /*161c0*/  LOP3.LUT R47, R4, 0x21, RZ, 0xfc, !PT ;  /* 0x00000021042f7812 */ /* 0x000fe200078efcff */
[----:B------:R2:W-:Y:S01]  /*161d0*/  MUFU.TANH R95, R48 ;  /* 0x00000030005f7308 */ /* 0x0005e20000002400 */
[----:B-----5:R-:W-:Y:S01]  /*161e0*/  FSEL R15, R121, -INF , !P5 ;  /* 0xff800000790f7808 */ /* 0x020fe20006800000 */
[CC--:B------:R-:W-:Y:S01]  /*161f0*/  FFMA.FTZ R51, R0.reuse, R26.reuse, R19 ;  /* 0x0000001a00337223 */ /* 0x0c0fe20000010013 */
[----:B------:R-:W-:Y:S01]  /*16200*/  FSEL R19, R93, -INF , !P1 ;  /* 0xff8000005d137808 */ /* 0x000fe20004800000 */
[----:B------:R-:W-:Y:S01]  /*16210*/  FFMA.FTZ R243, R0, R26, R17 ;  /* 0x0000001a00f37223 */ /* 0x000fe20000010011 */
[C---:B------:R-:W-:Y:S01]  /*16220*/  ISETP.GE.AND P1, PT, R47.reuse, R134, PT ;  /* 0x000000862f00720c */ /* 0x040fe20003f26270 */
[----:B------:R-:W-:Y:S01]  /*16230*/  FMUL.FTZ R38, R38, UR4 ;  /* 0x0000000426267c20 */ /* 0x000fe20008410000 */
[----:B------:R-:W-:Y:S01]  /*16240*/  ISETP.GE.AND P5, PT, R47, R135, PT ;  /* 0x000000872f00720c */ /* 0x000fe20003fa6270 */
[----:B------:R-:W-:Y:S01]  /*16250*/  MUFU.TANH R75, R75 ;  /* 0x0000004b004b7308 */ /* 0x000fe20000002400 */
[----:B------:R-:W-:Y:S01]  /*16260*/  I2FP.F32.U32 R47, R47 ;  /* 0x0000002f002f7245 */ /* 0x000fe20000201000 */
[----:B------:R-:W-:Y:S01]  /*16270*/  FMUL.FTZ R36, R36, UR4 ;  /* 0x0000000424247c20 */ /* 0x000fe20008410000 */
[----:B------:R-:W-:-:S02]  /*16280*/  LOP3.LUT R31, R4, 0x28, RZ, 0xfc, !PT ;  /* 0x00000028041f7812 */ /* 0x000fc400078efcff */
[----:B------:R-:W-:Y:S01]  /*16290*/  LOP3.LUT R26, R4, 0x29, RZ, 0xfc, !PT ;  /* 0x00000029041a7812 */ /* 0x000fe200078efcff */
[-C--:B------:R-:W-:Y:S01]  /*162a0*/  FFMA.FTZ R81, R0, R47.reuse, R81 ;  /* 0x0000002f00517223 */ /* 0x080fe20000010051 */
[----:B------:R-:W-:Y:S01]  /*162b0*/  FSEL R51, R51, -INF , !P3 ;  /* 0xff80000033337808 */ /* 0x000fe20005800000 */
[----:B------:R5:W-:Y:S01]  /*162c0*/  MUFU.TANH R89, R53 ;  /* 0x0000003500597308 */ /* 0x000be20000002400 */
[----:B------:R-:W-:Y:S01]  /*162d0*/  ISETP.GE.AND P3, PT, R26, R134, PT ;  /* 0x000000861a00720c */ /* 0x000fe20003f66270 */
[----:B-1----:R-:W-:Y:S01]  /*162e0*/  FFMA.FTZ R47, R0, R47, R83 ;  /* 0x0000002f002f7223 */ /* 0x002fe20000010053 */
[----:B--2---:R-:W-:Y:S02]  /*162f0*/  I2FP.F32.U32 R48, R31 ;  /* 0x0000001f00307245 */ /* 0x004fe40000201000 */
[----:B------:R-:W-:Y:S02]  /*16300*/  FSEL R241, R81, -INF , !P1 ;  /* 0xff80000051f17808 */ /* 0x000fe40004800000 */
[----:B------:R-:W-:Y:S01]  /*16310*/  ISETP.GE.AND P1, PT, R26, R135, PT ;  /* 0x000000871a00720c */ /* 0x000fe20003f26270 */
[----:B------:R3:W-:Y:S01]  /*16320*/  MUFU.TANH R93, R49 ;  /* 0x00000031005d7308 */ /* 0x0007e20000002400 */
[----:B------:R-:W-:Y:S01]  /*16330*/  FSEL R17, R45, -INF , !P4 ;  /* 0xff8000002d117808 */ /* 0x000fe20006000000 */
[----:B------:R-:W-:Y:S01]  /*16340*/  FFMA.FTZ R45, R0, R48, R103 ;  /* 0x00000030002d7223 */ /* 0x000fe20000010067 */
[----:B------:R-:W-:-:S02]  /*16350*/  I2FP.F32.U32 R26, R26 ;  /* 0x0000001a001a7245 */ /* 0x000fc40000201000 */
[----:B------:R-:W-:Y:S02]  /*16360*/  ISETP.GE.AND P4, PT, R31, R134, PT ;  /* 0x000000861f00720c */ /* 0x000fe40003f86270 */
[----:B------:R-:W-:Y:S01]  /*16370*/  LOP3.LUT R52, R4, 0x31, RZ, 0xfc, !PT ;  /* 0x0000003104347812 */ /* 0x000fe200078efcff */
[----:B------:R-:W1:Y:S01]  /*16380*/  MUFU.TANH R57, R68 ;  /* 0x0000004400397308 */ /* 0x000e620000002400 */
[----:B------:R-:W-:Y:S01]  /*16390*/  FSEL R47, R47, -INF , !P5 ;  /* 0xff8000002f2f7808 */ /* 0x000fe20006800000 */
[----:B-----5:R-:W-:Y:S01]  /*163a0*/  FFMA.FTZ R53, R0, R48, R101 ;  /* 0x0000003000357223 */ /* 0x020fe20000010065 */
[----:B------:R-:W-:Y:S02]  /*163b0*/  LOP3.LUT R48, R4, 0x30, RZ, 0xfc, !PT ;  /* 0x0000003004307812 */ /* 0x000fe400078efcff */
[----:B------:R-:W-:Y:S02]  /*163c0*/  FSEL R243, R243, -INF , !P2 ;  /* 0xff800000f3f37808 */ /* 0x000fe40005000000 */
[----:B------:R-:W-:Y:S01]  /*163d0*/  FSEL R53, R53, -INF , !P4 ;  /* 0xff80000035357808 */ /* 0x000fe20006000000 */
[----:B------:R-:W-:Y:S01]  /*163e0*/  MUFU.TANH R59, R59 ;  /* 0x0000003b003b7308 */ /* 0x000fe20000002400 */
[----:B------:R-:W-:Y:S01]  /*163f0*/  ISETP.GE.AND P5, PT, R48, R134, PT ;  /* 0x000000863000720c */ /* 0x000fe20003fa6270 */
[----:B---3--:R-:W-:Y:S01]  /*16400*/  FFMA.FTZ R49, R0, R26, R77 ;  /* 0x0000001a00317223 */ /* 0x008fe2000001004d */
[----:B------:R-:W-:-:S02]  /*16410*/  ISETP.GE.AND P4, PT, R48, R135, PT ;  /* 0x000000873000720c */ /* 0x000fc40003f86270 */
[----:B------:R-:W-:Y:S02]  /*16420*/  I2FP.F32.U32 R48, R48 ;  /* 0x0000003000307245 */ /* 0x000fe40000201000 */
[----:B------:R-:W-:Y:S01]  /*16430*/  ISETP.GE.AND P2, PT, R31, R135, PT ;  /* 0x000000871f00720c */ /* 0x000fe20003f46270 */
[----:B------:R-:W2:Y:S01]  /*16440*/  MUFU.TANH R55, R70 ;  /* 0x0000004600377308 */ /* 0x000ea20000002400 */
[C---:B------:R-:W-:Y:S01]  /*16450*/  FFMA.FTZ R31, R0.reuse, R26, R79 ;  /* 0x0000001a001f7223 */ /* 0x040fe2000001004f */
[CC--:B------:R-:W-:Y:S01]  /*16460*/  FFMA.FTZ R85, R0.reuse, R48.reuse, R85 ;  /* 0x0000003000557223 */ /* 0x0c0fe20000010055 */
[----:B------:R-:W-:Y:S01]  /*16470*/  FSEL R45, R45, -INF , !P2 ;  /* 0xff8000002d2d7808 */ /* 0x000fe20005000000 */
[----:B----4-:R-:W-:Y:S01]  /*16480*/  FFMA.FTZ R87, R0, R48, R87 ;  /* 0x0000003000577223 */ /* 0x010fe20000010057 */
[----:B------:R-:W-:Y:S02]  /*16490*/  ISETP.GE.AND P2, PT, R52, R134, PT ;  /* 0x000000863400720c */ /* 0x000fe40003f46270 */
[----:B------:R-:W-:Y:S01]  /*164a0*/  LOP3.LUT R26, R4, 0x38, RZ, 0xfc, !PT ;  /* 0x00000038041a7812 */ /* 0x000fe200078efcff */
[----:B------:R3:W-:Y:S01]  /*164b0*/  MUFU.TANH R77, R30 ;  /* 0x0000001e004d7308 */ /* 0x0007e20000002400 */
[----:B------:R-:W-:-:S02]  /*164c0*/  FSEL R31, R31, -INF , !P1 ;  /* 0xff8000001f1f7808 */ /* 0x000fc40004800000 */
[----:B------:R-:W-:Y:S02]  /*164d0*/  FSEL R239, R85, -INF , !P5 ;  /* 0xff80000055ef7808 */ /* 0x000fe40006800000 */
[----:B------:R-:W-:Y:S02]  /*164e0*/  FSEL R235, R87, -INF , !P4 ;  /* 0xff80000057eb7808 */ /* 0x000fe40006000000 */
[C---:B------:R-:W-:Y:S01]  /*164f0*/  ISETP.GE.AND P1, PT, R26.reuse, R134, PT ;  /* 0x000000861a00720c */ /* 0x040fe20003f26270 */
[----:B------:R-:W4:Y:S01]  /*16500*/  MUFU.TANH R69, R69 ;  /* 0x0000004500457308 */ /* 0x000f220000002400 */
[----:B------:R-:W-:Y:S02]  /*16510*/  ISETP.GE.AND P5, PT, R26, R135, PT ;  /* 0x000000871a00720c */ /* 0x000fe40003fa6270 */
[----:B------:R-:W-:Y:S02]  /*16520*/  I2FP.F32.U32 R26, R26 ;  /* 0x0000001a001a7245 */ /* 0x000fe40000201000 */
[----:B------:R-:W-:-:S02]  /*16530*/  FSEL R49, R49, -INF , !P3 ;  /* 0xff80000031317808 */ /* 0x000fc40005800000 */
[----:B------:R-:W-:Y:S01]  /*16540*/  ISETP.GE.AND P3, PT, R52, R135, PT ;  /* 0x000000873400720c */ /* 0x000fe20003f66270 */
[----:B------:R-:W5:Y:S01]  /*16550*/  MUFU.TANH R109, R108 ;  /* 0x0000006c006d7308 */ /* 0x000f620000002400 */
[C---:B-1----:R-:W-:Y:S01]  /*16560*/  FFMA.FTZ R177, R0.reuse, R26, R57 ;  /* 0x0000001a00b17223 */ /* 0x042fe20000010039 */
[----:B---3--:R-:W-:Y:S01]  /*16570*/  I2FP.F32.U32 R30, R52 ;  /* 0x00000034001e7245 */ /* 0x008fe20000201000 */
[----:B--2---:R-:W-:Y:S01]  /*16580*/  FFMA.FTZ R55, R0, R26, R55 ;  /* 0x0000001a00377223 */ /* 0x004fe20000010037 */
[----:B------:R-:W-:Y:S02]  /*16590*/  LOP3.LUT R26, R4, 0x40, RZ, 0xfc, !PT ;  /* 0x00000040041a7812 */ /* 0x000fe400078efcff */
[----:B------:R-:W-:Y:S01]  /*165a0*/  FSEL R177, R177, -INF , !P1 ;  /* 0xff800000b1b17808 */ /* 0x000fe20004800000 */
[CC--:B------:R-:W-:Y:S01]  /*165b0*/  FFMA.FTZ R73, R0.reuse, R30.reuse, R73 ;  /* 0x0000001e00497223 */ /* 0x0c0fe20000010049 */
[----:B------:R-:W-:Y:S01]  /*165c0*/  FFMA.FTZ R75, R0, R30, R75 ;  /* 0x0000001e004b7223 */ /* 0x000fe2000001004b */
[----:B------:R-:W-:Y:S01]  /*165d0*/  LOP3.LUT R30, R4, 0x39, RZ, 0xfc, !PT ;  /* 0x00000039041e7812 */ /* 0x000fe200078efcff */
[----:B------:R-:W-:Y:S01]  /*165e0*/  MUFU.TANH R71, R71 ;  /* 0x0000004700477308 */ /* 0x000fe20000002400 */
[----:B------:R-:W-:-:S02]  /*165f0*/  FSEL R233, R55, -INF , !P5 ;  /* 0xff80000037e97808 */ /* 0x000fc40006800000 */
[----:B------:R-:W-:Y:S02]  /*16600*/  FSEL R237, R73, -INF , !P2 ;  /* 0xff80000049ed7808 */ /* 0x000fe40005000000 */
[C---:B------:R-:W-:Y:S02]  /*16610*/  ISETP.GE.AND P4, PT, R30.reuse, R134, PT ;  /* 0x000000861e00720c */ /* 0x040fe40003f86270 */
[-C--:B------:R-:W-:Y:S01]  /*16620*/  ISETP.GE.AND P2, PT, R30, R135.reuse, PT ;  /* 0x000000871e00720c */ /* 0x080fe20003f46270 */
[----:B------:R-:W1:Y:S01]  /*16630*/  MUFU.TANH R97, R110 ;  /* 0x0000006e00617308 */ /* 0x000e620000002400 */
[----:B------:R-:W-:Y:S02]  /*16640*/  I2FP.F32.U32 R30, R30 ;  /* 0x0000001e001e7245 */ /* 0x000fe40000201000 */
[----:B------:R-:W-:Y:S02]  /*16650*/  FSEL R179, R75, -INF , !P3 ;  /* 0xff8000004bb37808 */ /* 0x000fe40005800000 */
[----:B------:R-:W-:Y:S01]  /*16660*/  ISETP.GE.AND P3, PT, R26, R134, PT ;  /* 0x000000861a00720c */ /* 0x000fe20003f66270 */
[----:B------:R-:W-:Y:S01]  /*16670*/  FFMA.FTZ R59, R0, R30, R59 ;  /* 0x0000001e003b7223 */ /* 0x000fe2000001003b */
[----:B------:R-:W-:Y:S01]  /*16680*/  ISETP.GE.AND P1, PT, R26, R135, PT ;  /* 0x000000871a00720c */ /* 0x000fe20003f26270 */
[----:B------:R-:W2:Y:S01]  /*16690*/  MUFU.TANH R111, R111 ;  /* 0x0000006f006f7308 */ /* 0x000ea20000002400 */
[----:B------:R-:W-:Y:S01]  /*166a0*/  I2FP.F32.U32 R26, R26 ;  /* 0x0000001a001a7245 */ /* 0x000fe20000201000 */
[----:B----4-:R-:W-:Y:S01]  /*166b0*/  FFMA.FTZ R69, R0, R30, R69 ;  /* 0x0000001e00457223 */ /* 0x010fe20000010045 */
[----:B------:R-:W-:-:S03]  /*166c0*/  FSEL R175, R59, -INF , !P4 ;  /* 0xff8000003baf7808 */ /* 0x000fc60006000000 */
[CC--:B-----5:R-:W-:Y:S01]  /*166d0*/  FFMA.FTZ R109, R0.reuse, R26.reuse, R109 ;  /* 0x0000001a006d7223 */ /* 0x0e0fe2000001006d */
[----:B------:R-:W-:Y:S01]  /*166e0*/  FSEL R181, R69, -INF , !P2 ;  /* 0xff80000045b57808 */ /* 0x000fe20005000000 */
[----:B------:R3:W-:Y:S01]  /*166f0*/  MUFU.TANH R83, R24 ;  /* 0x0000001800537308 */ /* 0x0007e20000002400 */
[----:B-1----:R-:W-:Y:S02]  /*16700*/  FFMA.FTZ R97, R0, R26, R97 ;  /* 0x0000001a00617223 */ /* 0x002fe40000010061 */
[----:B------:R-:W-:Y:S02]  /*16710*/  FSEL R231, R109, -INF , !P3 ;  /* 0xff8000006de77808 */ /* 0x000fe40005800000 */
[C---:B------:R-:W-:Y:S02]  /*16720*/  LOP3.LUT R26, R4.reuse, 0x50, RZ, 0xfc, !PT ;  /* 0x00000050041a7812 */ /* 0x040fe400078efcff */
[----:B------:R-:W-:Y:S01]  /*16730*/  FSEL R227, R97, -INF , !P1 ;  /* 0xff80000061e37808 */ /* 0x000fe20004800000 */
[----:B------:R-:W1:Y:S08]  /*16740*/  MUFU.TANH R91, R54 ;  /* 0x00000036005b7308 */ /* 0x000e700000002400 */
[----:B------:R4:W-:Y:S01]  /*16750*/  MUFU.TANH R73, R22 ;  /* 0x0000001600497308 */ /* 0x0009e20000002400 */
[----:B---3--:R-:W-:-:S04]  /*16760*/  LOP3.LUT R24, R4, 0x41, RZ, 0xfc, !PT ;  /* 0x0000004104187812 */ /* 0x008fc800078efcff */
[C---:B------:R-:W-:Y:S02]  /*16770*/  ISETP.GE.AND P5, PT, R24.reuse, R134, PT ;  /* 0x000000861800720c */ /* 0x040fe40003fa6270 */
[----:B------:R-:W-:Y:S01]  /*16780*/  ISETP.GE.AND P4, PT, R24, R135, PT ;  /* 0x000000871800720c */ /* 0x000fe20003f86270 */
[----:B------:R-:W3:Y:S01]  /*16790*/  MUFU.TANH R81, R50 ;  /* 0x0000003200517308 */ /* 0x000ee20000002400 */
[----:B------:R-:W-:-:S05]  /*167a0*/  I2FP.F32.U32 R24, R24 ;  /* 0x0000001800187245 */ /* 0x000fca0000201000 */
[CC--:B------:R-:W-:Y:S01]  /*167b0*/  FFMA.FTZ R71, R0.reuse, R24.reuse, R71 ;  /* 0x0000001800477223 */ /* 0x0c0fe20000010047 */
[----:B--2---:R-:W-:Y:S01]  /*167c0*/  FFMA.FTZ R111, R0, R24, R111 ;  /* 0x00000018006f7223 */ /* 0x004fe2000001006f */
[C---:B------:R-:W-:Y:S01]  /*167d0*/  LOP3.LUT R24, R4.reuse, 0x48, RZ, 0xfc, !PT ;  /* 0x0000004804187812 */ /* 0x040fe200078efcff */
[----:B------:R-:W2:Y:S01]  /*167e0*/  MUFU.TANH R79, R44 ;  /* 0x0000002c004f7308 */ /* 0x000ea20000002400 */
[----:B----4-:R-:W-:Y:S02]  /*167f0*/  LOP3.LUT R22, R4, 0x49, RZ, 0xfc, !PT ;  /* 0x0000004904167812 */ /* 0x010fe400078efcff */
[----:B------:R-:W-:Y:S02]  /*16800*/  FSEL R193, R71, -INF , !P5 ;  /* 0xff80000047c17808 */ /* 0x000fe40006800000 */
[CC--:B------:R-:W-:Y:S02]  /*16810*/  ISETP.GE.AND P2, PT, R24.reuse, R134.reuse, PT ;  /* 0x000000861800720c */ /* 0x0c0fe40003f46270 */
[----:B------:R-:W-:Y:S01]  /*16820*/  ISETP.GE.AND P3, PT, R24, R135, PT ;  /* 0x000000871800720c */ /* 0x000fe20003f66270 */
[----:B------:R-:W4:Y:S01]  /*16830*/  MUFU.TANH R57, R46 ;  /* 0x0000002e00397308 */ /* 0x000f220000002400 */
[----:B------:R-:W-:-:S02]  /*16840*/  ISETP.GE.AND P1, PT, R22, R134, PT ;  /* 0x000000861600720c */ /* 0x000fc40003f26270 */
[----:B------:R-:W-:Y:S02]  /*16850*/  ISETP.GE.AND P5, PT, R22, R135, PT ;  /* 0x000000871600720c */ /* 0x000fe40003fa6270 */
[----:B------:R-:W-:Y:S02]  /*16860*/  I2FP.F32.U32 R24, R24 ;  /* 0x0000001800187245 */ /* 0x000fe40000201000 */
[----:B------:R-:W-:Y:S01]  /*16870*/  I2FP.F32.U32 R22, R22 ;  /* 0x0000001600167245 */ /* 0x000fe20000201000 */
[----:B------:R5:W-:Y:S01]  /*16880*/  MUFU.TANH R59, R20 ;  /* 0x00000014003b7308 */ /* 0x000be20000002400 */
[----:B------:R-:W-:Y:S01]  /*16890*/  FSEL R225, R111, -INF , !P4 ;  /* 0xff8000006fe17808 */ /* 0x000fe20006000000 */
[CC--:B-1----:R-:W-:Y:S01]  /*168a0*/  FFMA.FTZ R91, R0.reuse, R24.reuse, R91 ;  /* 0x00000018005b7223 */ /* 0x0c2fe2000001005b */
[C---:B------:R-:W-:Y:S01]  /*168b0*/  FFMA.FTZ R67, R0.reuse, R24, R67 ;  /* 0x0000001800437223 */ /* 0x040fe20000010043 */
[CC--:B------:R-:W-:Y:S01]  /*168c0*/  FFMA.FTZ R89, R0.reuse, R22.reuse, R89 ;  /* 0x0000001600597223 */ /* 0x0c0fe20000010059 */
[----:B------:R-:W-:Y:S01]  /*168d0*/  FFMA.FTZ R99, R0, R22, R99 ;  /* 0x0000001600637223 */ /* 0x000fe20000010063 */
[----:B------:R-:W-:-:S02]  /*168e0*/  LOP3.LUT R22, R4, 0x51, RZ, 0xfc, !PT ;  /* 0x0000005104167812 */ /* 0x000fc400078efcff */
[----:B------:R-:W-:Y:S01]  /*168f0*/  FSEL R211, R91, -INF , !P3 ;  /* 0xff8000005bd37808 */ /* 0x000fe20005800000 */
[----:B------:R-:W1:Y:S01]  /*16900*/  MUFU.TANH R69, R42 ;  /* 0x0000002a00457308 */ /* 0x000e620000002400 */
[----:B------:R-:W-:Y:S02]  /*16910*/  FSEL R195, R89, -INF , !P1 ;  /* 0xff80000059c37808 */ /* 0x000fe40004800000 */
[C---:B------:R-:W-:Y:S02]  /*16920*/  ISETP.GE.AND P3, PT, R22.reuse, R134, PT ;  /* 0x000000861600720c */ /* 0x040fe40003f66270 */
[----:B------:R-:W-:Y:S02]  /*16930*/  ISETP.GE.AND P1, PT, R22, R135, PT ;  /* 0x000000871600720c */ /* 0x000fe40003f26270 */
[----:B------:R-:W-:Y:S01]  /*16940*/  I2FP.F32.U32 R22, R22 ;  /* 0x0000001600167245 */ /* 0x000fe20000201000 */
[----:B------:R-:W1:Y:S01]  /*16950*/  MUFU.TANH R55, R40 ;  /* 0x0000002800377308 */ /* 0x000e620000002400 */
[----:B-----5:R-:W-:-:S02]  /*16960*/  I2FP.F32.U32 R20, R26 ;  /* 0x0000001a00147245 */ /* 0x020fc40000201000 */
[----:B------:R-:W-:Y:S01]  /*16970*/  FSEL R229, R67, -INF , !P2 ;  /* 0xff80000043e57808 */ /* 0x000fe20005000000 */
[----:B------:R-:W-:Y:S01]  /*16980*/  FFMA.FTZ R93, R0, R22, R93 ;  /* 0x00000016005d7223 */ /* 0x000fe2000001005d */
[----:B------:R-:W-:Y:S01]  /*16990*/  ISETP.GE.AND P4, PT, R26, R134, PT ;  /* 0x000000861a00720c */ /* 0x000fe20003f86270 */
[CC--:B------:R-:W-:Y:S01]  /*169a0*/  FFMA.FTZ R95, R0.reuse, R20.reuse, R95 ;  /* 0x00000014005f7223 */ /* 0x0c0fe2000001005f */
[----:B---3--:R-:W-:Y:S01]  /*169b0*/  FFMA.FTZ R81, R0, R20, R81 ;  /* 0x0000001400517223 */ /* 0x008fe20000010051 */
[----:B------:R-:W-:Y:S01]  /*169c0*/  ISETP.GE.AND P2, PT, R26, R135, PT ;  /* 0x000000871a00720c */ /* 0x000fe20003f46270 */
[----:B------:R3:W5:Y:S01]  /*169d0*/  MUFU.TANH R67, R18 ;  /* 0x0000001200437308 */ /* 0x0007620000002400 */
[----:B------:R-:W-:Y:S01]  /*169e0*/  LOP3.LUT R20, R4, 0x58, RZ, 0xfc, !PT ;  /* 0x0000005804147812 */ /* 0x000fe200078efcff */
[----:B------:R-:W-:Y:S01]  /*169f0*/  FFMA.FTZ R77, R0, R22, R77 ;  /* 0x00000016004d7223 */ /* 0x000fe2000001004d */
[----:B------:R-:W-:Y:S02]  /*16a00*/  FSEL R209, R99, -INF , !P5 ;  /* 0xff80000063d17808 */ /* 0x000fe40006800000 */
[----:B------:R-:W-:-:S02]  /*16a10*/  FSEL R201, R95, -INF , !P4 ;  /* 0xff8000005fc97808 */ /* 0x000fc40006000000 */
[----:B------:R-:W-:Y:S01]  /*16a20*/  FSEL R189, R81, -INF , !P2 ;  /* 0xff80000051bd7808 */ /* 0x000fe20005000000 */
[----:B------:R1:W-:Y:S01]  /*16a30*/  MUFU.TANH R71, R16 ;  /* 0x0000001000477308 */ /* 0x0003e20000002400 */
[----:B------:R-:W-:Y:S02]  /*16a40*/  FSEL R199, R93, -INF , !P3 ;  /* 0xff8000005dc77808 */ /* 0x000fe40005800000 */
[C---:B------:R-:W-:Y:S02]  /*16a50*/  ISETP.GE.AND P5, PT, R20.reuse, R134, PT ;  /* 0x000000861400720c */ /* 0x040fe40003fa6270 */
[----:B------:R-:W-:Y:S02]  /*16a60*/  ISETP.GE.AND P4, PT, R20, R135, PT ;  /* 0x000000871400720c */ /* 0x000fe40003f86270 */
[----:B------:R-:W-:Y:S01]  /*16a70*/  I2FP.F32.U32 R20, R20 ;  /* 0x0000001400147245 */ /* 0x000fe20000201000 */
[----:B------:R-:W5:Y:S01]  /*16a80*/  MUFU.TANH R81, R38 ;  /* 0x0000002600517308 */ /* 0x000f620000002400 */
[----:B------:R-:W-:-:S02]  /*16a90*/  FSEL R187, R77, -INF , !P1 ;  /* 0xff8000004dbb7808 */ /* 0x000fc40004800000 */
[----:B---3--:R-:W-:Y:S01]  /*16aa0*/  LOP3.LUT R18, R4, 0x59, RZ, 0xfc, !PT ;  /* 0x0000005904127812 */ /* 0x008fe200078efcff */
[CC--:B--2---:R-:W-:Y:S01]  /*16ab0*/  FFMA.FTZ R79, R0.reuse, R20.reuse, R79 ;  /* 0x00000014004f7223 */ /* 0x0c4fe2000001004f */
[----:B----4-:R-:W-:Y:S01]  /*16ac0*/  FFMA.FTZ R185, R0, R20, R57 ;  /* 0x0000001400b97223 */ /* 0x010fe20000010039 */
[----:B------:R-:W-:Y:S02]  /*16ad0*/  LOP3.LUT R20, R4, 0x68, RZ, 0xfc, !PT ;  /* 0x0000006804147812 */ /* 0x000fe400078efcff */
[C---:B------:R-:W-:Y:S01]  /*16ae0*/  ISETP.GE.AND P2, PT, R18.reuse, R134, PT ;  /* 0x000000861200720c */ /* 0x040fe20003f46270 */
[----:B------:R-:W2:Y:S01]  /*16af0*/  MUFU.TANH R75, R36 ;  /* 0x00000024004b7308 */ /* 0x000ea20000002400 */
[----:B------:R-:W-:Y:S02]  /*16b00*/  ISETP.GE.AND P3, PT, R18, R135, PT ;  /* 0x000000871200720c */ /* 0x000fe40003f66270 */
[----:B------:R-:W-:Y:S02]  /*16b10*/  I2FP.F32.U32 R18, R18 ;  /* 0x0000001200127245 */ /* 0x000fe40000201000 */
[----:B-1----:R-:W-:-:S02]  /*16b20*/  LOP3.LUT R16, R4, 0x60, RZ, 0xfc, !PT ;  /* 0x0000006004107812 */ /* 0x002fc400078efcff */
[----:B------:R-:W-:Y:S01]  /*16b30*/  FSEL R197, R79, -INF , !P5 ;  /* 0xff8000004fc57808 */ /* 0x000fe20006800000 */
[CC--:B------:R-:W-:Y:S01]  /*16b40*/  FFMA.FTZ R83, R0.reuse, R18.reuse, R83 ;  /* 0x0000001200537223 */ /* 0x0c0fe20000010053 */
[----:B------:R-:W-:Y:S01]  /*16b50*/  FFMA.FTZ R183, R0, R18, R73 ;  /* 0x0000001200b77223 */ /* 0x000fe20000010049 */
[----:B------:R-:W-:Y:S01]  /*16b60*/  LOP3.LUT R18, R4, 0x61, RZ, 0xfc, !PT ;  /* 0x0000006104127812 */ /* 0x000fe200078efcff */
[----:B------:R1:W3:Y:S01]  /*16b70*/  MUFU.TANH R57, R14 ;  /* 0x0000000e00397308 */ /* 0x0002e20000002400 */
[----:B------:R-:W-:Y:S02]  /*16b80*/  FSEL R185, R185, -INF , !P4 ;  /* 0xff800000b9b97808 */ /* 0x000fe40006000000 */
        /* <DEDUP_REMOVED lines=8> */
[----:B------:R-:W4:Y:S01]  /*16c10*/  MUFU.TANH R77, R34 ;  /* 0x00000022004d7308 */ /* 0x000f220000002400 */
[----:B------:R-:W-:Y:S01]  /*16c20*/  FSEL R183, R183, -INF , !P3 ;  /* 0xff800000b7b77808 */ /* 0x000fe20005800000 */
[CC--:B------:R-:W-:Y:S01]  /*16c30*/  FFMA.FTZ R69, R0.reuse, R16.reuse, R69 ;  /* 0x0000001000457223 */ /* 0x0c0fe20000010045 */
[C---:B------:R-:W-:Y:S01]  /*16c40*/  FFMA.FTZ R55, R0.reuse, R16, R55 ;  /* 0x0000001000377223 */ /* 0x040fe20000010037 */
[-C--:B------:R-:W-:Y:S01]  /*16c50*/  FFMA.FTZ R59, R0, R18.reuse, R59 ;  /* 0x00000012003b7223 */ /* 0x080fe2000001003b */
[----:B------:R-:W-:Y:S01]  /*16c60*/  LOP3.LUT R16, R4, 0x69, RZ, 0xfc, !PT ;  /* 0x0000006904107812 */ /* 0x000fe200078efcff */
[----:B-----5:R-:W-:Y:S01]  /*16c70*/  FFMA.FTZ R67, R0, R18, R67 ;  /* 0x0000001200437223 */ /* 0x020fe20000010043 */
[----:B------:R-:W-:Y:S01]  /*16c80*/  FSEL R165, R69, -INF , !P5 ;  /* 0xff80000045a57808 */ /* 0x000fe20006800000 */
[----:B------:R-:W-:Y:S01]  /*16c90*/  MUFU.TANH R65, R65 ;  /* 0x0000004100417308 */ /* 0x000fe20000002400 */
[----:B------:R-:W-:-:S02]  /*16ca0*/  FSEL R171, R59, -INF , !P4 ;  /* 0xff8000003bab7808 */ /* 0x000fc40006000000 */
[C---:B------:R-:W-:Y:S02]  /*16cb0*/  ISETP.GE.AND P5, PT, R16.reuse, R134, PT ;  /* 0x000000861000720c */ /* 0x040fe40003fa6270 */
[-C--:B------:R-:W-:Y:S02]  /*16cc0*/  ISETP.GE.AND P4, PT, R16, R135.reuse, PT ;  /* 0x000000871000720c */ /* 0x080fe40003f86270 */
[----:B-1----:R-:W-:Y:S01]  /*16cd0*/  I2FP.F32.U32 R14, R20 ;  /* 0x00000014000e7245 */ /* 0x002fe20000201000 */
[----:B------:R-:W1:Y:S01]  /*16ce0*/  MUFU.TANH R59, R6 ;  /* 0x00000006003b7308 */ /* 0x000e620000002400 */
[----:B------:R-:W-:Y:S02]  /*16cf0*/  I2FP.F32.U32 R16, R16 ;  /* 0x0000001000107245 */ /* 0x000fe40000201000 */
[----:B------:R-:W-:Y:S01]  /*16d00*/  FSEL R173, R55, -INF , !P1 ;  /* 0xff80000037ad7808 */ /* 0x000fe20004800000 */
[----:B------:R-:W-:Y:S01]  /*16d10*/  FFMA.FTZ R81, R0, R14, R81 ;  /* 0x0000000e00517223 */ /* 0x000fe20000010051 */
[----:B------:R-:W-:Y:S01]  /*16d20*/  ISETP.GE.AND P1, PT, R20, R135, PT ;  /* 0x000000871400720c */ /* 0x000fe20003f26270 */
[C---:B------:R-:W-:Y:S01]  /*16d30*/  FFMA.FTZ R71, R0.reuse, R16, R71 ;  /* 0x0000001000477223 */ /* 0x040fe20000010047 */
[----:B--2---:R-:W-:Y:S01]  /*16d40*/  FFMA.FTZ R75, R0, R14, R75 ;  /* 0x0000000e004b7223 */ /* 0x004fe2000001004b */
[----:B------:R2:W5:Y:S01]  /*16d50*/  MUFU.TANH R55, R12 ;  /* 0x0000000c00377308 */ /* 0x0005620000002400 */
[----:B------:R-:W-:Y:S01]  /*16d60*/  ISETP.GE.AND P3, PT, R20, R134, PT ;  /* 0x000000861400720c */ /* 0x000fe20003f66270 */
[----:B---3--:R-:W-:Y:S01]  /*16d70*/  FFMA.FTZ R57, R0, R16, R57 ;  /* 0x0000001000397223 */ /* 0x008fe20000010039 */
[----:B------:R-:W-:-:S02]  /*16d80*/  FSEL R161, R81, -INF , !P1 ;  /* 0xff80000051a17808 */ /* 0x000fc40004800000 */
[----:B------:R-:W-:Y:S02]  /*16d90*/  FSEL R167, R71, -INF , !P5 ;  /* 0xff80000047a77808 */ /* 0x000fe40006800000 */
[----:B------:R-:W-:Y:S01]  /*16da0*/  LOP3.LUT R14, R4, 0x70, RZ, 0xfc, !PT ;  /* 0x00000070040e7812 */ /* 0x000fe200078efcff */
[----:B------:R-:W-:Y:S01]  /*16db0*/  MUFU.TANH R25, R25 ;  /* 0x0000001900197308 */ /* 0x000fe20000002400 */
[----:B------:R-:W-:Y:S02]  /*16dc0*/  FSEL R163, R67, -INF , !P2 ;  /* 0xff80000043a37808 */ /* 0x000fe40005000000 */
[----:B------:R-:W-:Y:S01]  /*16dd0*/  FSEL R169, R75, -INF , !P3 ;  /* 0xff8000004ba97808 */ /* 0x000fe20005800000 */
[----:B------:R-:W-:Y:S01]  /*16de0*/  BAR.SYNC.DEFER_BLOCKING 0x0 ;  /* 0x0000000000007b1d */ /* 0x000fe20000010000 */
[C---:B------:R-:W-:Y:S02]  /*16df0*/  ISETP.GE.AND P2, PT, R14.reuse, R134, PT ;  /* 0x000000860e00720c */ /* 0x040fe40003f46270 */
[----:B------:R-:W-:-:S02]  /*16e00*/  ISETP.GE.AND P3, PT, R14, R135, PT ;  /* 0x000000870e00720c */ /* 0x000fc40003f66270 */
[----:B------:R-:W-:Y:S01]  /*16e10*/  I2FP.F32.U32 R14, R14 ;  /* 0x0000000e000e7245 */ /* 0x000fe20000201000 */
[----:B------:R-:W3:Y:S01]  /*16e20*/  MUFU.TANH R67, R98 ;  /* 0x0000006200437308 */ /* 0x000ee20000002400 */
[C---:B--2---:R-:W-:Y:S02]  /*16e30*/  LOP3.LUT R12, R4.reuse, 0x71, RZ, 0xfc, !PT ;  /* 0x00000071040c7812 */ /* 0x044fe400078efcff */
[----:B------:R-:W-:Y:S01]  /*16e40*/  LOP3.LUT R6, R4, 0x79, RZ, 0xfc, !PT ;  /* 0x0000007904067812 */ /* 0x000fe200078efcff */
[----:B----4-:R-:W-:Y:S01]  /*16e50*/  FFMA.FTZ R73, R0, R14, R73 ;  /* 0x0000000e00497223 */ /* 0x010fe20000010049 */
[----:B------:R-:W-:Y:S01]  /*16e60*/  ISETP.GE.AND P1, PT, R12, R134, PT ;  /* 0x000000860c00720c */ /* 0x000fe20003f26270 */
[----:B------:R-:W-:Y:S01]  /*16e70*/  FFMA.FTZ R77, R0, R14, R77 ;  /* 0x0000000e004d7223 */ /* 0x000fe2000001004d */
[----:B------:R-:W-:Y:S01]  /*16e80*/  ISETP.GE.AND P5, PT, R12, R135, PT ;  /* 0x000000870c00720c */ /* 0x000fe20003fa6270 */
[----:B------:R-:W2:Y:S01]  /*16e90*/  MUFU.TANH R27, R27 ;  /* 0x0000001b001b7308 */ /* 0x000ea20000002400 */
[----:B------:R-:W-:-:S02]  /*16ea0*/  I2FP.F32.U32 R12, R12 ;  /* 0x0000000c000c7245 */ /* 0x000fc40000201000 */
[----:B------:R-:W-:Y:S02]  /*16eb0*/  FSEL R159, R57, -INF , !P4 ;  /* 0xff800000399f7808 */ /* 0x000fe40006000000 */
[----:B------:R-:W-:Y:S01]  /*16ec0*/  FSEL R157, R73, -INF , !P2 ;  /* 0xff800000499d7808 */ /* 0x000fe20005000000 */
[CC--:B-1----:R-:W-:Y:S01]  /*16ed0*/  FFMA.FTZ R59, R0.reuse, R12.reuse, R59 ;  /* 0x0000000c003b7223 */ /* 0x0c2fe2000001003b */
[----:B-----5:R-:W-:Y:S01]  /*16ee0*/  FFMA.FTZ R55, R0, R12, R55 ;  /* 0x0000000c00377223 */ /* 0x020fe20000010037 */
[----:B------:R-:W-:Y:S02]  /*16ef0*/  FSEL R149, R77, -INF , !P3 ;  /* 0xff8000004d957808 */ /* 0x000fe40005800000 */
[----:B------:R-:W-:Y:S02]  /*16f00*/  ISETP.GE.AND P4, PT, R4, R134, PT ;  /* 0x000000860400720c */ /* 0x000fe40003f86270 */
[----:B------:R-:W-:Y:S02]  /*16f10*/  FSEL R147, R59, -INF , !P5 ;  /* 0xff8000003b937808 */ /* 0x000fe40006800000 */
[----:B------:R-:W-:-:S02]  /*16f20*/  ISETP.NE.AND P5, PT, R61, 0x1, PT ;  /* 0x000000013d00780c */ /* 0x000fc40003fa5270 */
[----:B------:R-:W-:Y:S02]  /*16f30*/  FSEL R155, R55, -INF , !P1 ;  /* 0xff800000379b7808 */ /* 0x000fe40004800000 */
[-C--:B------:R-:W-:Y:S02]  /*16f40*/  ISETP.GE.AND P2, PT, R4, R135.reuse, PT ;  /* 0x000000870400720c */ /* 0x080fe40003f46270 */
[C---:B------:R-:W-:Y:S02]  /*16f50*/  ISETP.GE.AND P3, PT, R6.reuse, R134, PT ;  /* 0x000000860600720c */ /* 0x040fe40003f66270 */
[----:B------:R-:W-:Y:S02]  /*16f60*/  ISETP.GE.AND P1, PT, R6, R135, PT ;  /* 0x000000870600720c */ /* 0x000fe40003f26270 */
[----:B------:R-:W-:Y:S02]  /*16f70*/  I2FP.F32.U32 R4, R4 ;  /* 0x0000000400047245 */ /* 0x000fe40000201000 */
[----:B------:R-:W-:-:S03]  /*16f80*/  I2FP.F32.U32 R6, R6 ;  /* 0x0000000600067245 */ /* 0x000fc60000201000 */
[CC--:B------:R-:W-:Y:S01]  /*16f90*/  FFMA.FTZ R65, R0.reuse, R4.reuse, R65 ;  /* 0x0000000400417223 */ /* 0x0c0fe20000010041 */
[C---:B---3--:R-:W-:Y:S01]  /*16fa0*/  FFMA.FTZ R67, R0.reuse, R4, R67 ;  /* 0x0000000400437223 */ /* 0x048fe20000010043 */
[CC--:B------:R-:W-:Y:S01]  /*16fb0*/  FFMA.FTZ R151, R0.reuse, R6.reuse, R25 ;  /* 0x0000000600977223 */ /* 0x0c0fe20000010019 */
[----:B--2---:R-:W-:Y:S02]  /*16fc0*/  FFMA.FTZ R145, R0, R6, R27 ;  /* 0x0000000600917223 */ /* 0x004fe4000001001b */
        /* <DEDUP_REMOVED lines=16> */
.L_x_2910:
        /* <DEDUP_REMOVED lines=30> */
[----:B------:R-:W-:-:S02]  /*172b0*/  LOP3.LUT R4, R11, R6, RZ, 0x3c, !PT ;  /* 0x000000060b047212 */ /* 0x000fc400078e3cff */
[----:B------:R-:W-:Y:S02]  /*172c0*/  LOP3.LUT R55, RZ, R6, RZ, 0x33, !PT ;  /* 0x00000006ff377212 */ /* 0x000fe400078e33ff */
[----:B------:R-:W-:-:S03]  /*172d0*/  ISETP.GE.AND P2, PT, R4, RZ, PT ;  /* 0x000000ff0400720c */ /* 0x000fc60003f46270 */
[----:B------:R-:W-:Y:S02]  /*172e0*/  @P3 IADD3 R16, PT, PT, R16, 0x1, RZ ;  /* 0x0000000110103810 */ /* 0x000fe40007ffe0ff */
[----:B------:R-:W-:Y:S02]  /*172f0*/  ISETP.NE.AND P3, PT, R6, RZ, PT ;  /* 0x000000ff0600720c */ /* 0x000fe40003f65270 */
[----:B------:R-:W-:Y:S01]  /*17300*/  @P4 VIADD R18, R18, 0x1 ;  /* 0x0000000112124836 */ /* 0x000fe20000000000 */
[----:B------:R-:W-:-:S04]  /*17310*/  @!P1 IADD3 R16, PT, PT, -R16, RZ, RZ ;  /* 0x000000ff10109210 */ /* 0x000fc80007ffe1ff */
[----:B------:R-:W-:Y:S01]  /*17320*/  SEL R12, R55, R16, !P3 ;  /* 0x00000010370c7207 */ /* 0x000fe20005800000 */
[----:B------:R-:W-:-:S04]  /*17330*/  @!P2 IMAD.MOV R18, RZ, RZ, -R18 ;  /* 0x000000ffff12a224 */ /* 0x000fc800078e0a12 */
[----:B------:R-:W-:Y:S01]  /*17340*/  IMAD.WIDE R56, R12, 0x4, R220 ;  /* 0x000000040c387825 */ /* 0x000fe200078e02dc */
[----:B------:R-:W-:-:S05]  /*17350*/  SEL R55, R55, R18, !P3 ;  /* 0x0000001237377207 */ /* 0x000fca0005800000 */
[C---:B------:R-:W-:Y:S01]  /*17360*/  IMAD.WIDE R64, R55.reuse, 0x4, R220 ;  /* 0x0000000437407825 */ /* 0x040fe200078e02dc */
[----:B------:R1:W3:Y:S04]  /*17370*/  LDG.E R57, desc[UR6][R56.64] ;  /* 0x0000000638397981 */ /* 0x0002e8000c1e1900 */
[----:B------:R-:W3:Y:S01]  /*17380*/  LDG.E R4, desc[UR6][R64.64] ;  /* 0x0000000640047981 */ /* 0x000ee2000c1e1900 */
[----:B------:R-:W-:-:S05]  /*17390*/  IADD3 R55, PT, PT, R55, -R12, RZ ;  /* 0x8000000c37377210 */ /* 0x000fca0007ffe0ff */
[----:B------:R-:W-:-:S05]  /*173a0*/  IMAD R55, R55, R6, -0x80 ;  /* 0xffffff8037377424 */ /* 0x000fca00078e0206 */
[----:B------:R-:W-:-:S05]  /*173b0*/  SHF.R.S32.HI R59, RZ, 0x1f, R55 ;  /* 0x0000001fff3b7819 */ /* 0x000fca0000011437 */
[----:B------:R-:W-:-:S04]  /*173c0*/  IMAD R6, R59, R2, RZ ;  /* 0x000000023b067224 */ /* 0x000fc800078e02ff */
[C---:B------:R-:W-:Y:S02]  /*173d0*/  IMAD R6, R55.reuse, R3, R6 ;  /* 0x0000000337067224 */ /* 0x040fe400078e0206 */
[----:B------:R-:W-:-:S04]  /*173e0*/  IMAD.WIDE.U32 R54, R55, R2, RZ ;  /* 0x0000000237367225 */ /* 0x000fc800078e00ff */
[----:B-1----:R-:W-:Y:S02]  /*173f0*/  IMAD.MOV.U32 R56, RZ, RZ, R54 ;  /* 0x000000ffff387224 */ /* 0x002fe400078e0036 */
[----:B---3--:R-:W-:Y:S01]  /*17400*/  IMAD.IADD R4, R57, 0x1, -R4 ;  /* 0x0000000139047824 */ /* 0x008fe200078e0a04 */
[----:B------:R-:W-:-:S04]  /*17410*/  IADD3 R57, PT, PT, R55, R6, RZ ;  /* 0x0000000637397210 */ /* 0x000fc80007ffe0ff */
[----:B------:R-:W-:Y:S01]  /*17420*/  SHF.R.S32.HI R12, RZ, 0x1f, R4 ;  /* 0x0000001fff0c7819 */ /* 0x000fe20000011404 */
[----:B--2---:R-:W-:-:S04]  /*17430*/  IMAD.WIDE.U32 R56, R4, UR8, R56 ;  /* 0x0000000804387c25 */ /* 0x004fc8000f8e0038 */
[----:B------:R-:W-:Y:S01]  /*17440*/  IMAD R55, R12, UR8, RZ ;  /* 0x000000080c377c24 */ /* 0x000fe2000f8e02ff */
[----:B------:R-:W-:-:S03]  /*17450*/  LEA R216, P1, R56, R216, 0x1 ;  /* 0x000000d838d87211 */ /* 0x000fc600078208ff */
[----:B------:R-:W-:-:S05]  /*17460*/  IMAD R55, R4, UR9, R55 ;  /* 0x0000000904377c24 */ /* 0x000fca000f8e0237 */
[----:B------:R-:W-:-:S04]  /*17470*/  IADD3 R55, PT, PT, R57, R55, RZ ;  /* 0x0000003739377210 */ /* 0x000fc80007ffe0ff */
[----:B------:R-:W-:-:S07]  /*17480*/  LEA.HI.X R217, R56, R217, R55, 0x1, P1 ;  /* 0x000000d938d97211 */ /* 0x000fce00008f0c37 */
.L_x_2911:
        /* <DEDUP_REMOVED lines=77> */
[----:B--2---:R-:W-:Y:S01]  /*17960*/  @!P1 IMAD.MOV.U32 R56, RZ, RZ, R58 ;  /* 0x000000ffff389224 */ /* 0x004fe200078e003a */
        /* <DEDUP_REMOVED lines=28> */
.L_x_2909:
        /* <DEDUP_REMOVED lines=31> */
[----:B-1----:R-:W-:Y:S02]  /*17d20*/  FMNMX.FTZ R57, R151, R4, !PT ;  /* 0x0000000497397209 */ /* 0x002fe40007810000 */
[----:B------:R-:W-:Y:S02]  /*17d30*/  FMNMX.FTZ R6, R145, R6, !PT ;  /* 0x0000000691067209 */ /* 0x000fe40007810000 */
[----:B------:R-:W-:Y:S01]  /*17d40*/  IADD3 R139, PT, PT, R63, R60, RZ ;  /* 0x0000003c3f8b7210 */ /* 0x000fe20007ffe0ff */
[----:B------:R-:W1:Y:S01]  /*17d50*/  SHFL.BFLY PT, R4, R57, 0x2, 0x1f ;  /* 0x0c401f0039047f89 */ /* 0x000e6200000e0000 */
        /* <DEDUP_REMOVED lines=15> */
[----:B------:R-:W4:Y:S04]  /*17e50*/  LDSM.16.MT88.4 R92, [R139+0x10000] ;  /* 0x010000008b5c783b */ /* 0x000f280000004200 */
[----:B------:R-:W5:Y:S01]  /*17e60*/  LDSM.16.MT88.4 R76, [R50+0x10000] ;  /* 0x01000000324c783b */ /* 0x000f620000004200 */
[----:B-1----:R-:W-:-:S02]  /*17e70*/  FMNMX.FTZ R133, R4, R133, !PT ;  /* 0x0000008504857209 */ /* 0x002fc40007810000 */
[----:B---3--:R-:W-:-:S03]  /*17e80*/  FMNMX.FTZ R132, R55, R132, !PT ;  /* 0x0000008437847209 */ /* 0x008fc60007810000 */
[C---:B--2---:R-:W-:Y:S01]  /*17e90*/  FMUL.FTZ R154, R133.reuse, UR4 ;  /* 0x00000004859a7c20 */ /* 0x044fe20008410000 */
        /* <DEDUP_REMOVED lines=8> */
[--C-:B------:R-:W-:Y:S01]  /*17f20*/  FFMA.FTZ R137, R39, UR4, -R154.reuse ;  /* 0x0000000427897c23 */ /* 0x100fe2000801089a */
[----:B------:R-:W-:Y:S01]  /*17f30*/  FFMA.FTZ R57, R15, UR4, -R154 ;  /* 0x000000040f397c23 */ /* 0x000fe2000801089a */
[--C-:B------:R-:W-:Y:S01]  /*17f40*/  FFMA.FTZ R138, R5, UR4, -R148.reuse ;  /* 0x00000004058a7c23 */ /* 0x100fe20008010894 */
[--C-:B------:R-:W-:Y:S01]  /*17f50*/  FFMA.FTZ R67, R7, UR4, -R148.reuse ;  /* 0x0000000407437c23 */ /* 0x100fe20008010894 */
[--C-:B------:R-:W-:Y:S01]  /*17f60*/  FFMA.FTZ R142, R25, UR4, -R148.reuse ;  /* 0x00000004198e7c23 */ /* 0x100fe20008010894 */
[----:B------:R-:W1:Y:S01]  /*17f70*/  LDSM.16.MT88.4 R4, [R10+0x10000] ;  /* 0x010000000a04783b */ /* 0x000e620000004200 */
[--C-:B------:R-:W-:Y:S01]  /*17f80*/  FFMA.FTZ R141, R37, UR4, -R148.reuse ;  /* 0x00000004258d7c23 */ /* 0x100fe20008010894 */
[----:B------:R-:W-:Y:S01]  /*17f90*/  MUFU.EX2 R144, R144 ;  /* 0x0000009000907308 */ /* 0x000fe20000000800 */
[----:B------:R-:W-:Y:S01]  /*17fa0*/  FFMA.FTZ R64, R13, UR4, -R148 ;  /* 0x000000040d407c23 */ /* 0x000fe20008010894 */
[--C-:B------:R-:W-:Y:S01]  /*17fb0*/  FFMA.FTZ R66, R33, UR4, -R154.reuse ;  /* 0x0000000421427c23 */ /* 0x100fe2000801089a */
[----:B------:R-:W2:Y:S01]  /*17fc0*/  LDSM.16.MT88.4 R12, [R10+0xc800] ;  /* 0x00c800000a0c783b */ /* 0x000ea20000004200 */
[----:B------:R-:W3:Y:S01]  /*17fd0*/  MUFU.EX2 R143, R143 ;  /* 0x0000008f008f7308 */ /* 0x000ee20000000800 */
[--C-:B------:R-:W-:Y:S01]  /*17fe0*/  FFMA.FTZ R65, R35, UR4, -R154.reuse ;  /* 0x0000000423417c23 */ /* 0x100fe2000801089a */
[----:B------:R-:W-:Y:S01]  /*17ff0*/  FFMA.FTZ R58, R23, UR4, -R154 ;  /* 0x00000004173a7c23 */ /* 0x000fe2000801089a */
[--C-:B------:R-:W-:Y:S01]  /*18000*/  FFMA.FTZ R59, R21, UR4, -R148.reuse ;  /* 0x00000004153b7c23 */ /* 0x100fe20008010894 */
[----:B------:R-:W-:Y:S01]  /*18010*/  MUFU.EX2 R140, R140 ;  /* 0x0000008c008c7308 */ /* 0x000fe20000000800 */
[--C-:B------:R-:W-:Y:S01]  /*18020*/  FFMA.FTZ R56, R19, UR4, -R148.reuse ;  /* 0x0000000413387c23 */ /* 0x100fe20008010894 */
[--C-:B------:R-:W-:Y:S01]  /*18030*/  FFMA.FTZ R55, R17, UR4, -R148.reuse ;  /* 0x0000000411377c23 */ /* 0x100fe20008010894 */
[----:B------:R-:W2:Y:S01]  /*18040*/  LDSM.16.MT88.4 R40, [R150+0xc800] ;  /* 0x00c800009628783b */ /* 0x000ea20000004200 */
[----:B------:R-:W4:Y:S01]  /*18050*/  MUFU.EX2 R137, R137 ;  /* 0x0000008900897308 */ /* 0x000f220000000800 */
[----:B------:R-:W-:Y:S01]  /*18060*/  FFMA.FTZ R52, R51, UR4, -R148 ;  /* 0x0000000433347c23 */ /* 0x000fe20008010894 */
[--C-:B------:R-:W-:Y:S01]  /*18070*/  FFMA.FTZ R54, R243, UR4, -R154.reuse ;  /* 0x00000004f3367c23 */ /* 0x100fe2000801089a */
[----:B------:R-:W2:Y:S01]  /*18080*/  LDSM.16.MT88.4 R16, [R50+0x10800] ;  /* 0x010800003210783b */ /* 0x000ea20000004200 */
[----:B------:R-:W-:Y:S01]  /*18090*/  MUFU.EX2 R142, R142 ;  /* 0x0000008e008e7308 */ /* 0x000fe20000000800 */
[----:B------:R-:W-:Y:S01]  /*180a0*/  FFMA.FTZ R48, R49, UR4, -R154 ;  /* 0x0000000431307c23 */ /* 0x000fe2000801089a */
[----:B---3--:R-:W-:Y:S01]  /*180b0*/  F2FP.F16.F32.PACK_AB R68, R143, R144 ;  /* 0x000000908f44723e */ /* 0x008fe200000000ff */
[----:B------:R-:W3:Y:S01]  /*180c0*/  LDSM.16.MT88.4 R20, [R139+0x10800] ;  /* 0x010800008b14783b */ /* 0x000ee20000004200 */
[----:B------:R-:W5:Y:S01]  /*180d0*/  MUFU.EX2 R141, R141 ;  /* 0x0000008d008d7308 */ /* 0x000f620000000800 */
[--C-:B------:R-:W-:Y:S01]  /*180e0*/  FFMA.FTZ R51, R47, UR4, -R148.reuse ;  /* 0x000000042f337c23 */ /* 0x100fe20008010894 */
[----:B------:R-:W-:Y:S01]  /*180f0*/  FFMA.FTZ R30, R31, UR4, -R148 ;  /* 0x000000041f1e7c23 */ /* 0x000fe20008010894 */
[----:B------:R-:W-:Y:S01]  /*18100*/  LDSM.16.MT88.4 R36, [R150+0x10800] ;  /* 0x010800009624783b */ /* 0x000fe20000004200 */
[----:B------:R-:W-:Y:S01]  /*18110*/  MUFU.EX2 R138, R138 ;  /* 0x0000008a008a7308 */ /* 0x000fe20000000800 */
[----:B------:R-:W-:Y:S01]  /*18120*/  FFMA.FTZ R241, R241, UR4, -R154 ;  /* 0x00000004f1f17c23 */ /* 0x000fe2000801089a */
[----:B----4-:R-:W-:Y:S01]  /*18130*/  F2FP.F16.F32.PACK_AB R70, R137, R140 ;  /* 0x0000008c8946723e */ /* 0x010fe200000000ff */
[----:B------:R-:W-:Y:S01]  /*18140*/  LDSM.16.MT88.4 R32, [R139+0xc800] ;  /* 0x00c800008b20783b */ /* 0x000fe20000004200 */
[----:B------:R-:W4:Y:S01]  /*18150*/  MUFU.EX2 R67, R67 ;  /* 0x0000004300437308 */ /* 0x000f220000000800 */
[----:B------:R-:W-:Y:S01]  /*18160*/  FFMA.FTZ R45, R45, UR4, -R148 ;  /* 0x000000042d2d7c23 */ /* 0x000fe20008010894 */
[--C-:B------:R-:W-:Y:S01]  /*18170*/  FFMA.FTZ R158, R175, UR4, -R154.reuse ;  /* 0x00000004af9e7c23 */ /* 0x100fe2000801089a */
[----:B------:R-:W-:Y:S01]  /*18180*/  LDSM.16.MT88.4 R24, [R50+0xc800] ;  /* 0x00c800003218783b */ /* 0x000fe20000004200 */
        /* <DEDUP_REMOVED lines=12> */
[----:B------:R-:W-:Y:S01]  /*18250*/  MUFU.EX2 R57, R57 ;  /* 0x0000003900397308 */ /* 0x000fe20000000800 */
[----:B------:R-:W-:Y:S01]  /*18260*/  FFMA.FTZ R166, R195, UR4, -R154 ;  /* 0x00000004c3a67c23 */ /* 0x000fe2000801089a */
        /* <DEDUP_REMOVED lines=8> */
[--C-:B------:R-:W-:Y:S01]  /*182f0*/  FFMA.FTZ R172, R201, UR4, -R154.reuse ;  /* 0x00000004c9ac7c23 */ /* 0x100fe2000801089a */
[----:B------:R-:W-:Y:S01]  /*18300*/  FFMA.FTZ R174, R197, UR4, -R154 ;  /* 0x00000004c5ae7c23 */ /* 0x000fe2000801089a */
        /* <DEDUP_REMOVED lines=12> */
[----:B------:R-:W-:Y:S01]  /*183d0*/  MUFU.EX2 R48, R48 ;  /* 0x0000003000307308 */ /* 0x000fe20000000800 */
[--C-:B------:R-:W-:Y:S01]  /*183e0*/  FFMA.FTZ R182, R159, UR4, -R148.reuse ;  /* 0x000000049fb67c23 */ /* 0x100fe20008010894 */
[--C-:B------:R-:W-:Y:S01]  /*183f0*/  FFMA.FTZ R165, R165, UR4, -R148.reuse ;  /* 0x00000004a5a57c23 */ /* 0x100fe20008010894 */
        /* <DEDUP_REMOVED lines=8> */
[----:B------:R1:W-:Y:S01]  /*18480*/  MUFU.EX2 R31, R45 ;  /* 0x0000002d001f7308 */ /* 0x0003e20000000800 */
[C---:B------:R-:W-:Y:S01]  /*18490*/  HMMA.16816.F32 R128, R68.reuse, R124, RZ ;  /* 0x0000007c4480723c */ /* 0x040fe200000018ff */
[----:B------:R-:W-:Y:S01]  /*184a0*/  FADD.FTZ R137, R137, R140 ;  /* 0x0000008c89897221 */ /* 0x000fe20000010000 */
[----:B------:R-:W-:Y:S01]  /*184b0*/  FADD.FTZ R67, R67, R138 ;  /* 0x0000008a43437221 */ /* 0x000fe20000010000 */
[----:B------:R-:W-:Y:S04]  /*184c0*/  MUFU.EX2 R30, R30 ;  /* 0x0000001e001e7308 */ /* 0x000fe80000000800 */
[----:B------:R-:W-:Y:S01]  /*184d0*/  MUFU.EX2 R156, R156 ;  /* 0x0000009c009c7308 */ /* 0x000fe20000000800 */
[C---:B------:R-:W-:Y:S03]  /*184e0*/  HMMA.16816.F32 R112, R68.reuse, R108, RZ ;  /* 0x0000006c4470723c */ /* 0x040fe600000018ff */
[----:B------:R-:W-:Y:S01]  /*184f0*/  MUFU.EX2 R158, R158 ;  /* 0x0000009e009e7308 */ /* 0x000fe20000000800 */
[----:B-1----:R-:W-:Y:S03]  /*18500*/  LDSM.16.MT88.4 R44, [R10+0x11000] ;  /* 0x011000000a2c783b */ /* 0x002fe60000004200 */
        /* <DEDUP_REMOVED lines=15> */
[----:B-1----:R-:W-:-:S03]  /*18600*/  FFMA.FTZ R229, R145, UR4, -R148 ;  /* 0x0000000491e57c23 */ /* 0x002fc60008010894 */
        /* <DEDUP_REMOVED lines=10> */
[----:B------:R-:W-:Y:S01]  /*186b0*/  HMMA.16816.F32 R72, R68, R4, RZ ;  /* 0x000000044448723c */ /* 0x000fe200000018ff */
        /* <DEDUP_REMOVED lines=9> */
[----:B--2---:R-:W-:Y:S01]  /*18750*/  F2FP.F16.F32.PACK_AB R7, R55, R56 ;  /* 0x000000383707723e */ /* 0x004fe200000000ff */
        /* <DEDUP_REMOVED lines=16> */
[----:B---3--:R-:W-:Y:S01]  /*18860*/  HMMA.16816.F32 R96, R4, R20, R96 ;  /* 0x000000140460723c */ /* 0x008fe20000001860 */
[----:B------:R-:W-:-:S02]  /*18870*/  FFMA.FTZ R20, R53, UR4, -R154 ;  /* 0x0000000435147c23 */ /* 0x000fc4000801089a */
[----:B------:R-:W3:Y:S04]  /*18880*/  MUFU.EX2 R53, R241 ;  /* 0x000000f100357308 */ /* 0x000ee80000000800 */
[----:B------:R5:W2:Y:S01]  /*18890*/  MUFU.EX2 R49, R20 ;  /* 0x0000001400317308 */ /* 0x000aa20000000800 */
[C---:B-1----:R-:W-:Y:S08]  /*188a0*/  HMMA.16816.F32 R72, R4.reuse, R12, R72 ;  /* 0x0000000c0448723c */ /* 0x042ff00000001848 */
[C---:B------:R-:W-:Y:S01]  /*188b0*/  HMMA.16816.F32 R68, R4.reuse, R14, R68 ;  /* 0x0000000e0444723c */ /* 0x040fe20000001844 */
[----:B------:R-:W1:Y:S07]  /*188c0*/  LDSM.16.MT88.4 R12, [R50+0x11000] ;  /* 0x01100000320c783b */ /* 0x000e6e0000004200 */
[C---:B------:R-:W-:Y:S01]  /*188d0*/  HMMA.16816.F32 R92, R4.reuse, R22, R92 ;  /* 0x00000016045c723c */ /* 0x040fe2000000185c */
[----:B-----5:R-:W5:Y:S07]  /*188e0*/  LDSM.16.MT88.4 R20, [R10+0xd000] ;  /* 0x00d000000a14783b */ /* 0x020f6e0000004200 */
        /* <DEDUP_REMOVED lines=9> */
[----:B---3--:R-:W-:-:S02]  /*18980*/  F2FP.F16.F32.PACK_AB R4, R53, R54 ;  /* 0x000000363504723e */ /* 0x008fc400000000ff */
[----:B------:R-:W-:Y:S02]  /*18990*/  F2FP.F16.F32.PACK_AB R5, R51, R52 ;  /* 0x000000343305723e */ /* 0x000fe400000000ff */
[----:B--2---:R-:W-:Y:S02]  /*189a0*/  F2FP.F16.F32.PACK_AB R6, R48, R49 ;  /* 0x000000313006723e */ /* 0x004fe400000000ff */
[----:B------:R-:W-:-:S07]  /*189b0*/  F2FP.F16.F32.PACK_AB R7, R30, R31 ;  /* 0x0000001f1e07723e */ /* 0x000fce00000000ff */
[C---:B------:R-:W-:Y:S08]  /*189c0*/  HMMA.16816.F32 R120, R4.reuse, R40, R120 ;  /* 0x000000280478723c */ /* 0x040ff00000001878 */
[C---:B------:R-:W-:Y:S01]  /*189d0*/  HMMA.16816.F32 R116, R4.reuse, R42, R116 ;  /* 0x0000002a0474723c */ /* 0x040fe20000001874 */
[----:B------:R-:W2:Y:S07]  /*189e0*/  LDSM.16.MT88.4 R40, [R150+0xd800] ;  /* 0x00d800009628783b */ /* 0x000eae0000004200 */
[----:B----4-:R-:W-:Y:S01]  /*189f0*/  HMMA.16816.F32 R96, R4, R16, R96 ;  /* 0x000000100460723c */ /* 0x010fe20000001860 */
        /* <DEDUP_REMOVED lines=39> */
[C---:B-----5:R-:W-:Y:S08]  /*18c70*/  HMMA.16816.F32 R104, R4.reuse, R20, R104 ;  /* 0x000000140468723c */ /* 0x060ff00000001868 */
        /* <DEDUP_REMOVED lines=108> */
[--C-:B------:R-:W-:Y:S01]  /*19340*/  FFMA.FTZ R34, R153, UR4, -R154.reuse ;  /* 0x0000000499227c23 */ /* 0x100fe2000801089a */
        /* <DEDUP_REMOVED lines=12> */
[----:B------:R-:W-:Y:S01]  /*19410*/  F2FP.F16.F32.PACK_AB R5, R37, R36 ;  /* 0x000000242505723e */ /* 0x000fe200000000ff */
[----:B------:R-:W-:Y:S01]  /*19420*/  FADD.FTZ R25, R49, R24 ;  /* 0x0000001831197221 */ /* 0x000fe20000010000 */
[----:B-----5:R-:W-:Y:S01]  /*19430*/  F2FP.F16.F32.PACK_AB R6, R35, R34 ;  /* 0x000000222306723e */ /* 0x020fe200000000ff */
        /* <DEDUP_REMOVED lines=133> */
.L_x_2913:
[----:B------:R-:W-:Y:S01]  /*19c90*/  UMOV UR4, URZ ;  /* 0x000000ff00047c82 */ /* 0x000fe20008000000 */
[----:B------:R-:W-:Y:S01]  /*19ca0*/  IMAD.SHL.U32 R4, R28, 0x80, RZ ;  /* 0x000000801c047824 */ /* 0x000fe200078e00ff */
[----:B------:R-:W-:-:S05]  /*19cb0*/  IADD3 R5, P1, PT, RZ, -UR4, RZ ;  /* 0x80000004ff057c10 */ /* 0x000fca000ff3e0ff */
[----:B------:R-:W-:-:S05]  /*19cc0*/  IMAD.X R4, RZ, RZ, ~R4, P1 ;  /* 0x000000ffff047224 */ /* 0x000fca00008e0e04 */
[----:B------:R-:W-:-:S04]  /*19cd0*/  SHF.R.S64 R5, R5, 0x1f, R4 ;  /* 0x0000001f05057819 */ /* 0x000fc80000001004 */
[----:B------:R-:W-:-:S04]  /*19ce0*/  IADD3 R218, P1, PT, R5, R218, RZ ;  /* 0x000000da05da7210 */ /* 0x000fc80007f3e0ff */
[----:B------:R-:W-:-:S09]  /*19cf0*/  LEA.HI.X.SX32 R219, R4, R219, 0x1, P1 ;  /* 0x000000db04db7211 */ /* 0x000fd200008f0eff */
.L_x_2914:
        /* <DEDUP_REMOVED lines=15> */
[----:B------:R-:W-:Y:S01]  /*19df0*/  ISETP.GE.AND P3, PT, R9, UR4, PT ;  /* 0x0000000409007c0c */ /* 0x000fe2000bf66270 */
[----:B------:R-:W1:Y:S01]  /*19e00*/  LDCU UR4, c[0x0][0x50c] ;  /* 0x0000a180ff0477ac */ /* 0x000e620008000800 */
        /* <DEDUP_REMOVED lines=11> */
[--C-:B------:R-:W-:Y:S01]  /*19ec0*/  IMAD.X R11, R13, 0x1, R28.reuse, P1 ;  /* 0x000000010d0b7824 */ /* 0x100fe200008e061c */
        /* <DEDUP_REMOVED lines=12> */
[--C-:B------:R-:W-:Y:S02]  /*19f90*/  IMAD.X R5, R7, 0x1, R28.reuse, P2 ;  /* 0x0000000107057824 */ /* 0x100fe400010e061c */
[C---:B------:R-:W-:Y:S01]  /*19fa0*/  IMAD.IADD R211, R176.reuse, 0x1, R201 ;  /* 0x00000001b0d37824 */ /* 0x040fe200078e02c9 */
        /* <DEDUP_REMOVED lines=78> */
[----:B------:R-:W1:Y:S04]  /*1a490*/  LDSM.16.M88.4 R24, [R203+UR5+0x7000] ;  /* 0x00700005cb18783b */ /* 0x000e680008000200 */
[----:B--2---:R-:W-:Y:S04]  /*1a4a0*/  LDSM.16.M88.4 R16, [R211] ;  /* 0x00000000d310783b */ /* 0x004fe80000000200 */
[----:B---3--:R-:W2:Y:S04]  /*1a4b0*/  LDSM.16.M88.4 R4, [R200+0x4000] ;  /* 0x00400000c804783b */ /* 0x008ea80000000200 */
[----:B------:R-:W3:Y:S04]  /*1a4c0*/  LDSM.16.M88.4 R56, [R203+UR5+0x5000] ;  /* 0x00500005cb38783b */ /* 0x000ee80008000200 */
[----:B------:R-:W3:Y:S04]  /*1a4d0*/  LDSM.16.M88.4 R48, [R203+UR5+0x5800] ;  /* 0x00580005cb30783b */ /* 0x000ee80008000200 */
[----:B------:R-:W3:Y:S04]  /*1a4e0*/  LDSM.16.M88.4 R40, [R203+UR5+0x6000] ;  /* 0x00600005cb28783b */ /* 0x000ee80008000200 */
[----:B------:R-:W3:Y:S04]  /*1a4f0*/  LDSM.16.M88.4 R32, [R203+UR5+0x6800] ;  /* 0x00680005cb20783b */ /* 0x000ee80008000200 */
[----:B----4-:R-:W4:Y:S01]  /*1a500*/  LDSM.16.M88.4 R8, [R203+UR5+0x7800] ;  /* 0x00780005cb08783b */ /* 0x010f220008000200 */
[C---:B-----5:R-:W-:Y:S03]  /*1a510*/  HMMA.16816.F32 R12, R180.reuse, R144, RZ ;  /* 0x00000090b40c723c */ /* 0x060fe600000018ff */
[----:B------:R-:W5:Y:S04]  /*1a520*/  LDSM.16.M88.4 R172, [R200+0x4800] ;  /* 0x00480000c8ac783b */ /* 0x000f680000000200 */
[----:B------:R-:W5:Y:S01]  /*1a530*/  LDSM.16.M88.4 R20, [R200+0x7000] ;  /* 0x00700000c814783b */ /* 0x000f620000000200 */
[C---:B------:R-:W-:Y:S03]  /*1a540*/  HMMA.16816.F32 R144, R180.reuse, R146, RZ ;  /* 0x00000092b490723c */ /* 0x040fe600000018ff */
[----:B------:R-:W5:Y:S04]  /*1a550*/  LDSM.16.M88.4 R168, [R200+0x5000] ;  /* 0x00500000c8a8783b */ /* 0x000f680000000200 */
[----:B------:R-:W5:Y:S01]  /*1a560*/  LDSM.16.M88.4 R164, [R200+0x5800] ;  /* 0x00580000c8a4783b */ /* 0x000f620000000200 */
[C---:B-1----:R-:W-:Y:S03]  /*1a570*/  HMMA.16816.F32 R140, R180.reuse, R136, RZ ;  /* 0x00000088b48c723c */ /* 0x042fe600000018ff */
[----:B------:R-:W1:Y:S04]  /*1a580*/  LDSM.16.M88.4 R160, [R200+0x6000] ;  /* 0x00600000c8a0783b */ /* 0x000e680000000200 */
[----:B------:R-:W1:Y:S01]  /*1a590*/  LDSM.16.M88.4 R156, [R200+0x6800] ;  /* 0x00680000c89c783b */ /* 0x000e620000000200 */
[----:B------:R-:W-:Y:S03]  /*1a5a0*/  HMMA.16816.F32 R28, R180, R24, RZ ;  /* 0x00000018b41c723c */ /* 0x000fe600000018ff */
[----:B------:R-:W1:Y:S04]  /*1a5b0*/  LDSM.16.M88.4 R148, [R200+0x7800] ;  /* 0x00780000c894783b */ /* 0x000e680000000200 */
        /* <DEDUP_REMOVED lines=21> */
[----:B------:R-:W3:Y:S07]  /*1a710*/  LDSM.16.M88.4 R8, [R202+0x4000] ;  /* 0x00400000ca08783b */ /* 0x000eee0000000200 */
[C---:B-----5:R-:W-:Y:S08]  /*1a720*/  HMMA.16816.F32 R140, R16.reuse, R172, R140 ;  /* 0x000000ac108c723c */ /* 0x060ff0000000188c */
[C---:B------:R-:W-:Y:S01]  /*1a730*/  HMMA.16816.F32 R136, R16.reuse, R174, R136 ;  /* 0x000000ae1088723c */ /* 0x040fe20000001888 */
[----:B------:R-:W-:Y:S07]  /*1a740*/  LDSM.16.M88.4 R172, [R203+UR5+0x8800] ;  /* 0x00880005cbac783b */ /* 0x000fee0008000200 */
[C---:B------:R-:W-:Y:S08]  /*1a750*/  HMMA.16816.F32 R28, R16.reuse, R20, R28 ;  /* 0x00000014101c723c */ /* 0x040ff0000000181c */
        /* <DEDUP_REMOVED lines=14> */
[C---:B------:R-:W-:Y:S08]  /*1a840*/  HMMA.16816.F32 R184, R16.reuse, R148, R184 ;  /* 0x0000009410b8723c */ /* 0x040ff000000018b8 */
[----:B------:R-:W-:Y:S01]  /*1a850*/  HMMA.16816.F32 R180, R16, R150, R180 ;  /* 0x0000009610b4723c */ /* 0x000fe200000018b4 */
[----:B------:R-:W1:Y:S04]  /*1a860*/  LDSM.16.M88.4 R16, [R202+0x6000] ;  /* 0x00600000ca10783b */ /* 0x000e680000000200 */
[----:B------:R-:W-:Y:S03]  /*1a870*/  LDSM.16.M88.4 R148, [R209+0x4000] ;  /* 0x00400000d194783b */ /* 0x000fe60000000200 */
        /* <DEDUP_REMOVED lines=9> */
[C---:B-1----:R-:W-:Y:S08]  /*1a910*/  HMMA.16816.F32 R44, R152.reuse, R16, R44 ;  /* 0x00000010982c723c */ /* 0x042ff0000000182c */
[----:B------:R-:W-:Y:S01]  /*1a920*/  HMMA.16816.F32 R40, R152, R18, R40 ;  /* 0x000000129828723c */ /* 0x000fe20000001828 */
[----:B------:R-:W1:Y:S07]  /*1a930*/  LDSM.16.M88.4 R16, [R209+0x6000] ;  /* 0x00600000d110783b */ /* 0x000e6e0000000200 */
[C---:B--2---:R-:W-:Y:S08]  /*1a940*/  HMMA.16816.F32 R64, R192.reuse, R4, R64 ;  /* 0x00000004c040723c */ /* 0x044ff00000001840 */
[C---:B------:R-:W-:Y:S01]  /*1a950*/  HMMA.16816.F32 R56, R192.reuse, R6, R56 ;  /* 0x00000006c038723c */ /* 0x040fe20000001838 */
[----:B------:R-:W2:Y:S07]  /*1a960*/  LDSM.16.M88.4 R4, [R209+0x7000] ;  /* 0x00700000d104783b */ /* 0x000eae0000000200 */
[C---:B---3--:R-:W-:Y:S08]  /*1a970*/  HMMA.16816.F32 R140, R192.reuse, R8, R140 ;  /* 0x00000008c08c723c */ /* 0x048ff0000000188c */
[----:B------:R-:W-:Y:S01]  /*1a980*/  HMMA.16816.F32 R136, R192, R10, R136 ;  /* 0x0000000ac088723c */ /* 0x000fe20000001888 */
[----:B------:R-:W3:Y:S07]  /*1a990*/  LDSM.16.M88.4 R8, [R209+0x6800] ;  /* 0x00680000d108783b */ /* 0x000eee0000000200 */
        /* <DEDUP_REMOVED lines=13> */
[C---:B----4-:R-:W-:Y:S08]  /*1aa70*/  HMMA.16816.F32 R52, R192.reuse, R20, R52 ;  /* 0x00000014c034723c */ /* 0x050ff00000001834 */
[C---:B------:R-:W-:Y:S01]  /*1aa80*/  HMMA.16816.F32 R48, R192.reuse, R22, R48 ;  /* 0x00000016c030723c */ /* 0x040fe20000001830 */
[----:B------:R-:W-:Y:S07]  /*1aa90*/  LDSM.16.M88.4 R20, [R211+0x2000] ;  /* 0x00200000d314783b */ /* 0x000fee0000000200 */
[C---:B-1----:R-:W-:Y:S08]  /*1aaa0*/  HMMA.16816.F32 R44, R192.reuse, R16, R44 ;  /* 0x00000010c02c723c */ /* 0x042ff0000000182c */
[C---:B------:R-:W-:Y:S01]  /*1aab0*/  HMMA.16816.F32 R40, R192.reuse, R18, R40 ;  /* 0x00000012c028723c */ /* 0x040fe20000001828 */
[----:B------:R-:W1:Y:S07]  /*1aac0*/  LDSM.16.M88.4 R16, [R200+0x8000] ;  /* 0x00800000c810783b */ /* 0x000e6e0000000200 */
[C---:B------:R-:W-:Y:S08]  /*1aad0*/  HMMA.16816.F32 R12, R192.reuse, R148, R12 ;  /* 0x00000094c00c723c */ /* 0x040ff0000000180c */
[C---:B------:R-:W-:Y:S01]  /*1aae0*/  HMMA.16816.F32 R144, R192.reuse, R150, R144 ;  /* 0x00000096c090723c */ /* 0x040fe20000001890 */
[----:B------:R-:W4:Y:S07]  /*1aaf0*/  LDSM.16.M88.4 R148, [R203+UR5+0xb800] ;  /* 0x00b80005cb94783b */ /* 0x000f2e0008000200 */
[C---:B--2---:R-:W-:Y:S08]  /*1ab00*/  HMMA.16816.F32 R28, R192.reuse, R4, R28 ;  /* 0x00000004c01c723c */ /* 0x044ff0000000181c */
[C---:B------:R-:W-:Y:S01]  /*1ab10*/  HMMA.16816.F32 R24, R192.reuse, R6, R24 ;  /* 0x00000006c018723c */ /* 0x040fe20000001818 */
[----:B------:R-:W-:Y:S07]  /*1ab20*/  LDSM.16.M88.4 R4, [R202+0x8000] ;  /* 0x00800000ca04783b */ /* 0x000fee0000000200 */
[C---:B---3--:R-:W-:Y:S08]  /*1ab30*/  HMMA.16816.F32 R36, R192.reuse, R8, R36 ;  /* 0x00000008c024723c */ /* 0x048ff00000001824 */
[----:B------:R-:W-:Y:S01]  /*1ab40*/  HMMA.16816.F32 R32, R192, R10, R32 ;  /* 0x0000000ac020723c */ /* 0x000fe20000001820 */
[----:B------:R-:W2:Y:S07]  /*1ab50*/  LDSM.16.M88.4 R8, [R210+0x2000] ;  /* 0x00200000d208783b */ /* 0x000eae0000000200 */
[C---:B------:R-:W-:Y:S08]  /*1ab60*/  HMMA.16816.F32 R12, R176.reuse, R196, R12 ;  /* 0x000000c4b00c723c */ /* 0x040ff0000000180c */
[C---:B------:R-:W-:Y:S08]  /*1ab70*/  HMMA.16816.F32 R144, R176.reuse, R198, R144 ;  /* 0x000000c6b090723c */ /* 0x040ff00000001890 */
[C---:B-----5:R-:W-:Y:S08]  /*1ab80*/  HMMA.16816.F32 R28, R176.reuse, R152, R28 ;  /* 0x00000098b01c723c */ /* 0x060ff0000000181c */
[----:B------:R-:W-:Y:S01]  /*1ab90*/  HMMA.16816.F32 R24, R176, R154, R24 ;  /* 0x0000009ab018723c */ /* 0x000fe20000001818 */
[----:B------:R-:W3:Y:S07]  /*1aba0*/  LDSM.16.M88.4 R152, [R200+0x8800] ;  /* 0x00880000c898783b */ /* 0x000eee0000000200 */
[C---:B------:R-:W-:Y:S08]  /*1abb0*/  HMMA.16816.F32 R184, R192.reuse, R188, R184 ;  /* 0x000000bcc0b8723c */ /* 0x040ff000000018b8 */
[----:B------:R-:W-:Y:S08]  /*1abc0*/  HMMA.16816.F32 R180, R192, R190, R180 ;  /* 0x000000bec0b4723c */ /* 0x000ff000000018b4 */
[C---:B------:R-:W-:Y:S08]  /*1abd0*/  HMMA.16816.F32 R64, R176.reuse, R168, R64 ;  /* 0x000000a8b040723c */ /* 0x040ff00000001840 */
[----:B------:R-:W-:Y:S08]  /*1abe0*/  HMMA.16816.F32 R56, R176, R170, R56 ;  /* 0x000000aab038723c */ /* 0x000ff00000001838 */
[C---:B-1----:R-:W-:Y:S01]  /*1abf0*/  HMMA.16816.F32 R168, R20.reuse, R16, R12 ;  /* 0x0000001014a8723c */ /* 0x042fe2000000180c */
[----:B------:R-:W-:Y:S07]  /*1ac00*/  LDSM.16.M88.4 R12, [R209+0x8000] ;  /* 0x00800000d10c783b */ /* 0x000fee0000000200 */
[----:B------:R-:W-:Y:S01]  /*1ac10*/  HMMA.16816.F32 R144, R20, R18, R144 ;  /* 0x000000121490723c */ /* 0x000fe20000001890 */
[----:B------:R-:W-:Y:S07]  /*1ac20*/  LDSM.16.M88.4 R16, [R202+0x8800] ;  /* 0x00880000ca10783b */ /* 0x000fee0000000200 */
[C---:B------:R-:W-:Y:S08]  /*1ac30*/  HMMA.16816.F32 R140, R176.reuse, R172, R140 ;  /* 0x000000acb08c723c */ /* 0x040ff0000000188c */
[C---:B------:R-:W-:Y:S08]  /*1ac40*/  HMMA.16816.F32 R136, R176.reuse, R174, R136 ;  /* 0x000000aeb088723c */ /* 0x040ff00000001888 */
[C---:B------:R-:W-:Y:S08]  /*1ac50*/  HMMA.16816.F32 R52, R176.reuse, R164, R52 ;  /* 0x000000a4b034723c */ /* 0x040ff00000001834 */
[C---:B------:R-:W-:Y:S01]  /*1ac60*/  HMMA.16816.F32 R48, R176.reuse, R166, R48 ;  /* 0x000000a6b030723c */ /* 0x040fe20000001830 */
[----:B------:R-:W1:Y:S07]  /*1ac70*/  LDSM.16.M88.4 R164, [R212+0x2000] ;  /* 0x00200000d4a4783b */ /* 0x000e6e0000000200 */
[C---:B----4-:R-:W-:Y:S08]  /*1ac80*/  HMMA.16816.F32 R184, R176.reuse, R148, R184 ;  /* 0x00000094b0b8723c */ /* 0x050ff000000018b8 */
[----:B------:R-:W-:Y:S01]  /*1ac90*/  HMMA.16816.F32 R180, R176, R150, R180 ;  /* 0x00000096b0b4723c */ /* 0x000fe200000018b4 */
[----:B------:R-:W4:Y:S07]  /*1aca0*/  LDSM.16.M88.4 R148, [R200+0x9000] ;  /* 0x00900000c894783b */ /* 0x000f2e0000000200 */
[C---:B--2---:R-:W-:Y:S08]  /*1acb0*/  HMMA.16816.F32 R168, R8.reuse, R4, R168 ;  /* 0x0000000408a8723c */ /* 0x044ff000000018a8 */
[----:B------:R-:W-:Y:S01]  /*1acc0*/  HMMA.16816.F32 R144, R8, R6, R144 ;  /* 0x000000060890723c */ /* 0x000fe20000001890 */
[----:B------:R-:W2:Y:S07]  /*1acd0*/  LDSM.16.M88.4 R4, [R209+0x8800] ;  /* 0x00880000d104783b */ /* 0x000eae0000000200 */
[C---:B---3--:R-:W-:Y:S08]  /*1ace0*/  HMMA.16816.F32 R140, R20.reuse, R152, R140 ;  /* 0x00000098148c723c */ /* 0x048ff0000000188c */
[----:B------:R-:W-:Y:S01]  /*1acf0*/  HMMA.16816.F32 R136, R20, R154, R136 ;  /* 0x0000009a1488723c */ /* 0x000fe20000001888 */
[----:B------:R-:W3:Y:S07]  /*1ad00*/  LDSM.16.M88.4 R152, [R200+0xb800] ;  /* 0x00b80000c898783b */ /* 0x000eee0000000200 */
[----:B-1----:R-:W-:Y:S08]  /*1ad10*/  HMMA.16816.F32 R168, R164, R12, R168 ;  /* 0x0000000ca4a8723c */ /* 0x002ff000000018a8 */
[C---:B------:R-:W-:Y:S08]  /*1ad20*/  HMMA.16816.F32 R140, R8.reuse, R16, R140 ;  /* 0x00000010088c723c */ /* 0x040ff0000000188c */
[----:B------:R-:W-:Y:S01]  /*1ad30*/  HMMA.16816.F32 R136, R8, R18, R136 ;  /* 0x000000120888723c */ /* 0x000fe20000001888 */
[----:B------:R-:W-:Y:S02]  /*1ad40*/  LDSM.16.M88.4 R16, [R209+0x9000] ;  /* 0x00900000d110783b */ /* 0x000fe40000000200 */
[----:B------:R-:W-:-:S04]  /*1ad50*/  FMUL.FTZ R170, R170, UR4 ;  /* 0x00000004aaaa7c20 */ /* 0x000fc80008410000 */
[----:B------:R-:W-:Y:S01]  /*1ad60*/  MUFU.TANH R173, R170 ;  /* 0x000000aa00ad7308 */ /* 0x000fe20000002400 */
[----:B------:R-:W-:Y:S01]  /*1ad70*/  HMMA.16816.F32 R144, R164, R14, R144 ;  /* 0x0000000ea490723c */ /* 0x000fe20000001890 */
[----:B------:R-:W1:Y:S07]  /*1ad80*/  LDSM.16.M88.4 R12, [R200+0x9800] ;  /* 0x00980000c80c783b */ /* 0x000e6e0000000200 */
[C---:B----4-:R-:W-:Y:S08]  /*1ad90*/  HMMA.16816.F32 R64, R20.reuse, R148, R64 ;  /* 0x000000941440723c */ /* 0x050ff00000001840 */
[----:B------:R-:W-:Y:S01]  /*1ada0*/  HMMA.16816.F32 R56, R20, R150, R56 ;  /* 0x000000961438723c */ /* 0x000fe20000001838 */
[----:B------:R-:W4:Y:S02]  /*1adb0*/  LDSM.16.M88.4 R148, [R202+0x9000] ;  /* 0x00900000ca94783b */ /* 0x000f240000000200 */
[----:B------:R-:W-:Y:S01]  /*1adc0*/  FMUL.FTZ R144, R144, UR4 ;  /* 0x0000000490907c20 */ /* 0x000fe20008410000 */
[----:B------:R-:W-:Y:S01]  /*1add0*/  FMUL.FTZ R145, R145, UR4 ;  /* 0x0000000491917c20 */ /* 0x000fe20008410000 */
[----:B------:R-:W-:Y:S01]  /*1ade0*/  FMUL.FTZ R146, R146, UR4 ;  /* 0x0000000492927c20 */ /* 0x000fe20008410000 */
[----:B------:R-:W-:-:S02]  /*1adf0*/  FMUL.FTZ R147, R147, UR4 ;  /* 0x0000000493937c20 */ /* 0x000fc40008410000 */
[C---:B--2---:R-:W-:Y:S02]  /*1ae00*/  HMMA.16816.F32 R140, R164.reuse, R4, R140 ;  /* 0x00000004a48c723c */ /* 0x044fe4000000188c */
[----:B------:R-:W-:Y:S06]  /*1ae10*/  MUFU.TANH R175, R147 ;  /* 0x0000009300af7308 */ /* 0x000fec0000002400 */
[----:B------:R-:W-:Y:S01]  /*1ae20*/  HMMA.16816.F32 R136, R164, R6, R136 ;  /* 0x00000006a488723c */ /* 0x000fe20000001888 */
[----:B------:R-:W2:Y:S07]  /*1ae30*/  LDSM.16.M88.4 R4, [R202+0xb800] ;  /* 0x00b80000ca04783b */ /* 0x000eae0000000200 */
        /* <DEDUP_REMOVED lines=15> */
[----:B---3--:R-:W-:Y:S01]  /*1af30*/  HMMA.16816.F32 R180, R20, R154, R180 ;  /* 0x0000009a14b4723c */ /* 0x008fe200000018b4 */
[----:B------:R-:W-:-:S02]  /*1af40*/  FMUL.FTZ R155, R143, UR4 ;  /* 0x000000048f9b7c20 */ /* 0x000fc40008410000 */
[----:B------:R3:W-:Y:S05]  /*1af50*/  MUFU.TANH R191, R136 ;  /* 0x0000008800bf7308 */ /* 0x0007ea0000002400 */
[C---:B-1----:R-:W-:Y:S03]  /*1af60*/  HMMA.16816.F32 R52, R20.reuse, R12, R52 ;  /* 0x0000000c1434723c */ /* 0x042fe60000001834 */
[----:B------:R-:W-:Y:S01]  /*1af70*/  MUFU.TANH R157, R157 ;  /* 0x0000009d009d7308 */ /* 0x000fe20000002400 */
[----:B-----5:R-:W1:Y:S04]  /*1af80*/  LDSM.16.M88.4 R144, [R209+0xb800] ;  /* 0x00b80000d190783b */ /* 0x020e680000000200 */
[----:B------:R-:W-:Y:S01]  /*1af90*/  HMMA.16816.F32 R48, R20, R14, R48 ;  /* 0x0000000e1430723c */ /* 0x000fe20000001830 */
[----:B------:R-:W5:Y:S02]  /*1afa0*/  LDSM.16.M88.4 R12, [R200+0xa000] ;  /* 0x00a00000c80c783b */ /* 0x000f640000000200 */
[----:B------:R-:W-:Y:S01]  /*1afb0*/  MUFU.TANH R193, R137 ;  /* 0x0000008900c17308 */ /* 0x000fe20000002400 */
[----:B---3--:R-:W-:-:S04]  /*1afc0*/  IMAD.SHL.U32 R136, R205, 0x2, RZ ;  /* 0x00000002cd887824 */ /* 0x008fc800078e00ff */
[----:B------:R-:W-:Y:S01]  /*1afd0*/  HMMA.16816.F32 R32, R176, R158, R32 ;  /* 0x0000009eb020723c */ /* 0x000fe20000001820 */
[----:B------:R-:W-:Y:S01]  /*1afe0*/  FMUL.FTZ R159, R168, UR4 ;  /* 0x00000004a89f7c20 */ /* 0x000fe20008410000 */
[----:B------:R-:W-:Y:S01]  /*1aff0*/  LOP3.LUT R136, R136, 0x6, RZ, 0xc0, !PT ;  /* 0x0000000688887812 */ /* 0x000fe200078ec0ff */
[----:B------:R-:W-:Y:S05]  /*1b000*/  MUFU.TANH R177, R140 ;  /* 0x0000008c00b17308 */ /* 0x000fea0000002400 */
[C---:B----4-:R-:W-:Y:S03]  /*1b010*/  HMMA.16816.F32 R56, R8.reuse, R150, R56 ;  /* 0x000000960838723c */ /* 0x050fe60000001838 */
[----:B------:R3:W-:Y:S05]  /*1b020*/  MUFU.TANH R179, R141 ;  /* 0x0000008d00b37308 */ /* 0x0007ea0000002400 */
[C---:B------:R-:W-:Y:S01]  /*1b030*/  HMMA.16816.F32 R64, R8.reuse, R148, R64 ;  /* 0x000000940840723c */ /* 0x040fe20000001840 */
[----:B------:R-:W-:Y:S02]  /*1b040*/  LDSM.16.M88.4 R148, [R200+0xa800] ;  /* 0x00a80000c894783b */ /* 0x000fe40000000200 */
[----:B------:R-:W4:Y:S05]  /*1b050*/  MUFU.TANH R159, R159 ;  /* 0x0000009f009f7308 */ /* 0x000f2a0000002400 */
[----:B--2---:R-:W-:Y:S03]  /*1b060*/  HMMA.16816.F32 R180, R8, R6, R180 ;  /* 0x0000000608b4723c */ /* 0x004fe600000018b4 */
[----:B------:R-:W-:Y:S01]  /*1b070*/  MUFU.TANH R161, R161 ;  /* 0x000000a100a17308 */ /* 0x000fe20000002400 */
[----:B---3--:R-:W2:Y:S04]  /*1b080*/  LDSM.16.M88.4 R140, [R202+0x9800] ;  /* 0x00980000ca8c783b */ /* 0x008ea80000000200 */
[C---:B------:R-:W-:Y:S03]  /*1b090*/  HMMA.16816.F32 R56, R164.reuse, R18, R56 ;  /* 0x00000012a438723c */ /* 0x040fe60000001838 */
[----:B------:R-:W-:Y:S05]  /*1b0a0*/  MUFU.TANH R195, R138 ;  /* 0x0000008a00c37308 */ /* 0x000fea0000002400 */
[C---:B------:R-:W-:Y:S01]  /*1b0b0*/  HMMA.16816.F32 R64, R164.reuse, R16, R64 ;  /* 0x00000010a440723c */ /* 0x040fe20000001840 */
[----:B------:R-:W3:Y:S02]  /*1b0c0*/  LDSM.16.M88.4 R16, [R209+0x9800] ;  /* 0x00980000d110783b */ /* 0x000ee40000000200 */
[----:B------:R-:W-:Y:S05]  /*1b0d0*/  MUFU.TANH R189, R189 ;  /* 0x000000bd00bd7308 */ /* 0x000fea0000002400 */
[----:B-1----:R-:W-:Y:S03]  /*1b0e0*/  HMMA.16816.F32 R180, R164, R146, R180 ;  /* 0x00000092a4b4723c */ /* 0x002fe600000018b4 */
[----:B------:R-:W-:Y:S01]  /*1b0f0*/  FMUL.FTZ R147, R57, UR4 ;  /* 0x0000000439937c20 */ /* 0x000fe20008410000 */
[----:B------:R-:W-:-:S02]  /*1b100*/  IMAD.SHL.U32 R57, R61, 0x80, RZ ;  /* 0x000000803d397824 */ /* 0x000fc400078e00ff */
[----:B------:R-:W-:Y:S01]  /*1b110*/  FMUL.FTZ R56, R56, UR4 ;  /* 0x0000000438387c20 */ /* 0x000fe20008410000 */
[----:B------:R-:W-:Y:S01]  /*1b120*/  FMUL.FTZ R58, R58, UR4 ;  /* 0x000000043a3a7c20 */ /* 0x000fe20008410000 */
[----:B------:R-:W-:Y:S01]  /*1b130*/  MUFU.TANH R155, R155 ;  /* 0x0000009b009b7308 */ /* 0x000fe20000002400 */
[C---:B-----5:R-:W-:Y:S02]  /*1b140*/  HMMA.16816.F32 R44, R20.reuse, R12, R44 ;  /* 0x0000000c142c723c */ /* 0x060fe4000000182c */
[----:B------:R-:W-:Y:S01]  /*1b150*/  FMUL.FTZ R7, R64, UR4 ;  /* 0x0000000440077c20 */ /* 0x000fe20008410000 */
[----:B------:R-:W-:Y:S01]  /*1b160*/  LOP3.LUT R64, R57, R136, RZ, 0xfc, !PT ;  /* 0x0000008839407212 */ /* 0x000fe200078efcff */
[----:B------:R-:W-:Y:S01]  /*1b170*/  FMUL.FTZ R65, R65, UR4 ;  /* 0x0000000441417c20 */ /* 0x000fe20008410000 */
[----:B------:R-:W-:Y:S02]  /*1b180*/  FMUL.FTZ R66, R66, UR4 ;  /* 0x0000000442427c20 */ /* 0x000fe40008410000 */
[----:B------:R1:W-:Y:S01]  /*1b190*/  MUFU.TANH R203, R56 ;  /* 0x0000003800cb7308 */ /* 0x0003e20000002400 */
[----:B------:R-:W-:Y:S01]  /*1b1a0*/  HMMA.16816.F32 R40, R20, R14, R40 ;  /* 0x0000000e1428723c */ /* 0x000fe20000001828 */
[----:B------:R-:W5:Y:S01]  /*1b1b0*/  LDSM.16.M88.4 R12, [R202+0xa000] ;  /* 0x00a00000ca0c783b */ /* 0x000f620000000200 */
[----:B------:R-:W-:-:S02]  /*1b1c0*/  VIADD R6, R64, 0xffffff00 ;  /* 0xffffff0040067836 */ /* 0x000fc40000000000 */
[----:B------:R-:W-:Y:S01]  /*1b1d0*/  FMUL.FTZ R57, R180, UR4 ;  /* 0x00000004b4397c20 */ /* 0x000fe20008410000 */
[----:B------:R-:W-:Y:S01]  /*1b1e0*/  FMUL.FTZ R67, R67, UR4 ;  /* 0x0000000443437c20 */ /* 0x000fe20008410000 */
[----:B------:R-:W-:Y:S01]  /*1b1f0*/  FMUL.FTZ R183, R183, UR4 ;  /* 0x00000004b7b77c20 */ /* 0x000fe20008410000 */
[C---:B------:R-:W-:Y:S01]  /*1b200*/  ISETP.GE.AND P2, PT, R6.reuse, R134, PT ;  /* 0x000000860600720c */ /* 0x040fe20003f46270 */
[----:B--2---:R-:W-:Y:S02]  /*1b210*/  HMMA.16816.F32 R52, R8, R140, R52 ;  /* 0x0000008c0834723c */ /* 0x004fe40000001834 */
[----:B------:R-:W2:Y:S01]  /*1b220*/  MUFU.TANH R57, R57 ;  /* 0x0000003900397308 */ /* 0x000ea20000002400 */
[----:B------:R-:W-:-:S05]  /*1b230*/  ISETP.GE.AND P1, PT, R6, R135, PT ;  /* 0x000000870600720c */ /* 0x000fca0003f26270 */
[----:B------:R-:W-:Y:S01]  /*1b240*/  HMMA.16816.F32 R48, R8, R142, R48 ;  /* 0x0000008e0830723c */ /* 0x000fe20000001830 */
[----:B-1----:R-:W-:Y:S01]  /*1b250*/  VIADD R56, R64, 0xffffff78 ;  /* 0xffffff7840387836 */ /* 0x002fe20000000000 */
[----:B------:R4:W-:Y:S04]  /*1b260*/  MUFU.TANH R197, R65 ;  /* 0x0000004100c57308 */ /* 0x0009e80000002400 */
[----:B------:R-:W-:Y:S02]  /*1b270*/  ISETP.GE.AND P5, PT, R56, R134, PT ;  /* 0x000000863800720c */ /* 0x000fe40003fa6270 */
[----:B------:R-:W-:Y:S01]  /*1b280*/  HMMA.16816.F32 R36, R20, R148, R36 ;  /* 0x000000941424723c */ /* 0x000fe20000001824 */
[----:B------:R-:W-:Y:S01]  /*1b290*/  FMUL.FTZ R149, R59, UR4 ;  /* 0x000000043b957c20 */ /* 0x000fe20008410000 */
[----:B------:R1:W-:Y:S06]  /*1b2a0*/  MUFU.TANH R199, R66 ;  /* 0x0000004200c77308 */ /* 0x0003ec0000002400 */
[----:B---3--:R-:W-:Y:S01]  /*1b2b0*/  HMMA.16816.F32 R52, R164, R16, R52 ;  /* 0x00000010a434723c */ /* 0x008fe20000001834 */
[----:B------:R-:W-:Y:S01]  /*1b2c0*/  FMUL.FTZ R17, R182, UR4 ;  /* 0x00000004b6117c20 */ /* 0x000fe20008410000 */
[----:B------:R-:W-:Y:S01]  /*1b2d0*/  I2FP.F32.U32 R16, R6 ;  /* 0x0000000600107245 */ /* 0x000fe20000201000 */
[----:B------:R-:W-:Y:S01]  /*1b2e0*/  MUFU.TANH R141, R67 ;  /* 0x00000043008d7308 */ /* 0x000fe20000002400 */
[----:B------:R-:W-:-:S03]  /*1b2f0*/  I2FP.F32.U32 R6, R56 ;  /* 0x0000003800067245 */ /* 0x000fc60000201000 */
[C---:B----4-:R-:W-:Y:S01]  /*1b300*/  FFMA.FTZ R65, R0.reuse, R16, R159 ;  /* 0x0000001000417223 */ /* 0x050fe2000001009f */
[----:B------:R-:W-:Y:S01]  /*1b310*/  HMMA.16816.F32 R48, R164, R18, R48 ;  /* 0x00000012a430723c */ /* 0x000fe20000001830 */
[C---:B--2---:R-:W-:Y:S02]  /*1b320*/  FFMA.FTZ R57, R0.reuse, R6, R57 ;  /* 0x0000000600397223 */ /* 0x044fe40000010039 */
[----:B------:R-:W2:Y:S01]  /*1b330*/  MUFU.TANH R17, R17 ;  /* 0x0000001100117308 */ /* 0x000ea20000002400 */
[----:B------:R-:W-:Y:S01]  /*1b340*/  FSEL R65, R65, -INF , !P2 ;  /* 0xff80000041417808 */ /* 0x000fe20005000000 */
[----:B-1----:R-:W-:Y:S01]  /*1b350*/  FFMA.FTZ R66, R0, R16, R173 ;  /* 0x0000001000427223 */ /* 0x002fe200000100ad */
[-C--:B------:R-:W-:Y:S01]  /*1b360*/  ISETP.GE.AND P2, PT, R56, R135.reuse, PT ;  /* 0x000000873800720c */ /* 0x080fe20003f46270 */
[----:B------:R-:W-:Y:S01]  /*1b370*/  VIADD R16, R64, 0xffffff01 ;  /* 0xffffff0140107836 */ /* 0x000fe20000000000 */
[----:B------:R-:W-:Y:S01]  /*1b380*/  FSEL R137, R57, -INF , !P5 ;  /* 0xff80000039897808 */ /* 0x000fe20006800000 */
[----:B-----5:R-:W-:Y:S01]  /*1b390*/  HMMA.16816.F32 R44, R8, R12, R44 ;  /* 0x0000000c082c723c */ /* 0x020fe2000000182c */
[----:B------:R-:W-:Y:S01]  /*1b3a0*/  FSEL R66, R66, -INF , !P1 ;  /* 0xff80000042427808 */ /* 0x000fe20004800000 */
[----:B------:R1:W-:Y:S01]  /*1b3b0*/  MUFU.TANH R159, R58 ;  /* 0x0000003a009f7308 */ /* 0x0003e20000002400 */
[----:B------:R-:W-:Y:S01]  /*1b3c0*/  I2FP.F32.U32 R12, R16 ;  /* 0x00000010000c7245 */ /* 0x000fe20000201000 */
[----:B------:R-:W-:Y:S01]  /*1b3d0*/  FMUL.FTZ R143, R53, UR4 ;  /* 0x00000004358f7c20 */ /* 0x000fe20008410000 */
[----:B------:R-:W-:Y:S01]  /*1b3e0*/  ISETP.GE.AND P1, PT, R16, R134, PT ;  /* 0x000000861000720c */ /* 0x000fe20003f26270 */
[----:B------:R-:W-:Y:S01]  /*1b3f0*/  FMUL.FTZ R52, R52, UR4 ;  /* 0x0000000434347c20 */ /* 0x000fe20008410000 */
[-C--:B------:R-:W-:Y:S01]  /*1b400*/  ISETP.GE.AND P5, PT, R16, R135.reuse, PT ;  /* 0x000000871000720c */ /* 0x080fe20003fa6270 */
[CC--:B------:R-:W-:Y:S01]  /*1b410*/  FFMA.FTZ R157, R0.reuse, R12.reuse, R157 ;  /* 0x0000000c009d7223 */ /* 0x0c0fe2000001009d */
[C---:B------:R-:W-:Y:S01]  /*1b420*/  FFMA.FTZ R13, R0.reuse, R12, R161 ;  /* 0x0000000c000d7223 */ /* 0x040fe200000100a1 */
[----:B------:R-:W-:Y:S01]  /*1b430*/  FMUL.FTZ R161, R55, UR4 ;  /* 0x0000000437a17c20 */ /* 0x000fe20008410000 */
[----:B------:R-:W-:Y:S01]  /*1b440*/  HMMA.16816.F32 R32, R20, R150, R32 ;  /* 0x000000961420723c */ /* 0x000fe20000001820 */
[----:B--2---:R-:W-:Y:S01]  /*1b450*/  FFMA.FTZ R17, R0, R6, R17 ;  /* 0x0000000600117223 */ /* 0x004fe20000010011 */
[C---:B------:R-:W-:Y:S01]  /*1b460*/  VIADD R6, R64.reuse, 0xffffff08 ;  /* 0xffffff0840067836 */ /* 0x040fe20000000000 */
[----:B------:R-:W-:Y:S01]  /*1b470*/  FSEL R53, R157, -INF , !P1 ;  /* 0xff8000009d357808 */ /* 0x000fe20004800000 */
[----:B------:R2:W-:Y:S01]  /*1b480*/  MUFU.TANH R151, R52 ;  /* 0x0000003400977308 */ /* 0x0005e20000002400 */
[----:B------:R-:W-:Y:S01]  /*1b490*/  VIADD R12, R64, 0xffffff09 ;  /* 0xffffff09400c7836 */ /* 0x000fe20000000000 */
[----:B------:R-:W-:Y:S01]  /*1b4a0*/  FSEL R138, R17, -INF , !P2 ;  /* 0xff800000118a7808 */ /* 0x000fe20005000000 */
[----:B------:R-:W-:Y:S01]  /*1b4b0*/  FMUL.FTZ R157, R54, UR4 ;  /* 0x00000004369d7c20 */ /* 0x000fe20008410000 */
[C---:B------:R-:W-:Y:S01]  /*1b4c0*/  ISETP.GE.AND P2, PT, R6.reuse, R134, PT ;  /* 0x000000860600720c */ /* 0x040fe20003f46270 */
[----:B-1----:R-:W1:Y:S01]  /*1b4d0*/  LDSM.16.M88.4 R56, [R209+0xa000] ;  /* 0x00a00000d138783b */ /* 0x002e620000000200 */
        /* <DEDUP_REMOVED lines=10> */
[----:B------:R-:W-:Y:S01]  /*1b580*/  HMMA.16816.F32 R184, R20, R152, R184 ;  /* 0x0000009814b8723c */ /* 0x000fe200000018b8 */
[----:B--2---:R-:W-:Y:S01]  /*1b590*/  FSEL R52, R13, -INF , !P5 ;  /* 0xff8000000d347808 */ /* 0x004fe20006800000 */
[----:B------:R-:W-:Y:S01]  /*1b5a0*/  VIADD R13, R64, 0xffffff10 ;  /* 0xffffff10400d7836 */ /* 0x000fe20000000000 */
[----:B------:R-:W-:Y:S01]  /*1b5b0*/  FSEL R55, R55, -INF , !P2 ;  /* 0xff80000037377808 */ /* 0x000fe20005000000 */
[----:B------:R-:W2:Y:S01]  /*1b5c0*/  MUFU.TANH R7, R7 ;  /* 0x0000000700077308 */ /* 0x000ea20000002400 */
[----:B------:R-:W-:-:S02]  /*1b5d0*/  ISETP.GE.AND P5, PT, R12, R134, PT ;  /* 0x000000860c00720c */ /* 0x000fc40003fa6270 */
[----:B------:R-:W-:Y:S02]  /*1b5e0*/  ISETP.GE.AND P2, PT, R12, R135, PT ;  /* 0x000000870c00720c */ /* 0x000fe40003f46270 */
[----:B------:R-:W-:Y:S02]  /*1b5f0*/  I2FP.F32.U32 R12, R12 ;  /* 0x0000000c000c7245 */ /* 0x000fe40000201000 */
[----:B------:R-:W-:Y:S01]  /*1b600*/  I2FP.F32.U32 R6, R13 ;  /* 0x0000000d00067245 */ /* 0x000fe20000201000 */
[----:B------:R-:W5:Y:S01]  /*1b610*/  MUFU.TANH R147, R147 ;  /* 0x0000009300937308 */ /* 0x000f620000002400 */
[----:B------:R-:W-:Y:S01]  /*1b620*/  FSEL R54, R54, -INF , !P1 ;  /* 0xff80000036367808 */ /* 0x000fe20004800000 */
[-C--:B------:R-:W-:Y:S01]  /*1b630*/  FFMA.FTZ R67, R0, R12.reuse, R163 ;  /* 0x0000000c00437223 */ /* 0x080fe200000100a3 */
[----:B------:R-:W-:Y:S01]  /*1b640*/  FMUL.FTZ R163, R48, UR4 ;  /* 0x0000000430a37c20 */ /* 0x000fe20008410000 */
[C---:B------:R-:W-:Y:S01]  /*1b650*/  FFMA.FTZ R175, R0.reuse, R12, R175 ;  /* 0x0000000c00af7223 */ /* 0x040fe200000100af */
[----:B------:R-:W-:Y:S01]  /*1b660*/  FFMA.FTZ R177, R0, R6, R177 ;  /* 0x0000000600b17223 */ /* 0x000fe200000100b1 */
[----:B------:R-:W-:Y:S01]  /*1b670*/  ISETP.GE.AND P1, PT, R13, R134, PT ;  /* 0x000000860d00720c */ /* 0x000fe20003f26270 */
[----:B------:R-:W-:Y:S01]  /*1b680*/  VIADD R48, R64, 0xffffff11 ;  /* 0xffffff1140307836 */ /* 0x000fe20000000000 */
[----:B------:R-:W-:Y:S01]  /*1b690*/  FSEL R67, R67, -INF , !P5 ;  /* 0xff80000043437808 */ /* 0x000fe20006800000 */
[----:B------:R-:W-:Y:S01]  /*1b6a0*/  FFMA.FTZ R189, R0, R6, R189 ;  /* 0x0000000600bd7223 */ /* 0x000fe200000100bd */
[----:B------:R-:W-:Y:S01]  /*1b6b0*/  FSEL R227, R177, -INF , !P1 ;  /* 0xff800000b1e37808 */ /* 0x000fe20004800000 */
[----:B------:R-:W-:Y:S01]  /*1b6c0*/  VIADD R6, R64, 0xffffff18 ;  /* 0xffffff1840067836 */ /* 0x000fe20000000000 */
[CC--:B------:R-:W-:Y:S01]  /*1b6d0*/  ISETP.GE.AND P1, PT, R48.reuse, R135.reuse, PT ;  /* 0x000000873000720c */ /* 0x0c0fe20003f26270 */
[----:B------:R-:W5:Y:S01]  /*1b6e0*/  MUFU.TANH R149, R149 ;  /* 0x0000009500957308 */ /* 0x000f620000002400 */
[----:B------:R-:W-:Y:S01]  /*1b6f0*/  ISETP.GE.AND P5, PT, R13, R135, PT ;  /* 0x000000870d00720c */ /* 0x000fe20003fa6270 */
[----:B-1----:R-:W-:Y:S01]  /*1b700*/  HMMA.16816.F32 R44, R164, R56, R44 ;  /* 0x00000038a42c723c */ /* 0x002fe2000000182c */
[----:B------:R-:W-:Y:S01]  /*1b710*/  FSEL R56, R175, -INF , !P2 ;  /* 0xff800000af387808 */ /* 0x000fe20005000000 */
[----:B------:R-:W1:Y:S01]  /*1b720*/  LDSM.16.M88.4 R12, [R200+0xb000] ;  /* 0x00b00000c80c783b */ /* 0x000e620000000200 */
[----:B------:R-:W-:-:S02]  /*1b730*/  ISETP.GE.AND P2, PT, R48, R134, PT ;  /* 0x000000863000720c */ /* 0x000fc40003f46270 */
[----:B------:R-:W-:Y:S01]  /*1b740*/  I2FP.F32.U32 R48, R48 ;  /* 0x0000003000307245 */ /* 0x000fe20000201000 */
[----:B------:R-:W-:Y:S01]  /*1b750*/  MUFU.TANH R57, R49 ;  /* 0x0000003100397308 */ /* 0x000fe20000002400 */
[----:B------:R-:W-:Y:S01]  /*1b760*/  FSEL R212, R189, -INF , !P5 ;  /* 0xff800000bdd47808 */ /* 0x000fe20006800000 */
[----:B---3--:R-:W-:Y:S01]  /*1b770*/  HMMA.16816.F32 R36, R8, R16, R36 ;  /* 0x000000100824723c */ /* 0x008fe20000001824 */
[----:B------:R-:W-:Y:S01]  /*1b780*/  ISETP.GE.AND P5, PT, R6, R134, PT ;  /* 0x000000860600720c */ /* 0x000fe20003fa6270 */
[CC--:B------:R-:W-:Y:S01]  /*1b790*/  FFMA.FTZ R179, R0.reuse, R48.reuse, R179 ;  /* 0x0000003000b37223 */ /* 0x0c0fe200000100b3 */
[----:B------:R-:W-:Y:S01]  /*1b7a0*/  FFMA.FTZ R155, R0, R48, R155 ;  /* 0x00000030009b7223 */ /* 0x000fe2000001009b */
[----:B------:R-:W-:Y:S02]  /*1b7b0*/  VIADD R16, R64, 0xffffff19 ;  /* 0xffffff1940107836 */ /* 0x000fe40000000000 */
[----:B------:R3:W-:Y:S01]  /*1b7c0*/  MUFU.TANH R171, R50 ;  /* 0x0000003200ab7308 */ /* 0x0007e20000002400 */
[----:B------:R-:W-:Y:S01]  /*1b7d0*/  FSEL R225, R179, -INF , !P2 ;  /* 0xff800000b3e17808 */ /* 0x000fe20005000000 */
[----:B------:R-:W-:Y:S01]  /*1b7e0*/  HMMA.16816.F32 R40, R164, R58, R40 ;  /* 0x0000003aa428723c */ /* 0x000fe20000001828 */
[----:B------:R-:W-:-:S02]  /*1b7f0*/  ISETP.GE.AND P2, PT, R6, R135, PT ;  /* 0x000000870600720c */ /* 0x000fc40003f46270 */
[----:B------:R-:W-:Y:S01]  /*1b800*/  I2FP.F32.U32 R6, R6 ;  /* 0x0000000600067245 */ /* 0x000fe20000201000 */
[----:B------:R-:W-:Y:S01]  /*1b810*/  FMUL.FTZ R44, R44, UR4 ;  /* 0x000000042c2c7c20 */ /* 0x000fe20008410000 */
[----:B------:R-:W-:Y:S01]  /*1b820*/  FSEL R210, R155, -INF , !P1 ;  /* 0xff8000009bd27808 */ /* 0x000fe20004800000 */
[----:B------:R-:W-:Y:S01]  /*1b830*/  FMUL.FTZ R45, R45, UR4 ;  /* 0x000000042d2d7c20 */ /* 0x000fe20008410000 */
[----:B------:R-:W-:Y:S01]  /*1b840*/  ISETP.GE.AND P1, PT, R16, R134, PT ;  /* 0x000000861000720c */ /* 0x000fe20003f26270 */
[CC--:B------:R-:W-:Y:S01]  /*1b850*/  FFMA.FTZ R191, R0.reuse, R6.reuse, R191 ;  /* 0x0000000600bf7223 */ /* 0x0c0fe200000100bf */
[----:B------:R-:W-:Y:S01]  /*1b860*/  FFMA.FTZ R195, R0, R6, R195 ;  /* 0x0000000600c37223 */ /* 0x000fe200000100c3 */
[----:B------:R-:W-:Y:S02]  /*1b870*/  VIADD R6, R64, 0xffffff20 ;  /* 0xffffff2040067836 */ /* 0x000fe40000000000 */
[----:B------:R-:W-:Y:S01]  /*1b880*/  FMUL.FTZ R46, R46, UR4 ;  /* 0x000000042e2e7c20 */ /* 0x000fe20008410000 */
[----:B------:R-:W-:Y:S01]  /*1b890*/  FMUL.FTZ R47, R47, UR4 ;  /* 0x000000042f2f7c20 */ /* 0x000fe20008410000 */
[----:B------:R-:W-:Y:S01]  /*1b8a0*/  FSEL R233, R191, -INF , !P5 ;  /* 0xff800000bfe97808 */ /* 0x000fe20006800000 */
[----:B------:R-:W-:Y:S01]  /*1b8b0*/  MUFU.TANH R155, R44 ;  /* 0x0000002c009b7308 */ /* 0x000fe20000002400 */
[-C--:B------:R-:W-:Y:S01]  /*1b8c0*/  ISETP.GE.AND P5, PT, R16, R135.reuse, PT ;  /* 0x000000871000720c */ /* 0x080fe20003fa6270 */
[----:B---3--:R-:W3:Y:S01]  /*1b8d0*/  LDSM.16.M88.4 R48, [R209+0xa800] ;  /* 0x00a80000d130783b */ /* 0x008ee20000000200 */
[----:B------:R-:W-:Y:S01]  /*1b8e0*/  I2FP.F32.U32 R16, R16 ;  /* 0x0000001000107245 */ /* 0x000fe20000201000 */
[----:B------:R-:W-:Y:S01]  /*1b8f0*/  HMMA.16816.F32 R32, R8, R18, R32 ;  /* 0x000000120820723c */ /* 0x000fe20000001820 */
[----:B------:R-:W-:Y:S01]  /*1b900*/  I2FP.F32.U32 R168, R6 ;  /* 0x0000000600a87245 */ /* 0x000fe20000201000 */
[----:B------:R-:W-:Y:S01]  /*1b910*/  FMUL.FTZ R40, R40, UR4 ;  /* 0x0000000428287c20 */ /* 0x000fe20008410000 */
[----:B------:R-:W-:Y:S01]  /*1b920*/  FSEL R214, R195, -INF , !P2 ;  /* 0xff800000c3d67808 */ /* 0x000fe20005000000 */
[CC--:B------:R-:W-:Y:S01]  /*1b930*/  FFMA.FTZ R193, R0.reuse, R16.reuse, R193 ;  /* 0x0000001000c17223 */ /* 0x0c0fe200000100c1 */
[----:B----4-:R-:W-:Y:S01]  /*1b940*/  FFMA.FTZ R139, R0, R16, R139 ;  /* 0x00000010008b7223 */ /* 0x010fe2000001008b */
[----:B------:R-:W-:Y:S01]  /*1b950*/  VIADD R16, R64, 0xffffff21 ;  /* 0xffffff2140107836 */ /* 0x000fe20000000000 */
[----:B------:R-:W-:Y:S01]  /*1b960*/  ISETP.GE.AND P2, PT, R6, R134, PT ;  /* 0x000000860600720c */ /* 0x000fe20003f46270 */
[CC--:B--2---:R-:W-:Y:S01]  /*1b970*/  FFMA.FTZ R7, R0.reuse, R168.reuse, R7 ;  /* 0x000000a800077223 */ /* 0x0c4fe20000010007 */
[----:B------:R-:W-:Y:S01]  /*1b980*/  FSEL R231, R193, -INF , !P1 ;  /* 0xff800000c1e77808 */ /* 0x000fe20004800000 */
[----:B------:R-:W-:Y:S01]  /*1b990*/  FFMA.FTZ R168, R0, R168, R199 ;  /* 0x000000a800a87223 */ /* 0x000fe200000100c7 */
[-C--:B------:R-:W-:Y:S01]  /*1b9a0*/  ISETP.GE.AND P1, PT, R6, R135.reuse, PT ;  /* 0x000000870600720c */ /* 0x080fe20003f26270 */
[C---:B-1----:R-:W-:Y:S01]  /*1b9b0*/  HMMA.16816.F32 R28, R20.reuse, R12, R28 ;  /* 0x0000000c141c723c */ /* 0x042fe2000000181c */
[----:B------:R-:W-:Y:S01]  /*1b9c0*/  I2FP.F32.U32 R6, R16 ;  /* 0x0000001000067245 */ /* 0x000fe20000201000 */
[----:B------:R-:W-:Y:S01]  /*1b9d0*/  VIADD R12, R64, 0xffffff29 ;  /* 0xffffff29400c7836 */ /* 0x000fe20000000000 */
[----:B------:R-:W-:Y:S01]  /*1b9e0*/  FSEL R222, R139, -INF , !P5 ;  /* 0xff8000008bde7808 */ /* 0x000fe20006800000 */
[----:B------:R-:W-:Y:S01]  /*1b9f0*/  MUFU.TANH R59, R45 ;  /* 0x0000002d003b7308 */ /* 0x000fe20000002400 */
[----:B------:R-:W-:Y:S01]  /*1ba00*/  FSEL R169, R7, -INF , !P2 ;  /* 0xff80000007a97808 */ /* 0x000fe20005000000 */
[----:B------:R-:W-:Y:S01]  /*1ba10*/  FFMA.FTZ R197, R0, R6, R197 ;  /* 0x0000000600c57223 */ /* 0x000fe200000100c5 */
[----:B------:R-:W-:Y:S01]  /*1ba20*/  ISETP.GE.AND P5, PT, R16, R134, PT ;  /* 0x000000861000720c */ /* 0x000fe20003fa6270 */
[----:B------:R-:W-:Y:S01]  /*1ba30*/  FFMA.FTZ R141, R0, R6, R141 ;  /* 0x00000006008d7223 */ /* 0x000fe2000001008d */
[-C--:B------:R-:W-:Y:S01]  /*1ba40*/  ISETP.GE.AND P2, PT, R16, R135.reuse, PT ;  /* 0x000000871000720c */ /* 0x080fe20003f46270 */
[----:B------:R-:W-:Y:S01]  /*1ba50*/  VIADD R16, R64, 0xffffff28 ;  /* 0xffffff2840107836 */ /* 0x000fe20000000000 */
[----:B------:R-:W-:Y:S01]  /*1ba60*/  FSEL R168, R168, -INF , !P1 ;  /* 0xff800000a8a87808 */ /* 0x000fe20004800000 */
[----:B------:R-:W-:Y:S01]  /*1ba70*/  MUFU.TANH R177, R46 ;  /* 0x0000002e00b17308 */ /* 0x000fe20000002400 */
[----:B------:R-:W-:Y:S01]  /*1ba80*/  FSEL R199, R197, -INF , !P5 ;  /* 0xff800000c5c77808 */ /* 0x000fe20006800000 */
[----:B------:R-:W-:Y:S01]  /*1ba90*/  VIADD R6, R64, 0xffffff30 ;  /* 0xffffff3040067836 */ /* 0x000fe20000000000 */
[C---:B------:R-:W-:Y:S01]  /*1baa0*/  ISETP.GE.AND P1, PT, R16.reuse, R134, PT ;  /* 0x000000861000720c */ /* 0x040fe20003f26270 */
[----:B------:R-:W-:Y:S01]  /*1bab0*/  HMMA.16816.F32 R24, R20, R14, R24 ;  /* 0x0000000e1418723c */ /* 0x000fe20000001818 */
[-C--:B------:R-:W-:Y:S01]  /*1bac0*/  ISETP.GE.AND P5, PT, R16, R135.reuse, PT ;  /* 0x000000871000720c */ /* 0x080fe20003fa6270 */
[----:B------:R-:W-:Y:S01]  /*1bad0*/  VIADD R18, R64, 0xffffff40 ;  /* 0xffffff4040127836 */ /* 0x000fe20000000000 */
[----:B------:R-:W-:Y:S01]  /*1bae0*/  I2FP.F32.U32 R16, R16 ;  /* 0x0000001000107245 */ /* 0x000fe20000201000 */
[----:B------:R1:W-:Y:S01]  /*1baf0*/  MUFU.TANH R7, R47 ;  /* 0x0000002f00077308 */ /* 0x0003e20000002400 */
[----:B------:R-:W-:Y:S01]  /*1bb00*/  FSEL R200, R141, -INF , !P2 ;  /* 0xff8000008dc87808 */ /* 0x000fe20005000000 */
[----:B------:R-:W-:Y:S01]  /*1bb10*/  FMUL.FTZ R41, R41, UR4 ;  /* 0x0000000429297c20 */ /* 0x000fe20008410000 */
[----:B------:R-:W-:Y:S01]  /*1bb20*/  ISETP.GE.AND P2, PT, R12, R134, PT ;  /* 0x000000860c00720c */ /* 0x000fe20003f46270 */
[CC--:B------:R-:W-:Y:S01]  /*1bb30*/  FFMA.FTZ R203, R0.reuse, R16.reuse, R203 ;  /* 0x0000001000cb7223 */ /* 0x0c0fe200000100cb */
[----:B------:R-:W-:Y:S01]  /*1bb40*/  FFMA.FTZ R159, R0, R16, R159 ;  /* 0x00000010009f7223 */ /* 0x000fe2000001009f */
[----:B------:R-:W-:Y:S01]  /*1bb50*/  VIADD R16, R64, 0xffffff31 ;  /* 0xffffff3140107836 */ /* 0x000fe20000000000 */
[----:B---3--:R-:W-:Y:S01]  /*1bb60*/  HMMA.16816.F32 R36, R164, R48, R36 ;  /* 0x00000030a424723c */ /* 0x008fe20000001824 */
[----:B------:R-:W-:Y:S01]  /*1bb70*/  MUFU.TANH R143, R143 ;  /* 0x0000008f008f7308 */ /* 0x000fe20000002400 */
[----:B------:R-:W-:Y:S01]  /*1bb80*/  FSEL R211, R203, -INF , !P1 ;  /* 0xff800000cbd37808 */ /* 0x000fe20004800000 */
[----:B------:R-:W-:Y:S01]  /*1bb90*/  FMUL.FTZ R19, R43, UR4 ;  /* 0x000000042b137c20 */ /* 0x000fe20008410000 */
[----:B------:R-:W-:Y:S01]  /*1bba0*/  ISETP.GE.AND P1, PT, R12, R135, PT ;  /* 0x000000870c00720c */ /* 0x000fe20003f26270 */
[----:B------:R-:W-:Y:S01]  /*1bbb0*/  FMUL.FTZ R42, R42, UR4 ;  /* 0x000000042a2a7c20 */ /* 0x000fe20008410000 */
[----:B------:R-:W-:-:S02]  /*1bbc0*/  I2FP.F32.U32 R12, R12 ;  /* 0x0000000c000c7245 */ /* 0x000fc40000201000 */
[----:B------:R-:W-:Y:S01]  /*1bbd0*/  FSEL R180, R159, -INF , !P5 ;  /* 0xff8000009fb47808 */ /* 0x000fe20006800000 */
[----:B------:R-:W2:Y:S01]  /*1bbe0*/  MUFU.TANH R157, R157 ;  /* 0x0000009d009d7308 */ /* 0x000ea20000002400 */
[----:B------:R-:W-:Y:S01]  /*1bbf0*/  ISETP.GE.AND P5, PT, R6, R134, PT ;  /* 0x000000860600720c */ /* 0x000fe20003fa6270 */
[----:B-1----:R-:W1:Y:S01]  /*1bc00*/  LDSM.16.M88.4 R44, [R202+0xb000] ;  /* 0x00b00000ca2c783b */ /* 0x002e620000000200 */
[CC--:B-----5:R-:W-:Y:S01]  /*1bc10*/  FFMA.FTZ R147, R0.reuse, R12.reuse, R147 ;  /* 0x0000000c00937223 */ /* 0x0e0fe20000010093 */
[----:B------:R-:W-:Y:S01]  /*1bc20*/  FFMA.FTZ R149, R0, R12, R149 ;  /* 0x0000000c00957223 */ /* 0x000fe20000010095 */
[----:B------:R-:W-:Y:S01]  /*1bc30*/  HMMA.16816.F32 R32, R164, R50, R32 ;  /* 0x00000032a420723c */ /* 0x000fe20000001820 */
[----:B------:R-:W3:Y:S01]  /*1bc40*/  LDSM.16.M88.4 R12, [R209+0xb000] ;  /* 0x00b00000d10c783b */ /* 0x000ee20000000200 */
[----:B------:R-:W-:-:S04]  /*1bc50*/  DEPBAR.LE SB0, 0x0 ;  /* 0x000080000000791a */ /* 0x000fc80000000000 */
[----:B------:R-:W-:Y:S01]  /*1bc60*/  FSEL R203, R147, -INF , !P2 ;  /* 0xff80000093cb7808 */ /* 0x000fe20005000000 */
[----:B------:R-:W4:Y:S01]  /*1bc70*/  MUFU.TANH R161, R161 ;  /* 0x000000a100a17308 */ /* 0x000f220000002400 */
[----:B------:R-:W-:Y:S01]  /*1bc80*/  ISETP.GE.AND P2, PT, R6, R135, PT ;  /* 0x000000870600720c */ /* 0x000fe20003f46270 */
[----:B------:R-:W-:Y:S01]  /*1bc90*/  FMUL.FTZ R37, R37, UR4 ;  /* 0x0000000425257c20 */ /* 0x000fe20008410000 */
[----:B------:R-:W-:Y:S01]  /*1bca0*/  I2FP.F32.U32 R6, R6 ;  /* 0x0000000600067245 */ /* 0x000fe20000201000 */
[----:B------:R-:W-:Y:S01]  /*1bcb0*/  FMUL.FTZ R36, R36, UR4 ;  /* 0x0000000424247c20 */ /* 0x000fe20008410000 */
[----:B------:R-:W-:Y:S01]  /*1bcc0*/  FSEL R178, R149, -INF , !P1 ;  /* 0xff80000095b27808 */ /* 0x000fe20004800000 */
[----:B------:R-:W-:Y:S01]  /*1bcd0*/  FMUL.FTZ R38, R38, UR4 ;  /* 0x0000000426267c20 */ /* 0x000fe20008410000 */
[----:B------:R-:W-:Y:S01]  /*1bce0*/  ISETP.GE.AND P1, PT, R16, R134, PT ;  /* 0x000000861000720c */ /* 0x000fe20003f26270 */
[CC--:B------:R-:W-:Y:S01]  /*1bcf0*/  FFMA.FTZ R151, R0.reuse, R6.reuse, R151 ;  /* 0x0000000600977223 */ /* 0x0c0fe20000010097 */
[----:B------:R-:W5:Y:S01]  /*1bd00*/  MUFU.TANH R163, R163 ;  /* 0x000000a300a37308 */ /* 0x000f620000002400 */
[----:B--2---:R-:W-:Y:S01]  /*1bd10*/  FFMA.FTZ R157, R0, R6, R157 ;  /* 0x00000006009d7223 */ /* 0x004fe2000001009d */
[----:B------:R-:W-:-:S02]  /*1bd20*/  VIADD R6, R64, 0xffffff38 ;  /* 0xffffff3840067836 */ /* 0x000fc40000000000 */
[----:B------:R-:W-:Y:S01]  /*1bd30*/  FMUL.FTZ R39, R39, UR4 ;  /* 0x0000000427277c20 */ /* 0x000fe20008410000 */
[----:B------:R-:W-:Y:S01]  /*1bd40*/  FSEL R173, R151, -INF , !P5 ;  /* 0xff80000097ad7808 */ /* 0x000fe20006800000 */
[----:B------:R-:W-:Y:S01]  /*1bd50*/  FMUL.FTZ R32, R32, UR4 ;  /* 0x0000000420207c20 */ /* 0x000fe20008410000 */
[----:B------:R-:W-:Y:S01]  /*1bd60*/  ISETP.GE.AND P5, PT, R16, R135, PT ;  /* 0x000000871000720c */ /* 0x000fe20003fa6270 */
[----:B------:R-:W-:Y:S01]  /*1bd70*/  FMUL.FTZ R33, R33, UR4 ;  /* 0x0000000421217c20 */ /* 0x000fe20008410000 */
[----:B------:R-:W-:Y:S01]  /*1bd80*/  I2FP.F32.U32 R16, R16 ;  /* 0x0000001000107245 */ /* 0x000fe20000201000 */
[----:B------:R-:W2:Y:S01]  /*1bd90*/  MUFU.TANH R17, R140 ;  /* 0x0000008c00117308 */ /* 0x000ea20000002400 */
[----:B------:R-:W-:Y:S01]  /*1bda0*/  FSEL R194, R157, -INF , !P2 ;  /* 0xff8000009dc27808 */ /* 0x000fe20005000000 */
[----:B------:R-:W-:Y:S01]  /*1bdb0*/  FMUL.FTZ R35, R35, UR4 ;  /* 0x0000000423237c20 */ /* 0x000fe20008410000 */
[----:B------:R-:W-:Y:S01]  /*1bdc0*/  ISETP.GE.AND P2, PT, R6, R134, PT ;  /* 0x000000860600720c */ /* 0x000fe20003f46270 */
[CC--:B------:R-:W-:Y:S01]  /*1bdd0*/  FFMA.FTZ R143, R0.reuse, R16.reuse, R143 ;  /* 0x00000010008f7223 */ /* 0x0c0fe2000001008f */
[----:B----4-:R-:W-:Y:S01]  /*1bde0*/  FFMA.FTZ R161, R0, R16, R161 ;  /* 0x0000001000a17223 */ /* 0x010fe200000100a1 */
[----:B------:R-:W-:-:S02]  /*1bdf0*/  VIADD R16, R64, 0xffffff39 ;  /* 0xffffff3940107836 */ /* 0x000fc40000000000 */
[----:B------:R-:W4:Y:S01]  /*1be00*/  MUFU.TANH R139, R40 ;  /* 0x00000028008b7308 */ /* 0x000f220000002400 */
[----:B------:R-:W-:Y:S02]  /*1be10*/  FSEL R175, R143, -INF , !P1 ;  /* 0xff8000008faf7808 */ /* 0x000fe40004800000 */
[----:B------:R-:W-:Y:S01]  /*1be20*/  ISETP.GE.AND P1, PT, R6, R135, PT ;  /* 0x000000870600720c */ /* 0x000fe20003f26270 */
[C---:B-1----:R-:W-:Y:S01]  /*1be30*/  HMMA.16816.F32 R28, R8.reuse, R44, R28 ;  /* 0x0000002c081c723c */ /* 0x042fe2000000181c */
[----:B------:R-:W-:Y:S02]  /*1be40*/  I2FP.F32.U32 R6, R6 ;  /* 0x0000000600067245 */ /* 0x000fe40000201000 */
[----:B------:R-:W-:Y:S01]  /*1be50*/  FSEL R182, R161, -INF , !P5 ;  /* 0xff800000a1b67808 */ /* 0x000fe20006800000 */
[----:B------:R-:W-:Y:S01]  /*1be60*/  MUFU.TANH R41, R41 ;  /* 0x0000002900297308 */ /* 0x000fe20000002400 */
[----:B------:R-:W-:Y:S01]  /*1be70*/  ISETP.GE.AND P5, PT, R16, R134, PT ;  /* 0x000000861000720c */ /* 0x000fe20003fa6270 */
[CC--:B-----5:R-:W-:Y:S01]  /*1be80*/  FFMA.FTZ R163, R0.reuse, R6.reuse, R163 ;  /* 0x0000000600a37223 */ /* 0x0e0fe200000100a3 */
[----:B------:R-:W-:Y:S01]  /*1be90*/  FFMA.FTZ R171, R0, R6, R171 ;  /* 0x0000000600ab7223 */ /* 0x000fe200000100ab */
[----:B------:R-:W-:Y:S01]  /*1bea0*/  HMMA.16816.F32 R24, R8, R46, R24 ;  /* 0x0000002e0818723c */ /* 0x000fe20000001818 */
[----:B------:R-:W-:-:S02]  /*1beb0*/  I2FP.F32.U32 R6, R18 ;  /* 0x0000001200067245 */ /* 0x000fc40000201000 */
[----:B------:R-:W-:Y:S01]  /*1bec0*/  FSEL R197, R163, -INF , !P2 ;  /* 0xff800000a3c57808 */ /* 0x000fe20005000000 */
[----:B------:R-:W1:Y:S01]  /*1bed0*/  MUFU.TANH R49, R42 ;  /* 0x0000002a00317308 */ /* 0x000e620000002400 */
[----:B------:R-:W-:Y:S01]  /*1bee0*/  ISETP.GE.AND P2, PT, R16, R135, PT ;  /* 0x000000871000720c */ /* 0x000fe20003f46270 */
[C---:B------:R-:W-:Y:S01]  /*1bef0*/  FFMA.FTZ R155, R0.reuse, R6, R155 ;  /* 0x00000006009b7223 */ /* 0x040fe2000001009b */
[----:B------:R-:W-:Y:S01]  /*1bf00*/  I2FP.F32.U32 R16, R16 ;  /* 0x0000001000107245 */ /* 0x000fe20000201000 */
[----:B------:R-:W-:Y:S01]  /*1bf10*/  FFMA.FTZ R177, R0, R6, R177 ;  /* 0x0000000600b17223 */ /* 0x000fe200000100b1 */
[----:B------:R-:W-:Y:S01]  /*1bf20*/  VIADD R6, R64, 0xffffff48 ;  /* 0xffffff4840067836 */ /* 0x000fe20000000000 */
[----:B------:R-:W-:Y:S02]  /*1bf30*/  FSEL R196, R171, -INF , !P1 ;  /* 0xff800000abc47808 */ /* 0x000fe40004800000 */
[CC--:B------:R-:W-:Y:S01]  /*1bf40*/  FFMA.FTZ R57, R0.reuse, R16.reuse, R57 ;  /* 0x0000001000397223 */ /* 0x0c0fe20000010039 */
[----:B--2---:R-:W-:Y:S01]  /*1bf50*/  FFMA.FTZ R198, R0, R16, R17 ;  /* 0x0000001000c67223 */ /* 0x004fe20000010011 */
[----:B------:R-:W-:Y:S01]  /*1bf60*/  VIADD R16, R64, 0xffffff41 ;  /* 0xffffff4140107836 */ /* 0x000fe20000000000 */
[----:B---3--:R-:W-:Y:S01]  /*1bf70*/  HMMA.16816.F32 R28, R164, R12, R28 ;  /* 0x0000000ca41c723c */ /* 0x008fe2000000181c */
[----:B------:R-:W2:Y:S01]  /*1bf80*/  MUFU.TANH R19, R19 ;  /* 0x0000001300137308 */ /* 0x000ea20000002400 */
[----:B------:R-:W-:Y:S01]  /*1bf90*/  FSEL R195, R57, -INF , !P5 ;  /* 0xff80000039c37808 */ /* 0x000fe20006800000 */
[----:B------:R-:W-:Y:S01]  /*1bfa0*/  FMUL.FTZ R13, R34, UR4 ;  /* 0x00000004220d7c20 */ /* 0x000fe20008410000 */
[----:B------:R-:W-:-:S02]  /*1bfb0*/  I2FP.F32.U32 R12, R16 ;  /* 0x00000010000c7245 */ /* 0x000fc40000201000 */
[----:B------:R-:W-:Y:S02]  /*1bfc0*/  FSEL R198, R198, -INF , !P2 ;  /* 0xff800000c6c67808 */ /* 0x000fe40005000000 */
[-C--:B------:R-:W-:Y:S01]  /*1bfd0*/  ISETP.GE.AND P5, PT, R18, R135.reuse, PT ;  /* 0x000000871200720c */ /* 0x080fe20003fa6270 */
[----:B------:R-:W-:Y:S01]  /*1bfe0*/  FFMA.FTZ R59, R0, R12, R59 ;  /* 0x0000000c003b7223 */ /* 0x000fe2000001003b */
[-C--:B------:R-:W-:Y:S01]  /*1bff0*/  ISETP.GE.AND P2, PT, R16, R134.reuse, PT ;  /* 0x000000861000720c */ /* 0x080fe20003f46270 */
[----:B------:R-:W-:Y:S01]  /*1c000*/  HMMA.16816.F32 R24, R164, R14, R24 ;  /* 0x0000000ea418723c */ /* 0x000fe20000001818 */
[----:B------:R-:W-:Y:S01]  /*1c010*/  FSEL R192, R177, -INF , !P5 ;  /* 0xff800000b1c07808 */ /* 0x000fe20006800000 */
[----:B------:R-:W-:Y:S01]  /*1c020*/  VIADD R14, R64, 0xffffff49 ;  /* 0xffffff49400e7836 */ /* 0x000fe20000000000 */
[----:B------:R-:W-:Y:S01]  /*1c030*/  FSEL R193, R59, -INF , !P2 ;  /* 0xff8000003bc17808 */ /* 0x000fe20005000000 */
[----:B------:R-:W3:Y:S01]  /*1c040*/  MUFU.TANH R43, R36 ;  /* 0x00000024002b7308 */ /* 0x000ee20000002400 */
[----:B------:R-:W-:Y:S01]  /*1c050*/  ISETP.GE.AND P5, PT, R6, R134, PT ;  /* 0x000000860600720c */ /* 0x000fe20003fa6270 */
[----:B------:R-:W-:Y:S01]  /*1c060*/  FFMA.FTZ R7, R0, R12, R7 ;  /* 0x0000000c00077223 */ /* 0x000fe20000010007 */
[-C--:B------:R-:W-:Y:S01]  /*1c070*/  ISETP.GE.AND P2, PT, R6, R135.reuse, PT ;  /* 0x000000870600720c */ /* 0x080fe20003f46270 */
[----:B------:R-:W-:Y:S01]  /*1c080*/  FMUL.FTZ R28, R28, UR4 ;  /* 0x000000041c1c7c20 */ /* 0x000fe20008410000 */
[----:B------:R-:W-:Y:S01]  /*1c090*/  I2FP.F32.U32 R6, R6 ;  /* 0x0000000600067245 */ /* 0x000fe20000201000 */
[----:B------:R-:W-:Y:S01]  /*1c0a0*/  FMUL.FTZ R23, R29, UR4 ;  /* 0x000000041d177c20 */ /* 0x000fe20008410000 */
[----:B------:R-:W-:Y:S01]  /*1c0b0*/  ISETP.GE.AND P1, PT, R18, R134, PT ;  /* 0x000000861200720c */ /* 0x000fe20003f26270 */
[----:B------:R-:W-:Y:S01]  /*1c0c0*/  MUFU.TANH R37, R37 ;  /* 0x0000002500257308 */ /* 0x000fe20000002400 */
[----:B------:R-:W-:Y:S01]  /*1c0d0*/  I2FP.F32.U32 R12, R14 ;  /* 0x0000000e000c7245 */ /* 0x000fe20000201000 */
[CC--:B----4-:R-:W-:Y:S01]  /*1c0e0*/  FFMA.FTZ R139, R0.reuse, R6.reuse, R139 ;  /* 0x00000006008b7223 */ /* 0x0d0fe2000001008b */
[----:B------:R-:W-:Y:S01]  /*1c0f0*/  FSEL R189, R155, -INF , !P1 ;  /* 0xff8000009bbd7808 */ /* 0x000fe20004800000 */
[----:B-1----:R-:W-:Y:S01]  /*1c100*/  FFMA.FTZ R49, R0, R6, R49 ;  /* 0x0000000600317223 */ /* 0x002fe20000010031 */
[-C--:B------:R-:W-:Y:S01]  /*1c110*/  ISETP.GE.AND P1, PT, R16, R135.reuse, PT ;  /* 0x000000871000720c */ /* 0x080fe20003f26270 */
[CC--:B------:R-:W-:Y:S01]  /*1c120*/  FFMA.FTZ R41, R0.reuse, R12.reuse, R41 ;  /* 0x0000000c00297223 */ /* 0x0c0fe20000010029 */
[----:B------:R-:W-:Y:S01]  /*1c130*/  FSEL R191, R139, -INF , !P5 ;  /* 0xff8000008bbf7808 */ /* 0x000fe20006800000 */
[----:B------:R-:W1:Y:S01]  /*1c140*/  MUFU.TANH R51, R38 ;  /* 0x0000002600337308 */ /* 0x000e620000002400 */
[----:B------:R-:W-:Y:S01]  /*1c150*/  FSEL R190, R7, -INF , !P1 ;  /* 0xff80000007be7808 */ /* 0x000fe20004800000 */
[----:B--2---:R-:W-:Y:S01]  /*1c160*/  FFMA.FTZ R19, R0, R12, R19 ;  /* 0x0000000c00137223 */ /* 0x004fe20000010013 */
[-C--:B------:R-:W-:Y:S01]  /*1c170*/  ISETP.GE.AND P1, PT, R14, R134.reuse, PT ;  /* 0x000000860e00720c */ /* 0x080fe20003f26270 */
[----:B------:R-:W-:Y:S01]  /*1c180*/  VIADD R12, R64, 0xffffff51 ;  /* 0xffffff51400c7836 */ /* 0x000fe20000000000 */
[-C--:B------:R-:W-:Y:S01]  /*1c190*/  ISETP.GE.AND P5, PT, R14, R135.reuse, PT ;  /* 0x000000870e00720c */ /* 0x080fe20003fa6270 */
[C---:B------:R-:W-:Y:S01]  /*1c1a0*/  VIADD R14, R64.reuse, 0xffffff50 ;  /* 0xffffff50400e7836 */ /* 0x040fe20000000000 */
[----:B------:R-:W-:Y:S01]  /*1c1b0*/  HMMA.16816.F32 R4, R8, R4, R184 ;  /* 0x000000040804723c */ /* 0x000fe200000018b8 */
[----:B------:R-:W2:Y:S01]  /*1c1c0*/  MUFU.TANH R39, R39 ;  /* 0x0000002700277308 */ /* 0x000ea20000002400 */
[----:B------:R-:W-:Y:S01]  /*1c1d0*/  FSEL R188, R49, -INF , !P2 ;  /* 0xff80000031bc7808 */ /* 0x000fe20005000000 */
[----:B------:R-:W-:Y:S01]  /*1c1e0*/  VIADD R8, R64, 0xffffff58 ;  /* 0xffffff5840087836 */ /* 0x000fe20000000000 */
[----:B------:R-:W-:Y:S01]  /*1c1f0*/  FSEL R187, R41, -INF , !P1 ;  /* 0xff80000029bb7808 */ /* 0x000fe20004800000 */
[----:B------:R-:W-:Y:S01]  /*1c200*/  FMUL.FTZ R9, R30, UR4 ;  /* 0x000000041e097c20 */ /* 0x000fe20008410000 */
[C---:B------:R-:W-:Y:S01]  /*1c210*/  ISETP.GE.AND P2, PT, R14.reuse, R134, PT ;  /* 0x000000860e00720c */ /* 0x040fe20003f46270 */
[----:B------:R-:W-:Y:S01]  /*1c220*/  FMUL.FTZ R11, R31, UR4 ;  /* 0x000000041f0b7c20 */ /* 0x000fe20008410000 */
[----:B------:R-:W-:Y:S01]  /*1c230*/  ISETP.GE.AND P1, PT, R14, R135, PT ;  /* 0x000000870e00720c */ /* 0x000fe20003f26270 */
[----:B------:R-:W4:Y:S01]  /*1c240*/  MUFU.TANH R45, R32 ;  /* 0x00000020002d7308 */ /* 0x000f220000002400 */
[----:B------:R-:W-:Y:S01]  /*1c250*/  I2FP.F32.U32 R14, R14 ;  /* 0x0000000e000e7245 */ /* 0x000fe20000201000 */
[----:B------:R-:W-:Y:S01]  /*1c260*/  FMUL.FTZ R26, R26, UR4 ;  /* 0x000000041a1a7c20 */ /* 0x000fe20008410000 */
[----:B------:R-:W-:Y:S01]  /*1c270*/  I2FP.F32.U32 R10, R12 ;  /* 0x0000000c000a7245 */ /* 0x000fe20000201000 */
[----:B------:R-:W-:Y:S01]  /*1c280*/  FMUL.FTZ R25, R25, UR4 ;  /* 0x0000000419197c20 */ /* 0x000fe20008410000 */
[----:B------:R-:W-:Y:S01]  /*1c290*/  FSEL R186, R19, -INF , !P5 ;  /* 0xff80000013ba7808 */ /* 0x000fe20006800000 */
[CC--:B---3--:R-:W-:Y:S01]  /*1c2a0*/  FFMA.FTZ R43, R0.reuse, R14.reuse, R43 ;  /* 0x0000000e002b7223 */ /* 0x0c8fe2000001002b */
[C---:B-1----:R-:W-:Y:S01]  /*1c2b0*/  FFMA.FTZ R51, R0.reuse, R14, R51 ;  /* 0x0000000e00337223 */ /* 0x042fe20000010033 */
[----:B------:R-:W1:Y:S01]  /*1c2c0*/  MUFU.TANH R13, R13 ;  /* 0x0000000d000d7308 */ /* 0x000e620000002400 */
[----:B------:R-:W-:Y:S01]  /*1c2d0*/  FFMA.FTZ R37, R0, R10, R37 ;  /* 0x0000000a00257223 */ /* 0x000fe20000010025 */
[----:B------:R-:W-:Y:S01]  /*1c2e0*/  ISETP.GE.AND P5, PT, R12, R134, PT ;  /* 0x000000860c00720c */ /* 0x000fe20003fa6270 */
[----:B--2---:R-:W-:Y:S01]  /*1c2f0*/  FFMA.FTZ R39, R0, R10, R39 ;  /* 0x0000000a00277223 */ /* 0x004fe20000010027 */
[----:B------:R-:W-:Y:S01]  /*1c300*/  FSEL R179, R43, -INF , !P2 ;  /* 0xff8000002bb37808 */ /* 0x000fe20005000000 */
[----:B------:R-:W-:Y:S01]  /*1c310*/  HMMA.16816.F32 R4, R164, R144, R4 ;  /* 0x00000090a404723c */ /* 0x000fe20000001804 */
[----:B------:R-:W-:Y:S01]  /*1c320*/  FSEL R174, R51, -INF , !P1 ;  /* 0xff80000033ae7808 */ /* 0x000fe20004800000 */
[----:B------:R-:W-:Y:S01]  /*1c330*/  FMUL.FTZ R19, R24, UR4 ;  /* 0x0000000418137c20 */ /* 0x000fe20008410000 */
[----:B------:R-:W2:Y:S01]  /*1c340*/  MUFU.TANH R17, R33 ;  /* 0x0000002100117308 */ /* 0x000ea20000002400 */
[----:B------:R-:W-:-:S02]  /*1c350*/  FSEL R177, R37, -INF , !P5 ;  /* 0xff80000025b17808 */ /* 0x000fc40006800000 */
[-C--:B------:R-:W-:Y:S01]  /*1c360*/  ISETP.GE.AND P2, PT, R12, R135.reuse, PT ;  /* 0x000000870c00720c */ /* 0x080fe20003f46270 */
[----:B------:R-:W-:Y:S01]  /*1c370*/  VIADD R12, R64, 0xffffff59 ;  /* 0xffffff59400c7836 */ /* 0x000fe20000000000 */
[C---:B------:R-:W-:Y:S02]  /*1c380*/  ISETP.GE.AND P1, PT, R8.reuse, R134, PT ;  /* 0x000000860800720c */ /* 0x040fe40003f26270 */
[----:B------:R-:W-:Y:S01]  /*1c390*/  ISETP.GE.AND P5, PT, R8, R135, PT ;  /* 0x000000870800720c */ /* 0x000fe20003fa6270 */
[----:B------:R-:W3:Y:S01]  /*1c3a0*/  MUFU.TANH R21, R35 ;  /* 0x0000002300157308 */ /* 0x000ee20000002400 */
[----:B------:R-:W-:Y:S02]  /*1c3b0*/  I2FP.F32.U32 R8, R8 ;  /* 0x0000000800087245 */ /* 0x000fe40000201000 */
[----:B------:R-:W-:Y:S02]  /*1c3c0*/  I2FP.F32.U32 R10, R12 ;  /* 0x0000000c000a7245 */ /* 0x000fe40000201000 */
[----:B------:R-:W-:Y:S01]  /*1c3d0*/  FSEL R176, R39, -INF , !P2 ;  /* 0xff80000027b07808 */ /* 0x000fe20005000000 */
[CC--:B----4-:R-:W-:Y:S01]  /*1c3e0*/  FFMA.FTZ R45, R0.reuse, R8.reuse, R45 ;  /* 0x00000008002d7223 */ /* 0x0d0fe2000001002d */
[----:B-1----:R-:W-:Y:S01]  /*1c3f0*/  FFMA.FTZ R172, R0, R8, R13 ;  /* 0x0000000800ac7223 */ /* 0x002fe2000001000d */
[----:B------:R-:W1:Y:S01]  /*1c400*/  MUFU.TANH R15, R28 ;  /* 0x0000001c000f7308 */ /* 0x000e620000002400 */
[----:B------:R-:W-:-:S02]  /*1c410*/  VIADD R8, R64, 0xffffff60 ;  /* 0xffffff6040087836 */ /* 0x000fc40000000000 */
[----:B--2---:R-:W-:Y:S01]  /*1c420*/  FFMA.FTZ R171, R0, R10, R17 ;  /* 0x0000000a00ab7223 */ /* 0x004fe20000010011 */
[----:B------:R-:W-:Y:S01]  /*1c430*/  ISETP.GE.AND P2, PT, R12, R134, PT ;  /* 0x000000860c00720c */ /* 0x000fe20003f46270 */
[----:B------:R-:W-:Y:S01]  /*1c440*/  FMUL.FTZ R17, R27, UR4 ;  /* 0x000000041b117c20 */ /* 0x000fe20008410000 */
[----:B------:R-:W-:Y:S01]  /*1c450*/  FSEL R172, R172, -INF , !P5 ;  /* 0xff800000acac7808 */ /* 0x000fe20006800000 */
[----:B------:R-:W-:Y:S01]  /*1c460*/  FMUL.FTZ R7, R7, UR4 ;  /* 0x0000000407077c20 */ /* 0x000fe20008410000 */
[----:B------:R-:W-:Y:S01]  /*1c470*/  I2FP.F32.U32 R162, R8 ;  /* 0x0000000800a27245 */ /* 0x000fe20000201000 */
[----:B------:R-:W2:Y:S01]  /*1c480*/  MUFU.TANH R9, R9 ;  /* 0x0000000900097308 */ /* 0x000ea20000002400 */
[----:B------:R-:W-:Y:S01]  /*1c490*/  FSEL R171, R171, -INF , !P2 ;  /* 0xff800000abab7808 */ /* 0x000fe20005000000 */
[----:B---3--:R-:W-:Y:S01]  /*1c4a0*/  FFMA.FTZ R21, R0, R10, R21 ;  /* 0x0000000a00157223 */ /* 0x008fe20000010015 */
[----:B------:R-:W-:Y:S01]  /*1c4b0*/  FSEL R185, R45, -INF , !P1 ;  /* 0xff8000002db97808 */ /* 0x000fe20004800000 */
[----:B------:R-:W-:Y:S01]  /*1c4c0*/  FMUL.FTZ R5, R5, UR4 ;  /* 0x0000000405057c20 */ /* 0x000fe20008410000 */
[----:B------:R-:W-:-:S02]  /*1c4d0*/  ISETP.GE.AND P5, PT, R8, R134, PT ;  /* 0x000000860800720c */ /* 0x000fc40003fa6270 */
[-C--:B------:R-:W-:Y:S01]  /*1c4e0*/  ISETP.GE.AND P2, PT, R8, R135.reuse, PT ;  /* 0x000000870800720c */ /* 0x080fe20003f46270 */
[----:B------:R-:W3:Y:S01]  /*1c4f0*/  MUFU.TANH R11, R11 ;  /* 0x0000000b000b7308 */ /* 0x000ee20000002400 */
[-C--:B------:R-:W-:Y:S01]  /*1c500*/  ISETP.GE.AND P1, PT, R12, R135.reuse, PT ;  /* 0x000000870c00720c */ /* 0x080fe20003f26270 */
[----:B-1----:R-:W-:Y:S01]  /*1c510*/  FFMA.FTZ R15, R0, R162, R15 ;  /* 0x000000a2000f7223 */ /* 0x002fe2000001000f */
[----:B------:R-:W-:Y:S02]  /*1c520*/  VIADD R8, R64, 0xffffff61 ;  /* 0xffffff6140087836 */ /* 0x000fe40000000000 */
[----:B------:R-:W-:Y:S02]  /*1c530*/  FSEL R170, R21, -INF , !P1 ;  /* 0xff80000015aa7808 */ /* 0x000fe40004800000 */
[----:B------:R-:W-:Y:S01]  /*1c540*/  FSEL R163, R15, -INF , !P5 ;  /* 0xff8000000fa37808 */ /* 0x000fe20006800000 */
[----:B------:R-:W1:Y:S01]  /*1c550*/  MUFU.TANH R19, R19 ;  /* 0x0000001300137308 */ /* 0x000e620000002400 */
[----:B------:R-:W-:Y:S01]  /*1c560*/  ISETP.GE.AND P1, PT, R8, R134, PT ;  /* 0x000000860800720c */ /* 0x000fe20003f26270 */
[----:B--2---:R-:W-:Y:S01]  /*1c570*/  FFMA.FTZ R162, R0, R162, R9 ;  /* 0x000000a200a27223 */ /* 0x004fe20000010009 */
[----:B------:R-:W-:Y:S01]  /*1c580*/  I2FP.F32.U32 R10, R8 ;  /* 0x00000008000a7245 */ /* 0x000fe20000201000 */
[----:B------:R-:W-:Y:S01]  /*1c590*/  FMUL.FTZ R9, R4, UR4 ;  /* 0x0000000404097c20 */ /* 0x000fe20008410000 */
[----:B------:R-:W-:Y:S01]  /*1c5a0*/  ISETP.GE.AND P5, PT, R8, R135, PT ;  /* 0x000000870800720c */ /* 0x000fe20003fa6270 */
[----:B------:R-:W-:Y:S01]  /*1c5b0*/  VIADD R8, R64, 0xffffff68 ;  /* 0xffffff6840087836 */ /* 0x000fe20000000000 */
[----:B------:R-:W-:Y:S01]  /*1c5c0*/  FSEL R162, R162, -INF , !P2 ;  /* 0xff800000a2a27808 */ /* 0x000fe20005000000 */
[----:B------:R-:W2:Y:S01]  /*1c5d0*/  MUFU.TANH R23, R23 ;  /* 0x0000001700177308 */ /* 0x000ea20000002400 */
[----:B---3--:R-:W-:-:S02]  /*1c5e0*/  FFMA.FTZ R160, R0, R10, R11 ;  /* 0x0000000a00a07223 */ /* 0x008fc4000001000b */
[----:B------:R-:W-:Y:S01]  /*1c5f0*/  I2FP.F32.U32 R4, R8 ;  /* 0x0000000800047245 */ /* 0x000fe20000201000 */
[----:B------:R-:W-:Y:S01]  /*1c600*/  FMUL.FTZ R11, R6, UR4 ;  /* 0x00000004060b7c20 */ /* 0x000fe20008410000 */
[----:B------:R-:W-:Y:S01]  /*1c610*/  ISETP.GE.AND P2, PT, R8, R134, PT ;  /* 0x000000860800720c */ /* 0x000fe20003f46270 */
[----:B------:R-:W-:Y:S01]  /*1c620*/  VIADD R6, R64, 0xffffff69 ;  /* 0xffffff6940067836 */ /* 0x000fe20000000000 */
[----:B------:R-:W-:Y:S01]  /*1c630*/  FSEL R160, R160, -INF , !P5 ;  /* 0xff800000a0a07808 */ /* 0x000fe20006800000 */
[----:B------:R-:W3:Y:S01]  /*1c640*/  MUFU.TANH R13, R26 ;  /* 0x0000001a000d7308 */ /* 0x000ee20000002400 */
[----:B-1----:R-:W-:Y:S02]  /*1c650*/  FFMA.FTZ R19, R0, R4, R19 ;  /* 0x0000000400137223 */ /* 0x002fe40000010013 */
[----:B------:R-:W-:-:S03]  /*1c660*/  ISETP.GE.AND P5, PT, R6, R134, PT ;  /* 0x000000860600720c */ /* 0x000fc60003fa6270 */
        /* <DEDUP_REMOVED lines=18> */
[----:B------:R-:W-:Y:S01]  /*1c790*/  ISETP.GE.AND P5, PT, R4, R135, PT ;  /* 0x000000870400720c */ /* 0x000fe20003fa6270 */
[----:B--2---:R-:W-:Y:S01]  /*1c7a0*/  FFMA.FTZ R17, R0, R6, R17 ;  /* 0x0000000600117223 */ /* 0x004fe20000010011 */
[C---:B------:R-:W-:Y:S02]  /*1c7b0*/  VIADD R4, R64.reuse, 0xffffff71 ;  /* 0xffffff7140047836 */ /* 0x040fe40000000000 */
[----:B------:R-:W-:Y:S02]  /*1c7c0*/  VIADD R64, R64, 0xffffff79 ;  /* 0xffffff7940407836 */ /* 0x000fe40000000000 */
[----:B------:R-:W-:Y:S01]  /*1c7d0*/  FSEL R156, R17, -INF , !P2 ;  /* 0xff800000119c7808 */ /* 0x000fe20005000000 */
[----:B------:R-:W2:Y:S01]  /*1c7e0*/  MUFU.TANH R7, R7 ;  /* 0x0000000700077308 */ /* 0x000ea20000002400 */
[----:B------:R-:W-:Y:S01]  /*1c7f0*/  BAR.SYNC.DEFER_BLOCKING 0x0 ;  /* 0x0000000000007b1d */ /* 0x000fe20000010000 */
[----:B---3--:R-:W-:Y:S01]  /*1c800*/  FFMA.FTZ R9, R0, R8, R9 ;  /* 0x0000000800097223 */ /* 0x008fe20000010009 */
[----:B------:R-:W-:-:S04]  /*1c810*/  ISETP.GE.AND P2, PT, R4, R134, PT ;  /* 0x000000860400720c */ /* 0x000fc80003f46270 */
        /* <DEDUP_REMOVED lines=8> */
[----:B--2---:R-:W-:-:S05]  /*1c8a0*/  FFMA.FTZ R7, R0, R4, R7 ;  /* 0x0000000400077223 */ /* 0x004fca0000010007 */
[----:B------:R-:W-:Y:S01]  /*1c8b0*/  FSEL R134, R7, -INF , !P1 ;  /* 0xff80000007867808 */ /* 0x000fe20004800000 */
[----:B------:R-:W2:Y:S01]  /*1c8c0*/  MUFU.TANH R183, R183 ;  /* 0x000000b700b77308 */ /* 0x000ea20000002400 */
[----:B------:R-:W-:Y:S01]  /*1c8d0*/  ISETP.GE.AND P1, PT, R61, 0x3, PT ;  /* 0x000000033d00780c */ /* 0x000fe20003f26270 */
[----:B---3--:R-:W-:Y:S01]  /*1c8e0*/  FFMA.FTZ R5, R0, R4, R5 ;  /* 0x0000000400057223 */ /* 0x008fe20000010005 */
[----:B------:R-:W-:-:S04]  /*1c8f0*/  I2FP.F32.U32 R4, R64 ;  /* 0x0000004000047245 */ /* 0x000fc80000201000 */
[----:B------:R-:W-:Y:S02]  /*1c900*/  FSEL R141, R5, -INF , !P2 ;  /* 0xff800000058d7808 */ /* 0x000fe40005000000 */
[----:B------:R-:W-:Y:S01]  /*1c910*/  ISETP.GE.AND P2, PT, R64, R135, PT ;  /* 0x000000874000720c */ /* 0x000fe20003f46270 */
[----:B-1----:R-:W-:-:S05]  /*1c920*/  FFMA.FTZ R13, R0, R4, R13 ;  /* 0x00000004000d7223 */ /* 0x002fca000001000d */
[----:B------:R-:W-:Y:S01]  /*1c930*/  FSEL R142, R13, -INF , !P5 ;  /* 0xff8000000d8e7808 */ /* 0x000fe20006800000 */
[----:B--2---:R-:W-:-:S05]  /*1c940*/  FFMA.FTZ R135, R0, R4, R183 ;  /* 0x0000000400877223 */ /* 0x004fca00000100b7 */
        /* <DEDUP_REMOVED lines=64> */
.L_x_2916:
[----:B------:R-:W-:Y:S01]  /*1cd50*/  UMOV UR4, URZ ;  /* 0x000000ff00047c82 */ /* 0x000fe20008000000 */
[----:B------:R-:W-:Y:S01]  /*1cd60*/  IMAD.SHL.U32 R4, R2, 0x80, RZ ;  /* 0x0000008002047824 */ /* 0x000fe200078e00ff */
[----:B------:R-:W-:-:S05]  /*1cd70*/  IADD3 R5, P1, PT, RZ, -UR4, RZ ;  /* 0x80000004ff057c10 */ /* 0x000fca000ff3e0ff */
[----:B------:R-:W-:-:S05]  /*1cd80*/  IMAD.X R4, RZ, RZ, ~R4, P1 ;  /* 0x000000ffff047224 */ /* 0x000fca00008e0e04 */
[----:B------:R-:W-:-:S04]  /*1cd90*/  SHF.R.S64 R5, R5, 0x1f, R4 ;  /* 0x0000001f05057819 */ /* 0x000fc80000001004 */
[----:B------:R-:W-:-:S04]  /*1cda0*/  IADD3 R216, P1, PT, R5, R216, RZ ;  /* 0x000000d805d87210 */ /* 0x000fc80007f3e0ff */
[----:B------:R-:W-:-:S09]  /*1cdb0*/  LEA.HI.X.SX32 R217, R4, R217, 0x1, P1 ;  /* 0x000000d904d97211 */ /* 0x000fd200008f0eff */
.L_x_2917:
        /* <DEDUP_REMOVED lines=16> */
[----:B------:R-:W-:Y:S01]  /*1cec0*/  IMAD.X R3, R9, 0x1, R5, P1 ;  /* 0x0000000109037824 */ /* 0x000fe200008e0605 */
[----:B------:R1:W-:Y:S01]  /*1ced0*/  @P3 STS.128 [R223+0x8000], RZ ;  /* 0x008000ffdf003388 */ /* 0x0003e20000000c00 */
        /* <DEDUP_REMOVED lines=8> */
[-C--:B------:R-:W-:Y:S01]  /*1cf60*/  IADD3 R14, P2, PT, R12, R4.reuse, RZ ;  /* 0x000000040c0e7210 */ /* 0x080fe20007f5e0ff */
[----:B------:R-:W-:Y:S01]  /*1cf70*/  @!PT LDS RZ, [RZ] ;  /* 0x00000000fffff984 */ /* 0x000fe20000000800 */
[----:B------:R-:W-:Y:S01]  /*1cf80*/  @!PT LDS RZ, [RZ] ;  /* 0x00000000fffff984 */ /* 0x000fe20000000800 */
[----:B------:R-:W-:Y:S01]  /*1cf90*/  @!PT LDS RZ, [RZ] ;  /* 0x00000000fffff984 */ /* 0x000fe20000000800 */
[----:B------:R2:W-:Y:S01]  /*1cfa0*/  @!P3 LDGSTS.E.BYPASS.LTC128B.128 [R223+0x8800], desc[UR6][R6.64+0x80] ;  /* 0x0880008006dfbfae */ /* 0x0005e2000b981a06 */
[--C-:B------:R-:W-:Y:S02]  /*1cfb0*/  IMAD.X R13, R11, 0x1, R5.reuse, P1 ;  /* 0x000000010b0d7824 */ /* 0x100fe400008e0605 */
[----:B------:R-:W-:Y:S01]  /*1cfc0*/  IADD3 R4, P1, PT, R14, R4, RZ ;  /* 0x000000040e047210 */ /* 0x000fe20007f3e0ff */
[----:B------:R1:W-:Y:S01]  /*1cfd0*/  @P3 STS.128 [R223+0x8800], RZ ;  /* 0x008800ffdf003388 */ /* 0x0003e20000000c00 */
[----:B------:R-:W-:-:S03]  /*1cfe0*/  IMAD.X R15, R13, 0x1, R5, P2 ;  /* 0x000000010d0f7824 */ /* 0x000fc600010e0605 */
[----:B------:R-:W-:Y:S01]  /*1cff0*/  @!PT LDS RZ, [RZ] ;  /* 0x00000000fffff984 */ /* 0x000fe20000000800 */
[----:B------:R-:W-:Y:S01]  /*1d000*/  @!PT LDS RZ, [RZ] ;  /* 0x00000000fffff984 */ /* 0x000fe20000000800 */
[----:B------:R-:W-:Y:S01]  /*1d010*/  @!PT LDS RZ, [RZ] ;  /* 0x00000000fffff984 */ /* 0x000fe20000000800 */
[----:B------:R-:W-:Y:S01]  /*1d020*/  @!P4 LDGSTS.E.BYPASS.LTC128B.128 [R223+0x5000], desc[UR6][R8.64] ;  /* 0x0500000008dfcfae */ /* 0x000fe2000b981a06 */
[----:B------:R-:W-:-:S03]  /*1d030*/  IMAD.X R5, R15, 0x1, R5, P1 ;  /* 0x000000010f057824 */ /* 0x000fc600008e0605 */
[----:B------:R1:W-:Y:S01]  /*1d040*/  @P4 STS.128 [R223+0x5000], RZ ;  /* 0x005000ffdf004388 */ /* 0x0003e20000000c00 */
[----:B--2---:R-:W-:Y:S01]  /*1d050*/  @!P3 IMAD.MOV.U32 R6, RZ, RZ, R8 ;  /* 0x000000ffff06b224 */ /* 0x004fe200078e0008 */
[----:B------:R-:W-:-:S05]  /*1d060*/  @!P3 MOV R7, R9 ;  /* 0x000000090007b202 */ /* 0x000fca0000000f00 */
        /* <DEDUP_REMOVED lines=60> */
.L_x_2915:
        /* <DEDUP_REMOVED lines=35> */
[----:B------:R-:W-:Y:S02]  /*1d660*/  VIMNMX R61, PT, PT, R61, 0x2, !PT ;  /* 0x000000023d3d7848 */ /* 0x000fe40007fe0100 */
[----:B------:R-:W-:Y:S01]  /*1d670*/  LEA R150, R150, UR5, 0x1 ;  /* 0x0000000596967c11 */ /* 0x000fe2000f8e08ff */
[----:B------:R-:W3:Y:S01]  /*1d680*/  SHFL.BFLY PT, R5, R4, 0x2, 0x1f ;  /* 0x0c401f0004057f89 */ /* 0x000ee200000e0000 */
[----:B------:R-:W-:-:S02]  /*1d690*/  IADD3 R224, PT, PT, R61, -0x3, RZ ;  /* 0xfffffffd3de07810 */ /* 0x000fc40007ffe0ff */
[C---:B------:R-:W-:Y:S01]  /*1d6a0*/  IADD3 R16, PT, PT, R150.reuse, 0xc000, RZ ;  /* 0x0000c00096107810 */ /* 0x040fe20007ffe0ff */
[----:B------:R-:W-:Y:S01]  /*1d6b0*/  LDSM.16.MT88.4 R12, [R150+0xc000] ;  /* 0x00c00000960c783b */ /* 0x000fe20000004200 */
[----:B------:R-:W-:Y:S02]  /*1d6c0*/  IADD3 R154, PT, PT, R150, 0xc040, RZ ;  /* 0x0000c040969a7810 */ /* 0x000fe40007ffe0ff */
[----:B------:R-:W-:Y:S01]  /*1d6d0*/  @P0 IADD3 R154, PT, PT, R16, -0x40, RZ ;  /* 0xffffffc0109a0810 */ /* 0x000fe20007ffe0ff */
[----:B------:R-:W-:Y:S03]  /*1d6e0*/  LDSM.16.MT88.4 R44, [R150+0x10000] ;  /* 0x01000000962c783b */ /* 0x000fe60000004200 */
[----:B------:R-:W-:Y:S01]  /*1d6f0*/  IADD3 R155, PT, PT, R201, R154, RZ ;  /* 0x0000009ac99b7210 */ /* 0x000fe20007ffe0ff */
[----:B------:R-:W-:Y:S04]  /*1d700*/  LDSM.16.MT88.4 R28, [R154] ;  /* 0x000000009a1c783b */ /* 0x000fe80000004200 */
[----:B------:R-:W-:Y:S01]  /*1d710*/  LDSM.16.MT88.4 R36, [R155] ;  /* 0x000000009b24783b */ /* 0x000fe20000004200 */
[----:B--2---:R-:W-:-:S02]  /*1d720*/  FMNMX.FTZ R2, R3, R2, !PT ;  /* 0x0000000203027209 */ /* 0x004fc40007810000 */
        /* <DEDUP_REMOVED lines=16> */
[----:B------:R-:W-:Y:S01]  /*1d830*/  FMUL.FTZ R153, R4, UR4 ;  /* 0x0000000404997c20 */ /* 0x000fe20008410000 */
[--C-:B------:R-:W-:Y:S01]  /*1d840*/  FFMA.FTZ R147, R65, UR4, -R146.reuse ;  /* 0x0000000441937c23 */ /* 0x100fe20008010892 */
        /* <DEDUP_REMOVED lines=9> */
[----:B------:R-:W2:Y:S01]  /*1d8e0*/  LDSM.16.MT88.4 R64, [R154+0x4000] ;  /* 0x004000009a40783b */ /* 0x000ea20000004200 */
[--C-:B------:R-:W-:Y:S01]  /*1d8f0*/  FFMA.FTZ R164, R199, UR4, -R146.reuse ;  /* 0x00000004c7a47c23 */ /* 0x100fe20008010892 */
[--C-:B------:R-:W-:Y:S01]  /*1d900*/  FFMA.FTZ R166, R211, UR4, -R146.reuse ;  /* 0x00000004d3a67c23 */ /* 0x100fe20008010892 */
[----:B------:R-:W3:Y:S01]  /*1d910*/  MUFU.EX2 R151, R151 ;  /* 0x0000009700977308 */ /* 0x000ee20000000800 */
[----:B------:R-:W4:Y:S01]  /*1d920*/  LDSM.16.MT88.4 R20, [R132+0xc000] ;  /* 0x00c000008414783b */ /* 0x000f220000004200 */
[--C-:B------:R-:W-:Y:S01]  /*1d930*/  FFMA.FTZ R165, R203, UR4, -R146.reuse ;  /* 0x00000004cba57c23 */ /* 0x100fe20008010892 */
[--C-:B------:R-:W-:Y:S01]  /*1d940*/  FFMA.FTZ R167, R178, UR4, -R3.reuse ;  /* 0x00000004b2a77c23 */ /* 0x100fe20008010803 */
[----:B------:R-:W-:Y:S01]  /*1d950*/  MUFU.EX2 R147, R147 ;  /* 0x0000009300937308 */ /* 0x000fe20000000800 */
[--C-:B------:R-:W-:Y:S01]  /*1d960*/  FFMA.FTZ R178, R197, UR4, -R146.reuse ;  /* 0x00000004c5b27c23 */ /* 0x100fe20008010892 */
[--C-:B------:R-:W-:Y:S01]  /*1d970*/  FFMA.FTZ R183, R194, UR4, -R3.reuse ;  /* 0x00000004c2b77c23 */ /* 0x100fe20008010803 */
[--C-:B------:R-:W-:Y:S01]  /*1d980*/  FFMA.FTZ R182, R182, UR4, -R3.reuse ;  /* 0x00000004b6b67c23 */ /* 0x100fe20008010803 */
[----:B------:R-:W5:Y:S01]  /*1d990*/  MUFU.EX2 R145, R145 ;  /* 0x0000009100917308 */ /* 0x000f620000000800 */
[--C-:B------:R-:W-:Y:S01]  /*1d9a0*/  FFMA.FTZ R181, R196, UR4, -R3.reuse ;  /* 0x00000004c4b57c23 */ /* 0x100fe20008010803 */
[-C--:B-1----:R-:W-:Y:S01]  /*1d9b0*/  FMUL.FTZ R48, R88, R153.reuse ;  /* 0x0000009958307220 */ /* 0x082fe20000410000 */
[-C--:B------:R-:W-:Y:S01]  /*1d9c0*/  FMUL.FTZ R49, R89, R153.reuse ;  /* 0x0000009959317220 */ /* 0x080fe20000410000 */
[----:B------:R-:W-:Y:S01]  /*1d9d0*/  MUFU.EX2 R144, R144 ;  /* 0x0000009000907308 */ /* 0x000fe20000000800 */
[----:B------:R-:W-:Y:S01]  /*1d9e0*/  FMUL.FTZ R32, R104, R153 ;  /* 0x0000009968207220 */ /* 0x000fe20000410000 */
[-C--:B---3--:R-:W-:Y:S01]  /*1d9f0*/  FMUL.FTZ R50, R90, R151.reuse ;  /* 0x000000975a327220 */ /* 0x088fe20000410000 */
[----:B------:R-:W-:Y:S01]  /*1da00*/  FMUL.FTZ R51, R91, R151 ;  /* 0x000000975b337220 */ /* 0x000fe20000410000 */
[----:B------:R-:W1:Y:S01]  /*1da10*/  MUFU.EX2 R143, R143 ;  /* 0x0000008f008f7308 */ /* 0x000e620000000800 */
[----:B------:R-:W-:Y:S01]  /*1da20*/  FMUL.FTZ R33, R105, R153 ;  /* 0x0000009969217220 */ /* 0x000fe20000410000 */
[-C--:B------:R-:W-:Y:S01]  /*1da30*/  FMUL.FTZ R34, R106, R151.reuse ;  /* 0x000000976a227220 */ /* 0x080fe20000410000 */
[----:B------:R-:W-:Y:S01]  /*1da40*/  FMUL.FTZ R35, R107, R151 ;  /* 0x000000976b237220 */ /* 0x000fe20000410000 */
[----:B------:R-:W-:Y:S01]  /*1da50*/  MUFU.EX2 R62, R62 ;  /* 0x0000003e003e7308 */ /* 0x000fe20000000800 */
[----:B------:R-:W-:Y:S01]  /*1da60*/  LDSM.16.MT88.4 R88, [R155+0x4000] ;  /* 0x004000009b58783b */ /* 0x000fe20000004200 */
[----:B-----5:R-:W-:Y:S01]  /*1da70*/  F2FP.F16.F32.PACK_AB R4, R145, R147 ;  /* 0x000000939104723e */ /* 0x020fe200000000ff */
[-C--:B------:R-:W-:Y:S01]  /*1da80*/  FMUL.FTZ R100, R100, R153.reuse ;  /* 0x0000009964647220 */ /* 0x080fe20000410000 */
[----:B------:R-:W3:Y:S01]  /*1da90*/  MUFU.EX2 R2, R2 ;  /* 0x0000000200027308 */ /* 0x000ee20000000800 */
[----:B------:R-:W-:Y:S01]  /*1daa0*/  FMUL.FTZ R101, R101, R153 ;  /* 0x0000009965657220 */ /* 0x000fe20000410000 */
[-C--:B------:R-:W-:Y:S01]  /*1dab0*/  FMUL.FTZ R102, R102, R151.reuse ;  /* 0x0000009766667220 */ /* 0x080fe20000410000 */
[----:B------:R-:W-:Y:S01]  /*1dac0*/  FMUL.FTZ R103, R103, R151 ;  /* 0x0000009767677220 */ /* 0x000fe20000410000 */
[----:B------:R5:W-:Y:S01]  /*1dad0*/  MUFU.EX2 R133, R54 ;  /* 0x0000003600857308 */ /* 0x000be20000000800 */
[-C--:B------:R-:W-:Y:S01]  /*1dae0*/  FMUL.FTZ R24, R112, R153.reuse ;  /* 0x0000009970187220 */ /* 0x080fe20000410000 */
[----:B-1----:R-:W-:Y:S01]  /*1daf0*/  F2FP.F16.F32.PACK_AB R6, R143, R144 ;  /* 0x000000908f06723e */ /* 0x002fe200000000ff */
[----:B------:R-:W-:Y:S01]  /*1db00*/  FMUL.FTZ R25, R113, R153 ;  /* 0x0000009971197220 */ /* 0x000fe20000410000 */
[----:B------:R-:W1:Y:S01]  /*1db10*/  MUFU.EX2 R152, R152 ;  /* 0x0000009800987308 */ /* 0x000e620000000800 */
[-C--:B------:R-:W-:Y:S01]  /*1db20*/  FMUL.FTZ R26, R114, R151.reuse ;  /* 0x00000097721a7220 */ /* 0x080fe20000410000 */
[----:B------:R-:W-:Y:S01]  /*1db30*/  FMUL.FTZ R27, R115, R151 ;  /* 0x00000097731b7220 */ /* 0x000fe20000410000 */
[-C--:B------:R-:W-:Y:S01]  /*1db40*/  FMUL.FTZ R108, R108, R153.reuse ;  /* 0x000000996c6c7220 */ /* 0x080fe20000410000 */
[----:B------:R-:W-:Y:S01]  /*1db50*/  FMUL.FTZ R109, R109, R153 ;  /* 0x000000996d6d7220 */ /* 0x000fe20000410000 */
[-C--:B------:R-:W-:Y:S01]  /*1db60*/  FMUL.FTZ R110, R110, R151.reuse ;  /* 0x000000976e6e7220 */ /* 0x080fe20000410000 */
[----:B---3--:R-:W-:Y:S01]  /*1db70*/  F2FP.F16.F32.PACK_AB R5, R2, R62 ;  /* 0x0000003e0205723e */ /* 0x008fe200000000ff */
[----:B------:R-:W-:Y:S01]  /*1db80*/  FMUL.FTZ R111, R111, R151 ;  /* 0x000000976f6f7220 */ /* 0x000fe20000410000 */
[-C--:B------:R-:W-:Y:S01]  /*1db90*/  FMUL.FTZ R8, R128, R153.reuse ;  /* 0x0000009980087220 */ /* 0x080fe20000410000 */
[----:B------:R-:W-:Y:S01]  /*1dba0*/  FMUL.FTZ R9, R129, R153 ;  /* 0x0000009981097220 */ /* 0x000fe20000410000 */
[----:B-----5:R-:W3:Y:S01]  /*1dbb0*/  LDSM.16.MT88.4 R52, [R132+0x10000] ;  /* 0x010000008434783b */ /* 0x020ee20000004200 */
[-C--:B------:R-:W-:Y:S01]  /*1dbc0*/  FMUL.FTZ R10, R130, R151.reuse ;  /* 0x00000097820a7220 */ /* 0x080fe20000410000 */
[----:B------:R-:W-:Y:S01]  /*1dbd0*/  FMUL.FTZ R11, R131, R151 ;  /* 0x00000097830b7220 */ /* 0x000fe20000410000 */
[----:B------:R-:W-:Y:S01]  /*1dbe0*/  FMUL.FTZ R124, R124, R153 ;  /* 0x000000997c7c7220 */ /* 0x000fe20000410000 */
[----:B-1----:R-:W-:Y:S01]  /*1dbf0*/  F2FP.F16.F32.PACK_AB R7, R152, R133 ;  /* 0x000000859807723e */ /* 0x002fe200000000ff */
        /* <DEDUP_REMOVED lines=8> */
[-C--:B------:R-:W-:Y:S01]  /*1dc80*/  FMUL.FTZ R104, R68, R153.reuse ;  /* 0x0000009944687220 */ /* 0x080fe20000410000 */
[----:B------:R-:W-:Y:S01]  /*1dc90*/  FMUL.FTZ R105, R69, R153 ;  /* 0x0000009945697220 */ /* 0x000fe20000410000 */
[-C--:B------:R-:W-:Y:S01]  /*1dca0*/  FMUL.FTZ R106, R70, R151.reuse ;  /* 0x00000097466a7220 */ /* 0x080fe20000410000 */
[----:B------:R-:W-:Y:S01]  /*1dcb0*/  FMUL.FTZ R107, R71, R151 ;  /* 0x00000097476b7220 */ /* 0x000fe20000410000 */
[-C--:B------:R-:W-:Y:S01]  /*1dcc0*/  FMUL.FTZ R56, R80, R153.reuse ;  /* 0x0000009950387220 */ /* 0x080fe20000410000 */
[----:B------:R-:W-:Y:S01]  /*1dcd0*/  LDSM.16.MT88.4 R68, [R154+0x4800] ;  /* 0x004800009a44783b */ /* 0x000fe20000004200 */
[C---:B------:R-:W-:Y:S01]  /*1dce0*/  HMMA.16816.F32 R36, R4.reuse, R38, R100 ;  /* 0x000000260424723c */ /* 0x040fe20000001864 */
[----:B------:R-:W-:Y:S01]  /*1dcf0*/  FMUL.FTZ R57, R81, R153 ;  /* 0x0000009951397220 */ /* 0x000fe20000410000 */
[-C--:B------:R-:W-:Y:S01]  /*1dd00*/  FMUL.FTZ R58, R82, R151.reuse ;  /* 0x00000097523a7220 */ /* 0x080fe20000410000 */
[----:B------:R-:W1:Y:S01]  /*1dd10*/  LDSM.16.MT88.4 R100, [R150+0xc800] ;  /* 0x00c800009664783b */ /* 0x000e620000004200 */
[----:B------:R-:W-:Y:S01]  /*1dd20*/  FMUL.FTZ R59, R83, R151 ;  /* 0x00000097533b7220 */ /* 0x000fe20000410000 */
[-C--:B------:R-:W-:Y:S01]  /*1dd30*/  FMUL.FTZ R76, R76, R153.reuse ;  /* 0x000000994c4c7220 */ /* 0x080fe20000410000 */
[----:B------:R-:W-:Y:S01]  /*1dd40*/  FMUL.FTZ R77, R77, R153 ;  /* 0x000000994d4d7220 */ /* 0x000fe20000410000 */
[-C--:B------:R-:W-:Y:S01]  /*1dd50*/  FMUL.FTZ R78, R78, R151.reuse ;  /* 0x000000974e4e7220 */ /* 0x080fe20000410000 */
[C---:B------:R-:W-:Y:S01]  /*1dd60*/  HMMA.16816.F32 R24, R4.reuse, R28, R24 ;  /* 0x0000001c0418723c */ /* 0x040fe20000001818 */
        /* <DEDUP_REMOVED lines=10> */
[--C-:B------:R-:W-:Y:S01]  /*1de10*/  FFMA.FTZ R108, R231, UR4, -R146.reuse ;  /* 0x00000004e76c7c23 */ /* 0x100fe20008010892 */
[--C-:B------:R-:W-:Y:S01]  /*1de20*/  FFMA.FTZ R109, R222, UR4, -R3.reuse ;  /* 0x00000004de6d7c23 */ /* 0x100fe20008010803 */
[----:B------:R-:W-:Y:S01]  /*1de30*/  MUFU.EX2 R113, R113 ;  /* 0x0000007100717308 */ /* 0x000fe20000000800 */
[-C--:B------:R-:W-:Y:S01]  /*1de40*/  FMUL.FTZ R40, R96, R153.reuse ;  /* 0x0000009960287220 */ /* 0x080fe20000410000 */
[----:B------:R-:W-:Y:S01]  /*1de50*/  FMUL.FTZ R41, R97, R153 ;  /* 0x0000009961297220 */ /* 0x000fe20000410000 */
[C---:B------:R-:W-:Y:S01]  /*1de60*/  HMMA.16816.F32 R8, R4.reuse, R12, R8 ;  /* 0x0000000c0408723c */ /* 0x040fe20000001808 */
[----:B------:R-:W5:Y:S01]  /*1de70*/  MUFU.EX2 R110, R110 ;  /* 0x0000006e006e7308 */ /* 0x000f620000000800 */
[-C--:B------:R-:W-:Y:S01]  /*1de80*/  FMUL.FTZ R42, R98, R151.reuse ;  /* 0x00000097622a7220 */ /* 0x080fe20000410000 */
[----:B------:R-:W-:Y:S01]  /*1de90*/  FMUL.FTZ R43, R99, R151 ;  /* 0x00000097632b7220 */ /* 0x000fe20000410000 */
[-C--:B------:R-:W-:Y:S01]  /*1dea0*/  FMUL.FTZ R116, R116, R153.reuse ;  /* 0x0000009974747220 */ /* 0x080fe20000410000 */
[----:B------:R-:W-:Y:S01]  /*1deb0*/  MUFU.EX2 R111, R111 ;  /* 0x0000006f006f7308 */ /* 0x000fe20000000800 */
[----:B------:R-:W-:Y:S01]  /*1dec0*/  FMUL.FTZ R117, R117, R153 ;  /* 0x0000009975757220 */ /* 0x000fe20000410000 */
[-C--:B------:R-:W-:Y:S01]  /*1ded0*/  FMUL.FTZ R118, R118, R151.reuse ;  /* 0x0000009776767220 */ /* 0x080fe20000410000 */
[C---:B------:R-:W-:Y:S01]  /*1dee0*/  HMMA.16816.F32 R12, R4.reuse, R14, R124 ;  /* 0x0000000e040c723c */ /* 0x040fe2000000187c */
[----:B------:R-:W1:Y:S01]  /*1def0*/  MUFU.EX2 R108, R108 ;  /* 0x0000006c006c7308 */ /* 0x000e620000000800 */
[----:B------:R-:W-:Y:S01]  /*1df00*/  FMUL.FTZ R119, R119, R151 ;  /* 0x0000009777777220 */ /* 0x000fe20000410000 */
[-C--:B------:R-:W-:Y:S01]  /*1df10*/  FMUL.FTZ R92, R92, R153.reuse ;  /* 0x000000995c5c7220 */ /* 0x080fe20000410000 */
[----:B------:R-:W-:Y:S01]  /*1df20*/  FMUL.FTZ R93, R93, R153 ;  /* 0x000000995d5d7220 */ /* 0x000fe20000410000 */
[----:B------:R-:W-:Y:S01]  /*1df30*/  MUFU.EX2 R112, R112 ;  /* 0x0000007000707308 */ /* 0x000fe20000000800 */
[-C--:B------:R-:W-:Y:S01]  /*1df40*/  FMUL.FTZ R94, R94, R151.reuse ;  /* 0x000000975e5e7220 */ /* 0x080fe20000410000 */
[----:B------:R-:W-:Y:S01]  /*1df50*/  FMUL.FTZ R95, R95, R151 ;  /* 0x000000975f5f7220 */ /* 0x000fe20000410000 */
[-C--:B------:R-:W-:Y:S01]  /*1df60*/  FMUL.FTZ R84, R84, R153.reuse ;  /* 0x0000009954547220 */ /* 0x080fe20000410000 */
[----:B------:R-:W1:Y:S01]  /*1df70*/  MUFU.EX2 R109, R109 ;  /* 0x0000006d006d7308 */ /* 0x000e620000000800 */
[----:B------:R-:W-:Y:S01]  /*1df80*/  FMUL.FTZ R85, R85, R153 ;  /* 0x0000009955557220 */ /* 0x000fe20000410000 */
[-C--:B------:R-:W-:Y:S01]  /*1df90*/  FMUL.FTZ R86, R86, R151.reuse ;  /* 0x0000009756567220 */ /* 0x080fe20000410000 */
[----:B------:R-:W-:Y:S01]  /*1dfa0*/  FMUL.FTZ R87, R87, R151 ;  /* 0x0000009757577220 */ /* 0x000fe20000410000 */
[-C--:B------:R-:W-:Y:S01]  /*1dfb0*/  FMUL.FTZ R72, R72, R153.reuse ;  /* 0x0000009948487220 */ /* 0x080fe20000410000 */
[----:B------:R-:W-:Y:S01]  /*1dfc0*/  FMUL.FTZ R73, R73, R153 ;  /* 0x0000009949497220 */ /* 0x000fe20000410000 */
[-C--:B------:R-:W-:Y:S01]  /*1dfd0*/  FMUL.FTZ R74, R74, R151.reuse ;  /* 0x000000974a4a7220 */ /* 0x080fe20000410000 */
[----:B------:R-:W-:Y:S01]  /*1dfe0*/  FMUL.FTZ R75, R75, R151 ;  /* 0x000000974b4b7220 */ /* 0x000fe20000410000 */
[C---:B--2---:R-:W-:Y:S01]  /*1dff0*/  HMMA.16816.F32 R56, R4.reuse, R64, R56 ;  /* 0x000000400438723c */ /* 0x044fe20000001838 */
[----:B------:R-:W2:Y:S01]  /*1e000*/  LDSM.16.MT88.4 R96, [R132+0xc800] ;  /* 0x00c800008460783b */ /* 0x000ea20000004200 */
[----:B------:R-:W-:Y:S01]  /*1e010*/  MUFU.EX2 R164, R164 ;  /* 0x000000a400a47308 */ /* 0x000fe20000000800 */
[--C-:B------:R-:W-:Y:S01]  /*1e020*/  FFMA.FTZ R184, R198, UR4, -R3.reuse ;  /* 0x00000004c6b87c23 */ /* 0x100fe20008010803 */
[--C-:B------:R-:W-:Y:S01]  /*1e030*/  FFMA.FTZ R194, R189, UR4, -R146.reuse ;  /* 0x00000004bdc27c23 */ /* 0x100fe20008010892 */
[----:B------:R-:W-:Y:S01]  /*1e040*/  LDSM.16.MT88.4 R80, [R155+0x800] ;  /* 0x000800009b50783b */ /* 0x000fe20000004200 */
[----:B------:R-:W-:Y:S01]  /*1e050*/  MUFU.EX2 R166, R166 ;  /* 0x000000a600a67308 */ /* 0x000fe20000000800 */
[--C-:B------:R-:W-:Y:S01]  /*1e060*/  FFMA.FTZ R189, R193, UR4, -R146.reuse ;  /* 0x00000004c1bd7c23 */ /* 0x100fe20008010892 */
[C---:B------:R-:W-:Y:S01]  /*1e070*/  HMMA.16816.F32 R64, R4.reuse, R66, R76 ;  /* 0x000000420440723c */ /* 0x040fe2000000184c */
[----:B------:R-:W2:Y:S01]  /*1e080*/  LDSM.16.MT88.4 R76, [R150+0x10800] ;  /* 0x01080000964c783b */ /* 0x000ea20000004200 */
[----:B------:R-:W-:Y:S01]  /*1e090*/  MUFU.EX2 R165, R165 ;  /* 0x000000a500a57308 */ /* 0x000fe20000000800 */
[--C-:B------:R-:W-:Y:S01]  /*1e0a0*/  FFMA.FTZ R196, R191, UR4, -R146.reuse ;  /* 0x00000004bfc47c23 */ /* 0x100fe20008010892 */
[--C-:B------:R-:W-:Y:S01]  /*1e0b0*/  FFMA.FTZ R187, R187, UR4, -R146.reuse ;  /* 0x00000004bbbb7c23 */ /* 0x100fe20008010892 */
[--C-:B------:R-:W-:Y:S01]  /*1e0c0*/  FFMA.FTZ R191, R190, UR4, -R3.reuse ;  /* 0x00000004bebf7c23 */ /* 0x100fe20008010803 */
[----:B------:R-:W-:Y:S01]  /*1e0d0*/  MUFU.EX2 R167, R167 ;  /* 0x000000a700a77308 */ /* 0x000fe20000000800 */
[--C-:B------:R-:W-:Y:S01]  /*1e0e0*/  FFMA.FTZ R193, R188, UR4, -R3.reuse ;  /* 0x00000004bcc17c23 */ /* 0x100fe20008010803 */
[C---:B----4-:R-:W-:Y:S01]  /*1e0f0*/  HMMA.16816.F32 R16, R4.reuse, R20, R16 ;  /* 0x000000140410723c */ /* 0x050fe20000001810 */
        /* <DEDUP_REMOVED lines=11> */
[----:B------:R-:W-:Y:S01]  /*1e1b0*/  FFMA.FTZ R157, R157, UR4, -R146 ;  /* 0x000000049d9d7c23 */ /* 0x000fe20008010892 */
[----:B------:R-:W-:Y:S01]  /*1e1c0*/  FFMA.FTZ R160, R160, UR4, -R3 ;  /* 0x00000004a0a07c23 */ /* 0x000fe20008010803 */
[----:B------:R-:W-:Y:S01]  /*1e1d0*/  MUFU.EX2 R181, R181 ;  /* 0x000000b500b57308 */ /* 0x000fe20000000800 */
[----:B------:R-:W-:Y:S01]  /*1e1e0*/  FFMA.FTZ R230, R230, R153, R147 ;  /* 0x00000099e6e67223 */ /* 0x000fe20000010093 */
[C---:B---3--:R-:W-:Y:S01]  /*1e1f0*/  HMMA.16816.F32 R48, R4.reuse, R52, R48 ;  /* 0x000000340430723c */ /* 0x048fe20000001830 */
[----:B------:R-:W-:Y:S01]  /*1e200*/  FFMA.FTZ R151, R229, R151, R62 ;  /* 0x00000097e5977223 */ /* 0x000fe2000001003e */
        /* <DEDUP_REMOVED lines=8> */
[--C-:B------:R-:W-:Y:S01]  /*1e290*/  FFMA.FTZ R116, R168, UR4, -R3.reuse ;  /* 0x00000004a8747c23 */ /* 0x100fe20008010803 */
[--C-:B------:R-:W-:Y:S01]  /*1e2a0*/  FFMA.FTZ R169, R200, UR4, -R3.reuse ;  /* 0x00000004c8a97c23 */ /* 0x100fe20008010803 */
[--C-:B------:R-:W-:Y:S01]  /*1e2b0*/  FFMA.FTZ R168, R180, UR4, -R3.reuse ;  /* 0x00000004b4a87c23 */ /* 0x100fe20008010803 */
[----:B------:R-:W-:Y:S01]  /*1e2c0*/  FFMA.FTZ R180, R175, UR4, -R146 ;  /* 0x00000004afb47c23 */ /* 0x000fe20008010892 */
[----:B------:R-:W-:Y:S01]  /*1e2d0*/  MUFU.EX2 R189, R189 ;  /* 0x000000bd00bd7308 */ /* 0x000fe20000000800 */
[----:B------:R-:W-:Y:S01]  /*1e2e0*/  FFMA.FTZ R118, R158, UR4, -R3 ;  /* 0x000000049e767c23 */ /* 0x000fe20008010803 */
[C---:B------:R-:W-:Y:S01]  /*1e2f0*/  HMMA.16816.F32 R44, R4.reuse, R46, R92 ;  /* 0x0000002e042c723c */ /* 0x040fe2000000185c */
[----:B------:R-:W3:Y:S01]  /*1e300*/  LDSM.16.MT88.4 R92, [R154+0x800] ;  /* 0x000800009a5c783b */ /* 0x000ee20000004200 */
[----:B------:R-:W-:Y:S01]  /*1e310*/  MUFU.EX2 R117, R117 ;  /* 0x0000007500757308 */ /* 0x000fe20000000800 */
[----:B------:R-:W-:Y:S01]  /*1e320*/  FADD.FTZ R145, R145, R230 ;  /* 0x000000e691917221 */ /* 0x000fe20000010000 */
[----:B------:R-:W-:Y:S01]  /*1e330*/  FADD.FTZ R2, R2, R151 ;  /* 0x0000009702027221 */ /* 0x000fe20000010000 */
[----:B------:R-:W-:Y:S01]  /*1e340*/  LDSM.16.MT88.4 R124, [R150+0xf800] ;  /* 0x00f80000967c783b */ /* 0x000fe20000004200 */
[----:B------:R-:W4:Y:S01]  /*1e350*/  MUFU.EX2 R116, R116 ;  /* 0x0000007400747308 */ /* 0x000f220000000800 */
[----:B------:R-:W-:Y:S01]  /*1e360*/  FADD.FTZ R144, R144, R145 ;  /* 0x0000009190907221 */ /* 0x000fe20000010000 */
[----:B------:R-:W-:Y:S01]  /*1e370*/  HMMA.16816.F32 R52, R4, R54, R84 ;  /* 0x000000360434723c */ /* 0x000fe20000001854 */
[----:B------:R-:W3:Y:S01]  /*1e380*/  LDSM.16.MT88.4 R84, [R132+0x10800] ;  /* 0x010800008454783b */ /* 0x000ee20000004200 */
[----:B------:R-:W3:Y:S01]  /*1e390*/  MUFU.EX2 R169, R169 ;  /* 0x000000a900a97308 */ /* 0x000ee20000000800 */
[----:B------:R-:W-:Y:S01]  /*1e3a0*/  FADD.FTZ R133, R133, R2 ;  /* 0x0000000285857221 */ /* 0x000fe20000010000 */
[----:B------:R-:W-:-:S02]  /*1e3b0*/  FADD.FTZ R144, R143, R144 ;  /* 0x000000908f907221 */ /* 0x000fc40000010000 */
[----:B------:R-:W3:Y:S01]  /*1e3c0*/  MUFU.EX2 R168, R168 ;  /* 0x000000a800a87308 */ /* 0x000ee20000000800 */
[----:B------:R-:W-:Y:S01]  /*1e3d0*/  FADD.FTZ R133, R152, R133 ;  /* 0x0000008598857221 */ /* 0x000fe20000010000 */
[C---:B------:R-:W-:Y:S01]  /*1e3e0*/  HMMA.16816.F32 R72, R4.reuse, R88, R72 ;  /* 0x000000580448723c */ /* 0x040fe20000001848 */
[----:B-----5:R-:W-:Y:S01]  /*1e3f0*/  F2FP.F16.F32.PACK_AB R88, R110, R115 ;  /* 0x000000736e58723e */ /* 0x020fe200000000ff */
[----:B------:R-:W-:Y:S01]  /*1e400*/  MUFU.EX2 R180, R180 ;  /* 0x000000b400b47308 */ /* 0x000fe20000000800 */
[----:B------:R-:W-:Y:S01]  /*1e410*/  F2FP.F16.F32.PACK_AB R89, R113, R114 ;  /* 0x000000727159723e */ /* 0x000fe200000000ff */
[----:B------:R-:W-:Y:S01]  /*1e420*/  FADD.FTZ R115, R115, R144 ;  /* 0x0000009073737221 */ /* 0x000fe20000010000 */
[----:B------:R-:W-:Y:S01]  /*1e430*/  FADD.FTZ R114, R114, R133 ;  /* 0x0000008572727221 */ /* 0x000fe20000010000 */
[----:B------:R-:W-:Y:S01]  /*1e440*/  MUFU.EX2 R196, R196 ;  /* 0x000000c400c47308 */ /* 0x000fe20000000800 */
[----:B------:R-:W-:Y:S01]  /*1e450*/  MOV R133, R149 ;  /* 0x0000009500857202 */ /* 0x000fe20000000f00 */
[----:B------:R-:W-:Y:S01]  /*1e460*/  HMMA.16816.F32 R4, R4, R90, R104 ;  /* 0x0000005a0404723c */ /* 0x000fe20000001868 */
[----:B-1----:R-:W-:Y:S01]  /*1e470*/  F2FP.F16.F32.PACK_AB R90, R108, R111 ;  /* 0x0000006f6c5a723e */ /* 0x002fe200000000ff */
[----:B------:R-:W-:Y:S01]  /*1e480*/  LDSM.16.MT88.4 R104, [R150+0xd000] ;  /* 0x00d000009668783b */ /* 0x000fe20000004200 */
[----:B------:R-:W-:Y:S01]  /*1e490*/  F2FP.F16.F32.PACK_AB R91, R109, R112 ;  /* 0x000000706d5b723e */ /* 0x000fe200000000ff */
[----:B------:R-:W-:Y:S01]  /*1e4a0*/  MUFU.EX2 R187, R187 ;  /* 0x000000bb00bb7308 */ /* 0x000fe20000000800 */
[----:B------:R-:W-:Y:S01]  /*1e4b0*/  FADD.FTZ R110, R110, R115 ;  /* 0x000000736e6e7221 */ /* 0x000fe20000010000 */
[----:B------:R-:W-:-:S02]  /*1e4c0*/  FADD.FTZ R113, R113, R114 ;  /* 0x0000007271717221 */ /* 0x000fc40000010000 */
[----:B------:R1:W-:Y:S01]  /*1e4d0*/  MUFU.EX2 R190, R192 ;  /* 0x000000c000be7308 */ /* 0x0003e20000000800 */
[----:B------:R-:W-:Y:S01]  /*1e4e0*/  FADD.FTZ R111, R111, R110 ;  /* 0x0000006e6f6f7221 */ /* 0x000fe20000010000 */
[C---:B------:R-:W-:Y:S01]  /*1e4f0*/  HMMA.16816.F32 R8, R88.reuse, R100, R8 ;  /* 0x000000645808723c */ /* 0x040fe20000001808 */
[----:B------:R-:W-:Y:S01]  /*1e500*/  FADD.FTZ R112, R112, R113 ;  /* 0x0000007170707221 */ /* 0x000fe20000010000 */
[----:B------:R-:W-:Y:S01]  /*1e510*/  MUFU.EX2 R191, R191 ;  /* 0x000000bf00bf7308 */ /* 0x000fe20000000800 */
[----:B------:R-:W-:Y:S02]  /*1e520*/  FADD.FTZ R108, R108, R111 ;  /* 0x0000006f6c6c7221 */ /* 0x000fe40000010000 */
[----:B------:R-:W-:Y:S01]  /*1e530*/  FADD.FTZ R109, R109, R112 ;  /* 0x000000706d6d7221 */ /* 0x000fe20000010000 */
[----:B------:R-:W-:Y:S02]  /*1e540*/  MUFU.EX2 R193, R193 ;  /* 0x000000c100c17308 */ /* 0x000fe40000000800 */
[C---:B------:R-:W-:Y:S01]  /*1e550*/  HMMA.16816.F32 R12, R88.reuse, R102, R12 ;  /* 0x00000066580c723c */ /* 0x040fe2000000180c */
[----:B------:R-:W5:Y:S01]  /*1e560*/  LDSM.16.MT88.4 R100, [R155+0x4800] ;  /* 0x004800009b64783b */ /* 0x000f620000004200 */
[----:B------:R-:W-:Y:S01]  /*1e570*/  MUFU.EX2 R186, R186 ;  /* 0x000000ba00ba7308 */ /* 0x000fe20000000800 */
[----:B----4-:R-:W-:Y:S01]  /*1e580*/  FADD.FTZ R2, R116, R109 ;  /* 0x0000006d74027221 */ /* 0x010fe20000010000 */
[--C-:B-1----:R-:W-:Y:S01]  /*1e590*/  FFMA.FTZ R192, R185, UR4, -R146.reuse ;  /* 0x00000004b9c07c23 */ /* 0x102fe20008010892 */
[--C-:B------:R-:W-:Y:S01]  /*1e5a0*/  FFMA.FTZ R185, R170, UR4, -R3.reuse ;  /* 0x00000004aab97c23 */ /* 0x100fe20008010803 */
[----:B------:R1:W-:Y:S02]  /*1e5b0*/  MUFU.EX2 R177, R179 ;  /* 0x000000b300b17308 */ /* 0x0003e40000000800 */
[C---:B------:R-:W-:Y:S02]  /*1e5c0*/  HMMA.16816.F32 R56, R88.reuse, R68, R56 ;  /* 0x000000445838723c */ /* 0x040fe40000001838 */
[----:B------:R-:W-:Y:S04]  /*1e5d0*/  MUFU.EX2 R188, R188 ;  /* 0x000000bc00bc7308 */ /* 0x000fe80000000800 */
[----:B------:R-:W-:Y:S02]  /*1e5e0*/  MUFU.EX2 R192, R192 ;  /* 0x000000c000c07308 */ /* 0x000fe40000000800 */
[----:B------:R-:W-:Y:S01]  /*1e5f0*/  HMMA.16816.F32 R64, R88, R70, R64 ;  /* 0x000000465840723c */ /* 0x000fe20000001840 */
[----:B------:R-:W4:Y:S01]  /*1e600*/  LDSM.16.MT88.4 R68, [R150+0x11000] ;  /* 0x011000009644783b */ /* 0x000f220000004200 */
[----:B------:R-:W-:Y:S01]  /*1e610*/  MUFU.EX2 R171, R171 ;  /* 0x000000ab00ab7308 */ /* 0x000fe20000000800 */
[----:B-1----:R-:W-:Y:S01]  /*1e620*/  FFMA.FTZ R179, R176, UR4, -R3 ;  /* 0x00000004b0b37c23 */ /* 0x002fe20008010803 */
[----:B------:R-:W-:-:S02]  /*1e630*/  FFMA.FTZ R176, R159, UR4, -R146 ;  /* 0x000000049fb07c23 */ /* 0x000fc40008010892 */
[----:B------:R-:W-:Y:S01]  /*1e640*/  MUFU.EX2 R174, R174 ;  /* 0x000000ae00ae7308 */ /* 0x000fe20000000800 */
[----:B------:R-:W-:Y:S01]  /*1e650*/  FFMA.FTZ R159, R156, UR4, -R3 ;  /* 0x000000049c9f7c23 */ /* 0x000fe20008010803 */
[C---:B--2---:R-:W-:Y:S02]  /*1e660*/  HMMA.16816.F32 R16, R88.reuse, R96, R16 ;  /* 0x000000605810723c */ /* 0x044fe40000001810 */
[----:B------:R-:W-:Y:S04]  /*1e670*/  MUFU.EX2 R179, R179 ;  /* 0x000000b300b37308 */ /* 0x000fe80000000800 */
[----:B------:R1:W-:Y:S02]  /*1e680*/  MUFU.EX2 R170, R172 ;  /* 0x000000ac00aa7308 */ /* 0x0003e40000000800 */
[C---:B------:R-:W-:Y:S01]  /*1e690*/  HMMA.16816.F32 R20, R88.reuse, R98, R20 ;  /* 0x000000625814723c */ /* 0x040fe20000001814 */
[----:B------:R-:W2:Y:S01]  /*1e6a0*/  LDSM.16.MT88.4 R96, [R132+0xd000] ;  /* 0x00d000008460783b */ /* 0x000ea20000004200 */
[----:B------:R-:W-:Y:S04]  /*1e6b0*/  MUFU.EX2 R185, R185 ;  /* 0x000000b900b97308 */ /* 0x000fe80000000800 */
[----:B------:R-:W-:Y:S02]  /*1e6c0*/  MUFU.EX2 R176, R176 ;  /* 0x000000b000b07308 */ /* 0x000fe40000000800 */
[----:B------:R-:W-:Y:S02]  /*1e6d0*/  HMMA.16816.F32 R40, R88, R76, R40 ;  /* 0x0000004c5828723c */ /* 0x000fe40000001828 */
[----:B------:R-:W-:Y:S01]  /*1e6e0*/  MUFU.EX2 R157, R157 ;  /* 0x0000009d009d7308 */ /* 0x000fe20000000800 */
[----:B-1----:R-:W-:-:S03]  /*1e6f0*/  FFMA.FTZ R172, R161, UR4, -R146 ;  /* 0x00000004a1ac7c23 */ /* 0x002fc60008010892 */
[----:B------:R-:W-:Y:S02]  /*1e700*/  MUFU.EX2 R158, R160 ;  /* 0x000000a0009e7308 */ /* 0x000fe40000000800 */
[C---:B------:R-:W-:Y:S01]  /*1e710*/  HMMA.16816.F32 R44, R88.reuse, R78, R44 ;  /* 0x0000004e582c723c */ /* 0x040fe2000000182c */
[----:B------:R-:W1:Y:S01]  /*1e720*/  LDSM.16.MT88.4 R76, [R155+0x1000] ;  /* 0x001000009b4c783b */ /* 0x000e620000004200 */
[----:B------:R-:W-:Y:S04]  /*1e730*/  MUFU.EX2 R172, R172 ;  /* 0x000000ac00ac7308 */ /* 0x000fe80000000800 */
[----:B------:R-:W-:Y:S02]  /*1e740*/  MUFU.EX2 R156, R118 ;  /* 0x00000076009c7308 */ /* 0x000fe40000000800 */
[C---:B---3--:R-:W-:Y:S02]  /*1e750*/  HMMA.16816.F32 R24, R88.reuse, R92, R24 ;  /* 0x0000005c5818723c */ /* 0x048fe40000001818 */
        /* <DEDUP_REMOVED lines=9> */
[----:B------:R-:W3:Y:S07]  /*1e7f0*/  LDSM.16.MT88.4 R80, [R132+0x11000] ;  /* 0x011000008450783b */ /* 0x000eee0000004200 */
[----:B------:R-:W-:Y:S01]  /*1e800*/  HMMA.16816.F32 R48, R88, R84, R48 ;  /* 0x000000545830723c */ /* 0x000fe20000001830 */
[----:B------:R-:W-:-:S02]  /*1e810*/  F2FP.F16.F32.PACK_AB R84, R164, R117 ;  /* 0x00000075a454723e */ /* 0x000fc400000000ff */
[C---:B------:R-:W-:Y:S01]  /*1e820*/  F2FP.F16.F32.PACK_AB R85, R169.reuse, R116 ;  /* 0x00000074a955723e */ /* 0x040fe200000000ff */
[----:B------:R-:W-:-:S04]  /*1e830*/  FADD.FTZ R169, R169, R2 ;  /* 0x00000002a9a97221 */ /* 0x000fc80000010000 */
[----:B------:R-:W-:Y:S01]  /*1e840*/  HMMA.16816.F32 R52, R88, R86, R52 ;  /* 0x000000565834723c */ /* 0x000fe20000001834 */
[----:B------:R-:W-:Y:S02]  /*1e850*/  F2FP.F16.F32.PACK_AB R86, R165, R166 ;  /* 0x000000a6a556723e */ /* 0x000fe400000000ff */
[----:B------:R-:W-:Y:S01]  /*1e860*/  F2FP.F16.F32.PACK_AB R87, R167, R168 ;  /* 0x000000a8a757723e */ /* 0x000fe200000000ff */
[----:B------:R-:W-:-:S04]  /*1e870*/  FADD.FTZ R168, R168, R169 ;  /* 0x000000a9a8a87221 */ /* 0x000fc80000010000 */
[----:B-----5:R-:W-:Y:S01]  /*1e880*/  HMMA.16816.F32 R72, R88, R100, R72 ;  /* 0x000000645848723c */ /* 0x020fe20000001848 */
[----:B------:R-:W-:-:S07]  /*1e890*/  FADD.FTZ R168, R167, R168 ;  /* 0x000000a8a7a87221 */ /* 0x000fce0000010000 */
[----:B------:R-:W-:Y:S01]  /*1e8a0*/  HMMA.16816.F32 R4, R88, R102, R4 ;  /* 0x000000665804723c */ /* 0x000fe20000001804 */
[----:B------:R-:W5:Y:S04]  /*1e8b0*/  LDSM.16.MT88.4 R88, [R154+0x5000] ;  /* 0x005000009a58783b */ /* 0x000f680000004200 */
[----:B------:R-:W-:Y:S03]  /*1e8c0*/  LDSM.16.MT88.4 R100, [R150+0xd800] ;  /* 0x00d800009664783b */ /* 0x000fe60000004200 */
[C---:B----4-:R-:W-:Y:S08]  /*1e8d0*/  HMMA.16816.F32 R40, R84.reuse, R68, R40 ;  /* 0x000000445428723c */ /* 0x050ff00000001828 */
[C---:B------:R-:W-:Y:S01]  /*1e8e0*/  HMMA.16816.F32 R44, R84.reuse, R70, R44 ;  /* 0x00000046542c723c */ /* 0x040fe2000000182c */
[----:B------:R-:W4:Y:S07]  /*1e8f0*/  LDSM.16.MT88.4 R68, [R155+0x5000] ;  /* 0x005000009b44783b */ /* 0x000f2e0000004200 */
[C---:B--2---:R-:W-:Y:S08]  /*1e900*/  HMMA.16816.F32 R16, R84.reuse, R96, R16 ;  /* 0x000000605410723c */ /* 0x044ff00000001810 */
[C---:B------:R-:W-:Y:S01]  /*1e910*/  HMMA.16816.F32 R20, R84.reuse, R98, R20 ;  /* 0x000000625414723c */ /* 0x040fe20000001814 */
[----:B------:R-:W2:Y:S07]  /*1e920*/  LDSM.16.MT88.4 R96, [R132+0xd800] ;  /* 0x00d800008460783b */ /* 0x000eae0000004200 */
[----:B-1----:R-:W-:Y:S01]  /*1e930*/  HMMA.16816.F32 R32, R84, R76, R32 ;  /* 0x0000004c5420723c */ /* 0x002fe20000001820 */
[--C-:B------:R-:W-:Y:S01]  /*1e940*/  FFMA.FTZ R76, R173, UR4, -R146.reuse ;  /* 0x00000004ad4c7c23 */ /* 0x100fe20008010892 */
[----:B------:R-:W-:-:S03]  /*1e950*/  FFMA.FTZ R173, R195, UR4, -R146 ;  /* 0x00000004c3ad7c23 */ /* 0x000fc60008010892 */
[----:B------:R1:W4:Y:S03]  /*1e960*/  MUFU.EX2 R175, R76 ;  /* 0x0000004c00af7308 */ /* 0x0003260000000800 */
[C---:B------:R-:W-:Y:S01]  /*1e970*/  HMMA.16816.F32 R36, R84.reuse, R78, R36 ;  /* 0x0000004e5424723c */ /* 0x040fe20000001824 */
[----:B------:R-:W4:Y:S07]  /*1e980*/  MUFU.EX2 R173, R173 ;  /* 0x000000ad00ad7308 */ /* 0x000f2e0000000800 */
[C---:B---3--:R-:W-:Y:S01]  /*1e990*/  HMMA.16816.F32 R48, R84.reuse, R80, R48 ;  /* 0x000000505430723c */ /* 0x048fe20000001830 */
[----:B-1----:R-:W1:Y:S07]  /*1e9a0*/  LDSM.16.MT88.4 R76, [R150+0x11800] ;  /* 0x01180000964c783b */ /* 0x002e6e0000004200 */
[C---:B------:R-:W-:Y:S01]  /*1e9b0*/  HMMA.16816.F32 R52, R84.reuse, R82, R52 ;  /* 0x000000525434723c */ /* 0x040fe20000001834 */
[----:B------:R-:W3:Y:S07]  /*1e9c0*/  LDSM.16.MT88.4 R80, [R155+0x1800] ;  /* 0x001800009b50783b */ /* 0x000eee0000004200 */
[C---:B-----5:R-:W-:Y:S08]  /*1e9d0*/  HMMA.16816.F32 R56, R84.reuse, R88, R56 ;  /* 0x000000585438723c */ /* 0x060ff00000001838 */
[C---:B------:R-:W-:Y:S01]  /*1e9e0*/  HMMA.16816.F32 R64, R84.reuse, R90, R64 ;  /* 0x0000005a5440723c */ /* 0x040fe20000001840 */
[----:B------:R-:W5:Y:S07]  /*1e9f0*/  LDSM.16.MT88.4 R88, [R132+0x11800] ;  /* 0x011800008458783b */ /* 0x000f6e0000004200 */
[----:B----4-:R-:W-:Y:S01]  /*1ea00*/  HMMA.16816.F32 R72, R84, R68, R72 ;  /* 0x000000445448723c */ /* 0x010fe20000001848 */
[----:B------:R-:W-:-:S02]  /*1ea10*/  F2FP.F16.F32.PACK_AB R68, R180, R175 ;  /* 0x000000afb444723e */ /* 0x000fc400000000ff */
[----:B------:R-:W-:Y:S01]  /*1ea20*/  F2FP.F16.F32.PACK_AB R69, R182, R183 ;  /* 0x000000b7b645723e */ /* 0x000fe200000000ff */
[----:B------:R-:W-:-:S04]  /*1ea30*/  FADD.FTZ R183, R183, R168 ;  /* 0x000000a8b7b77221 */ /* 0x000fc80000010000 */
[----:B------:R-:W-:Y:S01]  /*1ea40*/  HMMA.16816.F32 R4, R84, R70, R4 ;  /* 0x000000465404723c */ /* 0x000fe20000001804 */
[----:B------:R-:W-:Y:S01]  /*1ea50*/  F2FP.F16.F32.PACK_AB R70, R173, R178 ;  /* 0x000000b2ad46723e */ /* 0x000fe200000000ff */
[----:B------:R-:W-:Y:S01]  /*1ea60*/  FADD.FTZ R182, R182, R183 ;  /* 0x000000b7b6b67221 */ /* 0x000fe20000010000 */
[----:B------:R-:W-:-:S03]  /*1ea70*/  F2FP.F16.F32.PACK_AB R71, R184, R181 ;  /* 0x000000b5b847723e */ /* 0x000fc600000000ff */
[----:B------:R-:W-:Y:S02]  /*1ea80*/  FADD.FTZ R181, R181, R182 ;  /* 0x000000b6b5b57221 */ /* 0x000fe40000010000 */
[----:B------:R-:W-:Y:S02]  /*1ea90*/  HMMA.16816.F32 R8, R84, R104, R8 ;  /* 0x000000685408723c */ /* 0x000fe40000001808 */
[----:B------:R-:W-:-:S06]  /*1eaa0*/  FADD.FTZ R181, R184, R181 ;  /* 0x000000b5b8b57221 */ /* 0x000fcc0000010000 */
[C---:B------:R-:W-:Y:S01]  /*1eab0*/  HMMA.16816.F32 R12, R84.reuse, R106, R12 ;  /* 0x0000006a540c723c */ /* 0x040fe2000000180c */
[----:B------:R-:W-:Y:S07]  /*1eac0*/  LDSM.16.MT88.4 R104, [R154+0x5800] ;  /* 0x005800009a68783b */ /* 0x000fee0000004200 */
        /* <DEDUP_REMOVED lines=77> */
[C---:B------:R-:W-:Y:S01]  /*1efa0*/  HMMA.16816.F32 R16, R76.reuse, R96, R16 ;  /* 0x000000604c10723c */ /* 0x040fe20000001810 */
[----:B----4-:R-:W4:Y:S07]  /*1efb0*/  LDSM.16.MT88.4 R84, [R150+0x13000] ;  /* 0x013000009654783b */ /* 0x010f2e0000004200 */
[C---:B------:R-:W-:Y:S01]  /*1efc0*/  HMMA.16816.F32 R20, R76.reuse, R98, R20 ;  /* 0x000000624c14723c */ /* 0x040fe20000001814 */
[----:B------:R-:W4:Y:S07]  /*1efd0*/  LDSM.16.MT88.4 R96, [R132+0xf000] ;  /* 0x00f000008460783b */ /* 0x000f2e0000004200 */
[C---:B-1----:R-:W-:Y:S08]  /*1efe0*/  HMMA.16816.F32 R8, R76.reuse, R100, R8 ;  /* 0x000000644c08723c */ /* 0x042ff00000001808 */
        /* <DEDUP_REMOVED lines=10> */
[----:B------:R-:W1:Y:S07]  /*1f090*/  LDSM.16.MT88.4 R68, [R154+0x7000] ;  /* 0x007000009a44783b */ /* 0x000e6e0000004200 */
        /* <DEDUP_REMOVED lines=10> */
[C---:B----4-:R-:W-:Y:S01]  /*1f140*/  HMMA.16816.F32 R40, R76.reuse, R84, R40 ;  /* 0x000000544c28723c */ /* 0x050fe20000001828 */
[--C-:B------:R-:W-:Y:S01]  /*1f150*/  FFMA.FTZ R84, R141, UR4, -R146.reuse ;  /* 0x000000048d547c23 */ /* 0x100fe20008010892 */
[----:B------:R-:W-:Y:S01]  /*1f160*/  FFMA.FTZ R141, R137, UR4, -R146 ;  /* 0x00000004898d7c23 */ /* 0x000fe20008010892 */
[----:B------:R-:W-:Y:S02]  /*1f170*/  FADD.FTZ R156, R159, R156 ;  /* 0x0000009c9f9c7221 */ /* 0x000fe40000010000 */
[----:B------:R2:W3:Y:S03]  /*1f180*/  MUFU.EX2 R137, R84 ;  /* 0x0000005400897308 */ /* 0x0004e60000000800 */
[C---:B------:R-:W-:Y:S01]  /*1f190*/  HMMA.16816.F32 R44, R76.reuse, R86, R44 ;  /* 0x000000564c2c723c */ /* 0x040fe2000000182c */
[----:B------:R-:W4:Y:S07]  /*1f1a0*/  MUFU.EX2 R141, R141 ;  /* 0x0000008d008d7308 */ /* 0x000f2e0000000800 */
[C---:B------:R-:W-:Y:S01]  /*1f1b0*/  HMMA.16816.F32 R32, R76.reuse, R88, R32 ;  /* 0x000000584c20723c */ /* 0x040fe20000001820 */
[--C-:B------:R-:W-:Y:S01]  /*1f1c0*/  FFMA.FTZ R88, R138, UR4, -R3.reuse ;  /* 0x000000048a587c23 */ /* 0x100fe20008010803 */
[----:B------:R-:W-:Y:S01]  /*1f1d0*/  FFMA.FTZ R138, R135, UR4, -R3 ;  /* 0x00000004878a7c23 */ /* 0x000fe20008010803 */
[----:B--2---:R-:W2:Y:S02]  /*1f1e0*/  LDSM.16.MT88.4 R84, [R132+0xf800] ;  /* 0x00f800008454783b */ /* 0x004ea40000004200 */
[----:B------:R-:W-:Y:S03]  /*1f1f0*/  MUFU.EX2 R3, R88 ;  /* 0x0000005800037308 */ /* 0x000fe60000000800 */
[C---:B------:R-:W-:Y:S01]  /*1f200*/  HMMA.16816.F32 R16, R76.reuse, R96, R16 ;  /* 0x000000604c10723c */ /* 0x040fe20000001810 */
[----:B------:R-:W5:Y:S07]  /*1f210*/  MUFU.EX2 R138, R138 ;  /* 0x0000008a008a7308 */ /* 0x000f6e0000000800 */
[----:B-1----:R-:W-:Y:S01]  /*1f220*/  HMMA.16816.F32 R56, R76, R68, R56 ;  /* 0x000000444c38723c */ /* 0x002fe20000001838 */
[----:B---3--:R-:W-:-:S02]  /*1f230*/  F2FP.F16.F32.PACK_AB R68, R137, R140 ;  /* 0x0000008c8944723e */ /* 0x008fc400000000ff */
[----:B------:R-:W-:Y:S01]  /*1f240*/  F2FP.F16.F32.PACK_AB R69, R134, R139 ;  /* 0x0000008b8645723e */ /* 0x000fe200000000ff */
[----:B------:R-:W-:-:S04]  /*1f250*/  FADD.FTZ R139, R139, R156 ;  /* 0x0000009c8b8b7221 */ /* 0x000fc80000010000 */
[----:B------:R-:W-:Y:S01]  /*1f260*/  HMMA.16816.F32 R64, R76, R70, R64 ;  /* 0x000000464c40723c */ /* 0x000fe20000001840 */
[----:B----4-:R-:W-:Y:S01]  /*1f270*/  F2FP.F16.F32.PACK_AB R70, R142, R141 ;  /* 0x0000008d8e46723e */ /* 0x010fe200000000ff */
[----:B------:R-:W-:Y:S01]  /*1f280*/  FADD.FTZ R134, R134, R139 ;  /* 0x0000008b86867221 */ /* 0x000fe20000010000 */
[----:B-----5:R-:W-:-:S03]  /*1f290*/  F2FP.F16.F32.PACK_AB R71, R138, R3 ;  /* 0x000000038a47723e */ /* 0x020fc600000000ff */
[----:B------:R-:W-:Y:S02]  /*1f2a0*/  FADD.FTZ R3, R3, R134 ;  /* 0x0000008603037221 */ /* 0x000fe40000010000 */
[----:B------:R-:W-:Y:S02]  /*1f2b0*/  HMMA.16816.F32 R8, R76, R100, R8 ;  /* 0x000000644c08723c */ /* 0x000fe40000001808 */
[----:B------:R-:W-:-:S06]  /*1f2c0*/  FADD.FTZ R229, R138, R3 ;  /* 0x000000038ae57221 */ /* 0x000fcc0000010000 */
[----:B------:R-:W-:Y:S01]  /*1f2d0*/  HMMA.16816.F32 R12, R76, R102, R12 ;  /* 0x000000664c0c723c */ /* 0x000fe2000000180c */
[----:B------:R-:W-:Y:S07]  /*1f2e0*/  LDSM.16.MT88.4 R100, [R155+0x3800] ;  /* 0x003800009b64783b */ /* 0x000fee0000004200 */
[----:B--2---:R-:W-:Y:S01]  /*1f2f0*/  HMMA.16816.F32 R120, R68, R84, R16 ;  /* 0x000000544478723c */ /* 0x004fe20000001810 */
[----:B------:R-:W-:-:S04]  /*1f300*/  FADD.FTZ R17, R117, R108 ;  /* 0x0000006c75117221 */ /* 0x000fc80000010000 */
[----:B------:R-:W-:-:S03]  /*1f310*/  FADD.FTZ R17, R164, R17 ;  /* 0x00000011a4117221 */ /* 0x000fc60000010000 */
[----:B------:R-:W-:Y:S01]  /*1f320*/  HMMA.16816.F32 R128, R68, R124, R8 ;  /* 0x0000007c4480723c */ /* 0x000fe20000001808 */
[----:B------:R-:W-:Y:S01]  /*1f330*/  FADD.FTZ R166, R166, R17 ;  /* 0x00000011a6a67221 */ /* 0x000fe20000010000 */
[----:B------:R1:W-:Y:S03]  /*1f340*/  LDSM.16.MT88.4 R8, [R132+0x13800] ;  /* 0x013800008408783b */ /* 0x0003e60000004200 */
[----:B------:R-:W-:-:S03]  /*1f350*/  FADD.FTZ R166, R165, R166 ;  /* 0x000000a6a5a67221 */ /* 0x000fc60000010000 */
[----:B------:R-:W-:Y:S01]  /*1f360*/  HMMA.16816.F32 R20, R76, R98, R20 ;  /* 0x000000624c14723c */ /* 0x000fe20000001814 */
[----:B------:R-:W-:-:S04]  /*1f370*/  FADD.FTZ R175, R175, R166 ;  /* 0x000000a6afaf7221 */ /* 0x000fc80000010000 */
[----:B------:R-:W-:-:S03]  /*1f380*/  FADD.FTZ R175, R180, R175 ;  /* 0x000000afb4af7221 */ /* 0x000fc60000010000 */
[----:B------:R-:W-:Y:S01]  /*1f390*/  HMMA.16816.F32 R24, R76, R92, R24 ;  /* 0x0000005c4c18723c */ /* 0x000fe20000001818 */
[----:B------:R-:W-:-:S04]  /*1f3a0*/  FADD.FTZ R178, R178, R175 ;  /* 0x000000afb2b27221 */ /* 0x000fc80000010000 */
[----:B------:R-:W-:-:S03]  /*1f3b0*/  FADD.FTZ R173, R173, R178 ;  /* 0x000000b2adad7221 */ /* 0x000fc60000010000 */
[----:B------:R-:W-:Y:S01]  /*1f3c0*/  HMMA.16816.F32 R28, R76, R94, R28 ;  /* 0x0000005e4c1c723c */ /* 0x000fe2000000181c */
[----:B------:R-:W2:Y:S01]  /*1f3d0*/  LDSM.16.MT88.4 R92, [R150+0x13800] ;  /* 0x01380000965c783b */ /* 0x000ea20000004200 */
[----:B------:R-:W-:Y:S01]  /*1f3e0*/  FADD.FTZ R194, R194, R173 ;  /* 0x000000adc2c27221 */ /* 0x000fe20000010000 */
[----:B-1----:R-:W-:-:S03]  /*1f3f0*/  MOV R132, R148 ;  /* 0x0000009400847202 */ /* 0x002fc60000000f00 */
        /* <DEDUP_REMOVED lines=13> */
[----:B------:R-:W-:Y:S01]  /*1f4d0*/  HMMA.16816.F32 R4, R76, R82, R4 ;  /* 0x000000524c04723c */ /* 0x000fe20000001804 */
[----:B------:R-:W1:Y:S01]  /*1f4e0*/  LDSM.16.MT88.4 R76, [R154+0x7800] ;  /* 0x007800009a4c783b */ /* 0x000e620000004200 */
[----:B------:R-:W-:-:S04]  /*1f4f0*/  FADD.FTZ R176, R176, R161 ;  /* 0x000000a1b0b07221 */ /* 0x000fc80000010000 */
[----:B------:R-:W-:Y:S02]  /*1f500*/  FADD.FTZ R157, R157, R176 ;  /* 0x000000b09d9d7221 */ /* 0x000fe40000010000 */
[----:B------:R-:W-:Y:S01]  /*1f510*/  HMMA.16816.F32 R124, R68, R126, R12 ;  /* 0x0000007e447c723c */ /* 0x000fe2000000180c */
[----:B------:R-:W3:Y:S01]  /*1f520*/  LDSM.16.MT88.4 R12, [R154+0x3800] ;  /* 0x003800009a0c783b */ /* 0x000ee20000004200 */
[----:B------:R-:W-:-:S03]  /*1f530*/  FADD.FTZ R140, R140, R157 ;  /* 0x0000009d8c8c7221 */ /* 0x000fc60000010000 */
[----:B------:R-:W4:Y:S01]  /*1f540*/  LDSM.16.MT88.4 R152, [R155+0x7800] ;  /* 0x007800009b98783b */ /* 0x000f220000004200 */
[----:B------:R-:W-:Y:S02]  /*1f550*/  FADD.FTZ R140, R137, R140 ;  /* 0x0000008c898c7221 */ /* 0x000fe40000010000 */
[----:B--2---:R-:W-:Y:S02]  /*1f560*/  HMMA.16816.F32 R96, R68, R92, R40 ;  /* 0x0000005c4460723c */ /* 0x004fe40000001828 */
[----:B------:R-:W-:-:S04]  /*1f570*/  FADD.FTZ R141, R141, R140 ;  /* 0x0000008c8d8d7221 */ /* 0x000fc80000010000 */
[----:B------:R-:W-:Y:S02]  /*1f580*/  FADD.FTZ R230, R142, R141 ;  /* 0x0000008d8ee67221 */ /* 0x000fe40000010000 */
[C---:B------:R-:W-:Y:S08]  /*1f590*/  HMMA.16816.F32 R116, R68.reuse, R86, R20 ;  /* 0x000000564474723c */ /* 0x040ff00000001814 */
[C---:B------:R-:W-:Y:S08]  /*1f5a0*/  HMMA.16816.F32 R104, R68.reuse, R100, R32 ;  /* 0x000000644468723c */ /* 0x040ff00000001820 */
[C---:B------:R-:W-:Y:S08]  /*1f5b0*/  HMMA.16816.F32 R92, R68.reuse, R94, R44 ;  /* 0x0000005e445c723c */ /* 0x040ff0000000182c */
[C---:B-1----:R-:W-:Y:S08]  /*1f5c0*/  HMMA.16816.F32 R80, R68.reuse, R76, R56 ;  /* 0x0000004c4450723c */ /* 0x042ff00000001838 */
[C---:B------:R-:W-:Y:S08]  /*1f5d0*/  HMMA.16816.F32 R88, R68.reuse, R8, R48 ;  /* 0x000000084458723c */ /* 0x040ff00000001830 */
[C---:B------:R-:W-:Y:S08]  /*1f5e0*/  HMMA.16816.F32 R84, R68.reuse, R10, R52 ;  /* 0x0000000a4454723c */ /* 0x040ff00000001834 */
[C---:B---3--:R-:W-:Y:S08]  /*1f5f0*/  HMMA.16816.F32 R112, R68.reuse, R12, R24 ;  /* 0x0000000c4470723c */ /* 0x048ff00000001818 */
[C---:B------:R-:W-:Y:S08]  /*1f600*/  HMMA.16816.F32 R108, R68.reuse, R14, R28 ;  /* 0x0000000e446c723c */ /* 0x040ff0000000181c */
[C---:B------:R-:W-:Y:S08]  /*1f610*/  HMMA.16816.F32 R76, R68.reuse, R78, R64 ;  /* 0x0000004e444c723c */ /* 0x040ff00000001840 */
[C---:B------:R-:W-:Y:S08]  /*1f620*/  HMMA.16816.F32 R100, R68.reuse, R102, R36 ;  /* 0x000000664464723c */ /* 0x040ff00000001824 */
[C---:B----4-:R-:W-:Y:S08]  /*1f630*/  HMMA.16816.F32 R72, R68.reuse, R152, R72 ;  /* 0x000000984448723c */ /* 0x050ff00000001848 */
[----:B------:R-:W-:-:S15]  /*1f640*/  HMMA.16816.F32 R68, R68, R154, R4 ;  /* 0x0000009a4444723c */ /* 0x000fde0000001804 */
[----:B------:R-:W-:-:S05]  /*1f650*/  NOP ;  /* 0x0000000000007918 */ /* 0x000fca0000000000 */
.L_x_2912:
        /* <DEDUP_REMOVED lines=29> */
.L_x_2922:
        /* <DEDUP_REMOVED lines=16> */
[----:B------:R-:W-:Y:S02]  /*1f930*/  LOP3.LUT R207, R207, 0x7c00, RZ, 0xc0, !PT ;  /* 0x00007c00cfcf7812 */ /* 0x000fe400078ec0ff */
[----:B------:R-:W-:Y:S02]  /*1f940*/  LOP3.LUT R223, R223, 0x1e00, R204, 0xf8, !PT ;  /* 0x00001e00dfdf7812 */ /* 0x000fe400078ef8cc */
[----:B------:R-:W-:Y:S02]  /*1f950*/  LOP3.LUT R204, R204, 0x38, RZ, 0xc0, !PT ;  /* 0x00000038cccc7812 */ /* 0x000fe400078ec0ff */
[----:B------:R-:W-:Y:S02]  /*1f960*/  @!P3 SHF.R.S64 R11, R11, 0x1f, R10 ;  /* 0x0000001f0b0bb819 */ /* 0x000fe4000000100a */
[--C-:B------:R-:W-:Y:S02]  /*1f970*/  LOP3.LUT R5, R5, 0x1c0, R4.reuse, 0xf8, !PT ;  /* 0x000001c005057812 */ /* 0x100fe400078ef804 */
[----:B------:R-:W-:Y:S02]  /*1f980*/  LOP3.LUT R178, R207, 0x200, R4, 0xf8, !PT ;  /* 0x00000200cfb27812 */ /* 0x000fe400078ef804 */
[----:B------:R-:W-:Y:S02]  /*1f990*/  LOP3.LUT R7, R204, 0x40, RZ, 0xfc, !PT ;  /* 0x00000040cc077812 */ /* 0x000fe400078efcff */
[----:B------:R-:W-:Y:S02]  /*1f9a0*/  @!P3 IADD3 R218, P0, PT, R218, R11, RZ ;  /* 0x0000000bdadab210 */ /* 0x000fe40007f1e0ff */
[----:B------:R-:W-:Y:S01]  /*1f9b0*/  LOP3.LUT R178, R178, R5, R204, 0xf6, !PT ;  /* 0x00000005b2b27212 */ /* 0x000fe200078ef6cc */
[----:B------:R-:W-:Y:S01]  /*1f9c0*/  IMAD.MOV.U32 R5, RZ, RZ, R219 ;  /* 0x000000ffff057224 */ /* 0x000fe200078e00db */
[----:B------:R-:W-:Y:S02]  /*1f9d0*/  ISETP.GE.AND P1, PT, R7, UR13, PT ;  /* 0x0000000d07007c0c */ /* 0x000fe4000bf26270 */
        /* <DEDUP_REMOVED lines=65> */
.L_x_2919:
[----:B------:R-:W-:Y:S01]  /*1fdf0*/  UMOV UR5, UR15 ;  /* 0x0000000f00057c82 */ /* 0x000fe20008000000 */
[C---:B------:R-:W-:Y:S02]  /*1fe00*/  SHF.L.U32 R5, R6.reuse, 0x5, RZ ;  /* 0x0000000506057819 */ /* 0x040fe400000006ff */
[----:B------:R-:W-:Y:S02]  /*1fe10*/  LEA R223, R223, UR5, 0x1 ;  /* 0x00000005dfdf7c11 */ /* 0x000fe4000f8e08ff */
[----:B------:R-:W-:Y:S02]  /*1fe20*/  IADD3 R8, P0, PT, R5, R218, RZ ;  /* 0x000000da05087210 */ /* 0x000fe40007f1e0ff */
[----:B------:R-:W-:Y:S01]  /*1fe30*/  SHF.L.U64.HI R6, R6, 0x5, R9 ;  /* 0x0000000506067819 */ /* 0x000fe20000010209 */
[----:B------:R-:W-:Y:S01]  /*1fe40*/  @!PT LDS RZ, [RZ] ;  /* 0x00000000fffff984 */ /* 0x000fe20000000800 */
[----:B------:R-:W-:Y:S01]  /*1fe50*/  @!PT LDS RZ, [RZ] ;  /* 0x00000000fffff984 */ /* 0x000fe20000000800 */
[----:B------:R-:W-:Y:S01]  /*1fe60*/  @!PT LDS RZ, [RZ] ;  /* 0x00000000fffff984 */ /* 0x000fe20000000800 */
[----:B------:R-:W-:Y:S01]  /*1fe70*/  @!P2 LDGSTS.E.BYPASS.LTC128B.128 [R223+0xc000], desc[UR6][R218.64] ;  /* 0x0c000000dadfafae */ /* 0x000fe2000b981a06 */
[----:B------:R-:W-:Y:S02]  /*1fe80*/  LOP3.LUT R133, R132, 0x8, R205, 0xf8, !PT ;  /* 0x0000000884857812 */ /* 0x000fe400078ef8cd */
[----:B------:R-:W-:Y:S03]  /*1fe90*/  IADD3.X R9, PT, PT, R6, R219, RZ, P0, !PT ;  /* 0x000000db06097210 */ /* 0x000fe600007fe4ff */
[----:B------:R-:W-:Y:S01]  /*1fea0*/  @P2 STS.128 [R223+0xc000], RZ ;  /* 0x00c000ffdf002388 */ /* 0x000fe20000000c00 */
[-C--:B------:R-:W-:Y:S02]  /*1feb0*/  IADD3 R10, P0, PT, R8, R5.reuse, RZ ;  /* 0x00000005080a7210 */ /* 0x080fe40007f1e0ff */
[----:B------:R-:W-:Y:S03]  /*1fec0*/  LOP3.LUT R177, R4, 0x400, RZ, 0xc0, !PT ;  /* 0x0000040004b17812 */ /* 0x000fe600078ec0ff */
[----:B------:R-:W-:Y:S01]  /*1fed0*/  @!PT LDS RZ, [RZ] ;  /* 0x00000000fffff984 */ /* 0x000fe20000000800 */
[----:B------:R-:W-:Y:S01]  /*1fee0*/  @!PT LDS RZ, [RZ] ;  /* 0x00000000fffff984 */ /* 0x000fe20000000800 */
[----:B------:R-:W-:Y:S01]  /*1fef0*/  @!PT LDS RZ, [RZ] ;  /* 0x00000000fffff984 */ /* 0x000fe20000000800 */
[----:B------:R-:W-:Y:S01]  /*1ff00*/  @!P1 LDGSTS.E.BYPASS.LTC128B.128 [R223+0x10000], desc[UR6][R218.64+0x80] ;  /* 0x10000080dadf9fae */ /* 0x000fe2000b981a06 */
[----:B------:R-:W-:Y:S02]  /*1ff10*/  IADD3.X R11, PT, PT, R9, R6, RZ, P0, !PT ;  /* 0x00000006090b7210 */ /* 0x000fe400007fe4ff */
[-C--:B------:R-:W-:Y:S03]  /*1ff20*/  IADD3 R12, P0, PT, R10, R5.reuse, RZ ;  /* 0x000000050a0c7210 */ /* 0x080fe60007f1e0ff */
[----:B------:R-:W-:Y:S01]  /*1ff30*/  @P1 STS.128 [R223+0x10000], RZ ;  /* 0x010000ffdf001388 */ /* 0x000fe20000000c00 */
[----:B------:R-:W-:Y:S02]  /*1ff40*/  LOP3.LUT R4, R133, R204, RZ, 0x3c, !PT ;  /* 0x000000cc85047212 */ /* 0x000fe400078e3cff */
[-C--:B------:R-:W-:Y:S03]  /*1ff50*/  IADD3.X R13, PT, PT, R11, R6.reuse, RZ, P0, !PT ;  /* 0x000000060b0d7210 */ /* 0x080fe600007fe4ff */
[----:B------:R-:W-:Y:S01]  /*1ff60*/  @!PT LDS RZ, [RZ] ;  /* 0x00000000fffff984 */ /* 0x000fe20000000800 */
[----:B------:R-:W-:Y:S01]  /*1ff70*/  @!PT LDS RZ, [RZ] ;  /* 0x00000000fffff984 */ /* 0x000fe20000000800 */
[----:B------:R-:W-:Y:S01]  /*1ff80*/  @!PT LDS RZ, [RZ] ;  /* 0x00000000fffff984 */ /* 0x000fe20000000800 */
[----:B------:R-:W-:Y:S01]  /*1ff90*/  @!P2 LDGSTS.E.BYPASS.LTC128B.128 [R223+0xc800], desc[UR6][R8.64] ;  /* 0x0c80000008dfafae */ /* 0x000fe2000b981a06 */
[----:B------:R-:W-:Y:S02]  /*1ffa0*/  IADD3 R14, P0, PT, R12, R5, RZ ;  /* 0x000000050c0e7210 */ /* 0x000fe40007f1e0ff */
[----:B------:R-:W-:Y:S03]  /*1ffb0*/  LEA R177, R4, R177, 0x1 ;  /* 0x000000b104b17211 */ /* 0x000fe600078e08ff */
[----:B------:R-:W-:Y:S01]  /*1ffc0*/  @P2 STS.128 [R223+0xc800], RZ ;  /* 0x00c800ffdf002388 */ /* 0x000fe20000000c00 */
[-C--:B------:R-:W-:Y:S02]  /*1ffd0*/  IADD3.X R15, PT, PT, R13, R6.reuse, RZ, P0, !PT ;  /* 0x000000060d0f7210 */ /* 0x080fe400007fe4ff */
[----:B------:R-:W-:Y:S03]  /*1ffe0*/  LEA R178, R178, UR5, 0x1 ;  /* 0x00000005b2b27c11 */ /* 0x000fe6000f8e08ff */
[----:B------:R-:W-:Y:S01]  /*1fff0*/  @!PT LDS RZ, [RZ] ;  /* 0x00000000fffff984 */ /* 0x000fe20000000800 */
[----:B------:R-:W-:Y:S01]  /*20000*/  @!PT LDS RZ, [RZ] ;  /* 0x00000000fffff984 */ /* 0x000fe20000000800 */
[----:B------:R-:W-:Y:S01]  /*20010*/  @!PT LDS RZ, [RZ] ;  /* 0x00000000fffff984 */ /* 0x000fe20000000800 */
[----:B------:R2:W-:Y:S01]  /*20020*/  @!P1 LDGSTS.E.BYPASS.LTC128B.128 [R223+0x10800], desc[UR6][R8.64+0x80] ;  /* 0x1080008008df9fae */ /* 0x0005e2000b981a06 */
[----:B------:R-:W-:Y:S02]  /*20030*/  IADD3 R214, PT, PT, R177, UR5, RZ ;  /* 0x00000005b1d67c10 */ /* 0x000fe4000fffe0ff */
[----:B------:R-:W-:Y:S03]  /*20040*/  ISETP.NE.AND P4, PT, R224, 0x1, PT ;  /* 0x00000001e000780c */ /* 0x000fe60003f85270 */
        /* <DEDUP_REMOVED lines=73> */
[----:B--2---:R-:W3:Y:S06]  /*204e0*/  LDSM.16.M88.4 R8, [R177+UR5+0x4000] ;  /* 0x00400005b108783b */ /* 0x004eec0008000200 */
[----:B------:R-:W2:Y:S06]  /*204f0*/  LDSM.16.M88.4 R16, [R177+UR5+0x4800] ;  /* 0x00480005b110783b */ /* 0x000eac0008000200 */
[----:B------:R-:W4:Y:S06]  /*20500*/  LDSM.16.M88.4 R24, [R177+UR5+0x5000] ;  /* 0x00500005b118783b */ /* 0x000f2c0008000200 */
[----:B------:R-:W0:Y:S06]  /*20510*/  LDGDEPBAR ;  /* 0x00000000000079af */ /* 0x000e2c0000000000 */
[----:B------:R-:W5:Y:S06]  /*20520*/  LDSM.16.M88.4 R32, [R177+UR5+0x5800] ;  /* 0x00580005b120783b */ /* 0x000f6c0008000200 */
[----:B------:R-:W1:Y:S06]  /*20530*/  LDSM.16.M88.4 R40, [R177+UR5+0x6000] ;  /* 0x00600005b128783b */ /* 0x000e6c0008000200 */
[----:B------:R-:W1:Y:S01]  /*20540*/  LDSM.16.M88.4 R48, [R177+UR5+0x6800] ;  /* 0x00680005b130783b */ /* 0x000e620008000200 */
[C---:B---3--:R-:W-:Y:S05]  /*20550*/  HMMA.16816.F32 R4, R64.reuse, R8, RZ ;  /* 0x000000084004723c */ /* 0x048fea00000018ff */
[----:B------:R-:W3:Y:S06]  /*20560*/  LDSM.16.M88.4 R56, [R177+UR5+0x7000] ;  /* 0x00700005b138783b */ /* 0x000eec0008000200 */
[----:B------:R-:W3:Y:S01]  /*20570*/  LDSM.16.M88.4 R132, [R177+UR5+0x7800] ;  /* 0x00780005b184783b */ /* 0x000ee20008000200 */
[C---:B------:R-:W-:Y:S05]  /*20580*/  HMMA.16816.F32 R8, R64.reuse, R10, RZ ;  /* 0x0000000a4008723c */ /* 0x040fea00000018ff */
[----:B------:R-:W-:Y:S03]  /*20590*/  LDSM.16.M88.4 R136, [R176] ;  /* 0x00000000b088783b */ /* 0x000fe60000000200 */
[C---:B--2---:R-:W-:Y:S03]  /*205a0*/  HMMA.16816.F32 R12, R64.reuse, R16, RZ ;  /* 0x00000010400c723c */ /* 0x044fe600000018ff */
[----:B------:R-:W2:Y:S05]  /*205b0*/  LDSM.16.M88.4 R140, [R196+0x4000] ;  /* 0x00400000c48c783b */ /* 0x000eaa0000000200 */
[C---:B------:R-:W-:Y:S01]  /*205c0*/  HMMA.16816.F32 R16, R64.reuse, R18, RZ ;  /* 0x000000124010723c */ /* 0x040fe200000018ff */
[----:B------:R-:W2:Y:S06]  /*205d0*/  LDSM.16.M88.4 R144, [R196+0x4800] ;  /* 0x00480000c490783b */ /* 0x000eac0000000200 */
[----:B------:R-:W2:Y:S01]  /*205e0*/  LDSM.16.M88.4 R148, [R196+0x5000] ;  /* 0x00500000c494783b */ /* 0x000ea20000000200 */
[C---:B----4-:R-:W-:Y:S05]  /*205f0*/  HMMA.16816.F32 R20, R64.reuse, R24, RZ ;  /* 0x000000184014723c */ /* 0x050fea00000018ff */
[----:B------:R-:W-:Y:S03]  /*20600*/  LDSM.16.M88.4 R152, [R196+0x6800] ;  /* 0x00680000c498783b */ /* 0x000fe60000000200 */
        /* <DEDUP_REMOVED lines=8> */
[C---:B---3--:R-:W-:Y:S08]  /*20690*/  HMMA.16816.F32 R52, R64.reuse, R56, RZ ;  /* 0x000000384034723c */ /* 0x048ff000000018ff */
[C---:B------:R-:W-:Y:S08]  /*206a0*/  HMMA.16816.F32 R56, R64.reuse, R58, RZ ;  /* 0x0000003a4038723c */ /* 0x040ff000000018ff */
[C---:B------:R-:W-:Y:S08]  /*206b0*/  HMMA.16816.F32 R60, R64.reuse, R132, RZ ;  /* 0x00000084403c723c */ /* 0x040ff000000018ff */
[----:B------:R-:W-:Y:S01]  /*206c0*/  HMMA.16816.F32 R64, R64, R134, RZ ;  /* 0x000000864040723c */ /* 0x000fe200000018ff */
[----:B------:R-:W1:Y:S07]  /*206d0*/  LDSM.16.M88.4 R132, [R196+0x5800] ;  /* 0x00580000c484783b */ /* 0x000e6e0000000200 */
[C---:B--2---:R-:W-:Y:S08]  /*206e0*/  HMMA.16816.F32 R4, R136.reuse, R140, R4 ;  /* 0x0000008c8804723c */ /* 0x044ff00000001804 */
[C---:B------:R-:W-:Y:S01]  /*206f0*/  HMMA.16816.F32 R8, R136.reuse, R142, R8 ;  /* 0x0000008e8808723c */ /* 0x040fe20000001808 */
[----:B------:R-:W2:Y:S07]  /*20700*/  LDSM.16.M88.4 R140, [R196+0x6000] ;  /* 0x00600000c48c783b */ /* 0x000eae0000000200 */
[C---:B------:R-:W-:Y:S01]  /*20710*/  HMMA.16816.F32 R12, R136.reuse, R144, R12 ;  /* 0x00000090880c723c */ /* 0x040fe2000000180c */
[----:B------:R-:W-:Y:S04]  /*20720*/  MOV R144, 0x40 ;  /* 0x0000004000907802 */ /* 0x000fe80000000f00 */
[----:B------:R-:W-:Y:S03]  /*20730*/  SEL R145, R144, 0xffffffc0, !P0 ;  /* 0xffffffc090917807 */ /* 0x000fe60004000000 */
[C---:B------:R-:W-:Y:S03]  /*20740*/  HMMA.16816.F32 R16, R136.reuse, R146, R16 ;  /* 0x000000928810723c */ /* 0x040fe60000001810 */
[-C--:B------:R-:W-:Y:S02]  /*20750*/  IADD3 R198, PT, PT, R178, R145.reuse, RZ ;  /* 0x00000091b2c67210 */ /* 0x080fe40007ffe0ff */
[----:B------:R-:W-:Y:S02]  /*20760*/  IADD3 R214, PT, PT, R214, R145, RZ ;  /* 0x00000091d6d67210 */ /* 0x000fe40007ffe0ff */
[----:B------:R-:W3:Y:S01]  /*20770*/  LDSM.16.M88.4 R144, [R196+0x7800] ;  /* 0x00780000c490783b */ /* 0x000ee20000000200 */
[C---:B------:R-:W-:Y:S03]  /*20780*/  HMMA.16816.F32 R20, R136.reuse, R148, R20 ;  /* 0x000000948814723c */ /* 0x040fe60000001814 */
[C---:B------:R-:W-:Y:S02]  /*20790*/  IADD3 R197, PT, PT, R211.reuse, R198, RZ ;  /* 0x000000c6d3c57210 */ /* 0x040fe40007ffe0ff */
[----:B------:R-:W-:Y:S01]  /*207a0*/  LDSM.16.M88.4 R160, [R198] ;  /* 0x00000000c6a0783b */ /* 0x000fe20000000200 */
[----:B------:R-:W-:Y:S02]  /*207b0*/  IADD3 R212, PT, PT, R211, R214, RZ ;  /* 0x000000d6d3d47210 */ /* 0x000fe40007ffe0ff */
[C---:B------:R-:W-:Y:S03]  /*207c0*/  HMMA.16816.F32 R24, R136.reuse, R150, R24 ;  /* 0x000000968818723c */ /* 0x040fe60000001818 */
[----:B------:R-:W4:Y:S05]  /*207d0*/  LDSM.16.M88.4 R164, [R214+0x4000] ;  /* 0x00400000d6a4783b */ /* 0x000f2a0000000200 */
[C---:B-1----:R-:W-:Y:S01]  /*207e0*/  HMMA.16816.F32 R28, R136.reuse, R132, R28 ;  /* 0x00000084881c723c */ /* 0x042fe2000000181c */
[----:B------:R-:W1:Y:S06]  /*207f0*/  LDSM.16.M88.4 R168, [R214+0x4800] ;  /* 0x00480000d6a8783b */ /* 0x000e6c0000000200 */
[----:B------:R-:W5:Y:S01]  /*20800*/  LDSM.16.M88.4 R172, [R214+0x5000] ;  /* 0x00500000d6ac783b */ /* 0x000f620000000200 */
[C---:B------:R-:W-:Y:S05]  /*20810*/  HMMA.16816.F32 R32, R136.reuse, R134, R32 ;  /* 0x000000868820723c */ /* 0x040fea0000001820 */
[----:B------:R-:W5:Y:S03]  /*20820*/  LDSM.16.M88.4 R148, [R214+0x5800] ;  /* 0x00580000d694783b */ /* 0x000f660000000200 */
[C---:B--2---:R-:W-:Y:S03]  /*20830*/  HMMA.16816.F32 R36, R136.reuse, R140, R36 ;  /* 0x0000008c8824723c */ /* 0x044fe60000001824 */
[----:B------:R-:W2:Y:S05]  /*20840*/  LDSM.16.M88.4 R132, [R214+0x6000] ;  /* 0x00600000d684783b */ /* 0x000eaa0000000200 */
[C---:B------:R-:W-:Y:S01]  /*20850*/  HMMA.16816.F32 R40, R136.reuse, R142, R40 ;  /* 0x0000008e8828723c */ /* 0x040fe20000001828 */
[----:B------:R-:W2:Y:S06]  /*20860*/  LDSM.16.M88.4 R140, [R214+0x6800] ;  /* 0x00680000d68c783b */ /* 0x000eac0000000200 */
[----:B------:R-:W-:Y:S01]  /*20870*/  LDSM.16.M88.4 R180, [R214+0x9800] ;  /* 0x00980000d6b4783b */ /* 0x000fe20000000200 */
[C---:B------:R-:W-:Y:S05]  /*20880*/  HMMA.16816.F32 R44, R136.reuse, R152, R44 ;  /* 0x00000098882c723c */ /* 0x040fea000000182c */
[----:B------:R-:W-:Y:S03]  /*20890*/  LDSM.16.M88.4 R184, [R214+0xa000] ;  /* 0x00a00000d6b8783b */ /* 0x000fe60000000200 */
[C---:B------:R-:W-:Y:S03]  /*208a0*/  HMMA.16816.F32 R48, R136.reuse, R154, R48 ;  /* 0x0000009a8830723c */ /* 0x040fe60000001830 */
[----:B------:R-:W-:Y:S05]  /*208b0*/  LDSM.16.M88.4 R152, [R212+0x4800] ;  /* 0x00480000d498783b */ /* 0x000fea0000000200 */
[C---:B------:R-:W-:Y:S01]  /*208c0*/  HMMA.16816.F32 R52, R136.reuse, R156, R52 ;  /* 0x0000009c8834723c */ /* 0x040fe20000001834 */
[----:B------:R-:W-:Y:S06]  /*208d0*/  LDSM.16.M88.4 R188, [R214+0xa800] ;  /* 0x00a80000d6bc783b */ /* 0x000fec0000000200 */
[----:B------:R-:W-:Y:S01]  /*208e0*/  LDSM.16.M88.4 R192, [R214+0xb000] ;  /* 0x00b00000d6c0783b */ /* 0x000fe20000000200 */
[C---:B------:R-:W-:Y:S05]  /*208f0*/  HMMA.16816.F32 R56, R136.reuse, R158, R56 ;  /* 0x0000009e8838723c */ /* 0x040fea0000001838 */
[----:B------:R-:W-:Y:S03]  /*20900*/  LDSM.16.M88.4 R156, [R212+0x5000] ;  /* 0x00500000d49c783b */ /* 0x000fe60000000200 */
[C---:B---3--:R-:W-:Y:S03]  /*20910*/  HMMA.16816.F32 R60, R136.reuse, R144, R60 ;  /* 0x00000090883c723c */ /* 0x048fe6000000183c */
[----:B------:R-:W-:Y:S05]  /*20920*/  LDSM.16.M88.4 R200, [R212+0x8000] ;  /* 0x00800000d4c8783b */ /* 0x000fea0000000200 */
[----:B------:R-:W-:Y:S01]  /*20930*/  HMMA.16816.F32 R64, R136, R146, R64 ;  /* 0x000000928840723c */ /* 0x000fe20000001840 */
[----:B------:R-:W3:Y:S06]  /*20940*/  LDSM.16.M88.4 R136, [R214+0x7000] ;  /* 0x00700000d688783b */ /* 0x000eec0000000200 */
[----:B------:R-:W3:Y:S01]  /*20950*/  LDSM.16.M88.4 R144, [R214+0x7800] ;  /* 0x00780000d690783b */ /* 0x000ee20000000200 */
[C---:B----4-:R-:W-:Y:S08]  /*20960*/  HMMA.16816.F32 R4, R160.reuse, R164, R4 ;  /* 0x000000a4a004723c */ /* 0x050ff00000001804 */
[C---:B------:R-:W-:Y:S01]  /*20970*/  HMMA.16816.F32 R8, R160.reuse, R166, R8 ;  /* 0x000000a6a008723c */ /* 0x040fe20000001808 */
[----:B------:R-:W-:Y:S07]  /*20980*/  LDSM.16.M88.4 R164, [R212+0x5800] ;  /* 0x00580000d4a4783b */ /* 0x000fee0000000200 */
[C---:B-1----:R-:W-:Y:S08]  /*20990*/  HMMA.16816.F32 R12, R160.reuse, R168, R12 ;  /* 0x000000a8a00c723c */ /* 0x042ff0000000180c */
[C---:B------:R-:W-:Y:S01]  /*209a0*/  HMMA.16816.F32 R16, R160.reuse, R170, R16 ;  /* 0x000000aaa010723c */ /* 0x040fe20000001810 */
[----:B------:R-:W-:Y:S07]  /*209b0*/  LDSM.16.M88.4 R168, [R212+0x6000] ;  /* 0x00600000d4a8783b */ /* 0x000fee0000000200 */
[C---:B-----5:R-:W-:Y:S08]  /*209c0*/  HMMA.16816.F32 R20, R160.reuse, R172, R20 ;  /* 0x000000aca014723c */ /* 0x060ff00000001814 */
        /* <DEDUP_REMOVED lines=67> */
[----:B------:R-:W3:Y:S06]  /*20e00*/  LDSM.16.M88.4 R148, [R196+0xa000] ;  /* 0x00a00000c494783b */ /* 0x000eec0000000200 */
[----:B------:R-:W5:Y:S01]  /*20e10*/  LDSM.16.M88.4 R172, [R214+0x8000] ;  /* 0x00800000d6ac783b */ /* 0x000f620000000200 */
[C---:B----4-:R-:W-:Y:S05]  /*20e20*/  HMMA.16816.F32 R4, R132.reuse, R144, R4 ;  /* 0x000000908404723c */ /* 0x050fea0000001804 */
[----:B------:R-:W-:Y:S03]  /*20e30*/  LDSM.16.M88.4 R196, [R197+0x2000] ;  /* 0x00200000c5c4783b */ /* 0x000fe60000000200 */
[C---:B------:R-:W-:Y:S03]  /*20e40*/  HMMA.16816.F32 R8, R132.reuse, R146, R8 ;  /* 0x000000928408723c */ /* 0x040fe60000001808 */
[----:B------:R-:W4:Y:S05]  /*20e50*/  LDSM.16.M88.4 R144, [R214+0x8800] ;  /* 0x00880000d690783b */ /* 0x000f2a0000000200 */
        /* <DEDUP_REMOVED lines=74> */
[----:B------:R-:W1:Y:S10]  /*21300*/  MUFU.TANH R193, R193 ;  /* 0x000000c100c17308 */ /* 0x000e740000002400 */
[----:B------:R-:W1:Y:S01]  /*21310*/  MUFU.TANH R13, R13 ;  /* 0x0000000d000d7308 */ /* 0x000e620000002400 */
[C---:B-----5:R-:W-:Y:S09]  /*21320*/  HMMA.16816.F32 R28, R196.reuse, R8, R28 ;  /* 0x00000008c41c723c */ /* 0x060ff2000000181c */
[----:B------:R-:W1:Y:S01]  /*21330*/  MUFU.TANH R174, R174 ;  /* 0x000000ae00ae7308 */ /* 0x000e620000002400 */
[C---:B------:R-:W-:Y:S01]  /*21340*/  HMMA.16816.F32 R32, R196.reuse, R10, R32 ;  /* 0x0000000ac420723c */ /* 0x040fe20000001820 */
[----:B------:R-:W5:Y:S08]  /*21350*/  LDSM.16.M88.4 R8, [R212+0xa800] ;  /* 0x00a80000d408783b */ /* 0x000f700000000200 */
[----:B------:R-:W1:Y:S01]  /*21360*/  MUFU.TANH R233, R233 ;  /* 0x000000e900e97308 */ /* 0x000e620000002400 */
[C---:B---3--:R-:W-:Y:S03]  /*21370*/  HMMA.16816.F32 R36, R196.reuse, R4, R36 ;  /* 0x00000004c424723c */ /* 0x048fe60000001824 */
[----:B------:R-:W-:Y:S01]  /*21380*/  FMUL.FTZ R28, R28, UR12 ;  /* 0x0000000c1c1c7c20 */ /* 0x000fe20008410000 */
[----:B------:R-:W-:Y:S01]  /*21390*/  FMUL.FTZ R29, R29, UR12 ;  /* 0x0000000c1d1d7c20 */ /* 0x000fe20008410000 */
[----:B------:R-:W-:Y:S04]  /*213a0*/  FMUL.FTZ R30, R30, UR12 ;  /* 0x0000000c1e1e7c20 */ /* 0x000fe80008410000 */
[----:B------:R-:W3:Y:S01]  /*213b0*/  MUFU.TANH R15, R15 ;  /* 0x0000000f000f7308 */ /* 0x000ee20000002400 */
        /* <DEDUP_REMOVED lines=27> */
[----:B------:R4:W1:Y:S01]  /*21570*/  MUFU.TANH R168, R23 ;  /* 0x0000001700a87308 */ /* 0x0008620000002400 */
        /* <DEDUP_REMOVED lines=126> */
[-C--:B----4-:R-:W-:Y:S01]  /*21d60*/  LEA.HI.X.SX32 R23, R19, R221.reuse, 0x2, P5 ;  /* 0x000000dd13177211 */ /* 0x090fe200028f16ff */
        /* <DEDUP_REMOVED lines=20> */
.L_x_2921:
        /* <DEDUP_REMOVED lines=14> */
[-C--:B-1----:R-:W-:Y:S01]  /*21f90*/  IADD3 R18, P4, PT, R8, R5.reuse, RZ ;  /* 0x0000000508127210 */ /* 0x082fe20007f9e0ff */
        /* <DEDUP_REMOVED lines=16> */
[--C-:B----4-:R-:W-:Y:S03]  /*220a0*/  IMAD.X R23, R21, 0x1, R6.reuse, P4 ;  /* 0x0000000115177824 */ /* 0x110fe600020e0606 */
        /* <DEDUP_REMOVED lines=65> */
.L_x_2920:
[C---:B------:R-:W-:Y:S01]  /*224c0*/  IADD3 R6, PT, PT, R225.reuse, -0x40, RZ ;  /* 0xffffffc0e1067810 */ /* 0x040fe20007ffe0ff */
[----:B-12-4-:R-:W-:Y:S01]  /*224d0*/  LDSM.16.MT88.4 R20, [R209+0xc000] ;  /* 0x00c00000d114783b */ /* 0x016fe20000004200 */
[C---:B------:R-:W-:Y:S02]  /*224e0*/  IADD3 R4, PT, PT, R225.reuse, -0x38, RZ ;  /* 0xffffffc8e1047810 */ /* 0x040fe40007ffe0ff */
[----:B------:R-:W-:Y:S02]  /*224f0*/  I2FP.F32.U32 R6, R6 ;  /* 0x0000000600067245 */ /* 0x000fe40000201000 */
[----:B------:R-:W-:Y:S02]  /*22500*/  I2FP.F32.U32 R4, R4 ;  /* 0x0000000400047245 */ /* 0x000fe40000201000 */
[----:B------:R-:W-:Y:S01]  /*22510*/  I2FP.F32.U32 R5, R225 ;  /* 0x000000e100057245 */ /* 0x000fe20000201000 */
[CC--:B------:R-:W-:Y:S01]  /*22520*/  FFMA.FTZ R139, R0.reuse, R6.reuse, R139 ;  /* 0x00000006008b7223 */ /* 0x0c0fe2000001008b */
        /* <DEDUP_REMOVED lines=25> */
[C---:B------:R-:W-:Y:S02]  /*226c0*/  IADD3 R5, PT, PT, R225.reuse, -0x17, RZ ;  /* 0xffffffe9e1057810 */ /* 0x040fe40007ffe0ff */
        /* <DEDUP_REMOVED lines=52> */
[C---:B------:R-:W-:Y:S01]  /*22a10*/  FFMA.FTZ R145, R0.reuse, R8, R145 ;  /* 0x0000000800917223 */ /* 0x040fe20000010091 */
[C---:B------:R-:W-:Y:S01]  /*22a20*/  IADD3 R6, PT, PT, R225.reuse, 0x21, RZ ;  /* 0x00000021e1067810 */ /* 0x040fe20007ffe0ff */
[C---:B------:R-:W-:Y:S01]  /*22a30*/  FFMA.FTZ R161, R0.reuse, R4, R161 ;  /* 0x0000000400a17223 */ /* 0x040fe200000100a1 */
[----:B------:R-:W-:Y:S01]  /*22a40*/  I2FP.F32.U32 R196, R196 ;  /* 0x000000c400c47245 */ /* 0x000fe20000201000 */
[C---:B------:R-:W-:Y:S01]  /*22a50*/  FFMA.FTZ R162, R0.reuse, R4, R162 ;  /* 0x0000000400a27223 */ /* 0x040fe200000100a2 */
[C---:B------:R-:W-:Y:S02]  /*22a60*/  IADD3 R64, PT, PT, R225.reuse, -0x27, RZ ;  /* 0xffffffd9e1407810 */ /* 0x040fe40007ffe0ff */
        /* <DEDUP_REMOVED lines=53> */
[C---:B------:R-:W-:Y:S01]  /*22dc0*/  IADD3 R5, PT, PT, R225.reuse, 0x39, RZ ;  /* 0x00000039e1057810 */ /* 0x040fe20007ffe0ff */
[----:B------:R-:W-:Y:S01]  /*22dd0*/  LDSM.16.MT88.4 R12, [R210+0xc000] ;  /* 0x00c00000d20c783b */ /* 0x000fe20000004200 */
        /* <DEDUP_REMOVED lines=60> */
[----:B------:R3:W-:Y:S01]  /*231a0*/  MUFU.EX2 R145, R4 ;  /* 0x0000000400917308 */ /* 0x0007e20000000800 */
[--C-:B------:R-:W-:Y:S01]  /*231b0*/  FFMA.FTZ R154, R154, UR4, -R151.reuse ;  /* 0x000000049a9a7c23 */ /* 0x100fe20008010897 */
[--C-:B------:R-:W-:Y:S01]  /*231c0*/  FFMA.FTZ R137, R137, UR4, -R151.reuse ;  /* 0x0000000489897c23 */ /* 0x100fe20008010897 */
[--C-:B------:R-:W-:Y:S07]  /*231d0*/  FFMA.FTZ R171, R171, UR4, -R152.reuse ;  /* 0x00000004abab7c23 */ /* 0x100fee0008010898 */
[----:B------:R-:W-:Y:S01]  /*231e0*/  MUFU.EX2 R146, R146 ;  /* 0x0000009200927308 */ /* 0x000fe20000000800 */
[--C-:B------:R-:W-:Y:S01]  /*231f0*/  FFMA.FTZ R167, R167, UR4, -R152.reuse ;  /* 0x00000004a7a77c23 */ /* 0x100fe20008010898 */
[C---:B-1----:R-:W-:Y:S01]  /*23200*/  FMUL.FTZ R5, R3.reuse, R129 ;  /* 0x0000008103057220 */ /* 0x042fe20000410000 */
[C---:B------:R-:W-:Y:S07]  /*23210*/  FMUL.FTZ R8, R3.reuse, R124 ;  /* 0x0000007c03087220 */ /* 0x040fee0000410000 */
[----:B------:R-:W1:Y:S01]  /*23220*/  MUFU.EX2 R144, R144 ;  /* 0x0000009000907308 */ /* 0x000e620000000800 */
[C---:B------:R-:W-:Y:S01]  /*23230*/  FMUL.FTZ R9, R3.reuse, R125 ;  /* 0x0000007d03097220 */ /* 0x040fe20000410000 */
[C---:B--2---:R-:W-:Y:S01]  /*23240*/  FMUL.FTZ R6, R2.reuse, R130 ;  /* 0x0000008202067220 */ /* 0x044fe20000410000 */
[C---:B------:R-:W-:Y:S07]  /*23250*/  FMUL.FTZ R7, R2.reuse, R131 ;  /* 0x0000008302077220 */ /* 0x040fee0000410000 */
[----:B------:R-:W2:Y:S01]  /*23260*/  MUFU.EX2 R143, R143 ;  /* 0x0000008f008f7308 */ /* 0x000ea20000000800 */
[C---:B------:R-:W-:Y:S01]  /*23270*/  FMUL.FTZ R10, R2.reuse, R126 ;  /* 0x0000007e020a7220 */ /* 0x040fe20000410000 */
[C---:B---3--:R-:W-:Y:S01]  /*23280*/  FMUL.FTZ R4, R3.reuse, R128 ;  /* 0x0000008003047220 */ /* 0x048fe20000410000 */
[C---:B------:R-:W-:Y:S07]  /*23290*/  FMUL.FTZ R11, R2.reuse, R127 ;  /* 0x0000007f020b7220 */ /* 0x040fee0000410000 */
[----:B------:R-:W-:Y:S01]  /*232a0*/  MUFU.EX2 R142, R142 ;  /* 0x0000008e008e7308 */ /* 0x000fe20000000800 */
[----:B------:R-:W-:Y:S01]  /*232b0*/  LDSM.16.MT88.4 R124, [R210+0xf800] ;  /* 0x00f80000d27c783b */ /* 0x000fe20000004200 */
[C---:B------:R-:W-:Y:S01]  /*232c0*/  FMUL.FTZ R16, R3.reuse, R116 ;  /* 0x0000007403107220 */ /* 0x040fe20000410000 */
[----:B------:R-:W-:Y:S07]  /*232d0*/  FMUL.FTZ R17, R3, R117 ;  /* 0x0000007503117220 */ /* 0x000fee0000410000 */
[----:B------:R-:W3:Y:S01]  /*232e0*/  MUFU.EX2 R141, R141 ;  /* 0x0000008d008d7308 */ /* 0x000ee20000000800 */
[----:B------:R-:W-:Y:S01]  /*232f0*/  FMUL.FTZ R18, R2, R118 ;  /* 0x0000007602127220 */ /* 0x000fe20000410000 */
[----:B-1----:R-:W-:Y:S01]  /*23300*/  F2FP.F16.F32.PACK_AB R128, R144, R146 ;  /* 0x000000929080723e */ /* 0x002fe200000000ff */
[C---:B------:R-:W-:Y:S07]  /*23310*/  FMUL.FTZ R19, R2.reuse, R119 ;  /* 0x0000007702137220 */ /* 0x040fee0000410000 */
[----:B------:R-:W-:Y:S01]  /*23320*/  MUFU.EX2 R140, R140 ;  /* 0x0000008c008c7308 */ /* 0x000fe20000000800 */
[----:B------:R-:W-:Y:S01]  /*23330*/  LDSM.16.MT88.4 R116, [R209+0xf800] ;  /* 0x00f80000d174783b */ /* 0x000fe20000004200 */
[----:B--2---:R-:W-:Y:S01]  /*23340*/  F2FP.F16.F32.PACK_AB R129, R143, R145 ;  /* 0x000000918f81723e */ /* 0x004fe200000000ff */
[C---:B------:R-:W-:Y:S07]  /*23350*/  FMUL.FTZ R33, R3.reuse, R101 ;  /* 0x0000006503217220 */ /* 0x040fee0000410000 */
[----:B------:R-:W1:Y:S01]  /*23360*/  MUFU.EX2 R139, R139 ;  /* 0x0000008b008b7308 */ /* 0x000e620000000800 */
[C---:B------:R-:W-:Y:S01]  /*23370*/  FMUL.FTZ R34, R2.reuse, R102 ;  /* 0x0000006602227220 */ /* 0x040fe20000410000 */
[C---:B------:R-:W-:Y:S01]  /*23380*/  FMUL.FTZ R35, R2.reuse, R103 ;  /* 0x0000006702237220 */ /* 0x040fe20000410000 */
[C---:B------:R-:W-:Y:S01]  /*23390*/  FMUL.FTZ R40, R3.reuse, R92 ;  /* 0x0000005c03287220 */ /* 0x040fe20000410000 */
[----:B------:R-:W-:Y:S01]  /*233a0*/  FMUL.FTZ R41, R3, R93 ;  /* 0x0000005d03297220 */ /* 0x000fe20000410000 */
[C---:B------:R-:W-:Y:S01]  /*233b0*/  FMUL.FTZ R42, R2.reuse, R94 ;  /* 0x0000005e022a7220 */ /* 0x040fe20000410000 */
[----:B---3--:R-:W-:Y:S01]  /*233c0*/  F2FP.F16.F32.PACK_AB R130, R141, R142 ;  /* 0x0000008e8d82723e */ /* 0x008fe200000000ff */
        /* <DEDUP_REMOVED lines=429> */
.L_x_2918:
        /* <DEDUP_REMOVED lines=161> */
[----:B------:R1:W-:Y:S01]  /*258b0*/  STS [R5+0x2400], R98 ;  /* 0x0024006205007388 */ /* 0x0003e20000000800 */
[----:B------:R-:W3:Y:S03]  /*258c0*/  @P4 LDC R16, c[0x0][0x454] ;  /* 0x00011500ff104b82 */ /* 0x000ee60000000800 */
[----:B------:R-:W-:Y:S04]  /*258d0*/  STS [R9+0x2000], R92 ;  /* 0x0020005c09007388 */ /* 0x000fe80000000800 */
[----:B------:R5:W-:Y:S04]  /*258e0*/  STS [R9+0x2400], R94 ;  /* 0x0024005e09007388 */ /* 0x000be80000000800 */
[----:B------:R-:W-:Y:S04]  /*258f0*/  STS [R11+0x2000], R88 ;  /* 0x002000580b007388 */ /* 0x000fe80000000800 */
[----:B------:R4:W-:Y:S04]  /*25900*/  STS [R11+0x2400], R90 ;  /* 0x0024005a0b007388 */ /* 0x0009e80000000800 */
[----:B------:R-:W-:Y:S04]  /*25910*/  STS [R15+0x2000], R84 ;  /* 0x002000540f007388 */ /* 0x000fe80000000800 */
[----:B------:R-:W-:Y:S01]  /*25920*/  STS [R15+0x2400], R86 ;  /* 0x002400560f007388 */ /* 0x000fe20000000800 */
[----:B-1----:R-:W1:Y:S03]  /*25930*/  @!P4 LDC R5, c[0x0][0x3e0] ;  /* 0x0000f800ff05cb82 */ /* 0x002e660000000800 */
[----:B------:R-:W-:Y:S04]  /*25940*/  STS [R13+0x2000], R80 ;  /* 0x002000500d007388 */ /* 0x000fe80000000800 */
[----:B------:R-:W-:Y:S01]  /*25950*/  STS [R13+0x2400], R82 ;  /* 0x002400520d007388 */ /* 0x000fe20000000800 */
[----:B-----5:R-:W5:Y:S03]  /*25960*/  @P3 LDC.64 R8, c[0x0][0x408] ;  /* 0x00010200ff083b82 */ /* 0x020f660000000a00 */
        /* <DEDUP_REMOVED lines=9> */
[----:B------:R-:W1:Y:S01]  /*25a00*/  S2R R4, SR_CTAID.Y ;  /* 0x0000000000047919 */ /* 0x000e620000002600 */
[----:B------:R-:W4:Y:S01]  /*25a10*/  S2R R0, SR_CTAID.Z ;  /* 0x0000000000007919 */ /* 0x000f220000002700 */
[----:B---3--:R-:W-:-:S04]  /*25a20*/  SHF.R.U32.HI R19, RZ, 0x2, R205 ;  /* 0x00000002ff137819 */ /* 0x008fc800000116cd */
[----:B------:R-:W-:Y:S01]  /*25a30*/  LOP3.LUT R19, R206, 0x7, R19, 0xf8, !PT ;  /* 0x00000007ce137812 */ /* 0x000fe200078ef813 */
[----:B-----5:R-:W-:Y:S01]  /*25a40*/  @P3 IMAD.WIDE.U32 R20, R213, R8, RZ ;  /* 0x00000008d5143225 */ /* 0x020fe200078e00ff */
[----:B------:R-:W-:-:S03]  /*25a50*/  MOV R8, 0x7f800000 ;  /* 0x7f80000000087802 */ /* 0x000fc60000000f00 */
[----:B------:R-:W-:Y:S01]  /*25a60*/  @P2 FFMA.FTZ R8, R133, R10, R26 ;  /* 0x0000000a85082223 */ /* 0x000fe2000001001a */
[----:B------:R3:W3:Y:S01]  /*25a70*/  LDS.128 R12, [R223+0x1800] ;  /* 0x00180000df0c7984 */ /* 0x0006e20000000c00 */
[----:B-1----:R-:W-:-:S04]  /*25a80*/  @!P3 IMAD.WIDE.U32 R22, R4, R6, RZ ;  /* 0x000000060416b225 */ /* 0x002fc800078e00ff */
[C---:B------:R-:W-:Y:S02]  /*25a90*/  @!P3 IMAD R18, R4.reuse, R7, R23 ;  /* 0x000000070412b224 */ /* 0x040fe400078e0217 */
[----:B------:R-:W1:Y:S01]  /*25aa0*/  LDC.64 R6, c[0x0][0x408] ;  /* 0x00010200ff067b82 */ /* 0x000e620000000a00 */
[----:B------:R-:W-:Y:S02]  /*25ab0*/  @P3 IMAD R18, R213, R9, R21 ;  /* 0x00000009d5123224 */ /* 0x000fe400078e0215 */
[C---:B----4-:R-:W-:Y:S01]  /*25ac0*/  @!P4 IMAD R24, R4.reuse, R5, R0 ;  /* 0x000000050418c224 */ /* 0x050fe200078e0200 */
[----:B------:R-:W-:Y:S01]  /*25ad0*/  MOV R5, 0x7f800000 ;  /* 0x7f80000000057802 */ /* 0x000fe20000000f00 */
[----:B------:R-:W-:Y:S02]  /*25ae0*/  @!P0 IMAD R213, R4, R11, RZ ;  /* 0x0000000b04d58224 */ /* 0x000fe400078e02ff */
[----:B--2---:R-:W-:Y:S01]  /*25af0*/  @P1 FFMA.FTZ R5, R132, R17, R3 ;  /* 0x0000001184051223 */ /* 0x004fe20000010003 */
        /* <DEDUP_REMOVED lines=15> */
.L_x_2924:
[----:B------:R-:W-:Y:S05]  /*25bf0*/  BSYNC.RECONVERGENT B0 ;  /* 0x0000000000007941 */ /* 0x000fea0003800200 */
.L_x_2923:
[----:B--2---:R-:W-:Y:S01]  /*25c00*/  IMAD.MOV.U32 R2, RZ, RZ, R204 ;  /* 0x000000ffff027224 */ /* 0x004fe200078e00cc */
[----:B------:R-:W-:Y:S01]  /*25c10*/  @P3 MOV R22, R20 ;  /* 0x0000001400163202 */ /* 0x000fe20000000f00 */
[----:B------:R-:W-:Y:S01]  /*25c20*/  IMAD.MOV.U32 R3, RZ, RZ, RZ ;  /* 0x000000ffff037224 */ /* 0x000fe200078e00ff */
[----:B------:R-:W-:Y:S01]  /*25c30*/  IADD3 R215, PT, PT, R215, -UR8, RZ ;  /* 0x80000008d7d77c10 */ /* 0x000fe2000fffe0ff */
[----:B------:R-:W2:Y:S01]  /*25c40*/  LDCU.64 UR4, c[0x0][0x410] ;  /* 0x00008200ff0477ac */ /* 0x000ea20008000a00 */
[----:B------:R-:W-:Y:S01]  /*25c50*/  BSSY.RECONVERGENT B0, `(.L_x_2925) ;  /* 0x000001e000007945 */ /* 0x000fe20003800200 */
[----:B-1----:R-:W-:Y:S01]  /*25c60*/  IMAD.WIDE.U32 R4, R6, UR8, R2 ;  /* 0x0000000806047c25 */ /* 0x002fe2000f8e0002 */
[----:B------:R-:W-:-:S03]  /*25c70*/  SHF.R.U32.HI R2, RZ, 0x3, R205 ;  /* 0x00000003ff027819 */ /* 0x000fc600000116cd */
[----:B------:R-:W-:Y:S01]  /*25c80*/  IMAD R3, R7, UR8, R5 ;  /* 0x0000000807037c24 */ /* 0x000fe2000f8e0205 */
[----:B------:R-:W-:Y:S01]  /*25c90*/  IADD3 R22, P0, PT, R22, R4, RZ ;  /* 0x0000000416167210 */ /* 0x000fe20007f1e0ff */
[C---:B------:R-:W-:Y:S01]  /*25ca0*/  VIADD R8, R2.reuse, 0x20 ;  /* 0x0000002002087836 */ /* 0x040fe20000000000 */
[C---:B------:R-:W-:Y:S01]  /*25cb0*/  IADD3 R5, PT, PT, R2.reuse, 0x30, RZ ;  /* 0x0000003002057810 */ /* 0x040fe20007ffe0ff */
[----:B------:R-:W-:Y:S02]  /*25cc0*/  VIADD R4, R2, 0x10 ;  /* 0x0000001002047836 */ /* 0x000fe40000000000 */
[----:B------:R-:W-:Y:S01]  /*25cd0*/  IMAD.X R23, R18, 0x1, R3, P0 ;  /* 0x0000000112177824 */ /* 0x000fe200000e0603 */
[-C--:B------:R-:W-:Y:S01]  /*25ce0*/  ISETP.GE.AND P4, PT, R8, R215.reuse, PT ;  /* 0x000000d70800720c */ /* 0x080fe20003f86270 */
[----:B------:R1:W4:Y:S01]  /*25cf0*/  LDS.128 R16, [R223] ;  /* 0x00000000df107984 */ /* 0x0003220000000c00 */
[-C--:B------:R-:W-:Y:S02]  /*25d00*/  ISETP.GE.AND P0, PT, R2, R215.reuse, PT ;  /* 0x000000d70200720c */ /* 0x080fe40003f06270 */
[-C--:B------:R-:W-:Y:S01]  /*25d10*/  ISETP.GE.AND P5, PT, R4, R215.reuse, PT ;  /* 0x000000d70400720c */ /* 0x080fe20003fa6270 */
[----:B------:R1:W1:Y:S01]  /*25d20*/  LDS.128 R8, [R223+0x2000] ;  /* 0x00200000df087984 */ /* 0x0002620000000c00 */
[----:B------:R-:W-:Y:S01]  /*25d30*/  ISETP.GE.AND P3, PT, R5, R215, PT ;  /* 0x000000d70500720c */ /* 0x000fe20003f66270 */
[----:B--2---:R-:W-:-:S04]  /*25d40*/  IMAD.WIDE.U32 R4, R0, UR4, R22 ;  /* 0x0000000400047c25 */ /* 0x004fc8000f8e0016 */
[----:B------:R-:W-:Y:S01]  /*25d50*/  IMAD R23, R0, UR5, R5 ;  /* 0x0000000500177c24 */ /* 0x000fe2000f8e0205 */
[----:B------:R-:W-:-:S03]  /*25d60*/  LOP3.LUT R0, R204, 0x40, RZ, 0xfc, !PT ;  /* 0x00000040cc007812 */ /* 0x000fc600078efcff */
[----:B------:R-:W-:Y:S05]  /*25d70*/  @P0 BRA `(.L_x_2926) ;  /* 0x00000000002c0947 */ /* 0x000fea0003800000 */
[----:B------:R-:W2:Y:S01]  /*25d80*/  LDCU UR8, c[0x0][0x440] ;  /* 0x00008800ff0877ac */ /* 0x000ea20008000800 */
[----:B------:R-:W-:Y:S01]  /*25d90*/  IMAD.MOV.U32 R22, RZ, RZ, R4 ;  /* 0x000000ffff167224 */ /* 0x000fe200078e0004 */
[----:B------:R-:W5:Y:S03]  /*25da0*/  LDCU.64 UR4, c[0x0][0x3f0] ;  /* 0x00007e00ff0477ac */ /* 0x000f660008000a00 */
[----:B------:R-:W-:-:S04]  /*25db0*/  IMAD.WIDE.U32 R24, R2, R6, R22 ;  /* 0x0000000602187225 */ /* 0x000fc800078e0016 */
[----:B------:R-:W-:Y:S01]  /*25dc0*/  IMAD R3, R2, R7, R25 ;  /* 0x0000000702037224 */ /* 0x000fe200078e0219 */
[----:B--2---:R-:W-:Y:S02]  /*25dd0*/  ISETP.GE.AND P1, PT, R204, UR8, PT ;  /* 0x00000008cc007c0c */ /* 0x004fe4000bf26270 */
[----:B------:R-:W-:Y:S02]  /*25de0*/  ISETP.GE.AND P0, PT, R0, UR8, PT ;  /* 0x0000000800007c0c */ /* 0x000fe4000bf06270 */
[----:B-----5:R-:W-:-:S04]  /*25df0*/  LEA R20, P2, R24, UR4, 0x1 ;  /* 0x0000000418147c11 */ /* 0x020fc8000f8408ff */
[----:B------:R-:W-:-:S05]  /*25e00*/  LEA.HI.X R21, R24, UR5, R3, 0x1, P2 ;  /* 0x0000000518157c11 */ /* 0x000fca00090f0c03 */
[----:B----4-:R2:W-:Y:S04]  /*25e10*/  @!P1 STG.E.128 desc[UR6][R20.64], R16 ;  /* 0x0000001014009986 */ /* 0x0105e8000c101d06 */
[----:B-1----:R2:W-:Y:S02]  /*25e20*/  @!P0 STG.E.128 desc[UR6][R20.64+0x80], R8 ;  /* 0x0000800814008986 */ /* 0x0025e4000c101d06 */
.L_x_2926:
[----:B------:R-:W-:Y:S05]  /*25e30*/  BSYNC.RECONVERGENT B0 ;  /* 0x0000000000007941 */ /* 0x000fea0003800200 */
.L_x_2925:
[----:B--2-4-:R2:W4:Y:S01]  /*25e40*/  LDS.128 R16, [R223+0x800] ;  /* 0x00080000df107984 */ /* 0x0145220000000c00 */
[----:B------:R-:W-:Y:S03]  /*25e50*/  BSSY.RECONVERGENT B0, `(.L_x_2927) ;  /* 0x0000013000007945 */ /* 0x000fe60003800200 */
[----:B-1----:R2:W1:Y:S01]  /*25e60*/  LDS.128 R8, [R223+0x2800] ;  /* 0x00280000df087984 */ /* 0x0024620000000c00 */
        /* <DEDUP_REMOVED lines=16> */
[----:B-1----:R3:W-:Y:S02]  /*25f70*/  @!P0 STG.E.128 desc[UR6][R26.64+0x80], R8 ;  /* 0x000080081a008986 */ /* 0x0027e4000c101d06 */
.L_x_2928:
[----:B------:R-:W-:Y:S05]  /*25f80*/  BSYNC.RECONVERGENT B0 ;  /* 0x0000000000007941 */ /* 0x000fea0003800200 */
.L_x_2927:
[----:B---34-:R3:W4:Y:S01]  /*25f90*/  LDS.128 R16, [R223+0x1000] ;  /* 0x00100000df107984 */ /* 0x0187220000000c00 */
[----:B------:R-:W-:Y:S03]  /*25fa0*/  BSSY.RECONVERGENT B0, `(.L_x_2929) ;  /* 0x0000013000007945 */ /* 0x000fe60003800200 */
[----:B-1----:R3:W1:Y:S01]  /*25fb0*/  LDS.128 R8, [R223+0x3000] ;  /* 0x00300000df087984 */ /* 0x0026620000000c00 */
[----:B------:R-:W-:Y:S05]  /*25fc0*/  @P4 BRA `(.L_x_2930) ;  /* 0x0000000000404947 */ /* 0x000fea0003800000 */
[----:B------:R-:W5:Y:S01]  /*25fd0*/  LDCU UR8, c[0x0][0x440] ;  /* 0x00008800ff0877ac */ /* 0x000f620008000800 */
[----:B------:R-:W-:Y:S01]  /*25fe0*/  IADD3 R3, P0, PT, R2, 0x20, RZ ;  /* 0x0000002002037810 */ /* 0x000fe20007f1e0ff */
[----:B------:R-:W-:Y:S01]  /*25ff0*/  IMAD.MOV.U32 R24, RZ, RZ, R4 ;  /* 0x000000ffff187224 */ /* 0x000fe200078e0004 */
[----:B------:R-:W-:Y:S01]  /*26000*/  MOV R25, R23 ;  /* 0x0000001700197202 */ /* 0x000fe20000000f00 */
[----:B------:R-:W2:Y:S02]  /*26010*/  LDCU.64 UR4, c[0x0][0x3f0] ;  /* 0x00007e00ff0477ac */ /* 0x000ea40008000a00 */
[----:B------:R-:W-:Y:S02]  /*26020*/  IMAD.X R21, RZ, RZ, RZ, P0 ;  /* 0x000000ffff157224 */ /* 0x000fe400000e06ff */
[----:B------:R-:W-:-:S04]  /*26030*/  IMAD.WIDE.U32 R24, R3, R6, R24 ;  /* 0x0000000603187225 */ /* 0x000fc800078e0018 */
[----:B------:R-:W-:-:S04]  /*26040*/  IMAD R20, R21, R6, RZ ;  /* 0x0000000615147224 */ /* 0x000fc800078e02ff */
[----:B------:R-:W-:Y:S01]  /*26050*/  IMAD R20, R3, R7, R20 ;  /* 0x0000000703147224 */ /* 0x000fe200078e0214 */
[----:B-----5:R-:W-:Y:S02]  /*26060*/  ISETP.GE.AND P1, PT, R204, UR8, PT ;  /* 0x00000008cc007c0c */ /* 0x020fe4000bf26270 */
[----:B------:R-:W-:Y:S01]  /*26070*/  ISETP.GE.AND P0, PT, R0, UR8, PT ;  /* 0x0000000800007c0c */ /* 0x000fe2000bf06270 */
[----:B------:R-:W-:Y:S01]  /*26080*/  IMAD.IADD R20, R20, 0x1, R25 ;  /* 0x0000000114147824 */ /* 0x000fe200078e0219 */
[----:B--2---:R-:W-:-:S04]  /*26090*/  LEA R26, P2, R24, UR4, 0x1 ;  /* 0x00000004181a7c11 */ /* 0x004fc8000f8408ff */
[----:B------:R-:W-:-:S05]  /*260a0*/  LEA.HI.X R27, R24, UR5, R20, 0x1, P2 ;  /* 0x00000005181b7c11 */ /* 0x000fca00090f0c14 */
[----:B----4-:R2:W-:Y:S04]  /*260b0*/  @!P1 STG.E.128 desc[UR6][R26.64], R16 ;  /* 0x000000101a009986 */ /* 0x0105e8000c101d06 */
[----:B-1----:R2:W-:Y:S02]  /*260c0*/  @!P0 STG.E.128 desc[UR6][R26.64+0x80], R8 ;  /* 0x000080081a008986 */ /* 0x0025e4000c101d06 */
.L_x_2930:
[----:B------:R-:W-:Y:S05]  /*260d0*/  BSYNC.RECONVERGENT B0 ;  /* 0x0000000000007941 */ /* 0x000fea0003800200 */
.L_x_2929:
[----:B------:R-:W-:Y:S05]  /*260e0*/  @P3 EXIT ;  /* 0x000000000000394d */ /* 0x000fea0003800000 */
[----:B-12---:R1:W2:Y:S01]  /*260f0*/  LDS.128 R8, [R223+0x3800] ;  /* 0x00380000df087984 */ /* 0x0062a20000000c00 */
[----:B------:R-:W5:Y:S01]  /*26100*/  LDCU UR8, c[0x0][0x440] ;  /* 0x00008800ff0877ac */ /* 0x000f620008000800 */
[----:B------:R-:W-:Y:S01]  /*26110*/  IADD3 R3, P0, PT, R2, 0x30, RZ ;  /* 0x0000003002037810 */ /* 0x000fe20007f1e0ff */
[----:B------:R-:W3:Y:S04]  /*26120*/  LDCU.64 UR4, c[0x0][0x3f0] ;  /* 0x00007e00ff0477ac */ /* 0x000ee80008000a00 */
        /* <DEDUP_REMOVED lines=14> */
.L_x_2931:
        /* <DEDUP_REMOVED lines=15> */
.L_x_7229:


//--------------------- .text._ZN5flash24flash_fwd_splitkv_kernelI23Flash_fwd_kernel_traitsILi128ELi64ELi128ELi4ELb0ELb0EN7cutlass6half_tE19Flash_kernel_traitsILi128ELi64ELi128ELi4ES3_EELb1ELb0ELb0ELb0ELb1ELb0ELb1ELb0EEEvNS_16Flash_fwd_paramsE --------------------------
	.section	.text._ZN5flash24flash_fwd_splitkv_kernelI23Flash_fwd_kernel_traitsILi128ELi64ELi128ELi4ELb0ELb0EN7cutlass6half_tE19Flash_kernel_traitsILi128ELi64ELi128ELi4ES3_EELb1ELb0ELb0ELb0ELb1ELb0ELb1ELb0EEEvNS_16Flash_fwd_paramsE,"ax",@progbits
	.align	128
        .global         _ZN5flash24flash_fwd_splitkv_kernelI23Flash_fwd_kernel_traitsILi128ELi64ELi128ELi4ELb0ELb0EN7cutlass6half_tE19Flash_kernel_traitsILi128ELi64ELi128ELi4ES3_EELb1ELb0ELb0ELb0ELb1ELb0ELb1ELb0EEEvNS_16Flash_fwd_paramsE
        .type           _ZN5flash24flash_fwd_splitkv_kernelI23Flash_fwd_kernel_traitsILi128ELi64ELi128ELi4ELb0ELb0EN7cutlass6half_tE19Flash_kernel_traitsILi128ELi64ELi128ELi4ES3_EELb1ELb0ELb0ELb0ELb1ELb0ELb1ELb0EEEvNS_16Flash_fwd_paramsE,@function
        .size           _ZN5flash24flash_fwd_splitkv_kernelI23Flash_fwd_kernel_traitsILi128ELi64ELi128ELi4ELb0ELb0EN7cutlass6half_tE19Flash_kernel_traitsILi128ELi64ELi128ELi4ES3_EELb1ELb0ELb0ELb0ELb1ELb0ELb1ELb0EEEvNS_16Flash_fwd_paramsE,(.L_x_7230 - _ZN5flash24flash_fwd_splitkv_kernelI23Flash_fwd_kernel_traitsILi128ELi64ELi128ELi4ELb0ELb0EN7cutlass6half_tE19Flash_kernel_traitsILi128ELi64ELi128ELi4ES3_EELb1ELb0ELb0ELb0ELb1ELb0ELb1ELb0EEEvNS_16Flash_fwd_paramsE)
        .other          _ZN5flash24flash_fwd_splitkv_kernelI23Flash_fwd_kernel_traitsILi128ELi64ELi128ELi4ELb0ELb0EN7cutlass6half_tE19Flash_kernel_traitsILi128ELi64ELi128ELi4ES3_EELb1ELb0ELb0ELb0ELb1ELb0ELb1ELb0EEEvNS_16Flash_fwd_paramsE,@"STO_CUDA_ENTRY STV_DEFAULT"
_ZN5flash24flash_fwd_splitkv_kernelI23Flash_fwd_kernel_traitsILi128ELi64ELi128ELi4ELb0ELb0EN7cutlass6half_tE19Flash_kernel_traitsILi128ELi64ELi128ELi4ES3_EELb1ELb0ELb0ELb0ELb1ELb0ELb1ELb0EEEvNS_16Flash_fwd_paramsE:
.text._ZN5flash24flash_fwd_splitkv_kernelI23Flash_fwd_kernel_traitsILi128ELi64ELi128ELi4ELb0ELb0EN7cutlass6half_tE19Flash_kernel_traitsILi128ELi64ELi128ELi4ES3_EELb1ELb0ELb0ELb0ELb1ELb0ELb1ELb0EEEvNS_16Flash_fwd_paramsE:
[----:B------:R-:W-:Y:S08]  /*0000*/  LDC R1, c[0x0][0x37c] ;  /* 0x0000df00ff017b82 */ /* 0x000ff00000000800 */
[----:B------:R-:W1:Y:S01]  /*0010*/  LDC R9, c[0x0][0x3e0] ;  /* 0x0000f800ff097b82 */ /* 0x000e620000000800 */
[----:B------:R-:W2:Y:S01]  /*0020*/  S2R R32, SR_CTAID.Z ;  /* 0x0000000000207919 */ /* 0x000ea20000002700 */
[----:B------:R-:W3:Y:S01]  /*0030*/  LDCU.64 UR16, c[0x0][0x358] ;  /* 0x00006b00ff1077ac */ /* 0x000ee20008000a00 */
[----:B------:R-:W4:Y:S01]  /*0040*/  LDCU.64 UR4, c[0x0][0x470] ;  /* 0x00008e00ff0477ac */ /* 0x000f220008000a00 */
        /* <DEDUP_REMOVED lines=14> */
[----:B------:R-:W-:Y:S01]  /*0130*/  ISETP.GE.U32.AND P0, PT, R0, R9, PT ;  /* 0x000000090000720c */ /* 0x000fe20003f06070 */
[----:B------:R-:W3:Y:S01]  /*0140*/  LDCU.U8 UR6, c[0x0][0x532] ;  /* 0x0000a640ff0677ac */ /* 0x000ee20008000000 */
[----:B-1----:R-:W-:-:S04]  /*0150*/  ISETP.NE.U32.AND P4, PT, R2, RZ, PT ;  /* 0x000000ff0200720c */ /* 0x002fc80003f85070 */
[----:B------:R-:W-:-:S07]  /*0160*/  ISETP.NE.AND.EX P4, PT, R3, RZ, PT, P4 ;  /* 0x000000ff0300720c */ /* 0x000fce0003f85340 */
[----:B------:R-:W-:Y:S02]  /*0170*/  @P0 IMAD.IADD R0, R0, 0x1, -R9 ;  /* 0x0000000100000824 */ /* 0x000fe400078e0a09 */
[----:B------:R-:W-:Y:S01]  /*0180*/  @P0 VIADD R213, R213, 0x1 ;  /* 0x00000001d5d50836 */ /* 0x000fe20000000000 */
[----:B------:R-:W-:Y:S02]  /*0190*/  ISETP.NE.U32.AND P0, PT, R2, RZ, PT ;  /* 0x000000ff0200720c */ /* 0x000fe40003f05070 */
[----:B------:R-:W-:Y:S02]  /*01a0*/  ISETP.GE.U32.AND P2, PT, R0, R9, PT ;  /* 0x000000090000720c */ /* 0x000fe40003f46070 */
[----:B---3--:R-:W-:Y:S02]  /*01b0*/  ISETP.NE.AND P5, PT, RZ, UR6, PT ;  /* 0x00000006ff007c0c */ /* 0x008fe4000bfa5270 */
[----:B------:R-:W-:Y:S01]  /*01c0*/  ISETP.NE.AND.EX P0, PT, R3, RZ, PT, P0 ;  /* 0x000000ff0300720c */ /* 0x000fe20003f05300 */
[----:B------:R-:W-:-:S08]  /*01d0*/  IMAD.MOV.U32 R3, RZ, RZ, -0x1 ;  /* 0xffffffffff037424 */ /* 0x000fd000078e00ff */
[----:B------:R-:W-:Y:S01]  /*01e0*/  @P2 VIADD R213, R213, 0x1 ;  /* 0x00000001d5d52836 */ /* 0x000fe20000000000 */
[----:B------:R-:W-:-:S05]  /*01f0*/  @!P1 LOP3.LUT R213, RZ, R9, RZ, 0x33, !PT ;  /* 0x00000009ffd59212 */ /* 0x000fca00078e33ff */
[C---:B--2---:R-:W-:Y:S02]  /*0200*/  IMAD.WIDE.U32 R12, R213.reuse, 0x4, R4 ;  /* 0x00000004d50c7825 */ /* 0x044fe400078e0004 */
[----:B------:R-:W1:Y:S02]  /*0210*/  LDC.64 R4, c[0x0][0x468] ;  /* 0x00011a00ff047b82 */ /* 0x000e640000000a00 */
[----:B------:R-:W-:Y:S01]  /*0220*/  IMAD.SHL.U32 R11, R213, 0x4, RZ ;  /* 0x00000004d50b7824 */ /* 0x000fe200078e00ff */
[----:B------:R-:W-:Y:S01]  /*0230*/  SHF.R.U32.HI R2, RZ, 0x1e, R213 ;  /* 0x0000001eff027819 */ /* 0x000fe200000116d5 */
[----:B------:R-:W5:Y:S01]  /*0240*/  @P0 LDG.E R3, desc[UR16][R12.64] ;  /* 0x000000100c030981 */ /* 0x000f62000c1e1900 */
[----:B----4-:R-:W-:-:S03]  /*0250*/  ISETP.NE.U32.AND P3, PT, RZ, UR4, PT ;  /* 0x00000004ff007c0c */ /* 0x010fc6000bf65070 */
[----:B------:R2:W5:Y:S01]  /*0260*/  @P4 LDG.E R6, desc[UR16][R12.64+0x4] ;  /* 0x000004100c064981 */ /* 0x000562000c1e1900 */
[----:B------:R-:W-:-:S13]  /*0270*/  ISETP.NE.AND.EX P3, PT, RZ, UR5, PT, P3 ;  /* 0x00000005ff007c0c */ /* 0x000fda000bf65330 */
[C---:B------:R-:W-:Y:S02]  /*0280*/  @P3 IADD3 R14, P0, PT, R11.reuse, UR4, RZ ;  /* 0x000000040b0e3c10 */ /* 0x040fe4000ff1e0ff */
[C---:B-1----:R-:W-:Y:S02]  /*0290*/  ISETP.EQ.U32.AND P6, PT, R4.reuse, RZ, PT ;  /* 0x000000ff0400720c */ /* 0x042fe40003fc2070 */
[----:B------:R-:W-:Y:S02]  /*02a0*/  IADD3 R16, P1, PT, R11, R4, RZ ;  /* 0x000000040b107210 */ /* 0x000fe40007f3e0ff */
[----:B------:R-:W-:Y:S02]  /*02b0*/  ISETP.EQ.OR.EX P6, PT, R5, RZ, !P5, P6 ;  /* 0x000000ff0500720c */ /* 0x000fe40006fc2760 */
[----:B------:R-:W-:Y:S01]  /*02c0*/  ISETP.NE.U32.AND P2, PT, R4, RZ, PT ;  /* 0x000000ff0400720c */ /* 0x000fe20003f45070 */
[C---:B------:R-:W-:Y:S01]  /*02d0*/  IMAD.X R17, R2.reuse, 0x1, R5, P1 ;  /* 0x0000000102117824 */ /* 0x040fe200008e0605 */
[----:B------:R-:W-:-:S02]  /*02e0*/  @P3 IADD3.X R15, PT, PT, R2, UR5, RZ, P0, !PT ;  /* 0x00000005020f3c10 */ /* 0x000fc400087fe4ff */
[----:B------:R-:W-:Y:S01]  /*02f0*/  ISETP.NE.AND.EX P2, PT, R5, RZ, PT, P2 ;  /* 0x000000ff0500720c */ /* 0x000fe20003f45320 */
[----:B------:R-:W-:-:S06]  /*0300*/  IMAD.MOV.U32 R5, RZ, RZ, -0x1 ;  /* 0xffffffffff057424 */ /* 0x000fcc00078e00ff */
[----:B------:R1:W5:Y:S06]  /*0310*/  @!P6 LDG.E R5, desc[UR16][R16.64] ;  /* 0x000000101005e981 */ /* 0x00036c000c1e1900 */
[----:B--2---:R-:W2:Y:S01]  /*0320*/  @!P2 LDC R13, c[0x0][0x438] ;  /* 0x00010e00ff0dab82 */ /* 0x004ea20000000800 */
[----:B------:R-:W-:Y:S05]  /*0330*/  @!P2 BRA `(.L_x_2932) ;  /* 0x00000000000ca947 */ /* 0x000fea0003800000 */
[----:B------:R-:W2:Y:S02]  /*0340*/  @P5 LDG.E R0, desc[UR16][R16.64+0x4] ;  /* 0x0000041010005981 */ /* 0x000ea4000c1e1900 */
[----:B--2--5:R-:W-:-:S06]  /*0350*/  @P5 IADD3 R13, PT, PT, R0, -R5, RZ ;  /* 0x80000005000d5210 */ /* 0x024fcc0007ffe0ff */
[----:B------:R3:W5:Y:S02]  /*0360*/  @!P5 LDG.E R13, desc[UR16][R16.64] ;  /* 0x00000010100dd981 */ /* 0x000764000c1e1900 */
.L_x_2932:
[----:B------:R-:W4:Y:S01]  /*0370*/  LDCU.64 UR4, c[0x0][0x478] ;  /* 0x00008f00ff0477ac */ /* 0x000f220008000a00 */
[----:B------:R-:W-:-:S06]  /*0380*/  IMAD.MOV.U32 R0, RZ, RZ, RZ ;  /* 0x000000ffff007224 */ /* 0x000fcc00078e00ff */
[----:B------:R1:W5:Y:S01]  /*0390*/  @P3 LDG.E R0, desc[UR16][R14.64] ;  /* 0x000000100e003981 */ /* 0x000362000c1e1900 */
[----:B----4-:R-:W-:-:S04]  /*03a0*/  ISETP.NE.U32.AND P0, PT, RZ, UR4, PT ;  /* 0x00000004ff007c0c */ /* 0x010fc8000bf05070 */
[----:B------:R-:W-:-:S13]  /*03b0*/  ISETP.NE.AND.EX P0, PT, RZ, UR5, PT, P0 ;  /* 0x00000005ff007c0c */ /* 0x000fda000bf05300 */
[----:B-1-3--:R-:W-:-:S04]  /*03c0*/  @P0 IADD3 R16, P1, PT, R11, UR4, RZ ;  /* 0x000000040b100c10 */ /* 0x00afc8000ff3e0ff */
[----:B------:R-:W-:-:S05]  /*03d0*/  @P0 IADD3.X R17, PT, PT, R2, UR5, RZ, P1, !PT ;  /* 0x0000000502110c10 */ /* 0x000fca0008ffe4ff */
[----:B------:R1:W5:Y:S01]  /*03e0*/  @P0 LDG.E R47, desc[UR16][R16.64] ;  /* 0x00000010102f0981 */ /* 0x000362000c1e1900 */
[----:B------:R-:W3:Y:S01]  /*03f0*/  S2R R41, SR_CTAID.X ;  /* 0x0000000000297919 */ /* 0x000ee20000002500 */
[----:B------:R-:W4:Y:S01]  /*0400*/  @!P4 LDC R46, c[0x0][0x434] ;  /* 0x00010d00ff2ecb82 */ /* 0x000f220000000800 */
[----:B-----5:R-:W-:Y:S02]  /*0410*/  @P4 IMAD.IADD R46, R6, 0x1, -R3 ;  /* 0x00000001062e4824 */ /* 0x020fe400078e0a03 */
[----:B---3--:R-:W-:-:S05]  /*0420*/  IMAD.SHL.U32 R143, R41, 0x40, RZ ;  /* 0x00000040298f7824 */ /* 0x008fca00078e00ff */
[----:B----4-:R-:W-:-:S13]  /*0430*/  ISETP.GT.AND P1, PT, R46, R143, PT ;  /* 0x0000008f2e00720c */ /* 0x010fda0003f24270 */
[----:B-1----:R-:W-:Y:S05]  /*0440*/  @!P1 EXIT ;  /* 0x000000000000994d */ /* 0x002fea0003800000 */
[----:B------:R-:W1:Y:S01]  /*0450*/  LDC R8, c[0x0][0x374] ;  /* 0x0000dd00ff087b82 */ /* 0x000e620000000800 */
[----:B------:R-:W3:Y:S01]  /*0460*/  LDCU UR14, c[0x0][0x508] ;  /* 0x0000a100ff0e77ac */ /* 0x000ee20008000800 */
[----:B------:R-:W-:Y:S01]  /*0470*/  @P0 IMAD.IADD R47, R47, 0x1, -R0 ;  /* 0x000000012f2f0824 */ /* 0x000fe200078e0a00 */
[----:B------:R-:W4:Y:S05]  /*0480*/  S2R R200, SR_TID.X ;  /* 0x0000000000c87919 */ /* 0x000f2a0000002100 */
[----:B------:R-:W5:Y:S08]  /*0490*/  LDC R4, c[0x0][0x438] ;  /* 0x00010e00ff047b82 */ /* 0x000f700000000800 */
[----:B------:R-:W2:Y:S01]  /*04a0*/  @!P0 LDC R14, c[0x0][0x43c] ;  /* 0x00010f00ff0e8b82 */ /* 0x000ea20000000800 */
[----:B-1----:R-:W-:-:S02]  /*04b0*/  IABS R12, R8 ;  /* 0x00000008000c7213 */ /* 0x002fc40000000000 */
[----:B------:R-:W-:Y:S02]  /*04c0*/  IABS R15, R8 ;  /* 0x00000008000f7213 */ /* 0x000fe40000000000 */
[----:B------:R-:W1:Y:S03]  /*04d0*/  I2F.RP R10, R12 ;  /* 0x0000000c000a7306 */ /* 0x000e660000209400 */
[----:B------:R-:W-:Y:S02]  /*04e0*/  IMAD.MOV R15, RZ, RZ, -R15 ;  /* 0x000000ffff0f7224 */ /* 0x000fe400078e0a0f */
[----:B-----5:R-:W-:-:S05]  /*04f0*/  VIADD R4, R4, 0x7f ;  /* 0x0000007f04047836 */ /* 0x020fca0000000000 */
[----:B------:R-:W-:-:S04]  /*0500*/  SHF.R.S32.HI R17, RZ, 0x1f, R4 ;  /* 0x0000001fff117819 */ /* 0x000fc80000011404 */
[----:B------:R-:W-:Y:S01]  /*0510*/  LEA.HI R17, R17, R4, RZ, 0x7 ;  /* 0x0000000411117211 */ /* 0x000fe200078f38ff */
[----:B-1----:R-:W1:Y:S03]  /*0520*/  MUFU.RCP R6, R10 ;  /* 0x0000000a00067308 */ /* 0x002e660000001000 */
        /* <DEDUP_REMOVED lines=10> */
[----:B------:R-:W-:Y:S02]  /*05d0*/  IMAD.HI.U32 R19, R7, R19, R6 ;  /* 0x0000001307137227 */ /* 0x000fe400078e0006 */
[----:B------:R-:W1:Y:S04]  /*05e0*/  @!P0 LDC.64 R6, c[0x0][0x488] ;  /* 0x00012200ff068b82 */ /* 0x000e680000000a00 */
[----:B------:R-:W-:-:S04]  /*05f0*/  IMAD.HI.U32 R10, R19, R4, RZ ;  /* 0x00000004130a7227 */ /* 0x000fc800078e00ff */
[----:B------:R-:W-:Y:S02]  /*0600*/  IMAD R15, R10, R15, R4 ;  /* 0x0000000f0a0f7224 */ /* 0x000fe400078e0204 */
[----:B------:R-:W5:Y:S03]  /*0610*/  S2R R4, SR_CTAID.Y ;  /* 0x0000000000047919 */ /* 0x000f660000002600 */
[----:B------:R-:W-:Y:S02]  /*0620*/  ISETP.GT.U32.AND P2, PT, R12, R15, PT ;  /* 0x0000000f0c00720c */ /* 0x000fe40003f44070 */
[----:B-1----:R-:W-:-:S11]  /*0630*/  @!P0 ISETP.NE.U32.AND P3, PT, R6, RZ, PT ;  /* 0x000000ff0600820c */ /* 0x002fd60003f65070 */
[----:B------:R-:W-:Y:S01]  /*0640*/  @!P2 IMAD.IADD R15, R15, 0x1, -R12 ;  /* 0x000000010f0fa824 */ /* 0x000fe200078e0a0c */
[----:B------:R-:W-:Y:S01]  /*0650*/  @!P0 ISETP.NE.AND.EX P3, PT, R7, RZ, PT, P3 ;  /* 0x000000ff0700820c */ /* 0x000fe20003f65330 */
[----:B------:R-:W-:Y:S01]  /*0660*/  @!P2 VIADD R10, R10, 0x1 ;  /* 0x000000010a0aa836 */ /* 0x000fe20000000000 */
[----:B------:R-:W-:Y:S01]  /*0670*/  ISETP.NE.AND P2, PT, R8, RZ, PT ;  /* 0x000000ff0800720c */ /* 0x000fe20003f45270 */
[----:B------:R-:W-:Y:S01]  /*0680*/  VIADD R7, R41, 0x1 ;  /* 0x0000000129077836 */ /* 0x000fe20000000000 */
[----:B------:R-:W-:Y:S02]  /*0690*/  ISETP.GE.U32.AND P4, PT, R15, R12, PT ;  /* 0x0000000c0f00720c */ /* 0x000fe40003f86070 */
[----:B--2---:R-:W-:Y:S01]  /*06a0*/  @!P0 SEL R14, R14, RZ, P3 ;  /* 0x000000ff0e0e8207 */ /* 0x004fe20001800000 */
[----:B------:R-:W-:-:S03]  /*06b0*/  IMAD R7, R7, 0x40, -R46 ;  /* 0x0000004007077824 */ /* 0x000fc600078e0a2e */
[----:B------:R-:W-:-:S05]  /*06c0*/  @!P0 IADD3 R47, PT, PT, R14, R13, -R0 ;  /* 0x0000000d0e2f8210 */ /* 0x000fca0007ffe800 */
[----:B------:R-:W-:Y:S02]  /*06d0*/  VIADD R12, R47, 0x7f ;  /* 0x0000007f2f0c7836 */ /* 0x000fe40000000000 */
[----:B------:R-:W-:-:S03]  /*06e0*/  @P4 VIADD R10, R10, 0x1 ;  /* 0x000000010a0a4836 */ /* 0x000fc60000000000 */
[----:B---3--:R-:W-:Y:S01]  /*06f0*/  IADD3 R6, PT, PT, R12, UR14, R7 ;  /* 0x0000000e0c067c10 */ /* 0x008fe2000fffe007 */
[----:B------:R-:W-:Y:S01]  /*0700*/  @!P1 IMAD.MOV R10, RZ, RZ, -R10 ;  /* 0x000000ffff0a9224 */ /* 0x000fe200078e0a0a */
[----:B------:R-:W-:Y:S02]  /*0710*/  SHF.R.S32.HI R7, RZ, 0x1f, R12 ;  /* 0x0000001fff077819 */ /* 0x000fe4000001140c */
[----:B------:R-:W-:Y:S02]  /*0720*/  @!P2 LOP3.LUT R10, RZ, R8, RZ, 0x33, !PT ;  /* 0x00000008ff0aa212 */ /* 0x000fe400078e33ff */
[----:B------:R-:W-:Y:S02]  /*0730*/  SHF.R.S32.HI R13, RZ, 0x1f, R6 ;  /* 0x0000001fff0d7819 */ /* 0x000fe40000011406 */
[----:B------:R-:W-:Y:S01]  /*0740*/  LEA.HI R7, R7, R12, RZ, 0x7 ;  /* 0x0000000c07077211 */ /* 0x000fe200078f38ff */
[----:B-----5:R-:W-:Y:S01]  /*0750*/  IMAD R207, R10, R4, RZ ;  /* 0x000000040acf7224 */ /* 0x020fe200078e02ff */
[----:B------:R-:W-:Y:S01]  /*0760*/  LEA.HI R13, R13, R6, RZ, 0x7 ;  /* 0x000000060d0d7211 */ /* 0x000fe200078f38ff */
[----:B------:R-:W-:Y:S01]  /*0770*/  IMAD.MOV R6, RZ, RZ, -R213 ;  /* 0x000000ffff067224 */ /* 0x000fe200078e0ad5 */
[----:B------:R-:W-:-:S02]  /*0780*/  SHF.R.S32.HI R7, RZ, 0x7, R7 ;  /* 0x00000007ff077819 */ /* 0x000fc40000011407 */
        /* <DEDUP_REMOVED lines=8> */
[----:B------:R-:W-:Y:S01]  /*0810*/  IMAD.SHL.U32 R5, R200, 0x4, RZ ;  /* 0x00000004c8057824 */ /* 0x000fe200078e00ff */
[----:B------:R-:W-:Y:S01]  /*0820*/  SHF.R.U32.HI R0, RZ, 0x4, R200 ;  /* 0x00000004ff007819 */ /* 0x000fe200000116c8 */
[----:B------:R-:W3:Y:S04]  /*0830*/  LDCU.64 UR6, c[0x0][0x3f8] ;  /* 0x00007f00ff0677ac */ /* 0x000ee80008000a00 */
[C---:B------:R-:W-:Y:S02]  /*0840*/  VIADD R6, R0.reuse, 0x8 ;  /* 0x0000000800067836 */ /* 0x040fe40000000000 */
[----:B------:R-:W-:-:S02]  /*0850*/  VIADD R8, R0, 0x10 ;  /* 0x0000001000087836 */ /* 0x000fc40000000000 */
[----:B-1----:R-:W-:Y:S02]  /*0860*/  IMAD R2, R4, R2, R213 ;  /* 0x0000000204027224 */ /* 0x002fe400078e02d5 */
[C---:B------:R-:W-:Y:S01]  /*0870*/  IMAD.SHL.U32 R4, R200.reuse, 0x8, RZ ;  /* 0x00000008c8047824 */ /* 0x040fe200078e00ff */
[----:B------:R-:W-:Y:S01]  /*0880*/  LOP3.LUT P6, R200, R200, 0xf, RZ, 0xc0, !PT ;  /* 0x0000000fc8c87812 */ /* 0x000fe200078cc0ff */
[----:B------:R-:W-:-:S03]  /*0890*/  IMAD R2, R2, R9, R32 ;  /* 0x0000000902027224 */ /* 0x000fc600078e0220 */
[----:B------:R-:W-:Y:S01]  /*08a0*/  LOP3.LUT R4, R4, 0x1f80, RZ, 0xc0, !PT ;  /* 0x00001f8004047812 */ /* 0x000fe200078ec0ff */
[--C-:B------:R-:W-:Y:S02]  /*08b0*/  IMAD R3, R2, R3, R143.reuse ;  /* 0x0000000302037224 */ /* 0x100fe400078e028f */
[----:B------:R-:W-:Y:S01]  /*08c0*/  IMAD.IADD R143, R46, 0x1, -R143 ;  /* 0x000000012e8f7824 */ /* 0x000fe200078e0a8f */
[----:B------:R-:W-:Y:S01]  /*08d0*/  LOP3.LUT R5, R4, 0x3c, R5, 0xf8, !PT ;  /* 0x0000003c04057812 */ /* 0x000fe200078ef805 */
[----:B--2---:R-:W-:Y:S01]  /*08e0*/  IMAD R2, R3, UR4, RZ ;  /* 0x0000000403027c24 */ /* 0x004fe2000f8e02ff */
[----:B------:R-:W1:Y:S01]  /*08f0*/  LDCU.64 UR4, c[0x0][0x428] ;  /* 0x00008500ff0477ac */ /* 0x000e620008000a00 */
[----:B------:R-:W-:Y:S01]  /*0900*/  VIADD R4, R0, 0x20 ;  /* 0x0000002000047836 */ /* 0x000fe20000000000 */
[----:B------:R-:W-:Y:S01]  /*0910*/  ISETP.GE.AND P1, PT, R6, R143, PT ;  /* 0x0000008f0600720c */ /* 0x000fe20003f26270 */
[----:B------:R-:W-:Y:S01]  /*0920*/  VIADD R6, R0, 0x18 ;  /* 0x0000001800067836 */ /* 0x000fe20000000000 */
[----:B------:R-:W-:-:S02]  /*0930*/  IADD3 R5, P0, PT, R2, R5, RZ ;  /* 0x0000000502057210 */ /* 0x000fc40007f1e0ff */
[-C--:B------:R-:W-:Y:S02]  /*0940*/  ISETP.GE.AND P2, PT, R0, R143.reuse, PT ;  /* 0x0000008f0000720c */ /* 0x080fe40003f46270 */
[----:B------:R-:W-:Y:S02]  /*0950*/  LEA.HI.X.SX32 R2, R2, RZ, 0x1, P0 ;  /* 0x000000ff02027211 */ /* 0x000fe400000f0eff */
[C---:B---3--:R-:W-:Y:S02]  /*0960*/  LEA R10, P0, R5.reuse, UR6, 0x2 ;  /* 0x00000006050a7c11 */ /* 0x048fe4000f8010ff */
[----:B------:R-:W-:Y:S02]  /*0970*/  ISETP.GE.AND P5, PT, R8, R143, PT ;  /* 0x0000008f0800720c */ /* 0x000fe40003fa6270 */
[----:B------:R-:W-:Y:S02]  /*0980*/  LEA.HI.X R11, R5, UR7, R2, 0x2, P0 ;  /* 0x00000007050b7c11 */ /* 0x000fe400080f1402 */
[----:B------:R-:W-:-:S02]  /*0990*/  IADD3 R2, P0, PT, R3, R0, RZ ;  /* 0x0000000003027210 */ /* 0x000fc40007f1e0ff */
[-C--:B------:R-:W-:Y:S01]  /*09a0*/  ISETP.GE.AND P4, PT, R6, R143.reuse, PT ;  /* 0x0000008f0600720c */ /* 0x080fe20003f86270 */
[----:B------:R-:W-:Y:S01]  /*09b0*/  VIADD R6, R0, 0x30 ;  /* 0x0000003000067836 */ /* 0x000fe20000000000 */
[----:B------:R-:W-:Y:S01]  /*09c0*/  LEA.HI.X.SX32 R3, R3, RZ, 0x1, P0 ;  /* 0x000000ff03037211 */ /* 0x000fe200000f0eff */
[----:B------:R-:W-:Y:S01]  /*09d0*/  @!P2 STG.E.128 desc[UR16][R10.64], RZ ;  /* 0x000000ff0a00a986 */ /* 0x000fe2000c101d10 */
[----:B-1----:R-:W-:Y:S02]  /*09e0*/  LEA R8, P0, R2, UR4, 0x2 ;  /* 0x0000000402087c11 */ /* 0x002fe4000f8010ff */
[----:B------:R-:W-:Y:S01]  /*09f0*/  ISETP.GE.AND P3, PT, R4, R143, PT ;  /* 0x0000008f0400720c */ /* 0x000fe20003f66270 */
[----:B------:R-:W-:Y:S01]  /*0a00*/  VIADD R4, R0, 0x28 ;  /* 0x0000002800047836 */ /* 0x000fe20000000000 */
[----:B------:R-:W-:Y:S01]  /*0a10*/  LEA.HI.X R9, R2, UR5, R3, 0x2, P0 ;  /* 0x0000000502097c11 */ /* 0x000fe200080f1403 */
[----:B------:R-:W-:Y:S01]  /*0a20*/  VIADD R2, R0, 0x38 ;  /* 0x0000003800027836 */ /* 0x000fe20000000000 */
[----:B------:R-:W-:Y:S01]  /*0a30*/  P2R R5, PR, RZ, 0x40 ;  /* 0x00000040ff057803 */ /* 0x000fe20000000000 */
[----:B------:R-:W-:Y:S01]  /*0a40*/  @!P2 STG.E.128 desc[UR16][R10.64+0x100], RZ ;  /* 0x000100ff0a00a986 */ /* 0x000fe2000c101d10 */
[----:B------:R-:W-:-:S02]  /*0a50*/  ISETP.NE.OR P6, PT, R200, RZ, P1 ;  /* 0x000000ffc800720c */ /* 0x000fc40000fc5670 */
[-C--:B------:R-:W-:Y:S01]  /*0a60*/  ISETP.GE.AND P2, PT, R4, R143.reuse, PT ;  /* 0x0000008f0400720c */ /* 0x080fe20003f46270 */
[----:B------:R-:W-:Y:S01]  /*0a70*/  @!P1 STG.E.128 desc[UR16][R10.64+0x1000], RZ ;  /* 0x001000ff0a009986 */ /* 0x000fe2000c101d10 */
[----:B------:R-:W-:-:S03]  /*0a80*/  ISETP.GE.AND P0, PT, R2, R143, PT ;  /* 0x0000008f0200720c */ /* 0x000fc60003f06270 */
[----:B------:R-:W-:Y:S01]  /*0a90*/  @!P1 STG.E.128 desc[UR16][R10.64+0x1100], RZ ;  /* 0x001100ff0a009986 */ /* 0x000fe2000c101d10 */
[----:B------:R-:W-:-:S03]  /*0aa0*/  ISETP.GE.AND P1, PT, R6, R143, PT ;  /* 0x0000008f0600720c */ /* 0x000fc60003f26270 */
[----:B------:R-:W-:Y:S02]  /*0ab0*/  @!P5 STG.E.128 desc[UR16][R10.64+0x2000], RZ ;  /* 0x002000ff0a00d986 */ /* 0x000fe4000c101d10 */
[----:B------:R-:W-:Y:S02]  /*0ac0*/  @!P6 IMAD.MOV.U32 R3, RZ, RZ, -0x800000 ;  /* 0xff800000ff03e424 */ /* 0x000fe400078e00ff */
[----:B------:R-:W-:Y:S01]  /*0ad0*/  @!P5 STG.E.128 desc[UR16][R10.64+0x2100], RZ ;  /* 0x002100ff0a00d986 */ /* 0x000fe2000c101d10 */
[----:B------:R-:W-:-:S03]  /*0ae0*/  ISETP.NE.OR P5, PT, R200, RZ, P5 ;  /* 0x000000ffc800720c */ /* 0x000fc60002fa5670 */
[----:B------:R-:W-:Y:S04]  /*0af0*/  @!P4 STG.E.128 desc[UR16][R10.64+0x3000], RZ ;  /* 0x003000ff0a00c986 */ /* 0x000fe8000c101d10 */
[----:B------:R-:W-:Y:S01]  /*0b00*/  @!P4 STG.E.128 desc[UR16][R10.64+0x3100], RZ ;  /* 0x003100ff0a00c986 */ /* 0x000fe2000c101d10 */
[----:B------:R-:W-:-:S03]  /*0b10*/  ISETP.NE.OR P4, PT, R200, RZ, P4 ;  /* 0x000000ffc800720c */ /* 0x000fc60002785670 */
[----:B------:R-:W-:Y:S02]  /*0b20*/  @!P3 STG.E.128 desc[UR16][R10.64+0x4000], RZ ;  /* 0x004000ff0a00b986 */ /* 0x000fe4000c101d10 */
[----:B------:R-:W-:Y:S02]  /*0b30*/  @!P5 IMAD.MOV.U32 R15, RZ, RZ, -0x800000 ;  /* 0xff800000ff0fd424 */ /* 0x000fe400078e00ff */
        /* <DEDUP_REMOVED lines=10> */
[----:B------:R-:W-:Y:S04]  /*0be0*/  @!P0 STG.E.128 desc[UR16][R10.64+0x7000], RZ ;  /* 0x007000ff0a008986 */ /* 0x000fe8000c101d10 */
[----:B------:R1:W-:Y:S01]  /*0bf0*/  @!P0 STG.E.128 desc[UR16][R10.64+0x7100], RZ ;  /* 0x007100ff0a008986 */ /* 0x0003e2000c101d10 */
[----:B------:R-:W-:-:S03]  /*0c00*/  ISETP.NE.OR P0, PT, R200, RZ, P0 ;  /* 0x000000ffc800720c */ /* 0x000fc60000705670 */
[----:B------:R2:W-:Y:S01]  /*0c10*/  @!P6 STG.E desc[UR16][R8.64+0x20], R3 ;  /* 0x000020030800e986 */ /* 0x0005e2000c101910 */
[----:B------:R-:W-:Y:S01]  /*0c20*/  ISETP.NE.AND P6, PT, R5, RZ, PT ;  /* 0x000000ff0500720c */ /* 0x000fe20003fc5270 */
[----:B------:R-:W-:Y:S02]  /*0c30*/  @!P2 IMAD.MOV.U32 R5, RZ, RZ, -0x800000 ;  /* 0xff800000ff05a424 */ /* 0x000fe400078e00ff */
[----:B------:R3:W-:Y:S01]  /*0c40*/  @!P5 STG.E desc[UR16][R8.64+0x40], R15 ;  /* 0x0000400f0800d986 */ /* 0x0007e2000c101910 */
[----:B------:R-:W-:-:S03]  /*0c50*/  ISETP.GE.OR P6, PT, R0, R143, P6 ;  /* 0x0000008f0000720c */ /* 0x000fc600037c6670 */
[----:B------:R3:W-:Y:S04]  /*0c60*/  @!P4 STG.E desc[UR16][R8.64+0x60], R13 ;  /* 0x0000600d0800c986 */ /* 0x0007e8000c101910 */
[----:B------:R3:W-:Y:S04]  /*0c70*/  @!P3 STG.E desc[UR16][R8.64+0x80], R7 ;  /* 0x000080070800b986 */ /* 0x0007e8000c101910 */
[----:B------:R3:W-:Y:S02]  /*0c80*/  @!P2 STG.E desc[UR16][R8.64+0xa0], R5 ;  /* 0x0000a0050800a986 */ /* 0x0007e4000c101910 */
[----:B-1----:R-:W-:-:S05]  /*0c90*/  @!P6 IMAD.MOV.U32 R11, RZ, RZ, -0x800000 ;  /* 0xff800000ff0be424 */ /* 0x002fca00078e00ff */
[----:B------:R3:W-:Y:S01]  /*0ca0*/  @!P6 STG.E desc[UR16][R8.64], R11 ;  /* 0x0000000b0800e986 */ /* 0x0007e2000c101910 */
[----:B--2---:R-:W-:-:S05]  /*0cb0*/  @!P1 IMAD.MOV.U32 R3, RZ, RZ, -0x800000 ;  /* 0xff800000ff039424 */ /* 0x004fca00078e00ff */
[----:B------:R3:W-:Y:S01]  /*0cc0*/  @!P1 STG.E desc[UR16][R8.64+0xc0], R3 ;  /* 0x0000c00308009986 */ /* 0x0007e2000c101910 */
[----:B------:R-:W-:Y:S05]  /*0cd0*/  @P0 EXIT ;  /* 0x000000000000094d */ /* 0x000fea0003800000 */
[----:B---3--:R-:W-:-:S05]  /*0ce0*/  MOV R3, 0xff800000 ;  /* 0xff80000000037802 */ /* 0x008fca0000000f00 */
[----:B------:R-:W-:Y:S01]  /*0cf0*/  STG.E desc[UR16][R8.64+0xe0], R3 ;  /* 0x0000e00308007986 */ /* 0x000fe2000c101910 */
[----:B------:R-:W-:Y:S05]  /*0d00*/  EXIT ;  /* 0x000000000000794d */ /* 0x000fea0003800000 */
.L_x_2933:
[----:B------:R-:W1:Y:S01]  /*0d10*/  LDCU.64 UR4, c[0x0][0x4d8] ;  /* 0x00009b00ff0477ac */ /* 0x000e620008000a00 */
[----:B------:R-:W-:Y:S01]  /*0d20*/  MOV R4, R213 ;  /* 0x000000d500047202 */ /* 0x000fe20000000f00 */
[----:B-1----:R-:W-:-:S04]  /*0d30*/  UISETP.NE.U32.AND UP0, UPT, UR4, URZ, UPT ;  /* 0x000000ff0400728c */ /* 0x002fc8000bf05070 */
[----:B------:R-:W-:-:S09]  /*0d40*/  UISETP.NE.AND.EX UP0, UPT, UR5, URZ, UPT, UP0 ;  /* 0x000000ff0500728c */ /* 0x000fd2000bf05300 */
[----:B------:R-:W-:Y:S05]  /*0d50*/  BRA.U !UP0, `(.L_x_2934) ;  /* 0x00000001080c7547 */ /* 0x000fea000b800000 */
[----:B------:R-:W-:-:S04]  /*0d60*/  IADD3 R6, P0, PT, R11, UR4, RZ ;  /* 0x000000040b067c10 */ /* 0x000fc8000ff1e0ff */
[----:B------:R-:W-:-:S05]  /*0d70*/  IADD3.X R7, PT, PT, R2, UR5, RZ, P0, !PT ;  /* 0x0000000502077c10 */ /* 0x000fca00087fe4ff */
[----:B------:R1:W5:Y:S04]  /*0d80*/  LDG.E R4, desc[UR16][R6.64] ;  /* 0x0000001006047981 */ /* 0x000368000c1e1900 */
.L_x_2934:
[----:B------:R-:W2:Y:S02]  /*0d90*/  LDCU.64 UR8, c[0x0][0x4e0] ;  /* 0x00009c00ff0877ac */ /* 0x000ea40008000a00 */
[----:B--2---:R-:W-:-:S04]  /*0da0*/  UISETP.NE.U32.AND UP1, UPT, UR8, URZ, UPT ;  /* 0x000000ff0800728c */ /* 0x004fc8000bf25070 */
[----:B------:R-:W-:-:S09]  /*0db0*/  UISETP.NE.AND.EX UP1, UPT, UR9, URZ, UPT, UP1 ;  /* 0x000000ff0900728c */ /* 0x000fd2000bf25310 */
[----:B------:R-:W-:Y:S05]  /*0dc0*/  BRA.U !UP1, `(.L_x_2935) ;  /* 0x0000000509887547 */ /* 0x000fea000b800000 */
[----:B------:R-:W2:Y:S01]  /*0dd0*/  LDC R13, c[0x0][0x4f0] ;  /* 0x00013c00ff0d7b82 */ /* 0x000ea20000000800 */
[----:B------:R-:W-:Y:S01]  /*0de0*/  LEA R2, R192, 0xffffff80, 0x7 ;  /* 0xffffff80c0027811 */ /* 0x000fe200078e38ff */
[----:B------:R-:W3:Y:S03]  /*0df0*/  LDCU.64 UR4, c[0x0][0x4e8] ;  /* 0x00009d00ff0477ac */ /* 0x000ee60008000a00 */
[----:B------:R-:W-:Y:S01]  /*0e00*/  IABS R0, R2 ;  /* 0x0000000200007213 */ /* 0x000fe20000000000 */
[----:B------:R-:W4:Y:S01]  /*0e10*/  LDCU.64 UR6, c[0x0][0x3a0] ;  /* 0x00007400ff0677ac */ /* 0x000f220008000a00 */
[----:B------:R-:W4:Y:S01]  /*0e20*/  LDCU.64 UR12, c[0x0][0x3b8] ;  /* 0x00007700ff0c77ac */ /* 0x000f220008000a00 */
[----:B------:R-:W4:Y:S01]  /*0e30*/  LDCU.64 UR10, c[0x0][0x3c0] ;  /* 0x00007800ff0a77ac */ /* 0x000f220008000a00 */
[----:B--2---:R-:W-:-:S04]  /*0e40*/  IABS R5, R13 ;  /* 0x0000000d00057213 */ /* 0x004fc80000000000 */
[----:B------:R-:W1:Y:S08]  /*0e50*/  I2F.RP R8, R5 ;  /* 0x0000000500087306 */ /* 0x000e700000209400 */
[----:B-1----:R-:W1:Y:S02]  /*0e60*/  MUFU.RCP R6, R8 ;  /* 0x0000000800067308 */ /* 0x002e640000001000 */
[----:B-1----:R-:W-:-:S06]  /*0e70*/  IADD3 R6, PT, PT, R6, 0xffffffe, RZ ;  /* 0x0ffffffe06067810 */ /* 0x002fcc0007ffe0ff */
[----:B------:R-:W1:Y:S02]  /*0e80*/  F2I.FTZ.U32.TRUNC.NTZ R7, R6 ;  /* 0x0000000600077305 */ /* 0x000e64000021f000 */
[----:B-1---5:R-:W-:Y:S01]  /*0e90*/  IMAD.MOV R4, RZ, RZ, -R7 ;  /* 0x000000ffff047224 */ /* 0x022fe200078e0a07 */
        /* <DEDUP_REMOVED lines=25> */
[----:B-1----:R-:W-:Y:S01]  /*1030*/  IABS R6, R5 ;  /* 0x0000000500067213 */ /* 0x002fe20000000000 */
[----:B----4-:R-:W-:Y:S01]  /*1040*/  IMAD.U32 R134, RZ, RZ, UR12 ;  /* 0x0000000cff867e24 */ /* 0x010fe2000f8e00ff */
[----:B------:R-:W-:Y:S01]  /*1050*/  IADD3 R9, PT, PT, -R9, RZ, RZ ;  /* 0x000000ff09097210 */ /* 0x000fe20007ffe1ff */
[----:B------:R-:W-:Y:S01]  /*1060*/  IMAD.U32 R135, RZ, RZ, UR13 ;  /* 0x0000000dff877e24 */ /* 0x000fe2000f8e00ff */
[----:B------:R-:W1:Y:S01]  /*1070*/  I2F.RP R7, R6 ;  /* 0x0000000600077306 */ /* 0x000e620000209400 */
[----:B------:R-:W-:Y:S02]  /*1080*/  MOV R24, UR10 ;  /* 0x0000000a00187c02 */ /* 0x000fe40008000f00 */
[----:B------:R-:W-:-:S05]  /*1090*/  MOV R25, UR11 ;  /* 0x0000000b00197c02 */ /* 0x000fca0008000f00 */
[----:B-1----:R-:W1:Y:S02]  /*10a0*/  MUFU.RCP R10, R7 ;  /* 0x00000007000a7308 */ /* 0x002e640000001000 */
[----:B-1----:R-:W-:-:S06]  /*10b0*/  VIADD R10, R10, 0xffffffe ;  /* 0x0ffffffe0a0a7836 */ /* 0x002fcc0000000000 */
[----:B------:R-:W1:Y:S02]  /*10c0*/  F2I.FTZ.U32.TRUNC.NTZ R11, R10 ;  /* 0x0000000a000b7305 */ /* 0x000e64000021f000 */
[----:B-1----:R-:W-:Y:S02]  /*10d0*/  IADD3 R0, PT, PT, RZ, -R11, RZ ;  /* 0x8000000bff007210 */ /* 0x002fe40007ffe0ff */
        /* <DEDUP_REMOVED lines=15> */
[----:B------:R-:W-:-:S04]  /*11d0*/  @P2 IADD3 R0, PT, PT, R0, 0x1, RZ ;  /* 0x0000000100002810 */ /* 0x000fc80007ffe0ff */
[----:B------:R-:W-:Y:S01]  /*11e0*/  MOV R6, R0 ;  /* 0x0000000000067202 */ /* 0x000fe20000000f00 */
[----:B------:R-:W-:-:S04]  /*11f0*/  IMAD R0, R13, R9, R2 ;  /* 0x000000090d007224 */ /* 0x000fc800078e0202 */
[----:B------:R-:W-:Y:S01]  /*1200*/  @!P0 IMAD.MOV R6, RZ, RZ, -R6 ;  /* 0x000000ffff068224 */ /* 0x000fe200078e0a06 */
        /* <DEDUP_REMOVED lines=30> */
.L_x_2935:
        /* <DEDUP_REMOVED lines=15> */
.L_x_2937:
[----:B------:R-:W2:Y:S01]  /*14e0*/  LDC.64 R134, c[0x0][0x3b8] ;  /* 0x0000ee00ff867b82 */ /* 0x000ea20000000a00 */
[----:B-1----:R-:W-:-:S05]  /*14f0*/  IADD3 R6, PT, PT, R0, R5, RZ ;  /* 0x0000000500067210 */ /* 0x002fca0007ffe0ff */
[C---:B--2---:R-:W-:Y:S02]  /*1500*/  IMAD R13, R6.reuse, R135, RZ ;  /* 0x00000087060d7224 */ /* 0x044fe400078e02ff */
[----:B------:R-:W-:-:S05]  /*1510*/  IMAD.WIDE.U32 R6, R6, R134, RZ ;  /* 0x0000008606067225 */ /* 0x000fca00078e00ff */
[----:B------:R-:W-:Y:S02]  /*1520*/  IADD3 R13, PT, PT, R7, R13, RZ ;  /* 0x0000000d070d7210 */ /* 0x000fe40007ffe0ff */
[----:B------:R-:W-:Y:S02]  /*1530*/  MOV R12, R6 ;  /* 0x00000006000c7202 */ /* 0x000fe40000000f00 */
.L_x_2938:
        /* <DEDUP_REMOVED lines=14> */
.L_x_2939:
[----:B------:R-:W1:Y:S01]  /*1620*/  LDC.64 R24, c[0x0][0x3c0] ;  /* 0x0000f000ff187b82 */ /* 0x000e620000000a00 */
[----:B------:R-:W-:-:S05]  /*1630*/  IADD3 R5, PT, PT, R0, R5, RZ ;  /* 0x0000000500057210 */ /* 0x000fca0007ffe0ff */
[C---:B-1----:R-:W-:Y:S02]  /*1640*/  IMAD R15, R5.reuse, R25, RZ ;  /* 0x00000019050f7224 */ /* 0x042fe400078e02ff */
[----:B-----5:R-:W-:-:S05]  /*1650*/  IMAD.WIDE.U32 R4, R5, R24, RZ ;  /* 0x0000001805047225 */ /* 0x020fca00078e00ff */
[----:B------:R-:W-:Y:S02]  /*1660*/  IADD3 R15, PT, PT, R5, R15, RZ ;  /* 0x0000000f050f7210 */ /* 0x000fe40007ffe0ff */
[----:B------:R-:W-:-:S07]  /*1670*/  MOV R14, R4 ;  /* 0x00000004000e7202 */ /* 0x000fce0000000f00 */
.L_x_2940:
[----:B------:R-:W1:Y:S01]  /*1680*/  LDC R9, c[0x0][0x3e8] ;  /* 0x0000fa00ff097b82 */ /* 0x000e620000000800 */
[----:B------:R-:W-:Y:S02]  /*1690*/  CS2R R218, SRZ ;  /* 0x0000000000da7805 */ /* 0x000fe4000001ff00 */
[----:B-1----:R-:W-:-:S04]  /*16a0*/  IABS R4, R9 ;  /* 0x0000000900047213 */ /* 0x002fc80000000000 */
[----:B------:R-:W1:Y:S08]  /*16b0*/  I2F.RP R5, R4 ;  /* 0x0000000400057306 */ /* 0x000e700000209400 */
        /* <DEDUP_REMOVED lines=9> */
[----:B------:R-:W-:Y:S02]  /*1750*/  IMAD.HI.U32 R0, R7, R2, RZ ;  /* 0x0000000207007227 */ /* 0x000fe400078e00ff */
[----:B------:R-:W1:Y:S02]  /*1760*/  LDC.64 R6, c[0x0][0x3d8] ;  /* 0x0000f600ff067b82 */ /* 0x000e640000000a00 */
[----:B------:R-:W-:-:S04]  /*1770*/  IMAD.MOV R5, RZ, RZ, -R0 ;  /* 0x000000ffff057224 */ /* 0x000fc800078e0a00 */
[----:B------:R-:W-:Y:S01]  /*1780*/  IMAD R5, R4, R5, R2 ;  /* 0x0000000504057224 */ /* 0x000fe200078e0202 */
[----:B------:R-:W-:-:S04]  /*1790*/  LOP3.LUT R2, R32, R9, RZ, 0x3c, !PT ;  /* 0x0000000920027212 */ /* 0x000fc800078e3cff */
[----:B------:R-:W-:Y:S02]  /*17a0*/  ISETP.GT.U32.AND P0, PT, R4, R5, PT ;  /* 0x000000050400720c */ /* 0x000fe40003f04070 */
[----:B------:R-:W-:Y:S02]  /*17b0*/  ISETP.GE.AND P1, PT, R2, RZ, PT ;  /* 0x000000ff0200720c */ /* 0x000fe40003f26270 */
[----:B------:R-:W-:-:S04]  /*17c0*/  LEA R2, R192, 0xffffff80, 0x7 ;  /* 0xffffff80c0027811 */ /* 0x000fc800078e38ff */
[----:B------:R-:W-:Y:S01]  /*17d0*/  SHF.R.S32.HI R11, RZ, 0x1f, R2 ;  /* 0x0000001fff0b7819 */ /* 0x000fe20000011402 */
[----:B------:R-:W-:-:S04]  /*17e0*/  IMAD.WIDE.U32 R14, R2, R24, R14 ;  /* 0x00000018020e7225 */ /* 0x000fc800078e000e */
[----:B------:R-:W-:Y:S01]  /*17f0*/  @!P0 IADD3 R5, PT, PT, R5, -R4, RZ ;  /* 0x8000000405058210 */ /* 0x000fe20007ffe0ff */
[C---:B------:R-:W-:Y:S01]  /*1800*/  IMAD R8, R11.reuse, R24, RZ ;  /* 0x000000180b087224 */ /* 0x040fe200078e02ff */
[----:B------:R-:W-:Y:S01]  /*1810*/  @!P0 IADD3 R0, PT, PT, R0, 0x1, RZ ;  /* 0x0000000100008810 */ /* 0x000fe20007ffe0ff */
[----:B------:R-:W-:Y:S01]  /*1820*/  IMAD R11, R11, R134, RZ ;  /* 0x000000860b0b7224 */ /* 0x000fe200078e02ff */
[----:B------:R-:W-:Y:S01]  /*1830*/  ISETP.GE.U32.AND P2, PT, R5, R4, PT ;  /* 0x000000040500720c */ /* 0x000fe20003f46070 */
[C---:B------:R-:W-:Y:S01]  /*1840*/  IMAD R8, R2.reuse, R25, R8 ;  /* 0x0000001902087224 */ /* 0x040fe200078e0208 */
[----:B------:R-:W2:Y:S01]  /*1850*/  LDC.64 R4, c[0x0][0x3d0] ;  /* 0x0000f400ff047b82 */ /* 0x000ea20000000a00 */
[----:B------:R-:W-:Y:S01]  /*1860*/  ISETP.NE.AND P0, PT, R9, RZ, PT ;  /* 0x000000ff0900720c */ /* 0x000fe20003f05270 */
[----:B------:R-:W-:Y:S02]  /*1870*/  IMAD.WIDE.U32 R12, R2, R134, R12 ;  /* 0x00000086020c7225 */ /* 0x000fe400078e000c */
[----:B------:R-:W-:-:S02]  /*1880*/  IADD3 R15, PT, PT, R15, R8, RZ ;  /* 0x000000080f0f7210 */ /* 0x000fc40007ffe0ff */
[----:B------:R-:W-:-:S04]  /*1890*/  IMAD R11, R2, R135, R11 ;  /* 0x00000087020b7224 */ /* 0x000fc800078e020b */
[----:B------:R-:W-:Y:S02]  /*18a0*/  IMAD.IADD R13, R13, 0x1, R11 ;  /* 0x000000010d0d7824 */ /* 0x000fe400078e020b */
[----:B------:R-:W-:-:S05]  /*18b0*/  @P2 VIADD R0, R0, 0x1 ;  /* 0x0000000100002836 */ /* 0x000fca0000000000 */
[----:B------:R-:W-:Y:S02]  /*18c0*/  @!P1 IADD3 R0, PT, PT, -R0, RZ, RZ ;  /* 0x000000ff00009210 */ /* 0x000fe40007ffe1ff */
        /* <DEDUP_REMOVED lines=10> */
.L_x_2936:
[----:B------:R-:W-:Y:S01]  /*1970*/  ISETP.NE.AND P1, PT, R3, -0x1, PT ;  /* 0xffffffff0300780c */ /* 0x000fe20003f25270 */
[----:B------:R-:W-:Y:S01]  /*1980*/  IMAD.IADD R206, R46, 0x1, -R143 ;  /* 0x000000012ece7824 */ /* 0x000fe200078e0a8f */
[----:B------:R-:W-:Y:S01]  /*1990*/  SHF.R.U32.HI R20, RZ, 0x3, R200 ;  /* 0x00000003ff147819 */ /* 0x000fe200000116c8 */
[----:B------:R-:W-:Y:S01]  /*19a0*/  IMAD.SHL.U32 R197, R200, 0x8, RZ ;  /* 0x00000008c8c57824 */ /* 0x000fe200078e00ff */
[----:B------:R-:W1:Y:S01]  /*19b0*/  LDCU.64 UR6, c[0x0][0x388] ;  /* 0x00007100ff0677ac */ /* 0x000e620008000a00 */
[----:B------:R-:W-:Y:S01]  /*19c0*/  IMAD.MOV.U32 R21, RZ, RZ, RZ ;  /* 0x000000ffff157224 */ /* 0x000fe200078e00ff */
[C---:B------:R-:W-:Y:S01]  /*19d0*/  ISETP.GE.AND P4, PT, R20.reuse, R206, PT ;  /* 0x000000ce1400720c */ /* 0x040fe20003f86270 */
[C---:B------:R-:W-:Y:S01]  /*19e0*/  VIADD R17, R20.reuse, 0x30 ;  /* 0x0000003014117836 */ /* 0x040fe20000000000 */
[----:B------:R-:W-:Y:S01]  /*19f0*/  LOP3.LUT R27, R197, 0x38, RZ, 0xc0, !PT ;  /* 0x00000038c51b7812 */ /* 0x000fe200078ec0ff */
[----:B------:R-:W2:Y:S01]  /*1a00*/  LDCU.64 UR4, c[0x0][0x3c8] ;  /* 0x00007900ff0477ac */ /* 0x000ea20008000a00 */
[----:B------:R-:W-:Y:S01]  /*1a10*/  IMAD.WIDE.U32 R40, R41, 0x40, R20 ;  /* 0x0000004029287825 */ /* 0x000fe200078e0014 */
[----:B------:R-:W-:Y:S01]  /*1a20*/  LOP3.LUT R45, R197, 0x1f8, RZ, 0xc0, !PT ;  /* 0x000001f8c52d7812 */ /* 0x000fe200078ec0ff */
[----:B------:R-:W3:Y:S01]  /*1a30*/  S2UR UR10, SR_CgaCtaId ;  /* 0x00000000000a79c3 */ /* 0x000ee20000008800 */
[--C-:B------:R-:W-:Y:S01]  /*1a40*/  SHF.R.U32.HI R204, RZ, 0x1, R200.reuse ;  /* 0x00000001ffcc7819 */ /* 0x100fe200000116c8 */
[----:B------:R-:W-:Y:S01]  /*1a50*/  VIADD R21, R20, 0x10 ;  /* 0x0000001014157836 */ /* 0x000fe20000000000 */
[----:B------:R-:W-:Y:S01]  /*1a60*/  LOP3.LUT R45, R45, 0x38, R200, 0x78, !PT ;  /* 0x000000382d2d7812 */ /* 0x000fe200078e78c8 */
[----:B------:R-:W-:-:S02]  /*1a70*/  IMAD.SHL.U32 R44, R200, 0x40, RZ ;  /* 0x00000040c82c7824 */ /* 0x000fc400078e00ff */
[----:B------:R-:W-:Y:S01]  /*1a80*/  IMAD.SHL.U32 R203, R200, 0x20, RZ ;  /* 0x00000020c8cb7824 */ /* 0x000fe200078e00ff */
[----:B------:R-:W-:Y:S01]  /*1a90*/  ISETP.GE.AND P3, PT, R21, R206, PT ;  /* 0x000000ce1500720c */ /* 0x000fe20003f66270 */
[----:B------:R-:W4:Y:S01]  /*1aa0*/  @!P1 LDC.64 R6, c[0x0][0x398] ;  /* 0x0000e600ff069b82 */ /* 0x000f220000000a00 */
[----:B------:R-:W-:Y:S02]  /*1ab0*/  IMAD.MOV.U32 R199, RZ, RZ, 0x20 ;  /* 0x00000020ffc77424 */ /* 0x000fe400078e00ff */
[----:B------:R-:W-:Y:S01]  /*1ac0*/  LOP3.LUT R203, R203, 0x7c00, RZ, 0xc0, !PT ;  /* 0x00007c00cbcb7812 */ /* 0x000fe200078ec0ff */
[----:B------:R-:W-:Y:S02]  /*1ad0*/  IMAD.MOV.U32 R198, RZ, RZ, 0x40 ;  /* 0x00000040ffc67424 */ /* 0x000fe400078e00ff */
[----:B------:R-:W-:Y:S02]  /*1ae0*/  VIADD R148, R192, 0xffffffff ;  /* 0xffffffffc0947836 */ /* 0x000fe40000000000 */
[----:B------:R-:W5:Y:S01]  /*1af0*/  @P1 LDC.64 R4, c[0x0][0x3b0] ;  /* 0x0000ec00ff041b82 */ /* 0x000f620000000a00 */
[----:B----4-:R-:W-:Y:S01]  /*1b00*/  @!P1 IMAD.WIDE.U32 R8, R213, R6, RZ ;  /* 0x00000006d5089225 */ /* 0x010fe200078e00ff */
[----:B------:R-:W-:-:S03]  /*1b10*/  LOP3.LUT R6, R197, 0x1e00, RZ, 0xc0, !PT ;  /* 0x00001e00c5067812 */ /* 0x000fc600078ec0ff */
[----:B------:R-:W-:Y:S01]  /*1b20*/  @!P1 IMAD R0, R213, R7, R9 ;  /* 0x00000007d5009224 */ /* 0x000fe200078e0209 */
[----:B------:R-:W-:Y:S01]  /*1b30*/  SHF.R.S32.HI R7, RZ, 0x1f, R32 ;  /* 0x0000001fff077819 */ /* 0x000fe20000011420 */
[----:B------:R-:W-:Y:S01]  /*1b40*/  @!P1 IMAD.MOV.U32 R10, RZ, RZ, R8 ;  /* 0x000000ffff0a9224 */ /* 0x000fe200078e0008 */
[----:B------:R-:W-:Y:S01]  /*1b50*/  LOP3.LUT R45, R45, R6, RZ, 0xfc, !PT ;  /* 0x000000062d2d7212 */ /* 0x000fe200078efcff */
[----:B-----5:R-:W-:Y:S01]  /*1b60*/  @P1 IMAD.WIDE.U32 R14, R3, R4, RZ ;  /* 0x00000004030e1225 */ /* 0x020fe200078e00ff */
[----:B------:R-:W-:Y:S01]  /*1b70*/  IADD3 R4, P0, PT, R27, R12, RZ ;  /* 0x0000000c1b047210 */ /* 0x000fe20007f1e0ff */
[----:B------:R-:W4:Y:S02]  /*1b80*/  @!P4 LDC.64 R8, c[0x0][0x3b0] ;  /* 0x0000ec00ff08cb82 */ /* 0x000f240000000a00 */
[----:B------:R-:W-:Y:S01]  /*1b90*/  @P1 IMAD R0, R3, R5, R15 ;  /* 0x0000000503001224 */ /* 0x000fe200078e020f */
[----:B------:R-:W-:Y:S01]  /*1ba0*/  @P1 MOV R10, R14 ;  /* 0x0000000e000a1202 */ /* 0x000fe20000000f00 */
[----:B------:R-:W-:Y:S01]  /*1bb0*/  IMAD.X R5, RZ, RZ, R11, P0 ;  /* 0x000000ffff057224 */ /* 0x000fe200000e060b */
[----:B------:R-:W-:Y:S01]  /*1bc0*/  ISETP.GE.AND P1, PT, R17, R206, PT ;  /* 0x000000ce1100720c */ /* 0x000fe20003f26270 */
[C---:B------:R-:W-:Y:S01]  /*1bd0*/  VIADD R3, R20.reuse, 0x20 ;  /* 0x0000002014037836 */ /* 0x040fe20000000000 */
[----:B------:R-:W-:Y:S01]  /*1be0*/  IADD3 R10, P0, PT, R27, R10, RZ ;  /* 0x0000000a1b0a7210 */ /* 0x000fe20007f1e0ff */
[C---:B------:R-:W-:Y:S01]  /*1bf0*/  IMAD.WIDE.U32 R4, R20.reuse, R134, R4 ;  /* 0x0000008614047225 */ /* 0x040fe200078e0004 */
[----:B------:R-:W5:Y:S02]  /*1c00*/  @!P3 LDC.64 R14, c[0x0][0x3b0] ;  /* 0x0000ec00ff0ebb82 */ /* 0x000f640000000a00 */
[----:B------:R-:W-:Y:S01]  /*1c10*/  ISETP.GE.AND P2, PT, R3, R206, PT ;  /* 0x000000ce0300720c */ /* 0x000fe20003f46270 */
[----:B------:R-:W-:Y:S01]  /*1c20*/  IMAD R209, R20, R135, R5 ;  /* 0x0000008714d17224 */ /* 0x000fe200078e0205 */
[----:B-1----:R-:W-:Y:S01]  /*1c30*/  LEA R208, P5, R4, UR6, 0x1 ;  /* 0x0000000604d07c11 */ /* 0x002fe2000f8a08ff */
[----:B--2---:R-:W-:Y:S01]  /*1c40*/  IMAD R7, R7, UR4, RZ ;  /* 0x0000000407077c24 */ /* 0x004fe2000f8e02ff */
[----:B------:R-:W-:-:S02]  /*1c50*/  IADD3.X R11, PT, PT, RZ, R0, RZ, P0, !PT ;  /* 0x00000000ff0b7210 */ /* 0x000fc400007fe4ff */
[----:B------:R-:W-:Y:S01]  /*1c60*/  LEA.HI.X R209, R4, UR7, R209, 0x1, P5 ;  /* 0x0000000704d17c11 */ /* 0x000fe2000a8f0cd1 */
[----:B------:R-:W-:Y:S01]  /*1c70*/  IMAD R7, R32, UR5, R7 ;  /* 0x0000000520077c24 */ /* 0x000fe2000f8e0207 */
[----:B------:R-:W1:Y:S01]  /*1c80*/  @!P4 LDC.64 R4, c[0x0][0x380] ;  /* 0x0000e000ff04cb82 */ /* 0x000e620000000a00 */
[----:B------:R-:W-:Y:S01]  /*1c90*/  @!P3 IADD3 R19, P0, PT, R40, 0x10, RZ ;  /* 0x000000102813b810 */ /* 0x000fe20007f1e0ff */
[----:B------:R-:W-:Y:S01]  /*1ca0*/  IMAD.WIDE.U32 R32, R32, UR4, R10 ;  /* 0x0000000420207c25 */ /* 0x000fe2000f8e000a */
[----:B------:R-:W-:Y:S01]  /*1cb0*/  IADD3 R0, PT, PT, -R2, R47, RZ ;  /* 0x0000002f02007210 */ /* 0x000fe20007ffe1ff */
[----:B------:R-:W-:Y:S01]  /*1cc0*/  UMOV UR5, 0x400 ;  /* 0x0000040000057882 */ /* 0x000fe20000000000 */
[C---:B------:R-:W-:Y:S01]  /*1cd0*/  @!P2 IADD3 R22, P5, PT, R40.reuse, 0x20, RZ ;  /* 0x000000202816a810 */ /* 0x040fe20007fbe0ff */
[----:B------:R-:W-:Y:S01]  /*1ce0*/  @!P3 IMAD.X R23, RZ, RZ, R41, P0 ;  /* 0x000000ffff17b224 */ /* 0x000fe200000e0629 */
[C---:B------:R-:W-:Y:S01]  /*1cf0*/  @!P1 IADD3 R26, P0, PT, R40.reuse, 0x30, RZ ;  /* 0x00000030281a9810 */ /* 0x040fe20007f1e0ff */
[----:B------:R-:W2:Y:S01]  /*1d00*/  @!P2 LDC.64 R10, c[0x0][0x3b0] ;  /* 0x0000ec00ff0aab82 */ /* 0x000ea20000000a00 */
[----:B----4-:R-:W-:Y:S01]  /*1d10*/  @!P4 IMAD R35, R41, R8, RZ ;  /* 0x000000082923c224 */ /* 0x010fe200078e02ff */
[----:B---3--:R-:W-:Y:S01]  /*1d20*/  ULEA UR5, UR10, UR5, 0x18 ;  /* 0x000000050a057291 */ /* 0x008fe2000f8ec0ff */
[----:B------:R-:W-:Y:S01]  /*1d30*/  IMAD.IADD R33, R33, 0x1, R7 ;  /* 0x0000000121217824 */ /* 0x000fe200078e0207 */
[----:B------:R-:W3:Y:S01]  /*1d40*/  LDCU.64 UR6, c[0x0][0x390] ;  /* 0x00007200ff0677ac */ /* 0x000ee20008000a00 */
[----:B------:R-:W-:-:S02]  /*1d50*/  @!P4 IMAD R35, R40, R9, R35 ;  /* 0x000000092823c224 */ /* 0x000fc400078e0223 */
[--C-:B------:R-:W-:Y:S01]  /*1d60*/  @!P2 IMAD.X R29, RZ, RZ, R41.reuse, P5 ;  /* 0x000000ffff1da224 */ /* 0x100fe200028e0629 */
[----:B------:R-:W4:Y:S01]  /*1d70*/  @!P3 LDC.64 R12, c[0x0][0x380] ;  /* 0x0000e000ff0cbb82 */ /* 0x000f220000000a00 */
[----:B------:R-:W-:Y:S01]  /*1d80*/  @!P1 IMAD.X R31, RZ, RZ, R41, P0 ;  /* 0x000000ffff1f9224 */ /* 0x000fe200000e0629 */
[----:B------:R-:W-:Y:S01]  /*1d90*/  LEA R45, R45, UR5, 0x1 ;  /* 0x000000052d2d7c11 */ /* 0x000fe2000f8e08ff */
[----:B------:R-:W-:-:S04]  /*1da0*/  @!P4 IMAD.WIDE.U32 R40, R40, R8, R32 ;  /* 0x000000082828c225 */ /* 0x000fc800078e0020 */
[----:B------:R-:W-:Y:S01]  /*1db0*/  @!P4 IMAD.IADD R28, R41, 0x1, R35 ;  /* 0x00000001291cc824 */ /* 0x000fe200078e0223 */
[----:B------:R-:W3:Y:S01]  /*1dc0*/  @!P1 LDC.64 R6, c[0x0][0x3b0] ;  /* 0x0000ec00ff069b82 */ /* 0x000ee20000000a00 */
[C---:B-1----:R-:W-:Y:S01]  /*1dd0*/  @!P4 LEA R38, P0, R40.reuse, R4, 0x1 ;  /* 0x000000042826c211 */ /* 0x042fe200078008ff */
[----:B------:R-:W-:Y:S01]  /*1de0*/  @!P3 IMAD.MOV.U32 R36, RZ, RZ, R32 ;  /* 0x000000ffff24b224 */ /* 0x000fe200078e0020 */
[----:B------:R-:W-:Y:S01]  /*1df0*/  @!P2 MOV R35, R33 ;  /* 0x000000210023a202 */ /* 0x000fe20000000f00 */
[----:B------:R-:W-:Y:S01]  /*1e00*/  @!P3 IMAD.MOV.U32 R37, RZ, RZ, R33 ;  /* 0x000000ffff25b224 */ /* 0x000fe200078e0021 */
[----:B------:R-:W-:Y:S01]  /*1e10*/  @!P4 LEA.HI.X R39, R40, R5, R28, 0x1, P0 ;  /* 0x000000052827c211 */ /* 0x000fe200000f0c1c */
[----:B-----5:R-:W-:Y:S01]  /*1e20*/  @!P3 IMAD R28, R23, R14, RZ ;  /* 0x0000000e171cb224 */ /* 0x020fe200078e02ff */
[----:B------:R-:W-:Y:S01]  /*1e30*/  ISETP.GE.AND P0, PT, R21, R0, PT ;  /* 0x000000001500720c */ /* 0x000fe20003f06270 */
[----:B------:R-:W1:Y:S01]  /*1e40*/  @!P2 LDC.64 R8, c[0x0][0x380] ;  /* 0x0000e000ff08ab82 */ /* 0x000e620000000a00 */
[----:B------:R-:W-:Y:S01]  /*1e50*/  @!P2 IMAD.MOV.U32 R34, RZ, RZ, R32 ;  /* 0x000000ffff22a224 */ /* 0x000fe200078e0020 */
[----:B------:R-:W-:Y:S01]  /*1e60*/  @!PT LDS RZ, [RZ] ;  /* 0x00000000fffff984 */ /* 0x000fe20000000800 */
[----:B------:R-:W-:Y:S01]  /*1e70*/  @!PT LDS RZ, [RZ] ;  /* 0x00000000fffff984 */ /* 0x000fe20000000800 */
[----:B------:R-:W-:Y:S01]  /*1e80*/  @!PT LDS RZ, [RZ] ;  /* 0x00000000fffff984 */ /* 0x000fe20000000800 */
[----:B------:R-:W-:Y:S01]  /*1e90*/  @!P4 LDGSTS.E.BYPASS.LTC128B.128 [R45], desc[UR16][R38.64] ;  /* 0x00000000262dcfae */ /* 0x000fe2000b981a10 */
[----:B--2---:R-:W-:-:S02]  /*1ea0*/  @!P2 IMAD R29, R29, R10, RZ ;  /* 0x0000000a1d1da224 */ /* 0x004fc400078e02ff */
[C---:B------:R-:W-:Y:S01]  /*1eb0*/  @!P3 IMAD R15, R19.reuse, R15, R28 ;  /* 0x0000000f130fb224 */ /* 0x040fe200078e021c */
[----:B------:R-:W-:Y:S01]  /*1ec0*/  @!P4 LDGSTS.E.BYPASS.LTC128B.128 [R45+0x2000], desc[UR16][R38.64+0x80] ;  /* 0x02000080262dcfae */ /* 0x000fe2000b981a10 */
[----:B------:R-:W-:Y:S01]  /*1ed0*/  @!P3 IMAD.WIDE.U32 R36, R19, R14, R36 ;  /* 0x0000000e1324b225 */ /* 0x000fe200078e0024 */
[----:B------:R-:W2:Y:S03]  /*1ee0*/  @!P1 LDC.64 R4, c[0x0][0x380] ;  /* 0x0000e000ff049b82 */ /* 0x000ea60000000a00 */
[----:B------:R-:W-:Y:S01]  /*1ef0*/  @!P2 IMAD R11, R22, R11, R29 ;  /* 0x0000000b160ba224 */ /* 0x000fe200078e021d */
[----:B----4-:R-:W-:Y:S01]  /*1f00*/  @!P3 LEA R12, P6, R36, R12, 0x1 ;  /* 0x0000000c240cb211 */ /* 0x010fe200078c08ff */
[----:B------:R-:W-:Y:S01]  /*1f10*/  @!P2 IMAD.WIDE.U32 R34, R22, R10, R34 ;  /* 0x0000000a1622a225 */ /* 0x000fe200078e0022 */
[----:B------:R-:W-:-:S03]  /*1f20*/  SHF.L.U64.HI R10, R134, 0x4, R135 ;  /* 0x00000004860a7819 */ /* 0x000fc60000010287 */
[----:B------:R-:W-:Y:S02]  /*1f30*/  @!P3 IMAD.IADD R15, R37, 0x1, R15 ;  /* 0x00000001250fb824 */ /* 0x000fe400078e020f */
[----:B------:R-:W-:Y:S02]  /*1f40*/  IMAD.SHL.U32 R14, R134, 0x10, RZ ;  /* 0x00000010860e7824 */ /* 0x000fe400078e00ff */
[----:B------:R-:W-:Y:S01]  /*1f50*/  @!P2 IMAD.IADD R11, R35, 0x1, R11 ;  /* 0x00000001230ba824 */ /* 0x000fe200078e020b */
[----:B------:R-:W-:Y:S01]  /*1f60*/  @!P3 LEA.HI.X R13, R36, R13, R15, 0x1, P6 ;  /* 0x0000000d240db211 */ /* 0x000fe200030f0c0f */
[----:B---3--:R-:W-:Y:S01]  /*1f70*/  @!P1 IMAD R31, R31, R6, RZ ;  /* 0x000000061f1f9224 */ /* 0x008fe200078e02ff */
[----:B-1----:R-:W-:Y:S01]  /*1f80*/  @!P2 LEA R8, P5, R34, R8, 0x1 ;  /* 0x000000082208a211 */ /* 0x002fe200078a08ff */
[----:B------:R-:W-:Y:S01]  /*1f90*/  @!P1 IMAD.WIDE.U32 R32, R26, R6, R32 ;  /* 0x000000061a209225 */ /* 0x000fe200078e0020 */
[----:B------:R-:W-:Y:S01]  /*1fa0*/  @!P0 LEA R22, P4, R14, R208, 0x1 ;  /* 0x000000d00e168211 */ /* 0x000fe200078808ff */
[----:B------:R-:W-:Y:S01]  /*1fb0*/  @!P3 LDGSTS.E.BYPASS.LTC128B.128 [R45+0x800], desc[UR16][R12.64] ;  /* 0x008000000c2dbfae */ /* 0x000fe2000b981a10 */
[----:B------:R-:W-:Y:S01]  /*1fc0*/  @!P2 LEA.HI.X R9, R34, R9, R11, 0x1, P5 ;  /* 0x000000092209a211 */ /* 0x000fe200028f0c0b */
[----:B------:R-:W-:Y:S01]  /*1fd0*/  @!P1 IMAD R7, R26, R7, R31 ;  /* 0x000000071a079224 */ /* 0x000fe200078e021f */
[----:B------:R-:W-:Y:S01]  /*1fe0*/  ISETP.GE.AND P6, PT, R20, R0, PT ;  /* 0x000000001400720c */ /* 0x000fe20003fc6270 */
[----:B------:R1:W-:Y:S01]  /*1ff0*/  @!P3 LDGSTS.E.BYPASS.LTC128B.128 [R45+0x2800], desc[UR16][R12.64+0x80] ;  /* 0x028000800c2dbfae */ /* 0x0003e2000b981a10 */
[----:B------:R-:W-:Y:S01]  /*2000*/  @!P0 LEA.HI.X R23, R14, R209, R10, 0x1, P4 ;  /* 0x000000d10e178211 */ /* 0x000fe200020f0c0a */
[----:B------:R-:W-:Y:S01]  /*2010*/  @!P1 IMAD.IADD R7, R33, 0x1, R7 ;  /* 0x0000000121079824 */ /* 0x000fe200078e0207 */
[----:B--2---:R-:W-:Y:S01]  /*2020*/  @!P1 LEA R14, P4, R32, R4, 0x1 ;  /* 0x00000004200e9211 */ /* 0x004fe200078808ff */
[----:B------:R-:W-:Y:S01]  /*2030*/  @!P2 LDGSTS.E.BYPASS.LTC128B.128 [R45+0x1000], desc[UR16][R8.64] ;  /* 0x01000000082dafae */ /* 0x000fe2000b981a10 */
[----:B------:R-:W-:-:S02]  /*2040*/  ISETP.GE.AND P5, PT, R17, R0, PT ;  /* 0x000000001100720c */ /* 0x000fc40003fa6270 */
[----:B------:R-:W-:Y:S01]  /*2050*/  @!P1 LEA.HI.X R15, R32, R5, R7, 0x1, P4 ;  /* 0x00000005200f9211 */ /* 0x000fe200020f0c07 */
[----:B------:R2:W-:Y:S01]  /*2060*/  @!P2 LDGSTS.E.BYPASS.LTC128B.128 [R45+0x3000], desc[UR16][R8.64+0x80] ;  /* 0x03000080082dafae */ /* 0x0005e2000b981a10 */
[-C--:B------:R-:W-:Y:S01]  /*2070*/  ISETP.GE.AND P2, PT, R3, R0.reuse, PT ;  /* 0x000000000300720c */ /* 0x080fe20003f46270 */
[C---:B------:R-:W-:Y:S01]  /*2080*/  VIADD R7, R20.reuse, 0x60 ;  /* 0x0000006014077836 */ /* 0x040fe20000000000 */
[C---:B------:R-:W-:Y:S01]  /*2090*/  IADD3 R11, PT, PT, R20.reuse, 0x50, RZ ;  /* 0x00000050140b7810 */ /* 0x040fe20007ffe0ff */
[----:B------:R-:W-:Y:S01]  /*20a0*/  @!P1 LDGSTS.E.BYPASS.LTC128B.128 [R45+0x1800], desc[UR16][R14.64] ;  /* 0x018000000e2d9fae */ /* 0x000fe2000b981a10 */
[----:B------:R-:W-:Y:S01]  /*20b0*/  VIADD R5, R20, 0x70 ;  /* 0x0000007014057836 */ /* 0x000fe20000000000 */
[----:B------:R-:W-:Y:S02]  /*20c0*/  LOP3.LUT R26, R203, 0x200, R44, 0xf8, !PT ;  /* 0x00000200cb1a7812 */ /* 0x000fe400078ef82c */
[----:B------:R3:W-:Y:S01]  /*20d0*/  @!P1 LDGSTS.E.BYPASS.LTC128B.128 [R45+0x3800], desc[UR16][R14.64+0x80] ;  /* 0x038000800e2d9fae */ /* 0x0007e2000b981a10 */
[-C--:B------:R-:W-:Y:S01]  /*20e0*/  ISETP.GE.AND P4, PT, R11, R0.reuse, PT ;  /* 0x000000000b00720c */ /* 0x080fe20003f86270 */
[----:B------:R-:W-:Y:S01]  /*20f0*/  @!P5 IMAD R10, R135, 0x60, RZ ;  /* 0x00000060870ad824 */ /* 0x000fe200078e02ff */
[-C--:B------:R-:W-:Y:S01]  /*2100*/  ISETP.GE.AND P3, PT, R7, R0.reuse, PT ;  /* 0x000000000700720c */ /* 0x080fe20003f66270 */
[----:B------:R-:W-:Y:S01]  /*2110*/  @!P6 LDGSTS.E.BYPASS.LTC128B.128 [R45+0x4000], desc[UR16][R208.64] ;  /* 0x04000000d02defae */ /* 0x000fe2000b981a10 */
[----:B------:R-:W-:-:S03]  /*2120*/  ISETP.GE.AND P1, PT, R5, R0, PT ;  /* 0x000000000500720c */ /* 0x000fc60003f26270 */
[----:B------:R-:W-:Y:S04]  /*2130*/  @!P6 LDGSTS.E.BYPASS.LTC128B.128 [R45+0x8000], desc[UR16][R208.64+0x80] ;  /* 0x08000080d02defae */ /* 0x000fe8000b981a10 */
[----:B------:R-:W-:Y:S04]  /*2140*/  @!P0 LDGSTS.E.BYPASS.LTC128B.128 [R45+0x4800], desc[UR16][R22.64] ;  /* 0x04800000162d8fae */ /* 0x000fe8000b981a10 */
[----:B------:R4:W-:Y:S01]  /*2150*/  @!P0 LDGSTS.E.BYPASS.LTC128B.128 [R45+0x8800], desc[UR16][R22.64+0x80] ;  /* 0x08800080162d8fae */ /* 0x0009e2000b981a10 */
[----:B-1----:R-:W-:Y:S01]  /*2160*/  @!P2 LEA R12, P0, R134, R208, 0x6 ;  /* 0x000000d0860ca211 */ /* 0x002fe200078030ff */
[----:B------:R-:W-:-:S02]  /*2170*/  @!P3 IMAD R6, R135, 0xc0, RZ ;  /* 0x000000c08706b824 */ /* 0x000fc400078e02ff */
[----:B--2---:R-:W-:Y:S01]  /*2180*/  VIADD R9, R20, 0x40 ;  /* 0x0000004014097836 */ /* 0x004fe20000000000 */
[CC--:B------:R-:W-:Y:S01]  /*2190*/  @!P2 LEA.HI.X R13, R134.reuse, R209.reuse, R135, 0x6, P0 ;  /* 0x000000d1860da211 */ /* 0x0c0fe200000f3487 */
[C---:B------:R-:W-:Y:S02]  /*21a0*/  @!P4 IMAD R8, R135.reuse, 0xa0, RZ ;  /* 0x000000a08708c824 */ /* 0x040fe400078e02ff */
[----:B------:R-:W-:Y:S02]  /*21b0*/  @!P1 IMAD R4, R135, 0xe0, RZ ;  /* 0x000000e087049824 */ /* 0x000fe400078e02ff */
[----:B------:R-:W-:Y:S01]  /*21c0*/  @!P2 LDGSTS.E.BYPASS.LTC128B.128 [R45+0x5000], desc[UR16][R12.64] ;  /* 0x050000000c2dafae */ /* 0x000fe2000b981a10 */
[----:B---3--:R-:W-:Y:S01]  /*21d0*/  @!P5 MOV R15, R209 ;  /* 0x000000d1000fd202 */ /* 0x008fe20000000f00 */
[--C-:B------:R-:W-:Y:S02]  /*21e0*/  @!P5 IMAD.MOV.U32 R14, RZ, RZ, R208.reuse ;  /* 0x000000ffff0ed224 */ /* 0x100fe400078e00d0 */
[----:B------:R1:W-:Y:S01]  /*21f0*/  @!P2 LDGSTS.E.BYPASS.LTC128B.128 [R45+0x9000], desc[UR16][R12.64+0x80] ;  /* 0x090000800c2dafae */ /* 0x0003e2000b981a10 */
[----:B------:R-:W-:Y:S01]  /*2200*/  ISETP.GE.AND P2, PT, R9, R0, PT ;  /* 0x000000000900720c */ /* 0x000fe20003f46270 */
[----:B------:R-:W-:-:S04]  /*2210*/  @!P1 IMAD.WIDE.U32 R28, R134, 0xe0, R208 ;  /* 0x000000e0861c9825 */ /* 0x000fc800078e00d0 */
[----:B------:R-:W-:Y:S02]  /*2220*/  @!P1 IMAD.IADD R29, R29, 0x1, R4 ;  /* 0x000000011d1d9824 */ /* 0x000fe400078e0204 */
[----:B------:R-:W-:Y:S02]  /*2230*/  IMAD.SHL.U32 R4, R24, 0x10, RZ ;  /* 0x0000001018047824 */ /* 0x000fe400078e00ff */
[----:B----4-:R-:W-:-:S04]  /*2240*/  @!P5 IMAD.WIDE.U32 R22, R134, 0x60, R14 ;  /* 0x000000608616d825 */ /* 0x010fc800078e000e */
[----:B------:R-:W-:Y:S01]  /*2250*/  @!P2 LEA R30, P0, R134, R208, 0x7 ;  /* 0x000000d0861ea211 */ /* 0x000fe200078038ff */
[----:B------:R-:W-:-:S03]  /*2260*/  @!P5 IMAD.IADD R23, R23, 0x1, R10 ;  /* 0x000000011717d824 */ /* 0x000fc600078e020a */
[----:B------:R-:W-:Y:S02]  /*2270*/  @!P2 LEA.HI.X R31, R134, R209, R135, 0x7, P0 ;  /* 0x000000d1861fa211 */ /* 0x000fe400000f3c87 */
[----:B------:R-:W-:Y:S01]  /*2280*/  IADD3 R18, P0, PT, R27, R18, RZ ;  /* 0x000000121b127210 */ /* 0x000fe20007f1e0ff */
[----:B------:R-:W-:Y:S04]  /*2290*/  @!P5 LDGSTS.E.BYPASS.LTC128B.128 [R45+0x5800], desc[UR16][R22.64] ;  /* 0x05800000162ddfae */ /* 0x000fe8000b981a10 */
[----:B------:R-:W-:Y:S01]  /*22a0*/  IMAD.X R19, RZ, RZ, R16, P0 ;  /* 0x000000ffff137224 */ /* 0x000fe200000e0610 */
[----:B------:R-:W-:Y:S01]  /*22b0*/  @!P5 LDGSTS.E.BYPASS.LTC128B.128 [R45+0x9800], desc[UR16][R22.64+0x80] ;  /* 0x09800080162ddfae */ /* 0x000fe2000b981a10 */
[----:B-1----:R-:W-:Y:S01]  /*22c0*/  @!P4 IMAD.MOV.U32 R12, RZ, RZ, R208 ;  /* 0x000000ffff0cc224 */ /* 0x002fe200078e00d0 */
[----:B------:R-:W-:Y:S01]  /*22d0*/  ISETP.GE.AND P0, PT, R21, R0, PT ;  /* 0x000000001500720c */ /* 0x000fe20003f06270 */
[----:B------:R-:W-:Y:S01]  /*22e0*/  @!P4 IMAD.MOV.U32 R13, RZ, RZ, R209 ;  /* 0x000000ffff0dc224 */ /* 0x000fe200078e00d1 */
[----:B------:R-:W-:Y:S01]  /*22f0*/  @!P2 LDGSTS.E.BYPASS.LTC128B.128 [R45+0x6000], desc[UR16][R30.64] ;  /* 0x060000001e2dafae */ /* 0x000fe2000b981a10 */
[----:B------:R-:W-:Y:S01]  /*2300*/  IMAD.WIDE.U32 R18, R20, R24, R18 ;  /* 0x0000001814127225 */ /* 0x000fe200078e0012 */
[----:B------:R-:W-:-:S02]  /*2310*/  ISETP.GE.AND P5, PT, R17, R0, PT ;  /* 0x000000001100720c */ /* 0x000fc40003fa6270 */
[----:B------:R-:W-:Y:S01]  /*2320*/  @!P2 LDGSTS.E.BYPASS.LTC128B.128 [R45+0xa000], desc[UR16][R30.64+0x80] ;  /* 0x0a0000801e2dafae */ /* 0x000fe2000b981a10 */
[----:B------:R-:W-:Y:S01]  /*2330*/  @!P4 IMAD.WIDE.U32 R14, R134, 0xa0, R12 ;  /* 0x000000a0860ec825 */ /* 0x000fe200078e000c */
[----:B------:R-:W-:-:S03]  /*2340*/  ISETP.GE.AND P2, PT, R7, R0, PT ;  /* 0x000000000700720c */ /* 0x000fc60003f46270 */
[----:B------:R-:W-:-:S04]  /*2350*/  @!P3 IMAD.WIDE.U32 R12, R134, 0xc0, R208 ;  /* 0x000000c0860cb825 */ /* 0x000fc800078e00d0 */
[----:B------:R-:W-:Y:S01]  /*2360*/  @!P4 IMAD.IADD R15, R15, 0x1, R8 ;  /* 0x000000010f0fc824 */ /* 0x000fe200078e0208 */
[----:B------:R-:W-:Y:S01]  /*2370*/  @!P3 IADD3 R13, PT, PT, R13, R6, RZ ;  /* 0x000000060d0db210 */ /* 0x000fe20007ffe0ff */
[----:B------:R-:W-:Y:S01]  /*2380*/  IMAD R21, R20, R25, R19 ;  /* 0x0000001914157224 */ /* 0x000fe200078e0213 */
[----:B------:R-:W-:Y:S02]  /*2390*/  SHF.L.U64.HI R6, R24, 0x4, R25 ;  /* 0x0000000418067819 */ /* 0x000fe40000010219 */
[----:B------:R-:W-:Y:S01]  /*23a0*/  @!P4 LDGSTS.E.BYPASS.LTC128B.128 [R45+0x6800], desc[UR16][R14.64] ;  /* 0x068000000e2dcfae */ /* 0x000fe2000b981a10 */
[----:B------:R-:W-:-:S03]  /*23b0*/  @!P2 IMAD R10, R25, 0xc0, RZ ;  /* 0x000000c0190aa824 */ /* 0x000fc600078e02ff */
[----:B------:R1:W-:Y:S04]  /*23c0*/  @!P4 LDGSTS.E.BYPASS.LTC128B.128 [R45+0xa800], desc[UR16][R14.64+0x80] ;  /* 0x0a8000800e2dcfae */ /* 0x0003e8000b981a10 */
[----:B------:R-:W-:Y:S04]  /*23d0*/  @!P3 LDGSTS.E.BYPASS.LTC128B.128 [R45+0x7000], desc[UR16][R12.64] ;  /* 0x070000000c2dbfae */ /* 0x000fe8000b981a10 */
[----:B------:R2:W-:Y:S01]  /*23e0*/  @!P3 LDGSTS.E.BYPASS.LTC128B.128 [R45+0xb000], desc[UR16][R12.64+0x80] ;  /* 0x0b0000800c2dbfae */ /* 0x0005e2000b981a10 */
[----:B------:R-:W-:-:S03]  /*23f0*/  ISETP.GE.AND P3, PT, R11, R0, PT ;  /* 0x000000000b00720c */ /* 0x000fc60003f66270 */
[----:B------:R-:W-:Y:S04]  /*2400*/  @!P1 LDGSTS.E.BYPASS.LTC128B.128 [R45+0x7800], desc[UR16][R28.64] ;  /* 0x078000001c2d9fae */ /* 0x000fe8000b981a10 */
[----:B------:R-:W-:Y:S01]  /*2410*/  @!P1 LDGSTS.E.BYPASS.LTC128B.128 [R45+0xb800], desc[UR16][R28.64+0x80] ;  /* 0x0b8000801c2d9fae */ /* 0x000fe2000b981a10 */
[----:B------:R-:W-:-:S03]  /*2420*/  LEA R210, P1, R18, UR6, 0x1 ;  /* 0x0000000612d27c11 */ /* 0x000fc6000f8208ff */
[----:B------:R-:W0:Y:S01]  /*2430*/  LDGDEPBAR ;  /* 0x00000000000079af */ /* 0x000e220000000000 */
[----:B------:R-:W-:Y:S01]  /*2440*/  LEA.HI.X R211, R18, UR7, R21, 0x1, P1 ;  /* 0x0000000712d37c11 */ /* 0x000fe200088f0c15 */
[----:B------:R-:W-:Y:S01]  /*2450*/  @!P3 IMAD.MOV.U32 R16, RZ, RZ, R210 ;  /* 0x000000ffff10b224 */ /* 0x000fe200078e00d2 */
[----:B------:R-:W-:Y:S02]  /*2460*/  ISETP.GE.AND P1, PT, R5, R0, PT ;  /* 0x000000000500720c */ /* 0x000fe40003f26270 */
[----:B------:R-:W-:Y:S01]  /*2470*/  LOP3.LUT R5, R27, 0x1c0, R44, 0xf8, !PT ;  /* 0x000001c01b057812 */ /* 0x000fe200078ef82c */
[--C-:B------:R-:W-:Y:S01]  /*2480*/  @!P3 IMAD.MOV.U32 R17, RZ, RZ, R211.reuse ;  /* 0x000000ffff11b224 */ /* 0x100fe200078e00d3 */
[----:B-1----:R-:W-:Y:S01]  /*2490*/  @!P0 LEA R14, P4, R4, R210, 0x1 ;  /* 0x000000d2040e8211 */ /* 0x002fe200078808ff */
[----:B------:R-:W-:Y:S01]  /*24a0*/  @!P5 IMAD.WIDE.U32 R22, R24, 0x60, R210 ;  /* 0x000000601816d825 */ /* 0x000fe200078e00d2 */
[----:B------:R-:W-:Y:S02]  /*24b0*/  LOP3.LUT R7, R5, 0x8, R200, 0x78, !PT ;  /* 0x0000000805077812 */ /* 0x000fe400078e78c8 */
[----:B------:R-:W-:Y:S01]  /*24c0*/  @!P0 LEA.HI.X R15, R4, R211, R6, 0x1, P4 ;  /* 0x000000d3040f8211 */ /* 0x000fe200020f0c06 */
[----:B------:R-:W-:Y:S01]  /*24d0*/  @!P3 IMAD.WIDE.U32 R20, R24, 0xa0, R16 ;  /* 0x000000a01814b825 */ /* 0x000fe200078e0010 */
[----:B------:R-:W-:-:S02]  /*24e0*/  ISETP.GE.AND P4, PT, R9, R0, PT ;  /* 0x000000000900720c */ /* 0x000fc40003f86270 */
[----:B------:R-:W-:Y:S01]  /*24f0*/  LOP3.LUT R4, R44, 0x400, RZ, 0xc0, !PT ;  /* 0x000004002c047812 */ /* 0x000fe200078ec0ff */
[----:B------:R-:W-:Y:S02]  /*2500*/  @!P1 IMAD R8, R25, 0xe0, RZ ;  /* 0x000000e019089824 */ /* 0x000fe400078e02ff */
[----:B------:R-:W-:-:S04]  /*2510*/  @!P1 IMAD.WIDE.U32 R16, R24, 0xe0, R210 ;  /* 0x000000e018109825 */ /* 0x000fc800078e00d2 */
[----:B--2---:R-:W-:Y:S01]  /*2520*/  @!P5 IMAD R12, R25, 0x60, RZ ;  /* 0x00000060190cd824 */ /* 0x004fe200078e02ff */
[----:B------:R-:W-:-:S04]  /*2530*/  DEPBAR.LE SB0, 0x0 ;  /* 0x000080000000791a */ /* 0x000fc80000000000 */
[----:B------:R-:W-:Y:S01]  /*2540*/  BAR.SYNC.DEFER_BLOCKING 0x0 ;  /* 0x0000000000007b1d */ /* 0x000fe20000010000 */
[----:B------:R-:W-:Y:S01]  /*2550*/  @!P1 IMAD.IADD R9, R17, 0x1, R8 ;  /* 0x0000000111099824 */ /* 0x000fe200078e0208 */
[----:B------:R-:W-:Y:S01]  /*2560*/  @!P5 IADD3 R13, PT, PT, R23, R12, RZ ;  /* 0x0000000c170dd210 */ /* 0x000fe20007ffe0ff */
[----:B------:R-:W-:Y:S02]  /*2570*/  @!P1 IMAD.MOV.U32 R8, RZ, RZ, R16 ;  /* 0x000000ffff089224 */ /* 0x000fe400078e0010 */
[----:B------:R-:W-:Y:S02]  /*2580*/  @!P5 IMAD.MOV.U32 R12, RZ, RZ, R22 ;  /* 0x000000ffff0cd224 */ /* 0x000fe400078e0016 */
[----:B------:R-:W-:Y:S01]  /*2590*/  @!P3 IMAD R6, R25, 0xa0, RZ ;  /* 0x000000a01906b824 */ /* 0x000fe200078e02ff */
        /* <DEDUP_REMOVED lines=8> */
[----:B------:R-:W-:Y:S01]  /*2620*/  LEA R0, R7, R4, 0x1 ;  /* 0x0000000407007211 */ /* 0x000fe200078e08ff */
[----:B------:R-:W-:Y:S01]  /*2630*/  @P0 STS.128 [R45+0xc800], RZ ;  /* 0x00c800ff2d000388 */ /* 0x000fe20000000c00 */
[----:B------:R-:W-:Y:S01]  /*2640*/  @!P3 IMAD.IADD R7, R21, 0x1, R6 ;  /* 0x000000011507b824 */ /* 0x000fe200078e0206 */
[----:B------:R-:W-:Y:S02]  /*2650*/  @!P3 MOV R6, R20 ;  /* 0x000000140006b202 */ /* 0x000fe40000000f00 */
[----:B------:R-:W-:Y:S01]  /*2660*/  @P0 STS.128 [R45+0x10800], RZ ;  /* 0x010800ff2d000388 */ /* 0x000fe20000000c00 */
[----:B------:R-:W-:Y:S01]  /*2670*/  LOP3.LUT R3, R5, 0x8, R204, 0x78, !PT ;  /* 0x0000000805037812 */ /* 0x000fe200078e78cc */
[----:B------:R-:W-:Y:S02]  /*2680*/  VIADD R202, R0, UR5 ;  /* 0x0000000500ca7c36 */ /* 0x000fe40008000000 */
[----:B------:R-:W-:Y:S01]  /*2690*/  @!PT LDS RZ, [RZ] ;  /* 0x00000000fffff984 */ /* 0x000fe20000000800 */
[----:B------:R-:W-:Y:S01]  /*26a0*/  @!PT LDS RZ, [RZ] ;  /* 0x00000000fffff984 */ /* 0x000fe20000000800 */
[----:B------:R-:W-:Y:S01]  /*26b0*/  @!PT LDS RZ, [RZ] ;  /* 0x00000000fffff984 */ /* 0x000fe20000000800 */
[----:B------:R-:W-:Y:S01]  /*26c0*/  @!P0 LDGSTS.E.BYPASS.LTC128B.128 [R45+0xc800], desc[UR16][R14.64] ;  /* 0x0c8000000e2d8fae */ /* 0x000fe2000b981a10 */
[----:B------:R-:W-:-:S03]  /*26d0*/  IADD3 R112, PT, PT, R26, R3, RZ ;  /* 0x000000031a707210 */ /* 0x000fc60007ffe0ff */
[----:B------:R1:W-:Y:S01]  /*26e0*/  @!P0 LDGSTS.E.BYPASS.LTC128B.128 [R45+0x10800], desc[UR16][R14.64+0x80] ;  /* 0x108000800e2d8fae */ /* 0x0003e2000b981a10 */
[----:B------:R-:W-:-:S03]  /*26f0*/  LEA R112, R112, UR5, 0x1 ;  /* 0x0000000570707c11 */ /* 0x000fc6000f8e08ff */
[----:B------:R-:W-:Y:S04]  /*2700*/  @P6 STS.128 [R45+0xd000], RZ ;  /* 0x00d000ff2d006388 */ /* 0x000fe80000000c00 */
[----:B------:R-:W-:Y:S01]  /*2710*/  @P6 STS.128 [R45+0x11000], RZ ;  /* 0x011000ff2d006388 */ /* 0x000fe20000000c00 */
[----:B-1----:R-:W-:Y:S02]  /*2720*/  @!P2 IMAD.MOV.U32 R14, RZ, RZ, R210 ;  /* 0x000000ffff0ea224 */ /* 0x002fe400078e00d2 */
[----:B------:R-:W-:Y:S02]  /*2730*/  @!P2 IMAD.MOV.U32 R15, RZ, RZ, R211 ;  /* 0x000000ffff0fa224 */ /* 0x000fe400078e00d3 */
[C---:B------:R-:W-:Y:S01]  /*2740*/  @!P2 IMAD.WIDE.U32 R18, R24.reuse, 0xc0, R14 ;  /* 0x000000c01812a825 */ /* 0x040fe200078e000e */
[----:B------:R-:W-:-:S03]  /*2750*/  @!P6 LEA R14, P0, R24, R210, 0x6 ;  /* 0x000000d2180ee211 */ /* 0x000fc600078030ff */
[----:B------:R-:W-:Y:S01]  /*2760*/  @!P2 IMAD.IADD R11, R19, 0x1, R10 ;  /* 0x00000001130ba824 */ /* 0x000fe200078e020a */
[C---:B------:R-:W-:Y:S01]  /*2770*/  @!P6 LEA.HI.X R15, R24.reuse, R211, R25, 0x6, P0 ;  /* 0x000000d3180fe211 */ /* 0x040fe200000f3419 */
[----:B------:R-:W-:Y:S01]  /*2780*/  @!P2 IMAD.MOV.U32 R10, RZ, RZ, R18 ;  /* 0x000000ffff0aa224 */ /* 0x000fe200078e0012 */
[----:B------:R-:W-:-:S03]  /*2790*/  @!P4 LEA R16, P0, R24, R210, 0x7 ;  /* 0x000000d21810c211 */ /* 0x000fc600078038ff */
[----:B------:R-:W-:Y:S01]  /*27a0*/  @!PT LDS RZ, [RZ] ;  /* 0x00000000fffff984 */ /* 0x000fe20000000800 */
[----:B------:R-:W-:Y:S01]  /*27b0*/  @!PT LDS RZ, [RZ] ;  /* 0x00000000fffff984 */ /* 0x000fe20000000800 */
[----:B------:R-:W-:Y:S01]  /*27c0*/  @!PT LDS RZ, [RZ] ;  /* 0x00000000fffff984 */ /* 0x000fe20000000800 */
[----:B------:R-:W-:Y:S01]  /*27d0*/  @!P6 LDGSTS.E.BYPASS.LTC128B.128 [R45+0xd000], desc[UR16][R14.64] ;  /* 0x0d0000000e2defae */ /* 0x000fe2000b981a10 */
[----:B------:R-:W-:Y:S02]  /*27e0*/  @!P4 LEA.HI.X R17, R24, R211, R25, 0x7, P0 ;  /* 0x000000d31811c211 */ /* 0x000fe400000f3c19 */
[----:B------:R-:W-:Y:S01]  /*27f0*/  LOP3.LUT P0, RZ, R200, 0x4, RZ, 0xc0, !PT ;  /* 0x00000004c8ff7812 */ /* 0x000fe2000780c0ff */
[----:B------:R-:W-:Y:S03]  /*2800*/  @!P6 LDGSTS.E.BYPASS.LTC128B.128 [R45+0x11000], desc[UR16][R14.64+0x80] ;  /* 0x110000800e2defae */ /* 0x000fe6000b981a10 */
[----:B------:R-:W-:Y:S01]  /*2810*/  SEL R141, R198, 0xffffffc0, !P0 ;  /* 0xffffffc0c68d7807 */ /* 0x000fe20004000000 */
[----:B------:R-:W-:Y:S04]  /*2820*/  @P5 STS.128 [R45+0xd800], RZ ;  /* 0x00d800ff2d005388 */ /* 0x000fe80000000c00 */
[----:B------:R-:W-:Y:S01]  /*2830*/  @P5 STS.128 [R45+0x11800], RZ ;  /* 0x011800ff2d005388 */ /* 0x000fe20000000c00 */
[----:B------:R-:W-:-:S02]  /*2840*/  IMAD.IADD R128, R112, 0x1, R141 ;  /* 0x0000000170807824 */ /* 0x000fc400078e028d */
[----:B------:R-:W-:Y:S01]  /*2850*/  IMAD.IADD R196, R202, 0x1, R141 ;  /* 0x00000001cac47824 */ /* 0x000fe200078e028d */
        /* <DEDUP_REMOVED lines=9> */
[----:B------:R-:W-:Y:S01]  /*28f0*/  IADD3 R129, PT, PT, R202, R189, RZ ;  /* 0x000000bdca817210 */ /* 0x000fe20007ffe0ff */
[----:B------:R-:W-:Y:S01]  /*2900*/  IMAD.IADD R130, R112, 0x1, R189 ;  /* 0x0000000170827824 */ /* 0x000fe200078e02bd */
[C---:B------:R-:W-:Y:S01]  /*2910*/  IADD3 R132, PT, PT, R189.reuse, R128, RZ ;  /* 0x00000080bd847210 */ /* 0x040fe20007ffe0ff */
[----:B------:R-:W-:Y:S01]  /*2920*/  @!PT LDS RZ, [RZ] ;  /* 0x00000000fffff984 */ /* 0x000fe20000000800 */
[----:B------:R-:W-:Y:S01]  /*2930*/  @!PT LDS RZ, [RZ] ;  /* 0x00000000fffff984 */ /* 0x000fe20000000800 */
[----:B------:R-:W-:Y:S01]  /*2940*/  @!PT LDS RZ, [RZ] ;  /* 0x00000000fffff984 */ /* 0x000fe20000000800 */
[----:B------:R-:W-:Y:S01]  /*2950*/  @!P4 LDGSTS.E.BYPASS.LTC128B.128 [R45+0xe000], desc[UR16][R16.64] ;  /* 0x0e000000102dcfae */ /* 0x000fe2000b981a10 */
[----:B------:R-:W-:-:S03]  /*2960*/  IMAD.IADD R133, R189, 0x1, R196 ;  /* 0x00000001bd857824 */ /* 0x000fc600078e02c4 */
[----:B------:R-:W-:Y:S04]  /*2970*/  @!P4 LDGSTS.E.BYPASS.LTC128B.128 [R45+0x12000], desc[UR16][R16.64+0x80] ;  /* 0x12000080102dcfae */ /* 0x000fe8000b981a10 */
[----:B------:R-:W-:Y:S04]  /*2980*/  @P3 STS.128 [R45+0xe800], RZ ;  /* 0x00e800ff2d003388 */ /* 0x000fe80000000c00 */
        /* <DEDUP_REMOVED lines=12> */
[----:B------:R-:W-:Y:S04]  /*2a50*/  @!P2 LDGSTS.E.BYPASS.LTC128B.128 [R45+0x13000], desc[UR16][R10.64+0x80] ;  /* 0x130000800a2dafae */ /* 0x000fe8000b981a10 */
[----:B------:R-:W-:Y:S04]  /*2a60*/  @P1 STS.128 [R45+0xf800], RZ ;  /* 0x00f800ff2d001388 */ /* 0x000fe80000000c00 */
[----:B------:R-:W-:Y:S04]  /*2a70*/  @P1 STS.128 [R45+0x13800], RZ ;  /* 0x013800ff2d001388 */ /* 0x000fe80000000c00 */
[----:B------:R-:W-:Y:S01]  /*2a80*/  @!PT LDS RZ, [RZ] ;  /* 0x00000000fffff984 */ /* 0x000fe20000000800 */
[----:B------:R-:W-:Y:S01]  /*2a90*/  @!PT LDS RZ, [RZ] ;  /* 0x00000000fffff984 */ /* 0x000fe20000000800 */
[----:B------:R-:W-:Y:S01]  /*2aa0*/  @!PT LDS RZ, [RZ] ;  /* 0x00000000fffff984 */ /* 0x000fe20000000800 */
[----:B------:R-:W-:Y:S04]  /*2ab0*/  @!P1 LDGSTS.E.BYPASS.LTC128B.128 [R45+0xf800], desc[UR16][R8.64] ;  /* 0x0f800000082d9fae */ /* 0x000fe8000b981a10 */
[----:B------:R3:W-:Y:S01]  /*2ac0*/  @!P1 LDGSTS.E.BYPASS.LTC128B.128 [R45+0x13800], desc[UR16][R8.64+0x80] ;  /* 0x13800080082d9fae */ /* 0x0007e2000b981a10 */
[----:B------:R-:W-:-:S03]  /*2ad0*/  ISETP.GT.AND P1, PT, R148, R207, PT ;  /* 0x000000cf9400720c */ /* 0x000fc60003f24270 */
[----:B------:R-:W-:Y:S04]  /*2ae0*/  LDSM.16.M88.4 R72, [R112] ;  /* 0x000000007048783b */ /* 0x000fe80000000200 */
[----:B------:R-:W4:Y:S04]  /*2af0*/  LDSM.16.M88.4 R20, [R0+UR5+0x4000] ;  /* 0x004000050014783b */ /* 0x000f280008000200 */
[----:B-1----:R-:W1:Y:S04]  /*2b00*/  LDSM.16.M88.4 R12, [R0+UR5+0x4800] ;  /* 0x00480005000c783b */ /* 0x002e680008000200 */
[----:B--2---:R-:W3:Y:S04]  /*2b10*/  LDSM.16.M88.4 R4, [R0+UR5+0x5000] ;  /* 0x005000050004783b */ /* 0x004ee80008000200 */
[----:B------:R-:W2:Y:S04]  /*2b20*/  LDSM.16.M88.4 R104, [R0+UR5+0x5800] ;  /* 0x005800050068783b */ /* 0x000ea80008000200 */
        /* <DEDUP_REMOVED lines=9> */
[C---:B-1----:R-:W-:Y:S03]  /*2bc0*/  HMMA.16816.F32 R16, R72.reuse, R12, RZ ;  /* 0x0000000c4810723c */ /* 0x042fe600000018ff */
[----:B------:R-:W-:Y:S04]  /*2bd0*/  LDSM.16.M88.4 R56, [R128] ;  /* 0x000000008038783b */ /* 0x000fe80000000200 */
[----:B------:R-:W-:Y:S01]  /*2be0*/  LDSM.16.M88.4 R68, [R129+0x6800] ;  /* 0x006800008144783b */ /* 0x000fe20000000200 */
[C---:B---3--:R-:W-:Y:S03]  /*2bf0*/  HMMA.16816.F32 R8, R72.reuse, R4, RZ ;  /* 0x000000044808723c */ /* 0x048fe600000018ff */
[----:B------:R-:W-:Y:S04]  /*2c00*/  LDSM.16.M88.4 R64, [R129+0x7000] ;  /* 0x007000008140783b */ /* 0x000fe80000000200 */
[----:B------:R-:W-:Y:S01]  /*2c10*/  LDSM.16.M88.4 R60, [R129+0x7800] ;  /* 0x00780000813c783b */ /* 0x000fe20000000200 */
[C---:B--2---:R-:W-:Y:S03]  /*2c20*/  HMMA.16816.F32 R108, R72.reuse, R104, RZ ;  /* 0x00000068486c723c */ /* 0x044fe600000018ff */
        /* <DEDUP_REMOVED lines=102> */
[----:B------:R3:W5:Y:S07]  /*3290*/  LDSM.16.M88.4 R40, [R0+UR5+0xa800] ;  /* 0x00a800050028783b */ /* 0x00076e0008000200 */
[C---:B----4-:R-:W-:Y:S08]  /*32a0*/  HMMA.16816.F32 R8, R116.reuse, R36, R8 ;  /* 0x000000247408723c */ /* 0x050ff00000001808 */
[----:B------:R-:W-:Y:S01]  /*32b0*/  HMMA.16816.F32 R4, R116, R38, R4 ;  /* 0x000000267404723c */ /* 0x000fe20000001804 */
[----:B------:R-:W4:Y:S07]  /*32c0*/  LDSM.16.M88.4 R36, [R129+0x8800] ;  /* 0x008800008124783b */ /* 0x000f2e0000000200 */
[----:B--2---:R-:W-:Y:S01]  /*32d0*/  HMMA.16816.F32 R28, R48, R112, R28 ;  /* 0x00000070301c723c */ /* 0x004fe2000000181c */
[----:B---3--:R-:W-:-:S04]  /*32e0*/  SHF.R.U32.HI R0, RZ, 0x2, R200 ;  /* 0x00000002ff007819 */ /* 0x008fc800000116c8 */
[----:B------:R-:W-:-:S03]  /*32f0*/  LOP3.LUT R0, R0, 0x7, RZ, 0xc0, !PT ;  /* 0x0000000700007812 */ /* 0x000fc600078ec0ff */
[C---:B-1----:R-:W-:Y:S08]  /*3300*/  HMMA.16816.F32 R8, R48.reuse, R32, R8 ;  /* 0x000000203008723c */ /* 0x042ff00000001808 */
[----:B------:R-:W-:Y:S01]  /*3310*/  HMMA.16816.F32 R4, R48, R34, R4 ;  /* 0x000000223004723c */ /* 0x000fe20000001804 */
[----:B------:R-:W1:Y:S07]  /*3320*/  LDSM.16.M88.4 R32, [R196+0x9000] ;  /* 0x00900000c420783b */ /* 0x000e6e0000000200 */
[C---:B-----5:R-:W-:Y:S08]  /*3330*/  HMMA.16816.F32 R100, R116.reuse, R52, R100 ;  /* 0x000000347464723c */ /* 0x060ff00000001864 */
[C---:B------:R-:W-:Y:S01]  /*3340*/  HMMA.16816.F32 R96, R116.reuse, R54, R96 ;  /* 0x000000367460723c */ /* 0x040fe20000001860 */
[----:B------:R-:W2:Y:S04]  /*3350*/  LDSM.16.M88.4 R52, [R129+0xb800] ;  /* 0x00b800008134783b */ /* 0x000ea80000000200 */
[----:B------:R-:W-:Y:S03]  /*3360*/  LDSM.16.M88.4 R128, [R196+0x9800] ;  /* 0x00980000c480783b */ /* 0x000fe60000000200 */
[C---:B------:R-:W-:Y:S08]  /*3370*/  HMMA.16816.F32 R92, R116.reuse, R40, R92 ;  /* 0x00000028745c723c */ /* 0x040ff0000000185c */
        /* <DEDUP_REMOVED lines=51> */
[----:B------:R-:W-:-:S04]  /*36b0*/  LOP3.LUT R32, R204, 0x1f0, RZ, 0xc0, !PT ;  /* 0x000001f0cc207812 */ /* 0x000fc800078ec0ff */
[----:B------:R-:W-:-:S03]  /*36c0*/  IADD3 R143, PT, PT, R32, 0x1, R143 ;  /* 0x00000001208f7810 */ /* 0x000fc60007ffe08f */
        /* <DEDUP_REMOVED lines=32> */
.L_x_2942:
        /* <DEDUP_REMOVED lines=59> */
.L_x_2943:
        /* <DEDUP_REMOVED lines=36> */
.L_x_2941:
[----:B------:R-:W-:Y:S01]  /*3ec0*/  IMAD.SHL.U32 R33, R200, 0x2, RZ ;  /* 0x00000002c8217824 */ /* 0x000fe200078e00ff */
[----:B------:R-:W2:Y:S01]  /*3ed0*/  LDCU UR4, c[0x0][0x45c] ;  /* 0x00008b80ff0477ac */ /* 0x000ea20008000800 */
[----:B------:R-:W-:-:S03]  /*3ee0*/  LOP3.LUT R194, R3, 0x200, R44, 0xf8, !PT ;  /* 0x0000020003c27812 */ /* 0x000fc600078ef82c */
[----:B------:R-:W-:Y:S02]  /*3ef0*/  LOP3.LUT R33, R33, 0x6, RZ, 0xc0, !PT ;  /* 0x0000000621217812 */ /* 0x000fe400078ec0ff */
[----:B------:R-:W-:-:S03]  /*3f00*/  LEA R201, R194, UR5, 0x1 ;  /* 0x00000005c2c97c11 */ /* 0x000fc6000f8e08ff */
[----:B------:R-:W-:Y:S02]  /*3f10*/  IMAD R33, R148, 0x80, R33 ;  /* 0x0000008094217824 */ /* 0x000fe400078e0221 */
[----:B------:R-:W-:Y:S01]  /*3f20*/  VIADD R66, R201, 0xc040 ;  /* 0x0000c040c9427836 */ /* 0x000fe20000000000 */
[----:B------:R-:W-:Y:S01]  /*3f30*/  LDSM.16.MT88.4 R68, [R201+0xc000] ;  /* 0x00c00000c944783b */ /* 0x000fe20000004200 */
[C---:B-1----:R-:W-:Y:S02]  /*3f40*/  VIADD R34, R33.reuse, 0x1 ;  /* 0x0000000121227836 */ /* 0x042fe40000000000 */
[----:B------:R-:W-:Y:S02]  /*3f50*/  VIADD R32, R33, 0x8 ;  /* 0x0000000821207836 */ /* 0x000fe40000000000 */
[----:B------:R-:W-:Y:S01]  /*3f60*/  IMAD.IADD R143, R189, 0x1, R201 ;  /* 0x00000001bd8f7824 */ /* 0x000fe200078e02c9 */
[CC--:B------:R-:W-:Y:S02]  /*3f70*/  ISETP.GE.AND P3, PT, R34.reuse, R193.reuse, PT ;  /* 0x000000c12200720c */ /* 0x0c0fe40003f66270 */
[----:B------:R-:W-:Y:S01]  /*3f80*/  ISETP.GE.AND P1, PT, R34, R0, PT ;  /* 0x000000002200720c */ /* 0x000fe20003f26270 */
[----:B------:R-:W-:Y:S01]  /*3f90*/  VIADD R34, R33, 0x9 ;  /* 0x0000000921227836 */ /* 0x000fe20000000000 */
[----:B------:R-:W-:-:S02]  /*3fa0*/  ISETP.GE.AND P6, PT, R32, R193, PT ;  /* 0x000000c12000720c */ /* 0x000fc40003fc6270 */
[-C--:B------:R-:W-:Y:S01]  /*3fb0*/  ISETP.GE.AND P2, PT, R32, R0.reuse, PT ;  /* 0x000000002000720c */ /* 0x080fe20003f46270 */
[C---:B------:R-:W-:Y:S01]  /*3fc0*/  VIADD R32, R33.reuse, 0x10 ;  /* 0x0000001021207836 */ /* 0x040fe20000000000 */
[-C--:B------:R-:W-:Y:S02]  /*3fd0*/  ISETP.GE.AND P4, PT, R34, R193.reuse, PT ;  /* 0x000000c12200720c */ /* 0x080fe40003f86270 */
[----:B------:R-:W-:Y:S01]  /*3fe0*/  FSEL R56, R20, -INF , !P6 ;  /* 0xff80000014387808 */ /* 0x000fe20007000000 */
[----:B------:R-:W-:Y:S01]  /*3ff0*/  VIADD R20, R33, 0x11 ;  /* 0x0000001121147836 */ /* 0x000fe20000000000 */
[----:B------:R-:W-:Y:S02]  /*4000*/  FSEL R36, R22, -INF , !P2 ;  /* 0xff80000016247808 */ /* 0x000fe40005000000 */
[----:B------:R-:W-:Y:S02]  /*4010*/  ISETP.GE.AND P6, PT, R34, R0, PT ;  /* 0x000000002200720c */ /* 0x000fe40003fc6270 */
[----:B------:R-:W-:-:S02]  /*4020*/  ISETP.GE.AND P2, PT, R32, R193, PT ;  /* 0x000000c12000720c */ /* 0x000fc40003f46270 */
[----:B------:R-:W-:Y:S01]  /*4030*/  FSEL R54, R21, -INF , !P4 ;  /* 0xff80000015367808 */ /* 0x000fe20006000000 */
[----:B------:R-:W-:Y:S01]  /*4040*/  VIADD R21, R33, 0x18 ;  /* 0x0000001821157836 */ /* 0x000fe20000000000 */
[-C--:B------:R-:W-:Y:S02]  /*4050*/  ISETP.GE.AND P4, PT, R32, R0.reuse, PT ;  /* 0x000000002000720c */ /* 0x080fe40003f86270 */
[----:B------:R-:W-:Y:S02]  /*4060*/  FSEL R38, R23, -INF , !P6 ;  /* 0xff80000017267808 */ /* 0x000fe40007000000 */
[----:B------:R-:W-:Y:S02]  /*4070*/  FSEL R32, R16, -INF , !P2 ;  /* 0xff80000010207808 */ /* 0x000fe40005000000 */
[C---:B------:R-:W-:Y:S02]  /*4080*/  ISETP.GE.AND P6, PT, R20.reuse, R193, PT ;  /* 0x000000c11400720c */ /* 0x040fe40003fc6270 */
[----:B------:R-:W-:Y:S01]  /*4090*/  ISETP.GE.AND P2, PT, R20, R0, PT ;  /* 0x000000001400720c */ /* 0x000fe20003f46270 */
[----:B------:R-:W-:Y:S01]  /*40a0*/  VIADD R20, R33, 0x19 ;  /* 0x0000001921147836 */ /* 0x000fe20000000000 */
[----:B------:R-:W-:-:S02]  /*40b0*/  FSEL R18, R18, -INF , !P4 ;  /* 0xff80000012127808 */ /* 0x000fc40006000000 */
[-C--:B------:R-:W-:Y:S02]  /*40c0*/  ISETP.GE.AND P4, PT, R21, R193.reuse, PT ;  /* 0x000000c11500720c */ /* 0x080fe40003f86270 */
[----:B------:R-:W-:Y:S01]  /*40d0*/  FSEL R34, R17, -INF , !P6 ;  /* 0xff80000011227808 */ /* 0x000fe20007000000 */
[----:B------:R-:W-:Y:S01]  /*40e0*/  VIADD R17, R33, 0x21 ;  /* 0x0000002121117836 */ /* 0x000fe20000000000 */
[----:B------:R-:W-:Y:S01]  /*40f0*/  FSEL R16, R19, -INF , !P2 ;  /* 0xff80000013107808 */ /* 0x000fe20005000000 */
[----:B------:R-:W-:Y:S01]  /*4100*/  VIADD R19, R33, 0x20 ;  /* 0x0000002021137836 */ /* 0x000fe20000000000 */
[----:B------:R-:W-:Y:S02]  /*4110*/  FSEL R22, R12, -INF , !P4 ;  /* 0xff8000000c167808 */ /* 0x000fe40006000000 */
[----:B------:R-:W-:Y:S02]  /*4120*/  ISETP.GE.AND P6, PT, R21, R0, PT ;  /* 0x000000001500720c */ /* 0x000fe40003fc6270 */
[----:B------:R-:W-:-:S02]  /*4130*/  ISETP.GE.AND P2, PT, R20, R193, PT ;  /* 0x000000c11400720c */ /* 0x000fc40003f46270 */
[-C--:B------:R-:W-:Y:S02]  /*4140*/  ISETP.GE.AND P4, PT, R20, R0.reuse, PT ;  /* 0x000000001400720c */ /* 0x080fe40003f86270 */
[----:B------:R-:W-:Y:S02]  /*4150*/  FSEL R14, R14, -INF , !P6 ;  /* 0xff8000000e0e7808 */ /* 0x000fe40007000000 */
[----:B------:R-:W-:Y:S01]  /*4160*/  FSEL R20, R13, -INF , !P2 ;  /* 0xff8000000d147808 */ /* 0x000fe20005000000 */
[----:B------:R-:W-:Y:S01]  /*4170*/  VIADD R13, R33, 0x29 ;  /* 0x00000029210d7836 */ /* 0x000fe20000000000 */
[----:B------:R-:W-:Y:S01]  /*4180*/  FSEL R12, R15, -INF , !P4 ;  /* 0xff8000000f0c7808 */ /* 0x000fe20006000000 */
[----:B------:R-:W-:Y:S01]  /*4190*/  VIADD R15, R33, 0x28 ;  /* 0x00000028210f7836 */ /* 0x000fe20000000000 */
[C---:B------:R-:W-:Y:S02]  /*41a0*/  ISETP.GE.AND P6, PT, R19.reuse, R193, PT ;  /* 0x000000c11300720c */ /* 0x040fe40003fc6270 */
[----:B------:R-:W-:-:S02]  /*41b0*/  ISETP.GE.AND P2, PT, R19, R0, PT ;  /* 0x000000001300720c */ /* 0x000fc40003f46270 */
[-C--:B------:R-:W-:Y:S02]  /*41c0*/  ISETP.GE.AND P4, PT, R17, R193.reuse, PT ;  /* 0x000000c11100720c */ /* 0x080fe40003f86270 */
[----:B------:R-:W-:Y:S01]  /*41d0*/  FSEL R52, R8, -INF , !P6 ;  /* 0xff80000008347808 */ /* 0x000fe20007000000 */
[----:B------:R-:W-:Y:S01]  /*41e0*/  VIADD R8, R33, 0x30 ;  /* 0x0000003021087836 */ /* 0x000fe20000000000 */
[----:B------:R-:W-:Y:S02]  /*41f0*/  FSEL R46, R10, -INF , !P2 ;  /* 0xff8000000a2e7808 */ /* 0x000fe40005000000 */
[----:B------:R-:W-:Y:S02]  /*4200*/  FSEL R244, R9, -INF , !P4 ;  /* 0xff80000009f47808 */ /* 0x000fe40006000000 */
[----:B------:R-:W-:Y:S02]  /*4210*/  ISETP.GE.AND P6, PT, R17, R0, PT ;  /* 0x000000001100720c */ /* 0x000fe40003fc6270 */
[----:B------:R-:W-:-:S02]  /*4220*/  ISETP.GE.AND P2, PT, R15, R193, PT ;  /* 0x000000c10f00720c */ /* 0x000fc40003f46270 */
[-C--:B------:R-:W-:Y:S02]  /*4230*/  ISETP.GE.AND P4, PT, R15, R0.reuse, PT ;  /* 0x000000000f00720c */ /* 0x080fe40003f86270 */
[----:B------:R-:W-:Y:S02]  /*4240*/  FSEL R50, R11, -INF , !P6 ;  /* 0xff8000000b327808 */ /* 0x000fe40007000000 */
[----:B------:R-:W-:Y:S01]  /*4250*/  FSEL R246, R4, -INF , !P2 ;  /* 0xff80000004f67808 */ /* 0x000fe20005000000 */
[----:B------:R-:W-:Y:S01]  /*4260*/  VIADD R4, R33, 0x31 ;  /* 0x0000003121047836 */ /* 0x000fe20000000000 */
[----:B------:R-:W-:Y:S02]  /*4270*/  FSEL R42, R6, -INF , !P4 ;  /* 0xff800000062a7808 */ /* 0x000fe40006000000 */
[C---:B------:R-:W-:Y:S02]  /*4280*/  ISETP.GE.AND P6, PT, R13.reuse, R193, PT ;  /* 0x000000c10d00720c */ /* 0x040fe40003fc6270 */
[----:B------:R-:W-:-:S02]  /*4290*/  ISETP.GE.AND P2, PT, R13, R0, PT ;  /* 0x000000000d00720c */ /* 0x000fc40003f46270 */
        /* <DEDUP_REMOVED lines=48> */
[----:B------:R-:W-:Y:S02]  /*45a0*/  ISETP.GE.AND P4, PT, R4, R193, PT ;  /* 0x000000c10400720c */ /* 0x000fe40003f86270 */
        /* <DEDUP_REMOVED lines=20> */
[-C--:B------:R-:W-:Y:S02]  /*46f0*/  ISETP.GE.AND P3, PT, R33, R0.reuse, PT ;  /* 0x000000002100720c */ /* 0x080fe40003f66270 */
[C---:B------:R-:W-:Y:S02]  /*4700*/  ISETP.GE.AND P6, PT, R4.reuse, R193, PT ;  /* 0x000000c10400720c */ /* 0x040fe40003fc6270 */
[----:B------:R-:W-:Y:S02]  /*4710*/  FSEL R182, R91, -INF , !P2 ;  /* 0xff8000005bb67808 */ /* 0x000fe40005000000 */
[----:B------:R-:W-:Y:S02]  /*4720*/  ISETP.GE.AND P2, PT, R4, R0, PT ;  /* 0x000000000400720c */ /* 0x000fe40003f46270 */
[----:B------:R-:W-:Y:S02]  /*4730*/  FMNMX3.FTZ R9, R9, R34, R22, !PT ;  /* 0x0000002209097276 */ /* 0x000fe40007810016 */
[----:B------:R-:W-:-:S02]  /*4740*/  FSEL R4, R31, -INF , !P1 ;  /* 0xff8000001f047808 */ /* 0x000fc40004800000 */
[----:B------:R-:W-:Y:S02]  /*4750*/  FSEL R30, R30, -INF , !P3 ;  /* 0xff8000001e1e7808 */ /* 0x000fe40005800000 */
[----:B------:R-:W-:Y:S02]  /*4760*/  FSEL R172, R84, -INF , !P6 ;  /* 0xff80000054ac7808 */ /* 0x000fe40007000000 */
[C---:B------:R-:W-:Y:S02]  /*4770*/  ISETP.GE.AND P3, PT, R7.reuse, R193, PT ;  /* 0x000000c10700720c */ /* 0x040fe40003f66270 */
[----:B------:R-:W-:Y:S02]  /*4780*/  ISETP.GE.AND P6, PT, R7, R0, PT ;  /* 0x000000000700720c */ /* 0x000fe40003fc6270 */
[----:B------:R-:W-:Y:S02]  /*4790*/  FMNMX3.FTZ R7, R9, R20, R52, !PT ;  /* 0x0000001409077276 */ /* 0x000fe40007810034 */
[----:B------:R-:W-:-:S02]  /*47a0*/  FMNMX3.FTZ R9, R30, R4, R36, !PT ;  /* 0x000000041e097276 */ /* 0x000fc40007810024 */
[----:B------:R-:W-:Y:S02]  /*47b0*/  ISETP.GE.AND P4, PT, R5, R193, PT ;  /* 0x000000c10500720c */ /* 0x000fe40003f86270 */
[----:B------:R-:W-:Y:S02]  /*47c0*/  FMNMX3.FTZ R9, R9, R38, R18, !PT ;  /* 0x0000002609097276 */ /* 0x000fe40007810012 */
[----:B------:R-:W-:Y:S01]  /*47d0*/  ISETP.GE.AND P1, PT, R5, R0, PT ;  /* 0x000000000500720c */ /* 0x000fe20003f26270 */
[----:B------:R-:W-:Y:S01]  /*47e0*/  VIADD R5, R33, 0x69 ;  /* 0x0000006921057836 */ /* 0x000fe20000000000 */
[----:B------:R-:W-:Y:S02]  /*47f0*/  FMNMX3.FTZ R9, R9, R16, R14, !PT ;  /* 0x0000001009097276 */ /* 0x000fe4000781000e */
[----:B------:R-:W-:Y:S02]  /*4800*/  FSEL R164, R86, -INF , !P2 ;  /* 0xff80000056a47808 */ /* 0x000fe40005000000 */
[----:B------:R-:W-:-:S02]  /*4810*/  FMNMX3.FTZ R9, R9, R12, R46, !PT ;  /* 0x0000000c09097276 */ /* 0x000fc4000781002e */
[----:B------:R-:W-:Y:S02]  /*4820*/  FSEL R170, R85, -INF , !P4 ;  /* 0xff80000055aa7808 */ /* 0x000fe40006000000 */
[----:B------:R-:W-:Y:S02]  /*4830*/  FMNMX3.FTZ R9, R9, R50, R42, !PT ;  /* 0x0000003209097276 */ /* 0x000fe4000781002a */
[C---:B------:R-:W-:Y:S02]  /*4840*/  ISETP.GE.AND P2, PT, R5.reuse, R193, PT ;  /* 0x000000c10500720c */ /* 0x040fe40003f46270 */
[----:B------:R-:W-:Y:S01]  /*4850*/  ISETP.GE.AND P4, PT, R5, R0, PT ;  /* 0x000000000500720c */ /* 0x000fe20003f86270 */
[----:B------:R-:W-:Y:S01]  /*4860*/  VIADD R5, R33, 0x70 ;  /* 0x0000007021057836 */ /* 0x000fe20000000000 */
[----:B------:R-:W-:Y:S02]  /*4870*/  FMNMX3.FTZ R9, R9, R40, R238, !PT ;  /* 0x0000002809097276 */ /* 0x000fe400078100ee */
        /* <DEDUP_REMOVED lines=21> */
[----:B------:R-:W-:Y:S02]  /*49d0*/  ISETP.GE.AND P1, PT, R5, R193, PT ;  /* 0x000000c10500720c */ /* 0x000fe40003f26270 */
        /* <DEDUP_REMOVED lines=9> */
[----:B------:R-:W-:Y:S02]  /*4a70*/  FMNMX3.FTZ R7, R7, R190, R172, !PT ;  /* 0x000000be07077276 */ /* 0x000fe400078100ac */
[----:B------:R-:W-:Y:S02]  /*4a80*/  ISETP.GE.AND P4, PT, R33, R0, PT ;  /* 0x000000002100720c */ /* 0x000fe40003f86270 */
[----:B------:R-:W-:Y:S02]  /*4a90*/  FSEL R144, R79, -INF , !P2 ;  /* 0xff8000004f907808 */ /* 0x000fe40005000000 */
[----:B------:R-:W-:Y:S02]  /*4aa0*/  FSEL R142, R74, -INF , !P1 ;  /* 0xff8000004a8e7808 */ /* 0x000fe40004800000 */
[----:B------:R-:W-:-:S02]  /*4ab0*/  FMNMX3.FTZ R5, R5, R158, R146, !PT ;  /* 0x0000009e05057276 */ /* 0x000fc40007810092 */
[----:B------:R-:W-:Y:S02]  /*4ac0*/  FMNMX3.FTZ R7, R7, R170, R168, !PT ;  /* 0x000000aa07077276 */ /* 0x000fe400078100a8 */
[----:B------:R-:W-:Y:S02]  /*4ad0*/  FSEL R154, R77, -INF , !P6 ;  /* 0xff8000004d9a7808 */ /* 0x000fe40007000000 */
[----:B------:R-:W-:Y:S01]  /*4ae0*/  FSEL R140, R75, -INF , !P4 ;  /* 0xff8000004b8c7808 */ /* 0x000fe20006000000 */
[----:B------:R-:W-:Y:S01]  /*4af0*/  LDSM.16.MT88.4 R76, [R143+0xc000] ;  /* 0x00c000008f4c783b */ /* 0x000fe20000004200 */
[----:B------:R-:W-:Y:S02]  /*4b00*/  FMNMX3.FTZ R5, R5, R144, R142, !PT ;  /* 0x0000009005057276 */ /* 0x000fe4000781008e */
[----:B------:R-:W-:Y:S02]  /*4b10*/  ISETP.GE.AND P6, PT, R33, R193, PT ;  /* 0x000000c12100720c */ /* 0x000fe40003fc6270 */
[----:B------:R-:W-:-:S02]  /*4b20*/  FMNMX3.FTZ R7, R7, R166, R156, !PT ;  /* 0x000000a607077276 */ /* 0x000fc4000781009c */
        /* <DEDUP_REMOVED lines=10> */
[----:B-1----:R-:W-:Y:S01]  /*4bd0*/  FMNMX.FTZ R3, R8, R5, !PT ;  /* 0x0000000508037209 */ /* 0x002fe20007810000 */
[----:B------:R-:W-:-:S04]  /*4be0*/  VIADD R5, R201, 0xc000 ;  /* 0x0000c000c9057836 */ /* 0x000fc80000000000 */
[----:B------:R-:W-:Y:S02]  /*4bf0*/  @P0 VIADD R66, R5, 0xffffffc0 ;  /* 0xffffffc005420836 */ /* 0x000fe40000000000 */
[----:B--2---:R-:W-:Y:S01]  /*4c00*/  FMUL.FTZ R139, R3, UR4 ;  /* 0x00000004038b7c20 */ /* 0x004fe20008410000 */
[----:B---3--:R-:W-:Y:S01]  /*4c10*/  FMNMX.FTZ R132, R9, R132, !PT ;  /* 0x0000008409847209 */ /* 0x008fe20007810000 */
[----:B------:R-:W-:Y:S01]  /*4c20*/  IMAD.IADD R45, R189, 0x1, R66 ;  /* 0x00000001bd2d7824 */ /* 0x000fe200078e0242 */
[----:B------:R-:W-:Y:S02]  /*4c30*/  LDSM.16.MT88.4 R84, [R66] ;  /* 0x000000004254783b */ /* 0x000fe40000004200 */
[C---:B------:R-:W-:Y:S01]  /*4c40*/  FSETP.NEU.FTZ.AND P1, PT, R132.reuse, -INF , PT ;  /* 0xff8000008400780b */ /* 0x040fe20003f3d000 */
[----:B------:R-:W-:Y:S01]  /*4c50*/  FMUL.FTZ R145, R132, UR4 ;  /* 0x0000000484917c20 */ /* 0x000fe20008410000 */
[----:B------:R-:W1:Y:S04]  /*4c60*/  LDSM.16.MT88.4 R92, [R45] ;  /* 0x000000002d5c783b */ /* 0x000e680000004200 */
[----:B------:R-:W-:Y:S01]  /*4c70*/  FSEL R145, R145, RZ, P1 ;  /* 0x000000ff91917208 */ /* 0x000fe20000800000 */
[----:B------:R-:W2:Y:S01]  /*4c80*/  LDSM.16.MT88.4 R116, [R66+0x4000] ;  /* 0x004000004274783b */ /* 0x000ea20000004200 */
[----:B------:R-:W-:-:S03]  /*4c90*/  FSETP.NEU.FTZ.AND P1, PT, R3, -INF , PT ;  /* 0xff8000000300780b */ /* 0x000fc60003f3d000 */
[--C-:B------:R-:W-:Y:S01]  /*4ca0*/  FFMA.FTZ R137, R6, UR4, -R145.reuse ;  /* 0x0000000406897c23 */ /* 0x100fe20008010891 */
[----:B------:R-:W-:Y:S01]  /*4cb0*/  FSEL R139, R139, RZ, P1 ;  /* 0x000000ff8b8b7208 */ /* 0x000fe20000800000 */
[--C-:B------:R-:W-:Y:S01]  /*4cc0*/  FFMA.FTZ R138, R28, UR4, -R145.reuse ;  /* 0x000000041c8a7c23 */ /* 0x100fe20008010891 */
[--C-:B------:R-:W-:Y:S01]  /*4cd0*/  FFMA.FTZ R65, R56, UR4, -R145.reuse ;  /* 0x0000000438417c23 */ /* 0x100fe20008010891 */
[----:B------:R-:W-:Y:S01]  /*4ce0*/  FFMA.FTZ R64, R54, UR4, -R145 ;  /* 0x0000000436407c23 */ /* 0x000fe20008010891 */
[----:B------:R-:W-:Y:S01]  /*4cf0*/  LDSM.16.MT88.4 R8, [R45+0x800] ;  /* 0x000800002d08783b */ /* 0x000fe20000004200 */
[--C-:B------:R-:W-:Y:S01]  /*4d00*/  FFMA.FTZ R67, R4, UR4, -R139.reuse ;  /* 0x0000000404437c23 */ /* 0x100fe2000801088b */
[--C-:B------:R-:W-:Y:S01]  /*4d10*/  FFMA.FTZ R136, R30, UR4, -R139.reuse ;  /* 0x000000041e887c23 */ /* 0x100fe2000801088b */
[--C-:B------:R-:W-:Y:S01]  /*4d20*/  FFMA.FTZ R63, R36, UR4, -R139.reuse ;  /* 0x00000004243f7c23 */ /* 0x100fe2000801088b */
[----:B------:R-:W3:Y:S01]  /*4d30*/  LDSM.16.MT88.4 R4, [R45+0x4000] ;  /* 0x004000002d04783b */ /* 0x000ee20000004200 */
[----:B------:R-:W-:Y:S01]  /*4d40*/  FFMA.FTZ R62, R38, UR4, -R139 ;  /* 0x00000004263e7c23 */ /* 0x000fe2000801088b */
[----:B------:R-:W-:Y:S01]  /*4d50*/  MUFU.EX2 R138, R138 ;  /* 0x0000008a008a7308 */ /* 0x000fe20000000800 */
[--C-:B------:R-:W-:Y:S01]  /*4d60*/  FFMA.FTZ R61, R32, UR4, -R145.reuse ;  /* 0x00000004203d7c23 */ /* 0x100fe20008010891 */
[--C-:B------:R-:W-:Y:S01]  /*4d70*/  FFMA.FTZ R60, R34, UR4, -R145.reuse ;  /* 0x00000004223c7c23 */ /* 0x100fe20008010891 */
[--C-:B------:R-:W-:Y:S01]  /*4d80*/  FFMA.FTZ R57, R22, UR4, -R145.reuse ;  /* 0x0000000416397c23 */ /* 0x100fe20008010891 */
[----:B------:R-:W4:Y:S01]  /*4d90*/  MUFU.EX2 R137, R137 ;  /* 0x0000008900897308 */ /* 0x000f220000000800 */
[----:B------:R-:W-:Y:S01]  /*4da0*/  FFMA.FTZ R56, R20, UR4, -R145 ;  /* 0x0000000414387c23 */ /* 0x000fe20008010891 */
[--C-:B------:R-:W-:Y:S01]  /*4db0*/  FFMA.FTZ R59, R18, UR4, -R139.reuse ;  /* 0x00000004123b7c23 */ /* 0x100fe2000801088b */
[--C-:B------:R-:W-:Y:S01]  /*4dc0*/  FFMA.FTZ R58, R16, UR4, -R139.reuse ;  /* 0x00000004103a7c23 */ /* 0x100fe2000801088b */
[----:B------:R-:W-:Y:S01]  /*4dd0*/  MUFU.EX2 R65, R65 ;  /* 0x0000004100417308 */ /* 0x000fe20000000800 */
[--C-:B------:R-:W-:Y:S01]  /*4de0*/  FFMA.FTZ R55, R14, UR4, -R139.reuse ;  /* 0x000000040e377c23 */ /* 0x100fe2000801088b */
[----:B------:R-:W-:Y:S01]  /*4df0*/  FFMA.FTZ R54, R12, UR4, -R139 ;  /* 0x000000040c367c23 */ /* 0x000fe2000801088b */
[----:B------:R-:W5:Y:S01]  /*4e00*/  LDSM.16.MT88.4 R36, [R143+0xc800] ;  /* 0x00c800008f24783b */ /* 0x000f620000004200 */
[----:B------:R-:W1:Y:S01]  /*4e10*/  MUFU.EX2 R64, R64 ;  /* 0x0000004000407308 */ /* 0x000e620000000800 */
[----:B------:R-:W-:Y:S01]  /*4e20*/  FFMA.FTZ R53, R52, UR4, -R145 ;  /* 0x0000000434357c23 */ /* 0x000fe20008010891 */
[----:B------:R-:W-:Y:S01]  /*4e30*/  FFMA.FTZ R51, R46, UR4, -R139 ;  /* 0x000000042e337c23 */ /* 0x000fe2000801088b */
[----:B------:R-:W5:Y:S01]  /*4e40*/  LDSM.16.MT88.4 R12, [R66+0x4800] ;  /* 0x00480000420c783b */ /* 0x000f620000004200 */
[----:B------:R-:W-:Y:S01]  /*4e50*/  MUFU.EX2 R136, R136 ;  /* 0x0000008800887308 */ /* 0x000fe20000000800 */
[--C-:B------:R-:W-:Y:S01]  /*4e60*/  FFMA.FTZ R52, R244, UR4, -R145.reuse ;  /* 0x00000004f4347c23 */ /* 0x100fe20008010891 */
[----:B----4-:R-:W-:Y:S01]  /*4e70*/  F2FP.F16.F32.PACK_AB R120, R137, R138 ;  /* 0x0000008a8978723e */ /* 0x010fe200000000ff */
[----:B------:R-:W4:Y:S01]  /*4e80*/  LDSM.16.MT88.4 R16, [R201+0x10800] ;  /* 0x01080000c910783b */ /* 0x000f220000004200 */
[----:B------:R-:W2:Y:S01]  /*4e90*/  MUFU.EX2 R67, R67 ;  /* 0x0000004300437308 */ /* 0x000ea20000000800 */
[--C-:B------:R-:W-:Y:S01]  /*4ea0*/  FFMA.FTZ R49, R246, UR4, -R145.reuse ;  /* 0x00000004f6317c23 */ /* 0x100fe20008010891 */
[----:B------:R-:W-:Y:S01]  /*4eb0*/  FFMA.FTZ R48, R48, UR4, -R145 ;  /* 0x0000000430307c23 */ /* 0x000fe20008010891 */
[----:B------:R-:W-:Y:S01]  /*4ec0*/  LDSM.16.MT88.4 R32, [R143+0x10800] ;  /* 0x010800008f20783b */ /* 0x000fe20000004200 */
[----:B------:R-:W-:Y:S01]  /*4ed0*/  MUFU.EX2 R63, R63 ;  /* 0x0000003f003f7308 */ /* 0x000fe20000000800 */
[--C-:B------:R-:W-:Y:S01]  /*4ee0*/  FFMA.FTZ R50, R50, UR4, -R139.reuse ;  /* 0x0000000432327c23 */ /* 0x100fe2000801088b */
[----:B-1----:R-:W-:Y:S01]  /*4ef0*/  F2FP.F16.F32.PACK_AB R122, R64, R65 ;  /* 0x00000041407a723e */ /* 0x002fe200000000ff */
[----:B------:R-:W-:Y:S01]  /*4f00*/  LDSM.16.MT88.4 R28, [R201+0xc800] ;  /* 0x00c80000c91c783b */ /* 0x000fe20000004200 */
[----:B------:R-:W1:Y:S01]  /*4f10*/  MUFU.EX2 R62, R62 ;  /* 0x0000003e003e7308 */ /* 0x000e620000000800 */
[--C-:B------:R-:W-:Y:S01]  /*4f20*/  FFMA.FTZ R47, R42, UR4, -R139.reuse ;  /* 0x000000042a2f7c23 */ /* 0x100fe2000801088b */
[----:B------:R-:W-:Y:S01]  /*4f30*/  FFMA.FTZ R46, R40, UR4, -R139 ;  /* 0x00000004282e7c23 */ /* 0x000fe2000801088b */
[----:B------:R-:W-:Y:S01]  /*4f40*/  LDSM.16.MT88.4 R20, [R66+0x800] ;  /* 0x000800004214783b */ /* 0x000fe20000004200 */
[----:B------:R-:W-:Y:S01]  /*4f50*/  MUFU.EX2 R61, R61 ;  /* 0x0000003d003d7308 */ /* 0x000fe20000000800 */
[----:B------:R-:W-:Y:S01]  /*4f60*/  FFMA.FTZ R149, R174, UR4, -R145 ;  /* 0x00000004ae957c23 */ /* 0x000fe20008010891 */
[----:B--2---:R-:W-:Y:S01]  /*4f70*/  F2FP.F16.F32.PACK_AB R121, R67, R136 ;  /* 0x000000884379723e */ /* 0x004fe200000000ff */
[----:B------:R-:W-:Y:S01]  /*4f80*/  LDSM.16.MT88.4 R40, [R45+0x5000] ;  /* 0x005000002d28783b */ /* 0x000fe20000004200 */
[----:B------:R-:W2:Y:S01]  /*4f90*/  MUFU.EX2 R60, R60 ;  /* 0x0000003c003c7308 */ /* 0x000ea20000000800 */
[----:B------:R-:W-:Y:S01]  /*4fa0*/  FFMA.FTZ R151, R180, UR4, -R139 ;  /* 0x00000004b4977c23 */ /* 0x000fe2000801088b */
[----:B------:R-:W-:Y:S01]  /*4fb0*/  FFMA.FTZ R147, R240, UR4, -R145 ;  /* 0x00000004f0937c23 */ /* 0x000fe20008010891 */
[--C-:B------:R-:W-:Y:S01]  /*4fc0*/  FFMA.FTZ R153, R178, UR4, -R139.reuse ;  /* 0x00000004b2997c23 */ /* 0x100fe2000801088b */
[----:B------:R-:W-:Y:S01]  /*4fd0*/  MUFU.EX2 R57, R57 ;  /* 0x0000003900397308 */ /* 0x000fe20000000800 */
[----:B------:R-:W-:Y:S01]  /*4fe0*/  FFMA.FTZ R180, R236, UR4, -R139 ;  /* 0x00000004ecb47c23 */ /* 0x000fe2000801088b */
[----:B-1----:R-:W-:Y:S01]  /*4ff0*/  F2FP.F16.F32.PACK_AB R123, R62, R63 ;  /* 0x0000003f3e7b723e */ /* 0x002fe200000000ff */
[----:B------:R-:W-:Y:S01]  /*5000*/  FFMA.FTZ R242, R242, UR4, -R145 ;  /* 0x00000004f2f27c23 */ /* 0x000fe20008010891 */
[----:B------:R-:W-:Y:S01]  /*5010*/  MUFU.EX2 R56, R56 ;  /* 0x0000003800387308 */ /* 0x000fe20000000800 */
[----:B------:R-:W-:Y:S01]  /*5020*/  FFMA.FTZ R238, R238, UR4, -R139 ;  /* 0x00000004eeee7c23 */ /* 0x000fe2000801088b */
[--C-:B------:R-:W-:Y:S01]  /*5030*/  FFMA.FTZ R212, R212, UR4, -R145.reuse ;  /* 0x00000004d4d47c23 */ /* 0x100fe20008010891 */
[--C-:B------:R-:W-:Y:S01]  /*5040*/  FFMA.FTZ R155, R232, UR4, -R145.reuse ;  /* 0x00000004e89b7c23 */ /* 0x100fe20008010891 */
[----:B------:R-:W-:Y:S01]  /*5050*/  MUFU.EX2 R59, R59 ;  /* 0x0000003b003b7308 */ /* 0x000fe20000000800 */
[C---:B------:R-:W-:Y:S01]  /*5060*/  HMMA.16816.F32 R88, R120.reuse, R92, RZ ;  /* 0x0000005c7858723c */ /* 0x040fe200000018ff */
[----:B------:R-:W-:Y:S01]  /*5070*/  FFMA.FTZ R157, R214, UR4, -R145 ;  /* 0x00000004d69d7c23 */ /* 0x000fe20008010891 */
[--C-:B------:R-:W-:Y:S01]  /*5080*/  FFMA.FTZ R159, R228, UR4, -R139.reuse ;  /* 0x00000004e49f7c23 */ /* 0x100fe2000801088b */
[----:B------:R-:W1:Y:S01]  /*5090*/  MUFU.EX2 R58, R58 ;  /* 0x0000003a003a7308 */ /* 0x000e620000000800 */
[----:B------:R-:W-:Y:S01]  /*50a0*/  FFMA.FTZ R161, R216, UR4, -R139 ;  /* 0x00000004d8a17c23 */ /* 0x000fe2000801088b */
[----:B------:R-:W-:Y:S01]  /*50b0*/  FFMA.FTZ R234, R234, UR4, -R145 ;  /* 0x00000004eaea7c23 */ /* 0x000fe20008010891 */
[----:B------:R-:W-:Y:S01]  /*50c0*/  FFMA.FTZ R230, R230, UR4, -R139 ;  /* 0x00000004e6e67c23 */ /* 0x000fe2000801088b */
[----:B------:R-:W-:Y:S01]  /*50d0*/  MUFU.EX2 R55, R55 ;  /* 0x0000003700377308 */ /* 0x000fe20000000800 */
[C---:B------:R-:W-:Y:S01]  /*50e0*/  HMMA.16816.F32 R92, R120.reuse, R94, RZ ;  /* 0x0000005e785c723c */ /* 0x040fe200000018ff */
[--C-:B------:R-:W-:Y:S01]  /*50f0*/  FFMA.FTZ R163, R226, UR4, -R145.reuse ;  /* 0x00000004e2a37c23 */ /* 0x100fe20008010891 */
[----:B------:R-:W-:Y:S01]  /*5100*/  FFMA.FTZ R165, R220, UR4, -R145 ;  /* 0x00000004dca57c23 */ /* 0x000fe20008010891 */
[----:B------:R-:W5:Y:S01]  /*5110*/  MUFU.EX2 R54, R54 ;  /* 0x0000003600367308 */ /* 0x000f620000000800 */
[----:B------:R-:W-:Y:S01]  /*5120*/  FFMA.FTZ R167, R188, UR4, -R139 ;  /* 0x00000004bca77c23 */ /* 0x000fe2000801088b */
[--C-:B------:R-:W-:Y:S01]  /*5130*/  FFMA.FTZ R224, R224, UR4, -R145.reuse ;  /* 0x00000004e0e07c23 */ /* 0x100fe20008010891 */
[----:B------:R-:W-:Y:S01]  /*5140*/  FFMA.FTZ R190, R190, UR4, -R145 ;  /* 0x00000004bebe7c23 */ /* 0x000fe20008010891 */
[----:B------:R-:W-:Y:S01]  /*5150*/  MUFU.EX2 R53, R53 ;  /* 0x0000003500357308 */ /* 0x000fe20000000800 */
[C---:B------:R-:W-:Y:S01]  /*5160*/  HMMA.16816.F32 R72, R120.reuse, R76, RZ ;  /* 0x0000004c7848723c */ /* 0x040fe200000018ff */
[----:B------:R-:W-:Y:S01]  /*5170*/  FFMA.FTZ R186, R186, UR4, -R139 ;  /* 0x00000004baba7c23 */ /* 0x000fe2000801088b */
[----:B------:R-:W-:Y:S01]  /*5180*/  FFMA.FTZ R169, R170, UR4, -R145 ;  /* 0x00000004aaa97c23 */ /* 0x000fe20008010891 */
[----:B------:R-:W4:Y:S01]  /*5190*/  MUFU.EX2 R52, R52 ;  /* 0x0000003400347308 */ /* 0x000f220000000800 */
[--C-:B------:R-:W-:Y:S01]  /*51a0*/  FFMA.FTZ R171, R162, UR4, -R139.reuse ;  /* 0x00000004a2ab7c23 */ /* 0x100fe2000801088b */
[--C-:B------:R-:W-:Y:S01]  /*51b0*/  FFMA.FTZ R173, R158, UR4, -R139.reuse ;  /* 0x000000049ead7c23 */ /* 0x100fe2000801088b */
[----:B------:R-:W-:Y:S01]  /*51c0*/  FFMA.FTZ R160, R160, UR4, -R139 ;  /* 0x00000004a0a07c23 */ /* 0x000fe2000801088b */
[----:B------:R-:W-:Y:S01]  /*51d0*/  MUFU.EX2 R49, R49 ;  /* 0x0000003100317308 */ /* 0x000fe20000000800 */
[C---:B------:R-:W-:Y:S01]  /*51e0*/  HMMA.16816.F32 R104, R120.reuse, R108, RZ ;  /* 0x0000006c7868723c */ /* 0x040fe200000018ff */
[----:B------:R-:W-:Y:S01]  /*51f0*/  FFMA.FTZ R221, R150, UR4, -R145 ;  /* 0x0000000496dd7c23 */ /* 0x000fe20008010891 */
[----:B------:R-:W-:Y:S01]  /*5200*/  FADD.FTZ R138, R138, R137 ;  /* 0x000000898a8a7221 */ /* 0x000fe20000010000 */
[----:B------:R-:W-:Y:S01]  /*5210*/  MUFU.EX2 R48, R48 ;  /* 0x0000003000307308 */ /* 0x000fe20000000800 */
        /* <DEDUP_REMOVED lines=11> */
[----:B------:R-:W4:Y:S04]  /*52d0*/  MUFU.EX2 R46, R46 ;  /* 0x0000002e002e7308 */ /* 0x000f280000000800 */
        /* <DEDUP_REMOVED lines=53> */
[C---:B----4-:R-:W-:Y:S08]  /*5630*/  HMMA.16816.F32 R96, R4.reuse, R16, R96 ;  /* 0x000000100460723c */ /* 0x050ff00000001860 */
        /* <DEDUP_REMOVED lines=210> */
[----:B----4-:R-:W-:Y:S02]  /*6360*/  HMMA.16816.F32 R72, R4, R16, R72 ;  /* 0x000000100448723c */ /* 0x010fe40000001848 */
[----:B------:R-:W-:-:S06]  /*6370*/  FADD.FTZ R20, R161, R20 ;  /* 0x00000014a1147221 */ /* 0x000fcc0000010000 */
        /* <DEDUP_REMOVED lines=109> */
.L_x_2945:
[----:B------:R-:W-:Y:S01]  /*6a50*/  UMOV UR4, URZ ;  /* 0x000000ff00047c82 */ /* 0x000fe20008000000 */
[----:B------:R-:W-:Y:S01]  /*6a60*/  IMAD.SHL.U32 R4, R24, 0x80, RZ ;  /* 0x0000008018047824 */ /* 0x000fe200078e00ff */
[----:B------:R-:W-:-:S05]  /*6a70*/  IADD3 R5, P1, PT, RZ, -UR4, RZ ;  /* 0x80000004ff057c10 */ /* 0x000fca000ff3e0ff */
[----:B------:R-:W-:-:S05]  /*6a80*/  IMAD.X R4, RZ, RZ, ~R4, P1 ;  /* 0x000000ffff047224 */ /* 0x000fca00008e0e04 */
[----:B------:R-:W-:-:S04]  /*6a90*/  SHF.R.S64 R5, R5, 0x1f, R4 ;  /* 0x0000001f05057819 */ /* 0x000fc80000001004 */
[----:B------:R-:W-:-:S04]  /*6aa0*/  IADD3 R210, P1, PT, R5, R210, RZ ;  /* 0x000000d205d27210 */ /* 0x000fc80007f3e0ff */
[----:B------:R-:W-:-:S09]  /*6ab0*/  LEA.HI.X.SX32 R211, R4, R211, 0x1, P1 ;  /* 0x000000d304d37211 */ /* 0x000fd200008f0eff */
.L_x_2946:
[----:B------:R-:W1:Y:S01]  /*6ac0*/  LDCU.64 UR4, c[0x0][0x3c0] ;  /* 0x00007800ff0477ac */ /* 0x000e620008000a00 */
[----:B------:R-:W2:Y:S01]  /*6ad0*/  S2UR UR10, SR_CgaCtaId ;  /* 0x00000000000a79c3 */ /* 0x000ea20000008800 */
[----:B------:R-:W-:Y:S01]  /*6ae0*/  LOP3.LUT R5, R197, 0x1f8, RZ, 0xc0, !PT ;  /* 0x000001f8c5057812 */ /* 0x000fe200078ec0ff */
[----:B------:R-:W-:Y:S01]  /*6af0*/  IMAD.IADD R201, R202, 0x1, R189 ;  /* 0x00000001cac97824 */ /* 0x000fe200078e02bd */
[--C-:B------:R-:W-:Y:S02]  /*6b00*/  SHF.R.U32.HI R204, RZ, 0x1, R200.reuse ;  /* 0x00000001ffcc7819 */ /* 0x100fe400000116c8 */
[----:B------:R-:W-:Y:S02]  /*6b10*/  LOP3.LUT R4, R5, 0x38, R200, 0x78, !PT ;  /* 0x0000003805047812 */ /* 0x000fe400078e78c8 */
[----:B------:R-:W-:Y:S02]  /*6b20*/  LOP3.LUT R27, R27, 0x1c0, R44, 0xf8, !PT ;  /* 0x000001c01b1b7812 */ /* 0x000fe400078ef82c */
[----:B------:R-:W-:-:S02]  /*6b30*/  LOP3.LUT R195, R4, 0x1e00, R197, 0xf8, !PT ;  /* 0x00001e0004c37812 */ /* 0x000fc400078ef8c5 */
[----:B------:R-:W-:-:S04]  /*6b40*/  LOP3.LUT R4, R204, 0x8, RZ, 0xc0, !PT ;  /* 0x00000008cc047812 */ /* 0x000fc800078ec0ff */
[----:B------:R-:W-:Y:S01]  /*6b50*/  LOP3.LUT R4, R26, R27, R4, 0xf6, !PT ;  /* 0x0000001b1a047212 */ /* 0x000fe200078ef604 */
[----:B-1----:R-:W-:Y:S02]  /*6b60*/  USHF.L.U32 UR6, UR4, 0x5, URZ ;  /* 0x0000000504067899 */ /* 0x002fe400080006ff */
[----:B------:R-:W-:-:S03]  /*6b70*/  USHF.L.U64.HI UR4, UR4, 0x5, UR5 ;  /* 0x0000000504047899 */ /* 0x000fc60008010205 */
[----:B------:R-:W-:Y:S01]  /*6b80*/  UMOV UR5, 0x400 ;  /* 0x0000040000057882 */ /* 0x000fe20000000000 */
[----:B------:R-:W-:Y:S01]  /*6b90*/  IADD3 R8, P1, PT, R210, UR6, RZ ;  /* 0x00000006d2087c10 */ /* 0x000fe2000ff3e0ff */
[----:B--2---:R-:W-:-:S03]  /*6ba0*/  ULEA UR5, UR10, UR5, 0x18 ;  /* 0x000000050a057291 */ /* 0x004fc6000f8ec0ff */
[----:B------:R-:W-:Y:S02]  /*6bb0*/  IADD3.X R9, PT, PT, R211, UR4, RZ, P1, !PT ;  /* 0x00000004d3097c10 */ /* 0x000fe40008ffe4ff */
[----:B------:R-:W-:Y:S02]  /*6bc0*/  IADD3 R6, P1, PT, R8, UR6, RZ ;  /* 0x0000000608067c10 */ /* 0x000fe4000ff3e0ff */
[----:B------:R-:W-:Y:S02]  /*6bd0*/  LEA R195, R195, UR5, 0x1 ;  /* 0x00000005c3c37c11 */ /* 0x000fe4000f8e08ff */
[----:B------:R-:W-:Y:S02]  /*6be0*/  IADD3.X R7, PT, PT, R9, UR4, RZ, P1, !PT ;  /* 0x0000000409077c10 */ /* 0x000fe40008ffe4ff */
[----:B------:R-:W-:Y:S01]  /*6bf0*/  IADD3 R10, P1, PT, R6, UR6, RZ ;  /* 0x00000006060a7c10 */ /* 0x000fe2000ff3e0ff */
[----:B------:R-:W-:Y:S01]  /*6c00*/  @!PT LDS RZ, [RZ] ;  /* 0x00000000fffff984 */ /* 0x000fe20000000800 */
[----:B------:R-:W-:Y:S01]  /*6c10*/  @!PT LDS RZ, [RZ] ;  /* 0x00000000fffff984 */ /* 0x000fe20000000800 */
[----:B------:R-:W-:Y:S01]  /*6c20*/  @!PT LDS RZ, [RZ] ;  /* 0x00000000fffff984 */ /* 0x000fe20000000800 */
[----:B------:R-:W-:Y:S01]  /*6c30*/  LDGSTS.E.BYPASS.LTC128B.128 [R195+0xc000], desc[UR16][R210.64] ;  /* 0x0c000000d2c37fae */ /* 0x000fe2000b981a10 */
[----:B------:R-:W-:-:S02]  /*6c40*/  LEA R216, R4, UR5, 0x1 ;  /* 0x0000000504d87c11 */ /* 0x000fc4000f8e08ff */
[----:B------:R-:W-:Y:S01]  /*6c50*/  IADD3.X R11, PT, PT, R7, UR4, RZ, P1, !PT ;  /* 0x00000004070b7c10 */ /* 0x000fe20008ffe4ff */
[----:B------:R-:W-:Y:S01]  /*6c60*/  LDGSTS.E.BYPASS.LTC128B.128 [R195+0x10000], desc[UR16][R210.64+0x80] ;  /* 0x10000080d2c37fae */ /* 0x000fe2000b981a10 */
[----:B------:R-:W-:Y:S01]  /*6c70*/  IADD3 R14, P1, PT, R10, UR6, RZ ;  /* 0x000000060a0e7c10 */ /* 0x000fe2000ff3e0ff */
[--C-:B------:R-:W-:Y:S02]  /*6c80*/  IMAD.IADD R205, R189, 0x1, R216.reuse ;  /* 0x00000001bdcd7824 */ /* 0x100fe400078e02d8 */
[----:B------:R-:W-:Y:S01]  /*6c90*/  LDGSTS.E.BYPASS.LTC128B.128 [R195+0xc800], desc[UR16][R8.64] ;  /* 0x0c80000008c37fae */ /* 0x000fe2000b981a10 */
[----:B------:R-:W-:Y:S01]  /*6ca0*/  IADD3.X R15, PT, PT, R11, UR4, RZ, P1, !PT ;  /* 0x000000040b0f7c10 */ /* 0x000fe20008ffe4ff */
[----:B------:R-:W-:Y:S01]  /*6cb0*/  IMAD.IADD R212, R141, 0x1, R216 ;  /* 0x000000018dd47824 */ /* 0x000fe200078e02d8 */
[----:B------:R-:W-:Y:S01]  /*6cc0*/  IADD3 R12, P1, PT, R14, UR6, RZ ;  /* 0x000000060e0c7c10 */ /* 0x000fe2000ff3e0ff */
[----:B------:R-:W-:Y:S02]  /*6cd0*/  LDGSTS.E.BYPASS.LTC128B.128 [R195+0x10800], desc[UR16][R8.64+0x80] ;  /* 0x1080008008c37fae */ /* 0x000fe4000b981a10 */
[----:B------:R-:W-:Y:S01]  /*6ce0*/  IMAD.IADD R214, R189, 0x1, R212 ;  /* 0x00000001bdd67824 */ /* 0x000fe200078e02d4 */
        /* <DEDUP_REMOVED lines=12> */
[----:B------:R1:W-:Y:S04]  /*6db0*/  LDGSTS.E.BYPASS.LTC128B.128 [R195+0x12800], desc[UR16][R12.64+0x80] ;  /* 0x128000800cc37fae */ /* 0x0003e8000b981a10 */
[----:B------:R-:W-:Y:S04]  /*6dc0*/  LDGSTS.E.BYPASS.LTC128B.128 [R195+0xf000], desc[UR16][R16.64] ;  /* 0x0f00000010c37fae */ /* 0x000fe8000b981a10 */
[----:B------:R-:W-:Y:S04]  /*6dd0*/  LDGSTS.E.BYPASS.LTC128B.128 [R195+0x13000], desc[UR16][R16.64+0x80] ;  /* 0x1300008010c37fae */ /* 0x000fe8000b981a10 */
[----:B------:R-:W-:Y:S04]  /*6de0*/  LDGSTS.E.BYPASS.LTC128B.128 [R195+0xf800], desc[UR16][R18.64] ;  /* 0x0f80000012c37fae */ /* 0x000fe8000b981a10 */
[----:B------:R2:W-:Y:S04]  /*6df0*/  LDGSTS.E.BYPASS.LTC128B.128 [R195+0x13800], desc[UR16][R18.64+0x80] ;  /* 0x1380008012c37fae */ /* 0x0005e8000b981a10 */
[----:B------:R-:W-:Y:S04]  /*6e00*/  LDSM.16.M88.4 R172, [R216] ;  /* 0x00000000d8ac783b */ /* 0x000fe80000000200 */
[----:B------:R-:W3:Y:S04]  /*6e10*/  LDSM.16.M88.4 R60, [R202+0x4000] ;  /* 0x00400000ca3c783b */ /* 0x000ee80000000200 */
[----:B------:R-:W4:Y:S04]  /*6e20*/  LDSM.16.M88.4 R52, [R202+0x4800] ;  /* 0x00480000ca34783b */ /* 0x000f280000000200 */
[----:B------:R-:W5:Y:S04]  /*6e30*/  LDSM.16.M88.4 R44, [R202+0x5000] ;  /* 0x00500000ca2c783b */ /* 0x000f680000000200 */
[----:B------:R-:W2:Y:S04]  /*6e40*/  LDSM.16.M88.4 R36, [R202+0x5800] ;  /* 0x00580000ca24783b */ /* 0x000ea80000000200 */
[----:B------:R-:W2:Y:S04]  /*6e50*/  LDSM.16.M88.4 R28, [R202+0x6000] ;  /* 0x00600000ca1c783b */ /* 0x000ea80000000200 */
[----:B------:R-:W2:Y:S04]  /*6e60*/  LDSM.16.M88.4 R20, [R202+0x6800] ;  /* 0x00680000ca14783b */ /* 0x000ea80000000200 */
[----:B-1----:R-:W1:Y:S04]  /*6e70*/  LDSM.16.M88.4 R12, [R202+0x7000] ;  /* 0x00700000ca0c783b */ /* 0x002e680000000200 */
[----:B------:R-:W1:Y:S04]  /*6e80*/  LDSM.16.M88.4 R4, [R202+0x7800] ;  /* 0x00780000ca04783b */ /* 0x000e680000000200 */
[----:B------:R-:W-:Y:S04]  /*6e90*/  LDSM.16.M88.4 R160, [R205] ;  /* 0x00000000cda0783b */ /* 0x000fe80000000200 */
[----:B------:R-:W1:Y:S01]  /*6ea0*/  LDSM.16.M88.4 R8, [R201+0x4000] ;  /* 0x00400000c908783b */ /* 0x000e620000000200 */
[C---:B---3--:R-:W-:Y:S03]  /*6eb0*/  HMMA.16816.F32 R64, R172.reuse, R60, RZ ;  /* 0x0000003cac40723c */ /* 0x048fe600000018ff */
[----:B------:R-:W3:Y:S04]  /*6ec0*/  LDSM.16.M88.4 R136, [R201+0x4800] ;  /* 0x00480000c988783b */ /* 0x000ee80000000200 */
[----:B------:R-:W3:Y:S01]  /*6ed0*/  LDSM.16.M88.4 R180, [R201+0x5800] ;  /* 0x00580000c9b4783b */ /* 0x000ee20000000200 */
[C---:B----4-:R-:W-:Y:S03]  /*6ee0*/  HMMA.16816.F32 R56, R172.reuse, R52, RZ ;  /* 0x00000034ac38723c */ /* 0x050fe600000018ff */
[----:B------:R-:W-:Y:S04]  /*6ef0*/  LDSM.16.M88.4 R144, [R201+0x6800] ;  /* 0x00680000c990783b */ /* 0x000fe80000000200 */
[----:B------:R-:W-:Y:S01]  /*6f00*/  LDSM.16.M88.4 R140, [R196+0x5800] ;  /* 0x00580000c48c783b */ /* 0x000fe20000000200 */
[C---:B-----5:R-:W-:Y:S03]  /*6f10*/  HMMA.16816.F32 R48, R172.reuse, R44, RZ ;  /* 0x0000002cac30723c */ /* 0x060fe600000018ff */
[----:B------:R-:W-:Y:S04]  /*6f20*/  LDSM.16.M88.4 R168, [R201+0x6000] ;  /* 0x00600000c9a8783b */ /* 0x000fe80000000200 */
[----:B------:R-:W-:Y:S01]  /*6f30*/  LDSM.16.M88.4 R152, [R196+0x4800] ;  /* 0x00480000c498783b */ /* 0x000fe20000000200 */
[C---:B--2---:R-:W-:Y:S03]  /*6f40*/  HMMA.16816.F32 R40, R172.reuse, R36, RZ ;  /* 0x00000024ac28723c */ /* 0x044fe600000018ff */
        /* <DEDUP_REMOVED lines=21> */
[----:B------:R-:W2:Y:S07]  /*70a0*/  LDSM.16.M88.4 R8, [R212] ;  /* 0x00000000d408783b */ /* 0x000eae0000000200 */
[C---:B---3--:R-:W-:Y:S08]  /*70b0*/  HMMA.16816.F32 R56, R160.reuse, R136, R56 ;  /* 0x00000088a038723c */ /* 0x048ff00000001838 */
[C---:B------:R-:W-:Y:S01]  /*70c0*/  HMMA.16816.F32 R52, R160.reuse, R138, R52 ;  /* 0x0000008aa034723c */ /* 0x040fe20000001834 */
[----:B------:R-:W-:Y:S07]  /*70d0*/  LDSM.16.M88.4 R136, [R196+0x6000] ;  /* 0x00600000c488783b */ /* 0x000fee0000000200 */
[C---:B------:R-:W-:Y:S08]  /*70e0*/  HMMA.16816.F32 R40, R160.reuse, R180, R40 ;  /* 0x000000b4a028723c */ /* 0x040ff00000001828 */
[C---:B-1----:R-:W-:Y:S08]  /*70f0*/  HMMA.16816.F32 R16, R160.reuse, R4, R16 ;  /* 0x00000004a010723c */ /* 0x042ff00000001810 */
[C---:B------:R-:W-:Y:S01]  /*7100*/  HMMA.16816.F32 R12, R160.reuse, R6, R12 ;  /* 0x00000006a00c723c */ /* 0x040fe2000000180c */
[----:B------:R-:W1:Y:S07]  /*7110*/  LDSM.16.M88.4 R4, [R196+0x6800] ;  /* 0x00680000c404783b */ /* 0x000e6e0000000200 */
[C---:B------:R-:W-:Y:S01]  /*7120*/  HMMA.16816.F32 R36, R160.reuse, R182, R36 ;  /* 0x000000b6a024723c */ /* 0x040fe20000001824 */
[----:B------:R-:W-:Y:S07]  /*7130*/  LDSM.16.M88.4 R180, [R133+0x5000] ;  /* 0x0050000085b4783b */ /* 0x000fee0000000200 */
[C---:B------:R-:W-:Y:S08]  /*7140*/  HMMA.16816.F32 R24, R160.reuse, R144, R24 ;  /* 0x00000090a018723c */ /* 0x040ff00000001818 */
[----:B------:R-:W-:Y:S01]  /*7150*/  HMMA.16816.F32 R20, R160, R146, R20 ;  /* 0x00000092a014723c */ /* 0x000fe20000001814 */
[----:B------:R-:W-:Y:S07]  /*7160*/  LDSM.16.M88.4 R144, [R196+0x7000] ;  /* 0x00700000c490783b */ /* 0x000fee0000000200 */
[C---:B--2---:R-:W-:Y:S08]  /*7170*/  HMMA.16816.F32 R40, R8.reuse, R140, R40 ;  /* 0x0000008c0828723c */ /* 0x044ff00000001828 */
[----:B------:R-:W-:Y:S01]  /*7180*/  HMMA.16816.F32 R36, R8, R142, R36 ;  /* 0x0000008e0824723c */ /* 0x000fe20000001824 */
[----:B------:R-:W2:Y:S07]  /*7190*/  LDSM.16.M88.4 R140, [R196+0x7800] ;  /* 0x00780000c48c783b */ /* 0x000eae0000000200 */
[C---:B------:R-:W-:Y:S08]  /*71a0*/  HMMA.16816.F32 R32, R160.reuse, R168, R32 ;  /* 0x000000a8a020723c */ /* 0x040ff00000001820 */
[----:B------:R-:W-:Y:S01]  /*71b0*/  HMMA.16816.F32 R28, R160, R170, R28 ;  /* 0x000000aaa01c723c */ /* 0x000fe2000000181c */
[----:B------:R-:W-:Y:S07]  /*71c0*/  LDSM.16.M88.4 R168, [R133+0x7000] ;  /* 0x0070000085a8783b */ /* 0x000fee0000000200 */
[C---:B------:R-:W-:Y:S08]  /*71d0*/  HMMA.16816.F32 R56, R8.reuse, R152, R56 ;  /* 0x000000980838723c */ /* 0x040ff00000001838 */
[C---:B------:R-:W-:Y:S01]  /*71e0*/  HMMA.16816.F32 R52, R8.reuse, R154, R52 ;  /* 0x0000009a0834723c */ /* 0x040fe20000001834 */
[----:B------:R-:W-:Y:S07]  /*71f0*/  LDSM.16.M88.4 R152, [R214] ;  /* 0x00000000d698783b */ /* 0x000fee0000000200 */
[C---:B-1----:R-:W-:Y:S08]  /*7200*/  HMMA.16816.F32 R24, R8.reuse, R4, R24 ;  /* 0x000000040818723c */ /* 0x042ff00000001818 */
[----:B------:R-:W-:Y:S01]  /*7210*/  HMMA.16816.F32 R20, R8, R6, R20 ;  /* 0x000000060814723c */ /* 0x000fe20000001814 */
[----:B------:R-:W1:Y:S07]  /*7220*/  LDSM.16.M88.4 R4, [R133+0x6800] ;  /* 0x006800008504783b */ /* 0x000e6e0000000200 */
[C---:B------:R-:W-:Y:S08]  /*7230*/  HMMA.16816.F32 R176, R160.reuse, R164, R176 ;  /* 0x000000a4a0b0723c */ /* 0x040ff000000018b0 */
[----:B------:R-:W-:Y:S01]  /*7240*/  HMMA.16816.F32 R172, R160, R166, R172 ;  /* 0x000000a6a0ac723c */ /* 0x000fe200000018ac */
[----:B------:R-:W-:Y:S07]  /*7250*/  LDSM.16.M88.4 R164, [R133+0x5800] ;  /* 0x0058000085a4783b */ /* 0x000fee0000000200 */
[C---:B------:R-:W-:Y:S08]  /*7260*/  HMMA.16816.F32 R32, R8.reuse, R136, R32 ;  /* 0x000000880820723c */ /* 0x040ff00000001820 */
[----:B------:R-:W-:Y:S01]  /*7270*/  HMMA.16816.F32 R28, R8, R138, R28 ;  /* 0x0000008a081c723c */ /* 0x000fe2000000181c */
[----:B------:R-:W3:Y:S07]  /*7280*/  LDSM.16.M88.4 R136, [R133+0x6000] ;  /* 0x006000008588783b */ /* 0x000eee0000000200 */
[C---:B------:R-:W-:Y:S08]  /*7290*/  HMMA.16816.F32 R48, R160.reuse, R184, R48 ;  /* 0x000000b8a030723c */ /* 0x040ff00000001830 */
[----:B------:R-:W-:Y:S01]  /*72a0*/  HMMA.16816.F32 R44, R160, R186, R44 ;  /* 0x000000baa02c723c */ /* 0x000fe2000000182c */
[----:B------:R-:W4:Y:S04]  /*72b0*/  LDSM.16.M88.4 R160, [R133+0x7800] ;  /* 0x0078000085a0783b */ /* 0x000f280000000200 */
[----:B------:R-:W5:Y:S03]  /*72c0*/  LDSM.16.M88.4 R184, [R133+0x4800] ;  /* 0x0048000085b8783b */ /* 0x000f660000000200 */
        /* <DEDUP_REMOVED lines=10> */
[----:B------:R-:W-:Y:S01]  /*7370*/  HMMA.16816.F32 R12, R8, R146, R12 ;  /* 0x00000092080c723c */ /* 0x000fe2000000180c */
[----:B------:R-:W2:Y:S04]  /*7380*/  LDSM.16.M88.4 R8, [R202+0x9800] ;  /* 0x00980000ca08783b */ /* 0x000ea80000000200 */
[----:B------:R-:W-:Y:S03]  /*7390*/  LDSM.16.M88.4 R144, [R202+0x8800] ;  /* 0x00880000ca90783b */ /* 0x000fe60000000200 */
[C---:B-1----:R-:W-:Y:S08]  /*73a0*/  HMMA.16816.F32 R24, R152.reuse, R4, R24 ;  /* 0x000000049818723c */ /* 0x042ff00000001818 */
[C---:B------:R-:W-:Y:S01]  /*73b0*/  HMMA.16816.F32 R20, R152.reuse, R6, R20 ;  /* 0x000000069814723c */ /* 0x040fe20000001814 */
[----:B------:R-:W1:Y:S07]  /*73c0*/  LDSM.16.M88.4 R4, [R202+0xa800] ;  /* 0x00a80000ca04783b */ /* 0x000e6e0000000200 */
        /* <DEDUP_REMOVED lines=12> */
[C---:B------:R-:W-:Y:S08]  /*7490*/  HMMA.16816.F32 R64, R152.reuse, R188, R64 ;  /* 0x000000bc9840723c */ /* 0x040ff00000001840 */
[C---:B------:R-:W-:Y:S08]  /*74a0*/  HMMA.16816.F32 R60, R152.reuse, R190, R60 ;  /* 0x000000be983c723c */ /* 0x040ff0000000183c */
[C---:B-----5:R-:W-:Y:S08]  /*74b0*/  HMMA.16816.F32 R56, R152.reuse, R184, R56 ;  /* 0x000000b89838723c */ /* 0x060ff00000001838 */
[----:B------:R-:W-:Y:S01]  /*74c0*/  HMMA.16816.F32 R52, R152, R186, R52 ;  /* 0x000000ba9834723c */ /* 0x000fe20000001834 */
[----:B------:R-:W-:Y:S07]  /*74d0*/  LDSM.16.M88.4 R184, [R205+0x2000] ;  /* 0x00200000cdb8783b */ /* 0x000fee0000000200 */
[C---:B--2---:R-:W-:Y:S08]  /*74e0*/  HMMA.16816.F32 R48, R156.reuse, R140, R48 ;  /* 0x0000008c9c30723c */ /* 0x044ff00000001830 */
[----:B------:R-:W-:Y:S01]  /*74f0*/  HMMA.16816.F32 R44, R156, R142, R44 ;  /* 0x0000008e9c2c723c */ /* 0x000fe2000000182c */
[----:B------:R-:W2:Y:S07]  /*7500*/  LDSM.16.M88.4 R140, [R201+0x9800] ;  /* 0x00980000c98c783b */ /* 0x000eae0000000200 */
[C---:B------:R-:W-:Y:S08]  /*7510*/  HMMA.16816.F32 R16, R152.reuse, R168, R16 ;  /* 0x000000a89810723c */ /* 0x040ff00000001810 */
[----:B------:R-:W-:Y:S01]  /*7520*/  HMMA.16816.F32 R12, R152, R170, R12 ;  /* 0x000000aa980c723c */ /* 0x000fe2000000180c */
[----:B------:R-:W-:Y:S04]  /*7530*/  LDSM.16.M88.4 R152, [R201+0x8000] ;  /* 0x00800000c998783b */ /* 0x000fe80000000200 */
[----:B------:R-:W-:Y:S03]  /*7540*/  LDSM.16.M88.4 R168, [R212+0x2000] ;  /* 0x00200000d4a8783b */ /* 0x000fe60000000200 */
[C---:B------:R-:W-:Y:S08]  /*7550*/  HMMA.16816.F32 R40, R156.reuse, R8, R40 ;  /* 0x000000089c28723c */ /* 0x040ff00000001828 */
[C---:B------:R-:W-:Y:S01]  /*7560*/  HMMA.16816.F32 R36, R156.reuse, R10, R36 ;  /* 0x0000000a9c24723c */ /* 0x040fe20000001824 */
[----:B------:R-:W5:Y:S07]  /*7570*/  LDSM.16.M88.4 R8, [R201+0xa000] ;  /* 0x00a00000c908783b */ /* 0x000f6e0000000200 */
        /* <DEDUP_REMOVED lines=16> */
[----:B------:R-:W-:Y:S01]  /*7680*/  HMMA.16816.F32 R172, R156, R162, R172 ;  /* 0x000000a29cac723c */ /* 0x000fe200000018ac */
[----:B------:R-:W4:Y:S04]  /*7690*/  LDSM.16.M88.4 R160, [R196+0x8800] ;  /* 0x00880000c4a0783b */ /* 0x000f280000000200 */
[----:B------:R-:W-:Y:S03]  /*76a0*/  LDSM.16.M88.4 R156, [R196+0x9000] ;  /* 0x00900000c49c783b */ /* 0x000fe60000000200 */
        /* <DEDUP_REMOVED lines=8> */
[----:B------:R-:W1:Y:S07]  /*7730*/  LDSM.16.M88.4 R4, [R133+0x8000] ;  /* 0x008000008504783b */ /* 0x000e6e0000000200 */
[C---:B------:R-:W-:Y:S08]  /*7740*/  HMMA.16816.F32 R64, R184.reuse, R152, R64 ;  /* 0x00000098b840723c */ /* 0x040ff00000001840 */
[C---:B------:R-:W-:Y:S08]  /*7750*/  HMMA.16816.F32 R56, R184.reuse, R148, R56 ;  /* 0x00000094b838723c */ /* 0x040ff00000001838 */
[C---:B------:R-:W-:Y:S01]  /*7760*/  HMMA.16816.F32 R52, R184.reuse, R150, R52 ;  /* 0x00000096b834723c */ /* 0x040fe20000001834 */
[----:B------:R-:W-:Y:S07]  /*7770*/  LDSM.16.M88.4 R148, [R196+0xa000] ;  /* 0x00a00000c494783b */ /* 0x000fee0000000200 */
[C---:B------:R-:W-:Y:S08]  /*7780*/  HMMA.16816.F32 R48, R184.reuse, R144, R48 ;  /* 0x00000090b830723c */ /* 0x040ff00000001830 */
[C---:B------:R-:W-:Y:S01]  /*7790*/  HMMA.16816.F32 R44, R184.reuse, R146, R44 ;  /* 0x00000092b82c723c */ /* 0x040fe2000000182c */
[----:B------:R-:W5:Y:S07]  /*77a0*/  LDSM.16.M88.4 R144, [R196+0xa800] ;  /* 0x00a80000c490783b */ /* 0x000f6e0000000200 */
[C---:B---3--:R-:W-:Y:S08]  /*77b0*/  HMMA.16816.F32 R16, R184.reuse, R136, R16 ;  /* 0x00000088b810723c */ /* 0x048ff00000001810 */
[----:B------:R-:W-:Y:S01]  /*77c0*/  HMMA.16816.F32 R12, R184, R138, R12 ;  /* 0x0000008ab80c723c */ /* 0x000fe2000000180c */
[----:B------:R-:W-:Y:S07]  /*77d0*/  LDSM.16.M88.4 R136, [R196+0xb800] ;  /* 0x00b80000c488783b */ /* 0x000fee0000000200 */
[----:B------:R-:W-:Y:S08]  /*77e0*/  HMMA.16816.F32 R64, R168, R164, R64 ;  /* 0x000000a4a840723c */ /* 0x000ff00000001840 */
[----:B------:R-:W-:Y:S01]  /*77f0*/  HMMA.16816.F32 R60, R184, R154, R60 ;  /* 0x0000009ab83c723c */ /* 0x000fe2000000183c */
[----:B------:R-:W3:Y:S07]  /*7800*/  LDSM.16.M88.4 R152, [R196+0x9800] ;  /* 0x00980000c498783b */ /* 0x000eee0000000200 */
[C---:B----4-:R-:W-:Y:S08]  /*7810*/  HMMA.16816.F32 R56, R168.reuse, R160, R56 ;  /* 0x000000a0a838723c */ /* 0x050ff00000001838 */
[C---:B------:R-:W-:Y:S01]  /*7820*/  HMMA.16816.F32 R52, R168.reuse, R162, R52 ;  /* 0x000000a2a834723c */ /* 0x040fe20000001834 */
[----:B------:R-:W4:Y:S07]  /*7830*/  LDSM.16.M88.4 R160, [R133+0x8800] ;  /* 0x0088000085a0783b */ /* 0x000f2e0000000200 */
[C---:B--2---:R-:W-:Y:S08]  /*7840*/  HMMA.16816.F32 R16, R168.reuse, R140, R16 ;  /* 0x0000008ca810723c */ /* 0x044ff00000001810 */
[----:B------:R-:W-:Y:S01]  /*7850*/  HMMA.16816.F32 R12, R168, R142, R12 ;  /* 0x0000008ea80c723c */ /* 0x000fe2000000180c */
[----:B------:R-:W2:Y:S07]  /*7860*/  LDSM.16.M88.4 R140, [R133+0x9000] ;  /* 0x00900000858c783b */ /* 0x000eae0000000200 */
[----:B-1----:R-:W-:Y:S01]  /*7870*/  HMMA.16816.F32 R64, R8, R4, R64 ;  /* 0x000000040840723c */ /* 0x002fe20000001840 */
[----:B------:R-:W-:-:S05]  /*7880*/  IMAD.SHL.U32 R5, R200, 0x2, RZ ;  /* 0x00000002c8057824 */ /* 0x000fca00078e00ff */
[----:B------:R-:W-:Y:S02]  /*7890*/  LOP3.LUT R5, R5, 0x6, RZ, 0xc0, !PT ;  /* 0x0000000605057812 */ /* 0x000fe400078ec0ff */
[C---:B------:R-:W-:Y:S08]  /*78a0*/  HMMA.16816.F32 R60, R168.reuse, R166, R60 ;  /* 0x000000a6a83c723c */ /* 0x040ff0000000183c */
[----:B-----5:R-:W-:Y:S01]  /*78b0*/  HMMA.16816.F32 R24, R168, R144, R24 ;  /* 0x00000090a818723c */ /* 0x020fe20000001818 */
[----:B------:R-:W-:-:S04]  /*78c0*/  IMAD R144, R192, 0x80, R5 ;  /* 0x00000080c0907824 */ /* 0x000fc800078e0205 */
[C---:B------:R-:W-:Y:S02]  /*78d0*/  VIADD R4, R144.reuse, 0xffffff00 ;  /* 0xffffff0090047836 */ /* 0x040fe40000000000 */
[----:B------:R-:W-:Y:S01]  /*78e0*/  VIADD R5, R144, 0xffffff01 ;  /* 0xffffff0190057836 */ /* 0x000fe20000000000 */
[----:B------:R-:W-:Y:S02]  /*78f0*/  HMMA.16816.F32 R176, R184, R180, R176 ;  /* 0x000000b4b8b0723c */ /* 0x000fe400000018b0 */
[CC--:B------:R-:W-:Y:S02]  /*7900*/  ISETP.GE.AND P6, PT, R4.reuse, R193.reuse, PT ;  /* 0x000000c10400720c */ /* 0x0c0fe40003fc6270 */
[-C--:B------:R-:W-:Y:S01]  /*7910*/  ISETP.GE.AND P3, PT, R4, R0.reuse, PT ;  /* 0x000000000400720c */ /* 0x080fe20003f66270 */
[----:B------:R-:W-:Y:S01]  /*7920*/  VIADD R4, R144, 0xffffff08 ;  /* 0xffffff0890047836 */ /* 0x000fe20000000000 */
[C---:B------:R-:W-:Y:S02]  /*7930*/  ISETP.GE.AND P2, PT, R5.reuse, R193, PT ;  /* 0x000000c10500720c */ /* 0x040fe40003f46270 */
[----:B------:R-:W-:Y:S01]  /*7940*/  HMMA.16816.F32 R48, R168, R156, R48 ;  /* 0x0000009ca830723c */ /* 0x000fe20000001830 */
[----:B------:R-:W-:-:S02]  /*7950*/  ISETP.GE.AND P1, PT, R5, R0, PT ;  /* 0x000000000500720c */ /* 0x000fc40003f26270 */
[----:B------:R-:W-:Y:S02]  /*7960*/  ISETP.GE.AND P4, PT, R4, R193, PT ;  /* 0x000000c10400720c */ /* 0x000fe40003f86270 */
[----:B------:R-:W-:-:S03]  /*7970*/  FSEL R156, R67, -INF , !P1 ;  /* 0xff800000439c7808 */ /* 0x000fc60004800000 */
[----:B------:R-:W-:Y:S08]  /*7980*/  HMMA.16816.F32 R60, R8, R6, R60 ;  /* 0x00000006083c723c */ /* 0x000ff0000000183c */
[----:B---3--:R-:W-:Y:S01]  /*7990*/  HMMA.16816.F32 R40, R168, R152, R40 ;  /* 0x00000098a828723c */ /* 0x008fe20000001828 */
[----:B------:R-:W-:Y:S01]  /*79a0*/  FSEL R152, R64, -INF , !P6 ;  /* 0xff80000040987808 */ /* 0x000fe20007000000 */
[----:B------:R-:W-:Y:S01]  /*79b0*/  VIADD R64, R144, 0xffffff10 ;  /* 0xffffff1090407836 */ /* 0x000fe20000000000 */
[----:B------:R-:W-:-:S02]  /*79c0*/  ISETP.GE.AND P6, PT, R4, R0, PT ;  /* 0x000000000400720c */ /* 0x000fc40003fc6270 */
[----:B------:R-:W1:Y:S02]  /*79d0*/  LDSM.16.M88.4 R4, [R133+0x9800] ;  /* 0x009800008504783b */ /* 0x000e640000000200 */
[----:B------:R-:W-:Y:S01]  /*79e0*/  ISETP.GE.AND P1, PT, R64, R193, PT ;  /* 0x000000c14000720c */ /* 0x000fe20003f26270 */
[----:B----4-:R-:W-:Y:S03]  /*79f0*/  HMMA.16816.F32 R56, R8, R160, R56 ;  /* 0x000000a00838723c */ /* 0x010fe60000001838 */
[----:B------:R-:W-:-:S05]  /*7a00*/  FSEL R160, R62, -INF , !P6 ;  /* 0xff8000003ea07808 */ /* 0x000fca0007000000 */
[----:B------:R-:W-:Y:S08]  /*7a10*/  HMMA.16816.F32 R52, R8, R162, R52 ;  /* 0x000000a20834723c */ /* 0x000ff00000001834 */
[----:B------:R-:W-:Y:S01]  /*7a20*/  HMMA.16816.F32 R176, R168, R136, R176 ;  /* 0x00000088a8b0723c */ /* 0x000fe200000018b0 */
[----:B------:R-:W-:-:S07]  /*7a30*/  VIADD R136, R144, 0xffffff09 ;  /* 0xffffff0990887836 */ /* 0x000fce0000000000 */
[----:B--2---:R-:W-:Y:S08]  /*7a40*/  HMMA.16816.F32 R48, R8, R140, R48 ;  /* 0x0000008c0830723c */ /* 0x004ff00000001830 */
[----:B------:R-:W-:Y:S01]  /*7a50*/  HMMA.16816.F32 R44, R168, R158, R44 ;  /* 0x0000009ea82c723c */ /* 0x000fe2000000182c */
[----:B------:R-:W-:Y:S01]  /*7a60*/  FSEL R158, R65, -INF , !P2 ;  /* 0xff800000419e7808 */ /* 0x000fe20005000000 */
[----:B------:R-:W-:Y:S01]  /*7a70*/  VIADD R65, R144, 0xffffff11 ;  /* 0xffffff1190417836 */ /* 0x000fe20000000000 */
[----:B------:R-:W-:-:S04]  /*7a80*/  ISETP.GE.AND P2, PT, R136, R0, PT ;  /* 0x000000008800720c */ /* 0x000fc80003f46270 */
[-C--:B------:R-:W-:Y:S01]  /*7a90*/  ISETP.GE.AND P6, PT, R65, R193.reuse, PT ;  /* 0x000000c14100720c */ /* 0x080fe20003fc6270 */
[C---:B------:R-:W-:Y:S01]  /*7aa0*/  HMMA.16816.F32 R36, R168.reuse, R154, R36 ;  /* 0x0000009aa824723c */ /* 0x040fe20000001824 */
[----:B------:R-:W-:Y:S02]  /*7ab0*/  FSEL R154, R66, -INF , !P3 ;  /* 0xff800000429a7808 */ /* 0x000fe40005800000 */
[----:B------:R-:W-:Y:S02]  /*7ac0*/  ISETP.GE.AND P3, PT, R136, R193, PT ;  /* 0x000000c18800720c */ /* 0x000fe40003f66270 */
[----:B------:R-:W-:Y:S02]  /*7ad0*/  FSEL R157, R63, -INF , !P2 ;  /* 0xff8000003f9d7808 */ /* 0x000fe40005000000 */
[----:B------:R-:W-:Y:S01]  /*7ae0*/  FSEL R155, R61, -INF , !P3 ;  /* 0xff8000003d9b7808 */ /* 0x000fe20005800000 */
[----:B------:R-:W-:Y:S01]  /*7af0*/  HMMA.16816.F32 R28, R168, R150, R28 ;  /* 0x00000096a81c723c */ /* 0x000fe2000000181c */
[----:B------:R-:W-:Y:S01]  /*7b00*/  FSEL R151, R60, -INF , !P4 ;  /* 0xff8000003c977808 */ /* 0x000fe20006000000 */
[----:B------:R-:W-:Y:S01]  /*7b10*/  VIADD R60, R144, 0xffffff18 ;  /* 0xffffff18903c7836 */ /* 0x000fe20000000000 */
[----:B------:R-:W-:-:S02]  /*7b20*/  ISETP.GE.AND P3, PT, R65, R0, PT ;  /* 0x000000004100720c */ /* 0x000fc40003f66270 */
[-C--:B------:R-:W-:Y:S01]  /*7b30*/  ISETP.GE.AND P4, PT, R64, R0.reuse, PT ;  /* 0x000000004000720c */ /* 0x080fe20003f86270 */
[----:B------:R-:W-:Y:S01]  /*7b40*/  VIADD R64, R144, 0xffffff19 ;  /* 0xffffff1990407836 */ /* 0x000fe20000000000 */
[----:B------:R-:W-:Y:S01]  /*7b50*/  FSEL R65, R56, -INF , !P1 ;  /* 0xff80000038417808 */ /* 0x000fe20004800000 */
[----:B------:R-:W-:Y:S01]  /*7b60*/  VIADD R56, R144, 0xffffff20 ;  /* 0xffffff2090387836 */ /* 0x000fe20000000000 */
[----:B------:R-:W-:Y:S01]  /*7b70*/  ISETP.GE.AND P2, PT, R60, R193, PT ;  /* 0x000000c13c00720c */ /* 0x000fe20003f46270 */
[----:B------:R-:W-:Y:S01]  /*7b80*/  HMMA.16816.F32 R172, R184, R182, R172 ;  /* 0x000000b6b8ac723c */ /* 0x000fe200000018ac */
[----:B------:R-:W-:Y:S01]  /*7b90*/  FSEL R66, R57, -INF , !P6 ;  /* 0xff80000039427808 */ /* 0x000fe20007000000 */
[----:B------:R-:W-:Y:S01]  /*7ba0*/  VIADD R57, R144, 0xffffff21 ;  /* 0xffffff2190397836 */ /* 0x000fe20000000000 */
[----:B------:R-:W-:Y:S02]  /*7bb0*/  FSEL R167, R59, -INF , !P3 ;  /* 0xff8000003ba77808 */ /* 0x000fe40005800000 */
[----:B------:R-:W-:Y:S01]  /*7bc0*/  FSEL R67, R52, -INF , !P2 ;  /* 0xff80000034437808 */ /* 0x000fe20005000000 */
[----:B------:R-:W-:Y:S01]  /*7bd0*/  VIADD R52, R144, 0xffffff28 ;  /* 0xffffff2890347836 */ /* 0x000fe20000000000 */
[----:B------:R-:W-:Y:S01]  /*7be0*/  FSEL R181, R58, -INF , !P4 ;  /* 0xff8000003ab57808 */ /* 0x000fe20006000000 */
[----:B------:R-:W-:Y:S01]  /*7bf0*/  HMMA.16816.F32 R44, R8, R142, R44 ;  /* 0x0000008e082c723c */ /* 0x000fe2000000182c */
[----:B------:R-:W-:-:S02]  /*7c00*/  ISETP.GE.AND P6, PT, R64, R0, PT ;  /* 0x000000004000720c */ /* 0x000fc40003fc6270 */
[-C--:B------:R-:W-:Y:S02]  /*7c10*/  ISETP.GE.AND P3, PT, R56, R193.reuse, PT ;  /* 0x000000c13800720c */ /* 0x080fe40003f66270 */
[----:B------:R-:W-:Y:S02]  /*7c20*/  ISETP.GE.AND P1, PT, R60, R0, PT ;  /* 0x000000003c00720c */ /* 0x000fe40003f26270 */
[----:B------:R-:W-:Y:S01]  /*7c30*/  ISETP.GE.AND P4, PT, R64, R193, PT ;  /* 0x000000c14000720c */ /* 0x000fe20003f86270 */
[----:B------:R-:W2:Y:S01]  /*7c40*/  LDSM.16.M88.4 R60, [R133+0xa000] ;  /* 0x00a00000853c783b */ /* 0x000ea20000000200 */
[----:B------:R-:W-:Y:S01]  /*7c50*/  FSEL R183, R55, -INF , !P6 ;  /* 0xff80000037b77808 */ /* 0x000fe20007000000 */
[----:B-1----:R-:W-:Y:S01]  /*7c60*/  HMMA.16816.F32 R40, R8, R4, R40 ;  /* 0x000000040828723c */ /* 0x002fe20000001828 */
[----:B------:R-:W-:Y:S01]  /*7c70*/  FSEL R248, R48, -INF , !P3 ;  /* 0xff80000030f87808 */ /* 0x000fe20005800000 */
[----:B------:R-:W-:Y:S01]  /*7c80*/  VIADD R4, R144, 0xffffff29 ;  /* 0xffffff2990047836 */ /* 0x000fe20000000000 */
[----:B------:R-:W-:Y:S01]  /*7c90*/  FSEL R165, R54, -INF , !P1 ;  /* 0xff80000036a57808 */ /* 0x000fe20004800000 */
[----:B------:R-:W-:Y:S01]  /*7ca0*/  VIADD R5, R144, 0xffffff31 ;  /* 0xffffff3190057836 */ /* 0x000fe20000000000 */
[----:B------:R-:W-:-:S02]  /*7cb0*/  FSEL R64, R53, -INF , !P4 ;  /* 0xff80000035407808 */ /* 0x000fc40006000000 */
[CC--:B------:R-:W-:Y:S01]  /*7cc0*/  ISETP.GE.AND P6, PT, R52.reuse, R193.reuse, PT ;  /* 0x000000c13400720c */ /* 0x0c0fe20003fc6270 */
[C---:B------:R-:W-:Y:S01]  /*7cd0*/  HMMA.16816.F32 R20, R168.reuse, R146, R20 ;  /* 0x00000092a814723c */ /* 0x040fe20000001814 */
[-C--:B------:R-:W-:Y:S02]  /*7ce0*/  ISETP.GE.AND P3, PT, R52, R0.reuse, PT ;  /* 0x000000003400720c */ /* 0x080fe40003f66270 */
[----:B------:R-:W1:Y:S01]  /*7cf0*/  LDSM.16.M88.4 R52, [R133+0xa800] ;  /* 0x00a800008534783b */ /* 0x000e620000000200 */
[----:B------:R-:W-:Y:S02]  /*7d00*/  ISETP.GE.AND P2, PT, R56, R0, PT ;  /* 0x000000003800720c */ /* 0x000fe40003f46270 */
[-C--:B------:R-:W-:Y:S02]  /*7d10*/  ISETP.GE.AND P1, PT, R57, R193.reuse, PT ;  /* 0x000000c13900720c */ /* 0x080fe40003f26270 */
[----:B------:R-:W-:Y:S01]  /*7d20*/  FSEL R244, R50, -INF , !P2 ;  /* 0xff80000032f47808 */ /* 0x000fe20005000000 */
[----:B------:R-:W-:Y:S01]  /*7d30*/  HMMA.16816.F32 R32, R168, R148, R32 ;  /* 0x00000094a820723c */ /* 0x000fe20000001820 */
[----:B------:R-:W-:Y:S01]  /*7d40*/  FSEL R252, R49, -INF , !P1 ;  /* 0xff80000031fc7808 */ /* 0x000fe20004800000 */
[----:B------:R-:W-:Y:S01]  /*7d50*/  VIADD R148, R192, 0xfffffffe ;  /* 0xfffffffec0947836 */ /* 0x000fe20000000000 */
[----:B------:R-:W-:-:S02]  /*7d60*/  ISETP.GE.AND P2, PT, R4, R193, PT ;  /* 0x000000c10400720c */ /* 0x000fc40003f46270 */
[-C--:B------:R-:W-:Y:S01]  /*7d70*/  ISETP.GE.AND P1, PT, R4, R0.reuse, PT ;  /* 0x000000000400720c */ /* 0x080fe20003f26270 */
[----:B------:R-:W-:Y:S01]  /*7d80*/  VIADD R4, R144, 0xffffff30 ;  /* 0xffffff3090047836 */ /* 0x000fe20000000000 */
[-C--:B------:R-:W-:Y:S01]  /*7d90*/  ISETP.GE.AND P4, PT, R57, R0.reuse, PT ;  /* 0x000000003900720c */ /* 0x080fe20003f86270 */
[----:B------:R-:W-:Y:S01]  /*7da0*/  HMMA.16816.F32 R36, R8, R6, R36 ;  /* 0x000000060824723c */ /* 0x000fe20000001824 */
[----:B------:R-:W-:Y:S01]  /*7db0*/  FSEL R163, R44, -INF , !P6 ;  /* 0xff8000002ca37808 */ /* 0x000fe20007000000 */
[----:B------:R-:W-:Y:S01]  /*7dc0*/  VIADD R44, R144, 0xffffff39 ;  /* 0xffffff39902c7836 */ /* 0x000fe20000000000 */
[----:B------:R-:W-:Y:S02]  /*7dd0*/  FSEL R246, R51, -INF , !P4 ;  /* 0xff80000033f67808 */ /* 0x000fe40006000000 */
[C---:B------:R-:W-:Y:S02]  /*7de0*/  ISETP.GE.AND P4, PT, R4.reuse, R193, PT ;  /* 0x000000c10400720c */ /* 0x040fe40003f86270 */
[----:B------:R-:W-:Y:S01]  /*7df0*/  ISETP.GE.AND P6, PT, R4, R0, PT ;  /* 0x000000000400720c */ /* 0x000fe20003fc6270 */
[----:B------:R-:W-:Y:S01]  /*7e00*/  VIADD R4, R144, 0xffffff38 ;  /* 0xffffff3890047836 */ /* 0x000fe20000000000 */
[----:B------:R-:W-:Y:S01]  /*7e10*/  FSEL R242, R46, -INF , !P3 ;  /* 0xff8000002ef27808 */ /* 0x000fe20005800000 */
[----:B------:R-:W-:Y:S01]  /*7e20*/  HMMA.16816.F32 R172, R168, R138, R172 ;  /* 0x0000008aa8ac723c */ /* 0x000fe200000018ac */
[----:B------:R-:W-:-:S02]  /*7e30*/  FSEL R250, R45, -INF , !P2 ;  /* 0xff8000002dfa7808 */ /* 0x000fc40005000000 */
[----:B------:R-:W-:Y:S02]  /*7e40*/  FSEL R240, R47, -INF , !P1 ;  /* 0xff8000002ff07808 */ /* 0x000fe40004800000 */
[----:B------:R-:W-:Y:S01]  /*7e50*/  FSEL R234, R40, -INF , !P4 ;  /* 0xff80000028ea7808 */ /* 0x000fe20006000000 */
[----:B------:R-:W-:Y:S01]  /*7e60*/  VIADD R40, R144, 0xffffff40 ;  /* 0xffffff4090287836 */ /* 0x000fe20000000000 */
[CC--:B------:R-:W-:Y:S01]  /*7e70*/  ISETP.GE.AND P3, PT, R5.reuse, R193.reuse, PT ;  /* 0x000000c10500720c */ /* 0x0c0fe20003f66270 */
[----:B--2---:R-:W-:Y:S01]  /*7e80*/  HMMA.16816.F32 R32, R8, R60, R32 ;  /* 0x0000003c0820723c */ /* 0x004fe20000001820 */
[-C--:B------:R-:W-:Y:S02]  /*7e90*/  ISETP.GE.AND P2, PT, R5, R0.reuse, PT ;  /* 0x000000000500720c */ /* 0x080fe40003f46270 */
[C---:B------:R-:W-:Y:S02]  /*7ea0*/  ISETP.GE.AND P1, PT, R4.reuse, R193, PT ;  /* 0x000000c10400720c */ /* 0x040fe40003f26270 */
[----:B------:R-:W-:-:S02]  /*7eb0*/  ISETP.GE.AND P4, PT, R4, R0, PT ;  /* 0x000000000400720c */ /* 0x000fc40003f86270 */
[----:B------:R-:W2:Y:S01]  /*7ec0*/  LDSM.16.M88.4 R4, [R133+0xb000] ;  /* 0x00b000008504783b */ /* 0x000ea20000000200 */
[C---:B-1----:R-:W-:Y:S01]  /*7ed0*/  HMMA.16816.F32 R24, R8.reuse, R52, R24 ;  /* 0x000000340818723c */ /* 0x042fe20000001818 */
[----:B------:R-:W-:Y:S01]  /*7ee0*/  FSEL R236, R41, -INF , !P3 ;  /* 0xff80000029ec7808 */ /* 0x000fe20005800000 */
[----:B------:R-:W-:Y:S01]  /*7ef0*/  VIADD R41, R144, 0xffffff41 ;  /* 0xffffff4190297836 */ /* 0x000fe20000000000 */
[----:B------:R-:W-:Y:S02]  /*7f00*/  FSEL R228, R42, -INF , !P6 ;  /* 0xff8000002ae47808 */ /* 0x000fe40007000000 */
[----:B------:R-:W-:Y:S02]  /*7f10*/  FSEL R224, R43, -INF , !P2 ;  /* 0xff8000002be07808 */ /* 0x000fe40005000000 */
[----:B------:R-:W-:Y:S01]  /*7f20*/  FSEL R238, R36, -INF , !P1 ;  /* 0xff80000024ee7808 */ /* 0x000fe20004800000 */
[----:B------:R-:W-:Y:S01]  /*7f30*/  HMMA.16816.F32 R52, R8, R54, R20 ;  /* 0x000000360834723c */ /* 0x000fe20000001814 */
[----:B------:R-:W1:Y:S01]  /*7f40*/  LDSM.16.M88.4 R20, [R133+0xb800] ;  /* 0x00b800008514783b */ /* 0x000e620000000200 */
[----:B------:R-:W-:Y:S01]  /*7f50*/  FSEL R226, R38, -INF , !P4 ;  /* 0xff80000026e27808 */ /* 0x000fe20006000000 */
[----:B------:R-:W-:Y:S01]  /*7f60*/  VIADD R36, R144, 0xffffff48 ;  /* 0xffffff4890247836 */ /* 0x000fe20000000000 */
[----:B------:R-:W-:Y:S01]  /*7f70*/  ISETP.GE.AND P6, PT, R44, R193, PT ;  /* 0x000000c12c00720c */ /* 0x000fe20003fc6270 */
[----:B------:R-:W-:-:S04]  /*7f80*/  DEPBAR.LE SB0, 0x0 ;  /* 0x000080000000791a */ /* 0x000fc80000000000 */
[----:B------:R-:W-:Y:S01]  /*7f90*/  HMMA.16816.F32 R28, R8, R62, R28 ;  /* 0x0000003e081c723c */ /* 0x000fe2000000181c */
[-C--:B------:R-:W-:Y:S02]  /*7fa0*/  ISETP.GE.AND P3, PT, R44, R0.reuse, PT ;  /* 0x000000002c00720c */ /* 0x080fe40003f66270 */
[-C--:B------:R-:W-:Y:S02]  /*7fb0*/  ISETP.GE.AND P2, PT, R40, R193.reuse, PT ;  /* 0x000000c12800720c */ /* 0x080fe40003f46270 */
[----:B------:R-:W-:Y:S02]  /*7fc0*/  ISETP.GE.AND P4, PT, R41, R193, PT ;  /* 0x000000c12900720c */ /* 0x000fe40003f86270 */
[----:B------:R-:W-:Y:S01]  /*7fd0*/  FSEL R232, R37, -INF , !P6 ;  /* 0xff80000025e87808 */ /* 0x000fe20007000000 */
[----:B------:R-:W-:Y:S01]  /*7fe0*/  VIADD R37, R144, 0xffffff49 ;  /* 0xffffff4990257836 */ /* 0x000fe20000000000 */
[----:B------:R-:W-:Y:S02]  /*7ff0*/  FSEL R230, R39, -INF , !P3 ;  /* 0xff80000027e67808 */ /* 0x000fe40005800000 */
[----:B------:R-:W-:Y:S01]  /*8000*/  FSEL R212, R32, -INF , !P2 ;  /* 0xff80000020d47808 */ /* 0x000fe20005000000 */
[C---:B------:R-:W-:Y:S01]  /*8010*/  VIADD R32, R144.reuse, 0xffffff50 ;  /* 0xffffff5090207836 */ /* 0x040fe20000000000 */
[----:B------:R-:W-:Y:S01]  /*8020*/  FSEL R216, R33, -INF , !P4 ;  /* 0xff80000021d87808 */ /* 0x000fe20006000000 */
[----:B------:R-:W-:Y:S01]  /*8030*/  VIADD R33, R144, 0xffffff51 ;  /* 0xffffff5190217836 */ /* 0x000fe20000000000 */
[----:B------:R-:W-:-:S02]  /*8040*/  ISETP.GE.AND P6, PT, R41, R0, PT ;  /* 0x000000002900720c */ /* 0x000fc40003fc6270 */
[CC--:B------:R-:W-:Y:S02]  /*8050*/  ISETP.GE.AND P3, PT, R36.reuse, R193.reuse, PT ;  /* 0x000000c12400720c */ /* 0x0c0fe40003f66270 */
[-C--:B------:R-:W-:Y:S02]  /*8060*/  ISETP.GE.AND P2, PT, R36, R0.reuse, PT ;  /* 0x000000002400720c */ /* 0x080fe40003f46270 */
[----:B------:R-:W-:Y:S01]  /*8070*/  FSEL R214, R35, -INF , !P6 ;  /* 0xff80000023d67808 */ /* 0x000fe20007000000 */
[C---:B--2---:R-:W-:Y:S01]  /*8080*/  HMMA.16816.F32 R16, R8.reuse, R4, R16 ;  /* 0x000000040810723c */ /* 0x044fe20000001810 */
[----:B------:R-:W-:Y:S01]  /*8090*/  FSEL R222, R28, -INF , !P3 ;  /* 0xff8000001cde7808 */ /* 0x000fe20005800000 */
[----:B------:R-:W-:Y:S01]  /*80a0*/  VIADD R28, R144, 0xffffff58 ;  /* 0xffffff58901c7836 */ /* 0x000fe20000000000 */
[----:B------:R-:W-:Y:S01]  /*80b0*/  FSEL R196, R30, -INF , !P2 ;  /* 0xff8000001ec47808 */ /* 0x000fe20005000000 */
[----:B------:R-:W-:Y:S01]  /*80c0*/  VIADD R4, R144, 0xffffff59 ;  /* 0xffffff5990047836 */ /* 0x000fe20000000000 */
[-C--:B------:R-:W-:Y:S01]  /*80d0*/  ISETP.GE.AND P6, PT, R32, R193.reuse, PT ;  /* 0x000000c12000720c */ /* 0x080fe20003fc6270 */
[----:B------:R-:W-:Y:S01]  /*80e0*/  VIADD R5, R144, 0xffffff61 ;  /* 0xffffff6190057836 */ /* 0x000fe20000000000 */
[----:B------:R-:W-:Y:S01]  /*80f0*/  ISETP.GE.AND P3, PT, R32, R0, PT ;  /* 0x000000002000720c */ /* 0x000fe20003f66270 */
[----:B------:R-:W-:Y:S01]  /*8100*/  HMMA.16816.F32 R12, R8, R6, R12 ;  /* 0x00000006080c723c */ /* 0x000fe2000000180c */
[----:B------:R-:W-:Y:S01]  /*8110*/  BAR.SYNC.DEFER_BLOCKING 0x0 ;  /* 0x0000000000007b1d */ /* 0x000fe20000010000 */
[----:B------:R-:W-:-:S02]  /*8120*/  ISETP.GE.AND P2, PT, R33, R193, PT ;  /* 0x000000c12100720c */ /* 0x000fc40003f46270 */
[-C--:B------:R-:W-:Y:S02]  /*8130*/  ISETP.GE.AND P4, PT, R37, R0.reuse, PT ;  /* 0x000000002500720c */ /* 0x080fe40003f86270 */
[----:B------:R-:W-:Y:S02]  /*8140*/  FSEL R186, R24, -INF , !P6 ;  /* 0xff80000018ba7808 */ /* 0x000fe40007000000 */
[----:B------:R-:W-:Y:S01]  /*8150*/  FSEL R166, R26, -INF , !P3 ;  /* 0xff8000001aa67808 */ /* 0x000fe20005800000 */
[----:B-1----:R-:W-:Y:S01]  /*8160*/  HMMA.16816.F32 R176, R8, R20, R176 ;  /* 0x0000001408b0723c */ /* 0x002fe200000018b0 */
[----:B------:R-:W-:Y:S02]  /*8170*/  FSEL R184, R25, -INF , !P2 ;  /* 0xff80000019b87808 */ /* 0x000fe40005000000 */
[----:B------:R-:W-:Y:S02]  /*8180*/  ISETP.GE.AND P1, PT, R40, R0, PT ;  /* 0x000000002800720c */ /* 0x000fe40003f26270 */
[----:B------:R-:W-:-:S02]  /*8190*/  FSEL R188, R31, -INF , !P4 ;  /* 0xff8000001fbc7808 */ /* 0x000fc40006000000 */
[-C--:B------:R-:W-:Y:S01]  /*81a0*/  ISETP.GE.AND P6, PT, R28, R0.reuse, PT ;  /* 0x000000001c00720c */ /* 0x080fe20003fc6270 */
[----:B------:R-:W-:Y:S01]  /*81b0*/  HMMA.16816.F32 R172, R8, R22, R172 ;  /* 0x0000001608ac723c */ /* 0x000fe200000018ac */
[CC--:B------:R-:W-:Y:S02]  /*81c0*/  ISETP.GE.AND P3, PT, R4.reuse, R193.reuse, PT ;  /* 0x000000c10400720c */ /* 0x0c0fe40003f66270 */
[----:B------:R-:W-:Y:S01]  /*81d0*/  ISETP.GE.AND P2, PT, R4, R0, PT ;  /* 0x000000000400720c */ /* 0x000fe20003f46270 */
[----:B------:R-:W-:Y:S01]  /*81e0*/  VIADD R4, R144, 0xffffff60 ;  /* 0xffffff6090047836 */ /* 0x000fe20000000000 */
[----:B------:R-:W-:Y:S02]  /*81f0*/  ISETP.GE.AND P4, PT, R28, R193, PT ;  /* 0x000000c11c00720c */ /* 0x000fe40003f86270 */
[----:B------:R-:W-:Y:S02]  /*8200*/  FSEL R190, R34, -INF , !P1 ;  /* 0xff80000022be7808 */ /* 0x000fe40004800000 */
[----:B------:R-:W-:-:S02]  /*8210*/  FSEL R162, R54, -INF , !P6 ;  /* 0xff80000036a27808 */ /* 0x000fc40007000000 */
[----:B------:R-:W-:Y:S02]  /*8220*/  FSEL R180, R53, -INF , !P3 ;  /* 0xff80000035b47808 */ /* 0x000fe40005800000 */
[-C--:B------:R-:W-:Y:S02]  /*8230*/  ISETP.GE.AND P1, PT, R37, R193.reuse, PT ;  /* 0x000000c12500720c */ /* 0x080fe40003f26270 */
[----:B------:R-:W-:Y:S02]  /*8240*/  FSEL R182, R52, -INF , !P4 ;  /* 0xff80000034b67808 */ /* 0x000fe40006000000 */
[C---:B------:R-:W-:Y:S02]  /*8250*/  ISETP.GE.AND P6, PT, R5.reuse, R193, PT ;  /* 0x000000c10500720c */ /* 0x040fe40003fc6270 */
[-C--:B------:R-:W-:Y:S01]  /*8260*/  ISETP.GE.AND P3, PT, R5, R0.reuse, PT ;  /* 0x000000000500720c */ /* 0x080fe20003f66270 */
[----:B------:R-:W-:Y:S01]  /*8270*/  VIADD R5, R144, 0xffffff69 ;  /* 0xffffff6990057836 */ /* 0x000fe20000000000 */
[----:B------:R-:W-:-:S02]  /*8280*/  ISETP.GE.AND P4, PT, R4, R0, PT ;  /* 0x000000000400720c */ /* 0x000fc40003f86270 */
[----:B------:R-:W-:Y:S02]  /*8290*/  FSEL R220, R29, -INF , !P1 ;  /* 0xff8000001ddc7808 */ /* 0x000fe40004800000 */
[-C--:B------:R-:W-:Y:S02]  /*82a0*/  ISETP.GE.AND P1, PT, R33, R0.reuse, PT ;  /* 0x000000002100720c */ /* 0x080fe40003f26270 */
[----:B------:R-:W-:Y:S02]  /*82b0*/  FSEL R133, R18, -INF , !P4 ;  /* 0xff80000012857808 */ /* 0x000fe40006000000 */
[----:B------:R-:W-:Y:S02]  /*82c0*/  FSEL R136, R17, -INF , !P6 ;  /* 0xff80000011887808 */ /* 0x000fe40007000000 */
[C---:B------:R-:W-:Y:S02]  /*82d0*/  ISETP.GE.AND P4, PT, R5.reuse, R193, PT ;  /* 0x000000c10500720c */ /* 0x040fe40003f86270 */
[----:B------:R-:W-:Y:S01]  /*82e0*/  ISETP.GE.AND P6, PT, R5, R0, PT ;  /* 0x000000000500720c */ /* 0x000fe20003fc6270 */
[----:B------:R-:W-:Y:S01]  /*82f0*/  VIADD R5, R144, 0xffffff71 ;  /* 0xffffff7190057836 */ /* 0x000fe20000000000 */
[----:B------:R-:W-:-:S02]  /*8300*/  FSEL R164, R27, -INF , !P1 ;  /* 0xff8000001ba47808 */ /* 0x000fc40004800000 */
        /* <DEDUP_REMOVED lines=10> */
[----:B------:R-:W-:Y:S02]  /*83b0*/  ISETP.GT.AND P4, PT, R148, R207, PT ;  /* 0x000000cf9400720c */ /* 0x000fe40003f84270 */
[----:B------:R-:W-:Y:S02]  /*83c0*/  FSEL R140, R19, -INF , !P3 ;  /* 0xff800000138c7808 */ /* 0x000fe40005800000 */
[----:B------:R-:W-:Y:S02]  /*83d0*/  FSEL R142, R12, -INF , !P2 ;  /* 0xff8000000c8e7808 */ /* 0x000fe40005000000 */
[----:B------:R-:W-:-:S02]  /*83e0*/  FSEL R138, R14, -INF , !P1 ;  /* 0xff8000000e8a7808 */ /* 0x000fc40004800000 */
[CC--:B------:R-:W-:Y:S02]  /*83f0*/  ISETP.GE.AND P3, PT, R4.reuse, R193.reuse, PT ;  /* 0x000000c10400720c */ /* 0x0c0fe40003f66270 */
[----:B------:R-:W-:Y:S01]  /*8400*/  ISETP.GE.AND P2, PT, R4, R0, PT ;  /* 0x000000000400720c */ /* 0x000fe20003f46270 */
[C---:B------:R-:W-:Y:S01]  /*8410*/  VIADD R4, R144.reuse, 0xffffff79 ;  /* 0xffffff7990047836 */ /* 0x040fe20000000000 */
[----:B------:R-:W-:Y:S01]  /*8420*/  ISETP.GE.AND P1, PT, R5, R193, PT ;  /* 0x000000c10500720c */ /* 0x000fe20003f26270 */
[----:B------:R-:W-:Y:S01]  /*8430*/  VIADD R5, R144, 0xffffff78 ;  /* 0xffffff7890057836 */ /* 0x000fe20000000000 */
[----:B------:R-:W-:Y:S02]  /*8440*/  FSEL R141, R15, -INF , !P6 ;  /* 0xff8000000f8d7808 */ /* 0x000fe40007000000 */
[----:B------:R-:W-:Y:S02]  /*8450*/  FSEL R143, R176, -INF , !P3 ;  /* 0xff800000b08f7808 */ /* 0x000fe40005800000 */
[----:B------:R-:W-:-:S02]  /*8460*/  FSEL R144, R178, -INF , !P2 ;  /* 0xff800000b2907808 */ /* 0x000fc40005000000 */
[----:B------:R-:W-:Y:S02]  /*8470*/  FSEL R146, R177, -INF , !P1 ;  /* 0xff800000b1927808 */ /* 0x000fe40004800000 */
[CC--:B------:R-:W-:Y:S02]  /*8480*/  ISETP.GE.AND P6, PT, R5.reuse, R193.reuse, PT ;  /* 0x000000c10500720c */ /* 0x0c0fe40003fc6270 */
[C---:B------:R-:W-:Y:S02]  /*8490*/  ISETP.GE.AND P3, PT, R4.reuse, R193, PT ;  /* 0x000000c10400720c */ /* 0x040fe40003f66270 */
[-C--:B------:R-:W-:Y:S02]  /*84a0*/  ISETP.GE.AND P2, PT, R5, R0.reuse, PT ;  /* 0x000000000500720c */ /* 0x080fe40003f46270 */
[----:B------:R-:W-:Y:S02]  /*84b0*/  ISETP.GE.AND P1, PT, R4, R0, PT ;  /* 0x000000000400720c */ /* 0x000fe40003f26270 */
[----:B------:R-:W-:-:S02]  /*84c0*/  FSEL R150, R172, -INF , !P6 ;  /* 0xff800000ac967808 */ /* 0x000fc40007000000 */
        /* <DEDUP_REMOVED lines=66> */
.L_x_2948:
[----:B------:R-:W-:Y:S01]  /*88f0*/  UMOV UR4, URZ ;  /* 0x000000ff00047c82 */ /* 0x000fe20008000000 */
[----:B------:R-:W-:Y:S01]  /*8900*/  IMAD.SHL.U32 R2, R134, 0x80, RZ ;  /* 0x0000008086027824 */ /* 0x000fe200078e00ff */
[----:B------:R-:W-:-:S05]  /*8910*/  IADD3 R4, P1, PT, RZ, -UR4, RZ ;  /* 0x80000004ff047c10 */ /* 0x000fca000ff3e0ff */
[----:B------:R-:W-:-:S05]  /*8920*/  IMAD.X R2, RZ, RZ, ~R2, P1 ;  /* 0x000000ffff027224 */ /* 0x000fca00008e0e02 */
[----:B------:R-:W-:-:S04]  /*8930*/  SHF.R.S64 R5, R4, 0x1f, R2 ;  /* 0x0000001f04057819 */ /* 0x000fc80000001002 */
[----:B------:R-:W-:-:S04]  /*8940*/  IADD3 R208, P1, PT, R5, R208, RZ ;  /* 0x000000d005d07210 */ /* 0x000fc80007f3e0ff */
[----:B------:R-:W-:-:S09]  /*8950*/  LEA.HI.X.SX32 R209, R2, R209, 0x1, P1 ;  /* 0x000000d102d17211 */ /* 0x000fd200008f0eff */
.L_x_2949:
        /* <DEDUP_REMOVED lines=36> */
.L_x_2947:
[----:B------:R-:W-:Y:S01]  /*8ba0*/  FMNMX3.FTZ R2, R132, R152, R158, !PT ;  /* 0x0000009884027276 */ /* 0x000fe2000781009e */
[----:B------:R-:W2:Y:S01]  /*8bb0*/  LDCU UR4, c[0x0][0x45c] ;  /* 0x00008b80ff0477ac */ /* 0x000ea20008000800 */
[----:B------:R-:W-:Y:S02]  /*8bc0*/  LEA R201, R194, UR5, 0x1 ;  /* 0x00000005c2c97c11 */ /* 0x000fe4000f8e08ff */
[----:B-1----:R-:W-:Y:S02]  /*8bd0*/  FMNMX3.FTZ R7, R2, R151, R155, !PT ;  /* 0x0000009702077276 */ /* 0x002fe4000781009b */
        /* <DEDUP_REMOVED lines=31> */
[----:B------:R-:W-:Y:S01]  /*8dd0*/  SEL R161, R199, 0xffffffe0, !P5 ;  /* 0xffffffe0c7a17807 */ /* 0x000fe20006800000 */
[----:B------:R-:W1:Y:S01]  /*8de0*/  SHFL.BFLY PT, R7, R6, 0x2, 0x1f ;  /* 0x0c401f0006077f89 */ /* 0x000e6200000e0000 */
[----:B------:R-:W-:Y:S02]  /*8df0*/  FMNMX3.FTZ R4, R4, R145, R0, !PT ;  /* 0x0000009104047276 */ /* 0x000fe40007810000 */
[----:B------:R-:W-:Y:S02]  /*8e00*/  IADD3 R16, PT, PT, R201, 0xc000, RZ ;  /* 0x0000c000c9107810 */ /* 0x000fe40007ffe0ff */
[----:B------:R-:W-:Y:S01]  /*8e10*/  @P4 IADD3 R192, PT, PT, R192, -0x3, RZ ;  /* 0xfffffffdc0c04810 */ /* 0x000fe20007ffe0ff */
[----:B------:R-:W3:Y:S01]  /*8e20*/  SHFL.BFLY PT, R5, R4, 0x2, 0x1f ;  /* 0x0c401f0004057f89 */ /* 0x000ee200000e0000 */
[----:B-1----:R-:W-:-:S05]  /*8e30*/  FMNMX.FTZ R7, R6, R7, !PT ;  /* 0x0000000706077209 */ /* 0x002fca0007810000 */
[----:B------:R-:W1:Y:S01]  /*8e40*/  SHFL.BFLY PT, R134, R7, 0x1, 0x1f ;  /* 0x0c201f0007867f89 */ /* 0x000e6200000e0000 */
[----:B---3--:R-:W-:-:S05]  /*8e50*/  FMNMX.FTZ R5, R4, R5, !PT ;  /* 0x0000000504057209 */ /* 0x008fca0007810000 */
[----:B------:R-:W3:Y:S01]  /*8e60*/  SHFL.BFLY PT, R2, R5, 0x1, 0x1f ;  /* 0x0c201f0005027f89 */ /* 0x000ee200000e0000 */
[----:B-1----:R-:W-:-:S04]  /*8e70*/  FMNMX.FTZ R134, R7, R134, !PT ;  /* 0x0000008607867209 */ /* 0x002fc80007810000 */
[C---:B------:R-:W-:Y:S01]  /*8e80*/  FSETP.NEU.FTZ.AND P2, PT, R134.reuse, -INF , PT ;  /* 0xff8000008600780b */ /* 0x040fe20003f5d000 */
[C---:B--2---:R-:W-:Y:S01]  /*8e90*/  FMUL.FTZ R153, R134.reuse, UR4 ;  /* 0x0000000486997c20 */ /* 0x044fe20008410000 */
[----:B---3--:R-:W-:Y:S02]  /*8ea0*/  FMNMX.FTZ R2, R5, R2, !PT ;  /* 0x0000000205027209 */ /* 0x008fe40007810000 */
[----:B------:R-:W-:Y:S02]  /*8eb0*/  FSEL R5, R134, RZ, P2 ;  /* 0x000000ff86057208 */ /* 0x000fe40001000000 */
[----:B------:R-:W-:Y:S01]  /*8ec0*/  FSEL R153, R153, RZ, P2 ;  /* 0x000000ff99997208 */ /* 0x000fe20001000000 */
[C---:B------:R-:W-:Y:S01]  /*8ed0*/  FMUL.FTZ R135, R2.reuse, UR4 ;  /* 0x0000000402877c20 */ /* 0x040fe20008410000 */
[----:B------:R-:W-:Y:S01]  /*8ee0*/  FSETP.NEU.FTZ.AND P1, PT, R2, -INF , PT ;  /* 0xff8000000200780b */ /* 0x000fe20003f3d000 */
[----:B------:R-:W-:Y:S02]  /*8ef0*/  FADD.FTZ R5, R132, -R5 ;  /* 0x8000000584057221 */ /* 0x000fe40000010000 */
[--C-:B------:R-:W-:Y:S01]  /*8f00*/  FFMA.FTZ R6, R158, UR4, -R153.reuse ;  /* 0x000000049e067c23 */ /* 0x100fe20008010899 */
[----:B------:R-:W-:Y:S01]  /*8f10*/  FSEL R135, R135, RZ, P1 ;  /* 0x000000ff87877208 */ /* 0x000fe20000800000 */
[--C-:B------:R-:W-:Y:S01]  /*8f20*/  FFMA.FTZ R158, R151, UR4, -R153.reuse ;  /* 0x00000004979e7c23 */ /* 0x100fe20008010899 */
[----:B------:R-:W-:Y:S01]  /*8f30*/  FSEL R4, R2, RZ, P1 ;  /* 0x000000ff02047208 */ /* 0x000fe20000800000 */
[----:B------:R1:W-:Y:S01]  /*8f40*/  MUFU.EX2 R151, R6 ;  /* 0x0000000600977308 */ /* 0x0003e20000000800 */
[----:B------:R-:W-:Y:S01]  /*8f50*/  FFMA.FTZ R152, R152, UR4, -R153 ;  /* 0x0000000498987c23 */ /* 0x000fe20008010899 */
[----:B------:R-:W-:Y:S01]  /*8f60*/  FFMA.FTZ R7, R154, UR4, -R135 ;  /* 0x000000049a077c23 */ /* 0x000fe20008010887 */
[----:B------:R-:W-:Y:S01]  /*8f70*/  FFMA.FTZ R155, R155, UR4, -R153 ;  /* 0x000000049b9b7c23 */ /* 0x000fe20008010899 */
[----:B------:R-:W-:Y:S01]  /*8f80*/  FADD.FTZ R4, R3, -R4 ;  /* 0x8000000403047221 */ /* 0x000fe20000010000 */
[----:B------:R-:W-:Y:S01]  /*8f90*/  IADD3 R3, PT, PT, R161, R201, RZ ;  /* 0x000000c9a1037210 */ /* 0x000fe20007ffe0ff */
[--C-:B------:R-:W-:Y:S01]  /*8fa0*/  FFMA.FTZ R154, R156, UR4, -R135.reuse ;  /* 0x000000049c9a7c23 */ /* 0x100fe20008010887 */
[--C-:B------:R-:W-:Y:S01]  /*8fb0*/  FFMA.FTZ R157, R157, UR4, -R135.reuse ;  /* 0x000000049d9d7c23 */ /* 0x100fe20008010887 */
[----:B------:R-:W-:Y:S01]  /*8fc0*/  FMUL.FTZ R159, R4, UR4 ;  /* 0x00000004049f7c20 */ /* 0x000fe20008410000 */
[----:B------:R-:W2:Y:S01]  /*8fd0*/  MUFU.EX2 R152, R152 ;  /* 0x0000009800987308 */ /* 0x000ea20000000800 */
[----:B------:R-:W3:Y:S01]  /*8fe0*/  LDSM.16.MT88.4 R52, [R3+0x10000] ;  /* 0x010000000334783b */ /* 0x000ee20000004200 */
[--C-:B------:R-:W-:Y:S01]  /*8ff0*/  FFMA.FTZ R172, R228, UR4, -R135.reuse ;  /* 0x00000004e4ac7c23 */ /* 0x100fe20008010887 */
[--C-:B------:R-:W-:Y:S01]  /*9000*/  FFMA.FTZ R170, R230, UR4, -R135.reuse ;  /* 0x00000004e6aa7c23 */ /* 0x100fe20008010887 */
[----:B------:R-:W-:Y:S01]  /*9010*/  MUFU.EX2 R158, R158 ;  /* 0x0000009e009e7308 */ /* 0x000fe20000000800 */
[----:B-1----:R-:W-:Y:S01]  /*9020*/  FFMA.FTZ R6, R160, UR4, -R135 ;  /* 0x00000004a0067c23 */ /* 0x002fe20008010887 */
[----:B------:R-:W-:Y:S01]  /*9030*/  FMUL.FTZ R160, R5, UR4 ;  /* 0x0000000405a07c20 */ /* 0x000fe20008410000 */
[----:B------:R-:W-:Y:S01]  /*9040*/  LDSM.16.MT88.4 R20, [R3+0xc000] ;  /* 0x00c000000314783b */ /* 0x000fe20000004200 */
[----:B------:R-:W-:Y:S01]  /*9050*/  MUFU.EX2 R155, R155 ;  /* 0x0000009b009b7308 */ /* 0x000fe20000000800 */
[--C-:B------:R-:W-:Y:S01]  /*9060*/  FFMA.FTZ R174, R212, UR4, -R153.reuse ;  /* 0x00000004d4ae7c23 */ /* 0x100fe20008010899 */
[----:B------:R-:W-:Y:S01]  /*9070*/  FFMA.FTZ R176, R222, UR4, -R153 ;  /* 0x00000004deb07c23 */ /* 0x000fe20008010899 */
[--C-:B------:R-:W-:Y:S01]  /*9080*/  FFMA.FTZ R171, R190, UR4, -R135.reuse ;  /* 0x00000004beab7c23 */ /* 0x100fe20008010887 */
[----:B------:R-:W1:Y:S01]  /*9090*/  MUFU.EX2 R160, R160 ;  /* 0x000000a000a07308 */ /* 0x000e620000000800 */
[--C-:B------:R-:W-:Y:S01]  /*90a0*/  FFMA.FTZ R178, R214, UR4, -R135.reuse ;  /* 0x00000004d6b27c23 */ /* 0x100fe20008010887 */
[----:B--2---:R-:W-:Y:S01]  /*90b0*/  F2FP.F16.F32.PACK_AB R4, R151, R152 ;  /* 0x000000989704723e */ /* 0x004fe200000000ff */
[--C-:B------:R-:W-:Y:S01]  /*90c0*/  FFMA.FTZ R169, R188, UR4, -R135.reuse ;  /* 0x00000004bca97c23 */ /* 0x100fe20008010887 */
[----:B------:R-:W-:Y:S01]  /*90d0*/  MUFU.EX2 R156, R7 ;  /* 0x00000007009c7308 */ /* 0x000fe20000000800 */
[----:B------:R-:W-:Y:S01]  /*90e0*/  FFMA.FTZ R196, R196, UR4, -R135 ;  /* 0x00000004c4c47c23 */ /* 0x000fe20008010887 */
[--C-:B------:R-:W-:Y:S01]  /*90f0*/  FFMA.FTZ R173, R186, UR4, -R153.reuse ;  /* 0x00000004baad7c23 */ /* 0x100fe20008010899 */
[----:B------:R-:W-:Y:S01]  /*9100*/  FFMA.FTZ R175, R182, UR4, -R153 ;  /* 0x00000004b6af7c23 */ /* 0x000fe20008010899 */
[----:B------:R-:W2:Y:S01]  /*9110*/  MUFU.EX2 R154, R154 ;  /* 0x0000009a009a7308 */ /* 0x000ea20000000800 */
[--C-:B------:R-:W-:Y:S01]  /*9120*/  FFMA.FTZ R177, R164, UR4, -R135.reuse ;  /* 0x00000004a4b17c23 */ /* 0x100fe20008010887 */
[--C-:B------:R-:W-:Y:S01]  /*9130*/  FFMA.FTZ R162, R162, UR4, -R135.reuse ;  /* 0x00000004a2a27c23 */ /* 0x100fe20008010887 */
[----:B------:R-:W-:Y:S01]  /*9140*/  FFMA.FTZ R179, R168, UR4, -R135 ;  /* 0x00000004a8b37c23 */ /* 0x000fe20008010887 */
[----:B------:R4:W-:Y:S01]  /*9150*/  MUFU.EX2 R132, R6 ;  /* 0x0000000600847308 */ /* 0x0009e20000000800 */
[--C-:B------:R-:W-:Y:S01]  /*9160*/  FFMA.FTZ R184, R184, UR4, -R153.reuse ;  /* 0x00000004b8b87c23 */ /* 0x100fe20008010899 */
[-C--:B-1----:R-:W-:Y:S01]  /*9170*/  FMUL.FTZ R8, R128, R160.reuse ;  /* 0x000000a080087220 */ /* 0x082fe20000410000 */
[----:B------:R-:W-:Y:S01]  /*9180*/  IADD3 R128, PT, PT, R201, 0xc040, RZ ;  /* 0x0000c040c9807810 */ /* 0x000fe20007ffe0ff */
[----:B------:R-:W1:Y:S01]  /*9190*/  MUFU.EX2 R157, R157 ;  /* 0x0000009d009d7308 */ /* 0x000e620000000800 */
[----:B------:R-:W-:Y:S01]  /*91a0*/  @P0 IADD3 R128, PT, PT, R16, -0x40, RZ ;  /* 0xffffffc010800810 */ /* 0x000fe20007ffe0ff */
[-C--:B------:R-:W-:Y:S01]  /*91b0*/  FMUL.FTZ R40, R96, R160.reuse ;  /* 0x000000a060287220 */ /* 0x080fe20000410000 */
[----:B------:R-:W-:Y:S01]  /*91c0*/  FMUL.FTZ R41, R97, R160 ;  /* 0x000000a061297220 */ /* 0x000fe20000410000 */
[----:B------:R-:W5:Y:S01]  /*91d0*/  MUFU.EX2 R159, R159 ;  /* 0x0000009f009f7308 */ /* 0x000f620000000800 */
[----:B------:R-:W-:Y:S01]  /*91e0*/  IADD3 R161, PT, PT, R161, R128, RZ ;  /* 0x00000080a1a17210 */ /* 0x000fe20007ffe0ff */
[----:B------:R-:W3:Y:S01]  /*91f0*/  LDSM.16.MT88.4 R60, [R128+0x4000] ;  /* 0x00400000803c783b */ /* 0x000ee20000004200 */
[----:B--2---:R-:W-:Y:S01]  /*9200*/  F2FP.F16.F32.PACK_AB R5, R154, R156 ;  /* 0x0000009c9a05723e */ /* 0x004fe200000000ff */
[-C--:B------:R-:W-:Y:S01]  /*9210*/  FMUL.FTZ R48, R104, R160.reuse ;  /* 0x000000a068307220 */ /* 0x080fe20000410000 */
[----:B------:R-:W-:Y:S01]  /*9220*/  FMUL.FTZ R49, R105, R160 ;  /* 0x000000a069317220 */ /* 0x000fe20000410000 */
[----:B------:R-:W2:Y:S01]  /*9230*/  LDSM.16.MT88.4 R28, [R128] ;  /* 0x00000000801c783b */ /* 0x000ea20000004200 */
[----:B----4-:R-:W-:Y:S01]  /*9240*/  F2FP.F16.F32.PACK_AB R6, R155, R158 ;  /* 0x0000009e9b06723e */ /* 0x010fe200000000ff */
[-C--:B------:R-:W-:Y:S01]  /*9250*/  FMUL.FTZ R108, R108, R160.reuse ;  /* 0x000000a06c6c7220 */ /* 0x080fe20000410000 */
[----:B------:R-:W-:Y:S01]  /*9260*/  FMUL.FTZ R109, R109, R160 ;  /* 0x000000a06d6d7220 */ /* 0x000fe20000410000 */
[----:B------:R-:W4:Y:S01]  /*9270*/  LDSM.16.MT88.4 R36, [R161] ;  /* 0x00000000a124783b */ /* 0x000f220000004200 */
[----:B-1----:R-:W-:Y:S01]  /*9280*/  F2FP.F16.F32.PACK_AB R7, R157, R132 ;  /* 0x000000849d07723e */ /* 0x002fe200000000ff */
[-C--:B------:R-:W-:Y:S01]  /*9290*/  FMUL.FTZ R56, R112, R160.reuse ;  /* 0x000000a070387220 */ /* 0x080fe20000410000 */
[-C--:B------:R-:W-:Y:S01]  /*92a0*/  FMUL.FTZ R9, R129, R160.reuse ;  /* 0x000000a081097220 */ /* 0x080fe20000410000 */
[-C--:B-----5:R-:W-:Y:S01]  /*92b0*/  FMUL.FTZ R42, R98, R159.reuse ;  /* 0x0000009f622a7220 */ /* 0x0a0fe20000410000 */
        /* <DEDUP_REMOVED lines=8> */
[-C--:B------:R-:W-:Y:S01]  /*9340*/  FMUL.FTZ R10, R130, R159.reuse ;  /* 0x0000009f820a7220 */ /* 0x080fe20000410000 */
[C---:B---3--:R-:W-:Y:S01]  /*9350*/  HMMA.16816.F32 R48, R4.reuse, R52, R48 ;  /* 0x000000340430723c */ /* 0x048fe20000001830 */
[-C--:B------:R-:W-:Y:S01]  /*9360*/  FMUL.FTZ R11, R131, R159.reuse ;  /* 0x0000009f830b7220 */ /* 0x080fe20000410000 */
[--C-:B------:R-:W-:Y:S01]  /*9370*/  FFMA.FTZ R114, R66, UR4, -R153.reuse ;  /* 0x0000000442727c23 */ /* 0x100fe20008010899 */
        /* <DEDUP_REMOVED lines=19> */
[--C-:B------:R-:W-:Y:S01]  /*94b0*/  FFMA.FTZ R108, R181, UR4, -R135.reuse ;  /* 0x00000004b56c7c23 */ /* 0x100fe20008010887 */
[--C-:B------:R-:W-:Y:S01]  /*94c0*/  FFMA.FTZ R113, R183, UR4, -R135.reuse ;  /* 0x00000004b7717c23 */ /* 0x100fe20008010887 */
[-C--:B------:R-:W-:Y:S01]  /*94d0*/  FMUL.FTZ R16, R72, R160.reuse ;  /* 0x000000a048107220 */ /* 0x080fe20000410000 */
[C---:B------:R-:W-:Y:S01]  /*94e0*/  HMMA.16816.F32 R12, R4.reuse, R14, R68 ;  /* 0x0000000e040c723c */ /* 0x040fe20000001844 */
[----:B------:R-:W5:Y:S01]  /*94f0*/  LDSM.16.MT88.4 R68, [R161+0x800] ;  /* 0x00080000a144783b */ /* 0x000f620000004200 */
        /* <DEDUP_REMOVED lines=12> */
[----:B------:R-:W5:Y:S01]  /*95c0*/  LDSM.16.MT88.4 R72, [R128+0x800] ;  /* 0x000800008048783b */ /* 0x000f620000004200 */
[----:B------:R-:W-:Y:S01]  /*95d0*/  MUFU.EX2 R109, R109 ;  /* 0x0000006d006d7308 */ /* 0x000fe20000000800 */
[C---:B------:R-:W-:Y:S01]  /*95e0*/  HMMA.16816.F32 R60, R4.reuse, R62, R116 ;  /* 0x0000003e043c723c */ /* 0x040fe20000001874 */
[--C-:B------:R-:W-:Y:S01]  /*95f0*/  FFMA.FTZ R117, R167, UR4, -R135.reuse ;  /* 0x00000004a7757c23 */ /* 0x100fe20008010887 */
[----:B------:R-:W-:Y:S01]  /*9600*/  FFMA.FTZ R116, R165, UR4, -R135 ;  /* 0x00000004a5747c23 */ /* 0x000fe20008010887 */
[----:B------:R-:W3:Y:S01]  /*9610*/  MUFU.EX2 R114, R114 ;  /* 0x0000007200727308 */ /* 0x000ee20000000800 */
        /* <DEDUP_REMOVED lines=15> */
[----:B------:R-:W3:Y:S01]  /*9710*/  MUFU.EX2 R117, R117 ;  /* 0x0000007500757308 */ /* 0x000ee20000000800 */
[-C--:B------:R-:W-:Y:S01]  /*9720*/  FMUL.FTZ R78, R78, R159.reuse ;  /* 0x0000009f4e4e7220 */ /* 0x080fe20000410000 */
[-C--:B------:R-:W-:Y:S01]  /*9730*/  FMUL.FTZ R79, R79, R159.reuse ;  /* 0x0000009f4f4f7220 */ /* 0x080fe20000410000 */
[-C--:B------:R-:W-:Y:S01]  /*9740*/  FMUL.FTZ R120, R120, R160.reuse ;  /* 0x000000a078787220 */ /* 0x080fe20000410000 */
[----:B------:R-:W-:Y:S01]  /*9750*/  MUFU.EX2 R116, R116 ;  /* 0x0000007400747308 */ /* 0x000fe20000000800 */
[C---:B--2---:R-:W-:Y:S01]  /*9760*/  HMMA.16816.F32 R24, R4.reuse, R28, R24 ;  /* 0x0000001c0418723c */ /* 0x044fe20000001818 */
[-C--:B------:R-:W-:Y:S01]  /*9770*/  FMUL.FTZ R121, R121, R160.reuse ;  /* 0x000000a079797220 */ /* 0x080fe20000410000 */
[-C--:B------:R-:W-:Y:S01]  /*9780*/  FMUL.FTZ R122, R122, R159.reuse ;  /* 0x0000009f7a7a7220 */ /* 0x080fe20000410000 */
[----:B------:R-:W2:Y:S01]  /*9790*/  MUFU.EX2 R113, R113 ;  /* 0x0000007100717308 */ /* 0x000ea20000000800 */
[-C--:B------:R-:W-:Y:S01]  /*97a0*/  FMUL.FTZ R123, R123, R159.reuse ;  /* 0x0000009f7b7b7220 */ /* 0x080fe20000410000 */
[----:B------:R-:W5:Y:S01]  /*97b0*/  LDSM.16.MT88.4 R80, [R201+0xc800] ;  /* 0x00c80000c950783b */ /* 0x000f620000004200 */
[--C-:B------:R-:W-:Y:S01]  /*97c0*/  FFMA.FTZ R118, R252, UR4, -R153.reuse ;  /* 0x00000004fc767c23 */ /* 0x100fe20008010899 */
[----:B------:R-:W-:Y:S01]  /*97d0*/  FFMA.FTZ R119, R250, UR4, -R153 ;  /* 0x00000004fa777c23 */ /* 0x000fe20008010899 */
[C---:B------:R-:W-:Y:S01]  /*97e0*/  HMMA.16816.F32 R28, R4.reuse, R30, R84 ;  /* 0x0000001e041c723c */ /* 0x040fe20000001854 */
[-C--:B------:R-:W-:Y:S01]  /*97f0*/  FMUL.FTZ R84, R124, R160.reuse ;  /* 0x000000a07c547220 */ /* 0x080fe20000410000 */
[-C--:B------:R-:W-:Y:S01]  /*9800*/  FMUL.FTZ R85, R125, R160.reuse ;  /* 0x000000a07d557220 */ /* 0x080fe20000410000 */
[-C--:B------:R-:W-:Y:S01]  /*9810*/  FMUL.FTZ R86, R126, R159.reuse ;  /* 0x0000009f7e567220 */ /* 0x080fe20000410000 */
[----:B------:R-:W-:Y:S01]  /*9820*/  FMUL.FTZ R87, R127, R159 ;  /* 0x0000009f7f577220 */ /* 0x000fe20000410000 */
[----:B------:R-:W-:Y:S01]  /*9830*/  LDSM.16.MT88.4 R88, [R3+0x10800] ;  /* 0x010800000358783b */ /* 0x000fe20000004200 */
[--C-:B------:R-:W-:Y:S01]  /*9840*/  FFMA.FTZ R124, R246, UR4, -R135.reuse ;  /* 0x00000004f67c7c23 */ /* 0x100fe20008010887 */
[----:B------:R-:W-:Y:S01]  /*9850*/  FFMA.FTZ R125, R242, UR4, -R135 ;  /* 0x00000004f27d7c23 */ /* 0x000fe20008010887 */
[C---:B----4-:R-:W-:Y:S01]  /*9860*/  HMMA.16816.F32 R32, R4.reuse, R36, R32 ;  /* 0x000000240420723c */ /* 0x050fe20000001820 */
[----:B------:R-:W-:Y:S01]  /*9870*/  MUFU.EX2 R118, R118 ;  /* 0x0000007600767308 */ /* 0x000fe20000000800 */
[--C-:B------:R-:W-:Y:S01]  /*9880*/  FFMA.FTZ R127, R234, UR4, -R153.reuse ;  /* 0x00000004ea7f7c23 */ /* 0x100fe20008010899 */
[--C-:B------:R-:W-:Y:S01]  /*9890*/  FFMA.FTZ R130, R236, UR4, -R153.reuse ;  /* 0x00000004ec827c23 */ /* 0x100fe20008010899 */
[--C-:B------:R-:W-:Y:S01]  /*98a0*/  FFMA.FTZ R129, R238, UR4, -R153.reuse ;  /* 0x00000004ee817c23 */ /* 0x100fe20008010899 */
[----:B------:R-:W-:Y:S01]  /*98b0*/  MUFU.EX2 R119, R119 ;  /* 0x0000007700777308 */ /* 0x000fe20000000800 */
[----:B------:R-:W-:Y:S01]  /*98c0*/  FFMA.FTZ R126, R232, UR4, -R153 ;  /* 0x00000004e87e7c23 */ /* 0x000fe20008010899 */
[----:B------:R-:W-:Y:S01]  /*98d0*/  FFMA.FTZ R131, R226, UR4, -R135 ;  /* 0x00000004e2837c23 */ /* 0x000fe20008010887 */
[C---:B------:R-:W-:Y:S01]  /*98e0*/  HMMA.16816.F32 R36, R4.reuse, R38, R92 ;  /* 0x000000260424723c */ /* 0x040fe2000000185c */
[----:B------:R-:W4:Y:S01]  /*98f0*/  LDSM.16.MT88.4 R92, [R128+0x4800] ;  /* 0x00480000805c783b */ /* 0x000f220000004200 */
[----:B------:R-:W-:Y:S01]  /*9900*/  MUFU.EX2 R124, R124 ;  /* 0x0000007c007c7308 */ /* 0x000fe20000000800 */
[--C-:B------:R-:W-:Y:S01]  /*9910*/  FFMA.FTZ R165, R216, UR4, -R153.reuse ;  /* 0x00000004d8a57c23 */ /* 0x100fe20008010899 */
[--C-:B------:R-:W-:Y:S01]  /*9920*/  FFMA.FTZ R167, R220, UR4, -R153.reuse ;  /* 0x00000004dca77c23 */ /* 0x100fe20008010899 */
[----:B------:R-:W-:Y:S01]  /*9930*/  LDSM.16.MT88.4 R100, [R128+0x5800] ;  /* 0x005800008064783b */ /* 0x000fe20000004200 */
[----:B------:R-:W-:Y:S01]  /*9940*/  MUFU.EX2 R125, R125 ;  /* 0x0000007d007d7308 */ /* 0x000fe20000000800 */
[----:B------:R-:W-:Y:S01]  /*9950*/  FFMA.FTZ R180, R180, UR4, -R153 ;  /* 0x00000004b4b47c23 */ /* 0x000fe20008010899 */
[C---:B------:R-:W-:Y:S01]  /*9960*/  HMMA.16816.F32 R16, R4.reuse, R20, R16 ;  /* 0x000000140410723c */ /* 0x040fe20000001810 */
[----:B------:R-:W-:Y:S01]  /*9970*/  FFMA.FTZ R104, R166, UR4, -R135 ;  /* 0x00000004a6687c23 */ /* 0x000fe20008010887 */
[----:B------:R-:W-:Y:S01]  /*9980*/  MUFU.EX2 R127, R127 ;  /* 0x0000007f007f7308 */ /* 0x000fe20000000800 */
[--C-:B------:R-:W-:Y:S01]  /*9990*/  FFMA.FTZ R105, R139, UR4, -R153.reuse ;  /* 0x000000048b697c23 */ /* 0x100fe20008010899 */
[----:B------:R-:W-:Y:S01]  /*99a0*/  FFMA.FTZ R142, R142, UR4, -R153 ;  /* 0x000000048e8e7c23 */ /* 0x000fe20008010899 */
[--C-:B------:R-:W-:Y:S01]  /*99b0*/  FFMA.FTZ R181, R133, UR4, -R135.reuse ;  /* 0x0000000485b57c23 */ /* 0x100fe20008010887 */
[----:B------:R-:W-:Y:S01]  /*99c0*/  MUFU.EX2 R130, R130 ;  /* 0x0000008200827308 */ /* 0x000fe20000000800 */
[----:B------:R-:W-:Y:S01]  /*99d0*/  FFMA.FTZ R139, R138, UR4, -R135 ;  /* 0x000000048a8b7c23 */ /* 0x000fe20008010887 */
[C---:B------:R-:W-:Y:S01]  /*99e0*/  HMMA.16816.F32 R20, R4.reuse, R22, R76 ;  /* 0x000000160414723c */ /* 0x040fe2000000184c */
[----:B------:R-:W-:Y:S01]  /*99f0*/  LDSM.16.MT88.4 R76, [R3+0xc800] ;  /* 0x00c80000034c783b */ /* 0x000fe20000004200 */
[----:B------:R-:W-:Y:S01]  /*9a00*/  MUFU.EX2 R129, R129 ;  /* 0x0000008100817308 */ /* 0x000fe20000000800 */
[----:B------:R-:W-:Y:S01]  /*9a10*/  FFMA.FTZ R146, R146, UR4, -R153 ;  /* 0x0000000492927c23 */ /* 0x000fe20008010899 */
[----:B------:R-:W-:Y:S01]  /*9a20*/  FFMA.FTZ R145, R145, UR4, -R135 ;  /* 0x0000000491917c23 */ /* 0x000fe20008010887 */
[--C-:B------:R-:W-:Y:S01]  /*9a30*/  FFMA.FTZ R149, R149, UR4, -R153.reuse ;  /* 0x0000000495957c23 */ /* 0x100fe20008010899 */
[----:B------:R-:W-:Y:S01]  /*9a40*/  MUFU.EX2 R126, R126 ;  /* 0x0000007e007e7308 */ /* 0x000fe20000000800 */
[----:B------:R-:W-:Y:S01]  /*9a50*/  FFMA.FTZ R152, R221, R160, R152 ;  /* 0x000000a0dd987223 */ /* 0x000fe20000010098 */
[C---:B-1----:R-:W-:Y:S01]  /*9a60*/  HMMA.16816.F32 R84, R4.reuse, R96, R84 ;  /* 0x000000600454723c */ /* 0x042fe20000001854 */
[----:B---3--:R-:W-:Y:S01]  /*9a70*/  F2FP.F16.F32.PACK_AB R96, R114, R109 ;  /* 0x0000006d7260723e */ /* 0x008fe200000000ff */
[----:B------:R-:W-:Y:S01]  /*9a80*/  MUFU.EX2 R172, R172 ;  /* 0x000000ac00ac7308 */ /* 0x000fe20000000800 */
[----:B------:R-:W-:Y:S01]  /*9a90*/  F2FP.F16.F32.PACK_AB R97, R117, R108 ;  /* 0x0000006c7561723e */ /* 0x000fe200000000ff */
[----:B------:R-:W-:Y:S01]  /*9aa0*/  FFMA.FTZ R159, R217, R159, R156 ;  /* 0x0000009fd99f7223 */ /* 0x000fe2000001009c */
[----:B------:R-:W-:Y:S01]  /*9ab0*/  FADD.FTZ R151, R151, R152 ;  /* 0x0000009897977221 */ /* 0x000fe20000010000 */
[----:B------:R-:W-:Y:S02]  /*9ac0*/  MUFU.EX2 R131, R131 ;  /* 0x0000008300837308 */ /* 0x000fe40000000800 */
[----:B------:R-:W-:Y:S01]  /*9ad0*/  HMMA.16816.F32 R4, R4, R98, R120 ;  /* 0x000000620404723c */ /* 0x000fe20000001878 */
[----:B------:R-:W-:Y:S01]  /*9ae0*/  F2FP.F16.F32.PACK_AB R98, R112, R115 ;  /* 0x000000737062723e */ /* 0x000fe200000000ff */
[--C-:B------:R-:W-:Y:S01]  /*9af0*/  FFMA.FTZ R121, R248, UR4, -R153.reuse ;  /* 0x00000004f8797c23 */ /* 0x100fe20008010899 */
[----:B--2---:R-:W-:Y:S01]  /*9b00*/  F2FP.F16.F32.PACK_AB R99, R113, R116 ;  /* 0x000000747163723e */ /* 0x004fe200000000ff */
[----:B------:R-:W-:Y:S01]  /*9b10*/  FFMA.FTZ R120, R163, UR4, -R153 ;  /* 0x00000004a3787c23 */ /* 0x000fe20008010899 */
[--C-:B------:R-:W-:Y:S01]  /*9b20*/  FFMA.FTZ R123, R244, UR4, -R135.reuse ;  /* 0x00000004f47b7c23 */ /* 0x100fe20008010887 */
[--C-:B------:R-:W-:Y:S01]  /*9b30*/  FFMA.FTZ R122, R240, UR4, -R135.reuse ;  /* 0x00000004f07a7c23 */ /* 0x100fe20008010887 */
[----:B------:R-:W-:Y:S01]  /*9b40*/  FFMA.FTZ R163, R224, UR4, -R135 ;  /* 0x00000004e0a37c23 */ /* 0x000fe20008010887 */
[----:B------:R-:W1:Y:S01]  /*9b50*/  MUFU.EX2 R121, R121 ;  /* 0x0000007900797308 */ /* 0x000e620000000800 */
[----:B------:R-:W-:Y:S01]  /*9b60*/  FADD.FTZ R159, R154, R159 ;  /* 0x0000009f9a9f7221 */ /* 0x000fe20000010000 */
[----:B------:R-:W-:Y:S01]  /*9b70*/  HMMA.16816.F32 R40, R96, R64, R40 ;  /* 0x000000406028723c */ /* 0x000fe20000001828 */
[----:B------:R-:W-:Y:S01]  /*9b80*/  FADD.FTZ R158, R158, R151 ;  /* 0x000000979e9e7221 */ /* 0x000fe20000010000 */
[----:B------:R-:W-:Y:S01]  /*9b90*/  MUFU.EX2 R120, R120 ;  /* 0x0000007800787308 */ /* 0x000fe20000000800 */
[----:B------:R-:W-:-:S02]  /*9ba0*/  FADD.FTZ R132, R132, R159 ;  /* 0x0000009f84847221 */ /* 0x000fc40000010000 */
[----:B------:R-:W-:Y:S01]  /*9bb0*/  FADD.FTZ R158, R155, R158 ;  /* 0x0000009e9b9e7221 */ /* 0x000fe20000010000 */
[----:B------:R-:W2:Y:S01]  /*9bc0*/  MUFU.EX2 R123, R123 ;  /* 0x0000007b007b7308 */ /* 0x000ea20000000800 */
[----:B------:R-:W-:Y:S01]  /*9bd0*/  FADD.FTZ R157, R157, R132 ;  /* 0x000000849d9d7221 */ /* 0x000fe20000010000 */
[C---:B------:R-:W-:Y:S01]  /*9be0*/  HMMA.16816.F32 R44, R96.reuse, R66, R44 ;  /* 0x00000042602c723c */ /* 0x040fe2000000182c */
[----:B------:R-:W3:Y:S01]  /*9bf0*/  LDSM.16.MT88.4 R64, [R161+0x4800] ;  /* 0x00480000a140783b */ /* 0x000ee20000004200 */
[----:B------:R-:W2:Y:S01]  /*9c00*/  MUFU.EX2 R122, R122 ;  /* 0x0000007a007a7308 */ /* 0x000ea20000000800 */
[-C--:B------:R-:W-:Y:S02]  /*9c10*/  MOV R132, R134.reuse ;  /* 0x0000008600847202 */ /* 0x080fe40000000f00 */
[----:B------:R-:W-:Y:S01]  /*9c20*/  @P4 MOV R132, R134 ;  /* 0x0000008600844202 */ /* 0x000fe20000000f00 */
[----:B------:R-:W2:Y:S02]  /*9c30*/  MUFU.EX2 R163, R163 ;  /* 0x000000a300a37308 */ /* 0x000ea40000000800 */
[C---:B-----5:R-:W-:Y:S02]  /*9c40*/  HMMA.16816.F32 R32, R96.reuse, R68, R32 ;  /* 0x000000446020723c */ /* 0x060fe40000001820 */
[----:B------:R-:W5:Y:S04]  /*9c50*/  MUFU.EX2 R170, R170 ;  /* 0x000000aa00aa7308 */ /* 0x000f680000000800 */
[----:B------:R-:W-:Y:S02]  /*9c60*/  MUFU.EX2 R174, R174 ;  /* 0x000000ae00ae7308 */ /* 0x000fe40000000800 */
[C---:B------:R-:W-:Y:S01]  /*9c70*/  HMMA.16816.F32 R36, R96.reuse, R70, R36 ;  /* 0x000000466024723c */ /* 0x040fe20000001824 */
[----:B------:R-:W5:Y:S01]  /*9c80*/  LDSM.16.MT88.4 R68, [R201+0xd000] ;  /* 0x00d00000c944783b */ /* 0x000f620000004200 */
[----:B------:R-:W5:Y:S04]  /*9c90*/  MUFU.EX2 R165, R165 ;  /* 0x000000a500a57308 */ /* 0x000f680000000800 */
[----:B------:R-:W-:Y:S02]  /*9ca0*/  MUFU.EX2 R176, R176 ;  /* 0x000000b000b07308 */ /* 0x000fe40000000800 */
[C---:B------:R-:W-:Y:S02]  /*9cb0*/  HMMA.16816.F32 R24, R96.reuse, R72, R24 ;  /* 0x000000486018723c */ /* 0x040fe40000001818 */
[----:B------:R-:W-:Y:S04]  /*9cc0*/  MUFU.EX2 R167, R167 ;  /* 0x000000a700a77308 */ /* 0x000fe80000000800 */
[----:B------:R-:W-:Y:S02]  /*9cd0*/  MUFU.EX2 R171, R171 ;  /* 0x000000ab00ab7308 */ /* 0x000fe40000000800 */
[C---:B------:R-:W-:Y:S01]  /*9ce0*/  HMMA.16816.F32 R28, R96.reuse, R74, R28 ;  /* 0x0000004a601c723c */ /* 0x040fe2000000181c */
[----:B------:R-:W5:Y:S01]  /*9cf0*/  LDSM.16.MT88.4 R72, [R201+0x11000] ;  /* 0x01100000c948783b */ /* 0x000f620000004200 */
[----:B------:R-:W5:Y:S04]  /*9d00*/  MUFU.EX2 R178, R178 ;  /* 0x000000b200b27308 */ /* 0x000f680000000800 */
[----:B------:R-:W-:Y:S02]  /*9d10*/  MUFU.EX2 R188, R196 ;  /* 0x000000c400bc7308 */ /* 0x000fe40000000800 */
[C---:B------:R-:W-:Y:S02]  /*9d20*/  HMMA.16816.F32 R8, R96.reuse, R80, R8 ;  /* 0x000000506008723c */ /* 0x040fe40000001808 */
[----:B------:R-:W5:Y:S04]  /*9d30*/  MUFU.EX2 R169, R169 ;  /* 0x000000a900a97308 */ /* 0x000f680000000800 */
[----:B------:R-:W-:Y:S02]  /*9d40*/  MUFU.EX2 R173, R173 ;  /* 0x000000ad00ad7308 */ /* 0x000fe40000000800 */
[C---:B------:R-:W-:Y:S01]  /*9d50*/  HMMA.16816.F32 R12, R96.reuse, R82, R12 ;  /* 0x00000052600c723c */ /* 0x040fe2000000180c */
[----:B------:R-:W-:Y:S01]  /*9d60*/  LDSM.16.MT88.4 R80, [R128+0x1000] ;  /* 0x001000008050783b */ /* 0x000fe20000004200 */
[----:B------:R-:W5:Y:S04]  /*9d70*/  MUFU.EX2 R182, R184 ;  /* 0x000000b800b67308 */ /* 0x000f680000000800 */
[----:B------:R-:W-:Y:S02]  /*9d80*/  MUFU.EX2 R175, R175 ;  /* 0x000000af00af7308 */ /* 0x000fe40000000800 */
[C---:B----4-:R-:W-:Y:S02]  /*9d90*/  HMMA.16816.F32 R56, R96.reuse, R92, R56 ;  /* 0x0000005c6038723c */ /* 0x050fe40000001838 */
[----:B------:R-:W-:Y:S04]  /*9da0*/  MUFU.EX2 R166, R180 ;  /* 0x000000b400a67308 */ /* 0x000fe80000000800 */
[----:B------:R4:W-:Y:S02]  /*9db0*/  MUFU.EX2 R164, R104 ;  /* 0x0000006800a47308 */ /* 0x0009e40000000800 */
[C---:B------:R-:W-:Y:S01]  /*9dc0*/  HMMA.16816.F32 R60, R96.reuse, R94, R60 ;  /* 0x0000005e603c723c */ /* 0x040fe2000000183c */
[----:B------:R-:W5:Y:S01]  /*9dd0*/  LDSM.16.MT88.4 R92, [R3+0x11000] ;  /* 0x01100000035c783b */ /* 0x000f620000004200 */
[----:B------:R-:W5:Y:S04]  /*9de0*/  MUFU.EX2 R177, R177 ;  /* 0x000000b100b17308 */ /* 0x000f680000000800 */
[----:B------:R-:W-:Y:S02]  /*9df0*/  MUFU.EX2 R162, R162 ;  /* 0x000000a200a27308 */ /* 0x000fe40000000800 */
[C---:B---3--:R-:W-:Y:S01]  /*9e00*/  HMMA.16816.F32 R84, R96.reuse, R64, R84 ;  /* 0x000000406054723c */ /* 0x048fe20000001854 */
[----:B-1----:R-:W-:Y:S01]  /*9e10*/  F2FP.F16.F32.PACK_AB R64, R118, R121 ;  /* 0x000000797640723e */ /* 0x002fe200000000ff */
[----:B------:R-:W1:Y:S01]  /*9e20*/  MUFU.EX2 R179, R179 ;  /* 0x000000b300b37308 */ /* 0x000e620000000800 */
[----:B--2---:R-:W-:Y:S01]  /*9e30*/  F2FP.F16.F32.PACK_AB R65, R124, R123 ;  /* 0x0000007b7c41723e */ /* 0x004fe200000000ff */
[--C-:B----4-:R-:W-:Y:S01]  /*9e40*/  FFMA.FTZ R104, R140, UR4, -R135.reuse ;  /* 0x000000048c687c23 */ /* 0x110fe20008010887 */
[----:B------:R-:W-:Y:S01]  /*9e50*/  FFMA.FTZ R140, R141, UR4, -R135 ;  /* 0x000000048d8c7c23 */ /* 0x000fe20008010887 */
[----:B------:R-:W-:Y:S01]  /*9e60*/  MUFU.EX2 R142, R142 ;  /* 0x0000008e008e7308 */ /* 0x000fe20000000800 */
[--C-:B------:R-:W-:Y:S01]  /*9e70*/  FFMA.FTZ R141, R143, UR4, -R153.reuse ;  /* 0x000000048f8d7c23 */ /* 0x100fe20008010899 */
[----:B------:R-:W-:Y:S01]  /*9e80*/  HMMA.16816.F32 R4, R96, R66, R4 ;  /* 0x000000426004723c */ /* 0x000fe20000001804 */
[----:B------:R-:W-:Y:S01]  /*9e90*/  F2FP.F16.F32.PACK_AB R66, R119, R120 ;  /* 0x000000787742723e */ /* 0x000fe200000000ff */
[----:B------:R-:W-:Y:S01]  /*9ea0*/  MUFU.EX2 R133, R105 ;  /* 0x0000006900857308 */ /* 0x000fe20000000800 */
[----:B------:R-:W-:Y:S01]  /*9eb0*/  F2FP.F16.F32.PACK_AB R67, R122, R125 ;  /* 0x0000007d7a43723e */ /* 0x000fe200000000ff */
[----:B------:R-:W-:-:S02]  /*9ec0*/  FFMA.FTZ R143, R150, UR4, -R153 ;  /* 0x00000004968f7c23 */ /* 0x000fc40008010899 */
        /* <DEDUP_REMOVED lines=11> */
[----:B------:R-:W-:Y:S01]  /*9f80*/  HMMA.16816.F32 R52, R96, R90, R52 ;  /* 0x0000005a6034723c */ /* 0x000fe20000001834 */
[----:B------:R-:W3:Y:S04]  /*9f90*/  LDSM.16.MT88.4 R88, [R3+0xd000] ;  /* 0x00d000000358783b */ /* 0x000ee80000004200 */
[----:B------:R-:W4:Y:S03]  /*9fa0*/  LDSM.16.MT88.4 R96, [R128+0x5000] ;  /* 0x005000008060783b */ /* 0x000f260000004200 */
[C---:B-----5:R-:W-:Y:S08]  /*9fb0*/  HMMA.16816.F32 R8, R64.reuse, R68, R8 ;  /* 0x000000444008723c */ /* 0x060ff00000001808 */
        /* <DEDUP_REMOVED lines=27> */
[C---:B-1----:R-:W-:Y:S08]  /*a170*/  HMMA.16816.F32 R40, R64.reuse, R72, R40 ;  /* 0x000000484028723c */ /* 0x042ff00000001828 */
[C---:B------:R-:W-:Y:S01]  /*a180*/  HMMA.16816.F32 R44, R64.reuse, R74, R44 ;  /* 0x0000004a402c723c */ /* 0x040fe2000000182c */
[----:B------:R-:W1:Y:S07]  /*a190*/  LDSM.16.MT88.4 R72, [R201+0xe000] ;  /* 0x00e00000c948783b */ /* 0x000e6e0000004200 */
[C---:B------:R-:W-:Y:S08]  /*a1a0*/  HMMA.16816.F32 R8, R64.reuse, R92, R8 ;  /* 0x0000005c4008723c */ /* 0x040ff00000001808 */
[C---:B------:R-:W-:Y:S01]  /*a1b0*/  HMMA.16816.F32 R12, R64.reuse, R94, R12 ;  /* 0x0000005e400c723c */ /* 0x040fe2000000180c */
[----:B------:R-:W-:Y:S07]  /*a1c0*/  LDSM.16.MT88.4 R92, [R3+0xe000] ;  /* 0x00e00000035c783b */ /* 0x000fee0000004200 */
[C---:B--2---:R-:W-:Y:S08]  /*a1d0*/  HMMA.16816.F32 R32, R64.reuse, R76, R32 ;  /* 0x0000004c4020723c */ /* 0x044ff00000001820 */
[C---:B------:R-:W-:Y:S01]  /*a1e0*/  HMMA.16816.F32 R36, R64.reuse, R78, R36 ;  /* 0x0000004e4024723c */ /* 0x040fe20000001824 */
[----:B------:R-:W2:Y:S07]  /*a1f0*/  LDSM.16.MT88.4 R76, [R201+0x12000] ;  /* 0x01200000c94c783b */ /* 0x000eae0000004200 */
[C---:B---3--:R-:W-:Y:S08]  /*a200*/  HMMA.16816.F32 R16, R64.reuse, R88, R16 ;  /* 0x000000584010723c */ /* 0x048ff00000001810 */
[C---:B------:R-:W-:Y:S01]  /*a210*/  HMMA.16816.F32 R20, R64.reuse, R90, R20 ;  /* 0x0000005a4014723c */ /* 0x040fe20000001814 */
[----:B------:R-:W-:Y:S07]  /*a220*/  LDSM.16.MT88.4 R88, [R128+0x2000] ;  /* 0x002000008058783b */ /* 0x000fee0000004200 */
[C---:B------:R-:W-:Y:S08]  /*a230*/  HMMA.16816.F32 R24, R64.reuse, R80, R24 ;  /* 0x000000504018723c */ /* 0x040ff00000001818 */
[C---:B------:R-:W-:Y:S01]  /*a240*/  HMMA.16816.F32 R28, R64.reuse, R82, R28 ;  /* 0x00000052401c723c */ /* 0x040fe2000000181c */
[----:B------:R-:W-:Y:S07]  /*a250*/  LDSM.16.MT88.4 R80, [R161+0x2000] ;  /* 0x00200000a150783b */ /* 0x000fee0000004200 */
[C---:B----4-:R-:W-:Y:S08]  /*a260*/  HMMA.16816.F32 R48, R64.reuse, R96, R48 ;  /* 0x000000604030723c */ /* 0x050ff00000001830 */
[C---:B------:R-:W-:Y:S01]  /*a270*/  HMMA.16816.F32 R52, R64.reuse, R98, R52 ;  /* 0x000000624034723c */ /* 0x040fe20000001834 */
[----:B------:R-:W3:Y:S07]  /*a280*/  LDSM.16.MT88.4 R96, [R3+0x12000] ;  /* 0x012000000360783b */ /* 0x000eee0000004200 */
[C---:B------:R-:W-:Y:S08]  /*a290*/  HMMA.16816.F32 R56, R64.reuse, R100, R56 ;  /* 0x000000644038723c */ /* 0x040ff00000001838 */
[C---:B------:R-:W-:Y:S01]  /*a2a0*/  HMMA.16816.F32 R60, R64.reuse, R102, R60 ;  /* 0x00000066403c723c */ /* 0x040fe2000000183c */
[----:B------:R-:W-:Y:S07]  /*a2b0*/  LDSM.16.MT88.4 R100, [R3+0x12800] ;  /* 0x012800000364783b */ /* 0x000fee0000004200 */
[C---:B-----5:R-:W-:Y:S08]  /*a2c0*/  HMMA.16816.F32 R84, R64.reuse, R68, R84 ;  /* 0x000000444054723c */ /* 0x060ff00000001854 */
[----:B------:R-:W-:Y:S01]  /*a2d0*/  HMMA.16816.F32 R4, R64, R70, R4 ;  /* 0x000000464004723c */ /* 0x000fe20000001804 */
[----:B------:R-:W-:Y:S01]  /*a2e0*/  F2FP.F16.F32.PACK_AB R64, R165, R174 ;  /* 0x000000aea540723e */ /* 0x000fe200000000ff */
[----:B------:R-:W4:Y:S01]  /*a2f0*/  LDSM.16.MT88.4 R68, [R128+0x6000] ;  /* 0x006000008044783b */ /* 0x000f220000004200 */
        /* <DEDUP_REMOVED lines=21> */
[----:B----4-:R-:W-:Y:S01]  /*a450*/  HMMA.16816.F32 R56, R64, R68, R56 ;  /* 0x000000444038723c */ /* 0x010fe20000001838 */
[----:B------:R-:W-:-:S02]  /*a460*/  F2FP.F16.F32.PACK_AB R68, R182, R173 ;  /* 0x000000adb644723e */ /* 0x000fc400000000ff */
[----:B------:R-:W-:-:S05]  /*a470*/  F2FP.F16.F32.PACK_AB R69, R177, R164 ;  /* 0x000000a4b145723e */ /* 0x000fca00000000ff */
[----:B------:R-:W-:Y:S01]  /*a480*/  HMMA.16816.F32 R60, R64, R70, R60 ;  /* 0x00000046403c723c */ /* 0x000fe2000000183c */
[----:B------:R-:W-:Y:S02]  /*a490*/  F2FP.F16.F32.PACK_AB R70, R166, R175 ;  /* 0x000000afa646723e */ /* 0x000fe400000000ff */
[----:B------:R-:W-:-:S05]  /*a4a0*/  F2FP.F16.F32.PACK_AB R71, R179, R162 ;  /* 0x000000a2b347723e */ /* 0x000fca00000000ff */
[C---:B-1----:R-:W-:Y:S08]  /*a4b0*/  HMMA.16816.F32 R84, R64.reuse, R72, R84 ;  /* 0x000000484054723c */ /* 0x042ff00000001854 */
[----:B------:R-:W-:Y:S01]  /*a4c0*/  HMMA.16816.F32 R4, R64, R74, R4 ;  /* 0x0000004a4004723c */ /* 0x000fe20000001804 */
[----:B------:R-:W1:Y:S04]  /*a4d0*/  LDSM.16.MT88.4 R64, [R128+0x6800] ;  /* 0x006800008040783b */ /* 0x000e680000004200 */
[----:B------:R-:W4:Y:S03]  /*a4e0*/  LDSM.16.MT88.4 R72, [R161+0x6800] ;  /* 0x00680000a148783b */ /* 0x000f260000004200 */
[C---:B--2---:R-:W-:Y:S08]  /*a4f0*/  HMMA.16816.F32 R40, R68.reuse, R76, R40 ;  /* 0x0000004c4428723c */ /* 0x044ff00000001828 */
[C---:B------:R-:W-:Y:S01]  /*a500*/  HMMA.16816.F32 R44, R68.reuse, R78, R44 ;  /* 0x0000004e442c723c */ /* 0x040fe2000000182c */
[----:B------:R-:W2:Y:S07]  /*a510*/  LDSM.16.MT88.4 R76, [R3+0xf000] ;  /* 0x00f00000034c783b */ /* 0x000eae0000004200 */
[----:B---3--:R-:W-:Y:S01]  /*a520*/  HMMA.16816.F32 R8, R68, R96, R8 ;  /* 0x000000604408723c */ /* 0x008fe20000001808 */
[--C-:B------:R-:W-:Y:S01]  /*a530*/  FFMA.FTZ R96, R137, UR4, -R153.reuse ;  /* 0x0000000489607c23 */ /* 0x100fe20008010899 */
[----:B------:R-:W-:-:S03]  /*a540*/  FFMA.FTZ R137, R136, UR4, -R153 ;  /* 0x0000000488897c23 */ /* 0x000fc60008010899 */
[----:B------:R3:W-:Y:S03]  /*a550*/  MUFU.EX2 R136, R96 ;  /* 0x0000006000887308 */ /* 0x0007e60000000800 */
[C---:B------:R-:W-:Y:S01]  /*a560*/  HMMA.16816.F32 R48, R68.reuse, R100, R48 ;  /* 0x000000644430723c */ /* 0x040fe20000001830 */
[----:B------:R-:W5:Y:S07]  /*a570*/  MUFU.EX2 R137, R137 ;  /* 0x0000008900897308 */ /* 0x000f6e0000000800 */
[C---:B------:R-:W-:Y:S01]  /*a580*/  HMMA.16816.F32 R52, R68.reuse, R102, R52 ;  /* 0x000000664434723c */ /* 0x040fe20000001834 */
[----:B------:R-:W2:Y:S07]  /*a590*/  LDSM.16.MT88.4 R100, [R3+0x13000] ;  /* 0x013000000364783b */ /* 0x000eae0000004200 */
[C---:B-1----:R-:W-:Y:S08]  /*a5a0*/  HMMA.16816.F32 R56, R68.reuse, R64, R56 ;  /* 0x000000404438723c */ /* 0x042ff00000001838 */
[C---:B------:R-:W-:Y:S01]  /*a5b0*/  HMMA.16816.F32 R60, R68.reuse, R66, R60 ;  /* 0x00000042443c723c */ /* 0x040fe2000000183c */
[----:B------:R-:W1:Y:S07]  /*a5c0*/  LDSM.16.MT88.4 R64, [R128+0x7000] ;  /* 0x007000008040783b */ /* 0x000e6e0000004200 */
[C---:B------:R-:W-:Y:S08]  /*a5d0*/  HMMA.16816.F32 R16, R68.reuse, R92, R16 ;  /* 0x0000005c4410723c */ /* 0x040ff00000001810 */
[C---:B------:R-:W-:Y:S01]  /*a5e0*/  HMMA.16816.F32 R20, R68.reuse, R94, R20 ;  /* 0x0000005e4414723c */ /* 0x040fe20000001814 */
[----:B------:R-:W-:Y:S07]  /*a5f0*/  LDSM.16.MT88.4 R92, [R128+0x3000] ;  /* 0x00300000805c783b */ /* 0x000fee0000004200 */
[C---:B------:R-:W-:Y:S01]  /*a600*/  HMMA.16816.F32 R12, R68.reuse, R98, R12 ;  /* 0x00000062440c723c */ /* 0x040fe2000000180c */
[----:B---3--:R-:W-:Y:S07]  /*a610*/  LDSM.16.MT88.4 R96, [R201+0x13000] ;  /* 0x01300000c960783b */ /* 0x008fee0000004200 */
        /* <DEDUP_REMOVED lines=9> */
[----:B------:R-:W3:Y:S01]  /*a6b0*/  LDSM.16.MT88.4 R72, [R161+0x7000] ;  /* 0x00700000a148783b */ /* 0x000ee20000004200 */
[----:B------:R-:W-:-:S02]  /*a6c0*/  F2FP.F16.F32.PACK_AB R69, R138, R181 ;  /* 0x000000b58a45723e */ /* 0x000fc400000000ff */
[----:B------:R-:W-:Y:S02]  /*a6d0*/  F2FP.F16.F32.PACK_AB R70, R133, R142 ;  /* 0x0000008e8546723e */ /* 0x000fe400000000ff */
[----:B------:R-:W-:-:S07]  /*a6e0*/  F2FP.F16.F32.PACK_AB R71, R140, R139 ;  /* 0x0000008b8c47723e */ /* 0x000fce00000000ff */
[C---:B--2---:R-:W-:Y:S08]  /*a6f0*/  HMMA.16816.F32 R16, R68.reuse, R76, R16 ;  /* 0x0000004c4410723c */ /* 0x044ff00000001810 */
[C---:B------:R-:W-:Y:S01]  /*a700*/  HMMA.16816.F32 R20, R68.reuse, R78, R20 ;  /* 0x0000004e4414723c */ /* 0x040fe20000001814 */
[----:B------:R-:W2:Y:S07]  /*a710*/  LDSM.16.MT88.4 R76, [R3+0xf800] ;  /* 0x00f80000034c783b */ /* 0x000eae0000004200 */
[C---:B------:R-:W-:Y:S08]  /*a720*/  HMMA.16816.F32 R104, R68.reuse, R100, R48 ;  /* 0x000000644468723c */ /* 0x040ff00000001830 */
[----:B-1----:R-:W-:Y:S01]  /*a730*/  HMMA.16816.F32 R56, R68, R64, R56 ;  /* 0x000000404438723c */ /* 0x002fe20000001838 */
[----:B------:R-:W-:-:S06]  /*a740*/  FFMA.FTZ R64, R147, UR4, -R135 ;  /* 0x0000000493407c23 */ /* 0x000fcc0008010887 */
[----:B------:R-:W-:Y:S01]  /*a750*/  MUFU.EX2 R64, R64 ;  /* 0x0000004000407308 */ /* 0x000fe20000000800 */
[C---:B------:R-:W-:Y:S01]  /*a760*/  HMMA.16816.F32 R100, R68.reuse, R102, R52 ;  /* 0x000000664464723c */ /* 0x040fe20000001834 */
[--C-:B------:R-:W-:Y:S01]  /*a770*/  FFMA.FTZ R52, R144, UR4, -R135.reuse ;  /* 0x0000000490347c23 */ /* 0x100fe20008010887 */
[----:B------:R-:W-:Y:S01]  /*a780*/  FFMA.FTZ R135, R0, UR4, -R135 ;  /* 0x0000000400877c23 */ /* 0x000fe20008010887 */
[----:B------:R-:W1:Y:S04]  /*a790*/  MUFU.EX2 R144, R149 ;  /* 0x0000009500907308 */ /* 0x000e680000000800 */
[----:B------:R4:W5:Y:S01]  /*a7a0*/  MUFU.EX2 R65, R52 ;  /* 0x0000003400417308 */ /* 0x0009620000000800 */
[C---:B------:R-:W-:Y:S03]  /*a7b0*/  HMMA.16816.F32 R60, R68.reuse, R66, R60 ;  /* 0x00000042443c723c */ /* 0x040fe6000000183c */
[----:B------:R-:W-:Y:S04]  /*a7c0*/  MUFU.EX2 R0, R145 ;  /* 0x0000009100007308 */ /* 0x000fe80000000800 */
[----:B------:R-:W2:Y:S01]  /*a7d0*/  MUFU.EX2 R67, R135 ;  /* 0x0000008700437308 */ /* 0x000ea20000000800 */
[----:B---3--:R-:W-:Y:S01]  /*a7e0*/  HMMA.16816.F32 R48, R68, R72, R84 ;  /* 0x000000484430723c */ /* 0x008fe20000001854 */
[----:B-1----:R-:W-:Y:S01]  /*a7f0*/  F2FP.F16.F32.PACK_AB R54, R144, R143 ;  /* 0x0000008f9036723e */ /* 0x002fe200000000ff */
[----:B------:R-:W-:Y:S01]  /*a800*/  LDSM.16.MT88.4 R84, [R128+0x3800] ;  /* 0x003800008054783b */ /* 0x000fe20000004200 */
[----:B----4-:R-:W-:-:S02]  /*a810*/  F2FP.F16.F32.PACK_AB R52, R146, R141 ;  /* 0x0000008d9234723e */ /* 0x010fc400000000ff */
[----:B-----5:R-:W-:-:S03]  /*a820*/  F2FP.F16.F32.PACK_AB R53, R64, R65 ;  /* 0x000000414035723e */ /* 0x020fc600000000ff */
[----:B------:R-:W-:Y:S01]  /*a830*/  HMMA.16816.F32 R4, R68, R74, R4 ;  /* 0x0000004a4404723c */ /* 0x000fe20000001804 */
[----:B--2---:R-:W-:-:S07]  /*a840*/  F2FP.F16.F32.PACK_AB R55, R67, R0 ;  /* 0x000000004337723e */ /* 0x004fce00000000ff */
[C---:B------:R-:W-:Y:S08]  /*a850*/  HMMA.16816.F32 R8, R68.reuse, R80, R8 ;  /* 0x000000504408723c */ /* 0x040ff00000001808 */
[----:B------:R-:W-:Y:S01]  /*a860*/  HMMA.16816.F32 R12, R68, R82, R12 ;  /* 0x00000052440c723c */ /* 0x000fe2000000180c */
[----:B------:R1:W-:Y:S07]  /*a870*/  LDSM.16.MT88.4 R80, [R3+0x13800] ;  /* 0x013800000350783b */ /* 0x0003ee0000004200 */
[C---:B------:R-:W-:Y:S01]  /*a880*/  HMMA.16816.F32 R72, R52.reuse, R76, R16 ;  /* 0x0000004c3448723c */ /* 0x040fe20000001810 */
[----:B------:R-:W2:Y:S07]  /*a890*/  LDSM.16.MT88.4 R16, [R128+0x7800] ;  /* 0x007800008010783b */ /* 0x000eae0000004200 */
[----:B------:R-:W-:Y:S01]  /*a8a0*/  HMMA.16816.F32 R76, R52, R78, R20 ;  /* 0x0000004e344c723c */ /* 0x000fe20000001814 */
[----:B------:R-:W-:-:S04]  /*a8b0*/  FADD.FTZ R20, R108, R157 ;  /* 0x0000009d6c147221 */ /* 0x000fc80000010000 */
[----:B------:R-:W-:Y:S01]  /*a8c0*/  FADD.FTZ R117, R117, R20 ;  /* 0x0000001475757221 */ /* 0x000fe20000010000 */
[----:B-1----:R-:W-:-:S03]  /*a8d0*/  FADD.FTZ R3, R109, R158 ;  /* 0x0000009e6d037221 */ /* 0x002fc60000010000 */
[----:B------:R-:W-:Y:S01]  /*a8e0*/  FADD.FTZ R116, R116, R117 ;  /* 0x0000007574747221 */ /* 0x000fe20000010000 */
[C---:B------:R-:W-:Y:S01]  /*a8f0*/  HMMA.16816.F32 R24, R68.reuse, R92, R24 ;  /* 0x0000005c4418723c */ /* 0x040fe20000001818 */
[----:B------:R-:W-:Y:S02]  /*a900*/  FADD.FTZ R114, R114, R3 ;  /* 0x0000000372727221 */ /* 0x000fe40000010000 */
        /* <DEDUP_REMOVED lines=31> */
[----:B------:R-:W3:Y:S01]  /*ab00*/  LDSM.16.MT88.4 R68, [R201+0xf800] ;  /* 0x00f80000c944783b */ /* 0x000ee20000004200 */
[----:B------:R-:W-:Y:S01]  /*ab10*/  FADD.FTZ R165, R165, R174 ;  /* 0x000000aea5a57221 */ /* 0x000fe20000010000 */
[----:B------:R-:W-:Y:S01]  /*ab20*/  FADD.FTZ R169, R169, R188 ;  /* 0x000000bca9a97221 */ /* 0x000fe20000010000 */
[-C--:B------:R-:W-:Y:S02]  /*ab30*/  MOV R3, R2.reuse ;  /* 0x0000000200037202 */ /* 0x080fe40000000f00 */
[----:B------:R-:W-:Y:S01]  /*ab40*/  FADD.FTZ R176, R176, R165 ;  /* 0x000000a5b0b07221 */ /* 0x000fe20000010000 */
[----:B------:R-:W-:Y:S01]  /*ab50*/  FADD.FTZ R164, R164, R169 ;  /* 0x000000a9a4a47221 */ /* 0x000fe20000010000 */
[----:B------:R-:W-:Y:S01]  /*ab60*/  HMMA.16816.F32 R108, R52, R82, R100 ;  /* 0x00000052346c723c */ /* 0x000fe20000001864 */
[----:B------:R-:W4:Y:S01]  /*ab70*/  LDSM.16.MT88.4 R100, [R201+0x13800] ;  /* 0x01380000c964783b */ /* 0x000f220000004200 */
        /* <DEDUP_REMOVED lines=36> */
[----:B------:R-:W-:Y:S01]  /*adc0*/  HMMA.16816.F32 R120, R52, R122, R4 ;  /* 0x0000007a3478723c */ /* 0x000fe20000001804 */
[----:B------:R-:W-:-:S04]  /*add0*/  NOP ;  /* 0x0000000000007918 */ /* 0x000fc80000000000 */
[----:B------:R-:W-:-:S15]  /*ade0*/  @P4 BRA `(.L_x_2950) ;  /* 0x0000000000044947 */ /* 0x000fde0003800000 */
.L_x_2944:
[----:B------:R-:W-:-:S07]  /*adf0*/  IADD3 R192, PT, PT, R148, -0x1, RZ ;  /* 0xffffffff94c07810 */ /* 0x000fce0007ffe0ff */
.L_x_2950:
[----:B------:R-:W-:-:S13]  /*ae00*/  ISETP.GE.AND P1, PT, R192, R207, PT ;  /* 0x000000cfc000720c */ /* 0x000fda0003f26270 */
[----:B------:R-:W-:Y:S05]  /*ae10*/  @!P1 BRA `(.L_x_2951) ;  /* 0x0000003c00d89947 */ /* 0x000fea0003800000 */
[----:B------:R-:W1:Y:S01]  /*ae20*/  S2UR UR5, SR_CgaCtaId ;  /* 0x00000000000579c3 */ /* 0x000e620000008800 */
[----:B------:R-:W-:Y:S01]  /*ae30*/  UISETP.NE.U32.AND UP0, UPT, UR8, URZ, UPT ;  /* 0x000000ff0800728c */ /* 0x000fe2000bf05070 */
[----:B------:R-:W-:Y:S01]  /*ae40*/  MOV R196, 0x20 ;  /* 0x0000002000c47802 */ /* 0x000fe20000000f00 */
[----:B------:R-:W-:Y:S01]  /*ae50*/  IMAD.MOV.U32 R0, RZ, RZ, R3 ;  /* 0x000000ffff007224 */ /* 0x000fe200078e0003 */
[----:B------:R-:W-:Y:S01]  /*ae60*/  LEA R215, R192, 0x80, 0x7 ;  /* 0x00000080c0d77811 */ /* 0x000fe200078e38ff */
[----:B------:R-:W-:Y:S01]  /*ae70*/  UISETP.NE.AND.EX UP0, UPT, UR9, URZ, UPT, UP0 ;  /* 0x000000ff0900728c */ /* 0x000fe2000bf05300 */
[----:B------:R-:W-:Y:S01]  /*ae80*/  SEL R196, R196, 0xffffffe0, !P5 ;  /* 0xffffffe0c4c47807 */ /* 0x000fe20006800000 */
[----:B------:R-:W-:Y:S01]  /*ae90*/  IMAD.MOV.U32 R133, RZ, RZ, R132 ;  /* 0x000000ffff857224 */ /* 0x000fe200078e0084 */
[----:B------:R-:W-:Y:S01]  /*aea0*/  IADD3 R212, PT, PT, R201, 0xc000, RZ ;  /* 0x0000c000c9d47810 */ /* 0x000fe20007ffe0ff */
[----:B------:R-:W-:Y:S01]  /*aeb0*/  VIADD R216, R192, 0x1 ;  /* 0x00000001c0d87836 */ /* 0x000fe20000000000 */
[----:B------:R-:W-:Y:S01]  /*aec0*/  IADD3 R196, PT, PT, R196, R201, RZ ;  /* 0x000000c9c4c47210 */ /* 0x000fe20007ffe0ff */
[----:B------:R-:W-:Y:S01]  /*aed0*/  IMAD.MOV.U32 R214, RZ, RZ, RZ ;  /* 0x000000ffffd67224 */ /* 0x000fe200078e00ff */
[----:B------:R-:W-:Y:S01]  /*aee0*/  PLOP3.LUT P1, PT, PT, PT, UP0, 0x80, 0x8 ;  /* 0x000000000008781c */ /* 0x000fe20003f2f008 */
[----:B------:R-:W-:Y:S01]  /*aef0*/  UMOV UR10, 0x400 ;  /* 0x00000400000a7882 */ /* 0x000fe20000000000 */
[----:B------:R-:W2:Y:S01]  /*af00*/  LDCU UR4, c[0x0][0x45c] ;  /* 0x00008b80ff0477ac */ /* 0x000ea20008000800 */
[----:B------:R-:W3:Y:S01]  /*af10*/  LDCU.64 UR6, c[0x0][0x3a0] ;  /* 0x00007400ff0677ac */ /* 0x000ee20008000a00 */
[----:B------:R-:W4:Y:S01]  /*af20*/  LDCU.64 UR8, c[0x0][0x3a8] ;  /* 0x00007500ff0877ac */ /* 0x000f220008000a00 */
[----:B-1----:R-:W-:-:S12]  /*af30*/  ULEA UR5, UR5, UR10, 0x18 ;  /* 0x0000000a05057291 */ /* 0x002fd8000f8ec0ff */
.L_x_2955:
[----:B------:R-:W-:Y:S01]  /*af40*/  @!P1 IADD3 R7, P0, PT, RZ, -R214, RZ ;  /* 0x800000d6ff079210 */ /* 0x000fe20007f1e0ff */
[----:B------:R-:W1:Y:S01]  /*af50*/  S2R R200, SR_TID.X ;  /* 0x0000000000c87919 */ /* 0x000e620000002100 */
[----:B------:R-:W5:Y:S01]  /*af60*/  @!P1 LDC R48, c[0x0][0x3c0] ;  /* 0x0000f000ff309b82 */ /* 0x000f620000000800 */
[----:B------:R-:W-:Y:S07]  /*af70*/  DEPBAR.LE SB0, 0x0 ;  /* 0x000080000000791a */ /* 0x000fee0000000000 */
[----:B------:R-:W2:Y:S08]  /*af80*/  LDC R51, c[0x0][0x3c4] ;  /* 0x0000f100ff337b82 */ /* 0x000eb00000000800 */
[----:B------:R-:W-:Y:S01]  /*af90*/  BAR.SYNC.DEFER_BLOCKING 0x0 ;  /* 0x0000000000007b1d */ /* 0x000fe20000010000 */
[----:B------:R-:W-:Y:S01]  /*afa0*/  IMAD.MOV.U32 R3, RZ, RZ, R210 ;  /* 0x000000ffff037224 */ /* 0x000fe200078e00d2 */
[----:B-1----:R-:W-:Y:S01]  /*afb0*/  LOP3.LUT R2, R200, 0x38, RZ, 0xc0, !PT ;  /* 0x00000038c8027812 */ /* 0x002fe200078ec0ff */
[----:B-----5:R-:W-:Y:S02]  /*afc0*/  @!P1 IMAD.SHL.U32 R4, R48, 0x80, RZ ;  /* 0x0000008030049824 */ /* 0x020fe400078e00ff */
[----:B------:R-:W-:Y:S02]  /*afd0*/  IMAD.SHL.U32 R197, R200, 0x8, RZ ;  /* 0x00000008c8c57824 */ /* 0x000fe400078e00ff */
[----:B------:R-:W-:Y:S03]  /*afe0*/  @!P1 IMAD.X R4, RZ, RZ, ~R4, P0 ;  /* 0x000000ffff049224 */ /* 0x000fe600000e0e04 */
[----:B------:R-:W-:Y:S02]  /*aff0*/  LOP3.LUT R5, R197, 0x1f8, RZ, 0xc0, !PT ;  /* 0x000001f8c5057812 */ /* 0x000fe400078ec0ff */
[----:B------:R-:W-:Y:S02]  /*b000*/  @!P1 SHF.R.S64 R7, R7, 0x1f, R4 ;  /* 0x0000001f07079819 */ /* 0x000fe40000001004 */
[----:B------:R-:W-:Y:S02]  /*b010*/  LOP3.LUT R223, R197, 0x1e00, RZ, 0xc0, !PT ;  /* 0x00001e00c5df7812 */ /* 0x000fe400078ec0ff */
[----:B------:R-:W-:Y:S02]  /*b020*/  @!P1 IADD3 R210, P0, PT, R210, R7, RZ ;  /* 0x00000007d2d29210 */ /* 0x000fe40007f1e0ff */
[----:B------:R-:W-:Y:S01]  /*b030*/  LOP3.LUT R223, R223, R5, R2, 0xf6, !PT ;  /* 0x00000005dfdf7212 */ /* 0x000fe200078ef602 */
[----:B------:R-:W-:Y:S01]  /*b040*/  IMAD.MOV.U32 R2, RZ, RZ, R211 ;  /* 0x000000ffff027224 */ /* 0x000fe200078e00d3 */
        /* <DEDUP_REMOVED lines=8> */
[-C--:B------:R-:W-:Y:S02]  /*b0d0*/  LOP3.LUT R7, R7, R4.reuse, RZ, 0x3c, !PT ;  /* 0x0000000407077212 */ /* 0x080fe400078e3cff */
[----:B------:R-:W1:Y:S02]  /*b0e0*/  I2F.RP R6, R5 ;  /* 0x0000000500067306 */ /* 0x000e640000209400 */
[----:B------:R-:W-:Y:S02]  /*b0f0*/  ISETP.GE.AND P0, PT, R7, RZ, PT ;  /* 0x000000ff0700720c */ /* 0x000fe40003f06270 */
[----:B------:R-:W-:Y:S06]  /*b100*/  LOP3.LUT R7, RZ, R4, RZ, 0x33, !PT ;  /* 0x00000004ff077212 */ /* 0x000fec00078e33ff */
        /* <DEDUP_REMOVED lines=44> */
[C---:B----4-:R-:W-:Y:S01]  /*b3d0*/  IMAD.WIDE.U32 R8, R5.reuse, UR8, R8 ;  /* 0x0000000805087c25 */ /* 0x050fe2000f8e0008 */
[----:B------:R-:W-:Y:S02]  /*b3e0*/  SHF.R.S32.HI R6, RZ, 0x1f, R5 ;  /* 0x0000001fff067819 */ /* 0x000fe40000011405 */
[----:B------:R-:W-:Y:S03]  /*b3f0*/  LEA R210, P0, R8, R3, 0x1 ;  /* 0x0000000308d27211 */ /* 0x000fe600078008ff */
[----:B------:R-:W-:Y:S04]  /*b400*/  IMAD R6, R6, UR8, RZ ;  /* 0x0000000806067c24 */ /* 0x000fe8000f8e02ff */
[----:B------:R-:W-:Y:S04]  /*b410*/  IMAD R6, R5, UR9, R6 ;  /* 0x0000000905067c24 */ /* 0x000fe8000f8e0206 */
[----:B------:R-:W-:Y:S05]  /*b420*/  IMAD.IADD R211, R9, 0x1, R6 ;  /* 0x0000000109d37824 */ /* 0x000fea00078e0206 */
[----:B------:R-:W-:Y:S07]  /*b430*/  LEA.HI.X R211, R8, R2, R211, 0x1, P0 ;  /* 0x0000000208d37211 */ /* 0x000fee00000f0cd3 */
.L_x_2952:
[----:B------:R-:W-:Y:S01]  /*b440*/  IMAD.SHL.U32 R50, R200, 0x20, RZ ;  /* 0x00000020c8327824 */ /* 0x000fe200078e00ff */
[----:B------:R-:W-:Y:S01]  /*b450*/  LEA R223, R223, UR5, 0x1 ;  /* 0x00000005dfdf7c11 */ /* 0x000fe2000f8e08ff */
[C---:B------:R-:W-:Y:S01]  /*b460*/  IMAD.SHL.U32 R49, R48.reuse, 0x20, RZ ;  /* 0x0000002030317824 */ /* 0x040fe200078e00ff */
[----:B------:R-:W-:Y:S01]  /*b470*/  SHF.L.U64.HI R48, R48, 0x5, R51 ;  /* 0x0000000530307819 */ /* 0x000fe20000010233 */
[----:B------:R-:W-:Y:S01]  /*b480*/  IMAD.SHL.U32 R132, R200, 0x40, RZ ;  /* 0x00000040c8847824 */ /* 0x000fe200078e00ff */
[----:B------:R-:W-:Y:S01]  /*b490*/  LOP3.LUT R203, R50, 0x7c00, RZ, 0xc0, !PT ;  /* 0x00007c0032cb7812 */ /* 0x000fe200078ec0ff */
[----:B------:R-:W-:Y:S01]  /*b4a0*/  @!PT LDS RZ, [RZ] ;  /* 0x00000000fffff984 */ /* 0x000fe20000000800 */
[----:B------:R-:W-:Y:S01]  /*b4b0*/  @!PT LDS RZ, [RZ] ;  /* 0x00000000fffff984 */ /* 0x000fe20000000800 */
[----:B------:R-:W-:Y:S01]  /*b4c0*/  @!PT LDS RZ, [RZ] ;  /* 0x00000000fffff984 */ /* 0x000fe20000000800 */
[----:B------:R-:W-:Y:S01]  /*b4d0*/  LDGSTS.E.BYPASS.LTC128B.128 [R223+0xc000], desc[UR16][R210.64] ;  /* 0x0c000000d2df7fae */ /* 0x000fe2000b981a10 */
[----:B------:R-:W-:Y:S01]  /*b4e0*/  IADD3 R50, P0, PT, R49, R210, RZ ;  /* 0x000000d231327210 */ /* 0x000fe20007f1e0ff */
[----:B------:R-:W-:Y:S01]  /*b4f0*/  VIADD R216, R216, 0xffffffff ;  /* 0xffffffffd8d87836 */ /* 0x000fe20000000000 */
[----:B------:R-:W-:Y:S02]  /*b500*/  LOP3.LUT R3, R197, 0x38, RZ, 0xc0, !PT ;  /* 0x00000038c5037812 */ /* 0x000fe400078ec0ff */
[----:B------:R-:W-:Y:S01]  /*b510*/  LDGSTS.E.BYPASS.LTC128B.128 [R223+0x10000], desc[UR16][R210.64+0x80] ;  /* 0x10000080d2df7fae */ /* 0x000fe2000b981a10 */
[-C--:B------:R-:W-:Y:S01]  /*b520*/  IADD3 R52, P2, PT, R50, R49.reuse, RZ ;  /* 0x0000003132347210 */ /* 0x080fe20007f5e0ff */
[----:B------:R-:W-:Y:S01]  /*b530*/  IMAD.X R51, R48, 0x1, R211, P0 ;  /* 0x0000000130337824 */ /* 0x000fe200000e06d3 */
[----:B------:R-:W-:Y:S02]  /*b540*/  SHF.R.U32.HI R204, RZ, 0x1, R200 ;  /* 0x00000001ffcc7819 */ /* 0x000fe400000116c8 */
[-C--:B------:R-:W-:Y:S01]  /*b550*/  IADD3 R60, P0, PT, R52, R49.reuse, RZ ;  /* 0x00000031343c7210 */ /* 0x080fe20007f1e0ff */
[----:B------:R-:W-:Y:S01]  /*b560*/  IMAD.X R53, R51, 0x1, R48, P2 ;  /* 0x0000000133357824 */ /* 0x000fe200010e0630 */
[----:B------:R-:W-:Y:S01]  /*b570*/  LDGSTS.E.BYPASS.LTC128B.128 [R223+0xc800], desc[UR16][R50.64] ;  /* 0x0c80000032df7fae */ /* 0x000fe2000b981a10 */
[----:B------:R-:W-:Y:S02]  /*b580*/  LOP3.LUT R3, R3, 0x1c0, R132, 0xf8, !PT ;  /* 0x000001c003037812 */ /* 0x000fe400078ef884 */
[----:B------:R-:W-:Y:S02]  /*b590*/  IMAD.X R61, R53, 0x1, R48, P0 ;  /* 0x00000001353d7824 */ /* 0x000fe400000e0630 */
[----:B------:R1:W-:Y:S01]  /*b5a0*/  LDGSTS.E.BYPASS.LTC128B.128 [R223+0x10800], desc[UR16][R50.64+0x80] ;  /* 0x1080008032df7fae */ /* 0x0003e2000b981a10 */
[-C--:B------:R-:W-:Y:S02]  /*b5b0*/  IADD3 R56, P2, PT, R60, R49.reuse, RZ ;  /* 0x000000313c387210 */ /* 0x080fe40007f5e0ff */
[----:B------:R-:W-:Y:S02]  /*b5c0*/  LOP3.LUT R132, R203, 0x200, R132, 0xf8, !PT ;  /* 0x00000200cb847812 */ /* 0x000fe400078ef884 */
[----:B------:R-:W-:Y:S01]  /*b5d0*/  LDGSTS.E.BYPASS.LTC128B.128 [R223+0xd000], desc[UR16][R52.64] ;  /* 0x0d00000034df7fae */ /* 0x000fe2000b981a10 */
[-C--:B------:R-:W-:Y:S01]  /*b5e0*/  IADD3 R54, P0, PT, R56, R49.reuse, RZ ;  /* 0x0000003138367210 */ /* 0x080fe20007f1e0ff */
[--C-:B------:R-:W-:Y:S01]  /*b5f0*/  IMAD.X R57, R61, 0x1, R48.reuse, P2 ;  /* 0x000000013d397824 */ /* 0x100fe200010e0630 */
[----:B------:R-:W-:Y:S02]  /*b600*/  LOP3.LUT R2, R204, 0x8, RZ, 0xc0, !PT ;  /* 0x00000008cc027812 */ /* 0x000fe400078ec0ff */
[----:B------:R-:W-:Y:S01]  /*b610*/  LDGSTS.E.BYPASS.LTC128B.128 [R223+0x11000], desc[UR16][R52.64+0x80] ;  /* 0x1100008034df7fae */ /* 0x000fe2000b981a10 */
[----:B------:R-:W-:Y:S01]  /*b620*/  IADD3 R58, P2, PT, R54, R49, RZ ;  /* 0x00000031363a7210 */ /* 0x000fe20007f5e0ff */
[----:B------:R-:W-:Y:S01]  /*b630*/  IMAD.X R55, R57, 0x1, R48, P0 ;  /* 0x0000000139377824 */ /* 0x000fe200000e0630 */
[----:B------:R-:W-:Y:S02]  /*b640*/  LOP3.LUT R2, R132, R3, R2, 0xf6, !PT ;  /* 0x0000000384027212 */ /* 0x000fe400078ef602 */
[----:B------:R-:W-:Y:S01]  /*b650*/  LDGSTS.E.BYPASS.LTC128B.128 [R223+0xd800], desc[UR16][R60.64] ;  /* 0x0d8000003cdf7fae */ /* 0x000fe2000b981a10 */
[----:B------:R-:W-:Y:S01]  /*b660*/  IADD3 R62, P0, PT, R58, R49, RZ ;  /* 0x000000313a3e7210 */ /* 0x000fe20007f1e0ff */
[--C-:B------:R-:W-:Y:S01]  /*b670*/  IMAD.X R59, R55, 0x1, R48.reuse, P2 ;  /* 0x00000001373b7824 */ /* 0x100fe200010e0630 */
[----:B------:R-:W-:Y:S02]  /*b680*/  LEA R186, R2, UR5, 0x1 ;  /* 0x0000000502ba7c11 */ /* 0x000fe4000f8e08ff */
[----:B------:R-:W-:Y:S01]  /*b690*/  LDGSTS.E.BYPASS.LTC128B.128 [R223+0x11800], desc[UR16][R60.64+0x80] ;  /* 0x118000803cdf7fae */ /* 0x000fe2000b981a10 */
[----:B------:R-:W-:Y:S01]  /*b6a0*/  ISETP.GT.AND P2, PT, R216, R207, PT ;  /* 0x000000cfd800720c */ /* 0x000fe20003f44270 */
[----:B------:R-:W-:Y:S01]  /*b6b0*/  IMAD.X R63, R59, 0x1, R48, P0 ;  /* 0x000000013b3f7824 */ /* 0x000fe200000e0630 */
[C---:B------:R-:W-:Y:S02]  /*b6c0*/  LOP3.LUT P0, RZ, R200.reuse, 0x2, RZ, 0xc0, !PT ;  /* 0x00000002c8ff7812 */ /* 0x040fe4000780c0ff */
[----:B------:R-:W-:Y:S02]  /*b6d0*/  LDGSTS.E.BYPASS.LTC128B.128 [R223+0xe000], desc[UR16][R56.64] ;  /* 0x0e00000038df7fae */ /* 0x000fe4000b981a10 */
[----:B------:R-:W-:Y:S03]  /*b6e0*/  SEL R205, R199, 0xffffffe0, !P0 ;  /* 0xffffffe0c7cd7807 */ /* 0x000fe60004000000 */
[----:B------:R-:W-:Y:S01]  /*b6f0*/  LDGSTS.E.BYPASS.LTC128B.128 [R223+0x12000], desc[UR16][R56.64+0x80] ;  /* 0x1200008038df7fae */ /* 0x000fe2000b981a10 */
[----:B------:R-:W-:Y:S04]  /*b700*/  LOP3.LUT P0, RZ, R200, 0x4, RZ, 0xc0, !PT ;  /* 0x00000004c8ff7812 */ /* 0x000fe8000780c0ff */
[----:B------:R-:W-:Y:S01]  /*b710*/  LDGSTS.E.BYPASS.LTC128B.128 [R223+0xe800], desc[UR16][R54.64] ;  /* 0x0e80000036df7fae */ /* 0x000fe2000b981a10 */
[--C-:B------:R-:W-:Y:S02]  /*b720*/  IMAD.IADD R135, R205, 0x1, R186.reuse ;  /* 0x00000001cd877824 */ /* 0x100fe400078e02ba */
[----:B------:R-:W-:Y:S02]  /*b730*/  IMAD.IADD R3, R202, 0x1, R205 ;  /* 0x00000001ca037824 */ /* 0x000fe400078e02cd */
[----:B------:R2:W-:Y:S05]  /*b740*/  LDGSTS.E.BYPASS.LTC128B.128 [R223+0x12800], desc[UR16][R54.64+0x80] ;  /* 0x1280008036df7fae */ /* 0x0005ea000b981a10 */
[----:B------:R-:W-:Y:S05]  /*b750*/  LDGSTS.E.BYPASS.LTC128B.128 [R223+0xf000], desc[UR16][R58.64] ;  /* 0x0f0000003adf7fae */ /* 0x000fea000b981a10 */
[----:B------:R5:W-:Y:S05]  /*b760*/  LDGSTS.E.BYPASS.LTC128B.128 [R223+0x13000], desc[UR16][R58.64+0x80] ;  /* 0x130000803adf7fae */ /* 0x000bea000b981a10 */
[----:B------:R-:W-:Y:S05]  /*b770*/  LDGSTS.E.BYPASS.LTC128B.128 [R223+0xf800], desc[UR16][R62.64] ;  /* 0x0f8000003edf7fae */ /* 0x000fea000b981a10 */
[----:B------:R3:W-:Y:S05]  /*b780*/  LDGSTS.E.BYPASS.LTC128B.128 [R223+0x13800], desc[UR16][R62.64+0x80] ;  /* 0x138000803edf7fae */ /* 0x0007ea000b981a10 */
[----:B------:R-:W-:Y:S05]  /*b790*/  LDSM.16.M88.4 R136, [R186] ;  /* 0x00000000ba88783b */ /* 0x000fea0000000200 */
[----:B------:R-:W4:Y:S05]  /*b7a0*/  LDSM.16.M88.4 R140, [R202+0x4000] ;  /* 0x00400000ca8c783b */ /* 0x000f2a0000000200 */
[----:B------:R-:W1:Y:S05]  /*b7b0*/  LDSM.16.M88.4 R144, [R202+0x4800] ;  /* 0x00480000ca90783b */ /* 0x000e6a0000000200 */
[----:B------:R-:W2:Y:S05]  /*b7c0*/  LDSM.16.M88.4 R148, [R202+0x5000] ;  /* 0x00500000ca94783b */ /* 0x000eaa0000000200 */
[----:B------:R-:W0:Y:S05]  /*b7d0*/  LDGDEPBAR ;  /* 0x00000000000079af */ /* 0x000e2a0000000000 */
[----:B------:R-:W5:Y:S05]  /*b7e0*/  LDSM.16.M88.4 R152, [R202+0x5800] ;  /* 0x00580000ca98783b */ /* 0x000f6a0000000200 */
[----:B------:R-:W3:Y:S05]  /*b7f0*/  LDSM.16.M88.4 R156, [R202+0x6000] ;  /* 0x00600000ca9c783b */ /* 0x000eea0000000200 */
[----:B------:R-:W3:Y:S05]  /*b800*/  LDSM.16.M88.4 R160, [R202+0x6800] ;  /* 0x00680000caa0783b */ /* 0x000eea0000000200 */
[----:B------:R-:W3:Y:S05]  /*b810*/  LDSM.16.M88.4 R164, [R202+0x7000] ;  /* 0x00700000caa4783b */ /* 0x000eea0000000200 */
[----:B------:R-:W3:Y:S01]  /*b820*/  LDSM.16.M88.4 R168, [R202+0x7800] ;  /* 0x00780000caa8783b */ /* 0x000ee20000000200 */
[C---:B----4-:R-:W-:Y:S04]  /*b830*/  HMMA.16816.F32 R4, R136.reuse, R140, RZ ;  /* 0x0000008c8804723c */ /* 0x050fe800000018ff */
[----:B------:R-:W-:Y:S04]  /*b840*/  LDSM.16.M88.4 R172, [R135] ;  /* 0x0000000087ac783b */ /* 0x000fe80000000200 */
[C---:B------:R-:W-:Y:S01]  /*b850*/  HMMA.16816.F32 R8, R136.reuse, R142, RZ ;  /* 0x0000008e8808723c */ /* 0x040fe200000018ff */
[----:B------:R-:W4:Y:S05]  /*b860*/  LDSM.16.M88.4 R176, [R3+0x4000] ;  /* 0x0040000003b0783b */ /* 0x000f2a0000000200 */
[----:B------:R-:W4:Y:S02]  /*b870*/  LDSM.16.M88.4 R180, [R3+0x4800] ;  /* 0x0048000003b4783b */ /* 0x000f240000000200 */
[C---:B-1----:R-:W-:Y:S03]  /*b880*/  HMMA.16816.F32 R12, R136.reuse, R144, RZ ;  /* 0x00000090880c723c */ /* 0x042fe600000018ff */
[----:B------:R-:W1:Y:S05]  /*b890*/  LDSM.16.M88.4 R140, [R3+0x5000] ;  /* 0x00500000038c783b */ /* 0x000e6a0000000200 */
[C---:B------:R-:W-:Y:S01]  /*b8a0*/  HMMA.16816.F32 R16, R136.reuse, R146, RZ ;  /* 0x000000928810723c */ /* 0x040fe200000018ff */
[----:B------:R-:W-:Y:S07]  /*b8b0*/  LDSM.16.M88.4 R144, [R3+0x6000] ;  /* 0x006000000390783b */ /* 0x000fee0000000200 */
[C---:B--2---:R-:W-:Y:S08]  /*b8c0*/  HMMA.16816.F32 R20, R136.reuse, R148, RZ ;  /* 0x000000948814723c */ /* 0x044ff000000018ff */
[C---:B------:R-:W-:Y:S01]  /*b8d0*/  HMMA.16816.F32 R24, R136.reuse, R150, RZ ;  /* 0x000000968818723c */ /* 0x040fe200000018ff */
[----:B------:R-:W-:Y:S07]  /*b8e0*/  LDSM.16.M88.4 R148, [R3+0x6800] ;  /* 0x006800000394783b */ /* 0x000fee0000000200 */
[C---:B-----5:R-:W-:Y:S01]  /*b8f0*/  HMMA.16816.F32 R28, R136.reuse, R152, RZ ;  /* 0x00000098881c723c */ /* 0x060fe200000018ff */
[----:B------:R-:W-:Y:S05]  /*b900*/  SEL R153, R198, 0xffffffc0, !P0 ;  /* 0xffffffc0c6997807 */ /* 0x000fea0004000000 */
[----:B------:R-:W-:Y:S02]  /*b910*/  IMAD.IADD R184, R153, 0x1, R186 ;  /* 0x0000000199b87824 */ /* 0x000fe400078e02ba */
[C---:B------:R-:W-:Y:S01]  /*b920*/  HMMA.16816.F32 R32, R136.reuse, R154, RZ ;  /* 0x0000009a8820723c */ /* 0x040fe200000018ff */
[----:B------:R-:W-:Y:S02]  /*b930*/  IMAD.IADD R2, R202, 0x1, R153 ;  /* 0x00000001ca027824 */ /* 0x000fe400078e0299 */
[----:B------:R-:W-:Y:S01]  /*b940*/  LDSM.16.M88.4 R152, [R3+0x7000] ;  /* 0x007000000398783b */ /* 0x000fe20000000200 */
[C---:B------:R-:W-:Y:S02]  /*b950*/  IMAD.IADD R134, R205.reuse, 0x1, R184 ;  /* 0x00000001cd867824 */ /* 0x040fe400078e02b8 */
[----:B------:R-:W-:Y:S02]  /*b960*/  IMAD.IADD R132, R205, 0x1, R2 ;  /* 0x00000001cd847824 */ /* 0x000fe400078e0202 */
[C---:B---3--:R-:W-:Y:S01]  /*b970*/  HMMA.16816.F32 R36, R136.reuse, R156, RZ ;  /* 0x0000009c8824723c */ /* 0x048fe200000018ff */
[----:B------:R-:W-:Y:S05]  /*b980*/  LDSM.16.M88.4 R188, [R2+0x8000] ;  /* 0x0080000002bc783b */ /* 0x000fea0000000200 */
[----:B------:R-:W-:Y:S02]  /*b990*/  LDSM.16.M88.4 R192, [R132+0xb000] ;  /* 0x00b0000084c0783b */ /* 0x000fe40000000200 */
[C---:B------:R-:W-:Y:S03]  /*b9a0*/  HMMA.16816.F32 R40, R136.reuse, R158, RZ ;  /* 0x0000009e8828723c */ /* 0x040fe600000018ff */
[----:B------:R-:W-:Y:S05]  /*b9b0*/  LDSM.16.M88.4 R156, [R3+0x7800] ;  /* 0x00780000039c783b */ /* 0x000fea0000000200 */
        /* <DEDUP_REMOVED lines=8> */
[----:B------:R-:W2:Y:S05]  /*ba40*/  LDSM.16.M88.4 R136, [R3+0x5800] ;  /* 0x005800000388783b */ /* 0x000eaa0000000200 */
[----:B------:R-:W-:Y:S02]  /*ba50*/  LDSM.16.M88.4 R168, [R2+0x6000] ;  /* 0x0060000002a8783b */ /* 0x000fe40000000200 */
        /* <DEDUP_REMOVED lines=24> */
[----:B------:R-:W-:Y:S02]  /*bbe0*/  LDSM.16.M88.4 R172, [R202+0x8800] ;  /* 0x00880000caac783b */ /* 0x000fe40000000200 */
        /* <DEDUP_REMOVED lines=23> */
[----:B------:R-:W3:Y:S05]  /*bd60*/  LDSM.16.M88.4 R144, [R132+0x6800] ;  /* 0x006800008490783b */ /* 0x000eea0000000200 */
        /* <DEDUP_REMOVED lines=10> */
[----:B------:R-:W5:Y:S07]  /*be10*/  LDSM.16.M88.4 R164, [R202+0x9000] ;  /* 0x00900000caa4783b */ /* 0x000f6e0000000200 */
        /* <DEDUP_REMOVED lines=12> */
[C---:B-----5:R-:W-:Y:S08]  /*bee0*/  HMMA.16816.F32 R60, R148.reuse, R156, R60 ;  /* 0x0000009c943c723c */ /* 0x060ff0000000183c */
[----:B------:R-:W-:Y:S01]  /*bef0*/  HMMA.16816.F32 R64, R148, R158, R64 ;  /* 0x0000009e9440723c */ /* 0x000fe20000001840 */
[----:B------:R-:W4:Y:S05]  /*bf00*/  LDSM.16.M88.4 R148, [R202+0xb800] ;  /* 0x00b80000ca94783b */ /* 0x000f2a0000000200 */
[----:B------:R-:W5:Y:S02]  /*bf10*/  LDSM.16.M88.4 R156, [R3+0x8000] ;  /* 0x00800000039c783b */ /* 0x000f640000000200 */
[C---:B------:R-:W-:Y:S08]  /*bf20*/  HMMA.16816.F32 R4, R160.reuse, R168, R4 ;  /* 0x000000a8a004723c */ /* 0x040ff00000001804 */
        /* <DEDUP_REMOVED lines=164> */
.L_x_2954:
        /* <DEDUP_REMOVED lines=36> */
.L_x_2953:
        /* <DEDUP_REMOVED lines=65> */
[----:B------:R-:W-:Y:S01]  /*cfc0*/  IADD3 R6, PT, PT, R201, 0xc040, RZ ;  /* 0x0000c040c9067810 */ /* 0x000fe20007ffe0ff */
        /* <DEDUP_REMOVED lines=475> */
.L_x_2951:
[----:B------:R-:W1:Y:S01]  /*ed80*/  SHFL.BFLY PT, R10, R221, 0x2, 0x1f ;  /* 0x0c401f00dd0a7f89 */ /* 0x000e6200000e0000 */
[C---:B------:R-:W-:Y:S01]  /*ed90*/  SHF.L.U32 R9, R200.reuse, 0x4, RZ ;  /* 0x00000004c8097819 */ /* 0x040fe200000006ff */
[----:B------:R-:W-:Y:S01]  /*eda0*/  S2UR UR8, SR_CTAID.Y ;  /* 0x00000000000879c3 */ /* 0x000fe20000002600 */
[----:B------:R-:W-:Y:S01]  /*edb0*/  SHF.L.U32 R2, R200, 0x1, RZ ;  /* 0x00000001c8027819 */ /* 0x000fe200000006ff */
[----:B------:R-:W2:Y:S01]  /*edc0*/  SHFL.BFLY PT, R0, R217, 0x2, 0x1f ;  /* 0x0c401f00d9007f89 */ /* 0x000ea200000e0000 */
[C---:B------:R-:W-:Y:S01]  /*edd0*/  LOP3.LUT R7, R9.reuse, 0x1c0, RZ, 0xc0, !PT ;  /* 0x000001c009077812 */ /* 0x040fe200078ec0ff */
[----:B------:R-:W3:Y:S01]  /*ede0*/  LDCU UR4, c[0x0][0x44c] ;  /* 0x00008980ff0477ac */ /* 0x000ee20008000800 */
[----:B------:R-:W-:Y:S01]  /*edf0*/  LOP3.LUT R9, R9, 0x10, RZ, 0xc0, !PT ;  /* 0x0000001009097812 */ /* 0x000fe200078ec0ff */
[----:B------:R-:W-:Y:S01]  /*ee00*/  BSSY.RECONVERGENT B0, `(.L_x_2956) ;  /* 0x00000b6000007945 */ /* 0x000fe20003800200 */
[----:B------:R-:W-:Y:S01]  /*ee10*/  LOP3.LUT R7, R7, 0x38, R2, 0xf8, !PT ;  /* 0x0000003807077812 */ /* 0x000fe200078ef802 */
[----:B------:R-:W-:Y:S01]  /*ee20*/  S2UR UR7, SR_CTAID.Z ;  /* 0x00000000000779c3 */ /* 0x000fe20000002700 */
[----:B------:R-:W-:-:S02]  /*ee30*/  SEL R199, R199, 0xffffffe0, !P0 ;  /* 0xffffffe0c7c77807 */ /* 0x000fc40004000000 */
[----:B------:R-:W-:-:S05]  /*ee40*/  SHF.R.U32.HI R133, RZ, 0x2, R200 ;  /* 0x00000002ff857819 */ /* 0x000fca00000116c8 */
[----:B------:R-:W4:Y:S01]  /*ee50*/  LDC R15, c[0x0][0x3e0] ;  /* 0x0000f800ff0f7b82 */ /* 0x000f220000000800 */
[----:B-1----:R-:W-:-:S07]  /*ee60*/  FADD.FTZ R10, R10, R221 ;  /* 0x000000dd0a0a7221 */ /* 0x002fce0000010000 */
[----:B------:R-:W1:Y:S01]  /*ee70*/  S2UR UR6, SR_CTAID.X ;  /* 0x00000000000679c3 */ /* 0x000e620000002500 */
[----:B--2---:R-:W-:Y:S01]  /*ee80*/  FADD.FTZ R13, R0, R217 ;  /* 0x000000d9000d7221 */ /* 0x004fe20000010000 */
[----:B------:R-:W2:Y:S01]  /*ee90*/  SHFL.BFLY PT, R5, R10, 0x1, 0x1f ;  /* 0x0c201f000a057f89 */ /* 0x000ea200000e0000 */
[----:B------:R-:W-:-:S03]  /*eea0*/  SHF.L.U32 R0, R200, 0x2, RZ ;  /* 0x00000002c8007819 */ /* 0x000fc600000006ff */
[----:B------:R-:W5:Y:S01]  /*eeb0*/  SHFL.BFLY PT, R4, R13, 0x1, 0x1f ;  /* 0x0c201f000d047f89 */ /* 0x000f6200000e0000 */
[----:B------:R-:W-:Y:S01]  /*eec0*/  LOP3.LUT R11, R0, 0x1f8, RZ, 0xc0, !PT ;  /* 0x000001f8000b7812 */ /* 0x000fe200078ec0ff */
[----:B-1----:R-:W-:Y:S01]  /*eed0*/  USHF.L.U32 UR6, UR6, 0x6, URZ ;  /* 0x0000000606067899 */ /* 0x002fe200080006ff */
[----:B--2---:R-:W-:Y:S01]  /*eee0*/  FADD.FTZ R5, R10, R5 ;  /* 0x000000050a057221 */ /* 0x004fe20000010000 */
[----:B------:R-:W-:Y:S02]  /*eef0*/  LOP3.LUT R10, R203, 0x6, R2, 0xf8, !PT ;  /* 0x00000006cb0a7812 */ /* 0x000fe400078ef802 */
[----:B------:R-:W-:Y:S01]  /*ef00*/  LOP3.LUT R2, R11, 0x38, R204, 0x78, !PT ;  /* 0x000000380b027812 */ /* 0x000fe200078e78cc */
[----:B------:R-:W1:Y:S01]  /*ef10*/  MUFU.RCP R8, R5 ;  /* 0x0000000500087308 */ /* 0x000e620000001000 */
[----:B-----5:R-:W-:Y:S01]  /*ef20*/  FADD.FTZ R4, R13, R4 ;  /* 0x000000040d047221 */ /* 0x020fe20000010000 */
[----:B------:R-:W-:Y:S01]  /*ef30*/  BAR.SYNC.DEFER_BLOCKING 0x0 ;  /* 0x0000000000007b1d */ /* 0x000fe20000010000 */
[----:B------:R-:W-:-:S02]  /*ef40*/  FSETP.NE.FTZ.AND P2, PT, R5, RZ, PT ;  /* 0x000000ff0500720b */ /* 0x000fc40003f55000 */
[----:B------:R-:W-:Y:S02]  /*ef50*/  LOP3.LUT R7, R10, R7, RZ, 0xfc, !PT ;  /* 0x000000070a077212 */ /* 0x000fe400078efcff */
[----:B------:R-:W-:Y:S01]  /*ef60*/  FSETP.NE.FTZ.AND P1, PT, R4, RZ, PT ;  /* 0x000000ff0400720b */ /* 0x000fe20003f35000 */
[----:B------:R-:W2:Y:S01]  /*ef70*/  MUFU.RCP R6, R4 ;  /* 0x0000000400067308 */ /* 0x000ea20000001000 */
[----:B------:R-:W-:Y:S02]  /*ef80*/  LEA R2, R2, R9, 0x2 ;  /* 0x0000000902027211 */ /* 0x000fe400078e10ff */
[C---:B------:R-:W-:Y:S02]  /*ef90*/  R2P PR, R200.reuse, 0x18 ;  /* 0x00000018c8007804 */ /* 0x040fe40000000000 */
[----:B------:R-:W-:Y:S02]  /*efa0*/  LOP3.LUT P0, RZ, R200, 0x3, RZ, 0xc0, !PT ;  /* 0x00000003c8ff7812 */ /* 0x000fe4000780c0ff */
[----:B------:R-:W-:Y:S01]  /*efb0*/  LOP3.LUT R204, R204, 0x30, RZ, 0xc0, !PT ;  /* 0x00000030cccc7812 */ /* 0x000fe200078ec0ff */
[----:B------:R-:W5:Y:S01]  /*efc0*/  @P2 LDC R17, c[0x0][0x458] ;  /* 0x00011600ff112b82 */ /* 0x000f620000000800 */
[----:B------:R-:W3:Y:S01]  /*efd0*/  @P2 MUFU.LG2 R5, R5 ;  /* 0x0000000500052308 */ /* 0x000ee20000000c00 */
[----:B-1----:R-:W-:-:S02]  /*efe0*/  FSEL R8, R8, 1, P2 ;  /* 0x3f80000008087808 */ /* 0x002fc40001000000 */
[----:B------:R-:W-:-:S03]  /*eff0*/  LOP3.LUT R133, R204, 0x7, R133, 0xf8, !PT ;  /* 0x00000007cc857812 */ /* 0x000fc600078ef885 */
        /* <DEDUP_REMOVED lines=36> */
[----:B------:R-:W-:Y:S01]  /*f240*/  SEL R7, R198, 0xffffffc0, !P3 ;  /* 0xffffffc0c6077807 */ /* 0x000fe20005800000 */
[----:B------:R-:W-:Y:S01]  /*f250*/  STS.64 [R8], R128 ;  /* 0x0000008008007388 */ /* 0x000fe20000000a00 */
[----:B------:R-:W-:Y:S01]  /*f260*/  IADD3 R12, PT, PT, R8, 0x80, RZ ;  /* 0x00000080080c7810 */ /* 0x000fe20007ffe0ff */
[C---:B------:R-:W-:Y:S01]  /*f270*/  FMUL.FTZ R130, R6.reuse, R130 ;  /* 0x0000008206827220 */ /* 0x040fe20000410000 */
[----:B------:R-:W-:Y:S01]  /*f280*/  IADD3 R10, PT, PT, R7, R8, RZ ;  /* 0x00000008070a7210 */ /* 0x000fe20007ffe0ff */
[----:B------:R-:W-:Y:S01]  /*f290*/  FMUL.FTZ R131, R6, R131 ;  /* 0x0000008306837220 */ /* 0x000fe20000410000 */
[----:B------:R-:W-:Y:S01]  /*f2a0*/  @P4 IADD3 R12, PT, PT, R8, -0x80, RZ ;  /* 0xffffff80080c4810 */ /* 0x000fe20007ffe0ff */
[C---:B------:R-:W-:Y:S01]  /*f2b0*/  FMUL.FTZ R70, R6.reuse, R70 ;  /* 0x0000004606467220 */ /* 0x040fe20000410000 */
[C---:B------:R-:W-:Y:S01]  /*f2c0*/  FMUL.FTZ R71, R6.reuse, R71 ;  /* 0x0000004706477220 */ /* 0x040fe20000410000 */
[C---:B------:R-:W-:Y:S01]  /*f2d0*/  IADD3 R9, PT, PT, R199.reuse, R8, RZ ;  /* 0x00000008c7097210 */ /* 0x040fe20007ffe0ff */
[C---:B------:R-:W-:Y:S01]  /*f2e0*/  FMUL.FTZ R74, R6.reuse, R74 ;  /* 0x0000004a064a7220 */ /* 0x040fe20000410000 */
[C---:B------:R-:W-:Y:S01]  /*f2f0*/  FMUL.FTZ R75, R6.reuse, R75 ;  /* 0x0000004b064b7220 */ /* 0x040fe20000410000 */
        /* <DEDUP_REMOVED lines=8> */
[----:B------:R-:W-:Y:S01]  /*f380*/  STS.64 [R8+0x800], R130 ;  /* 0x0008008208007388 */ /* 0x000fe20000000a00 */
[C---:B------:R-:W-:Y:S01]  /*f390*/  IADD3 R13, PT, PT, R199.reuse, R12, RZ ;  /* 0x0000000cc70d7210 */ /* 0x040fe20007ffe0ff */
[C---:B------:R-:W-:Y:S01]  /*f3a0*/  FMUL.FTZ R90, R6.reuse, R90 ;  /* 0x0000005a065a7220 */ /* 0x040fe20000410000 */
[C---:B------:R-:W-:Y:S01]  /*f3b0*/  FMUL.FTZ R91, R6.reuse, R91 ;  /* 0x0000005b065b7220 */ /* 0x040fe20000410000 */
[----:B------:R4:W-:Y:S01]  /*f3c0*/  STS.64 [R9], R68 ;  /* 0x0000004409007388 */ /* 0x0009e20000000a00 */
[C---:B------:R-:W-:Y:S01]  /*f3d0*/  FMUL.FTZ R94, R6.reuse, R94 ;  /* 0x0000005e065e7220 */ /* 0x040fe20000410000 */
[C---:B------:R-:W-:Y:S01]  /*f3e0*/  FMUL.FTZ R95, R6.reuse, R95 ;  /* 0x0000005f065f7220 */ /* 0x040fe20000410000 */
[----:B------:R-:W-:Y:S01]  /*f3f0*/  IADD3 R199, PT, PT, R199, R14, RZ ;  /* 0x0000000ec7c77210 */ /* 0x000fe20007ffe0ff */
        /* <DEDUP_REMOVED lines=20> */
[----:B------:R-:W1:Y:S01]  /*f540*/  LDC.64 R6, c[0x0][0x430] ;  /* 0x00010c00ff067b82 */ /* 0x000e620000000a00 */
[----:B---3--:R-:W-:Y:S01]  /*f550*/  @P2 FMUL.FTZ R5, R5, 0.69314718246459960938 ;  /* 0x3f31721805052820 */ /* 0x008fe20000410000 */
[----:B--2---:R-:W-:Y:S01]  /*f560*/  @P1 FMUL.FTZ R4, R4, 0.69314718246459960938 ;  /* 0x3f31721804041820 */ /* 0x004fe20000410000 */
[----:B------:R-:W-:Y:S01]  /*f570*/  STS.64 [R11+0x800], R78 ;  /* 0x0008004e0b007388 */ /* 0x000fe20000000a00 */
[----:B----4-:R-:W-:Y:S01]  /*f580*/  MOV R69, 0xff800000 ;  /* 0xff80000000457802 */ /* 0x010fe20000000f00 */
[----:B-----5:R-:W-:Y:S01]  /*f590*/  @P2 FFMA.FTZ R69, R132, R17, R5 ;  /* 0x0000001184452223 */ /* 0x020fe20000010005 */
[----:B------:R-:W-:Y:S01]  /*f5a0*/  MOV R68, 0xff800000 ;  /* 0xff80000000447802 */ /* 0x000fe20000000f00 */
[----:B------:R-:W-:Y:S01]  /*f5b0*/  STS.64 [R12], R80 ;  /* 0x000000500c007388 */ /* 0x000fe20000000a00 */
[----:B-1----:R-:W-:-:S03]  /*f5c0*/  @P1 FFMA.FTZ R68, R3, R16, R4 ;  /* 0x0000001003441223 */ /* 0x002fc60000010004 */
[----:B------:R-:W-:Y:S04]  /*f5d0*/  STS.64 [R12+0x800], R82 ;  /* 0x000800520c007388 */ /* 0x000fe80000000a00 */
[----:B------:R-:W-:Y:S04]  /*f5e0*/  STS.64 [R13], R84 ;  /* 0x000000540d007388 */ /* 0x000fe80000000a00 */
[----:B------:R-:W-:Y:S04]  /*f5f0*/  STS.64 [R13+0x800], R86 ;  /* 0x000800560d007388 */ /* 0x000fe80000000a00 */
[----:B------:R-:W-:Y:S01]  /*f600*/  STS.64 [R14], R88 ;  /* 0x000000580e007388 */ /* 0x000fe20000000a00 */
[----:B------:R-:W-:-:S03]  /*f610*/  IMAD R6, R6, UR8, R213 ;  /* 0x0000000806067c24 */ /* 0x000fc6000f8e02d5 */
        /* <DEDUP_REMOVED lines=11> */
[----:B-1----:R-:W-:-:S03]  /*f6d0*/  IADD3 R8, PT, PT, -R213, RZ, RZ ;  /* 0x000000ffd5087210 */ /* 0x002fc60007ffe1ff */
[----:B------:R2:W-:Y:S04]  /*f6e0*/  STS.64 [R12+0x4000], R112 ;  /* 0x004000700c007388 */ /* 0x0005e80000000a00 */
[----:B------:R2:W-:Y:S01]  /*f6f0*/  STS.64 [R12+0x4800], R114 ;  /* 0x004800720c007388 */ /* 0x0005e20000000a00 */
[----:B------:R-:W-:-:S03]  /*f700*/  IMAD R8, R15, R8, UR7 ;  /* 0x000000070f087e24 */ /* 0x000fc6000f8e0208 */
        /* <DEDUP_REMOVED lines=29> */
[C---:B--2---:R-:W-:Y:S02]  /*f8e0*/  IADD3 R2, P0, PT, R70.reuse, R133, RZ ;  /* 0x0000008546027210 */ /* 0x044fe40007f1e0ff */
[-C--:B------:R-:W-:Y:S02]  /*f8f0*/  ISETP.GE.AND P2, PT, R133, R206.reuse, PT ;  /* 0x000000ce8500720c */ /* 0x080fe40003f46270 */
[----:B------:R-:W-:Y:S02]  /*f900*/  ISETP.GE.AND P1, PT, R71, R206, PT ;  /* 0x000000ce4700720c */ /* 0x000fe40003f26270 */
[----:B------:R-:W-:Y:S02]  /*f910*/  LEA.HI.X.SX32 R71, R70, RZ, 0x1, P0 ;  /* 0x000000ff46477211 */ /* 0x000fe400000f0eff */
[----:B---3--:R-:W-:-:S04]  /*f920*/  LEA R70, P0, R2, UR4, 0x2 ;  /* 0x0000000402467c11 */ /* 0x008fc8000f8010ff */
[----:B------:R-:W-:-:S05]  /*f930*/  LEA.HI.X R71, R2, UR5, R71, 0x2, P0 ;  /* 0x0000000502477c11 */ /* 0x000fca00080f1447 */
[----:B------:R3:W-:Y:S04]  /*f940*/  @!P2 STG.E desc[UR16][R70.64], R69 ;  /* 0x000000454600a986 */ /* 0x0007e8000c101910 */
[----:B------:R3:W-:Y:S02]  /*f950*/  @!P1 STG.E desc[UR16][R70.64+0x20], R68 ;  /* 0x0000204446009986 */ /* 0x0007e4000c101910 */
.L_x_2957:
[----:B------:R-:W-:Y:S05]  /*f960*/  BSYNC.RECONVERGENT B0 ;  /* 0x0000000000007941 */ /* 0x000fea0003800200 */
.L_x_2956:
[----:B------:R-:W4:Y:S01]  /*f970*/  LDCU.64 UR4, c[0x0][0x3f8] ;  /* 0x00007f00ff0477ac */ /* 0x000f220008000a00 */
[----:B---3--:R-:W-:Y:S02]  /*f980*/  SHF.R.U32.HI R69, RZ, 0x4, R200 ;  /* 0x00000004ff457819 */ /* 0x008fe400000116c8 */
[----:B------:R-:W-:Y:S02]  /*f990*/  LOP3.LUT R197, R197, 0x1f80, RZ, 0xc0, !PT ;  /* 0x00001f80c5c57812 */ /* 0x000fe400078ec0ff */
[C---:B------:R-:W-:Y:S01]  /*f9a0*/  ISETP.GE.AND P0, PT, R69.reuse, R206, PT ;  /* 0x000000ce4500720c */ /* 0x040fe20003f06270 */
[----:B------:R-:W-:Y:S01]  /*f9b0*/  VIADD R71, R69, 0x8 ;  /* 0x0000000845477836 */ /* 0x000fe20000000000 */
[----:B------:R-:W-:Y:S01]  /*f9c0*/  LOP3.LUT R0, R197, 0x3c, R0, 0xf8, !PT ;  /* 0x0000003cc5007812 */ /* 0x000fe200078ef800 */
[----:B------:R-:W-:-:S03]  /*f9d0*/  VIADD R73, R69, 0x10 ;  /* 0x0000001045497836 */ /* 0x000fc60000000000 */
[----:B------:R-:W-:Y:S02]  /*f9e0*/  IADD3 R0, P1, PT, R3, R0, RZ ;  /* 0x0000000003007210 */ /* 0x000fe40007f3e0ff */
[-C--:B------:R-:W-:Y:S01]  /*f9f0*/  ISETP.GE.AND P6, PT, R71, R206.reuse, PT ;  /* 0x000000ce4700720c */ /* 0x080fe20003fc6270 */
[----:B------:R-:W-:Y:S01]  /*fa00*/  VIADD R71, R69, 0x18 ;  /* 0x0000001845477836 */ /* 0x000fe20000000000 */
[----:B------:R-:W-:Y:S01]  /*fa10*/  LEA.HI.X.SX32 R75, R3, RZ, 0x1, P1 ;  /* 0x000000ff034b7211 */ /* 0x000fe200008f0eff */
[----:B------:R-:W-:Y:S01]  /*fa20*/  VIADD R3, R69, 0x30 ;  /* 0x0000003045037836 */ /* 0x000fe20000000000 */
[-C--:B------:R-:W-:Y:S01]  /*fa30*/  ISETP.GE.AND P5, PT, R73, R206.reuse, PT ;  /* 0x000000ce4900720c */ /* 0x080fe20003fa6270 */
[----:B------:R-:W-:Y:S01]  /*fa40*/  VIADD R73, R69, 0x20 ;  /* 0x0000002045497836 */ /* 0x000fe20000000000 */
[C---:B----4-:R-:W-:Y:S02]  /*fa50*/  LEA R74, P1, R0.reuse, UR4, 0x2 ;  /* 0x00000004004a7c11 */ /* 0x050fe4000f8210ff */
[-C--:B------:R-:W-:Y:S01]  /*fa60*/  ISETP.GE.AND P4, PT, R71, R206.reuse, PT ;  /* 0x000000ce4700720c */ /* 0x080fe20003f86270 */
[C---:B------:R-:W-:Y:S01]  /*fa70*/  VIADD R71, R69.reuse, 0x28 ;  /* 0x0000002845477836 */ /* 0x040fe20000000000 */
[----:B------:R-:W-:Y:S01]  /*fa80*/  LEA.HI.X R75, R0, UR5, R75, 0x2, P1 ;  /* 0x00000005004b7c11 */ /* 0x000fe200088f144b */
[----:B------:R-:W-:Y:S01]  /*fa90*/  VIADD R69, R69, 0x38 ;  /* 0x0000003845457836 */ /* 0x000fe20000000000 */
[----:B------:R-:W-:-:S02]  /*faa0*/  ISETP.GE.AND P3, PT, R73, R206, PT ;  /* 0x000000ce4900720c */ /* 0x000fc40003f66270 */
[-C--:B------:R-:W-:Y:S01]  /*fab0*/  ISETP.GE.AND P2, PT, R71, R206.reuse, PT ;  /* 0x000000ce4700720c */ /* 0x080fe20003f46270 */
[----:B-1----:R1:W-:Y:S01]  /*fac0*/  @!P0 STG.E.128 desc[UR16][R74.64], R64 ;  /* 0x000000404a008986 */ /* 0x0023e2000c101d10 */
[----:B------:R-:W-:-:S03]  /*fad0*/  ISETP.GE.AND P1, PT, R3, R206, PT ;  /* 0x000000ce0300720c */ /* 0x000fc60003f26270 */
[----:B------:R1:W-:Y:S01]  /*fae0*/  @!P0 STG.E.128 desc[UR16][R74.64+0x100], R32 ;  /* 0x000100204a008986 */ /* 0x0003e2000c101d10 */
[----:B------:R-:W-:-:S03]  /*faf0*/  ISETP.GE.AND P0, PT, R69, R206, PT ;  /* 0x000000ce4500720c */ /* 0x000fc60003f06270 */
[----:B------:R1:W-:Y:S04]  /*fb00*/  @!P6 STG.E.128 desc[UR16][R74.64+0x1000], R60 ;  /* 0x0010003c4a00e986 */ /* 0x0003e8000c101d10 */
        /* <DEDUP_REMOVED lines=10> */
[----:B------:R1:W-:Y:S01]  /*fbb0*/  @!P1 STG.E.128 desc[UR16][R74.64+0x6100], R8 ;  /* 0x006100084a009986 */ /* 0x0003e2000c101d10 */
[----:B------:R-:W-:Y:S05]  /*fbc0*/  @P0 EXIT ;  /* 0x000000000000094d */ /* 0x000fea0003800000 */
[----:B------:R-:W-:Y:S04]  /*fbd0*/  STG.E.128 desc[UR16][R74.64+0x7000], R36 ;  /* 0x007000244a007986 */ /* 0x000fe8000c101d10 */
[----:B------:R-:W-:Y:S01]  /*fbe0*/  STG.E.128 desc[UR16][R74.64+0x7100], R4 ;  /* 0x007100044a007986 */ /* 0x000fe2000c101d10 */
[----:B------:R-:W-:Y:S05]  /*fbf0*/  EXIT ;  /* 0x000000000000794d */ /* 0x000fea0003800000 */
.L_x_2958:
        /* <DEDUP_REMOVED lines=16> */
.L_x_7230:


//--------------------- .text._ZN5flash24flash_fwd_splitkv_kernelI23Flash_fwd_kernel_traitsILi128ELi64ELi128ELi4ELb0ELb0EN7cutlass6half_tE19Flash_kernel_traitsILi128ELi64ELi128ELi4ES3_EELb1ELb0ELb0ELb0ELb1ELb1ELb1ELb0EEEvNS_16Flash_fwd_paramsE --------------------------
	.section	.text._ZN5flash24flash_fwd_splitkv_kernelI23Flash_fwd_kernel_traitsILi128ELi64ELi128ELi4ELb0ELb0EN7cutlass6half_tE19Flash_kernel_traitsILi128ELi64ELi128ELi4ES3_EELb1ELb0ELb0ELb0ELb1ELb1ELb1ELb0EEEvNS_16Flash_fwd_paramsE,"ax",@progbits
	.align	128
        .global         _ZN5flash24flash_fwd_splitkv_kernelI23Flash_fwd_kernel_traitsILi128ELi64ELi128ELi4ELb0ELb0EN7cutlass6half_tE19Flash_kernel_traitsILi128ELi64ELi128ELi4ES3_EELb1ELb0ELb0ELb0ELb1ELb1ELb1ELb0EEEvNS_16Flash_fwd_paramsE
        .type           _ZN5flash24flash_fwd_splitkv_kernelI23Flash_fwd_kernel_traitsILi128ELi64ELi128ELi4ELb0ELb0EN7cutlass6half_tE19Flash_kernel_traitsILi128ELi64ELi128ELi4ES3_EELb1ELb0ELb0ELb0ELb1ELb1ELb1ELb0EEEvNS_16Flash_fwd_paramsE,@function
        .size           _ZN5flash24flash_fwd_splitkv_kernelI23Flash_fwd_kernel_traitsILi128ELi64ELi128ELi4ELb0ELb0EN7cutlass6half_tE19Flash_kernel_traitsILi128ELi64ELi128ELi4ES3_EELb1ELb0ELb0ELb0ELb1ELb1ELb1ELb0EEEvNS_16Flash_fwd_paramsE,(.L_x_7231 - _ZN5flash24flash_fwd_splitkv_kernelI23Flash_fwd_kernel_traitsILi128ELi64ELi128ELi4ELb0ELb0EN7cutlass6half_tE19Flash_kernel_traitsILi128ELi64ELi128ELi4ES3_EELb1ELb0ELb0ELb0ELb1ELb1ELb1ELb0EEEvNS_16Flash_fwd_paramsE)
        .other          _ZN5flash24flash_fwd_splitkv_kernelI23Flash_fwd_kernel_traitsILi128ELi64ELi128ELi4ELb0ELb0EN7cutlass6half_tE19Flash_kernel_traitsILi128ELi64ELi128ELi4ES3_EELb1ELb0ELb0ELb0ELb1ELb1ELb1ELb0EEEvNS_16Flash_fwd_paramsE,@"STO_CUDA_ENTRY STV_DEFAULT"
_ZN5flash24flash_fwd_splitkv_kernelI23Flash_fwd_kernel_traitsILi128ELi64ELi128ELi4ELb0ELb0EN7cutlass6half_tE19Flash_kernel_traitsILi128ELi64ELi128ELi4ES3_EELb1ELb0ELb0ELb0ELb1ELb1ELb1ELb0EEEvNS_16Flash_fwd_paramsE:
.text._ZN5flash24flash_fwd_splitkv_kernelI23Flash_fwd_kernel_traitsILi128ELi64ELi128ELi4ELb0ELb0EN7cutlass6half_tE19Flash_kernel_traitsILi128ELi64ELi128ELi4ES3_EELb1ELb0ELb0ELb0ELb1ELb1ELb1ELb0EEEvNS_16Flash_fwd_paramsE:
        /* <DEDUP_REMOVED lines=55> */
.L_x_2959:
        /* <DEDUP_REMOVED lines=154> */
.L_x_2960:
        /* <DEDUP_REMOVED lines=8> */
.L_x_2961:
        /* <DEDUP_REMOVED lines=102> */
.L_x_2962:
        /* <DEDUP_REMOVED lines=15> */
.L_x_2964:
[----:B------:R-:W2:Y:S01]  /*14e0*/  LDC.64 R134, c[0x0][0x3b8] ;  /* 0x0000ee00ff867b82 */ /* 0x000ea20000000a00 */
[----:B-1----:R-:W-:-:S05]  /*14f0*/  IADD3 R6, PT, PT, R0, R5, RZ ;  /* 0x0000000500067210 */ /* 0x002fca0007ffe0ff */
[C---:B--2---:R-:W-:Y:S02]  /*1500*/  IMAD R13, R6.reuse, R135, RZ ;  /* 0x00000087060d7224 */ /* 0x044fe400078e02ff */
[----:B------:R-:W-:-:S05]  /*1510*/  IMAD.WIDE.U32 R6, R6, R134, RZ ;  /* 0x0000008606067225 */ /* 0x000fca00078e00ff */
[----:B------:R-:W-:Y:S02]  /*1520*/  IADD3 R13, PT, PT, R7, R13, RZ ;  /* 0x0000000d070d7210 */ /* 0x000fe40007ffe0ff */
[----:B------:R-:W-:Y:S02]  /*1530*/  MOV R12, R6 ;  /* 0x00000006000c7202 */ /* 0x000fe40000000f00 */
.L_x_2965:
        /* <DEDUP_REMOVED lines=14> */
.L_x_2966:
[----:B------:R-:W1:Y:S01]  /*1620*/  LDC.64 R24, c[0x0][0x3c0] ;  /* 0x0000f000ff187b82 */ /* 0x000e620000000a00 */
[----:B------:R-:W-:-:S05]  /*1630*/  IADD3 R5, PT, PT, R0, R5, RZ ;  /* 0x0000000500057210 */ /* 0x000fca0007ffe0ff */
[C---:B-1----:R-:W-:Y:S02]  /*1640*/  IMAD R15, R5.reuse, R25, RZ ;  /* 0x00000019050f7224 */ /* 0x042fe400078e02ff */
[----:B-----5:R-:W-:-:S05]  /*1650*/  IMAD.WIDE.U32 R4, R5, R24, RZ ;  /* 0x0000001805047225 */ /* 0x020fca00078e00ff */
[----:B------:R-:W-:Y:S02]  /*1660*/  IADD3 R15, PT, PT, R5, R15, RZ ;  /* 0x0000000f050f7210 */ /* 0x000fe40007ffe0ff */
[----:B------:R-:W-:-:S07]  /*1670*/  MOV R14, R4 ;  /* 0x00000004000e7202 */ /* 0x000fce0000000f00 */
.L_x_2967:
        /* <DEDUP_REMOVED lines=47> */
.L_x_2963:
[----:B------:R-:W-:Y:S01]  /*1970*/  ISETP.NE.AND P1, PT, R3, -0x1, PT ;  /* 0xffffffff0300780c */ /* 0x000fe20003f25270 */
[----:B------:R-:W1:Y:S01]  /*1980*/  LDCU.64 UR6, c[0x0][0x388] ;  /* 0x00007100ff0677ac */ /* 0x000e620008000a00 */
[----:B------:R-:W-:Y:S01]  /*1990*/  IADD3 R216, PT, PT, -R121, R46, RZ ;  /* 0x0000002e79d87210 */ /* 0x000fe20007ffe1ff */
[----:B------:R-:W-:Y:S01]  /*19a0*/  IMAD.MOV.U32 R21, RZ, RZ, RZ ;  /* 0x000000ffff157224 */ /* 0x000fe200078e00ff */
[----:B------:R-:W-:Y:S01]  /*19b0*/  SHF.R.U32.HI R20, RZ, 0x3, R210 ;  /* 0x00000003ff147819 */ /* 0x000fe200000116d2 */
[----:B------:R-:W2:Y:S01]  /*19c0*/  LDCU.64 UR4, c[0x0][0x3c8] ;  /* 0x00007900ff0477ac */ /* 0x000ea20008000a00 */
[----:B------:R-:W-:Y:S01]  /*19d0*/  SHF.L.U32 R139, R210, 0x3, RZ ;  /* 0x00000003d28b7819 */ /* 0x000fe200000006ff */
[----:B------:R-:W3:Y:S01]  /*19e0*/  S2UR UR10, SR_CgaCtaId ;  /* 0x00000000000a79c3 */ /* 0x000ee20000008800 */
[----:B------:R-:W-:Y:S01]  /*19f0*/  ISETP.GE.AND P4, PT, R20, R216, PT ;  /* 0x000000d81400720c */ /* 0x000fe20003f86270 */
[----:B------:R-:W-:Y:S01]  /*1a00*/  IMAD.WIDE.U32 R40, R41, 0x40, R20 ;  /* 0x0000004029287825 */ /* 0x000fe200078e0014 */
[----:B------:R-:W-:-:S02]  /*1a10*/  LOP3.LUT R27, R139, 0x38, RZ, 0xc0, !PT ;  /* 0x000000388b1b7812 */ /* 0x000fc400078ec0ff */
[C---:B------:R-:W-:Y:S01]  /*1a20*/  IADD3 R21, PT, PT, R20.reuse, 0x10, RZ ;  /* 0x0000001014157810 */ /* 0x040fe20007ffe0ff */
[----:B------:R-:W-:Y:S01]  /*1a30*/  VIADD R17, R20, 0x30 ;  /* 0x0000003014117836 */ /* 0x000fe20000000000 */
[----:B------:R-:W-:Y:S01]  /*1a40*/  LOP3.LUT R45, R139, 0x1f8, RZ, 0xc0, !PT ;  /* 0x000001f88b2d7812 */ /* 0x000fe200078ec0ff */
[----:B------:R-:W4:Y:S01]  /*1a50*/  @!P1 LDC.64 R6, c[0x0][0x398] ;  /* 0x0000e600ff069b82 */ /* 0x000f220000000a00 */
[----:B------:R-:W-:Y:S01]  /*1a60*/  ISETP.GE.AND P3, PT, R21, R216, PT ;  /* 0x000000d81500720c */ /* 0x000fe20003f66270 */
[C---:B------:R-:W-:Y:S01]  /*1a70*/  IMAD.SHL.U32 R44, R210.reuse, 0x40, RZ ;  /* 0x00000040d22c7824 */ /* 0x040fe200078e00ff */
[--C-:B------:R-:W-:Y:S02]  /*1a80*/  LOP3.LUT R45, R45, 0x38, R210.reuse, 0x78, !PT ;  /* 0x000000382d2d7812 */ /* 0x100fe400078e78d2 */
[----:B------:R-:W-:Y:S02]  /*1a90*/  SHF.L.U32 R213, R210, 0x5, RZ ;  /* 0x00000005d2d57819 */ /* 0x000fe400000006ff */
[----:B------:R-:W-:Y:S01]  /*1aa0*/  SHF.R.U32.HI R214, RZ, 0x1, R210 ;  /* 0x00000001ffd67819 */ /* 0x000fe200000116d2 */
[----:B------:R-:W5:Y:S01]  /*1ab0*/  @P1 LDC.64 R4, c[0x0][0x3b0] ;  /* 0x0000ec00ff041b82 */ /* 0x000f620000000a00 */
[----:B------:R-:W-:-:S02]  /*1ac0*/  LOP3.LUT R213, R213, 0x7c00, RZ, 0xc0, !PT ;  /* 0x00007c00d5d57812 */ /* 0x000fc400078ec0ff */
[----:B------:R-:W-:Y:S02]  /*1ad0*/  MOV R209, 0x20 ;  /* 0x0000002000d17802 */ /* 0x000fe40000000f00 */
[----:B------:R-:W-:Y:S02]  /*1ae0*/  MOV R208, 0x40 ;  /* 0x0000004000d07802 */ /* 0x000fe40000000f00 */
[----:B------:R-:W-:Y:S01]  /*1af0*/  IADD3 R150, PT, PT, R136, -0x1, RZ ;  /* 0xffffffff88967810 */ /* 0x000fe20007ffe0ff */
[----:B----4-:R-:W-:Y:S01]  /*1b00*/  @!P1 IMAD.WIDE.U32 R8, R223, R6, RZ ;  /* 0x00000006df089225 */ /* 0x010fe200078e00ff */
[----:B------:R-:W-:-:S03]  /*1b10*/  LOP3.LUT R6, R139, 0x1e00, RZ, 0xc0, !PT ;  /* 0x00001e008b067812 */ /* 0x000fc600078ec0ff */
[----:B------:R-:W-:Y:S01]  /*1b20*/  @!P1 IMAD R0, R223, R7, R9 ;  /* 0x00000007df009224 */ /* 0x000fe200078e0209 */
[----:B------:R-:W-:Y:S02]  /*1b30*/  @!P1 MOV R10, R8 ;  /* 0x00000008000a9202 */ /* 0x000fe40000000f00 */
[----:B------:R-:W4:Y:S01]  /*1b40*/  @!P4 LDC.64 R8, c[0x0][0x3b0] ;  /* 0x0000ec00ff08cb82 */ /* 0x000f220000000a00 */
[----:B-----5:R-:W-:Y:S01]  /*1b50*/  @P1 IMAD.WIDE.U32 R14, R3, R4, RZ ;  /* 0x00000004030e1225 */ /* 0x020fe200078e00ff */
[----:B------:R-:W-:Y:S02]  /*1b60*/  IADD3 R4, P0, PT, R27, R12, RZ ;  /* 0x0000000c1b047210 */ /* 0x000fe40007f1e0ff */
[----:B------:R-:W-:Y:S01]  /*1b70*/  SHF.R.S32.HI R7, RZ, 0x1f, R32 ;  /* 0x0000001fff077819 */ /* 0x000fe20000011420 */
[----:B------:R-:W-:Y:S01]  /*1b80*/  @P1 IMAD R0, R3, R5, R15 ;  /* 0x0000000503001224 */ /* 0x000fe200078e020f */
[C---:B------:R-:W-:Y:S01]  /*1b90*/  IADD3 R3, PT, PT, R20.reuse, 0x20, RZ ;  /* 0x0000002014037810 */ /* 0x040fe20007ffe0ff */
[----:B------:R-:W-:Y:S01]  /*1ba0*/  IMAD.X R5, RZ, RZ, R11, P0 ;  /* 0x000000ffff057224 */ /* 0x000fe200000e060b */
[----:B------:R-:W-:Y:S01]  /*1bb0*/  @P1 MOV R10, R14 ;  /* 0x0000000e000a1202 */ /* 0x000fe20000000f00 */
[----:B--2---:R-:W-:Y:S01]  /*1bc0*/  IMAD R7, R7, UR4, RZ ;  /* 0x0000000407077c24 */ /* 0x004fe2000f8e02ff */
[----:B------:R-:W-:Y:S01]  /*1bd0*/  ISETP.GE.AND P2, PT, R3, R216, PT ;  /* 0x000000d80300720c */ /* 0x000fe20003f46270 */
[C---:B------:R-:W-:Y:S01]  /*1be0*/  IMAD.WIDE.U32 R4, R20.reuse, R134, R4 ;  /* 0x0000008614047225 */ /* 0x040fe200078e0004 */
[----:B------:R-:W-:Y:S01]  /*1bf0*/  IADD3 R10, P0, PT, R27, R10, RZ ;  /* 0x0000000a1b0a7210 */ /* 0x000fe20007f1e0ff */
[----:B------:R-:W2:Y:S01]  /*1c00*/  @!P3 LDC.64 R14, c[0x0][0x3b0] ;  /* 0x0000ec00ff0ebb82 */ /* 0x000ea20000000a00 */
[----:B------:R-:W-:Y:S01]  /*1c10*/  ISETP.GE.AND P1, PT, R17, R216, PT ;  /* 0x000000d81100720c */ /* 0x000fe20003f26270 */
[----:B------:R-:W-:Y:S01]  /*1c20*/  IMAD R219, R20, R135, R5 ;  /* 0x0000008714db7224 */ /* 0x000fe200078e0205 */
[----:B-1----:R-:W-:Y:S01]  /*1c30*/  LEA R218, P5, R4, UR6, 0x1 ;  /* 0x0000000604da7c11 */ /* 0x002fe2000f8a08ff */
[----:B------:R-:W-:Y:S01]  /*1c40*/  IMAD R7, R32, UR5, R7 ;  /* 0x0000000520077c24 */ /* 0x000fe2000f8e0207 */
[----:B------:R-:W-:Y:S01]  /*1c50*/  IADD3.X R11, PT, PT, RZ, R0, RZ, P0, !PT ;  /* 0x00000000ff0b7210 */ /* 0x000fe200007fe4ff */
[----:B------:R-:W-:Y:S01]  /*1c60*/  IMAD.IADD R0, R47, 0x1, -R2 ;  /* 0x000000012f007824 */ /* 0x000fe200078e0a02 */
[----:B------:R-:W-:Y:S01]  /*1c70*/  LEA.HI.X R219, R4, UR7, R219, 0x1, P5 ;  /* 0x0000000704db7c11 */ /* 0x000fe2000a8f0cdb */
[----:B------:R-:W1:Y:S01]  /*1c80*/  @!P3 LDC.64 R12, c[0x0][0x380] ;  /* 0x0000e000ff0cbb82 */ /* 0x000e620000000a00 */
[----:B------:R-:W-:Y:S01]  /*1c90*/  @!P3 IADD3 R19, P0, PT, R40, 0x10, RZ ;  /* 0x000000102813b810 */ /* 0x000fe20007f1e0ff */
[----:B------:R-:W-:Y:S01]  /*1ca0*/  IMAD.WIDE.U32 R32, R32, UR4, R10 ;  /* 0x0000000420207c25 */ /* 0x000fe2000f8e000a */
[C---:B------:R-:W-:Y:S01]  /*1cb0*/  @!P2 IADD3 R22, P5, PT, R40.reuse, 0x20, RZ ;  /* 0x000000202816a810 */ /* 0x040fe20007fbe0ff */
[----:B------:R-:W-:Y:S01]  /*1cc0*/  UMOV UR5, 0x400 ;  /* 0x0000040000057882 */ /* 0x000fe20000000000 */
[-C--:B------:R-:W-:Y:S01]  /*1cd0*/  @!P3 IADD3.X R23, PT, PT, RZ, R41.reuse, RZ, P0, !PT ;  /* 0x00000029ff17b210 */ /* 0x080fe200007fe4ff */
[-C--:B----4-:R-:W-:Y:S01]  /*1ce0*/  @!P4 IMAD R35, R41, R8.reuse, RZ ;  /* 0x000000082923c224 */ /* 0x090fe200078e02ff */
[C---:B------:R-:W-:Y:S01]  /*1cf0*/  @!P1 IADD3 R26, P0, PT, R40.reuse, 0x30, RZ ;  /* 0x00000030281a9810 */ /* 0x040fe20007f1e0ff */
[----:B------:R-:W4:Y:S01]  /*1d00*/  @!P4 LDC.64 R4, c[0x0][0x380] ;  /* 0x0000e000ff04cb82 */ /* 0x000f220000000a00 */
[----:B------:R-:W-:Y:S01]  /*1d10*/  IMAD.IADD R33, R33, 0x1, R7 ;  /* 0x0000000121217824 */ /* 0x000fe200078e0207 */
[----:B------:R-:W-:Y:S01]  /*1d20*/  @!P2 IADD3.X R29, PT, PT, RZ, R41, RZ, P5, !PT ;  /* 0x00000029ff1da210 */ /* 0x000fe20002ffe4ff */
[C---:B------:R-:W-:Y:S01]  /*1d30*/  @!P4 IMAD R35, R40.reuse, R9, R35 ;  /* 0x000000092823c224 */ /* 0x040fe200078e0223 */
[----:B------:R-:W-:Y:S01]  /*1d40*/  @!P1 IADD3.X R31, PT, PT, RZ, R41, RZ, P0, !PT ;  /* 0x00000029ff1f9210 */ /* 0x000fe200007fe4ff */
[----:B------:R-:W-:Y:S01]  /*1d50*/  @!P4 IMAD.WIDE.U32 R40, R40, R8, R32 ;  /* 0x000000082828c225 */ /* 0x000fe200078e0020 */
[----:B------:R-:W-:Y:S01]  /*1d60*/  LOP3.LUT R45, R45, R6, RZ, 0xfc, !PT ;  /* 0x000000062d2d7212 */ /* 0x000fe200078efcff */
[----:B---3--:R-:W-:Y:S01]  /*1d70*/  ULEA UR5, UR10, UR5, 0x18 ;  /* 0x000000050a057291 */ /* 0x008fe2000f8ec0ff */
[----:B------:R-:W3:Y:S01]  /*1d80*/  @!P2 LDC.64 R10, c[0x0][0x3b0] ;  /* 0x0000ec00ff0aab82 */ /* 0x000ee20000000a00 */
[-C--:B------:R-:W-:Y:S01]  /*1d90*/  @!P3 MOV R36, R32.reuse ;  /* 0x000000200024b202 */ /* 0x080fe20000000f00 */
[----:B------:R-:W-:Y:S01]  /*1da0*/  @!P3 IMAD.MOV.U32 R37, RZ, RZ, R33 ;  /* 0x000000ffff25b224 */ /* 0x000fe200078e0021 */
[----:B------:R-:W-:Y:S01]  /*1db0*/  @!P4 IADD3 R28, PT, PT, R41, R35, RZ ;  /* 0x00000023291cc210 */ /* 0x000fe20007ffe0ff */
[----:B------:R-:W5:Y:S01]  /*1dc0*/  LDCU.64 UR6, c[0x0][0x390] ;  /* 0x00007200ff0677ac */ /* 0x000f620008000a00 */
[----:B------:R-:W-:Y:S01]  /*1dd0*/  @!P2 MOV R34, R32 ;  /* 0x000000200022a202 */ /* 0x000fe20000000f00 */
[----:B--2---:R-:W-:Y:S01]  /*1de0*/  @!P3 IMAD.WIDE.U32 R36, R19, R14, R36 ;  /* 0x0000000e1324b225 */ /* 0x004fe200078e0024 */
[----:B------:R-:W-:Y:S01]  /*1df0*/  @!P2 MOV R35, R33 ;  /* 0x000000210023a202 */ /* 0x000fe20000000f00 */
[----:B------:R-:W2:Y:S01]  /*1e00*/  @!P1 LDC.64 R6, c[0x0][0x3b0] ;  /* 0x0000ec00ff069b82 */ /* 0x000ea20000000a00 */
[----:B------:R-:W-:Y:S01]  /*1e10*/  LEA R45, R45, UR5, 0x1 ;  /* 0x000000052d2d7c11 */ /* 0x000fe2000f8e08ff */
[----:B------:R-:W5:Y:S01]  /*1e20*/  LDCU UR4, c[0x0][0x50c] ;  /* 0x0000a180ff0477ac */ /* 0x000f620008000800 */
[----:B-1----:R-:W-:-:S05]  /*1e30*/  @!P3 LEA R12, P6, R36, R12, 0x1 ;  /* 0x0000000c240cb211 */ /* 0x002fca00078c08ff */
[----:B------:R-:W1:Y:S01]  /*1e40*/  @!P2 LDC.64 R8, c[0x0][0x380] ;  /* 0x0000e000ff08ab82 */ /* 0x000e620000000a00 */
[----:B----4-:R-:W-:-:S04]  /*1e50*/  @!P4 LEA R38, P0, R40, R4, 0x1 ;  /* 0x000000042826c211 */ /* 0x010fc800078008ff */
[----:B------:R-:W-:Y:S01]  /*1e60*/  @!P4 LEA.HI.X R39, R40, R5, R28, 0x1, P0 ;  /* 0x000000052827c211 */ /* 0x000fe200000f0c1c */
[----:B------:R-:W-:Y:S01]  /*1e70*/  @!P3 IMAD R28, R23, R14, RZ ;  /* 0x0000000e171cb224 */ /* 0x000fe200078e02ff */
[----:B------:R-:W-:Y:S01]  /*1e80*/  ISETP.GE.AND P0, PT, R21, R0, PT ;  /* 0x000000001500720c */ /* 0x000fe20003f06270 */
[----:B------:R-:W4:Y:S01]  /*1e90*/  @!P1 LDC.64 R4, c[0x0][0x380] ;  /* 0x0000e000ff049b82 */ /* 0x000f220000000a00 */
[-C--:B---3--:R-:W-:Y:S01]  /*1ea0*/  @!P2 IMAD R29, R29, R10.reuse, RZ ;  /* 0x0000000a1d1da224 */ /* 0x088fe200078e02ff */
[----:B------:R-:W-:Y:S01]  /*1eb0*/  @!PT LDS RZ, [RZ] ;  /* 0x00000000fffff984 */ /* 0x000fe20000000800 */
[----:B------:R-:W-:Y:S01]  /*1ec0*/  @!PT LDS RZ, [RZ] ;  /* 0x00000000fffff984 */ /* 0x000fe20000000800 */
[----:B------:R-:W-:Y:S01]  /*1ed0*/  @!PT LDS RZ, [RZ] ;  /* 0x00000000fffff984 */ /* 0x000fe20000000800 */
[----:B------:R-:W-:Y:S01]  /*1ee0*/  @!P4 LDGSTS.E.BYPASS.LTC128B.128 [R45], desc[UR16][R38.64] ;  /* 0x00000000262dcfae */ /* 0x000fe2000b981a10 */
[----:B------:R-:W-:Y:S02]  /*1ef0*/  @!P3 IMAD R15, R19, R15, R28 ;  /* 0x0000000f130fb224 */ /* 0x000fe400078e021c */
[C---:B------:R-:W-:Y:S01]  /*1f00*/  @!P2 IMAD R11, R22.reuse, R11, R29 ;  /* 0x0000000b160ba224 */ /* 0x040fe200078e021d */
[----:B------:R-:W-:Y:S01]  /*1f10*/  @!P4 LDGSTS.E.BYPASS.LTC128B.128 [R45+0x2000], desc[UR16][R38.64+0x80] ;  /* 0x02000080262dcfae */ /* 0x000fe2000b981a10 */
[----:B------:R-:W-:Y:S01]  /*1f20*/  @!P2 IMAD.WIDE.U32 R34, R22, R10, R34 ;  /* 0x0000000a1622a225 */ /* 0x000fe200078e0022 */
[----:B------:R-:W-:-:S02]  /*1f30*/  @!P3 IADD3 R15, PT, PT, R37, R15, RZ ;  /* 0x0000000f250fb210 */ /* 0x000fc40007ffe0ff */
[C---:B------:R-:W-:Y:S01]  /*1f40*/  SHF.L.U64.HI R10, R134.reuse, 0x4, R135 ;  /* 0x00000004860a7819 */ /* 0x040fe20000010287 */
[----:B------:R-:W-:Y:S01]  /*1f50*/  IMAD.SHL.U32 R14, R134, 0x10, RZ ;  /* 0x00000010860e7824 */ /* 0x000fe200078e00ff */
[----:B------:R-:W-:Y:S01]  /*1f60*/  @!P2 IADD3 R11, PT, PT, R35, R11, RZ ;  /* 0x0000000b230ba210 */ /* 0x000fe20007ffe0ff */
[-C--:B--2---:R-:W-:Y:S01]  /*1f70*/  @!P1 IMAD R31, R31, R6.reuse, RZ ;  /* 0x000000061f1f9224 */ /* 0x084fe200078e02ff */
[----:B------:R-:W-:Y:S01]  /*1f80*/  @!P3 LEA.HI.X R13, R36, R13, R15, 0x1, P6 ;  /* 0x0000000d240db211 */ /* 0x000fe200030f0c0f */
[----:B------:R-:W-:Y:S01]  /*1f90*/  @!P1 IMAD.WIDE.U32 R32, R26, R6, R32 ;  /* 0x000000061a209225 */ /* 0x000fe200078e0020 */
[----:B-1----:R-:W-:Y:S02]  /*1fa0*/  @!P2 LEA R8, P5, R34, R8, 0x1 ;  /* 0x000000082208a211 */ /* 0x002fe400078a08ff */
[----:B------:R-:W-:Y:S01]  /*1fb0*/  @!P0 LEA R22, P4, R14, R218, 0x1 ;  /* 0x000000da0e168211 */ /* 0x000fe200078808ff */
[----:B------:R-:W-:Y:S01]  /*1fc0*/  @!P1 IMAD R7, R26, R7, R31 ;  /* 0x000000071a079224 */ /* 0x000fe200078e021f */
[----:B------:R-:W-:Y:S01]  /*1fd0*/  @!P2 LEA.HI.X R9, R34, R9, R11, 0x1, P5 ;  /* 0x000000092209a211 */ /* 0x000fe200028f0c0b */
[----:B------:R-:W-:Y:S01]  /*1fe0*/  @!P3 LDGSTS.E.BYPASS.LTC128B.128 [R45+0x800], desc[UR16][R12.64] ;  /* 0x008000000c2dbfae */ /* 0x000fe2000b981a10 */
[----:B------:R-:W-:Y:S01]  /*1ff0*/  ISETP.GE.AND P6, PT, R20, R0, PT ;  /* 0x000000001400720c */ /* 0x000fe20003fc6270 */
[----:B------:R-:W-:Y:S01]  /*2000*/  @!P1 IMAD.IADD R7, R33, 0x1, R7 ;  /* 0x0000000121079824 */ /* 0x000fe200078e0207 */
[----:B------:R-:W-:Y:S01]  /*2010*/  @!P0 LEA.HI.X R23, R14, R219, R10, 0x1, P4 ;  /* 0x000000db0e178211 */ /* 0x000fe200020f0c0a */
[----:B------:R1:W-:Y:S01]  /*2020*/  @!P3 LDGSTS.E.BYPASS.LTC128B.128 [R45+0x2800], desc[UR16][R12.64+0x80] ;  /* 0x028000800c2dbfae */ /* 0x0003e2000b981a10 */
[----:B----4-:R-:W-:-:S02]  /*2030*/  @!P1 LEA R14, P4, R32, R4, 0x1 ;  /* 0x00000004200e9211 */ /* 0x010fc400078808ff */
[----:B------:R-:W-:Y:S01]  /*2040*/  IADD3 R11, PT, PT, R20, 0x50, RZ ;  /* 0x00000050140b7810 */ /* 0x000fe20007ffe0ff */
[----:B------:R-:W-:Y:S01]  /*2050*/  @!P2 LDGSTS.E.BYPASS.LTC128B.128 [R45+0x1000], desc[UR16][R8.64] ;  /* 0x01000000082dafae */ /* 0x000fe2000b981a10 */
[----:B------:R-:W-:Y:S01]  /*2060*/  @!P1 LEA.HI.X R15, R32, R5, R7, 0x1, P4 ;  /* 0x00000005200f9211 */ /* 0x000fe200020f0c07 */
[C---:B------:R-:W-:Y:S01]  /*2070*/  VIADD R5, R20.reuse, 0x70 ;  /* 0x0000007014057836 */ /* 0x040fe20000000000 */
[-C--:B------:R-:W-:Y:S01]  /*2080*/  ISETP.GE.AND P5, PT, R17, R0.reuse, PT ;  /* 0x000000001100720c */ /* 0x080fe20003fa6270 */
[----:B------:R2:W-:Y:S01]  /*2090*/  @!P2 LDGSTS.E.BYPASS.LTC128B.128 [R45+0x3000], desc[UR16][R8.64+0x80] ;  /* 0x03000080082dafae */ /* 0x0005e2000b981a10 */
[-C--:B------:R-:W-:Y:S02]  /*20a0*/  ISETP.GE.AND P2, PT, R3, R0.reuse, PT ;  /* 0x000000000300720c */ /* 0x080fe40003f46270 */
[----:B------:R-:W-:Y:S01]  /*20b0*/  ISETP.GE.AND P4, PT, R11, R0, PT ;  /* 0x000000000b00720c */ /* 0x000fe20003f86270 */
[----:B------:R-:W-:Y:S01]  /*20c0*/  @!P1 LDGSTS.E.BYPASS.LTC128B.128 [R45+0x1800], desc[UR16][R14.64] ;  /* 0x018000000e2d9fae */ /* 0x000fe2000b981a10 */
[----:B------:R-:W-:-:S02]  /*20d0*/  IADD3 R7, PT, PT, R20, 0x60, RZ ;  /* 0x0000006014077810 */ /* 0x000fc40007ffe0ff */
[----:B------:R-:W-:Y:S01]  /*20e0*/  LOP3.LUT R26, R213, 0x200, R44, 0xf8, !PT ;  /* 0x00000200d51a7812 */ /* 0x000fe200078ef82c */
[----:B------:R3:W-:Y:S01]  /*20f0*/  @!P1 LDGSTS.E.BYPASS.LTC128B.128 [R45+0x3800], desc[UR16][R14.64+0x80] ;  /* 0x038000800e2d9fae */ /* 0x0007e2000b981a10 */
[-C--:B------:R-:W-:Y:S02]  /*2100*/  ISETP.GE.AND P3, PT, R7, R0.reuse, PT ;  /* 0x000000000700720c */ /* 0x080fe40003f66270 */
[----:B------:R-:W-:Y:S01]  /*2110*/  ISETP.GE.AND P1, PT, R5, R0, PT ;  /* 0x000000000500720c */ /* 0x000fe20003f26270 */
[----:B------:R-:W-:Y:S01]  /*2120*/  @!P6 LDGSTS.E.BYPASS.LTC128B.128 [R45+0x4000], desc[UR16][R218.64] ;  /* 0x04000000da2defae */ /* 0x000fe2000b981a10 */
[----:B------:R-:W-:-:S03]  /*2130*/  @!P5 IMAD R10, R135, 0x60, RZ ;  /* 0x00000060870ad824 */ /* 0x000fc600078e02ff */
[----:B------:R-:W-:Y:S04]  /*2140*/  @!P6 LDGSTS.E.BYPASS.LTC128B.128 [R45+0x8000], desc[UR16][R218.64+0x80] ;  /* 0x08000080da2defae */ /* 0x000fe8000b981a10 */
[----:B------:R-:W-:Y:S02]  /*2150*/  @!P0 LDGSTS.E.BYPASS.LTC128B.128 [R45+0x4800], desc[UR16][R22.64] ;  /* 0x04800000162d8fae */ /* 0x000fe4000b981a10 */
[C---:B------:R-:W-:Y:S02]  /*2160*/  @!P3 IMAD R6, R135.reuse, 0xc0, RZ ;  /* 0x000000c08706b824 */ /* 0x040fe400078e02ff */
[----:B------:R4:W-:Y:S01]  /*2170*/  @!P0 LDGSTS.E.BYPASS.LTC128B.128 [R45+0x8800], desc[UR16][R22.64+0x80] ;  /* 0x08800080162d8fae */ /* 0x0009e2000b981a10 */
[----:B-1----:R-:W-:Y:S01]  /*2180*/  @!P2 LEA R12, P0, R134, R218, 0x6 ;  /* 0x000000da860ca211 */ /* 0x002fe200078030ff */
[C---:B------:R-:W-:Y:S01]  /*2190*/  @!P1 IMAD R4, R135.reuse, 0xe0, RZ ;  /* 0x000000e087049824 */ /* 0x040fe200078e02ff */
[----:B--2---:R-:W-:Y:S01]  /*21a0*/  IADD3 R9, PT, PT, R20, 0x40, RZ ;  /* 0x0000004014097810 */ /* 0x004fe20007ffe0ff */
[----:B------:R-:W-:Y:S01]  /*21b0*/  @!P4 IMAD R8, R135, 0xa0, RZ ;  /* 0x000000a08708c824 */ /* 0x000fe200078e02ff */
[C---:B------:R-:W-:Y:S01]  /*21c0*/  @!P2 LEA.HI.X R13, R134.reuse, R219, R135, 0x6, P0 ;  /* 0x000000db860da211 */ /* 0x040fe200000f3487 */
[----:B------:R-:W-:-:S04]  /*21d0*/  @!P1 IMAD.WIDE.U32 R28, R134, 0xe0, R218 ;  /* 0x000000e0861c9825 */ /* 0x000fc800078e00da */
[----:B------:R-:W-:Y:S01]  /*21e0*/  @!P2 LDGSTS.E.BYPASS.LTC128B.128 [R45+0x5000], desc[UR16][R12.64] ;  /* 0x050000000c2dafae */ /* 0x000fe2000b981a10 */
[----:B---3--:R-:W-:Y:S01]  /*21f0*/  @!P5 MOV R14, R218 ;  /* 0x000000da000ed202 */ /* 0x008fe20000000f00 */
[----:B------:R-:W-:Y:S02]  /*2200*/  @!P5 IMAD.MOV.U32 R15, RZ, RZ, R219 ;  /* 0x000000ffff0fd224 */ /* 0x000fe400078e00db */
[----:B------:R1:W-:Y:S01]  /*2210*/  @!P2 LDGSTS.E.BYPASS.LTC128B.128 [R45+0x9000], desc[UR16][R12.64+0x80] ;  /* 0x090000800c2dafae */ /* 0x0003e2000b981a10 */
[----:B------:R-:W-:Y:S01]  /*2220*/  ISETP.GE.AND P2, PT, R9, R0, PT ;  /* 0x000000000900720c */ /* 0x000fe20003f46270 */
[----:B------:R-:W-:Y:S01]  /*2230*/  @!P1 IMAD.IADD R29, R29, 0x1, R4 ;  /* 0x000000011d1d9824 */ /* 0x000fe200078e0204 */
[----:B------:R-:W-:Y:S01]  /*2240*/  SHF.L.U32 R4, R24, 0x4, RZ ;  /* 0x0000000418047819 */ /* 0x000fe200000006ff */
[----:B----4-:R-:W-:-:S10]  /*2250*/  @!P5 IMAD.WIDE.U32 R22, R134, 0x60, R14 ;  /* 0x000000608616d825 */ /* 0x010fd400078e000e */
[----:B------:R-:W-:Y:S01]  /*2260*/  @!P2 LEA R30, P0, R134, R218, 0x7 ;  /* 0x000000da861ea211 */ /* 0x000fe200078038ff */
[----:B------:R-:W-:-:S03]  /*2270*/  @!P5 IMAD.IADD R23, R23, 0x1, R10 ;  /* 0x000000011717d824 */ /* 0x000fc600078e020a */
[-C--:B------:R-:W-:Y:S02]  /*2280*/  @!P2 LEA.HI.X R31, R134, R219.reuse, R135, 0x7, P0 ;  /* 0x000000db861fa211 */ /* 0x080fe400000f3c87 */
[----:B------:R-:W-:Y:S01]  /*2290*/  IADD3 R18, P0, PT, R27, R18, RZ ;  /* 0x000000121b127210 */ /* 0x000fe20007f1e0ff */
[----:B------:R-:W-:Y:S03]  /*22a0*/  @!P5 LDGSTS.E.BYPASS.LTC128B.128 [R45+0x5800], desc[UR16][R22.64] ;  /* 0x05800000162ddfae */ /* 0x000fe6000b981a10 */
[----:B------:R-:W-:Y:S01]  /*22b0*/  IADD3.X R19, PT, PT, RZ, R16, RZ, P0, !PT ;  /* 0x00000010ff137210 */ /* 0x000fe200007fe4ff */
[----:B------:R-:W-:Y:S01]  /*22c0*/  @!P5 LDGSTS.E.BYPASS.LTC128B.128 [R45+0x9800], desc[UR16][R22.64+0x80] ;  /* 0x09800080162ddfae */ /* 0x000fe2000b981a10 */
[----:B-1----:R-:W-:Y:S02]  /*22d0*/  @!P4 MOV R12, R218 ;  /* 0x000000da000cc202 */ /* 0x002fe40000000f00 */
[----:B------:R-:W-:Y:S01]  /*22e0*/  @!P4 MOV R13, R219 ;  /* 0x000000db000dc202 */ /* 0x000fe20000000f00 */
[----:B------:R-:W-:Y:S01]  /*22f0*/  @!P2 LDGSTS.E.BYPASS.LTC128B.128 [R45+0x6000], desc[UR16][R30.64] ;  /* 0x060000001e2dafae */ /* 0x000fe2000b981a10 */
[----:B------:R-:W-:Y:S01]  /*2300*/  ISETP.GE.AND P0, PT, R21, R0, PT ;  /* 0x000000001500720c */ /* 0x000fe20003f06270 */
[----:B------:R-:W-:Y:S01]  /*2310*/  IMAD.WIDE.U32 R18, R20, R24, R18 ;  /* 0x0000001814127225 */ /* 0x000fe200078e0012 */
[-C--:B------:R-:W-:Y:S01]  /*2320*/  ISETP.GE.AND P5, PT, R17, R0.reuse, PT ;  /* 0x000000001100720c */ /* 0x080fe20003fa6270 */
[----:B------:R-:W-:Y:S01]  /*2330*/  @!P2 LDGSTS.E.BYPASS.LTC128B.128 [R45+0xa000], desc[UR16][R30.64+0x80] ;  /* 0x0a0000801e2dafae */ /* 0x000fe2000b981a10 */
[----:B------:R-:W-:Y:S01]  /*2340*/  ISETP.GE.AND P2, PT, R7, R0, PT ;  /* 0x000000000700720c */ /* 0x000fe20003f46270 */
[----:B------:R-:W-:-:S04]  /*2350*/  @!P4 IMAD.WIDE.U32 R14, R134, 0xa0, R12 ;  /* 0x000000a0860ec825 */ /* 0x000fc800078e000c */
[----:B------:R-:W-:Y:S01]  /*2360*/  @!P3 IMAD.WIDE.U32 R12, R134, 0xc0, R218 ;  /* 0x000000c0860cb825 */ /* 0x000fe200078e00da */
[----:B------:R-:W-:-:S03]  /*2370*/  @!P4 IADD3 R15, PT, PT, R15, R8, RZ ;  /* 0x000000080f0fc210 */ /* 0x000fc60007ffe0ff */
[----:B------:R-:W-:Y:S01]  /*2380*/  IMAD R21, R20, R25, R19 ;  /* 0x0000001914157224 */ /* 0x000fe200078e0213 */
[----:B------:R-:W-:Y:S01]  /*2390*/  @!P3 IADD3 R13, PT, PT, R13, R6, RZ ;  /* 0x000000060d0db210 */ /* 0x000fe20007ffe0ff */
[----:B------:R-:W-:Y:S01]  /*23a0*/  @!P4 LDGSTS.E.BYPASS.LTC128B.128 [R45+0x6800], desc[UR16][R14.64] ;  /* 0x068000000e2dcfae */ /* 0x000fe2000b981a10 */
[----:B------:R-:W-:-:S03]  /*23b0*/  SHF.L.U64.HI R6, R24, 0x4, R25 ;  /* 0x0000000418067819 */ /* 0x000fc60000010219 */
[----:B------:R1:W-:Y:S04]  /*23c0*/  @!P4 LDGSTS.E.BYPASS.LTC128B.128 [R45+0xa800], desc[UR16][R14.64+0x80] ;  /* 0x0a8000800e2dcfae */ /* 0x0003e8000b981a10 */
[----:B------:R-:W-:Y:S04]  /*23d0*/  @!P3 LDGSTS.E.BYPASS.LTC128B.128 [R45+0x7000], desc[UR16][R12.64] ;  /* 0x070000000c2dbfae */ /* 0x000fe8000b981a10 */
[----:B------:R2:W-:Y:S01]  /*23e0*/  @!P3 LDGSTS.E.BYPASS.LTC128B.128 [R45+0xb000], desc[UR16][R12.64+0x80] ;  /* 0x0b0000800c2dbfae */ /* 0x0005e2000b981a10 */
[----:B------:R-:W-:-:S03]  /*23f0*/  ISETP.GE.AND P3, PT, R11, R0, PT ;  /* 0x000000000b00720c */ /* 0x000fc60003f66270 */
[----:B------:R-:W-:Y:S04]  /*2400*/  @!P1 LDGSTS.E.BYPASS.LTC128B.128 [R45+0x7800], desc[UR16][R28.64] ;  /* 0x078000001c2d9fae */ /* 0x000fe8000b981a10 */
[----:B------:R-:W-:Y:S01]  /*2410*/  @!P1 LDGSTS.E.BYPASS.LTC128B.128 [R45+0xb800], desc[UR16][R28.64+0x80] ;  /* 0x0b8000801c2d9fae */ /* 0x000fe2000b981a10 */
[----:B-----5:R-:W-:-:S03]  /*2420*/  LEA R220, P1, R18, UR6, 0x1 ;  /* 0x0000000612dc7c11 */ /* 0x020fc6000f8208ff */
[----:B------:R-:W0:Y:S01]  /*2430*/  LDGDEPBAR ;  /* 0x00000000000079af */ /* 0x000e220000000000 */
[----:B------:R-:W-:Y:S01]  /*2440*/  LEA.HI.X R221, R18, UR7, R21, 0x1, P1 ;  /* 0x0000000712dd7c11 */ /* 0x000fe200088f0c15 */
[----:B------:R-:W-:Y:S01]  /*2450*/  @!P3 IMAD R10, R25, 0xa0, RZ ;  /* 0x000000a0190ab824 */ /* 0x000fe200078e02ff */
[----:B------:R-:W-:Y:S02]  /*2460*/  ISETP.GE.AND P1, PT, R5, R0, PT ;  /* 0x000000000500720c */ /* 0x000fe40003f26270 */
[-C--:B------:R-:W-:Y:S01]  /*2470*/  @!P3 MOV R16, R220.reuse ;  /* 0x000000dc0010b202 */ /* 0x080fe20000000f00 */
        /* <DEDUP_REMOVED lines=8> */
[----:B------:R-:W-:Y:S01]  /*2500*/  @!P1 IMAD R8, R25, 0xe0, RZ ;  /* 0x000000e019089824 */ /* 0x000fe200078e02ff */
[----:B------:R-:W-:Y:S01]  /*2510*/  LOP3.LUT R7, R5, 0x8, R210, 0x78, !PT ;  /* 0x0000000805077812 */ /* 0x000fe200078e78d2 */
[----:B------:R-:W-:Y:S01]  /*2520*/  @!P1 IMAD.WIDE.U32 R16, R24, 0xe0, R220 ;  /* 0x000000e018109825 */ /* 0x000fe200078e00dc */
[----:B------:R-:W-:Y:S02]  /*2530*/  @!P3 IADD3 R11, PT, PT, R21, R10, RZ ;  /* 0x0000000a150bb210 */ /* 0x000fe40007ffe0ff */
[----:B------:R-:W-:Y:S01]  /*2540*/  @!P3 MOV R10, R20 ;  /* 0x00000014000ab202 */ /* 0x000fe20000000f00 */
[----:B--2---:R-:W-:Y:S01]  /*2550*/  @!P5 IMAD R12, R25, 0x60, RZ ;  /* 0x00000060190cd824 */ /* 0x004fe200078e02ff */
[----:B------:R-:W-:-:S04]  /*2560*/  DEPBAR.LE SB0, 0x0 ;  /* 0x000080000000791a */ /* 0x000fc80000000000 */
[----:B------:R-:W-:Y:S01]  /*2570*/  BAR.SYNC.DEFER_BLOCKING 0x0 ;  /* 0x0000000000007b1d */ /* 0x000fe20000010000 */
[----:B------:R-:W-:Y:S01]  /*2580*/  @!P1 IMAD.IADD R9, R17, 0x1, R8 ;  /* 0x0000000111099824 */ /* 0x000fe200078e0208 */
[----:B------:R-:W-:Y:S01]  /*2590*/  @!P1 MOV R8, R16 ;  /* 0x0000001000089202 */ /* 0x000fe20000000f00 */
[----:B------:R-:W-:Y:S01]  /*25a0*/  @!P5 IMAD.IADD R13, R23, 0x1, R12 ;  /* 0x00000001170dd824 */ /* 0x000fe200078e020c */
[----:B------:R-:W-:Y:S01]  /*25b0*/  @!P5 MOV R12, R22 ;  /* 0x00000016000cd202 */ /* 0x000fe20000000f00 */
        /* <DEDUP_REMOVED lines=9> */
[----:B------:R-:W-:Y:S01]  /*2650*/  LOP3.LUT R3, R5, 0x8, R214, 0x78, !PT ;  /* 0x0000000805037812 */ /* 0x000fe200078e78d6 */
[----:B------:R-:W-:Y:S01]  /*2660*/  @P0 STS.128 [R45+0xc800], RZ ;  /* 0x00c800ff2d000388 */ /* 0x000fe20000000c00 */
[----:B------:R-:W-:-:S03]  /*2670*/  LEA R0, R7, R4, 0x1 ;  /* 0x0000000407007211 */ /* 0x000fc600078e08ff */
[----:B------:R-:W-:Y:S01]  /*2680*/  @P0 STS.128 [R45+0x10800], RZ ;  /* 0x010800ff2d000388 */ /* 0x000fe20000000c00 */
[----:B------:R-:W-:Y:S01]  /*2690*/  IMAD.IADD R124, R26, 0x1, R3 ;  /* 0x000000011a7c7824 */ /* 0x000fe200078e0203 */
[----:B------:R-:W-:Y:S02]  /*26a0*/  IADD3 R212, PT, PT, R0, UR5, RZ ;  /* 0x0000000500d47c10 */ /* 0x000fe4000fffe0ff */
[----:B------:R-:W-:Y:S01]  /*26b0*/  @!PT LDS RZ, [RZ] ;  /* 0x00000000fffff984 */ /* 0x000fe20000000800 */
[----:B------:R-:W-:Y:S01]  /*26c0*/  @!PT LDS RZ, [RZ] ;  /* 0x00000000fffff984 */ /* 0x000fe20000000800 */
[----:B------:R-:W-:Y:S01]  /*26d0*/  @!PT LDS RZ, [RZ] ;  /* 0x00000000fffff984 */ /* 0x000fe20000000800 */
[----:B------:R-:W-:Y:S02]  /*26e0*/  @!P0 LDGSTS.E.BYPASS.LTC128B.128 [R45+0xc800], desc[UR16][R14.64] ;  /* 0x0c8000000e2d8fae */ /* 0x000fe4000b981a10 */
[----:B------:R-:W-:Y:S02]  /*26f0*/  LEA R124, R124, UR5, 0x1 ;  /* 0x000000057c7c7c11 */ /* 0x000fe4000f8e08ff */
[----:B------:R1:W-:Y:S04]  /*2700*/  @!P0 LDGSTS.E.BYPASS.LTC128B.128 [R45+0x10800], desc[UR16][R14.64+0x80] ;  /* 0x108000800e2d8fae */ /* 0x0003e8000b981a10 */
[----:B------:R-:W-:Y:S04]  /*2710*/  @P6 STS.128 [R45+0xd000], RZ ;  /* 0x00d000ff2d006388 */ /* 0x000fe80000000c00 */
[----:B------:R-:W-:Y:S01]  /*2720*/  @P6 STS.128 [R45+0x11000], RZ ;  /* 0x011000ff2d006388 */ /* 0x000fe20000000c00 */
[----:B-1----:R-:W-:-:S02]  /*2730*/  @!P2 MOV R14, R220 ;  /* 0x000000dc000ea202 */ /* 0x002fc40000000f00 */
[----:B------:R-:W-:-:S03]  /*2740*/  @!P2 MOV R15, R221 ;  /* 0x000000dd000fa202 */ /* 0x000fc60000000f00 */
[C---:B------:R-:W-:Y:S01]  /*2750*/  @!P2 IMAD.WIDE.U32 R18, R24.reuse, 0xc0, R14 ;  /* 0x000000c01812a825 */ /* 0x040fe200078e000e */
[----:B------:R-:W-:-:S04]  /*2760*/  @!P6 LEA R14, P0, R24, R220, 0x6 ;  /* 0x000000dc180ee211 */ /* 0x000fc800078030ff */
[CCC-:B------:R-:W-:Y:S02]  /*2770*/  @!P6 LEA.HI.X R15, R24.reuse, R221.reuse, R25.reuse, 0x6, P0 ;  /* 0x000000dd180fe211 */ /* 0x1c0fe400000f3419 */
[C---:B------:R-:W-:Y:S02]  /*2780*/  @!P4 LEA R16, P0, R24.reuse, R220, 0x7 ;  /* 0x000000dc1810c211 */ /* 0x040fe400078038ff */
[----:B------:R-:W-:Y:S01]  /*2790*/  @!P2 IADD3 R7, PT, PT, R19, R6, RZ ;  /* 0x000000061307a210 */ /* 0x000fe20007ffe0ff */
[----:B------:R-:W-:Y:S01]  /*27a0*/  @!PT LDS RZ, [RZ] ;  /* 0x00000000fffff984 */ /* 0x000fe20000000800 */
[----:B------:R-:W-:Y:S01]  /*27b0*/  @!PT LDS RZ, [RZ] ;  /* 0x00000000fffff984 */ /* 0x000fe20000000800 */
[----:B------:R-:W-:Y:S01]  /*27c0*/  @!PT LDS RZ, [RZ] ;  /* 0x00000000fffff984 */ /* 0x000fe20000000800 */
[----:B------:R-:W-:Y:S01]  /*27d0*/  @!P6 LDGSTS.E.BYPASS.LTC128B.128 [R45+0xd000], desc[UR16][R14.64] ;  /* 0x0d0000000e2defae */ /* 0x000fe2000b981a10 */
[----:B------:R-:W-:Y:S01]  /*27e0*/  @!P4 LEA.HI.X R17, R24, R221, R25, 0x7, P0 ;  /* 0x000000dd1811c211 */ /* 0x000fe200000f3c19 */
[----:B------:R-:W-:Y:S01]  /*27f0*/  @!P2 IMAD.MOV.U32 R6, RZ, RZ, R18 ;  /* 0x000000ffff06a224 */ /* 0x000fe200078e0012 */
[----:B------:R-:W-:Y:S01]  /*2800*/  LOP3.LUT P0, RZ, R210, 0x4, RZ, 0xc0, !PT ;  /* 0x00000004d2ff7812 */ /* 0x000fe2000780c0ff */
[----:B------:R-:W-:Y:S03]  /*2810*/  @!P6 LDGSTS.E.BYPASS.LTC128B.128 [R45+0x11000], desc[UR16][R14.64+0x80] ;  /* 0x110000800e2defae */ /* 0x000fe6000b981a10 */
[----:B------:R-:W-:Y:S01]  /*2820*/  SEL R141, R208, 0xffffffc0, !P0 ;  /* 0xffffffc0d08d7807 */ /* 0x000fe20004000000 */
[----:B------:R-:W-:Y:S03]  /*2830*/  @P5 STS.128 [R45+0xd800], RZ ;  /* 0x00d800ff2d005388 */ /* 0x000fe60000000c00 */
[----:B------:R-:W-:Y:S01]  /*2840*/  IADD3 R123, PT, PT, R124, R141, RZ ;  /* 0x0000008d7c7b7210 */ /* 0x000fe20007ffe0ff */
[----:B------:R-:W-:Y:S01]  /*2850*/  @P5 STS.128 [R45+0x11800], RZ ;  /* 0x011800ff2d005388 */ /* 0x000fe20000000c00 */
[----:B------:R-:W-:-:S03]  /*2860*/  IMAD.IADD R137, R212, 0x1, R141 ;  /* 0x00000001d4897824 */ /* 0x000fc600078e028d */
[----:B------:R-:W-:Y:S01]  /*2870*/  @!PT LDS RZ, [RZ] ;  /* 0x00000000fffff984 */ /* 0x000fe20000000800 */
[----:B------:R-:W-:Y:S01]  /*2880*/  @!PT LDS RZ, [RZ] ;  /* 0x00000000fffff984 */ /* 0x000fe20000000800 */
[----:B------:R-:W-:Y:S01]  /*2890*/  @!PT LDS RZ, [RZ] ;  /* 0x00000000fffff984 */ /* 0x000fe20000000800 */
[----:B------:R-:W-:Y:S04]  /*28a0*/  @!P5 LDGSTS.E.BYPASS.LTC128B.128 [R45+0xd800], desc[UR16][R12.64] ;  /* 0x0d8000000c2ddfae */ /* 0x000fe8000b981a10 */
[----:B------:R-:W-:Y:S01]  /*28b0*/  @!P5 LDGSTS.E.BYPASS.LTC128B.128 [R45+0x11800], desc[UR16][R12.64+0x80] ;  /* 0x118000800c2ddfae */ /* 0x000fe2000b981a10 */
[----:B------:R-:W-:-:S03]  /*28c0*/  LOP3.LUT P5, RZ, R210, 0x2, RZ, 0xc0, !PT ;  /* 0x00000002d2ff7812 */ /* 0x000fc600078ac0ff */
[----:B------:R-:W-:Y:S01]  /*28d0*/  @P4 STS.128 [R45+0xe000], RZ ;  /* 0x00e000ff2d004388 */ /* 0x000fe20000000c00 */
[----:B------:R-:W-:-:S03]  /*28e0*/  SEL R140, R209, 0xffffffe0, !P5 ;  /* 0xffffffe0d18c7807 */ /* 0x000fc60006800000 */
[----:B------:R-:W-:Y:S01]  /*28f0*/  @P4 STS.128 [R45+0x12000], RZ ;  /* 0x012000ff2d004388 */ /* 0x000fe20000000c00 */
[----:B------:R-:W-:Y:S01]  /*2900*/  IADD3 R120, PT, PT, R212, R140, RZ ;  /* 0x0000008cd4787210 */ /* 0x000fe20007ffe0ff */
[----:B------:R-:W-:Y:S01]  /*2910*/  IMAD.IADD R122, R124, 0x1, R140 ;  /* 0x000000017c7a7824 */ /* 0x000fe200078e028c */
[----:B------:R-:W-:Y:S01]  /*2920*/  IADD3 R133, PT, PT, R140, R137, RZ ;  /* 0x000000898c857210 */ /* 0x000fe20007ffe0ff */
        /* <DEDUP_REMOVED lines=28> */
[----:B------:R-:W3:Y:S04]  /*2af0*/  LDSM.16.M88.4 R52, [R0+UR5+0x4000] ;  /* 0x004000050034783b */ /* 0x000ee80008000200 */
[----:B------:R-:W4:Y:S04]  /*2b00*/  LDSM.16.M88.4 R40, [R0+UR5+0x4800] ;  /* 0x004800050028783b */ /* 0x000f280008000200 */
[----:B------:R-:W5:Y:S04]  /*2b10*/  LDSM.16.M88.4 R32, [R0+UR5+0x5000] ;  /* 0x005000050020783b */ /* 0x000f680008000200 */
[----:B------:R-:W5:Y:S04]  /*2b20*/  LDSM.16.M88.4 R20, [R0+UR5+0x5800] ;  /* 0x005800050014783b */ /* 0x000f680008000200 */
[----:B-1----:R-:W1:Y:S04]  /*2b30*/  LDSM.16.M88.4 R4, [R0+UR5+0x6000] ;  /* 0x006000050004783b */ /* 0x002e680008000200 */
[----:B------:R-:W1:Y:S04]  /*2b40*/  LDSM.16.M88.4 R92, [R0+UR5+0x6800] ;  /* 0x00680005005c783b */ /* 0x000e680008000200 */
[----:B------:R-:W1:Y:S04]  /*2b50*/  LDSM.16.M88.4 R84, [R0+UR5+0x7000] ;  /* 0x007000050054783b */ /* 0x000e680008000200 */
[----:B------:R-:W1:Y:S04]  /*2b60*/  LDSM.16.M88.4 R12, [R0+UR5+0x7800] ;  /* 0x00780005000c783b */ /* 0x000e680008000200 */
[----:B------:R-:W-:Y:S04]  /*2b70*/  LDSM.16.M88.4 R112, [R122] ;  /* 0x000000007a70783b */ /* 0x000fe80000000200 */
[----:B--2---:R-:W2:Y:S01]  /*2b80*/  LDSM.16.M88.4 R8, [R120+0x4000] ;  /* 0x004000007808783b */ /* 0x004ea20000000200 */
[C---:B---3--:R-:W-:Y:S03]  /*2b90*/  HMMA.16816.F32 R56, R76.reuse, R52, RZ ;  /* 0x000000344c38723c */ /* 0x048fe600000018ff */
[----:B------:R-:W3:Y:S04]  /*2ba0*/  LDSM.16.M88.4 R64, [R120+0x4800] ;  /* 0x004800007840783b */ /* 0x000ee80000000200 */
[----:B------:R-:W3:Y:S01]  /*2bb0*/  LDSM.16.M88.4 R60, [R120+0x5000] ;  /* 0x00500000783c783b */ /* 0x000ee20000000200 */
[C---:B------:R-:W-:Y:S03]  /*2bc0*/  HMMA.16816.F32 R52, R76.reuse, R54, RZ ;  /* 0x000000364c34723c */ /* 0x040fe600000018ff */
[----:B------:R-:W-:Y:S04]  /*2bd0*/  LDSM.16.M88.4 R100, [R120+0x7800] ;  /* 0x007800007864783b */ /* 0x000fe80000000200 */
        /* <DEDUP_REMOVED lines=23> */
[----:B------:R-:W2:Y:S07]  /*2d50*/  LDSM.16.M88.4 R8, [R123] ;  /* 0x000000007b08783b */ /* 0x000eae0000000200 */
        /* <DEDUP_REMOVED lines=12> */
[C---:B--2---:R-:W-:Y:S08]  /*2e20*/  HMMA.16816.F32 R56, R8.reuse, R72, R56 ;  /* 0x000000480838723c */ /* 0x044ff00000001838 */
[C---:B------:R-:W-:Y:S01]  /*2e30*/  HMMA.16816.F32 R52, R8.reuse, R74, R52 ;  /* 0x0000004a0834723c */ /* 0x040fe20000001834 */
[----:B------:R-:W2:Y:S07]  /*2e40*/  LDSM.16.M88.4 R72, [R137+0x6800] ;  /* 0x006800008948783b */ /* 0x000eae0000000200 */
[C---:B------:R-:W-:Y:S08]  /*2e50*/  HMMA.16816.F32 R48, R8.reuse, R68, R48 ;  /* 0x000000440830723c */ /* 0x040ff00000001830 */
[----:B------:R-:W-:Y:S01]  /*2e60*/  HMMA.16816.F32 R40, R8, R70, R40 ;  /* 0x000000460828723c */ /* 0x000fe20000001828 */
[----:B------:R-:W5:Y:S07]  /*2e70*/  LDSM.16.M88.4 R68, [R137+0x7000] ;  /* 0x007000008944783b */ /* 0x000f6e0000000200 */
        /* <DEDUP_REMOVED lines=17> */
[C---:B--2---:R-:W-:Y:S08]  /*2f90*/  HMMA.16816.F32 R96, R8.reuse, R72, R96 ;  /* 0x000000480860723c */ /* 0x044ff00000001860 */
[C---:B------:R-:W-:Y:S01]  /*2fa0*/  HMMA.16816.F32 R92, R8.reuse, R74, R92 ;  /* 0x0000004a085c723c */ /* 0x040fe2000000185c */
[----:B------:R-:W2:Y:S07]  /*2fb0*/  LDSM.16.M88.4 R72, [R133+0x5000] ;  /* 0x005000008548783b */ /* 0x000eae0000000200 */
[C---:B-----5:R-:W-:Y:S08]  /*2fc0*/  HMMA.16816.F32 R88, R8.reuse, R68, R88 ;  /* 0x000000440858723c */ /* 0x060ff00000001858 */
        /* <DEDUP_REMOVED lines=14> */
[----:B------:R-:W-:Y:S07]  /*30b0*/  LDSM.16.M88.4 R72, [R122+0x2000] ;  /* 0x002000007a48783b */ /* 0x000fee0000000200 */
[C---:B----4-:R-:W-:Y:S01]  /*30c0*/  HMMA.16816.F32 R108, R64.reuse, R8, R16 ;  /* 0x00000008406c723c */ /* 0x050fe20000001810 */
[----:B------:R-:W2:Y:S07]  /*30d0*/  LDSM.16.M88.4 R16, [R120+0x8000] ;  /* 0x008000007810783b */ /* 0x000eae0000000200 */
[C---:B------:R-:W-:Y:S01]  /*30e0*/  HMMA.16816.F32 R4, R64.reuse, R10, R4 ;  /* 0x0000000a4004723c */ /* 0x040fe20000001804 */
[----:B------:R-:W4:Y:S07]  /*30f0*/  LDSM.16.M88.4 R8, [R0+UR5+0x8800] ;  /* 0x008800050008783b */ /* 0x000f2e0008000200 */
[C---:B------:R-:W-:Y:S08]  /*3100*/  HMMA.16816.F32 R28, R64.reuse, R68, R28 ;  /* 0x00000044401c723c */ /* 0x040ff0000000181c */
[C---:B------:R-:W-:Y:S01]  /*3110*/  HMMA.16816.F32 R20, R64.reuse, R70, R20 ;  /* 0x000000464014723c */ /* 0x040fe20000001814 */
[----:B------:R-:W5:Y:S07]  /*3120*/  LDSM.16.M88.4 R68, [R133+0x7800] ;  /* 0x007800008544783b */ /* 0x000f6e0000000200 */
[C---:B---3--:R-:W-:Y:S08]  /*3130*/  HMMA.16816.F32 R96, R64.reuse, R60, R96 ;  /* 0x0000003c4060723c */ /* 0x048ff00000001860 */
[----:B------:R-:W-:Y:S01]  /*3140*/  HMMA.16816.F32 R92, R64, R62, R92 ;  /* 0x0000003e405c723c */ /* 0x000fe2000000185c */
[----:B------:R-:W-:Y:S07]  /*3150*/  LDSM.16.M88.4 R60, [R123+0x2000] ;  /* 0x002000007b3c783b */ /* 0x000fee0000000200 */
[C---:B------:R-:W-:Y:S01]  /*3160*/  HMMA.16816.F32 R112, R104.reuse, R100, R56 ;  /* 0x000000646870723c */ /* 0x040fe20000001838 */
[----:B------:R-:W3:Y:S07]  /*3170*/  LDSM.16.M88.4 R56, [R137+0x8000] ;  /* 0x008000008938783b */ /* 0x000eee0000000200 */
[----:B------:R-:W-:Y:S01]  /*3180*/  HMMA.16816.F32 R52, R104, R102, R52 ;  /* 0x000000666834723c */ /* 0x000fe20000001834 */
[----:B------:R-:W3:Y:S07]  /*3190*/  LDSM.16.M88.4 R100, [R120+0x8800] ;  /* 0x008800007864783b */ /* 0x000eee0000000200 */
[C---:B-1----:R-:W-:Y:S08]  /*31a0*/  HMMA.16816.F32 R88, R64.reuse, R12, R88 ;  /* 0x0000000c4058723c */ /* 0x042ff00000001858 */
[----:B------:R-:W-:Y:S01]  /*31b0*/  HMMA.16816.F32 R84, R64, R14, R84 ;  /* 0x0000000e4054723c */ /* 0x000fe20000001854 */
[----:B------:R-:W1:Y:S07]  /*31c0*/  LDSM.16.M88.4 R12, [R0+UR5+0x9000] ;  /* 0x00900005000c783b */ /* 0x000e6e0008000200 */
[----:B--2---:R-:W-:Y:S08]  /*31d0*/  HMMA.16816.F32 R112, R72, R16, R112 ;  /* 0x000000104870723c */ /* 0x004ff00000001870 */
[C---:B----4-:R-:W-:Y:S08]  /*31e0*/  HMMA.16816.F32 R48, R104.reuse, R8, R48 ;  /* 0x000000086830723c */ /* 0x050ff00000001830 */
[----:B------:R-:W-:Y:S01]  /*31f0*/  HMMA.16816.F32 R40, R104, R10, R40 ;  /* 0x0000000a6828723c */ /* 0x000fe20000001828 */
[----:B------:R-:W2:Y:S07]  /*3200*/  LDSM.16.M88.4 R8, [R137+0x8800] ;  /* 0x008800008908783b */ /* 0x000eae0000000200 */
[----:B------:R-:W-:Y:S01]  /*3210*/  HMMA.16816.F32 R52, R72, R18, R52 ;  /* 0x000000124834723c */ /* 0x000fe20000001834 */
[----:B------:R-:W-:Y:S07]  /*3220*/  LDSM.16.M88.4 R16, [R0+UR5+0x9800] ;  /* 0x009800050010783b */ /* 0x000fee0008000200 */
[C---:B-----5:R-:W-:Y:S08]  /*3230*/  HMMA.16816.F32 R80, R64.reuse, R68, R80 ;  /* 0x000000444050723c */ /* 0x060ff00000001850 */
[----:B------:R-:W-:Y:S01]  /*3240*/  HMMA.16816.F32 R76, R64, R70, R76 ;  /* 0x00000046404c723c */ /* 0x000fe2000000184c */
[----:B------:R-:W-:Y:S04]  /*3250*/  LDSM.16.M88.4 R68, [R116+0x2000] ;  /* 0x002000007444783b */ /* 0x000fe80000000200 */
[----:B------:R-:W4:Y:S03]  /*3260*/  LDSM.16.M88.4 R64, [R133+0x8000] ;  /* 0x008000008540783b */ /* 0x000f260000000200 */
[C---:B---3--:R-:W-:Y:S08]  /*3270*/  HMMA.16816.F32 R112, R60.reuse, R56, R112 ;  /* 0x000000383c70723c */ /* 0x048ff00000001870 */
[----:B------:R-:W-:Y:S08]  /*3280*/  HMMA.16816.F32 R52, R60, R58, R52 ;  /* 0x0000003a3c34723c */ /* 0x000ff00000001834 */
[C---:B------:R-:W-:Y:S01]  /*3290*/  HMMA.16816.F32 R56, R72.reuse, R100, R48 ;  /* 0x000000644838723c */ /* 0x040fe20000001830 */
[----:B------:R-:W-:Y:S07]  /*32a0*/  LDSM.16.M88.4 R48, [R133+0x8800] ;  /* 0x008800008530783b */ /* 0x000fee0000000200 */
[----:B------:R-:W-:Y:S08]  /*32b0*/  HMMA.16816.F32 R40, R72, R102, R40 ;  /* 0x000000664828723c */ /* 0x000ff00000001828 */
[C---:B-1----:R-:W-:Y:S08]  /*32c0*/  HMMA.16816.F32 R36, R104.reuse, R12, R36 ;  /* 0x0000000c6824723c */ /* 0x042ff00000001824 */
[----:B------:R-:W-:Y:S01]  /*32d0*/  HMMA.16816.F32 R32, R104, R14, R32 ;  /* 0x0000000e6820723c */ /* 0x000fe20000001820 */
[----:B------:R-:W1:Y:S07]  /*32e0*/  LDSM.16.M88.4 R12, [R120+0x9000] ;  /* 0x00900000780c783b */ /* 0x000e6e0000000200 */
[C---:B--2---:R-:W-:Y:S08]  /*32f0*/  HMMA.16816.F32 R56, R60.reuse, R8, R56 ;  /* 0x000000083c38723c */ /* 0x044ff00000001838 */
[----:B------:R-:W-:Y:S01]  /*3300*/  HMMA.16816.F32 R40, R60, R10, R40 ;  /* 0x0000000a3c28723c */ /* 0x000fe20000001828 */
[----:B------:R-:W2:Y:S07]  /*3310*/  LDSM.16.M88.4 R8, [R0+UR5+0xa000] ;  /* 0x00a000050008783b */ /* 0x000eae0008000200 */
[C---:B----4-:R-:W-:Y:S08]  /*3320*/  HMMA.16816.F32 R112, R68.reuse, R64, R112 ;  /* 0x000000404470723c */ /* 0x050ff00000001870 */
[----:B------:R-:W-:Y:S08]  /*3330*/  HMMA.16816.F32 R52, R68, R66, R52 ;  /* 0x000000424434723c */ /* 0x000ff00000001834 */
[----:B------:R-:W-:Y:S01]  /*3340*/  HMMA.16816.F32 R64, R104, R16, R28 ;  /* 0x000000106840723c */ /* 0x000fe2000000181c */
[----:B------:R-:W3:Y:S02]  /*3350*/  LDSM.16.M88.4 R28, [R137+0x9000] ;  /* 0x00900000891c783b */ /* 0x000ee40000000200 */
[----:B------:R-:W-:Y:S01]  /*3360*/  FMUL.FTZ R116, R113, UR4 ;  /* 0x0000000471747c20 */ /* 0x000fe20008410000 */
[----:B------:R-:W-:Y:S01]  /*3370*/  FMUL.FTZ R113, R114, UR4 ;  /* 0x0000000472717c20 */ /* 0x000fe20008410000 */
[----:B------:R-:W-:Y:S01]  /*3380*/  FMUL.FTZ R114, R115, UR4 ;  /* 0x0000000473727c20 */ /* 0x000fe20008410000 */
[----:B------:R-:W-:-:S02]  /*3390*/  FMUL.FTZ R112, R112, UR4 ;  /* 0x0000000470707c20 */ /* 0x000fc40008410000 */
[----:B------:R-:W-:Y:S01]  /*33a0*/  HMMA.16816.F32 R20, R104, R18, R20 ;  /* 0x000000126814723c */ /* 0x000fe20000001814 */
[----:B------:R-:W4:Y:S01]  /*33b0*/  LDSM.16.M88.4 R16, [R120+0x9800] ;  /* 0x009800007810783b */ /* 0x000f220000000200 */
[----:B------:R-:W2:Y:S01]  /*33c0*/  MUFU.TANH R116, R116 ;  /* 0x0000007400747308 */ /* 0x000ea20000002400 */
[----:B------:R-:W-:Y:S01]  /*33d0*/  FMUL.FTZ R52, R52, UR4 ;  /* 0x0000000434347c20 */ /* 0x000fe20008410000 */
[----:B------:R-:W-:Y:S01]  /*33e0*/  FMUL.FTZ R53, R53, UR4 ;  /* 0x0000000435357c20 */ /* 0x000fe20008410000 */
[----:B------:R-:W-:Y:S01]  /*33f0*/  FMUL.FTZ R54, R54, UR4 ;  /* 0x0000000436367c20 */ /* 0x000fe20008410000 */
[----:B------:R-:W-:Y:S02]  /*3400*/  FMUL.FTZ R55, R55, UR4 ;  /* 0x0000000437377c20 */ /* 0x000fe40008410000 */
[C---:B-1----:R-:W-:Y:S01]  /*3410*/  HMMA.16816.F32 R100, R72.reuse, R12, R36 ;  /* 0x0000000c4864723c */ /* 0x042fe20000001824 */
[----:B------:R-:W1:Y:S01]  /*3420*/  LDSM.16.M88.4 R36, [R133+0x9000] ;  /* 0x009000008524783b */ /* 0x000e620000000200 */
[----:B------:R-:W1:Y:S06]  /*3430*/  MUFU.TANH R112, R112 ;  /* 0x0000007000707308 */ /* 0x000e6c0000002400 */
[----:B------:R-:W-:Y:S01]  /*3440*/  HMMA.16816.F32 R32, R72, R14, R32 ;  /* 0x0000000e4820723c */ /* 0x000fe20000001820 */
[----:B------:R-:W-:Y:S01]  /*3450*/  LDSM.16.M88.4 R12, [R137+0x9800] ;  /* 0x00980000890c783b */ /* 0x000fe20000000200 */
[----:B------:R-:W1:Y:S06]  /*3460*/  MUFU.TANH R113, R113 ;  /* 0x0000007100717308 */ /* 0x000e6c0000002400 */
[C---:B--2---:R-:W-:Y:S02]  /*3470*/  HMMA.16816.F32 R108, R104.reuse, R8, R108 ;  /* 0x00000008686c723c */ /* 0x044fe4000000186c */
[----:B------:R-:W2:Y:S06]  /*3480*/  MUFU.TANH R114, R114 ;  /* 0x0000007200727308 */ /* 0x000eac0000002400 */
[----:B------:R-:W-:Y:S01]  /*3490*/  HMMA.16816.F32 R4, R104, R10, R4 ;  /* 0x0000000a6804723c */ /* 0x000fe20000001804 */
[----:B------:R-:W5:Y:S01]  /*34a0*/  LDSM.16.M88.4 R8, [R120+0xa000] ;  /* 0x00a000007808783b */ /* 0x000f620000000200 */
[----:B------:R-:W1:Y:S06]  /*34b0*/  MUFU.TANH R52, R52 ;  /* 0x0000003400347308 */ /* 0x000e6c0000002400 */
[C---:B---3--:R-:W-:Y:S02]  /*34c0*/  HMMA.16816.F32 R100, R60.reuse, R28, R100 ;  /* 0x0000001c3c64723c */ /* 0x048fe40000001864 */
[----:B------:R-:W3:Y:S06]  /*34d0*/  MUFU.TANH R53, R53 ;  /* 0x0000003500357308 */ /* 0x000eec0000002400 */
[----:B------:R-:W-:Y:S01]  /*34e0*/  HMMA.16816.F32 R32, R60, R30, R32 ;  /* 0x0000001e3c20723c */ /* 0x000fe20000001820 */
[----:B------:R-:W2:Y:S01]  /*34f0*/  LDSM.16.M88.4 R28, [R0+UR5+0xa800] ;  /* 0x00a80005001c783b */ /* 0x000ea20008000200 */
[----:B------:R-:W1:Y:S06]  /*3500*/  MUFU.TANH R54, R54 ;  /* 0x0000003600367308 */ /* 0x000e6c0000002400 */
[C---:B----4-:R-:W-:Y:S02]  /*3510*/  HMMA.16816.F32 R64, R72.reuse, R16, R64 ;  /* 0x000000104840723c */ /* 0x050fe40000001840 */
[----:B------:R-:W4:Y:S06]  /*3520*/  MUFU.TANH R55, R55 ;  /* 0x0000003700377308 */ /* 0x000f2c0000002400 */
[----:B------:R-:W-:Y:S01]  /*3530*/  HMMA.16816.F32 R20, R72, R18, R20 ;  /* 0x000000124814723c */ /* 0x000fe20000001814 */
[----:B------:R-:W3:Y:S07]  /*3540*/  LDSM.16.M88.4 R16, [R137+0xa000] ;  /* 0x00a000008910783b */ /* 0x000eee0000000200 */
[C---:B------:R-:W-:Y:S08]  /*3550*/  HMMA.16816.F32 R56, R68.reuse, R48, R56 ;  /* 0x000000304438723c */ /* 0x040ff00000001838 */
[C---:B------:R-:W-:Y:S01]  /*3560*/  HMMA.16816.F32 R40, R68.reuse, R50, R40 ;  /* 0x000000324428723c */ /* 0x040fe20000001828 */
[----:B------:R-:W4:Y:S07]  /*3570*/  LDSM.16.M88.4 R48, [R133+0x9800] ;  /* 0x009800008530783b */ /* 0x000f2e0000000200 */
[----:B-1----:R-:W-:Y:S03]  /*3580*/  HMMA.16816.F32 R100, R68, R36, R100 ;  /* 0x000000244464723c */ /* 0x002fe60000001864 */
[----:B------:R-:W-:Y:S01]  /*3590*/  FMUL.FTZ R56, R56, UR4 ;  /* 0x0000000438387c20 */ /* 0x000fe20008410000 */
[----:B------:R-:W-:Y:S01]  /*35a0*/  FMUL.FTZ R57, R57, UR4 ;  /* 0x0000000439397c20 */ /* 0x000fe20008410000 */
[----:B------:R-:W-:Y:S01]  /*35b0*/  FMUL.FTZ R58, R58, UR4 ;  /* 0x000000043a3a7c20 */ /* 0x000fe20008410000 */
[----:B------:R-:W-:-:S02]  /*35c0*/  FMUL.FTZ R59, R59, UR4 ;  /* 0x000000043b3b7c20 */ /* 0x000fc40008410000 */
[----:B------:R-:W-:Y:S01]  /*35d0*/  HMMA.16816.F32 R32, R68, R38, R32 ;  /* 0x000000264420723c */ /* 0x000fe20000001820 */
[----:B------:R-:W1:Y:S01]  /*35e0*/  LDSM.16.M88.4 R36, [R133+0xa000] ;  /* 0x00a000008524783b */ /* 0x000e620000000200 */
[----:B------:R-:W1:Y:S01]  /*35f0*/  MUFU.TANH R56, R56 ;  /* 0x0000003800387308 */ /* 0x000e620000002400 */
[----:B------:R-:W-:Y:S01]  /*3600*/  FMUL.FTZ R40, R40, UR4 ;  /* 0x0000000428287c20 */ /* 0x000fe20008410000 */
[----:B------:R-:W-:Y:S01]  /*3610*/  FMUL.FTZ R41, R41, UR4 ;  /* 0x0000000429297c20 */ /* 0x000fe20008410000 */
[----:B------:R-:W-:Y:S01]  /*3620*/  FMUL.FTZ R42, R42, UR4 ;  /* 0x000000042a2a7c20 */ /* 0x000fe20008410000 */
[----:B------:R-:W-:Y:S02]  /*3630*/  FMUL.FTZ R43, R43, UR4 ;  /* 0x000000042b2b7c20 */ /* 0x000fe40008410000 */
[----:B-----5:R-:W-:Y:S02]  /*3640*/  HMMA.16816.F32 R4, R72, R10, R4 ;  /* 0x0000000a4804723c */ /* 0x020fe40000001804 */
[----:B------:R-:W1:Y:S01]  /*3650*/  MUFU.TANH R57, R57 ;  /* 0x0000003900397308 */ /* 0x000e620000002400 */
[----:B------:R-:W-:Y:S01]  /*3660*/  FMUL.FTZ R100, R100, UR4 ;  /* 0x0000000464647c20 */ /* 0x000fe20008410000 */
[----:B------:R-:W-:Y:S01]  /*3670*/  FMUL.FTZ R101, R101, UR4 ;  /* 0x0000000465657c20 */ /* 0x000fe20008410000 */
[----:B------:R-:W-:Y:S01]  /*3680*/  FMUL.FTZ R102, R102, UR4 ;  /* 0x0000000466667c20 */ /* 0x000fe20008410000 */
[----:B------:R-:W-:-:S02]  /*3690*/  FMUL.FTZ R103, R103, UR4 ;  /* 0x0000000467677c20 */ /* 0x000fc40008410000 */
[C---:B------:R-:W-:Y:S02]  /*36a0*/  HMMA.16816.F32 R64, R60.reuse, R12, R64 ;  /* 0x0000000c3c40723c */ /* 0x040fe40000001840 */
[----:B------:R-:W1:Y:S01]  /*36b0*/  MUFU.TANH R58, R58 ;  /* 0x0000003a003a7308 */ /* 0x000e620000002400 */
[----:B------:R-:W-:Y:S01]  /*36c0*/  FMUL.FTZ R32, R32, UR4 ;  /* 0x0000000420207c20 */ /* 0x000fe20008410000 */
[----:B------:R-:W-:Y:S01]  /*36d0*/  FMUL.FTZ R33, R33, UR4 ;  /* 0x0000000421217c20 */ /* 0x000fe20008410000 */
[----:B------:R-:W-:Y:S01]  /*36e0*/  FMUL.FTZ R34, R34, UR4 ;  /* 0x0000000422227c20 */ /* 0x000fe20008410000 */
[----:B------:R-:W-:Y:S02]  /*36f0*/  FMUL.FTZ R35, R35, UR4 ;  /* 0x0000000423237c20 */ /* 0x000fe40008410000 */
[----:B------:R-:W-:Y:S01]  /*3700*/  HMMA.16816.F32 R20, R60, R14, R20 ;  /* 0x0000000e3c14723c */ /* 0x000fe20000001814 */
[----:B------:R-:W5:Y:S01]  /*3710*/  LDSM.16.M88.4 R12, [R0+UR5+0xb000] ;  /* 0x00b00005000c783b */ /* 0x000f620008000200 */
[----:B------:R-:W1:Y:S06]  /*3720*/  MUFU.TANH R115, R32 ;  /* 0x0000002000737308 */ /* 0x000e6c0000002400 */
[C---:B--2---:R-:W-:Y:S02]  /*3730*/  HMMA.16816.F32 R96, R104.reuse, R28, R96 ;  /* 0x0000001c6860723c */ /* 0x044fe40000001860 */
[----:B------:R-:W2:Y:S06]  /*3740*/  MUFU.TANH R117, R35 ;  /* 0x0000002300757308 */ /* 0x000eac0000002400 */
[----:B------:R-:W-:Y:S01]  /*3750*/  HMMA.16816.F32 R92, R104, R30, R92 ;  /* 0x0000001e685c723c */ /* 0x000fe2000000185c */
[----:B------:R-:W2:Y:S01]  /*3760*/  LDSM.16.M88.4 R28, [R120+0xa800] ;  /* 0x00a80000781c783b */ /* 0x000ea20000000200 */
[----:B------:R-:W1:Y:S06]  /*3770*/  MUFU.TANH R59, R59 ;  /* 0x0000003b003b7308 */ /* 0x000e6c0000002400 */
[----:B------:R-:W-:Y:S01]  /*3780*/  HMMA.16816.F32 R108, R72, R8, R108 ;  /* 0x00000008486c723c */ /* 0x000fe2000000186c */
[----:B------:R-:W-:Y:S01]  /*3790*/  LDSM.16.M88.4 R8, [R137+0xa800] ;  /* 0x00a800008908783b */ /* 0x000fe20000000200 */
[----:B------:R-:W1:Y:S06]  /*37a0*/  MUFU.TANH R40, R40 ;  /* 0x0000002800287308 */ /* 0x000e6c0000002400 */
[----:B---3--:R-:W-:Y:S02]  /*37b0*/  HMMA.16816.F32 R4, R60, R18, R4 ;  /* 0x000000123c04723c */ /* 0x008fe40000001804 */
[----:B------:R-:W3:Y:S06]  /*37c0*/  MUFU.TANH R41, R41 ;  /* 0x0000002900297308 */ /* 0x000eec0000002400 */
[----:B----4-:R-:W-:Y:S02]  /*37d0*/  HMMA.16816.F32 R20, R68, R50, R20 ;  /* 0x000000324414723c */ /* 0x010fe40000001814 */
[----:B------:R-:W4:Y:S06]  /*37e0*/  MUFU.TANH R42, R42 ;  /* 0x0000002a002a7308 */ /* 0x000f2c0000002400 */
[----:B------:R-:W-:Y:S01]  /*37f0*/  HMMA.16816.F32 R108, R60, R16, R108 ;  /* 0x000000103c6c723c */ /* 0x000fe2000000186c */
[----:B------:R3:W4:Y:S01]  /*3800*/  LDSM.16.M88.4 R16, [R0+UR5+0xb800] ;  /* 0x00b800050010783b */ /* 0x0007220008000200 */
[----:B------:R-:W2:Y:S06]  /*3810*/  MUFU.TANH R43, R43 ;  /* 0x0000002b002b7308 */ /* 0x000eac0000002400 */
[----:B-1----:R-:W-:Y:S02]  /*3820*/  HMMA.16816.F32 R4, R68, R38, R4 ;  /* 0x000000264404723c */ /* 0x002fe40000001804 */
[----:B------:R-:W1:Y:S01]  /*3830*/  MUFU.TANH R100, R100 ;  /* 0x0000006400647308 */ /* 0x000e620000002400 */
[----:B------:R-:W-:Y:S01]  /*3840*/  FMUL.FTZ R20, R20, UR4 ;  /* 0x0000000414147c20 */ /* 0x000fe20008410000 */
[----:B------:R-:W-:Y:S01]  /*3850*/  FMUL.FTZ R21, R21, UR4 ;  /* 0x0000000415157c20 */ /* 0x000fe20008410000 */
[----:B------:R-:W-:Y:S01]  /*3860*/  FMUL.FTZ R22, R22, UR4 ;  /* 0x0000000416167c20 */ /* 0x000fe20008410000 */
[----:B------:R-:W-:-:S02]  /*3870*/  FMUL.FTZ R23, R23, UR4 ;  /* 0x0000000417177c20 */ /* 0x000fc40008410000 */
[C---:B-----5:R-:W-:Y:S02]  /*3880*/  HMMA.16816.F32 R88, R104.reuse, R12, R88 ;  /* 0x0000000c6858723c */ /* 0x060fe40000001858 */
[----:B------:R-:W1:Y:S06]  /*3890*/  MUFU.TANH R181, R20 ;  /* 0x0000001400b57308 */ /* 0x000e6c0000002400 */
[----:B------:R-:W-:Y:S01]  /*38a0*/  HMMA.16816.F32 R84, R104, R14, R84 ;  /* 0x0000000e6854723c */ /* 0x000fe20000001854 */
[----:B------:R-:W5:Y:S01]  /*38b0*/  LDSM.16.M88.4 R12, [R120+0xb000] ;  /* 0x00b00000780c783b */ /* 0x000f620000000200 */
[----:B------:R-:W1:Y:S01]  /*38c0*/  MUFU.TANH R179, R21 ;  /* 0x0000001500b37308 */ /* 0x000e620000002400 */
[----:B------:R-:W-:Y:S01]  /*38d0*/  FMUL.FTZ R4, R4, UR4 ;  /* 0x0000000404047c20 */ /* 0x000fe20008410000 */
[----:B------:R-:W-:Y:S01]  /*38e0*/  FMUL.FTZ R5, R5, UR4 ;  /* 0x0000000405057c20 */ /* 0x000fe20008410000 */
[----:B------:R-:W-:Y:S01]  /*38f0*/  FMUL.FTZ R205, R6, UR4 ;  /* 0x0000000406cd7c20 */ /* 0x000fe20008410000 */
[----:B------:R-:W-:Y:S01]  /*3900*/  FMUL.FTZ R201, R7, UR4 ;  /* 0x0000000407c97c20 */ /* 0x000fe20008410000 */
[----:B---3--:R-:W-:Y:S01]  /*3910*/  SHF.R.U32.HI R0, RZ, 0x2, R210 ;  /* 0x00000002ff007819 */ /* 0x008fe200000116d2 */
[----:B--2---:R-:W-:Y:S02]  /*3920*/  HMMA.16816.F32 R96, R72, R28, R96 ;  /* 0x0000001c4860723c */ /* 0x004fe40000001860 */
[----:B------:R-:W2:Y:S01]  /*3930*/  MUFU.TANH R235, R22 ;  /* 0x0000001600eb7308 */ /* 0x000ea20000002400 */
[----:B------:R-:W-:-:S05]  /*3940*/  LOP3.LUT R0, R0, 0x7, RZ, 0xc0, !PT ;  /* 0x0000000700007812 */ /* 0x000fca00078ec0ff */
[----:B------:R-:W-:Y:S01]  /*3950*/  HMMA.16816.F32 R92, R72, R30, R92 ;  /* 0x0000001e485c723c */ /* 0x000fe2000000185c */
[----:B------:R-:W3:Y:S01]  /*3960*/  LDSM.16.M88.4 R28, [R120+0xb800] ;  /* 0x00b80000781c783b */ /* 0x000ee20000000200 */
[----:B------:R1:W1:Y:S06]  /*3970*/  MUFU.TANH R185, R23 ;  /* 0x0000001700b97308 */ /* 0x00026c0000002400 */
[C---:B----4-:R-:W-:Y:S02]  /*3980*/  HMMA.16816.F32 R80, R104.reuse, R16, R80 ;  /* 0x000000106850723c */ /* 0x050fe40000001850 */
[----:B------:R-:W4:Y:S06]  /*3990*/  MUFU.TANH R231, R4 ;  /* 0x0000000400e77308 */ /* 0x000f2c0000002400 */
[----:B------:R-:W-:Y:S02]  /*39a0*/  HMMA.16816.F32 R76, R104, R18, R76 ;  /* 0x00000012684c723c */ /* 0x000fe4000000184c */
[----:B------:R2:W2:Y:S01]  /*39b0*/  MUFU.TANH R199, R5 ;  /* 0x0000000500c77308 */ /* 0x0004a20000002400 */
[----:B-1----:R-:W1:Y:S05]  /*39c0*/  LDSM.16.M88.4 R20, [R137+0xb000] ;  /* 0x00b000008914783b */ /* 0x002e6a0000000200 */
[----:B------:R-:W-:Y:S02]  /*39d0*/  HMMA.16816.F32 R64, R68, R48, R64 ;  /* 0x000000304440723c */ /* 0x000fe40000001840 */
[----:B------:R-:W1:Y:S06]  /*39e0*/  MUFU.TANH R48, R33 ;  /* 0x0000002100307308 */ /* 0x000e6c0000002400 */
[C---:B------:R-:W-:Y:S02]  /*39f0*/  HMMA.16816.F32 R96, R60.reuse, R8, R96 ;  /* 0x000000083c60723c */ /* 0x040fe40000001860 */
[----:B------:R4:W1:Y:S01]  /*3a00*/  MUFU.TANH R49, R34 ;  /* 0x0000002200317308 */ /* 0x0008620000002400 */
[----:B--2---:R-:W2:Y:S05]  /*3a10*/  LDSM.16.M88.4 R4, [R137+0xb800] ;  /* 0x00b800008904783b */ /* 0x004eaa0000000200 */
[----:B------:R-:W-:Y:S01]  /*3a20*/  HMMA.16816.F32 R92, R60, R10, R92 ;  /* 0x0000000a3c5c723c */ /* 0x000fe2000000185c */
[----:B------:R-:W-:Y:S01]  /*3a30*/  LDSM.16.M88.4 R8, [R133+0xb000] ;  /* 0x00b000008508783b */ /* 0x000fe20000000200 */
[----:B------:R-:W1:Y:S01]  /*3a40*/  MUFU.TANH R101, R101 ;  /* 0x0000006500657308 */ /* 0x000e620000002400 */
[----:B------:R-:W-:Y:S01]  /*3a50*/  FMUL.FTZ R50, R65, UR4 ;  /* 0x0000000441327c20 */ /* 0x000fe20008410000 */
[----:B------:R-:W-:Y:S01]  /*3a60*/  FMUL.FTZ R65, R66, UR4 ;  /* 0x0000000442417c20 */ /* 0x000fe20008410000 */
[----:B------:R-:W-:Y:S01]  /*3a70*/  FMUL.FTZ R64, R64, UR4 ;  /* 0x0000000440407c20 */ /* 0x000fe20008410000 */
[----:B------:R-:W-:-:S02]  /*3a80*/  FMUL.FTZ R66, R67, UR4 ;  /* 0x0000000443427c20 */ /* 0x000fc40008410000 */
[C---:B-----5:R-:W-:Y:S02]  /*3a90*/  HMMA.16816.F32 R88, R72.reuse, R12, R88 ;  /* 0x0000000c4858723c */ /* 0x060fe40000001858 */
[----:B------:R-:W1:Y:S01]  /*3aa0*/  MUFU.TANH R102, R102 ;  /* 0x0000006600667308 */ /* 0x000e620000002400 */
[----:B----4-:R-:W4:Y:S05]  /*3ab0*/  LDSM.16.M88.4 R32, [R133+0xa800] ;  /* 0x00a800008520783b */ /* 0x010f2a0000000200 */
[----:B------:R-:W-:Y:S01]  /*3ac0*/  HMMA.16816.F32 R84, R72, R14, R84 ;  /* 0x0000000e4854723c */ /* 0x000fe20000001854 */
[----:B------:R-:W5:Y:S01]  /*3ad0*/  LDSM.16.M88.4 R12, [R133+0xb800] ;  /* 0x00b80000850c783b */ /* 0x000f620000000200 */
[----:B------:R-:W1:Y:S01]  /*3ae0*/  MUFU.TANH R103, R103 ;  /* 0x0000006700677308 */ /* 0x000e620000002400 */
[----:B------:R-:W-:-:S05]  /*3af0*/  DEPBAR.LE SB0, 0x0 ;  /* 0x000080000000791a */ /* 0x000fca0000000000 */
[C---:B---3--:R-:W-:Y:S02]  /*3b00*/  HMMA.16816.F32 R80, R72.reuse, R28, R80 ;  /* 0x0000001c4850723c */ /* 0x048fe40000001850 */
[----:B------:R-:W3:Y:S06]  /*3b10*/  MUFU.TANH R64, R64 ;  /* 0x0000004000407308 */ /* 0x000eec0000002400 */
[----:B------:R-:W-:Y:S02]  /*3b20*/  HMMA.16816.F32 R76, R72, R30, R76 ;  /* 0x0000001e484c723c */ /* 0x000fe4000000184c */
[----:B------:R-:W2:Y:S06]  /*3b30*/  MUFU.TANH R50, R50 ;  /* 0x0000003200327308 */ /* 0x000eac0000002400 */
[C---:B-1----:R-:W-:Y:S02]  /*3b40*/  HMMA.16816.F32 R88, R60.reuse, R20, R88 ;  /* 0x000000143c58723c */ /* 0x042fe40000001858 */
[----:B------:R-:W1:Y:S06]  /*3b50*/  MUFU.TANH R65, R65 ;  /* 0x0000004100417308 */ /* 0x000e6c0000002400 */
[C---:B------:R-:W-:Y:S02]  /*3b60*/  HMMA.16816.F32 R84, R60.reuse, R22, R84 ;  /* 0x000000163c54723c */ /* 0x040fe40000001854 */
[----:B------:R-:W1:Y:S06]  /*3b70*/  MUFU.TANH R66, R66 ;  /* 0x0000004200427308 */ /* 0x000e6c0000002400 */
[----:B--2---:R-:W-:Y:S01]  /*3b80*/  HMMA.16816.F32 R80, R60, R4, R80 ;  /* 0x000000043c50723c */ /* 0x004fe20000001850 */
[----:B------:R-:W-:Y:S01]  /*3b90*/  LOP3.LUT R4, R214, 0x1f0, RZ, 0xc0, !PT ;  /* 0x000001f0d6047812 */ /* 0x000fe200078ec0ff */
[----:B------:R-:W2:Y:S03]  /*3ba0*/  MUFU.TANH R205, R205 ;  /* 0x000000cd00cd7308 */ /* 0x000ea60000002400 */
[----:B------:R-:W-:-:S03]  /*3bb0*/  IADD3 R121, PT, PT, R4, 0x1, R121 ;  /* 0x0000000104797810 */ /* 0x000fc60007ffe079 */
[----:B------:R-:W-:Y:S01]  /*3bc0*/  HMMA.16816.F32 R76, R60, R6, R76 ;  /* 0x000000063c4c723c */ /* 0x000fe2000000184c */
[----:B------:R-:W-:Y:S01]  /*3bd0*/  IADD3 R0, PT, PT, -R46, R121, R0 ;  /* 0x000000792e007210 */ /* 0x000fe20007ffe100 */
[----:B------:R-:W1:Y:S03]  /*3be0*/  MUFU.TANH R201, R201 ;  /* 0x000000c900c97308 */ /* 0x000e660000002400 */
[----:B------:R-:W-:-:S03]  /*3bf0*/  IADD3 R0, PT, PT, R0, UR14, R47 ;  /* 0x0000000e00007c10 */ /* 0x000fc6000fffe02f */
[----:B------:R-:W-:Y:S01]  /*3c00*/  HMMA.16816.F32 R108, R68, R36, R108 ;  /* 0x00000024446c723c */ /* 0x000fe2000000186c */
[C---:B------:R-:W-:Y:S02]  /*3c10*/  VIMNMX R138, PT, PT, R0.reuse, R47, PT ;  /* 0x0000002f008a7248 */ /* 0x040fe40003fe0100 */
[----:B------:R-:W-:-:S05]  /*3c20*/  VIADDMNMX R0, R0, 0x8, R47, PT ;  /* 0x0000000800007846 */ /* 0x000fca000380012f */
[C---:B----4-:R-:W-:Y:S08]  /*3c30*/  HMMA.16816.F32 R96, R68.reuse, R32, R96 ;  /* 0x000000204460723c */ /* 0x050ff00000001860 */
[C---:B------:R-:W-:Y:S03]  /*3c40*/  HMMA.16816.F32 R92, R68.reuse, R34, R92 ;  /* 0x00000022445c723c */ /* 0x040fe6000000185c */
        /* <DEDUP_REMOVED lines=73> */
.L_x_2969:
        /* <DEDUP_REMOVED lines=59> */
.L_x_2970:
        /* <DEDUP_REMOVED lines=36> */
.L_x_2968:
[----:B------:R-:W-:Y:S01]  /*46d0*/  IMAD.SHL.U32 R31, R210, 0x2, RZ ;  /* 0x00000002d21f7824 */ /* 0x000fe200078e00ff */
[----:B------:R-:W3:Y:S01]  /*46e0*/  LDCU UR4, c[0x0][0x45c] ;  /* 0x00008b80ff0477ac */ /* 0x000ee20008000800 */
[----:B------:R-:W-:-:S03]  /*46f0*/  LOP3.LUT R184, R3, 0x200, R44, 0xf8, !PT ;  /* 0x0000020003b87812 */ /* 0x000fc600078ef82c */
[----:B------:R-:W-:Y:S02]  /*4700*/  LOP3.LUT R31, R31, 0x6, RZ, 0xc0, !PT ;  /* 0x000000061f1f7812 */ /* 0x000fe400078ec0ff */
[----:B------:R-:W-:-:S03]  /*4710*/  LEA R211, R184, UR5, 0x1 ;  /* 0x00000005b8d37c11 */ /* 0x000fc6000f8e08ff */
[----:B------:R-:W-:Y:S02]  /*4720*/  IMAD R31, R150, 0x80, R31 ;  /* 0x00000080961f7824 */ /* 0x000fe400078e021f */
[----:B------:R-:W-:Y:S01]  /*4730*/  VIADD R67, R211, 0xc040 ;  /* 0x0000c040d3437836 */ /* 0x000fe20000000000 */
[----:B------:R-:W-:Y:S01]  /*4740*/  LDSM.16.MT88.4 R124, [R211+0xc000] ;  /* 0x00c00000d37c783b */ /* 0x000fe20000004200 */
[C---:B--2---:R-:W-:Y:S02]  /*4750*/  VIADD R7, R31.reuse, 0x1 ;  /* 0x000000011f077836 */ /* 0x044fe40000000000 */
[C---:B------:R-:W-:Y:S01]  /*4760*/  VIADD R5, R31.reuse, 0x8 ;  /* 0x000000081f057836 */ /* 0x040fe20000000000 */
[----:B----4-:R-:W-:Y:S01]  /*4770*/  LDSM.16.MT88.4 R92, [R211+0x10000] ;  /* 0x01000000d35c783b */ /* 0x010fe20000004200 */
[----:B------:R-:W-:Y:S01]  /*4780*/  VIADD R11, R31, 0x11 ;  /* 0x000000111f0b7836 */ /* 0x000fe20000000000 */
[----:B------:R-:W-:Y:S01]  /*4790*/  ISETP.GE.AND P6, PT, R7, R138, PT ;  /* 0x0000008a0700720c */ /* 0x000fe20003fc6270 */
[----:B------:R-:W-:Y:S01]  /*47a0*/  VIADD R9, R31, 0x18 ;  /* 0x000000181f097836 */ /* 0x000fe20000000000 */
[----:B------:R-:W-:Y:S01]  /*47b0*/  ISETP.GE.AND P4, PT, R7, R0, PT ;  /* 0x000000000700720c */ /* 0x000fe20003f86270 */
[----:B------:R-:W-:Y:S01]  /*47c0*/  VIADD R7, R31, 0x9 ;  /* 0x000000091f077836 */ /* 0x000fe20000000000 */
[----:B------:R-:W-:Y:S01]  /*47d0*/  ISETP.GE.AND P3, PT, R5, R138, PT ;  /* 0x0000008a0500720c */ /* 0x000fe20003f66270 */
[----:B------:R-:W-:Y:S01]  /*47e0*/  VIADD R13, R31, 0x19 ;  /* 0x000000191f0d7836 */ /* 0x000fe20000000000 */
[----:B------:R-:W-:Y:S01]  /*47f0*/  ISETP.GE.AND P2, PT, R5, R0, PT ;  /* 0x000000000500720c */ /* 0x000fe20003f46270 */
[C---:B------:R-:W-:Y:S01]  /*4800*/  VIADD R5, R31.reuse, 0x10 ;  /* 0x000000101f057836 */ /* 0x040fe20000000000 */
[----:B------:R-:W-:Y:S01]  /*4810*/  FSEL R23, R116, -INF , !P6 ;  /* 0xff80000074177808 */ /* 0x000fe20007000000 */
        /* <DEDUP_REMOVED lines=8> */
[----:B------:R-:W-:Y:S01]  /*48a0*/  IMAD.IADD R146, R140, 0x1, R211 ;  /* 0x000000018c927824 */ /* 0x000fe200078e02d3 */
[----:B------:R-:W-:-:S02]  /*48b0*/  FSEL R29, R52, -INF , !P3 ;  /* 0xff800000341d7808 */ /* 0x000fc40005800000 */
[----:B------:R-:W-:Y:S02]  /*48c0*/  ISETP.GE.AND P3, PT, R5, R0, PT ;  /* 0x000000000500720c */ /* 0x000fe40003f66270 */
[----:B------:R-:W-:Y:S01]  /*48d0*/  FSEL R5, R54, -INF , !P2 ;  /* 0xff80000036057808 */ /* 0x000fe20005000000 */
[----:B------:R-:W-:Y:S01]  /*48e0*/  LDSM.16.MT88.4 R84, [R146+0x10000] ;  /* 0x010000009254783b */ /* 0x000fe20000004200 */
[----:B------:R-:W-:Y:S02]  /*48f0*/  ISETP.GE.AND P2, PT, R11, R138, PT ;  /* 0x0000008a0b00720c */ /* 0x000fe40003f46270 */
[----:B------:R-:W-:Y:S02]  /*4900*/  FSEL R21, R53, -INF , !P1 ;  /* 0xff80000035157808 */ /* 0x000fe40004800000 */
        /* <DEDUP_REMOVED lines=9> */
[----:B------:R-:W-:Y:S02]  /*49a0*/  ISETP.GE.AND P2, PT, R13, R0, PT ;  /* 0x000000000d00720c */ /* 0x000fe40003f46270 */
[----:B------:R-:W-:Y:S02]  /*49b0*/  FSEL R59, R59, -INF , !P1 ;  /* 0xff8000003b3b7808 */ /* 0x000fe40004800000 */
[----:B------:R-:W-:Y:S02]  /*49c0*/  FSEL R17, R40, -INF , !P6 ;  /* 0xff80000028117808 */ /* 0x000fe40007000000 */
[----:B------:R-:W-:Y:S02]  /*49d0*/  FSEL R13, R42, -INF , !P4 ;  /* 0xff8000002a0d7808 */ /* 0x000fe40006000000 */
[C---:B------:R-:W-:Y:S02]  /*49e0*/  ISETP.GE.AND P1, PT, R11.reuse, R138, PT ;  /* 0x0000008a0b00720c */ /* 0x040fe40003f26270 */
[----:B------:R-:W-:-:S02]  /*49f0*/  ISETP.GE.AND P6, PT, R11, R0, PT ;  /* 0x000000000b00720c */ /* 0x000fc40003fc6270 */
[----:B------:R-:W-:Y:S02]  /*4a00*/  ISETP.GE.AND P4, PT, R15, R138, PT ;  /* 0x0000008a0f00720c */ /* 0x000fe40003f86270 */
[----:B------:R-:W-:Y:S02]  /*4a10*/  FSEL R11, R41, -INF , !P3 ;  /* 0xff800000290b7808 */ /* 0x000fe40005800000 */
        /* <DEDUP_REMOVED lines=22> */
[----:B-1----:R-:W-:Y:S02]  /*4b80*/  FSEL R237, R65, -INF , !P2 ;  /* 0xff80000041ed7808 */ /* 0x002fe40005000000 */
[----:B------:R-:W-:Y:S02]  /*4b90*/  FSEL R41, R117, -INF , !P4 ;  /* 0xff80000075297808 */ /* 0x000fe40006000000 */
[----:B------:R-:W-:Y:S01]  /*4ba0*/  FSEL R241, R64, -INF , !P3 ;  /* 0xff80000040f17808 */ /* 0x000fe20005800000 */
[----:B------:R-:W-:Y:S01]  /*4bb0*/  LDSM.16.MT88.4 R116, [R146+0xc000] ;  /* 0x00c000009274783b */ /* 0x000fe20000004200 */
        /* <DEDUP_REMOVED lines=51> */
[----:B------:R-:W-:Y:S02]  /*4ef0*/  ISETP.GE.AND P2, PT, R33, R0, PT ;  /* 0x000000002100720c */ /* 0x000fe40003f46270 */
[----:B------:R-:W-:-:S02]  /*4f00*/  FSEL R33, R112, -INF , !P4 ;  /* 0xff80000070217808 */ /* 0x000fc40006000000 */
[----:B------:R-:W-:Y:S02]  /*4f10*/  FSEL R187, R187, -INF , !P6 ;  /* 0xff800000bbbb7808 */ /* 0x000fe40007000000 */
[----:B------:R-:W-:Y:S02]  /*4f20*/  FMNMX3.FTZ R4, R33, R23, R29, !PT ;  /* 0x0000001721047276 */ /* 0x000fe4000781001d */
[----:B------:R-:W-:Y:S02]  /*4f30*/  ISETP.GE.AND P6, PT, R31, R0, PT ;  /* 0x000000001f00720c */ /* 0x000fe40003fc6270 */
[----:B------:R-:W-:Y:S02]  /*4f40*/  FMNMX3.FTZ R4, R4, R21, R19, !PT ;  /* 0x0000001504047276 */ /* 0x000fe40007810013 */
[----:B------:R-:W-:Y:S02]  /*4f50*/  FSEL R113, R113, -INF , !P6 ;  /* 0xff80000071717808 */ /* 0x000fe40007000000 */
[----:B------:R-:W-:-:S02]  /*4f60*/  FMNMX3.FTZ R4, R4, R57, R17, !PT ;  /* 0x0000003904047276 */ /* 0x000fc40007810011 */
[----:B------:R-:W-:Y:S02]  /*4f70*/  FMNMX3.FTZ R6, R113, R7, R5, !PT ;  /* 0x0000000771067276 */ /* 0x000fe40007810005 */
[----:B------:R-:W-:Y:S02]  /*4f80*/  FMNMX3.FTZ R4, R4, R11, R53, !PT ;  /* 0x0000000b04047276 */ /* 0x000fe40007810035 */
[----:B------:R-:W-:Y:S02]  /*4f90*/  FMNMX3.FTZ R6, R6, R55, R9, !PT ;  /* 0x0000003706067276 */ /* 0x000fe40007810009 */
[----:B------:R-:W-:Y:S02]  /*4fa0*/  FMNMX3.FTZ R4, R4, R243, R245, !PT ;  /* 0x000000f304047276 */ /* 0x000fe400078100f5 */
[----:B------:R-:W-:Y:S02]  /*4fb0*/  FMNMX3.FTZ R6, R6, R59, R13, !PT ;  /* 0x0000003b06067276 */ /* 0x000fe4000781000d */
[----:B------:R-:W-:-:S02]  /*4fc0*/  FMNMX3.FTZ R4, R4, R49, R241, !PT ;  /* 0x0000003104047276 */ /* 0x000fc400078100f1 */
        /* <DEDUP_REMOVED lines=10> */
[----:B------:R-:W-:Y:S02]  /*5070*/  FSEL R177, R177, -INF , !P3 ;  /* 0xff800000b1b17808 */ /* 0x000fe40005800000 */
[C---:B------:R-:W-:Y:S02]  /*5080*/  ISETP.GE.AND P2, PT, R35.reuse, R138, PT ;  /* 0x0000008a2300720c */ /* 0x040fe40003f46270 */
[----:B------:R-:W-:Y:S01]  /*5090*/  ISETP.GE.AND P4, PT, R35, R0, PT ;  /* 0x000000002300720c */ /* 0x000fe20003f86270 */
[----:B------:R-:W-:Y:S01]  /*50a0*/  VIADD R35, R31, 0x70 ;  /* 0x000000701f237836 */ /* 0x000fe20000000000 */
[----:B------:R-:W-:-:S02]  /*50b0*/  ISETP.GE.AND P3, PT, R37, R138, PT ;  /* 0x0000008a2500720c */ /* 0x000fc40003f66270 */
        /* <DEDUP_REMOVED lines=8> */
[----:B------:R-:W-:Y:S02]  /*5140*/  ISETP.GE.AND P6, PT, R37, R0, PT ;  /* 0x000000002500720c */ /* 0x000fe40003fc6270 */
[----:B------:R-:W-:Y:S01]  /*5150*/  FMNMX3.FTZ R6, R6, R183, R235, !PT ;  /* 0x000000b706067276 */ /* 0x000fe200078100eb */
[----:B------:R-:W-:Y:S01]  /*5160*/  LDSM.16.MT88.4 R36, [R146+0xc800] ;  /* 0x00c800009224783b */ /* 0x000fe20000004200 */
[----:B------:R-:W-:Y:S02]  /*5170*/  FMNMX3.FTZ R4, R4, R207, R203, !PT ;  /* 0x000000cf04047276 */ /* 0x000fe400078100cb */
[----:B------:R-:W-:Y:S02]  /*5180*/  FSEL R165, R165, -INF , !P6 ;  /* 0xff800000a5a57808 */ /* 0x000fe40007000000 */
[----:B------:R-:W-:Y:S02]  /*5190*/  FSEL R171, R171, -INF , !P2 ;  /* 0xff800000abab7808 */ /* 0x000fe40005000000 */
[----:B------:R-:W-:-:S02]  /*51a0*/  FMNMX3.FTZ R6, R6, R185, R227, !PT ;  /* 0x000000b906067276 */ /* 0x000fc400078100e3 */
[C---:B------:R-:W-:Y:S02]  /*51b0*/  ISETP.GE.AND P6, PT, R35.reuse, R138, PT ;  /* 0x0000008a2300720c */ /* 0x040fe40003fc6270 */
[----:B------:R-:W-:Y:S01]  /*51c0*/  ISETP.GE.AND P2, PT, R35, R0, PT ;  /* 0x000000002300720c */ /* 0x000fe20003f46270 */
[C---:B------:R-:W-:Y:S01]  /*51d0*/  VIADD R35, R31.reuse, 0x78 ;  /* 0x000000781f237836 */ /* 0x040fe20000000000 */
[----:B------:R-:W-:Y:S01]  /*51e0*/  FMNMX3.FTZ R4, R4, R195, R177, !PT ;  /* 0x000000c304047276 */ /* 0x000fe200078100b1 */
[----:B------:R-:W-:Y:S01]  /*51f0*/  VIADD R31, R31, 0x79 ;  /* 0x000000791f1f7836 */ /* 0x000fe20000000000 */
[----:B------:R-:W-:Y:S02]  /*5200*/  FMNMX3.FTZ R6, R6, R225, R205, !PT ;  /* 0x000000e106067276 */ /* 0x000fe400078100cd */
[----:B------:R-:W-:Y:S02]  /*5210*/  FSEL R161, R161, -INF , !P1 ;  /* 0xff800000a1a17808 */ /* 0x000fe40004800000 */
[----:B------:R-:W-:-:S02]  /*5220*/  ISETP.GE.AND P1, PT, R35, R138, PT ;  /* 0x0000008a2300720c */ /* 0x000fc40003f26270 */
[----:B------:R-:W-:Y:S02]  /*5230*/  FMNMX3.FTZ R4, R4, R175, R173, !PT ;  /* 0x000000af04047276 */ /* 0x000fe400078100ad */
[----:B------:R-:W-:Y:S02]  /*5240*/  FMNMX3.FTZ R6, R6, R201, R193, !PT ;  /* 0x000000c906067276 */ /* 0x000fe400078100c1 */
[----:B------:R-:W-:Y:S02]  /*5250*/  FSEL R159, R159, -INF , !P6 ;  /* 0xff8000009f9f7808 */ /* 0x000fe40007000000 */
[----:B------:R-:W-:Y:S02]  /*5260*/  FSEL R157, R157, -INF , !P1 ;  /* 0xff8000009d9d7808 */ /* 0x000fe40004800000 */
[----:B------:R-:W-:Y:S02]  /*5270*/  FMNMX3.FTZ R4, R4, R171, R161, !PT ;  /* 0x000000ab04047276 */ /* 0x000fe400078100a1 */
[----:B------:R-:W-:-:S02]  /*5280*/  FMNMX3.FTZ R6, R6, R191, R189, !PT ;  /* 0x000000bf06067276 */ /* 0x000fc400078100bd */
[----:B------:R-:W-:Y:S02]  /*5290*/  FMNMX3.FTZ R8, R4, R159, R157, !PT ;  /* 0x0000009f04087276 */ /* 0x000fe4000781009d */
[----:B------:R-:W-:Y:S02]  /*52a0*/  FMNMX3.FTZ R4, R6, R187, R169, !PT ;  /* 0x000000bb06047276 */ /* 0x000fe400078100a9 */
[----:B------:R-:W-:Y:S02]  /*52b0*/  ISETP.GE.AND P1, PT, R35, R0, PT ;  /* 0x000000002300720c */ /* 0x000fe40003f26270 */
[----:B------:R-:W-:Y:S02]  /*52c0*/  FSEL R163, R163, -INF , !P4 ;  /* 0xff800000a3a37808 */ /* 0x000fe40006000000 */
[----:B------:R-:W-:Y:S02]  /*52d0*/  FSEL R153, R153, -INF , !P3 ;  /* 0xff80000099997808 */ /* 0x000fe40005800000 */
[----:B------:R-:W-:-:S02]  /*52e0*/  FMNMX3.FTZ R4, R4, R167, R165, !PT ;  /* 0x000000a704047276 */ /* 0x000fc400078100a5 */
[C---:B------:R-:W-:Y:S02]  /*52f0*/  ISETP.GE.AND P6, PT, R31.reuse, R138, PT ;  /* 0x0000008a1f00720c */ /* 0x040fe40003fc6270 */
[----:B------:R-:W-:Y:S02]  /*5300*/  ISETP.GE.AND P4, PT, R31, R0, PT ;  /* 0x000000001f00720c */ /* 0x000fe40003f86270 */
[----:B------:R-:W-:Y:S02]  /*5310*/  FSEL R151, R151, -INF , !P2 ;  /* 0xff80000097977808 */ /* 0x000fe40005000000 */
[----:B------:R-:W-:Y:S02]  /*5320*/  FSEL R149, R149, -INF , !P1 ;  /* 0xff80000095957808 */ /* 0x000fe40004800000 */
[----:B------:R-:W-:Y:S02]  /*5330*/  FMNMX3.FTZ R4, R4, R163, R153, !PT ;  /* 0x000000a304047276 */ /* 0x000fe40007810099 */
[----:B------:R-:W-:-:S02]  /*5340*/  FSEL R155, R155, -INF , !P6 ;  /* 0xff8000009b9b7808 */ /* 0x000fc40007000000 */
[----:B------:R-:W-:Y:S02]  /*5350*/  FSEL R147, R147, -INF , !P4 ;  /* 0xff80000093937808 */ /* 0x000fe40006000000 */
[----:B------:R-:W-:Y:S02]  /*5360*/  FMNMX3.FTZ R4, R4, R151, R149, !PT ;  /* 0x0000009704047276 */ /* 0x000fe40007810095 */
[----:B------:R-:W-:Y:S02]  /*5370*/  FMNMX.FTZ R6, R155, R8, !PT ;  /* 0x000000089b067209 */ /* 0x000fe40007810000 */
[----:B------:R-:W-:-:S03]  /*5380*/  FMNMX.FTZ R8, R147, R4, !PT ;  /* 0x0000000493087209 */ /* 0x000fc60007810000 */
[----:B------:R-:W1:Y:S04]  /*5390*/  SHFL.BFLY PT, R35, R6, 0x2, 0x1f ;  /* 0x0c401f0006237f89 */ /* 0x000e6800000e0000 */
[----:B------:R-:W2:Y:S01]  /*53a0*/  SHFL.BFLY PT, R31, R8, 0x2, 0x1f ;  /* 0x0c401f00081f7f89 */ /* 0x000ea200000e0000 */
[----:B-1----:R-:W-:Y:S02]  /*53b0*/  FMNMX.FTZ R35, R6, R35, !PT ;  /* 0x0000002306237209 */ /* 0x002fe40007810000 */
[----:B--2---:R-:W-:-:S03]  /*53c0*/  FMNMX.FTZ R31, R8, R31, !PT ;  /* 0x0000001f081f7209 */ /* 0x004fc60007810000 */
[----:B------:R-:W1:Y:S04]  /*53d0*/  SHFL.BFLY PT, R132, R35, 0x1, 0x1f ;  /* 0x0c201f0023847f89 */ /* 0x000e6800000e0000 */
[----:B------:R-:W2:Y:S01]  /*53e0*/  SHFL.BFLY PT, R4, R31, 0x1, 0x1f ;  /* 0x0c201f001f047f89 */ /* 0x000ea200000e0000 */
[----:B-1----:R-:W-:Y:S02]  /*53f0*/  FMNMX.FTZ R132, R35, R132, !PT ;  /* 0x0000008423847209 */ /* 0x002fe40007810000 */
[----:B--2---:R-:W-:Y:S01]  /*5400*/  FMNMX.FTZ R3, R31, R4, !PT ;  /* 0x000000041f037209 */ /* 0x004fe20007810000 */
[----:B------:R-:W-:Y:S02]  /*5410*/  VIADD R4, R211, 0xc000 ;  /* 0x0000c000d3047836 */ /* 0x000fe40000000000 */
[C---:B---3--:R-:W-:Y:S01]  /*5420*/  FMUL.FTZ R148, R132.reuse, UR4 ;  /* 0x0000000484947c20 */ /* 0x048fe20008410000 */
[----:B------:R-:W-:Y:S01]  /*5430*/  FSETP.NEU.FTZ.AND P1, PT, R132, -INF , PT ;  /* 0xff8000008400780b */ /* 0x000fe20003f3d000 */
[----:B------:R-:W-:-:S02]  /*5440*/  @P0 VIADD R67, R4, 0xffffffc0 ;  /* 0xffffffc004430836 */ /* 0x000fc40000000000 */
[C---:B------:R-:W-:Y:S01]  /*5450*/  FMUL.FTZ R144, R3.reuse, UR4 ;  /* 0x0000000403907c20 */ /* 0x040fe20008410000 */
[----:B------:R-:W-:Y:S01]  /*5460*/  FSEL R148, R148, RZ, P1 ;  /* 0x000000ff94947208 */ /* 0x000fe20000800000 */
[----:B------:R-:W-:Y:S01]  /*5470*/  IMAD.IADD R45, R140, 0x1, R67 ;  /* 0x000000018c2d7824 */ /* 0x000fe200078e0243 */
[----:B------:R-:W-:Y:S01]  /*5480*/  FSETP.NEU.FTZ.AND P1, PT, R3, -INF , PT ;  /* 0xff8000000300780b */ /* 0x000fe20003f3d000 */
[----:B------:R-:W-:Y:S02]  /*5490*/  LDSM.16.MT88.4 R108, [R67] ;  /* 0x00000000436c783b */ /* 0x000fe40000004200 */
[--C-:B------:R-:W-:Y:S01]  /*54a0*/  FFMA.FTZ R145, R33, UR4, -R148.reuse ;  /* 0x0000000421917c23 */ /* 0x100fe20008010894 */
[--C-:B------:R-:W-:Y:S01]  /*54b0*/  FFMA.FTZ R142, R23, UR4, -R148.reuse ;  /* 0x00000004178e7c23 */ /* 0x100fe20008010894 */
[----:B------:R-:W-:Y:S01]  /*54c0*/  FSEL R144, R144, RZ, P1 ;  /* 0x000000ff90907208 */ /* 0x000fe20000800000 */
[----:B------:R-:W1:Y:S01]  /*54d0*/  LDSM.16.MT88.4 R100, [R45] ;  /* 0x000000002d64783b */ /* 0x000e620000004200 */
[--C-:B------:R-:W-:Y:S01]  /*54e0*/  FFMA.FTZ R65, R29, UR4, -R148.reuse ;  /* 0x000000041d417c23 */ /* 0x100fe20008010894 */
[----:B------:R-:W-:Y:S01]  /*54f0*/  FFMA.FTZ R64, R21, UR4, -R148 ;  /* 0x0000000415407c23 */ /* 0x000fe20008010894 */
[----:B------:R-:W-:Y:S01]  /*5500*/  MUFU.EX2 R145, R145 ;  /* 0x0000009100917308 */ /* 0x000fe20000000800 */
[--C-:B------:R-:W-:Y:S01]  /*5510*/  FFMA.FTZ R66, R7, UR4, -R144.reuse ;  /* 0x0000000407427c23 */ /* 0x100fe20008010890 */
[--C-:B------:R-:W-:Y:S01]  /*5520*/  FFMA.FTZ R63, R5, UR4, -R144.reuse ;  /* 0x00000004053f7c23 */ /* 0x100fe20008010890 */
[----:B------:R-:W2:Y:S01]  /*5530*/  LDSM.16.MT88.4 R76, [R67+0x4000] ;  /* 0x00400000434c783b */ /* 0x000ea20000004200 */
        /* <DEDUP_REMOVED lines=8> */
[--C-:B------:R-:W-:Y:S01]  /*55c0*/  FFMA.FTZ R60, R57, UR4, -R148.reuse ;  /* 0x00000004393c7c23 */ /* 0x100fe20008010894 */
[--C-:B------:R-:W-:Y:S01]  /*55d0*/  FFMA.FTZ R61, R19, UR4, -R148.reuse ;  /* 0x00000004133d7c23 */ /* 0x100fe20008010894 */
[----:B------:R-:W3:Y:S01]  /*55e0*/  MUFU.EX2 R64, R64 ;  /* 0x0000004000407308 */ /* 0x000ee20000000800 */
[----:B------:R-:W-:Y:S01]  /*55f0*/  FFMA.FTZ R57, R17, UR4, -R148 ;  /* 0x0000000411397c23 */ /* 0x000fe20008010894 */
[--C-:B------:R-:W-:Y:S01]  /*5600*/  FFMA.FTZ R58, R59, UR4, -R144.reuse ;  /* 0x000000043b3a7c23 */ /* 0x100fe20008010890 */
[--C-:B------:R-:W-:Y:S01]  /*5610*/  FFMA.FTZ R55, R13, UR4, -R144.reuse ;  /* 0x000000040d377c23 */ /* 0x100fe20008010890 */
[----:B------:R-:W-:Y:S01]  /*5620*/  MUFU.EX2 R143, R143 ;  /* 0x0000008f008f7308 */ /* 0x000fe20000000800 */
[--C-:B------:R-:W-:Y:S01]  /*5630*/  FFMA.FTZ R54, R15, UR4, -R144.reuse ;  /* 0x000000040f367c23 */ /* 0x100fe20008010890 */
[----:B---3--:R-:W-:Y:S01]  /*5640*/  F2FP.F16.F32.PACK_AB R68, R142, R145 ;  /* 0x000000918e44723e */ /* 0x008fe200000000ff */
[----:B------:R-:W3:Y:S01]  /*5650*/  LDSM.16.MT88.4 R12, [R67+0x4800] ;  /* 0x00480000430c783b */ /* 0x000ee20000004200 */
[----:B------:R-:W1:Y:S01]  /*5660*/  MUFU.EX2 R66, R66 ;  /* 0x0000004200427308 */ /* 0x000e620000000800 */
[----:B------:R-:W-:Y:S01]  /*5670*/  FFMA.FTZ R50, R51, UR4, -R144 ;  /* 0x0000000433327c23 */ /* 0x000fe20008010890 */
[--C-:B------:R-:W-:Y:S01]  /*5680*/  FFMA.FTZ R53, R53, UR4, -R148.reuse ;  /* 0x0000000435357c23 */ /* 0x100fe20008010894 */
[----:B------:R-:W3:Y:S01]  /*5690*/  LDSM.16.MT88.4 R16, [R211+0x10800] ;  /* 0x01080000d310783b */ /* 0x000ee20000004200 */
[----:B------:R-:W-:Y:S01]  /*56a0*/  MUFU.EX2 R63, R63 ;  /* 0x0000003f003f7308 */ /* 0x000fe20000000800 */
[--C-:B------:R-:W-:Y:S01]  /*56b0*/  FFMA.FTZ R52, R243, UR4, -R148.reuse ;  /* 0x00000004f3347c23 */ /* 0x100fe20008010894 */
[----:B------:R-:W-:Y:S01]  /*56c0*/  F2FP.F16.F32.PACK_AB R70, R64, R65 ;  /* 0x000000414046723e */ /* 0x000fe200000000ff */
[----:B------:R-:W-:Y:S01]  /*56d0*/  LDSM.16.MT88.4 R32, [R146+0x10800] ;  /* 0x010800009220783b */ /* 0x000fe20000004200 */
[----:B------:R-:W2:Y:S01]  /*56e0*/  MUFU.EX2 R62, R62 ;  /* 0x0000003e003e7308 */ /* 0x000ea20000000800 */
[----:B------:R-:W-:Y:S01]  /*56f0*/  FFMA.FTZ R48, R49, UR4, -R148 ;  /* 0x0000000431307c23 */ /* 0x000fe20008010894 */
        /* <DEDUP_REMOVED lines=49> */
[----:B------:R-:W-:Y:S01]  /*5a10*/  FADD.FTZ R142, R145, R142 ;  /* 0x0000008e918e7221 */ /* 0x000fe20000010000 */
        /* <DEDUP_REMOVED lines=9> */
[----:B------:R-:W-:Y:S01]  /*5ab0*/  HMMA.16816.F32 R112, R68, R108, RZ ;  /* 0x0000006c4470723c */ /* 0x000fe200000018ff */
[----:B------:R-:W-:-:S02]  /*5ac0*/  FADD.FTZ R62, R62, R63 ;  /* 0x0000003f3e3e7221 */ /* 0x000fc40000010000 */
        /* <DEDUP_REMOVED lines=16> */
[----:B----4-:R-:W-:-:S03]  /*5bd0*/  FFMA.FTZ R231, R155, UR4, -R148 ;  /* 0x000000049be77c23 */ /* 0x010fc60008010894 */
        /* <DEDUP_REMOVED lines=10> */
[----:B------:R-:W-:Y:S01]  /*5c80*/  HMMA.16816.F32 R72, R68, R4, RZ ;  /* 0x000000044448723c */ /* 0x000fe200000018ff */
[----:B-1----:R-:W-:Y:S01]  /*5c90*/  F2FP.F16.F32.PACK_AB R4, R60, R61 ;  /* 0x0000003d3c04723e */ /* 0x002fe200000000ff */
[----:B------:R-:W-:Y:S01]  /*5ca0*/  FADD.FTZ R61, R61, R64 ;  /* 0x000000403d3d7221 */ /* 0x000fe20000010000 */
[----:B--2---:R-:W-:Y:S01]  /*5cb0*/  F2FP.F16.F32.PACK_AB R5, R58, R59 ;  /* 0x0000003b3a05723e */ /* 0x004fe200000000ff */
[----:B------:R-:W-:Y:S01]  /*5cc0*/  MUFU.EX2 R174, R174 ;  /* 0x000000ae00ae7308 */ /* 0x000fe20000000800 */
[----:B------:R-:W-:Y:S01]  /*5cd0*/  FADD.FTZ R59, R59, R62 ;  /* 0x0000003e3b3b7221 */ /* 0x000fe20000010000 */
[----:B------:R-:W-:-:S02]  /*5ce0*/  FADD.FTZ R60, R60, R61 ;  /* 0x0000003d3c3c7221 */ /* 0x000fc40000010000 */
[----:B------:R-:W-:Y:S01]  /*5cf0*/  HMMA.16816.F32 R68, R68, R6, RZ ;  /* 0x000000064444723c */ /* 0x000fe200000018ff */
[----:B------:R-:W-:Y:S01]  /*5d00*/  F2FP.F16.F32.PACK_AB R6, R56, R57 ;  /* 0x000000393806723e */ /* 0x000fe200000000ff */
[----:B----4-:R-:W-:Y:S01]  /*5d10*/  FFMA.FTZ R176, R167, UR4, -R144 ;  /* 0x00000004a7b07c23 */ /* 0x010fe20008010890 */
[----:B-----5:R-:W-:Y:S01]  /*5d20*/  F2FP.F16.F32.PACK_AB R7, R54, R55 ;  /* 0x000000373607723e */ /* 0x020fe200000000ff */
        /* <DEDUP_REMOVED lines=9> */
[----:B------:R-:W-:Y:S02]  /*5dc0*/  MUFU.EX2 R178, R178 ;  /* 0x000000b200b27308 */ /* 0x000fe40000000800 */
[C---:B------:R-:W-:Y:S01]  /*5dd0*/  HMMA.16816.F32 R100, R4.reuse, R10, R100 ;  /* 0x0000000a0464723c */ /* 0x040fe20000001864 */
[----:B------:R-:W1:Y:S01]  /*5de0*/  LDSM.16.MT88.4 R8, [R45+0x4800] ;  /* 0x004800002d08783b */ /* 0x000e620000004200 */
[----:B------:R-:W-:Y:S06]  /*5df0*/  MUFU.EX2 R231, R231 ;  /* 0x000000e700e77308 */ /* 0x000fec0000000800 */
[----:B---3--:R-:W-:Y:S01]  /*5e00*/  HMMA.16816.F32 R80, R4, R12, R80 ;  /* 0x0000000c0450723c */ /* 0x008fe20000001850 */
        /* <DEDUP_REMOVED lines=27> */
[----:B---3--:R-:W-:Y:S01]  /*5fc0*/  F2FP.F16.F32.PACK_AB R5, R50, R51 ;  /* 0x000000333205723e */ /* 0x008fe200000000ff */
[----:B------:R-:W-:Y:S01]  /*5fd0*/  FADD.FTZ R51, R51, R54 ;  /* 0x0000003633337221 */ /* 0x000fe20000010000 */
[----:B------:R-:W-:Y:S01]  /*5fe0*/  F2FP.F16.F32.PACK_AB R6, R48, R49 ;  /* 0x000000313006723e */ /* 0x000fe200000000ff */
[----:B------:R-:W-:Y:S01]  /*5ff0*/  FADD.FTZ R52, R52, R53 ;  /* 0x0000003534347221 */ /* 0x000fe20000010000 */
[----:B----4-:R-:W-:Y:S01]  /*6000*/  F2FP.F16.F32.PACK_AB R7, R46, R47 ;  /* 0x0000002f2e07723e */ /* 0x010fe200000000ff */
[----:B------:R-:W-:-:S04]  /*6010*/  FADD.FTZ R50, R50, R51 ;  /* 0x0000003332327221 */ /* 0x000fc80000010000 */
[----:B------:R-:W-:Y:S02]  /*6020*/  FADD.FTZ R47, R47, R50 ;  /* 0x000000322f2f7221 */ /* 0x000fe40000010000 */
[----:B-----5:R-:W-:Y:S02]  /*6030*/  HMMA.16816.F32 R120, R4, R36, R120 ;  /* 0x000000240478723c */ /* 0x020fe40000001878 */
[----:B------:R-:W-:-:S06]  /*6040*/  FADD.FTZ R46, R46, R47 ;  /* 0x0000002f2e2e7221 */ /* 0x000fcc0000010000 */
        /* <DEDUP_REMOVED lines=73> */
[----:B------:R-:W3:Y:S04]  /*64e0*/  MUFU.EX2 R43, R187 ;  /* 0x000000bb002b7308 */ /* 0x000ee80000000800 */
[----:B------:R-:W2:Y:S01]  /*64f0*/  MUFU.EX2 R42, R42 ;  /* 0x0000002a002a7308 */ /* 0x000ea20000000800 */
[C---:B----4-:R-:W-:Y:S08]  /*6500*/  HMMA.16816.F32 R120, R4.reuse, R32, R120 ;  /* 0x000000200478723c */ /* 0x050ff00000001878 */
        /* <DEDUP_REMOVED lines=21> */
[C---:B----4-:R-:W-:Y:S08]  /*6660*/  HMMA.16816.F32 R112, R4.reuse, R20, R112 ;  /* 0x000000140470723c */ /* 0x050ff00000001870 */
[C---:B------:R-:W-:Y:S01]  /*6670*/  HMMA.16816.F32 R108, R4.reuse, R22, R108 ;  /* 0x00000016046c723c */ /* 0x040fe2000000186c */
[----:B------:R-:W3:Y:S07]  /*6680*/  LDSM.16.MT88.4 R20, [R67+0x3000] ;  /* 0x003000004314783b */ /* 0x000eee0000004200 */
[C---:B-----5:R-:W-:Y:S08]  /*6690*/  HMMA.16816.F32 R96, R4.reuse, R16, R96 ;  /* 0x000000100460723c */ /* 0x060ff00000001860 */
        /* <DEDUP_REMOVED lines=77> */
[----:B------:R-:W-:Y:S03]  /*6b70*/  HMMA.16816.F32 R120, R4, R16, R120 ;  /* 0x000000100478723c */ /* 0x000fe60000001878 */
[----:B------:R-:W-:-:S04]  /*6b80*/  FADD.FTZ R21, R166, R21 ;  /* 0x00000015a6157221 */ /* 0x000fc80000010000 */
[----:B------:R-:W-:Y:S01]  /*6b90*/  FADD.FTZ R172, R172, R21 ;  /* 0x00000015acac7221 */ /* 0x000fe20000010000 */
[----:B------:R-:W-:Y:S01]  /*6ba0*/  HMMA.16816.F32 R116, R4, R18, R116 ;  /* 0x000000120474723c */ /* 0x000fe20000001874 */
[----:B------:R-:W3:Y:S02]  /*6bb0*/  LDSM.16.MT88.4 R16, [R67+0x7800] ;  /* 0x007800004310783b */ /* 0x000ee40000004200 */
[----:B------:R-:W-:-:S05]  /*6bc0*/  FADD.FTZ R41, R41, R172 ;  /* 0x000000ac29297221 */ /* 0x000fca0000010000 */
        /* <DEDUP_REMOVED lines=105> */
.L_x_2972:
[----:B------:R-:W-:Y:S01]  /*7260*/  UMOV UR4, URZ ;  /* 0x000000ff00047c82 */ /* 0x000fe20008000000 */
[----:B------:R-:W-:Y:S01]  /*7270*/  IMAD.SHL.U32 R4, R24, 0x80, RZ ;  /* 0x0000008018047824 */ /* 0x000fe200078e00ff */
[----:B------:R-:W-:-:S05]  /*7280*/  IADD3 R5, P1, PT, RZ, -UR4, RZ ;  /* 0x80000004ff057c10 */ /* 0x000fca000ff3e0ff */
[----:B------:R-:W-:-:S05]  /*7290*/  IMAD.X R4, RZ, RZ, ~R4, P1 ;  /* 0x000000ffff047224 */ /* 0x000fca00008e0e04 */
[----:B------:R-:W-:-:S04]  /*72a0*/  SHF.R.S64 R5, R5, 0x1f, R4 ;  /* 0x0000001f05057819 */ /* 0x000fc80000001004 */
[----:B------:R-:W-:-:S04]  /*72b0*/  IADD3 R220, P1, PT, R5, R220, RZ ;  /* 0x000000dc05dc7210 */ /* 0x000fc80007f3e0ff */
[----:B------:R-:W-:-:S09]  /*72c0*/  LEA.HI.X.SX32 R221, R4, R221, 0x1, P1 ;  /* 0x000000dd04dd7211 */ /* 0x000fd200008f0eff */
.L_x_2973:
        /* <DEDUP_REMOVED lines=44> */
[----:B------:R-:W1:Y:S03]  /*7590*/  LDCU UR4, c[0x0][0x50c] ;  /* 0x0000a180ff0477ac */ /* 0x000e660008000800 */
[----:B------:R-:W-:Y:S04]  /*75a0*/  LDGSTS.E.BYPASS.LTC128B.128 [R185+0xe000], desc[UR16][R12.64] ;  /* 0x0e0000000cb97fae */ /* 0x000fe8000b981a10 */
[----:B------:R2:W-:Y:S04]  /*75b0*/  LDGSTS.E.BYPASS.LTC128B.128 [R185+0x12000], desc[UR16][R12.64+0x80] ;  /* 0x120000800cb97fae */ /* 0x0005e8000b981a10 */
[----:B------:R-:W-:Y:S04]  /*75c0*/  LDGSTS.E.BYPASS.LTC128B.128 [R185+0xe800], desc[UR16][R16.64] ;  /* 0x0e80000010b97fae */ /* 0x000fe8000b981a10 */
[----:B------:R-:W-:Y:S04]  /*75d0*/  LDGSTS.E.BYPASS.LTC128B.128 [R185+0x12800], desc[UR16][R16.64+0x80] ;  /* 0x1280008010b97fae */ /* 0x000fe8000b981a10 */
[----:B------:R-:W-:Y:S04]  /*75e0*/  LDGSTS.E.BYPASS.LTC128B.128 [R185+0xf000], desc[UR16][R18.64] ;  /* 0x0f00000012b97fae */ /* 0x000fe8000b981a10 */
[----:B------:R-:W-:Y:S04]  /*75f0*/  LDGSTS.E.BYPASS.LTC128B.128 [R185+0x13000], desc[UR16][R18.64+0x80] ;  /* 0x1300008012b97fae */ /* 0x000fe8000b981a10 */
[----:B------:R-:W-:Y:S04]  /*7600*/  LDGSTS.E.BYPASS.LTC128B.128 [R185+0xf800], desc[UR16][R24.64] ;  /* 0x0f80000018b97fae */ /* 0x000fe8000b981a10 */
[----:B------:R3:W-:Y:S04]  /*7610*/  LDGSTS.E.BYPASS.LTC128B.128 [R185+0x13800], desc[UR16][R24.64+0x80] ;  /* 0x1380008018b97fae */ /* 0x0007e8000b981a10 */
[----:B------:R-:W-:Y:S04]  /*7620*/  LDSM.16.M88.4 R144, [R188] ;  /* 0x00000000bc90783b */ /* 0x000fe80000000200 */
[----:B------:R-:W4:Y:S04]  /*7630*/  LDSM.16.M88.4 R36, [R212+0x4000] ;  /* 0x00400000d424783b */ /* 0x000f280000000200 */
[----:B------:R-:W5:Y:S04]  /*7640*/  LDSM.16.M88.4 R28, [R212+0x4800] ;  /* 0x00480000d41c783b */ /* 0x000f680000000200 */
[----:B------:R-:W3:Y:S04]  /*7650*/  LDSM.16.M88.4 R20, [R212+0x5000] ;  /* 0x00500000d414783b */ /* 0x000ee80000000200 */
[----:B--2---:R-:W2:Y:S04]  /*7660*/  LDSM.16.M88.4 R12, [R212+0x5800] ;  /* 0x00580000d40c783b */ /* 0x004ea80000000200 */
[----:B------:R-:W1:Y:S04]  /*7670*/  LDSM.16.M88.4 R4, [R212+0x6000] ;  /* 0x00600000d404783b */ /* 0x000e680000000200 */
[----:B------:R-:W1:Y:S04]  /*7680*/  LDSM.16.M88.4 R160, [R212+0x6800] ;  /* 0x00680000d4a0783b */ /* 0x000e680000000200 */
[----:B------:R-:W1:Y:S04]  /*7690*/  LDSM.16.M88.4 R152, [R212+0x7000] ;  /* 0x00700000d498783b */ /* 0x000e680000000200 */
[----:B------:R-:W1:Y:S04]  /*76a0*/  LDSM.16.M88.4 R56, [R212+0x7800] ;  /* 0x00780000d438783b */ /* 0x000e680000000200 */
[----:B------:R-:W-:Y:S04]  /*76b0*/  LDSM.16.M88.4 R44, [R187] ;  /* 0x00000000bb2c783b */ /* 0x000fe80000000200 */
        /* <DEDUP_REMOVED lines=8> */
[C---:B---3--:R-:W-:Y:S03]  /*7740*/  HMMA.16816.F32 R24, R144.reuse, R20, RZ ;  /* 0x000000149018723c */ /* 0x048fe600000018ff */
[----:B------:R-:W-:Y:S04]  /*7750*/  LDSM.16.M88.4 R168, [R137+0x7800] ;  /* 0x0078000089a8783b */ /* 0x000fe80000000200 */
[----:B------:R-:W-:Y:S01]  /*7760*/  LDSM.16.M88.4 R140, [R190] ;  /* 0x00000000be8c783b */ /* 0x000fe20000000200 */
[C---:B--2---:R-:W-:Y:S03]  /*7770*/  HMMA.16816.F32 R16, R144.reuse, R12, RZ ;  /* 0x0000000c9010723c */ /* 0x044fe600000018ff */
        /* <DEDUP_REMOVED lines=20> */
[----:B------:R-:W3:Y:S07]  /*78c0*/  LDSM.16.M88.4 R48, [R186+0x7000] ;  /* 0x00700000ba30783b */ /* 0x000eee0000000200 */
[C---:B----4-:R-:W-:Y:S08]  /*78d0*/  HMMA.16816.F32 R24, R44.reuse, R64, R24 ;  /* 0x000000402c18723c */ /* 0x050ff00000001818 */
[C---:B------:R-:W-:Y:S01]  /*78e0*/  HMMA.16816.F32 R20, R44.reuse, R66, R20 ;  /* 0x000000422c14723c */ /* 0x040fe20000001814 */
[----:B------:R-:W4:Y:S07]  /*78f0*/  LDSM.16.M88.4 R64, [R186+0x7800] ;  /* 0x00780000ba40783b */ /* 0x000f2e0000000200 */
        /* <DEDUP_REMOVED lines=11> */
[----:B------:R-:W-:Y:S07]  /*79b0*/  LDSM.16.M88.4 R48, [R137+0x5800] ;  /* 0x005800008930783b */ /* 0x000fee0000000200 */
[C---:B----4-:R-:W-:Y:S08]  /*79c0*/  HMMA.16816.F32 R148, R44.reuse, R64, R148 ;  /* 0x000000402c94723c */ /* 0x050ff00000001894 */
[----:B------:R-:W-:Y:S01]  /*79d0*/  HMMA.16816.F32 R144, R44, R66, R144 ;  /* 0x000000422c90723c */ /* 0x000fe20000001890 */
[----:B------:R-:W3:Y:S04]  /*79e0*/  LDSM.16.M88.4 R44, [R137+0x6000] ;  /* 0x00600000892c783b */ /* 0x000ee80000000200 */
[----:B------:R-:W-:Y:S03]  /*79f0*/  LDSM.16.M88.4 R64, [R133+0x4000] ;  /* 0x004000008540783b */ /* 0x000fe60000000200 */
[C---:B-----5:R-:W-:Y:S08]  /*7a00*/  HMMA.16816.F32 R40, R180.reuse, R60, R40 ;  /* 0x0000003cb428723c */ /* 0x060ff00000001828 */
[C---:B------:R-:W-:Y:S01]  /*7a10*/  HMMA.16816.F32 R36, R180.reuse, R62, R36 ;  /* 0x0000003eb424723c */ /* 0x040fe20000001824 */
[----:B------:R-:W4:Y:S07]  /*7a20*/  LDSM.16.M88.4 R60, [R133+0x4800] ;  /* 0x00480000853c783b */ /* 0x000f2e0000000200 */
[C---:B-1----:R-:W-:Y:S08]  /*7a30*/  HMMA.16816.F32 R32, R180.reuse, R56, R32 ;  /* 0x00000038b420723c */ /* 0x042ff00000001820 */
[C---:B------:R-:W-:Y:S01]  /*7a40*/  HMMA.16816.F32 R28, R180.reuse, R58, R28 ;  /* 0x0000003ab41c723c */ /* 0x040fe2000000181c */
[----:B------:R-:W1:Y:S07]  /*7a50*/  LDSM.16.M88.4 R56, [R133+0x5000] ;  /* 0x005000008538783b */ /* 0x000e6e0000000200 */
[C---:B--2---:R-:W-:Y:S08]  /*7a60*/  HMMA.16816.F32 R24, R180.reuse, R52, R24 ;  /* 0x00000034b418723c */ /* 0x044ff00000001818 */
[C---:B---3--:R-:W-:Y:S08]  /*7a70*/  HMMA.16816.F32 R8, R180.reuse, R44, R8 ;  /* 0x0000002cb408723c */ /* 0x048ff00000001808 */
[C---:B------:R-:W-:Y:S01]  /*7a80*/  HMMA.16816.F32 R4, R180.reuse, R46, R4 ;  /* 0x0000002eb404723c */ /* 0x040fe20000001804 */
[----:B------:R-:W2:Y:S07]  /*7a90*/  LDSM.16.M88.4 R44, [R133+0x6800] ;  /* 0x00680000852c783b */ /* 0x000eae0000000200 */
[C---:B------:R-:W-:Y:S01]  /*7aa0*/  HMMA.16816.F32 R20, R180.reuse, R54, R20 ;  /* 0x00000036b414723c */ /* 0x040fe20000001814 */
[----:B------:R-:W3:Y:S07]  /*7ab0*/  LDSM.16.M88.4 R52, [R133+0x5800] ;  /* 0x005800008534783b */ /* 0x000eee0000000200 */
        /* <DEDUP_REMOVED lines=8> */
[----:B------:R-:W5:Y:S07]  /*7b40*/  LDSM.16.M88.4 R168, [R133+0x7800] ;  /* 0x0078000085a8783b */ /* 0x000f6e0000000200 */
        /* <DEDUP_REMOVED lines=14> */
[----:B------:R-:W-:Y:S07]  /*7c30*/  LDSM.16.M88.4 R52, [R187+0x2000] ;  /* 0x00200000bb34783b */ /* 0x000fee0000000200 */
[C---:B-----5:R-:W-:Y:S08]  /*7c40*/  HMMA.16816.F32 R8, R140.reuse, R48, R8 ;  /* 0x000000308c08723c */ /* 0x060ff00000001808 */
[----:B------:R-:W-:Y:S01]  /*7c50*/  HMMA.16816.F32 R4, R140, R50, R4 ;  /* 0x000000328c04723c */ /* 0x000fe20000001804 */
[----:B------:R-:W3:Y:S07]  /*7c60*/  LDSM.16.M88.4 R48, [R186+0x8000] ;  /* 0x00800000ba30783b */ /* 0x000eee0000000200 */
[C---:B------:R-:W-:Y:S08]  /*7c70*/  HMMA.16816.F32 R156, R180.reuse, R172, R156 ;  /* 0x000000acb49c723c */ /* 0x040ff0000000189c */
[----:B------:R-:W-:Y:S01]  /*7c80*/  HMMA.16816.F32 R152, R180, R174, R152 ;  /* 0x000000aeb498723c */ /* 0x000fe20000001898 */
[----:B------:R-:W-:Y:S07]  /*7c90*/  LDSM.16.M88.4 R172, [R212+0x8800] ;  /* 0x00880000d4ac783b */ /* 0x000fee0000000200 */
[----:B------:R-:W-:Y:S01]  /*7ca0*/  HMMA.16816.F32 R180, R140, R168, R148 ;  /* 0x000000a88cb4723c */ /* 0x000fe20000001894 */
[----:B------:R-:W5:Y:S07]  /*7cb0*/  LDSM.16.M88.4 R148, [R137+0x8000] ;  /* 0x008000008994783b */ /* 0x000f6e0000000200 */
[----:B-1----:R-:W-:Y:S08]  /*7cc0*/  HMMA.16816.F32 R40, R60, R56, R40 ;  /* 0x000000383c28723c */ /* 0x002ff00000001828 */
[C---:B----4-:R-:W-:Y:S08]  /*7cd0*/  HMMA.16816.F32 R156, R140.reuse, R64, R156 ;  /* 0x000000408c9c723c */ /* 0x050ff0000000189c */
[----:B------:R-:W-:Y:S01]  /*7ce0*/  HMMA.16816.F32 R152, R140, R66, R152 ;  /* 0x000000428c98723c */ /* 0x000fe20000001898 */
[----:B------:R-:W1:Y:S07]  /*7cf0*/  LDSM.16.M88.4 R64, [R212+0x9800] ;  /* 0x00980000d440783b */ /* 0x000e6e0000000200 */
[----:B------:R-:W-:Y:S01]  /*7d00*/  HMMA.16816.F32 R36, R60, R58, R36 ;  /* 0x0000003a3c24723c */ /* 0x000fe20000001824 */
[----:B------:R-:W4:Y:S07]  /*7d10*/  LDSM.16.M88.4 R56, [R212+0xa000] ;  /* 0x00a00000d438783b */ /* 0x000f2e0000000200 */
[----:B------:R-:W-:Y:S01]  /*7d20*/  HMMA.16816.F32 R144, R140, R170, R144 ;  /* 0x000000aa8c90723c */ /* 0x000fe20000001890 */
[----:B------:R-:W-:Y:S07]  /*7d30*/  LDSM.16.M88.4 R140, [R190+0x2000] ;  /* 0x00200000be8c783b */ /* 0x000fee0000000200 */
[----:B--2---:R-:W-:Y:S01]  /*7d40*/  HMMA.16816.F32 R168, R60, R44, R24 ;  /* 0x0000002c3ca8723c */ /* 0x004fe20000001818 */
[----:B------:R-:W2:Y:S07]  /*7d50*/  LDSM.16.M88.4 R24, [R133+0x8000] ;  /* 0x008000008518783b */ /* 0x000eae0000000200 */
[C---:B---3--:R-:W-:Y:S08]  /*7d60*/  HMMA.16816.F32 R40, R52.reuse, R48, R40 ;  /* 0x000000303428723c */ /* 0x048ff00000001828 */
[----:B------:R-:W-:Y:S08]  /*7d70*/  HMMA.16816.F32 R36, R52, R50, R36 ;  /* 0x000000323424723c */ /* 0x000ff00000001824 */
[----:B------:R-:W-:Y:S01]  /*7d80*/  HMMA.16816.F32 R20, R60, R46, R20 ;  /* 0x0000002e3c14723c */ /* 0x000fe20000001814 */
[----:B------:R-:W3:Y:S07]  /*7d90*/  LDSM.16.M88.4 R44, [R186+0x8800] ;  /* 0x00880000ba2c783b */ /* 0x000eee0000000200 */
[----:B-----5:R-:W-:Y:S08]  /*7da0*/  HMMA.16816.F32 R40, R176, R148, R40 ;  /* 0x00000094b028723c */ /* 0x020ff00000001828 */
[C---:B-1----:R-:W-:Y:S08]  /*7db0*/  HMMA.16816.F32 R16, R60.reuse, R64, R16 ;  /* 0x000000403c10723c */ /* 0x042ff00000001810 */
[----:B------:R-:W-:Y:S01]  /*7dc0*/  HMMA.16816.F32 R12, R60, R66, R12 ;  /* 0x000000423c0c723c */ /* 0x000fe2000000180c */
[----:B------:R-:W1:Y:S07]  /*7dd0*/  LDSM.16.M88.4 R64, [R212+0xa800] ;  /* 0x00a80000d440783b */ /* 0x000e6e0000000200 */
[----:B------:R-:W-:Y:S01]  /*7de0*/  HMMA.16816.F32 R36, R176, R150, R36 ;  /* 0x00000096b024723c */ /* 0x000fe20000001824 */
[----:B------:R-:W-:Y:S07]  /*7df0*/  LDSM.16.M88.4 R148, [R212+0xb000] ;  /* 0x00b00000d494783b */ /* 0x000fee0000000200 */
[C---:B------:R-:W-:Y:S08]  /*7e00*/  HMMA.16816.F32 R32, R60.reuse, R172, R32 ;  /* 0x000000ac3c20723c */ /* 0x040ff00000001820 */
[C---:B----4-:R-:W-:Y:S01]  /*7e10*/  HMMA.16816.F32 R48, R60.reuse, R56, R8 ;  /* 0x000000383c30723c */ /* 0x050fe20000001808 */
[----:B------:R-:W4:Y:S07]  /*7e20*/  LDSM.16.M88.4 R8, [R137+0x8800] ;  /* 0x008800008908783b */ /* 0x000f2e0000000200 */
[----:B------:R-:W-:Y:S08]  /*7e30*/  HMMA.16816.F32 R28, R60, R174, R28 ;  /* 0x000000ae3c1c723c */ /* 0x000ff0000000181c */
[C---:B--2---:R-:W-:Y:S08]  /*7e40*/  HMMA.16816.F32 R40, R140.reuse, R24, R40 ;  /* 0x000000188c28723c */ /* 0x044ff00000001828 */
[----:B------:R-:W-:Y:S01]  /*7e50*/  HMMA.16816.F32 R36, R140, R26, R36 ;  /* 0x0000001a8c24723c */ /* 0x000fe20000001824 */
[----:B------:R-:W2:Y:S07]  /*7e60*/  LDSM.16.M88.4 R24, [R186+0x9000] ;  /* 0x00900000ba18783b */ /* 0x000eae0000000200 */
[----:B------:R-:W-:Y:S03]  /*7e70*/  HMMA.16816.F32 R4, R60, R58, R4 ;  /* 0x0000003a3c04723c */ /* 0x000fe60000001804 */
[----:B------:R-:W-:-:S05]  /*7e80*/  FMUL.FTZ R40, R40, UR4 ;  /* 0x0000000428287c20 */ /* 0x000fca0008410000 */
[C---:B---3--:R-:W-:Y:S01]  /*7e90*/  HMMA.16816.F32 R56, R52.reuse, R44, R32 ;  /* 0x0000002c3438723c */ /* 0x048fe20000001820 */
[----:B------:R-:W3:Y:S01]  /*7ea0*/  LDSM.16.M88.4 R32, [R133+0x8800] ;  /* 0x008800008520783b */ /* 0x000ee20000000200 */
[----:B------:R5:W3:Y:S01]  /*7eb0*/  MUFU.TANH R45, R40 ;  /* 0x00000028002d7308 */ /* 0x000ae20000002400 */
[----:B------:R-:W-:Y:S01]  /*7ec0*/  FMUL.FTZ R44, R41, UR4 ;  /* 0x00000004292c7c20 */ /* 0x000fe20008410000 */
[----:B------:R-:W-:Y:S01]  /*7ed0*/  FMUL.FTZ R36, R36, UR4 ;  /* 0x0000000424247c20 */ /* 0x000fe20008410000 */
[----:B------:R-:W-:Y:S01]  /*7ee0*/  FMUL.FTZ R37, R37, UR4 ;  /* 0x0000000425257c20 */ /* 0x000fe20008410000 */
[----:B------:R-:W-:Y:S02]  /*7ef0*/  FMUL.FTZ R38, R38, UR4 ;  /* 0x0000000426267c20 */ /* 0x000fe40008410000 */
[----:B------:R-:W-:Y:S01]  /*7f00*/  HMMA.16816.F32 R28, R52, R46, R28 ;  /* 0x0000002e341c723c */ /* 0x000fe2000000181c */
[----:B------:R-:W-:Y:S01]  /*7f10*/  FMUL.FTZ R46, R43, UR4 ;  /* 0x000000042b2e7c20 */ /* 0x000fe20008410000 */
[----:B------:R-:W-:Y:S06]  /*7f20*/  MUFU.TANH R47, R37 ;  /* 0x00000025002f7308 */ /* 0x000fec0000002400 */
[----:B-1----:R-:W-:Y:S01]  /*7f30*/  HMMA.16816.F32 R164, R60, R64, R164 ;  /* 0x000000403ca4723c */ /* 0x002fe200000018a4 */
[----:B------:R-:W-:Y:S01]  /*7f40*/  FMUL.FTZ R64, R42, UR4 ;  /* 0x000000042a407c20 */ /* 0x000fe20008410000 */
[----:B------:R-:W-:Y:S01]  /*7f50*/  MUFU.TANH R65, R36 ;  /* 0x0000002400417308 */ /* 0x000fe20000002400 */
[----:B-----5:R-:W1:Y:S05]  /*7f60*/  LDSM.16.M88.4 R40, [R137+0x9000] ;  /* 0x009000008928783b */ /* 0x020e6a0000000200 */
[C---:B----4-:R-:W-:Y:S02]  /*7f70*/  HMMA.16816.F32 R56, R176.reuse, R8, R56 ;  /* 0x00000008b038723c */ /* 0x050fe40000001838 */
[----:B------:R-:W4:Y:S06]  /*7f80*/  MUFU.TANH R44, R44 ;  /* 0x0000002c002c7308 */ /* 0x000f2c0000002400 */
[----:B------:R-:W-:Y:S01]  /*7f90*/  HMMA.16816.F32 R28, R176, R10, R28 ;  /* 0x0000000ab01c723c */ /* 0x000fe2000000181c */
[----:B------:R-:W5:Y:S01]  /*7fa0*/  LDSM.16.M88.4 R8, [R133+0x9000] ;  /* 0x009000008508783b */ /* 0x000f620000000200 */
[----:B------:R-:W-:Y:S06]  /*7fb0*/  MUFU.TANH R64, R64 ;  /* 0x0000004000407308 */ /* 0x000fec0000002400 */
[C---:B--2---:R-:W-:Y:S02]  /*7fc0*/  HMMA.16816.F32 R168, R52.reuse, R24, R168 ;  /* 0x0000001834a8723c */ /* 0x044fe400000018a8 */
[----:B------:R-:W2:Y:S06]  /*7fd0*/  MUFU.TANH R46, R46 ;  /* 0x0000002e002e7308 */ /* 0x000eac0000002400 */
[----:B------:R-:W-:Y:S01]  /*7fe0*/  HMMA.16816.F32 R20, R52, R26, R20 ;  /* 0x0000001a3414723c */ /* 0x000fe20000001814 */
[----:B------:R-:W-:Y:S07]  /*7ff0*/  LDSM.16.M88.4 R24, [R137+0x9800] ;  /* 0x009800008918783b */ /* 0x000fee0000000200 */
[C---:B---3--:R-:W-:Y:S08]  /*8000*/  HMMA.16816.F32 R56, R140.reuse, R32, R56 ;  /* 0x000000208c38723c */ /* 0x048ff00000001838 */
[----:B------:R-:W-:Y:S01]  /*8010*/  HMMA.16816.F32 R28, R140, R34, R28 ;  /* 0x000000228c1c723c */ /* 0x000fe2000000181c */
[----:B------:R-:W3:Y:S07]  /*8020*/  LDSM.16.M88.4 R32, [R186+0x9800] ;  /* 0x00980000ba20783b */ /* 0x000eee0000000200 */
[----:B-1----:R-:W-:Y:S03]  /*8030*/  HMMA.16816.F32 R168, R176, R40, R168 ;  /* 0x00000028b0a8723c */ /* 0x002fe600000018a8 */
        /* <DEDUP_REMOVED lines=10> */
[----:B------:R-:W-:Y:S01]  /*80e0*/  HMMA.16816.F32 R156, R60, R148, R156 ;  /* 0x000000943c9c723c */ /* 0x000fe2000000189c */
[----:B------:R-:W-:Y:S07]  /*80f0*/  MUFU.TANH R148, R28 ;  /* 0x0000001c00947308 */ /* 0x000fee0000002400 */
[C---:B-----5:R-:W-:Y:S01]  /*8100*/  HMMA.16816.F32 R168, R140.reuse, R8, R168 ;  /* 0x000000088ca8723c */ /* 0x060fe200000018a8 */
[----:B------:R-:W-:Y:S07]  /*8110*/  MUFU.TANH R59, R29 ;  /* 0x0000001d003b7308 */ /* 0x000fee0000002400 */
[----:B------:R-:W-:Y:S01]  /*8120*/  HMMA.16816.F32 R20, R140, R10, R20 ;  /* 0x0000000a8c14723c */ /* 0x000fe20000001814 */
[----:B------:R-:W1:Y:S01]  /*8130*/  LDSM.16.M88.4 R8, [R186+0xa000] ;  /* 0x00a00000ba08783b */ /* 0x000e620000000200 */
[----:B------:R-:W-:Y:S06]  /*8140*/  MUFU.TANH R149, R30 ;  /* 0x0000001e00957308 */ /* 0x000fec0000002400 */
[----:B---3--:R-:W-:Y:S01]  /*8150*/  HMMA.16816.F32 R40, R52, R32, R16 ;  /* 0x000000203428723c */ /* 0x008fe20000001810 */
[----:B------:R-:W3:Y:S01]  /*8160*/  LDSM.16.M88.4 R16, [R133+0x9800] ;  /* 0x009800008510783b */ /* 0x000ee20000000200 */
[----:B------:R5:W-:Y:S01]  /*8170*/  MUFU.TANH R252, R31 ;  /* 0x0000001f00fc7308 */ /* 0x000be20000002400 */
        /* <DEDUP_REMOVED lines=11> */
[----:B------:R-:W-:Y:S01]  /*8230*/  HMMA.16816.F32 R160, R60, R66, R160 ;  /* 0x000000423ca0723c */ /* 0x000fe200000018a0 */
[----:B------:R-:W-:Y:S01]  /*8240*/  FMUL.FTZ R67, R39, UR4 ;  /* 0x0000000427437c20 */ /* 0x000fe20008410000 */
[----:B------:R4:W-:Y:S01]  /*8250*/  MUFU.TANH R66, R38 ;  /* 0x0000002600427308 */ /* 0x0009e20000002400 */
[----:B-----5:R-:W5:Y:S05]  /*8260*/  LDSM.16.M88.4 R28, [R137+0xa000] ;  /* 0x00a00000891c783b */ /* 0x020f6a0000000200 */
[C---:B------:R-:W-:Y:S02]  /*8270*/  HMMA.16816.F32 R40, R176.reuse, R24, R40 ;  /* 0x00000018b028723c */ /* 0x040fe40000001828 */
[----:B------:R-:W-:Y:S06]  /*8280*/  MUFU.TANH R246, R20 ;  /* 0x0000001400f67308 */ /* 0x000fec0000002400 */
[----:B------:R-:W-:Y:S01]  /*8290*/  HMMA.16816.F32 R12, R176, R26, R12 ;  /* 0x0000001ab00c723c */ /* 0x000fe2000000180c */
[----:B------:R-:W-:Y:S01]  /*82a0*/  LDSM.16.M88.4 R24, [R133+0xa000] ;  /* 0x00a000008518783b */ /* 0x000fe20000000200 */
[----:B------:R-:W-:Y:S03]  /*82b0*/  MUFU.TANH R244, R21 ;  /* 0x0000001500f47308 */ /* 0x000fe60000002400 */
[----:B----4-:R-:W4:Y:S03]  /*82c0*/  LDSM.16.M88.4 R36, [R212+0xb800] ;  /* 0x00b80000d424783b */ /* 0x010f260000000200 */
[C---:B-1----:R-:W-:Y:S02]  /*82d0*/  HMMA.16816.F32 R4, R52.reuse, R10, R4 ;  /* 0x0000000a3404723c */ /* 0x042fe40000001804 */
[----:B------:R-:W-:Y:S06]  /*82e0*/  MUFU.TANH R236, R22 ;  /* 0x0000001600ec7308 */ /* 0x000fec0000002400 */
[----:B------:R-:W-:Y:S01]  /*82f0*/  HMMA.16816.F32 R48, R52, R8, R48 ;  /* 0x000000083430723c */ /* 0x000fe20000001830 */
[----:B------:R-:W1:Y:S01]  /*8300*/  LDSM.16.M88.4 R8, [R186+0xb000] ;  /* 0x00b00000ba08783b */ /* 0x000e620000000200 */
[----:B------:R-:W2:Y:S06]  /*8310*/  MUFU.TANH R67, R67 ;  /* 0x0000004300437308 */ /* 0x000eac0000002400 */
[C---:B---3--:R-:W-:Y:S02]  /*8320*/  HMMA.16816.F32 R40, R140.reuse, R16, R40 ;  /* 0x000000108c28723c */ /* 0x048fe40000001828 */
[----:B------:R-:W-:Y:S06]  /*8330*/  MUFU.TANH R57, R57 ;  /* 0x0000003900397308 */ /* 0x000fec0000002400 */
[----:B------:R-:W-:Y:S01]  /*8340*/  HMMA.16816.F32 R12, R140, R18, R12 ;  /* 0x000000128c0c723c */ /* 0x000fe2000000180c */
[----:B------:R-:W3:Y:S01]  /*8350*/  LDSM.16.M88.4 R16, [R137+0xa800] ;  /* 0x00a800008910783b */ /* 0x000ee20000000200 */
[----:B------:R-:W2:Y:S06]  /*8360*/  MUFU.TANH R58, R58 ;  /* 0x0000003a003a7308 */ /* 0x000eac0000002400 */
[----:B-----5:R-:W-:Y:S02]  /*8370*/  HMMA.16816.F32 R4, R176, R30, R4 ;  /* 0x0000001eb004723c */ /* 0x020fe40000001804 */
[----:B------:R-:W5:Y:S01]  /*8380*/  MUFU.TANH R242, R168 ;  /* 0x000000a800f27308 */ /* 0x000f620000002400 */
[----:B------:R-:W-:Y:S01]  /*8390*/  FMUL.FTZ R40, R40, UR4 ;  /* 0x0000000428287c20 */ /* 0x000fe20008410000 */
[----:B------:R-:W-:Y:S01]  /*83a0*/  FMUL.FTZ R43, R43, UR4 ;  /* 0x000000042b2b7c20 */ /* 0x000fe20008410000 */
[----:B------:R-:W-:Y:S01]  /*83b0*/  FMUL.FTZ R41, R41, UR4 ;  /* 0x0000000429297c20 */ /* 0x000fe20008410000 */
[----:B------:R-:W-:-:S02]  /*83c0*/  FMUL.FTZ R42, R42, UR4 ;  /* 0x000000042a2a7c20 */ /* 0x000fc40008410000 */
[----:B----4-:R-:W-:Y:S02]  /*83d0*/  HMMA.16816.F32 R180, R60, R36, R180 ;  /* 0x000000243cb4723c */ /* 0x010fe400000018b4 */
[----:B------:R4:W-:Y:S01]  /*83e0*/  MUFU.TANH R36, R23 ;  /* 0x0000001700247308 */ /* 0x0009e20000002400 */
[----:B------:R-:W-:Y:S01]  /*83f0*/  FMUL.FTZ R230, R12, UR4 ;  /* 0x000000040ce67c20 */ /* 0x000fe20008410000 */
[----:B------:R-:W-:Y:S01]  /*8400*/  FMUL.FTZ R232, R13, UR4 ;  /* 0x000000040de87c20 */ /* 0x000fe20008410000 */
[----:B------:R-:W-:Y:S01]  /*8410*/  FMUL.FTZ R222, R14, UR4 ;  /* 0x000000040ede7c20 */ /* 0x000fe20008410000 */
[----:B------:R-:W-:Y:S02]  /*8420*/  FMUL.FTZ R206, R15, UR4 ;  /* 0x000000040fce7c20 */ /* 0x000fe40008410000 */
[----:B------:R-:W-:Y:S01]  /*8430*/  HMMA.16816.F32 R164, R52, R32, R164 ;  /* 0x0000002034a4723c */ /* 0x000fe200000018a4 */
[----:B------:R-:W-:Y:S01]  /*8440*/  LDSM.16.M88.4 R12, [R133+0xa800] ;  /* 0x00a80000850c783b */ /* 0x000fe20000000200 */
[----:B------:R-:W-:Y:S06]  /*8450*/  MUFU.TANH R240, R170 ;  /* 0x000000aa00f07308 */ /* 0x000fec0000002400 */
[----:B------:R-:W-:Y:S02]  /*8460*/  HMMA.16816.F32 R4, R140, R26, R4 ;  /* 0x0000001a8c04723c */ /* 0x000fe40000001804 */
[----:B------:R-:W5:Y:S01]  /*8470*/  MUFU.TANH R238, R171 ;  /* 0x000000ab00ee7308 */ /* 0x000f620000002400 */
[----:B----4-:R-:W4:Y:S05]  /*8480*/  LDSM.16.M88.4 R20, [R137+0xb000] ;  /* 0x00b000008914783b */ /* 0x010f2a0000000200 */
[----:B-1----:R-:W-:Y:S01]  /*8490*/  HMMA.16816.F32 R156, R52, R8, R156 ;  /* 0x00000008349c723c */ /* 0x002fe2000000189c */
[----:B------:R-:W-:Y:S01]  /*84a0*/  IMAD.SHL.U32 R8, R210, 0x2, RZ ;  /* 0x00000002d2087824 */ /* 0x000fe200078e00ff */
[----:B------:R-:W1:Y:S04]  /*84b0*/  MUFU.TANH R248, R169 ;  /* 0x000000a900f87308 */ /* 0x000e680000002400 */
[----:B------:R-:W-:-:S02]  /*84c0*/  LOP3.LUT R9, R8, 0x6, RZ, 0xc0, !PT ;  /* 0x0000000608097812 */ /* 0x000fc400078ec0ff */
[----:B------:R-:W-:Y:S02]  /*84d0*/  HMMA.16816.F32 R160, R52, R34, R160 ;  /* 0x0000002234a0723c */ /* 0x000fe400000018a0 */
[----:B------:R-:W1:Y:S01]  /*84e0*/  MUFU.TANH R226, R40 ;  /* 0x0000002800e27308 */ /* 0x000e620000002400 */
[----:B------:R-:W-:Y:S01]  /*84f0*/  FMUL.FTZ R198, R5, UR4 ;  /* 0x0000000405c67c20 */ /* 0x000fe20008410000 */
[----:B------:R-:W-:Y:S01]  /*8500*/  FMUL.FTZ R4, R4, UR4 ;  /* 0x0000000404047c20 */ /* 0x000fe20008410000 */
[----:B------:R-:W-:Y:S01]  /*8510*/  FMUL.FTZ R192, R6, UR4 ;  /* 0x0000000406c07c20 */ /* 0x000fe20008410000 */
[----:B------:R-:W-:Y:S02]  /*8520*/  FMUL.FTZ R190, R7, UR4 ;  /* 0x0000000407be7c20 */ /* 0x000fe40008410000 */
[----:B------:R-:W-:Y:S01]  /*8530*/  HMMA.16816.F32 R152, R60, R150, R152 ;  /* 0x000000963c98723c */ /* 0x000fe20000001898 */
[C---:B------:R-:W-:Y:S01]  /*8540*/  VIADD R150, R136.reuse, 0xfffffffe ;  /* 0xfffffffe88967836 */ /* 0x040fe20000000000 */
[----:B------:R2:W-:Y:S06]  /*8550*/  MUFU.TANH R200, R4 ;  /* 0x0000000400c87308 */ /* 0x0005ec0000002400 */
[----:B---3--:R-:W-:Y:S01]  /*8560*/  HMMA.16816.F32 R164, R176, R16, R164 ;  /* 0x00000010b0a4723c */ /* 0x008fe200000018a4 */
[----:B------:R-:W-:Y:S01]  /*8570*/  IMAD R16, R136, 0x80, R9 ;  /* 0x0000008088107824 */ /* 0x000fe200078e0209 */
[----:B------:R-:W3:Y:S03]  /*8580*/  MUFU.TANH R188, R43 ;  /* 0x0000002b00bc7308 */ /* 0x000ee60000002400 */
[----:B------:R-:W-:-:S02]  /*8590*/  VIADD R5, R16, 0xffffff01 ;  /* 0xffffff0110057836 */ /* 0x000fc40000000000 */
[C---:B------:R-:W-:Y:S01]  /*85a0*/  VIADD R9, R16.reuse, 0xffffff00 ;  /* 0xffffff0010097836 */ /* 0x040fe20000000000 */
[C---:B------:R-:W-:Y:S01]  /*85b0*/  HMMA.16816.F32 R160, R176.reuse, R18, R160 ;  /* 0x00000012b0a0723c */ /* 0x040fe200000018a0 */
[C---:B------:R-:W-:Y:S01]  /*85c0*/  VIADD R27, R16.reuse, 0xffffff49 ;  /* 0xffffff49101b7836 */ /* 0x040fe20000000000 */
[C---:B------:R-:W-:Y:S01]  /*85d0*/  ISETP.GE.AND P2, PT, R5.reuse, R138, PT ;  /* 0x0000008a0500720c */ /* 0x040fe20003f46270 */
[----:B------:R-:W3:Y:S01]  /*85e0*/  MUFU.TANH R230, R230 ;  /* 0x000000e600e67308 */ /* 0x000ee20000002400 */
[----:B------:R-:W-:Y:S02]  /*85f0*/  ISETP.GE.AND P1, PT, R5, R0, PT ;  /* 0x000000000500720c */ /* 0x000fe40003f26270 */
[C---:B------:R-:W-:Y:S01]  /*8600*/  ISETP.GE.AND P6, PT, R9.reuse, R138, PT ;  /* 0x0000008a0900720c */ /* 0x040fe20003fc6270 */
[----:B--2---:R-:W2:Y:S01]  /*8610*/  LDSM.16.M88.4 R4, [R133+0xb000] ;  /* 0x00b000008504783b */ /* 0x004ea20000000200 */
[----:B------:R-:W-:Y:S01]  /*8620*/  ISETP.GE.AND P3, PT, R9, R0, PT ;  /* 0x000000000900720c */ /* 0x000fe20003f66270 */
[----:B------:R-:W-:Y:S01]  /*8630*/  VIADD R9, R16, 0xffffff08 ;  /* 0xffffff0810097836 */ /* 0x000fe20000000000 */
[----:B------:R-:W-:Y:S01]  /*8640*/  HMMA.16816.F32 R48, R176, R28, R48 ;  /* 0x0000001cb030723c */ /* 0x000fe20000001830 */
[----:B------:R-:W-:Y:S01]  /*8650*/  FSEL R18, R45, -INF , !P6 ;  /* 0xff8000002d127808 */ /* 0x000fe20007000000 */
[----:B------:R-:W-:Y:S01]  /*8660*/  MUFU.TANH R234, R41 ;  /* 0x0000002900ea7308 */ /* 0x000fe20000002400 */
[----:B------:R-:W-:-:S02]  /*8670*/  FSEL R44, R44, -INF , !P2 ;  /* 0xff8000002c2c7808 */ /* 0x000fc40005000000 */
[C---:B------:R-:W-:Y:S02]  /*8680*/  ISETP.GE.AND P4, PT, R9.reuse, R138, PT ;  /* 0x0000008a0900720c */ /* 0x040fe40003f86270 */
[-C--:B------:R-:W-:Y:S01]  /*8690*/  ISETP.GE.AND P6, PT, R9, R0.reuse, PT ;  /* 0x000000000900720c */ /* 0x080fe20003fc6270 */
[----:B------:R-:W-:Y:S01]  /*86a0*/  HMMA.16816.F32 R152, R52, R10, R152 ;  /* 0x0000000a3498723c */ /* 0x000fe20000001898 */
[----:B------:R-:W-:Y:S01]  /*86b0*/  VIADD R11, R16, 0xffffff09 ;  /* 0xffffff09100b7836 */ /* 0x000fe20000000000 */
[----:B------:R-:W-:Y:S01]  /*86c0*/  FSEL R46, R46, -INF , !P1 ;  /* 0xff8000002e2e7808 */ /* 0x000fe20004800000 */
[----:B------:R-:W-:Y:S01]  /*86d0*/  VIADD R9, R16, 0xffffff10 ;  /* 0xffffff1010097836 */ /* 0x000fe20000000000 */
[----:B------:R-:W-:Y:S01]  /*86e0*/  FSEL R26, R65, -INF , !P4 ;  /* 0xff800000411a7808 */ /* 0x000fe20006000000 */
[----:B------:R-:W3:Y:S01]  /*86f0*/  MUFU.TANH R224, R42 ;  /* 0x0000002a00e07308 */ /* 0x000ee20000002400 */
[----:B------:R-:W-:Y:S02]  /*8700*/  ISETP.GE.AND P2, PT, R11, R0, PT ;  /* 0x000000000b00720c */ /* 0x000fe40003f46270 */
[----:B----4-:R-:W-:Y:S01]  /*8710*/  HMMA.16816.F32 R156, R176, R20, R156 ;  /* 0x00000014b09c723c */ /* 0x010fe2000000189c */
[----:B------:R-:W-:-:S02]  /*8720*/  FSEL R20, R64, -INF , !P3 ;  /* 0xff80000040147808 */ /* 0x000fc40005800000 */
[-C--:B------:R-:W-:Y:S02]  /*8730*/  ISETP.GE.AND P3, PT, R11, R138.reuse, PT ;  /* 0x0000008a0b00720c */ /* 0x080fe40003f66270 */
[C---:B------:R-:W-:Y:S01]  /*8740*/  ISETP.GE.AND P1, PT, R9.reuse, R138, PT ;  /* 0x0000008a0900720c */ /* 0x040fe20003f26270 */
[----:B------:R-:W-:Y:S01]  /*8750*/  MUFU.TANH R232, R232 ;  /* 0x000000e800e87308 */ /* 0x000fe20000002400 */
[----:B------:R-:W-:Y:S01]  /*8760*/  ISETP.GE.AND P4, PT, R9, R0, PT ;  /* 0x000000000900720c */ /* 0x000fe20003f86270 */
[C---:B------:R-:W-:Y:S01]  /*8770*/  HMMA.16816.F32 R164, R140.reuse, R12, R164 ;  /* 0x0000000c8ca4723c */ /* 0x040fe200000018a4 */
[----:B------:R-:W4:Y:S01]  /*8780*/  LDSM.16.M88.4 R8, [R186+0xb800] ;  /* 0x00b80000ba08783b */ /* 0x000f220000000200 */
[----:B------:R-:W-:Y:S01]  /*8790*/  VIADD R13, R16, 0xffffff18 ;  /* 0xffffff18100d7836 */ /* 0x000fe20000000000 */
[----:B------:R-:W-:Y:S02]  /*87a0*/  FSEL R30, R47, -INF , !P3 ;  /* 0xff8000002f1e7808 */ /* 0x000fe40005800000 */
[----:B------:R-:W-:Y:S01]  /*87b0*/  FSEL R28, R67, -INF , !P2 ;  /* 0xff800000431c7808 */ /* 0x000fe20005000000 */
[----:B------:R-:W3:Y:S01]  /*87c0*/  MUFU.TANH R222, R222 ;  /* 0x000000de00de7308 */ /* 0x000ee20000002400 */
[----:B------:R-:W-:Y:S01]  /*87d0*/  FSEL R64, R56, -INF , !P1 ;  /* 0xff80000038407808 */ /* 0x000fe20004800000 */
[----:B------:R-:W-:Y:S01]  /*87e0*/  HMMA.16816.F32 R160, R140, R14, R160 ;  /* 0x0000000e8ca0723c */ /* 0x000fe200000018a0 */
[----:B------:R-:W-:Y:S01]  /*87f0*/  VIADD R15, R16, 0xffffff11 ;  /* 0xffffff11100f7836 */ /* 0x000fe20000000000 */
[----:B------:R-:W-:-:S02]  /*8800*/  ISETP.GE.AND P2, PT, R13, R138, PT ;  /* 0x0000008a0d00720c */ /* 0x000fc40003f46270 */
[-C--:B------:R-:W-:Y:S01]  /*8810*/  ISETP.GE.AND P1, PT, R13, R0.reuse, PT ;  /* 0x000000000d00720c */ /* 0x080fe20003f26270 */
[----:B------:R-:W-:Y:S01]  /*8820*/  VIADD R13, R16, 0xffffff20 ;  /* 0xffffff20100d7836 */ /* 0x000fe20000000000 */
[C---:B------:R-:W-:Y:S01]  /*8830*/  ISETP.GE.AND P3, PT, R15.reuse, R0, PT ;  /* 0x000000000f00720c */ /* 0x040fe20003f66270 */
[----:B------:R-:W3:Y:S01]  /*8840*/  MUFU.TANH R206, R206 ;  /* 0x000000ce00ce7308 */ /* 0x000ee20000002400 */
[----:B------:R-:W-:Y:S01]  /*8850*/  HMMA.16816.F32 R48, R140, R24, R48 ;  /* 0x000000188c30723c */ /* 0x000fe20000001830 */
[----:B------:R-:W-:Y:S02]  /*8860*/  FSEL R24, R66, -INF , !P6 ;  /* 0xff80000042187808 */ /* 0x000fe40007000000 */
[-C--:B------:R-:W-:Y:S01]  /*8870*/  ISETP.GE.AND P6, PT, R15, R138.reuse, PT ;  /* 0x0000008a0f00720c */ /* 0x080fe20003fc6270 */
[----:B------:R-:W-:Y:S02]  /*8880*/  VIADD R15, R16, 0xffffff19 ;  /* 0xffffff19100f7836 */ /* 0x000fe40000000000 */
[----:B------:R-:W-:Y:S01]  /*8890*/  FMUL.FTZ R170, R167, UR4 ;  /* 0x00000004a7aa7c20 */ /* 0x000fe20008410000 */
[----:B------:R-:W-:Y:S01]  /*88a0*/  FSEL R167, R58, -INF , !P4 ;  /* 0xff8000003aa77808 */ /* 0x000fe20006000000 */
[----:B------:R-:W-:Y:S01]  /*88b0*/  FMUL.FTZ R19, R165, UR4 ;  /* 0x00000004a5137c20 */ /* 0x000fe20008410000 */
[----:B------:R-:W-:Y:S01]  /*88c0*/  FSEL R67, R57, -INF , !P6 ;  /* 0xff80000039437808 */ /* 0x000fe20007000000 */
[----:B------:R-:W-:Y:S01]  /*88d0*/  HMMA.16816.F32 R152, R176, R22, R152 ;  /* 0x00000016b098723c */ /* 0x000fe20000001898 */
[----:B------:R-:W-:Y:S01]  /*88e0*/  FSEL R250, R250, -INF , !P3 ;  /* 0xff800000fafa7808 */ /* 0x000fe20005800000 */
[----:B------:R-:W-:Y:S01]  /*88f0*/  VIADD R23, R16, 0xffffff21 ;  /* 0xffffff2110177836 */ /* 0x000fe20000000000 */
[----:B------:R-:W-:Y:S01]  /*8900*/  FSEL R65, R148, -INF , !P2 ;  /* 0xff80000094417808 */ /* 0x000fe20005000000 */
[----:B------:R-:W-:Y:S01]  /*8910*/  FMUL.FTZ R17, R164, UR4 ;  /* 0x00000004a4117c20 */ /* 0x000fe20008410000 */
[C---:B------:R-:W-:Y:S01]  /*8920*/  ISETP.GE.AND P4, PT, R15.reuse, R138, PT ;  /* 0x0000008a0f00720c */ /* 0x040fe20003f86270 */
[----:B------:R-:W-:Y:S01]  /*8930*/  MUFU.TANH R198, R198 ;  /* 0x000000c600c67308 */ /* 0x000fe20000002400 */
[----:B------:R-:W-:Y:S01]  /*8940*/  ISETP.GE.AND P6, PT, R15, R0, PT ;  /* 0x000000000f00720c */ /* 0x000fe20003fc6270 */
[----:B--2---:R-:W-:Y:S01]  /*8950*/  HMMA.16816.F32 R156, R140, R4, R156 ;  /* 0x000000048c9c723c */ /* 0x004fe2000000189c */
[C---:B------:R-:W-:Y:S01]  /*8960*/  ISETP.GE.AND P3, PT, R13.reuse, R138, PT ;  /* 0x0000008a0d00720c */ /* 0x040fe20003f66270 */
[----:B------:R-:W-:Y:S01]  /*8970*/  VIADD R5, R16, 0xffffff28 ;  /* 0xffffff2810057836 */ /* 0x000fe20000000000 */
[----:B------:R-:W-:Y:S01]  /*8980*/  ISETP.GE.AND P2, PT, R13, R0, PT ;  /* 0x000000000d00720c */ /* 0x000fe20003f46270 */
[----:B------:R-:W-:Y:S01]  /*8990*/  FMUL.FTZ R48, R48, UR4 ;  /* 0x0000000430307c20 */ /* 0x000fe20008410000 */
[----:B------:R-:W2:Y:S01]  /*89a0*/  LDSM.16.M88.4 R12, [R137+0xb800] ;  /* 0x00b80000890c783b */ /* 0x000ea20000000200 */
[----:B------:R-:W-:Y:S01]  /*89b0*/  FSEL R252, R252, -INF , !P6 ;  /* 0xff800000fcfc7808 */ /* 0x000fe20007000000 */
[----:B------:R-:W-:Y:S01]  /*89c0*/  FMUL.FTZ R51, R51, UR4 ;  /* 0x0000000433337c20 */ /* 0x000fe20008410000 */
[----:B-----5:R-:W-:Y:S01]  /*89d0*/  FSEL R242, R242, -INF , !P3 ;  /* 0xff800000f2f27808 */ /* 0x020fe20005800000 */
[----:B------:R-:W-:Y:S01]  /*89e0*/  HMMA.16816.F32 R144, R60, R38, R144 ;  /* 0x000000263c90723c */ /* 0x000fe20000001890 */
[----:B------:R-:W-:Y:S01]  /*89f0*/  FSEL R66, R59, -INF , !P4 ;  /* 0xff8000003b427808 */ /* 0x000fe20006000000 */
[----:B------:R-:W5:Y:S01]  /*8a00*/  MUFU.TANH R204, R48 ;  /* 0x0000003000cc7308 */ /* 0x000f620000002400 */
[C---:B------:R-:W-:Y:S01]  /*8a10*/  ISETP.GE.AND P6, PT, R5.reuse, R138, PT ;  /* 0x0000008a0500720c */ /* 0x040fe20003fc6270 */
[----:B------:R-:W-:Y:S01]  /*8a20*/  FMUL.FTZ R50, R50, UR4 ;  /* 0x0000000432327c20 */ /* 0x000fe20008410000 */
[-C--:B------:R-:W-:Y:S01]  /*8a30*/  ISETP.GE.AND P3, PT, R5, R0.reuse, PT ;  /* 0x000000000500720c */ /* 0x080fe20003f66270 */
[----:B------:R-:W-:Y:S01]  /*8a40*/  VIADD R5, R16, 0xffffff30 ;  /* 0xffffff3010057836 */ /* 0x000fe20000000000 */
[----:B------:R-:W-:Y:S01]  /*8a50*/  ISETP.GE.AND P4, PT, R23, R0, PT ;  /* 0x000000001700720c */ /* 0x000fe20003f86270 */
[----:B------:R-:W-:Y:S01]  /*8a60*/  HMMA.16816.F32 R152, R140, R6, R152 ;  /* 0x000000068c98723c */ /* 0x000fe20000001898 */
[----:B------:R-:W-:Y:S01]  /*8a70*/  FSEL R246, R246, -INF , !P6 ;  /* 0xff800000f6f67808 */ /* 0x000fe20007000000 */
[----:B------:R-:W5:Y:S01]  /*8a80*/  MUFU.TANH R194, R51 ;  /* 0x0000003300c27308 */ /* 0x000f620000002400 */
[----:B------:R-:W-:Y:S01]  /*8a90*/  FSEL R238, R238, -INF , !P4 ;  /* 0xff800000eeee7808 */ /* 0x000fe20006000000 */
[----:B------:R-:W-:Y:S01]  /*8aa0*/  FMUL.FTZ R166, R166, UR4 ;  /* 0x00000004a6a67c20 */ /* 0x000fe20008410000 */
[----:B------:R-:W-:Y:S01]  /*8ab0*/  ISETP.GE.AND P4, PT, R5, R138, PT ;  /* 0x0000008a0500720c */ /* 0x000fe20003f86270 */
[----:B------:R-:W-:Y:S01]  /*8ac0*/  FMUL.FTZ R49, R49, UR4 ;  /* 0x0000000431317c20 */ /* 0x000fe20008410000 */
[----:B------:R-:W-:Y:S01]  /*8ad0*/  ISETP.GE.AND P6, PT, R5, R0, PT ;  /* 0x000000000500720c */ /* 0x000fe20003fc6270 */
[C---:B----4-:R-:W-:Y:S01]  /*8ae0*/  HMMA.16816.F32 R180, R52.reuse, R8, R180 ;  /* 0x0000000834b4723c */ /* 0x050fe200000018b4 */
[----:B------:R4:W4:Y:S01]  /*8af0*/  LDSM.16.M88.4 R4, [R133+0xb800] ;  /* 0x00b800008504783b */ /* 0x0009220000000200 */
[----:B------:R-:W-:Y:S01]  /*8b00*/  FSEL R165, R149, -INF , !P1 ;  /* 0xff80000095a57808 */ /* 0x000fe20004800000 */
[C---:B------:R-:W-:Y:S01]  /*8b10*/  VIADD R9, R16.reuse, 0xffffff29 ;  /* 0xffffff2910097836 */ /* 0x040fe20000000000 */
[-C--:B------:R-:W-:Y:S01]  /*8b20*/  ISETP.GE.AND P1, PT, R23, R138.reuse, PT ;  /* 0x0000008a1700720c */ /* 0x080fe20003f26270 */
[----:B------:R-:W-:Y:S01]  /*8b30*/  VIADD R23, R16, 0xffffff31 ;  /* 0xffffff3110177836 */ /* 0x000fe20000000000 */
[----:B------:R-:W-:Y:S01]  /*8b40*/  FSEL R240, R240, -INF , !P2 ;  /* 0xff800000f0f07808 */ /* 0x000fe20005000000 */
[----:B------:R-:W4:Y:S01]  /*8b50*/  MUFU.TANH R196, R50 ;  /* 0x0000003200c47308 */ /* 0x000f220000002400 */
[----:B------:R-:W-:Y:S01]  /*8b60*/  HMMA.16816.F32 R144, R52, R10, R144 ;  /* 0x0000000a3490723c */ /* 0x000fe20000001890 */
[----:B-1----:R-:W-:Y:S01]  /*8b70*/  FSEL R248, R248, -INF , !P1 ;  /* 0xff800000f8f87808 */ /* 0x002fe20004800000 */
[----:B------:R-:W-:Y:S01]  /*8b80*/  VIADD R11, R16, 0xffffff41 ;  /* 0xffffff41100b7836 */ /* 0x000fe20000000000 */
[C---:B------:R-:W-:Y:S01]  /*8b90*/  ISETP.GE.AND P2, PT, R9.reuse, R138, PT ;  /* 0x0000008a0900720c */ /* 0x040fe20003f46270 */
[----:B------:R-:W-:Y:S01]  /*8ba0*/  FMUL.FTZ R21, R160, UR4 ;  /* 0x00000004a0157c20 */ /* 0x000fe20008410000 */
[----:B------:R-:W-:Y:S01]  /*8bb0*/  ISETP.GE.AND P1, PT, R9, R0, PT ;  /* 0x000000000900720c */ /* 0x000fe20003f26270 */
[----:B------:R-:W-:Y:S01]  /*8bc0*/  VIADD R9, R16, 0xffffff38 ;  /* 0xffffff3810097836 */ /* 0x000fe20000000000 */
[----:B------:R-:W-:Y:S01]  /*8bd0*/  FSEL R226, R226, -INF , !P4 ;  /* 0xff800000e2e27808 */ /* 0x000fe20006000000 */
[----:B------:R-:W1:Y:S01]  /*8be0*/  MUFU.TANH R192, R192 ;  /* 0x000000c000c07308 */ /* 0x000e620000002400 */
[----:B------:R-:W-:Y:S01]  /*8bf0*/  FSEL R164, R36, -INF , !P1 ;  /* 0xff80000024a47808 */ /* 0x000fe20004800000 */
[----:B------:R-:W-:Y:S01]  /*8c00*/  FMUL.FTZ R161, R161, UR4 ;  /* 0x00000004a1a17c20 */ /* 0x000fe20008410000 */
[----:B------:R-:W-:Y:S01]  /*8c10*/  FSEL R244, R244, -INF , !P2 ;  /* 0xff800000f4f47808 */ /* 0x000fe20005000000 */
[C---:B--2---:R-:W-:Y:S01]  /*8c20*/  HMMA.16816.F32 R180, R176.reuse, R12, R180 ;  /* 0x0000000cb0b4723c */ /* 0x044fe200000018b4 */
[C---:B------:R-:W-:Y:S01]  /*8c30*/  ISETP.GE.AND P1, PT, R9.reuse, R138, PT ;  /* 0x0000008a0900720c */ /* 0x040fe20003f26270 */
[C---:B------:R-:W-:Y:S01]  /*8c40*/  VIADD R13, R16.reuse, 0xffffff39 ;  /* 0xffffff39100d7836 */ /* 0x040fe20000000000 */
[-C--:B------:R-:W-:Y:S01]  /*8c50*/  ISETP.GE.AND P4, PT, R9, R0.reuse, PT ;  /* 0x000000000900720c */ /* 0x080fe20003f86270 */
[----:B------:R-:W-:Y:S01]  /*8c60*/  VIADD R9, R16, 0xffffff40 ;  /* 0xffffff4010097836 */ /* 0x000fe20000000000 */
[----:B------:R-:W-:Y:S01]  /*8c70*/  FSEL R236, R236, -INF , !P3 ;  /* 0xff800000ecec7808 */ /* 0x000fe20005800000 */
[----:B------:R-:W-:Y:S01]  /*8c80*/  MUFU.TANH R19, R19 ;  /* 0x0000001300137308 */ /* 0x000fe20000002400 */
[C---:B------:R-:W-:Y:S01]  /*8c90*/  ISETP.GE.AND P2, PT, R23.reuse, R0, PT ;  /* 0x000000001700720c */ /* 0x040fe20003f46270 */
[----:B------:R-:W-:Y:S01]  /*8ca0*/  HMMA.16816.F32 R144, R176, R14, R144 ;  /* 0x0000000eb090723c */ /* 0x000fe20000001890 */
[-C--:B------:R-:W-:Y:S01]  /*8cb0*/  ISETP.GE.AND P3, PT, R23, R138.reuse, PT ;  /* 0x0000008a1700720c */ /* 0x080fe20003f66270 */
[----:B------:R-:W-:Y:S01]  /*8cc0*/  FMUL.FTZ R12, R158, UR4 ;  /* 0x000000049e0c7c20 */ /* 0x000fe20008410000 */
[----:B---3--:R-:W-:Y:S01]  /*8cd0*/  FSEL R188, R188, -INF , !P2 ;  /* 0xff800000bcbc7808 */ /* 0x008fe20005000000 */
[----:B------:R-:W-:Y:S01]  /*8ce0*/  FMUL.FTZ R162, R162, UR4 ;  /* 0x00000004a2a27c20 */ /* 0x000fe20008410000 */
[----:B------:R-:W-:Y:S01]  /*8cf0*/  FSEL R230, R230, -INF , !P1 ;  /* 0xff800000e6e67808 */ /* 0x000fe20004800000 */
[----:B------:R-:W2:Y:S01]  /*8d00*/  MUFU.TANH R172, R166 ;  /* 0x000000a600ac7308 */ /* 0x000ea20000002400 */
[----:B------:R-:W-:Y:S01]  /*8d10*/  FSEL R224, R224, -INF , !P6 ;  /* 0xff800000e0e07808 */ /* 0x000fe20007000000 */
[----:B------:R-:W-:Y:S01]  /*8d20*/  FMUL.FTZ R25, R153, UR4 ;  /* 0x0000000499197c20 */ /* 0x000fe20008410000 */
[----:B------:R-:W-:Y:S01]  /*8d30*/  FSEL R234, R234, -INF , !P3 ;  /* 0xff800000eaea7808 */ /* 0x000fe20005800000 */
[----:B------:R-:W-:Y:S01]  /*8d40*/  FMUL.FTZ R22, R156, UR4 ;  /* 0x000000049c167c20 */ /* 0x000fe20008410000 */
[----:B------:R-:W-:Y:S01]  /*8d50*/  ISETP.GE.AND P2, PT, R9, R138, PT ;  /* 0x0000008a0900720c */ /* 0x000fe20003f46270 */
[----:B------:R-:W-:Y:S01]  /*8d60*/  FMUL.FTZ R157, R157, UR4 ;  /* 0x000000049d9d7c20 */ /* 0x000fe20008410000 */
[----:B------:R-:W-:Y:S01]  /*8d70*/  ISETP.GE.AND P1, PT, R9, R0, PT ;  /* 0x000000000900720c */ /* 0x000fe20003f26270 */
[C---:B------:R-:W-:Y:S01]  /*8d80*/  VIADD R9, R16.reuse, 0xffffff48 ;  /* 0xffffff4810097836 */ /* 0x040fe20000000000 */
[C---:B------:R-:W-:Y:S01]  /*8d90*/  ISETP.GE.AND P6, PT, R13.reuse, R138, PT ;  /* 0x0000008a0d00720c */ /* 0x040fe20003fc6270 */
[----:B------:R-:W3:Y:S01]  /*8da0*/  MUFU.TANH R202, R49 ;  /* 0x0000003100ca7308 */ /* 0x000ee20000002400 */
[----:B------:R-:W-:Y:S01]  /*8db0*/  ISETP.GE.AND P3, PT, R13, R0, PT ;  /* 0x000000000d00720c */ /* 0x000fe20003f66270 */
[----:B------:R-:W-:Y:S01]  /*8dc0*/  VIADD R15, R16, 0xffffff58 ;  /* 0xffffff58100f7836 */ /* 0x000fe20000000000 */
[----:B------:R-:W-:Y:S01]  /*8dd0*/  FSEL R222, R222, -INF , !P4 ;  /* 0xff800000dede7808 */ /* 0x000fe20006000000 */
[----:B------:R-:W-:Y:S01]  /*8de0*/  FMUL.FTZ R163, R163, UR4 ;  /* 0x00000004a3a37c20 */ /* 0x000fe20008410000 */
[----:B------:R-:W-:Y:S01]  /*8df0*/  FSEL R232, R232, -INF , !P6 ;  /* 0xff800000e8e87808 */ /* 0x000fe20007000000 */
[----:B------:R-:W-:Y:S01]  /*8e00*/  FMUL.FTZ R137, R159, UR4 ;  /* 0x000000049f897c20 */ /* 0x000fe20008410000 */
[----:B------:R-:W-:Y:S01]  /*8e10*/  FSEL R206, R206, -INF , !P3 ;  /* 0xff800000cece7808 */ /* 0x000fe20005800000 */
[----:B------:R-:W-:Y:S01]  /*8e20*/  MUFU.TANH R190, R190 ;  /* 0x000000be00be7308 */ /* 0x000fe20000002400 */
[----:B-----5:R-:W-:Y:S01]  /*8e30*/  FSEL R204, R204, -INF , !P2 ;  /* 0xff800000cccc7808 */ /* 0x020fe20005000000 */
[----:B------:R-:W-:Y:S01]  /*8e40*/  FMUL.FTZ R154, R154, UR4 ;  /* 0x000000049a9a7c20 */ /* 0x000fe20008410000 */
[C---:B------:R-:W-:Y:S01]  /*8e50*/  ISETP.GE.AND P4, PT, R11.reuse, R138, PT ;  /* 0x0000008a0b00720c */ /* 0x040fe20003f86270 */
[----:B------:R-:W-:Y:S01]  /*8e60*/  FMUL.FTZ R13, R152, UR4 ;  /* 0x00000004980d7c20 */ /* 0x000fe20008410000 */
[----:B------:R-:W-:Y:S01]  /*8e70*/  ISETP.GE.AND P6, PT, R11, R0, PT ;  /* 0x000000000b00720c */ /* 0x000fe20003fc6270 */
[----:B----4-:R-:W-:Y:S01]  /*8e80*/  FMUL.FTZ R133, R155, UR4 ;  /* 0x000000049b857c20 */ /* 0x010fe20008410000 */
[C---:B------:R-:W-:Y:S01]  /*8e90*/  ISETP.GE.AND P3, PT, R9.reuse, R138, PT ;  /* 0x0000008a0900720c */ /* 0x040fe20003f66270 */
[----:B------:R-:W-:Y:S01]  /*8ea0*/  MUFU.TANH R21, R21 ;  /* 0x0000001500157308 */ /* 0x000fe20000002400 */
[----:B------:R-:W-:Y:S01]  /*8eb0*/  ISETP.GE.AND P2, PT, R9, R0, PT ;  /* 0x000000000900720c */ /* 0x000fe20003f46270 */
[----:B------:R-:W-:-:S04]  /*8ec0*/  DEPBAR.LE SB0, 0x0 ;  /* 0x000080000000791a */ /* 0x000fc80000000000 */
[----:B------:R-:W-:Y:S01]  /*8ed0*/  HMMA.16816.F32 R8, R140, R4, R180 ;  /* 0x000000048c08723c */ /* 0x000fe200000018b4 */
[----:B------:R-:W-:Y:S01]  /*8ee0*/  VIADD R5, R16, 0xffffff50 ;  /* 0xffffff5010057836 */ /* 0x000fe20000000000 */
[----:B------:R-:W-:Y:S01]  /*8ef0*/  FSEL R194, R194, -INF , !P6 ;  /* 0xff800000c2c27808 */ /* 0x000fe20007000000 */
[----:B------:R-:W4:Y:S01]  /*8f00*/  MUFU.TANH R17, R17 ;  /* 0x0000001100117308 */ /* 0x000f220000002400 */
[----:B------:R-:W-:Y:S02]  /*8f10*/  FSEL R200, R200, -INF , !P3 ;  /* 0xff800000c8c87808 */ /* 0x000fe40005800000 */
[----:B------:R-:W-:Y:S02]  /*8f20*/  FSEL R196, R196, -INF , !P1 ;  /* 0xff800000c4c47808 */ /* 0x000fe40004800000 */
[C---:B------:R-:W-:Y:S02]  /*8f30*/  ISETP.GE.AND P6, PT, R5.reuse, R138, PT ;  /* 0x0000008a0500720c */ /* 0x040fe40003fc6270 */
[----:B------:R-:W-:Y:S01]  /*8f40*/  ISETP.GE.AND P3, PT, R5, R0, PT ;  /* 0x000000000500720c */ /* 0x000fe20003f66270 */
[----:B------:R-:W-:Y:S01]  /*8f50*/  VIADD R5, R16, 0xffffff51 ;  /* 0xffffff5110057836 */ /* 0x000fe20000000000 */
[----:B------:R-:W-:Y:S01]  /*8f60*/  ISETP.GE.AND P1, PT, R27, R138, PT ;  /* 0x0000008a1b00720c */ /* 0x000fe20003f26270 */
[----:B------:R-:W-:Y:S01]  /*8f70*/  MUFU.TANH R12, R12 ;  /* 0x0000000c000c7308 */ /* 0x000fe20000002400 */
[----:B-1----:R-:W-:-:S02]  /*8f80*/  FSEL R192, R192, -INF , !P2 ;  /* 0xff800000c0c07808 */ /* 0x002fc40005000000 */
[----:B------:R-:W-:Y:S02]  /*8f90*/  FSEL R198, R198, -INF , !P1 ;  /* 0xff800000c6c67808 */ /* 0x000fe40004800000 */
[----:B------:R-:W-:Y:S01]  /*8fa0*/  ISETP.GE.AND P2, PT, R5, R138, PT ;  /* 0x0000008a0500720c */ /* 0x000fe20003f46270 */
[----:B------:R-:W-:Y:S01]  /*8fb0*/  FMUL.FTZ R149, R11, UR4 ;  /* 0x000000040b957c20 */ /* 0x000fe20008410000 */
[----:B------:R-:W-:Y:S01]  /*8fc0*/  ISETP.GE.AND P1, PT, R5, R0, PT ;  /* 0x000000000500720c */ /* 0x000fe20003f26270 */
[----:B------:R-:W-:Y:S01]  /*8fd0*/  VIADD R5, R16, 0xffffff59 ;  /* 0xffffff5910057836 */ /* 0x000fe20000000000 */
[----:B--2---:R-:W-:Y:S01]  /*8fe0*/  FSEL R172, R172, -INF , !P3 ;  /* 0xff800000acac7808 */ /* 0x004fe20005800000 */
[----:B------:R-:W1:Y:S01]  /*8ff0*/  MUFU.TANH R170, R170 ;  /* 0x000000aa00aa7308 */ /* 0x000e620000002400 */
[----:B------:R-:W-:Y:S01]  /*9000*/  FSEL R182, R19, -INF , !P2 ;  /* 0xff80000013b67808 */ /* 0x000fe20005000000 */
[----:B------:R-:W-:Y:S01]  /*9010*/  FMUL.FTZ R148, R9, UR4 ;  /* 0x0000000409947c20 */ /* 0x000fe20008410000 */
[C---:B------:R-:W-:Y:S01]  /*9020*/  ISETP.GE.AND P3, PT, R5.reuse, R138, PT ;  /* 0x0000008a0500720c */ /* 0x040fe20003f66270 */
[----:B------:R-:W-:Y:S01]  /*9030*/  VIADD R9, R16, 0xffffff60 ;  /* 0xffffff6010097836 */ /* 0x000fe20000000000 */
[-C--:B------:R-:W-:Y:S01]  /*9040*/  ISETP.GE.AND P2, PT, R5, R0.reuse, PT ;  /* 0x000000000500720c */ /* 0x080fe20003f46270 */
[----:B------:R-:W-:Y:S01]  /*9050*/  FMUL.FTZ R8, R8, UR4 ;  /* 0x0000000408087c20 */ /* 0x000fe20008410000 */
[----:B------:R-:W-:Y:S01]  /*9060*/  HMMA.16816.F32 R4, R140, R6, R144 ;  /* 0x000000068c04723c */ /* 0x000fe20000001890 */
[----:B------:R-:W2:Y:S01]  /*9070*/  MUFU.TANH R174, R161 ;  /* 0x000000a100ae7308 */ /* 0x000ea20000002400 */
[----:B---3--:R-:W-:Y:S01]  /*9080*/  FSEL R202, R202, -INF , !P4 ;  /* 0xff800000caca7808 */ /* 0x008fe20006000000 */
[----:B------:R-:W-:Y:S01]  /*9090*/  VIADD R11, R16, 0xffffff69 ;  /* 0xffffff69100b7836 */ /* 0x000fe20000000000 */
[----:B------:R-:W-:Y:S01]  /*90a0*/  ISETP.GE.AND P4, PT, R27, R0, PT ;  /* 0x000000001b00720c */ /* 0x000fe20003f86270 */
[----:B------:R-:W-:Y:S01]  /*90b0*/  FMUL.FTZ R10, R10, UR4 ;  /* 0x000000040a0a7c20 */ /* 0x000fe20008410000 */
[----:B----4-:R-:W-:-:S02]  /*90c0*/  FSEL R186, R17, -INF , !P6 ;  /* 0xff80000011ba7808 */ /* 0x010fc40007000000 */
[----:B------:R-:W-:Y:S01]  /*90d0*/  FSEL R190, R190, -INF , !P4 ;  /* 0xff800000bebe7808 */ /* 0x000fe20006000000 */
[----:B------:R-:W3:Y:S01]  /*90e0*/  MUFU.TANH R168, R162 ;  /* 0x000000a200a87308 */ /* 0x000ee20000002400 */
[C---:B------:R-:W-:Y:S02]  /*90f0*/  ISETP.GE.AND P4, PT, R15.reuse, R138, PT ;  /* 0x0000008a0f00720c */ /* 0x040fe40003f86270 */
[-C--:B------:R-:W-:Y:S01]  /*9100*/  ISETP.GE.AND P6, PT, R15, R0.reuse, PT ;  /* 0x000000000f00720c */ /* 0x080fe20003fc6270 */
[----:B------:R-:W-:Y:S01]  /*9110*/  VIADD R15, R16, 0xffffff61 ;  /* 0xffffff61100f7836 */ /* 0x000fe20000000000 */
[----:B------:R-:W-:Y:S02]  /*9120*/  FSEL R180, R21, -INF , !P4 ;  /* 0xff80000015b47808 */ /* 0x000fe40006000000 */
[----:B------:R-:W-:Y:S01]  /*9130*/  ISETP.GE.AND P4, PT, R9, R0, PT ;  /* 0x000000000900720c */ /* 0x000fe20003f86270 */
[----:B------:R-:W4:Y:S01]  /*9140*/  MUFU.TANH R25, R25 ;  /* 0x0000001900197308 */ /* 0x000f220000002400 */
[----:B-1----:R-:W-:Y:S01]  /*9150*/  FSEL R170, R170, -INF , !P1 ;  /* 0xff800000aaaa7808 */ /* 0x002fe20004800000 */
[----:B------:R-:W-:Y:S01]  /*9160*/  FMUL.FTZ R4, R4, UR4 ;  /* 0x0000000404047c20 */ /* 0x000fe20008410000 */
[----:B------:R-:W-:Y:S01]  /*9170*/  FSEL R142, R12, -INF , !P4 ;  /* 0xff8000000c8e7808 */ /* 0x000fe20006000000 */
[----:B------:R-:W-:Y:S01]  /*9180*/  FMUL.FTZ R151, R5, UR4 ;  /* 0x0000000405977c20 */ /* 0x000fe20008410000 */
[-C--:B------:R-:W-:Y:S01]  /*9190*/  ISETP.GE.AND P4, PT, R11, R138.reuse, PT ;  /* 0x0000008a0b00720c */ /* 0x080fe20003f86270 */
[----:B------:R-:W-:Y:S01]  /*91a0*/  VIADD R5, R16, 0xffffff71 ;  /* 0xffffff7110057836 */ /* 0x000fe20000000000 */
[----:B------:R-:W-:Y:S01]  /*91b0*/  ISETP.GE.AND P1, PT, R9, R138, PT ;  /* 0x0000008a0900720c */ /* 0x000fe20003f26270 */
[----:B------:R-:W1:Y:S01]  /*91c0*/  MUFU.TANH R22, R22 ;  /* 0x0000001600167308 */ /* 0x000e620000002400 */
[----:B--2---:R-:W-:Y:S01]  /*91d0*/  FSEL R174, R174, -INF , !P3 ;  /* 0xff800000aeae7808 */ /* 0x004fe20005800000 */
[----:B------:R-:W-:Y:S01]  /*91e0*/  FMUL.FTZ R6, R6, UR4 ;  /* 0x0000000406067c20 */ /* 0x000fe20008410000 */
[----:B---3--:R-:W-:-:S02]  /*91f0*/  FSEL R168, R168, -INF , !P6 ;  /* 0xff800000a8a87808 */ /* 0x008fc40007000000 */
[C---:B------:R-:W-:Y:S02]  /*9200*/  ISETP.GE.AND P6, PT, R15.reuse, R138, PT ;  /* 0x0000008a0f00720c */ /* 0x040fe40003fc6270 */
[-C--:B------:R-:W-:Y:S01]  /*9210*/  ISETP.GE.AND P3, PT, R15, R0.reuse, PT ;  /* 0x000000000f00720c */ /* 0x080fe20003f66270 */
[----:B------:R-:W2:Y:S01]  /*9220*/  MUFU.TANH R23, R157 ;  /* 0x0000009d00177308 */ /* 0x000ea20000002400 */
[----:B------:R-:W-:Y:S01]  /*9230*/  VIADD R15, R16, 0xffffff68 ;  /* 0xffffff68100f7836 */ /* 0x000fe20000000000 */
[----:B----4-:R-:W-:Y:S02]  /*9240*/  FSEL R143, R25, -INF , !P4 ;  /* 0xff800000198f7808 */ /* 0x010fe40006000000 */
[----:B------:R-:W-:-:S04]  /*9250*/  ISETP.GE.AND P4, PT, R5, R0, PT ;  /* 0x000000000500720c */ /* 0x000fc80003f86270 */
[----:B------:R-:W3:Y:S01]  /*9260*/  MUFU.TANH R149, R149 ;  /* 0x0000009500957308 */ /* 0x000ee20000002400 */
[----:B-1----:R-:W-:Y:S02]  /*9270*/  FSEL R146, R22, -INF , !P1 ;  /* 0xff80000016927808 */ /* 0x002fe40004800000 */
[----:B------:R-:W-:-:S05]  /*9280*/  ISETP.GE.AND P1, PT, R15, R0, PT ;  /* 0x000000000f00720c */ /* 0x000fca0003f26270 */
[----:B------:R-:W1:Y:S01]  /*9290*/  MUFU.TANH R166, R163 ;  /* 0x000000a300a67308 */ /* 0x000e620000002400 */
[----:B--2---:R-:W-:Y:S02]  /*92a0*/  FSEL R145, R23, -INF , !P6 ;  /* 0xff80000017917808 */ /* 0x004fe40007000000 */
[----:B------:R-:W-:Y:S01]  /*92b0*/  ISETP.GE.AND P6, PT, R11, R0, PT ;  /* 0x000000000b00720c */ /* 0x000fe20003fc6270 */
[----:B------:R-:W-:-:S04]  /*92c0*/  VIADD R11, R16, 0xffffff70 ;  /* 0xffffff70100b7836 */ /* 0x000fc80000000000 */
        /* <DEDUP_REMOVED lines=12> */
[----:B------:R-:W-:-:S05]  /*9390*/  ISETP.GE.AND P3, PT, R11, R138, PT ;  /* 0x0000008a0b00720c */ /* 0x000fca0003f66270 */
[----:B------:R-:W3:Y:S01]  /*93a0*/  MUFU.TANH R8, R8 ;  /* 0x0000000800087308 */ /* 0x000ee20000002400 */
[----:B-1----:R-:W-:Y:S02]  /*93b0*/  FSEL R144, R13, -INF , !P2 ;  /* 0xff8000000d907808 */ /* 0x002fe40005000000 */
[----:B------:R-:W-:-:S05]  /*93c0*/  ISETP.GE.AND P2, PT, R11, R0, PT ;  /* 0x000000000b00720c */ /* 0x000fca0003f46270 */
[----:B------:R1:W-:Y:S01]  /*93d0*/  MUFU.TANH R152, R4 ;  /* 0x0000000400987308 */ /* 0x0003e20000002400 */
[----:B--2---:R-:W-:-:S07]  /*93e0*/  FSEL R133, R133, -INF , !P6 ;  /* 0xff80000085857808 */ /* 0x004fce0007000000 */
[----:B------:R-:W2:Y:S01]  /*93f0*/  MUFU.TANH R148, R148 ;  /* 0x0000009400947308 */ /* 0x000ea20000002400 */
[----:B---3--:R-:W-:Y:S01]  /*9400*/  FSEL R141, R8, -INF , !P3 ;  /* 0xff800000088d7808 */ /* 0x008fe20005800000 */
[----:B------:R-:W-:Y:S01]  /*9410*/  BAR.SYNC.DEFER_BLOCKING 0x0 ;  /* 0x0000000000007b1d */ /* 0x000fe20000010000 */
[----:B------:R-:W-:-:S05]  /*9420*/  ISETP.GE.AND P3, PT, R5, R138, PT ;  /* 0x0000008a0500720c */ /* 0x000fca0003f66270 */
[----:B------:R-:W3:Y:S01]  /*9430*/  MUFU.TANH R9, R10 ;  /* 0x0000000a00097308 */ /* 0x000ee20000002400 */
[----:B-1----:R-:W-:Y:S01]  /*9440*/  FMUL.FTZ R4, R7, UR4 ;  /* 0x0000000407047c20 */ /* 0x002fe20008410000 */
[----:B------:R-:W-:-:S05]  /*9450*/  VIADD R7, R16, 0xffffff78 ;  /* 0xffffff7810077836 */ /* 0x000fca0000000000 */
[----:B------:R-:W-:Y:S01]  /*9460*/  ISETP.GE.AND P6, PT, R7, R138, PT ;  /* 0x0000008a0700720c */ /* 0x000fe20003fc6270 */
[----:B------:R-:W1:Y:S01]  /*9470*/  MUFU.TANH R151, R151 ;  /* 0x0000009700977308 */ /* 0x000e620000002400 */
[----:B--2---:R-:W-:Y:S02]  /*9480*/  FSEL R148, R148, -INF , !P1 ;  /* 0xff80000094947808 */ /* 0x004fe40004800000 */
[----:B------:R-:W-:Y:S02]  /*9490*/  ISETP.GE.AND P1, PT, R5, R0, PT ;  /* 0x000000000500720c */ /* 0x000fe40003f26270 */
[----:B------:R-:W-:-:S03]  /*94a0*/  FSEL R152, R152, -INF , !P6 ;  /* 0xff80000098987808 */ /* 0x000fc60007000000 */
[----:B------:R-:W2:Y:S01]  /*94b0*/  MUFU.TANH R147, R6 ;  /* 0x0000000600937308 */ /* 0x000ea20000002400 */
[----:B---3--:R-:W-:Y:S02]  /*94c0*/  FSEL R138, R9, -INF , !P2 ;  /* 0xff800000098a7808 */ /* 0x008fe40005000000 */
[----:B------:R-:W-:-:S05]  /*94d0*/  ISETP.GE.AND P2, PT, R7, R0, PT ;  /* 0x000000000700720c */ /* 0x000fca0003f46270 */
[----:B------:R-:W3:Y:S01]  /*94e0*/  MUFU.TANH R4, R4 ;  /* 0x0000000400047308 */ /* 0x000ee20000002400 */
[----:B-1----:R-:W-:Y:S02]  /*94f0*/  FSEL R151, R151, -INF , !P3 ;  /* 0xff80000097977808 */ /* 0x002fe40005800000 */
[----:B--2---:R-:W-:Y:S02]  /*9500*/  FSEL R147, R147, -INF , !P2 ;  /* 0xff80000093937808 */ /* 0x004fe40005000000 */
[----:B---3--:R-:W-:Y:S01]  /*9510*/  FSEL R0, R4, -INF , !P1 ;  /* 0xff80000004007808 */ /* 0x008fe20004800000 */
        /* <DEDUP_REMOVED lines=63> */
.L_x_2975:
[----:B------:R-:W-:Y:S01]  /*9910*/  UMOV UR4, URZ ;  /* 0x000000ff00047c82 */ /* 0x000fe20008000000 */
[----:B------:R-:W-:Y:S01]  /*9920*/  IMAD.SHL.U32 R2, R134, 0x80, RZ ;  /* 0x0000008086027824 */ /* 0x000fe200078e00ff */
[----:B------:R-:W-:-:S05]  /*9930*/  IADD3 R4, P1, PT, RZ, -UR4, RZ ;  /* 0x80000004ff047c10 */ /* 0x000fca000ff3e0ff */
[----:B------:R-:W-:-:S05]  /*9940*/  IMAD.X R2, RZ, RZ, ~R2, P1 ;  /* 0x000000ffff027224 */ /* 0x000fca00008e0e02 */
[----:B------:R-:W-:-:S04]  /*9950*/  SHF.R.S64 R5, R4, 0x1f, R2 ;  /* 0x0000001f04057819 */ /* 0x000fc80000001002 */
[----:B------:R-:W-:-:S04]  /*9960*/  IADD3 R218, P1, PT, R5, R218, RZ ;  /* 0x000000da05da7210 */ /* 0x000fc80007f3e0ff */
[----:B------:R-:W-:-:S09]  /*9970*/  LEA.HI.X.SX32 R219, R2, R219, 0x1, P1 ;  /* 0x000000db02db7211 */ /* 0x000fd200008f0eff */
.L_x_2976:
        /* <DEDUP_REMOVED lines=36> */
.L_x_2974:
        /* <DEDUP_REMOVED lines=35> */
[----:B------:R-:W-:Y:S02]  /*9df0*/  SEL R163, R209, 0xffffffe0, !P5 ;  /* 0xffffffe0d1a37807 */ /* 0x000fe40006800000 */
[----:B------:R-:W-:Y:S01]  /*9e00*/  IADD3 R16, PT, PT, R211, 0xc000, RZ ;  /* 0x0000c000d3107810 */ /* 0x000fe20007ffe0ff */
[----:B------:R-:W3:Y:S01]  /*9e10*/  SHFL.BFLY PT, R5, R4, 0x2, 0x1f ;  /* 0x0c401f0004057f89 */ /* 0x000ee200000e0000 */
[----:B------:R-:W-:-:S03]  /*9e20*/  @P4 IADD3 R136, PT, PT, R136, -0x3, RZ ;  /* 0xfffffffd88884810 */ /* 0x000fc60007ffe0ff */
[----:B------:R-:W-:Y:S01]  /*9e30*/  LDSM.16.MT88.4 R12, [R211+0xc000] ;  /* 0x00c00000d30c783b */ /* 0x000fe20000004200 */
[----:B--2---:R-:W-:Y:S02]  /*9e40*/  FMNMX.FTZ R7, R6, R7, !PT ;  /* 0x0000000706077209 */ /* 0x004fe40007810000 */
        /* <DEDUP_REMOVED lines=15> */
[----:B------:R-:W-:Y:S01]  /*9f40*/  FFMA.FTZ R157, R30, UR4, -R155 ;  /* 0x000000041e9d7c23 */ /* 0x000fe2000801089b */
[----:B------:R-:W-:Y:S01]  /*9f50*/  FADD.FTZ R4, R3, -R4 ;  /* 0x8000000403047221 */ /* 0x000fe20000010000 */
[----:B------:R-:W-:Y:S01]  /*9f60*/  IADD3 R3, PT, PT, R163, R211, RZ ;  /* 0x000000d3a3037210 */ /* 0x000fe20007ffe0ff */
[----:B------:R-:W-:Y:S01]  /*9f70*/  FFMA.FTZ R159, R28, UR4, -R135 ;  /* 0x000000041c9f7c23 */ /* 0x000fe20008010887 */
[--C-:B------:R-:W-:Y:S01]  /*9f80*/  FFMA.FTZ R154, R18, UR4, -R155.reuse ;  /* 0x00000004129a7c23 */ /* 0x100fe2000801089b */
[----:B------:R-:W1:Y:S01]  /*9f90*/  MUFU.EX2 R162, R162 ;  /* 0x000000a200a27308 */ /* 0x000e620000000800 */
[--C-:B------:R-:W-:Y:S01]  /*9fa0*/  FFMA.FTZ R153, R44, UR4, -R155.reuse ;  /* 0x000000042c997c23 */ /* 0x100fe2000801089b */
[----:B------:R-:W-:Y:S01]  /*9fb0*/  FFMA.FTZ R160, R26, UR4, -R155 ;  /* 0x000000041aa07c23 */ /* 0x000fe2000801089b */
[--C-:B------:R-:W-:Y:S01]  /*9fc0*/  FFMA.FTZ R158, R20, UR4, -R135.reuse ;  /* 0x00000004149e7c23 */ /* 0x100fe20008010887 */
[--C-:B------:R-:W-:Y:S01]  /*9fd0*/  FFMA.FTZ R156, R46, UR4, -R135.reuse ;  /* 0x000000042e9c7c23 */ /* 0x100fe20008010887 */
[----:B------:R-:W-:Y:S01]  /*9fe0*/  FMUL.FTZ R161, R4, UR4 ;  /* 0x0000000404a17c20 */ /* 0x000fe20008410000 */
[--C-:B------:R-:W-:Y:S01]  /*9ff0*/  FFMA.FTZ R24, R24, UR4, -R135.reuse ;  /* 0x0000000418187c23 */ /* 0x100fe20008010887 */
[----:B------:R-:W-:Y:S01]  /*a000*/  MUFU.EX2 R154, R154 ;  /* 0x0000009a009a7308 */ /* 0x000fe20000000800 */
[----:B------:R-:W-:Y:S01]  /*a010*/  LDSM.16.MT88.4 R44, [R211+0x10000] ;  /* 0x01000000d32c783b */ /* 0x000fe20000004200 */
[----:B------:R-:W-:Y:S01]  /*a020*/  FFMA.FTZ R236, R236, UR4, -R135 ;  /* 0x00000004ecec7c23 */ /* 0x000fe20008010887 */
[--C-:B------:R-:W-:Y:S01]  /*a030*/  FFMA.FTZ R178, R234, UR4, -R155.reuse ;  /* 0x00000004eab27c23 */ /* 0x100fe2000801089b */
[----:B------:R-:W2:Y:S01]  /*a040*/  MUFU.EX2 R153, R153 ;  /* 0x0000009900997308 */ /* 0x000ea20000000800 */
[----:B------:R-:W-:Y:S01]  /*a050*/  LDSM.16.MT88.4 R20, [R3+0xc000] ;  /* 0x00c000000314783b */ /* 0x000fe20000004200 */
[--C-:B------:R-:W-:Y:S01]  /*a060*/  FFMA.FTZ R176, R230, UR4, -R155.reuse ;  /* 0x00000004e6b07c23 */ /* 0x100fe2000801089b */
[-C--:B-1----:R-:W-:Y:S01]  /*a070*/  FMUL.FTZ R8, R128, R162.reuse ;  /* 0x000000a280087220 */ /* 0x082fe20000410000 */
[----:B------:R-:W-:Y:S01]  /*a080*/  IADD3 R128, PT, PT, R211, 0xc040, RZ ;  /* 0x0000c040d3807810 */ /* 0x000fe20007ffe0ff */
[----:B------:R-:W-:Y:S01]  /*a090*/  MUFU.EX2 R160, R160 ;  /* 0x000000a000a07308 */ /* 0x000fe20000000800 */
[----:B------:R-:W-:Y:S01]  /*a0a0*/  @P0 IADD3 R128, PT, PT, R16, -0x40, RZ ;  /* 0xffffffc010800810 */ /* 0x000fe20007ffe0ff */
[----:B------:R-:W-:Y:S01]  /*a0b0*/  FMUL.FTZ R25, R113, R162 ;  /* 0x000000a271197220 */ /* 0x000fe20000410000 */
[----:B------:R-:W-:Y:S01]  /*a0c0*/  LDSM.16.MT88.4 R52, [R3+0x10000] ;  /* 0x010000000334783b */ /* 0x000fe20000004200 */
[----:B------:R-:W1:Y:S01]  /*a0d0*/  MUFU.EX2 R157, R157 ;  /* 0x0000009d009d7308 */ /* 0x000e620000000800 */
[----:B------:R-:W-:Y:S01]  /*a0e0*/  IADD3 R163, PT, PT, R163, R128, RZ ;  /* 0x00000080a3a37210 */ /* 0x000fe20007ffe0ff */
[----:B------:R-:W-:Y:S01]  /*a0f0*/  FMUL.FTZ R40, R96, R162 ;  /* 0x000000a260287220 */ /* 0x000fe20000410000 */
        /* <DEDUP_REMOVED lines=16> */
[----:B------:R-:W-:Y:S01]  /*a200*/  FFMA.FTZ R104, R66, UR4, -R155 ;  /* 0x0000000442687c23 */ /* 0x000fe2000801089b */
[----:B------:R-:W1:Y:S01]  /*a210*/  MUFU.EX2 R161, R161 ;  /* 0x000000a100a17308 */ /* 0x000e620000000800 */
[----:B------:R-:W-:Y:S01]  /*a220*/  FMUL.FTZ R56, R80, R162 ;  /* 0x000000a250387220 */ /* 0x000fe20000410000 */
[----:B----4-:R-:W-:Y:S01]  /*a230*/  F2FP.F16.F32.PACK_AB R5, R156, R158 ;  /* 0x0000009e9c05723e */ /* 0x010fe200000000ff */
[-C--:B------:R-:W-:Y:S01]  /*a240*/  FMUL.FTZ R57, R81, R162.reuse ;  /* 0x000000a251397220 */ /* 0x080fe20000410000 */
[-C--:B------:R-:W-:Y:S01]  /*a250*/  FMUL.FTZ R76, R76, R162.reuse ;  /* 0x000000a24c4c7220 */ /* 0x080fe20000410000 */
[-C--:B------:R-:W-:Y:S01]  /*a260*/  FMUL.FTZ R77, R77, R162.reuse ;  /* 0x000000a24d4d7220 */ /* 0x080fe20000410000 */
[-C--:B------:R-:W-:Y:S01]  /*a270*/  FMUL.FTZ R24, R112, R162.reuse ;  /* 0x000000a270187220 */ /* 0x080fe20000410000 */
[-C--:B------:R-:W-:Y:S01]  /*a280*/  FMUL.FTZ R92, R92, R162.reuse ;  /* 0x000000a25c5c7220 */ /* 0x080fe20000410000 */
[----:B------:R-:W-:Y:S01]  /*a290*/  FMUL.FTZ R93, R93, R162 ;  /* 0x000000a25d5d7220 */ /* 0x000fe20000410000 */
[----:B------:R-:W-:Y:S01]  /*a2a0*/  FFMA.FTZ R105, R252, UR4, -R135 ;  /* 0x00000004fc697c23 */ /* 0x000fe20008010887 */
        /* <DEDUP_REMOVED lines=120> */
[--C-:B------:R-:W-:Y:S01]  /*aa30*/  FFMA.FTZ R168, R168, UR4, -R135.reuse ;  /* 0x00000004a8a87c23 */ /* 0x100fe20008010887 */
        /* <DEDUP_REMOVED lines=11> */
[----:B------:R-:W-:Y:S01]  /*aaf0*/  FFMA.FTZ R113, R143, UR4, -R155 ;  /* 0x000000048f717c23 */ /* 0x000fe2000801089b */
[----:B------:R-:W-:Y:S01]  /*ab00*/  HMMA.16816.F32 R4, R4, R98, R100 ;  /* 0x000000620404723c */ /* 0x000fe20000001864 */
[----:B------:R-:W-:Y:S01]  /*ab10*/  F2FP.F16.F32.PACK_AB R98, R104, R107 ;  /* 0x0000006b6862723e */ /* 0x000fe200000000ff */
[----:B------:R-:W-:Y:S01]  /*ab20*/  LDSM.16.MT88.4 R100, [R128+0x5800] ;  /* 0x005800008064783b */ /* 0x000fe20000004200 */
[----:B---3--:R-:W-:Y:S01]  /*ab30*/  F2FP.F16.F32.PACK_AB R99, R105, R108 ;  /* 0x0000006c6963723e */ /* 0x008fe200000000ff */
[----:B------:R-:W-:Y:S01]  /*ab40*/  MUFU.EX2 R188, R224 ;  /* 0x000000e000bc7308 */ /* 0x000fe20000000800 */
[----:B------:R-:W-:Y:S01]  /*ab50*/  FADD.FTZ R160, R160, R153 ;  /* 0x00000099a0a07221 */ /* 0x000fe20000010000 */
[----:B------:R-:W-:Y:S01]  /*ab60*/  FADD.FTZ R132, R132, R161 ;  /* 0x000000a184847221 */ /* 0x000fe20000010000 */
[----:B------:R-:W-:Y:S01]  /*ab70*/  LDSM.16.MT88.4 R116, [R3+0xf800] ;  /* 0x00f800000374783b */ /* 0x000fe20000004200 */
[----:B------:R-:W1:Y:S01]  /*ab80*/  MUFU.EX2 R171, R171 ;  /* 0x000000ab00ab7308 */ /* 0x000e620000000800 */
[----:B------:R-:W-:Y:S01]  /*ab90*/  FADD.FTZ R160, R157, R160 ;  /* 0x000000a09da07221 */ /* 0x000fe20000010000 */
[C---:B------:R-:W-:Y:S01]  /*aba0*/  HMMA.16816.F32 R40, R96.reuse, R64, R40 ;  /* 0x000000406028723c */ /* 0x040fe20000001828 */
[----:B------:R-:W-:Y:S01]  /*abb0*/  FADD.FTZ R159, R159, R132 ;  /* 0x000000849f9f7221 */ /* 0x000fe20000010000 */
[----:B------:R-:W-:Y:S01]  /*abc0*/  MUFU.EX2 R169, R169 ;  /* 0x000000a900a97308 */ /* 0x000fe20000000800 */
[----:B------:R-:W-:Y:S01]  /*abd0*/  FADD.FTZ R111, R111, R160 ;  /* 0x000000a06f6f7221 */ /* 0x000fe20000010000 */
[----:B------:R-:W-:Y:S01]  /*abe0*/  FFMA.FTZ R147, R147, UR4, -R135 ;  /* 0x0000000493937c23 */ /* 0x000fe20008010887 */
        /* <DEDUP_REMOVED lines=16> */
[-C--:B------:R-:W-:Y:S01]  /*acf0*/  MOV R132, R134.reuse ;  /* 0x0000008600847202 */ /* 0x080fe20000000f00 */
[----:B------:R-:W-:Y:S01]  /*ad00*/  MUFU.EX2 R175, R175 ;  /* 0x000000af00af7308 */ /* 0x000fe20000000800 */
[----:B------:R-:W-:Y:S01]  /*ad10*/  @P4 MOV R132, R134 ;  /* 0x0000008600844202 */ /* 0x000fe20000000f00 */
        /* <DEDUP_REMOVED lines=19> */
[--C-:B--2---:R-:W-:Y:S01]  /*ae50*/  FFMA.FTZ R112, R140, UR4, -R135.reuse ;  /* 0x000000048c707c23 */ /* 0x104fe20008010887 */
[----:B------:R-:W-:Y:S01]  /*ae60*/  FFMA.FTZ R140, R133, UR4, -R135 ;  /* 0x00000004858c7c23 */ /* 0x000fe20008010887 */
[----:B------:R-:W-:Y:S04]  /*ae70*/  MUFU.EX2 R137, R137 ;  /* 0x0000008900897308 */ /* 0x000fe80000000800 */
[----:B------:R-:W-:Y:S01]  /*ae80*/  MUFU.EX2 R133, R112 ;  /* 0x0000007000857308 */ /* 0x000fe20000000800 */
[C---:B------:R-:W-:Y:S01]  /*ae90*/  HMMA.16816.F32 R12, R96.reuse, R90, R12 ;  /* 0x0000005a600c723c */ /* 0x040fe2000000180c */
[----:B------:R-:W-:Y:S02]  /*aea0*/  LDSM.16.MT88.4 R88, [R3+0xd000] ;  /* 0x00d000000358783b */ /* 0x000fe40000004200 */
[----:B------:R-:W-:Y:S04]  /*aeb0*/  MUFU.EX2 R140, R140 ;  /* 0x0000008c008c7308 */ /* 0x000fe80000000800 */
[----:B------:R-:W-:Y:S01]  /*aec0*/  MUFU.EX2 R141, R141 ;  /* 0x0000008d008d7308 */ /* 0x000fe20000000800 */
[C---:B------:R-:W-:Y:S03]  /*aed0*/  HMMA.16816.F32 R48, R96.reuse, R92, R48 ;  /* 0x0000005c6030723c */ /* 0x040fe60000001830 */
[----:B------:R-:W-:Y:S05]  /*aee0*/  MUFU.EX2 R151, R151 ;  /* 0x0000009700977308 */ /* 0x000fea0000000800 */
[C---:B------:R-:W-:Y:S01]  /*aef0*/  HMMA.16816.F32 R52, R96.reuse, R94, R52 ;  /* 0x0000005e6034723c */ /* 0x040fe20000001834 */
[----:B------:R-:W2:Y:S07]  /*af00*/  LDSM.16.MT88.4 R92, [R3+0x11000] ;  /* 0x01100000035c783b */ /* 0x000eae0000004200 */
        /* <DEDUP_REMOVED lines=133> */
[----:B------:R-:W-:Y:S01]  /*b760*/  FFMA.FTZ R96, R146, UR4, -R155 ;  /* 0x0000000492607c23 */ /* 0x000fe2000801089b */
[----:B------:R-:W-:-:S02]  /*b770*/  FFMA.FTZ R146, R142, UR4, -R135 ;  /* 0x000000048e927c23 */ /* 0x000fc40008010887 */
[----:B------:R-:W-:Y:S04]  /*b780*/  MUFU.EX2 R142, R113 ;  /* 0x00000071008e7308 */ /* 0x000fe80000000800 */
[C---:B------:R-:W-:Y:S01]  /*b790*/  HMMA.16816.F32 R48, R68.reuse, R100, R48 ;  /* 0x000000644430723c */ /* 0x040fe20000001830 */
[--C-:B------:R-:W-:Y:S01]  /*b7a0*/  FFMA.FTZ R101, R145, UR4, -R155.reuse ;  /* 0x0000000491657c23 */ /* 0x100fe2000801089b */
[----:B------:R-:W-:Y:S01]  /*b7b0*/  FFMA.FTZ R100, R144, UR4, -R155 ;  /* 0x0000000490647c23 */ /* 0x000fe2000801089b */
[----:B------:R2:W-:Y:S04]  /*b7c0*/  MUFU.EX2 R145, R96 ;  /* 0x0000006000917308 */ /* 0x0005e80000000800 */
[----:B------:R-:W5:Y:S01]  /*b7d0*/  MUFU.EX2 R144, R101 ;  /* 0x0000006500907308 */ /* 0x000f620000000800 */
[C---:B------:R-:W-:Y:S03]  /*b7e0*/  HMMA.16816.F32 R16, R68.reuse, R92, R16 ;  /* 0x0000005c4410723c */ /* 0x040fe60000001810 */
[----:B------:R1:W-:Y:S04]  /*b7f0*/  MUFU.EX2 R143, R100 ;  /* 0x00000064008f7308 */ /* 0x0003e80000000800 */
[----:B------:R-:W5:Y:S01]  /*b800*/  MUFU.EX2 R146, R146 ;  /* 0x0000009200927308 */ /* 0x000f620000000800 */
        /* <DEDUP_REMOVED lines=20> */
[C---:B------:R-:W-:Y:S01]  /*b950*/  F2FP.F16.F32.PACK_AB R69, R137.reuse, R146 ;  /* 0x000000928945723e */ /* 0x040fe200000000ff */
        /* <DEDUP_REMOVED lines=10> */
[----:B------:R-:W-:Y:S01]  /*ba00*/  FFMA.FTZ R138, R149, UR4, -R135 ;  /* 0x00000004958a7c23 */ /* 0x000fe20008010887 */
[----:B------:R-:W-:Y:S01]  /*ba10*/  FFMA.FTZ R148, R152, UR4, -R155 ;  /* 0x0000000498947c23 */ /* 0x000fe2000801089b */
[----:B------:R-:W-:Y:S01]  /*ba20*/  FFMA.FTZ R135, R0, UR4, -R135 ;  /* 0x0000000400877c23 */ /* 0x000fe20008010887 */
[----:B------:R-:W5:Y:S01]  /*ba30*/  MUFU.EX2 R152, R80 ;  /* 0x0000005000987308 */ /* 0x000f620000000800 */
[----:B------:R-:W-:Y:S01]  /*ba40*/  FADD.FTZ R142, R142, R143 ;  /* 0x0000008f8e8e7221 */ /* 0x000fe20000010000 */
[C---:B--2---:R-:W-:Y:S01]  /*ba50*/  HMMA.16816.F32 R8, R68.reuse, R84, R8 ;  /* 0x000000544408723c */ /* 0x044fe20000001808 */
[----:B------:R-:W-:Y:S01]  /*ba60*/  FADD.FTZ R140, R140, R133 ;  /* 0x000000858c8c7221 */ /* 0x000fe20000010000 */
[----:B------:R-:W-:Y:S04]  /*ba70*/  MUFU.EX2 R148, R148 ;  /* 0x0000009400947308 */ /* 0x000fe80000000800 */
[----:B------:R-:W-:Y:S02]  /*ba80*/  MUFU.EX2 R149, R81 ;  /* 0x0000005100957308 */ /* 0x000fe40000000800 */
[C---:B------:R-:W-:Y:S01]  /*ba90*/  HMMA.16816.F32 R12, R68.reuse, R86, R12 ;  /* 0x00000056440c723c */ /* 0x040fe2000000180c */
[----:B------:R2:W5:Y:S01]  /*baa0*/  LDSM.16.MT88.4 R84, [R3+0x13800] ;  /* 0x013800000354783b */ /* 0x0005620000004200 */
[----:B------:R-:W5:Y:S04]  /*bab0*/  MUFU.EX2 R138, R138 ;  /* 0x0000008a008a7308 */ /* 0x000f680000000800 */
[----:B------:R-:W-:Y:S02]  /*bac0*/  MUFU.EX2 R0, R147 ;  /* 0x0000009300007308 */ /* 0x000fe40000000800 */
[C---:B------:R-:W-:Y:S02]  /*bad0*/  HMMA.16816.F32 R20, R68.reuse, R82, R20 ;  /* 0x000000524414723c */ /* 0x040fe40000001814 */
[----:B------:R-:W5:Y:S06]  /*bae0*/  MUFU.EX2 R135, R135 ;  /* 0x0000008700877308 */ /* 0x000f6c0000000800 */
[C---:B------:R-:W-:Y:S08]  /*baf0*/  HMMA.16816.F32 R24, R68.reuse, R92, R24 ;  /* 0x0000005c4418723c */ /* 0x040ff00000001818 */
[----:B------:R-:W-:Y:S01]  /*bb00*/  HMMA.16816.F32 R28, R68, R94, R28 ;  /* 0x0000005e441c723c */ /* 0x000fe2000000181c */
[----:B------:R-:W-:Y:S01]  /*bb10*/  LDSM.16.MT88.4 R92, [R211+0x13800] ;  /* 0x01380000d35c783b */ /* 0x000fe20000004200 */
[----:B--2---:R-:W-:-:S02]  /*bb20*/  MOV R3, R2 ;  /* 0x0000000200037202 */ /* 0x004fc40000000f00 */
[----:B------:R-:W-:-:S04]  /*bb30*/  @P4 MOV R3, R2 ;  /* 0x0000000200034202 */ /* 0x000fc80000000f00 */
        /* <DEDUP_REMOVED lines=13> */
[----:B-----5:R-:W-:Y:S01]  /*bc10*/  F2FP.F16.F32.PACK_AB R68, R152, R141 ;  /* 0x0000008d9844723e */ /* 0x020fe200000000ff */
        /* <DEDUP_REMOVED lines=15> */
[C---:B-1----:R-:W-:Y:S08]  /*bd10*/  HMMA.16816.F32 R104, R68.reuse, R100, R32 ;  /* 0x000000644468723c */ /* 0x042ff00000001820 */
[C---:B------:R-:W-:Y:S08]  /*bd20*/  HMMA.16816.F32 R96, R68.reuse, R92, R40 ;  /* 0x0000005c4460723c */ /* 0x040ff00000001828 */
[C---:B--2---:R-:W-:Y:S08]  /*bd30*/  HMMA.16816.F32 R80, R68.reuse, R76, R56 ;  /* 0x0000004c4450723c */ /* 0x044ff00000001838 */
        /* <DEDUP_REMOVED lines=13> */
.L_x_2971:
[----:B------:R-:W-:-:S07]  /*be10*/  IADD3 R136, PT, PT, R150, -0x1, RZ ;  /* 0xffffffff96887810 */ /* 0x000fce0007ffe0ff */
.L_x_2977:
        /* <DEDUP_REMOVED lines=17> */
[----:B------:R-:W3:Y:S01]  /*bf30*/  LDCU UR4, c[0x0][0x45c] ;  /* 0x00008b80ff0477ac */ /* 0x000ee20008000800 */
[----:B------:R-:W4:Y:S01]  /*bf40*/  LDCU.64 UR6, c[0x0][0x3a0] ;  /* 0x00007400ff0677ac */ /* 0x000f220008000a00 */
[----:B------:R-:W2:Y:S01]  /*bf50*/  LDCU.64 UR8, c[0x0][0x3a8] ;  /* 0x00007500ff0877ac */ /* 0x000ea20008000a00 */
[----:B-1----:R-:W-:-:S12]  /*bf60*/  ULEA UR5, UR5, UR11, 0x18 ;  /* 0x0000000b05057291 */ /* 0x002fd8000f8ec0ff */
.L_x_2982:
        /* <DEDUP_REMOVED lines=80> */
.L_x_2979:
[----:B------:R-:W-:Y:S02]  /*c470*/  LEA R233, R233, UR5, 0x1 ;  /* 0x00000005e9e97c11 */ /* 0x000fe4000f8e08ff */
[----:B------:R-:W-:Y:S02]  /*c480*/  SHF.L.U32 R26, R210, 0x5, RZ ;  /* 0x00000005d21a7819 */ /* 0x000fe400000006ff */
[----:B------:R-:W-:Y:S01]  /*c490*/  SHF.L.U32 R25, R24, 0x5, RZ ;  /* 0x0000000518197819 */ /* 0x000fe200000006ff */
[----:B------:R-:W-:Y:S01]  /*c4a0*/  @!PT LDS RZ, [RZ] ;  /* 0x00000000fffff984 */ /* 0x000fe20000000800 */
[----:B------:R-:W-:Y:S01]  /*c4b0*/  @!PT LDS RZ, [RZ] ;  /* 0x00000000fffff984 */ /* 0x000fe20000000800 */
[----:B------:R-:W-:Y:S01]  /*c4c0*/  @!PT LDS RZ, [RZ] ;  /* 0x00000000fffff984 */ /* 0x000fe20000000800 */
[----:B------:R-:W-:Y:S01]  /*c4d0*/  LDGSTS.E.BYPASS.LTC128B.128 [R233+0xc000], desc[UR16][R220.64] ;  /* 0x0c000000dce97fae */ /* 0x000fe2000b981a10 */
[----:B------:R-:W-:Y:S02]  /*c4e0*/  LOP3.LUT R213, R26, 0x7c00, RZ, 0xc0, !PT ;  /* 0x00007c001ad57812 */ /* 0x000fe400078ec0ff */
[----:B------:R-:W-:Y:S02]  /*c4f0*/  IADD3 R26, P0, PT, R25, R220, RZ ;  /* 0x000000dc191a7210 */ /* 0x000fe40007f1e0ff */
[----:B------:R-:W-:Y:S02]  /*c500*/  SHF.L.U64.HI R24, R24, 0x5, R27 ;  /* 0x0000000518187819 */ /* 0x000fe4000001021b */
[----:B------:R-:W-:Y:S01]  /*c510*/  IADD3 R28, P2, PT, R26, R25, RZ ;  /* 0x000000191a1c7210 */ /* 0x000fe20007f5e0ff */
[----:B------:R-:W-:Y:S01]  /*c520*/  LDGSTS.E.BYPASS.LTC128B.128 [R233+0x10000], desc[UR16][R220.64+0x80] ;  /* 0x10000080dce97fae */ /* 0x000fe2000b981a10 */
[----:B------:R-:W-:Y:S02]  /*c530*/  IADD3.X R27, PT, PT, R24, R221, RZ, P0, !PT ;  /* 0x000000dd181b7210 */ /* 0x000fe400007fe4ff */
[-C--:B------:R-:W-:Y:S02]  /*c540*/  IADD3 R36, P0, PT, R28, R25.reuse, RZ ;  /* 0x000000191c247210 */ /* 0x080fe40007f1e0ff */
[-C--:B------:R-:W-:Y:S02]  /*c550*/  IADD3.X R29, PT, PT, R27, R24.reuse, RZ, P2, !PT ;  /* 0x000000181b1d7210 */ /* 0x080fe400017fe4ff */
[-C--:B------:R-:W-:Y:S01]  /*c560*/  IADD3 R32, P2, PT, R36, R25.reuse, RZ ;  /* 0x0000001924207210 */ /* 0x080fe20007f5e0ff */
[----:B------:R-:W-:Y:S01]  /*c570*/  LDGSTS.E.BYPASS.LTC128B.128 [R233+0xc800], desc[UR16][R26.64] ;  /* 0x0c8000001ae97fae */ /* 0x000fe2000b981a10 */
[-C--:B------:R-:W-:Y:S02]  /*c580*/  IADD3.X R37, PT, PT, R29, R24.reuse, RZ, P0, !PT ;  /* 0x000000181d257210 */ /* 0x080fe400007fe4ff */
[-C--:B------:R-:W-:Y:S02]  /*c590*/  IADD3 R30, P0, PT, R32, R25.reuse, RZ ;  /* 0x00000019201e7210 */ /* 0x080fe40007f1e0ff */
[-C--:B------:R-:W-:Y:S02]  /*c5a0*/  IADD3.X R33, PT, PT, R37, R24.reuse, RZ, P2, !PT ;  /* 0x0000001825217210 */ /* 0x080fe400017fe4ff */
[-C--:B------:R-:W-:Y:S01]  /*c5b0*/  IADD3 R34, P2, PT, R30, R25.reuse, RZ ;  /* 0x000000191e227210 */ /* 0x080fe20007f5e0ff */
[----:B------:R1:W-:Y:S01]  /*c5c0*/  LDGSTS.E.BYPASS.LTC128B.128 [R233+0x10800], desc[UR16][R26.64+0x80] ;  /* 0x108000801ae97fae */ /* 0x0003e2000b981a10 */
[-C--:B------:R-:W-:Y:S02]  /*c5d0*/  IADD3.X R31, PT, PT, R33, R24.reuse, RZ, P0, !PT ;  /* 0x00000018211f7210 */ /* 0x080fe400007fe4ff */
[----:B------:R-:W-:Y:S02]  /*c5e0*/  IADD3 R38, P0, PT, R34, R25, RZ ;  /* 0x0000001922267210 */ /* 0x000fe40007f1e0ff */
[-C--:B------:R-:W-:Y:S02]  /*c5f0*/  IADD3.X R35, PT, PT, R31, R24.reuse, RZ, P2, !PT ;  /* 0x000000181f237210 */ /* 0x080fe400017fe4ff */
[----:B------:R-:W-:Y:S01]  /*c600*/  SHF.L.U32 R132, R210, 0x6, RZ ;  /* 0x00000006d2847819 */ /* 0x000fe200000006ff */
[----:B------:R-:W-:Y:S01]  /*c610*/  LDGSTS.E.BYPASS.LTC128B.128 [R233+0xd000], desc[UR16][R28.64] ;  /* 0x0d0000001ce97fae */ /* 0x000fe2000b981a10 */
[----:B------:R-:W-:Y:S02]  /*c620*/  IADD3.X R39, PT, PT, R35, R24, RZ, P0, !PT ;  /* 0x0000001823277210 */ /* 0x000fe400007fe4ff */
[----:B------:R-:W-:Y:S02]  /*c630*/  LOP3.LUT R3, R139, 0x38, RZ, 0xc0, !PT ;  /* 0x000000388b037812 */ /* 0x000fe400078ec0ff */
[----:B------:R-:W-:Y:S02]  /*c640*/  SHF.R.U32.HI R214, RZ, 0x1, R210 ;  /* 0x00000001ffd67819 */ /* 0x000fe400000116d2 */
[--C-:B------:R-:W-:Y:S01]  /*c650*/  LOP3.LUT R3, R3, 0x1c0, R132.reuse, 0xf8, !PT ;  /* 0x000001c003037812 */ /* 0x100fe200078ef884 */
[----:B------:R-:W-:Y:S01]  /*c660*/  LDGSTS.E.BYPASS.LTC128B.128 [R233+0x11000], desc[UR16][R28.64+0x80] ;  /* 0x110000801ce97fae */ /* 0x000fe2000b981a10 */
[----:B------:R-:W-:Y:S02]  /*c670*/  LOP3.LUT R132, R213, 0x200, R132, 0xf8, !PT ;  /* 0x00000200d5847812 */ /* 0x000fe400078ef884 */
[----:B------:R-:W-:Y:S02]  /*c680*/  LOP3.LUT R2, R214, 0x8, RZ, 0xc0, !PT ;  /* 0x00000008d6027812 */ /* 0x000fe400078ec0ff */
[----:B------:R-:W-:Y:S02]  /*c690*/  LOP3.LUT P0, RZ, R210, 0x2, RZ, 0xc0, !PT ;  /* 0x00000002d2ff7812 */ /* 0x000fe4000780c0ff */
[----:B------:R-:W-:Y:S01]  /*c6a0*/  LOP3.LUT R2, R132, R3, R2, 0xf6, !PT ;  /* 0x0000000384027212 */ /* 0x000fe200078ef602 */
[----:B------:R-:W-:Y:S01]  /*c6b0*/  LDGSTS.E.BYPASS.LTC128B.128 [R233+0xd800], desc[UR16][R36.64] ;  /* 0x0d80000024e97fae */ /* 0x000fe2000b981a10 */
[----:B------:R-:W-:Y:S02]  /*c6c0*/  SEL R215, R209, 0xffffffe0, !P0 ;  /* 0xffffffe0d1d77807 */ /* 0x000fe40004000000 */
[----:B------:R-:W-:Y:S02]  /*c6d0*/  LEA R190, R2, UR5, 0x1 ;  /* 0x0000000502be7c11 */ /* 0x000fe4000f8e08ff */
[----:B------:R-:W-:Y:S02]  /*c6e0*/  IADD3 R3, PT, PT, R212, R215, RZ ;  /* 0x000000d7d4037210 */ /* 0x000fe40007ffe0ff */
[-C--:B------:R-:W-:Y:S01]  /*c6f0*/  IADD3 R188, PT, PT, R215, R190.reuse, RZ ;  /* 0x000000bed7bc7210 */ /* 0x080fe20007ffe0ff */
[----:B------:R-:W-:Y:S01]  /*c700*/  LDGSTS.E.BYPASS.LTC128B.128 [R233+0x11800], desc[UR16][R36.64+0x80] ;  /* 0x1180008024e97fae */ /* 0x000fe2000b981a10 */
[----:B------:R-:W-:Y:S02]  /*c710*/  LOP3.LUT P0, RZ, R210, 0x4, RZ, 0xc0, !PT ;  /* 0x00000004d2ff7812 */ /* 0x000fe4000780c0ff */
[----:B------:R-:W-:Y:S04]  /*c720*/  IADD3 R226, PT, PT, R226, -0x1, RZ ;  /* 0xffffffffe2e27810 */ /* 0x000fe80007ffe0ff */
[----:B------:R-:W-:Y:S01]  /*c730*/  ISETP.GT.AND P2, PT, R226, R217, PT ;  /* 0x000000d9e200720c */ /* 0x000fe20003f44270 */
[----:B------:R-:W-:Y:S08]  /*c740*/  LDGSTS.E.BYPASS.LTC128B.128 [R233+0xe000], desc[UR16][R32.64] ;  /* 0x0e00000020e97fae */ /* 0x000ff0000b981a10 */
[----:B------:R-:W-:Y:S08]  /*c750*/  LDGSTS.E.BYPASS.LTC128B.128 [R233+0x12000], desc[UR16][R32.64+0x80] ;  /* 0x1200008020e97fae */ /* 0x000ff0000b981a10 */
[----:B------:R-:W-:Y:S08]  /*c760*/  LDGSTS.E.BYPASS.LTC128B.128 [R233+0xe800], desc[UR16][R30.64] ;  /* 0x0e8000001ee97fae */ /* 0x000ff0000b981a10 */
[----:B------:R2:W-:Y:S08]  /*c770*/  LDGSTS.E.BYPASS.LTC128B.128 [R233+0x12800], desc[UR16][R30.64+0x80] ;  /* 0x128000801ee97fae */ /* 0x0005f0000b981a10 */
[----:B------:R-:W-:Y:S08]  /*c780*/  LDGSTS.E.BYPASS.LTC128B.128 [R233+0xf000], desc[UR16][R34.64] ;  /* 0x0f00000022e97fae */ /* 0x000ff0000b981a10 */
[----:B------:R5:W-:Y:S08]  /*c790*/  LDGSTS.E.BYPASS.LTC128B.128 [R233+0x13000], desc[UR16][R34.64+0x80] ;  /* 0x1300008022e97fae */ /* 0x000bf0000b981a10 */
[----:B------:R-:W-:Y:S08]  /*c7a0*/  LDGSTS.E.BYPASS.LTC128B.128 [R233+0xf800], desc[UR16][R38.64] ;  /* 0x0f80000026e97fae */ /* 0x000ff0000b981a10 */
[----:B------:R3:W-:Y:S08]  /*c7b0*/  LDGSTS.E.BYPASS.LTC128B.128 [R233+0x13800], desc[UR16][R38.64+0x80] ;  /* 0x1380008026e97fae */ /* 0x0007f0000b981a10 */
[----:B------:R-:W-:Y:S08]  /*c7c0*/  LDSM.16.M88.4 R140, [R190] ;  /* 0x00000000be8c783b */ /* 0x000ff00000000200 */
[----:B------:R-:W4:Y:S08]  /*c7d0*/  LDSM.16.M88.4 R144, [R212+0x4000] ;  /* 0x00400000d490783b */ /* 0x000f300000000200 */
[----:B------:R-:W1:Y:S08]  /*c7e0*/  LDSM.16.M88.4 R148, [R212+0x4800] ;  /* 0x00480000d494783b */ /* 0x000e700000000200 */
[----:B------:R-:W2:Y:S08]  /*c7f0*/  LDSM.16.M88.4 R152, [R212+0x5000] ;  /* 0x00500000d498783b */ /* 0x000eb00000000200 */
[----:B------:R-:W0:Y:S08]  /*c800*/  LDGDEPBAR ;  /* 0x00000000000079af */ /* 0x000e300000000000 */
[----:B------:R-:W5:Y:S08]  /*c810*/  LDSM.16.M88.4 R156, [R212+0x5800] ;  /* 0x00580000d49c783b */ /* 0x000f700000000200 */
[----:B------:R-:W3:Y:S01]  /*c820*/  LDSM.16.M88.4 R160, [R212+0x6000] ;  /* 0x00600000d4a0783b */ /* 0x000ee20000000200 */
[C---:B----4-:R-:W-:Y:S07]  /*c830*/  HMMA.16816.F32 R4, R140.reuse, R144, RZ ;  /* 0x000000908c04723c */ /* 0x050fee00000018ff */
[----:B------:R-:W4:Y:S01]  /*c840*/  LDSM.16.M88.4 R164, [R212+0x6800] ;  /* 0x00680000d4a4783b */ /* 0x000f220000000200 */
[C---:B------:R-:W-:Y:S07]  /*c850*/  HMMA.16816.F32 R8, R140.reuse, R146, RZ ;  /* 0x000000928c08723c */ /* 0x040fee00000018ff */
[----:B------:R-:W4:Y:S01]  /*c860*/  LDSM.16.M88.4 R168, [R212+0x7000] ;  /* 0x00700000d4a8783b */ /* 0x000f220000000200 */
[C---:B-1----:R-:W-:Y:S07]  /*c870*/  HMMA.16816.F32 R12, R140.reuse, R148, RZ ;  /* 0x000000948c0c723c */ /* 0x042fee00000018ff */
[----:B------:R-:W1:Y:S01]  /*c880*/  LDSM.16.M88.4 R172, [R212+0x7800] ;  /* 0x00780000d4ac783b */ /* 0x000e620000000200 */
[C---:B------:R-:W-:Y:S07]  /*c890*/  HMMA.16816.F32 R16, R140.reuse, R150, RZ ;  /* 0x000000968c10723c */ /* 0x040fee00000018ff */
[----:B------:R-:W-:Y:S01]  /*c8a0*/  LDSM.16.M88.4 R176, [R188] ;  /* 0x00000000bcb0783b */ /* 0x000fe20000000200 */
[C---:B--2---:R-:W-:Y:S07]  /*c8b0*/  HMMA.16816.F32 R20, R140.reuse, R152, RZ ;  /* 0x000000988c14723c */ /* 0x044fee00000018ff */
[----:B------:R-:W2:Y:S01]  /*c8c0*/  LDSM.16.M88.4 R180, [R3+0x4000] ;  /* 0x0040000003b4783b */ /* 0x000ea20000000200 */
[C---:B------:R-:W-:Y:S07]  /*c8d0*/  HMMA.16816.F32 R24, R140.reuse, R154, RZ ;  /* 0x0000009a8c18723c */ /* 0x040fee00000018ff */
[----:B------:R-:W2:Y:S01]  /*c8e0*/  LDSM.16.M88.4 R184, [R3+0x4800] ;  /* 0x0048000003b8783b */ /* 0x000ea20000000200 */
[C---:B-----5:R-:W-:Y:S01]  /*c8f0*/  HMMA.16816.F32 R28, R140.reuse, R156, RZ ;  /* 0x0000009c8c1c723c */ /* 0x060fe200000018ff */
[----:B------:R-:W-:Y:S06]  /*c900*/  SEL R157, R208, 0xffffffc0, !P0 ;  /* 0xffffffc0d09d7807 */ /* 0x000fec0004000000 */
[----:B------:R-:W5:Y:S01]  /*c910*/  LDSM.16.M88.4 R132, [R3+0x5000] ;  /* 0x005000000384783b */ /* 0x000f620000000200 */
[----:B------:R-:W-:Y:S02]  /*c920*/  IADD3 R200, PT, PT, R157, R190, RZ ;  /* 0x000000be9dc87210 */ /* 0x000fe40007ffe0ff */
[----:B------:R-:W-:Y:S01]  /*c930*/  IADD3 R136, PT, PT, R212, R157, RZ ;  /* 0x0000009dd4887210 */ /* 0x000fe20007ffe0ff */
[C---:B------:R-:W-:Y:S01]  /*c940*/  HMMA.16816.F32 R32, R140.reuse, R158, RZ ;  /* 0x0000009e8c20723c */ /* 0x040fe200000018ff */
[C---:B------:R-:W-:Y:S02]  /*c950*/  IADD3 R201, PT, PT, R215.reuse, R200, RZ ;  /* 0x000000c8d7c97210 */ /* 0x040fe40007ffe0ff */
[----:B------:R-:W-:Y:S01]  /*c960*/  IADD3 R2, PT, PT, R215, R136, RZ ;  /* 0x00000088d7027210 */ /* 0x000fe20007ffe0ff */
[----:B------:R-:W-:Y:S04]  /*c970*/  LDSM.16.M88.4 R144, [R3+0x6000] ;  /* 0x006000000390783b */ /* 0x000fe80000000200 */
[C---:B---3--:R-:W-:Y:S04]  /*c980*/  HMMA.16816.F32 R36, R140.reuse, R160, RZ ;  /* 0x000000a08c24723c */ /* 0x048fe800000018ff */
[----:B------:R-:W-:Y:S04]  /*c990*/  LDSM.16.M88.4 R148, [R3+0x6800] ;  /* 0x006800000394783b */ /* 0x000fe80000000200 */
[C---:B------:R-:W-:Y:S04]  /*c9a0*/  HMMA.16816.F32 R40, R140.reuse, R162, RZ ;  /* 0x000000a28c28723c */ /* 0x040fe800000018ff */
[----:B------:R-:W-:Y:S04]  /*c9b0*/  LDSM.16.M88.4 R152, [R3+0x7000] ;  /* 0x007000000398783b */ /* 0x000fe80000000200 */
[C---:B----4-:R-:W-:Y:S04]  /*c9c0*/  HMMA.16816.F32 R44, R140.reuse, R164, RZ ;  /* 0x000000a48c2c723c */ /* 0x050fe800000018ff */
[----:B------:R-:W-:Y:S04]  /*c9d0*/  LDSM.16.M88.4 R156, [R3+0x7800] ;  /* 0x00780000039c783b */ /* 0x000fe80000000200 */
[C---:B------:R-:W-:Y:S04]  /*c9e0*/  HMMA.16816.F32 R48, R140.reuse, R166, RZ ;  /* 0x000000a68c30723c */ /* 0x040fe800000018ff */
[----:B------:R-:W-:Y:S04]  /*c9f0*/  LDSM.16.M88.4 R160, [R200] ;  /* 0x00000000c8a0783b */ /* 0x000fe80000000200 */
[C---:B------:R-:W-:Y:S04]  /*ca00*/  HMMA.16816.F32 R52, R140.reuse, R168, RZ ;  /* 0x000000a88c34723c */ /* 0x040fe800000018ff */
[----:B------:R-:W-:Y:S04]  /*ca10*/  LDSM.16.M88.4 R164, [R136+0x4000] ;  /* 0x0040000088a4783b */ /* 0x000fe80000000200 */
[C---:B------:R-:W-:Y:S04]  /*ca20*/  HMMA.16816.F32 R56, R140.reuse, R170, RZ ;  /* 0x000000aa8c38723c */ /* 0x040fe800000018ff */
[----:B------:R-:W-:Y:S04]  /*ca30*/  LDSM.16.M88.4 R168, [R136+0x4800] ;  /* 0x0048000088a8783b */ /* 0x000fe80000000200 */
[C---:B-1----:R-:W-:Y:S04]  /*ca40*/  HMMA.16816.F32 R60, R140.reuse, R172, RZ ;  /* 0x000000ac8c3c723c */ /* 0x042fe800000018ff */
[----:B------:R-:W-:Y:S04]  /*ca50*/  LDSM.16.M88.4 R192, [R136+0xa800] ;  /* 0x00a8000088c0783b */ /* 0x000fe80000000200 */
[----:B------:R-:W-:Y:S04]  /*ca60*/  HMMA.16816.F32 R64, R140, R174, RZ ;  /* 0x000000ae8c40723c */ /* 0x000fe800000018ff */
[----:B------:R-:W1:Y:S04]  /*ca70*/  LDSM.16.M88.4 R140, [R3+0x5800] ;  /* 0x00580000038c783b */ /* 0x000e680000000200 */
[C---:B--2---:R-:W-:Y:S04]  /*ca80*/  HMMA.16816.F32 R4, R176.reuse, R180, R4 ;  /* 0x000000b4b004723c */ /* 0x044fe80000001804 */
[----:B------:R-:W2:Y:S04]  /*ca90*/  LDSM.16.M88.4 R172, [R136+0x5000] ;  /* 0x0050000088ac783b */ /* 0x000ea80000000200 */
[C---:B------:R-:W-:Y:S04]  /*caa0*/  HMMA.16816.F32 R8, R176.reuse, R182, R8 ;  /* 0x000000b6b008723c */ /* 0x040fe80000001808 */
[----:B------:R-:W-:Y:S04]  /*cab0*/  LDSM.16.M88.4 R180, [R136+0x9000] ;  /* 0x0090000088b4783b */ /* 0x000fe80000000200 */
[C---:B------:R-:W-:Y:S04]  /*cac0*/  HMMA.16816.F32 R12, R176.reuse, R184, R12 ;  /* 0x000000b8b00c723c */ /* 0x040fe8000000180c */
[----:B------:R-:W-:Y:S04]  /*cad0*/  LDSM.16.M88.4 R196, [R136+0xb000] ;  /* 0x00b0000088c4783b */ /* 0x000fe80000000200 */
[C---:B------:R-:W-:Y:S04]  /*cae0*/  HMMA.16816.F32 R16, R176.reuse, R186, R16 ;  /* 0x000000bab010723c */ /* 0x040fe80000001810 */
[----:B------:R-:W-:Y:S04]  /*caf0*/  LDSM.16.M88.4 R184, [R136+0x9800] ;  /* 0x0098000088b8783b */ /* 0x000fe80000000200 */
[C---:B-----5:R-:W-:Y:S04]  /*cb00*/  HMMA.16816.F32 R20, R176.reuse, R132, R20 ;  /* 0x00000084b014723c */ /* 0x060fe80000001814 */
[----:B------:R-:W-:Y:S04]  /*cb10*/  LDSM.16.M88.4 R204, [R2+0x8000] ;  /* 0x0080000002cc783b */ /* 0x000fe80000000200 */
[C---:B------:R-:W-:Y:S04]  /*cb20*/  HMMA.16816.F32 R24, R176.reuse, R134, R24 ;  /* 0x00000086b018723c */ /* 0x040fe80000001818 */
[----:B------:R-:W3:Y:S04]  /*cb30*/  LDSM.16.M88.4 R132, [R136+0x5800] ;  /* 0x005800008884783b */ /* 0x000ee80000000200 */
        /* <DEDUP_REMOVED lines=16> */
[----:B------:R-:W-:Y:S07]  /*cc40*/  LDSM.16.M88.4 R176, [R212+0xb800] ;  /* 0x00b80000d4b0783b */ /* 0x000fee0000000200 */
        /* <DEDUP_REMOVED lines=22> */
[----:B------:R-:W2:Y:S07]  /*cdb0*/  LDSM.16.M88.4 R132, [R2+0x7800] ;  /* 0x007800000284783b */ /* 0x000eae0000000200 */
[C---:B-1----:R-:W-:Y:S01]  /*cdc0*/  HMMA.16816.F32 R4, R140.reuse, R152, R4 ;  /* 0x000000988c04723c */ /* 0x042fe20000001804 */
[----:B------:R-:W-:Y:S07]  /*cdd0*/  LDSM.16.M88.4 R160, [R212+0x8800] ;  /* 0x00880000d4a0783b */ /* 0x000fee0000000200 */
[C---:B------:R-:W-:Y:S01]  /*cde0*/  HMMA.16816.F32 R8, R140.reuse, R154, R8 ;  /* 0x0000009a8c08723c */ /* 0x040fe20000001808 */
[----:B------:R-:W-:Y:S07]  /*cdf0*/  LDSM.16.M88.4 R152, [R190+0x2000] ;  /* 0x00200000be98783b */ /* 0x000fee0000000200 */
[C---:B------:R-:W-:Y:S08]  /*ce00*/  HMMA.16816.F32 R12, R140.reuse, R156, R12 ;  /* 0x0000009c8c0c723c */ /* 0x040ff0000000180c */
        /* <DEDUP_REMOVED lines=17> */
[C---:B--2---:R-:W-:Y:S08]  /*cf20*/  HMMA.16816.F32 R60, R140.reuse, R132, R60 ;  /* 0x000000848c3c723c */ /* 0x044ff0000000183c */
[----:B------:R-:W-:Y:S01]  /*cf30*/  HMMA.16816.F32 R64, R140, R134, R64 ;  /* 0x000000868c40723c */ /* 0x000fe20000001840 */
[----:B------:R-:W-:Y:S07]  /*cf40*/  LDSM.16.M88.4 R132, [R188+0x2000] ;  /* 0x00200000bc84783b */ /* 0x000fee0000000200 */
[C---:B-1----:R-:W-:Y:S01]  /*cf50*/  HMMA.16816.F32 R4, R152.reuse, R156, R4 ;  /* 0x0000009c9804723c */ /* 0x042fe20000001804 */
        /* <DEDUP_REMOVED lines=84> */
[----:B--2---:R-:W-:Y:S01]  /*d4a0*/  FMUL.FTZ R136, R10, UR10 ;  /* 0x0000000a0a887c20 */ /* 0x004fe20008410000 */
[----:B------:R-:W-:Y:S01]  /*d4b0*/  FMUL.FTZ R240, R16, UR10 ;  /* 0x0000000a10f07c20 */ /* 0x000fe20008410000 */
[----:B------:R-:W-:Y:S01]  /*d4c0*/  FMUL.FTZ R242, R17, UR10 ;  /* 0x0000000a11f27c20 */ /* 0x000fe20008410000 */
[----:B------:R-:W-:Y:S03]  /*d4d0*/  FMUL.FTZ R238, R18, UR10 ;  /* 0x0000000a12ee7c20 */ /* 0x000fe60008410000 */
[----:B------:R2:W2:Y:S01]  /*d4e0*/  MUFU.TANH R10, R136 ;  /* 0x00000088000a7308 */ /* 0x0004a20000002400 */
[----:B------:R-:W-:Y:S01]  /*d4f0*/  FMUL.FTZ R236, R19, UR10 ;  /* 0x0000000a13ec7c20 */ /* 0x000fe20008410000 */
[----:B----4-:R-:W4:Y:S01]  /*d500*/  LDSM.16.M88.4 R132, [R2+0x9800] ;  /* 0x009800000284783b */ /* 0x010f220000000200 */
[----:B------:R-:W-:Y:S01]  /*d510*/  FMUL.FTZ R232, R20, UR10 ;  /* 0x0000000a14e87c20 */ /* 0x000fe20008410000 */
[----:B------:R-:W-:Y:S06]  /*d520*/  FMUL.FTZ R204, R23, UR10 ;  /* 0x0000000a17cc7c20 */ /* 0x000fec0008410000 */
[----:B------:R5:W3:Y:S01]  /*d530*/  MUFU.TANH R154, R191 ;  /* 0x000000bf009a7308 */ /* 0x000ae20000002400 */
[----:B-1----:R-:W-:Y:S01]  /*d540*/  FMUL.FTZ R189, R22, UR10 ;  /* 0x0000000a16bd7c20 */ /* 0x002fe20008410000 */
[----:B------:R-:W-:Y:S01]  /*d550*/  FMUL.FTZ R25, R25, UR10 ;  /* 0x0000000a19197c20 */ /* 0x000fe20008410000 */
[----:B------:R-:W-:Y:S01]  /*d560*/  FMUL.FTZ R26, R26, UR10 ;  /* 0x0000000a1a1a7c20 */ /* 0x000fe20008410000 */
[----:B------:R-:W-:Y:S06]  /*d570*/  FMUL.FTZ R27, R27, UR10 ;  /* 0x0000000a1b1b7c20 */ /* 0x000fec0008410000 */
[----:B------:R-:W1:Y:S01]  /*d580*/  MUFU.TANH R230, R25 ;  /* 0x0000001900e67308 */ /* 0x000e620000002400 */
[----:B--2---:R-:W-:Y:S09]  /*d590*/  FMUL.FTZ R136, R24, UR10 ;  /* 0x0000000a18887c20 */ /* 0x004ff20008410000 */
[----:B------:R-:W2:Y:S01]  /*d5a0*/  MUFU.TANH R206, R26 ;  /* 0x0000001a00ce7308 */ /* 0x000ea20000002400 */
[----:B-----5:R-:W-:Y:S09]  /*d5b0*/  FMUL.FTZ R191, R21, UR10 ;  /* 0x0000000a15bf7c20 */ /* 0x020ff20008410000 */
[----:B------:R5:W1:Y:S10]  /*d5c0*/  MUFU.TANH R157, R27 ;  /* 0x0000001b009d7308 */ /* 0x000a740000002400 */
[----:B------:R-:W1:Y:S01]  /*d5d0*/  MUFU.TANH R153, R191 ;  /* 0x000000bf00997308 */ /* 0x000e620000002400 */
[C---:B----4-:R-:W-:Y:S09]  /*d5e0*/  HMMA.16816.F32 R28, R200.reuse, R132, R28 ;  /* 0x00000084c81c723c */ /* 0x050ff2000000181c */
[----:B------:R-:W4:Y:S01]  /*d5f0*/  MUFU.TANH R159, R189 ;  /* 0x000000bd009f7308 */ /* 0x000f220000002400 */
[----:B-----5:R-:W5:Y:S01]  /*d600*/  LDSM.16.M88.4 R24, [R2+0xa800] ;  /* 0x00a800000218783b */ /* 0x020f620000000200 */
[C---:B------:R-:W-:Y:S08]  /*d610*/  HMMA.16816.F32 R32, R200.reuse, R134, R32 ;  /* 0x00000086c820723c */ /* 0x040ff00000001820 */
[----:B------:R-:W1:Y:S01]  /*d620*/  MUFU.TANH R145, R192 ;  /* 0x000000c000917308 */ /* 0x000e620000002400 */
[C---:B------:R-:W-:Y:S03]  /*d630*/  HMMA.16816.F32 R36, R200.reuse, R140, R36 ;  /* 0x0000008cc824723c */ /* 0x040fe60000001824 */
[----:B------:R-:W-:Y:S01]  /*d640*/  FMUL.FTZ R28, R28, UR10 ;  /* 0x0000000a1c1c7c20 */ /* 0x000fe20008410000 */
[----:B------:R-:W-:Y:S05]  /*d650*/  FMUL.FTZ R30, R30, UR10 ;  /* 0x0000000a1e1e7c20 */ /* 0x000fea0008410000 */
[----:B------:R-:W1:Y:S01]  /*d660*/  MUFU.TANH R151, R136 ;  /* 0x0000008800977308 */ /* 0x000e620000002400 */
[----:B------:R-:W-:Y:S01]  /*d670*/  FMUL.FTZ R31, R31, UR10 ;  /* 0x0000000a1f1f7c20 */ /* 0x000fe20008410000 */
[----:B------:R-:W-:Y:S01]  /*d680*/  FMUL.FTZ R198, R29, UR10 ;  /* 0x0000000a1dc67c20 */ /* 0x000fe20008410000 */
[C---:B------:R-:W-:Y:S03]  /*d690*/  HMMA.16816.F32 R40, R200.reuse, R142, R40 ;  /* 0x0000008ec828723c */ /* 0x040fe60000001828 */
        /* <DEDUP_REMOVED lines=13> */
[----:B------:R-:W-:Y:S01]  /*d770*/  FMUL.FTZ R42, R42, UR10 ;  /* 0x0000000a2a2a7c20 */ /* 0x000fe20008410000 */
[C---:B-----5:R-:W-:Y:S03]  /*d780*/  HMMA.16816.F32 R44, R200.reuse, R24, R44 ;  /* 0x00000018c82c723c */ /* 0x060fe6000000182c */
[----:B------:R-:W-:Y:S05]  /*d790*/  FMUL.FTZ R43, R43, UR10 ;  /* 0x0000000a2b2b7c20 */ /* 0x000fea0008410000 */
[----:B------:R5:W1:Y:S01]  /*d7a0*/  MUFU.TANH R187, R29 ;  /* 0x0000001d00bb7308 */ /* 0x000a620000002400 */
[C---:B------:R-:W-:Y:S01]  /*d7b0*/  HMMA.16816.F32 R48, R200.reuse, R26, R48 ;  /* 0x0000001ac830723c */ /* 0x040fe20000001830 */
[----:B------:R-:W-:Y:S08]  /*d7c0*/  LDSM.16.M88.4 R24, [R2+0xb800] ;  /* 0x00b800000218783b */ /* 0x000ff00000000200 */
[----:B------:R-:W1:Y:S01]  /*d7d0*/  MUFU.TANH R252, R252 ;  /* 0x000000fc00fc7308 */ /* 0x000e620000002400 */
[----:B------:R-:W-:Y:S01]  /*d7e0*/  FMUL.FTZ R251, R44, UR10 ;  /* 0x0000000a2cfb7c20 */ /* 0x000fe20008410000 */
[----:B------:R-:W-:Y:S01]  /*d7f0*/  FMUL.FTZ R45, R45, UR10 ;  /* 0x0000000a2d2d7c20 */ /* 0x000fe20008410000 */
[----:B------:R-:W-:Y:S07]  /*d800*/  FMUL.FTZ R46, R46, UR10 ;  /* 0x0000000a2e2e7c20 */ /* 0x000fee0008410000 */
[----:B------:R-:W1:Y:S01]  /*d810*/  MUFU.TANH R250, R250 ;  /* 0x000000fa00fa7308 */ /* 0x000e620000002400 */
[----:B------:R-:W-:Y:S01]  /*d820*/  FMUL.FTZ R47, R47, UR10 ;  /* 0x0000000a2f2f7c20 */ /* 0x000fe20008410000 */
[----:B-----5:R-:W5:Y:S01]  /*d830*/  LDSM.16.M88.4 R28, [R2+0xb000] ;  /* 0x00b00000021c783b */ /* 0x020f620000000200 */
[----:B------:R-:W-:Y:S04]  /*d840*/  DEPBAR.LE SB0, 0x0 ;  /* 0x000080000000791a */ /* 0x000fe80000000000 */
[----:B------:R-:W-:Y:S03]  /*d850*/  FMUL.FTZ R245, R48, UR10 ;  /* 0x0000000a30f57c20 */ /* 0x000fe60008410000 */
[----:B------:R-:W1:Y:S01]  /*d860*/  MUFU.TANH R248, R248 ;  /* 0x000000f800f87308 */ /* 0x000e620000002400 */
[----:B------:R-:W-:Y:S01]  /*d870*/  FMUL.FTZ R49, R49, UR10 ;  /* 0x0000000a31317c20 */ /* 0x000fe20008410000 */
[----:B------:R-:W-:Y:S01]  /*d880*/  FMUL.FTZ R50, R50, UR10 ;  /* 0x0000000a32327c20 */ /* 0x000fe20008410000 */
[----:B------:R-:W-:Y:S07]  /*d890*/  FMUL.FTZ R51, R51, UR10 ;  /* 0x0000000a33337c20 */ /* 0x000fee0008410000 */
[----:B------:R-:W1:Y:S01]  /*d8a0*/  MUFU.TANH R246, R246 ;  /* 0x000000f600f67308 */ /* 0x000e620000002400 */
[----:B------:R-:W-:Y:S09]  /*d8b0*/  BAR.SYNC.DEFER_BLOCKING 0x0 ;  /* 0x0000000000007b1d */ /* 0x000ff20000010000 */
[----:B------:R-:W1:Y:S10]  /*d8c0*/  MUFU.TANH R244, R244 ;  /* 0x000000f400f47308 */ /* 0x000e740000002400 */
[----:B------:R-:W1:Y:S10]  /*d8d0*/  MUFU.TANH R234, R234 ;  /* 0x000000ea00ea7308 */ /* 0x000e740000002400 */
[----:B------:R-:W1:Y:S01]  /*d8e0*/  MUFU.TANH R240, R240 ;  /* 0x000000f000f07308 */ /* 0x000e620000002400 */
[C---:B-----5:R-:W-:Y:S09]  /*d8f0*/  HMMA.16816.F32 R52, R200.reuse, R28, R52 ;  /* 0x0000001cc834723c */ /* 0x060ff20000001834 */
[----:B------:R-:W1:Y:S01]  /*d900*/  MUFU.TANH R242, R242 ;  /* 0x000000f200f27308 */ /* 0x000e620000002400 */
        /* <DEDUP_REMOVED lines=74> */
[----:B------:R-:W-:Y:S01]  /*ddb0*/  VIADD R13, R225, 0xffffff00 ;  /* 0xffffff00e10d7836 */ /* 0x000fe20000000000 */
        /* <DEDUP_REMOVED lines=61> */
.L_x_2981:
        /* <DEDUP_REMOVED lines=36> */
.L_x_2980:
        /* <DEDUP_REMOVED lines=36> */
[----:B------:R-:W-:Y:S01]  /*e610*/  IADD3 R140, PT, PT, R211, 0xc040, RZ ;  /* 0x0000c040d38c7810 */ /* 0x000fe20007ffe0ff */
        /* <DEDUP_REMOVED lines=34> */
[--C-:B------:R-:W-:Y:S01]  /*e840*/  FFMA.FTZ R160, R159, UR4, -R148.reuse ;  /* 0x000000049fa07c23 */ /* 0x100fe20008010894 */
[----:B------:R-:W-:Y:S01]  /*e850*/  FFMA.FTZ R162, R181, UR4, -R148 ;  /* 0x00000004b5a27c23 */ /* 0x000fe20008010894 */
[--C-:B------:R-:W-:Y:S07]  /*e860*/  FFMA.FTZ R174, R165, UR4, -R150.reuse ;  /* 0x00000004a5ae7c23 */ /* 0x100fee0008010896 */
[----:B------:R-:W2:Y:S01]  /*e870*/  MUFU.EX2 R0, R0 ;  /* 0x0000000000007308 */ /* 0x000ea20000000800 */
[--C-:B------:R-:W-:Y:S01]  /*e880*/  FFMA.FTZ R168, R177, UR4, -R150.reuse ;  /* 0x00000004b1a87c23 */ /* 0x100fe20008010896 */
[----:B------:R-:W-:Y:S01]  /*e890*/  FFMA.FTZ R170, R173, UR4, -R150 ;  /* 0x00000004adaa7c23 */ /* 0x000fe20008010896 */
[----:B------:R-:W-:Y:S07]  /*e8a0*/  FFMA.FTZ R152, R236, UR4, -R148 ;  /* 0x00000004ec987c23 */ /* 0x000fee0008010894 */
[----:B------:R-:W-:Y:S01]  /*e8b0*/  MUFU.EX2 R149, R149 ;  /* 0x0000009500957308 */ /* 0x000fe20000000800 */
[--C-:B------:R-:W-:Y:S01]  /*e8c0*/  FFMA.FTZ R156, R232, UR4, -R150.reuse ;  /* 0x00000004e89c7c23 */ /* 0x100fe20008010896 */
[----:B------:R-:W-:Y:S01]  /*e8d0*/  FFMA.FTZ R158, R230, UR4, -R150 ;  /* 0x00000004e69e7c23 */ /* 0x000fe20008010896 */
[--C-:B------:R-:W-:Y:S07]  /*e8e0*/  FFMA.FTZ R154, R157, UR4, -R148.reuse ;  /* 0x000000049d9a7c23 */ /* 0x100fee0008010894 */
        /* <DEDUP_REMOVED lines=76> */
[--C-:B------:R-:W-:Y:S01]  /*edb0*/  FFMA.FTZ R113, R244, UR4, -R148.reuse ;  /* 0x00000004f4717c23 */ /* 0x100fe20008010894 */
[--C-:B------:R-:W-:Y:S07]  /*edc0*/  FFMA.FTZ R206, R206, UR4, -R148.reuse ;  /* 0x00000004cece7c23 */ /* 0x100fee0008010894 */
        /* <DEDUP_REMOVED lines=13> */
[--C-:B------:R-:W-:Y:S01]  /*eea0*/  FFMA.FTZ R106, R242, UR4, -R150.reuse ;  /* 0x00000004f26a7c23 */ /* 0x100fe20008010896 */
[----:B------:R-:W-:Y:S07]  /*eeb0*/  FFMA.FTZ R164, R196, UR4, -R150 ;  /* 0x00000004c4a47c23 */ /* 0x000fee0008010896 */
[----:B------:R-:W3:Y:S01]  /*eec0*/  MUFU.EX2 R105, R105 ;  /* 0x0000006900697308 */ /* 0x000ee20000000800 */
[--C-:B------:R-:W-:Y:S01]  /*eed0*/  FFMA.FTZ R166, R185, UR4, -R148.reuse ;  /* 0x00000004b9a67c23 */ /* 0x100fe20008010894 */
        /* <DEDUP_REMOVED lines=8> */
[----:B------:R-:W-:Y:S01]  /*ef60*/  MUFU.EX2 R158, R158 ;  /* 0x0000009e009e7308 */ /* 0x000fe20000000800 */
[C---:B------:R-:W-:Y:S01]  /*ef70*/  FMUL.FTZ R38, R0.reuse, R98 ;  /* 0x0000006200267220 */ /* 0x040fe20000410000 */
[----:B------:R-:W-:Y:S01]  /*ef80*/  FMUL.FTZ R39, R0, R99 ;  /* 0x0000006300277220 */ /* 0x000fe20000410000 */
[----:B--2---:R-:W-:Y:S01]  /*ef90*/  F2FP.F16.F32.PACK_AB R69, R104, R113 ;  /* 0x000000716845723e */ /* 0x004fe200000000ff */
[----:B------:R-:W-:Y:S01]  /*efa0*/  LDSM.16.MT88.4 R96, [R211+0x10800] ;  /* 0x01080000d360783b */ /* 0x000fe20000004200 */
[----:B---3--:R-:W-:Y:S05]  /*efb0*/  F2FP.F16.F32.PACK_AB R71, R152, R105 ;  /* 0x000000699847723e */ /* 0x008fea00000000ff */
[----:B------:R-:W-:Y:S01]  /*efc0*/  MUFU.EX2 R157, R206 ;  /* 0x000000ce009d7308 */ /* 0x000fe20000000800 */
[--C-:B------:R-:W-:Y:S01]  /*efd0*/  FFMA.FTZ R198, R198, UR4, -R150.reuse ;  /* 0x00000004c6c67c23 */ /* 0x100fe20008010896 */
[----:B------:R-:W-:Y:S01]  /*efe0*/  FFMA.FTZ R187, R187, UR4, -R150 ;  /* 0x00000004bbbb7c23 */ /* 0x000fe20008010896 */
[C---:B------:R-:W-:Y:S07]  /*eff0*/  HMMA.16816.F32 R36, R128.reuse, R44, R36 ;  /* 0x0000002c8024723c */ /* 0x040fee0000001824 */
[----:B------:R-:W-:Y:S01]  /*f000*/  MUFU.EX2 R154, R154 ;  /* 0x0000009a009a7308 */ /* 0x000fe20000000800 */
[C---:B------:R-:W-:Y:S01]  /*f010*/  FMUL.FTZ R44, R2.reuse, R88 ;  /* 0x00000058022c7220 */ /* 0x040fe20000410000 */
[----:B------:R-:W-:Y:S01]  /*f020*/  FMUL.FTZ R45, R2, R89 ;  /* 0x00000059022d7220 */ /* 0x000fe20000410000 */
[----:B-1----:R-:W-:Y:S07]  /*f030*/  F2FP.F16.F32.PACK_AB R70, R106, R107 ;  /* 0x0000006b6a46723e */ /* 0x002fee00000000ff */
[----:B------:R-:W-:Y:S01]  /*f040*/  MUFU.EX2 R164, R164 ;  /* 0x000000a400a47308 */ /* 0x000fe20000000800 */
[--C-:B------:R-:W-:Y:S01]  /*f050*/  FFMA.FTZ R176, R161, UR4, -R148.reuse ;  /* 0x00000004a1b07c23 */ /* 0x100fe20008010894 */
[C---:B------:R-:W-:Y:S08]  /*f060*/  HMMA.16816.F32 R40, R128.reuse, R46, R40 ;  /* 0x0000002e8028723c */ /* 0x040ff00000001828 */
[----:B------:R-:W-:Y:S01]  /*f070*/  MUFU.EX2 R162, R162 ;  /* 0x000000a200a27308 */ /* 0x000fe20000000800 */
[C---:B------:R-:W-:Y:S01]  /*f080*/  FMUL.FTZ R46, R0.reuse, R90 ;  /* 0x0000005a002e7220 */ /* 0x040fe20000410000 */
[----:B------:R-:W-:Y:S01]  /*f090*/  FMUL.FTZ R47, R0, R91 ;  /* 0x0000005b002f7220 */ /* 0x000fe20000410000 */
[--C-:B------:R-:W-:Y:S01]  /*f0a0*/  FFMA.FTZ R172, R171, UR4, -R148.reuse ;  /* 0x00000004abac7c23 */ /* 0x100fe20008010894 */
[----:B------:R-:W-:Y:S06]  /*f0b0*/  LDSM.16.MT88.4 R88, [R140+0x800] ;  /* 0x000800008c58783b */ /* 0x000fec0000004200 */
[----:B------:R-:W-:Y:S01]  /*f0c0*/  MUFU.EX2 R177, R187 ;  /* 0x000000bb00b17308 */ /* 0x000fe20000000800 */
[----:B------:R-:W-:Y:S01]  /*f0d0*/  FFMA.FTZ R161, R163, UR4, -R148 ;  /* 0x00000004a3a17c23 */ /* 0x000fe20008010894 */
[----:B------:R-:W-:Y:S01]  /*f0e0*/  FFMA.FTZ R175, R175, UR4, -R150 ;  /* 0x00000004afaf7c23 */ /* 0x000fe20008010896 */
[----:B------:R-:W-:Y:S01]  /*f0f0*/  FFMA.FTZ R169, R169, UR4, -R148 ;  /* 0x00000004a9a97c23 */ /* 0x000fe20008010894 */
[C---:B------:R-:W-:Y:S06]  /*f100*/  HMMA.16816.F32 R44, R128.reuse, R52, R44 ;  /* 0x00000034802c723c */ /* 0x040fec000000182c */
        /* <DEDUP_REMOVED lines=11> */
[----:B------:R-:W1:Y:S01]  /*f1c0*/  LDSM.16.MT88.4 R80, [R215+0x4000] ;  /* 0x00400000d750783b */ /* 0x000e620000004200 */
[----:B------:R-:W-:Y:S01]  /*f1d0*/  FFMA.FTZ R163, R247, UR4, -R148 ;  /* 0x00000004f7a37c23 */ /* 0x000fe20008010894 */
[----:B------:R-:W-:Y:S07]  /*f1e0*/  FFMA.FTZ R178, R239, UR4, -R150 ;  /* 0x00000004efb27c23 */ /* 0x000fee0008010896 */
[----:B------:R2:W-:Y:S01]  /*f1f0*/  MUFU.EX2 R167, R169 ;  /* 0x000000a900a77308 */ /* 0x0005e20000000800 */
[--C-:B------:R-:W-:Y:S01]  /*f200*/  FFMA.FTZ R173, R241, UR4, -R148.reuse ;  /* 0x00000004f1ad7c23 */ /* 0x100fe20008010894 */
[C---:B------:R-:W-:Y:S08]  /*f210*/  HMMA.16816.F32 R52, R128.reuse, R60, R52 ;  /* 0x0000003c8034723c */ /* 0x040ff00000001834 */
[----:B------:R-:W-:Y:S01]  /*f220*/  MUFU.EX2 R174, R174 ;  /* 0x000000ae00ae7308 */ /* 0x000fe20000000800 */
[C---:B------:R-:W-:Y:S01]  /*f230*/  FMUL.FTZ R60, R2.reuse, R72 ;  /* 0x00000048023c7220 */ /* 0x040fe20000410000 */
[----:B------:R-:W-:Y:S01]  /*f240*/  FMUL.FTZ R61, R2, R73 ;  /* 0x00000049023d7220 */ /* 0x000fe20000410000 */
[----:B------:R-:W-:Y:S07]  /*f250*/  FFMA.FTZ R184, R243, UR4, -R148 ;  /* 0x00000004f3b87c23 */ /* 0x000fee0008010894 */
[----:B------:R-:W-:Y:S01]  /*f260*/  MUFU.EX2 R176, R176 ;  /* 0x000000b000b07308 */ /* 0x000fe20000000800 */
[--C-:B------:R-:W-:Y:S01]  /*f270*/  FFMA.FTZ R251, R251, UR4, -R150.reuse ;  /* 0x00000004fbfb7c23 */ /* 0x100fe20008010896 */
[C---:B------:R-:W-:Y:S08]  /*f280*/  HMMA.16816.F32 R56, R128.reuse, R62, R56 ;  /* 0x0000003e8038723c */ /* 0x040ff00000001838 */
[----:B------:R-:W-:Y:S01]  /*f290*/  MUFU.EX2 R161, R161 ;  /* 0x000000a100a17308 */ /* 0x000fe20000000800 */
[C---:B------:R-:W-:Y:S01]  /*f2a0*/  FMUL.FTZ R62, R0.reuse, R74 ;  /* 0x0000004a003e7220 */ /* 0x040fe20000410000 */
[----:B------:R-:W-:Y:S01]  /*f2b0*/  FMUL.FTZ R63, R0, R75 ;  /* 0x0000004b003f7220 */ /* 0x000fe20000410000 */
[--C-:B--2---:R-:W-:Y:S01]  /*f2c0*/  FFMA.FTZ R169, R245, UR4, -R150.reuse ;  /* 0x00000004f5a97c23 */ /* 0x104fe20008010896 */
[----:B------:R-:W2:Y:S06]  /*f2d0*/  LDSM.16.MT88.4 R72, [R140+0x4800] ;  /* 0x004800008c48783b */ /* 0x000eac0000004200 */
[----:B------:R-:W-:Y:S01]  /*f2e0*/  MUFU.EX2 R155, R251 ;  /* 0x000000fb009b7308 */ /* 0x000fe20000000800 */
[--C-:B------:R-:W-:Y:S01]  /*f2f0*/  FFMA.FTZ R175, R199, UR4, -R150.reuse ;  /* 0x00000004c7af7c23 */ /* 0x100fe20008010896 */
[----:B------:R-:W-:Y:S01]  /*f300*/  FFMA.FTZ R186, R205, UR4, -R150 ;  /* 0x00000004cdba7c23 */ /* 0x000fe20008010896 */
[--C-:B------:R-:W-:Y:S07]  /*f310*/  FFMA.FTZ R188, R235, UR4, -R148.reuse ;  /* 0x00000004ebbc7c23 */ /* 0x100fee0008010894 */
[----:B------:R-:W-:Y:S01]  /*f320*/  MUFU.EX2 R180, R180 ;  /* 0x000000b400b47308 */ /* 0x000fe20000000800 */
[----:B------:R-:W-:Y:S01]  /*f330*/  FFMA.FTZ R185, R195, UR4, -R148 ;  /* 0x00000004c3b97c23 */ /* 0x000fe20008010894 */
[--C-:B------:R-:W-:Y:S01]  /*f340*/  FFMA.FTZ R187, R207, UR4, -R150.reuse ;  /* 0x00000004cfbb7c23 */ /* 0x100fe20008010896 */
[----:B------:R-:W-:Y:S07]  /*f350*/  FFMA.FTZ R196, R237, UR4, -R150 ;  /* 0x00000004edc47c23 */ /* 0x000fee0008010896 */
[----:B------:R-:W-:Y:S01]  /*f360*/  MUFU.EX2 R182, R182 ;  /* 0x000000b600b67308 */ /* 0x000fe20000000800 */
[--C-:B------:R-:W-:Y:S01]  /*f370*/  FFMA.FTZ R190, R193, UR4, -R148.reuse ;  /* 0x00000004c1be7c23 */ /* 0x100fe20008010894 */
[----:B------:R-:W-:Y:S01]  /*f380*/  FFMA.FTZ R197, R197, UR4, -R148 ;  /* 0x00000004c5c57c23 */ /* 0x000fe20008010894 */
[----:B------:R-:W-:Y:S07]  /*f390*/  FFMA.FTZ R189, R189, UR4, -R150 ;  /* 0x00000004bdbd7c23 */ /* 0x000fee0008010896 */
[----:B------:R-:W-:Y:S01]  /*f3a0*/  MUFU.EX2 R163, R163 ;  /* 0x000000a300a37308 */ /* 0x000fe20000000800 */
[----:B------:R-:W-:Y:S01]  /*f3b0*/  FFMA.FTZ R135, R135, UR4, -R148 ;  /* 0x0000000487877c23 */ /* 0x000fe20008010894 */
[----:B------:R-:W-:Y:S01]  /*f3c0*/  FFMA.FTZ R191, R191, UR4, -R150 ;  /* 0x00000004bfbf7c23 */ /* 0x000fe20008010896 */
[----:B------:R-:W-:Y:S07]  /*f3d0*/  FFMA.FTZ R134, R134, UR4, -R148 ;  /* 0x0000000486867c23 */ /* 0x000fee0008010894 */
[----:B------:R-:W-:Y:S01]  /*f3e0*/  MUFU.EX2 R169, R169 ;  /* 0x000000a900a97308 */ /* 0x000fe20000000800 */
[----:B------:R-:W-:Y:S01]  /*f3f0*/  FFMA.FTZ R147, R0, R227, R147 ;  /* 0x000000e300937223 */ /* 0x000fe20000010093 */
[----:B------:R-:W-:Y:S01]  /*f400*/  FFMA.FTZ R149, R2, R231, R149 ;  /* 0x000000e702957223 */ /* 0x000fe20000010095 */
[----:B------:R-:W-:Y:S01]  /*f410*/  MOV R137, R132 ;  /* 0x0000008400897202 */ /* 0x000fe20000000f00 */
[C---:B-1----:R-:W-:Y:S06]  /*f420*/  HMMA.16816.F32 R60, R128.reuse, R80, R60 ;  /* 0x00000050803c723c */ /* 0x042fec000000183c */
        /* <DEDUP_REMOVED lines=30> */
[----:B------:R-:W-:Y:S10]  /*f610*/  MUFU.EX2 R190, R190 ;  /* 0x000000be00be7308 */ /* 0x000ff40000000800 */
[----:B------:R-:W-:Y:S01]  /*f620*/  MUFU.EX2 R189, R189 ;  /* 0x000000bd00bd7308 */ /* 0x000fe20000000800 */
[C---:B------:R-:W-:Y:S09]  /*f630*/  HMMA.16816.F32 R20, R68.reuse, R88, R20 ;  /* 0x000000584414723c */ /* 0x040ff20000001814 */
[----:B------:R-:W-:Y:S01]  /*f640*/  MUFU.EX2 R135, R135 ;  /* 0x0000008700877308 */ /* 0x000fe20000000800 */
[--C-:B------:R-:W-:Y:S01]  /*f650*/  FFMA.FTZ R88, R153, UR4, -R150.reuse ;  /* 0x0000000499587c23 */ /* 0x100fe20008010896 */
[----:B------:R-:W-:Y:S08]  /*f660*/  FFMA.FTZ R153, R151, UR4, -R150 ;  /* 0x0000000497997c23 */ /* 0x000ff00008010896 */
[----:B------:R-:W-:Y:S01]  /*f670*/  MUFU.EX2 R151, R204 ;  /* 0x000000cc00977308 */ /* 0x000fe20000000800 */
[C---:B------:R-:W-:Y:S09]  /*f680*/  HMMA.16816.F32 R24, R68.reuse, R90, R24 ;  /* 0x0000005a4418723c */ /* 0x040ff20000001818 */
[----:B------:R4:W5:Y:S10]  /*f690*/  MUFU.EX2 R159, R88 ;  /* 0x00000058009f7308 */ /* 0x0009740000000800 */
[----:B------:R-:W3:Y:S01]  /*f6a0*/  MUFU.EX2 R153, R153 ;  /* 0x0000009900997308 */ /* 0x000ee20000000800 */
[C---:B------:R-:W-:Y:S09]  /*f6b0*/  HMMA.16816.F32 R28, R68.reuse, R92, R28 ;  /* 0x0000005c441c723c */ /* 0x040ff2000000181c */
[----:B------:R-:W-:Y:S01]  /*f6c0*/  MUFU.EX2 R191, R191 ;  /* 0x000000bf00bf7308 */ /* 0x000fe20000000800 */
[C---:B------:R-:W-:Y:S01]  /*f6d0*/  HMMA.16816.F32 R32, R68.reuse, R94, R32 ;  /* 0x0000005e4420723c */ /* 0x040fe20000001820 */
[----:B----4-:R-:W-:Y:S07]  /*f6e0*/  LDSM.16.MT88.4 R88, [R215+0x1000] ;  /* 0x00100000d758783b */ /* 0x010fee0000004200 */
[C---:B------:R-:W-:Y:S01]  /*f6f0*/  HMMA.16816.F32 R36, R68.reuse, R96, R36 ;  /* 0x000000604424723c */ /* 0x040fe20000001824 */
[----:B------:R-:W-:Y:S07]  /*f700*/  LDSM.16.MT88.4 R92, [R211+0x11000] ;  /* 0x01100000d35c783b */ /* 0x000fee0000004200 */
[C---:B------:R-:W-:Y:S01]  /*f710*/  HMMA.16816.F32 R40, R68.reuse, R98, R40 ;  /* 0x000000624428723c */ /* 0x040fe20000001828 */
[----:B------:R-:W-:Y:S07]  /*f720*/  LDSM.16.MT88.4 R96, [R138+0x11000] ;  /* 0x011000008a60783b */ /* 0x000fee0000004200 */
[C---:B------:R-:W-:Y:S03]  /*f730*/  HMMA.16816.F32 R44, R68.reuse, R100, R44 ;  /* 0x00000064442c723c */ /* 0x040fe6000000182c */
[----:B------:R-:W-:Y:S02]  /*f740*/  FFMA.FTZ R100, R183, UR4, -R148 ;  /* 0x00000004b7647c23 */ /* 0x000fe40008010894 */
[----:B------:R-:W4:Y:S03]  /*f750*/  MUFU.EX2 R183, R198 ;  /* 0x000000c600b77308 */ /* 0x000f260000000800 */
[C---:B------:R-:W-:Y:S07]  /*f760*/  HMMA.16816.F32 R48, R68.reuse, R102, R48 ;  /* 0x000000664430723c */ /* 0x040fee0000001830 */
[----:B------:R1:W4:Y:S01]  /*f770*/  MUFU.EX2 R181, R100 ;  /* 0x0000006400b57308 */ /* 0x0003220000000800 */
[C---:B--2---:R-:W-:Y:S01]  /*f780*/  HMMA.16816.F32 R52, R68.reuse, R72, R52 ;  /* 0x000000484434723c */ /* 0x044fe20000001834 */
[----:B-1----:R-:W-:Y:S07]  /*f790*/  LDSM.16.MT88.4 R100, [R140+0x5800] ;  /* 0x005800008c64783b */ /* 0x002fee0000004200 */
[C---:B------:R-:W-:Y:S01]  /*f7a0*/  HMMA.16816.F32 R56, R68.reuse, R74, R56 ;  /* 0x0000004a4438723c */ /* 0x040fe20000001838 */
[----:B------:R-:W1:Y:S07]  /*f7b0*/  LDSM.16.MT88.4 R72, [R140+0x1000] ;  /* 0x001000008c48783b */ /* 0x000e6e0000004200 */
[C---:B------:R-:W-:Y:S08]  /*f7c0*/  HMMA.16816.F32 R60, R68.reuse, R76, R60 ;  /* 0x0000004c443c723c */ /* 0x040ff0000000183c */
[----:B------:R-:W-:Y:S01]  /*f7d0*/  HMMA.16816.F32 R64, R68, R78, R64 ;  /* 0x0000004e4440723c */ /* 0x000fe20000001840 */
[----:B------:R-:W2:Y:S02]  /*f7e0*/  LDSM.16.MT88.4 R76, [R140+0x5000] ;  /* 0x005000008c4c783b */ /* 0x000ea40000004200 */
[----:B-----5:R-:W-:Y:S02]  /*f7f0*/  F2FP.F16.F32.PACK_AB R68, R159, R156 ;  /* 0x0000009c9f44723e */ /* 0x020fe400000000ff */
[C---:B------:R-:W-:Y:S01]  /*f800*/  F2FP.F16.F32.PACK_AB R69, R151.reuse, R160 ;  /* 0x000000a09745723e */ /* 0x040fe200000000ff */
        /* <DEDUP_REMOVED lines=30> */
[----:B----4-:R-:W-:Y:S02]  /*f9f0*/  F2FP.F16.F32.PACK_AB R68, R183, R164 ;  /* 0x000000a4b744723e */ /* 0x010fe400000000ff */
        /* <DEDUP_REMOVED lines=108> */
[----:B------:R-:W-:Y:S01]  /*100c0*/  FFMA.FTZ R194, R136, UR4, -R148 ;  /* 0x0000000488c27c23 */ /* 0x000fe20008010894 */
        /* <DEDUP_REMOVED lines=24> */
[C---:B----4-:R-:W-:Y:S01]  /*10250*/  F2FP.F16.F32.PACK_AB R69, R135.reuse, R194 ;  /* 0x000000c28745723e */ /* 0x050fe200000000ff */
        /* <DEDUP_REMOVED lines=47> */
[C---:B------:R-:W-:Y:S08]  /*10550*/  HMMA.16816.F32 R76, R68.reuse, R78, R56 ;  /* 0x0000004e444c723c */ /* 0x040ff00000001838 */
[C---:B--2---:R-:W-:Y:S08]  /*10560*/  HMMA.16816.F32 R72, R68.reuse, R4, R60 ;  /* 0x000000044448723c */ /* 0x044ff0000000183c */
[----:B------:R-:W-:Y:S01]  /*10570*/  HMMA.16816.F32 R68, R68, R6, R64 ;  /* 0x000000064444723c */ /* 0x000fe20000001840 */
[----:B------:R-:W-:Y:S08]  /*10580*/  @!UPT UIADD3 URZ, UPT, UPT, URZ, URZ, URZ ;  /* 0x000000fffffff290 */ /* 0x000ff0000fffe0ff */
[----:B------:R-:W-:Y:S11]  /*10590*/  @P2 BRA `(.L_x_2982) ;  /* 0xffffffb800742947 */ /* 0x000ff6000383ffff */
.L_x_2978:
        /* <DEDUP_REMOVED lines=100> */
[----:B------:R-:W-:Y:S01]  /*10be0*/  STS.64 [R9], R124 ;  /* 0x0000007c09007388 */ /* 0x000fe20000000a00 */
        /* <DEDUP_REMOVED lines=23> */
[----:B------:R-:W4:Y:S01]  /*10d60*/  LDC.64 R6, c[0x0][0x430] ;  /* 0x00010c00ff067b82 */ /* 0x000f220000000a00 */
[----:B---3--:R-:W-:Y:S01]  /*10d70*/  @P2 FMUL.FTZ R5, R5, 0.69314718246459960938 ;  /* 0x3f31721805052820 */ /* 0x008fe20000410000 */
[----:B--2---:R-:W-:Y:S01]  /*10d80*/  @P1 FMUL.FTZ R4, R4, 0.69314718246459960938 ;  /* 0x3f31721804041820 */ /* 0x004fe20000410000 */
[----:B------:R-:W-:Y:S04]  /*10d90*/  STS.64 [R11+0x800], R118 ;  /* 0x000800760b007388 */ /* 0x000fe80000000a00 */
[----:B------:R-:W-:Y:S04]  /*10da0*/  STS.64 [R12], R112 ;  /* 0x000000700c007388 */ /* 0x000fe80000000a00 */
[----:B------:R-:W-:Y:S04]  /*10db0*/  STS.64 [R12+0x800], R114 ;  /* 0x000800720c007388 */ /* 0x000fe80000000a00 */
[----:B------:R-:W-:Y:S04]  /*10dc0*/  STS.64 [R13], R108 ;  /* 0x0000006c0d007388 */ /* 0x000fe80000000a00 */
[----:B------:R-:W-:Y:S04]  /*10dd0*/  STS.64 [R13+0x800], R110 ;  /* 0x0008006e0d007388 */ /* 0x000fe80000000a00 */
[----:B------:R-:W-:Y:S01]  /*10de0*/  STS.64 [R14], R104 ;  /* 0x000000680e007388 */ /* 0x000fe20000000a00 */
[----:B----4-:R-:W-:-:S03]  /*10df0*/  IMAD R6, R6, UR8, R223 ;  /* 0x0000000806067c24 */ /* 0x010fc6000f8e02df */
        /* <DEDUP_REMOVED lines=14> */
[----:B------:R-:W-:-:S03]  /*10ee0*/  IMAD R8, R15, R8, UR7 ;  /* 0x000000070f087e24 */ /* 0x000fc6000f8e0208 */
[----:B------:R3:W-:Y:S01]  /*10ef0*/  STS.64 [R13+0x4000], R76 ;  /* 0x0040004c0d007388 */ /* 0x0007e20000000a00 */
[----:B------:R-:W-:-:S03]  /*10f00*/  IMAD R6, R6, R15, R8 ;  /* 0x0000000f06067224 */ /* 0x000fc600078e0208 */
[----:B------:R4:W-:Y:S04]  /*10f10*/  STS.64 [R13+0x4800], R78 ;  /* 0x0048004e0d007388 */ /* 0x0009e80000000a00 */
[----:B------:R4:W-:Y:S04]  /*10f20*/  STS.64 [R14+0x4000], R72 ;  /* 0x004000480e007388 */ /* 0x0009e80000000a00 */
[----:B------:R4:W-:Y:S04]  /*10f30*/  STS.64 [R14+0x4800], R74 ;  /* 0x0048004a0e007388 */ /* 0x0009e80000000a00 */
[----:B------:R4:W-:Y:S01]  /*10f40*/  STS.64 [R209+0x4000], R68 ;  /* 0x00400044d1007388 */ /* 0x0009e20000000a00 */
[----:B--2---:R-:W-:-:S03]  /*10f50*/  MOV R80, 0xff800000 ;  /* 0xff80000000507802 */ /* 0x004fc60000000f00 */
[----:B------:R2:W-:Y:S01]  /*10f60*/  STS.64 [R209+0x4800], R70 ;  /* 0x00480046d1007388 */ /* 0x0005e20000000a00 */
[----:B-----5:R-:W-:Y:S01]  /*10f70*/  @P2 FFMA.FTZ R80, R132, R17, R5 ;  /* 0x0000001184502223 */ /* 0x020fe20000010005 */
[----:B------:R-:W-:Y:S01]  /*10f80*/  BAR.SYNC.DEFER_BLOCKING 0x0 ;  /* 0x0000000000007b1d */ /* 0x000fe20000010000 */
[----:B---3--:R-:W-:Y:S01]  /*10f90*/  MOV R76, 0xff800000 ;  /* 0xff800000004c7802 */ /* 0x008fe20000000f00 */
[----:B-1----:R-:W-:Y:S01]  /*10fa0*/  @P1 FFMA.FTZ R76, R3, R16, R4 ;  /* 0x00000010034c1223 */ /* 0x002fe20000010004 */
[----:B----4-:R-:W-:-:S04]  /*10fb0*/  IMAD R78, R6, R7, UR6 ;  /* 0x00000006064e7e24 */ /* 0x010fc8000f8e0207 */
[----:B------:R-:W-:Y:S01]  /*10fc0*/  IMAD R3, R78, UR4, RZ ;  /* 0x000000044e037c24 */ /* 0x000fe2000f8e02ff */
        /* <DEDUP_REMOVED lines=27> */
.L_x_2984:
[----:B------:R-:W-:Y:S05]  /*11180*/  BSYNC.RECONVERGENT B0 ;  /* 0x0000000000007941 */ /* 0x000fea0003800200 */
.L_x_2983:
[----:B------:R-:W4:Y:S01]  /*11190*/  LDCU.64 UR4, c[0x0][0x3f8] ;  /* 0x00007f00ff0477ac */ /* 0x000f220008000a00 */
[----:B---3--:R-:W-:Y:S02]  /*111a0*/  SHF.R.U32.HI R69, RZ, 0x4, R210 ;  /* 0x00000004ff457819 */ /* 0x008fe400000116d2 */
[----:B------:R-:W-:Y:S02]  /*111b0*/  LOP3.LUT R139, R139, 0x1f80, RZ, 0xc0, !PT ;  /* 0x00001f808b8b7812 */ /* 0x000fe400078ec0ff */
[C---:B------:R-:W-:Y:S01]  /*111c0*/  ISETP.GE.AND P0, PT, R69.reuse, R216, PT ;  /* 0x000000d84500720c */ /* 0x040fe20003f06270 */
[----:B--2---:R-:W-:Y:S01]  /*111d0*/  VIADD R71, R69, 0x8 ;  /* 0x0000000845477836 */ /* 0x004fe20000000000 */
        /* <DEDUP_REMOVED lines=36> */
.L_x_2985:
        /* <DEDUP_REMOVED lines=14> */
.L_x_7231:


//--------------------- .text._ZN5flash24flash_fwd_splitkv_kernelI23Flash_fwd_kernel_traitsILi128ELi64ELi128ELi4ELb0ELb0EN7cutlass6half_tE19Flash_kernel_traitsILi128ELi64ELi128ELi4ES3_EELb1ELb0ELb1ELb0ELb0ELb0ELb1ELb0EEEvNS_16Flash_fwd_paramsE --------------------------
	.section	.text._ZN5flash24flash_fwd_splitkv_kernelI23Flash_fwd_kernel_traitsILi128ELi64ELi128ELi4ELb0ELb0EN7cutlass6half_tE19Flash_kernel_traitsILi128ELi64ELi128ELi4ES3_EELb1ELb0ELb1ELb0ELb0ELb0ELb1ELb0EEEvNS_16Flash_fwd_paramsE,"ax",@progbits
	.align	128
        .global         _ZN5flash24flash_fwd_splitkv_kernelI23Flash_fwd_kernel_traitsILi128ELi64ELi128ELi4ELb0ELb0EN7cutlass6half_tE19Flash_kernel_traitsILi128ELi64ELi128ELi4ES3_EELb1ELb0ELb1ELb0ELb0ELb0ELb1ELb0EEEvNS_16Flash_fwd_paramsE
        .type           _ZN5flash24flash_fwd_splitkv_kernelI23Flash_fwd_kernel_traitsILi128ELi64ELi128ELi4ELb0ELb0EN7cutlass6half_tE19Flash_kernel_traitsILi128ELi64ELi128ELi4ES3_EELb1ELb0ELb1ELb0ELb0ELb0ELb1ELb0EEEvNS_16Flash_fwd_paramsE,@function
        .size           _ZN5flash24flash_fwd_splitkv_kernelI23Flash_fwd_kernel_traitsILi128ELi64ELi128ELi4ELb0ELb0EN7cutlass6half_tE19Flash_kernel_traitsILi128ELi64ELi128ELi4ES3_EELb1ELb0ELb1ELb0ELb0ELb0ELb1ELb0EEEvNS_16Flash_fwd_paramsE,(.L_x_7232 - _ZN5flash24flash_fwd_splitkv_kernelI23Flash_fwd_kernel_traitsILi128ELi64ELi128ELi4ELb0ELb0EN7cutlass6half_tE19Flash_kernel_traitsILi128ELi64ELi128ELi4ES3_EELb1ELb0ELb1ELb0ELb0ELb0ELb1ELb0EEEvNS_16Flash_fwd_paramsE)
        .other          _ZN5flash24flash_fwd_splitkv_kernelI23Flash_fwd_kernel_traitsILi128ELi64ELi128ELi4ELb0ELb0EN7cutlass6half_tE19Flash_kernel_traitsILi128ELi64ELi128ELi4ES3_EELb1ELb0ELb1ELb0ELb0ELb0ELb1ELb0EEEvNS_16Flash_fwd_paramsE,@"STO_CUDA_ENTRY STV_DEFAULT"
_ZN5flash24flash_fwd_splitkv_kernelI23Flash_fwd_kernel_traitsILi128ELi64ELi128ELi4ELb0ELb0EN7cutlass6half_tE19Flash_kernel_traitsILi128ELi64ELi128ELi4ES3_EELb1ELb0ELb1ELb0ELb0ELb0ELb1ELb0EEEvNS_16Flash_fwd_paramsE:
.text._ZN5flash24flash_fwd_splitkv_kernelI23Flash_fwd_kernel_traitsILi128ELi64ELi128ELi4ELb0ELb0EN7cutlass6half_tE19Flash_kernel_traitsILi128ELi64ELi128ELi4ES3_EELb1ELb0ELb1ELb0ELb0ELb0ELb1ELb0EEEvNS_16Flash_fwd_paramsE:
[----:B------:R-:W-:Y:S08]  /*0000*/  LDC R1, c[0x0][0x37c] ;  /* 0x0000df00ff017b82 */ /* 0x000ff00000000800 */
[----:B------:R-:W1:Y:S01]  /*0010*/  LDC R11, c[0x0][0x3e0] ;  /* 0x0000f800ff0b7b82 */ /* 0x000e620000000800 */
[----:B------:R-:W2:Y:S01]  /*0020*/  S2R R20, SR_CTAID.Z ;  /* 0x0000000000147919 */ /* 0x000ea20000002700 */
[----:B------:R-:W3:Y:S01]  /*0030*/  LDCU.64 UR14, c[0x0][0x358] ;  /* 0x00006b00ff0e77ac */ /* 0x000ee20008000a00 */
[----:B------:R-:W-:Y:S01]  /*0040*/  IMAD.MOV.U32 R13, RZ, RZ, -0x1 ;  /* 0xffffffffff0d7424 */ /* 0x000fe200078e00ff */
[----:B------:R-:W4:Y:S04]  /*0050*/  LDCU.64 UR4, c[0x0][0x478] ;  /* 0x00008f00ff0477ac */ /* 0x000f280008000a00 */
[----:B------:R-:W3:Y:S01]  /*0060*/  LDC.64 R8, c[0x0][0x468] ;  /* 0x00011a00ff087b82 */ /* 0x000ee20000000a00 */
[----:B------:R-:W4:Y:S01]  /*0070*/  LDCU.64 UR6, c[0x0][0x470] ;  /* 0x00008e00ff0677ac */ /* 0x000f220008000a00 */
[----:B-1----:R-:W1:Y:S01]  /*0080*/  I2F.U32.RP R4, R11 ;  /* 0x0000000b00047306 */ /* 0x002e620000209000 */
[----:B------:R-:W-:-:S02]  /*0090*/  ISETP.NE.U32.AND P1, PT, R11, RZ, PT ;  /* 0x000000ff0b00720c */ /* 0x000fc40003f25070 */
[----:B----4-:R-:W-:-:S04]  /*00a0*/  ISETP.NE.U32.AND P3, PT, RZ, UR6, PT ;  /* 0x00000006ff007c0c */ /* 0x010fc8000bf65070 */
        /* <DEDUP_REMOVED lines=22> */
[----:B------:R-:W-:Y:S02]  /*0210*/  @!P1 LOP3.LUT R215, RZ, R11, RZ, 0x33, !PT ;  /* 0x0000000bffd79212 */ /* 0x000fe400078e33ff */
[----:B------:R-:W-:-:S03]  /*0220*/  ISETP.NE.U32.AND P2, PT, RZ, UR4, PT ;  /* 0x00000004ff007c0c */ /* 0x000fc6000bf45070 */
[----:B--2---:R-:W-:Y:S01]  /*0230*/  IMAD.WIDE.U32 R14, R215, 0x4, R4 ;  /* 0x00000004d70e7825 */ /* 0x004fe200078e0004 */
[----:B------:R-:W-:-:S04]  /*0240*/  ISETP.NE.AND.EX P2, PT, RZ, UR5, PT, P2 ;  /* 0x00000005ff007c0c */ /* 0x000fc8000bf45320 */
[----:B---3--:R-:W2:Y:S04]  /*0250*/  @P0 LDG.E R13, desc[UR14][R14.64] ;  /* 0x0000000e0e0d0981 */ /* 0x008ea8000c1e1900 */
[----:B------:R1:W2:Y:S01]  /*0260*/  @P4 LDG.E R0, desc[UR14][R14.64+0x4] ;  /* 0x0000040e0e004981 */ /* 0x0002a2000c1e1900 */
[----:B------:R-:W-:Y:S01]  /*0270*/  IMAD.SHL.U32 R5, R215, 0x4, RZ ;  /* 0x00000004d7057824 */ /* 0x000fe200078e00ff */
[----:B------:R-:W-:Y:S01]  /*0280*/  SHF.R.U32.HI R6, RZ, 0x1e, R215 ;  /* 0x0000001eff067819 */ /* 0x000fe200000116d7 */
[----:B------:R-:W-:-:S03]  /*0290*/  IMAD.MOV.U32 R3, RZ, RZ, RZ ;  /* 0x000000ffff037224 */ /* 0x000fc600078e00ff */
[C---:B------:R-:W-:Y:S02]  /*02a0*/  @P2 IADD3 R16, P0, PT, R5.reuse, UR4, RZ ;  /* 0x0000000405102c10 */ /* 0x040fe4000ff1e0ff */
[C---:B------:R-:W-:Y:S02]  /*02b0*/  @P3 IADD3 R18, P1, PT, R5.reuse, UR6, RZ ;  /* 0x0000000605123c10 */ /* 0x040fe4000ff3e0ff */
[C---:B------:R-:W-:Y:S01]  /*02c0*/  @P2 IADD3.X R17, PT, PT, R6.reuse, UR5, RZ, P0, !PT ;  /* 0x0000000506112c10 */ /* 0x040fe200087fe4ff */
[----:B------:R-:W3:Y:S01]  /*02d0*/  S2R R7, SR_CTAID.X ;  /* 0x0000000000077919 */ /* 0x000ee20000002500 */
[----:B------:R-:W-:Y:S01]  /*02e0*/  @P3 IADD3.X R19, PT, PT, R6, UR7, RZ, P1, !PT ;  /* 0x0000000706133c10 */ /* 0x000fe20008ffe4ff */
[----:B------:R-:W4:Y:S02]  /*02f0*/  LDCU.U8 UR4, c[0x0][0x532] ;  /* 0x0000a640ff0477ac */ /* 0x000f240008000000 */
[----:B------:R-:W5:Y:S04]  /*0300*/  @P2 LDG.E R10, desc[UR14][R16.64] ;  /* 0x0000000e100a2981 */ /* 0x000f68000c1e1900 */
[----:B------:R4:W5:Y:S01]  /*0310*/  @P3 LDG.E R3, desc[UR14][R18.64] ;  /* 0x0000000e12033981 */ /* 0x000962000c1e1900 */
[----:B-1----:R-:W-:-:S05]  /*0320*/  IADD3 R14, P0, PT, R5, R8, RZ ;  /* 0x00000008050e7210 */ /* 0x002fca0007f1e0ff */
[----:B------:R-:W-:Y:S01]  /*0330*/  IMAD.X R15, R6, 0x1, R9, P0 ;  /* 0x00000001060f7824 */ /* 0x000fe200000e0609 */
[----:B------:R-:W-:-:S04]  /*0340*/  ISETP.NE.U32.AND P0, PT, R8, RZ, PT ;  /* 0x000000ff0800720c */ /* 0x000fc80003f05070 */
[----:B------:R-:W-:Y:S01]  /*0350*/  ISETP.NE.AND.EX P0, PT, R9, RZ, PT, P0 ;  /* 0x000000ff0900720c */ /* 0x000fe20003f05300 */
[----:B----4-:R-:W1:Y:S01]  /*0360*/  @!P4 LDC R19, c[0x0][0x434] ;  /* 0x00010d00ff13cb82 */ /* 0x010e620000000800 */
[----:B------:R-:W-:Y:S02]  /*0370*/  ISETP.NE.AND P1, PT, RZ, UR4, PT ;  /* 0x00000004ff007c0c */ /* 0x000fe4000bf25270 */
[----:B------:R-:W-:-:S09]  /*0380*/  ISETP.EQ.U32.AND P3, PT, R8, RZ, PT ;  /* 0x000000ff0800720c */ /* 0x000fd20003f62070 */
[----:B------:R-:W4:Y:S01]  /*0390*/  @!P0 LDC R16, c[0x0][0x438] ;  /* 0x00010e00ff108b82 */ /* 0x000f220000000800 */
[----:B------:R-:W-:Y:S01]  /*03a0*/  ISETP.EQ.OR.EX P3, PT, R9, RZ, !P1, P3 ;  /* 0x000000ff0900720c */ /* 0x000fe20004f62730 */
[----:B------:R-:W-:-:S12]  /*03b0*/  IMAD.MOV.U32 R4, RZ, RZ, -0x1 ;  /* 0xffffffffff047424 */ /* 0x000fd800078e00ff */
[----:B------:R1:W5:Y:S01]  /*03c0*/  @!P3 LDG.E R4, desc[UR14][R14.64] ;  /* 0x0000000e0e04b981 */ /* 0x000362000c1e1900 */
[----:B--2---:R-:W-:Y:S02]  /*03d0*/  @P4 IMAD.IADD R19, R0, 0x1, -R13 ;  /* 0x0000000100134824 */ /* 0x004fe400078e0a0d */
[----:B---3--:R-:W-:-:S05]  /*03e0*/  IMAD.SHL.U32 R0, R7, 0x40, RZ ;  /* 0x0000004007007824 */ /* 0x008fca00078e00ff */
[----:B-1----:R-:W-:Y:S01]  /*03f0*/  ISETP.GT.AND P3, PT, R19, R0, PT ;  /* 0x000000001300720c */ /* 0x002fe20003f64270 */
[----:B----4-:R-:W-:-:S12]  /*0400*/  @!P0 BRA `(.L_x_2986) ;  /* 0x00000000000c8947 */ /* 0x010fd80003800000 */
[----:B------:R-:W2:Y:S02]  /*0410*/  @P1 LDG.E R9, desc[UR14][R14.64+0x4] ;  /* 0x0000040e0e091981 */ /* 0x000ea4000c1e1900 */
[----:B--2--5:R-:W-:-:S06]  /*0420*/  @P1 IADD3 R16, PT, PT, R9, -R4, RZ ;  /* 0x8000000409101210 */ /* 0x024fcc0007ffe0ff */
[----:B------:R1:W5:Y:S02]  /*0430*/  @!P1 LDG.E R16, desc[UR14][R14.64] ;  /* 0x0000000e0e109981 */ /* 0x000364000c1e1900 */
.L_x_2986:
        /* <DEDUP_REMOVED lines=27> */
[----:B------:R-:W-:Y:S02]  /*05f0*/  IMAD R21, R14, R17, R2 ;  /* 0x000000110e157224 */ /* 0x000fe400078e0202 */
[----:B------:R-:W2:Y:S03]  /*0600*/  S2R R2, SR_CTAID.Y ;  /* 0x0000000000027919 */ /* 0x000ea60000002600 */
[----:B------:R-:W-:Y:S01]  /*0610*/  ISETP.GT.U32.AND P1, PT, R18, R21, PT ;  /* 0x000000151200720c */ /* 0x000fe20003f24070 */
[----:B------:R-:W3:-:S12]  /*0620*/  @!P2 LDC R17, c[0x0][0x43c] ;  /* 0x00010f00ff11ab82 */ /* 0x000ed80000000800 */
[----:B------:R-:W-:Y:S02]  /*0630*/  @!P1 IMAD.IADD R21, R21, 0x1, -R18 ;  /* 0x0000000115159824 */ /* 0x000fe400078e0a12 */
[----:B------:R-:W-:Y:S01]  /*0640*/  @!P1 VIADD R14, R14, 0x1 ;  /* 0x000000010e0e9836 */ /* 0x000fe20000000000 */
[----:B------:R-:W-:Y:S02]  /*0650*/  ISETP.NE.AND P1, PT, R12, RZ, PT ;  /* 0x000000ff0c00720c */ /* 0x000fe40003f25270 */
[----:B-1----:R-:W-:Y:S01]  /*0660*/  @!P2 ISETP.NE.U32.AND P3, PT, R8, RZ, PT ;  /* 0x000000ff0800a20c */ /* 0x002fe20003f65070 */
[----:B------:R-:W-:Y:S01]  /*0670*/  VIADD R8, R7, 0x1 ;  /* 0x0000000107087836 */ /* 0x000fe20000000000 */
[----:B------:R-:W-:Y:S01]  /*0680*/  ISETP.GE.U32.AND P4, PT, R21, R18, PT ;  /* 0x000000121500720c */ /* 0x000fe20003f86070 */
[----:B------:R-:W-:Y:S01]  /*0690*/  IMAD.MOV R21, RZ, RZ, -R215 ;  /* 0x000000ffff157224 */ /* 0x000fe200078e0ad7 */
[----:B------:R-:W-:Y:S01]  /*06a0*/  @!P2 ISETP.NE.AND.EX P3, PT, R9, RZ, PT, P3 ;  /* 0x000000ff0900a20c */ /* 0x000fe20003f65330 */
[----:B------:R-:W-:-:S02]  /*06b0*/  IMAD R8, R8, 0x40, -R19 ;  /* 0x0000004008087824 */ /* 0x000fc400078e0a13 */
[----:B------:R-:W-:Y:S01]  /*06c0*/  IMAD R20, R11, R21, R20 ;  /* 0x000000150b147224 */ /* 0x000fe200078e0214 */
[----:B---3--:R-:W-:-:S04]  /*06d0*/  @!P2 SEL R17, R17, RZ, P3 ;  /* 0x000000ff1111a207 */ /* 0x008fc80001800000 */
[----:B------:R-:W-:-:S03]  /*06e0*/  @!P2 IADD3 R47, PT, PT, R17, R16, -R3 ;  /* 0x00000010112fa210 */ /* 0x000fc60007ffe803 */
[----:B------:R-:W-:Y:S02]  /*06f0*/  @P4 VIADD R14, R14, 0x1 ;  /* 0x000000010e0e4836 */ /* 0x000fe40000000000 */
[----:B------:R-:W-:Y:S02]  /*0700*/  VIADD R9, R47, 0x7f ;  /* 0x0000007f2f097836 */ /* 0x000fe40000000000 */
[----:B------:R-:W-:Y:S01]  /*0710*/  @!P0 IMAD.MOV R14, RZ, RZ, -R14 ;  /* 0x000000ffff0e8224 */ /* 0x000fe200078e0a0e */
[----:B------:R-:W-:Y:S02]  /*0720*/  @!P1 LOP3.LUT R14, RZ, R12, RZ, 0x33, !PT ;  /* 0x0000000cff0e9212 */ /* 0x000fe400078e33ff */
[----:B------:R-:W-:Y:S02]  /*0730*/  IADD3 R8, PT, PT, R9, UR16, R8 ;  /* 0x0000001009087c10 */ /* 0x000fe4000fffe008 */
[----:B------:R-:W-:Y:S01]  /*0740*/  SHF.R.S32.HI R10, RZ, 0x1f, R9 ;  /* 0x0000001fff0a7819 */ /* 0x000fe20000011409 */
[----:B--2---:R-:W-:Y:S01]  /*0750*/  IMAD R206, R14, R2, RZ ;  /* 0x000000020ece7224 */ /* 0x004fe200078e02ff */
[----:B------:R-:W-:-:S02]  /*0760*/  SHF.R.S32.HI R15, RZ, 0x1f, R8 ;  /* 0x0000001fff0f7819 */ /* 0x000fc40000011408 */
[----:B------:R-:W-:Y:S02]  /*0770*/  LEA.HI R9, R10, R9, RZ, 0x7 ;  /* 0x000000090a097211 */ /* 0x000fe400078f38ff */
[----:B------:R-:W-:Y:S02]  /*0780*/  LEA.HI R15, R15, R8, RZ, 0x7 ;  /* 0x000000080f0f7211 */ /* 0x000fe400078f38ff */
[----:B------:R-:W-:Y:S02]  /*0790*/  SHF.R.S32.HI R9, RZ, 0x7, R9 ;  /* 0x00000007ff097819 */ /* 0x000fe40000011409 */
[----:B------:R-:W-:Y:S02]  /*07a0*/  SHF.R.S32.HI R15, RZ, 0x7, R15 ;  /* 0x00000007ff0f7819 */ /* 0x000fe4000001140f */
[----:B------:R-:W-:-:S04]  /*07b0*/  VIADDMNMX R14, R206, R14, R9, PT ;  /* 0x0000000ece0e7246 */ /* 0x000fc80003800109 */
[----:B------:R-:W-:-:S04]  /*07c0*/  VIMNMX R183, PT, PT, R14, R15, PT ;  /* 0x0000000f0eb77248 */ /* 0x000fc80003fe0100 */
[----:B------:R-:W-:-:S13]  /*07d0*/  ISETP.GE.AND P0, PT, R206, R183, PT ;  /* 0x000000b7ce00720c */ /* 0x000fda0003f06270 */
[----:B----4-:R-:W-:Y:S05]  /*07e0*/  @!P0 BRA `(.L_x_2987) ;  /* 0x0000000800ac8947 */ /* 0x010fea0003800000 */
[----:B------:R-:W1:Y:S01]  /*07f0*/  LDC.64 R6, c[0x0][0x430] ;  /* 0x00010c00ff067b82 */ /* 0x000e620000000a00 */
[----:B------:R-:W2:Y:S01]  /*0800*/  LDCU UR4, c[0x0][0x44c] ;  /* 0x00008980ff0477ac */ /* 0x000ea20008000800 */
[----:B------:R-:W-:Y:S01]  /*0810*/  IMAD.IADD R19, R19, 0x1, -R0 ;  /* 0x0000000113137824 */ /* 0x000fe200078e0a00 */
[----:B------:R-:W-:Y:S01]  /*0820*/  BSSY.RECONVERGENT B0, `(.L_x_2988) ;  /* 0x0000020000007945 */ /* 0x000fe20003800200 */
[----:B-1----:R-:W-:-:S04]  /*0830*/  IMAD R6, R2, R6, R215 ;  /* 0x0000000602067224 */ /* 0x002fc800078e02d7 */
[----:B------:R-:W-:Y:S01]  /*0840*/  IMAD R20, R6, R11, R20 ;  /* 0x0000000b06147224 */ /* 0x000fe200078e0214 */
[----:B------:R-:W-:Y:S01]  /*0850*/  SHF.R.U32.HI R6, RZ, 0x4, R202 ;  /* 0x00000004ff067819 */ /* 0x000fe200000116ca */
[----:B------:R-:W-:Y:S02]  /*0860*/  IMAD.SHL.U32 R11, R202, 0x4, RZ ;  /* 0x00000004ca0b7824 */ /* 0x000fe400078e00ff */
[----:B------:R-:W-:Y:S01]  /*0870*/  IMAD R7, R20, R7, R0 ;  /* 0x0000000714077224 */ /* 0x000fe200078e0200 */
[-C--:B------:R-:W-:Y:S01]  /*0880*/  ISETP.GE.AND P5, PT, R6, R19.reuse, PT ;  /* 0x000000130600720c */ /* 0x080fe20003fa6270 */
[----:B------:R-:W-:Y:S01]  /*0890*/  IMAD.SHL.U32 R202, R202, 0x8, RZ ;  /* 0x00000008caca7824 */ /* 0x000fe200078e00ff */
[----:B------:R-:W-:Y:S01]  /*08a0*/  LOP3.LUT R11, R11, 0x3c, RZ, 0xc0, !PT ;  /* 0x0000003c0b0b7812 */ /* 0x000fe200078ec0ff */
[----:B--2---:R-:W-:Y:S01]  /*08b0*/  IMAD R0, R7, UR4, RZ ;  /* 0x0000000407007c24 */ /* 0x004fe2000f8e02ff */
[C---:B------:R-:W-:Y:S01]  /*08c0*/  IADD3 R18, PT, PT, R6.reuse, 0x10, RZ ;  /* 0x0000001006127810 */ /* 0x040fe20007ffe0ff */
[C---:B------:R-:W-:Y:S01]  /*08d0*/  VIADD R20, R6.reuse, 0x8 ;  /* 0x0000000806147836 */ /* 0x040fe20000000000 */
[----:B------:R-:W-:Y:S01]  /*08e0*/  LOP3.LUT R9, R11, 0x1f80, R202, 0xf8, !PT ;  /* 0x00001f800b097812 */ /* 0x000fe200078ef8ca */
[----:B------:R-:W-:Y:S01]  /*08f0*/  VIADD R16, R6, 0x18 ;  /* 0x0000001806107836 */ /* 0x000fe20000000000 */
[----:B------:R-:W-:Y:S01]  /*0900*/  ISETP.GE.AND P1, PT, R18, R19, PT ;  /* 0x000000131200720c */ /* 0x000fe20003f26270 */
[----:B------:R-:W-:Y:S01]  /*0910*/  VIADD R14, R6, 0x20 ;  /* 0x00000020060e7836 */ /* 0x000fe20000000000 */
[----:B------:R-:W-:-:S02]  /*0920*/  IADD3 R9, P4, PT, R0, R9, RZ ;  /* 0x0000000900097210 */ /* 0x000fc40007f9e0ff */
[-C--:B------:R-:W-:Y:S02]  /*0930*/  ISETP.GE.AND P2, PT, R20, R19.reuse, PT ;  /* 0x000000131400720c */ /* 0x080fe40003f46270 */
[-C--:B------:R-:W-:Y:S02]  /*0940*/  ISETP.GE.AND P0, PT, R16, R19.reuse, PT ;  /* 0x000000131000720c */ /* 0x080fe40003f06270 */
[----:B------:R-:W-:Y:S02]  /*0950*/  ISETP.GE.AND P3, PT, R14, R19, PT ;  /* 0x000000130e00720c */ /* 0x000fe40003f66270 */
[----:B------:R-:W-:Y:S02]  /*0960*/  IADD3 R12, PT, PT, R6, 0x28, RZ ;  /* 0x00000028060c7810 */ /* 0x000fe40007ffe0ff */
[----:B------:R-:W-:Y:S02]  /*0970*/  LOP3.LUT R13, R11, 0x40, RZ, 0xfc, !PT ;  /* 0x000000400b0d7812 */ /* 0x000fe400078efcff */
[----:B------:R-:W-:Y:S01]  /*0980*/  LEA.HI.X.SX32 R0, R0, RZ, 0x1, P4 ;  /* 0x000000ff00007211 */ /* 0x000fe200020f0eff */
[----:B------:R-:W-:Y:S06]  /*0990*/  @P5 BRA `(.L_x_2989) ;  /* 0x0000000000205947 */ /* 0x000fec0003800000 */
        /* <DEDUP_REMOVED lines=8> */
.L_x_2989:
[----:B------:R-:W-:Y:S05]  /*0a20*/  BSYNC.RECONVERGENT B0 ;  /* 0x0000000000007941 */ /* 0x000fea0003800200 */
.L_x_2988:
        /* <DEDUP_REMOVED lines=15> */
.L_x_2991:
[----:B------:R-:W-:Y:S05]  /*0b20*/  BSYNC.RECONVERGENT B0 ;  /* 0x0000000000007941 */ /* 0x000fea0003800200 */
.L_x_2990:
        /* <DEDUP_REMOVED lines=15> */
.L_x_2993:
[----:B------:R-:W-:Y:S05]  /*0c20*/  BSYNC.RECONVERGENT B0 ;  /* 0x0000000000007941 */ /* 0x000fea0003800200 */
.L_x_2992:
        /* <DEDUP_REMOVED lines=14> */
.L_x_2995:
[----:B------:R-:W-:Y:S05]  /*0d10*/  BSYNC.RECONVERGENT B0 ;  /* 0x0000000000007941 */ /* 0x000fea0003800200 */
.L_x_2994:
        /* <DEDUP_REMOVED lines=13> */
.L_x_2997:
[----:B------:R-:W-:Y:S05]  /*0df0*/  BSYNC.RECONVERGENT B0 ;  /* 0x0000000000007941 */ /* 0x000fea0003800200 */
.L_x_2996:
        /* <DEDUP_REMOVED lines=13> */
.L_x_2999:
[----:B------:R-:W-:Y:S05]  /*0ed0*/  BSYNC.RECONVERGENT B0 ;  /* 0x0000000000007941 */ /* 0x000fea0003800200 */
.L_x_2998:
        /* <DEDUP_REMOVED lines=13> */
.L_x_3001:
[----:B------:R-:W-:Y:S05]  /*0fb0*/  BSYNC.RECONVERGENT B0 ;  /* 0x0000000000007941 */ /* 0x000fea0003800200 */
.L_x_3000:
        /* <DEDUP_REMOVED lines=13> */
.L_x_3003:
[----:B------:R-:W-:Y:S05]  /*1090*/  BSYNC.RECONVERGENT B0 ;  /* 0x0000000000007941 */ /* 0x000fea0003800200 */
.L_x_3002:
        /* <DEDUP_REMOVED lines=32> */
.L_x_2987:
        /* <DEDUP_REMOVED lines=11> */
.L_x_3004:
[----:B------:R-:W-:Y:S05]  /*1350*/  BRA.U !UP1, `(.L_x_3005) ;  /* 0x0000000509987547 */ /* 0x000fea000b800000 */
[----:B------:R-:W2:Y:S01]  /*1360*/  LDC R4, c[0x0][0x4f0] ;  /* 0x00013c00ff047b82 */ /* 0x000ea20000000800 */
[----:B------:R-:W-:Y:S01]  /*1370*/  LEA R181, R183, 0xffffff80, 0x7 ;  /* 0xffffff80b7b57811 */ /* 0x000fe200078e38ff */
[----:B------:R-:W3:Y:S01]  /*1380*/  LDCU.64 UR4, c[0x0][0x4e8] ;  /* 0x00009d00ff0477ac */ /* 0x000ee20008000a00 */
[----:B-1----:R-:W-:Y:S01]  /*1390*/  MOV R8, RZ ;  /* 0x000000ff00087202 */ /* 0x002fe20000000f00 */
[----:B------:R-:W-:Y:S01]  /*13a0*/  IMAD.MOV.U32 R10, RZ, RZ, RZ ;  /* 0x000000ffff0a7224 */ /* 0x000fe200078e00ff */
[----:B------:R-:W1:Y:S01]  /*13b0*/  LDCU.64 UR6, c[0x0][0x3a0] ;  /* 0x00007400ff0677ac */ /* 0x000e620008000a00 */
[----:B------:R-:W4:Y:S01]  /*13c0*/  LDCU.64 UR12, c[0x0][0x3b8] ;  /* 0x00007700ff0c77ac */ /* 0x000f220008000a00 */
[----:B------:R-:W1:Y:S01]  /*13d0*/  LDCU.64 UR10, c[0x0][0x3c0] ;  /* 0x00007800ff0a77ac */ /* 0x000e620008000a00 */
[----:B--2---:R-:W-:-:S04]  /*13e0*/  IABS R5, R4 ;  /* 0x0000000400057213 */ /* 0x004fc80000000000 */
[----:B------:R-:W2:Y:S08]  /*13f0*/  I2F.RP R6, R5 ;  /* 0x0000000500067306 */ /* 0x000eb00000209400 */
[----:B--2---:R-:W2:Y:S02]  /*1400*/  MUFU.RCP R9, R6 ;  /* 0x0000000600097308 */ /* 0x004ea40000001000 */
[----:B--2---:R-:W-:-:S06]  /*1410*/  IADD3 R9, PT, PT, R9, 0xffffffe, RZ ;  /* 0x0ffffffe09097810 */ /* 0x004fcc0007ffe0ff */
[----:B------:R-:W2:Y:S02]  /*1420*/  F2I.FTZ.U32.TRUNC.NTZ R9, R9 ;  /* 0x0000000900097305 */ /* 0x000ea4000021f000 */
[----:B--2--5:R-:W-:-:S04]  /*1430*/  IMAD.MOV R2, RZ, RZ, -R9 ;  /* 0x000000ffff027224 */ /* 0x024fc800078e0a09 */
        /* <DEDUP_REMOVED lines=14> */
[----:B---3--:R-:W-:-:S04]  /*1520*/  IMAD.WIDE.U32 R2, R215, UR4, RZ ;  /* 0x00000004d7027c25 */ /* 0x008fc8000f8e00ff */
[----:B------:R-:W-:Y:S01]  /*1530*/  IMAD R217, R215, UR5, R3 ;  /* 0x00000005d7d97c24 */ /* 0x000fe2000f8e0203 */
[----:B------:R-:W2:Y:S01]  /*1540*/  LDCU.64 UR4, c[0x0][0x3a8] ;  /* 0x00007500ff0477ac */ /* 0x000ea20008000a00 */
[----:B------:R-:W-:Y:S01]  /*1550*/  @P0 VIADD R14, R14, 0x1 ;  /* 0x000000010e0e0836 */ /* 0x000fe20000000000 */
[C---:B------:R-:W-:Y:S01]  /*1560*/  LEA R216, P0, R2.reuse, UR8, 0x2 ;  /* 0x0000000802d87c11 */ /* 0x040fe2000f8010ff */
[----:B------:R-:W3:Y:S03]  /*1570*/  LDC R3, c[0x0][0x3e8] ;  /* 0x0000fa00ff037b82 */ /* 0x000ee60000000800 */
[----:B------:R-:W-:Y:S02]  /*1580*/  LEA.HI.X R217, R2, UR9, R217, 0x2, P0 ;  /* 0x0000000902d97c11 */ /* 0x000fe400080f14d9 */
[----:B------:R-:W-:Y:S02]  /*1590*/  @!P1 IADD3 R14, PT, PT, -R14, RZ, RZ ;  /* 0x000000ff0e0e9210 */ /* 0x000fe40007ffe1ff */
[----:B------:R-:W-:-:S05]  /*15a0*/  @!P2 LOP3.LUT R14, RZ, R4, RZ, 0x33, !PT ;  /* 0x00000004ff0ea212 */ /* 0x000fca00078e33ff */
[----:B------:R-:W-:-:S06]  /*15b0*/  IMAD.WIDE R8, R14, 0x4, R216 ;  /* 0x000000040e087825 */ /* 0x000fcc00078e02d8 */
[----:B------:R2:W2:Y:S01]  /*15c0*/  LDG.E R8, desc[UR14][R8.64] ;  /* 0x0000000e08087981 */ /* 0x0004a2000c1e1900 */
[----:B------:R-:W-:Y:S01]  /*15d0*/  IADD3 R14, PT, PT, -R14, RZ, RZ ;  /* 0x000000ff0e0e7210 */ /* 0x000fe20007ffe1ff */
[----:B-1----:R-:W-:Y:S01]  /*15e0*/  IMAD.U32 R24, RZ, RZ, UR10 ;  /* 0x0000000aff187e24 */ /* 0x002fe2000f8e00ff */
[----:B----4-:R-:W-:Y:S01]  /*15f0*/  MOV R134, UR12 ;  /* 0x0000000c00867c02 */ /* 0x010fe20008000f00 */
[----:B------:R-:W-:Y:S01]  /*1600*/  IMAD.U32 R25, RZ, RZ, UR11 ;  /* 0x0000000bff197e24 */ /* 0x000fe2000f8e00ff */
[----:B------:R-:W-:Y:S01]  /*1610*/  MOV R135, UR13 ;  /* 0x0000000d00877c02 */ /* 0x000fe20008000f00 */
[----:B------:R-:W-:Y:S01]  /*1620*/  IMAD R14, R4, R14, R181 ;  /* 0x0000000e040e7224 */ /* 0x000fe200078e02b5 */
[----:B---3--:R-:W-:-:S04]  /*1630*/  IABS R6, R3 ;  /* 0x0000000300067213 */ /* 0x008fc80000000000 */
[----:B------:R-:W1:Y:S08]  /*1640*/  I2F.RP R12, R6 ;  /* 0x00000006000c7306 */ /* 0x000e700000209400 */
[----:B-1----:R-:W1:Y:S02]  /*1650*/  MUFU.RCP R11, R12 ;  /* 0x0000000c000b7308 */ /* 0x002e640000001000 */
[----:B-1----:R-:W-:-:S06]  /*1660*/  VIADD R11, R11, 0xffffffe ;  /* 0x0ffffffe0b0b7836 */ /* 0x002fcc0000000000 */
[----:B------:R-:W1:Y:S02]  /*1670*/  F2I.FTZ.U32.TRUNC.NTZ R11, R11 ;  /* 0x0000000b000b7305 */ /* 0x000e64000021f000 */
[----:B-1----:R-:W-:-:S05]  /*1680*/  IADD3 R2, PT, PT, RZ, -R11, RZ ;  /* 0x8000000bff027210 */ /* 0x002fca0007ffe0ff */
[----:B------:R-:W-:Y:S01]  /*1690*/  IMAD R5, R2, R6, RZ ;  /* 0x0000000602057224 */ /* 0x000fe200078e02ff */
[----:B------:R-:W-:-:S03]  /*16a0*/  IABS R2, R20 ;  /* 0x0000001400027213 */ /* 0x000fc60000000000 */
[----:B------:R-:W-:Y:S01]  /*16b0*/  IMAD.HI.U32 R10, R11, R5, R10 ;  /* 0x000000050b0a7227 */ /* 0x000fe200078e000a */
[----:B--2---:R-:W-:-:S05]  /*16c0*/  MOV R9, R2 ;  /* 0x0000000200097202 */ /* 0x004fca0000000f00 */
        /* <DEDUP_REMOVED lines=14> */
[----:B------:R-:W-:-:S04]  /*17b0*/  IMAD R4, R3, R24, RZ ;  /* 0x0000001803047224 */ /* 0x000fc800078e02ff */
[----:B------:R-:W-:Y:S01]  /*17c0*/  IMAD R4, R14, R25, R4 ;  /* 0x000000190e047224 */ /* 0x000fe200078e0204 */
[----:B------:R-:W-:Y:S01]  /*17d0*/  SHF.R.S32.HI R5, RZ, 0x1f, R8 ;  /* 0x0000001fff057819 */ /* 0x000fe20000011408 */
[----:B------:R-:W-:-:S04]  /*17e0*/  IMAD.WIDE.U32 R10, R8, UR6, RZ ;  /* 0x00000006080a7c25 */ /* 0x000fc8000f8e00ff */
[C---:B------:R-:W-:Y:S02]  /*17f0*/  IMAD R9, R5.reuse, UR6, RZ ;  /* 0x0000000605097c24 */ /* 0x040fe4000f8e02ff */
[----:B------:R-:W-:Y:S02]  /*1800*/  IMAD R5, R5, UR4, RZ ;  /* 0x0000000405057c24 */ /* 0x000fe4000f8e02ff */
[C---:B------:R-:W-:Y:S02]  /*1810*/  IMAD R16, R8.reuse, UR7, R9 ;  /* 0x0000000708107c24 */ /* 0x040fe4000f8e0209 */
[C---:B------:R-:W-:Y:S02]  /*1820*/  IMAD R5, R8.reuse, UR5, R5 ;  /* 0x0000000508057c24 */ /* 0x040fe4000f8e0205 */
[----:B------:R-:W-:Y:S01]  /*1830*/  IMAD.WIDE.U32 R8, R8, UR4, RZ ;  /* 0x0000000408087c25 */ /* 0x000fe2000f8e00ff */
[----:B------:R-:W1:Y:S03]  /*1840*/  LDCU.128 UR4, c[0x0][0x3d0] ;  /* 0x00007a00ff0477ac */ /* 0x000e660008000c00 */
[----:B------:R-:W-:Y:S01]  /*1850*/  IMAD.IADD R17, R11, 0x1, R16 ;  /* 0x000000010b117824 */ /* 0x000fe200078e0210 */
[----:B------:R-:W-:Y:S01]  /*1860*/  MOV R16, R10 ;  /* 0x0000000a00107202 */ /* 0x000fe20000000f00 */
[----:B------:R-:W-:Y:S01]  /*1870*/  IMAD R10, R3, R134, RZ ;  /* 0x00000086030a7224 */ /* 0x000fe200078e02ff */
[----:B------:R-:W-:-:S03]  /*1880*/  IADD3 R9, PT, PT, R9, R5, RZ ;  /* 0x0000000509097210 */ /* 0x000fc60007ffe0ff */
[C---:B------:R-:W-:Y:S02]  /*1890*/  IMAD R10, R14.reuse, R135, R10 ;  /* 0x000000870e0a7224 */ /* 0x040fe400078e020a */
[----:B------:R-:W-:-:S04]  /*18a0*/  IMAD.WIDE.U32 R16, R14, R134, R16 ;  /* 0x000000860e107225 */ /* 0x000fc800078e0010 */
[----:B------:R-:W-:Y:S01]  /*18b0*/  IMAD.WIDE.U32 R14, R14, R24, R8 ;  /* 0x000000180e0e7225 */ /* 0x000fe200078e0008 */
[----:B------:R-:W-:Y:S02]  /*18c0*/  SHF.R.S32.HI R9, RZ, 0x1f, R2 ;  /* 0x0000001fff097819 */ /* 0x000fe40000011402 */
[----:B------:R-:W-:Y:S01]  /*18d0*/  IADD3 R11, PT, PT, R17, R10, RZ ;  /* 0x0000000a110b7210 */ /* 0x000fe20007ffe0ff */
[----:B------:R-:W-:Y:S01]  /*18e0*/  IMAD.MOV.U32 R10, RZ, RZ, R16 ;  /* 0x000000ffff0a7224 */ /* 0x000fe200078e0010 */
[----:B------:R-:W-:Y:S01]  /*18f0*/  IADD3 R5, PT, PT, R15, R4, RZ ;  /* 0x000000040f057210 */ /* 0x000fe20007ffe0ff */
[C---:B-1----:R-:W-:Y:S01]  /*1900*/  IMAD R3, R9.reuse, UR4, RZ ;  /* 0x0000000409037c24 */ /* 0x042fe2000f8e02ff */
[----:B------:R-:W-:Y:S01]  /*1910*/  MOV R4, R14 ;  /* 0x0000000e00047202 */ /* 0x000fe20000000f00 */
[----:B------:R-:W-:Y:S02]  /*1920*/  IMAD R9, R9, UR6, RZ ;  /* 0x0000000609097c24 */ /* 0x000fe4000f8e02ff */
[----:B------:R-:W-:-:S02]  /*1930*/  IMAD R8, R2, UR5, R3 ;  /* 0x0000000502087c24 */ /* 0x000fc4000f8e0203 */
        /* <DEDUP_REMOVED lines=8> */
.L_x_3005:
[----:B------:R-:W-:-:S13]  /*19c0*/  ISETP.NE.AND P0, PT, R4, -0x1, PT ;  /* 0xffffffff0400780c */ /* 0x000fda0003f05270 */
[----:B------:R-:W-:Y:S05]  /*19d0*/  @P0 BRA `(.L_x_3007) ;  /* 0x0000000000340947 */ /* 0x000fea0003800000 */
[----:B------:R-:W2:Y:S01]  /*19e0*/  LDC.64 R134, c[0x0][0x3b8] ;  /* 0x0000ee00ff867b82 */ /* 0x000ea20000000a00 */
[----:B------:R-:W3:Y:S01]  /*19f0*/  LDCU.64 UR4, c[0x0][0x3a0] ;  /* 0x00007400ff0477ac */ /* 0x000ee20008000a00 */
[----:B------:R-:W-:-:S05]  /*1a00*/  SHF.R.S32.HI R5, RZ, 0x1f, R3 ;  /* 0x0000001fff057819 */ /* 0x000fca0000011403 */
[-C--:B--2---:R-:W-:Y:S01]  /*1a10*/  IMAD R6, R5, R134.reuse, RZ ;  /* 0x0000008605067224 */ /* 0x084fe200078e02ff */
[----:B-----5:R-:W-:Y:S01]  /*1a20*/  SHF.R.S32.HI R5, RZ, 0x1f, R2 ;  /* 0x0000001fff057819 */ /* 0x020fe20000011402 */
[----:B-1----:R-:W-:-:S04]  /*1a30*/  IMAD.WIDE.U32 R8, R3, R134, RZ ;  /* 0x0000008603087225 */ /* 0x002fc800078e00ff */
[----:B------:R-:W-:Y:S02]  /*1a40*/  IMAD R6, R3, R135, R6 ;  /* 0x0000008703067224 */ /* 0x000fe400078e0206 */
[----:B---3--:R-:W-:-:S03]  /*1a50*/  IMAD R5, R5, UR4, RZ ;  /* 0x0000000405057c24 */ /* 0x008fc6000f8e02ff */
[----:B------:R-:W-:Y:S01]  /*1a60*/  IADD3 R9, PT, PT, R9, R6, RZ ;  /* 0x0000000609097210 */ /* 0x000fe20007ffe0ff */
[C---:B------:R-:W-:Y:S02]  /*1a70*/  IMAD R5, R2.reuse, UR5, R5 ;  /* 0x0000000502057c24 */ /* 0x040fe4000f8e0205 */
[----:B------:R-:W-:-:S05]  /*1a80*/  IMAD.WIDE.U32 R14, R2, UR4, R8 ;  /* 0x00000004020e7c25 */ /* 0x000fca000f8e0008 */
[----:B------:R-:W-:Y:S01]  /*1a90*/  IADD3 R15, PT, PT, R15, R5, RZ ;  /* 0x000000050f0f7210 */ /* 0x000fe20007ffe0ff */
[----:B------:R-:W-:Y:S05]  /*1aa0*/  BRA `(.L_x_3008) ;  /* 0x0000000000187947 */ /* 0x000fea0003800000 */
.L_x_3007:
[----:B------:R-:W2:Y:S01]  /*1ab0*/  LDC.64 R134, c[0x0][0x3b8] ;  /* 0x0000ee00ff867b82 */ /* 0x000ea20000000a00 */
[----:B-1----:R-:W-:-:S05]  /*1ac0*/  IADD3 R8, PT, PT, R3, R4, RZ ;  /* 0x0000000403087210 */ /* 0x002fca0007ffe0ff */
[C---:B--2---:R-:W-:Y:S02]  /*1ad0*/  IMAD R15, R8.reuse, R135, RZ ;  /* 0x00000087080f7224 */ /* 0x044fe400078e02ff */
[----:B------:R-:W-:-:S05]  /*1ae0*/  IMAD.WIDE.U32 R8, R8, R134, RZ ;  /* 0x0000008608087225 */ /* 0x000fca00078e00ff */
[----:B------:R-:W-:Y:S02]  /*1af0*/  IADD3 R15, PT, PT, R9, R15, RZ ;  /* 0x0000000f090f7210 */ /* 0x000fe40007ffe0ff */
[----:B------:R-:W-:Y:S02]  /*1b00*/  MOV R14, R8 ;  /* 0x00000008000e7202 */ /* 0x000fe40000000f00 */
.L_x_3008:
        /* <DEDUP_REMOVED lines=14> */
.L_x_3009:
[----:B------:R-:W1:Y:S01]  /*1bf0*/  LDC.64 R24, c[0x0][0x3c0] ;  /* 0x0000f000ff187b82 */ /* 0x000e620000000a00 */
[----:B------:R-:W-:-:S05]  /*1c00*/  IADD3 R3, PT, PT, R3, R4, RZ ;  /* 0x0000000403037210 */ /* 0x000fca0007ffe0ff */
[C---:B-1----:R-:W-:Y:S02]  /*1c10*/  IMAD R17, R3.reuse, R25, RZ ;  /* 0x0000001903117224 */ /* 0x042fe400078e02ff */
[----:B-----5:R-:W-:-:S05]  /*1c20*/  IMAD.WIDE.U32 R2, R3, R24, RZ ;  /* 0x0000001803027225 */ /* 0x020fca00078e00ff */
[----:B------:R-:W-:Y:S02]  /*1c30*/  IADD3 R17, PT, PT, R3, R17, RZ ;  /* 0x0000001103117210 */ /* 0x000fe40007ffe0ff */
[----:B------:R-:W-:-:S07]  /*1c40*/  MOV R16, R2 ;  /* 0x0000000200107202 */ /* 0x000fce0000000f00 */
.L_x_3010:
[----:B------:R-:W1:Y:S01]  /*1c50*/  LDC R9, c[0x0][0x3e8] ;  /* 0x0000fa00ff097b82 */ /* 0x000e620000000800 */
[----:B------:R-:W-:Y:S02]  /*1c60*/  LEA R181, R183, 0xffffff80, 0x7 ;  /* 0xffffff80b7b57811 */ /* 0x000fe400078e38ff */
[----:B------:R-:W-:-:S03]  /*1c70*/  CS2R R216, SRZ ;  /* 0x0000000000d87805 */ /* 0x000fc6000001ff00 */
[----:B------:R-:W-:-:S04]  /*1c80*/  IMAD.WIDE.U32 R16, R181, R24, R16 ;  /* 0x00000018b5107225 */ /* 0x000fc800078e0010 */
[----:B------:R-:W-:Y:S01]  /*1c90*/  IMAD.WIDE.U32 R14, R181, R134, R14 ;  /* 0x00000086b50e7225 */ /* 0x000fe200078e000e */
        /* <DEDUP_REMOVED lines=35> */
[-C--:B--2---:R-:W-:Y:S02]  /*1ed0*/  IMAD R9, R9, R2.reuse, RZ ;  /* 0x0000000209097224 */ /* 0x084fe400078e02ff */
[----:B------:R-:W-:-:S04]  /*1ee0*/  IMAD.WIDE.U32 R14, R6, R2, R14 ;  /* 0x00000002060e7225 */ /* 0x000fc800078e000e */
[C---:B------:R-:W-:Y:S01]  /*1ef0*/  IMAD R3, R6.reuse, R3, R9 ;  /* 0x0000000306037224 */ /* 0x040fe200078e0209 */
[----:B------:R-:W-:Y:S01]  /*1f00*/  MOV R12, R14 ;  /* 0x0000000e000c7202 */ /* 0x000fe20000000f00 */
[----:B------:R-:W-:-:S03]  /*1f10*/  IMAD R5, R6, R5, R8 ;  /* 0x0000000506057224 */ /* 0x000fc600078e0208 */
[----:B------:R-:W-:Y:S01]  /*1f20*/  IADD3 R8, PT, PT, R15, R3, RZ ;  /* 0x000000030f087210 */ /* 0x000fe20007ffe0ff */
[----:B------:R-:W-:-:S07]  /*1f30*/  IMAD.IADD R9, R11, 0x1, R5 ;  /* 0x000000010b097824 */ /* 0x000fce00078e0205 */
.L_x_3006:
[----:B------:R-:W-:Y:S01]  /*1f40*/  ISETP.NE.AND P0, PT, R13, -0x1, PT ;  /* 0xffffffff0d00780c */ /* 0x000fe20003f05270 */
[----:B------:R-:W-:Y:S01]  /*1f50*/  IMAD.SHL.U32 R198, R202, 0x8, RZ ;  /* 0x00000008cac67824 */ /* 0x000fe200078e00ff */
[----:B------:R-:W1:Y:S01]  /*1f60*/  S2UR UR5, SR_CgaCtaId ;  /* 0x00000000000579c3 */ /* 0x000e620000008800 */
[----:B------:R-:W2:Y:S01]  /*1f70*/  LDCU.64 UR6, c[0x0][0x3c8] ;  /* 0x00007900ff0677ac */ /* 0x000ea20008000a00 */
[--C-:B------:R-:W-:Y:S01]  /*1f80*/  SHF.R.U32.HI R22, RZ, 0x3, R202.reuse ;  /* 0x00000003ff167819 */ /* 0x100fe200000116ca */
[----:B------:R-:W-:Y:S01]  /*1f90*/  IMAD.MOV.U32 R23, RZ, RZ, RZ ;  /* 0x000000ffff177224 */ /* 0x000fe200078e00ff */
[C---:B------:R-:W-:Y:S01]  /*1fa0*/  LOP3.LUT R11, R198.reuse, 0x1f8, RZ, 0xc0, !PT ;  /* 0x000001f8c60b7812 */ /* 0x040fe200078ec0ff */
[----:B------:R-:W3:Y:S01]  /*1fb0*/  LDCU.64 UR12, c[0x0][0x388] ;  /* 0x00007100ff0c77ac */ /* 0x000ee20008000a00 */
[----:B------:R-:W-:Y:S01]  /*1fc0*/  LOP3.LUT R44, R198, 0x38, RZ, 0xc0, !PT ;  /* 0x00000038c62c7812 */ /* 0x000fe200078ec0ff */
[----:B------:R-:W-:Y:S01]  /*1fd0*/  BSSY.RECONVERGENT B0, `(.L_x_3011) ;  /* 0x0000047000007945 */ /* 0x000fe20003800200 */
[----:B------:R-:W-:Y:S01]  /*1fe0*/  LOP3.LUT R184, R11, 0x38, R202, 0x78, !PT ;  /* 0x000000380bb87812 */ /* 0x000fe200078e78ca */
[----:B------:R-:W4:Y:S01]  /*1ff0*/  LDCU.64 UR10, c[0x0][0x390] ;  /* 0x00007200ff0a77ac */ /* 0x000f220008000a00 */
[----:B------:R-:W-:Y:S01]  /*2000*/  IADD3 R32, P1, PT, R44, R12, RZ ;  /* 0x0000000c2c207210 */ /* 0x000fe20007f3e0ff */
[----:B------:R-:W5:Y:S01]  /*2010*/  @!P0 LDC.64 R4, c[0x0][0x398] ;  /* 0x0000e600ff048b82 */ /* 0x000f620000000a00 */
[----:B------:R-:W-:Y:S01]  /*2020*/  IADD3 R205, PT, PT, -R0, R19, RZ ;  /* 0x0000001300cd7210 */ /* 0x000fe20007ffe1ff */
[----:B------:R-:W-:Y:S01]  /*2030*/  UMOV UR17, 0x400 ;  /* 0x0000040000117882 */ /* 0x000fe20000000000 */
[----:B------:R-:W-:Y:S01]  /*2040*/  SHF.R.S32.HI R21, RZ, 0x1f, R20 ;  /* 0x0000001fff157819 */ /* 0x000fe20000011414 */
[----:B------:R-:W-:Y:S01]  /*2050*/  IMAD.X R33, RZ, RZ, R8, P1 ;  /* 0x000000ffff217224 */ /* 0x000fe200008e0608 */
[----:B------:R-:W-:Y:S01]  /*2060*/  ISETP.GE.AND P5, PT, R22, R205, PT ;  /* 0x000000cd1600720c */ /* 0x000fe20003fa6270 */
[----:B------:R-:W-:-:S02]  /*2070*/  IMAD.WIDE.U32 R6, R7, 0x40, R22 ;  /* 0x0000004007067825 */ /* 0x000fc400078e0016 */
[----:B------:R-:W3:Y:S02]  /*2080*/  @P0 LDC.64 R2, c[0x0][0x3b0] ;  /* 0x0000ec00ff020b82 */ /* 0x000ee40000000a00 */
[----:B--2---:R-:W-:Y:S01]  /*2090*/  IMAD R31, R21, UR6, RZ ;  /* 0x00000006151f7c24 */ /* 0x004fe2000f8e02ff */
[----:B-1----:R-:W-:-:S03]  /*20a0*/  ULEA UR5, UR5, UR17, 0x18 ;  /* 0x0000001105057291 */ /* 0x002fc6000f8ec0ff */
[----:B------:R-:W-:Y:S02]  /*20b0*/  IMAD R31, R20, UR7, R31 ;  /* 0x00000007141f7c24 */ /* 0x000fe4000f8e021f */
[----:B-----5:R-:W-:-:S04]  /*20c0*/  @!P0 IMAD.WIDE.U32 R14, R215, R4, RZ ;  /* 0x00000004d70e8225 */ /* 0x020fc800078e00ff */
[----:B------:R-:W-:Y:S01]  /*20d0*/  @!P0 IMAD R5, R215, R5, R15 ;  /* 0x00000005d7058224 */ /* 0x000fe200078e020f */
[----:B------:R-:W-:Y:S01]  /*20e0*/  LOP3.LUT R15, R198, 0x1e00, RZ, 0xc0, !PT ;  /* 0x00001e00c60f7812 */ /* 0x000fe200078ec0ff */
[----:B------:R-:W-:Y:S02]  /*20f0*/  @!P0 IMAD.MOV.U32 R11, RZ, RZ, R14 ;  /* 0x000000ffff0b8224 */ /* 0x000fe400078e000e */
[----:B---3--:R-:W-:Y:S01]  /*2100*/  @P0 IMAD.WIDE.U32 R16, R13, R2, RZ ;  /* 0x000000020d100225 */ /* 0x008fe200078e00ff */
[----:B------:R-:W-:-:S03]  /*2110*/  LOP3.LUT R184, R184, R15, RZ, 0xfc, !PT ;  /* 0x0000000fb8b87212 */ /* 0x000fc600078efcff */
[----:B------:R-:W-:Y:S01]  /*2120*/  @P0 IMAD R5, R13, R3, R17 ;  /* 0x000000030d050224 */ /* 0x000fe200078e0211 */
[----:B------:R-:W-:Y:S01]  /*2130*/  IADD3 R13, PT, PT, R22, 0x30, RZ ;  /* 0x00000030160d7810 */ /* 0x000fe20007ffe0ff */
[----:B------:R-:W-:Y:S01]  /*2140*/  @P0 IMAD.MOV.U32 R11, RZ, RZ, R16 ;  /* 0x000000ffff0b0224 */ /* 0x000fe200078e0010 */
[----:B------:R-:W-:Y:S01]  /*2150*/  IADD3 R26, P0, PT, R44, R10, RZ ;  /* 0x0000000a2c1a7210 */ /* 0x000fe20007f1e0ff */
[----:B------:R-:W1:Y:S01]  /*2160*/  LDC.64 R2, c[0x0][0x538] ;  /* 0x00014e00ff027b82 */ /* 0x000e620000000a00 */
[----:B------:R-:W-:Y:S01]  /*2170*/  IMAD.IADD R4, R47, 0x1, -R181 ;  /* 0x000000012f047824 */ /* 0x000fe200078e0ab5 */
[----:B------:R-:W-:Y:S01]  /*2180*/  ISETP.GE.AND P1, PT, R13, R205, PT ;  /* 0x000000cd0d00720c */ /* 0x000fe20003f26270 */
[----:B------:R-:W-:Y:S01]  /*2190*/  VIADD R17, R22, 0x10 ;  /* 0x0000001016117836 */ /* 0x000fe20000000000 */
[----:B------:R-:W-:Y:S01]  /*21a0*/  LEA R184, R184, UR5, 0x1 ;  /* 0x00000005b8b87c11 */ /* 0x000fe2000f8e08ff */
[----:B------:R-:W-:Y:S01]  /*21b0*/  IMAD.X R27, RZ, RZ, R9, P0 ;  /* 0x000000ffff1b7224 */ /* 0x000fe200000e0609 */
[----:B------:R-:W-:Y:S01]  /*21c0*/  IADD3 R28, P0, PT, R44, R11, RZ ;  /* 0x0000000b2c1c7210 */ /* 0x000fe20007f1e0ff */
[C---:B------:R-:W-:Y:S01]  /*21d0*/  IMAD.WIDE.U32 R10, R22.reuse, R134, R32 ;  /* 0x00000086160a7225 */ /* 0x040fe200078e0020 */
[----:B------:R-:W-:-:S02]  /*21e0*/  ISETP.GE.AND P6, PT, R22, R4, PT ;  /* 0x000000041600720c */ /* 0x000fc40003fc6270 */
[----:B------:R-:W-:Y:S01]  /*21f0*/  IADD3.X R29, PT, PT, RZ, R5, RZ, P0, !PT ;  /* 0x00000005ff1d7210 */ /* 0x000fe200007fe4ff */
[----:B------:R-:W-:Y:S01]  /*2200*/  IMAD.WIDE.U32 R8, R22, R24, R26 ;  /* 0x0000001816087225 */ /* 0x000fe200078e001a */
[----:B------:R-:W-:Y:S02]  /*2210*/  LEA R208, P4, R10, UR12, 0x1 ;  /* 0x0000000c0ad07c11 */ /* 0x000fe4000f8808ff */
[----:B------:R-:W-:Y:S01]  /*2220*/  ISETP.GE.AND P3, PT, R17, R205, PT ;  /* 0x000000cd1100720c */ /* 0x000fe20003f66270 */
[----:B------:R-:W-:Y:S01]  /*2230*/  IMAD R207, R22, R135, R11 ;  /* 0x0000008716cf7224 */ /* 0x000fe200078e020b */
[----:B----4-:R-:W-:Y:S01]  /*2240*/  LEA R210, P0, R8, UR10, 0x1 ;  /* 0x0000000a08d27c11 */ /* 0x010fe2000f8008ff */
[----:B------:R-:W-:Y:S01]  /*2250*/  IMAD R211, R22, R25, R9 ;  /* 0x0000001916d37224 */ /* 0x000fe200078e0209 */
[----:B------:R-:W-:Y:S01]  /*2260*/  LOP3.LUT R26, R44, 0x40, RZ, 0xfc, !PT ;  /* 0x000000402c1a7812 */ /* 0x000fe200078efcff */
[----:B------:R-:W-:Y:S01]  /*2270*/  VIADD R15, R22, 0x20 ;  /* 0x00000020160f7836 */ /* 0x000fe20000000000 */
[----:B------:R-:W-:Y:S01]  /*2280*/  LEA.HI.X R207, R10, UR13, R207, 0x1, P4 ;  /* 0x0000000d0acf7c11 */ /* 0x000fe2000a0f0ccf */
[----:B------:R-:W-:Y:S01]  /*2290*/  IMAD.WIDE.U32 R28, R20, UR6, R28 ;  /* 0x00000006141c7c25 */ /* 0x000fe2000f8e001c */
[----:B------:R-:W-:-:S02]  /*22a0*/  LEA.HI.X R211, R8, UR11, R211, 0x1, P0 ;  /* 0x0000000b08d37c11 */ /* 0x000fc400080f0cd3 */
[----:B------:R-:W-:Y:S01]  /*22b0*/  ISETP.GE.AND P2, PT, R15, R205, PT ;  /* 0x000000cd0f00720c */ /* 0x000fe20003f46270 */
[----:B------:R-:W-:Y:S01]  /*22c0*/  IMAD.IADD R31, R29, 0x1, R31 ;  /* 0x000000011d1f7824 */ /* 0x000fe200078e021f */
[----:B------:R-:W-:Y:S11]  /*22d0*/  @P5 BRA `(.L_x_3012) ;  /* 0x0000000000585947 */ /* 0x000ff60003800000 */
        /* <DEDUP_REMOVED lines=22> */
.L_x_3012:
[----:B------:R-:W-:Y:S05]  /*2440*/  BSYNC.RECONVERGENT B0 ;  /* 0x0000000000007941 */ /* 0x000fea0003800200 */
.L_x_3011:
[----:B------:R-:W-:Y:S01]  /*2450*/  BSSY.RECONVERGENT B0, `(.L_x_3013) ;  /* 0x000001c000007945 */ /* 0x000fe20003800200 */
[----:B------:R-:W-:-:S03]  /*2460*/  ISETP.GE.AND P0, PT, R17, R4, PT ;  /* 0x000000041100720c */ /* 0x000fc60003f06270 */
[----:B------:R-:W-:Y:S10]  /*2470*/  @P3 BRA `(.L_x_3014) ;  /* 0x0000000000643947 */ /* 0x000ff40003800000 */
[----:B------:R-:W3:Y:S01]  /*2480*/  LDCU.64 UR10, c[0x0][0x3b0] ;  /* 0x00007600ff0a77ac */ /* 0x000ee20008000a00 */
[----:B------:R-:W-:Y:S01]  /*2490*/  IADD3 R8, P3, PT, R6, 0x10, RZ ;  /* 0x0000001006087810 */ /* 0x000fe20007f7e0ff */
[----:B--2---:R-:W-:Y:S01]  /*24a0*/  IMAD.MOV.U32 R10, RZ, RZ, R28 ;  /* 0x000000ffff0a7224 */ /* 0x004fe200078e001c */
[----:B------:R-:W-:Y:S01]  /*24b0*/  MOV R11, R31 ;  /* 0x0000001f000b7202 */ /* 0x000fe20000000f00 */
[----:B------:R-:W2:Y:S02]  /*24c0*/  LDCU UR4, c[0x0][0x440] ;  /* 0x00008800ff0477ac */ /* 0x000ea40008000800 */
[----:B------:R-:W-:Y:S01]  /*24d0*/  IMAD.X R5, RZ, RZ, R7, P3 ;  /* 0x000000ffff057224 */ /* 0x000fe200018e0607 */
[----:B------:R-:W4:Y:S03]  /*24e0*/  LDCU.64 UR6, c[0x0][0x380] ;  /* 0x00007000ff0677ac */ /* 0x000f260008000a00 */
[----:B---3--:R-:W-:-:S02]  /*24f0*/  IMAD R5, R5, UR10, RZ ;  /* 0x0000000a05057c24 */ /* 0x008fc4000f8e02ff */
[----:B------:R-:W-:Y:S01]  /*2500*/  IMAD.WIDE.U32 R10, R8, UR10, R10 ;  /* 0x0000000a080a7c25 */ /* 0x000fe2000f8e000a */
[----:B--2---:R-:W-:-:S03]  /*2510*/  ISETP.GE.AND P4, PT, R44, UR4, PT ;  /* 0x000000042c007c0c */ /* 0x004fc6000bf86270 */
        /* <DEDUP_REMOVED lines=15> */
.L_x_3014:
[----:B------:R-:W-:Y:S05]  /*2610*/  BSYNC.RECONVERGENT B0 ;  /* 0x0000000000007941 */ /* 0x000fea0003800200 */
.L_x_3013:
[----:B------:R-:W-:Y:S01]  /*2620*/  BSSY.RECONVERGENT B0, `(.L_x_3015) ;  /* 0x000001d000007945 */ /* 0x000fe20003800200 */
[----:B------:R-:W-:Y:S02]  /*2630*/  ISETP.GE.AND P5, PT, R15, R4, PT ;  /* 0x000000040f00720c */ /* 0x000fe40003fa6270 */
[----:B--2---:R-:W-:Y:S01]  /*2640*/  IADD3 R11, PT, PT, R22, 0x40, RZ ;  /* 0x00000040160b7810 */ /* 0x004fe20007ffe0ff */
[----:B------:R-:W-:Y:S05]  /*2650*/  @P2 BRA `(.L_x_3016) ;  /* 0x0000000000642947 */ /* 0x000fea0003800000 */
[----:B------:R-:W2:Y:S01]  /*2660*/  LDCU.64 UR10, c[0x0][0x3b0] ;  /* 0x00007600ff0a77ac */ /* 0x000ea20008000a00 */
[----:B---3--:R-:W-:Y:S01]  /*2670*/  IADD3 R8, P2, PT, R6, 0x20, RZ ;  /* 0x0000002006087810 */ /* 0x008fe20007f5e0ff */
        /* <DEDUP_REMOVED lines=23> */
.L_x_3016:
[----:B------:R-:W-:Y:S05]  /*27f0*/  BSYNC.RECONVERGENT B0 ;  /* 0x0000000000007941 */ /* 0x000fea0003800200 */
.L_x_3015:
[----:B------:R-:W-:Y:S01]  /*2800*/  BSSY.RECONVERGENT B0, `(.L_x_3017) ;  /* 0x000001e000007945 */ /* 0x000fe20003800200 */
[-C--:B------:R-:W-:Y:S01]  /*2810*/  ISETP.GE.AND P4, PT, R13, R4.reuse, PT ;  /* 0x000000040d00720c */ /* 0x080fe20003f86270 */
[----:B------:R-:W-:Y:S01]  /*2820*/  IMAD.SHL.U32 R5, R134, 0x10, RZ ;  /* 0x0000001086057824 */ /* 0x000fe200078e00ff */
[----:B------:R-:W-:Y:S01]  /*2830*/  ISETP.GE.AND P3, PT, R11, R4, PT ;  /* 0x000000040b00720c */ /* 0x000fe20003f66270 */
[----:B--23--:R-:W-:Y:S01]  /*2840*/  VIADD R9, R22, 0x50 ;  /* 0x0000005016097836 */ /* 0x00cfe20000000000 */
        /* <DEDUP_REMOVED lines=25> */
.L_x_3018:
[----:B------:R-:W-:Y:S05]  /*29e0*/  BSYNC.RECONVERGENT B0 ;  /* 0x0000000000007941 */ /* 0x000fea0003800200 */
.L_x_3017:
        /* <DEDUP_REMOVED lines=18> */
.L_x_3020:
[----:B------:R-:W-:Y:S05]  /*2b10*/  BSYNC.RECONVERGENT B0 ;  /* 0x0000000000007941 */ /* 0x000fea0003800200 */
.L_x_3019:
[----:B--23--:R-:W-:Y:S01]  /*2b20*/  SHF.L.U64.HI R6, R134, 0x4, R135 ;  /* 0x0000000486067819 */ /* 0x00cfe20000010287 */
[----:B------:R-:W-:Y:S01]  /*2b30*/  BSSY.RECONVERGENT B0, `(.L_x_3021) ;  /* 0x0000013000007945 */ /* 0x000fe20003800200 */
[----:B------:R-:W-:Y:S01]  /*2b40*/  LEA R28, P1, R5, R208, 0x1 ;  /* 0x000000d0051c7211 */ /* 0x000fe200078208ff */
[----:B------:R-:W-:Y:S01]  /*2b50*/  VIADD R7, R22, 0x60 ;  /* 0x0000006016077836 */ /* 0x000fe20000000000 */
        /* <DEDUP_REMOVED lines=16> */
.L_x_3022:
[----:B------:R-:W-:Y:S05]  /*2c60*/  BSYNC.RECONVERGENT B0 ;  /* 0x0000000000007941 */ /* 0x000fea0003800200 */
.L_x_3021:
        /* <DEDUP_REMOVED lines=19> */
.L_x_3024:
[----:B------:R-:W-:Y:S05]  /*2da0*/  BSYNC.RECONVERGENT B0 ;  /* 0x0000000000007941 */ /* 0x000fea0003800200 */
.L_x_3023:
        /* <DEDUP_REMOVED lines=19> */
.L_x_3026:
[----:B------:R-:W-:Y:S05]  /*2ee0*/  BSYNC.RECONVERGENT B0 ;  /* 0x0000000000007941 */ /* 0x000fea0003800200 */
.L_x_3025:
        /* <DEDUP_REMOVED lines=21> */
.L_x_3028:
[----:B------:R-:W-:Y:S05]  /*3040*/  BSYNC.RECONVERGENT B0 ;  /* 0x0000000000007941 */ /* 0x000fea0003800200 */
.L_x_3027:
        /* <DEDUP_REMOVED lines=17> */
.L_x_3030:
[----:B------:R-:W-:Y:S05]  /*3160*/  BSYNC.RECONVERGENT B0 ;  /* 0x0000000000007941 */ /* 0x000fea0003800200 */
.L_x_3029:
        /* <DEDUP_REMOVED lines=20> */
.L_x_3032:
[----:B------:R-:W-:Y:S05]  /*32b0*/  BSYNC.RECONVERGENT B0 ;  /* 0x0000000000007941 */ /* 0x000fea0003800200 */
.L_x_3031:
        /* <DEDUP_REMOVED lines=18> */
.L_x_3034:
[----:B------:R-:W-:Y:S05]  /*33e0*/  BSYNC.RECONVERGENT B0 ;  /* 0x0000000000007941 */ /* 0x000fea0003800200 */
.L_x_3033:
[----:B------:R-:W5:Y:S01]  /*33f0*/  LDCU.64 UR6, c[0x0][0x540] ;  /* 0x0000a800ff0677ac */ /* 0x000f620008000a00 */
[----:B------:R-:W0:Y:S01]  /*3400*/  LDGDEPBAR ;  /* 0x00000000000079af */ /* 0x000e220000000000 */
[----:B------:R-:W3:Y:S01]  /*3410*/  LDCU UR4, c[0x0][0x458] ;  /* 0x00008b00ff0477ac */ /* 0x000ee20008000800 */
[----:B-----5:R-:W-:-:S04]  /*3420*/  IMAD.WIDE.U32 R20, R215, UR6, R20 ;  /* 0x00000006d7147c25 */ /* 0x020fc8000f8e0014 */
[----:B------:R-:W-:Y:S01]  /*3430*/  IMAD R6, R215, UR7, R21 ;  /* 0x00000007d7067c24 */ /* 0x000fe2000f8e0215 */
[----:B-1--4-:R-:W-:Y:S02]  /*3440*/  LEA R22, P0, R20, R2, 0x2 ;  /* 0x0000000214167211 */ /* 0x012fe400078010ff */
[----:B------:R-:W-:Y:S01]  /*3450*/  SHF.R.U32.HI R201, RZ, 0x1, R202 ;  /* 0x00000001ffc97819 */ /* 0x000fe200000116ca */
[----:B------:R-:W-:-:S04]  /*3460*/  DEPBAR.LE SB0, 0x0 ;  /* 0x000080000000791a */ /* 0x000fc80000000000 */
[----:B------:R-:W-:-:S05]  /*3470*/  LEA.HI.X R23, R20, R3, R6, 0x2, P0 ;  /* 0x0000000314177211 */ /* 0x000fca00000f1406 */
[----:B------:R-:W4:Y:S01]  /*3480*/  LDG.E R6, desc[UR14][R22.64] ;  /* 0x0000000e16067981 */ /* 0x000f22000c1e1900 */
[----:B---3--:R-:W4:Y:S01]  /*3490*/  MUFU.RCP R3, UR4 ;  /* 0x0000000400037d08 */ /* 0x008f220008001000 */
[----:B------:R-:W-:Y:S01]  /*34a0*/  LOP3.LUT R21, R201, 0x1f0, RZ, 0xc0, !PT ;  /* 0x000001f0c9157812 */ /* 0x000fe200078ec0ff */
[----:B------:R-:W-:Y:S01]  /*34b0*/  BSSY.RECONVERGENT B0, `(.L_x_3035) ;  /* 0x000001e000007945 */ /* 0x000fe20003800200 */
[----:B------:R-:W-:Y:S01]  /*34c0*/  SHF.R.U32.HI R2, RZ, 0x2, R202 ;  /* 0x00000002ff027819 */ /* 0x000fe200000116ca */
[----:B------:R-:W-:Y:S01]  /*34d0*/  IMAD.SHL.U32 R27, R202, 0x40, RZ ;  /* 0x00000040ca1b7824 */ /* 0x000fe200078e00ff */
[----:B------:R-:W-:Y:S02]  /*34e0*/  IADD3 R0, PT, PT, R21, 0x1, R0 ;  /* 0x0000000115007810 */ /* 0x000fe40007ffe000 */
[----:B------:R-:W-:-:S04]  /*34f0*/  LOP3.LUT R2, R2, 0x7, RZ, 0xc0, !PT ;  /* 0x0000000702027812 */ /* 0x000fc800078ec0ff */
[----:B------:R-:W-:Y:S01]  /*3500*/  IADD3 R2, PT, PT, -R19, R0, R2 ;  /* 0x0000000013027210 */ /* 0x000fe20007ffe102 */
[----:B------:R-:W-:-:S03]  /*3510*/  IMAD.SHL.U32 R19, R24, 0x10, RZ ;  /* 0x0000001018137824 */ /* 0x000fc600078e00ff */
[----:B------:R-:W-:Y:S01]  /*3520*/  IADD3 R2, PT, PT, R2, UR16, R47 ;  /* 0x0000001002027c10 */ /* 0x000fe2000fffe02f */
[----:B------:R-:W-:Y:S01]  /*3530*/  BAR.SYNC.DEFER_BLOCKING 0x0 ;  /* 0x0000000000007b1d */ /* 0x000fe20000010000 */
[----:B----4-:R-:W-:Y:S01]  /*3540*/  FMUL.FTZ R3, R6, R3 ;  /* 0x0000000306037220 */ /* 0x010fe20000410000 */
        /* <DEDUP_REMOVED lines=18> */
.L_x_3036:
[----:B------:R3:W-:Y:S04]  /*3670*/  STS.128 [R184+0xc000], RZ ;  /* 0x00c000ffb8007388 */ /* 0x0007e80000000c00 */
[----:B------:R3:W-:Y:S02]  /*3680*/  STS.128 [R184+0x10000], RZ ;  /* 0x010000ffb8007388 */ /* 0x0007e40000000c00 */
.L_x_3037:
[----:B------:R-:W-:Y:S05]  /*3690*/  BSYNC.RECONVERGENT B0 ;  /* 0x0000000000007941 */ /* 0x000fea0003800200 */
.L_x_3035:
        /* <DEDUP_REMOVED lines=33> */
.L_x_3039:
[----:B------:R-:W-:Y:S05]  /*38b0*/  BSYNC.RECONVERGENT B0 ;  /* 0x0000000000007941 */ /* 0x000fea0003800200 */
.L_x_3038:
        /* <DEDUP_REMOVED lines=21> */
.L_x_3041:
[----:B------:R-:W-:Y:S05]  /*3a10*/  BSYNC.RECONVERGENT B0 ;  /* 0x0000000000007941 */ /* 0x000fea0003800200 */
.L_x_3040:
        /* <DEDUP_REMOVED lines=25> */
.L_x_3043:
[----:B------:R-:W-:Y:S05]  /*3bb0*/  BSYNC.RECONVERGENT B0 ;  /* 0x0000000000007941 */ /* 0x000fea0003800200 */
.L_x_3042:
        /* <DEDUP_REMOVED lines=22> */
.L_x_3045:
[----:B------:R-:W-:Y:S05]  /*3d20*/  BSYNC.RECONVERGENT B0 ;  /* 0x0000000000007941 */ /* 0x000fea0003800200 */
.L_x_3044:
        /* <DEDUP_REMOVED lines=19> */
.L_x_3047:
[----:B------:R-:W-:Y:S05]  /*3e60*/  BSYNC.RECONVERGENT B0 ;  /* 0x0000000000007941 */ /* 0x000fea0003800200 */
.L_x_3046:
        /* <DEDUP_REMOVED lines=22> */
.L_x_3049:
[----:B------:R-:W-:Y:S05]  /*3fd0*/  BSYNC.RECONVERGENT B0 ;  /* 0x0000000000007941 */ /* 0x000fea0003800200 */
.L_x_3048:
        /* <DEDUP_REMOVED lines=20> */
.L_x_3051:
[----:B------:R-:W-:Y:S05]  /*4120*/  BSYNC.RECONVERGENT B0 ;  /* 0x0000000000007941 */ /* 0x000fea0003800200 */
.L_x_3050:
[----:B------:R-:W-:Y:S01]  /*4130*/  LDSM.16.M88.4 R48, [R122] ;  /* 0x000000007a30783b */ /* 0x000fe20000000200 */
[----:B------:R-:W-:Y:S01]  /*4140*/  IMAD.MOV.U32 R200, RZ, RZ, 0x20 ;  /* 0x00000020ffc87424 */ /* 0x000fe200078e00ff */
[----:B------:R-:W-:Y:S01]  /*4150*/  LOP3.LUT P6, RZ, R202, 0x2, RZ, 0xc0, !PT ;  /* 0x00000002caff7812 */ /* 0x000fe200078cc0ff */
[----:B------:R-:W-:Y:S01]  /*4160*/  VIADD R124, R176, UR5 ;  /* 0x00000005b07c7c36 */ /* 0x000fe20008000000 */
[----:B-1----:R-:W2:Y:S01]  /*4170*/  LDSM.16.M88.4 R20, [R176+UR5+0x4000] ;  /* 0x00400005b014783b */ /* 0x002ea20008000200 */
[----:B------:R-:W-:Y:S01]  /*4180*/  IMAD.MOV.U32 R199, RZ, RZ, 0x40 ;  /* 0x00000040ffc77424 */ /* 0x000fe200078e00ff */
[----:B------:R-:W-:Y:S01]  /*4190*/  SEL R45, R200, 0xffffffe0, !P6 ;  /* 0xffffffe0c82d7807 */ /* 0x000fe20007000000 */
[C---:B------:R-:W-:Y:S01]  /*41a0*/  IMAD.SHL.U32 R142, R202.reuse, 0x2, RZ ;  /* 0x00000002ca8e7824 */ /* 0x040fe200078e00ff */
[----:B------:R-:W1:Y:S01]  /*41b0*/  LDSM.16.M88.4 R12, [R176+UR5+0x4800] ;  /* 0x00480005b00c783b */ /* 0x000e620008000200 */
[----:B------:R-:W-:Y:S01]  /*41c0*/  LOP3.LUT P0, RZ, R202, 0x4, RZ, 0xc0, !PT ;  /* 0x00000004caff7812 */ /* 0x000fe2000780c0ff */
[----:B------:R-:W-:Y:S01]  /*41d0*/  VIADD R139, R183, 0xffffffff ;  /* 0xffffffffb78b7836 */ /* 0x000fe20000000000 */
[----:B------:R-:W-:Y:S01]  /*41e0*/  VIMNMX R180, PT, PT, R2, R47, PT ;  /* 0x0000002f02b47248 */ /* 0x000fe20003fe0100 */
[----:B------:R-:W5:Y:S01]  /*41f0*/  LDSM.16.M88.4 R88, [R176+UR5+0x5000] ;  /* 0x00500005b058783b */ /* 0x000f620008000200 */
[--C-:B------:R-:W-:Y:S01]  /*4200*/  IMAD.IADD R121, R122, 0x1, R45.reuse ;  /* 0x000000017a797824 */ /* 0x100fe200078e022d */
[----:B------:R-:W-:Y:S01]  /*4210*/  SEL R148, R199, 0xffffffc0, !P0 ;  /* 0xffffffc0c7947807 */ /* 0x000fe20004000000 */
[----:B------:R-:W-:Y:S01]  /*4220*/  IMAD.IADD R126, R124, 0x1, R45 ;  /* 0x000000017c7e7824 */ /* 0x000fe200078e022d */
[----:B------:R-:W3:Y:S01]  /*4230*/  LDSM.16.M88.4 R80, [R176+UR5+0x5800] ;  /* 0x00580005b050783b */ /* 0x000ee20008000200 */
[----:B------:R-:W-:-:S02]  /*4240*/  LOP3.LUT R142, R142, 0x6, RZ, 0xc0, !PT ;  /* 0x000000068e8e7812 */ /* 0x000fc400078ec0ff */
[--C-:B------:R-:W-:Y:S01]  /*4250*/  IMAD.IADD R120, R122, 0x1, R148.reuse ;  /* 0x000000017a787824 */ /* 0x100fe200078e0294 */
[----:B------:R-:W4:Y:S01]  /*4260*/  LDSM.16.M88.4 R72, [R176+UR5+0x6000] ;  /* 0x00600005b048783b */ /* 0x000f220008000200 */
[----:B------:R-:W-:Y:S01]  /*4270*/  IMAD.IADD R124, R124, 0x1, R148 ;  /* 0x000000017c7c7824 */ /* 0x000fe200078e0294 */
[----:B------:R-:W-:Y:S01]  /*4280*/  VIADDMNMX R2, R2, 0x8, R47, PT ;  /* 0x0000000802027846 */ /* 0x000fe2000380012f */
[C---:B------:R-:W-:Y:S01]  /*4290*/  IMAD.IADD R125, R45.reuse, 0x1, R120 ;  /* 0x000000012d7d7824 */ /* 0x040fe200078e0278 */
[----:B------:R-:W4:Y:S01]  /*42a0*/  LDSM.16.M88.4 R64, [R176+UR5+0x6800] ;  /* 0x00680005b040783b */ /* 0x000f220008000200 */
[----:B------:R-:W-:-:S03]  /*42b0*/  IMAD.IADD R46, R45, 0x1, R124 ;  /* 0x000000012d2e7824 */ /* 0x000fc600078e027c */
[----:B------:R-:W4:Y:S04]  /*42c0*/  LDSM.16.M88.4 R56, [R176+UR5+0x7000] ;  /* 0x00700005b038783b */ /* 0x000f280008000200 */
[----:B------:R-:W4:Y:S04]  /*42d0*/  LDSM.16.M88.4 R8, [R176+UR5+0x7800] ;  /* 0x00780005b008783b */ /* 0x000f280008000200 */
[----:B------:R-:W-:Y:S04]  /*42e0*/  LDSM.16.M88.4 R4, [R121] ;  /* 0x000000007904783b */ /* 0x000fe80000000200 */
[----:B------:R-:W4:Y:S01]  /*42f0*/  LDSM.16.M88.4 R32, [R126+0x4000] ;  /* 0x004000007e20783b */ /* 0x000f220000000200 */
[C---:B--2---:R-:W-:Y:S03]  /*4300*/  HMMA.16816.F32 R28, R48.reuse, R20, RZ ;  /* 0x00000014301c723c */ /* 0x044fe600000018ff */
[----:B------:R-:W2:Y:S04]  /*4310*/  LDSM.16.M88.4 R112, [R126+0x4800] ;  /* 0x004800007e70783b */ /* 0x000ea80000000200 */
[----:B------:R-:W2:Y:S01]  /*4320*/  LDSM.16.M88.4 R108, [R126+0x5000] ;  /* 0x005000007e6c783b */ /* 0x000ea20000000200 */
[C---:B-1----:R-:W-:Y:S03]  /*4330*/  HMMA.16816.F32 R16, R48.reuse, R12, RZ ;  /* 0x0000000c3010723c */ /* 0x042fe600000018ff */
[----:B------:R-:W1:Y:S04]  /*4340*/  LDSM.16.M88.4 R104, [R126+0x5800] ;  /* 0x005800007e68783b */ /* 0x000e680000000200 */
[----:B------:R-:W1:Y:S01]  /*4350*/  LDSM.16.M88.4 R100, [R126+0x6000] ;  /* 0x006000007e64783b */ /* 0x000e620000000200 */
[C---:B-----5:R-:W-:Y:S03]  /*4360*/  HMMA.16816.F32 R92, R48.reuse, R88, RZ ;  /* 0x00000058305c723c */ /* 0x060fe600000018ff */
[----:B------:R-:W5:Y:S04]  /*4370*/  LDSM.16.M88.4 R40, [R126+0x6800] ;  /* 0x006800007e28783b */ /* 0x000f680000000200 */
[----:B------:R-:W-:Y:S01]  /*4380*/  LDSM.16.M88.4 R36, [R126+0x7800] ;  /* 0x007800007e24783b */ /* 0x000fe20000000200 */
[C---:B---3--:R-:W-:Y:S03]  /*4390*/  HMMA.16816.F32 R84, R48.reuse, R80, RZ ;  /* 0x000000503054723c */ /* 0x048fe600000018ff */
[----:B------:R-:W-:Y:S04]  /*43a0*/  LDSM.16.M88.4 R96, [R120] ;  /* 0x000000007860783b */ /* 0x000fe80000000200 */
[----:B------:R-:W-:Y:S01]  /*43b0*/  LDSM.16.M88.4 R116, [R124+0x6000] ;  /* 0x006000007c74783b */ /* 0x000fe20000000200 */
[C---:B----4-:R-:W-:Y:S03]  /*43c0*/  HMMA.16816.F32 R76, R48.reuse, R72, RZ ;  /* 0x00000048304c723c */ /* 0x050fe600000018ff */
        /* <DEDUP_REMOVED lines=31> */
[C---:B---3--:R-:W-:Y:S08]  /*45c0*/  HMMA.16816.F32 R60, R4.reuse, R8, R60 ;  /* 0x00000008043c723c */ /* 0x048ff0000000183c */
[C---:B------:R-:W-:Y:S01]  /*45d0*/  HMMA.16816.F32 R56, R4.reuse, R10, R56 ;  /* 0x0000000a0438723c */ /* 0x040fe20000001838 */
[----:B------:R-:W2:Y:S07]  /*45e0*/  LDSM.16.M88.4 R8, [R124+0x5000] ;  /* 0x005000007c08783b */ /* 0x000eae0000000200 */
[C---:B------:R-:W-:Y:S08]  /*45f0*/  HMMA.16816.F32 R52, R4.reuse, R36, R52 ;  /* 0x000000240434723c */ /* 0x040ff00000001834 */
[----:B------:R-:W-:Y:S01]  /*4600*/  HMMA.16816.F32 R48, R4, R38, R48 ;  /* 0x000000260430723c */ /* 0x000fe20000001830 */
[----:B------:R-:W3:Y:S04]  /*4610*/  LDSM.16.M88.4 R4, [R124+0x5800] ;  /* 0x005800007c04783b */ /* 0x000ee80000000200 */
[----:B------:R-:W5:Y:S03]  /*4620*/  LDSM.16.M88.4 R36, [R125] ;  /* 0x000000007d24783b */ /* 0x000f660000000200 */
[C---:B----4-:R-:W-:Y:S08]  /*4630*/  HMMA.16816.F32 R28, R96.reuse, R32, R28 ;  /* 0x00000020601c723c */ /* 0x050ff0000000181c */
[C---:B------:R-:W-:Y:S01]  /*4640*/  HMMA.16816.F32 R20, R96.reuse, R34, R20 ;  /* 0x000000226014723c */ /* 0x040fe20000001814 */
[----:B------:R-:W4:Y:S07]  /*4650*/  LDSM.16.M88.4 R32, [R46+0x4800] ;  /* 0x004800002e20783b */ /* 0x000f2e0000000200 */
[C---:B-1----:R-:W-:Y:S08]  /*4660*/  HMMA.16816.F32 R16, R96.reuse, R100, R16 ;  /* 0x000000646010723c */ /* 0x042ff00000001810 */
[C---:B--2---:R-:W-:Y:S08]  /*4670*/  HMMA.16816.F32 R92, R96.reuse, R8, R92 ;  /* 0x00000008605c723c */ /* 0x044ff0000000185c */
[C---:B------:R-:W-:Y:S01]  /*4680*/  HMMA.16816.F32 R88, R96.reuse, R10, R88 ;  /* 0x0000000a6058723c */ /* 0x040fe20000001858 */
[----:B------:R-:W1:Y:S07]  /*4690*/  LDSM.16.M88.4 R8, [R46+0x5000] ;  /* 0x005000002e08783b */ /* 0x000e6e0000000200 */
[C---:B---3--:R-:W-:Y:S08]  /*46a0*/  HMMA.16816.F32 R84, R96.reuse, R4, R84 ;  /* 0x000000046054723c */ /* 0x048ff00000001854 */
        /* <DEDUP_REMOVED lines=15> */
[----:B------:R-:W3:Y:S04]  /*47a0*/  LDSM.16.M88.4 R96, [R46+0x6800] ;  /* 0x006800002e60783b */ /* 0x000ee80000000200 */
[----:B------:R-:W-:Y:S03]  /*47b0*/  LDSM.16.M88.4 R104, [R176+UR5+0x8800] ;  /* 0x00880005b068783b */ /* 0x000fe60008000200 */
[C---:B-----5:R-:W-:Y:S08]  /*47c0*/  HMMA.16816.F32 R28, R36.reuse, R40, R28 ;  /* 0x00000028241c723c */ /* 0x060ff0000000181c */
[C---:B------:R-:W-:Y:S01]  /*47d0*/  HMMA.16816.F32 R20, R36.reuse, R42, R20 ;  /* 0x0000002a2414723c */ /* 0x040fe20000001814 */
[----:B------:R-:W5:Y:S07]  /*47e0*/  LDSM.16.M88.4 R40, [R46+0x7000] ;  /* 0x007000002e28783b */ /* 0x000f6e0000000200 */
[C---:B----4-:R-:W-:Y:S08]  /*47f0*/  HMMA.16816.F32 R16, R36.reuse, R32, R16 ;  /* 0x000000202410723c */ /* 0x050ff00000001810 */
        /* <DEDUP_REMOVED lines=8> */
[C---:B---3--:R-:W-:Y:S08]  /*4880*/  HMMA.16816.F32 R68, R36.reuse, R96, R68 ;  /* 0x000000602444723c */ /* 0x048ff00000001844 */
        /* <DEDUP_REMOVED lines=71> */
[----:B--2---:R-:W-:Y:S08]  /*4d00*/  HMMA.16816.F32 R48, R120, R98, R48 ;  /* 0x000000627830723c */ /* 0x004ff00000001830 */
[C---:B---3--:R-:W-:Y:S08]  /*4d10*/  HMMA.16816.F32 R92, R4.reuse, R32, R92 ;  /* 0x00000020045c723c */ /* 0x048ff0000000185c */
[C---:B------:R-:W-:Y:S01]  /*4d20*/  HMMA.16816.F32 R88, R4.reuse, R34, R88 ;  /* 0x000000220458723c */ /* 0x040fe20000001858 */
[----:B------:R-:W2:Y:S07]  /*4d30*/  LDSM.16.M88.4 R32, [R46+0xa000] ;  /* 0x00a000002e20783b */ /* 0x000eae0000000200 */
[----:B-1----:R-:W-:Y:S01]  /*4d40*/  HMMA.16816.F32 R48, R4, R10, R48 ;  /* 0x0000000a0430723c */ /* 0x002fe20000001830 */
[----:B------:R-:W-:-:S07]  /*4d50*/  IMAD.IADD R11, R181, 0x1, R142 ;  /* 0x00000001b50b7824 */ /* 0x000fce00078e028e */
[----:B------:R-:W-:Y:S01]  /*4d60*/  HMMA.16816.F32 R28, R4, R40, R28 ;  /* 0x00000028041c723c */ /* 0x000fe2000000181c */
[----:B------:R-:W-:-:S05]  /*4d70*/  VIADD R41, R11, 0x8 ;  /* 0x000000080b297836 */ /* 0x000fca0000000000 */
[----:B------:R-:W-:Y:S02]  /*4d80*/  ISETP.GE.AND P1, PT, R41, R180, PT ;  /* 0x000000b42900720c */ /* 0x000fe40003f26270 */
[C---:B------:R-:W-:Y:S08]  /*4d90*/  HMMA.16816.F32 R20, R4.reuse, R42, R20 ;  /* 0x0000002a0414723c */ /* 0x040ff00000001814 */
[----:B------:R-:W-:Y:S01]  /*4da0*/  HMMA.16816.F32 R16, R4, R36, R16 ;  /* 0x000000240410723c */ /* 0x000fe20000001810 */
[----:B------:R-:W-:-:S05]  /*4db0*/  VIADD R37, R11, 0x78 ;  /* 0x000000780b257836 */ /* 0x000fca0000000000 */
[----:B------:R-:W-:Y:S02]  /*4dc0*/  I2FP.F32.S32 R10, R37 ;  /* 0x00000025000a7245 */ /* 0x000fe40000201400 */
[----:B------:R-:W-:Y:S01]  /*4dd0*/  HMMA.16816.F32 R76, R120, R108, R76 ;  /* 0x0000006c784c723c */ /* 0x000fe2000000184c */
[----:B------:R-:W-:Y:S02]  /*4de0*/  ISETP.GE.AND P3, PT, R37, R2, PT ;  /* 0x000000022500720c */ /* 0x000fe40003f66270 */
[CC--:B------:R-:W-:Y:S01]  /*4df0*/  FFMA.FTZ R48, R3.reuse, R10.reuse, R48 ;  /* 0x0000000a03307223 */ /* 0x0c0fe20000010030 */
[----:B------:R-:W-:Y:S01]  /*4e00*/  FFMA.FTZ R50, R3, R10, R50 ;  /* 0x0000000a03327223 */ /* 0x000fe20000010032 */
[----:B------:R-:W-:Y:S02]  /*4e10*/  I2FP.F32.S32 R10, R41 ;  /* 0x00000029000a7245 */ /* 0x000fe40000201400 */
[----:B------:R-:W-:Y:S01]  /*4e20*/  ISETP.GE.AND P5, PT, R37, R180, PT ;  /* 0x000000b42500720c */ /* 0x000fe20003fa6270 */
[----:B------:R-:W-:Y:S01]  /*4e30*/  HMMA.16816.F32 R12, R4, R38, R12 ;  /* 0x00000026040c723c */ /* 0x000fe2000000180c */
[----:B------:R-:W-:Y:S01]  /*4e40*/  VIADD R39, R11, 0x1 ;  /* 0x000000010b277836 */ /* 0x000fe20000000000 */
[----:B------:R-:W-:Y:S01]  /*4e50*/  FSEL R143, R50, -INF , !P3 ;  /* 0xff800000328f7808 */ /* 0x000fe20005800000 */
[-C--:B------:R-:W-:Y:S01]  /*4e60*/  FFMA.FTZ R50, R3, R10.reuse, R20 ;  /* 0x0000000a03327223 */ /* 0x080fe20000010014 */
[----:B------:R-:W-:Y:S01]  /*4e70*/  VIADD R37, R11, 0x9 ;  /* 0x000000090b257836 */ /* 0x000fe20000000000 */
[----:B------:R-:W-:Y:S01]  /*4e80*/  FSEL R150, R48, -INF , !P5 ;  /* 0xff80000030967808 */ /* 0x000fe20006800000 */
[----:B------:R-:W-:Y:S01]  /*4e90*/  FFMA.FTZ R22, R3, R10, R22 ;  /* 0x0000000a03167223 */ /* 0x000fe20000010016 */
[----:B------:R-:W-:Y:S01]  /*4ea0*/  I2FP.F32.S32 R36, R39 ;  /* 0x0000002700247245 */ /* 0x000fe20000201400 */
[----:B------:R-:W-:Y:S01]  /*4eb0*/  HMMA.16816.F32 R60, R120, R100, R60 ;  /* 0x00000064783c723c */ /* 0x000fe2000000183c */
[----:B------:R-:W-:-:S02]  /*4ec0*/  ISETP.GE.AND P2, PT, R39, R2, PT ;  /* 0x000000022700720c */ /* 0x000fc40003f46270 */
[----:B------:R-:W-:Y:S01]  /*4ed0*/  FSEL R50, R50, -INF , !P1 ;  /* 0xff80000032327808 */ /* 0x000fe20004800000 */
[CC--:B------:R-:W-:Y:S01]  /*4ee0*/  FFMA.FTZ R100, R3.reuse, R36.reuse, R29 ;  /* 0x0000002403647223 */ /* 0x0c0fe2000001001d */
[----:B------:R-:W-:Y:S01]  /*4ef0*/  FFMA.FTZ R31, R3, R36, R31 ;  /* 0x00000024031f7223 */ /* 0x000fe2000001001f */
[----:B------:R-:W-:Y:S01]  /*4f00*/  VIADD R29, R11, 0x10 ;  /* 0x000000100b1d7836 */ /* 0x000fe20000000000 */
[----:B------:R-:W-:Y:S01]  /*4f10*/  I2FP.F32.S32 R20, R37 ;  /* 0x0000002500147245 */ /* 0x000fe20000201400 */
[C---:B------:R-:W-:Y:S01]  /*4f20*/  HMMA.16816.F32 R84, R120.reuse, R112, R84 ;  /* 0x000000707854723c */ /* 0x040fe20000001854 */
[-C--:B------:R-:W-:Y:S02]  /*4f30*/  ISETP.GE.AND P4, PT, R39, R180.reuse, PT ;  /* 0x000000b42700720c */ /* 0x080fe40003f86270 */
[----:B------:R-:W-:Y:S01]  /*4f40*/  FSEL R38, R31, -INF , !P2 ;  /* 0xff8000001f267808 */ /* 0x000fe20005000000 */
[----:B------:R-:W-:Y:S01]  /*4f50*/  VIADD R31, R11, 0x18 ;  /* 0x000000180b1f7836 */ /* 0x000fe20000000000 */
[----:B------:R-:W-:Y:S01]  /*4f60*/  ISETP.GE.AND P2, PT, R29, R180, PT ;  /* 0x000000b41d00720c */ /* 0x000fe20003f46270 */
[----:B------:R-:W-:Y:S01]  /*4f70*/  FFMA.FTZ R21, R3, R20, R21 ;  /* 0x0000001403157223 */ /* 0x000fe20000010015 */
[----:B------:R-:W-:Y:S01]  /*4f80*/  ISETP.GE.AND P1, PT, R29, R2, PT ;  /* 0x000000021d00720c */ /* 0x000fe20003f26270 */
[----:B------:R-:W-:Y:S01]  /*4f90*/  HMMA.16816.F32 R80, R120, R114, R80 ;  /* 0x000000727850723c */ /* 0x000fe20000001850 */
[----:B------:R-:W1:Y:S01]  /*4fa0*/  LDSM.16.M88.4 R112, [R46+0x9800] ;  /* 0x009800002e70783b */ /* 0x000e620000000200 */
[----:B------:R-:W-:Y:S01]  /*4fb0*/  I2FP.F32.S32 R29, R29 ;  /* 0x0000001d001d7245 */ /* 0x000fe20000201400 */
[----:B------:R-:W-:Y:S01]  /*4fc0*/  FFMA.FTZ R23, R3, R20, R23 ;  /* 0x0000001403177223 */ /* 0x000fe20000010017 */
[----:B------:R-:W-:-:S02]  /*4fd0*/  FSEL R100, R100, -INF , !P4 ;  /* 0xff80000064647808 */ /* 0x000fc40006000000 */
[----:B------:R-:W-:Y:S01]  /*4fe0*/  ISETP.GE.AND P5, PT, R41, R2, PT ;  /* 0x000000022900720c */ /* 0x000fe20003fa6270 */
[-C--:B------:R-:W-:Y:S01]  /*4ff0*/  FFMA.FTZ R10, R3, R29.reuse, R18 ;  /* 0x0000001d030a7223 */ /* 0x080fe20000010012 */
[----:B--2---:R-:W-:Y:S01]  /*5000*/  HMMA.16816.F32 R76, R4, R32, R76 ;  /* 0x00000020044c723c */ /* 0x004fe2000000184c */
[----:B------:R-:W-:Y:S02]  /*5010*/  VIADD R33, R11, 0x11 ;  /* 0x000000110b217836 */ /* 0x000fe40000000000 */
[----:B------:R-:W-:Y:S01]  /*5020*/  FFMA.FTZ R32, R3, R29, R16 ;  /* 0x0000001d03207223 */ /* 0x000fe20000010010 */
[----:B------:R-:W-:Y:S01]  /*5030*/  ISETP.GE.AND P3, PT, R37, R180, PT ;  /* 0x000000b42500720c */ /* 0x000fe20003f66270 */
[----:B------:R-:W-:Y:S01]  /*5040*/  VIADD R29, R11, 0x19 ;  /* 0x000000190b1d7836 */ /* 0x000fe20000000000 */
[----:B------:R-:W-:Y:S02]  /*5050*/  ISETP.GE.AND P4, PT, R37, R2, PT ;  /* 0x000000022500720c */ /* 0x000fe40003f86270 */
[----:B------:R-:W-:Y:S01]  /*5060*/  I2FP.F32.S32 R16, R33 ;  /* 0x0000002100107245 */ /* 0x000fe20000201400 */
[----:B------:R-:W-:Y:S01]  /*5070*/  HMMA.16816.F32 R72, R120, R110, R72 ;  /* 0x0000006e7848723c */ /* 0x000fe20000001848 */
[----:B------:R-:W-:-:S02]  /*5080*/  FSEL R98, R22, -INF , !P5 ;  /* 0xff80000016627808 */ /* 0x000fc40006800000 */
[----:B------:R-:W-:Y:S01]  /*5090*/  I2FP.F32.S32 R18, R29 ;  /* 0x0000001d00127245 */ /* 0x000fe20000201400 */
[CC--:B------:R-:W-:Y:S01]  /*50a0*/  FFMA.FTZ R36, R3.reuse, R16.reuse, R17 ;  /* 0x0000001003247223 */ /* 0x0c0fe20000010011 */
[----:B------:R-:W-:Y:S01]  /*50b0*/  I2FP.F32.S32 R17, R31 ;  /* 0x0000001f00117245 */ /* 0x000fe20000201400 */
[----:B------:R-:W-:Y:S01]  /*50c0*/  FFMA.FTZ R19, R3, R16, R19 ;  /* 0x0000001003137223 */ /* 0x000fe20000010013 */
[----:B------:R-:W-:Y:S01]  /*50d0*/  ISETP.GE.AND P5, PT, R33, R180, PT ;  /* 0x000000b42100720c */ /* 0x000fe20003fa6270 */
[----:B------:R-:W-:Y:S01]  /*50e0*/  HMMA.16816.F32 R56, R120, R102, R56 ;  /* 0x000000667838723c */ /* 0x000fe20000001838 */
[----:B------:R-:W-:Y:S01]  /*50f0*/  FSEL R102, R21, -INF , !P3 ;  /* 0xff80000015667808 */ /* 0x000fe20005800000 */
[CC--:B------:R-:W-:Y:S01]  /*5100*/  FFMA.FTZ R12, R3.reuse, R17.reuse, R12 ;  /* 0x00000011030c7223 */ /* 0x0c0fe2000001000c */
[----:B------:R-:W-:Y:S01]  /*5110*/  FFMA.FTZ R14, R3, R17, R14 ;  /* 0x00000011030e7223 */ /* 0x000fe2000001000e */
[----:B------:R-:W-:Y:S01]  /*5120*/  ISETP.GE.AND P3, PT, R33, R2, PT ;  /* 0x000000022100720c */ /* 0x000fe20003f66270 */
[----:B------:R-:W-:-:S02]  /*5130*/  VIADD R17, R11, 0x20 ;  /* 0x000000200b117836 */ /* 0x000fc40000000000 */
[-C--:B------:R-:W-:Y:S01]  /*5140*/  FFMA.FTZ R110, R3, R18.reuse, R13 ;  /* 0x00000012036e7223 */ /* 0x080fe2000001000d */
[----:B------:R-:W-:Y:S01]  /*5150*/  FSEL R36, R36, -INF , !P5 ;  /* 0xff80000024247808 */ /* 0x000fe20006800000 */
[----:B------:R-:W-:Y:S01]  /*5160*/  HMMA.16816.F32 R52, R120, R96, R52 ;  /* 0x000000607834723c */ /* 0x000fe20000001834 */
[----:B------:R-:W-:Y:S01]  /*5170*/  FSEL R96, R23, -INF , !P4 ;  /* 0xff80000017607808 */ /* 0x000fe20006000000 */
[----:B------:R-:W-:Y:S01]  /*5180*/  FFMA.FTZ R18, R3, R18, R15 ;  /* 0x0000001203127223 */ /* 0x000fe2000001000f */
[----:B------:R-:W2:Y:S01]  /*5190*/  LDSM.16.M88.4 R20, [R46+0xa800] ;  /* 0x00a800002e14783b */ /* 0x000ea20000000200 */
[-C--:B------:R-:W-:Y:S01]  /*51a0*/  ISETP.GE.AND P4, PT, R31, R180.reuse, PT ;  /* 0x000000b41f00720c */ /* 0x080fe20003f86270 */
[----:B------:R-:W-:Y:S01]  /*51b0*/  VIADD R13, R11, 0x28 ;  /* 0x000000280b0d7836 */ /* 0x000fe20000000000 */
[----:B------:R-:W-:Y:S01]  /*51c0*/  FSEL R108, R19, -INF , !P3 ;  /* 0xff800000136c7808 */ /* 0x000fe20005800000 */
[C---:B------:R-:W-:Y:S01]  /*51d0*/  VIADD R15, R11.reuse, 0x21 ;  /* 0x000000210b0f7836 */ /* 0x040fe20000000000 */
[----:B------:R-:W-:Y:S01]  /*51e0*/  HMMA.16816.F32 R72, R4, R34, R72 ;  /* 0x000000220448723c */ /* 0x000fe20000001848 */
[----:B------:R-:W-:Y:S01]  /*51f0*/  FSEL R34, R12, -INF , !P4 ;  /* 0xff8000000c227808 */ /* 0x000fe20006000000 */
[----:B------:R-:W-:Y:S01]  /*5200*/  VIADD R19, R11, 0x38 ;  /* 0x000000380b137836 */ /* 0x000fe20000000000 */
[----:B------:R-:W-:-:S02]  /*5210*/  ISETP.GE.AND P3, PT, R17, R180, PT ;  /* 0x000000b41100720c */ /* 0x000fc40003f66270 */
[-C--:B------:R-:W-:Y:S02]  /*5220*/  ISETP.GE.AND P4, PT, R17, R2.reuse, PT ;  /* 0x000000021100720c */ /* 0x080fe40003f86270 */
[----:B------:R-:W-:Y:S01]  /*5230*/  I2FP.F32.S32 R17, R17 ;  /* 0x0000001100117245 */ /* 0x000fe20000201400 */
[----:B------:R-:W-:Y:S01]  /*5240*/  HMMA.16816.F32 R68, R120, R104, R68 ;  /* 0x000000687844723c */ /* 0x000fe20000001844 */
[-C--:B------:R-:W-:Y:S02]  /*5250*/  ISETP.GE.AND P5, PT, R29, R2.reuse, PT ;  /* 0x000000021d00720c */ /* 0x080fe40003fa6270 */
[----:B------:R-:W-:Y:S01]  /*5260*/  FSEL R32, R32, -INF , !P2 ;  /* 0xff80000020207808 */ /* 0x000fe20005000000 */
[CC--:B------:R-:W-:Y:S01]  /*5270*/  FFMA.FTZ R92, R3.reuse, R17.reuse, R92 ;  /* 0x00000011035c7223 */ /* 0x0c0fe2000001005c */
[----:B------:R-:W-:Y:S01]  /*5280*/  FSEL R10, R10, -INF , !P1 ;  /* 0xff8000000a0a7808 */ /* 0x000fe20004800000 */
[----:B------:R-:W-:Y:S01]  /*5290*/  FFMA.FTZ R42, R3, R17, R94 ;  /* 0x00000011032a7223 */ /* 0x000fe2000001005e */
[----:B------:R-:W-:Y:S01]  /*52a0*/  ISETP.GE.AND P2, PT, R31, R2, PT ;  /* 0x000000021f00720c */ /* 0x000fe20003f46270 */
[----:B-1----:R-:W-:Y:S01]  /*52b0*/  HMMA.16816.F32 R84, R4, R112, R84 ;  /* 0x000000700454723c */ /* 0x002fe20000001854 */
[----:B------:R-:W-:Y:S01]  /*52c0*/  ISETP.GE.AND P1, PT, R29, R180, PT ;  /* 0x000000b41d00720c */ /* 0x000fe20003f26270 */
[----:B------:R-:W-:Y:S01]  /*52d0*/  VIADD R17, R11, 0x30 ;  /* 0x000000300b117836 */ /* 0x000fe20000000000 */
[----:B------:R-:W-:-:S02]  /*52e0*/  FSEL R18, R18, -INF , !P5 ;  /* 0xff80000012127808 */ /* 0x000fc40006800000 */
[----:B------:R-:W-:Y:S02]  /*52f0*/  FSEL R246, R92, -INF , !P3 ;  /* 0xff8000005cf67808 */ /* 0x000fe40005800000 */
[C---:B------:R-:W-:Y:S01]  /*5300*/  ISETP.GE.AND P5, PT, R13.reuse, R180, PT ;  /* 0x000000b40d00720c */ /* 0x040fe20003fa6270 */
[----:B------:R-:W-:Y:S01]  /*5310*/  HMMA.16816.F32 R80, R4, R114, R80 ;  /* 0x000000720450723c */ /* 0x000fe20000001850 */
[----:B------:R-:W-:Y:S02]  /*5320*/  ISETP.GE.AND P3, PT, R13, R2, PT ;  /* 0x000000020d00720c */ /* 0x000fe40003f66270 */
[----:B------:R-:W-:Y:S02]  /*5330*/  FSEL R16, R14, -INF , !P2 ;  /* 0xff8000000e107808 */ /* 0x000fe40005000000 */
[----:B------:R-:W-:Y:S02]  /*5340*/  FSEL R110, R110, -INF , !P1 ;  /* 0xff8000006e6e7808 */ /* 0x000fe40004800000 */
[----:B------:R-:W-:Y:S01]  /*5350*/  I2FP.F32.S32 R12, R15 ;  /* 0x0000000f000c7245 */ /* 0x000fe20000201400 */
[----:B------:R-:W-:Y:S01]  /*5360*/  HMMA.16816.F32 R64, R120, R106, R64 ;  /* 0x0000006a7840723c */ /* 0x000fe20000001840 */
[----:B------:R-:W-:-:S02]  /*5370*/  I2FP.F32.S32 R13, R13 ;  /* 0x0000000d000d7245 */ /* 0x000fc40000201400 */
[----:B------:R-:W-:Y:S01]  /*5380*/  ISETP.GE.AND P2, PT, R15, R180, PT ;  /* 0x000000b40f00720c */ /* 0x000fe20003f46270 */
[----:B------:R-:W-:Y:S01]  /*5390*/  FFMA.FTZ R95, R3, R12, R95 ;  /* 0x0000000c035f7223 */ /* 0x000fe2000001005f */
[----:B------:R-:W-:Y:S01]  /*53a0*/  ISETP.GE.AND P1, PT, R15, R2, PT ;  /* 0x000000020f00720c */ /* 0x000fe20003f26270 */
[----:B------:R-:W-:Y:S02]  /*53b0*/  VIADD R15, R11, 0x29 ;  /* 0x000000290b0f7836 */ /* 0x000fe40000000000 */
[CC--:B------:R-:W-:Y:S01]  /*53c0*/  FFMA.FTZ R88, R3.reuse, R13.reuse, R88 ;  /* 0x0000000d03587223 */ /* 0x0c0fe20000010058 */
[----:B------:R-:W-:Y:S01]  /*53d0*/  FFMA.FTZ R48, R3, R12, R93 ;  /* 0x0000000c03307223 */ /* 0x000fe2000001005d */
[----:B------:R-:W-:Y:S01]  /*53e0*/  FSEL R244, R95, -INF , !P1 ;  /* 0xff8000005ff47808 */ /* 0x000fe20004800000 */
[----:B------:R-:W-:Y:S01]  /*53f0*/  FFMA.FTZ R90, R3, R13, R90 ;  /* 0x0000000d035a7223 */ /* 0x000fe2000001005a */
[----:B------:R-:W-:Y:S01]  /*5400*/  I2FP.F32.S32 R14, R15 ;  /* 0x0000000f000e7245 */ /* 0x000fe20000201400 */
[C---:B--2---:R-:W-:Y:S01]  /*5410*/  HMMA.16816.F32 R68, R4.reuse, R20, R68 ;  /* 0x000000140444723c */ /* 0x044fe20000001844 */
[----:B------:R-:W-:Y:S01]  /*5420*/  FSEL R250, R88, -INF , !P5 ;  /* 0xff80000058fa7808 */ /* 0x000fe20006800000 */
        /* <DEDUP_REMOVED lines=8> */
[C---:B------:R-:W-:Y:S02]  /*54b0*/  ISETP.GE.AND P4, PT, R15.reuse, R180, PT ;  /* 0x000000b40f00720c */ /* 0x040fe40003f86270 */
[----:B------:R-:W-:Y:S02]  /*54c0*/  ISETP.GE.AND P2, PT, R15, R2, PT ;  /* 0x000000020f00720c */ /* 0x000fe40003f46270 */
[----:B------:R-:W-:Y:S01]  /*54d0*/  I2FP.F32.S32 R17, R17 ;  /* 0x0000001100117245 */ /* 0x000fe20000201400 */
[----:B------:R-:W1:Y:S01]  /*54e0*/  LDSM.16.M88.4 R12, [R46+0xb000] ;  /* 0x00b000002e0c783b */ /* 0x000e620000000200 */
[----:B------:R-:W-:Y:S01]  /*54f0*/  FSEL R40, R40, -INF , !P2 ;  /* 0xff80000028287808 */ /* 0x000fe20005000000 */
[----:B------:R-:W-:Y:S01]  /*5500*/  HMMA.16816.F32 R52, R4, R8, R52 ;  /* 0x000000080434723c */ /* 0x000fe20000001834 */
[----:B------:R-:W-:Y:S01]  /*5510*/  ISETP.GE.AND P2, PT, R19, R180, PT ;  /* 0x000000b41300720c */ /* 0x000fe20003f46270 */
[C---:B------:R-:W-:Y:S01]  /*5520*/  FFMA.FTZ R84, R3.reuse, R17, R84 ;  /* 0x0000001103547223 */ /* 0x040fe20000010054 */
[----:B------:R-:W-:Y:S01]  /*5530*/  I2FP.F32.S32 R20, R21 ;  /* 0x0000001500147245 */ /* 0x000fe20000201400 */
[----:B------:R-:W-:Y:S01]  /*5540*/  FFMA.FTZ R86, R3, R17, R86 ;  /* 0x0000001103567223 */ /* 0x000fe20000010056 */
[----:B------:R-:W-:Y:S01]  /*5550*/  FSEL R248, R89, -INF , !P4 ;  /* 0xff80000059f87808 */ /* 0x000fe20006000000 */
[----:B------:R-:W-:Y:S01]  /*5560*/  VIADD R17, R11, 0x40 ;  /* 0x000000400b117836 */ /* 0x000fe20000000000 */
[----:B------:R-:W-:Y:S01]  /*5570*/  FSEL R174, R84, -INF , !P1 ;  /* 0xff80000054ae7808 */ /* 0x000fe20004800000 */
[----:B------:R-:W-:Y:S01]  /*5580*/  FFMA.FTZ R87, R3, R20, R87 ;  /* 0x0000001403577223 */ /* 0x000fe20000010057 */
[----:B------:R-:W-:Y:S01]  /*5590*/  ISETP.GE.AND P1, PT, R19, R2, PT ;  /* 0x000000021300720c */ /* 0x000fe20003f26270 */
[----:B------:R-:W-:Y:S01]  /*55a0*/  FFMA.FTZ R85, R3, R20, R85 ;  /* 0x0000001403557223 */ /* 0x000fe20000010055 */
[----:B------:R-:W-:Y:S01]  /*55b0*/  I2FP.F32.S32 R19, R19 ;  /* 0x0000001300137245 */ /* 0x000fe20000201400 */
[----:B------:R-:W-:Y:S01]  /*55c0*/  VIADD R9, R11, 0x69 ;  /* 0x000000690b097836 */ /* 0x000fe20000000000 */
[----:B------:R-:W-:Y:S01]  /*55d0*/  ISETP.GE.AND P4, PT, R21, R2, PT ;  /* 0x000000021500720c */ /* 0x000fe20003f86270 */
[----:B------:R-:W-:-:S04]  /*55e0*/  DEPBAR.LE SB0, 0x0 ;  /* 0x000080000000791a */ /* 0x000fc80000000000 */
[CC--:B------:R-:W-:Y:S01]  /*55f0*/  FFMA.FTZ R80, R3.reuse, R19.reuse, R80 ;  /* 0x0000001303507223 */ /* 0x0c0fe20000010050 */
[----:B------:R-:W-:Y:S01]  /*5600*/  FFMA.FTZ R82, R3, R19, R82 ;  /* 0x0000001303527223 */ /* 0x000fe20000010052 */
[----:B------:R-:W-:Y:S01]  /*5610*/  VIADD R19, R11, 0x39 ;  /* 0x000000390b137836 */ /* 0x000fe20000000000 */
[----:B------:R-:W-:Y:S02]  /*5620*/  FSEL R178, R87, -INF , !P4 ;  /* 0xff80000057b27808 */ /* 0x000fe40006000000 */
[----:B------:R-:W-:Y:S02]  /*5630*/  FSEL R238, R80, -INF , !P2 ;  /* 0xff80000050ee7808 */ /* 0x000fe40005000000 */
[----:B------:R-:W-:Y:S02]  /*5640*/  FSEL R242, R90, -INF , !P3 ;  /* 0xff8000005af27808 */ /* 0x000fe40005800000 */
[C---:B------:R-:W-:Y:S01]  /*5650*/  ISETP.GE.AND P4, PT, R17.reuse, R180, PT ;  /* 0x000000b41100720c */ /* 0x040fe20003f86270 */
[----:B------:R-:W-:Y:S01]  /*5660*/  BAR.SYNC.DEFER_BLOCKING 0x0 ;  /* 0x0000000000007b1d */ /* 0x000fe20000010000 */
[----:B------:R-:W-:-:S02]  /*5670*/  ISETP.GE.AND P2, PT, R17, R2, PT ;  /* 0x000000021100720c */ /* 0x000fc40003f46270 */
[----:B------:R-:W-:Y:S01]  /*5680*/  ISETP.GE.AND P3, PT, R21, R180, PT ;  /* 0x000000b41500720c */ /* 0x000fe20003f66270 */
[----:B------:R-:W-:Y:S01]  /*5690*/  VIADD R21, R11, 0x41 ;  /* 0x000000410b157836 */ /* 0x000fe20000000000 */
[----:B------:R-:W-:Y:S02]  /*56a0*/  I2FP.F32.S32 R20, R19 ;  /* 0x0000001300147245 */ /* 0x000fe40000201400 */
[----:B------:R-:W-:Y:S02]  /*56b0*/  I2FP.F32.S32 R17, R17 ;  /* 0x0000001100117245 */ /* 0x000fe40000201400 */
[----:B------:R-:W-:Y:S01]  /*56c0*/  FSEL R236, R86, -INF , !P5 ;  /* 0xff80000056ec7808 */ /* 0x000fe20006800000 */
[----:B------:R-:W-:Y:S01]  /*56d0*/  FFMA.FTZ R83, R3, R20, R83 ;  /* 0x0000001403537223 */ /* 0x000fe20000010053 */
[----:B------:R-:W-:Y:S01]  /*56e0*/  FSEL R240, R85, -INF , !P3 ;  /* 0xff80000055f07808 */ /* 0x000fe20005800000 */
[-C--:B------:R-:W-:Y:S01]  /*56f0*/  FFMA.FTZ R76, R3, R17.reuse, R76 ;  /* 0x00000011034c7223 */ /* 0x080fe2000001004c */
[----:B------:R-:W-:Y:S01]  /*5700*/  ISETP.GE.AND P5, PT, R19, R180, PT ;  /* 0x000000b41300720c */ /* 0x000fe20003fa6270 */
[----:B------:R-:W-:Y:S01]  /*5710*/  FFMA.FTZ R81, R3, R20, R81 ;  /* 0x0000001403517223 */ /* 0x000fe20000010051 */
[----:B------:R-:W-:Y:S01]  /*5720*/  ISETP.GE.AND P3, PT, R19, R2, PT ;  /* 0x000000021300720c */ /* 0x000fe20003f66270 */
[----:B------:R-:W-:Y:S01]  /*5730*/  VIADD R19, R11, 0x48 ;  /* 0x000000480b137836 */ /* 0x000fe20000000000 */
[----:B------:R-:W-:Y:S01]  /*5740*/  FSEL R212, R76, -INF , !P4 ;  /* 0xff8000004cd47808 */ /* 0x000fe20006000000 */
[C---:B-1----:R-:W-:Y:S01]  /*5750*/  HMMA.16816.F32 R60, R4.reuse, R12, R60 ;  /* 0x0000000c043c723c */ /* 0x042fe2000000183c */
[----:B------:R-:W-:Y:S01]  /*5760*/  FSEL R186, R83, -INF , !P3 ;  /* 0xff80000053ba7808 */ /* 0x000fe20005800000 */
[----:B------:R-:W-:Y:S01]  /*5770*/  VIADD R13, R11, 0x50 ;  /* 0x000000500b0d7836 */ /* 0x000fe20000000000 */
[----:B------:R-:W-:Y:S01]  /*5780*/  ISETP.GE.AND P3, PT, R19, R180, PT ;  /* 0x000000b41300720c */ /* 0x000fe20003f66270 */
[----:B------:R-:W-:Y:S01]  /*5790*/  FFMA.FTZ R78, R3, R17, R78 ;  /* 0x00000011034e7223 */ /* 0x000fe2000001004e */
[----:B------:R-:W-:Y:S01]  /*57a0*/  ISETP.GE.AND P4, PT, R19, R2, PT ;  /* 0x000000021300720c */ /* 0x000fe20003f86270 */
[C---:B------:R-:W-:Y:S01]  /*57b0*/  VIADD R17, R11.reuse, 0x51 ;  /* 0x000000510b117836 */ /* 0x040fe20000000000 */
[----:B------:R-:W-:Y:S01]  /*57c0*/  I2FP.F32.S32 R19, R19 ;  /* 0x0000001300137245 */ /* 0x000fe20000201400 */
[----:B------:R-:W-:Y:S01]  /*57d0*/  HMMA.16816.F32 R56, R4, R14, R56 ;  /* 0x0000000e0438723c */ /* 0x000fe20000001838 */
[----:B------:R-:W-:Y:S01]  /*57e0*/  I2FP.F32.S32 R20, R21 ;  /* 0x0000001500147245 */ /* 0x000fe20000201400 */
[----:B------:R-:W-:Y:S01]  /*57f0*/  VIADD R15, R11, 0x61 ;  /* 0x000000610b0f7836 */ /* 0x000fe20000000000 */
[----:B------:R-:W-:Y:S01]  /*5800*/  FSEL R172, R81, -INF , !P5 ;  /* 0xff80000051ac7808 */ /* 0x000fe20006800000 */
[CC--:B------:R-:W-:Y:S01]  /*5810*/  FFMA.FTZ R72, R3.reuse, R19.reuse, R72 ;  /* 0x0000001303487223 */ /* 0x0c0fe20000010048 */
[----:B------:R-:W-:Y:S01]  /*5820*/  FFMA.FTZ R74, R3, R19, R74 ;  /* 0x00000013034a7223 */ /* 0x000fe2000001004a */
[----:B------:R-:W-:-:S02]  /*5830*/  VIADD R19, R11, 0x49 ;  /* 0x000000490b137836 */ /* 0x000fc40000000000 */
[CC--:B------:R-:W-:Y:S01]  /*5840*/  FFMA.FTZ R77, R3.reuse, R20.reuse, R77 ;  /* 0x00000014034d7223 */ /* 0x0c0fe2000001004d */
[----:B------:R-:W-:Y:S01]  /*5850*/  FFMA.FTZ R79, R3, R20, R79 ;  /* 0x00000014034f7223 */ /* 0x000fe2000001004f */
[----:B------:R-:W-:Y:S01]  /*5860*/  FSEL R234, R82, -INF , !P1 ;  /* 0xff80000052ea7808 */ /* 0x000fe20004800000 */
[----:B------:R-:W-:Y:S01]  /*5870*/  VIADD R5, R11, 0x71 ;  /* 0x000000710b057836 */ /* 0x000fe20000000000 */
[----:B------:R-:W-:Y:S01]  /*5880*/  ISETP.GE.AND P5, PT, R21, R2, PT ;  /* 0x000000021500720c */ /* 0x000fe20003fa6270 */
[----:B------:R-:W-:Y:S01]  /*5890*/  VIADD R7, R11, 0x70 ;  /* 0x000000700b077836 */ /* 0x000fe20000000000 */
[----:B------:R-:W-:Y:S02]  /*58a0*/  I2FP.F32.S32 R20, R19 ;  /* 0x0000001300147245 */ /* 0x000fe40000201400 */
[----:B------:R-:W-:Y:S02]  /*58b0*/  I2FP.F32.S32 R12, R13 ;  /* 0x0000000d000c7245 */ /* 0x000fe40000201400 */
[----:B------:R-:W-:Y:S01]  /*58c0*/  ISETP.GE.AND P1, PT, R21, R180, PT ;  /* 0x000000b41500720c */ /* 0x000fe20003f26270 */
[----:B------:R-:W-:Y:S01]  /*58d0*/  FFMA.FTZ R75, R3, R20, R75 ;  /* 0x00000014034b7223 */ /* 0x000fe2000001004b */
[----:B------:R-:W-:Y:S01]  /*58e0*/  FSEL R226, R79, -INF , !P5 ;  /* 0xff8000004fe27808 */ /* 0x000fe20006800000 */
[C---:B------:R-:W-:Y:S01]  /*58f0*/  FFMA.FTZ R68, R3.reuse, R12, R68 ;  /* 0x0000000c03447223 */ /* 0x040fe20000010044 */
[----:B------:R-:W-:Y:S01]  /*5900*/  FSEL R230, R72, -INF , !P3 ;  /* 0xff80000048e67808 */ /* 0x000fe20005800000 */
[----:B------:R-:W-:Y:S01]  /*5910*/  FFMA.FTZ R73, R3, R20, R73 ;  /* 0x0000001403497223 */ /* 0x000fe20000010049 */
[----:B------:R-:W-:Y:S01]  /*5920*/  FSEL R232, R77, -INF , !P1 ;  /* 0xff8000004de87808 */ /* 0x000fe20004800000 */
[----:B------:R-:W-:Y:S01]  /*5930*/  FFMA.FTZ R70, R3, R12, R70 ;  /* 0x0000000c03467223 */ /* 0x000fe20000010046 */
[----:B------:R-:W-:-:S02]  /*5940*/  ISETP.GE.AND P5, PT, R13, R180, PT ;  /* 0x000000b40d00720c */ /* 0x000fc40003fa6270 */
[-C--:B------:R-:W-:Y:S01]  /*5950*/  ISETP.GE.AND P3, PT, R13, R2.reuse, PT ;  /* 0x000000020d00720c */ /* 0x080fe20003f66270 */
[----:B------:R-:W-:Y:S01]  /*5960*/  VIADD R13, R11, 0x58 ;  /* 0x000000580b0d7836 */ /* 0x000fe20000000000 */
[----:B------:R-:W-:Y:S02]  /*5970*/  ISETP.GE.AND P1, PT, R19, R2, PT ;  /* 0x000000021300720c */ /* 0x000fe40003f26270 */
[----:B------:R-:W-:Y:S02]  /*5980*/  FSEL R218, R68, -INF , !P5 ;  /* 0xff80000044da7808 */ /* 0x000fe40006800000 */
[----:B------:R-:W-:Y:S02]  /*5990*/  FSEL R222, R75, -INF , !P1 ;  /* 0xff8000004bde7808 */ /* 0x000fe40004800000 */
[----:B------:R-:W-:Y:S02]  /*59a0*/  FSEL R228, R78, -INF , !P2 ;  /* 0xff8000004ee47808 */ /* 0x000fe40005000000 */
[----:B------:R-:W-:-:S02]  /*59b0*/  ISETP.GE.AND P1, PT, R13, R180, PT ;  /* 0x000000b40d00720c */ /* 0x000fc40003f26270 */
[----:B------:R-:W-:Y:S02]  /*59c0*/  ISETP.GE.AND P5, PT, R13, R2, PT ;  /* 0x000000020d00720c */ /* 0x000fe40003fa6270 */
[-C--:B------:R-:W-:Y:S02]  /*59d0*/  ISETP.GE.AND P2, PT, R19, R180.reuse, PT ;  /* 0x000000b41300720c */ /* 0x080fe40003f46270 */
[----:B------:R-:W-:Y:S02]  /*59e0*/  I2FP.F32.S32 R13, R13 ;  /* 0x0000000d000d7245 */ /* 0x000fe40000201400 */
[----:B------:R-:W-:Y:S02]  /*59f0*/  FSEL R224, R74, -INF , !P4 ;  /* 0xff8000004ae07808 */ /* 0x000fe40006000000 */
[----:B------:R-:W-:Y:S01]  /*5a00*/  FSEL R220, R73, -INF , !P2 ;  /* 0xff80000049dc7808 */ /* 0x000fe20005000000 */
[-C--:B------:R-:W-:Y:S01]  /*5a10*/  FFMA.FTZ R64, R3, R13.reuse, R64 ;  /* 0x0000000d03407223 */ /* 0x080fe20000010040 */
[----:B------:R-:W-:Y:S01]  /*5a20*/  ISETP.GE.AND P4, PT, R17, R180, PT ;  /* 0x000000b41100720c */ /* 0x000fe20003f86270 */
[----:B------:R-:W-:Y:S01]  /*5a30*/  FFMA.FTZ R66, R3, R13, R66 ;  /* 0x0000000d03427223 */ /* 0x000fe20000010042 */
[----:B------:R-:W-:Y:S01]  /*5a40*/  ISETP.GE.AND P2, PT, R17, R2, PT ;  /* 0x000000021100720c */ /* 0x000fe20003f46270 */
[C---:B------:R-:W-:Y:S01]  /*5a50*/  VIADD R13, R11.reuse, 0x60 ;  /* 0x000000600b0d7836 */ /* 0x040fe20000000000 */
[----:B------:R-:W-:Y:S01]  /*5a60*/  I2FP.F32.S32 R20, R17 ;  /* 0x0000001100147245 */ /* 0x000fe20000201400 */
[----:B------:R-:W-:Y:S01]  /*5a70*/  VIADD R17, R11, 0x59 ;  /* 0x000000590b117836 */ /* 0x000fe20000000000 */
[----:B------:R-:W-:-:S02]  /*5a80*/  FSEL R204, R64, -INF , !P1 ;  /* 0xff80000040cc7808 */ /* 0x000fc40004800000 */
[----:B------:R-:W-:Y:S01]  /*5a90*/  I2FP.F32.S32 R12, R13 ;  /* 0x0000000d000c7245 */ /* 0x000fe20000201400 */
[CC--:B------:R-:W-:Y:S01]  /*5aa0*/  FFMA.FTZ R71, R3.reuse, R20.reuse, R71 ;  /* 0x0000001403477223 */ /* 0x0c0fe20000010047 */
[----:B------:R-:W-:Y:S01]  /*5ab0*/  FFMA.FTZ R69, R3, R20, R69 ;  /* 0x0000001403457223 */ /* 0x000fe20000010045 */
[----:B------:R-:W-:Y:S02]  /*5ac0*/  I2FP.F32.S32 R14, R17 ;  /* 0x00000011000e7245 */ /* 0x000fe40000201400 */
[----:B------:R-:W-:Y:S01]  /*5ad0*/  ISETP.GE.AND P1, PT, R13, R2, PT ;  /* 0x000000020d00720c */ /* 0x000fe20003f26270 */
[----:B------:R-:W-:Y:S01]  /*5ae0*/  FFMA.FTZ R60, R3, R12, R60 ;  /* 0x0000000c033c7223 */ /* 0x000fe2000001003c */
[----:B------:R-:W-:Y:S01]  /*5af0*/  FSEL R192, R71, -INF , !P2 ;  /* 0xff80000047c07808 */ /* 0x000fe20005000000 */
[-C--:B------:R-:W-:Y:S01]  /*5b00*/  FFMA.FTZ R67, R3, R14.reuse, R67 ;  /* 0x0000000e03437223 */ /* 0x080fe20000010043 */
[----:B------:R-:W-:Y:S01]  /*5b10*/  FSEL R214, R69, -INF , !P4 ;  /* 0xff80000045d67808 */ /* 0x000fe20006000000 */
[----:B------:R-:W-:Y:S01]  /*5b20*/  FFMA.FTZ R65, R3, R14, R65 ;  /* 0x0000000e03417223 */ /* 0x000fe20000010041 */
[----:B------:R-:W-:Y:S01]  /*5b30*/  ISETP.GE.AND P2, PT, R13, R180, PT ;  /* 0x000000b40d00720c */ /* 0x000fe20003f46270 */
[----:B------:R-:W-:Y:S01]  /*5b40*/  VIADD R13, R11, 0x68 ;  /* 0x000000680b0d7836 */ /* 0x000fe20000000000 */
[----:B------:R-:W-:Y:S01]  /*5b50*/  ISETP.GE.AND P4, PT, R17, R2, PT ;  /* 0x000000021100720c */ /* 0x000fe20003f86270 */
[----:B------:R-:W-:Y:S01]  /*5b60*/  FFMA.FTZ R62, R3, R12, R62 ;  /* 0x0000000c033e7223 */ /* 0x000fe2000001003e */
[----:B------:R-:W-:-:S02]  /*5b70*/  FSEL R170, R60, -INF , !P2 ;  /* 0xff8000003caa7808 */ /* 0x000fc40005000000 */
[----:B------:R-:W-:Y:S02]  /*5b80*/  FSEL R188, R67, -INF , !P4 ;  /* 0xff80000043bc7808 */ /* 0x000fe40006000000 */
[C---:B------:R-:W-:Y:S02]  /*5b90*/  ISETP.GE.AND P4, PT, R13.reuse, R180, PT ;  /* 0x000000b40d00720c */ /* 0x040fe40003f86270 */
[----:B------:R-:W-:Y:S02]  /*5ba0*/  ISETP.GE.AND P2, PT, R13, R2, PT ;  /* 0x000000020d00720c */ /* 0x000fe40003f46270 */
[----:B------:R-:W-:Y:S02]  /*5bb0*/  FSEL R194, R70, -INF , !P3 ;  /* 0xff80000046c27808 */ /* 0x000fe40005800000 */
[----:B------:R-:W-:Y:S02]  /*5bc0*/  I2FP.F32.S32 R14, R15 ;  /* 0x0000000f000e7245 */ /* 0x000fe40000201400 */
[----:B------:R-:W-:-:S02]  /*5bd0*/  I2FP.F32.S32 R13, R13 ;  /* 0x0000000d000d7245 */ /* 0x000fc40000201400 */
[----:B------:R-:W-:Y:S01]  /*5be0*/  ISETP.GE.AND P3, PT, R17, R180, PT ;  /* 0x000000b41100720c */ /* 0x000fe20003f66270 */
[CC--:B------:R-:W-:Y:S01]  /*5bf0*/  FFMA.FTZ R63, R3.reuse, R14.reuse, R63 ;  /* 0x0000000e033f7223 */ /* 0x0c0fe2000001003f */
[----:B------:R-:W-:Y:S01]  /*5c00*/  I2FP.F32.S32 R4, R9 ;  /* 0x0000000900047245 */ /* 0x000fe20000201400 */
[-C--:B------:R-:W-:Y:S01]  /*5c10*/  FFMA.FTZ R56, R3, R13.reuse, R56 ;  /* 0x0000000d03387223 */ /* 0x080fe20000010038 */
[----:B------:R-:W-:Y:S01]  /*5c20*/  FSEL R196, R65, -INF , !P3 ;  /* 0xff80000041c47808 */ /* 0x000fe20005800000 */
[----:B------:R-:W-:Y:S01]  /*5c30*/  FFMA.FTZ R61, R3, R14, R61 ;  /* 0x0000000e033d7223 */ /* 0x000fe2000001003d */
[----:B------:R-:W-:Y:S01]  /*5c40*/  ISETP.GE.AND P3, PT, R15, R2, PT ;  /* 0x000000020f00720c */ /* 0x000fe20003f66270 */
[CC--:B------:R-:W-:Y:S01]  /*5c50*/  FFMA.FTZ R57, R3.reuse, R4.reuse, R57 ;  /* 0x0000000403397223 */ /* 0x0c0fe20000010039 */
[----:B------:R-:W-:Y:S01]  /*5c60*/  FSEL R162, R62, -INF , !P1 ;  /* 0xff8000003ea27808 */ /* 0x000fe20004800000 */
[C---:B------:R-:W-:Y:S01]  /*5c70*/  FFMA.FTZ R58, R3.reuse, R13, R58 ;  /* 0x0000000d033a7223 */ /* 0x040fe2000001003a */
[----:B------:R-:W-:Y:S01]  /*5c80*/  I2FP.F32.S32 R6, R5 ;  /* 0x0000000500067245 */ /* 0x000fe20000201400 */
[----:B------:R-:W-:Y:S01]  /*5c90*/  FFMA.FTZ R59, R3, R4, R59 ;  /* 0x00000004033b7223 */ /* 0x000fe2000001003b */
[----:B------:R-:W-:-:S02]  /*5ca0*/  ISETP.GE.AND P1, PT, R9, R180, PT ;  /* 0x000000b40900720c */ /* 0x000fc40003f26270 */
[----:B------:R-:W-:Y:S01]  /*5cb0*/  FSEL R160, R63, -INF , !P3 ;  /* 0xff8000003fa07808 */ /* 0x000fe20005800000 */
[CC--:B------:R-:W-:Y:S01]  /*5cc0*/  FFMA.FTZ R55, R3.reuse, R6.reuse, R55 ;  /* 0x0000000603377223 */ /* 0x0c0fe20000010037 */
[----:B------:R-:W-:Y:S01]  /*5cd0*/  FSEL R166, R56, -INF , !P4 ;  /* 0xff80000038a67808 */ /* 0x000fe20006000000 */
[----:B------:R-:W-:Y:S01]  /*5ce0*/  FFMA.FTZ R53, R3, R6, R53 ;  /* 0x0000000603357223 */ /* 0x000fe20000010035 */
[C---:B------:R-:W-:Y:S02]  /*5cf0*/  ISETP.GE.AND P3, PT, R7.reuse, R180, PT ;  /* 0x000000b40700720c */ /* 0x040fe40003f66270 */
[----:B------:R-:W-:Y:S02]  /*5d00*/  ISETP.GE.AND P4, PT, R7, R2, PT ;  /* 0x000000020700720c */ /* 0x000fe40003f86270 */
[----:B------:R-:W-:Y:S02]  /*5d10*/  FSEL R190, R66, -INF , !P5 ;  /* 0xff80000042be7808 */ /* 0x000fe40006800000 */
[----:B------:R-:W-:-:S02]  /*5d20*/  I2FP.F32.S32 R7, R7 ;  /* 0x0000000700077245 */ /* 0x000fc40000201400 */
[----:B------:R-:W-:Y:S02]  /*5d30*/  ISETP.GE.AND P5, PT, R15, R180, PT ;  /* 0x000000b40f00720c */ /* 0x000fe40003fa6270 */
[----:B------:R-:W-:Y:S01]  /*5d40*/  FSEL R164, R57, -INF , !P1 ;  /* 0xff80000039a47808 */ /* 0x000fe20004800000 */
[-C--:B------:R-:W-:Y:S01]  /*5d50*/  FFMA.FTZ R52, R3, R7.reuse, R52 ;  /* 0x0000000703347223 */ /* 0x080fe20000010034 */
[-C--:B------:R-:W-:Y:S01]  /*5d60*/  ISETP.GE.AND P1, PT, R5, R2.reuse, PT ;  /* 0x000000020500720c */ /* 0x080fe20003f26270 */
[----:B------:R-:W-:Y:S01]  /*5d70*/  FFMA.FTZ R54, R3, R7, R54 ;  /* 0x0000000703367223 */ /* 0x000fe20000010036 */
        /* <DEDUP_REMOVED lines=9> */
[----:B------:R-:W-:-:S02]  /*5e10*/  ISETP.GE.AND P5, PT, R11, R180, PT ;  /* 0x000000b40b00720c */ /* 0x000fc40003fa6270 */
[----:B------:R-:W-:Y:S02]  /*5e20*/  ISETP.GE.AND P3, PT, R11, R2, PT ;  /* 0x000000020b00720c */ /* 0x000fe40003f66270 */
[----:B------:R-:W-:Y:S02]  /*5e30*/  I2FP.F32.S32 R11, R11 ;  /* 0x0000000b000b7245 */ /* 0x000fe40000201400 */
[----:B------:R-:W-:Y:S02]  /*5e40*/  I2FP.F32.S32 R4, R5 ;  /* 0x0000000500047245 */ /* 0x000fe40000201400 */
[----:B------:R-:W-:Y:S01]  /*5e50*/  FSEL R146, R54, -INF , !P4 ;  /* 0xff80000036927808 */ /* 0x000fe20006000000 */
[-C--:B------:R-:W-:Y:S01]  /*5e60*/  FFMA.FTZ R6, R3, R11.reuse, R28 ;  /* 0x0000000b03067223 */ /* 0x080fe2000001001c */
[----:B------:R-:W-:Y:S01]  /*5e70*/  FSEL R152, R53, -INF , !P2 ;  /* 0xff80000035987808 */ /* 0x000fe20005000000 */
[C---:B------:R-:W-:Y:S01]  /*5e80*/  FFMA.FTZ R30, R3.reuse, R11, R30 ;  /* 0x0000000b031e7223 */ /* 0x040fe2000001001e */
[CC--:B------:R-:W-:Y:S01]  /*5e90*/  FFMA.FTZ R49, R3.reuse, R4.reuse, R49 ;  /* 0x0000000403317223 */ /* 0x0c0fe20000010031 */
[----:B------:R-:W-:Y:S01]  /*5ea0*/  FFMA.FTZ R51, R3, R4, R51 ;  /* 0x0000000403337223 */ /* 0x000fe20000010033 */
[----:B------:R-:W-:-:S02]  /*5eb0*/  ISETP.GE.AND P4, PT, R5, R180, PT ;  /* 0x000000b40500720c */ /* 0x000fc40003f86270 */
[----:B------:R-:W-:Y:S02]  /*5ec0*/  ISETP.GE.AND P2, PT, R5, R2, PT ;  /* 0x000000020500720c */ /* 0x000fe40003f46270 */
        /* <DEDUP_REMOVED lines=16> */
.L_x_3053:
        /* <DEDUP_REMOVED lines=59> */
.L_x_3054:
        /* <DEDUP_REMOVED lines=110> */
.L_x_3052:
[----:B------:R-:W-:Y:S01]  /*6a60*/  FMNMX3.FTZ R7, R6, R100, R50, !PT ;  /* 0x0000006406077276 */ /* 0x000fe20007810032 */
        /* <DEDUP_REMOVED lines=28> */
[----:B--2---:R-:W-:Y:S02]  /*6c30*/  FMNMX3.FTZ R8, R7, R152, R150, !PT ;  /* 0x0000009807087276 */ /* 0x004fe40007810096 */
[----:B------:R-:W-:-:S02]  /*6c40*/  FMNMX3.FTZ R5, R5, R144, R143, !PT ;  /* 0x0000009005057276 */ /* 0x000fc4000781008f */
[----:B------:R-:W-:Y:S02]  /*6c50*/  FMNMX.FTZ R7, R149, R8, !PT ;  /* 0x0000000895077209 */ /* 0x000fe40007810000 */
[----:B------:R-:W-:Y:S02]  /*6c60*/  FMNMX.FTZ R12, R140, R5, !PT ;  /* 0x000000058c0c7209 */ /* 0x000fe40007810000 */
[----:B------:R-:W-:Y:S01]  /*6c70*/  IADD3 R67, PT, PT, R185, R182, RZ ;  /* 0x000000b6b9437210 */ /* 0x000fe20007ffe0ff */
[----:B------:R-:W2:Y:S03]  /*6c80*/  SHFL.BFLY PT, R8, R7, 0x2, 0x1f ;  /* 0x0c401f0007087f89 */ /* 0x000ea600000e0000 */
[----:B------:R-:W-:Y:S01]  /*6c90*/  LEA R67, R67, UR5, 0x1 ;  /* 0x0000000543437c11 */ /* 0x000fe2000f8e08ff */
[----:B------:R-:W3:Y:S03]  /*6ca0*/  SHFL.BFLY PT, R5, R12, 0x2, 0x1f ;  /* 0x0c401f000c057f89 */ /* 0x000ee600000e0000 */
[----:B------:R-:W-:Y:S01]  /*6cb0*/  IADD3 R147, PT, PT, R45, R67, RZ ;  /* 0x000000432d937210 */ /* 0x000fe20007ffe0ff */
[----:B------:R-:W-:Y:S04]  /*6cc0*/  LDSM.16.MT88.4 R124, [R67+0xc000] ;  /* 0x00c00000437c783b */ /* 0x000fe80000004200 */
[----:B------:R-:W-:Y:S04]  /*6cd0*/  LDSM.16.MT88.4 R72, [R147+0xc000] ;  /* 0x00c000009348783b */ /* 0x000fe80000004200 */
[----:B------:R-:W-:Y:S04]  /*6ce0*/  LDSM.16.MT88.4 R104, [R147+0x10000] ;  /* 0x010000009368783b */ /* 0x000fe80000004200 */
[----:B------:R-:W-:Y:S01]  /*6cf0*/  LDSM.16.MT88.4 R28, [R67+0xc800] ;  /* 0x00c80000431c783b */ /* 0x000fe20000004200 */
[----:B--2---:R-:W-:-:S02]  /*6d00*/  FMNMX.FTZ R8, R7, R8, !PT ;  /* 0x0000000807087209 */ /* 0x004fc40007810000 */
[----:B---3--:R-:W-:-:S03]  /*6d10*/  FMNMX.FTZ R5, R12, R5, !PT ;  /* 0x000000050c057209 */ /* 0x008fc60007810000 */
[----:B------:R-:W2:Y:S04]  /*6d20*/  SHFL.BFLY PT, R133, R8, 0x1, 0x1f ;  /* 0x0c201f0008857f89 */ /* 0x000ea800000e0000 */
[----:B------:R-:W3:Y:S01]  /*6d30*/  SHFL.BFLY PT, R132, R5, 0x1, 0x1f ;  /* 0x0c201f0005847f89 */ /* 0x000ee200000e0000 */
[----:B--2---:R-:W-:-:S04]  /*6d40*/  FMNMX.FTZ R133, R8, R133, !PT ;  /* 0x0000008508857209 */ /* 0x004fc80007810000 */
[C---:B------:R-:W-:Y:S01]  /*6d50*/  FSETP.NEU.FTZ.AND P1, PT, R133.reuse, -INF , PT ;  /* 0xff8000008500780b */ /* 0x040fe20003f3d000 */
[----:B-1----:R-:W-:Y:S01]  /*6d60*/  FMUL.FTZ R151, R133, UR4 ;  /* 0x0000000485977c20 */ /* 0x002fe20008410000 */
[----:B---3--:R-:W-:-:S04]  /*6d70*/  FMNMX.FTZ R132, R5, R132, !PT ;  /* 0x0000008405847209 */ /* 0x008fc80007810000 */
[----:B------:R-:W-:Y:S01]  /*6d80*/  FSEL R151, R151, RZ, P1 ;  /* 0x000000ff97977208 */ /* 0x000fe20000800000 */
[C---:B------:R-:W-:Y:S01]  /*6d90*/  FMUL.FTZ R145, R132.reuse, UR4 ;  /* 0x0000000484917c20 */ /* 0x040fe20008410000 */
[----:B------:R-:W-:-:S03]  /*6da0*/  FSETP.NEU.FTZ.AND P1, PT, R132, -INF , PT ;  /* 0xff8000008400780b */ /* 0x000fc60003f3d000 */
[--C-:B------:R-:W-:Y:S01]  /*6db0*/  FFMA.FTZ R66, R50, UR4, -R151.reuse ;  /* 0x0000000432427c23 */ /* 0x100fe20008010897 */
[----:B------:R-:W-:Y:S01]  /*6dc0*/  IADD3 R50, PT, PT, R148, R67, RZ ;  /* 0x0000004394327210 */ /* 0x000fe20007ffe0ff */
[--C-:B------:R-:W-:Y:S01]  /*6dd0*/  FFMA.FTZ R141, R6, UR4, -R151.reuse ;  /* 0x00000004068d7c23 */ /* 0x100fe20008010897 */
[----:B------:R-:W-:Y:S01]  /*6de0*/  FSEL R145, R145, RZ, P1 ;  /* 0x000000ff91917208 */ /* 0x000fe20000800000 */
[--C-:B------:R-:W-:Y:S01]  /*6df0*/  FFMA.FTZ R138, R100, UR4, -R151.reuse ;  /* 0x00000004648a7c23 */ /* 0x100fe20008010897 */
[----:B------:R-:W-:Y:S01]  /*6e00*/  IADD3 R45, PT, PT, R45, R50, RZ ;  /* 0x000000322d2d7210 */ /* 0x000fe20007ffe0ff */
[----:B------:R-:W-:Y:S01]  /*6e10*/  LDSM.16.MT88.4 R80, [R50+0xc000] ;  /* 0x00c000003250783b */ /* 0x000fe20000004200 */
[----:B------:R-:W-:Y:S01]  /*6e20*/  FFMA.FTZ R65, R102, UR4, -R151 ;  /* 0x0000000466417c23 */ /* 0x000fe20008010897 */
[--C-:B------:R-:W-:Y:S01]  /*6e30*/  FFMA.FTZ R64, R98, UR4, -R145.reuse ;  /* 0x0000000462407c23 */ /* 0x100fe20008010891 */
[--C-:B------:R-:W-:Y:S01]  /*6e40*/  FFMA.FTZ R63, R96, UR4, -R145.reuse ;  /* 0x00000004603f7c23 */ /* 0x100fe20008010891 */
[----:B------:R-:W1:Y:S01]  /*6e50*/  LDSM.16.MT88.4 R88, [R45+0xc000] ;  /* 0x00c000002d58783b */ /* 0x000e620000004200 */
[--C-:B------:R-:W-:Y:S01]  /*6e60*/  FFMA.FTZ R137, R4, UR4, -R145.reuse ;  /* 0x0000000404897c23 */ /* 0x100fe20008010891 */
[--C-:B------:R-:W-:Y:S01]  /*6e70*/  FFMA.FTZ R136, R38, UR4, -R145.reuse ;  /* 0x0000000426887c23 */ /* 0x100fe20008010891 */
[----:B------:R-:W-:Y:S01]  /*6e80*/  MUFU.EX2 R141, R141 ;  /* 0x0000008d008d7308 */ /* 0x000fe20000000800 */
[----:B------:R-:W2:Y:S01]  /*6e90*/  LDSM.16.MT88.4 R96, [R67+0x10000] ;  /* 0x010000004360783b */ /* 0x000ea20000004200 */
[----:B------:R-:W-:Y:S01]  /*6ea0*/  FFMA.FTZ R60, R10, UR4, -R145 ;  /* 0x000000040a3c7c23 */ /* 0x000fe20008010891 */
[--C-:B------:R-:W-:Y:S01]  /*6eb0*/  FFMA.FTZ R62, R32, UR4, -R151.reuse ;  /* 0x00000004203e7c23 */ /* 0x100fe20008010897 */
[----:B------:R-:W3:Y:S01]  /*6ec0*/  MUFU.EX2 R138, R138 ;  /* 0x0000008a008a7308 */ /* 0x000ee20000000800 */
[----:B------:R-:W4:Y:S01]  /*6ed0*/  LDSM.16.MT88.4 R112, [R50+0x10000] ;  /* 0x010000003270783b */ /* 0x000f220000004200 */
[--C-:B------:R-:W-:Y:S01]  /*6ee0*/  FFMA.FTZ R61, R36, UR4, -R151.reuse ;  /* 0x00000004243d7c23 */ /* 0x100fe20008010897 */
[--C-:B------:R-:W-:Y:S01]  /*6ef0*/  FFMA.FTZ R58, R34, UR4, -R151.reuse ;  /* 0x00000004223a7c23 */ /* 0x100fe20008010897 */
[----:B------:R-:W-:Y:S01]  /*6f00*/  MUFU.EX2 R66, R66 ;  /* 0x0000004200427308 */ /* 0x000fe20000000800 */
[----:B------:R-:W5:Y:S01]  /*6f10*/  LDSM.16.MT88.4 R4, [R45+0x10000] ;  /* 0x010000002d04783b */ /* 0x000f620000004200 */
[----:B------:R-:W-:Y:S01]  /*6f20*/  FFMA.FTZ R57, R110, UR4, -R151 ;  /* 0x000000046e397c23 */ /* 0x000fe20008010897 */
[--C-:B------:R-:W-:Y:S01]  /*6f30*/  FFMA.FTZ R59, R108, UR4, -R145.reuse ;  /* 0x000000046c3b7c23 */ /* 0x100fe20008010891 */
[----:B------:R-:W3:Y:S01]  /*6f40*/  MUFU.EX2 R65, R65 ;  /* 0x0000004100417308 */ /* 0x000ee20000000800 */
[----:B------:R-:W5:Y:S01]  /*6f50*/  LDSM.16.MT88.4 R8, [R45+0xc800] ;  /* 0x00c800002d08783b */ /* 0x000f620000004200 */
[--C-:B------:R-:W-:Y:S01]  /*6f60*/  FFMA.FTZ R56, R16, UR4, -R145.reuse ;  /* 0x0000000410387c23 */ /* 0x100fe20008010891 */
[----:B------:R-:W-:Y:S01]  /*6f70*/  FFMA.FTZ R55, R18, UR4, -R145 ;  /* 0x0000000412377c23 */ /* 0x000fe20008010891 */
[----:B------:R-:W-:Y:S01]  /*6f80*/  MUFU.EX2 R137, R137 ;  /* 0x0000008900897308 */ /* 0x000fe20000000800 */
[----:B------:R-:W5:Y:S01]  /*6f90*/  LDSM.16.MT88.4 R36, [R147+0xc800] ;  /* 0x00c800009324783b */ /* 0x000f620000004200 */
[----:B---3--:R-:W-:Y:S01]  /*6fa0*/  F2FP.F16.F32.PACK_AB R116, R138, R141 ;  /* 0x0000008d8a74723e */ /* 0x008fe200000000ff */
[--C-:B------:R-:W-:Y:S01]  /*6fb0*/  FFMA.FTZ R53, R48, UR4, -R151.reuse ;  /* 0x0000000430357c23 */ /* 0x100fe20008010897 */
[----:B------:R-:W3:Y:S01]  /*6fc0*/  MUFU.EX2 R136, R136 ;  /* 0x0000008800887308 */ /* 0x000ee20000000800 */
[----:B------:R-:W5:Y:S01]  /*6fd0*/  LDSM.16.MT88.4 R12, [R50+0x10800] ;  /* 0x01080000320c783b */ /* 0x000f620000004200 */
[--C-:B------:R-:W-:Y:S01]  /*6fe0*/  FFMA.FTZ R54, R246, UR4, -R151.reuse ;  /* 0x00000004f6367c23 */ /* 0x100fe20008010897 */
[--C-:B------:R-:W-:Y:S01]  /*6ff0*/  FFMA.FTZ R49, R250, UR4, -R151.reuse ;  /* 0x00000004fa317c23 */ /* 0x100fe20008010897 */
[----:B------:R-:W-:Y:S01]  /*7000*/  MUFU.EX2 R64, R64 ;  /* 0x0000004000407308 */ /* 0x000fe20000000800 */
[----:B------:R-:W5:Y:S01]  /*7010*/  LDSM.16.MT88.4 R16, [R67+0x10800] ;  /* 0x010800004310783b */ /* 0x000f620000004200 */
[----:B------:R-:W-:Y:S01]  /*7020*/  F2FP.F16.F32.PACK_AB R118, R65, R66 ;  /* 0x000000424176723e */ /* 0x000fe200000000ff */
[----:B------:R-:W-:Y:S01]  /*7030*/  FFMA.FTZ R48, R248, UR4, -R151 ;  /* 0x00000004f8307c23 */ /* 0x000fe20008010897 */
[----:B------:R-:W1:Y:S01]  /*7040*/  MUFU.EX2 R63, R63 ;  /* 0x0000003f003f7308 */ /* 0x000e620000000800 */
        /* <DEDUP_REMOVED lines=8> */
[----:B------:R-:W-:Y:S01]  /*70d0*/  FFMA.FTZ R46, R40, UR4, -R145 ;  /* 0x00000004282e7c23 */ /* 0x000fe20008010891 */
[--C-:B------:R-:W-:Y:S01]  /*70e0*/  FFMA.FTZ R153, R174, UR4, -R151.reuse ;  /* 0x00000004ae997c23 */ /* 0x100fe20008010897 */
[----:B------:R-:W-:Y:S01]  /*70f0*/  LDSM.16.MT88.4 R40, [R45+0x11000] ;  /* 0x011000002d28783b */ /* 0x000fe20000004200 */
[----:B------:R-:W-:Y:S01]  /*7100*/  MUFU.EX2 R58, R58 ;  /* 0x0000003a003a7308 */ /* 0x000fe20000000800 */
[--C-:B------:R-:W-:Y:S01]  /*7110*/  FFMA.FTZ R174, R240, UR4, -R151.reuse ;  /* 0x00000004f0ae7c23 */ /* 0x100fe20008010897 */
[----:B-1----:R-:W-:Y:S01]  /*7120*/  F2FP.F16.F32.PACK_AB R119, R63, R64 ;  /* 0x000000403f77723e */ /* 0x002fe200000000ff */
[----:B------:R-:W-:Y:S01]  /*7130*/  FFMA.FTZ R155, R172, UR4, -R151 ;  /* 0x00000004ac9b7c23 */ /* 0x000fe20008010897 */
[----:B------:R-:W-:Y:S01]  /*7140*/  MUFU.EX2 R57, R57 ;  /* 0x0000003900397308 */ /* 0x000fe20000000800 */
[--C-:B------:R-:W-:Y:S01]  /*7150*/  FFMA.FTZ R159, R178, UR4, -R145.reuse ;  /* 0x00000004b29f7c23 */ /* 0x100fe20008010891 */
[--C-:B------:R-:W-:Y:S01]  /*7160*/  FFMA.FTZ R157, R234, UR4, -R145.reuse ;  /* 0x00000004ea9d7c23 */ /* 0x100fe20008010891 */
[----:B------:R-:W-:Y:S01]  /*7170*/  FFMA.FTZ R186, R186, UR4, -R145 ;  /* 0x00000004baba7c23 */ /* 0x000fe20008010891 */
        /* <DEDUP_REMOVED lines=12> */
[----:B------:R-:W1:Y:S01]  /*7240*/  MUFU.EX2 R55, R55 ;  /* 0x0000003700377308 */ /* 0x000e620000000800 */
[----:B------:R-:W-:Y:S01]  /*7250*/  FFMA.FTZ R230, R230, UR4, -R151 ;  /* 0x00000004e6e67c23 */ /* 0x000fe20008010897 */
[----:B------:R-:W-:Y:S01]  /*7260*/  FFMA.FTZ R226, R226, UR4, -R145 ;  /* 0x00000004e2e27c23 */ /* 0x000fe20008010891 */
[--C-:B------:R-:W-:Y:S01]  /*7270*/  FFMA.FTZ R169, R218, UR4, -R151.reuse ;  /* 0x00000004daa97c23 */ /* 0x100fe20008010897 */
[----:B------:R-:W-:Y:S01]  /*7280*/  MUFU.EX2 R54, R54 ;  /* 0x0000003600367308 */ /* 0x000fe20000000800 */
[C---:B------:R-:W-:Y:S01]  /*7290*/  HMMA.16816.F32 R68, R116.reuse, R72, RZ ;  /* 0x000000487444723c */ /* 0x040fe200000018ff */
        /* <DEDUP_REMOVED lines=18> */
[----:B------:R-:W1:Y:S01]  /*73c0*/  MUFU.EX2 R51, R51 ;  /* 0x0000003300337308 */ /* 0x000e620000000800 */
[----:B------:R-:W-:Y:S01]  /*73d0*/  ISETP.GT.AND P1, PT, R139, R206, PT ;  /* 0x000000ce8b00720c */ /* 0x000fe20003f24270 */
[----:B------:R-:W-:Y:S01]  /*73e0*/  FADD.FTZ R66, R66, R141 ;  /* 0x0000008d42427221 */ /* 0x000fe20000010000 */
[----:B------:R-:W-:Y:S01]  /*73f0*/  FADD.FTZ R64, R64, R137 ;  /* 0x0000008940407221 */ /* 0x000fe20000010000 */
[----:B------:R-:W-:Y:S01]  /*7400*/  MUFU.EX2 R47, R47 ;  /* 0x0000002f002f7308 */ /* 0x000fe20000000800 */
[C---:B------:R-:W-:Y:S01]  /*7410*/  HMMA.16816.F32 R76, R116.reuse, R80, RZ ;  /* 0x00000050744c723c */ /* 0x040fe200000018ff */
[----:B------:R-:W-:Y:S01]  /*7420*/  FADD.FTZ R65, R65, R66 ;  /* 0x0000004241417221 */ /* 0x000fe20000010000 */
[----:B------:R-:W-:Y:S01]  /*7430*/  FADD.FTZ R63, R63, R64 ;  /* 0x000000403f3f7221 */ /* 0x000fe20000010000 */
[----:B------:R-:W1:Y:S04]  /*7440*/  MUFU.EX2 R46, R46 ;  /* 0x0000002e002e7308 */ /* 0x000e680000000800 */
[----:B------:R-:W-:Y:S01]  /*7450*/  MUFU.EX2 R153, R153 ;  /* 0x0000009900997308 */ /* 0x000fe20000000800 */
[C---:B--2---:R-:W-:Y:S03]  /*7460*/  HMMA.16816.F32 R92, R116.reuse, R96, RZ ;  /* 0x00000060745c723c */ /* 0x044fe600000018ff */
[----:B------:R-:W2:Y:S04]  /*7470*/  MUFU.EX2 R174, R174 ;  /* 0x000000ae00ae7308 */ /* 0x000ea80000000800 */
[----:B------:R-:W-:Y:S01]  /*7480*/  MUFU.EX2 R172, R238 ;  /* 0x000000ee00ac7308 */ /* 0x000fe20000000800 */
[C---:B----4-:R-:W-:Y:S03]  /*7490*/  HMMA.16816.F32 R108, R116.reuse, R112, RZ ;  /* 0x00000070746c723c */ /* 0x050fe600000018ff */
[----:B------:R-:W-:Y:S04]  /*74a0*/  MUFU.EX2 R155, R155 ;  /* 0x0000009b009b7308 */ /* 0x000fe80000000800 */
[----:B------:R-:W-:Y:S01]  /*74b0*/  MUFU.EX2 R178, R236 ;  /* 0x000000ec00b27308 */ /* 0x000fe20000000800 */
[C---:B------:R-:W-:Y:S03]  /*74c0*/  HMMA.16816.F32 R72, R116.reuse, R74, RZ ;  /* 0x0000004a7448723c */ /* 0x040fe600000018ff */
[----:B------:R-:W4:Y:S04]  /*74d0*/  MUFU.EX2 R159, R159 ;  /* 0x0000009f009f7308 */ /* 0x000f280000000800 */
        /* <DEDUP_REMOVED lines=17> */
[----:B---3--:R-:W-:Y:S01]  /*75f0*/  F2FP.F16.F32.PACK_AB R4, R61, R62 ;  /* 0x0000003e3d04723e */ /* 0x008fe200000000ff */
        /* <DEDUP_REMOVED lines=20> */
[----:B------:R-:W-:Y:S04]  /*7740*/  MUFU.EX2 R179, R179 ;  /* 0x000000b300b37308 */ /* 0x000fe80000000800 */
[----:B------:R-:W-:Y:S02]  /*7750*/  MUFU.EX2 R223, R223 ;  /* 0x000000df00df7308 */ /* 0x000fe40000000800 */
[C---:B------:R-:W-:Y:S08]  /*7760*/  HMMA.16816.F32 R68, R4.reuse, R36, R68 ;  /* 0x000000240444723c */ /* 0x040ff00000001844 */
[C---:B------:R-:W-:Y:S01]  /*7770*/  HMMA.16816.F32 R72, R4.reuse, R38, R72 ;  /* 0x000000260448723c */ /* 0x040fe20000001848 */
[----:B------:R-:W3:Y:S07]  /*7780*/  LDSM.16.MT88.4 R36, [R147+0xd000] ;  /* 0x00d000009324783b */ /* 0x000eee0000004200 */
[C---:B------:R-:W-:Y:S08]  /*7790*/  HMMA.16816.F32 R108, R4.reuse, R12, R108 ;  /* 0x0000000c046c723c */ /* 0x040ff0000000186c */
[C---:B------:R-:W-:Y:S01]  /*77a0*/  HMMA.16816.F32 R112, R4.reuse, R14, R112 ;  /* 0x0000000e0470723c */ /* 0x040fe20000001870 */
[----:B------:R-:W5:Y:S07]  /*77b0*/  LDSM.16.MT88.4 R12, [R67+0x11000] ;  /* 0x01100000430c783b */ /* 0x000f6e0000004200 */
[C---:B------:R-:W-:Y:S08]  /*77c0*/  HMMA.16816.F32 R92, R4.reuse, R16, R92 ;  /* 0x00000010045c723c */ /* 0x040ff0000000185c */
[C---:B-1----:R-:W-:Y:S08]  /*77d0*/  HMMA.16816.F32 R120, R4.reuse, R8, R120 ;  /* 0x000000080478723c */ /* 0x042ff00000001878 */
        /* <DEDUP_REMOVED lines=12> */
[----:B------:R-:W4:Y:S01]  /*78a0*/  LDSM.16.MT88.4 R20, [R50+0xd000] ;  /* 0x00d000003214783b */ /* 0x000f220000004200 */
[----:B------:R-:W-:-:S02]  /*78b0*/  F2FP.F16.F32.PACK_AB R4, R53, R54 ;  /* 0x000000363504723e */ /* 0x000fc400000000ff */
[----:B------:R-:W-:Y:S02]  /*78c0*/  F2FP.F16.F32.PACK_AB R5, R51, R52 ;  /* 0x000000343305723e */ /* 0x000fe400000000ff */
[----:B------:R-:W-:Y:S02]  /*78d0*/  F2FP.F16.F32.PACK_AB R6, R48, R49 ;  /* 0x000000313006723e */ /* 0x000fe400000000ff */
[----:B------:R-:W-:-:S07]  /*78e0*/  F2FP.F16.F32.PACK_AB R7, R46, R47 ;  /* 0x0000002f2e07723e */ /* 0x000fce00000000ff */
        /* <DEDUP_REMOVED lines=52> */
[C---:B---3--:R-:W-:Y:S08]  /*7c30*/  HMMA.16816.F32 R120, R4.reuse, R36, R120 ;  /* 0x000000240478723c */ /* 0x048ff00000001878 */
[----:B------:R-:W-:Y:S01]  /*7c40*/  HMMA.16816.F32 R116, R4, R38, R116 ;  /* 0x000000260474723c */ /* 0x000fe20000001874 */
[----:B------:R-:W-:Y:S01]  /*7c50*/  F2FP.F16.F32.PACK_AB R4, R161, R212 ;  /* 0x000000d4a104723e */ /* 0x000fe200000000ff */
[----:B------:R-:W-:Y:S01]  /*7c60*/  LDSM.16.MT88.4 R36, [R147+0xe800] ;  /* 0x00e800009324783b */ /* 0x000fe20000004200 */
[----:B------:R-:W-:-:S02]  /*7c70*/  F2FP.F16.F32.PACK_AB R5, R224, R165 ;  /* 0x000000a5e005723e */ /* 0x000fc400000000ff */
[----:B------:R-:W-:Y:S02]  /*7c80*/  F2FP.F16.F32.PACK_AB R6, R163, R220 ;  /* 0x000000dca306723e */ /* 0x000fe400000000ff */
[----:B------:R-:W-:-:S07]  /*7c90*/  F2FP.F16.F32.PACK_AB R7, R167, R222 ;  /* 0x000000dea707723e */ /* 0x000fce00000000ff */
[C---:B-----5:R-:W-:Y:S08]  /*7ca0*/  HMMA.16816.F32 R84, R4.reuse, R12, R84 ;  /* 0x0000000c0454723c */ /* 0x060ff00000001854 */
[C---:B------:R-:W-:Y:S01]  /*7cb0*/  HMMA.16816.F32 R88, R4.reuse, R14, R88 ;  /* 0x0000000e0458723c */ /* 0x040fe20000001858 */
[----:B------:R-:W3:Y:S07]  /*7cc0*/  LDSM.16.MT88.4 R12, [R45+0x12000] ;  /* 0x012000002d0c783b */ /* 0x000eee0000004200 */
[C---:B-1----:R-:W-:Y:S08]  /*7cd0*/  HMMA.16816.F32 R92, R4.reuse, R8, R92 ;  /* 0x00000008045c723c */ /* 0x042ff0000000185c */
[C---:B------:R-:W-:Y:S01]  /*7ce0*/  HMMA.16816.F32 R96, R4.reuse, R10, R96 ;  /* 0x0000000a0460723c */ /* 0x040fe20000001860 */
[----:B------:R-:W1:Y:S07]  /*7cf0*/  LDSM.16.MT88.4 R8, [R45+0xe800] ;  /* 0x00e800002d08783b */ /* 0x000e6e0000004200 */
[C---:B------:R-:W-:Y:S01]  /*7d00*/  HMMA.16816.F32 R108, R4.reuse, R40, R108 ;  /* 0x00000028046c723c */ /* 0x040fe2000000186c */
[--C-:B------:R-:W-:Y:S01]  /*7d10*/  FFMA.FTZ R40, R190, UR4, -R145.reuse ;  /* 0x00000004be287c23 */ /* 0x100fe20008010891 */
[----:B------:R-:W-:Y:S01]  /*7d20*/  FFMA.FTZ R41, R188, UR4, -R145 ;  /* 0x00000004bc297c23 */ /* 0x000fe20008010891 */
[----:B------:R-:W5:Y:S04]  /*7d30*/  MUFU.EX2 R190, R192 ;  /* 0x000000c000be7308 */ /* 0x000f680000000800 */
[----:B------:R-:W-:Y:S01]  /*7d40*/  MUFU.EX2 R40, R40 ;  /* 0x0000002800287308 */ /* 0x000fe20000000800 */
[C---:B--2---:R-:W-:Y:S03]  /*7d50*/  HMMA.16816.F32 R68, R4.reuse, R32, R68 ;  /* 0x000000200444723c */ /* 0x044fe60000001844 */
[----:B------:R-:W2:Y:S05]  /*7d60*/  MUFU.EX2 R41, R41 ;  /* 0x0000002900297308 */ /* 0x000eaa0000000800 */
[C---:B------:R-:W-:Y:S01]  /*7d70*/  HMMA.16816.F32 R72, R4.reuse, R34, R72 ;  /* 0x000000220448723c */ /* 0x040fe20000001848 */
[----:B------:R-:W-:Y:S07]  /*7d80*/  LDSM.16.MT88.4 R32, [R147+0x12800] ;  /* 0x012800009320783b */ /* 0x000fee0000004200 */
[C---:B----4-:R-:W-:Y:S08]  /*7d90*/  HMMA.16816.F32 R100, R4.reuse, R28, R100 ;  /* 0x0000001c0464723c */ /* 0x050ff00000001864 */
[C---:B------:R-:W-:Y:S01]  /*7da0*/  HMMA.16816.F32 R104, R4.reuse, R30, R104 ;  /* 0x0000001e0468723c */ /* 0x040fe20000001868 */
[----:B------:R-:W-:Y:S07]  /*7db0*/  LDSM.16.MT88.4 R28, [R67+0xe800] ;  /* 0x00e80000431c783b */ /* 0x000fee0000004200 */
[C---:B------:R-:W-:Y:S08]  /*7dc0*/  HMMA.16816.F32 R128, R4.reuse, R20, R128 ;  /* 0x000000140480723c */ /* 0x040ff00000001880 */
[C---:B------:R-:W-:Y:S01]  /*7dd0*/  HMMA.16816.F32 R124, R4.reuse, R22, R124 ;  /* 0x00000016047c723c */ /* 0x040fe2000000187c */
[----:B------:R-:W4:Y:S07]  /*7de0*/  LDSM.16.MT88.4 R20, [R50+0xe800] ;  /* 0x00e800003214783b */ /* 0x000f2e0000004200 */
[C---:B------:R-:W-:Y:S08]  /*7df0*/  HMMA.16816.F32 R76, R4.reuse, R16, R76 ;  /* 0x00000010044c723c */ /* 0x040ff0000000184c */
[C---:B------:R-:W-:Y:S01]  /*7e00*/  HMMA.16816.F32 R80, R4.reuse, R18, R80 ;  /* 0x000000120450723c */ /* 0x040fe20000001850 */
[----:B------:R-:W4:Y:S07]  /*7e10*/  LDSM.16.MT88.4 R16, [R67+0x12800] ;  /* 0x012800004310783b */ /* 0x000f2e0000004200 */
[----:B------:R-:W-:Y:S01]  /*7e20*/  HMMA.16816.F32 R112, R4, R42, R112 ;  /* 0x0000002a0470723c */ /* 0x000fe20000001870 */
[--C-:B------:R-:W-:Y:S01]  /*7e30*/  FFMA.FTZ R42, R170, UR4, -R151.reuse ;  /* 0x00000004aa2a7c23 */ /* 0x100fe20008010897 */
[--C-:B------:R-:W-:Y:S01]  /*7e40*/  FFMA.FTZ R43, R166, UR4, -R151.reuse ;  /* 0x00000004a62b7c23 */ /* 0x100fe20008010897 */
[----:B------:R-:W-:Y:S01]  /*7e50*/  FFMA.FTZ R166, R164, UR4, -R151 ;  /* 0x00000004a4a67c23 */ /* 0x000fe20008010897 */
[----:B------:R-:W-:-:S03]  /*7e60*/  FFMA.FTZ R164, R162, UR4, -R145 ;  /* 0x00000004a2a47c23 */ /* 0x000fc60008010891 */
[----:B------:R-:W4:Y:S01]  /*7e70*/  MUFU.EX2 R42, R42 ;  /* 0x0000002a002a7308 */ /* 0x000f220000000800 */
[C---:B---3--:R-:W-:Y:S03]  /*7e80*/  HMMA.16816.F32 R120, R4.reuse, R12, R120 ;  /* 0x0000000c0478723c */ /* 0x048fe60000001878 */
[----:B------:R-:W-:Y:S04]  /*7e90*/  MUFU.EX2 R43, R43 ;  /* 0x0000002b002b7308 */ /* 0x000fe80000000800 */
[----:B------:R-:W-:Y:S01]  /*7ea0*/  MUFU.EX2 R162, R166 ;  /* 0x000000a600a27308 */ /* 0x000fe20000000800 */
[----:B------:R-:W-:Y:S01]  /*7eb0*/  HMMA.16816.F32 R116, R4, R14, R116 ;  /* 0x0000000e0474723c */ /* 0x000fe20000001874 */
[----:B------:R-:W-:Y:S01]  /*7ec0*/  F2FP.F16.F32.PACK_AB R4, R204, R169 ;  /* 0x000000a9cc04723e */ /* 0x000fe200000000ff */
[----:B------:R-:W3:Y:S01]  /*7ed0*/  LDSM.16.MT88.4 R12, [R50+0x12800] ;  /* 0x01280000320c783b */ /* 0x000ee20000004200 */
[----:B-----5:R-:W-:Y:S01]  /*7ee0*/  F2FP.F16.F32.PACK_AB R5, R190, R173 ;  /* 0x000000adbe05723e */ /* 0x020fe200000000ff */
[----:B------:R-:W5:Y:S01]  /*7ef0*/  MUFU.EX2 R160, R164 ;  /* 0x000000a400a07308 */ /* 0x000f620000000800 */
[----:B------:R-:W-:-:S02]  /*7f00*/  F2FP.F16.F32.PACK_AB R6, R194, R171 ;  /* 0x000000abc206723e */ /* 0x000fc400000000ff */
[----:B--2---:R-:W-:-:S07]  /*7f10*/  F2FP.F16.F32.PACK_AB R7, R41, R40 ;  /* 0x000000282907723e */ /* 0x004fce00000000ff */
[C---:B-1----:R-:W-:Y:S08]  /*7f20*/  HMMA.16816.F32 R84, R4.reuse, R8, R84 ;  /* 0x000000080454723c */ /* 0x042ff00000001854 */
[C---:B------:R-:W-:Y:S01]  /*7f30*/  HMMA.16816.F32 R88, R4.reuse, R10, R88 ;  /* 0x0000000a0458723c */ /* 0x040fe20000001858 */
[----:B------:R-:W1:Y:S07]  /*7f40*/  LDSM.16.MT88.4 R8, [R45+0x12800] ;  /* 0x012800002d08783b */ /* 0x000e6e0000004200 */
[C---:B----4-:R-:W-:Y:S08]  /*7f50*/  HMMA.16816.F32 R76, R4.reuse, R20, R76 ;  /* 0x00000014044c723c */ /* 0x050ff0000000184c */
[C---:B------:R-:W-:Y:S01]  /*7f60*/  HMMA.16816.F32 R80, R4.reuse, R22, R80 ;  /* 0x000000160450723c */ /* 0x040fe20000001850 */
[----:B------:R-:W2:Y:S07]  /*7f70*/  LDSM.16.MT88.4 R20, [R50+0xf000] ;  /* 0x00f000003214783b */ /* 0x000eae0000004200 */
[C---:B------:R-:W-:Y:S08]  /*7f80*/  HMMA.16816.F32 R92, R4.reuse, R16, R92 ;  /* 0x00000010045c723c */ /* 0x040ff0000000185c */
[C---:B------:R-:W-:Y:S01]  /*7f90*/  HMMA.16816.F32 R96, R4.reuse, R18, R96 ;  /* 0x000000120460723c */ /* 0x040fe20000001860 */
[----:B------:R-:W-:Y:S07]  /*7fa0*/  LDSM.16.MT88.4 R16, [R45+0xf000] ;  /* 0x00f000002d10783b */ /* 0x000fee0000004200 */
[C---:B---3--:R-:W-:Y:S08]  /*7fb0*/  HMMA.16816.F32 R108, R4.reuse, R12, R108 ;  /* 0x0000000c046c723c */ /* 0x048ff0000000186c */
[C---:B-1----:R-:W-:Y:S08]  /*7fc0*/  HMMA.16816.F32 R120, R4.reuse, R8, R120 ;  /* 0x000000080478723c */ /* 0x042ff00000001878 */
[C---:B------:R-:W-:Y:S01]  /*7fd0*/  HMMA.16816.F32 R116, R4.reuse, R10, R116 ;  /* 0x0000000a0474723c */ /* 0x040fe20000001874 */
[----:B------:R-:W1:Y:S07]  /*7fe0*/  LDSM.16.MT88.4 R8, [R50+0x13000] ;  /* 0x013000003208783b */ /* 0x000e6e0000004200 */
        /* <DEDUP_REMOVED lines=10> */
[----:B------:R-:W-:Y:S01]  /*8090*/  F2FP.F16.F32.PACK_AB R4, R175, R42 ;  /* 0x0000002aaf04723e */ /* 0x000fe200000000ff */
[----:B------:R-:W4:Y:S01]  /*80a0*/  LDSM.16.MT88.4 R36, [R147+0xf000] ;  /* 0x00f000009324783b */ /* 0x000f220000004200 */
[----:B-----5:R-:W-:-:S02]  /*80b0*/  F2FP.F16.F32.PACK_AB R5, R177, R160 ;  /* 0x000000a0b105723e */ /* 0x020fc400000000ff */
[----:B------:R-:W-:Y:S02]  /*80c0*/  F2FP.F16.F32.PACK_AB R6, R162, R43 ;  /* 0x0000002ba206723e */ /* 0x000fe400000000ff */
[----:B------:R-:W-:-:S07]  /*80d0*/  F2FP.F16.F32.PACK_AB R7, R179, R156 ;  /* 0x0000009cb307723e */ /* 0x000fce00000000ff */
        /* <DEDUP_REMOVED lines=30> */
[----:B------:R-:W1:Y:S05]  /*82c0*/  MUFU.EX2 R31, R31 ;  /* 0x0000001f001f7308 */ /* 0x000e6a0000000800 */
[C---:B------:R-:W-:Y:S08]  /*82d0*/  HMMA.16816.F32 R72, R4.reuse, R38, R72 ;  /* 0x000000260448723c */ /* 0x040ff00000001848 */
[----:B--2---:R-:W-:Y:S01]  /*82e0*/  HMMA.16816.F32 R120, R4, R20, R120 ;  /* 0x000000140478723c */ /* 0x004fe20000001878 */
        /* <DEDUP_REMOVED lines=23> */
[----:B-----5:R-:W-:Y:S02]  /*8460*/  HMMA.16816.F32 R68, R4, R16, R68 ;  /* 0x000000100444723c */ /* 0x020fe40000001844 */
[----:B------:R-:W-:Y:S01]  /*8470*/  FADD.FTZ R186, R186, R157 ;  /* 0x0000009dbaba7221 */ /* 0x000fe20000010000 */
[----:B------:R-:W-:-:S03]  /*8480*/  FADD.FTZ R212, R212, R155 ;  /* 0x0000009bd4d47221 */ /* 0x000fc60000010000 */
[----:B------:R-:W-:Y:S01]  /*8490*/  FADD.FTZ R21, R165, R186 ;  /* 0x000000baa5157221 */ /* 0x000fe20000010000 */
[----:B------:R-:W-:Y:S01]  /*84a0*/  FADD.FTZ R161, R161, R212 ;  /* 0x000000d4a1a17221 */ /* 0x000fe20000010000 */
[----:B------:R-:W-:Y:S01]  /*84b0*/  HMMA.16816.F32 R72, R4, R18, R72 ;  /* 0x000000120448723c */ /* 0x000fe20000001848 */
[----:B------:R-:W2:Y:S01]  /*84c0*/  LDSM.16.MT88.4 R16, [R67+0x13800] ;  /* 0x013800004310783b */ /* 0x000ea20000004200 */
[----:B------:R-:W-:-:S04]  /*84d0*/  FADD.FTZ R21, R224, R21 ;  /* 0x00000015e0157221 */ /* 0x000fc80000010000 */
[----:B------:R-:W-:Y:S02]  /*84e0*/  FADD.FTZ R20, R222, R21 ;  /* 0x00000015de147221 */ /* 0x000fe40000010000 */
[----:B---3--:R-:W-:Y:S02]  /*84f0*/  HMMA.16816.F32 R100, R4, R12, R100 ;  /* 0x0000000c0464723c */ /* 0x008fe40000001864 */
[----:B------:R-:W-:-:S06]  /*8500*/  FADD.FTZ R20, R167, R20 ;  /* 0x00000014a7147221 */ /* 0x000fcc0000010000 */
        /* <DEDUP_REMOVED lines=106> */
.L_x_3056:
[----:B------:R-:W-:Y:S01]  /*8bb0*/  UMOV UR6, URZ ;  /* 0x000000ff00067c82 */ /* 0x000fe20008000000 */
[----:B------:R-:W-:Y:S01]  /*8bc0*/  IMAD.SHL.U32 R4, R24, 0x80, RZ ;  /* 0x0000008018047824 */ /* 0x000fe200078e00ff */
[----:B------:R-:W-:-:S05]  /*8bd0*/  IADD3 R5, P1, PT, RZ, -UR6, RZ ;  /* 0x80000006ff057c10 */ /* 0x000fca000ff3e0ff */
[----:B------:R-:W-:-:S05]  /*8be0*/  IMAD.X R4, RZ, RZ, ~R4, P1 ;  /* 0x000000ffff047224 */ /* 0x000fca00008e0e04 */
[----:B------:R-:W-:-:S04]  /*8bf0*/  SHF.R.S64 R5, R5, 0x1f, R4 ;  /* 0x0000001f05057819 */ /* 0x000fc80000001004 */
[----:B------:R-:W-:-:S04]  /*8c00*/  IADD3 R210, P1, PT, R5, R210, RZ ;  /* 0x000000d205d27210 */ /* 0x000fc80007f3e0ff */
[----:B------:R-:W-:-:S09]  /*8c10*/  LEA.HI.X.SX32 R211, R4, R211, 0x1, P1 ;  /* 0x000000d304d37211 */ /* 0x000fd200008f0eff */
.L_x_3057:
        /* <DEDUP_REMOVED lines=154> */
[----:B------:R-:W3:Y:S07]  /*95c0*/  LDSM.16.M88.4 R4, [R188+0x6000] ;  /* 0x00600000bc04783b */ /* 0x000eee0000000200 */
[C---:B--2---:R-:W-:Y:S08]  /*95d0*/  HMMA.16816.F32 R60, R156.reuse, R144, R60 ;  /* 0x000000909c3c723c */ /* 0x044ff0000000183c */
[C---:B------:R-:W-:Y:S01]  /*95e0*/  HMMA.16816.F32 R56, R156.reuse, R146, R56 ;  /* 0x000000929c38723c */ /* 0x040fe20000001838 */
[----:B------:R-:W-:Y:S07]  /*95f0*/  LDSM.16.M88.4 R144, [R189] ;  /* 0x00000000bd90783b */ /* 0x000fee0000000200 */
        /* <DEDUP_REMOVED lines=9> */
[----:B------:R-:W-:Y:S08]  /*9690*/  HMMA.16816.F32 R28, R156, R172, R28 ;  /* 0x000000ac9c1c723c */ /* 0x000ff0000000181c */
[C---:B--2---:R-:W-:Y:S08]  /*96a0*/  HMMA.16816.F32 R60, R144.reuse, R140, R60 ;  /* 0x0000008c903c723c */ /* 0x044ff0000000183c */
[C---:B------:R-:W-:Y:S01]  /*96b0*/  HMMA.16816.F32 R56, R144.reuse, R142, R56 ;  /* 0x0000008e9038723c */ /* 0x040fe20000001838 */
[----:B------:R-:W2:Y:S07]  /*96c0*/  LDSM.16.M88.4 R140, [R187+0x6800] ;  /* 0x00680000bb8c783b */ /* 0x000eae0000000200 */
[C---:B-1----:R-:W-:Y:S08]  /*96d0*/  HMMA.16816.F32 R52, R144.reuse, R8, R52 ;  /* 0x000000089034723c */ /* 0x042ff00000001834 */
[C---:B------:R-:W-:Y:S01]  /*96e0*/  HMMA.16816.F32 R48, R144.reuse, R10, R48 ;  /* 0x0000000a9030723c */ /* 0x040fe20000001830 */
[----:B------:R-:W-:Y:S07]  /*96f0*/  LDSM.16.M88.4 R8, [R190] ;  /* 0x00000000be08783b */ /* 0x000fee0000000200 */
[C---:B---3--:R-:W-:Y:S08]  /*9700*/  HMMA.16816.F32 R44, R144.reuse, R4, R44 ;  /* 0x00000004902c723c */ /* 0x048ff0000000182c */
[----:B------:R-:W-:Y:S01]  /*9710*/  HMMA.16816.F32 R40, R144, R6, R40 ;  /* 0x000000069028723c */ /* 0x000fe20000001828 */
[----:B------:R-:W1:Y:S07]  /*9720*/  LDSM.16.M88.4 R4, [R186+0x4000] ;  /* 0x00400000ba04783b */ /* 0x000e6e0000000200 */
[----:B------:R-:W-:Y:S01]  /*9730*/  HMMA.16816.F32 R24, R156, R174, R24 ;  /* 0x000000ae9c18723c */ /* 0x000fe20000001818 */
[----:B------:R-:W-:Y:S07]  /*9740*/  LDSM.16.M88.4 R172, [R177+0x2000] ;  /* 0x00200000b1ac783b */ /* 0x000fee0000000200 */
[C---:B------:R-:W-:Y:S08]  /*9750*/  HMMA.16816.F32 R136, R144.reuse, R148, R136 ;  /* 0x000000949088723c */ /* 0x040ff00000001888 */
[C---:B------:R-:W-:Y:S01]  /*9760*/  HMMA.16816.F32 R64, R144.reuse, R150, R64 ;  /* 0x000000969040723c */ /* 0x040fe20000001840 */
[----:B------:R-:W3:Y:S07]  /*9770*/  LDSM.16.M88.4 R148, [R187+0x7000] ;  /* 0x00700000bb94783b */ /* 0x000eee0000000200 */
[C---:B--2---:R-:W-:Y:S08]  /*9780*/  HMMA.16816.F32 R28, R144.reuse, R140, R28 ;  /* 0x0000008c901c723c */ /* 0x044ff0000000181c */
[----:B------:R-:W-:Y:S01]  /*9790*/  HMMA.16816.F32 R24, R144, R142, R24 ;  /* 0x0000008e9018723c */ /* 0x000fe20000001818 */
[----:B------:R-:W2:Y:S07]  /*97a0*/  LDSM.16.M88.4 R140, [R186+0x5000] ;  /* 0x00500000ba8c783b */ /* 0x000eae0000000200 */
[C---:B------:R-:W-:Y:S08]  /*97b0*/  HMMA.16816.F32 R20, R156.reuse, R164, R20 ;  /* 0x000000a49c14723c */ /* 0x040ff00000001814 */
[C---:B------:R-:W-:Y:S01]  /*97c0*/  HMMA.16816.F32 R16, R156.reuse, R166, R16 ;  /* 0x000000a69c10723c */ /* 0x040fe20000001810 */
[----:B------:R-:W-:Y:S07]  /*97d0*/  LDSM.16.M88.4 R164, [R176+UR5+0xb000] ;  /* 0x00b00005b0a4783b */ /* 0x000fee0008000200 */
[C---:B------:R-:W-:Y:S08]  /*97e0*/  HMMA.16816.F32 R12, R156.reuse, R160, R12 ;  /* 0x000000a09c0c723c */ /* 0x040ff0000000180c */
[----:B------:R-:W-:Y:S01]  /*97f0*/  HMMA.16816.F32 R168, R156, R162, R168 ;  /* 0x000000a29ca8723c */ /* 0x000fe200000018a8 */
[----:B------:R-:W4:Y:S04]  /*9800*/  LDSM.16.M88.4 R156, [R187+0x7800] ;  /* 0x00780000bb9c783b */ /* 0x000f280000000200 */
[----:B------:R-:W-:Y:S03]  /*9810*/  LDSM.16.M88.4 R160, [R186+0x7800] ;  /* 0x00780000baa0783b */ /* 0x000fe60000000200 */
[C---:B-1----:R-:W-:Y:S08]  /*9820*/  HMMA.16816.F32 R136, R8.reuse, R4, R136 ;  /* 0x000000040888723c */ /* 0x042ff00000001888 */
[----:B------:R-:W-:Y:S01]  /*9830*/  HMMA.16816.F32 R64, R8, R6, R64 ;  /* 0x000000060840723c */ /* 0x000fe20000001840 */
[----:B------:R-:W1:Y:S07]  /*9840*/  LDSM.16.M88.4 R4, [R186+0x6800] ;  /* 0x00680000ba04783b */ /* 0x000e6e0000000200 */
[C---:B---3--:R-:W-:Y:S08]  /*9850*/  HMMA.16816.F32 R20, R144.reuse, R148, R20 ;  /* 0x000000949014723c */ /* 0x048ff00000001814 */
[----:B------:R-:W-:Y:S01]  /*9860*/  HMMA.16816.F32 R16, R144, R150, R16 ;  /* 0x000000969010723c */ /* 0x000fe20000001810 */
[----:B------:R-:W3:Y:S07]  /*9870*/  LDSM.16.M88.4 R148, [R186+0x5800] ;  /* 0x00580000ba94783b */ /* 0x000eee0000000200 */
[C---:B--2---:R-:W-:Y:S08]  /*9880*/  HMMA.16816.F32 R52, R8.reuse, R140, R52 ;  /* 0x0000008c0834723c */ /* 0x044ff00000001834 */
[----:B------:R-:W-:Y:S01]  /*9890*/  HMMA.16816.F32 R48, R8, R142, R48 ;  /* 0x0000008e0830723c */ /* 0x000fe20000001830 */
[----:B------:R-:W2:Y:S07]  /*98a0*/  LDSM.16.M88.4 R140, [R186+0x7000] ;  /* 0x00700000ba8c783b */ /* 0x000eae0000000200 */
[C---:B------:R-:W-:Y:S08]  /*98b0*/  HMMA.16816.F32 R36, R144.reuse, R152, R36 ;  /* 0x000000989024723c */ /* 0x040ff00000001824 */
[C---:B------:R-:W-:Y:S01]  /*98c0*/  HMMA.16816.F32 R32, R144.reuse, R154, R32 ;  /* 0x0000009a9020723c */ /* 0x040fe20000001820 */
[----:B------:R-:W5:Y:S07]  /*98d0*/  LDSM.16.M88.4 R152, [R186+0x4800] ;  /* 0x00480000ba98783b */ /* 0x000f6e0000000200 */
[C---:B----4-:R-:W-:Y:S08]  /*98e0*/  HMMA.16816.F32 R12, R144.reuse, R156, R12 ;  /* 0x0000009c900c723c */ /* 0x050ff0000000180c */
[----:B------:R-:W-:Y:S01]  /*98f0*/  HMMA.16816.F32 R168, R144, R158, R168 ;  /* 0x0000009e90a8723c */ /* 0x000fe200000018a8 */
[----:B------:R-:W4:Y:S04]  /*9900*/  LDSM.16.M88.4 R144, [R186+0x6000] ;  /* 0x00600000ba90783b */ /* 0x000f280000000200 */
[----:B------:R-:W-:Y:S03]  /*9910*/  LDSM.16.M88.4 R156, [R179+0x2000] ;  /* 0x00200000b39c783b */ /* 0x000fe60000000200 */
[C---:B-1----:R-:W-:Y:S08]  /*9920*/  HMMA.16816.F32 R28, R8.reuse, R4, R28 ;  /* 0x00000004081c723c */ /* 0x042ff0000000181c */
[C---:B------:R-:W-:Y:S01]  /*9930*/  HMMA.16816.F32 R24, R8.reuse, R6, R24 ;  /* 0x000000060818723c */ /* 0x040fe20000001818 */
[----:B------:R-:W1:Y:S07]  /*9940*/  LDSM.16.M88.4 R4, [R176+UR5+0x9000] ;  /* 0x00900005b004783b */ /* 0x000e6e0008000200 */
[C---:B---3--:R-:W-:Y:S08]  /*9950*/  HMMA.16816.F32 R44, R8.reuse, R148, R44 ;  /* 0x00000094082c723c */ /* 0x048ff0000000182c */
[C---:B------:R-:W-:Y:S01]  /*9960*/  HMMA.16816.F32 R40, R8.reuse, R150, R40 ;  /* 0x000000960828723c */ /* 0x040fe20000001828 */
[----:B------:R-:W3:Y:S07]  /*9970*/  LDSM.16.M88.4 R148, [R176+UR5+0x8800] ;  /* 0x00880005b094783b */ /* 0x000eee0008000200 */
[C---:B--2---:R-:W-:Y:S08]  /*9980*/  HMMA.16816.F32 R20, R8.reuse, R140, R20 ;  /* 0x0000008c0814723c */ /* 0x044ff00000001814 */
[C---:B------:R-:W-:Y:S01]  /*9990*/  HMMA.16816.F32 R16, R8.reuse, R142, R16 ;  /* 0x0000008e0810723c */ /* 0x040fe20000001810 */
[----:B------:R-:W2:Y:S07]  /*99a0*/  LDSM.16.M88.4 R140, [R176+UR5+0xa000] ;  /* 0x00a00005b08c783b */ /* 0x000eae0008000200 */
[C---:B-----5:R-:W-:Y:S08]  /*99b0*/  HMMA.16816.F32 R60, R8.reuse, R152, R60 ;  /* 0x00000098083c723c */ /* 0x060ff0000000183c */
[C---:B------:R-:W-:Y:S01]  /*99c0*/  HMMA.16816.F32 R56, R8.reuse, R154, R56 ;  /* 0x0000009a0838723c */ /* 0x040fe20000001838 */
[----:B------:R-:W-:Y:S07]  /*99d0*/  LDSM.16.M88.4 R152, [R176+UR5+0x8000] ;  /* 0x00800005b098783b */ /* 0x000fee0008000200 */
[C---:B----4-:R-:W-:Y:S08]  /*99e0*/  HMMA.16816.F32 R36, R8.reuse, R144, R36 ;  /* 0x000000900824723c */ /* 0x050ff00000001824 */
[C---:B------:R-:W-:Y:S01]  /*99f0*/  HMMA.16816.F32 R32, R8.reuse, R146, R32 ;  /* 0x000000920820723c */ /* 0x040fe20000001820 */
[----:B------:R-:W-:Y:S07]  /*9a00*/  LDSM.16.M88.4 R144, [R176+UR5+0x9800] ;  /* 0x00980005b090783b */ /* 0x000fee0008000200 */
[C---:B------:R-:W-:Y:S08]  /*9a10*/  HMMA.16816.F32 R12, R8.reuse, R160, R12 ;  /* 0x000000a0080c723c */ /* 0x040ff0000000180c */
[----:B------:R-:W-:Y:S01]  /*9a20*/  HMMA.16816.F32 R168, R8, R162, R168 ;  /* 0x000000a208a8723c */ /* 0x000fe200000018a8 */
[----:B------:R-:W4:Y:S04]  /*9a30*/  LDSM.16.M88.4 R8, [R176+UR5+0xa800] ;  /* 0x00a80005b008783b */ /* 0x000f280008000200 */
[----:B------:R-:W-:Y:S03]  /*9a40*/  LDSM.16.M88.4 R160, [R176+UR5+0xb800] ;  /* 0x00b80005b0a0783b */ /* 0x000fe60008000200 */
[C---:B-1----:R-:W-:Y:S01]  /*9a50*/  HMMA.16816.F32 R52, R156.reuse, R4, R52 ;  /* 0x000000049c34723c */ /* 0x042fe20000001834 */
[----:B------:R-:W-:Y:S07]  /*9a60*/  LDSM.16.M88.4 R176, [R188+0xb800] ;  /* 0x00b80000bcb0783b */ /* 0x000fee0000000200 */
[C---:B------:R-:W-:Y:S01]  /*9a70*/  HMMA.16816.F32 R48, R156.reuse, R6, R48 ;  /* 0x000000069c30723c */ /* 0x040fe20000001830 */
[----:B------:R-:W1:Y:S07]  /*9a80*/  LDSM.16.M88.4 R4, [R188+0x9000] ;  /* 0x00900000bc04783b */ /* 0x000e6e0000000200 */
[C---:B---3--:R-:W-:Y:S08]  /*9a90*/  HMMA.16816.F32 R60, R156.reuse, R148, R60 ;  /* 0x000000949c3c723c */ /* 0x048ff0000000183c */
[C---:B------:R-:W-:Y:S01]  /*9aa0*/  HMMA.16816.F32 R56, R156.reuse, R150, R56 ;  /* 0x000000969c38723c */ /* 0x040fe20000001838 */
[----:B------:R-:W3:Y:S07]  /*9ab0*/  LDSM.16.M88.4 R148, [R188+0x8800] ;  /* 0x00880000bc94783b */ /* 0x000eee0000000200 */
[C---:B--2---:R-:W-:Y:S08]  /*9ac0*/  HMMA.16816.F32 R36, R156.reuse, R140, R36 ;  /* 0x0000008c9c24723c */ /* 0x044ff00000001824 */
[C---:B------:R-:W-:Y:S01]  /*9ad0*/  HMMA.16816.F32 R32, R156.reuse, R142, R32 ;  /* 0x0000008e9c20723c */ /* 0x040fe20000001820 */
[----:B------:R-:W2:Y:S07]  /*9ae0*/  LDSM.16.M88.4 R140, [R188+0xa000] ;  /* 0x00a00000bc8c783b */ /* 0x000eae0000000200 */
[C---:B----4-:R-:W-:Y:S08]  /*9af0*/  HMMA.16816.F32 R28, R156.reuse, R8, R28 ;  /* 0x000000089c1c723c */ /* 0x050ff0000000181c */
[----:B------:R-:W-:Y:S01]  /*9b00*/  HMMA.16816.F32 R24, R156, R10, R24 ;  /* 0x0000000a9c18723c */ /* 0x000fe20000001818 */
[----:B------:R-:W4:Y:S07]  /*9b10*/  LDSM.16.M88.4 R8, [R188+0xa800] ;  /* 0x00a80000bc08783b */ /* 0x000f2e0000000200 */
        /* <DEDUP_REMOVED lines=14> */
[----:B------:R-:W5:Y:S04]  /*9c00*/  LDSM.16.M88.4 R156, [R187+0x8800] ;  /* 0x00880000bb9c783b */ /* 0x000f680000000200 */
[----:B------:R-:W5:Y:S03]  /*9c10*/  LDSM.16.M88.4 R160, [R187+0x8000] ;  /* 0x00800000bba0783b */ /* 0x000f660000000200 */
[C---:B---3--:R-:W-:Y:S08]  /*9c20*/  HMMA.16816.F32 R60, R172.reuse, R148, R60 ;  /* 0x00000094ac3c723c */ /* 0x048ff0000000183c */
[C---:B------:R-:W-:Y:S01]  /*9c30*/  HMMA.16816.F32 R56, R172.reuse, R150, R56 ;  /* 0x00000096ac38723c */ /* 0x040fe20000001838 */
[----:B------:R-:W3:Y:S07]  /*9c40*/  LDSM.16.M88.4 R148, [R187+0x9800] ;  /* 0x00980000bb94783b */ /* 0x000eee0000000200 */
[C---:B--2---:R-:W-:Y:S08]  /*9c50*/  HMMA.16816.F32 R36, R172.reuse, R140, R36 ;  /* 0x0000008cac24723c */ /* 0x044ff00000001824 */
[C---:B------:R-:W-:Y:S01]  /*9c60*/  HMMA.16816.F32 R32, R172.reuse, R142, R32 ;  /* 0x0000008eac20723c */ /* 0x040fe20000001820 */
[----:B------:R-:W2:Y:S07]  /*9c70*/  LDSM.16.M88.4 R140, [R187+0xb800] ;  /* 0x00b80000bb8c783b */ /* 0x000eae0000000200 */
[C---:B----4-:R-:W-:Y:S08]  /*9c80*/  HMMA.16816.F32 R28, R172.reuse, R8, R28 ;  /* 0x00000008ac1c723c */ /* 0x050ff0000000181c */
[C---:B------:R-:W-:Y:S01]  /*9c90*/  HMMA.16816.F32 R24, R172.reuse, R10, R24 ;  /* 0x0000000aac18723c */ /* 0x040fe20000001818 */
[----:B------:R-:W-:Y:S07]  /*9ca0*/  LDSM.16.M88.4 R8, [R190+0x2000] ;  /* 0x00200000be08783b */ /* 0x000fee0000000200 */
[C---:B-1----:R-:W-:Y:S08]  /*9cb0*/  HMMA.16816.F32 R20, R172.reuse, R4, R20 ;  /* 0x00000004ac14723c */ /* 0x042ff00000001814 */
[C---:B------:R-:W-:Y:S01]  /*9cc0*/  HMMA.16816.F32 R16, R172.reuse, R6, R16 ;  /* 0x00000006ac10723c */ /* 0x040fe20000001810 */
[----:B------:R-:W1:Y:S07]  /*9cd0*/  LDSM.16.M88.4 R4, [R186+0x8000] ;  /* 0x00800000ba04783b */ /* 0x000e6e0000000200 */
[C---:B-----5:R-:W-:Y:S08]  /*9ce0*/  HMMA.16816.F32 R136, R172.reuse, R152, R136 ;  /* 0x00000098ac88723c */ /* 0x060ff00000001888 */
[C---:B------:R-:W-:Y:S08]  /*9cf0*/  HMMA.16816.F32 R44, R172.reuse, R144, R44 ;  /* 0x00000090ac2c723c */ /* 0x040ff0000000182c */
[C---:B------:R-:W-:Y:S01]  /*9d00*/  HMMA.16816.F32 R40, R172.reuse, R146, R40 ;  /* 0x00000092ac28723c */ /* 0x040fe20000001828 */
[----:B------:R-:W4:Y:S07]  /*9d10*/  LDSM.16.M88.4 R144, [R187+0xa000] ;  /* 0x00a00000bb90783b */ /* 0x000f2e0000000200 */
[----:B------:R-:W-:Y:S08]  /*9d20*/  HMMA.16816.F32 R168, R172, R178, R168 ;  /* 0x000000b2aca8723c */ /* 0x000ff000000018a8 */
[C---:B------:R-:W-:Y:S08]  /*9d30*/  HMMA.16816.F32 R60, R164.reuse, R156, R60 ;  /* 0x0000009ca43c723c */ /* 0x040ff0000000183c */
[----:B------:R-:W-:Y:S01]  /*9d40*/  HMMA.16816.F32 R56, R164, R158, R56 ;  /* 0x0000009ea438723c */ /* 0x000fe20000001838 */
[----:B------:R-:W5:Y:S07]  /*9d50*/  LDSM.16.M88.4 R156, [R186+0xb800] ;  /* 0x00b80000ba9c783b */ /* 0x000f6e0000000200 */
[----:B------:R-:W-:Y:S01]  /*9d60*/  HMMA.16816.F32 R64, R172, R154, R64 ;  /* 0x0000009aac40723c */ /* 0x000fe20000001840 */
[----:B------:R-:W5:Y:S07]  /*9d70*/  LDSM.16.M88.4 R152, [R187+0x9000] ;  /* 0x00900000bb98783b */ /* 0x000f6e0000000200 */
[C---:B------:R-:W-:Y:S08]  /*9d80*/  HMMA.16816.F32 R136, R164.reuse, R160, R136 ;  /* 0x000000a0a488723c */ /* 0x040ff00000001888 */
[C---:B---3--:R-:W-:Y:S08]  /*9d90*/  HMMA.16816.F32 R44, R164.reuse, R148, R44 ;  /* 0x00000094a42c723c */ /* 0x048ff0000000182c */
[C---:B------:R-:W-:Y:S01]  /*9da0*/  HMMA.16816.F32 R40, R164.reuse, R150, R40 ;  /* 0x00000096a428723c */ /* 0x040fe20000001828 */
[----:B------:R-:W3:Y:S07]  /*9db0*/  LDSM.16.M88.4 R148, [R186+0x8800] ;  /* 0x00880000ba94783b */ /* 0x000eee0000000200 */
[----:B--2---:R-:W-:Y:S01]  /*9dc0*/  HMMA.16816.F32 R168, R164, R142, R168 ;  /* 0x0000008ea4a8723c */ /* 0x004fe200000018a8 */
[----:B------:R-:W-:-:S05]  /*9dd0*/  IMAD.SHL.U32 R142, R202, 0x2, RZ ;  /* 0x00000002ca8e7824 */ /* 0x000fca00078e00ff */
[----:B------:R-:W-:Y:S02]  /*9de0*/  LOP3.LUT R142, R142, 0x6, RZ, 0xc0, !PT ;  /* 0x000000068e8e7812 */ /* 0x000fe400078ec0ff */
[----:B------:R-:W-:Y:S01]  /*9df0*/  HMMA.16816.F32 R64, R164, R162, R64 ;  /* 0x000000a2a440723c */ /* 0x000fe20000001840 */
[----:B------:R-:W-:Y:S07]  /*9e00*/  LDSM.16.M88.4 R160, [R187+0xa800] ;  /* 0x00a80000bba0783b */ /* 0x000fee0000000200 */
[----:B-1----:R-:W-:Y:S08]  /*9e10*/  HMMA.16816.F32 R136, R8, R4, R136 ;  /* 0x000000040888723c */ /* 0x002ff00000001888 */
[----:B----4-:R-:W-:Y:S01]  /*9e20*/  HMMA.16816.F32 R36, R164, R144, R36 ;  /* 0x00000090a424723c */ /* 0x010fe20000001824 */
[----:B------:R-:W-:-:S04]  /*9e30*/  IMAD R145, R183, 0x80, R142 ;  /* 0x00000080b7917824 */ /* 0x000fc800078e028e */
[----:B------:R-:W-:-:S03]  /*9e40*/  VIADD R5, R145, 0xffffff00 ;  /* 0xffffff0091057836 */ /* 0x000fc60000000000 */
[C---:B-----5:R-:W-:Y:S02]  /*9e50*/  HMMA.16816.F32 R168, R8.reuse, R158, R168 ;  /* 0x0000009e08a8723c */ /* 0x060fe400000018a8 */
[----:B------:R-:W-:Y:S02]  /*9e60*/  I2FP.F32.S32 R4, R5 ;  /* 0x0000000500047245 */ /* 0x000fe40000201400 */
[C---:B------:R-:W-:Y:S02]  /*9e70*/  ISETP.GE.AND P4, PT, R5.reuse, R180, PT ;  /* 0x000000b40500720c */ /* 0x040fe40003f86270 */
[----:B------:R-:W-:Y:S01]  /*9e80*/  ISETP.GE.AND P1, PT, R5, R2, PT ;  /* 0x000000020500720c */ /* 0x000fe20003f26270 */
[CC--:B------:R-:W-:Y:S01]  /*9e90*/  FFMA.FTZ R136, R3.reuse, R4.reuse, R136 ;  /* 0x0000000403887223 */ /* 0x0c0fe20000010088 */
[----:B------:R-:W-:Y:S01]  /*9ea0*/  HMMA.16816.F32 R64, R8, R6, R64 ;  /* 0x000000060840723c */ /* 0x000fe20000001840 */
[----:B------:R-:W-:Y:S02]  /*9eb0*/  FFMA.FTZ R138, R3, R4, R138 ;  /* 0x00000004038a7223 */ /* 0x000fe4000001008a */
[----:B------:R-:W1:Y:S05]  /*9ec0*/  LDSM.16.M88.4 R4, [R186+0x9000] ;  /* 0x00900000ba04783b */ /* 0x000e6a0000000200 */
[----:B------:R-:W-:Y:S01]  /*9ed0*/  HMMA.16816.F32 R32, R164, R146, R32 ;  /* 0x00000092a420723c */ /* 0x000fe20000001820 */
[----:B------:R-:W-:Y:S01]  /*9ee0*/  VIADD R147, R145, 0xffffff78 ;  /* 0xffffff7891937836 */ /* 0x000fe20000000000 */
[----:B------:R-:W-:-:S04]  /*9ef0*/  FSEL R146, R136, -INF , !P4 ;  /* 0xff80000088927808 */ /* 0x000fc80006000000 */
[C---:B------:R-:W-:Y:S02]  /*9f00*/  ISETP.GE.AND P5, PT, R147.reuse, R180, PT ;  /* 0x000000b49300720c */ /* 0x040fe40003fa6270 */
[----:B------:R-:W-:Y:S01]  /*9f10*/  HMMA.16816.F32 R52, R164, R152, R52 ;  /* 0x00000098a434723c */ /* 0x000fe20000001834 */
[----:B------:R-:W-:Y:S01]  /*9f20*/  ISETP.GE.AND P4, PT, R147, R2, PT ;  /* 0x000000029300720c */ /* 0x000fe20003f86270 */
[----:B------:R-:W-:Y:S01]  /*9f30*/  VIADD R153, R145, 0xffffff08 ;  /* 0xffffff0891997836 */ /* 0x000fe20000000000 */
[----:B------:R-:W-:-:S04]  /*9f40*/  I2FP.F32.S32 R147, R147 ;  /* 0x0000009300937245 */ /* 0x000fc80000201400 */
[----:B------:R-:W-:Y:S01]  /*9f50*/  I2FP.F32.S32 R136, R153 ;  /* 0x0000009900887245 */ /* 0x000fe20000201400 */
[----:B------:R-:W-:Y:S01]  /*9f60*/  HMMA.16816.F32 R48, R164, R154, R48 ;  /* 0x0000009aa430723c */ /* 0x000fe20000001830 */
[----:B------:R-:W-:Y:S01]  /*9f70*/  VIADD R155, R145, 0xffffff01 ;  /* 0xffffff01919b7836 */ /* 0x000fe20000000000 */
[----:B------:R-:W-:Y:S01]  /*9f80*/  FSEL R154, R138, -INF , !P1 ;  /* 0xff8000008a9a7808 */ /* 0x000fe20004800000 */
[CC--:B------:R-:W-:Y:S01]  /*9f90*/  FFMA.FTZ R144, R3.reuse, R147.reuse, R170 ;  /* 0x0000009303907223 */ /* 0x0c0fe200000100aa */
[CC--:B------:R-:W-:Y:S01]  /*9fa0*/  FFMA.FTZ R64, R3.reuse, R136.reuse, R64 ;  /* 0x0000008803407223 */ /* 0x0c0fe20000010040 */
[----:B------:R-:W-:Y:S01]  /*9fb0*/  FFMA.FTZ R143, R3, R147, R168 ;  /* 0x00000093038f7223 */ /* 0x000fe200000100a8 */
[----:B------:R-:W-:Y:S01]  /*9fc0*/  I2FP.F32.S32 R138, R155 ;  /* 0x0000009b008a7245 */ /* 0x000fe20000201400 */
[----:B------:R-:W-:Y:S01]  /*9fd0*/  VIADD R147, R145, 0xffffff10 ;  /* 0xffffff1091937836 */ /* 0x000fe20000000000 */
[C---:B---3--:R-:W-:Y:S01]  /*9fe0*/  HMMA.16816.F32 R60, R8.reuse, R148, R60 ;  /* 0x00000094083c723c */ /* 0x048fe2000000183c */
[----:B------:R-:W-:Y:S01]  /*9ff0*/  FSEL R144, R144, -INF , !P4 ;  /* 0xff80000090907808 */ /* 0x000fe20006000000 */
[C---:B------:R-:W-:Y:S01]  /*a000*/  FFMA.FTZ R66, R3.reuse, R136, R66 ;  /* 0x0000008803427223 */ /* 0x040fe20000010042 */
[----:B------:R-:W-:Y:S01]  /*a010*/  FFMA.FTZ R152, R3, R138, R137 ;  /* 0x0000008a03987223 */ /* 0x000fe20000010089 */
[----:B------:R-:W-:Y:S01]  /*a020*/  VIADD R137, R145, 0xffffff09 ;  /* 0xffffff0991897836 */ /* 0x000fe20000000000 */
[----:B------:R-:W-:Y:S01]  /*a030*/  ISETP.GE.AND P4, PT, R153, R180, PT ;  /* 0x000000b49900720c */ /* 0x000fe20003f86270 */
[----:B------:R-:W-:Y:S01]  /*a040*/  FFMA.FTZ R139, R3, R138, R139 ;  /* 0x0000008a038b7223 */ /* 0x000fe2000001008b */
[----:B------:R-:W-:Y:S01]  /*a050*/  ISETP.GE.AND P1, PT, R155, R180, PT ;  /* 0x000000b49b00720c */ /* 0x000fe20003f26270 */
[----:B------:R-:W-:Y:S01]  /*a060*/  HMMA.16816.F32 R56, R8, R150, R56 ;  /* 0x000000960838723c */ /* 0x000fe20000001838 */
[----:B------:R-:W-:-:S02]  /*a070*/  FSEL R148, R64, -INF , !P4 ;  /* 0xff80000040947808 */ /* 0x000fc40006000000 */
[----:B------:R-:W-:Y:S02]  /*a080*/  I2FP.F32.S32 R64, R137 ;  /* 0x0000008900407245 */ /* 0x000fe40000201400 */
[----:B------:R-:W-:Y:S02]  /*a090*/  FSEL R152, R152, -INF , !P1 ;  /* 0xff80000098987808 */ /* 0x000fe40004800000 */
[----:B------:R-:W-:Y:S01]  /*a0a0*/  I2FP.F32.S32 R150, R147 ;  /* 0x0000009300967245 */ /* 0x000fe20000201400 */
[----:B------:R-:W-:Y:S01]  /*a0b0*/  FFMA.FTZ R149, R3, R64, R65 ;  /* 0x0000004003957223 */ /* 0x000fe20000010041 */
[----:B------:R-:W-:Y:S01]  /*a0c0*/  ISETP.GE.AND P1, PT, R153, R2, PT ;  /* 0x000000029900720c */ /* 0x000fe20003f26270 */
[----:B------:R-:W-:Y:S01]  /*a0d0*/  FFMA.FTZ R67, R3, R64, R67 ;  /* 0x0000004003437223 */ /* 0x000fe20000010043 */
[----:B------:R-:W-:Y:S01]  /*a0e0*/  VIADD R65, R145, 0xffffff11 ;  /* 0xffffff1191417836 */ /* 0x000fe20000000000 */
[----:B------:R-:W-:Y:S01]  /*a0f0*/  FSEL R143, R143, -INF , !P5 ;  /* 0xff8000008f8f7808 */ /* 0x000fe20006800000 */
[----:B------:R-:W-:Y:S01]  /*a100*/  FFMA.FTZ R64, R3, R150, R60 ;  /* 0x0000009603407223 */ /* 0x000fe2000001003c */
[-C--:B------:R-:W-:Y:S01]  /*a110*/  ISETP.GE.AND P4, PT, R137, R2.reuse, PT ;  /* 0x000000028900720c */ /* 0x080fe20003f86270 */
[----:B-1----:R-:W-:Y:S01]  /*a120*/  HMMA.16816.F32 R52, R8, R4, R52 ;  /* 0x000000040834723c */ /* 0x002fe20000001834 */
[----:B------:R-:W-:Y:S01]  /*a130*/  ISETP.GE.AND P5, PT, R155, R2, PT ;  /* 0x000000029b00720c */ /* 0x000fe20003fa6270 */
[----:B------:R-:W-:Y:S01]  /*a140*/  FFMA.FTZ R62, R3, R150, R62 ;  /* 0x00000096033e7223 */ /* 0x000fe2000001003e */
[----:B------:R-:W-:Y:S01]  /*a150*/  FSEL R189, R66, -INF , !P1 ;  /* 0xff80000042bd7808 */ /* 0x000fe20004800000 */
[----:B------:R-:W-:Y:S01]  /*a160*/  VIADD R5, R145, 0xffffff19 ;  /* 0xffffff1991057836 */ /* 0x000fe20000000000 */
[----:B------:R-:W-:-:S02]  /*a170*/  ISETP.GE.AND P1, PT, R147, R180, PT ;  /* 0x000000b49300720c */ /* 0x000fc40003f26270 */
[----:B------:R-:W-:Y:S01]  /*a180*/  FSEL R60, R67, -INF , !P4 ;  /* 0xff800000433c7808 */ /* 0x000fe20006000000 */
[----:B------:R-:W-:Y:S01]  /*a190*/  VIADD R67, R145, 0xffffff18 ;  /* 0xffffff1891437836 */ /* 0x000fe20000000000 */
[----:B------:R-:W-:Y:S01]  /*a1a0*/  I2FP.F32.S32 R66, R65 ;  /* 0x0000004100427245 */ /* 0x000fe20000201400 */
[----:B------:R-:W-:Y:S01]  /*a1b0*/  HMMA.16816.F32 R12, R172, R176, R12 ;  /* 0x000000b0ac0c723c */ /* 0x000fe2000000180c */
[----:B------:R-:W-:Y:S02]  /*a1c0*/  FSEL R155, R139, -INF , !P5 ;  /* 0xff8000008b9b7808 */ /* 0x000fe40006800000 */
[----:B------:R-:W-:Y:S01]  /*a1d0*/  ISETP.GE.AND P5, PT, R137, R180, PT ;  /* 0x000000b48900720c */ /* 0x000fe20003fa6270 */
[----:B------:R-:W-:Y:S01]  /*a1e0*/  FFMA.FTZ R63, R3, R66, R63 ;  /* 0x00000042033f7223 */ /* 0x000fe2000001003f */
[----:B------:R-:W-:Y:S01]  /*a1f0*/  FSEL R64, R64, -INF , !P1 ;  /* 0xff80000040407808 */ /* 0x000fe20004800000 */
[----:B------:R-:W1:Y:S01]  /*a200*/  LDSM.16.M88.4 R136, [R186+0x9800] ;  /* 0x00980000ba88783b */ /* 0x000e620000000200 */
[C---:B------:R-:W-:Y:S01]  /*a210*/  ISETP.GE.AND P4, PT, R65.reuse, R180, PT ;  /* 0x000000b44100720c */ /* 0x040fe20003f86270 */
[----:B------:R-:W-:Y:S01]  /*a220*/  HMMA.16816.F32 R48, R8, R6, R48 ;  /* 0x000000060830723c */ /* 0x000fe20000001830 */
[----:B------:R-:W-:Y:S01]  /*a230*/  ISETP.GE.AND P1, PT, R65, R2, PT ;  /* 0x000000024100720c */ /* 0x000fe20003f26270 */
[----:B------:R-:W-:Y:S01]  /*a240*/  FFMA.FTZ R65, R3, R66, R61 ;  /* 0x0000004203417223 */ /* 0x000fe2000001003d */
[----:B------:R-:W-:Y:S01]  /*a250*/  FSEL R149, R149, -INF , !P5 ;  /* 0xff80000095957808 */ /* 0x000fe20006800000 */
[----:B------:R-:W-:Y:S01]  /*a260*/  VIADD R7, R145, 0xffffff20 ;  /* 0xffffff2091077836 */ /* 0x000fe20000000000 */
[----:B------:R-:W-:-:S02]  /*a270*/  I2FP.F32.S32 R61, R67 ;  /* 0x00000043003d7245 */ /* 0x000fc40000201400 */
[----:B------:R-:W-:Y:S01]  /*a280*/  ISETP.GE.AND P5, PT, R147, R2, PT ;  /* 0x000000029300720c */ /* 0x000fe20003fa6270 */
[C---:B------:R-:W-:Y:S01]  /*a290*/  HMMA.16816.F32 R28, R164.reuse, R160, R28 ;  /* 0x000000a0a41c723c */ /* 0x040fe2000000181c */
[----:B------:R-:W-:Y:S01]  /*a2a0*/  I2FP.F32.S32 R4, R5 ;  /* 0x0000000500047245 */ /* 0x000fe20000201400 */
[CC--:B------:R-:W-:Y:S01]  /*a2b0*/  FFMA.FTZ R56, R3.reuse, R61.reuse, R56 ;  /* 0x0000003d03387223 */ /* 0x0c0fe20000010038 */
[----:B------:R-:W-:Y:S01]  /*a2c0*/  FSEL R177, R62, -INF , !P5 ;  /* 0xff8000003eb17808 */ /* 0x000fe20006800000 */
[----:B------:R-:W-:Y:S01]  /*a2d0*/  FFMA.FTZ R58, R3, R61, R58 ;  /* 0x0000003d033a7223 */ /* 0x000fe2000001003a */
[----:B------:R-:W-:Y:S01]  /*a2e0*/  ISETP.GE.AND P5, PT, R67, R180, PT ;  /* 0x000000b44300720c */ /* 0x000fe20003fa6270 */
[-C--:B------:R-:W-:Y:S01]  /*a2f0*/  FFMA.FTZ R57, R3, R4.reuse, R57 ;  /* 0x0000000403397223 */ /* 0x080fe20000010039 */
[----:B------:R-:W-:Y:S01]  /*a300*/  FSEL R65, R65, -INF , !P4 ;  /* 0xff80000041417808 */ /* 0x000fe20006000000 */
[----:B------:R-:W-:Y:S01]  /*a310*/  FFMA.FTZ R179, R3, R4, R59 ;  /* 0x0000000403b37223 */ /* 0x000fe2000001003b */
[----:B------:R-:W-:Y:S01]  /*a320*/  ISETP.GE.AND P4, PT, R67, R2, PT ;  /* 0x000000024300720c */ /* 0x000fe20003f86270 */
[----:B------:R-:W-:Y:S01]  /*a330*/  VIADD R59, R145, 0xffffff28 ;  /* 0xffffff28913b7836 */ /* 0x000fe20000000000 */
[----:B------:R-:W-:Y:S01]  /*a340*/  FSEL R175, R63, -INF , !P1 ;  /* 0xff8000003faf7808 */ /* 0x000fe20004800000 */
[----:B------:R-:W-:Y:S01]  /*a350*/  HMMA.16816.F32 R24, R164, R162, R24 ;  /* 0x000000a2a418723c */ /* 0x000fe20000001818 */
[----:B------:R-:W-:-:S02]  /*a360*/  FSEL R67, R56, -INF , !P5 ;  /* 0xff80000038437808 */ /* 0x000fc40006800000 */
[C---:B------:R-:W-:Y:S02]  /*a370*/  ISETP.GE.AND P1, PT, R5.reuse, R180, PT ;  /* 0x000000b40500720c */ /* 0x040fe40003f26270 */
[----:B------:R-:W-:Y:S02]  /*a380*/  ISETP.GE.AND P5, PT, R5, R2, PT ;  /* 0x000000020500720c */ /* 0x000fe40003fa6270 */
[----:B------:R-:W-:Y:S01]  /*a390*/  I2FP.F32.S32 R5, R7 ;  /* 0x0000000700057245 */ /* 0x000fe20000201400 */
[----:B------:R-:W-:Y:S01]  /*a3a0*/  HMMA.16816.F32 R12, R164, R140, R12 ;  /* 0x0000008ca40c723c */ /* 0x000fe2000000180c */
[----:B------:R-:W-:Y:S02]  /*a3b0*/  FSEL R173, R58, -INF , !P4 ;  /* 0xff8000003aad7808 */ /* 0x000fe40006000000 */
[----:B------:R-:W-:Y:S01]  /*a3c0*/  FSEL R66, R57, -INF , !P1 ;  /* 0xff80000039427808 */ /* 0x000fe20004800000 */
[-C--:B------:R-:W-:Y:S01]  /*a3d0*/  FFMA.FTZ R252, R3, R5.reuse, R52 ;  /* 0x0000000503fc7223 */ /* 0x080fe20000010034 */
[----:B------:R-:W-:Y:S01]  /*a3e0*/  ISETP.GE.AND P4, PT, R7, R180, PT ;  /* 0x000000b40700720c */ /* 0x000fe20003f86270 */
[----:B------:R-:W-:Y:S01]  /*a3f0*/  FFMA.FTZ R54, R3, R5, R54 ;  /* 0x0000000503367223 */ /* 0x000fe20000010036 */
[----:B------:R-:W-:Y:S01]  /*a400*/  ISETP.GE.AND P1, PT, R7, R2, PT ;  /* 0x000000020700720c */ /* 0x000fe20003f26270 */
[----:B------:R-:W-:Y:S01]  /*a410*/  VIADD R57, R145, 0xffffff21 ;  /* 0xffffff2191397836 */ /* 0x000fe20000000000 */
[----:B------:R-:W2:Y:S01]  /*a420*/  LDSM.16.M88.4 R4, [R186+0xa000] ;  /* 0x00a00000ba04783b */ /* 0x000ea20000000200 */
[----:B------:R-:W-:Y:S01]  /*a430*/  FSEL R179, R179, -INF , !P5 ;  /* 0xff800000b3b37808 */ /* 0x000fe20006800000 */
[----:B-1----:R-:W-:Y:S01]  /*a440*/  HMMA.16816.F32 R44, R8, R136, R44 ;  /* 0x00000088082c723c */ /* 0x002fe2000000182c */
[----:B------:R-:W-:-:S02]  /*a450*/  FSEL R252, R252, -INF , !P4 ;  /* 0xff800000fcfc7808 */ /* 0x000fc40006000000 */
[----:B------:R-:W-:Y:S02]  /*a460*/  I2FP.F32.S32 R52, R57 ;  /* 0x0000003900347245 */ /* 0x000fe40000201400 */
[C---:B------:R-:W-:Y:S02]  /*a470*/  ISETP.GE.AND P5, PT, R57.reuse, R180, PT ;  /* 0x000000b43900720c */ /* 0x040fe40003fa6270 */
[----:B------:R-:W-:Y:S01]  /*a480*/  ISETP.GE.AND P4, PT, R57, R2, PT ;  /* 0x000000023900720c */ /* 0x000fe20003f86270 */
[-C--:B------:R-:W-:Y:S01]  /*a490*/  FFMA.FTZ R250, R3, R52.reuse, R53 ;  /* 0x0000003403fa7223 */ /* 0x080fe20000010035 */
[----:B------:R-:W-:Y:S01]  /*a4a0*/  I2FP.F32.S32 R53, R59 ;  /* 0x0000003b00357245 */ /* 0x000fe20000201400 */
[----:B------:R-:W-:Y:S02]  /*a4b0*/  VIADD R57, R145, 0xffffff29 ;  /* 0xffffff2991397836 */ /* 0x000fe40000000000 */
[C---:B------:R-:W-:Y:S01]  /*a4c0*/  FFMA.FTZ R248, R3.reuse, R52, R55 ;  /* 0x0000003403f87223 */ /* 0x040fe20000010037 */
[C---:B------:R-:W-:Y:S01]  /*a4d0*/  HMMA.16816.F32 R40, R8.reuse, R138, R40 ;  /* 0x0000008a0828723c */ /* 0x040fe20000001828 */
[----:B------:R-:W-:Y:S01]  /*a4e0*/  FSEL R176, R54, -INF , !P1 ;  /* 0xff80000036b07808 */ /* 0x000fe20004800000 */
[C---:B------:R-:W-:Y:S01]  /*a4f0*/  FFMA.FTZ R161, R3.reuse, R53, R48 ;  /* 0x0000003503a17223 */ /* 0x040fe20000010030 */
[----:B------:R-:W-:Y:S01]  /*a500*/  I2FP.F32.S32 R48, R57 ;  /* 0x0000003900307245 */ /* 0x000fe20000201400 */
[----:B------:R-:W-:Y:S01]  /*a510*/  FFMA.FTZ R50, R3, R53, R50 ;  /* 0x0000003503327223 */ /* 0x000fe20000010032 */
[----:B------:R-:W-:Y:S01]  /*a520*/  FSEL R250, R250, -INF , !P5 ;  /* 0xff800000fafa7808 */ /* 0x000fe20006800000 */
[----:B------:R-:W1:Y:S01]  /*a530*/  LDSM.16.M88.4 R52, [R187+0xb000] ;  /* 0x00b00000bb34783b */ /* 0x000e620000000200 */
[----:B------:R-:W-:Y:S01]  /*a540*/  ISETP.GE.AND P1, PT, R59, R180, PT ;  /* 0x000000b43b00720c */ /* 0x000fe20003f26270 */
[----:B------:R-:W-:Y:S01]  /*a550*/  FFMA.FTZ R49, R3, R48, R49 ;  /* 0x0000003003317223 */ /* 0x000fe20000010031 */
[----:B------:R-:W-:Y:S01]  /*a560*/  ISETP.GE.AND P5, PT, R59, R2, PT ;  /* 0x000000023b00720c */ /* 0x000fe20003fa6270 */
[----:B------:R-:W-:Y:S01]  /*a570*/  VIADD R59, R145, 0xffffff30 ;  /* 0xffffff30913b7836 */ /* 0x000fe20000000000 */
[----:B------:R-:W-:Y:S01]  /*a580*/  FSEL R248, R248, -INF , !P4 ;  /* 0xff800000f8f87808 */ /* 0x000fe20006000000 */
[----:B------:R-:W-:Y:S01]  /*a590*/  FFMA.FTZ R51, R3, R48, R51 ;  /* 0x0000003003337223 */ /* 0x000fe20000010033 */
[----:B------:R-:W-:Y:S01]  /*a5a0*/  ISETP.GE.AND P4, PT, R57, R180, PT ;  /* 0x000000b43900720c */ /* 0x000fe20003f86270 */
[----:B------:R-:W-:Y:S01]  /*a5b0*/  HMMA.16816.F32 R12, R8, R156, R12 ;  /* 0x0000009c080c723c */ /* 0x000fe2000000180c */
[----:B------:R-:W-:Y:S01]  /*a5c0*/  FSEL R161, R161, -INF , !P1 ;  /* 0xff800000a1a17808 */ /* 0x000fe20004800000 */
[----:B------:R-:W-:Y:S01]  /*a5d0*/  VIADD R139, R183, 0xfffffffe ;  /* 0xfffffffeb78b7836 */ /* 0x000fe20000000000 */
[----:B------:R-:W-:-:S02]  /*a5e0*/  FSEL R246, R50, -INF , !P5 ;  /* 0xff80000032f67808 */ /* 0x000fc40006800000 */
[----:B------:R-:W-:Y:S02]  /*a5f0*/  FSEL R159, R49, -INF , !P4 ;  /* 0xff800000319f7808 */ /* 0x000fe40006000000 */
[----:B------:R-:W-:Y:S01]  /*a600*/  ISETP.GE.AND P1, PT, R57, R2, PT ;  /* 0x000000023900720c */ /* 0x000fe20003f26270 */
[----:B------:R-:W-:Y:S01]  /*a610*/  VIADD R57, R145, 0xffffff38 ;  /* 0xffffff3891397836 */ /* 0x000fe20000000000 */
[C---:B------:R-:W-:Y:S02]  /*a620*/  ISETP.GE.AND P5, PT, R59.reuse, R180, PT ;  /* 0x000000b43b00720c */ /* 0x040fe40003fa6270 */
[----:B------:R-:W-:Y:S01]  /*a630*/  ISETP.GE.AND P4, PT, R59, R2, PT ;  /* 0x000000023b00720c */ /* 0x000fe20003f86270 */
[C---:B--2---:R-:W-:Y:S01]  /*a640*/  HMMA.16816.F32 R36, R8.reuse, R4, R36 ;  /* 0x000000040824723c */ /* 0x044fe20000001824 */
[----:B------:R-:W-:Y:S01]  /*a650*/  I2FP.F32.S32 R56, R59 ;  /* 0x0000003b00387245 */ /* 0x000fe20000201400 */
[----:B------:R-:W-:Y:S01]  /*a660*/  VIADD R59, R145, 0xffffff31 ;  /* 0xffffff31913b7836 */ /* 0x000fe20000000000 */
[----:B------:R-:W-:Y:S01]  /*a670*/  FSEL R174, R51, -INF , !P1 ;  /* 0xff80000033ae7808 */ /* 0x000fe20004800000 */
[----:B------:R-:W-:Y:S01]  /*a680*/  VIADD R5, R145, 0xffffff39 ;  /* 0xffffff3991057836 */ /* 0x000fe20000000000 */
[----:B------:R-:W2:Y:S01]  /*a690*/  LDSM.16.M88.4 R48, [R186+0xa800] ;  /* 0x00a80000ba30783b */ /* 0x000ea20000000200 */
[CC--:B------:R-:W-:Y:S01]  /*a6a0*/  FFMA.FTZ R238, R3.reuse, R56.reuse, R44 ;  /* 0x0000003803ee7223 */ /* 0x0c0fe2000001002c */
[----:B------:R-:W-:Y:S01]  /*a6b0*/  I2FP.F32.S32 R44, R59 ;  /* 0x0000003b002c7245 */ /* 0x000fe20000201400 */
[C---:B------:R-:W-:Y:S01]  /*a6c0*/  FFMA.FTZ R46, R3.reuse, R56, R46 ;  /* 0x00000038032e7223 */ /* 0x040fe2000001002e */
[----:B------:R-:W-:Y:S01]  /*a6d0*/  I2FP.F32.S32 R4, R57 ;  /* 0x0000003900047245 */ /* 0x000fe20000201400 */
[----:B------:R-:W-:Y:S01]  /*a6e0*/  HMMA.16816.F32 R32, R8, R6, R32 ;  /* 0x000000060820723c */ /* 0x000fe20000001820 */
[----:B------:R-:W-:Y:S01]  /*a6f0*/  FSEL R238, R238, -INF , !P5 ;  /* 0xff800000eeee7808 */ /* 0x000fe20006800000 */
[C---:B------:R-:W-:Y:S01]  /*a700*/  FFMA.FTZ R47, R3.reuse, R44, R47 ;  /* 0x0000002c032f7223 */ /* 0x040fe2000001002f */
[----:B------:R-:W-:Y:S01]  /*a710*/  FSEL R214, R46, -INF , !P4 ;  /* 0xff8000002ed67808 */ /* 0x000fe20006000000 */
[----:B------:R-:W-:Y:S01]  /*a720*/  FFMA.FTZ R242, R3, R4, R40 ;  /* 0x0000000403f27223 */ /* 0x000fe20000010028 */
[----:B------:R-:W-:Y:S01]  /*a730*/  ISETP.GE.AND P5, PT, R59, R2, PT ;  /* 0x000000023b00720c */ /* 0x000fe20003fa6270 */
[----:B------:R-:W-:Y:S01]  /*a740*/  FFMA.FTZ R45, R3, R44, R45 ;  /* 0x0000002c032d7223 */ /* 0x000fe2000001002d */
[----:B------:R-:W-:Y:S01]  /*a750*/  ISETP.GE.AND P4, PT, R57, R180, PT ;  /* 0x000000b43900720c */ /* 0x000fe20003f86270 */
[----:B------:R-:W-:Y:S01]  /*a760*/  FFMA.FTZ R42, R3, R4, R42 ;  /* 0x00000004032a7223 */ /* 0x000fe2000001002a */
[----:B------:R-:W-:Y:S01]  /*a770*/  I2FP.F32.S32 R40, R5 ;  /* 0x0000000500287245 */ /* 0x000fe20000201400 */
[----:B-1----:R-:W-:Y:S01]  /*a780*/  HMMA.16816.F32 R20, R164, R52, R20 ;  /* 0x00000034a414723c */ /* 0x002fe20000001814 */
[----:B------:R-:W-:-:S02]  /*a790*/  ISETP.GE.AND P1, PT, R59, R180, PT ;  /* 0x000000b43b00720c */ /* 0x000fc40003f26270 */
[----:B------:R-:W-:Y:S01]  /*a7a0*/  FSEL R212, R47, -INF , !P5 ;  /* 0xff8000002fd47808 */ /* 0x000fe20006800000 */
[CC--:B------:R-:W-:Y:S01]  /*a7b0*/  FFMA.FTZ R41, R3.reuse, R40.reuse, R41 ;  /* 0x0000002803297223 */ /* 0x0c0fe20000010029 */
[----:B------:R-:W-:Y:S01]  /*a7c0*/  FSEL R242, R242, -INF , !P4 ;  /* 0xff800000f2f27808 */ /* 0x000fe20006000000 */
[----:B------:R-:W-:Y:S01]  /*a7d0*/  FFMA.FTZ R43, R3, R40, R43 ;  /* 0x00000028032b7223 */ /* 0x000fe2000001002b */
[----:B------:R-:W-:Y:S01]  /*a7e0*/  FSEL R244, R45, -INF , !P1 ;  /* 0xff8000002df47808 */ /* 0x000fe20004800000 */
[----:B------:R-:W-:Y:S01]  /*a7f0*/  HMMA.16816.F32 R16, R164, R54, R16 ;  /* 0x00000036a410723c */ /* 0x000fe20000001810 */
[C---:B------:R-:W-:Y:S02]  /*a800*/  ISETP.GE.AND P5, PT, R5.reuse, R180, PT ;  /* 0x000000b40500720c */ /* 0x040fe40003fa6270 */
[-C--:B------:R-:W-:Y:S01]  /*a810*/  ISETP.GE.AND P4, PT, R5, R2.reuse, PT ;  /* 0x000000020500720c */ /* 0x080fe20003f86270 */
[----:B------:R-:W-:Y:S01]  /*a820*/  VIADD R5, R145, 0xffffff40 ;  /* 0xffffff4091057836 */ /* 0x000fe20000000000 */
[----:B------:R-:W-:-:S02]  /*a830*/  ISETP.GE.AND P1, PT, R57, R2, PT ;  /* 0x000000023900720c */ /* 0x000fc40003f26270 */
[----:B------:R-:W-:Y:S01]  /*a840*/  FSEL R240, R41, -INF , !P5 ;  /* 0xff80000029f07808 */ /* 0x000fe20006800000 */
[----:B------:R-:W-:Y:S01]  /*a850*/  VIADD R41, R145, 0xffffff41 ;  /* 0xffffff4191297836 */ /* 0x000fe20000000000 */
[----:B------:R-:W-:Y:S02]  /*a860*/  FSEL R234, R42, -INF , !P1 ;  /* 0xff8000002aea7808 */ /* 0x000fe40004800000 */
[C---:B------:R-:W-:Y:S02]  /*a870*/  ISETP.GE.AND P1, PT, R5.reuse, R180, PT ;  /* 0x000000b40500720c */ /* 0x040fe40003f26270 */
[----:B------:R-:W-:Y:S02]  /*a880*/  I2FP.F32.S32 R40, R5 ;  /* 0x0000000500287245 */ /* 0x000fe40000201400 */
[----:B------:R-:W-:Y:S02]  /*a890*/  ISETP.GE.AND P5, PT, R5, R2, PT ;  /* 0x000000020500720c */ /* 0x000fe40003fa6270 */
[----:B------:R-:W1:Y:S01]  /*a8a0*/  LDSM.16.M88.4 R4, [R186+0xb000] ;  /* 0x00b00000ba04783b */ /* 0x000e620000000200 */
[-C--:B------:R-:W-:Y:S01]  /*a8b0*/  FFMA.FTZ R220, R3, R40.reuse, R36 ;  /* 0x0000002803dc7223 */ /* 0x080fe20000010024 */
[----:B------:R-:W-:Y:S01]  /*a8c0*/  FSEL R236, R43, -INF , !P4 ;  /* 0xff8000002bec7808 */ /* 0x000fe20006000000 */
[----:B------:R-:W-:Y:S01]  /*a8d0*/  VIADD R43, R145, 0xffffff48 ;  /* 0xffffff48912b7836 */ /* 0x000fe20000000000 */
[----:B------:R-:W-:Y:S01]  /*a8e0*/  I2FP.F32.S32 R36, R41 ;  /* 0x0000002900247245 */ /* 0x000fe20000201400 */
[C---:B--2---:R-:W-:Y:S01]  /*a8f0*/  HMMA.16816.F32 R28, R8.reuse, R48, R28 ;  /* 0x00000030081c723c */ /* 0x044fe2000000181c */
[----:B------:R-:W-:Y:S01]  /*a900*/  FSEL R220, R220, -INF , !P1 ;  /* 0xff800000dcdc7808 */ /* 0x000fe20004800000 */
[----:B------:R-:W-:Y:S01]  /*a910*/  FFMA.FTZ R38, R3, R40, R38 ;  /* 0x0000002803267223 */ /* 0x000fe20000010026 */
[----:B------:R-:W-:Y:S01]  /*a920*/  ISETP.GE.AND P4, PT, R41, R180, PT ;  /* 0x000000b42900720c */ /* 0x000fe20003f86270 */
[----:B------:R-:W-:Y:S01]  /*a930*/  FFMA.FTZ R226, R3, R36, R37 ;  /* 0x0000002403e27223 */ /* 0x000fe20000010025 */
[----:B------:R-:W-:Y:S01]  /*a940*/  ISETP.GE.AND P1, PT, R41, R2, PT ;  /* 0x000000022900720c */ /* 0x000fe20003f26270 */
[----:B------:R-:W-:Y:S01]  /*a950*/  VIADD R37, R145, 0xffffff49 ;  /* 0xffffff4991257836 */ /* 0x000fe20000000000 */
[----:B------:R-:W-:Y:S01]  /*a960*/  I2FP.F32.S32 R41, R43 ;  /* 0x0000002b00297245 */ /* 0x000fe20000201400 */
[----:B------:R-:W-:Y:S01]  /*a970*/  HMMA.16816.F32 R24, R8, R50, R24 ;  /* 0x000000320818723c */ /* 0x000fe20000001818 */
[----:B------:R-:W-:Y:S01]  /*a980*/  FFMA.FTZ R228, R3, R36, R39 ;  /* 0x0000002403e47223 */ /* 0x000fe20000010027 */
[----:B------:R-:W-:Y:S01]  /*a990*/  FSEL R218, R38, -INF , !P5 ;  /* 0xff80000026da7808 */ /* 0x000fe20006800000 */
[----:B------:R-:W-:Y:S01]  /*a9a0*/  VIADD R39, R145, 0xffffff50 ;  /* 0xffffff5091277836 */ /* 0x000fe20000000000 */
[----:B------:R-:W-:Y:S01]  /*a9b0*/  I2FP.F32.S32 R36, R37 ;  /* 0x0000002500247245 */ /* 0x000fe20000201400 */
[-C--:B------:R-:W-:Y:S01]  /*a9c0*/  FFMA.FTZ R32, R3, R41.reuse, R32 ;  /* 0x0000002903207223 */ /* 0x080fe20000010020 */
[----:B------:R-:W-:Y:S01]  /*a9d0*/  ISETP.GE.AND P5, PT, R43, R180, PT ;  /* 0x000000b42b00720c */ /* 0x000fe20003fa6270 */
[C---:B------:R-:W-:Y:S01]  /*a9e0*/  FFMA.FTZ R34, R3.reuse, R41, R34 ;  /* 0x0000002903227223 */ /* 0x040fe20000010022 */
[----:B------:R-:W-:Y:S01]  /*a9f0*/  FSEL R228, R228, -INF , !P1 ;  /* 0xff800000e4e47808 */ /* 0x000fe20004800000 */
[CC--:B------:R-:W-:Y:S01]  /*aa00*/  FFMA.FTZ R230, R3.reuse, R36.reuse, R33 ;  /* 0x0000002403e67223 */ /* 0x0c0fe20000010021 */
[----:B------:R-:W-:Y:S01]  /*aa10*/  FSEL R232, R32, -INF , !P5 ;  /* 0xff80000020e87808 */ /* 0x000fe20006800000 */
[----:B------:R-:W-:Y:S01]  /*aa20*/  FFMA.FTZ R222, R3, R36, R35 ;  /* 0x0000002403de7223 */ /* 0x000fe20000010023 */
[----:B------:R-:W-:Y:S01]  /*aa30*/  ISETP.GE.AND P1, PT, R37, R180, PT ;  /* 0x000000b42500720c */ /* 0x000fe20003f26270 */
[----:B------:R-:W-:Y:S01]  /*aa40*/  VIADD R35, R145, 0xffffff58 ;  /* 0xffffff5891237836 */ /* 0x000fe20000000000 */
[----:B------:R-:W-:Y:S01]  /*aa50*/  ISETP.GE.AND P5, PT, R37, R2, PT ;  /* 0x000000022500720c */ /* 0x000fe20003fa6270 */
[----:B------:R-:W-:Y:S01]  /*aa60*/  VIADD R37, R145, 0xffffff51 ;  /* 0xffffff5191257836 */ /* 0x000fe20000000000 */
[----:B------:R-:W-:Y:S01]  /*aa70*/  I2FP.F32.S32 R33, R39 ;  /* 0x0000002700217245 */ /* 0x000fe20000201400 */
[----:B------:R-:W-:-:S04]  /*aa80*/  DEPBAR.LE SB0, 0x0 ;  /* 0x000080000000791a */ /* 0x000fc80000000000 */
[----:B------:R-:W-:Y:S01]  /*aa90*/  FSEL R226, R226, -INF , !P4 ;  /* 0xff800000e2e27808 */ /* 0x000fe20006000000 */
[-C--:B------:R-:W-:Y:S01]  /*aaa0*/  FFMA.FTZ R204, R3, R33.reuse, R28 ;  /* 0x0000002103cc7223 */ /* 0x080fe2000001001c */
[----:B------:R-:W-:Y:S01]  /*aab0*/  BAR.SYNC.DEFER_BLOCKING 0x0 ;  /* 0x0000000000007b1d */ /* 0x000fe20000010000 */
[----:B------:R-:W-:Y:S01]  /*aac0*/  ISETP.GE.AND P4, PT, R43, R2, PT ;  /* 0x000000022b00720c */ /* 0x000fe20003f86270 */
[----:B------:R-:W-:Y:S01]  /*aad0*/  FFMA.FTZ R30, R3, R33, R30 ;  /* 0x00000021031e7223 */ /* 0x000fe2000001001e */
[----:B------:R-:W-:Y:S01]  /*aae0*/  FSEL R230, R230, -INF , !P1 ;  /* 0xff800000e6e67808 */ /* 0x000fe20004800000 */
[----:B-1----:R-:W-:Y:S01]  /*aaf0*/  HMMA.16816.F32 R20, R8, R4, R20 ;  /* 0x000000040814723c */ /* 0x002fe20000001814 */
[----:B------:R-:W-:Y:S02]  /*ab00*/  FSEL R224, R34, -INF , !P4 ;  /* 0xff80000022e07808 */ /* 0x000fe40006000000 */
[----:B------:R-:W-:Y:S02]  /*ab10*/  I2FP.F32.S32 R28, R37 ;  /* 0x00000025001c7245 */ /* 0x000fe40000201400 */
[----:B------:R-:W-:-:S02]  /*ab20*/  I2FP.F32.S32 R5, R35 ;  /* 0x0000002300057245 */ /* 0x000fc40000201400 */
[----:B------:R-:W-:Y:S01]  /*ab30*/  ISETP.GE.AND P4, PT, R39, R180, PT ;  /* 0x000000b42700720c */ /* 0x000fe20003f86270 */
[----:B------:R-:W-:Y:S01]  /*ab40*/  FFMA.FTZ R196, R3, R28, R29 ;  /* 0x0000001c03c47223 */ /* 0x000fe2000001001d */
[----:B------:R-:W-:Y:S01]  /*ab50*/  ISETP.GE.AND P1, PT, R39, R2, PT ;  /* 0x000000022700720c */ /* 0x000fe20003f26270 */
[C---:B------:R-:W-:Y:S01]  /*ab60*/  FFMA.FTZ R31, R3.reuse, R28, R31 ;  /* 0x0000001c031f7223 */ /* 0x040fe2000001001f */
[----:B------:R-:W-:Y:S01]  /*ab70*/  FSEL R204, R204, -INF , !P4 ;  /* 0xff800000cccc7808 */ /* 0x000fe20006000000 */
[-C--:B------:R-:W-:Y:S01]  /*ab80*/  FFMA.FTZ R24, R3, R5.reuse, R24 ;  /* 0x0000000503187223 */ /* 0x080fe20000010018 */
[----:B------:R-:W-:Y:S01]  /*ab90*/  FSEL R188, R30, -INF , !P1 ;  /* 0xff8000001ebc7808 */ /* 0x000fe20004800000 */
[----:B------:R-:W-:Y:S01]  /*aba0*/  VIADD R29, R145, 0xffffff59 ;  /* 0xffffff59911d7836 */ /* 0x000fe20000000000 */
[----:B------:R-:W-:Y:S01]  /*abb0*/  ISETP.GE.AND P4, PT, R37, R2, PT ;  /* 0x000000022500720c */ /* 0x000fe20003f86270 */
[----:B------:R-:W-:Y:S01]  /*abc0*/  FFMA.FTZ R26, R3, R5, R26 ;  /* 0x00000005031a7223 */ /* 0x000fe2000001001a */
[-C--:B------:R-:W-:Y:S01]  /*abd0*/  ISETP.GE.AND P1, PT, R35, R180.reuse, PT ;  /* 0x000000b42300720c */ /* 0x080fe20003f26270 */
[----:B------:R-:W-:Y:S01]  /*abe0*/  VIADD R5, R145, 0xffffff61 ;  /* 0xffffff6191057836 */ /* 0x000fe20000000000 */
[----:B------:R-:W-:Y:S01]  /*abf0*/  FSEL R178, R31, -INF , !P4 ;  /* 0xff8000001fb27808 */ /* 0x000fe20006000000 */
[----:B------:R-:W-:Y:S01]  /*ac00*/  HMMA.16816.F32 R16, R8, R6, R16 ;  /* 0x000000060810723c */ /* 0x000fe20000001810 */
[----:B------:R-:W-:Y:S01]  /*ac10*/  FSEL R192, R24, -INF , !P1 ;  /* 0xff80000018c07808 */ /* 0x000fe20004800000 */
[----:B------:R-:W-:Y:S01]  /*ac20*/  VIADD R7, R145, 0xffffff68 ;  /* 0xffffff6891077836 */ /* 0x000fe20000000000 */
[----:B------:R-:W-:-:S02]  /*ac30*/  ISETP.GE.AND P4, PT, R29, R180, PT ;  /* 0x000000b41d00720c */ /* 0x000fc40003f86270 */
[----:B------:R-:W-:Y:S02]  /*ac40*/  I2FP.F32.S32 R4, R29 ;  /* 0x0000001d00047245 */ /* 0x000fe40000201400 */
[----:B------:R-:W-:Y:S01]  /*ac50*/  ISETP.GE.AND P1, PT, R29, R2, PT ;  /* 0x000000021d00720c */ /* 0x000fe20003f26270 */
[----:B------:R-:W-:Y:S01]  /*ac60*/  VIADD R29, R145, 0xffffff60 ;  /* 0xffffff60911d7836 */ /* 0x000fe20000000000 */
[----:B------:R-:W-:Y:S01]  /*ac70*/  FSEL R222, R222, -INF , !P5 ;  /* 0xff800000dede7808 */ /* 0x000fe20006800000 */
[----:B------:R-:W-:Y:S01]  /*ac80*/  FFMA.FTZ R194, R3, R4, R25 ;  /* 0x0000000403c27223 */ /* 0x000fe20000010019 */
[----:B------:R-:W-:Y:S01]  /*ac90*/  ISETP.GE.AND P5, PT, R37, R180, PT ;  /* 0x000000b42500720c */ /* 0x000fe20003fa6270 */
[----:B------:R-:W-:Y:S01]  /*aca0*/  FFMA.FTZ R27, R3, R4, R27 ;  /* 0x00000004031b7223 */ /* 0x000fe2000001001b */
[----:B------:R-:W-:Y:S02]  /*acb0*/  I2FP.F32.S32 R25, R29 ;  /* 0x0000001d00197245 */ /* 0x000fe40000201400 */
[----:B------:R-:W-:-:S02]  /*acc0*/  FSEL R196, R196, -INF , !P5 ;  /* 0xff800000c4c47808 */ /* 0x000fc40006800000 */
[----:B------:R-:W-:Y:S01]  /*acd0*/  ISETP.GE.AND P5, PT, R35, R2, PT ;  /* 0x000000022300720c */ /* 0x000fe20003fa6270 */
[C---:B------:R-:W-:Y:S01]  /*ace0*/  FFMA.FTZ R20, R3.reuse, R25, R20 ;  /* 0x0000001903147223 */ /* 0x040fe20000010014 */
[----:B------:R-:W-:Y:S01]  /*acf0*/  I2FP.F32.S32 R4, R5 ;  /* 0x0000000500047245 */ /* 0x000fe20000201400 */
[----:B------:R-:W-:Y:S01]  /*ad00*/  FFMA.FTZ R22, R3, R25, R22 ;  /* 0x0000001903167223 */ /* 0x000fe20000010016 */
[----:B------:R-:W-:Y:S02]  /*ad10*/  FSEL R190, R26, -INF , !P5 ;  /* 0xff8000001abe7808 */ /* 0x000fe40006800000 */
[----:B------:R-:W-:Y:S01]  /*ad20*/  ISETP.GE.AND P5, PT, R29, R180, PT ;  /* 0x000000b41d00720c */ /* 0x000fe20003fa6270 */
[CC--:B------:R-:W-:Y:S01]  /*ad30*/  FFMA.FTZ R21, R3.reuse, R4.reuse, R21 ;  /* 0x0000000403157223 */ /* 0x0c0fe20000010015 */
[----:B------:R-:W-:Y:S01]  /*ad40*/  FSEL R194, R194, -INF , !P4 ;  /* 0xff800000c2c27808 */ /* 0x000fe20006000000 */
[----:B------:R-:W-:Y:S01]  /*ad50*/  FFMA.FTZ R23, R3, R4, R23 ;  /* 0x0000000403177223 */ /* 0x000fe20000010017 */
[----:B------:R-:W-:-:S02]  /*ad60*/  FSEL R186, R27, -INF , !P1 ;  /* 0xff8000001bba7808 */ /* 0x000fc40004800000 */
[----:B------:R-:W-:Y:S02]  /*ad70*/  ISETP.GE.AND P4, PT, R29, R2, PT ;  /* 0x000000021d00720c */ /* 0x000fe40003f86270 */
[C---:B------:R-:W-:Y:S02]  /*ad80*/  ISETP.GE.AND P1, PT, R5.reuse, R180, PT ;  /* 0x000000b40500720c */ /* 0x040fe40003f26270 */
[----:B------:R-:W-:Y:S02]  /*ad90*/  FSEL R170, R20, -INF , !P5 ;  /* 0xff80000014aa7808 */ /* 0x000fe40006800000 */
[----:B------:R-:W-:Y:S02]  /*ada0*/  ISETP.GE.AND P5, PT, R5, R2, PT ;  /* 0x000000020500720c */ /* 0x000fe40003fa6270 */
[----:B------:R-:W-:Y:S02]  /*adb0*/  FSEL R164, R22, -INF , !P4 ;  /* 0xff80000016a47808 */ /* 0x000fe40006000000 */
[----:B------:R-:W-:-:S02]  /*adc0*/  FSEL R168, R21, -INF , !P1 ;  /* 0xff80000015a87808 */ /* 0x000fc40004800000 */
[C---:B------:R-:W-:Y:S02]  /*add0*/  ISETP.GE.AND P4, PT, R7.reuse, R180, PT ;  /* 0x000000b40700720c */ /* 0x040fe40003f86270 */
[----:B------:R-:W-:Y:S02]  /*ade0*/  I2FP.F32.S32 R5, R7 ;  /* 0x0000000700057245 */ /* 0x000fe40000201400 */
[----:B------:R-:W-:Y:S01]  /*adf0*/  ISETP.GE.AND P1, PT, R7, R2, PT ;  /* 0x000000020700720c */ /* 0x000fe20003f26270 */
[----:B------:R-:W-:Y:S01]  /*ae00*/  VIADD R7, R145, 0xffffff69 ;  /* 0xffffff6991077836 */ /* 0x000fe20000000000 */
[----:B------:R-:W-:Y:S01]  /*ae10*/  FSEL R162, R23, -INF , !P5 ;  /* 0xff80000017a27808 */ /* 0x000fe20006800000 */
[CC--:B------:R-:W-:Y:S01]  /*ae20*/  FFMA.FTZ R16, R3.reuse, R5.reuse, R16 ;  /* 0x0000000503107223 */ /* 0x0c0fe20000010010 */
[----:B------:R-:W-:Y:S01]  /*ae30*/  FFMA.FTZ R18, R3, R5, R18 ;  /* 0x0000000503127223 */ /* 0x000fe20000010012 */
[----:B------:R-:W-:Y:S01]  /*ae40*/  VIADD R5, R145, 0xffffff70 ;  /* 0xffffff7091057836 */ /* 0x000fe20000000000 */
[----:B------:R-:W-:-:S02]  /*ae50*/  I2FP.F32.S32 R4, R7 ;  /* 0x0000000700047245 */ /* 0x000fc40000201400 */
[----:B------:R-:W-:Y:S02]  /*ae60*/  ISETP.GE.AND P5, PT, R7, R180, PT ;  /* 0x000000b40700720c */ /* 0x000fe40003fa6270 */
[----:B------:R-:W-:Y:S01]  /*ae70*/  FSEL R172, R16, -INF , !P4 ;  /* 0xff80000010ac7808 */ /* 0x000fe20006000000 */
[----:B------:R-:W-:Y:S01]  /*ae80*/  FFMA.FTZ R17, R3, R4, R17 ;  /* 0x0000000403117223 */ /* 0x000fe20000010011 */
[----:B------:R-:W-:Y:S01]  /*ae90*/  ISETP.GE.AND P4, PT, R7, R2, PT ;  /* 0x000000020700720c */ /* 0x000fe20003f86270 */
[----:B------:R-:W-:Y:S01]  /*aea0*/  FFMA.FTZ R19, R3, R4, R19 ;  /* 0x0000000403137223 */ /* 0x000fe20000010013 */
[----:B------:R-:W-:Y:S02]  /*aeb0*/  FSEL R160, R18, -INF , !P1 ;  /* 0xff80000012a07808 */ /* 0x000fe40004800000 */
[----:B------:R-:W-:Y:S02]  /*aec0*/  FSEL R166, R17, -INF , !P5 ;  /* 0xff80000011a67808 */ /* 0x000fe40006800000 */
[----:B------:R-:W-:-:S02]  /*aed0*/  ISETP.GE.AND P1, PT, R5, R180, PT ;  /* 0x000000b40500720c */ /* 0x000fc40003f26270 */
[----:B------:R-:W-:Y:S02]  /*aee0*/  I2FP.F32.S32 R7, R5 ;  /* 0x0000000500077245 */ /* 0x000fe40000201400 */
[----:B------:R-:W-:Y:S01]  /*aef0*/  ISETP.GE.AND P5, PT, R5, R2, PT ;  /* 0x000000020500720c */ /* 0x000fe20003fa6270 */
[----:B------:R-:W-:Y:S01]  /*af00*/  VIADD R5, R145, 0xffffff71 ;  /* 0xffffff7191057836 */ /* 0x000fe20000000000 */
[----:B------:R-:W-:Y:S01]  /*af10*/  FSEL R158, R19, -INF , !P4 ;  /* 0xff800000139e7808 */ /* 0x000fe20006000000 */
[-C--:B------:R-:W-:Y:S01]  /*af20*/  FFMA.FTZ R12, R3, R7.reuse, R12 ;  /* 0x00000007030c7223 */ /* 0x080fe2000001000c */
[----:B------:R-:W-:Y:S02]  /*af30*/  VIADD R145, R145, 0xffffff79 ;  /* 0xffffff7991917836 */ /* 0x000fe40000000000 */
[----:B------:R-:W-:Y:S01]  /*af40*/  FFMA.FTZ R14, R3, R7, R14 ;  /* 0x00000007030e7223 */ /* 0x000fe2000001000e */
[----:B------:R-:W-:Y:S02]  /*af50*/  I2FP.F32.S32 R4, R5 ;  /* 0x0000000500047245 */ /* 0x000fe40000201400 */
[----:B------:R-:W-:-:S02]  /*af60*/  FSEL R137, R12, -INF , !P1 ;  /* 0xff8000000c897808 */ /* 0x000fc40004800000 */
[----:B------:R-:W-:Y:S01]  /*af70*/  ISETP.GE.AND P1, PT, R5, R2, PT ;  /* 0x000000020500720c */ /* 0x000fe20003f26270 */
[CC--:B------:R-:W-:Y:S01]  /*af80*/  FFMA.FTZ R15, R3.reuse, R4.reuse, R15 ;  /* 0x00000004030f7223 */ /* 0x0c0fe2000001000f */
[----:B------:R-:W-:Y:S01]  /*af90*/  FFMA.FTZ R13, R3, R4, R13 ;  /* 0x00000004030d7223 */ /* 0x000fe2000001000d */
[----:B------:R-:W-:Y:S02]  /*afa0*/  ISETP.GE.AND P4, PT, R5, R180, PT ;  /* 0x000000b40500720c */ /* 0x000fe40003f86270 */
[----:B------:R-:W-:Y:S02]  /*afb0*/  I2FP.F32.S32 R4, R145 ;  /* 0x0000009100047245 */ /* 0x000fe40000201400 */
[----:B------:R-:W-:Y:S02]  /*afc0*/  FSEL R141, R15, -INF , !P1 ;  /* 0xff8000000f8d7808 */ /* 0x000fe40004800000 */
[----:B------:R-:W-:Y:S02]  /*afd0*/  ISETP.GT.AND P1, PT, R139, R206, PT ;  /* 0x000000ce8b00720c */ /* 0x000fe40003f24270 */
[----:B------:R-:W-:-:S02]  /*afe0*/  FSEL R136, R14, -INF , !P5 ;  /* 0xff8000000e887808 */ /* 0x000fc40006800000 */
[----:B------:R-:W-:Y:S02]  /*aff0*/  FSEL R138, R13, -INF , !P4 ;  /* 0xff8000000d8a7808 */ /* 0x000fe40006000000 */
[C---:B------:R-:W-:Y:S02]  /*b000*/  ISETP.GE.AND P5, PT, R145.reuse, R180, PT ;  /* 0x000000b49100720c */ /* 0x040fe40003fa6270 */
[----:B------:R-:W-:Y:S01]  /*b010*/  ISETP.GE.AND P4, PT, R145, R2, PT ;  /* 0x000000029100720c */ /* 0x000fe20003f86270 */
[CC--:B------:R-:W-:Y:S01]  /*b020*/  FFMA.FTZ R2, R3.reuse, R4.reuse, R169 ;  /* 0x0000000403027223 */ /* 0x0c0fe200000100a9 */
[----:B------:R-:W-:-:S04]  /*b030*/  FFMA.FTZ R145, R3, R4, R171 ;  /* 0x0000000403917223 */ /* 0x000fc800000100ab */
[----:B------:R-:W-:Y:S02]  /*b040*/  FSEL R2, R2, -INF , !P5 ;  /* 0xff80000002027808 */ /* 0x000fe40006800000 */
[----:B------:R-:W-:Y:S01]  /*b050*/  FSEL R145, R145, -INF , !P4 ;  /* 0xff80000091917808 */ /* 0x000fe20006000000 */
        /* <DEDUP_REMOVED lines=64> */
.L_x_3059:
[----:B------:R-:W-:Y:S01]  /*b460*/  UMOV UR6, URZ ;  /* 0x000000ff00067c82 */ /* 0x000fe20008000000 */
[----:B------:R-:W-:Y:S01]  /*b470*/  IMAD.SHL.U32 R4, R134, 0x80, RZ ;  /* 0x0000008086047824 */ /* 0x000fe200078e00ff */
[----:B------:R-:W-:-:S05]  /*b480*/  IADD3 R5, P1, PT, RZ, -UR6, RZ ;  /* 0x80000006ff057c10 */ /* 0x000fca000ff3e0ff */
[----:B------:R-:W-:-:S05]  /*b490*/  IMAD.X R4, RZ, RZ, ~R4, P1 ;  /* 0x000000ffff047224 */ /* 0x000fca00008e0e04 */
[----:B------:R-:W-:-:S04]  /*b4a0*/  SHF.R.S64 R5, R5, 0x1f, R4 ;  /* 0x0000001f05057819 */ /* 0x000fc80000001004 */
[----:B------:R-:W-:-:S04]  /*b4b0*/  IADD3 R208, P1, PT, R5, R208, RZ ;  /* 0x000000d005d07210 */ /* 0x000fc80007f3e0ff */
[----:B------:R-:W-:-:S09]  /*b4c0*/  LEA.HI.X.SX32 R207, R4, R207, 0x1, P1 ;  /* 0x000000cf04cf7211 */ /* 0x000fd200008f0eff */
.L_x_3060:
        /* <DEDUP_REMOVED lines=107> */
.L_x_3058:
[----:B--2---:R-:W-:Y:S02]  /*bb80*/  FMNMX3.FTZ R5, R133, R146, R152, !PT ;  /* 0x0000009285057276 */ /* 0x004fe40007810098 */
[----:B------:R-:W-:Y:S02]  /*bb90*/  FMNMX3.FTZ R4, R132, R154, R155, !PT ;  /* 0x0000009a84047276 */ /* 0x000fe4000781009b */
[----:B------:R-:W-:Y:S02]  /*bba0*/  FMNMX3.FTZ R5, R5, R148, R149, !PT ;  /* 0x0000009405057276 */ /* 0x000fe40007810095 */
[----:B------:R-:W-:Y:S02]  /*bbb0*/  FMNMX3.FTZ R4, R4, R189, R60, !PT ;  /* 0x000000bd04047276 */ /* 0x000fe4000781003c */
[----:B------:R-:W-:Y:S02]  /*bbc0*/  FMNMX3.FTZ R5, R5, R64, R65, !PT ;  /* 0x0000004005057276 */ /* 0x000fe40007810041 */
[----:B------:R-:W-:-:S02]  /*bbd0*/  FMNMX3.FTZ R4, R4, R177, R175, !PT ;  /* 0x000000b104047276 */ /* 0x000fc400078100af */
[----:B------:R-:W-:Y:S02]  /*bbe0*/  FMNMX3.FTZ R5, R5, R67, R66, !PT ;  /* 0x0000004305057276 */ /* 0x000fe40007810042 */
        /* <DEDUP_REMOVED lines=26> */
[----:B------:R-:W1:Y:S01]  /*bd90*/  SHFL.BFLY PT, R6, R7, 0x2, 0x1f ;  /* 0x0c401f0007067f89 */ /* 0x000e6200000e0000 */
[----:B------:R-:W-:Y:S02]  /*bda0*/  FMNMX3.FTZ R8, R8, R144, R145, !PT ;  /* 0x0000009008087276 */ /* 0x000fe40007810091 */
[C---:B------:R-:W-:Y:S01]  /*bdb0*/  IADD3 R16, PT, PT, R153.reuse, 0xc000, RZ ;  /* 0x0000c00099107810 */ /* 0x040fe20007ffe0ff */
[----:B------:R-:W-:Y:S01]  /*bdc0*/  LDSM.16.MT88.4 R44, [R153+0x10000] ;  /* 0x01000000992c783b */ /* 0x000fe20000004200 */
[----:B------:R-:W-:-:S02]  /*bdd0*/  IADD3 R157, PT, PT, R153, 0xc040, RZ ;  /* 0x0000c040999d7810 */ /* 0x000fc40007ffe0ff */
[----:B------:R-:W-:Y:S01]  /*bde0*/  @P0 IADD3 R157, PT, PT, R16, -0x40, RZ ;  /* 0xffffffc0109d0810 */ /* 0x000fe20007ffe0ff */
[----:B------:R-:W2:Y:S04]  /*bdf0*/  SHFL.BFLY PT, R5, R8, 0x2, 0x1f ;  /* 0x0c401f0008057f89 */ /* 0x000ea800000e0000 */
[----:B------:R-:W-:Y:S04]  /*be00*/  LDSM.16.MT88.4 R12, [R153+0xc000] ;  /* 0x00c00000990c783b */ /* 0x000fe80000004200 */
[----:B------:R-:W-:Y:S01]  /*be10*/  LDSM.16.MT88.4 R28, [R157] ;  /* 0x000000009d1c783b */ /* 0x000fe20000004200 */
[----:B-1----:R-:W-:-:S05]  /*be20*/  FMNMX.FTZ R6, R7, R6, !PT ;  /* 0x0000000607067209 */ /* 0x002fca0007810000 */
[----:B------:R-:W1:Y:S01]  /*be30*/  SHFL.BFLY PT, R135, R6, 0x1, 0x1f ;  /* 0x0c201f0006877f89 */ /* 0x000e6200000e0000 */
[----:B--2---:R-:W-:-:S05]  /*be40*/  FMNMX.FTZ R5, R8, R5, !PT ;  /* 0x0000000508057209 */ /* 0x004fca0007810000 */
[----:B------:R-:W2:Y:S01]  /*be50*/  SHFL.BFLY PT, R134, R5, 0x1, 0x1f ;  /* 0x0c201f0005867f89 */ /* 0x000ea200000e0000 */
[----:B-1----:R-:W-:-:S04]  /*be60*/  FMNMX.FTZ R135, R6, R135, !PT ;  /* 0x0000008706877209 */ /* 0x002fc80007810000 */
[C---:B------:R-:W-:Y:S01]  /*be70*/  FSETP.NEU.FTZ.AND P2, PT, R135.reuse, -INF , PT ;  /* 0xff8000008700780b */ /* 0x040fe20003f5d000 */
[----:B------:R-:W-:Y:S01]  /*be80*/  FMUL.FTZ R151, R135, UR4 ;  /* 0x0000000487977c20 */ /* 0x000fe20008410000 */
[----:B--2---:R-:W-:-:S04]  /*be90*/  FMNMX.FTZ R134, R5, R134, !PT ;  /* 0x0000008605867209 */ /* 0x004fc80007810000 */
[----:B------:R-:W-:Y:S02]  /*bea0*/  FSEL R151, R151, RZ, P2 ;  /* 0x000000ff97977208 */ /* 0x000fe40001000000 */
[C---:B------:R-:W-:Y:S01]  /*beb0*/  FSETP.NEU.FTZ.AND P1, PT, R134.reuse, -INF , PT ;  /* 0xff8000008600780b */ /* 0x040fe20003f3d000 */
[----:B------:R-:W-:Y:S02]  /*bec0*/  FMUL.FTZ R147, R134, UR4 ;  /* 0x0000000486937c20 */ /* 0x000fe40008410000 */
[--C-:B------:R-:W-:Y:S01]  /*bed0*/  FFMA.FTZ R4, R146, UR4, -R151.reuse ;  /* 0x0000000492047c23 */ /* 0x100fe20008010897 */
[--C-:B------:R-:W-:Y:S01]  /*bee0*/  FFMA.FTZ R150, R152, UR4, -R151.reuse ;  /* 0x0000000498967c23 */ /* 0x100fe20008010897 */
[----:B------:R-:W-:Y:S01]  /*bef0*/  FSEL R5, R134, RZ, P1 ;  /* 0x000000ff86057208 */ /* 0x000fe20000800000 */
[--C-:B------:R-:W-:Y:S01]  /*bf00*/  FFMA.FTZ R6, R148, UR4, -R151.reuse ;  /* 0x0000000494067c23 */ /* 0x100fe20008010897 */
[----:B------:R1:W-:Y:S01]  /*bf10*/  MUFU.EX2 R152, R4 ;  /* 0x0000000400987308 */ /* 0x0003e20000000800 */
[----:B------:R-:W-:Y:S01]  /*bf20*/  FSEL R147, R147, RZ, P1 ;  /* 0x000000ff93937208 */ /* 0x000fe20000800000 */
[----:B------:R-:W-:Y:S01]  /*bf30*/  FFMA.FTZ R148, R149, UR4, -R151 ;  /* 0x0000000495947c23 */ /* 0x000fe20008010897 */
[----:B------:R-:W-:Y:S01]  /*bf40*/  FADD.FTZ R5, R132, -R5 ;  /* 0x8000000584057221 */ /* 0x000fe20000010000 */
[----:B------:R-:W-:Y:S01]  /*bf50*/  IADD3 R132, PT, PT, R0, R153, RZ ;  /* 0x0000009900847210 */ /* 0x000fe20007ffe0ff */
[----:B------:R-:W2:Y:S01]  /*bf60*/  MUFU.EX2 R150, R150 ;  /* 0x0000009600967308 */ /* 0x000ea20000000800 */
[--C-:B------:R-:W-:Y:S01]  /*bf70*/  FFMA.FTZ R140, R155, UR4, -R147.reuse ;  /* 0x000000049b8c7c23 */ /* 0x100fe20008010893 */
[--C-:B------:R-:W-:Y:S01]  /*bf80*/  FFMA.FTZ R146, R154, UR4, -R147.reuse ;  /* 0x000000049a927c23 */ /* 0x100fe20008010893 */
[----:B------:R-:W-:Y:S01]  /*bf90*/  FMUL.FTZ R155, R5, UR4 ;  /* 0x00000004059b7c20 */ /* 0x000fe20008410000 */
[--C-:B------:R-:W-:Y:S01]  /*bfa0*/  FFMA.FTZ R154, R60, UR4, -R147.reuse ;  /* 0x000000043c9a7c23 */ /* 0x100fe20008010893 */
[----:B------:R-:W3:Y:S01]  /*bfb0*/  LDSM.16.MT88.4 R52, [R132+0x10000] ;  /* 0x010000008434783b */ /* 0x000ee20000004200 */
[--C-:B------:R-:W-:Y:S01]  /*bfc0*/  FFMA.FTZ R189, R189, UR4, -R147.reuse ;  /* 0x00000004bdbd7c23 */ /* 0x100fe20008010893 */
[----:B------:R-:W-:Y:S01]  /*bfd0*/  MUFU.EX2 R149, R6 ;  /* 0x0000000600957308 */ /* 0x000fe20000000800 */
[----:B------:R-:W-:Y:S01]  /*bfe0*/  IADD3 R0, PT, PT, R0, R157, RZ ;  /* 0x0000009d00007210 */ /* 0x000fe20007ffe0ff */
[----:B------:R-:W4:Y:S01]  /*bff0*/  LDSM.16.MT88.4 R20, [R132+0xc000] ;  /* 0x00c000008414783b */ /* 0x000f220000004200 */
[----:B-1----:R-:W-:Y:S01]  /*c000*/  FSEL R4, R135, RZ, P2 ;  /* 0x000000ff87047208 */ /* 0x002fe20001000000 */
[----:B------:R-:W1:Y:S01]  /*c010*/  MUFU.EX2 R155, R155 ;  /* 0x0000009b009b7308 */ /* 0x000e620000000800 */
[--C-:B------:R-:W-:Y:S01]  /*c020*/  FFMA.FTZ R246, R246, UR4, -R147.reuse ;  /* 0x00000004f6f67c23 */ /* 0x100fe20008010893 */
[----:B------:R-:W5:Y:S01]  /*c030*/  LDSM.16.MT88.4 R36, [R0] ;  /* 0x000000000024783b */ /* 0x000f620000004200 */
[----:B------:R-:W-:Y:S01]  /*c040*/  FFMA.FTZ R169, R212, UR4, -R147 ;  /* 0x00000004d4a97c23 */ /* 0x000fe20008010893 */
[----:B------:R-:W-:Y:S01]  /*c050*/  FADD.FTZ R4, R133, -R4 ;  /* 0x8000000485047221 */ /* 0x000fe20000010000 */
[----:B------:R-:W1:Y:S01]  /*c060*/  MUFU.EX2 R148, R148 ;  /* 0x0000009400947308 */ /* 0x000e620000000800 */
[----:B------:R-:W5:Y:S01]  /*c070*/  LDSM.16.MT88.4 R60, [R157+0x4000] ;  /* 0x004000009d3c783b */ /* 0x000f620000004200 */
[--C-:B------:R-:W-:Y:S01]  /*c080*/  FFMA.FTZ R165, R238, UR4, -R151.reuse ;  /* 0x00000004eea57c23 */ /* 0x100fe20008010897 */
[----:B------:R-:W-:Y:S01]  /*c090*/  FMUL.FTZ R156, R4, UR4 ;  /* 0x00000004049c7c20 */ /* 0x000fe20008410000 */
[----:B------:R-:W-:Y:S01]  /*c0a0*/  MUFU.EX2 R146, R146 ;  /* 0x0000009200927308 */ /* 0x000fe20000000800 */
[----:B--2---:R-:W-:Y:S01]  /*c0b0*/  F2FP.F16.F32.PACK_AB R4, R150, R152 ;  /* 0x000000989604723e */ /* 0x004fe200000000ff */
[--C-:B------:R-:W-:Y:S01]  /*c0c0*/  FFMA.FTZ R184, R244, UR4, -R151.reuse ;  /* 0x00000004f4b87c23 */ /* 0x100fe20008010897 */
[--C-:B------:R-:W-:Y:S01]  /*c0d0*/  FFMA.FTZ R180, R242, UR4, -R151.reuse ;  /* 0x00000004f2b47c23 */ /* 0x100fe20008010897 */
[----:B------:R-:W2:Y:S01]  /*c0e0*/  MUFU.EX2 R140, R140 ;  /* 0x0000008c008c7308 */ /* 0x000ea20000000800 */
[-C--:B-1----:R-:W-:Y:S01]  /*c0f0*/  FMUL.FTZ R34, R86, R155.reuse ;  /* 0x0000009b56227220 */ /* 0x082fe20000410000 */
[-C--:B------:R-:W-:Y:S01]  /*c100*/  FMUL.FTZ R35, R87, R155.reuse ;  /* 0x0000009b57237220 */ /* 0x080fe20000410000 */
[-C--:B------:R-:W-:Y:S01]  /*c110*/  FMUL.FTZ R42, R94, R155.reuse ;  /* 0x0000009b5e2a7220 */ /* 0x080fe20000410000 */
[----:B------:R-:W1:Y:S01]  /*c120*/  MUFU.EX2 R156, R156 ;  /* 0x0000009c009c7308 */ /* 0x000e620000000800 */
[----:B------:R-:W-:Y:S01]  /*c130*/  FMUL.FTZ R43, R95, R155 ;  /* 0x0000009b5f2b7220 */ /* 0x000fe20000410000 */
[----:B------:R-:W-:Y:S01]  /*c140*/  F2FP.F16.F32.PACK_AB R6, R148, R149 ;  /* 0x000000959406723e */ /* 0x000fe200000000ff */
[-C--:B------:R-:W-:Y:S01]  /*c150*/  FMUL.FTZ R98, R98, R155.reuse ;  /* 0x0000009b62627220 */ /* 0x080fe20000410000 */
[----:B------:R-:W-:Y:S01]  /*c160*/  MUFU.EX2 R133, R189 ;  /* 0x000000bd00857308 */ /* 0x000fe20000000800 */
[-C--:B------:R-:W-:Y:S01]  /*c170*/  FMUL.FTZ R99, R99, R155.reuse ;  /* 0x0000009b63637220 */ /* 0x080fe20000410000 */
[-C--:B------:R-:W-:Y:S01]  /*c180*/  FMUL.FTZ R50, R102, R155.reuse ;  /* 0x0000009b66327220 */ /* 0x080fe20000410000 */
[-C--:B------:R-:W-:Y:S01]  /*c190*/  FMUL.FTZ R51, R103, R155.reuse ;  /* 0x0000009b67337220 */ /* 0x080fe20000410000 */
[----:B------:R-:W3:Y:S01]  /*c1a0*/  MUFU.EX2 R154, R154 ;  /* 0x0000009a009a7308 */ /* 0x000ee20000000800 */
[-C--:B------:R-:W-:Y:S01]  /*c1b0*/  FMUL.FTZ R106, R106, R155.reuse ;  /* 0x0000009b6a6a7220 */ /* 0x080fe20000410000 */
[----:B--2---:R-:W-:Y:S01]  /*c1c0*/  F2FP.F16.F32.PACK_AB R5, R140, R146 ;  /* 0x000000928c05723e */ /* 0x004fe200000000ff */
[-C--:B------:R-:W-:Y:S01]  /*c1d0*/  FMUL.FTZ R107, R107, R155.reuse ;  /* 0x0000009b6b6b7220 */ /* 0x080fe20000410000 */
[-C--:B------:R-:W-:Y:S01]  /*c1e0*/  FMUL.FTZ R10, R130, R155.reuse ;  /* 0x0000009b820a7220 */ /* 0x080fe20000410000 */
[----:B------:R-:W-:Y:S01]  /*c1f0*/  FMUL.FTZ R11, R131, R155 ;  /* 0x0000009b830b7220 */ /* 0x000fe20000410000 */
[-C--:B-1----:R-:W-:Y:S01]  /*c200*/  FMUL.FTZ R32, R84, R156.reuse ;  /* 0x0000009c54207220 */ /* 0x082fe20000410000 */
[-C--:B------:R-:W-:Y:S01]  /*c210*/  FMUL.FTZ R33, R85, R156.reuse ;  /* 0x0000009c55217220 */ /* 0x080fe20000410000 */
[-C--:B------:R-:W-:Y:S01]  /*c220*/  FMUL.FTZ R40, R92, R156.reuse ;  /* 0x0000009c5c287220 */ /* 0x080fe20000410000 */
[-C--:B------:R-:W-:Y:S01]  /*c230*/  FMUL.FTZ R41, R93, R156.reuse ;  /* 0x0000009c5d297220 */ /* 0x080fe20000410000 */
[----:B------:R-:W1:Y:S01]  /*c240*/  LDSM.16.MT88.4 R84, [R0+0x4000] ;  /* 0x004000000054783b */ /* 0x000e620000004200 */
[-C--:B------:R-:W-:Y:S01]  /*c250*/  FMUL.FTZ R96, R96, R156.reuse ;  /* 0x0000009c60607220 */ /* 0x080fe20000410000 */
[-C--:B------:R-:W-:Y:S01]  /*c260*/  FMUL.FTZ R97, R97, R156.reuse ;  /* 0x0000009c61617220 */ /* 0x080fe20000410000 */
[-C--:B------:R-:W-:Y:S01]  /*c270*/  FMUL.FTZ R48, R100, R156.reuse ;  /* 0x0000009c64307220 */ /* 0x080fe20000410000 */
[----:B---3--:R-:W-:Y:S01]  /*c280*/  F2FP.F16.F32.PACK_AB R7, R154, R133 ;  /* 0x000000859a07723e */ /* 0x008fe200000000ff */
        /* <DEDUP_REMOVED lines=16> */
[----:B------:R-:W-:Y:S01]  /*c390*/  FFMA.FTZ R111, R64, UR4, -R151 ;  /* 0x00000004406f7c23 */ /* 0x000fe20008010897 */
[--C-:B------:R-:W-:Y:S01]  /*c3a0*/  FFMA.FTZ R110, R177, UR4, -R147.reuse ;  /* 0x00000004b16e7c23 */ /* 0x100fe20008010893 */
[--C-:B------:R-:W-:Y:S01]  /*c3b0*/  FFMA.FTZ R109, R175, UR4, -R147.reuse ;  /* 0x00000004af6d7c23 */ /* 0x100fe20008010893 */
[----:B------:R-:W-:Y:S01]  /*c3c0*/  FFMA.FTZ R108, R173, UR4, -R147 ;  /* 0x00000004ad6c7c23 */ /* 0x000fe20008010893 */
        /* <DEDUP_REMOVED lines=16> */
[-C--:B------:R-:W-:Y:S01]  /*c4d0*/  FMUL.FTZ R24, R76, R156.reuse ;  /* 0x0000009c4c187220 */ /* 0x080fe20000410000 */
[-C--:B------:R-:W-:Y:S01]  /*c4e0*/  FMUL.FTZ R25, R77, R156.reuse ;  /* 0x0000009c4d197220 */ /* 0x080fe20000410000 */
[C---:B------:R-:W-:Y:S01]  /*c4f0*/  HMMA.16816.F32 R8, R4.reuse, R12, R8 ;  /* 0x0000000c0408723c */ /* 0x040fe20000001808 */
[----:B------:R-:W3:Y:S01]  /*c500*/  MUFU.EX2 R106, R106 ;  /* 0x0000006a006a7308 */ /* 0x000ee20000000800 */
[-C--:B------:R-:W-:Y:S01]  /*c510*/  FMUL.FTZ R26, R78, R155.reuse ;  /* 0x0000009b4e1a7220 */ /* 0x080fe20000410000 */
[-C--:B------:R-:W-:Y:S01]  /*c520*/  FMUL.FTZ R27, R79, R155.reuse ;  /* 0x0000009b4f1b7220 */ /* 0x080fe20000410000 */
[-C--:B------:R-:W-:Y:S01]  /*c530*/  FMUL.FTZ R80, R80, R156.reuse ;  /* 0x0000009c50507220 */ /* 0x080fe20000410000 */
[----:B------:R-:W-:Y:S01]  /*c540*/  MUFU.EX2 R107, R107 ;  /* 0x0000006b006b7308 */ /* 0x000fe20000000800 */
[-C--:B------:R-:W-:Y:S01]  /*c550*/  FMUL.FTZ R81, R81, R156.reuse ;  /* 0x0000009c51517220 */ /* 0x080fe20000410000 */
[-C--:B------:R-:W-:Y:S01]  /*c560*/  FMUL.FTZ R82, R82, R155.reuse ;  /* 0x0000009b52527220 */ /* 0x080fe20000410000 */
[C---:B------:R-:W-:Y:S01]  /*c570*/  HMMA.16816.F32 R12, R4.reuse, R14, R124 ;  /* 0x0000000e040c723c */ /* 0x040fe2000000187c */
[----:B------:R-:W-:Y:S01]  /*c580*/  MUFU.EX2 R104, R104 ;  /* 0x0000006800687308 */ /* 0x000fe20000000800 */
[-C--:B------:R-:W-:Y:S01]  /*c590*/  FMUL.FTZ R83, R83, R155.reuse ;  /* 0x0000009b53537220 */ /* 0x080fe20000410000 */
[-C--:B------:R-:W-:Y:S01]  /*c5a0*/  FMUL.FTZ R88, R88, R156.reuse ;  /* 0x0000009c58587220 */ /* 0x080fe20000410000 */
[-C--:B------:R-:W-:Y:S01]  /*c5b0*/  FMUL.FTZ R89, R89, R156.reuse ;  /* 0x0000009c59597220 */ /* 0x080fe20000410000 */
[----:B------:R-:W2:Y:S01]  /*c5c0*/  MUFU.EX2 R109, R109 ;  /* 0x0000006d006d7308 */ /* 0x000ea20000000800 */
[-C--:B------:R-:W-:Y:S01]  /*c5d0*/  FMUL.FTZ R90, R90, R155.reuse ;  /* 0x0000009b5a5a7220 */ /* 0x080fe20000410000 */
[-C--:B------:R-:W-:Y:S01]  /*c5e0*/  FMUL.FTZ R91, R91, R155.reuse ;  /* 0x0000009b5b5b7220 */ /* 0x080fe20000410000 */
[C---:B----4-:R-:W-:Y:S01]  /*c5f0*/  HMMA.16816.F32 R16, R4.reuse, R20, R16 ;  /* 0x000000140410723c */ /* 0x050fe20000001810 */
[----:B------:R-:W-:Y:S01]  /*c600*/  MUFU.EX2 R108, R108 ;  /* 0x0000006c006c7308 */ /* 0x000fe20000000800 */
[-C--:B------:R-:W-:Y:S01]  /*c610*/  FMUL.FTZ R112, R112, R156.reuse ;  /* 0x0000009c70707220 */ /* 0x080fe20000410000 */
[-C--:B------:R-:W-:Y:S01]  /*c620*/  FMUL.FTZ R113, R113, R156.reuse ;  /* 0x0000009c71717220 */ /* 0x080fe20000410000 */
[-C--:B------:R-:W-:Y:S01]  /*c630*/  FMUL.FTZ R114, R114, R155.reuse ;  /* 0x0000009b72727220 */ /* 0x080fe20000410000 */
[----:B------:R-:W4:Y:S01]  /*c640*/  MUFU.EX2 R105, R105 ;  /* 0x0000006900697308 */ /* 0x000f220000000800 */
[-C--:B------:R-:W-:Y:S01]  /*c650*/  FMUL.FTZ R115, R115, R155.reuse ;  /* 0x0000009b73737220 */ /* 0x080fe20000410000 */
[----:B------:R-:W4:Y:S01]  /*c660*/  LDSM.16.MT88.4 R64, [R153+0x10800] ;  /* 0x010800009940783b */ /* 0x000f220000004200 */
[C---:B------:R-:W-:Y:S01]  /*c670*/  HMMA.16816.F32 R20, R4.reuse, R22, R72 ;  /* 0x000000160414723c */ /* 0x040fe20000001848 */
[-C--:B------:R-:W-:Y:S01]  /*c680*/  FMUL.FTZ R72, R120, R156.reuse ;  /* 0x0000009c78487220 */ /* 0x080fe20000410000 */
[-C--:B------:R-:W-:Y:S01]  /*c690*/  FMUL.FTZ R73, R121, R156.reuse ;  /* 0x0000009c79497220 */ /* 0x080fe20000410000 */
        /* <DEDUP_REMOVED lines=8> */
[----:B------:R-:W-:Y:S01]  /*c720*/  FFMA.FTZ R163, R240, UR4, -R151 ;  /* 0x00000004f0a37c23 */ /* 0x000fe20008010897 */
[--C-:B------:R-:W-:Y:S01]  /*c730*/  FFMA.FTZ R214, R214, UR4, -R147.reuse ;  /* 0x00000004d6d67c23 */ /* 0x100fe20008010893 */
[--C-:B------:R-:W-:Y:S01]  /*c740*/  FFMA.FTZ R167, R234, UR4, -R147.reuse ;  /* 0x00000004eaa77c23 */ /* 0x100fe20008010893 */
[----:B------:R-:W-:Y:S01]  /*c750*/  LDSM.16.MT88.4 R68, [R0+0x800] ;  /* 0x000800000044783b */ /* 0x000fe20000004200 */
[----:B------:R-:W-:Y:S01]  /*c760*/  FFMA.FTZ R212, R236, UR4, -R147 ;  /* 0x00000004ecd47c23 */ /* 0x000fe20008010893 */
[----:B------:R-:W-:Y:S01]  /*c770*/  MUFU.EX2 R165, R165 ;  /* 0x000000a500a57308 */ /* 0x000fe20000000800 */
[C---:B-----5:R-:W-:Y:S01]  /*c780*/  HMMA.16816.F32 R32, R4.reuse, R36, R32 ;  /* 0x000000240420723c */ /* 0x060fe20000001820 */
[----:B------:R-:W-:Y:S01]  /*c790*/  LDSM.16.MT88.4 R76, [R132+0x10800] ;  /* 0x01080000844c783b */ /* 0x000fe20000004200 */
[----:B------:R-:W-:Y:S01]  /*c7a0*/  FFMA.FTZ R171, R226, UR4, -R151 ;  /* 0x00000004e2ab7c23 */ /* 0x000fe20008010897 */
[----:B------:R-:W-:Y:S01]  /*c7b0*/  MUFU.EX2 R184, R184 ;  /* 0x000000b800b87308 */ /* 0x000fe20000000800 */
[----:B------:R-:W-:Y:S01]  /*c7c0*/  FFMA.FTZ R177, R218, UR4, -R147 ;  /* 0x00000004dab17c23 */ /* 0x000fe20008010893 */
[----:B------:R-:W-:Y:S01]  /*c7d0*/  LDSM.16.MT88.4 R100, [R153+0xd000] ;  /* 0x00d000009964783b */ /* 0x000fe20000004200 */
[--C-:B------:R-:W-:Y:S01]  /*c7e0*/  FFMA.FTZ R220, R220, UR4, -R151.reuse ;  /* 0x00000004dcdc7c23 */ /* 0x100fe20008010897 */
[----:B------:R-:W-:Y:S01]  /*c7f0*/  MUFU.EX2 R180, R180 ;  /* 0x000000b400b47308 */ /* 0x000fe20000000800 */
[C---:B------:R-:W-:Y:S01]  /*c800*/  HMMA.16816.F32 R56, R4.reuse, R60, R56 ;  /* 0x0000003c0438723c */ /* 0x040fe20000001838 */
[--C-:B------:R-:W-:Y:S01]  /*c810*/  FFMA.FTZ R226, R232, UR4, -R151.reuse ;  /* 0x00000004e8e27c23 */ /* 0x100fe20008010897 */
[----:B------:R-:W-:Y:S01]  /*c820*/  FFMA.FTZ R173, R230, UR4, -R151 ;  /* 0x00000004e6ad7c23 */ /* 0x000fe20008010897 */
[----:B------:R-:W-:Y:S01]  /*c830*/  MUFU.EX2 R163, R163 ;  /* 0x000000a300a37308 */ /* 0x000fe20000000800 */
[--C-:B------:R-:W-:Y:S01]  /*c840*/  FFMA.FTZ R218, R228, UR4, -R147.reuse ;  /* 0x00000004e4da7c23 */ /* 0x100fe20008010893 */
        /* <DEDUP_REMOVED lines=10> */
[----:B------:R-:W-:Y:S01]  /*c8f0*/  MUFU.EX2 R167, R167 ;  /* 0x000000a700a77308 */ /* 0x000fe20000000800 */
[C---:B------:R-:W-:Y:S01]  /*c900*/  HMMA.16816.F32 R36, R4.reuse, R38, R88 ;  /* 0x000000260424723c */ /* 0x040fe20000001858 */
[----:B------:R-:W5:Y:S01]  /*c910*/  LDSM.16.MT88.4 R88, [R157+0x800] ;  /* 0x000800009d58783b */ /* 0x000f620000004200 */
[----:B------:R-:W-:Y:S01]  /*c920*/  FFMA.FTZ R196, R196, UR4, -R151 ;  /* 0x00000004c4c47c23 */ /* 0x000fe20008010897 */
[----:B------:R-:W-:Y:S01]  /*c930*/  MUFU.EX2 R212, R212 ;  /* 0x000000d400d47308 */ /* 0x000fe20000000800 */
[--C-:B------:R-:W-:Y:S01]  /*c940*/  FFMA.FTZ R188, R188, UR4, -R147.reuse ;  /* 0x00000004bcbc7c23 */ /* 0x100fe20008010893 */
[----:B------:R-:W-:Y:S01]  /*c950*/  FFMA.FTZ R190, R190, UR4, -R147 ;  /* 0x00000004bebe7c23 */ /* 0x000fe20008010893 */
[--C-:B------:R-:W-:Y:S01]  /*c960*/  FFMA.FTZ R191, R168, UR4, -R151.reuse ;  /* 0x00000004a8bf7c23 */ /* 0x100fe20008010897 */
[----:B------:R-:W-:Y:S01]  /*c970*/  MUFU.EX2 R220, R220 ;  /* 0x000000dc00dc7308 */ /* 0x000fe20000000800 */
[C---:B------:R-:W-:Y:S01]  /*c980*/  HMMA.16816.F32 R60, R4.reuse, R62, R112 ;  /* 0x0000003e043c723c */ /* 0x040fe20000001870 */
[--C-:B------:R-:W-:Y:S01]  /*c990*/  FFMA.FTZ R114, R161, UR4, -R151.reuse ;  /* 0x00000004a1727c23 */ /* 0x100fe20008010897 */
[----:B------:R-:W-:Y:S01]  /*c9a0*/  FFMA.FTZ R113, R159, UR4, -R151 ;  /* 0x000000049f717c23 */ /* 0x000fe20008010897 */
[----:B------:R-:W-:Y:S01]  /*c9b0*/  FFMA.FTZ R161, R176, UR4, -R147 ;  /* 0x00000004b0a17c23 */ /* 0x000fe20008010893 */
[--C-:B------:R-:W-:Y:S01]  /*c9c0*/  FFMA.FTZ R115, R252, UR4, -R151.reuse ;  /* 0x00000004fc737c23 */ /* 0x100fe20008010897 */
[----:B------:R-:W-:Y:S01]  /*c9d0*/  FFMA.FTZ R112, R250, UR4, -R151 ;  /* 0x00000004fa707c23 */ /* 0x000fe20008010897 */
[--C-:B------:R-:W-:Y:S01]  /*c9e0*/  FFMA.FTZ R176, R248, UR4, -R147.reuse ;  /* 0x00000004f8b07c23 */ /* 0x100fe20008010893 */
[----:B------:R-:W-:Y:S01]  /*c9f0*/  FFMA.FTZ R159, R174, UR4, -R147 ;  /* 0x00000004ae9f7c23 */ /* 0x000fe20008010893 */
[C---:B-1----:R-:W-:Y:S01]  /*ca00*/  HMMA.16816.F32 R72, R4.reuse, R84, R72 ;  /* 0x000000540448723c */ /* 0x042fe20000001848 */
[----:B---3--:R-:W-:Y:S01]  /*ca10*/  F2FP.F16.F32.PACK_AB R84, R106, R111 ;  /* 0x0000006f6a54723e */ /* 0x008fe200000000ff */
[----:B------:R-:W-:Y:S01]  /*ca20*/  MUFU.EX2 R115, R115 ;  /* 0x0000007300737308 */ /* 0x000fe20000000800 */
[----:B--2---:R-:W-:Y:S01]  /*ca30*/  F2FP.F16.F32.PACK_AB R85, R109, R110 ;  /* 0x0000006e6d55723e */ /* 0x004fe200000000ff */
[----:B------:R-:W-:Y:S01]  /*ca40*/  FFMA.FTZ R193, R172, UR4, -R151 ;  /* 0x00000004acc17c23 */ /* 0x000fe20008010897 */
[--C-:B------:R-:W-:Y:S01]  /*ca50*/  FFMA.FTZ R197, R164, UR4, -R147.reuse ;  /* 0x00000004a4c57c23 */ /* 0x100fe20008010893 */
[----:B------:R-:W1:Y:S01]  /*ca60*/  MUFU.EX2 R112, R112 ;  /* 0x0000007000707308 */ /* 0x000e620000000800 */
[----:B------:R-:W-:Y:S01]  /*ca70*/  FFMA.FTZ R195, R158, UR4, -R147 ;  /* 0x000000049ec37c23 */ /* 0x000fe20008010893 */
[----:B------:R-:W-:Y:S01]  /*ca80*/  HMMA.16816.F32 R4, R4, R86, R116 ;  /* 0x000000560404723c */ /* 0x000fe20000001874 */
[----:B------:R-:W-:Y:S01]  /*ca90*/  F2FP.F16.F32.PACK_AB R86, R104, R107 ;  /* 0x0000006b6856723e */ /* 0x000fe200000000ff */
[----:B------:R-:W-:Y:S01]  /*caa0*/  MUFU.EX2 R114, R114 ;  /* 0x0000007200727308 */ /* 0x000fe20000000800 */
[----:B----4-:R-:W-:Y:S01]  /*cab0*/  F2FP.F16.F32.PACK_AB R87, R105, R108 ;  /* 0x0000006c6957723e */ /* 0x010fe200000000ff */
[--C-:B------:R-:W-:Y:S01]  /*cac0*/  FFMA.FTZ R170, R170, UR4, -R151.reuse ;  /* 0x00000004aaaa7c23 */ /* 0x100fe20008010897 */
[----:B------:R-:W-:Y:S01]  /*cad0*/  FFMA.FTZ R166, R166, UR4, -R151 ;  /* 0x00000004a6a67c23 */ /* 0x000fe20008010897 */
[----:B------:R-:W-:Y:S01]  /*cae0*/  MUFU.EX2 R113, R113 ;  /* 0x0000007100717308 */ /* 0x000fe20000000800 */
[--C-:B------:R-:W-:Y:S01]  /*caf0*/  FFMA.FTZ R162, R162, UR4, -R147.reuse ;  /* 0x00000004a2a27c23 */ /* 0x100fe20008010893 */
[----:B------:R-:W-:Y:S01]  /*cb00*/  FFMA.FTZ R116, R160, UR4, -R147 ;  /* 0x00000004a0747c23 */ /* 0x000fe20008010893 */
[----:B------:R-:W-:Y:S01]  /*cb10*/  LDSM.16.MT88.4 R124, [R153+0xf800] ;  /* 0x00f80000997c783b */ /* 0x000fe20000004200 */
[C---:B------:R-:W-:Y:S01]  /*cb20*/  HMMA.16816.F32 R8, R84.reuse, R96, R8 ;  /* 0x000000605408723c */ /* 0x040fe20000001808 */
[----:B------:R-:W-:Y:S01]  /*cb30*/  MUFU.EX2 R161, R161 ;  /* 0x000000a100a17308 */ /* 0x000fe20000000800 */
[----:B------:R-:W-:Y:S01]  /*cb40*/  FFMA.FTZ R223, R223, R156, R152 ;  /* 0x0000009cdfdf7223 */ /* 0x000fe20000010098 */
[----:B------:R-:W-:Y:S01]  /*cb50*/  FFMA.FTZ R155, R221, R155, R146 ;  /* 0x0000009bdd9b7223 */ /* 0x000fe20000010092 */
[----:B------:R-:W-:Y:S01]  /*cb60*/  FFMA.FTZ R137, R137, UR4, -R151 ;  /* 0x0000000489897c23 */ /* 0x000fe20008010897 */
[----:B------:R-:W2:Y:S01]  /*cb70*/  MUFU.EX2 R176, R176 ;  /* 0x000000b000b07308 */ /* 0x000ea20000000800 */
[----:B------:R-:W-:Y:S01]  /*cb80*/  FADD.FTZ R150, R150, R223 ;  /* 0x000000df96967221 */ /* 0x000fe20000010000 */
[----:B------:R-:W-:Y:S01]  /*cb90*/  FADD.FTZ R140, R140, R155 ;  /* 0x0000009b8c8c7221 */ /* 0x000fe20000010000 */
[C---:B------:R-:W-:Y:S01]  /*cba0*/  HMMA.16816.F32 R12, R84.reuse, R98, R12 ;  /* 0x00000062540c723c */ /* 0x040fe2000000180c */
[----:B------:R-:W3:Y:S01]  /*cbb0*/  LDSM.16.MT88.4 R96, [R0+0x4800] ;  /* 0x004800000060783b */ /* 0x000ee20000004200 */
[----:B------:R-:W-:Y:S01]  /*cbc0*/  MUFU.EX2 R174, R246 ;  /* 0x000000f600ae7308 */ /* 0x000fe20000000800 */
[----:B------:R-:W-:Y:S01]  /*cbd0*/  FADD.FTZ R149, R149, R150 ;  /* 0x0000009695957221 */ /* 0x000fe20000010000 */
[----:B------:R-:W-:Y:S01]  /*cbe0*/  FADD.FTZ R133, R133, R140 ;  /* 0x0000008c85857221 */ /* 0x000fe20000010000 */
[----:B------:R-:W-:Y:S01]  /*cbf0*/  FFMA.FTZ R138, R138, UR4, -R151 ;  /* 0x000000048a8a7c23 */ /* 0x000fe20008010897 */
[----:B------:R-:W4:Y:S01]  /*cc00*/  MUFU.EX2 R159, R159 ;  /* 0x0000009f009f7308 */ /* 0x000f220000000800 */
[----:B------:R-:W-:Y:S01]  /*cc10*/  FFMA.FTZ R136, R136, UR4, -R147 ;  /* 0x0000000488887c23 */ /* 0x000fe20008010893 */
[C---:B------:R-:W-:Y:S01]  /*cc20*/  HMMA.16816.F32 R40, R84.reuse, R64, R40 ;  /* 0x000000405428723c */ /* 0x040fe20000001828 */
[----:B------:R-:W-:Y:S01]  /*cc30*/  FADD.FTZ R148, R148, R149 ;  /* 0x0000009594947221 */ /* 0x000fe20000010000 */
[----:B------:R-:W-:Y:S01]  /*cc40*/  MUFU.EX2 R171, R171 ;  /* 0x000000ab00ab7308 */ /* 0x000fe20000000800 */
[----:B------:R-:W-:Y:S01]  /*cc50*/  FADD.FTZ R133, R154, R133 ;  /* 0x000000859a857221 */ /* 0x000fe20000010000 */
[----:B------:R-:W-:Y:S01]  /*cc60*/  FFMA.FTZ R145, R145, UR4, -R147 ;  /* 0x0000000491917c23 */ /* 0x000fe20008010893 */
[----:B------:R-:W-:Y:S01]  /*cc70*/  FADD.FTZ R111, R111, R148 ;  /* 0x000000946f6f7221 */ /* 0x000fe20000010000 */
[----:B------:R-:W-:Y:S01]  /*cc80*/  MUFU.EX2 R226, R226 ;  /* 0x000000e200e27308 */ /* 0x000fe20000000800 */
[----:B------:R-:W-:Y:S01]  /*cc90*/  FADD.FTZ R110, R110, R133 ;  /* 0x000000856e6e7221 */ /* 0x000fe20000010000 */
[C---:B------:R-:W-:Y:S01]  /*cca0*/  HMMA.16816.F32 R44, R84.reuse, R66, R44 ;  /* 0x00000042542c723c */ /* 0x040fe2000000182c */
[----:B------:R-:W3:Y:S01]  /*ccb0*/  LDSM.16.MT88.4 R64, [R153+0x11000] ;  /* 0x011000009940783b */ /* 0x000ee20000004200 */
[----:B------:R-:W-:Y:S01]  /*ccc0*/  MUFU.EX2 R173, R173 ;  /* 0x000000ad00ad7308 */ /* 0x000fe20000000800 */
[----:B------:R-:W-:Y:S01]  /*ccd0*/  FADD.FTZ R106, R106, R111 ;  /* 0x0000006f6a6a7221 */ /* 0x000fe20000010000 */
[----:B------:R-:W-:Y:S01]  /*cce0*/  FADD.FTZ R109, R109, R110 ;  /* 0x0000006e6d6d7221 */ /* 0x000fe20000010000 */
[----:B------:R-:W-:Y:S01]  /*ccf0*/  ISETP.GT.AND P1, PT, R139, R206, PT ;  /* 0x000000ce8b00720c */ /* 0x000fe20003f24270 */
[----:B------:R-:W-:Y:S01]  /*cd00*/  MUFU.EX2 R177, R177 ;  /* 0x000000b100b17308 */ /* 0x000fe20000000800 */
[----:B------:R-:W-:Y:S01]  /*cd10*/  FADD.FTZ R107, R107, R106 ;  /* 0x0000006a6b6b7221 */ /* 0x000fe20000010000 */
[C---:B------:R-:W-:Y:S01]  /*cd20*/  HMMA.16816.F32 R16, R84.reuse, R92, R16 ;  /* 0x0000005c5410723c */ /* 0x040fe20000001810 */
[----:B------:R-:W-:Y:S01]  /*cd30*/  FADD.FTZ R108, R108, R109 ;  /* 0x0000006d6c6c7221 */ /* 0x000fe20000010000 */
[----:B------:R-:W-:Y:S01]  /*cd40*/  MUFU.EX2 R218, R218 ;  /* 0x000000da00da7308 */ /* 0x000fe20000000800 */
[----:B------:R-:W-:Y:S01]  /*cd50*/  FADD.FTZ R104, R104, R107 ;  /* 0x0000006b68687221 */ /* 0x000fe20000010000 */
[-C--:B------:R-:W-:Y:S01]  /*cd60*/  MOV R133, R135.reuse ;  /* 0x0000008700857202 */ /* 0x080fe20000000f00 */
[----:B------:R-:W-:Y:S01]  /*cd70*/  FADD.FTZ R108, R105, R108 ;  /* 0x0000006c696c7221 */ /* 0x000fe20000010000 */
[----:B------:R-:W-:Y:S02]  /*cd80*/  MUFU.EX2 R222, R224 ;  /* 0x000000e000de7308 */ /* 0x000fe40000000800 */
[----:B------:R-:W-:Y:S01]  /*cd90*/  HMMA.16816.F32 R20, R84, R94, R20 ;  /* 0x0000005e5414723c */ /* 0x000fe20000001814 */
[----:B------:R-:W3:Y:S01]  /*cda0*/  LDSM.16.MT88.4 R92, [R132+0xd000] ;  /* 0x00d00000845c783b */ /* 0x000ee20000004200 */
[----:B------:R-:W-:Y:S01]  /*cdb0*/  MUFU.EX2 R175, R175 ;  /* 0x000000af00af7308 */ /* 0x000fe20000000800 */
[----:B------:R-:W-:-:S02]  /*cdc0*/  @P1 MOV R133, R135 ;  /* 0x0000008700851202 */ /* 0x000fc40000000f00 */
[----:B------:R-:W-:Y:S01]  /*cdd0*/  @P1 IADD3 R183, PT, PT, R183, -0x3, RZ ;  /* 0xfffffffdb7b71810 */ /* 0x000fe20007ffe0ff */
        /* <DEDUP_REMOVED lines=25> */
[----:B--2---:R-:W-:Y:S01]  /*cf70*/  F2FP.F16.F32.PACK_AB R81, R176, R161 ;  /* 0x000000a1b051723e */ /* 0x004fe200000000ff */
[----:B------:R-:W-:Y:S01]  /*cf80*/  FADD.FTZ R115, R115, R104 ;  /* 0x0000006873737221 */ /* 0x000fe20000010000 */
[----:B------:R-:W-:Y:S01]  /*cf90*/  FADD.FTZ R161, R161, R108 ;  /* 0x0000006ca1a17221 */ /* 0x000fe20000010000 */
[----:B------:R-:W-:Y:S02]  /*cfa0*/  MUFU.EX2 R137, R137 ;  /* 0x0000008900897308 */ /* 0x000fe40000000800 */
[C---:B------:R-:W-:Y:S01]  /*cfb0*/  HMMA.16816.F32 R60, R84.reuse, R82, R60 ;  /* 0x00000052543c723c */ /* 0x040fe2000000183c */
[----:B------:R-:W-:Y:S01]  /*cfc0*/  F2FP.F16.F32.PACK_AB R82, R113, R114 ;  /* 0x000000727152723e */ /* 0x000fe200000000ff */
[----:B------:R-:W1:Y:S01]  /*cfd0*/  MUFU.EX2 R138, R138 ;  /* 0x0000008a008a7308 */ /* 0x000e620000000800 */
[----:B----4-:R-:W-:Y:S01]  /*cfe0*/  F2FP.F16.F32.PACK_AB R83, R159, R174 ;  /* 0x000000ae9f53723e */ /* 0x010fe200000000ff */
[----:B------:R-:W-:Y:S01]  /*cff0*/  FADD.FTZ R115, R112, R115 ;  /* 0x0000007370737221 */ /* 0x000fe20000010000 */
[----:B------:R-:W-:Y:S01]  /*d000*/  FADD.FTZ R161, R176, R161 ;  /* 0x000000a1b0a17221 */ /* 0x000fe20000010000 */
[----:B------:R-:W-:Y:S02]  /*d010*/  MUFU.EX2 R136, R136 ;  /* 0x0000008800887308 */ /* 0x000fe40000000800 */
[----:B---3--:R-:W-:Y:S01]  /*d020*/  HMMA.16816.F32 R72, R84, R96, R72 ;  /* 0x000000605448723c */ /* 0x008fe20000001848 */
[----:B------:R-:W-:Y:S01]  /*d030*/  FADD.FTZ R114, R114, R115 ;  /* 0x0000007372727221 */ /* 0x000fe20000010000 */
[----:B------:R-:W-:-:S03]  /*d040*/  FADD.FTZ R174, R174, R161 ;  /* 0x000000a1aeae7221 */ /* 0x000fc60000010000 */
[----:B------:R-:W-:Y:S01]  /*d050*/  FADD.FTZ R114, R113, R114 ;  /* 0x0000007271727221 */ /* 0x000fe20000010000 */
[----:B------:R-:W-:Y:S02]  /*d060*/  FADD.FTZ R159, R159, R174 ;  /* 0x000000ae9f9f7221 */ /* 0x000fe40000010000 */
[----:B------:R-:W-:Y:S01]  /*d070*/  HMMA.16816.F32 R4, R84, R98, R4 ;  /* 0x000000625404723c */ /* 0x000fe20000001804 */
[----:B------:R-:W2:Y:S01]  /*d080*/  LDSM.16.MT88.4 R84, [R157+0x5000] ;  /* 0x005000009d54783b */ /* 0x000ea20000004200 */
[----:B-1----:R-:W-:-:S03]  /*d090*/  F2FP.F16.F32.PACK_AB R116, R138, R137 ;  /* 0x000000898a74723e */ /* 0x002fc600000000ff */
[----:B------:R-:W-:Y:S03]  /*d0a0*/  LDSM.16.MT88.4 R96, [R153+0xd800] ;  /* 0x00d800009960783b */ /* 0x000fe60000004200 */
[C---:B------:R-:W-:Y:S08]  /*d0b0*/  HMMA.16816.F32 R40, R80.reuse, R64, R40 ;  /* 0x000000405028723c */ /* 0x040ff00000001828 */
[C---:B------:R-:W-:Y:S01]  /*d0c0*/  HMMA.16816.F32 R44, R80.reuse, R66, R44 ;  /* 0x00000042502c723c */ /* 0x040fe2000000182c */
[----:B------:R-:W1:Y:S07]  /*d0d0*/  LDSM.16.MT88.4 R64, [R0+0x5000] ;  /* 0x005000000040783b */ /* 0x000e6e0000004200 */
[C---:B------:R-:W-:Y:S08]  /*d0e0*/  HMMA.16816.F32 R16, R80.reuse, R92, R16 ;  /* 0x0000005c5010723c */ /* 0x040ff00000001810 */
[C---:B------:R-:W-:Y:S01]  /*d0f0*/  HMMA.16816.F32 R20, R80.reuse, R94, R20 ;  /* 0x0000005e5014723c */ /* 0x040fe20000001814 */
[----:B------:R-:W3:Y:S07]  /*d100*/  LDSM.16.MT88.4 R92, [R132+0xd800] ;  /* 0x00d80000845c783b */ /* 0x000eee0000004200 */
[C---:B-----5:R-:W-:Y:S08]  /*d110*/  HMMA.16816.F32 R32, R80.reuse, R68, R32 ;  /* 0x000000445020723c */ /* 0x060ff00000001820 */
        /* <DEDUP_REMOVED lines=34> */
[----:B------:R-:W-:Y:S07]  /*d340*/  LDSM.16.MT88.4 R68, [R153+0x12000] ;  /* 0x012000009944783b */ /* 0x000fee0000004200 */
[C---:B--2---:R-:W-:Y:S08]  /*d350*/  HMMA.16816.F32 R48, R64.reuse, R84, R48 ;  /* 0x000000544030723c */ /* 0x044ff00000001830 */
[C---:B------:R-:W-:Y:S01]  /*d360*/  HMMA.16816.F32 R52, R64.reuse, R86, R52 ;  /* 0x000000564034723c */ /* 0x040fe20000001834 */
[----:B------:R-:W2:Y:S07]  /*d370*/  LDSM.16.MT88.4 R84, [R153+0xe000] ;  /* 0x00e000009954783b */ /* 0x000eae0000004200 */
[C---:B------:R-:W-:Y:S08]  /*d380*/  HMMA.16816.F32 R8, R64.reuse, R96, R8 ;  /* 0x000000604008723c */ /* 0x040ff00000001808 */
[C---:B------:R-:W-:Y:S01]  /*d390*/  HMMA.16816.F32 R12, R64.reuse, R98, R12 ;  /* 0x00000062400c723c */ /* 0x040fe2000000180c */
[----:B------:R-:W-:Y:S07]  /*d3a0*/  LDSM.16.MT88.4 R96, [R132+0xe000] ;  /* 0x00e000008460783b */ /* 0x000fee0000004200 */
[C---:B-----5:R-:W-:Y:S08]  /*d3b0*/  HMMA.16816.F32 R32, R64.reuse, R76, R32 ;  /* 0x0000004c4020723c */ /* 0x060ff00000001820 */
[C---:B------:R-:W-:Y:S01]  /*d3c0*/  HMMA.16816.F32 R36, R64.reuse, R78, R36 ;  /* 0x0000004e4024723c */ /* 0x040fe20000001824 */
[----:B------:R-:W4:Y:S07]  /*d3d0*/  LDSM.16.MT88.4 R76, [R0+0x2000] ;  /* 0x00200000004c783b */ /* 0x000f2e0000004200 */
[C---:B-1----:R-:W-:Y:S08]  /*d3e0*/  HMMA.16816.F32 R24, R64.reuse, R88, R24 ;  /* 0x000000584018723c */ /* 0x042ff00000001818 */
[C---:B------:R-:W-:Y:S01]  /*d3f0*/  HMMA.16816.F32 R28, R64.reuse, R90, R28 ;  /* 0x0000005a401c723c */ /* 0x040fe2000000181c */
[----:B------:R-:W1:Y:S07]  /*d400*/  LDSM.16.MT88.4 R88, [R157+0x2000] ;  /* 0x002000009d58783b */ /* 0x000e6e0000004200 */
[----:B------:R-:W-:Y:S01]  /*d410*/  HMMA.16816.F32 R56, R64, R100, R56 ;  /* 0x000000644038723c */ /* 0x000fe20000001838 */
[----:B------:R-:W-:-:S02]  /*d420*/  FFMA.FTZ R100, R192, UR4, -R151 ;  /* 0x00000004c0647c23 */ /* 0x000fc40008010897 */
[----:B------:R-:W5:Y:S04]  /*d430*/  MUFU.EX2 R192, R196 ;  /* 0x000000c400c07308 */ /* 0x000f680000000800 */
[----:B------:R2:W5:Y:S01]  /*d440*/  MUFU.EX2 R194, R100 ;  /* 0x0000006400c27308 */ /* 0x0005620000000800 */
[C---:B------:R-:W-:Y:S08]  /*d450*/  HMMA.16816.F32 R60, R64.reuse, R102, R60 ;  /* 0x00000066403c723c */ /* 0x040ff0000000183c */
[C---:B---3--:R-:W-:Y:S01]  /*d460*/  HMMA.16816.F32 R72, R64.reuse, R92, R72 ;  /* 0x0000005c4048723c */ /* 0x048fe20000001848 */
[----:B--2---:R-:W-:Y:S07]  /*d470*/  LDSM.16.MT88.4 R100, [R132+0x12800] ;  /* 0x012800008464783b */ /* 0x004fee0000004200 */
        /* <DEDUP_REMOVED lines=35> */
[----:B---3--:R-:W-:Y:S01]  /*d6b0*/  HMMA.16816.F32 R72, R64, R68, R72 ;  /* 0x000000444048723c */ /* 0x008fe20000001848 */
[----:B-----5:R-:W-:Y:S01]  /*d6c0*/  F2FP.F16.F32.PACK_AB R68, R192, R179 ;  /* 0x000000b3c044723e */ /* 0x020fe200000000ff */
[----:B------:R-:W-:Y:S01]  /*d6d0*/  FADD.FTZ R179, R179, R226 ;  /* 0x000000e2b3b37221 */ /* 0x000fe20000010000 */
[----:B------:R-:W-:Y:S01]  /*d6e0*/  F2FP.F16.F32.PACK_AB R69, R187, R178 ;  /* 0x000000b2bb45723e */ /* 0x000fe200000000ff */
[----:B------:R-:W-:-:S02]  /*d6f0*/  FADD.FTZ R178, R178, R175 ;  /* 0x000000afb2b27221 */ /* 0x000fc40000010000 */
[----:B------:R-:W-:Y:S02]  /*d700*/  FADD.FTZ R179, R192, R179 ;  /* 0x000000b3c0b37221 */ /* 0x000fe40000010000 */
[----:B------:R-:W-:Y:S01]  /*d710*/  HMMA.16816.F32 R4, R64, R70, R4 ;  /* 0x000000464004723c */ /* 0x000fe20000001804 */
[----:B------:R-:W1:Y:S01]  /*d720*/  LDSM.16.MT88.4 R64, [R157+0x6800] ;  /* 0x006800009d40783b */ /* 0x000e620000004200 */
[----:B------:R-:W-:Y:S01]  /*d730*/  F2FP.F16.F32.PACK_AB R70, R181, R194 ;  /* 0x000000c2b546723e */ /* 0x000fe200000000ff */
[----:B------:R-:W-:Y:S01]  /*d740*/  FADD.FTZ R187, R187, R178 ;  /* 0x000000b2bbbb7221 */ /* 0x000fe20000010000 */
[----:B------:R-:W-:Y:S01]  /*d750*/  F2FP.F16.F32.PACK_AB R71, R189, R186 ;  /* 0x000000babd47723e */ /* 0x000fe200000000ff */
[----:B------:R-:W-:Y:S02]  /*d760*/  FADD.FTZ R194, R194, R179 ;  /* 0x000000b3c2c27221 */ /* 0x000fe40000010000 */
[----:B------:R-:W-:Y:S02]  /*d770*/  FADD.FTZ R186, R186, R187 ;  /* 0x000000bbbaba7221 */ /* 0x000fe40000010000 */
[----:B------:R-:W-:-:S02]  /*d780*/  FADD.FTZ R181, R181, R194 ;  /* 0x000000c2b5b57221 */ /* 0x000fc40000010000 */
[----:B----4-:R-:W-:Y:S01]  /*d790*/  HMMA.16816.F32 R40, R68, R76, R40 ;  /* 0x0000004c4428723c */ /* 0x010fe20000001828 */
[----:B------:R-:W-:-:S07]  /*d7a0*/  FADD.FTZ R186, R189, R186 ;  /* 0x000000babdba7221 */ /* 0x000fce0000010000 */
[C---:B------:R-:W-:Y:S01]  /*d7b0*/  HMMA.16816.F32 R44, R68.reuse, R78, R44 ;  /* 0x0000004e442c723c */ /* 0x040fe2000000182c */
[----:B------:R-:W2:Y:S07]  /*d7c0*/  LDSM.16.MT88.4 R76, [R0+0x6800] ;  /* 0x00680000004c783b */ /* 0x000eae0000004200 */
[C---:B------:R-:W-:Y:S08]  /*d7d0*/  HMMA.16816.F32 R32, R68.reuse, R80, R32 ;  /* 0x000000504420723c */ /* 0x040ff00000001820 */
        /* <DEDUP_REMOVED lines=38> */
[----:B------:R-:W-:Y:S01]  /*da40*/  FFMA.FTZ R64, R144, UR4, -R147 ;  /* 0x0000000490407c23 */ /* 0x000fe20008010893 */
[----:B------:R-:W1:Y:S01]  /*da50*/  MUFU.EX2 R143, R143 ;  /* 0x0000008f008f7308 */ /* 0x000e620000000800 */
[----:B------:R-:W-:-:S03]  /*da60*/  FADD.FTZ R137, R137, R164 ;  /* 0x000000a489897221 */ /* 0x000fc60000010000 */
[----:B------:R-:W3:Y:S01]  /*da70*/  MUFU.EX2 R65, R65 ;  /* 0x0000004100417308 */ /* 0x000ee20000000800 */
[C---:B------:R-:W-:Y:S01]  /*da80*/  HMMA.16816.F32 R60, R68.reuse, R66, R60 ;  /* 0x00000042443c723c */ /* 0x040fe2000000183c */
[----:B------:R-:W-:Y:S02]  /*da90*/  FADD.FTZ R137, R138, R137 ;  /* 0x000000898a897221 */ /* 0x000fe40000010000 */
[----:B------:R-:W-:Y:S04]  /*daa0*/  MUFU.EX2 R64, R64 ;  /* 0x0000004000407308 */ /* 0x000fe80000000800 */
[----:B------:R-:W5:Y:S01]  /*dab0*/  MUFU.EX2 R67, R145 ;  /* 0x0000009100437308 */ /* 0x000f620000000800 */
[----:B----4-:R-:W-:Y:S01]  /*dac0*/  HMMA.16816.F32 R8, R68, R96, R8 ;  /* 0x000000604408723c */ /* 0x010fe20000001808 */
[----:B-1----:R-:W-:Y:S01]  /*dad0*/  F2FP.F16.F32.PACK_AB R118, R143, R2 ;  /* 0x000000028f76723e */ /* 0x002fe200000000ff */
[----:B------:R-:W-:Y:S01]  /*dae0*/  FADD.FTZ R2, R2, R137 ;  /* 0x0000008902027221 */ /* 0x000fe20000010000 */
[----:B---3--:R-:W-:Y:S01]  /*daf0*/  F2FP.F16.F32.PACK_AB R117, R65, R136 ;  /* 0x000000884175723e */ /* 0x008fe200000000ff */
[----:B------:R-:W-:-:S02]  /*db00*/  FADD.FTZ R136, R136, R195 ;  /* 0x000000c388887221 */ /* 0x000fc40000010000 */
[----:B------:R-:W-:Y:S02]  /*db10*/  FADD.FTZ R223, R143, R2 ;  /* 0x000000028fdf7221 */ /* 0x000fe40000010000 */
[----:B------:R-:W-:Y:S01]  /*db20*/  HMMA.16816.F32 R12, R68, R98, R12 ;  /* 0x00000062440c723c */ /* 0x000fe2000000180c */
[----:B------:R-:W-:Y:S01]  /*db30*/  LDSM.16.MT88.4 R96, [R153+0x13800] ;  /* 0x013800009960783b */ /* 0x000fe20000004200 */
[----:B------:R-:W-:Y:S01]  /*db40*/  FADD.FTZ R65, R65, R136 ;  /* 0x0000008841417221 */ /* 0x000fe20000010000 */
[----:B-----5:R-:W-:-:S03]  /*db50*/  F2FP.F16.F32.PACK_AB R119, R67, R64 ;  /* 0x000000404377723e */ /* 0x020fc600000000ff */
[----:B------:R-:W-:Y:S02]  /*db60*/  FADD.FTZ R64, R64, R65 ;  /* 0x0000004140407221 */ /* 0x000fe40000010000 */
[----:B------:R-:W-:Y:S02]  /*db70*/  HMMA.16816.F32 R48, R68, R100, R48 ;  /* 0x000000644430723c */ /* 0x000fe40000001830 */
[----:B------:R-:W-:-:S06]  /*db80*/  FADD.FTZ R221, R67, R64 ;  /* 0x0000004043dd7221 */ /* 0x000fcc0000010000 */
[----:B------:R-:W-:Y:S01]  /*db90*/  HMMA.16816.F32 R128, R116, R124, R8 ;  /* 0x0000007c7480723c */ /* 0x000fe20000001808 */
[----:B------:R-:W1:Y:S07]  /*dba0*/  LDSM.16.MT88.4 R8, [R132+0x13800] ;  /* 0x013800008408783b */ /* 0x000e6e0000004200 */
[C---:B------:R-:W-:Y:S08]  /*dbb0*/  HMMA.16816.F32 R52, R68.reuse, R102, R52 ;  /* 0x000000664434723c */ /* 0x040ff00000001834 */
        /* <DEDUP_REMOVED lines=12> */
[----:B--2---:R-:W-:-:S02]  /*dc80*/  MOV R132, R134 ;  /* 0x0000008600847202 */ /* 0x004fc40000000f00 */
[----:B------:R-:W-:-:S04]  /*dc90*/  @P1 MOV R132, R134 ;  /* 0x0000008600841202 */ /* 0x000fc80000000f00 */
        /* <DEDUP_REMOVED lines=16> */
[----:B------:R-:W-:Y:S01]  /*dda0*/  HMMA.16816.F32 R116, R116, R10, R4 ;  /* 0x0000000a7474723c */ /* 0x000fe20000001804 */
[----:B------:R-:W-:-:S04]  /*ddb0*/  NOP ;  /* 0x0000000000007918 */ /* 0x000fc80000000000 */
[----:B------:R-:W-:-:S15]  /*ddc0*/  @P1 BRA `(.L_x_3061) ;  /* 0x0000000000041947 */ /* 0x000fde0003800000 */
.L_x_3055:
[----:B------:R-:W-:-:S07]  /*ddd0*/  IADD3 R183, PT, PT, R139, -0x1, RZ ;  /* 0xffffffff8bb77810 */ /* 0x000fce0007ffe0ff */
.L_x_3061:
[----:B------:R-:W-:-:S13]  /*dde0*/  ISETP.GE.AND P1, PT, R183, R206, PT ;  /* 0x000000ceb700720c */ /* 0x000fda0003f26270 */
        /* <DEDUP_REMOVED lines=27> */
.L_x_3066:
[----:B------:R-:W-:Y:S01]  /*dfa0*/  @!P3 IADD3 R7, P0, PT, RZ, -R212, RZ ;  /* 0x800000d4ff07b210 */ /* 0x000fe20007f1e0ff */
[----:B------:R-:W2:Y:S01]  /*dfb0*/  S2R R202, SR_TID.X ;  /* 0x0000000000ca7919 */ /* 0x000ea20000002100 */
[----:B------:R-:W3:Y:S01]  /*dfc0*/  @!P3 LDC R52, c[0x0][0x3c0] ;  /* 0x0000f000ff34bb82 */ /* 0x000ee20000000800 */
[----:B------:R-:W-:Y:S07]  /*dfd0*/  DEPBAR.LE SB0, 0x0 ;  /* 0x000080000000791a */ /* 0x000fee0000000000 */
[----:B------:R-:W4:Y:S08]  /*dfe0*/  LDC R55, c[0x0][0x3c4] ;  /* 0x0000f100ff377b82 */ /* 0x000f300000000800 */
[----:B------:R-:W-:Y:S01]  /*dff0*/  BAR.SYNC.DEFER_BLOCKING 0x0 ;  /* 0x0000000000007b1d */ /* 0x000fe20000010000 */
[C---:B--2---:R-:W-:Y:S01]  /*e000*/  LOP3.LUT R6, R202.reuse, 0x38, RZ, 0xc0, !PT ;  /* 0x00000038ca067812 */ /* 0x044fe200078ec0ff */
[----:B------:R-:W-:Y:S01]  /*e010*/  IMAD.SHL.U32 R198, R202, 0x8, RZ ;  /* 0x00000008cac67824 */ /* 0x000fe200078e00ff */
[----:B------:R-:W-:Y:S01]  /*e020*/  SHF.R.U32.HI R201, RZ, 0x1, R202 ;  /* 0x00000001ffc97819 */ /* 0x000fe200000116ca */
[----:B---3--:R-:W-:Y:S02]  /*e030*/  @!P3 IMAD.SHL.U32 R8, R52, 0x80, RZ ;  /* 0x000000803408b824 */ /* 0x008fe400078e00ff */
        /* <DEDUP_REMOVED lines=11> */
[----:B------:R-:W-:Y:S02]  /*e0f0*/  ISETP.GE.AND P2, PT, R133, UR11, PT ;  /* 0x0000000b85007c0c */ /* 0x000fe4000bf46270 */
        /* <DEDUP_REMOVED lines=8> */
[----:B----4-:R-:W-:Y:S08]  /*e180*/  @!P3 BRA `(.L_x_3063) ;  /* 0x0000000000f4b947 */ /* 0x010ff00003800000 */
        /* <DEDUP_REMOVED lines=49> */
[-C--:B---3--:R-:W-:Y:S02]  /*e4a0*/  IMAD R8, R11, R52.reuse, RZ ;  /* 0x000000340b087224 */ /* 0x088fe400078e02ff */
[C---:B------:R-:W-:Y:S04]  /*e4b0*/  IMAD.WIDE.U32 R10, R7.reuse, R52, RZ ;  /* 0x00000034070a7225 */ /* 0x040fe800078e00ff */
[----:B------:R-:W-:Y:S05]  /*e4c0*/  IMAD R8, R7, R53, R8 ;  /* 0x0000003507087224 */ /* 0x000fea00078e0208 */
[----:B------:R-:W-:Y:S01]  /*e4d0*/  IADD3 R11, PT, PT, R11, R8, RZ ;  /* 0x000000080b0b7210 */ /* 0x000fe20007ffe0ff */
[----:B--2---:R-:W-:Y:S04]  /*e4e0*/  IMAD.IADD R9, R9, 0x1, -R4 ;  /* 0x0000000109097824 */ /* 0x004fe800078e0a04 */
[C---:B-1----:R-:W-:Y:S01]  /*e4f0*/  IMAD.WIDE.U32 R10, R9.reuse, UR8, R10 ;  /* 0x00000008090a7c25 */ /* 0x042fe2000f8e000a */
[----:B------:R-:W-:Y:S02]  /*e500*/  SHF.R.S32.HI R4, RZ, 0x1f, R9 ;  /* 0x0000001fff047819 */ /* 0x000fe40000011409 */
[----:B------:R-:W-:Y:S03]  /*e510*/  LEA R210, P0, R10, R5, 0x1 ;  /* 0x000000050ad27211 */ /* 0x000fe600078008ff */
[----:B------:R-:W-:Y:S04]  /*e520*/  IMAD R4, R4, UR8, RZ ;  /* 0x0000000804047c24 */ /* 0x000fe8000f8e02ff */
[----:B------:R-:W-:Y:S04]  /*e530*/  IMAD R4, R9, UR9, R4 ;  /* 0x0000000909047c24 */ /* 0x000fe8000f8e0204 */
[----:B------:R-:W-:Y:S05]  /*e540*/  IMAD.IADD R211, R11, 0x1, R4 ;  /* 0x000000010bd37824 */ /* 0x000fea00078e0204 */
[----:B------:R-:W-:Y:S07]  /*e550*/  LEA.HI.X R211, R10, R6, R211, 0x1, P0 ;  /* 0x000000060ad37211 */ /* 0x000fee00000f0cd3 */
.L_x_3063:
[----:B------:R-:W-:Y:S01]  /*e560*/  UMOV UR5, UR10 ;  /* 0x0000000a00057c82 */ /* 0x000fe20008000000 */
        /* <DEDUP_REMOVED lines=24> */
[----:B------:R-:W-:Y:S01]  /*e6f0*/  ISETP.GT.AND P4, PT, R213, R206, PT ;  /* 0x000000ced500720c */ /* 0x000fe20003f84270 */
[----:B------:R-:W-:Y:S01]  /*e700*/  @!PT LDS RZ, [RZ] ;  /* 0x00000000fffff984 */ /* 0x000fe20000000800 */
[----:B------:R-:W-:Y:S01]  /*e710*/  @!PT LDS RZ, [RZ] ;  /* 0x00000000fffff984 */ /* 0x000fe20000000800 */
[----:B------:R-:W-:Y:S01]  /*e720*/  @!PT LDS RZ, [RZ] ;  /* 0x00000000fffff984 */ /* 0x000fe20000000800 */
[----:B------:R-:W-:Y:S02]  /*e730*/  @!P2 LDGSTS.E.BYPASS.LTC128B.128 [R225+0xc800], desc[UR14][R54.64] ;  /* 0x0c80000036e1afae */ /* 0x000fe4000b981a0e */
[--C-:B------:R-:W-:Y:S01]  /*e740*/  IMAD.X R59, R57, 0x1, R52.reuse, P0 ;  /* 0x00000001393b7824 */ /* 0x100fe200000e0634 */
[-C--:B------:R-:W-:Y:S01]  /*e750*/  IADD3 R60, P0, PT, R58, R53.reuse, RZ ;  /* 0x000000353a3c7210 */ /* 0x080fe20007f1e0ff */
        /* <DEDUP_REMOVED lines=100> */
[C---:B-----5:R-:W-:Y:S03]  /*eda0*/  HMMA.16816.F32 R12, R136.reuse, R144, RZ ;  /* 0x00000090880c723c */ /* 0x060fe600000018ff */
[----:B------:R-:W-:Y:S05]  /*edb0*/  LDSM.16.M88.4 R192, [R132+0xb000] ;  /* 0x00b0000084c0783b */ /* 0x000fea0000000200 */
        /* <DEDUP_REMOVED lines=262> */
.L_x_3065:
        /* <DEDUP_REMOVED lines=99> */
.L_x_3064:
[----:B------:R-:W-:Y:S01]  /*10450*/  I2FP.F32.S32 R2, R214 ;  /* 0x000000d600027245 */ /* 0x000fe20000201400 */
[----:B--2---:R-:W-:Y:S01]  /*10460*/  LDSM.16.MT88.4 R140, [R196+0xc000] ;  /* 0x00c00000c48c783b */ /* 0x004fe20000004200 */
[C---:B------:R-:W-:Y:S02]  /*10470*/  IADD3 R133, PT, PT, R214.reuse, -0x38, RZ ;  /* 0xffffffc8d6857810 */ /* 0x040fe40007ffe0ff */
[C---:B------:R-:W-:Y:S01]  /*10480*/  IADD3 R132, PT, PT, R214.reuse, -0x3f, RZ ;  /* 0xffffffc1d6847810 */ /* 0x040fe20007ffe0ff */
[CC--:B------:R-:W-:Y:S01]  /*10490*/  FFMA.FTZ R36, R3.reuse, R2.reuse, R36 ;  /* 0x0000000203247223 */ /* 0x0c0fe20000010024 */
[C---:B------:R-:W-:Y:S01]  /*104a0*/  FFMA.FTZ R38, R3.reuse, R2, R38 ;  /* 0x0000000203267223 */ /* 0x040fe20000010026 */
[----:B------:R-:W-:Y:S02]  /*104b0*/  I2FP.F32.S32 R133, R133 ;  /* 0x0000008500857245 */ /* 0x000fe40000201400 */
[C---:B------:R-:W-:Y:S01]  /*104c0*/  IADD3 R2, PT, PT, R214.reuse, -0x37, RZ ;  /* 0xffffffc9d6027810 */ /* 0x040fe20007ffe0ff */
[----:B------:R-:W-:Y:S01]  /*104d0*/  LDSM.16.MT88.4 R148, [R197+0x10800] ;  /* 0x01080000c594783b */ /* 0x000fe20000004200 */
[----:B------:R-:W-:Y:S01]  /*104e0*/  I2FP.F32.S32 R132, R132 ;  /* 0x0000008400847245 */ /* 0x000fe20000201400 */
[CC--:B------:R-:W-:Y:S01]  /*104f0*/  FFMA.FTZ R8, R3.reuse, R133.reuse, R8 ;  /* 0x0000008503087223 */ /* 0x0c0fe20000010008 */
[----:B------:R-:W-:Y:S01]  /*10500*/  I2FP.F32.S32 R2, R2 ;  /* 0x0000000200027245 */ /* 0x000fe20000201400 */
[C---:B------:R-:W-:Y:S01]  /*10510*/  FFMA.FTZ R10, R3.reuse, R133, R10 ;  /* 0x00000085030a7223 */ /* 0x040fe2000001000a */
[C---:B------:R-:W-:Y:S01]  /*10520*/  IADD3 R133, PT, PT, R214.reuse, -0x28, RZ ;  /* 0xffffffd8d6857810 */ /* 0x040fe20007ffe0ff */
[CC--:B------:R-:W-:Y:S01]  /*10530*/  FFMA.FTZ R5, R3.reuse, R132.reuse, R5 ;  /* 0x0000008403057223 */ /* 0x0c0fe20000010005 */
[C---:B------:R-:W-:Y:S01]  /*10540*/  FFMA.FTZ R7, R3.reuse, R132, R7 ;  /* 0x0000008403077223 */ /* 0x040fe20000010007 */
[CC--:B------:R-:W-:Y:S01]  /*10550*/  FFMA.FTZ R9, R3.reuse, R2.reuse, R9 ;  /* 0x0000000203097223 */ /* 0x0c0fe20000010009 */
[C---:B------:R-:W-:Y:S01]  /*10560*/  FFMA.FTZ R11, R3.reuse, R2, R11 ;  /* 0x00000002030b7223 */ /* 0x040fe2000001000b */
[C---:B------:R-:W-:Y:S01]  /*10570*/  IADD3 R132, PT, PT, R214.reuse, -0x2f, RZ ;  /* 0xffffffd1d6847810 */ /* 0x040fe20007ffe0ff */
[----:B------:R-:W-:Y:S01]  /*10580*/  LDSM.16.MT88.4 R152, [R196+0x10800] ;  /* 0x01080000c498783b */ /* 0x000fe20000004200 */
[----:B------:R-:W-:Y:S02]  /*10590*/  I2FP.F32.S32 R133, R133 ;  /* 0x0000008500857245 */ /* 0x000fe40000201400 */
[C---:B------:R-:W-:Y:S02]  /*105a0*/  IADD3 R2, PT, PT, R214.reuse, -0x27, RZ ;  /* 0xffffffd9d6027810 */ /* 0x040fe40007ffe0ff */
        /* <DEDUP_REMOVED lines=9> */
[C---:B------:R-:W-:Y:S02]  /*10640*/  IADD3 R132, PT, PT, R214.reuse, -0x1f, RZ ;  /* 0xffffffe1d6847810 */ /* 0x040fe40007ffe0ff */
        /* <DEDUP_REMOVED lines=18> */
[C---:B------:R-:W-:Y:S01]  /*10770*/  IADD3 R133, PT, PT, R214.reuse, 0x8, RZ ;  /* 0x00000008d6857810 */ /* 0x040fe20007ffe0ff */
[CC--:B------:R-:W-:Y:S01]  /*10780*/  FFMA.FTZ R29, R3.reuse, R132.reuse, R29 ;  /* 0x00000084031d7223 */ /* 0x0c0fe2000001001d */
[C---:B------:R-:W-:Y:S01]  /*10790*/  FFMA.FTZ R31, R3.reuse, R132, R31 ;  /* 0x00000084031f7223 */ /* 0x040fe2000001001f */
[CC--:B------:R-:W-:Y:S01]  /*107a0*/  FFMA.FTZ R33, R3.reuse, R2.reuse, R33 ;  /* 0x0000000203217223 */ /* 0x0c0fe20000010021 */
[C---:B------:R-:W-:Y:S01]  /*107b0*/  FFMA.FTZ R35, R3.reuse, R2, R35 ;  /* 0x0000000203237223 */ /* 0x040fe20000010023 */
[C---:B------:R-:W-:Y:S02]  /*107c0*/  IADD3 R132, PT, PT, R214.reuse, 0x1, RZ ;  /* 0x00000001d6847810 */ /* 0x040fe40007ffe0ff */
[----:B------:R-:W-:Y:S02]  /*107d0*/  I2FP.F32.S32 R133, R133 ;  /* 0x0000008500857245 */ /* 0x000fe40000201400 */
[C---:B------:R-:W-:Y:S02]  /*107e0*/  IADD3 R2, PT, PT, R214.reuse, 0x9, RZ ;  /* 0x00000009d6027810 */ /* 0x040fe40007ffe0ff */
[C---:B------:R-:W-:Y:S01]  /*107f0*/  IADD3 R137, PT, PT, R214.reuse, -0x40, RZ ;  /* 0xffffffc0d6897810 */ /* 0x040fe20007ffe0ff */
[CC--:B------:R-:W-:Y:S01]  /*10800*/  FFMA.FTZ R40, R3.reuse, R133.reuse, R40 ;  /* 0x0000008503287223 */ /* 0x0c0fe20000010028 */
[----:B------:R-:W-:Y:S01]  /*10810*/  I2FP.F32.S32 R132, R132 ;  /* 0x0000008400847245 */ /* 0x000fe20000201400 */
[C---:B------:R-:W-:Y:S01]  /*10820*/  FFMA.FTZ R42, R3.reuse, R133, R42 ;  /* 0x00000085032a7223 */ /* 0x040fe2000001002a */
[----:B------:R-:W-:Y:S02]  /*10830*/  I2FP.F32.S32 R2, R2 ;  /* 0x0000000200027245 */ /* 0x000fe40000201400 */
[----:B------:R-:W-:Y:S01]  /*10840*/  I2FP.F32.S32 R137, R137 ;  /* 0x0000008900897245 */ /* 0x000fe20000201400 */
[CC--:B------:R-:W-:Y:S01]  /*10850*/  FFMA.FTZ R37, R3.reuse, R132.reuse, R37 ;  /* 0x0000008403257223 */ /* 0x0c0fe20000010025 */
[C---:B------:R-:W-:Y:S01]  /*10860*/  IADD3 R133, PT, PT, R214.reuse, 0x18, RZ ;  /* 0x00000018d6857810 */ /* 0x040fe20007ffe0ff */
[C---:B------:R-:W-:Y:S01]  /*10870*/  FFMA.FTZ R39, R3.reuse, R132, R39 ;  /* 0x0000008403277223 */ /* 0x040fe20000010027 */
[CC--:B------:R-:W-:Y:S01]  /*10880*/  FFMA.FTZ R41, R3.reuse, R2.reuse, R41 ;  /* 0x0000000203297223 */ /* 0x0c0fe20000010029 */
[C---:B------:R-:W-:Y:S01]  /*10890*/  FFMA.FTZ R43, R3.reuse, R2, R43 ;  /* 0x00000002032b7223 */ /* 0x040fe2000001002b */
[C---:B------:R-:W-:Y:S01]  /*108a0*/  IADD3 R132, PT, PT, R214.reuse, 0x11, RZ ;  /* 0x00000011d6847810 */ /* 0x040fe20007ffe0ff */
[C---:B------:R-:W-:Y:S01]  /*108b0*/  FFMA.FTZ R4, R3.reuse, R137, R4 ;  /* 0x0000008903047223 */ /* 0x040fe20000010004 */
[----:B------:R-:W-:Y:S01]  /*108c0*/  I2FP.F32.S32 R133, R133 ;  /* 0x0000008500857245 */ /* 0x000fe20000201400 */
[C---:B------:R-:W-:Y:S01]  /*108d0*/  FFMA.FTZ R6, R3.reuse, R137, R6 ;  /* 0x0000008903067223 */ /* 0x040fe20000010006 */
        /* <DEDUP_REMOVED lines=12> */
[----:B------:R-:W-:Y:S01]  /*109a0*/  IADD3 R132, PT, PT, R214, 0x20, RZ ;  /* 0x00000020d6847810 */ /* 0x000fe20007ffe0ff */
[CC--:B------:R-:W-:Y:S01]  /*109b0*/  FFMA.FTZ R12, R3.reuse, R137.reuse, R12 ;  /* 0x00000089030c7223 */ /* 0x0c0fe2000001000c */
[----:B------:R-:W-:Y:S01]  /*109c0*/  FFMA.FTZ R14, R3, R137, R14 ;  /* 0x00000089030e7223 */ /* 0x000fe2000001000e */
[----:B------:R-:W-:Y:S02]  /*109d0*/  I2FP.F32.S32 R2, R133 ;  /* 0x0000008500027245 */ /* 0x000fe40000201400 */
[----:B------:R-:W-:Y:S02]  /*109e0*/  FMNMX3.FTZ R134, R0, R4, R5, !PT ;  /* 0x0000000400867276 */ /* 0x000fe40007810005 */
[----:B------:R-:W-:Y:S01]  /*109f0*/  FMNMX3.FTZ R133, R135, R6, R7, !PT ;  /* 0x0000000687857276 */ /* 0x000fe20007810007 */
[CC--:B------:R-:W-:Y:S01]  /*10a00*/  FFMA.FTZ R55, R3.reuse, R2.reuse, R55 ;  /* 0x0000000203377223 */ /* 0x0c0fe20000010037 */
[----:B------:R-:W-:Y:S01]  /*10a10*/  IADD3 R137, PT, PT, R214, -0x20, RZ ;  /* 0xffffffe0d6897810 */ /* 0x000fe20007ffe0ff */
[----:B------:R-:W-:Y:S01]  /*10a20*/  FFMA.FTZ R53, R3, R2, R53 ;  /* 0x0000000203357223 */ /* 0x000fe20000010035 */
[----:B------:R-:W-:Y:S02]  /*10a30*/  I2FP.F32.S32 R132, R132 ;  /* 0x0000008400847245 */ /* 0x000fe40000201400 */
[----:B------:R-:W-:Y:S02]  /*10a40*/  FMNMX3.FTZ R134, R134, R8, R9, !PT ;  /* 0x0000000886867276 */ /* 0x000fe40007810009 */
[----:B------:R-:W-:Y:S01]  /*10a50*/  FMNMX3.FTZ R133, R133, R10, R11, !PT ;  /* 0x0000000a85857276 */ /* 0x000fe2000781000b */
[CC--:B------:R-:W-:Y:S01]  /*10a60*/  FFMA.FTZ R54, R3.reuse, R132.reuse, R54 ;  /* 0x0000008403367223 */ /* 0x0c0fe20000010036 */
[----:B------:R-:W-:Y:S01]  /*10a70*/  I2FP.F32.S32 R137, R137 ;  /* 0x0000008900897245 */ /* 0x000fe20000201400 */
[----:B------:R-:W-:Y:S01]  /*10a80*/  FFMA.FTZ R52, R3, R132, R52 ;  /* 0x0000008403347223 */ /* 0x000fe20000010034 */
[----:B------:R-:W-:Y:S02]  /*10a90*/  FMNMX3.FTZ R134, R134, R12, R13, !PT ;  /* 0x0000000c86867276 */ /* 0x000fe4000781000d */
[----:B------:R-:W-:Y:S01]  /*10aa0*/  FMNMX3.FTZ R132, R133, R14, R15, !PT ;  /* 0x0000000e85847276 */ /* 0x000fe2000781000f */
[CC--:B------:R-:W-:Y:S01]  /*10ab0*/  FFMA.FTZ R20, R3.reuse, R137.reuse, R20 ;  /* 0x0000008903147223 */ /* 0x0c0fe20000010014 */
[C---:B------:R-:W-:Y:S01]  /*10ac0*/  FFMA.FTZ R22, R3.reuse, R137, R22 ;  /* 0x0000008903167223 */ /* 0x040fe20000010016 */
[----:B------:R-:W-:Y:S02]  /*10ad0*/  IADD3 R137, PT, PT, R214, -0x10, RZ ;  /* 0xfffffff0d6897810 */ /* 0x000fe40007ffe0ff */
[----:B------:R-:W-:Y:S02]  /*10ae0*/  FMNMX3.FTZ R134, R134, R16, R17, !PT ;  /* 0x0000001086867276 */ /* 0x000fe40007810011 */
[----:B------:R-:W-:Y:S02]  /*10af0*/  FMNMX3.FTZ R132, R132, R18, R19, !PT ;  /* 0x0000001284847276 */ /* 0x000fe40007810013 */
[----:B------:R-:W-:Y:S02]  /*10b00*/  I2FP.F32.S32 R137, R137 ;  /* 0x0000008900897245 */ /* 0x000fe40000201400 */
[----:B------:R-:W-:Y:S02]  /*10b10*/  FMNMX3.FTZ R134, R134, R20, R21, !PT ;  /* 0x0000001486867276 */ /* 0x000fe40007810015 */
[----:B------:R-:W-:Y:S01]  /*10b20*/  FMNMX3.FTZ R132, R132, R22, R23, !PT ;  /* 0x0000001684847276 */ /* 0x000fe20007810017 */
[CC--:B------:R-:W-:Y:S01]  /*10b30*/  FFMA.FTZ R28, R3.reuse, R137.reuse, R28 ;  /* 0x00000089031c7223 */ /* 0x0c0fe2000001001c */
[C---:B------:R-:W-:Y:S01]  /*10b40*/  FFMA.FTZ R30, R3.reuse, R137, R30 ;  /* 0x00000089031e7223 */ /* 0x040fe2000001001e */
[----:B------:R-:W-:Y:S02]  /*10b50*/  FMNMX3.FTZ R134, R134, R24, R25, !PT ;  /* 0x0000001886867276 */ /* 0x000fe40007810019 */
[----:B------:R-:W-:Y:S02]  /*10b60*/  FMNMX3.FTZ R132, R132, R26, R27, !PT ;  /* 0x0000001a84847276 */ /* 0x000fe4000781001b */
[----:B------:R-:W-:Y:S02]  /*10b70*/  IADD3 R2, PT, PT, R214, 0x29, RZ ;  /* 0x00000029d6027810 */ /* 0x000fe40007ffe0ff */
[----:B------:R-:W-:Y:S02]  /*10b80*/  FMNMX3.FTZ R134, R134, R28, R29, !PT ;  /* 0x0000001c86867276 */ /* 0x000fe4000781001d */
[----:B------:R-:W-:Y:S02]  /*10b90*/  FMNMX3.FTZ R132, R132, R30, R31, !PT ;  /* 0x0000001e84847276 */ /* 0x000fe4000781001f */
[----:B------:R-:W-:Y:S02]  /*10ba0*/  I2FP.F32.S32 R2, R2 ;  /* 0x0000000200027245 */ /* 0x000fe40000201400 */
[----:B------:R-:W-:Y:S02]  /*10bb0*/  IADD3 R137, PT, PT, R214, 0x10, RZ ;  /* 0x00000010d6897810 */ /* 0x000fe40007ffe0ff */
[----:B------:R-:W-:Y:S01]  /*10bc0*/  FMNMX3.FTZ R134, R134, R32, R33, !PT ;  /* 0x0000002086867276 */ /* 0x000fe20007810021 */
[C---:B------:R-:W-:Y:S01]  /*10bd0*/  FFMA.FTZ R57, R3.reuse, R2, R57 ;  /* 0x0000000203397223 */ /* 0x040fe20000010039 */
[----:B------:R-:W-:Y:S01]  /*10be0*/  FMNMX3.FTZ R132, R132, R34, R35, !PT ;  /* 0x0000002284847276 */ /* 0x000fe20007810023 */
[C---:B------:R-:W-:Y:S01]  /*10bf0*/  FFMA.FTZ R59, R3.reuse, R2, R59 ;  /* 0x00000002033b7223 */ /* 0x040fe2000001003b */
[----:B------:R-:W-:Y:S02]  /*10c00*/  I2FP.F32.S32 R137, R137 ;  /* 0x0000008900897245 */ /* 0x000fe40000201400 */
[----:B------:R-:W-:Y:S02]  /*10c10*/  FMNMX3.FTZ R134, R134, R36, R37, !PT ;  /* 0x0000002486867276 */ /* 0x000fe40007810025 */
[----:B------:R-:W-:Y:S01]  /*10c20*/  FMNMX3.FTZ R2, R132, R38, R39, !PT ;  /* 0x0000002684027276 */ /* 0x000fe20007810027 */
[CC--:B------:R-:W-:Y:S01]  /*10c30*/  FFMA.FTZ R44, R3.reuse, R137.reuse, R44 ;  /* 0x00000089032c7223 */ /* 0x0c0fe2000001002c */
[----:B------:R-:W-:Y:S01]  /*10c40*/  IADD3 R136, PT, PT, R214, 0x28, RZ ;  /* 0x00000028d6887810 */ /* 0x000fe20007ffe0ff */
[C---:B------:R-:W-:Y:S01]  /*10c50*/  FFMA.FTZ R46, R3.reuse, R137, R46 ;  /* 0x00000089032e7223 */ /* 0x040fe2000001002e */
        /* <DEDUP_REMOVED lines=9> */
[----:B------:R-:W-:Y:S02]  /*10cf0*/  IADD3 R136, PT, PT, R214, 0x31, RZ ;  /* 0x00000031d6887810 */ /* 0x000fe40007ffe0ff */
[----:B------:R-:W-:Y:S01]  /*10d00*/  FMNMX3.FTZ R134, R134, R48, R49, !PT ;  /* 0x0000003086867276 */ /* 0x000fe20007810031 */
[CC--:B------:R-:W-:Y:S01]  /*10d10*/  FFMA.FTZ R60, R3.reuse, R133.reuse, R60 ;  /* 0x00000085033c7223 */ /* 0x0c0fe2000001003c */
[----:B------:R-:W-:Y:S01]  /*10d20*/  FMNMX3.FTZ R2, R2, R50, R51, !PT ;  /* 0x0000003202027276 */ /* 0x000fe20007810033 */
[C---:B------:R-:W-:Y:S01]  /*10d30*/  FFMA.FTZ R62, R3.reuse, R133, R62 ;  /* 0x00000085033e7223 */ /* 0x040fe2000001003e */
[----:B------:R-:W-:Y:S02]  /*10d40*/  I2FP.F32.S32 R136, R136 ;  /* 0x0000008800887245 */ /* 0x000fe40000201400 */
[C---:B------:R-:W-:Y:S02]  /*10d50*/  IADD3 R132, PT, PT, R214.reuse, 0x39, RZ ;  /* 0x00000039d6847810 */ /* 0x040fe40007ffe0ff */
[----:B------:R-:W-:Y:S01]  /*10d60*/  IADD3 R133, PT, PT, R214, 0x38, RZ ;  /* 0x00000038d6857810 */ /* 0x000fe20007ffe0ff */
[C---:B------:R-:W-:Y:S01]  /*10d70*/  FFMA.FTZ R61, R3.reuse, R136, R61 ;  /* 0x00000088033d7223 */ /* 0x040fe2000001003d */
[----:B------:R-:W-:Y:S01]  /*10d80*/  FMNMX3.FTZ R2, R2, R54, R55, !PT ;  /* 0x0000003602027276 */ /* 0x000fe20007810037 */
[C---:B------:R-:W-:Y:S01]  /*10d90*/  FFMA.FTZ R63, R3.reuse, R136, R63 ;  /* 0x00000088033f7223 */ /* 0x040fe2000001003f */
[----:B------:R-:W-:Y:S02]  /*10da0*/  FMNMX3.FTZ R134, R134, R52, R53, !PT ;  /* 0x0000003486867276 */ /* 0x000fe40007810035 */
[----:B------:R-:W-:Y:S02]  /*10db0*/  I2FP.F32.S32 R132, R132 ;  /* 0x0000008400847245 */ /* 0x000fe40000201400 */
[----:B------:R-:W-:Y:S02]  /*10dc0*/  I2FP.F32.S32 R133, R133 ;  /* 0x0000008500857245 */ /* 0x000fe40000201400 */
        /* <DEDUP_REMOVED lines=72> */
[----:B------:R-:W-:Y:S01]  /*11250*/  FMUL.FTZ R72, R2, R72 ;  /* 0x0000004802487220 */ /* 0x000fe20000410000 */
[----:B--2---:R-:W-:Y:S01]  /*11260*/  F2FP.F16.F32.PACK_AB R129, R158, R161 ;  /* 0x000000a19e81723e */ /* 0x004fe200000000ff */
[----:B------:R-:W-:Y:S07]  /*11270*/  FMUL.FTZ R73, R2, R73 ;  /* 0x0000004902497220 */ /* 0x000fee0000410000 */
[----:B------:R-:W2:Y:S01]  /*11280*/  MUFU.EX2 R134, R134 ;  /* 0x0000008600867308 */ /* 0x000ea20000000800 */
[C---:B------:R-:W-:Y:S01]  /*11290*/  FMUL.FTZ R74, R0.reuse, R74 ;  /* 0x0000004a004a7220 */ /* 0x040fe20000410000 */
[----:B------:R-:W-:Y:S01]  /*112a0*/  FMUL.FTZ R75, R0, R75 ;  /* 0x0000004b004b7220 */ /* 0x000fe20000410000 */
[C---:B------:R-:W-:Y:S01]  /*112b0*/  FMUL.FTZ R76, R2.reuse, R76 ;  /* 0x0000004c024c7220 */ /* 0x040fe20000410000 */
[----:B------:R-:W-:Y:S01]  /*112c0*/  FMUL.FTZ R77, R2, R77 ;  /* 0x0000004d024d7220 */ /* 0x000fe20000410000 */
[----:B------:R-:W-:Y:S01]  /*112d0*/  FMUL.FTZ R78, R0, R78 ;  /* 0x0000004e004e7220 */ /* 0x000fe20000410000 */
[----:B-----5:R-:W-:Y:S01]  /*112e0*/  F2FP.F16.F32.PACK_AB R130, R156, R159 ;  /* 0x0000009f9c82723e */ /* 0x020fe200000000ff */
[----:B------:R-:W-:Y:S01]  /*112f0*/  FMUL.FTZ R79, R0, R79 ;  /* 0x0000004f004f7220 */ /* 0x000fe20000410000 */
[C---:B------:R-:W-:Y:S01]  /*11300*/  FMUL.FTZ R80, R2.reuse, R80 ;  /* 0x0000005002507220 */ /* 0x040fe20000410000 */
[----:B------:R-:W-:Y:S01]  /*11310*/  FMUL.FTZ R81, R2, R81 ;  /* 0x0000005102517220 */ /* 0x000fe20000410000 */
[C---:B------:R-:W-:Y:S01]  /*11320*/  FMUL.FTZ R82, R0.reuse, R82 ;  /* 0x0000005200527220 */ /* 0x040fe20000410000 */
[----:B------:R-:W-:Y:S01]  /*11330*/  FMUL.FTZ R83, R0, R83 ;  /* 0x0000005300537220 */ /* 0x000fe20000410000 */
[----:B------:R-:W-:Y:S01]  /*11340*/  LDSM.16.MT88.4 R48, [R135+0x6800] ;  /* 0x006800008730783b */ /* 0x000fe20000004200 */
[----:B------:R-:W-:Y:S01]  /*11350*/  FMUL.FTZ R12, R2, R120 ;  /* 0x00000078020c7220 */ /* 0x000fe20000410000 */
        /* <DEDUP_REMOVED lines=91> */
[----:B------:R-:W-:Y:S01]  /*11910*/  FFMA.FTZ R163, R2, R223, R163 ;  /* 0x000000df02a37223 */ /* 0x000fe200000100a3 */
[C---:B----4-:R-:W-:Y:S07]  /*11920*/  HMMA.16816.F32 R108, R128.reuse, R124, R108 ;  /* 0x0000007c806c723c */ /* 0x050fee000000186c */
[----:B------:R-:W-:Y:S01]  /*11930*/  MUFU.EX2 R52, R52 ;  /* 0x0000003400347308 */ /* 0x000fe20000000800 */
[----:B--2---:R-:W-:Y:S01]  /*11940*/  F2FP.F16.F32.PACK_AB R119, R171, R168 ;  /* 0x000000a8ab77723e */ /* 0x004fe200000000ff */
[----:B------:R-:W-:Y:S08]  /*11950*/  FADD.FTZ R158, R158, R161 ;  /* 0x000000a19e9e7221 */ /* 0x000ff00000010000 */
[----:B------:R-:W-:Y:S01]  /*11960*/  MUFU.EX2 R53, R53 ;  /* 0x0000003500357308 */ /* 0x000fe20000000800 */
[----:B------:R-:W-:Y:S01]  /*11970*/  FADD.FTZ R160, R160, R163 ;  /* 0x000000a3a0a07221 */ /* 0x000fe20000010000 */
[----:B------:R-:W-:Y:S01]  /*11980*/  ISETP.GT.AND P1, PT, R213, R206, PT ;  /* 0x000000ced500720c */ /* 0x000fe20003f24270 */
[C---:B------:R-:W-:Y:S01]  /*11990*/  HMMA.16816.F32 R112, R128.reuse, R126, R112 ;  /* 0x0000007e8070723c */ /* 0x040fe20000001870 */
[----:B------:R-:W1:Y:S06]  /*119a0*/  LDSM.16.MT88.4 R124, [R197+0xc800] ;  /* 0x00c80000c57c783b */ /* 0x000e6c0000004200 */
[----:B------:R-:W-:Y:S01]  /*119b0*/  MUFU.EX2 R57, R57 ;  /* 0x0000003900397308 */ /* 0x000fe20000000800 */
[----:B------:R-:W-:Y:S09]  /*119c0*/  FADD.FTZ R159, R159, R160 ;  /* 0x000000a09f9f7221 */ /* 0x000ff20000010000 */
[----:B------:R-:W2:Y:S01]  /*119d0*/  MUFU.EX2 R173, R173 ;  /* 0x000000ad00ad7308 */ /* 0x000ea20000000800 */
[----:B------:R-:W-:Y:S01]  /*119e0*/  FADD.FTZ R156, R156, R159 ;  /* 0x0000009f9c9c7221 */ /* 0x000fe20000010000 */
[C---:B---3--:R-:W-:Y:S03]  /*119f0*/  HMMA.16816.F32 R12, R128.reuse, R136, R12 ;  /* 0x00000088800c723c */ /* 0x048fe6000000180c */
[----:B------:R-:W-:Y:S04]  /*11a00*/  FADD.FTZ R167, R167, R156 ;  /* 0x0000009ca7a77221 */ /* 0x000fe80000010000 */
[----:B------:R-:W-:Y:S01]  /*11a10*/  FADD.FTZ R166, R166, R167 ;  /* 0x000000a7a6a67221 */ /* 0x000fe20000010000 */
[----:B------:R-:W-:Y:S01]  /*11a20*/  HMMA.16816.F32 R16, R128, R138, R16 ;  /* 0x0000008a8010723c */ /* 0x000fe20000001810 */
[----:B------:R-:W3:Y:S02]  /*11a30*/  LDSM.16.MT88.4 R128, [R135+0x4800] ;  /* 0x004800008780783b */ /* 0x000ee40000004200 */
[----:B--2---:R-:W-:Y:S06]  /*11a40*/  F2FP.F16.F32.PACK_AB R21, R173, R174 ;  /* 0x000000aead15723e */ /* 0x004fec00000000ff */
        /* <DEDUP_REMOVED lines=22> */
[--C-:B------:R-:W-:Y:S07]  /*11bb0*/  FFMA.FTZ R154, R25, UR4, -R164.reuse ;  /* 0x00000004199a7c23 */ /* 0x100fee00080108a4 */
        /* <DEDUP_REMOVED lines=8> */
[----:B-1----:R-:W-:Y:S05]  /*11c40*/  F2FP.F16.F32.PACK_AB R20, R175, R152 ;  /* 0x00000098af14723e */ /* 0x002fea00000000ff */
[C---:B------:R-:W-:Y:S03]  /*11c50*/  HMMA.16816.F32 R12, R116.reuse, R120, R12 ;  /* 0x00000078740c723c */ /* 0x040fe6000000180c */
[----:B---3--:R-:W-:Y:S05]  /*11c60*/  F2FP.F16.F32.PACK_AB R22, R154, R155 ;  /* 0x0000009b9a16723e */ /* 0x008fea00000000ff */
        /* <DEDUP_REMOVED lines=209> */
[C---:B------:R-:W-:Y:S03]  /*12980*/  HMMA.16816.F32 R124, R116.reuse, R126, R8 ;  /* 0x0000007e747c723c */ /* 0x040fe60000001808 */
[----:B------:R-:W-:Y:S01]  /*12990*/  FADD.FTZ R9, R157, R158 ;  /* 0x0000009e9d097221 */ /* 0x000fe20000010000 */
[----:B------:R-:W-:Y:S03]  /*129a0*/  FADD.FTZ R25, R154, R25 ;  /* 0x000000199a197221 */ /* 0x000fe60000010000 */
[----:B------:R-:W-:Y:S01]  /*129b0*/  FADD.FTZ R9, R134, R9 ;  /* 0x0000000986097221 */ /* 0x000fe20000010000 */
[C---:B---3--:R-:W-:Y:S03]  /*129c0*/  HMMA.16816.F32 R68, R116.reuse, R32, R68 ;  /* 0x000000207444723c */ /* 0x048fe60000001844 */
[----:B------:R-:W-:Y:S01]  /*129d0*/  FADD.FTZ R172, R172, R9 ;  /* 0x00000009acac7221 */ /* 0x000fe20000010000 */
[----:B------:R-:W-:Y:S01]  /*129e0*/  FADD.FTZ R138, R138, R25 ;  /* 0x000000198a8a7221 */ /* 0x000fe20000010000 */
[----:B------:R-:W3:Y:S02]  /*129f0*/  LDSM.16.MT88.4 R8, [R197+0x13800] ;  /* 0x01380000c508783b */ /* 0x000ee40000004200 */
        /* <DEDUP_REMOVED lines=19> */
[----:B------:R2:W4:Y:S02]  /*12b30*/  LDSM.16.MT88.4 R4, [R135+0x7800] ;  /* 0x007800008704783b */ /* 0x0005240000004200 */
[----:B------:R-:W-:Y:S01]  /*12b40*/  FADD.FTZ R140, R140, R25 ;  /* 0x000000198c8c7221 */ /* 0x000fe20000010000 */
[----:B------:R-:W-:Y:S03]  /*12b50*/  FADD.FTZ R0, R147, R0 ;  /* 0x0000000093007221 */ /* 0x000fe60000010000 */
[----:B------:R-:W-:Y:S01]  /*12b60*/  FADD.FTZ R139, R139, R140 ;  /* 0x0000008c8b8b7221 */ /* 0x000fe20000010000 */
[C---:B---3--:R-:W-:Y:S03]  /*12b70*/  HMMA.16816.F32 R92, R116.reuse, R8, R92 ;  /* 0x00000008745c723c */ /* 0x048fe6000000185c */
[----:B------:R-:W-:Y:S01]  /*12b80*/  FADD.FTZ R146, R146, R139 ;  /* 0x0000008b92927221 */ /* 0x000fe20000010000 */
[----:B------:R-:W-:Y:S03]  /*12b90*/  FADD.FTZ R25, R145, R0 ;  /* 0x0000000091197221 */ /* 0x000fe60000010000 */
[----:B------:R-:W-:Y:S01]  /*12ba0*/  FADD.FTZ R149, R149, R146 ;  /* 0x0000009295957221 */ /* 0x000fe20000010000 */
[C---:B------:R-:W-:Y:S01]  /*12bb0*/  HMMA.16816.F32 R96, R116.reuse, R10, R96 ;  /* 0x0000000a7460723c */ /* 0x040fe20000001860 */
[----:B------:R-:W3:Y:S02]  /*12bc0*/  LDSM.16.MT88.4 R8, [R204+0x7800] ;  /* 0x00780000cc08783b */ /* 0x000ee40000004200 */
[----:B------:R-:W-:Y:S01]  /*12bd0*/  FADD.FTZ R150, R150, R149 ;  /* 0x0000009596967221 */ /* 0x000fe20000010000 */
[----:B------:R-:W-:Y:S03]  /*12be0*/  FADD.FTZ R25, R148, R25 ;  /* 0x0000001994197221 */ /* 0x000fe60000010000 */
[----:B------:R-:W-:Y:S01]  /*12bf0*/  FADD.FTZ R151, R151, R150 ;  /* 0x0000009697977221 */ /* 0x000fe20000010000 */
[----:B--2---:R-:W-:Y:S01]  /*12c00*/  MOV R135, R132 ;  /* 0x0000008400877202 */ /* 0x004fe20000000f00 */
[C---:B-1----:R-:W-:Y:S03]  /*12c10*/  HMMA.16816.F32 R100, R116.reuse, R20, R100 ;  /* 0x000000147464723c */ /* 0x042fe60000001864 */
        /* <DEDUP_REMOVED lines=8> */
[C---:B----4-:R-:W-:Y:S03]  /*12ca0*/  HMMA.16816.F32 R108, R116.reuse, R4, R108 ;  /* 0x00000004746c723c */ /* 0x050fe6000000186c */
        /* <DEDUP_REMOVED lines=13> */
[----:B------:R-:W-:Y:S03]  /*12d80*/  FADD.FTZ R36, R36, R57 ;  /* 0x0000003924247221 */ /* 0x000fe60000010000 */
[----:B------:R-:W-:Y:S01]  /*12d90*/  FADD.FTZ R5, R39, R58 ;  /* 0x0000003a27057221 */ /* 0x000fe20000010000 */
[----:B------:R-:W-:Y:S03]  /*12da0*/  FADD.FTZ R37, R37, R36 ;  /* 0x0000002425257221 */ /* 0x000fe60000010000 */
[----:B------:R-:W-:Y:S01]  /*12db0*/  FADD.FTZ R5, R40, R5 ;  /* 0x0000000528057221 */ /* 0x000fe20000010000 */
[----:B------:R-:W-:Y:S03]  /*12dc0*/  FADD.FTZ R38, R38, R37 ;  /* 0x0000002526267221 */ /* 0x000fe60000010000 */
[----:B------:R-:W-:Y:S01]  /*12dd0*/  FADD.FTZ R28, R28, R5 ;  /* 0x000000051c1c7221 */ /* 0x000fe20000010000 */
[----:B------:R-:W-:Y:S03]  /*12de0*/  FADD.FTZ R223, R29, R38 ;  /* 0x000000261ddf7221 */ /* 0x000fe60000010000 */
[----:B------:R-:W-:Y:S01]  /*12df0*/  FADD.FTZ R221, R31, R28 ;  /* 0x0000001c1fdd7221 */ /* 0x000fe20000010000 */
[----:B------:R-:W-:Y:S06]  /*12e00*/  @P1 BRA `(.L_x_3066) ;  /* 0xffffffb000641947 */ /* 0x000fec000383ffff */
.L_x_3062:
        /* <DEDUP_REMOVED lines=30> */
[----:B------:R-:W-:Y:S01]  /*12ff0*/  LOP3.LUT R14, R3, 0x10, RZ, 0xc0, !PT ;  /* 0x00000010030e7812 */ /* 0x000fe200078ec0ff */
[----:B-1----:R-:W-:Y:S01]  /*13000*/  FADD.FTZ R4, R7, R4 ;  /* 0x0000000407047221 */ /* 0x002fe20000010000 */
[----:B------:R-:W-:Y:S01]  /*13010*/  LOP3.LUT R7, R3, 0x1c0, RZ, 0xc0, !PT ;  /* 0x000001c003077812 */ /* 0x000fe200078ec0ff */
[----:B--2---:R-:W-:Y:S01]  /*13020*/  USHF.L.U32 UR6, UR6, 0x6, URZ ;  /* 0x0000000606067899 */ /* 0x004fe200080006ff */
[----:B------:R-:W-:Y:S01]  /*13030*/  LEA R3, R201, R14, 0x2 ;  /* 0x0000000ec9037211 */ /* 0x000fe200078e10ff */
        /* <DEDUP_REMOVED lines=11> */
[----:B------:R-:W-:Y:S02]  /*130f0*/  IADD3 R12, PT, PT, R202, 0x20, RZ ;  /* 0x00000020ca0c7810 */ /* 0x000fe40007ffe0ff */
[----:B-1----:R-:W-:Y:S02]  /*13100*/  FSEL R10, R10, 1, P3 ;  /* 0x3f8000000a0a7808 */ /* 0x002fe40001800000 */
[C---:B------:R-:W-:Y:S01]  /*13110*/  IADD3 R8, PT, PT, R6.reuse, 0x80, RZ ;  /* 0x0000008006087810 */ /* 0x040fe20007ffe0ff */
[----:B------:R-:W1:Y:S01]  /*13120*/  @P3 LDC R18, c[0x0][0x458] ;  /* 0x00011600ff123b82 */ /* 0x000e620000000800 */
        /* <DEDUP_REMOVED lines=75> */
[----:B------:R-:W-:Y:S01]  /*135e0*/  STS.64 [R13], R72 ;  /* 0x000000480d007388 */ /* 0x000fe20000000a00 */
[C---:B------:R-:W-:Y:S01]  /*135f0*/  FMUL.FTZ R120, R10.reuse, R120 ;  /* 0x000000780a787220 */ /* 0x040fe20000410000 */
[C---:B------:R-:W-:Y:S01]  /*13600*/  FMUL.FTZ R121, R10.reuse, R121 ;  /* 0x000000790a797220 */ /* 0x040fe20000410000 */
[C---:B------:R-:W-:Y:S01]  /*13610*/  FMUL.FTZ R116, R10.reuse, R116 ;  /* 0x000000740a747220 */ /* 0x040fe20000410000 */
[----:B------:R3:W-:Y:S01]  /*13620*/  STS.64 [R13+0x800], R74 ;  /* 0x0008004a0d007388 */ /* 0x0007e20000000a00 */
[----:B------:R-:W-:Y:S01]  /*13630*/  FMUL.FTZ R117, R10, R117 ;  /* 0x000000750a757220 */ /* 0x000fe20000410000 */
[----:B------:R-:W4:Y:S01]  /*13640*/  @P0 LDC R17, c[0x0][0x458] ;  /* 0x00011600ff110b82 */ /* 0x000f220000000800 */
[----:B------:R-:W1:Y:S01]  /*13650*/  @P3 MUFU.LG2 R4, R4 ;  /* 0x0000000400043308 */ /* 0x000e620000000c00 */
[----:B------:R-:W-:Y:S04]  /*13660*/  STS.64 [R8], R76 ;  /* 0x0000004c08007388 */ /* 0x000fe80000000a00 */
[----:B------:R-:W-:Y:S02]  /*13670*/  STS.64 [R8+0x800], R78 ;  /* 0x0008004e08007388 */ /* 0x000fe40000000a00 */
[----:B------:R-:W4:Y:S01]  /*13680*/  LDC.64 R10, c[0x0][0x430] ;  /* 0x00010c00ff0a7b82 */ /* 0x000f220000000a00 */
[----:B------:R-:W3:Y:S01]  /*13690*/  @P0 MUFU.LG2 R5, R5 ;  /* 0x0000000500050308 */ /* 0x000ee20000000c00 */
[----:B------:R-:W-:Y:S01]  /*136a0*/  STS.64 [R14], R80 ;  /* 0x000000500e007388 */ /* 0x000fe20000000a00 */
[----:B--2---:R-:W-:-:S03]  /*136b0*/  MOV R69, 0xff800000 ;  /* 0xff80000000457802 */ /* 0x004fc60000000f00 */
[----:B------:R-:W-:Y:S01]  /*136c0*/  STS.64 [R14+0x800], R82 ;  /* 0x000800520e007388 */ /* 0x000fe20000000a00 */
[----:B------:R-:W-:Y:S02]  /*136d0*/  MOV R68, 0xff800000 ;  /* 0xff80000000447802 */ /* 0x000fe40000000f00 */
[----:B-----5:R-:W-:Y:S01]  /*136e0*/  IADD3 R70, PT, PT, R202, 0x28, RZ ;  /* 0x00000028ca467810 */ /* 0x020fe20007ffe0ff */
[----:B------:R-:W-:Y:S01]  /*136f0*/  STS.64 [R16], R84 ;  /* 0x0000005410007388 */ /* 0x000fe20000000a00 */
[----:B-1----:R-:W-:-:S03]  /*13700*/  @P3 FMUL.FTZ R4, R4, 0.69314718246459960938 ;  /* 0x3f31721804043820 */ /* 0x002fc60000410000 */
[----:B------:R-:W-:Y:S01]  /*13710*/  STS.64 [R16+0x800], R86 ;  /* 0x0008005610007388 */ /* 0x000fe20000000a00 */
[----:B------:R-:W-:Y:S01]  /*13720*/  @P3 FFMA.FTZ R69, R133, R18, R4 ;  /* 0x0000001285453223 */ /* 0x000fe20000010004 */
[----:B---3--:R-:W-:Y:S02]  /*13730*/  LOP3.LUT R75, R198, 0x1f80, RZ, 0xc0, !PT ;  /* 0x00001f80c64b7812 */ /* 0x008fe400078ec0ff */
[----:B------:R-:W-:Y:S01]  /*13740*/  STS.64 [R7], R88 ;  /* 0x0000005807007388 */ /* 0x000fe20000000a00 */
[----:B------:R-:W-:-:S03]  /*13750*/  @P0 FMUL.FTZ R5, R5, 0.69314718246459960938 ;  /* 0x3f31721805050820 */ /* 0x000fc60000410000 */
[----:B------:R-:W-:Y:S01]  /*13760*/  STS.64 [R7+0x800], R90 ;  /* 0x0008005a07007388 */ /* 0x000fe20000000a00 */
[----:B----4-:R-:W-:Y:S01]  /*13770*/  @P0 FFMA.FTZ R68, R132, R17, R5 ;  /* 0x0000001184440223 */ /* 0x010fe20000010005 */
[----:B------:R-:W-:Y:S02]  /*13780*/  IMAD R10, R10, UR8, R215 ;  /* 0x000000080a0a7c24 */ /* 0x000fe4000f8e02d7 */
        /* <DEDUP_REMOVED lines=49> */
.L_x_3068:
[----:B------:R-:W-:Y:S05]  /*13aa0*/  BSYNC.RECONVERGENT B0 ;  /* 0x0000000000007941 */ /* 0x000fea0003800200 */
.L_x_3067:
        /* <DEDUP_REMOVED lines=18> */
.L_x_3070:
[----:B------:R-:W-:Y:S05]  /*13bd0*/  BSYNC.RECONVERGENT B0 ;  /* 0x0000000000007941 */ /* 0x000fea0003800200 */
.L_x_3069:
        /* <DEDUP_REMOVED lines=17> */
.L_x_3072:
[----:B------:R-:W-:Y:S05]  /*13cf0*/  BSYNC.RECONVERGENT B0 ;  /* 0x0000000000007941 */ /* 0x000fea0003800200 */
.L_x_3071:
        /* <DEDUP_REMOVED lines=16> */
.L_x_3074:
[----:B------:R-:W-:Y:S05]  /*13e00*/  BSYNC.RECONVERGENT B0 ;  /* 0x0000000000007941 */ /* 0x000fea0003800200 */
.L_x_3073:
        /* <DEDUP_REMOVED lines=13> */
.L_x_3076:
[----:B------:R-:W-:Y:S05]  /*13ee0*/  BSYNC.RECONVERGENT B0 ;  /* 0x0000000000007941 */ /* 0x000fea0003800200 */
.L_x_3075:
        /* <DEDUP_REMOVED lines=13> */
.L_x_3078:
[----:B------:R-:W-:Y:S05]  /*13fc0*/  BSYNC.RECONVERGENT B0 ;  /* 0x0000000000007941 */ /* 0x000fea0003800200 */
.L_x_3077:
        /* <DEDUP_REMOVED lines=13> */
.L_x_3080:
[----:B------:R-:W-:Y:S05]  /*140a0*/  BSYNC.RECONVERGENT B0 ;  /* 0x0000000000007941 */ /* 0x000fea0003800200 */
.L_x_3079:
        /* <DEDUP_REMOVED lines=13> */
.L_x_3082:
[----:B------:R-:W-:Y:S05]  /*14180*/  BSYNC.RECONVERGENT B0 ;  /* 0x0000000000007941 */ /* 0x000fea0003800200 */
.L_x_3081:
        /* <DEDUP_REMOVED lines=14> */
.L_x_3083:
        /* <DEDUP_REMOVED lines=9> */
.L_x_7232:


//--------------------- .text._ZN5flash24flash_fwd_splitkv_kernelI23Flash_fwd_kernel_traitsILi128ELi64ELi128ELi4ELb0ELb0EN7cutlass6half_tE19Flash_kernel_traitsILi128ELi64ELi128ELi4ES3_EELb1ELb0ELb1ELb0ELb0ELb1ELb1ELb0EEEvNS_16Flash_fwd_paramsE --------------------------
	.section	.text._ZN5flash24flash_fwd_splitkv_kernelI23Flash_fwd_kernel_traitsILi128ELi64ELi128ELi4ELb0ELb0EN7cutlass6half_tE19Flash_kernel_traitsILi128ELi64ELi128ELi4ES3_EELb1ELb0ELb1ELb0ELb0ELb1ELb1ELb0EEEvNS_16Flash_fwd_paramsE,"ax",@progbits
	.align	128
        .global         _ZN5flash24flash_fwd_splitkv_kernelI23Flash_fwd_kernel_traitsILi128ELi64ELi128ELi4ELb0ELb0EN7cutlass6half_tE19Flash_kernel_traitsILi128ELi64ELi128ELi4ES3_EELb1ELb0ELb1ELb0ELb0ELb1ELb1ELb0EEEvNS_16Flash_fwd_paramsE
        .type           _ZN5flash24flash_fwd_splitkv_kernelI23Flash_fwd_kernel_traitsILi128ELi64ELi128ELi4ELb0ELb0EN7cutlass6half_tE19Flash_kernel_traitsILi128ELi64ELi128ELi4ES3_EELb1ELb0ELb1ELb0ELb0ELb1ELb1ELb0EEEvNS_16Flash_fwd_paramsE,@function
        .size           _ZN5flash24flash_fwd_splitkv_kernelI23Flash_fwd_kernel_traitsILi128ELi64ELi128ELi4ELb0ELb0EN7cutlass6half_tE19Flash_kernel_traitsILi128ELi64ELi128ELi4ES3_EELb1ELb0ELb1ELb0ELb0ELb1ELb1ELb0EEEvNS_16Flash_fwd_paramsE,(.L_x_7233 - _ZN5flash24flash_fwd_splitkv_kernelI23Flash_fwd_kernel_traitsILi128ELi64ELi128ELi4ELb0ELb0EN7cutlass6half_tE19Flash_kernel_traitsILi128ELi64ELi128ELi4ES3_EELb1ELb0ELb1ELb0ELb0ELb1ELb1ELb0EEEvNS_16Flash_fwd_paramsE)
        .other          _ZN5flash24flash_fwd_splitkv_kernelI23Flash_fwd_kernel_traitsILi128ELi64ELi128ELi4ELb0ELb0EN7cutlass6half_tE19Flash_kernel_traitsILi128ELi64ELi128ELi4ES3_EELb1ELb0ELb1ELb0ELb0ELb1ELb1ELb0EEEvNS_16Flash_fwd_paramsE,@"STO_CUDA_ENTRY STV_DEFAULT"
_ZN5flash24flash_fwd_splitkv_kernelI23Flash_fwd_kernel_traitsILi128ELi64ELi128ELi4ELb0ELb0EN7cutlass6half_tE19Flash_kernel_traitsILi128ELi64ELi128ELi4ES3_EELb1ELb0ELb1ELb0ELb0ELb1ELb1ELb0EEEvNS_16Flash_fwd_paramsE:
.text._ZN5flash24flash_fwd_splitkv_kernelI23Flash_fwd_kernel_traitsILi128ELi64ELi128ELi4ELb0ELb0EN7cutlass6half_tE19Flash_kernel_traitsILi128ELi64ELi128ELi4ES3_EELb1ELb0ELb1ELb0ELb0ELb1ELb1ELb0EEEvNS_16Flash_fwd_paramsE:
        /* <DEDUP_REMOVED lines=43> */
[C---:B------:R-:W-:Y:S01]  /*02b0*/  @P2 IADD3.X R121, PT, PT, R8.reuse, UR5, RZ, P0, !PT ;  /* 0x0000000508792c10 */ /* 0x040fe200087fe4ff */
[----:B------:R-:W4:Y:S01]  /*02c0*/  @!P4 LDC R21, c[0x0][0x434] ;  /* 0x00010d00ff15cb82 */ /* 0x000f220000000800 */
[----:B------:R-:W-:Y:S01]  /*02d0*/  @P3 IADD3 R16, P1, PT, R7, UR6, RZ ;  /* 0x0000000607103c10 */ /* 0x000fe2000ff3e0ff */
[----:B------:R-:W-:Y:S02]  /*02e0*/  IMAD.MOV.U32 R5, RZ, RZ, RZ ;  /* 0x000000ffff057224 */ /* 0x000fe400078e00ff */
[----:B------:R2:W5:Y:S01]  /*02f0*/  @P2 LDG.E R120, desc[UR14][R120.64] ;  /* 0x0000000e78782981 */ /* 0x000562000c1e1900 */
        /* <DEDUP_REMOVED lines=20> */
.L_x_3084:
[----:B------:R-:W-:Y:S05]  /*0440*/  @!P3 EXIT ;  /* 0x000000000000b94d */ /* 0x000fea0003800000 */
[----:B------:R-:W2:Y:S01]  /*0450*/  LDC R4, c[0x0][0x374] ;  /* 0x0000dd00ff047b82 */ /* 0x000ea20000000800 */
[----:B------:R-:W3:Y:S01]  /*0460*/  LDCU UR16, c[0x0][0x508] ;  /* 0x0000a100ff1077ac */ /* 0x000ee20008000800 */
[----:B-----5:R-:W-:Y:S01]  /*0470*/  @P2 IMAD.IADD R120, R120, 0x1, -R5 ;  /* 0x0000000178782824 */ /* 0x020fe200078e0a05 */
[----:B------:R-:W4:Y:S01]  /*0480*/  S2R R210, SR_TID.X ;  /* 0x0000000000d27919 */ /* 0x000f220000002100 */
[----:B------:R-:W-:-:S04]  /*0490*/  IMAD.MOV R23, RZ, RZ, -R225 ;  /* 0x000000ffff177224 */ /* 0x000fc800078e0ae1 */
[----:B------:R-:W1:Y:S01]  /*04a0*/  LDC R2, c[0x0][0x438] ;  /* 0x00010e00ff027b82 */ /* 0x000e620000000800 */
[----:B------:R-:W-:Y:S01]  /*04b0*/  IMAD R22, R11, R23, R22 ;  /* 0x000000170b167224 */ /* 0x000fe200078e0216 */
[-C--:B--2---:R-:W-:Y:S02]  /*04c0*/  IABS R16, R4.reuse ;  /* 0x0000000400107213 */ /* 0x084fe40000000000 */
[----:B------:R-:W-:Y:S02]  /*04d0*/  IABS R17, R4 ;  /* 0x0000000400117213 */ /* 0x000fe40000000000 */
        /* <DEDUP_REMOVED lines=28> */
[----:B------:R-:W-:-:S04]  /*06a0*/  @!P2 ISETP.NE.AND.EX P3, PT, R3, RZ, PT, P3 ;  /* 0x000000ff0300a20c */ /* 0x000fc80003f65330 */
[----:B--2---:R-:W-:-:S04]  /*06b0*/  @!P2 SEL R14, R14, RZ, P3 ;  /* 0x000000ff0e0ea207 */ /* 0x004fc80001800000 */
[----:B------:R-:W-:Y:S01]  /*06c0*/  @!P2 IADD3 R120, PT, PT, R14, R12, -R5 ;  /* 0x0000000c0e78a210 */ /* 0x000fe20007ffe805 */
[----:B------:R-:W-:Y:S02]  /*06d0*/  VIADD R12, R9, 0x1 ;  /* 0x00000001090c7836 */ /* 0x000fe40000000000 */
[----:B------:R-:W-:Y:S02]  /*06e0*/  @P4 VIADD R10, R10, 0x1 ;  /* 0x000000010a0a4836 */ /* 0x000fe40000000000 */
[----:B------:R-:W-:Y:S02]  /*06f0*/  VIADD R14, R120, 0x7f ;  /* 0x0000007f780e7836 */ /* 0x000fe40000000000 */
[----:B------:R-:W-:Y:S02]  /*0700*/  IMAD R3, R12, 0x40, -R21 ;  /* 0x000000400c037824 */ /* 0x000fe400078e0a15 */
[----:B------:R-:W-:Y:S01]  /*0710*/  @!P0 IMAD.MOV R10, RZ, RZ, -R10 ;  /* 0x000000ffff0a8224 */ /* 0x000fe200078e0a0a */
[----:B------:R-:W-:-:S02]  /*0720*/  SHF.R.S32.HI R15, RZ, 0x1f, R14 ;  /* 0x0000001fff0f7819 */ /* 0x000fc4000001140e */
[----:B---3--:R-:W-:Y:S02]  /*0730*/  IADD3 R3, PT, PT, R14, UR16, R3 ;  /* 0x000000100e037c10 */ /* 0x008fe4000fffe003 */
[----:B------:R-:W-:Y:S02]  /*0740*/  @!P1 LOP3.LUT R10, RZ, R4, RZ, 0x33, !PT ;  /* 0x00000004ff0a9212 */ /* 0x000fe400078e33ff */
[----:B------:R-:W-:Y:S02]  /*0750*/  SHF.R.S32.HI R12, RZ, 0x1f, R3 ;  /* 0x0000001fff0c7819 */ /* 0x000fe40000011403 */
[----:B------:R-:W-:Y:S02]  /*0760*/  LEA.HI R4, R15, R14, RZ, 0x7 ;  /* 0x0000000e0f047211 */ /* 0x000fe400078f38ff */
[----:B------:R-:W-:Y:S01]  /*0770*/  LEA.HI R12, R12, R3, RZ, 0x7 ;  /* 0x000000030c0c7211 */ /* 0x000fe200078f38ff */
[----:B-1----:R-:W-:Y:S01]  /*0780*/  IMAD R216, R10, R2, RZ ;  /* 0x000000020ad87224 */ /* 0x002fe200078e02ff */
[----:B------:R-:W-:-:S02]  /*0790*/  SHF.R.S32.HI R3, RZ, 0x7, R4 ;  /* 0x00000007ff037819 */ /* 0x000fc40000011404 */
        /* <DEDUP_REMOVED lines=40> */
.L_x_3087:
[----:B------:R-:W-:Y:S05]  /*0a20*/  BSYNC.RECONVERGENT B0 ;  /* 0x0000000000007941 */ /* 0x000fea0003800200 */
.L_x_3086:
        /* <DEDUP_REMOVED lines=15> */
.L_x_3089:
[----:B------:R-:W-:Y:S05]  /*0b20*/  BSYNC.RECONVERGENT B0 ;  /* 0x0000000000007941 */ /* 0x000fea0003800200 */
.L_x_3088:
        /* <DEDUP_REMOVED lines=15> */
.L_x_3091:
[----:B------:R-:W-:Y:S05]  /*0c20*/  BSYNC.RECONVERGENT B0 ;  /* 0x0000000000007941 */ /* 0x000fea0003800200 */
.L_x_3090:
        /* <DEDUP_REMOVED lines=14> */
.L_x_3093:
[----:B------:R-:W-:Y:S05]  /*0d10*/  BSYNC.RECONVERGENT B0 ;  /* 0x0000000000007941 */ /* 0x000fea0003800200 */
.L_x_3092:
        /* <DEDUP_REMOVED lines=13> */
.L_x_3095:
[----:B------:R-:W-:Y:S05]  /*0df0*/  BSYNC.RECONVERGENT B0 ;  /* 0x0000000000007941 */ /* 0x000fea0003800200 */
.L_x_3094:
        /* <DEDUP_REMOVED lines=13> */
.L_x_3097:
[----:B------:R-:W-:Y:S05]  /*0ed0*/  BSYNC.RECONVERGENT B0 ;  /* 0x0000000000007941 */ /* 0x000fea0003800200 */
.L_x_3096:
        /* <DEDUP_REMOVED lines=13> */
.L_x_3099:
[----:B------:R-:W-:Y:S05]  /*0fb0*/  BSYNC.RECONVERGENT B0 ;  /* 0x0000000000007941 */ /* 0x000fea0003800200 */
.L_x_3098:
        /* <DEDUP_REMOVED lines=13> */
.L_x_3101:
[----:B------:R-:W-:Y:S05]  /*1090*/  BSYNC.RECONVERGENT B0 ;  /* 0x0000000000007941 */ /* 0x000fea0003800200 */
.L_x_3100:
        /* <DEDUP_REMOVED lines=32> */
.L_x_3085:
        /* <DEDUP_REMOVED lines=11> */
.L_x_3102:
        /* <DEDUP_REMOVED lines=8> */
[----:B--2--5:R-:W-:-:S04]  /*13d0*/  IABS R4, R11 ;  /* 0x0000000b00047213 */ /* 0x024fc80000000000 */
[----:B------:R-:W2:Y:S08]  /*13e0*/  I2F.RP R5, R4 ;  /* 0x0000000400057306 */ /* 0x000eb00000209400 */
[----:B--2---:R-:W2:Y:S02]  /*13f0*/  MUFU.RCP R6, R5 ;  /* 0x0000000500067308 */ /* 0x004ea40000001000 */
[----:B--2---:R-:W-:Y:S01]  /*1400*/  IADD3 R6, PT, PT, R6, 0xffffffe, RZ ;  /* 0x0ffffffe06067810 */ /* 0x004fe20007ffe0ff */
[----:B------:R-:W2:Y:S05]  /*1410*/  LDC R5, c[0x0][0x3e8] ;  /* 0x0000fa00ff057b82 */ /* 0x000eaa0000000800 */
[----:B------:R-:W3:Y:S02]  /*1420*/  F2I.FTZ.U32.TRUNC.NTZ R7, R6 ;  /* 0x0000000600077305 */ /* 0x000ee4000021f000 */
        /* <DEDUP_REMOVED lines=23> */
[----:B------:R-:W-:-:S05]  /*15a0*/  IMAD.WIDE R16, R7, 0x4, R226 ;  /* 0x0000000407107825 */ /* 0x000fca00078e02e2 */
[----:B------:R3:W2:Y:S01]  /*15b0*/  LDG.E R10, desc[UR14][R16.64] ;  /* 0x0000000e100a7981 */ /* 0x0006a2000c1e1900 */
[----:B------:R-:W1:Y:S01]  /*15c0*/  I2F.RP R8, R4 ;  /* 0x0000000400087306 */ /* 0x000e620000209400 */
[----:B------:R-:W-:Y:S01]  /*15d0*/  IMAD.MOV R7, RZ, RZ, -R7 ;  /* 0x000000ffff077224 */ /* 0x000fe200078e0a07 */
[----:B----4-:R-:W-:Y:S02]  /*15e0*/  MOV R24, UR10 ;  /* 0x0000000a00187c02 */ /* 0x010fe40008000f00 */
[----:B------:R-:W-:-:S04]  /*15f0*/  MOV R25, UR11 ;  /* 0x0000000b00197c02 */ /* 0x000fc80008000f00 */
[----:B-1----:R-:W1:Y:S01]  /*1600*/  MUFU.RCP R14, R8 ;  /* 0x00000008000e7308 */ /* 0x002e620000001000 */
[----:B---3--:R-:W-:Y:S01]  /*1610*/  IMAD R16, R11, R7, R194 ;  /* 0x000000070b107224 */ /* 0x008fe200078e02c2 */
[----:B-1----:R-:W-:-:S06]  /*1620*/  IADD3 R14, PT, PT, R14, 0xffffffe, RZ ;  /* 0x0ffffffe0e0e7810 */ /* 0x002fcc0007ffe0ff */
[----:B------:R-:W1:Y:S02]  /*1630*/  F2I.FTZ.U32.TRUNC.NTZ R15, R14 ;  /* 0x0000000e000f7305 */ /* 0x000e64000021f000 */
[----:B-1----:R-:W-:Y:S01]  /*1640*/  IMAD.MOV R2, RZ, RZ, -R15 ;  /* 0x000000ffff027224 */ /* 0x002fe200078e0a0f */
        /* <DEDUP_REMOVED lines=15> */
[----:B------:R-:W-:-:S05]  /*1740*/  @P2 VIADD R2, R2, 0x1 ;  /* 0x0000000102022836 */ /* 0x000fca0000000000 */
[----:B------:R-:W-:Y:S01]  /*1750*/  MOV R4, R2 ;  /* 0x0000000200047202 */ /* 0x000fe20000000f00 */
[----:B------:R-:W-:-:S03]  /*1760*/  IMAD.U32 R2, RZ, RZ, UR12 ;  /* 0x0000000cff027e24 */ /* 0x000fc6000f8e00ff */
[----:B------:R-:W-:Y:S02]  /*1770*/  @!P0 IADD3 R4, PT, PT, -R4, RZ, RZ ;  /* 0x000000ff04048210 */ /* 0x000fe40007ffe1ff */
[----:B------:R-:W-:Y:S02]  /*1780*/  @!P1 LOP3.LUT R4, RZ, R5, RZ, 0x33, !PT ;  /* 0x00000005ff049212 */ /* 0x000fe400078e33ff */
[----:B------:R-:W-:-:S05]  /*1790*/  SHF.R.S32.HI R5, RZ, 0x1f, R16 ;  /* 0x0000001fff057819 */ /* 0x000fca0000011410 */
[----:B------:R-:W-:-:S04]  /*17a0*/  IMAD R6, R5, R24, RZ ;  /* 0x0000001805067224 */ /* 0x000fc800078e02ff */
        /* <DEDUP_REMOVED lines=9> */
[----:B------:R-:W-:-:S02]  /*1840*/  IADD3 R19, PT, PT, R15, R18, RZ ;  /* 0x000000120f137210 */ /* 0x000fc40007ffe0ff */
[----:B------:R-:W-:Y:S01]  /*1850*/  MOV R18, R14 ;  /* 0x0000000e00127202 */ /* 0x000fe20000000f00 */
[-C--:B------:R-:W-:Y:S01]  /*1860*/  IMAD R14, R5, R2.reuse, RZ ;  /* 0x00000002050e7224 */ /* 0x080fe200078e02ff */
[----:B------:R-:W-:Y:S01]  /*1870*/  IADD3 R11, PT, PT, R11, R3, RZ ;  /* 0x000000030b0b7210 */ /* 0x000fe20007ffe0ff */
[----:B------:R-:W-:Y:S02]  /*1880*/  IMAD.U32 R3, RZ, RZ, UR13 ;  /* 0x0000000dff037e24 */ /* 0x000fe4000f8e00ff */
[----:B------:R-:W-:-:S04]  /*1890*/  IMAD.WIDE.U32 R18, R16, R2, R18 ;  /* 0x0000000210127225 */ /* 0x000fc800078e0012 */
[C---:B------:R-:W-:Y:S02]  /*18a0*/  IMAD R14, R16.reuse, R3, R14 ;  /* 0x00000003100e7224 */ /* 0x040fe400078e020e */
[----:B------:R-:W-:Y:S01]  /*18b0*/  IMAD.WIDE.U32 R16, R16, R24, R10 ;  /* 0x0000001810107225 */ /* 0x000fe200078e000a */
[----:B------:R-:W-:Y:S02]  /*18c0*/  SHF.R.S32.HI R11, RZ, 0x1f, R4 ;  /* 0x0000001fff0b7819 */ /* 0x000fe40000011404 */
[----:B------:R-:W-:Y:S01]  /*18d0*/  IADD3 R15, PT, PT, R19, R14, RZ ;  /* 0x0000000e130f7210 */ /* 0x000fe20007ffe0ff */
[----:B------:R-:W-:Y:S01]  /*18e0*/  IMAD.IADD R7, R17, 0x1, R6 ;  /* 0x0000000111077824 */ /* 0x000fe200078e0206 */
[----:B------:R-:W-:Y:S01]  /*18f0*/  MOV R14, R18 ;  /* 0x00000012000e7202 */ /* 0x000fe20000000f00 */
[C---:B-1----:R-:W-:Y:S01]  /*1900*/  IMAD R5, R11.reuse, UR4, RZ ;  /* 0x000000040b057c24 */ /* 0x042fe2000f8e02ff */
[----:B------:R-:W-:Y:S01]  /*1910*/  MOV R6, R16 ;  /* 0x0000001000067202 */ /* 0x000fe20000000f00 */
[----:B------:R-:W-:-:S02]  /*1920*/  IMAD R11, R11, UR6, RZ ;  /* 0x000000060b0b7c24 */ /* 0x000fc4000f8e02ff */
[C---:B------:R-:W-:Y:S02]  /*1930*/  IMAD R10, R4.reuse, UR5, R5 ;  /* 0x00000005040a7c24 */ /* 0x040fe4000f8e0205 */
[----:B------:R-:W-:-:S04]  /*1940*/  IMAD.WIDE.U32 R14, R4, UR4, R14 ;  /* 0x00000004040e7c25 */ /* 0x000fc8000f8e000e */
[C---:B------:R-:W-:Y:S02]  /*1950*/  IMAD R11, R4.reuse, UR7, R11 ;  /* 0x00000007040b7c24 */ /* 0x040fe4000f8e020b */
[----:B------:R-:W-:-:S04]  /*1960*/  IMAD.WIDE.U32 R4, R4, UR6, R6 ;  /* 0x0000000604047c25 */ /* 0x000fc8000f8e0006 */
[----:B------:R-:W-:Y:S01]  /*1970*/  IMAD.IADD R10, R15, 0x1, R10 ;  /* 0x000000010f0a7824 */ /* 0x000fe200078e020a */
[----:B------:R-:W-:Y:S02]  /*1980*/  IADD3 R11, PT, PT, R5, R11, RZ ;  /* 0x0000000b050b7210 */ /* 0x000fe40007ffe0ff */
[----:B------:R-:W-:Y:S01]  /*1990*/  MOV R12, R4 ;  /* 0x00000004000c7202 */ /* 0x000fe20000000f00 */
[----:B------:R-:W-:Y:S06]  /*19a0*/  BRA `(.L_x_3104) ;  /* 0x0000000400607947 */ /* 0x000fec0003800000 */
.L_x_3103:
[----:B------:R-:W-:-:S13]  /*19b0*/  ISETP.NE.AND P0, PT, R6, -0x1, PT ;  /* 0xffffffff0600780c */ /* 0x000fda0003f05270 */
[----:B------:R-:W-:Y:S05]  /*19c0*/  @P0 BRA `(.L_x_3105) ;  /* 0x0000000000340947 */ /* 0x000fea0003800000 */
[----:B-1----:R-:W1:Y:S01]  /*19d0*/  LDC.64 R2, c[0x0][0x3b8] ;  /* 0x0000ee00ff027b82 */ /* 0x002e620000000a00 */
        /* <DEDUP_REMOVED lines=11> */
[----:B------:R-:W-:Y:S05]  /*1a90*/  BRA `(.L_x_3106) ;  /* 0x0000000000187947 */ /* 0x000fea0003800000 */
.L_x_3105:
[----:B-1----:R-:W1:Y:S01]  /*1aa0*/  LDC.64 R2, c[0x0][0x3b8] ;  /* 0x0000ee00ff027b82 */ /* 0x002e620000000a00 */
[----:B------:R-:W-:-:S05]  /*1ab0*/  IADD3 R10, PT, PT, R5, R6, RZ ;  /* 0x00000006050a7210 */ /* 0x000fca0007ffe0ff */
[C---:B-1----:R-:W-:Y:S02]  /*1ac0*/  IMAD R17, R10.reuse, R3, RZ ;  /* 0x000000030a117224 */ /* 0x042fe400078e02ff */
[----:B------:R-:W-:-:S05]  /*1ad0*/  IMAD.WIDE.U32 R10, R10, R2, RZ ;  /* 0x000000020a0a7225 */ /* 0x000fca00078e00ff */
[----:B------:R-:W-:Y:S02]  /*1ae0*/  IADD3 R17, PT, PT, R11, R17, RZ ;  /* 0x000000110b117210 */ /* 0x000fe40007ffe0ff */
[----:B------:R-:W-:Y:S02]  /*1af0*/  MOV R16, R10 ;  /* 0x0000000a00107202 */ /* 0x000fe40000000f00 */
.L_x_3106:
        /* <DEDUP_REMOVED lines=14> */
.L_x_3107:
[----:B------:R-:W1:Y:S01]  /*1be0*/  LDC.64 R24, c[0x0][0x3c0] ;  /* 0x0000f000ff187b82 */ /* 0x000e620000000a00 */
[----:B------:R-:W-:-:S05]  /*1bf0*/  IADD3 R5, PT, PT, R5, R6, RZ ;  /* 0x0000000605057210 */ /* 0x000fca0007ffe0ff */
[C---:B-1----:R-:W-:Y:S02]  /*1c00*/  IMAD R19, R5.reuse, R25, RZ ;  /* 0x0000001905137224 */ /* 0x042fe400078e02ff */
[----:B-----5:R-:W-:-:S05]  /*1c10*/  IMAD.WIDE.U32 R4, R5, R24, RZ ;  /* 0x0000001805047225 */ /* 0x020fca00078e00ff */
[----:B------:R-:W-:Y:S02]  /*1c20*/  IADD3 R19, PT, PT, R5, R19, RZ ;  /* 0x0000001305137210 */ /* 0x000fe40007ffe0ff */
[----:B------:R-:W-:-:S07]  /*1c30*/  MOV R18, R4 ;  /* 0x0000000400127202 */ /* 0x000fce0000000f00 */
.L_x_3108:
        /* <DEDUP_REMOVED lines=20> */
[----:B------:R-:W-:Y:S02]  /*1d80*/  IMAD R10, R194, R25, R10 ;  /* 0x00000019c20a7224 */ /* 0x000fe400078e020a */
        /* <DEDUP_REMOVED lines=22> */
[----:B------:R-:W-:-:S04]  /*1ef0*/  IMAD.WIDE.U32 R14, R8, R4, R16 ;  /* 0x00000004080e7225 */ /* 0x000fc800078e0010 */
[----:B------:R-:W-:Y:S01]  /*1f00*/  IMAD R5, R8, R5, R11 ;  /* 0x0000000508057224 */ /* 0x000fe200078e020b */
[----:B------:R-:W-:-:S04]  /*1f10*/  IADD3 R11, PT, PT, R19, R7, RZ ;  /* 0x00000007130b7210 */ /* 0x000fc80007ffe0ff */
[----:B------:R-:W-:-:S07]  /*1f20*/  IADD3 R10, PT, PT, R15, R5, RZ ;  /* 0x000000050f0a7210 */ /* 0x000fce0007ffe0ff */
.L_x_3104:
        /* <DEDUP_REMOVED lines=20> */
[----:B------:R-:W-:Y:S01]  /*2070*/  LOP3.LUT R198, R17, 0x38, R210, 0x78, !PT ;  /* 0x0000003811c67812 */ /* 0x000fe200078e78d2 */
[----:B------:R-:W3:Y:S02]  /*2080*/  @P0 LDC.64 R4, c[0x0][0x3b0] ;  /* 0x0000ec00ff040b82 */ /* 0x000ee40000000a00 */
[----:B--2---:R-:W-:Y:S01]  /*2090*/  IMAD R33, R23, UR6, RZ ;  /* 0x0000000617217c24 */ /* 0x004fe2000f8e02ff */
[----:B------:R-:W-:Y:S01]  /*20a0*/  LOP3.LUT R198, R198, R15, RZ, 0xfc, !PT ;  /* 0x0000000fc6c67212 */ /* 0x000fe200078efcff */
[----:B-1----:R-:W-:Y:S01]  /*20b0*/  ULEA UR5, UR5, UR17, 0x18 ;  /* 0x0000001105057291 */ /* 0x002fe2000f8ec0ff */
[C---:B------:R-:W-:Y:S01]  /*20c0*/  VIADD R17, R28.reuse, 0x20 ;  /* 0x000000201c117836 */ /* 0x040fe20000000000 */
[----:B------:R-:W-:Y:S01]  /*20d0*/  IADD3 R15, PT, PT, R28, 0x30, RZ ;  /* 0x000000301c0f7810 */ /* 0x000fe20007ffe0ff */
[----:B------:R-:W-:-:S03]  /*20e0*/  IMAD R33, R22, UR7, R33 ;  /* 0x0000000716217c24 */ /* 0x000fc6000f8e0221 */
[-C--:B------:R-:W-:Y:S02]  /*20f0*/  ISETP.GE.AND P2, PT, R17, R214.reuse, PT ;  /* 0x000000d61100720c */ /* 0x080fe40003f46270 */
[----:B------:R-:W-:Y:S02]  /*2100*/  ISETP.GE.AND P1, PT, R15, R214, PT ;  /* 0x000000d60f00720c */ /* 0x000fe40003f26270 */
[----:B------:R-:W-:Y:S01]  /*2110*/  LEA R198, R198, UR5, 0x1 ;  /* 0x00000005c6c67c11 */ /* 0x000fe2000f8e08ff */
[----:B-----5:R-:W-:-:S04]  /*2120*/  @!P0 IMAD.WIDE.U32 R18, R225, R6, RZ ;  /* 0x00000006e1128225 */ /* 0x020fc800078e00ff */
[----:B------:R-:W-:Y:S02]  /*2130*/  @!P0 IMAD R7, R225, R7, R19 ;  /* 0x00000007e1078224 */ /* 0x000fe400078e0213 */
[----:B------:R-:W-:Y:S02]  /*2140*/  @!P0 IMAD.MOV.U32 R16, RZ, RZ, R18 ;  /* 0x000000ffff108224 */ /* 0x000fe400078e0012 */
[----:B---3--:R-:W-:-:S04]  /*2150*/  @P0 IMAD.WIDE.U32 R26, R13, R4, RZ ;  /* 0x000000040d1a0225 */ /* 0x008fc800078e00ff */
[----:B------:R-:W-:Y:S02]  /*2160*/  @P0 IMAD R7, R13, R5, R27 ;  /* 0x000000050d070224 */ /* 0x000fe400078e021b */
[----:B------:R-:W-:Y:S01]  /*2170*/  @P0 IMAD.MOV.U32 R16, RZ, RZ, R26 ;  /* 0x000000ffff100224 */ /* 0x000fe200078e001a */
[----:B------:R-:W-:Y:S01]  /*2180*/  IADD3 R26, P0, PT, R45, R12, RZ ;  /* 0x0000000c2d1a7210 */ /* 0x000fe20007f1e0ff */
[----:B------:R-:W1:Y:S01]  /*2190*/  LDC.64 R4, c[0x0][0x538] ;  /* 0x00014e00ff047b82 */ /* 0x000e620000000a00 */
[----:B------:R-:W-:-:S04]  /*21a0*/  IMAD.WIDE.U32 R12, R28, R2, R34 ;  /* 0x000000021c0c7225 */ /* 0x000fc800078e0022 */
[----:B------:R-:W-:Y:S01]  /*21b0*/  IMAD.X R27, RZ, RZ, R11, P0 ;  /* 0x000000ffff1b7224 */ /* 0x000fe200000e060b */
[C---:B------:R-:W-:Y:S01]  /*21c0*/  IADD3 R30, P0, PT, R45.reuse, R16, RZ ;  /* 0x000000102d1e7210 */ /* 0x040fe20007f1e0ff */
[----:B------:R-:W-:Y:S01]  /*21d0*/  IMAD R217, R28, R3, R13 ;  /* 0x000000031cd97224 */ /* 0x000fe200078e020d */
[----:B------:R-:W-:Y:S01]  /*21e0*/  LEA R218, P4, R12, UR12, 0x1 ;  /* 0x0000000c0cda7c11 */ /* 0x000fe2000f8808ff */
[----:B------:R-:W-:Y:S01]  /*21f0*/  IMAD.WIDE.U32 R10, R28, R24, R26 ;  /* 0x000000181c0a7225 */ /* 0x000fe200078e001a */
[----:B------:R-:W-:Y:S02]  /*2200*/  IADD3.X R31, PT, PT, RZ, R7, RZ, P0, !PT ;  /* 0x00000007ff1f7210 */ /* 0x000fe400007fe4ff */
[----:B------:R-:W-:Y:S01]  /*2210*/  LEA.HI.X R217, R12, UR13, R217, 0x1, P4 ;  /* 0x0000000d0cd97c11 */ /* 0x000fe2000a0f0cd9 */
[----:B------:R-:W-:Y:S01]  /*2220*/  IMAD R221, R28, R25, R11 ;  /* 0x000000191cdd7224 */ /* 0x000fe200078e020b */
[----:B----4-:R-:W-:Y:S01]  /*2230*/  LEA R220, P0, R10, UR10, 0x1 ;  /* 0x0000000a0adc7c11 */ /* 0x010fe2000f8008ff */
[----:B------:R-:W-:Y:S01]  /*2240*/  IMAD.IADD R6, R120, 0x1, -R194 ;  /* 0x0000000178067824 */ /* 0x000fe200078e0ac2 */
[----:B------:R-:W-:Y:S01]  /*2250*/  LOP3.LUT R27, R45, 0x40, RZ, 0xfc, !PT ;  /* 0x000000402d1b7812 */ /* 0x000fe200078efcff */
[----:B------:R-:W-:Y:S01]  /*2260*/  VIADD R19, R28, 0x10 ;  /* 0x000000101c137836 */ /* 0x000fe20000000000 */
[----:B------:R-:W-:Y:S01]  /*2270*/  LEA.HI.X R221, R10, UR11, R221, 0x1, P0 ;  /* 0x0000000b0add7c11 */ /* 0x000fe200080f0cdd */
[----:B------:R-:W-:Y:S01]  /*2280*/  IMAD.WIDE.U32 R30, R22, UR6, R30 ;  /* 0x00000006161e7c25 */ /* 0x000fe2000f8e001e */
[----:B------:R-:W-:-:S02]  /*2290*/  ISETP.GE.AND P6, PT, R28, R6, PT ;  /* 0x000000061c00720c */ /* 0x000fc40003fc6270 */
        /* <DEDUP_REMOVED lines=25> */
.L_x_3110:
[----:B------:R-:W-:Y:S05]  /*2430*/  BSYNC.RECONVERGENT B0 ;  /* 0x0000000000007941 */ /* 0x000fea0003800200 */
.L_x_3109:
        /* <DEDUP_REMOVED lines=28> */
.L_x_3112:
[----:B------:R-:W-:Y:S05]  /*2600*/  BSYNC.RECONVERGENT B0 ;  /* 0x0000000000007941 */ /* 0x000fea0003800200 */
.L_x_3111:
        /* <DEDUP_REMOVED lines=29> */
.L_x_3114:
[----:B------:R-:W-:Y:S05]  /*27e0*/  BSYNC.RECONVERGENT B0 ;  /* 0x0000000000007941 */ /* 0x000fea0003800200 */
.L_x_3113:
        /* <DEDUP_REMOVED lines=30> */
.L_x_3116:
[----:B------:R-:W-:Y:S05]  /*29d0*/  BSYNC.RECONVERGENT B0 ;  /* 0x0000000000007941 */ /* 0x000fea0003800200 */
.L_x_3115:
        /* <DEDUP_REMOVED lines=18> */
.L_x_3118:
[----:B------:R-:W-:Y:S05]  /*2b00*/  BSYNC.RECONVERGENT B0 ;  /* 0x0000000000007941 */ /* 0x000fea0003800200 */
.L_x_3117:
        /* <DEDUP_REMOVED lines=20> */
.L_x_3120:
[----:B------:R-:W-:Y:S05]  /*2c50*/  BSYNC.RECONVERGENT B0 ;  /* 0x0000000000007941 */ /* 0x000fea0003800200 */
.L_x_3119:
        /* <DEDUP_REMOVED lines=19> */
.L_x_3122:
[----:B------:R-:W-:Y:S05]  /*2d90*/  BSYNC.RECONVERGENT B0 ;  /* 0x0000000000007941 */ /* 0x000fea0003800200 */
.L_x_3121:
        /* <DEDUP_REMOVED lines=19> */
.L_x_3124:
[----:B------:R-:W-:Y:S05]  /*2ed0*/  BSYNC.RECONVERGENT B0 ;  /* 0x0000000000007941 */ /* 0x000fea0003800200 */
.L_x_3123:
        /* <DEDUP_REMOVED lines=21> */
.L_x_3126:
[----:B------:R-:W-:Y:S05]  /*3030*/  BSYNC.RECONVERGENT B0 ;  /* 0x0000000000007941 */ /* 0x000fea0003800200 */
.L_x_3125:
        /* <DEDUP_REMOVED lines=17> */
.L_x_3128:
[----:B------:R-:W-:Y:S05]  /*3150*/  BSYNC.RECONVERGENT B0 ;  /* 0x0000000000007941 */ /* 0x000fea0003800200 */
.L_x_3127:
        /* <DEDUP_REMOVED lines=20> */
.L_x_3130:
[----:B------:R-:W-:Y:S05]  /*32a0*/  BSYNC.RECONVERGENT B0 ;  /* 0x0000000000007941 */ /* 0x000fea0003800200 */
.L_x_3129:
        /* <DEDUP_REMOVED lines=18> */
.L_x_3132:
[----:B------:R-:W-:Y:S05]  /*33d0*/  BSYNC.RECONVERGENT B0 ;  /* 0x0000000000007941 */ /* 0x000fea0003800200 */
.L_x_3131:
        /* <DEDUP_REMOVED lines=17> */
[----:B------:R-:W-:-:S04]  /*34f0*/  IADD3 R47, PT, PT, -R21, R0, R8 ;  /* 0x00000000152f7210 */ /* 0x000fc80007ffe108 */
[----:B------:R-:W-:Y:S01]  /*3500*/  IADD3 R47, PT, PT, R47, UR16, R120 ;  /* 0x000000102f2f7c10 */ /* 0x000fe2000fffe078 */
[----:B------:R-:W-:Y:S01]  /*3510*/  BAR.SYNC.DEFER_BLOCKING 0x0 ;  /* 0x0000000000007b1d */ /* 0x000fe20000010000 */
[----:B----4-:R-:W-:Y:S01]  /*3520*/  FMUL.FTZ R0, R5, R4 ;  /* 0x0000000405007220 */ /* 0x010fe20000410000 */
[C---:B------:R-:W-:Y:S01]  /*3530*/  SHF.L.U64.HI R4, R24.reuse, 0x4, R25 ;  /* 0x0000000418047819 */ /* 0x040fe20000010219 */
[----:B------:R-:W-:-:S03]  /*3540*/  IMAD.SHL.U32 R5, R24, 0x10, RZ ;  /* 0x0000001018057824 */ /* 0x000fc600078e00ff */
        /* <DEDUP_REMOVED lines=17> */
.L_x_3134:
[----:B------:R3:W-:Y:S04]  /*3660*/  STS.128 [R198+0xc000], RZ ;  /* 0x00c000ffc6007388 */ /* 0x0007e80000000c00 */
[----:B------:R3:W-:Y:S02]  /*3670*/  STS.128 [R198+0x10000], RZ ;  /* 0x010000ffc6007388 */ /* 0x0007e40000000c00 */
.L_x_3135:
[----:B------:R-:W-:Y:S05]  /*3680*/  BSYNC.RECONVERGENT B0 ;  /* 0x0000000000007941 */ /* 0x000fea0003800200 */
.L_x_3133:
        /* <DEDUP_REMOVED lines=33> */
.L_x_3137:
[----:B------:R-:W-:Y:S05]  /*38a0*/  BSYNC.RECONVERGENT B0 ;  /* 0x0000000000007941 */ /* 0x000fea0003800200 */
.L_x_3136:
        /* <DEDUP_REMOVED lines=21> */
.L_x_3139:
[----:B------:R-:W-:Y:S05]  /*3a00*/  BSYNC.RECONVERGENT B0 ;  /* 0x0000000000007941 */ /* 0x000fea0003800200 */
.L_x_3138:
        /* <DEDUP_REMOVED lines=25> */
.L_x_3141:
[----:B------:R-:W-:Y:S05]  /*3ba0*/  BSYNC.RECONVERGENT B0 ;  /* 0x0000000000007941 */ /* 0x000fea0003800200 */
.L_x_3140:
        /* <DEDUP_REMOVED lines=22> */
.L_x_3143:
[----:B------:R-:W-:Y:S05]  /*3d10*/  BSYNC.RECONVERGENT B0 ;  /* 0x0000000000007941 */ /* 0x000fea0003800200 */
.L_x_3142:
        /* <DEDUP_REMOVED lines=19> */
.L_x_3145:
[----:B------:R-:W-:Y:S05]  /*3e50*/  BSYNC.RECONVERGENT B0 ;  /* 0x0000000000007941 */ /* 0x000fea0003800200 */
.L_x_3144:
        /* <DEDUP_REMOVED lines=22> */
.L_x_3147:
[----:B------:R-:W-:Y:S05]  /*3fc0*/  BSYNC.RECONVERGENT B0 ;  /* 0x0000000000007941 */ /* 0x000fea0003800200 */
.L_x_3146:
        /* <DEDUP_REMOVED lines=20> */
.L_x_3149:
[----:B------:R-:W-:Y:S05]  /*4110*/  BSYNC.RECONVERGENT B0 ;  /* 0x0000000000007941 */ /* 0x000fea0003800200 */
.L_x_3148:
[----:B------:R-:W-:Y:S01]  /*4120*/  LDSM.16.M88.4 R64, [R125] ;  /* 0x000000007d40783b */ /* 0x000fe20000000200 */
[----:B------:R-:W-:Y:S01]  /*4130*/  IMAD.MOV.U32 R208, RZ, RZ, 0x20 ;  /* 0x00000020ffd07424 */ /* 0x000fe200078e00ff */
[----:B------:R-:W-:Y:S01]  /*4140*/  LOP3.LUT P6, RZ, R210, 0x2, RZ, 0xc0, !PT ;  /* 0x00000002d2ff7812 */ /* 0x000fe200078cc0ff */
[----:B------:R-:W-:Y:S01]  /*4150*/  VIADD R121, R201, UR5 ;  /* 0x00000005c9797c36 */ /* 0x000fe20008000000 */
[----:B------:R-:W5:Y:S01]  /*4160*/  LDSM.16.M88.4 R32, [R201+UR5+0x4000] ;  /* 0x00400005c920783b */ /* 0x000f620008000200 */
[----:B------:R-:W-:Y:S01]  /*4170*/  IMAD.MOV.U32 R207, RZ, RZ, 0x40 ;  /* 0x00000040ffcf7424 */ /* 0x000fe200078e00ff */
[----:B------:R-:W-:Y:S01]  /*4180*/  SEL R46, R208, 0xffffffe0, !P6 ;  /* 0xffffffe0d02e7807 */ /* 0x000fe20007000000 */
[----:B------:R-:W3:Y:S01]  /*4190*/  LDCU UR4, c[0x0][0x50c] ;  /* 0x0000a180ff0477ac */ /* 0x000ee20008000800 */
[----:B------:R-:W2:Y:S01]  /*41a0*/  LDSM.16.M88.4 R12, [R201+UR5+0x5000] ;  /* 0x00500005c90c783b */ /* 0x000ea20008000200 */
[C---:B------:R-:W-:Y:S01]  /*41b0*/  LOP3.LUT P0, RZ, R210.reuse, 0x4, RZ, 0xc0, !PT ;  /* 0x00000004d2ff7812 */ /* 0x040fe2000780c0ff */
[----:B------:R-:W-:Y:S01]  /*41c0*/  IMAD.SHL.U32 R134, R210, 0x2, RZ ;  /* 0x00000002d2867824 */ /* 0x000fe200078e00ff */
[----:B------:R-:W-:Y:S01]  /*41d0*/  VIMNMX R193, PT, PT, R47, R120, PT ;  /* 0x000000782fc17248 */ /* 0x000fe20003fe0100 */
[--C-:B------:R-:W-:Y:S01]  /*41e0*/  IMAD.IADD R124, R125, 0x1, R46.reuse ;  /* 0x000000017d7c7824 */ /* 0x100fe200078e022e */
[----:B------:R-:W4:Y:S01]  /*41f0*/  LDSM.16.M88.4 R20, [R201+UR5+0x4800] ;  /* 0x00480005c914783b */ /* 0x000f220008000200 */
[----:B------:R-:W-:Y:S01]  /*4200*/  IMAD.IADD R122, R121, 0x1, R46 ;  /* 0x00000001797a7824 */ /* 0x000fe200078e022e */
[----:B------:R-:W-:Y:S01]  /*4210*/  SEL R172, R207, 0xffffffc0, !P0 ;  /* 0xffffffc0cfac7807 */ /* 0x000fe20004000000 */
[----:B------:R-:W-:Y:S01]  /*4220*/  VIADD R141, R195, 0xffffffff ;  /* 0xffffffffc38d7836 */ /* 0x000fe20000000000 */
[----:B------:R-:W-:Y:S01]  /*4230*/  LDSM.16.M88.4 R112, [R124] ;  /* 0x000000007c70783b */ /* 0x000fe20000000200 */
[----:B------:R-:W-:-:S02]  /*4240*/  LOP3.LUT R134, R134, 0x6, RZ, 0xc0, !PT ;  /* 0x0000000686867812 */ /* 0x000fc400078ec0ff */
[--C-:B------:R-:W-:Y:S01]  /*4250*/  IMAD.IADD R123, R125, 0x1, R172.reuse ;  /* 0x000000017d7b7824 */ /* 0x100fe200078e02ac */
[----:B------:R-:W3:Y:S01]  /*4260*/  LDSM.16.M88.4 R52, [R122+0x4000] ;  /* 0x004000007a34783b */ /* 0x000ee20000000200 */
[----:B------:R-:W-:Y:S01]  /*4270*/  IMAD.IADD R121, R121, 0x1, R172 ;  /* 0x0000000179797824 */ /* 0x000fe200078e02ac */
[----:B------:R-:W-:Y:S02]  /*4280*/  VIADDMNMX R192, R47, 0x8, R120, PT ;  /* 0x000000082fc07846 */ /* 0x000fe40003800178 */
[----:B-1----:R-:W1:Y:S04]  /*4290*/  LDSM.16.M88.4 R4, [R201+UR5+0x5800] ;  /* 0x00580005c904783b */ /* 0x002e680008000200 */
[----:B------:R-:W1:Y:S04]  /*42a0*/  LDSM.16.M88.4 R88, [R201+UR5+0x6000] ;  /* 0x00600005c958783b */ /* 0x000e680008000200 */
[----:B------:R-:W1:Y:S04]  /*42b0*/  LDSM.16.M88.4 R80, [R201+UR5+0x6800] ;  /* 0x00680005c950783b */ /* 0x000e680008000200 */
[----:B------:R-:W1:Y:S04]  /*42c0*/  LDSM.16.M88.4 R72, [R201+UR5+0x7000] ;  /* 0x00700005c948783b */ /* 0x000e680008000200 */
[----:B------:R-:W1:Y:S01]  /*42d0*/  LDSM.16.M88.4 R56, [R201+UR5+0x7800] ;  /* 0x00780005c938783b */ /* 0x000e620008000200 */
[C---:B-----5:R-:W-:Y:S03]  /*42e0*/  HMMA.16816.F32 R36, R64.reuse, R32, RZ ;  /* 0x000000204024723c */ /* 0x060fe600000018ff */
[----:B------:R-:W5:Y:S04]  /*42f0*/  LDSM.16.M88.4 R40, [R122+0x5000] ;  /* 0x005000007a28783b */ /* 0x000f680000000200 */
[----:B------:R-:W5:Y:S01]  /*4300*/  LDSM.16.M88.4 R48, [R122+0x4800] ;  /* 0x004800007a30783b */ /* 0x000f620000000200 */
[C---:B------:R-:W-:Y:S03]  /*4310*/  HMMA.16816.F32 R32, R64.reuse, R34, RZ ;  /* 0x000000224020723c */ /* 0x040fe600000018ff */
[----:B------:R-:W5:Y:S04]  /*4320*/  LDSM.16.M88.4 R116, [R122+0x5800] ;  /* 0x005800007a74783b */ /* 0x000f680000000200 */
[----:B------:R-:W-:Y:S01]  /*4330*/  LDSM.16.M88.4 R60, [R123] ;  /* 0x000000007b3c783b */ /* 0x000fe20000000200 */
[C---:B--2---:R-:W-:Y:S03]  /*4340*/  HMMA.16816.F32 R16, R64.reuse, R12, RZ ;  /* 0x0000000c4010723c */ /* 0x044fe600000018ff */
[----:B------:R-:W-:Y:S04]  /*4350*/  LDSM.16.M88.4 R100, [R122+0x7000] ;  /* 0x007000007a64783b */ /* 0x000fe80000000200 */
[----:B------:R-:W-:Y:S01]  /*4360*/  LDSM.16.M88.4 R96, [R122+0x7800] ;  /* 0x007800007a60783b */ /* 0x000fe20000000200 */
[C---:B------:R-:W-:Y:S03]  /*4370*/  HMMA.16816.F32 R12, R64.reuse, R14, RZ ;  /* 0x0000000e400c723c */ /* 0x040fe600000018ff */
[----:B------:R-:W-:Y:S04]  /*4380*/  LDSM.16.M88.4 R108, [R122+0x6000] ;  /* 0x006000007a6c783b */ /* 0x000fe80000000200 */
[----:B------:R-:W-:Y:S01]  /*4390*/  LDSM.16.M88.4 R104, [R122+0x6800] ;  /* 0x006800007a68783b */ /* 0x000fe20000000200 */
[----:B----4-:R-:W-:Y:S03]  /*43a0*/  HMMA.16816.F32 R28, R64, R20, RZ ;  /* 0x00000014401c723c */ /* 0x010fe600000018ff */
[----:B------:R-:W0:Y:S05]  /*43b0*/  LDGDEPBAR ;  /* 0x00000000000079af */ /* 0x000e2a0000000000 */
[C---:B---3--:R-:W-:Y:S08]  /*43c0*/  HMMA.16816.F32 R36, R112.reuse, R52, R36 ;  /* 0x000000347024723c */ /* 0x048ff00000001824 */
[----:B------:R-:W-:Y:S01]  /*43d0*/  HMMA.16816.F32 R32, R112, R54, R32 ;  /* 0x000000367020723c */ /* 0x000fe20000001820 */
[----:B------:R-:W2:Y:S07]  /*43e0*/  LDSM.16.M88.4 R52, [R121+0x4800] ;  /* 0x004800007934783b */ /* 0x000eae0000000200 */
        /* <DEDUP_REMOVED lines=12> */
[C---:B-----5:R-:W-:Y:S08]  /*44b0*/  HMMA.16816.F32 R16, R112.reuse, R40, R16 ;  /* 0x000000287010723c */ /* 0x060ff00000001810 */
[C---:B------:R-:W-:Y:S01]  /*44c0*/  HMMA.16816.F32 R12, R112.reuse, R42, R12 ;  /* 0x0000002a700c723c */ /* 0x040fe2000000180c */
[----:B------:R-:W3:Y:S07]  /*44d0*/  LDSM.16.M88.4 R40, [R121+0x5800] ;  /* 0x005800007928783b */ /* 0x000eee0000000200 */
[C---:B------:R-:W-:Y:S08]  /*44e0*/  HMMA.16816.F32 R28, R112.reuse, R48, R28 ;  /* 0x00000030701c723c */ /* 0x040ff0000000181c */
[C---:B------:R-:W-:Y:S01]  /*44f0*/  HMMA.16816.F32 R20, R112.reuse, R50, R20 ;  /* 0x000000327014723c */ /* 0x040fe20000001814 */
[----:B------:R-:W4:Y:S07]  /*4500*/  LDSM.16.M88.4 R48, [R121+0x5000] ;  /* 0x005000007930783b */ /* 0x000f2e0000000200 */
[----:B------:R-:W-:Y:S01]  /*4510*/  HMMA.16816.F32 R8, R112, R116, R8 ;  /* 0x000000747008723c */ /* 0x000fe20000001808 */
[----:B------:R-:W-:-:S02]  /*4520*/  IMAD.IADD R117, R46, 0x1, R123 ;  /* 0x000000012e757824 */ /* 0x000fc400078e027b */
[----:B------:R-:W-:-:S05]  /*4530*/  IMAD.IADD R116, R46, 0x1, R121 ;  /* 0x000000012e747824 */ /* 0x000fca00078e0279 */
[----:B------:R-:W-:Y:S08]  /*4540*/  HMMA.16816.F32 R4, R112, R118, R4 ;  /* 0x000000767004723c */ /* 0x000ff00000001804 */
[C---:B--2---:R-:W-:Y:S08]  /*4550*/  HMMA.16816.F32 R28, R60.reuse, R52, R28 ;  /* 0x000000343c1c723c */ /* 0x044ff0000000181c */
[C---:B------:R-:W-:Y:S01]  /*4560*/  HMMA.16816.F32 R20, R60.reuse, R54, R20 ;  /* 0x000000363c14723c */ /* 0x040fe20000001814 */
[----:B------:R-:W2:Y:S07]  /*4570*/  LDSM.16.M88.4 R52, [R121+0x7000] ;  /* 0x007000007934783b */ /* 0x000eae0000000200 */
[C---:B-1----:R-:W-:Y:S08]  /*4580*/  HMMA.16816.F32 R36, R60.reuse, R56, R36 ;  /* 0x000000383c24723c */ /* 0x042ff00000001824 */
[----:B------:R-:W-:Y:S01]  /*4590*/  HMMA.16816.F32 R32, R60, R58, R32 ;  /* 0x0000003a3c20723c */ /* 0x000fe20000001820 */
[----:B------:R-:W1:Y:S07]  /*45a0*/  LDSM.16.M88.4 R56, [R121+0x6000] ;  /* 0x006000007938783b */ /* 0x000e6e0000000200 */
[C---:B------:R-:W-:Y:S08]  /*45b0*/  HMMA.16816.F32 R76, R112.reuse, R100, R76 ;  /* 0x00000064704c723c */ /* 0x040ff0000000184c */
[----:B------:R-:W-:Y:S01]  /*45c0*/  HMMA.16816.F32 R72, R112, R102, R72 ;  /* 0x000000667048723c */ /* 0x000fe20000001848 */
[----:B------:R-:W-:Y:S07]  /*45d0*/  LDSM.16.M88.4 R100, [R117] ;  /* 0x000000007564783b */ /* 0x000fee0000000200 */
[C---:B---3--:R-:W-:Y:S08]  /*45e0*/  HMMA.16816.F32 R8, R60.reuse, R40, R8 ;  /* 0x000000283c08723c */ /* 0x048ff00000001808 */
[----:B------:R-:W-:Y:S01]  /*45f0*/  HMMA.16816.F32 R4, R60, R42, R4 ;  /* 0x0000002a3c04723c */ /* 0x000fe20000001804 */
        /* <DEDUP_REMOVED lines=16> */
[----:B------:R-:W-:Y:S03]  /*4700*/  LDSM.16.M88.4 R112, [R201+UR5+0x9800] ;  /* 0x00980005c970783b */ /* 0x000fe60008000200 */
[C---:B-1----:R-:W-:Y:S08]  /*4710*/  HMMA.16816.F32 R92, R60.reuse, R56, R92 ;  /* 0x000000383c5c723c */ /* 0x042ff0000000185c */
[----:B------:R-:W-:Y:S01]  /*4720*/  HMMA.16816.F32 R88, R60, R58, R88 ;  /* 0x0000003a3c58723c */ /* 0x000fe20000001858 */
[----:B------:R-:W1:Y:S07]  /*4730*/  LDSM.16.M88.4 R56, [R116+0x4800] ;  /* 0x004800007438783b */ /* 0x000e6e0000000200 */
        /* <DEDUP_REMOVED lines=8> */
[----:B------:R-:W4:Y:S04]  /*47c0*/  LDSM.16.M88.4 R48, [R116+0x6800] ;  /* 0x006800007430783b */ /* 0x000f280000000200 */
[----:B------:R-:W4:Y:S03]  /*47d0*/  LDSM.16.M88.4 R60, [R201+UR5+0x8800] ;  /* 0x00880005c93c783b */ /* 0x000f260008000200 */
[C---:B--2---:R-:W-:Y:S08]  /*47e0*/  HMMA.16816.F32 R8, R100.reuse, R52, R8 ;  /* 0x000000346408723c */ /* 0x044ff00000001808 */
[C---:B------:R-:W-:Y:S01]  /*47f0*/  HMMA.16816.F32 R4, R100.reuse, R54, R4 ;  /* 0x000000366404723c */ /* 0x040fe20000001804 */
[----:B------:R-:W2:Y:S07]  /*4800*/  LDSM.16.M88.4 R52, [R201+UR5+0x9000] ;  /* 0x00900005c934783b */ /* 0x000eae0008000200 */
[C---:B-1----:R-:W-:Y:S08]  /*4810*/  HMMA.16816.F32 R28, R100.reuse, R56, R28 ;  /* 0x00000038641c723c */ /* 0x042ff0000000181c */
[C---:B------:R-:W-:Y:S01]  /*4820*/  HMMA.16816.F32 R20, R100.reuse, R58, R20 ;  /* 0x0000003a6414723c */ /* 0x040fe20000001814 */
[----:B------:R-:W1:Y:S07]  /*4830*/  LDSM.16.M88.4 R56, [R116+0x7800] ;  /* 0x007800007438783b */ /* 0x000e6e0000000200 */
[C---:B---3--:R-:W-:Y:S08]  /*4840*/  HMMA.16816.F32 R76, R100.reuse, R40, R76 ;  /* 0x00000028644c723c */ /* 0x048ff0000000184c */
[C---:B------:R-:W-:Y:S01]  /*4850*/  HMMA.16816.F32 R72, R100.reuse, R42, R72 ;  /* 0x0000002a6448723c */ /* 0x040fe20000001848 */
[----:B------:R-:W3:Y:S07]  /*4860*/  LDSM.16.M88.4 R40, [R201+UR5+0xb000] ;  /* 0x00b00005c928783b */ /* 0x000eee0008000200 */
[C---:B-----5:R-:W-:Y:S08]  /*4870*/  HMMA.16816.F32 R16, R100.reuse, R96, R16 ;  /* 0x000000606410723c */ /* 0x060ff00000001810 */
[C---:B------:R-:W-:Y:S01]  /*4880*/  HMMA.16816.F32 R12, R100.reuse, R98, R12 ;  /* 0x00000062640c723c */ /* 0x040fe2000000180c */
[----:B------:R-:W5:Y:S07]  /*4890*/  LDSM.16.M88.4 R96, [R201+UR5+0x8000] ;  /* 0x00800005c960783b */ /* 0x000f6e0008000200 */
[C---:B----4-:R-:W-:Y:S08]  /*48a0*/  HMMA.16816.F32 R84, R100.reuse, R48, R84 ;  /* 0x000000306454723c */ /* 0x050ff00000001854 */
[----:B------:R-:W-:Y:S01]  /*48b0*/  HMMA.16816.F32 R80, R100, R50, R80 ;  /* 0x000000326450723c */ /* 0x000fe20000001850 */
[----:B------:R-:W4:Y:S07]  /*48c0*/  LDSM.16.M88.4 R48, [R201+UR5+0xa000] ;  /* 0x00a00005c930783b */ /* 0x000f2e0008000200 */
[C---:B------:R-:W-:Y:S08]  /*48d0*/  HMMA.16816.F32 R28, R108.reuse, R60, R28 ;  /* 0x0000003c6c1c723c */ /* 0x040ff0000000181c */
[C---:B------:R-:W-:Y:S01]  /*48e0*/  HMMA.16816.F32 R20, R108.reuse, R62, R20 ;  /* 0x0000003e6c14723c */ /* 0x040fe20000001814 */
[----:B------:R-:W-:Y:S07]  /*48f0*/  LDSM.16.M88.4 R60, [R124+0x2000] ;  /* 0x002000007c3c783b */ /* 0x000fee0000000200 */
[C---:B--2---:R-:W-:Y:S08]  /*4900*/  HMMA.16816.F32 R16, R108.reuse, R52, R16 ;  /* 0x000000346c10723c */ /* 0x044ff00000001810 */
[----:B------:R-:W-:Y:S01]  /*4910*/  HMMA.16816.F32 R12, R108, R54, R12 ;  /* 0x000000366c0c723c */ /* 0x000fe2000000180c */
[----:B------:R-:W2:Y:S07]  /*4920*/  LDSM.16.M88.4 R52, [R122+0x8000] ;  /* 0x008000007a34783b */ /* 0x000eae0000000200 */
[C---:B------:R-:W-:Y:S08]  /*4930*/  HMMA.16816.F32 R92, R100.reuse, R104, R92 ;  /* 0x00000068645c723c */ /* 0x040ff0000000185c */
[C---:B------:R-:W-:Y:S01]  /*4940*/  HMMA.16816.F32 R88, R100.reuse, R106, R88 ;  /* 0x0000006a6458723c */ /* 0x040fe20000001858 */
[----:B------:R-:W-:Y:S07]  /*4950*/  LDSM.16.M88.4 R104, [R201+UR5+0xa800] ;  /* 0x00a80005c968783b */ /* 0x000fee0008000200 */
[C---:B-1----:R-:W-:Y:S08]  /*4960*/  HMMA.16816.F32 R68, R100.reuse, R56, R68 ;  /* 0x000000386444723c */ /* 0x042ff00000001844 */
[----:B------:R-:W-:Y:S01]  /*4970*/  HMMA.16816.F32 R64, R100, R58, R64 ;  /* 0x0000003a6440723c */ /* 0x000fe20000001840 */
[----:B------:R-:W1:Y:S04]  /*4980*/  LDSM.16.M88.4 R56, [R201+UR5+0xb800] ;  /* 0x00b80005c938783b */ /* 0x000e680008000200 */
[----:B------:R-:W-:Y:S03]  /*4990*/  LDSM.16.M88.4 R100, [R123+0x2000] ;  /* 0x002000007b64783b */ /* 0x000fe60000000200 */
[C---:B---3--:R-:W-:Y:S08]  /*49a0*/  HMMA.16816.F32 R76, R108.reuse, R40, R76 ;  /* 0x000000286c4c723c */ /* 0x048ff0000000184c */
[C---:B------:R-:W-:Y:S01]  /*49b0*/  HMMA.16816.F32 R72, R108.reuse, R42, R72 ;  /* 0x0000002a6c48723c */ /* 0x040fe20000001848 */
[----:B------:R-:W3:Y:S07]  /*49c0*/  LDSM.16.M88.4 R40, [R122+0x9800] ;  /* 0x009800007a28783b */ /* 0x000eee0000000200 */
[C---:B-----5:R-:W-:Y:S08]  /*49d0*/  HMMA.16816.F32 R36, R108.reuse, R96, R36 ;  /* 0x000000606c24723c */ /* 0x060ff00000001824 */
[C---:B------:R-:W-:Y:S01]  /*49e0*/  HMMA.16816.F32 R32, R108.reuse, R98, R32 ;  /* 0x000000626c20723c */ /* 0x040fe20000001820 */
[----:B------:R-:W-:Y:S07]  /*49f0*/  LDSM.16.M88.4 R96, [R122+0x8800] ;  /* 0x008800007a60783b */ /* 0x000fee0000000200 */
[C---:B----4-:R-:W-:Y:S08]  /*4a00*/  HMMA.16816.F32 R92, R108.reuse, R48, R92 ;  /* 0x000000306c5c723c */ /* 0x050ff0000000185c */
[C---:B------:R-:W-:Y:S01]  /*4a10*/  HMMA.16816.F32 R88, R108.reuse, R50, R88 ;  /* 0x000000326c58723c */ /* 0x040fe20000001858 */
[----:B------:R-:W4:Y:S07]  /*4a20*/  LDSM.16.M88.4 R48, [R122+0x9000] ;  /* 0x009000007a30783b */ /* 0x000f2e0000000200 */
[C---:B------:R-:W-:Y:S08]  /*4a30*/  HMMA.16816.F32 R8, R108.reuse, R112, R8 ;  /* 0x000000706c08723c */ /* 0x040ff00000001808 */
[----:B------:R-:W-:Y:S01]  /*4a40*/  HMMA.16816.F32 R4, R108, R114, R4 ;  /* 0x000000726c04723c */ /* 0x000fe20000001804 */
[----:B------:R-:W-:Y:S07]  /*4a50*/  LDSM.16.M88.4 R112, [R121+0x9800] ;  /* 0x009800007970783b */ /* 0x000fee0000000200 */
[C---:B--2---:R-:W-:Y:S08]  /*4a60*/  HMMA.16816.F32 R36, R60.reuse, R52, R36 ;  /* 0x000000343c24723c */ /* 0x044ff00000001824 */
[----:B------:R-:W-:Y:S01]  /*4a70*/  HMMA.16816.F32 R32, R60, R54, R32 ;  /* 0x000000363c20723c */ /* 0x000fe20000001820 */
[----:B------:R-:W2:Y:S07]  /*4a80*/  LDSM.16.M88.4 R52, [R122+0xa800] ;  /* 0x00a800007a34783b */ /* 0x000eae0000000200 */
[C---:B-1----:R-:W-:Y:S08]  /*4a90*/  HMMA.16816.F32 R68, R108.reuse, R56, R68 ;  /* 0x000000386c44723c */ /* 0x042ff00000001844 */
[----:B------:R-:W-:Y:S01]  /*4aa0*/  HMMA.16816.F32 R64, R108, R58, R64 ;  /* 0x0000003a6c40723c */ /* 0x000fe20000001840 */
[----:B------:R-:W1:Y:S07]  /*4ab0*/  LDSM.16.M88.4 R56, [R122+0xa000] ;  /* 0x00a000007a38783b */ /* 0x000e6e0000000200 */
[C---:B---3--:R-:W-:Y:S08]  /*4ac0*/  HMMA.16816.F32 R8, R60.reuse, R40, R8 ;  /* 0x000000283c08723c */ /* 0x048ff00000001808 */
[----:B------:R-:W-:Y:S01]  /*4ad0*/  HMMA.16816.F32 R4, R60, R42, R4 ;  /* 0x0000002a3c04723c */ /* 0x000fe20000001804 */
[----:B------:R-:W3:Y:S07]  /*4ae0*/  LDSM.16.M88.4 R40, [R122+0xb800] ;  /* 0x00b800007a28783b */ /* 0x000eee0000000200 */
[C---:B------:R-:W-:Y:S08]  /*4af0*/  HMMA.16816.F32 R84, R108.reuse, R104, R84 ;  /* 0x000000686c54723c */ /* 0x040ff00000001854 */
[----:B------:R-:W-:Y:S01]  /*4b00*/  HMMA.16816.F32 R80, R108, R106, R80 ;  /* 0x0000006a6c50723c */ /* 0x000fe20000001850 */
[----:B------:R-:W-:Y:S07]  /*4b10*/  LDSM.16.M88.4 R104, [R116+0x8000] ;  /* 0x008000007468783b */ /* 0x000fee0000000200 */
[C---:B----4-:R-:W-:Y:S08]  /*4b20*/  HMMA.16816.F32 R16, R60.reuse, R48, R16 ;  /* 0x000000303c10723c */ /* 0x050ff00000001810 */
[C---:B------:R-:W-:Y:S01]  /*4b30*/  HMMA.16816.F32 R12, R60.reuse, R50, R12 ;  /* 0x000000323c0c723c */ /* 0x040fe2000000180c */
[----:B------:R-:W4:Y:S07]  /*4b40*/  LDSM.16.M88.4 R48, [R122+0xb000] ;  /* 0x00b000007a30783b */ /* 0x000f2e0000000200 */
[C---:B--2---:R-:W-:Y:S08]  /*4b50*/  HMMA.16816.F32 R84, R60.reuse, R52, R84 ;  /* 0x000000343c54723c */ /* 0x044ff00000001854 */
[C---:B------:R-:W-:Y:S01]  /*4b60*/  HMMA.16816.F32 R80, R60.reuse, R54, R80 ;  /* 0x000000363c50723c */ /* 0x040fe20000001850 */
[----:B------:R-:W2:Y:S07]  /*4b70*/  LDSM.16.M88.4 R52, [R121+0x9000] ;  /* 0x009000007934783b */ /* 0x000eae0000000200 */
        /* <DEDUP_REMOVED lines=10> */
[C---:B----4-:R-:W-:Y:S08]  /*4c20*/  HMMA.16816.F32 R76, R60.reuse, R48, R76 ;  /* 0x000000303c4c723c */ /* 0x050ff0000000184c */
[----:B------:R-:W-:Y:S01]  /*4c30*/  HMMA.16816.F32 R72, R60, R50, R72 ;  /* 0x000000323c48723c */ /* 0x000fe20000001848 */
[----:B------:R-:W4:Y:S04]  /*4c40*/  LDSM.16.M88.4 R48, [R116+0x8800] ;  /* 0x008800007430783b */ /* 0x000f280000000200 */
[----:B------:R-:W-:Y:S03]  /*4c50*/  LDSM.16.M88.4 R60, [R121+0xb800] ;  /* 0x00b80000793c783b */ /* 0x000fe60000000200 */
[C---:B--2---:R-:W-:Y:S08]  /*4c60*/  HMMA.16816.F32 R16, R100.reuse, R52, R16 ;  /* 0x000000346410723c */ /* 0x044ff00000001810 */
[C---:B------:R-:W-:Y:S01]  /*4c70*/  HMMA.16816.F32 R12, R100.reuse, R54, R12 ;  /* 0x00000036640c723c */ /* 0x040fe2000000180c */
[----:B------:R-:W2:Y:S07]  /*4c80*/  LDSM.16.M88.4 R52, [R121+0xa800] ;  /* 0x00a800007934783b */ /* 0x000eae0000000200 */
[C---:B-1----:R-:W-:Y:S08]  /*4c90*/  HMMA.16816.F32 R20, R100.reuse, R58, R20 ;  /* 0x0000003a6414723c */ /* 0x042ff00000001814 */
[C---:B---3--:R-:W-:Y:S08]  /*4ca0*/  HMMA.16816.F32 R108, R100.reuse, R40, R108 ;  /* 0x00000028646c723c */ /* 0x048ff0000000186c */
[C---:B------:R-:W-:Y:S01]  /*4cb0*/  HMMA.16816.F32 R88, R100.reuse, R42, R88 ;  /* 0x0000002a6458723c */ /* 0x040fe20000001858 */
[----:B------:R-:W1:Y:S07]  /*4cc0*/  LDSM.16.M88.4 R40, [R116+0x9000] ;  /* 0x009000007428783b */ /* 0x000e6e0000000200 */
[----:B-----5:R-:W-:Y:S08]  /*4cd0*/  HMMA.16816.F32 R32, R100, R98, R32 ;  /* 0x000000626420723c */ /* 0x020ff00000001820 */
[----:B----4-:R-:W-:Y:S08]  /*4ce0*/  HMMA.16816.F32 R20, R92, R50, R20 ;  /* 0x000000325c14723c */ /* 0x010ff00000001814 */
[----:B------:R-:W-:Y:S01]  /*4cf0*/  HMMA.16816.F32 R28, R100, R56, R28 ;  /* 0x00000038641c723c */ /* 0x000fe2000000181c */
[----:B------:R-:W3:Y:S07]  /*4d00*/  LDSM.16.M88.4 R56, [R121+0xb000] ;  /* 0x00b000007938783b */ /* 0x000eee0000000200 */
[----:B------:R-:W-:Y:S03]  /*4d10*/  HMMA.16816.F32 R32, R92, R106, R32 ;  /* 0x0000006a5c20723c */ /* 0x000fe60000001820 */
[----:B------:R-:W-:-:S05]  /*4d20*/  FMUL.FTZ R20, R20, UR4 ;  /* 0x0000000414147c20 */ /* 0x000fca0008410000 */
[C---:B--2---:R-:W-:Y:S08]  /*4d30*/  HMMA.16816.F32 R84, R100.reuse, R52, R84 ;  /* 0x000000346454723c */ /* 0x044ff00000001854 */
[----:B------:R-:W-:Y:S01]  /*4d40*/  HMMA.16816.F32 R80, R100, R54, R80 ;  /* 0x000000366450723c */ /* 0x000fe20000001850 */
[----:B------:R-:W2:Y:S02]  /*4d50*/  LDSM.16.M88.4 R52, [R116+0xb800] ;  /* 0x00b800007434783b */ /* 0x000ea40000000200 */
[----:B------:R-:W-:Y:S01]  /*4d60*/  FMUL.FTZ R32, R32, UR4 ;  /* 0x0000000420207c20 */ /* 0x000fe20008410000 */
[----:B------:R-:W-:Y:S01]  /*4d70*/  FMUL.FTZ R33, R33, UR4 ;  /* 0x0000000421217c20 */ /* 0x000fe20008410000 */
[----:B------:R-:W-:-:S02]  /*4d80*/  FMUL.FTZ R107, R34, UR4 ;  /* 0x00000004226b7c20 */ /* 0x000fc40008410000 */
[----:B------:R-:W-:Y:S01]  /*4d90*/  MUFU.TANH R99, R32 ;  /* 0x0000002000637308 */ /* 0x000fe20000002400 */
[C---:B------:R-:W-:Y:S07]  /*4da0*/  HMMA.16816.F32 R36, R100.reuse, R96, R36 ;  /* 0x000000606424723c */ /* 0x040fee0000001824 */
[----:B------:R-:W-:Y:S01]  /*4db0*/  MUFU.TANH R107, R107 ;  /* 0x0000006b006b7308 */ /* 0x000fe20000002400 */
[----:B------:R-:W-:Y:S07]  /*4dc0*/  HMMA.16816.F32 R68, R100, R60, R68 ;  /* 0x0000003c6444723c */ /* 0x000fee0000001844 */
[----:B------:R4:W-:Y:S01]  /*4dd0*/  MUFU.TANH R61, R20 ;  /* 0x00000014003d7308 */ /* 0x0009e20000002400 */
[----:B-1----:R-:W-:Y:S01]  /*4de0*/  HMMA.16816.F32 R16, R92, R40, R16 ;  /* 0x000000285c10723c */ /* 0x002fe20000001810 */
[----:B------:R-:W-:-:S06]  /*4df0*/  FMUL.FTZ R41, R21, UR4 ;  /* 0x0000000415297c20 */ /* 0x000fcc0008410000 */
[----:B------:R-:W-:Y:S01]  /*4e00*/  MUFU.TANH R41, R41 ;  /* 0x0000002900297308 */ /* 0x000fe20000002400 */
[----:B------:R-:W-:Y:S01]  /*4e10*/  HMMA.16816.F32 R64, R100, R62, R64 ;  /* 0x0000003e6440723c */ /* 0x000fe20000001840 */
[----:B------:R-:W-:-:S06]  /*4e20*/  FMUL.FTZ R63, R22, UR4 ;  /* 0x00000004163f7c20 */ /* 0x000fcc0008410000 */
[----:B------:R-:W-:Y:S01]  /*4e30*/  MUFU.TANH R63, R63 ;  /* 0x0000003f003f7308 */ /* 0x000fe20000002400 */
[C---:B------:R-:W-:Y:S01]  /*4e40*/  HMMA.16816.F32 R12, R92.reuse, R42, R12 ;  /* 0x0000002a5c0c723c */ /* 0x040fe2000000180c */
[----:B------:R-:W-:Y:S02]  /*4e50*/  FMUL.FTZ R43, R23, UR4 ;  /* 0x00000004172b7c20 */ /* 0x000fe40008410000 */
[----:B----4-:R-:W1:Y:S01]  /*4e60*/  LDSM.16.M88.4 R20, [R116+0xb000] ;  /* 0x00b000007414783b */ /* 0x010e620000000200 */
[----:B------:R-:W-:Y:S01]  /*4e70*/  FMUL.FTZ R16, R16, UR4 ;  /* 0x0000000410107c20 */ /* 0x000fe20008410000 */
[----:B------:R-:W-:Y:S01]  /*4e80*/  FMUL.FTZ R18, R18, UR4 ;  /* 0x0000000412127c20 */ /* 0x000fe20008410000 */
[----:B------:R-:W-:Y:S01]  /*4e90*/  FMUL.FTZ R17, R17, UR4 ;  /* 0x0000000411117c20 */ /* 0x000fe20008410000 */
[----:B------:R-:W-:Y:S01]  /*4ea0*/  FMUL.FTZ R19, R19, UR4 ;  /* 0x0000000413137c20 */ /* 0x000fe20008410000 */
[----:B------:R-:W-:Y:S01]  /*4eb0*/  HMMA.16816.F32 R36, R92, R104, R36 ;  /* 0x000000685c24723c */ /* 0x000fe20000001824 */
[----:B------:R4:W-:Y:S07]  /*4ec0*/  MUFU.TANH R105, R33 ;  /* 0x0000002100697308 */ /* 0x0009ee0000002400 */
[----:B------:R-:W-:Y:S01]  /*4ed0*/  HMMA.16816.F32 R8, R100, R112, R8 ;  /* 0x000000706408723c */ /* 0x000fe20000001808 */
[----:B------:R-:W-:Y:S01]  /*4ee0*/  FMUL.FTZ R113, R35, UR4 ;  /* 0x0000000423717c20 */ /* 0x000fe20008410000 */
[----:B------:R-:W-:Y:S01]  /*4ef0*/  MUFU.TANH R43, R43 ;  /* 0x0000002b002b7308 */ /* 0x000fe20000002400 */
        /* <DEDUP_REMOVED lines=9> */
[----:B----4-:R-:W4:Y:S01]  /*4f90*/  LDSM.16.M88.4 R32, [R116+0x9800] ;  /* 0x009800007420783b */ /* 0x010f220000000200 */
[----:B------:R-:W-:Y:S01]  /*4fa0*/  FMUL.FTZ R36, R36, UR4 ;  /* 0x0000000424247c20 */ /* 0x000fe20008410000 */
[----:B------:R-:W-:Y:S01]  /*4fb0*/  FMUL.FTZ R38, R38, UR4 ;  /* 0x0000000426267c20 */ /* 0x000fe20008410000 */
[C---:B---3--:R-:W-:Y:S02]  /*4fc0*/  HMMA.16816.F32 R76, R100.reuse, R56, R76 ;  /* 0x00000038644c723c */ /* 0x048fe4000000184c */
[----:B------:R-:W-:Y:S06]  /*4fd0*/  MUFU.TANH R37, R37 ;  /* 0x0000002500257308 */ /* 0x000fec0000002400 */
[----:B------:R-:W-:Y:S02]  /*4fe0*/  HMMA.16816.F32 R4, R100, R114, R4 ;  /* 0x000000726404723c */ /* 0x000fe40000001804 */
[----:B------:R-:W-:Y:S01]  /*4ff0*/  MUFU.TANH R39, R39 ;  /* 0x0000002700277308 */ /* 0x000fe20000002400 */
[----:B------:R-:W-:Y:S01]  /*5000*/  FMUL.FTZ R115, R28, UR4 ;  /* 0x000000041c737c20 */ /* 0x000fe20008410000 */
[----:B------:R-:W-:Y:S01]  /*5010*/  FMUL.FTZ R117, R29, UR4 ;  /* 0x000000041d757c20 */ /* 0x000fe20008410000 */
[----:B------:R-:W-:-:S03]  /*5020*/  FMUL.FTZ R57, R30, UR4 ;  /* 0x000000041e397c20 */ /* 0x000fc60008410000 */
[----:B------:R-:W-:Y:S01]  /*5030*/  HMMA.16816.F32 R72, R100, R58, R72 ;  /* 0x0000003a6448723c */ /* 0x000fe20000001848 */
[----:B------:R-:W-:Y:S01]  /*5040*/  FMUL.FTZ R59, R31, UR4 ;  /* 0x000000041f3b7c20 */ /* 0x000fe20008410000 */
[----:B------:R-:W-:Y:S01]  /*5050*/  MUFU.TANH R115, R115 ;  /* 0x0000007300737308 */ /* 0x000fe20000002400 */
[----:B------:R-:W3:Y:S01]  /*5060*/  LDSM.16.M88.4 R28, [R116+0xa000] ;  /* 0x00a00000741c783b */ /* 0x000ee20000000200 */
[----:B------:R-:W-:-:S04]  /*5070*/  DEPBAR.LE SB0, 0x0 ;  /* 0x000080000000791a */ /* 0x000fc80000000000 */
[C---:B--2---:R-:W-:Y:S02]  /*5080*/  HMMA.16816.F32 R64, R92.reuse, R54, R64 ;  /* 0x000000365c40723c */ /* 0x044fe40000001840 */
[----:B------:R-:W-:Y:S06]  /*5090*/  MUFU.TANH R117, R117 ;  /* 0x0000007500757308 */ /* 0x000fec0000002400 */
[C---:B-1----:R-:W-:Y:S02]  /*50a0*/  HMMA.16816.F32 R76, R92.reuse, R20, R76 ;  /* 0x000000145c4c723c */ /* 0x042fe4000000184c */
[----:B------:R-:W-:Y:S06]  /*50b0*/  MUFU.TANH R57, R57 ;  /* 0x0000003900397308 */ /* 0x000fec0000002400 */
[----:B----4-:R-:W-:Y:S02]  /*50c0*/  HMMA.16816.F32 R8, R92, R32, R8 ;  /* 0x000000205c08723c */ /* 0x010fe40000001808 */
[----:B------:R1:W-:Y:S01]  /*50d0*/  MUFU.TANH R33, R16 ;  /* 0x0000001000217308 */ /* 0x0003e20000002400 */
[----:B------:R-:W-:Y:S01]  /*50e0*/  FMUL.FTZ R21, R64, UR4 ;  /* 0x0000000440157c20 */ /* 0x000fe20008410000 */
[----:B------:R-:W-:Y:S01]  /*50f0*/  FMUL.FTZ R66, R66, UR4 ;  /* 0x0000000442427c20 */ /* 0x000fe20008410000 */
[----:B------:R-:W-:Y:S01]  /*5100*/  FMUL.FTZ R65, R65, UR4 ;  /* 0x0000000441417c20 */ /* 0x000fe20008410000 */
[----:B------:R-:W-:-:S02]  /*5110*/  FMUL.FTZ R67, R67, UR4 ;  /* 0x0000000443437c20 */ /* 0x000fc40008410000 */
[C---:B------:R-:W-:Y:S02]  /*5120*/  HMMA.16816.F32 R4, R92.reuse, R34, R4 ;  /* 0x000000225c04723c */ /* 0x040fe40000001804 */
[----:B------:R-:W2:Y:S01]  /*5130*/  MUFU.TANH R21, R21 ;  /* 0x0000001500157308 */ /* 0x000ea20000002400 */
[----:B------:R-:W-:Y:S01]  /*5140*/  FMUL.FTZ R77, R77, UR4 ;  /* 0x000000044d4d7c20 */ /* 0x000fe20008410000 */
[----:B------:R-:W-:Y:S01]  /*5150*/  FMUL.FTZ R76, R76, UR4 ;  /* 0x000000044c4c7c20 */ /* 0x000fe20008410000 */
[----:B------:R-:W-:Y:S01]  /*5160*/  FMUL.FTZ R78, R78, UR4 ;  /* 0x000000044e4e7c20 */ /* 0x000fe20008410000 */
[----:B------:R-:W-:Y:S02]  /*5170*/  FMUL.FTZ R79, R79, UR4 ;  /* 0x000000044f4f7c20 */ /* 0x000fe40008410000 */
[----:B------:R-:W-:Y:S02]  /*5180*/  HMMA.16816.F32 R84, R92, R48, R84 ;  /* 0x000000305c54723c */ /* 0x000fe40000001854 */
[----:B------:R4:W-:Y:S01]  /*5190*/  MUFU.TANH R35, R13 ;  /* 0x0000000d00237308 */ /* 0x0009e20000002400 */
[----:B------:R-:W-:Y:S01]  /*51a0*/  FMUL.FTZ R10, R10, UR4 ;  /* 0x000000040a0a7c20 */ /* 0x000fe20008410000 */
[----:B-1----:R-:W-:-:S04]  /*51b0*/  FMUL.FTZ R16, R8, UR4 ;  /* 0x0000000408107c20 */ /* 0x002fc80008410000 */
[----:B---3--:R-:W-:Y:S02]  /*51c0*/  HMMA.16816.F32 R88, R92, R30, R88 ;  /* 0x0000001e5c58723c */ /* 0x008fe40000001858 */
[----:B------:R1:W-:Y:S01]  /*51d0*/  MUFU.TANH R31, R12 ;  /* 0x0000000c001f7308 */ /* 0x0003e20000002400 */
[----:B------:R-:W-:Y:S01]  /*51e0*/  FMUL.FTZ R8, R4, UR4 ;  /* 0x0000000404087c20 */ /* 0x000fe20008410000 */
[----:B------:R-:W-:Y:S01]  /*51f0*/  FMUL.FTZ R47, R7, UR4 ;  /* 0x00000004072f7c20 */ /* 0x000fe20008410000 */
[----:B------:R-:W-:-:S03]  /*5200*/  FMUL.FTZ R6, R6, UR4 ;  /* 0x0000000406067c20 */ /* 0x000fc60008410000 */
[C---:B------:R-:W-:Y:S02]  /*5210*/  HMMA.16816.F32 R108, R92.reuse, R28, R108 ;  /* 0x0000001c5c6c723c */ /* 0x040fe4000000186c */
[----:B------:R3:W-:Y:S01]  /*5220*/  MUFU.TANH R49, R14 ;  /* 0x0000000e00317308 */ /* 0x0007e20000002400 */
[----:B------:R-:W-:Y:S01]  /*5230*/  FMUL.FTZ R84, R84, UR4 ;  /* 0x0000000454547c20 */ /* 0x000fe20008410000 */
[----:B----4-:R-:W-:Y:S02]  /*5240*/  IMAD.IADD R13, R194, 0x1, R134 ;  /* 0x00000001c20d7824 */ /* 0x010fe400078e0286 */
[----:B------:R-:W-:Y:S01]  /*5250*/  FMUL.FTZ R85, R85, UR4 ;  /* 0x0000000455557c20 */ /* 0x000fe20008410000 */
[----:B------:R-:W-:Y:S01]  /*5260*/  FMUL.FTZ R86, R86, UR4 ;  /* 0x0000000456567c20 */ /* 0x000fe20008410000 */
[----:B------:R-:W-:Y:S01]  /*5270*/  FMUL.FTZ R87, R87, UR4 ;  /* 0x0000000457577c20 */ /* 0x000fe20008410000 */
[C---:B------:R-:W-:Y:S01]  /*5280*/  VIADD R55, R13.reuse, 0x78 ;  /* 0x000000780d377836 */ /* 0x040fe20000000000 */
[C---:B------:R-:W-:Y:S01]  /*5290*/  HMMA.16816.F32 R80, R92.reuse, R50, R80 ;  /* 0x000000325c50723c */ /* 0x040fe20000001850 */
[C---:B------:R-:W-:Y:S01]  /*52a0*/  VIADD R4, R13.reuse, 0x8 ;  /* 0x000000080d047836 */ /* 0x040fe20000000000 */
[----:B------:R-:W-:Y:S01]  /*52b0*/  MUFU.TANH R59, R59 ;  /* 0x0000003b003b7308 */ /* 0x000fe20000002400 */
[----:B-1----:R-:W-:Y:S01]  /*52c0*/  VIADD R12, R13, 0x1 ;  /* 0x000000010d0c7836 */ /* 0x002fe20000000000 */
[----:B------:R-:W-:Y:S01]  /*52d0*/  ISETP.GE.AND P5, PT, R55, R193, PT ;  /* 0x000000c13700720c */ /* 0x000fe20003fa6270 */
[----:B------:R-:W-:Y:S01]  /*52e0*/  VIADD R40, R13, 0x28 ;  /* 0x000000280d287836 */ /* 0x000fe20000000000 */
[-C--:B------:R-:W-:Y:S01]  /*52f0*/  ISETP.GE.AND P3, PT, R55, R192.reuse, PT ;  /* 0x000000c03700720c */ /* 0x080fe20003f66270 */
[----:B------:R-:W-:Y:S01]  /*5300*/  VIADD R42, R13, 0x29 ;  /* 0x000000290d2a7836 */ /* 0x000fe20000000000 */
[----:B------:R-:W-:Y:S01]  /*5310*/  I2FP.F32.S32 R55, R55 ;  /* 0x0000003700377245 */ /* 0x000fe20000201400 */
[C---:B------:R-:W-:Y:S01]  /*5320*/  HMMA.16816.F32 R72, R92.reuse, R22, R72 ;  /* 0x000000165c48723c */ /* 0x040fe20000001848 */
[C---:B------:R-:W-:Y:S01]  /*5330*/  ISETP.GE.AND P4, PT, R12.reuse, R193, PT ;  /* 0x000000c10c00720c */ /* 0x040fe20003f86270 */
[----:B---3--:R-:W-:Y:S01]  /*5340*/  FMUL.FTZ R14, R9, UR4 ;  /* 0x00000004090e7c20 */ /* 0x008fe20008410000 */
[----:B------:R-:W-:Y:S01]  /*5350*/  ISETP.GE.AND P2, PT, R12, R192, PT ;  /* 0x000000c00c00720c */ /* 0x000fe20003f46270 */
[----:B--2---:R-:W-:Y:S01]  /*5360*/  FFMA.FTZ R21, R0, R55, R21 ;  /* 0x0000003700157223 */ /* 0x004fe20000010015 */
[C---:B------:R-:W-:Y:S01]  /*5370*/  ISETP.GE.AND P1, PT, R4.reuse, R193, PT ;  /* 0x000000c10400720c */ /* 0x040fe20003f26270 */
[----:B------:R1:W-:Y:S01]  /*5380*/  MUFU.TANH R9, R16 ;  /* 0x0000001000097308 */ /* 0x0003e20000002400 */
[----:B------:R-:W-:Y:S01]  /*5390*/  I2FP.F32.S32 R12, R12 ;  /* 0x0000000c000c7245 */ /* 0x000fe20000201400 */
[----:B------:R-:W-:Y:S01]  /*53a0*/  HMMA.16816.F32 R68, R92, R52, R68 ;  /* 0x000000345c44723c */ /* 0x000fe20000001844 */
[----:B------:R-:W-:Y:S01]  /*53b0*/  FSEL R148, R21, -INF , !P5 ;  /* 0xff80000015947808 */ /* 0x000fe20006800000 */
[----:B------:R-:W-:Y:S01]  /*53c0*/  FMUL.FTZ R23, R11, UR4 ;  /* 0x000000040b177c20 */ /* 0x000fe20008410000 */
[----:B------:R-:W-:Y:S01]  /*53d0*/  ISETP.GE.AND P5, PT, R4, R192, PT ;  /* 0x000000c00400720c */ /* 0x000fe20003fa6270 */
[C---:B------:R-:W-:Y:S01]  /*53e0*/  FFMA.FTZ R34, R0.reuse, R12, R37 ;  /* 0x0000000c00227223 */ /* 0x040fe20000010025 */
[----:B------:R-:W-:Y:S01]  /*53f0*/  I2FP.F32.S32 R4, R4 ;  /* 0x0000000400047245 */ /* 0x000fe20000201400 */
[----:B------:R-:W2:Y:S01]  /*5400*/  MUFU.TANH R93, R66 ;  /* 0x00000042005d7308 */ /* 0x000ea20000002400 */
[----:B------:R-:W-:Y:S01]  /*5410*/  FFMA.FTZ R28, R0, R12, R39 ;  /* 0x0000000c001c7223 */ /* 0x000fe20000010027 */
[----:B------:R-:W-:-:S02]  /*5420*/  VIADD R12, R13, 0x10 ;  /* 0x000000100d0c7836 */ /* 0x000fc40000000000 */
[----:B------:R-:W-:Y:S01]  /*5430*/  FMUL.FTZ R11, R5, UR4 ;  /* 0x00000004050b7c20 */ /* 0x000fe20008410000 */
[-C--:B------:R-:W-:Y:S01]  /*5440*/  FFMA.FTZ R32, R0, R4.reuse, R99 ;  /* 0x0000000400207223 */ /* 0x080fe20000010063 */
[----:B------:R-:W-:Y:S01]  /*5450*/  FSEL R34, R34, -INF , !P4 ;  /* 0xff80000022227808 */ /* 0x000fe20006000000 */
[----:B------:R-:W-:Y:S01]  /*5460*/  FFMA.FTZ R4, R0, R4, R107 ;  /* 0x0000000400047223 */ /* 0x000fe2000001006b */
[----:B------:R-:W-:Y:S01]  /*5470*/  FSEL R28, R28, -INF , !P2 ;  /* 0xff8000001c1c7808 */ /* 0x000fe20005000000 */
[----:B------:R3:W-:Y:S01]  /*5480*/  MUFU.TANH R7, R10 ;  /* 0x0000000a00077308 */ /* 0x0007e20000002400 */
[----:B------:R-:W-:Y:S01]  /*5490*/  FSEL R32, R32, -INF , !P1 ;  /* 0xff80000020207808 */ /* 0x000fe20004800000 */
[C---:B------:R-:W-:Y:S01]  /*54a0*/  VIADD R56, R13.reuse, 0x38 ;  /* 0x000000380d387836 */ /* 0x040fe20000000000 */
[----:B-1----:R-:W-:Y:S01]  /*54b0*/  IADD3 R16, PT, PT, R13, 0x9, RZ ;  /* 0x000000090d107810 */ /* 0x002fe20007ffe0ff */
[----:B------:R-:W-:Y:S01]  /*54c0*/  FMUL.FTZ R108, R108, UR4 ;  /* 0x000000046c6c7c20 */ /* 0x000fe20008410000 */
[C---:B------:R-:W-:Y:S01]  /*54d0*/  ISETP.GE.AND P2, PT, R12.reuse, R193, PT ;  /* 0x000000c10c00720c */ /* 0x040fe20003f46270 */
[----:B------:R-:W-:Y:S01]  /*54e0*/  FMUL.FTZ R51, R109, UR4 ;  /* 0x000000046d337c20 */ /* 0x000fe20008410000 */
[----:B------:R-:W-:Y:S01]  /*54f0*/  ISETP.GE.AND P1, PT, R12, R192, PT ;  /* 0x000000c00c00720c */ /* 0x000fe20003f26270 */
[----:B------:R1:W-:Y:S01]  /*5500*/  MUFU.TANH R5, R14 ;  /* 0x0000000e00057308 */ /* 0x0003e20000002400 */
[----:B------:R-:W-:Y:S01]  /*5510*/  I2FP.F32.S32 R12, R12 ;  /* 0x0000000c000c7245 */ /* 0x000fe20000201400 */
[----:B--2---:R-:W-:Y:S01]  /*5520*/  FFMA.FTZ R93, R0, R55, R93 ;  /* 0x00000037005d7223 */ /* 0x004fe2000001005d */
[----:B------:R-:W-:Y:S01]  /*5530*/  ISETP.GE.AND P4, PT, R16, R192, PT ;  /* 0x000000c01000720c */ /* 0x000fe20003f86270 */
[----:B------:R-:W-:Y:S01]  /*5540*/  FMUL.FTZ R53, R110, UR4 ;  /* 0x000000046e357c20 */ /* 0x000fe20008410000 */
[----:B------:R-:W-:Y:S01]  /*5550*/  FSEL R4, R4, -INF , !P5 ;  /* 0xff80000004047808 */ /* 0x000fe20006800000 */
[-C--:B------:R-:W-:Y:S01]  /*5560*/  FFMA.FTZ R22, R0, R12.reuse, R115 ;  /* 0x0000000c00167223 */ /* 0x080fe20000010073 */
[----:B------:R-:W-:Y:S01]  /*5570*/  FSEL R142, R93, -INF , !P3 ;  /* 0xff8000005d8e7808 */ /* 0x000fe20005800000 */
[----:B------:R2:W-:Y:S01]  /*5580*/  MUFU.TANH R21, R8 ;  /* 0x0000000800157308 */ /* 0x0005e20000002400 */
[-C--:B------:R-:W-:Y:S01]  /*5590*/  ISETP.GE.AND P3, PT, R16, R193.reuse, PT ;  /* 0x000000c11000720c */ /* 0x080fe20003f66270 */
[----:B------:R-:W-:Y:S01]  /*55a0*/  FFMA.FTZ R57, R0, R12, R57 ;  /* 0x0000000c00397223 */ /* 0x000fe20000010039 */
[----:B---3--:R-:W-:Y:S01]  /*55b0*/  I2FP.F32.S32 R10, R16 ;  /* 0x00000010000a7245 */ /* 0x008fe20000201400 */
[----:B------:R-:W-:Y:S01]  /*55c0*/  VIADD R12, R13, 0x19 ;  /* 0x000000190d0c7836 */ /* 0x000fe20000000000 */
[----:B------:R-:W-:Y:S01]  /*55d0*/  FSEL R22, R22, -INF , !P2 ;  /* 0xff80000016167808 */ /* 0x000fe20005000000 */
[----:B------:R-:W-:Y:S01]  /*55e0*/  FMUL.FTZ R111, R111, UR4 ;  /* 0x000000046f6f7c20 */ /* 0x000fe20008410000 */
[----:B------:R-:W-:Y:S01]  /*55f0*/  FMUL.FTZ R88, R88, UR4 ;  /* 0x0000000458587c20 */ /* 0x000fe20008410000 */
[CC--:B------:R-:W-:Y:S01]  /*5600*/  FFMA.FTZ R30, R0.reuse, R10.reuse, R105 ;  /* 0x0000000a001e7223 */ /* 0x0c0fe20000010069 */
[----:B------:R-:W-:Y:S01]  /*5610*/  FFMA.FTZ R113, R0, R10, R113 ;  /* 0x0000000a00717223 */ /* 0x000fe20000010071 */
[C---:B-1----:R-:W-:Y:S01]  /*5620*/  VIADD R14, R13.reuse, 0x11 ;  /* 0x000000110d0e7836 */ /* 0x042fe20000000000 */
[----:B------:R1:W-:Y:S01]  /*5630*/  MUFU.TANH R37, R6 ;  /* 0x0000000600257308 */ /* 0x0003e20000002400 */
[----:B------:R-:W-:Y:S01]  /*5640*/  VIADD R10, R13, 0x18 ;  /* 0x000000180d0a7836 */ /* 0x000fe20000000000 */
[----:B------:R-:W-:Y:S01]  /*5650*/  FSEL R30, R30, -INF , !P3 ;  /* 0xff8000001e1e7808 */ /* 0x000fe20005800000 */
[----:B------:R-:W-:Y:S01]  /*5660*/  FMUL.FTZ R89, R89, UR4 ;  /* 0x0000000459597c20 */ /* 0x000fe20008410000 */
[----:B------:R-:W-:Y:S01]  /*5670*/  ISETP.GE.AND P5, PT, R14, R193, PT ;  /* 0x000000c10e00720c */ /* 0x000fe20003fa6270 */
[----:B------:R-:W-:Y:S01]  /*5680*/  FMUL.FTZ R90, R90, UR4 ;  /* 0x000000045a5a7c20 */ /* 0x000fe20008410000 */
[----:B------:R-:W-:Y:S01]  /*5690*/  ISETP.GE.AND P2, PT, R10, R192, PT ;  /* 0x000000c00a00720c */ /* 0x000fe20003f46270 */
[----:B------:R-:W-:Y:S01]  /*56a0*/  FMUL.FTZ R91, R91, UR4 ;  /* 0x000000045b5b7c20 */ /* 0x000fe20008410000 */
[----:B--2---:R-:W-:Y:S01]  /*56b0*/  I2FP.F32.S32 R8, R14 ;  /* 0x0000000e00087245 */ /* 0x004fe20000201400 */
[----:B------:R2:W3:Y:S01]  /*56c0*/  MUFU.TANH R29, R18 ;  /* 0x00000012001d7308 */ /* 0x0004e20000002400 */
[----:B------:R-:W-:Y:S01]  /*56d0*/  ISETP.GE.AND P3, PT, R14, R192, PT ;  /* 0x000000c00e00720c */ /* 0x000fe20003f66270 */
[----:B------:R-:W-:-:S02]  /*56e0*/  VIADD R14, R13, 0x20 ;  /* 0x000000200d0e7836 */ /* 0x000fc40000000000 */
[----:B------:R-:W-:Y:S01]  /*56f0*/  FMUL.FTZ R80, R80, UR4 ;  /* 0x0000000450507c20 */ /* 0x000fe20008410000 */
[CC--:B------:R-:W-:Y:S01]  /*5700*/  FFMA.FTZ R20, R0.reuse, R8.reuse, R117 ;  /* 0x0000000800147223 */ /* 0x0c0fe20000010075 */
[----:B------:R-:W-:Y:S01]  /*5710*/  FFMA.FTZ R16, R0, R8, R59 ;  /* 0x0000000800107223 */ /* 0x000fe2000001003b */
[----:B------:R-:W-:Y:S01]  /*5720*/  FSEL R8, R57, -INF , !P1 ;  /* 0xff80000039087808 */ /* 0x000fe20004800000 */
[----:B------:R-:W-:Y:S01]  /*5730*/  FMUL.FTZ R82, R82, UR4 ;  /* 0x0000000452527c20 */ /* 0x000fe20008410000 */
[----:B------:R-:W4:Y:S01]  /*5740*/  MUFU.TANH R17, R17 ;  /* 0x0000001100117308 */ /* 0x000f220000002400 */
[----:B-1----:R-:W-:Y:S01]  /*5750*/  FSEL R6, R113, -INF , !P4 ;  /* 0xff80000071067808 */ /* 0x002fe20006000000 */
[----:B------:R-:W-:Y:S01]  /*5760*/  FMUL.FTZ R81, R81, UR4 ;  /* 0x0000000451517c20 */ /* 0x000fe20008410000 */
[-C--:B------:R-:W-:Y:S01]  /*5770*/  ISETP.GE.AND P4, PT, R10, R193.reuse, PT ;  /* 0x000000c10a00720c */ /* 0x080fe20003f86270 */
[----:B------:R-:W-:Y:S01]  /*5780*/  FMUL.FTZ R83, R83, UR4 ;  /* 0x0000000453537c20 */ /* 0x000fe20008410000 */
[----:B------:R-:W-:Y:S01]  /*5790*/  I2FP.F32.S32 R10, R10 ;  /* 0x0000000a000a7245 */ /* 0x000fe20000201400 */
[C---:B------:R-:W-:Y:S01]  /*57a0*/  VIADD R182, R13.reuse, 0x58 ;  /* 0x000000580db67836 */ /* 0x040fe20000000000 */
[----:B------:R-:W-:Y:S01]  /*57b0*/  FSEL R20, R20, -INF , !P5 ;  /* 0xff80000014147808 */ /* 0x000fe20006800000 */
[----:B------:R-:W1:Y:S01]  /*57c0*/  MUFU.TANH R19, R19 ;  /* 0x0000001300137308 */ /* 0x000e620000002400 */
[-C--:B------:R-:W-:Y:S01]  /*57d0*/  ISETP.GE.AND P1, PT, R12, R193.reuse, PT ;  /* 0x000000c10c00720c */ /* 0x080fe20003f26270 */
[----:B--2---:R-:W-:Y:S01]  /*57e0*/  FFMA.FTZ R18, R0, R10, R61 ;  /* 0x0000000a00127223 */ /* 0x004fe2000001003d */
[----:B------:R-:W-:Y:S01]  /*57f0*/  ISETP.GE.AND P5, PT, R12, R192, PT ;  /* 0x000000c00c00720c */ /* 0x000fe20003fa6270 */
[----:B------:R-:W-:Y:S01]  /*5800*/  FFMA.FTZ R63, R0, R10, R63 ;  /* 0x0000000a003f7223 */ /* 0x000fe2000001003f */
[----:B------:R-:W-:Y:S01]  /*5810*/  I2FP.F32.S32 R12, R12 ;  /* 0x0000000c000c7245 */ /* 0x000fe20000201400 */
[----:B------:R-:W-:Y:S01]  /*5820*/  FMUL.FTZ R74, R74, UR4 ;  /* 0x000000044a4a7c20 */ /* 0x000fe20008410000 */
[----:B------:R-:W-:Y:S01]  /*5830*/  FSEL R16, R16, -INF , !P3 ;  /* 0xff80000010107808 */ /* 0x000fe20005800000 */
[----:B------:R2:W-:Y:S01]  /*5840*/  MUFU.TANH R97, R36 ;  /* 0x0000002400617308 */ /* 0x0005e20000002400 */
[----:B------:R-:W-:Y:S01]  /*5850*/  FSEL R18, R18, -INF , !P4 ;  /* 0xff80000012127808 */ /* 0x000fe20006000000 */
[-C--:B------:R-:W-:Y:S01]  /*5860*/  FFMA.FTZ R10, R0, R12.reuse, R41 ;  /* 0x0000000c000a7223 */ /* 0x080fe20000010029 */
[-C--:B------:R-:W-:Y:S01]  /*5870*/  ISETP.GE.AND P3, PT, R14, R193.reuse, PT ;  /* 0x000000c10e00720c */ /* 0x080fe20003f66270 */
[----:B------:R-:W-:Y:S01]  /*5880*/  FFMA.FTZ R12, R0, R12, R43 ;  /* 0x0000000c000c7223 */ /* 0x000fe2000001002b */
[----:B------:R-:W-:Y:S01]  /*5890*/  ISETP.GE.AND P4, PT, R14, R192, PT ;  /* 0x000000c00e00720c */ /* 0x000fe20003f86270 */
[----:B------:R-:W-:Y:S01]  /*58a0*/  VIADD R41, R13, 0x30 ;  /* 0x000000300d297836 */ /* 0x000fe20000000000 */
[----:B------:R-:W-:Y:S01]  /*58b0*/  I2FP.F32.S32 R14, R14 ;  /* 0x0000000e000e7245 */ /* 0x000fe20000201400 */
[----:B------:R-:W5:Y:S01]  /*58c0*/  MUFU.TANH R15, R15 ;  /* 0x0000000f000f7308 */ /* 0x000f620000002400 */
[----:B------:R-:W-:Y:S01]  /*58d0*/  FSEL R10, R10, -INF , !P1 ;  /* 0xff8000000a0a7808 */ /* 0x000fe20004800000 */
[----:B------:R-:W-:Y:S01]  /*58e0*/  FMUL.FTZ R72, R72, UR4 ;  /* 0x0000000448487c20 */ /* 0x000fe20008410000 */
[----:B------:R-:W-:Y:S01]  /*58f0*/  FSEL R12, R12, -INF , !P5 ;  /* 0xff8000000c0c7808 */ /* 0x000fe20006800000 */
[CC--:B------:R-:W-:Y:S01]  /*5900*/  FFMA.FTZ R33, R0.reuse, R14.reuse, R33 ;  /* 0x0000000e00217223 */ /* 0x0c0fe20000010021 */
[----:B---3--:R-:W-:Y:S01]  /*5910*/  FFMA.FTZ R48, R0, R14, R29 ;  /* 0x0000000e00307223 */ /* 0x008fe2000001001d */
[----:B------:R-:W-:Y:S01]  /*5920*/  FSEL R14, R63, -INF , !P2 ;  /* 0xff8000003f0e7808 */ /* 0x000fe20005000000 */
[----:B------:R-:W-:Y:S01]  /*5930*/  FMUL.FTZ R73, R73, UR4 ;  /* 0x0000000449497c20 */ /* 0x000fe20008410000 */
[CC--:B------:R-:W-:Y:S01]  /*5940*/  ISETP.GE.AND P5, PT, R40.reuse, R193.reuse, PT ;  /* 0x000000c12800720c */ /* 0x0c0fe20003fa6270 */
[----:B------:R-:W3:Y:S01]  /*5950*/  MUFU.TANH R23, R23 ;  /* 0x0000001700177308 */ /* 0x000ee20000002400 */
[----:B--2---:R-:W-:Y:S01]  /*5960*/  VIADD R36, R13, 0x21 ;  /* 0x000000210d247836 */ /* 0x004fe20000000000 */
[----:B------:R-:W-:Y:S01]  /*5970*/  FSEL R244, R33, -INF , !P3 ;  /* 0xff80000021f47808 */ /* 0x000fe20005800000 */
[----:B------:R-:W-:Y:S01]  /*5980*/  FMUL.FTZ R71, R71, UR4 ;  /* 0x0000000447477c20 */ /* 0x000fe20008410000 */
[-C--:B------:R-:W-:Y:S01]  /*5990*/  ISETP.GE.AND P3, PT, R40, R192.reuse, PT ;  /* 0x000000c02800720c */ /* 0x080fe20003f66270 */
[----:B------:R-:W-:Y:S01]  /*59a0*/  FMUL.FTZ R68, R68, UR4 ;  /* 0x0000000444447c20 */ /* 0x000fe20008410000 */
[CC--:B------:R-:W-:Y:S01]  /*59b0*/  ISETP.GE.AND P2, PT, R36.reuse, R193.reuse, PT ;  /* 0x000000c12400720c */ /* 0x0c0fe20003f46270 */
[----:B------:R-:W-:Y:S01]  /*59c0*/  FMUL.FTZ R75, R75, UR4 ;  /* 0x000000044b4b7c20 */ /* 0x000fe20008410000 */
[----:B------:R-:W-:Y:S01]  /*59d0*/  ISETP.GE.AND P1, PT, R36, R192, PT ;  /* 0x000000c02400720c */ /* 0x000fe20003f26270 */
[----:B------:R-:W2:Y:S01]  /*59e0*/  MUFU.TANH R11, R11 ;  /* 0x0000000b000b7308 */ /* 0x000ea20000002400 */
[----:B------:R-:W-:Y:S01]  /*59f0*/  I2FP.F32.S32 R36, R36 ;  /* 0x0000002400247245 */ /* 0x000fe20000201400 */
[----:B------:R-:W-:Y:S01]  /*5a00*/  FMUL.FTZ R69, R69, UR4 ;  /* 0x0000000445457c20 */ /* 0x000fe20008410000 */
[----:B------:R-:W-:Y:S01]  /*5a10*/  FSEL R48, R48, -INF , !P4 ;  /* 0xff80000030307808 */ /* 0x000fe20006000000 */
[----:B------:R-:W-:Y:S01]  /*5a20*/  FMUL.FTZ R70, R70, UR4 ;  /* 0x0000000446467c20 */ /* 0x000fe20008410000 */
[----:B------:R-:W-:Y:S01]  /*5a30*/  I2FP.F32.S32 R40, R40 ;  /* 0x0000002800287245 */ /* 0x000fe20000201400 */
[CC--:B----4-:R-:W-:Y:S01]  /*5a40*/  FFMA.FTZ R54, R0.reuse, R36.reuse, R17 ;  /* 0x0000002400367223 */ /* 0x0d0fe20000010011 */
[----:B-1----:R-:W-:Y:S01]  /*5a50*/  FFMA.FTZ R19, R0, R36, R19 ;  /* 0x0000002400137223 */ /* 0x002fe20000010013 */
[----:B------:R-:W-:Y:S01]  /*5a60*/  ISETP.GE.AND P4, PT, R42, R193, PT ;  /* 0x000000c12a00720c */ /* 0x000fe20003f86270 */
[----:B------:R-:W1:Y:S01]  /*5a70*/  MUFU.TANH R47, R47 ;  /* 0x0000002f002f7308 */ /* 0x000e620000002400 */
[-C--:B------:R-:W-:Y:S01]  /*5a80*/  FFMA.FTZ R31, R0, R40.reuse, R31 ;  /* 0x00000028001f7223 */ /* 0x080fe2000001001f */
[----:B------:R-:W-:Y:S01]  /*5a90*/  FSEL R54, R54, -INF , !P2 ;  /* 0xff80000036367808 */ /* 0x000fe20005000000 */
[----:B------:R-:W-:Y:S01]  /*5aa0*/  FFMA.FTZ R49, R0, R40, R49 ;  /* 0x0000002800317223 */ /* 0x000fe20000010031 */
[----:B------:R-:W-:-:S02]  /*5ab0*/  ISETP.GE.AND P2, PT, R42, R192, PT ;  /* 0x000000c02a00720c */ /* 0x000fc40003f46270 */
[----:B------:R-:W-:Y:S02]  /*5ac0*/  FSEL R52, R19, -INF , !P1 ;  /* 0xff80000013347808 */ /* 0x000fe40004800000 */
[----:B------:R-:W-:Y:S01]  /*5ad0*/  I2FP.F32.S32 R42, R42 ;  /* 0x0000002a002a7245 */ /* 0x000fe20000201400 */
[----:B------:R-:W4:Y:S01]  /*5ae0*/  MUFU.TANH R39, R108 ;  /* 0x0000006c00277308 */ /* 0x000f220000002400 */
[----:B------:R-:W-:Y:S02]  /*5af0*/  I2FP.F32.S32 R19, R41 ;  /* 0x0000002900137245 */ /* 0x000fe40000201400 */
[----:B------:R-:W-:Y:S01]  /*5b00*/  ISETP.GE.AND P1, PT, R41, R193, PT ;  /* 0x000000c12900720c */ /* 0x000fe20003f26270 */
[CC--:B------:R-:W-:Y:S01]  /*5b10*/  FFMA.FTZ R35, R0.reuse, R42.reuse, R35 ;  /* 0x0000002a00237223 */ /* 0x0c0fe20000010023 */
[C---:B-----5:R-:W-:Y:S01]  /*5b20*/  FFMA.FTZ R40, R0.reuse, R42, R15 ;  /* 0x0000002a00287223 */ /* 0x060fe2000001000f */
[CC--:B------:R-:W-:Y:S01]  /*5b30*/  FFMA.FTZ R9, R0.reuse, R19.reuse, R9 ;  /* 0x0000001300097223 */ /* 0x0c0fe20000010009 */
[----:B------:R-:W-:Y:S01]  /*5b40*/  IADD3 R36, PT, PT, R13, 0x31, RZ ;  /* 0x000000310d247810 */ /* 0x000fe20007ffe0ff */
[----:B------:R-:W-:Y:S01]  /*5b50*/  FFMA.FTZ R7, R0, R19, R7 ;  /* 0x0000001300077223 */ /* 0x000fe20000010007 */
[----:B------:R-:W-:Y:S01]  /*5b60*/  FSEL R42, R49, -INF , !P3 ;  /* 0xff800000312a7808 */ /* 0x000fe20005800000 */
[----:B------:R-:W-:Y:S01]  /*5b70*/  VIADD R19, R13, 0x39 ;  /* 0x000000390d137836 */ /* 0x000fe20000000000 */
[----:B------:R-:W-:Y:S01]  /*5b80*/  FSEL R50, R35, -INF , !P4 ;  /* 0xff80000023327808 */ /* 0x000fe20006000000 */
[----:B------:R-:W-:Y:S01]  /*5b90*/  MUFU.TANH R51, R51 ;  /* 0x0000003300337308 */ /* 0x000fe20000002400 */
[----:B------:R-:W-:-:S02]  /*5ba0*/  FSEL R40, R40, -INF , !P2 ;  /* 0xff80000028287808 */ /* 0x000fc40005000000 */
[----:B------:R-:W-:Y:S02]  /*5bb0*/  FSEL R242, R9, -INF , !P1 ;  /* 0xff80000009f27808 */ /* 0x000fe40004800000 */
[CC--:B------:R-:W-:Y:S02]  /*5bc0*/  ISETP.GE.AND P3, PT, R36.reuse, R193.reuse, PT ;  /* 0x000000c12400720c */ /* 0x0c0fe40003f66270 */
[-C--:B------:R-:W-:Y:S01]  /*5bd0*/  ISETP.GE.AND P4, PT, R36, R192.reuse, PT ;  /* 0x000000c02400720c */ /* 0x080fe20003f86270 */
[----:B------:R-:W5:Y:S01]  /*5be0*/  MUFU.TANH R53, R53 ;  /* 0x0000003500357308 */ /* 0x000f620000002400 */
[C---:B------:R-:W-:Y:S02]  /*5bf0*/  ISETP.GE.AND P2, PT, R56.reuse, R193, PT ;  /* 0x000000c13800720c */ /* 0x040fe40003f46270 */
[----:B------:R-:W-:Y:S02]  /*5c00*/  ISETP.GE.AND P1, PT, R56, R192, PT ;  /* 0x000000c03800720c */ /* 0x000fe40003f26270 */
[----:B------:R-:W-:-:S02]  /*5c10*/  I2FP.F32.S32 R36, R36 ;  /* 0x0000002400247245 */ /* 0x000fc40000201400 */
[----:B------:R-:W-:Y:S01]  /*5c20*/  I2FP.F32.S32 R56, R56 ;  /* 0x0000003800387245 */ /* 0x000fe20000201400 */
[----:B------:R-:W5:Y:S01]  /*5c30*/  MUFU.TANH R111, R111 ;  /* 0x0000006f006f7308 */ /* 0x000f620000002400 */
[----:B------:R-:W-:Y:S01]  /*5c40*/  FSEL R246, R31, -INF , !P5 ;  /* 0xff8000001ff67808 */ /* 0x000fe20006800000 */
[CC--:B------:R-:W-:Y:S01]  /*5c50*/  FFMA.FTZ R5, R0.reuse, R36.reuse, R5 ;  /* 0x0000002400057223 */ /* 0x0c0fe20000010005 */
[C---:B---3--:R-:W-:Y:S01]  /*5c60*/  FFMA.FTZ R23, R0.reuse, R36, R23 ;  /* 0x0000002400177223 */ /* 0x048fe20000010017 */
[C---:B------:R-:W-:Y:S01]  /*5c70*/  FFMA.FTZ R21, R0.reuse, R56, R21 ;  /* 0x0000003800157223 */ /* 0x040fe20000010015 */
[----:B------:R-:W-:Y:S01]  /*5c80*/  ISETP.GE.AND P5, PT, R41, R192, PT ;  /* 0x000000c02900720c */ /* 0x000fe20003fa6270 */
[----:B------:R-:W-:Y:S01]  /*5c90*/  VIADD R36, R13, 0x40 ;  /* 0x000000400d247836 */ /* 0x000fe20000000000 */
[----:B------:R-:W-:Y:S01]  /*5ca0*/  FSEL R240, R5, -INF , !P3 ;  /* 0xff80000005f07808 */ /* 0x000fe20005800000 */
[----:B------:R-:W3:Y:S01]  /*5cb0*/  MUFU.TANH R29, R88 ;  /* 0x00000058001d7308 */ /* 0x000ee20000002400 */
[----:B------:R-:W-:Y:S01]  /*5cc0*/  FSEL R238, R7, -INF , !P5 ;  /* 0xff80000007ee7808 */ /* 0x000fe20006800000 */
[----:B------:R-:W-:Y:S01]  /*5cd0*/  FFMA.FTZ R37, R0, R56, R37 ;  /* 0x0000003800257223 */ /* 0x000fe20000010025 */
[----:B------:R-:W-:Y:S01]  /*5ce0*/  FSEL R176, R23, -INF , !P4 ;  /* 0xff80000017b07808 */ /* 0x000fe20006000000 */
[----:B------:R-:W-:Y:S01]  /*5cf0*/  VIADD R56, R13, 0x41 ;  /* 0x000000410d387836 */ /* 0x000fe20000000000 */
[----:B------:R-:W-:Y:S01]  /*5d00*/  FSEL R174, R21, -INF , !P2 ;  /* 0xff80000015ae7808 */ /* 0x000fe20005000000 */
[----:B------:R-:W-:Y:S01]  /*5d10*/  VIADD R21, R13, 0x48 ;  /* 0x000000480d157836 */ /* 0x000fe20000000000 */
[C---:B------:R-:W-:Y:S01]  /*5d20*/  ISETP.GE.AND P5, PT, R19.reuse, R193, PT ;  /* 0x000000c11300720c */ /* 0x040fe20003fa6270 */
[----:B------:R-:W-:Y:S01]  /*5d30*/  MUFU.TANH R17, R89 ;  /* 0x0000005900117308 */ /* 0x000fe20000002400 */
[----:B------:R-:W-:-:S02]  /*5d40*/  ISETP.GE.AND P3, PT, R19, R192, PT ;  /* 0x000000c01300720c */ /* 0x000fc40003f66270 */
[C---:B------:R-:W-:Y:S02]  /*5d50*/  ISETP.GE.AND P4, PT, R36.reuse, R193, PT ;  /* 0x000000c12400720c */ /* 0x040fe40003f86270 */
[----:B------:R-:W-:Y:S02]  /*5d60*/  ISETP.GE.AND P2, PT, R36, R192, PT ;  /* 0x000000c02400720c */ /* 0x000fe40003f46270 */
[----:B------:R-:W-:Y:S01]  /*5d70*/  I2FP.F32.S32 R19, R19 ;  /* 0x0000001300137245 */ /* 0x000fe20000201400 */
[----:B------:R-:W3:Y:S01]  /*5d80*/  MUFU.TANH R33, R90 ;  /* 0x0000005a00217308 */ /* 0x000ee20000002400 */
[----:B------:R-:W-:Y:S02]  /*5d90*/  I2FP.F32.S32 R36, R36 ;  /* 0x0000002400247245 */ /* 0x000fe40000201400 */
[----:B------:R-:W-:Y:S01]  /*5da0*/  FSEL R236, R37, -INF , !P1 ;  /* 0xff80000025ec7808 */ /* 0x000fe20004800000 */
[CC--:B--2---:R-:W-:Y:S01]  /*5db0*/  FFMA.FTZ R11, R0.reuse, R19.reuse, R11 ;  /* 0x00000013000b7223 */ /* 0x0c4fe2000001000b */
[C---:B-1----:R-:W-:Y:S01]  /*5dc0*/  FFMA.FTZ R47, R0.reuse, R19, R47 ;  /* 0x00000013002f7223 */ /* 0x042fe2000001002f */
[-C--:B----4-:R-:W-:Y:S01]  /*5dd0*/  FFMA.FTZ R39, R0, R36.reuse, R39 ;  /* 0x0000002400277223 */ /* 0x090fe20000010027 */
[----:B------:R-:W-:Y:S01]  /*5de0*/  ISETP.GE.AND P1, PT, R56, R193, PT ;  /* 0x000000c13800720c */ /* 0x000fe20003f26270 */
[----:B------:R-:W1:Y:S01]  /*5df0*/  MUFU.TANH R15, R84 ;  /* 0x00000054000f7308 */ /* 0x000e620000002400 */
[----:B------:R-:W-:Y:S01]  /*5e00*/  FSEL R170, R11, -INF , !P5 ;  /* 0xff8000000baa7808 */ /* 0x000fe20006800000 */
[----:B-----5:R-:W-:Y:S01]  /*5e10*/  FFMA.FTZ R53, R0, R36, R53 ;  /* 0x0000002400357223 */ /* 0x020fe20000010035 */
[----:B------:R-:W-:Y:S01]  /*5e20*/  FSEL R178, R47, -INF , !P3 ;  /* 0xff8000002fb27808 */ /* 0x000fe20005800000 */
[----:B------:R-:W-:Y:S01]  /*5e30*/  VIADD R36, R13, 0x49 ;  /* 0x000000490d247836 */ /* 0x000fe20000000000 */
[----:B------:R-:W-:-:S02]  /*5e40*/  FSEL R234, R39, -INF , !P4 ;  /* 0xff80000027ea7808 */ /* 0x000fc40006000000 */
[-C--:B------:R-:W-:Y:S01]  /*5e50*/  ISETP.GE.AND P5, PT, R56, R192.reuse, PT ;  /* 0x000000c03800720c */ /* 0x080fe20003fa6270 */
[----:B------:R-:W2:Y:S01]  /*5e60*/  MUFU.TANH R91, R91 ;  /* 0x0000005b005b7308 */ /* 0x000ea20000002400 */
[C---:B------:R-:W-:Y:S02]  /*5e70*/  ISETP.GE.AND P3, PT, R21.reuse, R193, PT ;  /* 0x000000c11500720c */ /* 0x040fe40003f66270 */
[----:B------:R-:W-:Y:S02]  /*5e80*/  ISETP.GE.AND P4, PT, R21, R192, PT ;  /* 0x000000c01500720c */ /* 0x000fe40003f86270 */
[----:B------:R-:W-:Y:S02]  /*5e90*/  I2FP.F32.S32 R56, R56 ;  /* 0x0000003800387245 */ /* 0x000fe40000201400 */
[----:B------:R-:W-:Y:S01]  /*5ea0*/  I2FP.F32.S32 R21, R21 ;  /* 0x0000001500157245 */ /* 0x000fe20000201400 */
[----:B------:R-:W-:Y:S01]  /*5eb0*/  MUFU.TANH R85, R85 ;  /* 0x0000005500557308 */ /* 0x000fe20000002400 */
[----:B------:R-:W-:Y:S01]  /*5ec0*/  FSEL R230, R53, -INF , !P2 ;  /* 0xff80000035e67808 */ /* 0x000fe20005000000 */
[CC--:B------:R-:W-:Y:S01]  /*5ed0*/  FFMA.FTZ R51, R0.reuse, R56.reuse, R51 ;  /* 0x0000003800337223 */ /* 0x0c0fe20000010033 */
[C---:B------:R-:W-:Y:S01]  /*5ee0*/  FFMA.FTZ R111, R0.reuse, R56, R111 ;  /* 0x00000038006f7223 */ /* 0x040fe2000001006f */
[----:B---3--:R-:W-:Y:S01]  /*5ef0*/  FFMA.FTZ R29, R0, R21, R29 ;  /* 0x00000015001d7223 */ /* 0x008fe2000001001d */
[----:B------:R-:W-:Y:S01]  /*5f00*/  VIADD R56, R13, 0x50 ;  /* 0x000000500d387836 */ /* 0x000fe20000000000 */
[----:B------:R-:W-:Y:S01]  /*5f10*/  ISETP.GE.AND P2, PT, R36, R193, PT ;  /* 0x000000c12400720c */ /* 0x000fe20003f46270 */
[----:B------:R-:W-:Y:S01]  /*5f20*/  FFMA.FTZ R33, R0, R21, R33 ;  /* 0x0000001500217223 */ /* 0x000fe20000010021 */
[----:B------:R-:W-:Y:S01]  /*5f30*/  FSEL R190, R51, -INF , !P1 ;  /* 0xff80000033be7808 */ /* 0x000fe20004800000 */
[----:B------:R-:W3:Y:S01]  /*5f40*/  MUFU.TANH R9, R86 ;  /* 0x0000005600097308 */ /* 0x000ee20000002400 */
[----:B------:R-:W-:Y:S01]  /*5f50*/  FSEL R228, R111, -INF , !P5 ;  /* 0xff8000006fe47808 */ /* 0x000fe20006800000 */
[----:B------:R-:W-:Y:S01]  /*5f60*/  VIADD R21, R13, 0x61 ;  /* 0x000000610d157836 */ /* 0x000fe20000000000 */
[----:B------:R-:W-:-:S02]  /*5f70*/  FSEL R232, R29, -INF , !P3 ;  /* 0xff8000001de87808 */ /* 0x000fc40005800000 */
[-C--:B------:R-:W-:Y:S02]  /*5f80*/  ISETP.GE.AND P1, PT, R36, R192.reuse, PT ;  /* 0x000000c02400720c */ /* 0x080fe40003f26270 */
[C---:B------:R-:W-:Y:S01]  /*5f90*/  ISETP.GE.AND P5, PT, R56.reuse, R193, PT ;  /* 0x000000c13800720c */ /* 0x040fe20003fa6270 */
[----:B------:R-:W-:Y:S01]  /*5fa0*/  MUFU.TANH R5, R80 ;  /* 0x0000005000057308 */ /* 0x000fe20000002400 */
[----:B------:R-:W-:Y:S02]  /*5fb0*/  ISETP.GE.AND P3, PT, R56, R192, PT ;  /* 0x000000c03800720c */ /* 0x000fe40003f66270 */
[----:B------:R-:W-:Y:S02]  /*5fc0*/  I2FP.F32.S32 R36, R36 ;  /* 0x0000002400247245 */ /* 0x000fe40000201400 */
[----:B------:R-:W-:Y:S02]  /*5fd0*/  I2FP.F32.S32 R56, R56 ;  /* 0x0000003800387245 */ /* 0x000fe40000201400 */
[----:B------:R-:W-:Y:S01]  /*5fe0*/  FSEL R224, R33, -INF , !P4 ;  /* 0xff80000021e07808 */ /* 0x000fe20006000000 */
[----:B------:R-:W-:Y:S01]  /*5ff0*/  MUFU.TANH R7, R82 ;  /* 0x0000005200077308 */ /* 0x000fe20000002400 */
[C---:B------:R-:W-:Y:S01]  /*6000*/  FFMA.FTZ R17, R0.reuse, R36, R17 ;  /* 0x0000002400117223 */ /* 0x040fe20000010011 */
[----:B-1----:R-:W-:Y:S01]  /*6010*/  FFMA.FTZ R222, R0, R56, R15 ;  /* 0x0000003800de7223 */ /* 0x002fe2000001000f */
[----:B------:R-:W-:-:S02]  /*6020*/  VIADD R15, R13, 0x51 ;  /* 0x000000510d0f7836 */ /* 0x000fc40000000000 */
[C---:B--2---:R-:W-:Y:S01]  /*6030*/  FFMA.FTZ R91, R0.reuse, R36, R91 ;  /* 0x00000024005b7223 */ /* 0x044fe2000001005b */
[----:B---3--:R-:W-:Y:S01]  /*6040*/  FFMA.FTZ R186, R0, R56, R9 ;  /* 0x0000003800ba7223 */ /* 0x008fe20000010009 */
[----:B------:R-:W-:Y:S01]  /*6050*/  FSEL R200, R17, -INF , !P2 ;  /* 0xff80000011c87808 */ /* 0x000fe20005000000 */
[----:B------:R-:W-:Y:S01]  /*6060*/  VIADD R17, R13, 0x60 ;  /* 0x000000600d117836 */ /* 0x000fe20000000000 */
[----:B------:R-:W1:Y:S01]  /*6070*/  MUFU.TANH R87, R87 ;  /* 0x0000005700577308 */ /* 0x000e620000002400 */
[C---:B------:R-:W-:Y:S02]  /*6080*/  ISETP.GE.AND P4, PT, R15.reuse, R193, PT ;  /* 0x000000c10f00720c */ /* 0x040fe40003f86270 */
[----:B------:R-:W-:Y:S02]  /*6090*/  ISETP.GE.AND P2, PT, R15, R192, PT ;  /* 0x000000c00f00720c */ /* 0x000fe40003f46270 */
[----:B------:R-:W-:Y:S02]  /*60a0*/  I2FP.F32.S32 R15, R15 ;  /* 0x0000000f000f7245 */ /* 0x000fe40000201400 */
[----:B------:R-:W-:Y:S01]  /*60b0*/  FSEL R204, R91, -INF , !P1 ;  /* 0xff8000005bcc7808 */ /* 0x000fe20004800000 */
[----:B------:R-:W2:Y:S01]  /*60c0*/  MUFU.TANH R81, R81 ;  /* 0x0000005100517308 */ /* 0x000ea20000002400 */
[----:B------:R-:W-:Y:S01]  /*60d0*/  FSEL R222, R222, -INF , !P5 ;  /* 0xff800000dede7808 */ /* 0x000fe20006800000 */
[----:B------:R-:W-:Y:S01]  /*60e0*/  FFMA.FTZ R85, R0, R15, R85 ;  /* 0x0000000f00557223 */ /* 0x000fe20000010055 */
[----:B------:R-:W-:-:S02]  /*60f0*/  ISETP.GE.AND P1, PT, R182, R193, PT ;  /* 0x000000c1b600720c */ /* 0x000fc40003f26270 */
[----:B------:R-:W-:Y:S02]  /*6100*/  ISETP.GE.AND P5, PT, R182, R192, PT ;  /* 0x000000c0b600720c */ /* 0x000fe40003fa6270 */
[----:B------:R-:W-:Y:S01]  /*6110*/  I2FP.F32.S32 R182, R182 ;  /* 0x000000b600b67245 */ /* 0x000fe20000201400 */
[----:B------:R-:W3:Y:S01]  /*6120*/  MUFU.TANH R83, R83 ;  /* 0x0000005300537308 */ /* 0x000ee20000002400 */
[----:B------:R-:W-:Y:S01]  /*6130*/  IADD3 R36, PT, PT, R13, 0x59, RZ ;  /* 0x000000590d247810 */ /* 0x000fe20007ffe0ff */
[----:B-1----:R-:W-:Y:S01]  /*6140*/  FFMA.FTZ R87, R0, R15, R87 ;  /* 0x0000000f00577223 */ /* 0x002fe20000010057 */
[----:B------:R-:W-:Y:S01]  /*6150*/  FSEL R186, R186, -INF , !P3 ;  /* 0xff800000baba7808 */ /* 0x000fe20005800000 */
[CC--:B------:R-:W-:Y:S01]  /*6160*/  FFMA.FTZ R5, R0.reuse, R182.reuse, R5 ;  /* 0x000000b600057223 */ /* 0x0c0fe20000010005 */
[----:B------:R-:W-:Y:S01]  /*6170*/  FSEL R212, R85, -INF , !P4 ;  /* 0xff80000055d47808 */ /* 0x000fe20006000000 */
[----:B------:R-:W-:Y:S01]  /*6180*/  FFMA.FTZ R182, R0, R182, R7 ;  /* 0x000000b600b67223 */ /* 0x000fe20000010007 */
[C---:B------:R-:W-:Y:S01]  /*6190*/  ISETP.GE.AND P3, PT, R36.reuse, R193, PT ;  /* 0x000000c12400720c */ /* 0x040fe20003f66270 */
[----:B------:R-:W1:Y:S01]  /*61a0*/  MUFU.TANH R11, R76 ;  /* 0x0000004c000b7308 */ /* 0x000e620000002400 */
[----:B------:R-:W-:Y:S01]  /*61b0*/  ISETP.GE.AND P4, PT, R36, R192, PT ;  /* 0x000000c02400720c */ /* 0x000fe20003f86270 */
[----:B------:R-:W-:Y:S01]  /*61c0*/  VIADD R15, R13, 0x68 ;  /* 0x000000680d0f7836 */ /* 0x000fe20000000000 */
[----:B------:R-:W-:-:S02]  /*61d0*/  I2FP.F32.S32 R36, R36 ;  /* 0x0000002400247245 */ /* 0x000fc40000201400 */
[----:B------:R-:W-:Y:S02]  /*61e0*/  FSEL R184, R87, -INF , !P2 ;  /* 0xff80000057b87808 */ /* 0x000fe40005000000 */
[----:B------:R-:W-:Y:S01]  /*61f0*/  FSEL R202, R5, -INF , !P1 ;  /* 0xff80000005ca7808 */ /* 0x000fe20004800000 */
[----:B------:R-:W4:Y:S01]  /*6200*/  MUFU.TANH R77, R77 ;  /* 0x0000004d004d7308 */ /* 0x000f220000002400 */
[CC--:B--2---:R-:W-:Y:S01]  /*6210*/  FFMA.FTZ R81, R0.reuse, R36.reuse, R81 ;  /* 0x0000002400517223 */ /* 0x0c4fe20000010051 */
[----:B---3--:R-:W-:Y:S01]  /*6220*/  FFMA.FTZ R83, R0, R36, R83 ;  /* 0x0000002400537223 */ /* 0x008fe20000010053 */
[C---:B------:R-:W-:Y:S02]  /*6230*/  ISETP.GE.AND P2, PT, R17.reuse, R193, PT ;  /* 0x000000c11100720c */ /* 0x040fe40003f46270 */
[----:B------:R-:W-:Y:S02]  /*6240*/  ISETP.GE.AND P1, PT, R17, R192, PT ;  /* 0x000000c01100720c */ /* 0x000fe40003f26270 */
[----:B------:R-:W-:Y:S01]  /*6250*/  I2FP.F32.S32 R17, R17 ;  /* 0x0000001100117245 */ /* 0x000fe20000201400 */
[----:B------:R-:W2:Y:S01]  /*6260*/  MUFU.TANH R19, R78 ;  /* 0x0000004e00137308 */ /* 0x000ea20000002400 */
[----:B------:R-:W-:-:S02]  /*6270*/  I2FP.F32.S32 R36, R21 ;  /* 0x0000001500247245 */ /* 0x000fc40000201400 */
[----:B------:R-:W-:Y:S01]  /*6280*/  FSEL R182, R182, -INF , !P5 ;  /* 0xff800000b6b67808 */ /* 0x000fe20006800000 */
[C---:B-1----:R-:W-:Y:S01]  /*6290*/  FFMA.FTZ R11, R0.reuse, R17, R11 ;  /* 0x00000011000b7223 */ /* 0x042fe2000001000b */
[----:B------:R-:W-:Y:S02]  /*62a0*/  ISETP.GE.AND P5, PT, R21, R193, PT ;  /* 0x000000c11500720c */ /* 0x000fe40003fa6270 */
[----:B------:R-:W-:Y:S01]  /*62b0*/  I2FP.F32.S32 R56, R15 ;  /* 0x0000000f00387245 */ /* 0x000fe20000201400 */
[----:B------:R-:W1:Y:S01]  /*62c0*/  MUFU.TANH R7, R74 ;  /* 0x0000004a00077308 */ /* 0x000e620000002400 */
[----:B------:R-:W-:Y:S01]  /*62d0*/  FSEL R180, R83, -INF , !P4 ;  /* 0xff80000053b47808 */ /* 0x000fe20006000000 */
[----:B----4-:R-:W-:Y:S01]  /*62e0*/  FFMA.FTZ R77, R0, R36, R77 ;  /* 0x00000024004d7223 */ /* 0x010fe2000001004d */
[----:B------:R-:W-:Y:S02]  /*62f0*/  FSEL R168, R11, -INF , !P2 ;  /* 0xff8000000ba87808 */ /* 0x000fe40005000000 */
[----:B------:R-:W-:-:S02]  /*6300*/  ISETP.GE.AND P4, PT, R15, R193, PT ;  /* 0x000000c10f00720c */ /* 0x000fc40003f86270 */
[----:B------:R-:W-:Y:S01]  /*6310*/  FSEL R166, R77, -INF , !P5 ;  /* 0xff8000004da67808 */ /* 0x000fe20006800000 */
[----:B------:R-:W3:Y:S01]  /*6320*/  MUFU.TANH R9, R72 ;  /* 0x0000004800097308 */ /* 0x000ee20000002400 */
[-C--:B------:R-:W-:Y:S01]  /*6330*/  ISETP.GE.AND P2, PT, R15, R192.reuse, PT ;  /* 0x000000c00f00720c */ /* 0x080fe20003f46270 */
[C---:B--2---:R-:W-:Y:S01]  /*6340*/  FFMA.FTZ R19, R0.reuse, R17, R19 ;  /* 0x0000001100137223 */ /* 0x044fe20000010013 */
[----:B------:R-:W-:Y:S01]  /*6350*/  VIADD R17, R13, 0x69 ;  /* 0x000000690d117836 */ /* 0x000fe20000000000 */
[----:B------:R-:W-:Y:S01]  /*6360*/  FSEL R188, R81, -INF , !P3 ;  /* 0xff80000051bc7808 */ /* 0x000fe20005800000 */
[----:B------:R-:W-:Y:S01]  /*6370*/  VIADD R15, R13, 0x70 ;  /* 0x000000700d0f7836 */ /* 0x000fe20000000000 */
[----:B------:R-:W-:Y:S02]  /*6380*/  ISETP.GE.AND P3, PT, R21, R192, PT ;  /* 0x000000c01500720c */ /* 0x000fe40003f66270 */
[----:B------:R-:W2:Y:S01]  /*6390*/  MUFU.TANH R79, R79 ;  /* 0x0000004f004f7308 */ /* 0x000ea20000002400 */
[----:B------:R-:W-:Y:S01]  /*63a0*/  FSEL R160, R19, -INF , !P1 ;  /* 0xff80000013a07808 */ /* 0x000fe20004800000 */
[----:B-1----:R-:W-:Y:S01]  /*63b0*/  FFMA.FTZ R156, R0, R56, R7 ;  /* 0x00000038009c7223 */ /* 0x002fe20000010007 */
[----:B------:R-:W-:Y:S01]  /*63c0*/  ISETP.GE.AND P1, PT, R17, R193, PT ;  /* 0x000000c11100720c */ /* 0x000fe20003f26270 */
[----:B------:R-:W-:Y:S01]  /*63d0*/  VIADD R7, R13, 0x71 ;  /* 0x000000710d077836 */ /* 0x000fe20000000000 */
[----:B------:R-:W-:-:S02]  /*63e0*/  ISETP.GE.AND P5, PT, R17, R192, PT ;  /* 0x000000c01100720c */ /* 0x000fc40003fa6270 */
[----:B------:R-:W-:Y:S01]  /*63f0*/  I2FP.F32.S32 R17, R17 ;  /* 0x0000001100117245 */ /* 0x000fe20000201400 */
[----:B------:R-:W1:Y:S01]  /*6400*/  MUFU.TANH R73, R73 ;  /* 0x0000004900497308 */ /* 0x000e620000002400 */
[----:B------:R-:W-:Y:S01]  /*6410*/  FSEL R156, R156, -INF , !P2 ;  /* 0xff8000009c9c7808 */ /* 0x000fe20005000000 */
[C---:B---3--:R-:W-:Y:S01]  /*6420*/  FFMA.FTZ R9, R0.reuse, R56, R9 ;  /* 0x0000003800097223 */ /* 0x048fe20000010009 */
[----:B------:R-:W-:Y:S02]  /*6430*/  I2FP.F32.S32 R56, R7 ;  /* 0x0000000700387245 */ /* 0x000fe40000201400 */
[----:B------:R-:W-:Y:S02]  /*6440*/  ISETP.GE.AND P2, PT, R7, R193, PT ;  /* 0x000000c10700720c */ /* 0x000fe40003f46270 */
[----:B------:R-:W-:Y:S01]  /*6450*/  FSEL R164, R9, -INF , !P4 ;  /* 0xff80000009a47808 */ /* 0x000fe20006000000 */
[----:B------:R-:W3:Y:S01]  /*6460*/  MUFU.TANH R5, R68 ;  /* 0x0000004400057308 */ /* 0x000ee20000002400 */
[----:B------:R-:W-:Y:S01]  /*6470*/  ISETP.GE.AND P4, PT, R15, R192, PT ;  /* 0x000000c00f00720c */ /* 0x000fe20003f86270 */
[----:B--2---:R-:W-:Y:S01]  /*6480*/  FFMA.FTZ R79, R0, R36, R79 ;  /* 0x00000024004f7223 */ /* 0x004fe2000001004f */
[----:B------:R-:W-:-:S04]  /*6490*/  I2FP.F32.S32 R36, R15 ;  /* 0x0000000f00247245 */ /* 0x000fc80000201400 */
[----:B------:R-:W-:Y:S01]  /*64a0*/  FSEL R158, R79, -INF , !P3 ;  /* 0xff8000004f9e7808 */ /* 0x000fe20005800000 */
[----:B------:R-:W2:Y:S01]  /*64b0*/  MUFU.TANH R71, R71 ;  /* 0x0000004700477308 */ /* 0x000ea20000002400 */
[----:B------:R-:W-:Y:S01]  /*64c0*/  ISETP.GE.AND P3, PT, R15, R193, PT ;  /* 0x000000c10f00720c */ /* 0x000fe20003f66270 */
[----:B-1----:R-:W-:-:S05]  /*64d0*/  FFMA.FTZ R73, R0, R17, R73 ;  /* 0x0000001100497223 */ /* 0x002fca0000010049 */
[----:B------:R-:W-:Y:S01]  /*64e0*/  FSEL R162, R73, -INF , !P1 ;  /* 0xff80000049a27808 */ /* 0x000fe20004800000 */
[----:B------:R-:W1:Y:S01]  /*64f0*/  MUFU.TANH R75, R75 ;  /* 0x0000004b004b7308 */ /* 0x000e620000002400 */
[----:B------:R-:W-:Y:S01]  /*6500*/  ISETP.GE.AND P1, PT, R7, R192, PT ;  /* 0x000000c00700720c */ /* 0x000fe20003f26270 */
[----:B---3--:R-:W-:-:S05]  /*6510*/  FFMA.FTZ R5, R0, R36, R5 ;  /* 0x0000002400057223 */ /* 0x008fca0000010005 */
[----:B------:R-:W-:Y:S01]  /*6520*/  FSEL R152, R5, -INF , !P3 ;  /* 0xff80000005987808 */ /* 0x000fe20005800000 */
[----:B------:R-:W3:Y:S01]  /*6530*/  MUFU.TANH R11, R70 ;  /* 0x00000046000b7308 */ /* 0x000ee20000002400 */
[C---:B------:R-:W-:Y:S02]  /*6540*/  VIADD R5, R13.reuse, 0x79 ;  /* 0x000000790d057836 */ /* 0x040fe40000000000 */
[----:B--2---:R-:W-:Y:S01]  /*6550*/  FFMA.FTZ R71, R0, R56, R71 ;  /* 0x0000003800477223 */ /* 0x004fe20000010047 */
[----:B------:R-:W-:-:S04]  /*6560*/  ISETP.GE.AND P3, PT, R13, R192, PT ;  /* 0x000000c00d00720c */ /* 0x000fc80003f66270 */
[----:B------:R-:W-:Y:S01]  /*6570*/  FSEL R143, R71, -INF , !P1 ;  /* 0xff800000478f7808 */ /* 0x000fe20004800000 */
[----:B------:R-:W2:Y:S01]  /*6580*/  MUFU.TANH R69, R69 ;  /* 0x0000004500457308 */ /* 0x000ea20000002400 */
[----:B------:R-:W-:Y:S01]  /*6590*/  BAR.SYNC.DEFER_BLOCKING 0x0 ;  /* 0x0000000000007b1d */ /* 0x000fe20000010000 */
[----:B-1----:R-:W-:Y:S01]  /*65a0*/  FFMA.FTZ R75, R0, R17, R75 ;  /* 0x00000011004b7223 */ /* 0x002fe2000001004b */
[----:B------:R-:W-:-:S04]  /*65b0*/  ISETP.GT.AND P1, PT, R141, R216, PT ;  /* 0x000000d88d00720c */ /* 0x000fc80003f24270 */
[----:B------:R-:W-:Y:S01]  /*65c0*/  FSEL R154, R75, -INF , !P5 ;  /* 0xff8000004b9a7808 */ /* 0x000fe20006800000 */
[----:B------:R1:W4:Y:S01]  /*65d0*/  MUFU.TANH R9, R38 ;  /* 0x0000002600097308 */ /* 0x0003220000002400 */
[----:B------:R-:W-:Y:S01]  /*65e0*/  ISETP.GE.AND P5, PT, R13, R193, PT ;  /* 0x000000c10d00720c */ /* 0x000fe20003fa6270 */
[C---:B---3--:R-:W-:Y:S01]  /*65f0*/  FFMA.FTZ R11, R0.reuse, R36, R11 ;  /* 0x00000024000b7223 */ /* 0x048fe2000001000b */
[----:B------:R-:W-:Y:S02]  /*6600*/  I2FP.F32.S32 R13, R13 ;  /* 0x0000000d000d7245 */ /* 0x000fe40000201400 */
[----:B------:R-:W-:Y:S02]  /*6610*/  I2FP.F32.S32 R36, R5 ;  /* 0x0000000500247245 */ /* 0x000fe40000201400 */
[----:B------:R-:W-:Y:S01]  /*6620*/  FSEL R144, R11, -INF , !P4 ;  /* 0xff8000000b907808 */ /* 0x000fe20006000000 */
[----:B------:R-:W3:Y:S01]  /*6630*/  MUFU.TANH R65, R65 ;  /* 0x0000004100417308 */ /* 0x000ee20000002400 */
[----:B------:R-:W-:Y:S01]  /*6640*/  ISETP.GE.AND P4, PT, R5, R193, PT ;  /* 0x000000c10500720c */ /* 0x000fe20003f86270 */
[----:B--2---:R-:W-:-:S05]  /*6650*/  FFMA.FTZ R69, R0, R56, R69 ;  /* 0x0000003800457223 */ /* 0x004fca0000010045 */
[----:B------:R-:W-:Y:S01]  /*6660*/  FSEL R150, R69, -INF , !P2 ;  /* 0xff80000045967808 */ /* 0x000fe20005000000 */
[----:B------:R-:W2:Y:S01]  /*6670*/  MUFU.TANH R67, R67 ;  /* 0x0000004300437308 */ /* 0x000ea20000002400 */
[----:B------:R-:W-:Y:S01]  /*6680*/  ISETP.GE.AND P2, PT, R5, R192, PT ;  /* 0x000000c00500720c */ /* 0x000fe20003f46270 */
[CC--:B-1----:R-:W-:Y:S01]  /*6690*/  FFMA.FTZ R38, R0.reuse, R13.reuse, R97 ;  /* 0x0000000d00267223 */ /* 0x0c2fe20000010061 */
[----:B----4-:R-:W-:-:S04]  /*66a0*/  FFMA.FTZ R9, R0, R13, R9 ;  /* 0x0000000d00097223 */ /* 0x010fc80000010009 */
[----:B------:R-:W-:Y:S01]  /*66b0*/  FSEL R38, R38, -INF , !P5 ;  /* 0xff80000026267808 */ /* 0x000fe20006800000 */
[----:B---3--:R-:W-:-:S05]  /*66c0*/  FFMA.FTZ R65, R0, R36, R65 ;  /* 0x0000002400417223 */ /* 0x008fca0000010041 */
[----:B------:R-:W-:Y:S01]  /*66d0*/  FSEL R147, R65, -INF , !P4 ;  /* 0xff80000041937808 */ /* 0x000fe20006000000 */
[----:B--2---:R-:W-:Y:S01]  /*66e0*/  FFMA.FTZ R67, R0, R36, R67 ;  /* 0x0000002400437223 */ /* 0x004fe20000010043 */
[----:B------:R-:W-:-:S04]  /*66f0*/  FSEL R36, R9, -INF , !P3 ;  /* 0xff80000009247808 */ /* 0x000fc80005800000 */
        /* <DEDUP_REMOVED lines=13> */
.L_x_3151:
        /* <DEDUP_REMOVED lines=59> */
.L_x_3152:
        /* <DEDUP_REMOVED lines=110> */
.L_x_3150:
        /* <DEDUP_REMOVED lines=50> */
[----:B------:R-:W5:Y:S01]  /*7580*/  LDSM.16.MT88.4 R76, [R51+0x10000] ;  /* 0x01000000334c783b */ /* 0x000f620000004200 */
        /* <DEDUP_REMOVED lines=35> */
[--C-:B------:R-:W-:Y:S01]  /*77c0*/  FFMA.FTZ R54, R54, UR4, -R149.reuse ;  /* 0x0000000436367c23 */ /* 0x100fe20008010895 */
[----:B---3--:R-:W-:Y:S01]  /*77d0*/  F2FP.F16.F32.PACK_AB R68, R138, R139 ;  /* 0x0000008b8a44723e */ /* 0x008fe200000000ff */
[----:B------:R-:W3:Y:S01]  /*77e0*/  LDSM.16.MT88.4 R16, [R135+0x10800] ;  /* 0x010800008710783b */ /* 0x000ee20000004200 */
[----:B------:R-:W5:Y:S01]  /*77f0*/  MUFU.EX2 R136, R136 ;  /* 0x0000008800887308 */ /* 0x000f620000000800 */
[----:B------:R-:W-:Y:S01]  /*7800*/  FFMA.FTZ R49, R50, UR4, -R149 ;  /* 0x0000000432317c23 */ /* 0x000fe20008010895 */
        /* <DEDUP_REMOVED lines=8> */
[--C-:B------:R-:W-:Y:S01]  /*7890*/  FFMA.FTZ R246, R246, UR4, -R149.reuse ;  /* 0x00000004f6f67c23 */ /* 0x100fe20008010895 */
[----:B------:R-:W-:Y:S01]  /*78a0*/  LDSM.16.MT88.4 R20, [R51+0xc800] ;  /* 0x00c800003314783b */ /* 0x000fe20000004200 */
[----:B------:R-:W-:Y:S01]  /*78b0*/  MUFU.EX2 R63, R63 ;  /* 0x0000003f003f7308 */ /* 0x000fe20000000800 */
[--C-:B------:R-:W-:Y:S01]  /*78c0*/  FFMA.FTZ R153, R170, UR4, -R149.reuse ;  /* 0x00000004aa997c23 */ /* 0x100fe20008010895 */
[----:B-----5:R-:W-:Y:S01]  /*78d0*/  F2FP.F16.F32.PACK_AB R69, R136, R137 ;  /* 0x000000898845723e */ /* 0x020fe200000000ff */
[----:B------:R-:W-:Y:S01]  /*78e0*/  LDSM.16.MT88.4 R40, [R46+0x11000] ;  /* 0x011000002e28783b */ /* 0x000fe20000004200 */
[----:B------:R-:W5:Y:S01]  /*78f0*/  MUFU.EX2 R62, R62 ;  /* 0x0000003e003e7308 */ /* 0x000f620000000800 */
[----:B------:R-:W-:Y:S01]  /*7900*/  FFMA.FTZ R151, R242, UR4, -R149 ;  /* 0x00000004f2977c23 */ /* 0x000fe20008010895 */
[--C-:B------:R-:W-:Y:S01]  /*7910*/  FFMA.FTZ R157, R176, UR4, -R145.reuse ;  /* 0x00000004b09d7c23 */ /* 0x100fe20008010891 */
[--C-:B------:R-:W-:Y:S01]  /*7920*/  FFMA.FTZ R155, R236, UR4, -R145.reuse ;  /* 0x00000004ec9b7c23 */ /* 0x100fe20008010891 */
[----:B------:R-:W-:Y:S01]  /*7930*/  MUFU.EX2 R59, R59 ;  /* 0x0000003b003b7308 */ /* 0x000fe20000000800 */
[----:B------:R-:W-:Y:S01]  /*7940*/  FFMA.FTZ R178, R178, UR4, -R145 ;  /* 0x00000004b2b27c23 */ /* 0x000fe20008010891 */
[----:B----4-:R-:W-:Y:S01]  /*7950*/  F2FP.F16.F32.PACK_AB R71, R64, R65 ;  /* 0x000000414047723e */ /* 0x010fe200000000ff */
[----:B------:R-:W-:Y:S01]  /*7960*/  FFMA.FTZ R240, R240, UR4, -R149 ;  /* 0x00000004f0f07c23 */ /* 0x000fe20008010895 */
        /* <DEDUP_REMOVED lines=18> */
[--C-:B------:R-:W-:Y:S01]  /*7a90*/  FFMA.FTZ R212, R212, UR4, -R149.reuse ;  /* 0x00000004d4d47c23 */ /* 0x100fe20008010895 */
[----:B------:R-:W-:Y:S01]  /*7aa0*/  FFMA.FTZ R188, R188, UR4, -R149 ;  /* 0x00000004bcbc7c23 */ /* 0x000fe20008010895 */
[----:B------:R-:W-:Y:S01]  /*7ab0*/  MUFU.EX2 R55, R55 ;  /* 0x0000003700377308 */ /* 0x000fe20000000800 */
[C---:B------:R-:W-:Y:S01]  /*7ac0*/  HMMA.16816.F32 R120, R68.reuse, R116, RZ ;  /* 0x000000744478723c */ /* 0x040fe200000018ff */
[----:B------:R-:W-:Y:S01]  /*7ad0*/  FFMA.FTZ R184, R184, UR4, -R145 ;  /* 0x00000004b8b87c23 */ /* 0x000fe20008010891 */
[----:B------:R-:W-:Y:S01]  /*7ae0*/  FFMA.FTZ R173, R166, UR4, -R149 ;  /* 0x00000004a6ad7c23 */ /* 0x000fe20008010895 */
[----:B------:R-:W3:Y:S01]  /*7af0*/  MUFU.EX2 R54, R54 ;  /* 0x0000003600367308 */ /* 0x000ee20000000800 */
[--C-:B------:R-:W-:Y:S01]  /*7b00*/  FFMA.FTZ R175, R158, UR4, -R145.reuse ;  /* 0x000000049eaf7c23 */ /* 0x100fe20008010891 */
[--C-:B------:R-:W-:Y:S01]  /*7b10*/  FFMA.FTZ R177, R154, UR4, -R145.reuse ;  /* 0x000000049ab17c23 */ /* 0x100fe20008010891 */
[--C-:B------:R-:W-:Y:S01]  /*7b20*/  FFMA.FTZ R156, R156, UR4, -R145.reuse ;  /* 0x000000049c9c7c23 */ /* 0x100fe20008010891 */
        /* <DEDUP_REMOVED lines=12> */
[----:B------:R-:W3:Y:S02]  /*7bf0*/  MUFU.EX2 R52, R52 ;  /* 0x0000003400347308 */ /* 0x000ee40000000800 */
[----:B------:R-:W-:-:S02]  /*7c00*/  FADD.FTZ R64, R64, R65 ;  /* 0x0000004140407221 */ /* 0x000fc40000010000 */
        /* <DEDUP_REMOVED lines=78> */
[----:B----4-:R-:W-:Y:S01]  /*80f0*/  HMMA.16816.F32 R96, R4, R12, R96 ;  /* 0x0000000c0460723c */ /* 0x010fe20000001860 */
[----:B------:R-:W-:-:S02]  /*8100*/  FFMA.FTZ R12, R174, UR4, -R149 ;  /* 0x00000004ae0c7c23 */ /* 0x000fc40008010895 */
[----:B------:R-:W4:Y:S04]  /*8110*/  MUFU.EX2 R174, R240 ;  /* 0x000000f000ae7308 */ /* 0x000f280000000800 */
[----:B------:R3:W4:Y:S01]  /*8120*/  MUFU.EX2 R170, R12 ;  /* 0x0000000c00aa7308 */ /* 0x0007220000000800 */
[C---:B------:R-:W-:Y:S08]  /*8130*/  HMMA.16816.F32 R92, R4.reuse, R14, R92 ;  /* 0x0000000e045c723c */ /* 0x040ff0000000185c */
[C---:B-1----:R-:W-:Y:S01]  /*8140*/  HMMA.16816.F32 R80, R4.reuse, R8, R80 ;  /* 0x000000080450723c */ /* 0x042fe20000001850 */
[----:B---3--:R-:W1:Y:S07]  /*8150*/  LDSM.16.MT88.4 R12, [R135+0x11800] ;  /* 0x01180000870c783b */ /* 0x008e6e0000004200 */
[C---:B------:R-:W-:Y:S01]  /*8160*/  HMMA.16816.F32 R76, R4.reuse, R10, R76 ;  /* 0x0000000a044c723c */ /* 0x040fe2000000184c */
[----:B------:R-:W3:Y:S07]  /*8170*/  LDSM.16.MT88.4 R8, [R51+0x11800] ;  /* 0x011800003308783b */ /* 0x000eee0000004200 */
[C---:B------:R-:W-:Y:S08]  /*8180*/  HMMA.16816.F32 R104, R4.reuse, R16, R104 ;  /* 0x000000100468723c */ /* 0x040ff00000001868 */
[C---:B------:R-:W-:Y:S01]  /*8190*/  HMMA.16816.F32 R100, R4.reuse, R18, R100 ;  /* 0x000000120464723c */ /* 0x040fe20000001864 */
[----:B------:R-:W3:Y:S07]  /*81a0*/  LDSM.16.MT88.4 R16, [R46+0xd800] ;  /* 0x00d800002e10783b */ /* 0x000eee0000004200 */
        /* <DEDUP_REMOVED lines=14> */
[----:B----4-:R-:W-:Y:S02]  /*8290*/  F2FP.F16.F32.PACK_AB R4, R174, R151 ;  /* 0x00000097ae04723e */ /* 0x010fe400000000ff */
        /* <DEDUP_REMOVED lines=125> */
[--C-:B------:R-:W-:Y:S01]  /*8a70*/  FFMA.FTZ R30, R148, UR4, -R149.reuse ;  /* 0x00000004941e7c23 */ /* 0x100fe20008010895 */
        /* <DEDUP_REMOVED lines=12> */
[----:B------:R-:W-:Y:S01]  /*8b40*/  F2FP.F16.F32.PACK_AB R5, R33, R32 ;  /* 0x000000202105723e */ /* 0x000fe200000000ff */
[----:B------:R-:W-:Y:S01]  /*8b50*/  FADD.FTZ R20, R50, R21 ;  /* 0x0000001532147221 */ /* 0x000fe20000010000 */
[----:B-1----:R-:W-:Y:S01]  /*8b60*/  F2FP.F16.F32.PACK_AB R6, R31, R30 ;  /* 0x0000001e1f06723e */ /* 0x002fe200000000ff */
        /* <DEDUP_REMOVED lines=132> */
.L_x_3154:
[----:B------:R-:W-:Y:S01]  /*93b0*/  UMOV UR6, URZ ;  /* 0x000000ff00067c82 */ /* 0x000fe20008000000 */
[----:B------:R-:W-:Y:S01]  /*93c0*/  IMAD.SHL.U32 R4, R24, 0x80, RZ ;  /* 0x0000008018047824 */ /* 0x000fe200078e00ff */
[----:B------:R-:W-:-:S05]  /*93d0*/  IADD3 R5, P1, PT, RZ, -UR6, RZ ;  /* 0x80000006ff057c10 */ /* 0x000fca000ff3e0ff */
[----:B------:R-:W-:-:S05]  /*93e0*/  IMAD.X R4, RZ, RZ, ~R4, P1 ;  /* 0x000000ffff047224 */ /* 0x000fca00008e0e04 */
[----:B------:R-:W-:-:S04]  /*93f0*/  SHF.R.S64 R5, R5, 0x1f, R4 ;  /* 0x0000001f05057819 */ /* 0x000fc80000001004 */
[----:B------:R-:W-:-:S04]  /*9400*/  IADD3 R220, P1, PT, R5, R220, RZ ;  /* 0x000000dc05dc7210 */ /* 0x000fc80007f3e0ff */
[----:B------:R-:W-:-:S09]  /*9410*/  LEA.HI.X.SX32 R221, R4, R221, 0x1, P1 ;  /* 0x000000dd04dd7211 */ /* 0x000fd200008f0eff */
.L_x_3155:
        /* <DEDUP_REMOVED lines=20> */
[--C-:B------:R-:W-:Y:S01]  /*9560*/  IMAD.X R11, R13, 0x1, R24.reuse, P1 ;  /* 0x000000010d0b7824 */ /* 0x100fe200008e0618 */
[----:B------:R-:W-:Y:S02]  /*9570*/  IADD3 R8, P1, PT, R10, R5, RZ ;  /* 0x000000050a087210 */ /* 0x000fe40007f3e0ff */
[----:B------:R-:W-:Y:S01]  /*9580*/  LOP3.LUT R203, R203, R196, RZ, 0xfc, !PT ;  /* 0x000000c4cbcb7212 */ /* 0x000fe200078efcff */
[----:B------:R-:W-:Y:S01]  /*9590*/  @!PT LDS RZ, [RZ] ;  /* 0x00000000fffff984 */ /* 0x000fe20000000800 */
[----:B------:R-:W-:Y:S01]  /*95a0*/  @!PT LDS RZ, [RZ] ;  /* 0x00000000fffff984 */ /* 0x000fe20000000800 */
[----:B------:R-:W-:Y:S01]  /*95b0*/  @!PT LDS RZ, [RZ] ;  /* 0x00000000fffff984 */ /* 0x000fe20000000800 */
[----:B------:R-:W-:Y:S01]  /*95c0*/  @!P3 LDGSTS.E.BYPASS.LTC128B.128 [R198+0xc000], desc[UR14][R220.64] ;  /* 0x0c000000dcc6bfae */ /* 0x000fe2000b981a0e */
[C---:B------:R-:W-:Y:S02]  /*95d0*/  IMAD.IADD R134, R200.reuse, 0x1, R135 ;  /* 0x00000001c8867824 */ /* 0x040fe400078e0287 */
        /* <DEDUP_REMOVED lines=93> */
[----:B------:R-:W1:Y:S04]  /*9bb0*/  LDSM.16.M88.4 R28, [R201+UR5+0x4800] ;  /* 0x00480005c91c783b */ /* 0x000e680008000200 */
[----:B------:R-:W1:Y:S04]  /*9bc0*/  LDSM.16.M88.4 R148, [R201+UR5+0x5800] ;  /* 0x00580005c994783b */ /* 0x000e680008000200 */
[----:B------:R-:W1:Y:S04]  /*9bd0*/  LDSM.16.M88.4 R140, [R201+UR5+0x6000] ;  /* 0x00600005c98c783b */ /* 0x000e680008000200 */
[----:B------:R-:W1:Y:S04]  /*9be0*/  LDSM.16.M88.4 R56, [R201+UR5+0x7000] ;  /* 0x00700005c938783b */ /* 0x000e680008000200 */
[----:B--2---:R-:W-:Y:S04]  /*9bf0*/  LDSM.16.M88.4 R8, [R202] ;  /* 0x00000000ca08783b */ /* 0x004fe80000000200 */
[----:B------:R-:W2:Y:S04]  /*9c00*/  LDSM.16.M88.4 R164, [R134+0x4000] ;  /* 0x0040000086a4783b */ /* 0x000ea80000000200 */
[----:B------:R-:W2:Y:S04]  /*9c10*/  LDSM.16.M88.4 R4, [R134+0x6800] ;  /* 0x006800008604783b */ /* 0x000ea80000000200 */
[----:B------:R-:W2:Y:S01]  /*9c20*/  LDSM.16.M88.4 R168, [R201+UR5+0x7800] ;  /* 0x00780005c9a8783b */ /* 0x000ea20008000200 */
[C---:B---3--:R-:W-:Y:S03]  /*9c30*/  HMMA.16816.F32 R12, R48.reuse, R36, RZ ;  /* 0x00000024300c723c */ /* 0x048fe600000018ff */
[----:B------:R-:W3:Y:S04]  /*9c40*/  LDSM.16.M88.4 R44, [R134+0x5000] ;  /* 0x00500000862c783b */ /* 0x000ee80000000200 */
[----:B------:R-:W3:Y:S01]  /*9c50*/  LDSM.16.M88.4 R160, [R134+0x4800] ;  /* 0x0048000086a0783b */ /* 0x000ee20000000200 */
[C---:B----4-:R-:W-:Y:S03]  /*9c60*/  HMMA.16816.F32 R136, R48.reuse, R64, RZ ;  /* 0x000000403088723c */ /* 0x050fe600000018ff */
[----:B------:R-:W4:Y:S04]  /*9c70*/  LDSM.16.M88.4 R40, [R134+0x5800] ;  /* 0x005800008628783b */ /* 0x000f280000000200 */
[----:B------:R-:W4:Y:S01]  /*9c80*/  LDSM.16.M88.4 R20, [R134+0x6000] ;  /* 0x006000008614783b */ /* 0x000f220000000200 */
[C---:B------:R-:W-:Y:S03]  /*9c90*/  HMMA.16816.F32 R36, R48.reuse, R38, RZ ;  /* 0x000000263024723c */ /* 0x040fe600000018ff */
[----:B------:R-:W4:Y:S04]  /*9ca0*/  LDSM.16.M88.4 R16, [R134+0x7000] ;  /* 0x007000008610783b */ /* 0x000f280000000200 */
[----:B------:R-:W4:Y:S01]  /*9cb0*/  LDSM.16.M88.4 R188, [R134+0x7800] ;  /* 0x0078000086bc783b */ /* 0x000f220000000200 */
        /* <DEDUP_REMOVED lines=12> */
[----:B------:R-:W-:Y:S08]  /*9d80*/  HMMA.16816.F32 R60, R48, R56, RZ ;  /* 0x00000038303c723c */ /* 0x000ff000000018ff */
[C---:B--2---:R-:W-:Y:S08]  /*9d90*/  HMMA.16816.F32 R12, R8.reuse, R164, R12 ;  /* 0x000000a4080c723c */ /* 0x044ff0000000180c */
[C---:B------:R-:W-:Y:S01]  /*9da0*/  HMMA.16816.F32 R36, R8.reuse, R166, R36 ;  /* 0x000000a60824723c */ /* 0x040fe20000001824 */
[----:B------:R-:W-:Y:S07]  /*9db0*/  LDSM.16.M88.4 R164, [R212] ;  /* 0x00000000d4a4783b */ /* 0x000fee0000000200 */
[C---:B------:R-:W-:Y:S08]  /*9dc0*/  HMMA.16816.F32 R136, R8.reuse, R4, R136 ;  /* 0x000000040888723c */ /* 0x040ff00000001888 */
[----:B------:R-:W-:Y:S01]  /*9dd0*/  HMMA.16816.F32 R64, R8, R6, R64 ;  /* 0x000000060840723c */ /* 0x000fe20000001840 */
[----:B------:R-:W1:Y:S07]  /*9de0*/  LDSM.16.M88.4 R4, [R200+0x6000] ;  /* 0x00600000c804783b */ /* 0x000e6e0000000200 */
[C---:B------:R-:W-:Y:S08]  /*9df0*/  HMMA.16816.F32 R148, R48.reuse, R150, RZ ;  /* 0x000000963094723c */ /* 0x040ff000000018ff */
[C---:B------:R-:W-:Y:S08]  /*9e00*/  HMMA.16816.F32 R140, R48.reuse, R142, RZ ;  /* 0x0000008e308c723c */ /* 0x040ff000000018ff */
[C---:B------:R-:W-:Y:S08]  /*9e10*/  HMMA.16816.F32 R56, R48.reuse, R58, RZ ;  /* 0x0000003a3038723c */ /* 0x040ff000000018ff */
[----:B------:R-:W-:Y:S08]  /*9e20*/  HMMA.16816.F32 R52, R48, R168, RZ ;  /* 0x000000a83034723c */ /* 0x000ff000000018ff */
[C---:B---3--:R-:W-:Y:S08]  /*9e30*/  HMMA.16816.F32 R24, R8.reuse, R44, R24 ;  /* 0x0000002c0818723c */ /* 0x048ff00000001818 */
[----:B------:R-:W-:Y:S01]  /*9e40*/  HMMA.16816.F32 R156, R8, R46, R156 ;  /* 0x0000002e089c723c */ /* 0x000fe2000000189c */
[----:B------:R-:W2:Y:S07]  /*9e50*/  LDSM.16.M88.4 R44, [R200+0x5800] ;  /* 0x00580000c82c783b */ /* 0x000eae0000000200 */
[----:B------:R-:W-:Y:S01]  /*9e60*/  HMMA.16816.F32 R48, R48, R170, RZ ;  /* 0x000000aa3030723c */ /* 0x000fe200000018ff */
[----:B------:R-:W-:Y:S07]  /*9e70*/  LDSM.16.M88.4 R168, [R200+0x7800] ;  /* 0x00780000c8a8783b */ /* 0x000fee0000000200 */
        /* <DEDUP_REMOVED lines=9> */
[C---:B------:R-:W-:Y:S08]  /*9f10*/  HMMA.16816.F32 R60, R8.reuse, R16, R60 ;  /* 0x00000010083c723c */ /* 0x040ff0000000183c */
[C---:B------:R-:W-:Y:S01]  /*9f20*/  HMMA.16816.F32 R56, R8.reuse, R18, R56 ;  /* 0x000000120838723c */ /* 0x040fe20000001838 */
[----:B------:R-:W4:Y:S07]  /*9f30*/  LDSM.16.M88.4 R16, [R204] ;  /* 0x00000000cc10783b */ /* 0x000f2e0000000200 */
[C---:B------:R-:W-:Y:S08]  /*9f40*/  HMMA.16816.F32 R52, R8.reuse, R188, R52 ;  /* 0x000000bc0834723c */ /* 0x040ff00000001834 */
[----:B------:R-:W-:Y:S01]  /*9f50*/  HMMA.16816.F32 R48, R8, R190, R48 ;  /* 0x000000be0830723c */ /* 0x000fe20000001830 */
[----:B------:R-:W5:Y:S04]  /*9f60*/  LDSM.16.M88.4 R8, [R199+0x5000] ;  /* 0x00500000c708783b */ /* 0x000f680000000200 */
[----:B------:R-:W-:Y:S03]  /*9f70*/  LDSM.16.M88.4 R188, [R201+UR5+0x9000] ;  /* 0x00900005c9bc783b */ /* 0x000fe60008000200 */
        /* <DEDUP_REMOVED lines=11> */
[----:B------:R-:W2:Y:S07]  /*a030*/  LDSM.16.M88.4 R44, [R199+0x6800] ;  /* 0x00680000c72c783b */ /* 0x000eae0000000200 */
[C---:B---3--:R-:W-:Y:S08]  /*a040*/  HMMA.16816.F32 R24, R164.reuse, R160, R24 ;  /* 0x000000a0a418723c */ /* 0x048ff00000001818 */
[----:B------:R-:W-:Y:S01]  /*a050*/  HMMA.16816.F32 R156, R164, R162, R156 ;  /* 0x000000a2a49c723c */ /* 0x000fe2000000189c */
[----:B------:R-:W3:Y:S07]  /*a060*/  LDSM.16.M88.4 R160, [R199+0x5800] ;  /* 0x00580000c7a0783b */ /* 0x000eee0000000200 */
[C---:B----4-:R-:W-:Y:S08]  /*a070*/  HMMA.16816.F32 R12, R16.reuse, R40, R12 ;  /* 0x00000028100c723c */ /* 0x050ff0000000180c */
[C---:B------:R-:W-:Y:S01]  /*a080*/  HMMA.16816.F32 R36, R16.reuse, R42, R36 ;  /* 0x0000002a1024723c */ /* 0x040fe20000001824 */
[----:B------:R-:W4:Y:S07]  /*a090*/  LDSM.16.M88.4 R40, [R199+0x7000] ;  /* 0x00700000c728783b */ /* 0x000f2e0000000200 */
[C---:B------:R-:W-:Y:S08]  /*a0a0*/  HMMA.16816.F32 R32, R16.reuse, R20, R32 ;  /* 0x000000141020723c */ /* 0x040ff00000001820 */
[----:B------:R-:W-:Y:S01]  /*a0b0*/  HMMA.16816.F32 R28, R16, R22, R28 ;  /* 0x00000016101c723c */ /* 0x000fe2000000181c */
[----:B------:R-:W4:Y:S07]  /*a0c0*/  LDSM.16.M88.4 R20, [R199+0x7800] ;  /* 0x00780000c714783b */ /* 0x000f2e0000000200 */
[C---:B------:R-:W-:Y:S08]  /*a0d0*/  HMMA.16816.F32 R136, R164.reuse, R176, R136 ;  /* 0x000000b0a488723c */ /* 0x040ff00000001888 */
[----:B------:R-:W-:Y:S01]  /*a0e0*/  HMMA.16816.F32 R64, R164, R178, R64 ;  /* 0x000000b2a440723c */ /* 0x000fe20000001840 */
[----:B------:R-:W-:Y:S07]  /*a0f0*/  LDSM.16.M88.4 R176, [R201+UR5+0x9800] ;  /* 0x00980005c9b0783b */ /* 0x000fee0008000200 */
[C---:B-----5:R-:W-:Y:S08]  /*a100*/  HMMA.16816.F32 R24, R16.reuse, R8, R24 ;  /* 0x000000081018723c */ /* 0x060ff00000001818 */
[C---:B------:R-:W-:Y:S01]  /*a110*/  HMMA.16816.F32 R156, R16.reuse, R10, R156 ;  /* 0x0000000a109c723c */ /* 0x040fe2000000189c */
[----:B------:R-:W5:Y:S07]  /*a120*/  LDSM.16.M88.4 R8, [R201+UR5+0x8000] ;  /* 0x00800005c908783b */ /* 0x000f6e0008000200 */
[C---:B-1----:R-:W-:Y:S08]  /*a130*/  HMMA.16816.F32 R144, R16.reuse, R4, R144 ;  /* 0x000000041090723c */ /* 0x042ff00000001890 */
[----:B------:R-:W-:Y:S01]  /*a140*/  HMMA.16816.F32 R140, R16, R6, R140 ;  /* 0x00000006108c723c */ /* 0x000fe2000000188c */
[----:B------:R-:W1:Y:S07]  /*a150*/  LDSM.16.M88.4 R4, [R201+UR5+0x8800] ;  /* 0x00880005c904783b */ /* 0x000e6e0008000200 */
[C---:B------:R-:W-:Y:S08]  /*a160*/  HMMA.16816.F32 R60, R164.reuse, R172, R60 ;  /* 0x000000aca43c723c */ /* 0x040ff0000000183c */
[C---:B------:R-:W-:Y:S01]  /*a170*/  HMMA.16816.F32 R56, R164.reuse, R174, R56 ;  /* 0x000000aea438723c */ /* 0x040fe20000001838 */
[----:B------:R-:W-:Y:S07]  /*a180*/  LDSM.16.M88.4 R172, [R201+UR5+0xa000] ;  /* 0x00a00005c9ac783b */ /* 0x000fee0008000200 */
[C---:B------:R-:W-:Y:S08]  /*a190*/  HMMA.16816.F32 R52, R164.reuse, R168, R52 ;  /* 0x000000a8a434723c */ /* 0x040ff00000001834 */
[----:B------:R-:W-:Y:S01]  /*a1a0*/  HMMA.16816.F32 R48, R164, R170, R48 ;  /* 0x000000aaa430723c */ /* 0x000fe20000001830 */
[----:B------:R-:W-:Y:S04]  /*a1b0*/  LDSM.16.M88.4 R168, [R201+UR5+0xa800] ;  /* 0x00a80005c9a8783b */ /* 0x000fe80008000200 */
[----:B------:R-:W-:Y:S03]  /*a1c0*/  LDSM.16.M88.4 R164, [R201+UR5+0xb000] ;  /* 0x00b00005c9a4783b */ /* 0x000fe60008000200 */
[C---:B--2---:R-:W-:Y:S08]  /*a1d0*/  HMMA.16816.F32 R136, R16.reuse, R44, R136 ;  /* 0x0000002c1088723c */ /* 0x044ff00000001888 */
[C---:B------:R-:W-:Y:S01]  /*a1e0*/  HMMA.16816.F32 R64, R16.reuse, R46, R64 ;  /* 0x0000002e1040723c */ /* 0x040fe20000001840 */
[----:B------:R-:W2:Y:S07]  /*a1f0*/  LDSM.16.M88.4 R44, [R202+0x2000] ;  /* 0x00200000ca2c783b */ /* 0x000eae0000000200 */
[C---:B---3--:R-:W-:Y:S08]  /*a200*/  HMMA.16816.F32 R152, R16.reuse, R160, R152 ;  /* 0x000000a01098723c */ /* 0x048ff00000001898 */
[C---:B------:R-:W-:Y:S01]  /*a210*/  HMMA.16816.F32 R148, R16.reuse, R162, R148 ;  /* 0x000000a21094723c */ /* 0x040fe20000001894 */
[----:B------:R-:W-:Y:S07]  /*a220*/  LDSM.16.M88.4 R160, [R201+UR5+0xb800] ;  /* 0x00b80005c9a0783b */ /* 0x000fee0008000200 */
[C---:B----4-:R-:W-:Y:S08]  /*a230*/  HMMA.16816.F32 R60, R16.reuse, R40, R60 ;  /* 0x00000028103c723c */ /* 0x050ff0000000183c */
[C---:B------:R-:W-:Y:S01]  /*a240*/  HMMA.16816.F32 R56, R16.reuse, R42, R56 ;  /* 0x0000002a1038723c */ /* 0x040fe20000001838 */
[----:B------:R-:W-:Y:S07]  /*a250*/  LDSM.16.M88.4 R40, [R134+0x8800] ;  /* 0x008800008628783b */ /* 0x000fee0000000200 */
[C---:B------:R-:W-:Y:S08]  /*a260*/  HMMA.16816.F32 R52, R16.reuse, R20, R52 ;  /* 0x000000141034723c */ /* 0x040ff00000001834 */
[----:B------:R-:W-:Y:S01]  /*a270*/  HMMA.16816.F32 R48, R16, R22, R48 ;  /* 0x000000161030723c */ /* 0x000fe20000001830 */
[----:B------:R-:W-:Y:S04]  /*a280*/  LDSM.16.M88.4 R20, [R212+0x2000] ;  /* 0x00200000d414783b */ /* 0x000fe80000000200 */
[----:B------:R-:W3:Y:S03]  /*a290*/  LDSM.16.M88.4 R16, [R200+0x8000] ;  /* 0x00800000c810783b */ /* 0x000ee60000000200 */
[C---:B-----5:R-:W-:Y:S08]  /*a2a0*/  HMMA.16816.F32 R12, R180.reuse, R8, R12 ;  /* 0x00000008b40c723c */ /* 0x060ff0000000180c */
[C---:B------:R-:W-:Y:S01]  /*a2b0*/  HMMA.16816.F32 R36, R180.reuse, R10, R36 ;  /* 0x0000000ab424723c */ /* 0x040fe20000001824 */
[----:B------:R-:W-:Y:S07]  /*a2c0*/  LDSM.16.M88.4 R8, [R204+0x2000] ;  /* 0x00200000cc08783b */ /* 0x000fee0000000200 */
[C---:B-1----:R-:W-:Y:S08]  /*a2d0*/  HMMA.16816.F32 R32, R180.reuse, R4, R32 ;  /* 0x00000004b420723c */ /* 0x042ff00000001820 */
[----:B------:R-:W-:Y:S01]  /*a2e0*/  HMMA.16816.F32 R28, R180, R6, R28 ;  /* 0x00000006b41c723c */ /* 0x000fe2000000181c */
[----:B------:R-:W1:Y:S07]  /*a2f0*/  LDSM.16.M88.4 R4, [R199+0x8000] ;  /* 0x00800000c704783b */ /* 0x000e6e0000000200 */
[C---:B--2---:R-:W-:Y:S08]  /*a300*/  HMMA.16816.F32 R12, R44.reuse, R184, R12 ;  /* 0x000000b82c0c723c */ /* 0x044ff0000000180c */
[----:B------:R-:W-:Y:S08]  /*a310*/  HMMA.16816.F32 R36, R44, R186, R36 ;  /* 0x000000ba2c24723c */ /* 0x000ff00000001824 */
[C---:B------:R-:W-:Y:S08]  /*a320*/  HMMA.16816.F32 R136, R180.reuse, R168, R136 ;  /* 0x000000a8b488723c */ /* 0x040ff00000001888 */
[----:B------:R-:W-:Y:S08]  /*a330*/  HMMA.16816.F32 R64, R180, R170, R64 ;  /* 0x000000aab440723c */ /* 0x000ff00000001840 */
[----:B---3--:R-:W-:Y:S08]  /*a340*/  HMMA.16816.F32 R12, R20, R16, R12 ;  /* 0x00000010140c723c */ /* 0x008ff0000000180c */
[C---:B------:R-:W-:Y:S01]  /*a350*/  HMMA.16816.F32 R168, R180.reuse, R160, R52 ;  /* 0x000000a0b4a8723c */ /* 0x040fe20000001834 */
[----:B------:R-:W2:Y:S07]  /*a360*/  LDSM.16.M88.4 R52, [R200+0x8800] ;  /* 0x00880000c834783b */ /* 0x000eae0000000200 */
[C---:B------:R-:W-:Y:S08]  /*a370*/  HMMA.16816.F32 R60, R180.reuse, R164, R60 ;  /* 0x000000a4b43c723c */ /* 0x040ff0000000183c */
[----:B------:R-:W-:Y:S01]  /*a380*/  HMMA.16816.F32 R56, R180, R166, R56 ;  /* 0x000000a6b438723c */ /* 0x000fe20000001838 */
[----:B------:R-:W3:Y:S07]  /*a390*/  LDSM.16.M88.4 R164, [R134+0x9000] ;  /* 0x0090000086a4783b */ /* 0x000eee0000000200 */
[----:B------:R-:W-:Y:S01]  /*a3a0*/  HMMA.16816.F32 R36, R20, R18, R36 ;  /* 0x000000121424723c */ /* 0x000fe20000001824 */
[----:B------:R-:W-:Y:S07]  /*a3b0*/  LDSM.16.M88.4 R16, [R134+0x9800] ;  /* 0x009800008610783b */ /* 0x000fee0000000200 */
[----:B------:R-:W-:Y:S08]  /*a3c0*/  HMMA.16816.F32 R32, R44, R40, R32 ;  /* 0x000000282c20723c */ /* 0x000ff00000001820 */
[----:B-1----:R-:W-:Y:S08]  /*a3d0*/  HMMA.16816.F32 R12, R8, R4, R12 ;  /* 0x00000004080c723c */ /* 0x002ff0000000180c */
[----:B------:R-:W-:Y:S01]  /*a3e0*/  HMMA.16816.F32 R40, R44, R42, R28 ;  /* 0x0000002a2c28723c */ /* 0x000fe2000000181c */
[----:B------:R-:W1:Y:S07]  /*a3f0*/  LDSM.16.M88.4 R28, [R199+0x8800] ;  /* 0x00880000c71c783b */ /* 0x000e6e0000000200 */
[----:B------:R-:W-:Y:S03]  /*a400*/  HMMA.16816.F32 R24, R180, R188, R24 ;  /* 0x000000bcb418723c */ /* 0x000fe60000001818 */
[----:B------:R-:W-:-:S05]  /*a410*/  FMUL.FTZ R12, R12, UR6 ;  /* 0x000000060c0c7c20 */ /* 0x000fca0008410000 */
[----:B------:R-:W-:Y:S01]  /*a420*/  HMMA.16816.F32 R36, R8, R6, R36 ;  /* 0x000000060824723c */ /* 0x000fe20000001824 */
[----:B------:R-:W-:Y:S07]  /*a430*/  LDSM.16.M88.4 R4, [R134+0xa000] ;  /* 0x00a000008604783b */ /* 0x000fee0000000200 */
[C---:B------:R-:W-:Y:S08]  /*a440*/  HMMA.16816.F32 R156, R180.reuse, R190, R156 ;  /* 0x000000beb49c723c */ /* 0x040ff0000000189c */
[----:B------:R-:W-:Y:S01]  /*a450*/  HMMA.16816.F32 R48, R180, R162, R48 ;  /* 0x000000a2b430723c */ /* 0x000fe20000001830 */
[----:B------:R-:W4:Y:S02]  /*a460*/  LDSM.16.M88.4 R160, [R134+0xb800] ;  /* 0x00b8000086a0783b */ /* 0x000f240000000200 */
[----:B------:R-:W-:-:S05]  /*a470*/  FMUL.FTZ R36, R36, UR6 ;  /* 0x0000000624247c20 */ /* 0x000fca0008410000 */
[----:B--2---:R-:W-:Y:S01]  /*a480*/  HMMA.16816.F32 R32, R20, R52, R32 ;  /* 0x000000341420723c */ /* 0x004fe20000001820 */
[----:B------:R-:W-:Y:S07]  /*a490*/  MUFU.TANH R53, R36 ;  /* 0x0000002400357308 */ /* 0x000fee0000002400 */
[----:B------:R-:W-:Y:S01]  /*a4a0*/  HMMA.16816.F32 R152, R180, R176, R152 ;  /* 0x000000b0b498723c */ /* 0x000fe20000001898 */
[----:B------:R-:W-:-:S06]  /*a4b0*/  FMUL.FTZ R177, R14, UR6 ;  /* 0x000000060eb17c20 */ /* 0x000fcc0008410000 */
[----:B------:R-:W-:Y:S01]  /*a4c0*/  MUFU.TANH R177, R177 ;  /* 0x000000b100b17308 */ /* 0x000fe20000002400 */
[C---:B------:R-:W-:Y:S07]  /*a4d0*/  HMMA.16816.F32 R144, R180.reuse, R172, R144 ;  /* 0x000000acb490723c */ /* 0x040fee0000001890 */
[----:B------:R2:W5:Y:S01]  /*a4e0*/  MUFU.TANH R173, R12 ;  /* 0x0000000c00ad7308 */ /* 0x0005620000002400 */
[----:B------:R-:W-:Y:S01]  /*a4f0*/  HMMA.16816.F32 R140, R180, R174, R140 ;  /* 0x000000aeb48c723c */ /* 0x000fe2000000188c */
[----:B------:R-:W-:-:S06]  /*a500*/  FMUL.FTZ R175, R15, UR6 ;  /* 0x000000060faf7c20 */ /* 0x000fcc0008410000 */
[----:B------:R-:W-:Y:S01]  /*a510*/  MUFU.TANH R175, R175 ;  /* 0x000000af00af7308 */ /* 0x000fe20000002400 */
[----:B---3--:R-:W-:Y:S01]  /*a520*/  HMMA.16816.F32 R24, R44, R164, R24 ;  /* 0x000000a42c18723c */ /* 0x008fe20000001818 */
[----:B------:R-:W-:-:S06]  /*a530*/  FMUL.FTZ R165, R13, UR6 ;  /* 0x000000060da57c20 */ /* 0x000fcc0008410000 */
[----:B------:R-:W-:Y:S01]  /*a540*/  MUFU.TANH R165, R165 ;  /* 0x000000a500a57308 */ /* 0x000fe20000002400 */
[----:B------:R-:W-:Y:S01]  /*a550*/  HMMA.16816.F32 R148, R180, R178, R148 ;  /* 0x000000b2b494723c */ /* 0x000fe20000001894 */
[----:B--2---:R-:W2:Y:S01]  /*a560*/  LDSM.16.M88.4 R12, [R200+0x9000] ;  /* 0x00900000c80c783b */ /* 0x004ea20000000200 */
[----:B------:R-:W-:-:S06]  /*a570*/  FMUL.FTZ R179, R39, UR6 ;  /* 0x0000000627b37c20 */ /* 0x000fcc0008410000 */
[----:B------:R-:W-:Y:S01]  /*a580*/  HMMA.16816.F32 R156, R44, R166, R156 ;  /* 0x000000a62c9c723c */ /* 0x000fe2000000189c */
[----:B------:R-:W-:Y:S01]  /*a590*/  FMUL.FTZ R167, R37, UR6 ;  /* 0x0000000625a77c20 */ /* 0x000fe20008410000 */
[----:B------:R-:W-:Y:S06]  /*a5a0*/  MUFU.TANH R179, R179 ;  /* 0x000000b300b37308 */ /* 0x000fec0000002400 */
[----:B------:R-:W-:Y:S01]  /*a5b0*/  HMMA.16816.F32 R40, R20, R54, R40 ;  /* 0x000000361428723c */ /* 0x000fe20000001828 */
[----:B------:R-:W-:Y:S01]  /*a5c0*/  FMUL.FTZ R55, R38, UR6 ;  /* 0x0000000626377c20 */ /* 0x000fe20008410000 */
[----:B------:R-:W-:Y:S01]  /*a5d0*/  MUFU.TANH R167, R167 ;  /* 0x000000a700a77308 */ /* 0x000fe20000002400 */
[----:B------:R-:W3:Y:S05]  /*a5e0*/  LDSM.16.M88.4 R36, [R200+0xb800] ;  /* 0x00b80000c824783b */ /* 0x000eea0000000200 */
[----:B-1----:R-:W-:Y:S02]  /*a5f0*/  HMMA.16816.F32 R32, R8, R28, R32 ;  /* 0x0000001c0820723c */ /* 0x002fe40000001820 */
[----:B------:R-:W-:Y:S06]  /*a600*/  MUFU.TANH R55, R55 ;  /* 0x0000003700377308 */ /* 0x000fec0000002400 */
[C---:B------:R-:W-:Y:S08]  /*a610*/  HMMA.16816.F32 R152, R44.reuse, R16, R152 ;  /* 0x000000102c98723c */ /* 0x040ff00000001898 */
[----:B------:R-:W-:Y:S01]  /*a620*/  HMMA.16816.F32 R148, R44, R18, R148 ;  /* 0x000000122c94723c */ /* 0x000fe20000001894 */
[----:B------:R-:W1:Y:S02]  /*a630*/  LDSM.16.M88.4 R16, [R199+0x9000] ;  /* 0x00900000c710783b */ /* 0x000e640000000200 */
[----:B------:R-:W-:Y:S01]  /*a640*/  FMUL.FTZ R32, R32, UR6 ;  /* 0x0000000620207c20 */ /* 0x000fe20008410000 */
[----:B------:R-:W-:Y:S01]  /*a650*/  FMUL.FTZ R33, R33, UR6 ;  /* 0x0000000621217c20 */ /* 0x000fe20008410000 */
[----:B------:R-:W-:-:S02]  /*a660*/  FMUL.FTZ R34, R34, UR6 ;  /* 0x0000000622227c20 */ /* 0x000fc40008410000 */
[----:B------:R-:W-:Y:S01]  /*a670*/  MUFU.TANH R181, R32 ;  /* 0x0000002000b57308 */ /* 0x000fe20000002400 */
[----:B------:R-:W-:Y:S01]  /*a680*/  HMMA.16816.F32 R40, R8, R30, R40 ;  /* 0x0000001e0828723c */ /* 0x000fe20000001828 */
[----:B------:R-:W5:Y:S06]  /*a690*/  LDSM.16.M88.4 R28, [R199+0xb800] ;  /* 0x00b80000c71c783b */ /* 0x000f6c0000000200 */
[----:B------:R-:W-:Y:S01]  /*a6a0*/  MUFU.TANH R183, R33 ;  /* 0x0000002100b77308 */ /* 0x000fe20000002400 */
[C---:B----4-:R-:W-:Y:S07]  /*a6b0*/  HMMA.16816.F32 R48, R44.reuse, R162, R48 ;  /* 0x000000a22c30723c */ /* 0x050fee0000001830 */
[----:B------:R4:W-:Y:S01]  /*a6c0*/  MUFU.TANH R185, R34 ;  /* 0x0000002200b97308 */ /* 0x0009e20000002400 */
[----:B------:R-:W-:Y:S01]  /*a6d0*/  HMMA.16816.F32 R144, R44, R4, R144 ;  /* 0x000000042c90723c */ /* 0x000fe20000001890 */
[----:B------:R-:W-:-:S02]  /*a6e0*/  FMUL.FTZ R4, R35, UR6 ;  /* 0x0000000623047c20 */ /* 0x000fc40008410000 */
[----:B------:R-:W-:Y:S01]  /*a6f0*/  FMUL.FTZ R40, R40, UR6 ;  /* 0x0000000628287c20 */ /* 0x000fe20008410000 */
[----:B------:R-:W-:Y:S01]  /*a700*/  FMUL.FTZ R41, R41, UR6 ;  /* 0x0000000629297c20 */ /* 0x000fe20008410000 */
[----:B------:R-:W-:Y:S01]  /*a710*/  FMUL.FTZ R42, R42, UR6 ;  /* 0x000000062a2a7c20 */ /* 0x000fe20008410000 */
[----:B------:R-:W-:Y:S01]  /*a720*/  FMUL.FTZ R43, R43, UR6 ;  /* 0x000000062b2b7c20 */ /* 0x000fe20008410000 */
[----:B------:R1:W-:Y:S01]  /*a730*/  MUFU.TANH R163, R4 ;  /* 0x0000000400a37308 */ /* 0x0003e20000002400 */
[C---:B--2---:R-:W-:Y:S07]  /*a740*/  HMMA.16816.F32 R24, R20.reuse, R12, R24 ;  /* 0x0000000c1418723c */ /* 0x044fee0000001818 */
[----:B------:R-:W-:Y:S01]  /*a750*/  MUFU.TANH R201, R40 ;  /* 0x0000002800c97308 */ /* 0x000fe20000002400 */
[C---:B------:R-:W-:Y:S01]  /*a760*/  HMMA.16816.F32 R156, R20.reuse, R14, R156 ;  /* 0x0000000e149c723c */ /* 0x040fe2000000189c */
[----:B----4-:R-:W2:Y:S04]  /*a770*/  LDSM.16.M88.4 R32, [R200+0x9800] ;  /* 0x00980000c820783b */ /* 0x010ea80000000200 */
[----:B------:R-:W4:Y:S02]  /*a780*/  LDSM.16.M88.4 R12, [R134+0xa800] ;  /* 0x00a80000860c783b */ /* 0x000f240000000200 */
[----:B------:R-:W-:Y:S01]  /*a790*/  MUFU.TANH R187, R41 ;  /* 0x0000002900bb7308 */ /* 0x000fe20000002400 */
[----:B---3--:R-:W-:Y:S07]  /*a7a0*/  HMMA.16816.F32 R48, R20, R38, R48 ;  /* 0x000000261430723c */ /* 0x008fee0000001830 */
[----:B------:R-:W-:Y:S01]  /*a7b0*/  MUFU.TANH R189, R42 ;  /* 0x0000002a00bd7308 */ /* 0x000fe20000002400 */
[----:B------:R-:W-:Y:S01]  /*a7c0*/  HMMA.16816.F32 R140, R44, R6, R140 ;  /* 0x000000062c8c723c */ /* 0x000fe2000000188c */
[----:B-1----:R1:W3:Y:S06]  /*a7d0*/  LDSM.16.M88.4 R4, [R134+0xb000] ;  /* 0x00b000008604783b */ /* 0x0022ec0000000200 */
[----:B------:R4:W-:Y:S01]  /*a7e0*/  MUFU.TANH R191, R43 ;  /* 0x0000002b00bf7308 */ /* 0x0009e20000002400 */
[C---:B------:R-:W-:Y:S08]  /*a7f0*/  HMMA.16816.F32 R24, R8.reuse, R16, R24 ;  /* 0x000000100818723c */ /* 0x040ff00000001818 */
[C---:B------:R-:W-:Y:S01]  /*a800*/  HMMA.16816.F32 R156, R8.reuse, R18, R156 ;  /* 0x00000012089c723c */ /* 0x040fe2000000189c */
[----:B------:R-:W3:Y:S07]  /*a810*/  LDSM.16.M88.4 R16, [R199+0x9800] ;  /* 0x00980000c710783b */ /* 0x000eee0000000200 */
[----:B-----5:R-:W-:Y:S01]  /*a820*/  HMMA.16816.F32 R48, R8, R30, R48 ;  /* 0x0000001e0830723c */ /* 0x020fe20000001830 */
[----:B-1----:R-:W-:-:S02]  /*a830*/  IMAD.SHL.U32 R134, R210, 0x2, RZ ;  /* 0x00000002d2867824 */ /* 0x002fc400078e00ff */
[----:B------:R-:W-:Y:S01]  /*a840*/  FMUL.FTZ R25, R25, UR6 ;  /* 0x0000000619197c20 */ /* 0x000fe20008410000 */
[----:B------:R-:W-:Y:S01]  /*a850*/  FMUL.FTZ R27, R27, UR6 ;  /* 0x000000061b1b7c20 */ /* 0x000fe20008410000 */
[----:B------:R-:W-:Y:S01]  /*a860*/  FMUL.FTZ R24, R24, UR6 ;  /* 0x0000000618187c20 */ /* 0x000fe20008410000 */
[----:B------:R-:W-:Y:S01]  /*a870*/  LOP3.LUT R134, R134, 0x6, RZ, 0xc0, !PT ;  /* 0x0000000686867812 */ /* 0x000fe200078ec0ff */
[----:B------:R1:W-:Y:S01]  /*a880*/  MUFU.TANH R205, R25 ;  /* 0x0000001900cd7308 */ /* 0x0003e20000002400 */
[----:B--2---:R-:W-:Y:S01]  /*a890*/  HMMA.16816.F32 R152, R20, R32, R152 ;  /* 0x000000201498723c */ /* 0x004fe20000001898 */
[----:B------:R-:W-:Y:S02]  /*a8a0*/  FMUL.FTZ R26, R26, UR6 ;  /* 0x000000061a1a7c20 */ /* 0x000fe40008410000 */
[----:B------:R-:W-:Y:S02]  /*a8b0*/  IMAD R30, R195, 0x80, R134 ;  /* 0x00000080c31e7824 */ /* 0x000fe400078e0286 */
[----:B------:R-:W-:Y:S01]  /*a8c0*/  FMUL.FTZ R156, R156, UR6 ;  /* 0x000000069c9c7c20 */ /* 0x000fe20008410000 */
[----:B------:R-:W-:Y:S01]  /*a8d0*/  FMUL.FTZ R157, R157, UR6 ;  /* 0x000000069d9d7c20 */ /* 0x000fe20008410000 */
[----:B------:R-:W-:Y:S01]  /*a8e0*/  FMUL.FTZ R158, R158, UR6 ;  /* 0x000000069e9e7c20 */ /* 0x000fe20008410000 */
[----:B------:R-:W-:Y:S01]  /*a8f0*/  MUFU.TANH R203, R24 ;  /* 0x0000001800cb7308 */ /* 0x000fe20000002400 */
[----:B----4-:R-:W-:Y:S01]  /*a900*/  HMMA.16816.F32 R40, R44, R12, R136 ;  /* 0x0000000c2c28723c */ /* 0x010fe20000001888 */
[----:B------:R-:W-:-:S02]  /*a910*/  VIADD R12, R30, 0xffffff00 ;  /* 0xffffff001e0c7836 */ /* 0x000fc40000000000 */
[----:B------:R-:W-:Y:S01]  /*a920*/  FMUL.FTZ R159, R159, UR6 ;  /* 0x000000069f9f7c20 */ /* 0x000fe20008410000 */
[----:B------:R-:W-:Y:S01]  /*a930*/  FMUL.FTZ R51, R51, UR6 ;  /* 0x0000000633337c20 */ /* 0x000fe20008410000 */
[----:B------:R-:W-:Y:S01]  /*a940*/  FMUL.FTZ R49, R49, UR6 ;  /* 0x0000000631317c20 */ /* 0x000fe20008410000 */
[----:B------:R-:W-:Y:S01]  /*a950*/  I2FP.F32.S32 R32, R12 ;  /* 0x0000000c00207245 */ /* 0x000fe20000201400 */
[----:B------:R2:W-:Y:S01]  /*a960*/  MUFU.TANH R139, R27 ;  /* 0x0000001b008b7308 */ /* 0x0005e20000002400 */
[C---:B---3--:R-:W-:Y:S01]  /*a970*/  HMMA.16816.F32 R60, R44.reuse, R4, R60 ;  /* 0x000000042c3c723c */ /* 0x048fe2000000183c */
[----:B-1----:R-:W-:Y:S01]  /*a980*/  FMUL.FTZ R25, R48, UR6 ;  /* 0x0000000630197c20 */ /* 0x002fe20008410000 */
[----:B------:R-:W-:Y:S02]  /*a990*/  VIADD R4, R30, 0xffffff78 ;  /* 0xffffff781e047836 */ /* 0x000fe40000000000 */
[-C--:B------:R-:W-:Y:S01]  /*a9a0*/  FFMA.FTZ R31, R0, R32.reuse, R173 ;  /* 0x00000020001f7223 */ /* 0x080fe200000100ad */
[-C--:B------:R-:W-:Y:S01]  /*a9b0*/  ISETP.GE.AND P4, PT, R12, R193.reuse, PT ;  /* 0x000000c10c00720c */ /* 0x080fe20003f86270 */
[----:B------:R-:W-:Y:S01]  /*a9c0*/  FFMA.FTZ R32, R0, R32, R177 ;  /* 0x0000002000207223 */ /* 0x000fe200000100b1 */
[----:B------:R-:W-:Y:S01]  /*a9d0*/  ISETP.GE.AND P1, PT, R12, R192, PT ;  /* 0x000000c00c00720c */ /* 0x000fe20003f26270 */
[----:B------:R-:W1:Y:S01]  /*a9e0*/  MUFU.TANH R25, R25 ;  /* 0x0000001900197308 */ /* 0x000e620000002400 */
[----:B------:R-:W-:Y:S01]  /*a9f0*/  HMMA.16816.F32 R64, R44, R14, R64 ;  /* 0x0000000e2c40723c */ /* 0x000fe20000001840 */
[----:B------:R-:W3:Y:S01]  /*aa00*/  LDSM.16.M88.4 R12, [R200+0xa000] ;  /* 0x00a00000c80c783b */ /* 0x000ee20000000200 */
[----:B------:R-:W-:Y:S01]  /*aa10*/  FSEL R31, R31, -INF , !P4 ;  /* 0xff8000001f1f7808 */ /* 0x000fe20006000000 */
[----:B------:R-:W-:Y:S01]  /*aa20*/  VIADD R48, R30, 0xffffff09 ;  /* 0xffffff091e307836 */ /* 0x000fe20000000000 */
[----:B------:R-:W-:-:S02]  /*aa30*/  ISETP.GE.AND P5, PT, R4, R193, PT ;  /* 0x000000c10400720c */ /* 0x000fc40003fa6270 */
[----:B------:R-:W-:Y:S01]  /*aa40*/  ISETP.GE.AND P4, PT, R4, R192, PT ;  /* 0x000000c00400720c */ /* 0x000fe20003f86270 */
[----:B------:R-:W-:Y:S01]  /*aa50*/  MUFU.TANH R213, R26 ;  /* 0x0000001a00d57308 */ /* 0x000fe20000002400 */
[----:B------:R-:W-:Y:S01]  /*aa60*/  HMMA.16816.F32 R148, R20, R34, R148 ;  /* 0x000000221494723c */ /* 0x000fe20000001894 */
[----:B--2---:R-:W-:Y:S01]  /*aa70*/  FMUL.FTZ R27, R50, UR6 ;  /* 0x00000006321b7c20 */ /* 0x004fe20008410000 */
[----:B------:R-:W-:-:S05]  /*aa80*/  FSEL R32, R32, -INF , !P1 ;  /* 0xff80000020207808 */ /* 0x000fca0004800000 */
[----:B------:R-:W2:Y:S01]  /*aa90*/  MUFU.TANH R27, R27 ;  /* 0x0000001b001b7308 */ /* 0x000ea20000002400 */
[----:B------:R-:W-:Y:S01]  /*aaa0*/  HMMA.16816.F32 R152, R8, R16, R152 ;  /* 0x000000100898723c */ /* 0x000fe20000001898 */
[----:B------:R-:W-:Y:S01]  /*aab0*/  I2FP.F32.S32 R17, R4 ;  /* 0x0000000400117245 */ /* 0x000fe20000201400 */
[----:B------:R-:W-:-:S04]  /*aac0*/  VIADD R4, R30, 0xffffff01 ;  /* 0xffffff011e047836 */ /* 0x000fc80000000000 */
[----:B-1----:R-:W-:Y:S01]  /*aad0*/  FFMA.FTZ R25, R0, R17, R25 ;  /* 0x0000001100197223 */ /* 0x002fe20000010019 */
[----:B------:R-:W-:Y:S01]  /*aae0*/  I2FP.F32.S32 R34, R4 ;  /* 0x0000000400227245 */ /* 0x000fe20000201400 */
[----:B------:R-:W1:Y:S01]  /*aaf0*/  MUFU.TANH R233, R156 ;  /* 0x0000009c00e97308 */ /* 0x000e620000002400 */
[----:B------:R-:W-:Y:S01]  /*ab00*/  ISETP.GE.AND P1, PT, R4, R193, PT ;  /* 0x000000c10400720c */ /* 0x000fe20003f26270 */
[----:B------:R-:W-:Y:S01]  /*ab10*/  HMMA.16816.F32 R56, R44, R6, R56 ;  /* 0x000000062c38723c */ /* 0x000fe20000001838 */
[----:B------:R-:W-:Y:S01]  /*ab20*/  FSEL R137, R25, -INF , !P5 ;  /* 0xff80000019897808 */ /* 0x000fe20006800000 */
[----:B------:R-:W-:Y:S01]  /*ab30*/  FFMA.FTZ R33, R0, R34, R165 ;  /* 0x0000002200217223 */ /* 0x000fe200000100a5 */
[----:B------:R-:W-:Y:S01]  /*ab40*/  ISETP.GE.AND P5, PT, R4, R192, PT ;  /* 0x000000c00400720c */ /* 0x000fe20003fa6270 */
[----:B------:R-:W-:Y:S02]  /*ab50*/  VIADD R4, R30, 0xffffff08 ;  /* 0xffffff081e047836 */ /* 0x000fe40000000000 */
[----:B------:R-:W-:Y:S01]  /*ab60*/  FFMA.FTZ R34, R0, R34, R175 ;  /* 0x0000002200227223 */ /* 0x000fe200000100af */
[----:B------:R-:W-:-:S02]  /*ab70*/  VIADD R6, R30, 0xffffff28 ;  /* 0xffffff281e067836 */ /* 0x000fc40000000000 */
[----:B--2---:R-:W-:Y:S01]  /*ab80*/  FFMA.FTZ R27, R0, R17, R27 ;  /* 0x00000011001b7223 */ /* 0x004fe2000001001b */
[----:B------:R-:W-:Y:S01]  /*ab90*/  FSEL R33, R33, -INF , !P1 ;  /* 0xff80000021217808 */ /* 0x000fe20004800000 */
[----:B------:R-:W-:Y:S01]  /*aba0*/  HMMA.16816.F32 R148, R8, R18, R148 ;  /* 0x000000120894723c */ /* 0x000fe20000001894 */
[C---:B------:R-:W-:Y:S01]  /*abb0*/  ISETP.GE.AND P1, PT, R4.reuse, R192, PT ;  /* 0x000000c00400720c */ /* 0x040fe20003f26270 */
[----:B------:R-:W2:Y:S01]  /*abc0*/  LDSM.16.M88.4 R16, [R200+0xa800] ;  /* 0x00a80000c810783b */ /* 0x000ea20000000200 */
[----:B------:R-:W-:Y:S01]  /*abd0*/  FSEL R136, R27, -INF , !P4 ;  /* 0xff8000001b887808 */ /* 0x000fe20006000000 */
[----:B------:R-:W-:Y:S01]  /*abe0*/  FMUL.FTZ R39, R153, UR6 ;  /* 0x0000000699277c20 */ /* 0x000fe20008410000 */
[-C--:B------:R-:W-:Y:S01]  /*abf0*/  ISETP.GE.AND P4, PT, R4, R193.reuse, PT ;  /* 0x000000c10400720c */ /* 0x080fe20003f86270 */
[----:B------:R-:W4:Y:S01]  /*ac00*/  LDSM.16.M88.4 R24, [R199+0xa000] ;  /* 0x00a00000c718783b */ /* 0x000f220000000200 */
[----:B------:R-:W-:Y:S01]  /*ac10*/  I2FP.F32.S32 R4, R4 ;  /* 0x0000000400047245 */ /* 0x000fe20000201400 */
[C---:B---3--:R-:W-:Y:S01]  /*ac20*/  HMMA.16816.F32 R144, R20.reuse, R12, R144 ;  /* 0x0000000c1490723c */ /* 0x048fe20000001890 */
[----:B------:R-:W-:Y:S01]  /*ac30*/  FSEL R34, R34, -INF , !P5 ;  /* 0xff80000022227808 */ /* 0x000fe20006800000 */
[----:B------:R-:W-:Y:S01]  /*ac40*/  VIADD R13, R30, 0xffffff11 ;  /* 0xffffff111e0d7836 */ /* 0x000fe20000000000 */
[----:B------:R-:W-:Y:S01]  /*ac50*/  ISETP.GE.AND P5, PT, R48, R193, PT ;  /* 0x000000c13000720c */ /* 0x000fe20003fa6270 */
[CC--:B------:R-:W-:Y:S01]  /*ac60*/  FFMA.FTZ R35, R0.reuse, R4.reuse, R53 ;  /* 0x0000000400237223 */ /* 0x0c0fe20000010035 */
[----:B------:R-:W-:Y:S01]  /*ac70*/  FFMA.FTZ R38, R0, R4, R55 ;  /* 0x0000000400267223 */ /* 0x000fe20000010037 */
[----:B------:R3:W-:Y:S01]  /*ac80*/  MUFU.TANH R53, R39 ;  /* 0x0000002700357308 */ /* 0x0007e20000002400 */
[----:B------:R-:W-:Y:S01]  /*ac90*/  VIADD R4, R30, 0xffffff10 ;  /* 0xffffff101e047836 */ /* 0x000fe20000000000 */
[----:B------:R-:W-:Y:S01]  /*aca0*/  I2FP.F32.S32 R12, R13 ;  /* 0x0000000d000c7245 */ /* 0x000fe20000201400 */
[----:B------:R-:W-:Y:S01]  /*acb0*/  HMMA.16816.F32 R140, R20, R14, R140 ;  /* 0x0000000e148c723c */ /* 0x000fe2000000188c */
[----:B------:R-:W-:Y:S01]  /*acc0*/  FSEL R35, R35, -INF , !P4 ;  /* 0xff80000023237808 */ /* 0x000fe20006000000 */
[----:B------:R-:W-:Y:S01]  /*acd0*/  FMUL.FTZ R152, R152, UR6 ;  /* 0x0000000698987c20 */ /* 0x000fe20008410000 */
[----:B------:R-:W-:Y:S01]  /*ace0*/  ISETP.GE.AND P4, PT, R48, R192, PT ;  /* 0x000000c03000720c */ /* 0x000fe20003f86270 */
[C---:B------:R-:W-:Y:S01]  /*acf0*/  FFMA.FTZ R183, R0.reuse, R12, R183 ;  /* 0x0000000c00b77223 */ /* 0x040fe200000100b7 */
[----:B------:R-:W-:Y:S01]  /*ad00*/  I2FP.F32.S32 R48, R48 ;  /* 0x0000003000307245 */ /* 0x000fe20000201400 */
[----:B------:R-:W-:Y:S01]  /*ad10*/  FFMA.FTZ R163, R0, R12, R163 ;  /* 0x0000000c00a37223 */ /* 0x000fe200000100a3 */
[----:B------:R-:W-:Y:S01]  /*ad20*/  FSEL R38, R38, -INF , !P1 ;  /* 0xff80000026267808 */ /* 0x000fe20004800000 */
[----:B------:R-:W-:Y:S01]  /*ad30*/  VIADD R12, R30, 0xffffff19 ;  /* 0xffffff191e0c7836 */ /* 0x000fe20000000000 */
[----:B------:R-:W-:Y:S01]  /*ad40*/  ISETP.GE.AND P1, PT, R4, R193, PT ;  /* 0x000000c10400720c */ /* 0x000fe20003f26270 */
[----:B------:R-:W-:Y:S01]  /*ad50*/  MUFU.TANH R5, R157 ;  /* 0x0000009d00057308 */ /* 0x000fe20000002400 */
[----:B------:R-:W-:Y:S01]  /*ad60*/  FMUL.FTZ R153, R154, UR6 ;  /* 0x000000069a997c20 */ /* 0x000fe20008410000 */
[----:B------:R-:W-:Y:S01]  /*ad70*/  FMUL.FTZ R55, R155, UR6 ;  /* 0x000000069b377c20 */ /* 0x000fe20008410000 */
[----:B------:R-:W-:Y:S01]  /*ad80*/  FMUL.FTZ R148, R148, UR6 ;  /* 0x0000000694947c20 */ /* 0x000fe20008410000 */
[----:B------:R-:W-:Y:S01]  /*ad90*/  FMUL.FTZ R149, R149, UR6 ;  /* 0x0000000695957c20 */ /* 0x000fe20008410000 */
[CC--:B---3--:R-:W-:Y:S01]  /*ada0*/  FFMA.FTZ R39, R0.reuse, R48.reuse, R167 ;  /* 0x0000003000277223 */ /* 0x0c8fe200000100a7 */
[----:B------:R-:W-:Y:S01]  /*adb0*/  FFMA.FTZ R48, R0, R48, R179 ;  /* 0x0000003000307223 */ /* 0x000fe200000100b3 */
[----:B------:R-:W-:Y:S01]  /*adc0*/  FMUL.FTZ R151, R151, UR6 ;  /* 0x0000000697977c20 */ /* 0x000fe20008410000 */
[----:B------:R-:W3:Y:S01]  /*add0*/  MUFU.TANH R173, R158 ;  /* 0x0000009e00ad7308 */ /* 0x000ee20000002400 */
[----:B------:R-:W-:Y:S01]  /*ade0*/  HMMA.16816.F32 R168, R44, R160, R168 ;  /* 0x000000a02ca8723c */ /* 0x000fe200000018a8 */
[----:B------:R-:W-:-:S02]  /*adf0*/  FSEL R39, R39, -INF , !P5 ;  /* 0xff80000027277808 */ /* 0x000fc40006800000 */
[----:B------:R-:W-:Y:S02]  /*ae00*/  ISETP.GE.AND P5, PT, R4, R192, PT ;  /* 0x000000c00400720c */ /* 0x000fe40003fa6270 */
[----:B------:R-:W-:Y:S02]  /*ae10*/  I2FP.F32.S32 R4, R4 ;  /* 0x0000000400047245 */ /* 0x000fe40000201400 */
[----:B------:R-:W-:Y:S01]  /*ae20*/  FSEL R48, R48, -INF , !P4 ;  /* 0xff80000030307808 */ /* 0x000fe20006000000 */
[C---:B--2---:R-:W-:Y:S01]  /*ae30*/  HMMA.16816.F32 R40, R20.reuse, R16, R40 ;  /* 0x000000101428723c */ /* 0x044fe20000001828 */
[----:B------:R-:W-:Y:S01]  /*ae40*/  ISETP.GE.AND P4, PT, R13, R193, PT ;  /* 0x000000c10d00720c */ /* 0x000fe20003f86270 */
[CC--:B------:R-:W-:Y:S01]  /*ae50*/  FFMA.FTZ R181, R0.reuse, R4.reuse, R181 ;  /* 0x0000000400b57223 */ /* 0x0c0fe200000100b5 */
[----:B------:R-:W-:Y:S01]  /*ae60*/  FFMA.FTZ R185, R0, R4, R185 ;  /* 0x0000000400b97223 */ /* 0x000fe200000100b9 */
[----:B------:R-:W-:Y:S01]  /*ae70*/  VIADD R4, R30, 0xffffff18 ;  /* 0xffffff181e047836 */ /* 0x000fe20000000000 */
[----:B------:R-:W-:Y:S01]  /*ae80*/  FSEL R219, R183, -INF , !P4 ;  /* 0xff800000b7db7808 */ /* 0x000fe20006000000 */
[----:B------:R-:W2:Y:S01]  /*ae90*/  MUFU.TANH R159, R159 ;  /* 0x0000009f009f7308 */ /* 0x000ea20000002400 */
[----:B------:R-:W-:Y:S01]  /*aea0*/  FSEL R215, R181, -INF , !P1 ;  /* 0xff800000b5d77808 */ /* 0x000fe20004800000 */
[----:B------:R-:W-:Y:S01]  /*aeb0*/  HMMA.16816.F32 R64, R20, R18, R64 ;  /* 0x000000121440723c */ /* 0x000fe20000001840 */
[----:B------:R-:W-:-:S02]  /*aec0*/  FSEL R230, R185, -INF , !P5 ;  /* 0xff800000b9e67808 */ /* 0x000fc40006800000 */
[CC--:B------:R-:W-:Y:S02]  /*aed0*/  ISETP.GE.AND P5, PT, R4.reuse, R193.reuse, PT ;  /* 0x000000c10400720c */ /* 0x0c0fe40003fa6270 */
[----:B------:R-:W-:Y:S01]  /*aee0*/  ISETP.GE.AND P4, PT, R4, R192, PT ;  /* 0x000000c00400720c */ /* 0x000fe20003f86270 */
[----:B------:R-:W5:Y:S01]  /*aef0*/  MUFU.TANH R157, R152 ;  /* 0x00000098009d7308 */ /* 0x000f620000002400 */
[----:B------:R-:W-:Y:S01]  /*af00*/  I2FP.F32.S32 R4, R4 ;  /* 0x0000000400047245 */ /* 0x000fe20000201400 */
[C---:B----4-:R-:W-:Y:S01]  /*af10*/  HMMA.16816.F32 R144, R8.reuse, R24, R144 ;  /* 0x000000180890723c */ /* 0x050fe20000001890 */
[----:B------:R-:W-:Y:S01]  /*af20*/  I2FP.F32.S32 R16, R12 ;  /* 0x0000000c00107245 */ /* 0x000fe20000201400 */
[----:B------:R-:W-:Y:S01]  /*af30*/  FMUL.FTZ R25, R150, UR6 ;  /* 0x0000000696197c20 */ /* 0x000fe20008410000 */
[----:B------:R-:W-:Y:S01]  /*af40*/  ISETP.GE.AND P1, PT, R13, R192, PT ;  /* 0x000000c00d00720c */ /* 0x000fe20003f26270 */
[CC--:B------:R-:W-:Y:S01]  /*af50*/  FFMA.FTZ R201, R0.reuse, R4.reuse, R201 ;  /* 0x0000000400c97223 */ /* 0x0c0fe200000100c9 */
[C---:B------:R-:W-:Y:S01]  /*af60*/  FFMA.FTZ R189, R0.reuse, R4, R189 ;  /* 0x0000000400bd7223 */ /* 0x040fe200000100bd */
[-C--:B------:R-:W-:Y:S01]  /*af70*/  FFMA.FTZ R187, R0, R16.reuse, R187 ;  /* 0x0000001000bb7223 */ /* 0x080fe200000100bb */
[----:B------:R-:W-:Y:S01]  /*af80*/  FSEL R228, R163, -INF , !P1 ;  /* 0xff800000a3e47808 */ /* 0x000fe20004800000 */
[----:B------:R-:W-:Y:S01]  /*af90*/  VIADD R4, R30, 0xffffff20 ;  /* 0xffffff201e047836 */ /* 0x000fe20000000000 */
[----:B------:R-:W-:Y:S01]  /*afa0*/  FSEL R229, R201, -INF , !P5 ;  /* 0xff800000c9e57808 */ /* 0x000fe20006800000 */
[----:B------:R-:W-:Y:S01]  /*afb0*/  FFMA.FTZ R191, R0, R16, R191 ;  /* 0x0000001000bf7223 */ /* 0x000fe200000100bf */
[-C--:B------:R-:W-:Y:S01]  /*afc0*/  ISETP.GE.AND P1, PT, R12, R193.reuse, PT ;  /* 0x000000c10c00720c */ /* 0x080fe20003f26270 */
[----:B------:R-:W-:Y:S01]  /*afd0*/  VIADD R16, R30, 0xffffff21 ;  /* 0xffffff211e107836 */ /* 0x000fe20000000000 */
[-C--:B------:R-:W-:Y:S01]  /*afe0*/  ISETP.GE.AND P5, PT, R12, R192.reuse, PT ;  /* 0x000000c00c00720c */ /* 0x080fe20003fa6270 */
[----:B------:R-:W4:Y:S01]  /*aff0*/  MUFU.TANH R153, R153 ;  /* 0x0000009900997308 */ /* 0x000f220000002400 */
[----:B------:R-:W2:Y:S01]  /*b000*/  LDSM.16.M88.4 R12, [R199+0xa800] ;  /* 0x00a80000c70c783b */ /* 0x000ea20000000200 */
[----:B------:R-:W-:Y:S01]  /*b010*/  FSEL R234, R189, -INF , !P4 ;  /* 0xff800000bdea7808 */ /* 0x000fe20006000000 */
[----:B------:R-:W-:Y:S01]  /*b020*/  HMMA.16816.F32 R140, R8, R26, R140 ;  /* 0x0000001a088c723c */ /* 0x000fe2000000188c */
[----:B------:R-:W-:Y:S01]  /*b030*/  FSEL R223, R187, -INF , !P1 ;  /* 0xff800000bbdf7808 */ /* 0x000fe20004800000 */
[----:B------:R-:W-:Y:S01]  /*b040*/  FMUL.FTZ R144, R144, UR6 ;  /* 0x0000000690907c20 */ /* 0x000fe20008410000 */
[CC--:B------:R-:W-:Y:S01]  /*b050*/  ISETP.GE.AND P4, PT, R4.reuse, R193.reuse, PT ;  /* 0x000000c10400720c */ /* 0x0c0fe20003f86270 */
[----:B------:R-:W-:Y:S01]  /*b060*/  FMUL.FTZ R17, R145, UR6 ;  /* 0x0000000691117c20 */ /* 0x000fe20008410000 */
[----:B------:R-:W-:Y:S01]  /*b070*/  ISETP.GE.AND P1, PT, R4, R192, PT ;  /* 0x000000c00400720c */ /* 0x000fe20003f26270 */
[----:B------:R-:W4:Y:S01]  /*b080*/  MUFU.TANH R55, R55 ;  /* 0x0000003700377308 */ /* 0x000f220000002400 */
[----:B------:R-:W-:Y:S01]  /*b090*/  I2FP.F32.S32 R4, R4 ;  /* 0x0000000400047245 */ /* 0x000fe20000201400 */
[----:B------:R-:W-:Y:S01]  /*b0a0*/  FMUL.FTZ R27, R146, UR6 ;  /* 0x00000006921b7c20 */ /* 0x000fe20008410000 */
[----:B------:R-:W-:Y:S01]  /*b0b0*/  FSEL R236, R191, -INF , !P5 ;  /* 0xff800000bfec7808 */ /* 0x000fe20006800000 */
[----:B------:R-:W-:Y:S01]  /*b0c0*/  FMUL.FTZ R145, R147, UR6 ;  /* 0x0000000693917c20 */ /* 0x000fe20008410000 */
[-C--:B------:R-:W-:Y:S01]  /*b0d0*/  ISETP.GE.AND P5, PT, R16, R193.reuse, PT ;  /* 0x000000c11000720c */ /* 0x080fe20003fa6270 */
[CC--:B------:R-:W-:Y:S01]  /*b0e0*/  FFMA.FTZ R165, R0.reuse, R4.reuse, R203 ;  /* 0x0000000400a57223 */ /* 0x0c0fe200000100cb */
[----:B------:R-:W-:Y:S01]  /*b0f0*/  FFMA.FTZ R178, R0, R4, R213 ;  /* 0x0000000400b27223 */ /* 0x000fe200000100d5 */
[----:B------:R-:W-:Y:S01]  /*b100*/  I2FP.F32.S32 R4, R6 ;  /* 0x0000000600047245 */ /* 0x000fe20000201400 */
[----:B------:R-:W5:Y:S01]  /*b110*/  LDSM.16.M88.4 R200, [R200+0xb000] ;  /* 0x00b00000c8c8783b */ /* 0x000f620000000200 */
[----:B------:R-:W4:Y:S01]  /*b120*/  MUFU.TANH R155, R148 ;  /* 0x00000094009b7308 */ /* 0x000f220000002400 */
[----:B------:R-:W-:Y:S01]  /*b130*/  FSEL R165, R165, -INF , !P4 ;  /* 0xff800000a5a57808 */ /* 0x000fe20006000000 */
[----:B------:R-:W-:Y:S01]  /*b140*/  HMMA.16816.F32 R168, R20, R36, R168 ;  /* 0x0000002414a8723c */ /* 0x000fe200000018a8 */
[----:B------:R-:W-:Y:S01]  /*b150*/  ISETP.GE.AND P4, PT, R16, R192, PT ;  /* 0x000000c01000720c */ /* 0x000fe20003f86270 */
[C---:B-1----:R-:W-:Y:S01]  /*b160*/  FFMA.FTZ R213, R0.reuse, R4, R233 ;  /* 0x0000000400d57223 */ /* 0x042fe200000100e9 */
[----:B------:R-:W-:Y:S01]  /*b170*/  I2FP.F32.S32 R16, R16 ;  /* 0x0000001000107245 */ /* 0x000fe20000201400 */
[----:B---3--:R-:W-:Y:S01]  /*b180*/  FFMA.FTZ R173, R0, R4, R173 ;  /* 0x0000000400ad7223 */ /* 0x008fe200000100ad */
[----:B------:R-:W-:Y:S01]  /*b190*/  FSEL R178, R178, -INF , !P1 ;  /* 0xff800000b2b27808 */ /* 0x000fe20004800000 */
[----:B------:R-:W-:Y:S01]  /*b1a0*/  MUFU.TANH R149, R149 ;  /* 0x0000009500957308 */ /* 0x000fe20000002400 */
[-C--:B------:R-:W-:Y:S01]  /*b1b0*/  ISETP.GE.AND P1, PT, R6, R193.reuse, PT ;  /* 0x000000c10600720c */ /* 0x080fe20003f26270 */
[CC--:B------:R-:W-:Y:S01]  /*b1c0*/  FFMA.FTZ R167, R0.reuse, R16.reuse, R205 ;  /* 0x0000001000a77223 */ /* 0x0c0fe200000100cd */
[----:B------:R-:W-:Y:S01]  /*b1d0*/  FFMA.FTZ R224, R0, R16, R139 ;  /* 0x0000001000e07223 */ /* 0x000fe2000001008b */
[----:B------:R-:W-:Y:S01]  /*b1e0*/  VIADD R16, R30, 0xffffff31 ;  /* 0xffffff311e107836 */ /* 0x000fe20000000000 */
[----:B------:R-:W-:Y:S01]  /*b1f0*/  FSEL R213, R213, -INF , !P1 ;  /* 0xff800000d5d57808 */ /* 0x000fe20004800000 */
[----:B------:R-:W-:Y:S01]  /*b200*/  FMUL.FTZ R140, R140, UR6 ;  /* 0x000000068c8c7c20 */ /* 0x000fe20008410000 */
[----:B------:R-:W-:Y:S01]  /*b210*/  FSEL R167, R167, -INF , !P5 ;  /* 0xff800000a7a77808 */ /* 0x000fe20006800000 */
[----:B------:R-:W1:Y:S01]  /*b220*/  MUFU.TANH R25, R25 ;  /* 0x0000001900197308 */ /* 0x000e620000002400 */
[-C--:B------:R-:W-:Y:S01]  /*b230*/  ISETP.GE.AND P5, PT, R6, R192.reuse, PT ;  /* 0x000000c00600720c */ /* 0x080fe20003fa6270 */
[----:B------:R-:W-:Y:S01]  /*b240*/  VIADD R6, R30, 0xffffff29 ;  /* 0xffffff291e067836 */ /* 0x000fe20000000000 */
[----:B------:R-:W-:Y:S01]  /*b250*/  FSEL R224, R224, -INF , !P4 ;  /* 0xff800000e0e07808 */ /* 0x000fe20006000000 */
[----:B------:R-:W-:Y:S01]  /*b260*/  FMUL.FTZ R142, R142, UR6 ;  /* 0x000000068e8e7c20 */ /* 0x000fe20008410000 */
[----:B------:R-:W-:Y:S01]  /*b270*/  FSEL R222, R173, -INF , !P5 ;  /* 0xff800000adde7808 */ /* 0x000fe20006800000 */
[C---:B--2---:R-:W-:Y:S01]  /*b280*/  HMMA.16816.F32 R40, R8.reuse, R12, R40 ;  /* 0x0000000c0828723c */ /* 0x044fe20000001828 */
[-C--:B------:R-:W-:Y:S01]  /*b290*/  ISETP.GE.AND P4, PT, R6, R193.reuse, PT ;  /* 0x000000c10600720c */ /* 0x080fe20003f86270 */
[----:B------:R-:W-:Y:S01]  /*b2a0*/  VIADD R12, R30, 0xffffff30 ;  /* 0xffffff301e0c7836 */ /* 0x000fe20000000000 */
[----:B------:R-:W-:Y:S01]  /*b2b0*/  ISETP.GE.AND P1, PT, R6, R192, PT ;  /* 0x000000c00600720c */ /* 0x000fe20003f26270 */
[----:B------:R-:W2:Y:S01]  /*b2c0*/  MUFU.TANH R151, R151 ;  /* 0x0000009700977308 */ /* 0x000ea20000002400 */
[----:B------:R-:W-:Y:S01]  /*b2d0*/  I2FP.F32.S32 R6, R6 ;  /* 0x0000000600067245 */ /* 0x000fe20000201400 */
[----:B------:R-:W-:Y:S01]  /*b2e0*/  FMUL.FTZ R13, R141, UR6 ;  /* 0x000000068d0d7c20 */ /* 0x000fe20008410000 */
[----:B------:R-:W-:Y:S01]  /*b2f0*/  ISETP.GE.AND P5, PT, R12, R193, PT ;  /* 0x000000c10c00720c */ /* 0x000fe20003fa6270 */
[----:B------:R-:W-:Y:S01]  /*b300*/  HMMA.16816.F32 R64, R8, R14, R64 ;  /* 0x0000000e0840723c */ /* 0x000fe20000001840 */
[----:B------:R-:W-:-:S02]  /*b310*/  VIADD R14, R30, 0xffffff39 ;  /* 0xffffff391e0e7836 */ /* 0x000fc40000000000 */
[CC--:B------:R-:W-:Y:S01]  /*b320*/  FFMA.FTZ R5, R0.reuse, R6.reuse, R5 ;  /* 0x0000000600057223 */ /* 0x0c0fe20000010005 */
[----:B------:R-:W-:Y:S01]  /*b330*/  FFMA.FTZ R159, R0, R6, R159 ;  /* 0x00000006009f7223 */ /* 0x000fe2000001009f */
[----:B------:R-:W3:Y:S01]  /*b340*/  MUFU.TANH R163, R144 ;  /* 0x0000009000a37308 */ /* 0x000ee20000002400 */
[----:B------:R-:W-:Y:S02]  /*b350*/  FMUL.FTZ R141, R143, UR6 ;  /* 0x000000068f8d7c20 */ /* 0x000fe40008410000 */
[----:B------:R-:W-:Y:S02]  /*b360*/  FSEL R205, R5, -INF , !P4 ;  /* 0xff80000005cd7808 */ /* 0x000fe40006000000 */
[----:B------:R-:W-:Y:S01]  /*b370*/  ISETP.GE.AND P4, PT, R12, R192, PT ;  /* 0x000000c00c00720c */ /* 0x000fe20003f86270 */
[----:B------:R-:W3:Y:S01]  /*b380*/  LDSM.16.M88.4 R4, [R199+0xb000] ;  /* 0x00b00000c704783b */ /* 0x000ee20000000200 */
[----:B------:R-:W-:Y:S01]  /*b390*/  I2FP.F32.S32 R12, R12 ;  /* 0x0000000c000c7245 */ /* 0x000fe20000201400 */
[----:B-----5:R-:W-:Y:S01]  /*b3a0*/  HMMA.16816.F32 R60, R20, R200, R60 ;  /* 0x000000c8143c723c */ /* 0x020fe2000000183c */
[----:B------:R-:W-:Y:S01]  /*b3b0*/  FSEL R180, R159, -INF , !P1 ;  /* 0xff8000009fb47808 */ /* 0x000fe20004800000 */
[----:B------:R-:W-:Y:S01]  /*b3c0*/  MUFU.TANH R17, R17 ;  /* 0x0000001100117308 */ /* 0x000fe20000002400 */
[----:B------:R-:W-:Y:S01]  /*b3d0*/  ISETP.GE.AND P1, PT, R16, R193, PT ;  /* 0x000000c11000720c */ /* 0x000fe20003f26270 */
[CC--:B------:R-:W-:Y:S01]  /*b3e0*/  FFMA.FTZ R157, R0.reuse, R12.reuse, R157 ;  /* 0x0000000c009d7223 */ /* 0x0c0fe2000001009d */
[----:B----4-:R-:W-:Y:S01]  /*b3f0*/  FFMA.FTZ R153, R0, R12, R153 ;  /* 0x0000000c00997223 */ /* 0x010fe20000010099 */
[----:B------:R-:W-:-:S02]  /*b400*/  VIADD R12, R30, 0xffffff38 ;  /* 0xffffff381e0c7836 */ /* 0x000fc40000000000 */
[----:B------:R-:W-:Y:S01]  /*b410*/  FMUL.FTZ R40, R40, UR6 ;  /* 0x0000000628287c20 */ /* 0x000fe20008410000 */
[----:B------:R-:W-:Y:S01]  /*b420*/  HMMA.16816.F32 R56, R20, R202, R56 ;  /* 0x000000ca1438723c */ /* 0x000fe20000001838 */
[----:B------:R-:W-:Y:S01]  /*b430*/  FSEL R173, R157, -INF , !P5 ;  /* 0xff8000009dad7808 */ /* 0x000fe20006800000 */
[----:B------:R-:W4:Y:S01]  /*b440*/  MUFU.TANH R27, R27 ;  /* 0x0000001b001b7308 */ /* 0x000f220000002400 */
[----:B------:R-:W-:Y:S01]  /*b450*/  ISETP.GE.AND P5, PT, R16, R192, PT ;  /* 0x000000c01000720c */ /* 0x000fe20003fa6270 */
[----:B------:R-:W-:Y:S01]  /*b460*/  FMUL.FTZ R18, R41, UR6 ;  /* 0x0000000629127c20 */ /* 0x000fe20008410000 */
[----:B------:R-:W-:Y:S01]  /*b470*/  I2FP.F32.S32 R16, R16 ;  /* 0x0000001000107245 */ /* 0x000fe20000201400 */
[----:B------:R-:W-:Y:S01]  /*b480*/  FMUL.FTZ R41, R42, UR6 ;  /* 0x000000062a297c20 */ /* 0x000fe20008410000 */
[----:B------:R-:W-:Y:S01]  /*b490*/  I2FP.F32.S32 R204, R12 ;  /* 0x0000000c00cc7245 */ /* 0x000fe20000201400 */
[----:B------:R-:W-:Y:S01]  /*b4a0*/  FMUL.FTZ R66, R66, UR6 ;  /* 0x0000000642427c20 */ /* 0x000fe20008410000 */
[----:B------:R-:W-:Y:S01]  /*b4b0*/  FSEL R184, R153, -INF , !P4 ;  /* 0xff80000099b87808 */ /* 0x000fe20006000000 */
[-C--:B------:R-:W-:Y:S01]  /*b4c0*/  FFMA.FTZ R53, R0, R16.reuse, R53 ;  /* 0x0000001000357223 */ /* 0x080fe20000010035 */
[-C--:B------:R-:W-:Y:S01]  /*b4d0*/  ISETP.GE.AND P4, PT, R12, R193.reuse, PT ;  /* 0x000000c10c00720c */ /* 0x080fe20003f86270 */
[C---:B------:R-:W-:Y:S01]  /*b4e0*/  FFMA.FTZ R55, R0.reuse, R16, R55 ;  /* 0x0000001000377223 */ /* 0x040fe20000010037 */
[CC--:B------:R-:W-:Y:S01]  /*b4f0*/  FFMA.FTZ R155, R0.reuse, R204.reuse, R155 ;  /* 0x000000cc009b7223 */ /* 0x0c0fe2000001009b */
[----:B-1----:R-:W-:Y:S01]  /*b500*/  FFMA.FTZ R204, R0, R204, R25 ;  /* 0x000000cc00cc7223 */ /* 0x002fe20000010019 */
[----:B------:R-:W-:Y:S01]  /*b510*/  FSEL R201, R53, -INF , !P1 ;  /* 0xff80000035c97808 */ /* 0x000fe20004800000 */
[----:B------:R-:W1:Y:S01]  /*b520*/  MUFU.TANH R145, R145 ;  /* 0x0000009100917308 */ /* 0x000e620000002400 */
[----:B------:R-:W-:Y:S01]  /*b530*/  ISETP.GE.AND P1, PT, R12, R192, PT ;  /* 0x000000c00c00720c */ /* 0x000fe20003f26270 */
[----:B------:R-:W-:Y:S01]  /*b540*/  FMUL.FTZ R16, R43, UR6 ;  /* 0x000000062b107c20 */ /* 0x000fe20008410000 */
[----:B------:R-:W-:Y:S01]  /*b550*/  I2FP.F32.S32 R12, R14 ;  /* 0x0000000e000c7245 */ /* 0x000fe20000201400 */
[----:B------:R-:W-:Y:S01]  /*b560*/  FMUL.FTZ R43, R64, UR6 ;  /* 0x00000006402b7c20 */ /* 0x000fe20008410000 */
[----:B------:R-:W-:Y:S01]  /*b570*/  FSEL R182, R55, -INF , !P5 ;  /* 0xff80000037b67808 */ /* 0x000fe20006800000 */
[----:B------:R-:W-:Y:S01]  /*b580*/  FMUL.FTZ R65, R65, UR6 ;  /* 0x0000000641417c20 */ /* 0x000fe20008410000 */
[----:B------:R-:W-:Y:S01]  /*b590*/  FSEL R181, R155, -INF , !P4 ;  /* 0xff8000009bb57808 */ /* 0x000fe20006000000 */
[-C--:B------:R-:W-:Y:S01]  /*b5a0*/  FFMA.FTZ R149, R0, R12.reuse, R149 ;  /* 0x0000000c00957223 */ /* 0x080fe20000010095 */
[-C--:B------:R-:W-:Y:S01]  /*b5b0*/  ISETP.GE.AND P5, PT, R14, R193.reuse, PT ;  /* 0x000000c10e00720c */ /* 0x080fe20003fa6270 */
[----:B--2---:R-:W-:Y:S01]  /*b5c0*/  FFMA.FTZ R151, R0, R12, R151 ;  /* 0x0000000c00977223 */ /* 0x004fe20000010097 */
[-C--:B------:R-:W-:Y:S01]  /*b5d0*/  ISETP.GE.AND P4, PT, R14, R192.reuse, PT ;  /* 0x000000c00e00720c */ /* 0x080fe20003f86270 */
[----:B------:R-:W-:Y:S01]  /*b5e0*/  VIADD R14, R30, 0xffffff40 ;  /* 0xffffff401e0e7836 */ /* 0x000fe20000000000 */
[----:B------:R-:W-:Y:S01]  /*b5f0*/  FSEL R204, R204, -INF , !P1 ;  /* 0xff800000cccc7808 */ /* 0x000fe20004800000 */
[----:B------:R-:W-:Y:S01]  /*b600*/  VIADD R12, R30, 0xffffff41 ;  /* 0xffffff411e0c7836 */ /* 0x000fe20000000000 */
[----:B------:R-:W-:Y:S01]  /*b610*/  FSEL R183, R149, -INF , !P5 ;  /* 0xff80000095b77808 */ /* 0x000fe20006800000 */
[----:B------:R-:W2:Y:S01]  /*b620*/  MUFU.TANH R139, R140 ;  /* 0x0000008c008b7308 */ /* 0x000ea20000002400 */
[C---:B------:R-:W-:Y:S01]  /*b630*/  ISETP.GE.AND P1, PT, R14.reuse, R193, PT ;  /* 0x000000c10e00720c */ /* 0x040fe20003f26270 */
[----:B---3--:R-:W-:Y:S01]  /*b640*/  HMMA.16816.F32 R60, R8, R4, R60 ;  /* 0x00000004083c723c */ /* 0x008fe2000000183c */
[----:B------:R-:W-:Y:S01]  /*b650*/  ISETP.GE.AND P5, PT, R14, R192, PT ;  /* 0x000000c00e00720c */ /* 0x000fe20003fa6270 */
[----:B------:R-:W-:Y:S01]  /*b660*/  VIADD R4, R30, 0xffffff48 ;  /* 0xffffff481e047836 */ /* 0x000fe20000000000 */
[----:B------:R-:W-:Y:S01]  /*b670*/  I2FP.F32.S32 R14, R14 ;  /* 0x0000000e000e7245 */ /* 0x000fe20000201400 */
[----:B------:R-:W-:-:S04]  /*b680*/  DEPBAR.LE SB0, 0x0 ;  /* 0x000080000000791a */ /* 0x000fc80000000000 */
[-C--:B------:R-:W-:Y:S01]  /*b690*/  FFMA.FTZ R163, R0, R14.reuse, R163 ;  /* 0x0000000e00a37223 */ /* 0x080fe200000100a3 */
[----:B------:R-:W-:Y:S01]  /*b6a0*/  FSEL R212, R151, -INF , !P4 ;  /* 0xff80000097d47808 */ /* 0x000fe20006000000 */
[----:B------:R-:W3:Y:S01]  /*b6b0*/  MUFU.TANH R19, R142 ;  /* 0x0000008e00137308 */ /* 0x000ee20000002400 */
[-C--:B------:R-:W-:Y:S01]  /*b6c0*/  ISETP.GE.AND P4, PT, R12, R193.reuse, PT ;  /* 0x000000c10c00720c */ /* 0x080fe20003f86270 */
[----:B----4-:R-:W-:Y:S01]  /*b6d0*/  FFMA.FTZ R190, R0, R14, R27 ;  /* 0x0000000e00be7223 */ /* 0x010fe2000001001b */
[----:B------:R-:W-:Y:S01]  /*b6e0*/  FSEL R185, R163, -INF , !P1 ;  /* 0xff800000a3b97808 */ /* 0x000fe20004800000 */
[----:B------:R-:W-:Y:S01]  /*b6f0*/  VIADD R14, R30, 0xffffff49 ;  /* 0xffffff491e0e7836 */ /* 0x000fe20000000000 */
[----:B------:R-:W-:Y:S01]  /*b700*/  ISETP.GE.AND P1, PT, R12, R192, PT ;  /* 0x000000c00c00720c */ /* 0x000fe20003f26270 */
[C---:B------:R-:W-:Y:S01]  /*b710*/  HMMA.16816.F32 R56, R8.reuse, R6, R56 ;  /* 0x000000060838723c */ /* 0x040fe20000001838 */
[----:B------:R-:W-:Y:S01]  /*b720*/  I2FP.F32.S32 R12, R12 ;  /* 0x0000000c000c7245 */ /* 0x000fe20000201400 */
[----:B------:R-:W4:Y:S01]  /*b730*/  MUFU.TANH R13, R13 ;  /* 0x0000000d000d7308 */ /* 0x000f220000002400 */
[----:B------:R-:W-:Y:S01]  /*b740*/  FSEL R190, R190, -INF , !P5 ;  /* 0xff800000bebe7808 */ /* 0x000fe20006800000 */
[----:B------:R-:W-:Y:S01]  /*b750*/  FMUL.FTZ R21, R60, UR6 ;  /* 0x000000063c157c20 */ /* 0x000fe20008410000 */
[----:B------:R-:W-:Y:S01]  /*b760*/  ISETP.GE.AND P5, PT, R4, R193, PT ;  /* 0x000000c10400720c */ /* 0x000fe20003fa6270 */
[CC--:B------:R-:W-:Y:S01]  /*b770*/  FFMA.FTZ R189, R0.reuse, R12.reuse, R17 ;  /* 0x0000000c00bd7223 */ /* 0x0c0fe20000010011 */
[----:B-1----:R-:W-:Y:S01]  /*b780*/  FFMA.FTZ R145, R0, R12, R145 ;  /* 0x0000000c00917223 */ /* 0x002fe20000010091 */
[----:B------:R-:W-:Y:S01]  /*b790*/  I2FP.F32.S32 R12, R14 ;  /* 0x0000000e000c7245 */ /* 0x000fe20000201400 */
[----:B------:R-:W-:Y:S01]  /*b7a0*/  FMUL.FTZ R17, R67, UR6 ;  /* 0x0000000643117c20 */ /* 0x000fe20008410000 */
[----:B------:R-:W1:Y:S01]  /*b7b0*/  MUFU.TANH R141, R141 ;  /* 0x0000008d008d7308 */ /* 0x000e620000002400 */
[----:B------:R-:W-:Y:S01]  /*b7c0*/  FSEL R189, R189, -INF , !P4 ;  /* 0xff800000bdbd7808 */ /* 0x000fe20006000000 */
[----:B------:R-:W-:Y:S01]  /*b7d0*/  FMUL.FTZ R61, R61, UR6 ;  /* 0x000000063d3d7c20 */ /* 0x000fe20008410000 */
[----:B------:R-:W-:Y:S01]  /*b7e0*/  ISETP.GE.AND P4, PT, R4, R192, PT ;  /* 0x000000c00400720c */ /* 0x000fe20003f86270 */
[----:B------:R-:W-:Y:S01]  /*b7f0*/  HMMA.16816.F32 R8, R8, R28, R168 ;  /* 0x0000001c0808723c */ /* 0x000fe200000018a8 */
[----:B------:R-:W-:-:S02]  /*b800*/  I2FP.F32.S32 R4, R4 ;  /* 0x0000000400047245 */ /* 0x000fc40000201400 */
[----:B------:R-:W-:Y:S01]  /*b810*/  FSEL R200, R145, -INF , !P1 ;  /* 0xff80000091c87808 */ /* 0x000fe20004800000 */
[----:B------:R-:W5:Y:S01]  /*b820*/  MUFU.TANH R143, R40 ;  /* 0x00000028008f7308 */ /* 0x000f620000002400 */
[-C--:B------:R-:W-:Y:S01]  /*b830*/  ISETP.GE.AND P1, PT, R14, R193.reuse, PT ;  /* 0x000000c10e00720c */ /* 0x080fe20003f26270 */
[CC--:B--2---:R-:W-:Y:S01]  /*b840*/  FFMA.FTZ R139, R0.reuse, R4.reuse, R139 ;  /* 0x00000004008b7223 */ /* 0x0c4fe2000001008b */
[----:B---3--:R-:W-:Y:S01]  /*b850*/  FFMA.FTZ R19, R0, R4, R19 ;  /* 0x0000000400137223 */ /* 0x008fe20000010013 */
[----:B------:R-:W-:Y:S02]  /*b860*/  VIADD R4, R30, 0xffffff50 ;  /* 0xffffff501e047836 */ /* 0x000fe40000000000 */
[----:B----4-:R-:W-:Y:S01]  /*b870*/  FFMA.FTZ R13, R0, R12, R13 ;  /* 0x0000000c000d7223 */ /* 0x010fe2000001000d */
[----:B------:R-:W-:Y:S01]  /*b880*/  FMUL.FTZ R56, R56, UR6 ;  /* 0x0000000638387c20 */ /* 0x000fe20008410000 */
[----:B------:R-:W-:Y:S01]  /*b890*/  FSEL R191, R139, -INF , !P5 ;  /* 0xff8000008bbf7808 */ /* 0x000fe20006800000 */
[----:B------:R-:W2:Y:S01]  /*b8a0*/  MUFU.TANH R41, R41 ;  /* 0x0000002900297308 */ /* 0x000ea20000002400 */
[----:B------:R-:W-:Y:S01]  /*b8b0*/  I2FP.F32.S32 R6, R4 ;  /* 0x0000000400067245 */ /* 0x000fe20000201400 */
[----:B-1----:R-:W-:Y:S01]  /*b8c0*/  FFMA.FTZ R141, R0, R12, R141 ;  /* 0x0000000c008d7223 */ /* 0x002fe2000001008d */
[----:B------:R-:W-:Y:S01]  /*b8d0*/  FSEL R188, R19, -INF , !P4 ;  /* 0xff80000013bc7808 */ /* 0x000fe20006000000 */
[----:B------:R-:W-:Y:S01]  /*b8e0*/  VIADD R12, R30, 0xffffff58 ;  /* 0xffffff581e0c7836 */ /* 0x000fe20000000000 */
[----:B------:R-:W-:Y:S01]  /*b8f0*/  FSEL R187, R13, -INF , !P1 ;  /* 0xff8000000dbb7808 */ /* 0x000fe20004800000 */
[----:B------:R-:W-:Y:S01]  /*b900*/  FMUL.FTZ R19, R63, UR6 ;  /* 0x000000063f137c20 */ /* 0x000fe20008410000 */
[C---:B------:R-:W-:Y:S01]  /*b910*/  ISETP.GE.AND P4, PT, R4.reuse, R193, PT ;  /* 0x000000c10400720c */ /* 0x040fe20003f86270 */
[----:B------:R-:W1:Y:S01]  /*b920*/  MUFU.TANH R15, R18 ;  /* 0x00000012000f7308 */ /* 0x000e620000002400 */
[----:B------:R-:W-:Y:S01]  /*b930*/  ISETP.GE.AND P1, PT, R4, R192, PT ;  /* 0x000000c00400720c */ /* 0x000fe20003f26270 */
[----:B-----5:R-:W-:Y:S01]  /*b940*/  FFMA.FTZ R143, R0, R6, R143 ;  /* 0x00000006008f7223 */ /* 0x020fe2000001008f */
[----:B------:R-:W-:Y:S01]  /*b950*/  ISETP.GE.AND P5, PT, R14, R192, PT ;  /* 0x000000c00e00720c */ /* 0x000fe20003fa6270 */
[----:B------:R-:W-:-:S02]  /*b960*/  VIADD R4, R30, 0xffffff51 ;  /* 0xffffff511e047836 */ /* 0x000fc40000000000 */
[----:B------:R-:W-:Y:S01]  /*b970*/  FMUL.FTZ R13, R62, UR6 ;  /* 0x000000063e0d7c20 */ /* 0x000fe20008410000 */
[----:B------:R-:W-:Y:S01]  /*b980*/  FMUL.FTZ R57, R57, UR6 ;  /* 0x0000000639397c20 */ /* 0x000fe20008410000 */
[----:B------:R-:W-:Y:S01]  /*b990*/  FSEL R186, R141, -INF , !P5 ;  /* 0xff8000008dba7808 */ /* 0x000fe20006800000 */
[----:B------:R-:W3:Y:S01]  /*b9a0*/  MUFU.TANH R25, R16 ;  /* 0x0000001000197308 */ /* 0x000ee20000002400 */
[----:B------:R-:W-:Y:S01]  /*b9b0*/  FSEL R177, R143, -INF , !P4 ;  /* 0xff8000008fb17808 */ /* 0x000fe20006000000 */
[----:B--2---:R-:W-:Y:S01]  /*b9c0*/  FFMA.FTZ R41, R0, R6, R41 ;  /* 0x0000000600297223 */ /* 0x004fe20000010029 */
[----:B------:R-:W-:Y:S01]  /*b9d0*/  I2FP.F32.S32 R6, R4 ;  /* 0x0000000400067245 */ /* 0x000fe20000201400 */
[----:B------:R-:W-:Y:S01]  /*b9e0*/  FMUL.FTZ R23, R58, UR6 ;  /* 0x000000063a177c20 */ /* 0x000fe20008410000 */
[CC--:B------:R-:W-:Y:S01]  /*b9f0*/  ISETP.GE.AND P5, PT, R4.reuse, R193.reuse, PT ;  /* 0x000000c10400720c */ /* 0x0c0fe20003fa6270 */
[----:B------:R-:W-:Y:S01]  /*ba00*/  FMUL.FTZ R59, R59, UR6 ;  /* 0x000000063b3b7c20 */ /* 0x000fe20008410000 */
[----:B------:R-:W-:Y:S01]  /*ba10*/  ISETP.GE.AND P4, PT, R4, R192, PT ;  /* 0x000000c00400720c */ /* 0x000fe20003f86270 */
[----:B------:R-:W2:Y:S01]  /*ba20*/  MUFU.TANH R43, R43 ;  /* 0x0000002b002b7308 */ /* 0x000ea20000002400 */
[----:B------:R-:W-:Y:S01]  /*ba30*/  I2FP.F32.S32 R4, R12 ;  /* 0x0000000c00047245 */ /* 0x000fe20000201400 */
[----:B-1----:R-:W-:Y:S01]  /*ba40*/  FFMA.FTZ R15, R0, R6, R15 ;  /* 0x00000006000f7223 */ /* 0x002fe2000001000f */
[----:B------:R-:W-:Y:S01]  /*ba50*/  FSEL R174, R41, -INF , !P1 ;  /* 0xff80000029ae7808 */ /* 0x000fe20004800000 */
[----:B------:R-:W-:Y:S01]  /*ba60*/  FMUL.FTZ R11, R11, UR6 ;  /* 0x000000060b0b7c20 */ /* 0x000fe20008410000 */
[C---:B------:R-:W-:Y:S01]  /*ba70*/  ISETP.GE.AND P1, PT, R12.reuse, R193, PT ;  /* 0x000000c10c00720c */ /* 0x040fe20003f26270 */
[----:B------:R-:W-:Y:S01]  /*ba80*/  VIADD R141, R195, 0xfffffffe ;  /* 0xfffffffec38d7836 */ /* 0x000fe20000000000 */
[----:B------:R-:W-:Y:S01]  /*ba90*/  FSEL R175, R15, -INF , !P5 ;  /* 0xff8000000faf7808 */ /* 0x000fe20006800000 */
[----:B------:R-:W1:Y:S01]  /*baa0*/  MUFU.TANH R27, R66 ;  /* 0x00000042001b7308 */ /* 0x000e620000002400 */
[----:B------:R-:W-:Y:S01]  /*bab0*/  ISETP.GE.AND P5, PT, R12, R192, PT ;  /* 0x000000c00c00720c */ /* 0x000fe20003fa6270 */
[----:B---3--:R-:W-:Y:S01]  /*bac0*/  FFMA.FTZ R25, R0, R6, R25 ;  /* 0x0000000600197223 */ /* 0x008fe20000010019 */
[----:B------:R-:W-:-:S02]  /*bad0*/  VIADD R6, R30, 0xffffff59 ;  /* 0xffffff591e067836 */ /* 0x000fc40000000000 */
[----:B------:R-:W-:Y:S01]  /*bae0*/  FMUL.FTZ R12, R8, UR6 ;  /* 0x00000006080c7c20 */ /* 0x000fe20008410000 */
[----:B------:R-:W-:Y:S01]  /*baf0*/  VIADD R8, R30, 0xffffff69 ;  /* 0xffffff691e087836 */ /* 0x000fe20000000000 */
[----:B------:R-:W-:Y:S01]  /*bb00*/  FSEL R176, R25, -INF , !P4 ;  /* 0xff80000019b07808 */ /* 0x000fe20006000000 */
[----:B------:R-:W3:Y:S01]  /*bb10*/  MUFU.TANH R5, R65 ;  /* 0x0000004100057308 */ /* 0x000ee20000002400 */
[----:B------:R-:W-:Y:S01]  /*bb20*/  ISETP.GE.AND P4, PT, R6, R193, PT ;  /* 0x000000c10600720c */ /* 0x000fe20003f86270 */
[----:B--2---:R-:W-:-:S05]  /*bb30*/  FFMA.FTZ R43, R0, R4, R43 ;  /* 0x00000004002b7223 */ /* 0x004fca000001002b */
[----:B------:R-:W-:Y:S01]  /*bb40*/  FSEL R179, R43, -INF , !P1 ;  /* 0xff8000002bb37808 */ /* 0x000fe20004800000 */
[----:B------:R-:W2:Y:S01]  /*bb50*/  MUFU.TANH R17, R17 ;  /* 0x0000001100117308 */ /* 0x000ea20000002400 */
[----:B------:R-:W-:Y:S01]  /*bb60*/  ISETP.GE.AND P1, PT, R6, R192, PT ;  /* 0x000000c00600720c */ /* 0x000fe20003f26270 */
[----:B-1----:R-:W-:Y:S01]  /*bb70*/  FFMA.FTZ R27, R0, R4, R27 ;  /* 0x00000004001b7223 */ /* 0x002fe2000001001b */
[----:B------:R-:W-:Y:S01]  /*bb80*/  VIADD R4, R30, 0xffffff60 ;  /* 0xffffff601e047836 */ /* 0x000fe20000000000 */
[----:B------:R-:W-:-:S03]  /*bb90*/  I2FP.F32.S32 R6, R6 ;  /* 0x0000000600067245 */ /* 0x000fc60000201400 */
[----:B------:R-:W-:Y:S01]  /*bba0*/  FSEL R172, R27, -INF , !P5 ;  /* 0xff8000001bac7808 */ /* 0x000fe20006800000 */
[----:B------:R-:W1:Y:S01]  /*bbb0*/  MUFU.TANH R21, R21 ;  /* 0x0000001500157308 */ /* 0x000e620000002400 */
[----:B------:R-:W-:Y:S01]  /*bbc0*/  I2FP.F32.S32 R166, R4 ;  /* 0x0000000400a67245 */ /* 0x000fe20000201400 */
[----:B---3--:R-:W-:Y:S01]  /*bbd0*/  FFMA.FTZ R5, R0, R6, R5 ;  /* 0x0000000600057223 */ /* 0x008fe20000010005 */
[----:B------:R-:W-:-:S04]  /*bbe0*/  ISETP.GE.AND P5, PT, R4, R193, PT ;  /* 0x000000c10400720c */ /* 0x000fc80003fa6270 */
[----:B------:R-:W-:Y:S01]  /*bbf0*/  FSEL R169, R5, -INF , !P4 ;  /* 0xff80000005a97808 */ /* 0x000fe20006000000 */
[----:B------:R-:W3:Y:S01]  /*bc00*/  MUFU.TANH R7, R61 ;  /* 0x0000003d00077308 */ /* 0x000ee20000002400 */
[----:B------:R-:W-:Y:S01]  /*bc10*/  ISETP.GE.AND P4, PT, R4, R192, PT ;  /* 0x000000c00400720c */ /* 0x000fe20003f86270 */
[----:B--2---:R-:W-:Y:S01]  /*bc20*/  FFMA.FTZ R17, R0, R6, R17 ;  /* 0x0000000600117223 */ /* 0x004fe20000010011 */
[----:B------:R-:W-:-:S04]  /*bc30*/  VIADD R6, R30, 0xffffff61 ;  /* 0xffffff611e067836 */ /* 0x000fc80000000000 */
[----:B------:R-:W-:Y:S01]  /*bc40*/  FSEL R170, R17, -INF , !P1 ;  /* 0xff80000011aa7808 */ /* 0x000fe20004800000 */
[----:B------:R-:W2:Y:S01]  /*bc50*/  MUFU.TANH R19, R19 ;  /* 0x0000001300137308 */ /* 0x000ea20000002400 */
[----:B------:R-:W-:Y:S01]  /*bc60*/  ISETP.GE.AND P1, PT, R6, R193, PT ;  /* 0x000000c10600720c */ /* 0x000fe20003f26270 */
[----:B-1----:R-:W-:Y:S01]  /*bc70*/  FFMA.FTZ R21, R0, R166, R21 ;  /* 0x000000a600157223 */ /* 0x002fe20000010015 */
[----:B------:R-:W-:-:S04]  /*bc80*/  I2FP.F32.S32 R4, R6 ;  /* 0x0000000600047245 */ /* 0x000fc80000201400 */
[----:B------:R-:W-:Y:S01]  /*bc90*/  FSEL R163, R21, -INF , !P5 ;  /* 0xff80000015a37808 */ /* 0x000fe20006800000 */
[----:B------:R-:W1:Y:S01]  /*bca0*/  MUFU.TANH R13, R13 ;  /* 0x0000000d000d7308 */ /* 0x000e620000002400 */
[----:B------:R-:W-:Y:S01]  /*bcb0*/  ISETP.GE.AND P5, PT, R6, R192, PT ;  /* 0x000000c00600720c */ /* 0x000fe20003fa6270 */
[----:B------:R-:W-:Y:S02]  /*bcc0*/  VIADD R6, R30, 0xffffff68 ;  /* 0xffffff681e067836 */ /* 0x000fe40000000000 */
[-C--:B---3--:R-:W-:Y:S01]  /*bcd0*/  FFMA.FTZ R161, R0, R4.reuse, R7 ;  /* 0x0000000400a17223 */ /* 0x088fe20000010007 */
[----:B------:R-:W-:Y:S01]  /*bce0*/  FMUL.FTZ R7, R9, UR6 ;  /* 0x0000000609077c20 */ /* 0x000fe20008410000 */
[----:B------:R-:W-:Y:S02]  /*bcf0*/  FMUL.FTZ R9, R10, UR6 ;  /* 0x000000060a097c20 */ /* 0x000fe40008410000 */
[----:B------:R-:W3:Y:S01]  /*bd00*/  MUFU.TANH R15, R56 ;  /* 0x00000038000f7308 */ /* 0x000ee20000002400 */
[----:B------:R-:W-:Y:S01]  /*bd10*/  FSEL R161, R161, -INF , !P1 ;  /* 0xff800000a1a17808 */ /* 0x000fe20004800000 */
[----:B--2---:R-:W-:Y:S01]  /*bd20*/  FFMA.FTZ R19, R0, R4, R19 ;  /* 0x0000000400137223 */ /* 0x004fe20000010013 */
[----:B------:R-:W-:-:S02]  /*bd30*/  I2FP.F32.S32 R4, R6 ;  /* 0x0000000600047245 */ /* 0x000fc40000201400 */
[----:B------:R-:W-:Y:S02]  /*bd40*/  ISETP.GE.AND P1, PT, R6, R192, PT ;  /* 0x000000c00600720c */ /* 0x000fe40003f26270 */
[----:B------:R-:W-:Y:S01]  /*bd50*/  FSEL R162, R19, -INF , !P5 ;  /* 0xff80000013a27808 */ /* 0x000fe20006800000 */
[----:B------:R-:W2:Y:S01]  /*bd60*/  MUFU.TANH R57, R57 ;  /* 0x0000003900397308 */ /* 0x000ea20000002400 */
[----:B------:R-:W-:Y:S01]  /*bd70*/  ISETP.GE.AND P5, PT, R8, R193, PT ;  /* 0x000000c10800720c */ /* 0x000fe20003fa6270 */
[----:B-1----:R-:W-:-:S05]  /*bd80*/  FFMA.FTZ R166, R0, R166, R13 ;  /* 0x000000a600a67223 */ /* 0x002fca000001000d */
[----:B------:R-:W-:Y:S01]  /*bd90*/  FSEL R166, R166, -INF , !P4 ;  /* 0xff800000a6a67808 */ /* 0x000fe20006000000 */
[----:B------:R-:W1:Y:S01]  /*bda0*/  MUFU.TANH R23, R23 ;  /* 0x0000001700177308 */ /* 0x000e620000002400 */
[----:B------:R-:W-:Y:S01]  /*bdb0*/  ISETP.GE.AND P4, PT, R6, R193, PT ;  /* 0x000000c10600720c */ /* 0x000fe20003f86270 */
[----:B---3--:R-:W-:Y:S01]  /*bdc0*/  FFMA.FTZ R15, R0, R4, R15 ;  /* 0x00000004000f7223 */ /* 0x008fe2000001000f */
[----:B------:R-:W-:-:S04]  /*bdd0*/  VIADD R6, R30, 0xffffff71 ;  /* 0xffffff711e067836 */ /* 0x000fc80000000000 */
[----:B------:R-:W-:Y:S01]  /*bde0*/  FSEL R159, R15, -INF , !P4 ;  /* 0xff8000000f9f7808 */ /* 0x000fe20006000000 */
[----:B------:R-:W3:Y:S01]  /*bdf0*/  MUFU.TANH R5, R59 ;  /* 0x0000003b00057308 */ /* 0x000ee20000002400 */
[----:B------:R-:W-:Y:S01]  /*be00*/  BAR.SYNC.DEFER_BLOCKING 0x0 ;  /* 0x0000000000007b1d */ /* 0x000fe20000010000 */
[----:B------:R-:W-:Y:S02]  /*be10*/  ISETP.GE.AND P4, PT, R8, R192, PT ;  /* 0x000000c00800720c */ /* 0x000fe40003f86270 */
[----:B------:R-:W-:-:S04]  /*be20*/  I2FP.F32.S32 R8, R8 ;  /* 0x0000000800087245 */ /* 0x000fc80000201400 */
[----:B------:R-:W4:Y:S01]  /*be30*/  MUFU.TANH R13, R12 ;  /* 0x0000000c000d7308 */ /* 0x000f220000002400 */
[C---:B--2---:R-:W-:Y:S01]  /*be40*/  FFMA.FTZ R57, R0.reuse, R8, R57 ;  /* 0x0000000800397223 */ /* 0x044fe20000010039 */
[----:B-1----:R-:W-:Y:S01]  /*be50*/  FFMA.FTZ R23, R0, R4, R23 ;  /* 0x0000000400177223 */ /* 0x002fe20000010017 */
[C---:B------:R-:W-:Y:S02]  /*be60*/  VIADD R4, R30.reuse, 0xffffff70 ;  /* 0xffffff701e047836 */ /* 0x040fe40000000000 */
[----:B------:R-:W-:Y:S01]  /*be70*/  VIADD R30, R30, 0xffffff79 ;  /* 0xffffff791e1e7836 */ /* 0x000fe20000000000 */
[----:B------:R-:W-:Y:S02]  /*be80*/  FSEL R157, R57, -INF , !P5 ;  /* 0xff800000399d7808 */ /* 0x000fe40006800000 */
[----:B------:R-:W-:Y:S01]  /*be90*/  FSEL R160, R23, -INF , !P1 ;  /* 0xff80000017a07808 */ /* 0x000fe20004800000 */
[----:B------:R-:W1:Y:S01]  /*bea0*/  MUFU.TANH R11, R11 ;  /* 0x0000000b000b7308 */ /* 0x000e620000002400 */
[----:B------:R-:W-:Y:S01]  /*beb0*/  ISETP.GE.AND P1, PT, R4, R193, PT ;  /* 0x000000c10400720c */ /* 0x000fe20003f26270 */
[----:B---3--:R-:W-:Y:S01]  /*bec0*/  FFMA.FTZ R164, R0, R8, R5 ;  /* 0x0000000800a47223 */ /* 0x008fe20000010005 */
[----:B------:R-:W-:-:S02]  /*bed0*/  ISETP.GE.AND P5, PT, R4, R192, PT ;  /* 0x000000c00400720c */ /* 0x000fc40003fa6270 */
[----:B------:R-:W-:Y:S02]  /*bee0*/  I2FP.F32.S32 R4, R4 ;  /* 0x0000000400047245 */ /* 0x000fe40000201400 */
[----:B------:R-:W-:Y:S01]  /*bef0*/  FSEL R164, R164, -INF , !P4 ;  /* 0xff800000a4a47808 */ /* 0x000fe20006000000 */
[----:B------:R-:W2:Y:S01]  /*bf00*/  MUFU.TANH R9, R9 ;  /* 0x0000000900097308 */ /* 0x000ea20000002400 */
[----:B------:R-:W-:Y:S01]  /*bf10*/  ISETP.GE.AND P4, PT, R6, R193, PT ;  /* 0x000000c10600720c */ /* 0x000fe20003f86270 */
[----:B----4-:R-:W-:-:S05]  /*bf20*/  FFMA.FTZ R13, R0, R4, R13 ;  /* 0x00000004000d7223 */ /* 0x010fca000001000d */
[----:B------:R-:W-:Y:S01]  /*bf30*/  FSEL R139, R13, -INF , !P1 ;  /* 0xff8000000d8b7808 */ /* 0x000fe20004800000 */
[----:B------:R-:W3:Y:S01]  /*bf40*/  MUFU.TANH R7, R7 ;  /* 0x0000000700077308 */ /* 0x000ee20000002400 */
[----:B------:R-:W-:Y:S02]  /*bf50*/  ISETP.GE.AND P1, PT, R6, R192, PT ;  /* 0x000000c00600720c */ /* 0x000fe40003f26270 */
[----:B------:R-:W-:-:S05]  /*bf60*/  I2FP.F32.S32 R6, R6 ;  /* 0x0000000600067245 */ /* 0x000fca0000201400 */
[----:B------:R-:W4:Y:S01]  /*bf70*/  MUFU.TANH R5, R49 ;  /* 0x0000003100057308 */ /* 0x000f220000002400 */
[C---:B-1----:R-:W-:Y:S01]  /*bf80*/  FFMA.FTZ R11, R0.reuse, R6, R11 ;  /* 0x00000006000b7223 */ /* 0x042fe2000001000b */
[----:B--2---:R-:W-:Y:S01]  /*bf90*/  FFMA.FTZ R9, R0, R4, R9 ;  /* 0x0000000400097223 */ /* 0x004fe20000010009 */
[----:B------:R-:W-:-:S03]  /*bfa0*/  I2FP.F32.S32 R4, R30 ;  /* 0x0000001e00047245 */ /* 0x000fc60000201400 */
[----:B------:R-:W-:Y:S02]  /*bfb0*/  FSEL R145, R11, -INF , !P1 ;  /* 0xff8000000b917808 */ /* 0x000fe40004800000 */
[----:B------:R-:W1:Y:S01]  /*bfc0*/  MUFU.TANH R51, R51 ;  /* 0x0000003300337308 */ /* 0x000e620000002400 */
[----:B------:R-:W-:Y:S01]  /*bfd0*/  ISETP.GT.AND P1, PT, R141, R216, PT ;  /* 0x000000d88d00720c */ /* 0x000fe20003f24270 */
        /* <DEDUP_REMOVED lines=73> */
.L_x_3157:
[----:B------:R-:W-:Y:S01]  /*c470*/  UMOV UR6, URZ ;  /* 0x000000ff00067c82 */ /* 0x000fe20008000000 */
[----:B------:R-:W-:Y:S01]  /*c480*/  IMAD.SHL.U32 R4, R2, 0x80, RZ ;  /* 0x0000008002047824 */ /* 0x000fe200078e00ff */
[----:B------:R-:W-:-:S05]  /*c490*/  IADD3 R5, P1, PT, RZ, -UR6, RZ ;  /* 0x80000006ff057c10 */ /* 0x000fca000ff3e0ff */
[----:B------:R-:W-:-:S05]  /*c4a0*/  IMAD.X R4, RZ, RZ, ~R4, P1 ;  /* 0x000000ffff047224 */ /* 0x000fca00008e0e04 */
[----:B------:R-:W-:-:S04]  /*c4b0*/  SHF.R.S64 R5, R5, 0x1f, R4 ;  /* 0x0000001f05057819 */ /* 0x000fc80000001004 */
[----:B------:R-:W-:-:S04]  /*c4c0*/  IADD3 R218, P1, PT, R5, R218, RZ ;  /* 0x000000da05da7210 */ /* 0x000fc80007f3e0ff */
[----:B------:R-:W-:-:S09]  /*c4d0*/  LEA.HI.X.SX32 R217, R4, R217, 0x1, P1 ;  /* 0x000000d904d97211 */ /* 0x000fd200008f0eff */
.L_x_3158:
        /* <DEDUP_REMOVED lines=111> */
.L_x_3156:
        /* <DEDUP_REMOVED lines=41> */
[----:B------:R-:W-:Y:S04]  /*ce60*/  LDSM.16.MT88.4 R60, [R158+0x4000] ;  /* 0x004000009e3c783b */ /* 0x000fe80000004200 */
[----:B------:R-:W-:Y:S01]  /*ce70*/  LDSM.16.MT88.4 R64, [R154+0x10800] ;  /* 0x010800009a40783b */ /* 0x000fe20000004200 */
[----:B-1----:R-:W-:-:S02]  /*ce80*/  FMNMX.FTZ R5, R6, R5, !PT ;  /* 0x0000000506057209 */ /* 0x002fc40007810000 */
        /* <DEDUP_REMOVED lines=8> */
[C---:B------:R-:W-:Y:S01]  /*cf10*/  FSETP.NEU.FTZ.AND P2, PT, R3.reuse, -INF , PT ;  /* 0xff8000000300780b */ /* 0x040fe20003f5d000 */
[----:B------:R-:W-:Y:S01]  /*cf20*/  FMUL.FTZ R152, R3, UR4 ;  /* 0x0000000403987c20 */ /* 0x000fe20008410000 */
[----:B------:R-:W-:Y:S01]  /*cf30*/  FSEL R147, R147, RZ, P1 ;  /* 0x000000ff93937208 */ /* 0x000fe20000800000 */
[----:B------:R-:W-:Y:S01]  /*cf40*/  FADD.FTZ R5, R132, -R5 ;  /* 0x8000000584057221 */ /* 0x000fe20000010000 */
[----:B------:R-:W-:-:S02]  /*cf50*/  IADD3 R132, PT, PT, R135, R154, RZ ;  /* 0x0000009a87847210 */ /* 0x000fc40007ffe0ff */
[----:B------:R-:W-:Y:S01]  /*cf60*/  FSEL R4, R3, RZ, P2 ;  /* 0x000000ff03047208 */ /* 0x000fe20001000000 */
[--C-:B------:R-:W-:Y:S01]  /*cf70*/  FFMA.FTZ R146, R32, UR4, -R147.reuse ;  /* 0x0000000420927c23 */ /* 0x100fe20008010893 */
[----:B------:R-:W-:Y:S01]  /*cf80*/  FSEL R152, R152, RZ, P2 ;  /* 0x000000ff98987208 */ /* 0x000fe20001000000 */
[----:B------:R-:W1:Y:S01]  /*cf90*/  LDSM.16.MT88.4 R52, [R132+0x10000] ;  /* 0x010000008434783b */ /* 0x000e620000004200 */
[--C-:B------:R-:W-:Y:S01]  /*cfa0*/  FFMA.FTZ R144, R34, UR4, -R147.reuse ;  /* 0x0000000422907c23 */ /* 0x100fe20008010893 */
[----:B------:R-:W-:Y:S01]  /*cfb0*/  FADD.FTZ R4, R133, -R4 ;  /* 0x8000000485047221 */ /* 0x000fe20000010000 */
[--C-:B------:R-:W-:Y:S01]  /*cfc0*/  FFMA.FTZ R156, R48, UR4, -R147.reuse ;  /* 0x00000004309c7c23 */ /* 0x100fe20008010893 */
[--C-:B------:R-:W-:Y:S01]  /*cfd0*/  FFMA.FTZ R151, R31, UR4, -R152.reuse ;  /* 0x000000041f977c23 */ /* 0x100fe20008010898 */
[--C-:B------:R-:W-:Y:S01]  /*cfe0*/  FFMA.FTZ R150, R33, UR4, -R152.reuse ;  /* 0x0000000421967c23 */ /* 0x100fe20008010898 */
[--C-:B------:R-:W-:Y:S01]  /*cff0*/  FFMA.FTZ R149, R35, UR4, -R152.reuse ;  /* 0x0000000423957c23 */ /* 0x100fe20008010898 */
        /* <DEDUP_REMOVED lines=28> */
[----:B------:R5:W-:Y:S01]  /*d1c0*/  MUFU.EX2 R133, R38 ;  /* 0x0000002600857308 */ /* 0x000be20000000800 */
[--C-:B------:R-:W-:Y:S01]  /*d1d0*/  FFMA.FTZ R177, R177, UR4, -R152.reuse ;  /* 0x00000004b1b17c23 */ /* 0x100fe20008010898 */
[----:B----4-:R-:W-:Y:S01]  /*d1e0*/  F2FP.F16.F32.PACK_AB R6, R148, R149 ;  /* 0x000000959406723e */ /* 0x010fe200000000ff */
[--C-:B------:R-:W-:Y:S01]  /*d1f0*/  FFMA.FTZ R190, R175, UR4, -R152.reuse ;  /* 0x00000004afbe7c23 */ /* 0x100fe20008010898 */
[----:B------:R-:W4:Y:S01]  /*d200*/  MUFU.EX2 R156, R156 ;  /* 0x0000009c009c7308 */ /* 0x000f220000000800 */
[--C-:B------:R-:W-:Y:S01]  /*d210*/  FFMA.FTZ R198, R179, UR4, -R152.reuse ;  /* 0x00000004b3c67c23 */ /* 0x100fe20008010898 */
[--C-:B------:R-:W-:Y:S01]  /*d220*/  FFMA.FTZ R169, R169, UR4, -R152.reuse ;  /* 0x00000004a9a97c23 */ /* 0x100fe20008010898 */
[--C-:B------:R-:W-:Y:S01]  /*d230*/  FFMA.FTZ R174, R174, UR4, -R147.reuse ;  /* 0x00000004aeae7c23 */ /* 0x100fe20008010893 */
[----:B------:R-:W1:Y:S01]  /*d240*/  MUFU.EX2 R155, R155 ;  /* 0x0000009b009b7308 */ /* 0x000e620000000800 */
[--C-:B------:R-:W-:Y:S01]  /*d250*/  FFMA.FTZ R179, R170, UR4, -R147.reuse ;  /* 0x00000004aab37c23 */ /* 0x100fe20008010893 */
[----:B---3--:R-:W-:Y:S01]  /*d260*/  F2FP.F16.F32.PACK_AB R5, R144, R146 ;  /* 0x000000929005723e */ /* 0x008fe200000000ff */
[--C-:B------:R-:W-:Y:S01]  /*d270*/  FFMA.FTZ R172, R172, UR4, -R147.reuse ;  /* 0x00000004acac7c23 */ /* 0x100fe20008010893 */
[----:B------:R-:W3:Y:S01]  /*d280*/  MUFU.EX2 R153, R153 ;  /* 0x0000009900997308 */ /* 0x000ee20000000800 */
[--C-:B------:R-:W-:Y:S01]  /*d290*/  FFMA.FTZ R163, R163, UR4, -R152.reuse ;  /* 0x00000004a3a37c23 */ /* 0x100fe20008010898 */
[----:B-----5:R-:W5:Y:S01]  /*d2a0*/  LDSM.16.MT88.4 R36, [R135] ;  /* 0x000000008724783b */ /* 0x020f620000004200 */
[--C-:B------:R-:W-:Y:S01]  /*d2b0*/  FFMA.FTZ R157, R157, UR4, -R152.reuse ;  /* 0x000000049d9d7c23 */ /* 0x100fe20008010898 */
[----:B------:R-:W-:Y:S01]  /*d2c0*/  MUFU.EX2 R168, R168 ;  /* 0x000000a800a87308 */ /* 0x000fe20000000800 */
[--C-:B------:R-:W-:Y:S01]  /*d2d0*/  FFMA.FTZ R160, R160, UR4, -R147.reuse ;  /* 0x00000004a0a07c23 */ /* 0x100fe20008010893 */
[----:B----4-:R-:W-:Y:S01]  /*d2e0*/  F2FP.F16.F32.PACK_AB R7, R156, R133 ;  /* 0x000000859c07723e */ /* 0x010fe200000000ff */
[--C-:B------:R-:W-:Y:S01]  /*d2f0*/  FFMA.FTZ R166, R166, UR4, -R147.reuse ;  /* 0x00000004a6a67c23 */ /* 0x100fe20008010893 */
[----:B------:R-:W-:Y:S01]  /*d300*/  MUFU.EX2 R173, R173 ;  /* 0x000000ad00ad7308 */ /* 0x000fe20000000800 */
[--C-:B------:R-:W-:Y:S01]  /*d310*/  FFMA.FTZ R139, R139, UR4, -R152.reuse ;  /* 0x000000048b8b7c23 */ /* 0x100fe20008010898 */
        /* <DEDUP_REMOVED lines=70> */
[C---:B-----5:R-:W-:Y:S01]  /*d780*/  HMMA.16816.F32 R32, R4.reuse, R36, R32 ;  /* 0x000000240420723c */ /* 0x060fe20000001820 */
        /* <DEDUP_REMOVED lines=26> */
[--C-:B------:R-:W-:Y:S01]  /*d930*/  FFMA.FTZ R113, R205, UR4, -R152.reuse ;  /* 0x00000004cd717c23 */ /* 0x100fe20008010898 */
[--C-:B------:R-:W-:Y:S01]  /*d940*/  FFMA.FTZ R167, R224, UR4, -R147.reuse ;  /* 0x00000004e0a77c23 */ /* 0x100fe20008010893 */
[----:B------:R-:W5:Y:S01]  /*d950*/  LDSM.16.MT88.4 R68, [R158+0x4800] ;  /* 0x004800009e44783b */ /* 0x000f620000004200 */
[----:B------:R-:W-:Y:S01]  /*d960*/  FFMA.FTZ R165, R180, UR4, -R147 ;  /* 0x00000004b4a57c23 */ /* 0x000fe20008010893 */
[----:B------:R-:W-:Y:S01]  /*d970*/  MUFU.EX2 R115, R115 ;  /* 0x0000007300737308 */ /* 0x000fe20000000800 */
[C---:B------:R-:W-:Y:S01]  /*d980*/  HMMA.16816.F32 R16, R4.reuse, R20, R16 ;  /* 0x000000140410723c */ /* 0x040fe20000001810 */
[----:B------:R-:W-:Y:S01]  /*d990*/  LDSM.16.MT88.4 R80, [R132+0x10800] ;  /* 0x010800008450783b */ /* 0x000fe20000004200 */
[----:B------:R-:W-:Y:S01]  /*d9a0*/  FFMA.FTZ R180, R201, UR4, -R152 ;  /* 0x00000004c9b47c23 */ /* 0x000fe20008010898 */
[----:B------:R-:W5:Y:S01]  /*d9b0*/  MUFU.EX2 R112, R112 ;  /* 0x0000007000707308 */ /* 0x000f620000000800 */
[----:B------:R-:W-:Y:S01]  /*d9c0*/  FFMA.FTZ R151, R232, R155, R151 ;  /* 0x0000009be8977223 */ /* 0x000fe20000010097 */
[----:B------:R-:W-:Y:S01]  /*d9d0*/  LDSM.16.MT88.4 R124, [R154+0xf800] ;  /* 0x00f800009a7c783b */ /* 0x000fe20000004200 */
[----:B------:R-:W-:Y:S01]  /*d9e0*/  FFMA.FTZ R153, R231, R153, R146 ;  /* 0x00000099e7997223 */ /* 0x000fe20000010092 */
[----:B------:R-:W-:Y:S01]  /*d9f0*/  MUFU.EX2 R114, R114 ;  /* 0x0000007200727308 */ /* 0x000fe20000000800 */
[C---:B------:R-:W-:Y:S01]  /*da00*/  HMMA.16816.F32 R56, R4.reuse, R60, R56 ;  /* 0x0000003c0438723c */ /* 0x040fe20000001838 */
[--C-:B------:R-:W-:Y:S01]  /*da10*/  FFMA.FTZ R140, R140, UR4, -R152.reuse ;  /* 0x000000048c8c7c23 */ /* 0x100fe20008010898 */
[--C-:B------:R-:W-:Y:S01]  /*da20*/  FFMA.FTZ R137, R137, UR4, -R152.reuse ;  /* 0x0000000489897c23 */ /* 0x100fe20008010898 */
[----:B------:R-:W-:Y:S01]  /*da30*/  MUFU.EX2 R113, R113 ;  /* 0x0000007100717308 */ /* 0x000fe20000000800 */
[--C-:B------:R-:W-:Y:S01]  /*da40*/  FFMA.FTZ R136, R136, UR4, -R147.reuse ;  /* 0x0000000488887c23 */ /* 0x100fe20008010893 */
[----:B------:R-:W-:Y:S01]  /*da50*/  FFMA.FTZ R143, R143, UR4, -R147 ;  /* 0x000000048f8f7c23 */ /* 0x000fe20008010893 */
        /* <DEDUP_REMOVED lines=9> */
[----:B------:R-:W5:Y:S01]  /*daf0*/  MUFU.EX2 R116, R116 ;  /* 0x0000007400747308 */ /* 0x000f620000000800 */
[C---:B------:R-:W-:Y:S01]  /*db00*/  HMMA.16816.F32 R60, R4.reuse, R62, R76 ;  /* 0x0000003e043c723c */ /* 0x040fe2000000184c */
[----:B------:R-:W5:Y:S01]  /*db10*/  LDSM.16.MT88.4 R76, [R135+0x800] ;  /* 0x00080000874c783b */ /* 0x000f620000004200 */
[----:B------:R-:W-:Y:S01]  /*db20*/  FADD.FTZ R133, R133, R144 ;  /* 0x0000009085857221 */ /* 0x000fe20000010000 */
[----:B------:R-:W5:Y:S01]  /*db30*/  MUFU.EX2 R180, R180 ;  /* 0x000000b400b47308 */ /* 0x000f620000000800 */
[----:B------:R-:W-:Y:S01]  /*db40*/  FADD.FTZ R148, R148, R149 ;  /* 0x0000009594947221 */ /* 0x000fe20000010000 */
[----:B------:R-:W-:Y:S01]  /*db50*/  ISETP.GT.AND P1, PT, R141, R216, PT ;  /* 0x000000d88d00720c */ /* 0x000fe20003f24270 */
[----:B------:R-:W-:Y:S01]  /*db60*/  FADD.FTZ R133, R156, R133 ;  /* 0x000000859c857221 */ /* 0x000fe20000010000 */
[----:B------:R-:W-:Y:S01]  /*db70*/  MUFU.EX2 R178, R178 ;  /* 0x000000b200b27308 */ /* 0x000fe20000000800 */
[C---:B-1----:R-:W-:Y:S01]  /*db80*/  HMMA.16816.F32 R72, R4.reuse, R84, R72 ;  /* 0x000000540448723c */ /* 0x042fe20000001848 */
[----:B--2---:R-:W-:Y:S01]  /*db90*/  F2FP.F16.F32.PACK_AB R84, R106, R111 ;  /* 0x0000006f6a54723e */ /* 0x004fe200000000ff */
[----:B------:R-:W-:Y:S01]  /*dba0*/  FADD.FTZ R111, R111, R148 ;  /* 0x000000946f6f7221 */ /* 0x000fe20000010000 */
[----:B---3--:R-:W-:Y:S01]  /*dbb0*/  F2FP.F16.F32.PACK_AB R85, R109, R110 ;  /* 0x0000006e6d55723e */ /* 0x008fe200000000ff */
[----:B------:R-:W-:Y:S01]  /*dbc0*/  MUFU.EX2 R171, R171 ;  /* 0x000000ab00ab7308 */ /* 0x000fe20000000800 */
[----:B------:R-:W-:Y:S01]  /*dbd0*/  FADD.FTZ R110, R110, R133 ;  /* 0x000000856e6e7221 */ /* 0x000fe20000010000 */
[----:B------:R-:W-:Y:S01]  /*dbe0*/  FADD.FTZ R106, R106, R111 ;  /* 0x0000006f6a6a7221 */ /* 0x000fe20000010000 */
[----:B------:R-:W-:Y:S01]  /*dbf0*/  MOV R133, R3 ;  /* 0x0000000300857202 */ /* 0x000fe20000000f00 */
[----:B------:R-:W-:Y:S01]  /*dc00*/  HMMA.16816.F32 R4, R4, R86, R100 ;  /* 0x000000560404723c */ /* 0x000fe20000001864 */
[----:B------:R-:W-:Y:S01]  /*dc10*/  F2FP.F16.F32.PACK_AB R86, R104, R107 ;  /* 0x0000006b6856723e */ /* 0x000fe200000000ff */
[----:B------:R-:W-:Y:S01]  /*dc20*/  LDSM.16.MT88.4 R100, [R154+0xd000] ;  /* 0x00d000009a64783b */ /* 0x000fe20000004200 */
[----:B----4-:R-:W-:Y:S01]  /*dc30*/  F2FP.F16.F32.PACK_AB R87, R105, R108 ;  /* 0x0000006c6957723e */ /* 0x010fe200000000ff */
[----:B------:R-:W-:Y:S01]  /*dc40*/  MUFU.EX2 R183, R183 ;  /* 0x000000b700b77308 */ /* 0x000fe20000000800 */
[----:B------:R-:W-:Y:S01]  /*dc50*/  FADD.FTZ R109, R109, R110 ;  /* 0x0000006e6d6d7221 */ /* 0x000fe20000010000 */
[----:B------:R-:W-:Y:S01]  /*dc60*/  FADD.FTZ R107, R107, R106 ;  /* 0x0000006a6b6b7221 */ /* 0x000fe20000010000 */
[----:B------:R-:W-:Y:S01]  /*dc70*/  @P1 MOV R133, R3 ;  /* 0x0000000300851202 */ /* 0x000fe20000000f00 */
[----:B------:R-:W1:Y:S01]  /*dc80*/  MUFU.EX2 R182, R182 ;  /* 0x000000b600b67308 */ /* 0x000e620000000800 */
[----:B------:R-:W-:Y:S01]  /*dc90*/  FADD.FTZ R108, R108, R109 ;  /* 0x0000006d6c6c7221 */ /* 0x000fe20000010000 */
[----:B------:R-:W-:Y:S01]  /*dca0*/  HMMA.16816.F32 R8, R84, R96, R8 ;  /* 0x000000605408723c */ /* 0x000fe20000001808 */
[----:B------:R-:W-:Y:S01]  /*dcb0*/  FADD.FTZ R104, R104, R107 ;  /* 0x0000006b68687221 */ /* 0x000fe20000010000 */
[----:B------:R-:W-:Y:S01]  /*dcc0*/  MUFU.EX2 R181, R181 ;  /* 0x000000b500b57308 */ /* 0x000fe20000000800 */
[----:B------:R-:W-:Y:S01]  /*dcd0*/  FADD.FTZ R105, R105, R108 ;  /* 0x0000006c69697221 */ /* 0x000fe20000010000 */
[----:B------:R-:W-:-:S02]  /*dce0*/  @P1 IADD3 R195, PT, PT, R195, -0x3, RZ ;  /* 0xfffffffdc3c31810 */ /* 0x000fc40007ffe0ff */
[----:B------:R-:W2:Y:S02]  /*dcf0*/  MUFU.EX2 R184, R184 ;  /* 0x000000b800b87308 */ /* 0x000ea40000000800 */
[C---:B------:R-:W-:Y:S01]  /*dd00*/  HMMA.16816.F32 R12, R84.reuse, R98, R12 ;  /* 0x00000062540c723c */ /* 0x040fe2000000180c */
[----:B------:R-:W3:Y:S01]  /*dd10*/  LDSM.16.MT88.4 R96, [R135+0x4800] ;  /* 0x004800008760783b */ /* 0x000ee20000004200 */
[----:B------:R-:W-:Y:S04]  /*dd20*/  MUFU.EX2 R192, R192 ;  /* 0x000000c000c07308 */ /* 0x000fe80000000800 */
[----:B------:R-:W4:Y:S02]  /*dd30*/  MUFU.EX2 R185, R185 ;  /* 0x000000b900b97308 */ /* 0x000f240000000800 */
[C---:B------:R-:W-:Y:S02]  /*dd40*/  HMMA.16816.F32 R40, R84.reuse, R64, R40 ;  /* 0x000000405428723c */ /* 0x040fe40000001828 */
[----:B------:R-:W-:Y:S04]  /*dd50*/  MUFU.EX2 R194, R194 ;  /* 0x000000c200c27308 */ /* 0x000fe80000000800 */
[----:B------:R-:W-:Y:S02]  /*dd60*/  MUFU.EX2 R187, R187 ;  /* 0x000000bb00bb7308 */ /* 0x000fe40000000800 */
[C---:B------:R-:W-:Y:S01]  /*dd70*/  HMMA.16816.F32 R44, R84.reuse, R66, R44 ;  /* 0x00000042542c723c */ /* 0x040fe2000000182c */
[----:B------:R-:W1:Y:S01]  /*dd80*/  LDSM.16.MT88.4 R64, [R154+0x11000] ;  /* 0x011000009a40783b */ /* 0x000e620000004200 */
[----:B------:R-:W-:Y:S04]  /*dd90*/  MUFU.EX2 R189, R189 ;  /* 0x000000bd00bd7308 */ /* 0x000fe80000000800 */
[----:B------:R-:W4:Y:S02]  /*dda0*/  MUFU.EX2 R188, R200 ;  /* 0x000000c800bc7308 */ /* 0x000f240000000800 */
[C---:B-----5:R-:W-:Y:S02]  /*ddb0*/  HMMA.16816.F32 R16, R84.reuse, R92, R16 ;  /* 0x0000005c5410723c */ /* 0x060fe40000001810 */
[----:B------:R-:W-:Y:S04]  /*ddc0*/  MUFU.EX2 R191, R191 ;  /* 0x000000bf00bf7308 */ /* 0x000fe80000000800 */
[----:B------:R-:W5:Y:S02]  /*ddd0*/  MUFU.EX2 R186, R186 ;  /* 0x000000ba00ba7308 */ /* 0x000f640000000800 */
[C---:B------:R-:W-:Y:S01]  /*dde0*/  HMMA.16816.F32 R20, R84.reuse, R94, R20 ;  /* 0x0000005e5414723c */ /* 0x040fe20000001814 */
[----:B------:R-:W2:Y:S01]  /*ddf0*/  LDSM.16.MT88.4 R92, [R132+0xd000] ;  /* 0x00d00000845c783b */ /* 0x000ea20000004200 */
[----:B------:R4:W-:Y:S04]  /*de00*/  MUFU.EX2 R175, R177 ;  /* 0x000000b100af7308 */ /* 0x0009e80000000800 */
[----:B------:R-:W5:Y:S02]  /*de10*/  MUFU.EX2 R190, R190 ;  /* 0x000000be00be7308 */ /* 0x000f640000000800 */
[C---:B------:R-:W-:Y:S02]  /*de20*/  HMMA.16816.F32 R56, R84.reuse, R68, R56 ;  /* 0x000000445438723c */ /* 0x040fe40000001838 */
[----:B------:R-:W-:Y:S04]  /*de30*/  MUFU.EX2 R198, R198 ;  /* 0x000000c600c67308 */ /* 0x000fe80000000800 */
[----:B------:R-:W-:Y:S02]  /*de40*/  MUFU.EX2 R169, R169 ;  /* 0x000000a900a97308 */ /* 0x000fe40000000800 */
[----:B------:R-:W-:Y:S01]  /*de50*/  HMMA.16816.F32 R60, R84, R70, R60 ;  /* 0x00000046543c723c */ /* 0x000fe2000000183c */
[----:B------:R-:W5:Y:S01]  /*de60*/  LDSM.16.MT88.4 R68, [R135+0x1000] ;  /* 0x001000008744783b */ /* 0x000f620000004200 */
[--C-:B----4-:R-:W-:Y:S01]  /*de70*/  FFMA.FTZ R177, R176, UR4, -R147.reuse ;  /* 0x00000004b0b17c23 */ /* 0x110fe20008010893 */
[----:B------:R-:W-:Y:S01]  /*de80*/  MUFU.EX2 R174, R174 ;  /* 0x000000ae00ae7308 */ /* 0x000fe20000000800 */
[----:B------:R-:W-:Y:S01]  /*de90*/  FFMA.FTZ R176, R159, UR4, -R152 ;  /* 0x000000049fb07c23 */ /* 0x000fe20008010898 */
[----:B------:R-:W-:-:S02]  /*dea0*/  FFMA.FTZ R159, R162, UR4, -R147 ;  /* 0x00000004a29f7c23 */ /* 0x000fc40008010893 */
[----:B------:R4:W-:Y:S01]  /*deb0*/  MUFU.EX2 R170, R172 ;  /* 0x000000ac00aa7308 */ /* 0x0009e20000000800 */
[C---:B------:R-:W-:Y:S03]  /*dec0*/  HMMA.16816.F32 R24, R84.reuse, R88, R24 ;  /* 0x000000585418723c */ /* 0x040fe60000001818 */
[----:B------:R-:W5:Y:S04]  /*ded0*/  MUFU.EX2 R177, R177 ;  /* 0x000000b100b17308 */ /* 0x000f680000000800 */
[----:B------:R-:W5:Y:S01]  /*dee0*/  MUFU.EX2 R179, R179 ;  /* 0x000000b300b37308 */ /* 0x000f620000000800 */
[----:B------:R-:W-:Y:S01]  /*def0*/  HMMA.16816.F32 R28, R84, R90, R28 ;  /* 0x0000005a541c723c */ /* 0x000fe2000000181c */
[----:B------:R-:W-:Y:S02]  /*df00*/  LDSM.16.MT88.4 R88, [R158+0x1000] ;  /* 0x001000009e58783b */ /* 0x000fe40000004200 */
[----:B------:R-:W-:Y:S01]  /*df10*/  MUFU.EX2 R176, R176 ;  /* 0x000000b000b07308 */ /* 0x000fe20000000800 */
[--C-:B----4-:R-:W-:Y:S01]  /*df20*/  FFMA.FTZ R172, R161, UR4, -R152.reuse ;  /* 0x00000004a1ac7c23 */ /* 0x110fe20008010898 */
[----:B------:R-:W-:-:S02]  /*df30*/  FFMA.FTZ R152, R142, UR4, -R152 ;  /* 0x000000048e987c23 */ /* 0x000fc40008010898 */
[----:B------:R4:W-:Y:S01]  /*df40*/  MUFU.EX2 R161, R163 ;  /* 0x000000a300a17308 */ /* 0x0009e20000000800 */
[C---:B------:R-:W-:Y:S01]  /*df50*/  HMMA.16816.F32 R32, R84.reuse, R76, R32 ;  /* 0x0000004c5420723c */ /* 0x040fe20000001820 */
[--C-:B------:R-:W-:Y:S02]  /*df60*/  FFMA.FTZ R142, R145, UR4, -R147.reuse ;  /* 0x00000004918e7c23 */ /* 0x100fe40008010893 */
[----:B------:R-:W5:Y:S04]  /*df70*/  MUFU.EX2 R172, R172 ;  /* 0x000000ac00ac7308 */ /* 0x000f680000000800 */
[----:B------:R-:W-:Y:S01]  /*df80*/  MUFU.EX2 R157, R157 ;  /* 0x0000009d009d7308 */ /* 0x000fe20000000800 */
[----:B------:R-:W-:Y:S01]  /*df90*/  HMMA.16816.F32 R36, R84, R78, R36 ;  /* 0x0000004e5424723c */ /* 0x000fe20000001824 */
[----:B------:R-:W5:Y:S02]  /*dfa0*/  LDSM.16.MT88.4 R76, [R132+0x11000] ;  /* 0x01100000844c783b */ /* 0x000f640000004200 */
[----:B------:R-:W-:Y:S01]  /*dfb0*/  MUFU.EX2 R162, R166 ;  /* 0x000000a600a27308 */ /* 0x000fe20000000800 */
[----:B----4-:R-:W-:-:S03]  /*dfc0*/  FFMA.FTZ R163, R164, UR4, -R147 ;  /* 0x00000004a4a37c23 */ /* 0x010fc60008010893 */
[----:B------:R-:W4:Y:S01]  /*dfd0*/  MUFU.EX2 R159, R159 ;  /* 0x0000009f009f7308 */ /* 0x000f220000000800 */
[C---:B------:R-:W-:Y:S01]  /*dfe0*/  HMMA.16816.F32 R48, R84.reuse, R80, R48 ;  /* 0x000000505430723c */ /* 0x040fe20000001830 */
[C---:B------:R-:W-:Y:S01]  /*dff0*/  F2FP.F16.F32.PACK_AB R80, R112.reuse, R115 ;  /* 0x000000737050723e */ /* 0x040fe200000000ff */
[----:B------:R-:W-:Y:S01]  /*e000*/  FADD.FTZ R115, R115, R104 ;  /* 0x0000006873737221 */ /* 0x000fe20000010000 */
[----:B------:R-:W-:Y:S01]  /*e010*/  F2FP.F16.F32.PACK_AB R81, R167, R116 ;  /* 0x00000074a751723e */ /* 0x000fe200000000ff */
[----:B------:R-:W-:Y:S02]  /*e020*/  MUFU.EX2 R160, R160 ;  /* 0x000000a000a07308 */ /* 0x000fe40000000800 */
[----:B------:R-:W-:Y:S02]  /*e030*/  FADD.FTZ R115, R112, R115 ;  /* 0x0000007370737221 */ /* 0x000fe40000010000 */
[----:B------:R-:W-:Y:S01]  /*e040*/  HMMA.16816.F32 R52, R84, R82, R52 ;  /* 0x000000525434723c */ /* 0x000fe20000001834 */
[----:B------:R-:W-:Y:S01]  /*e050*/  F2FP.F16.F32.PACK_AB R82, R113, R114 ;  /* 0x000000727152723e */ /* 0x000fe200000000ff */
[----:B------:R-:W4:Y:S01]  /*e060*/  MUFU.EX2 R163, R163 ;  /* 0x000000a300a37308 */ /* 0x000f220000000800 */
[----:B------:R-:W-:Y:S01]  /*e070*/  F2FP.F16.F32.PACK_AB R83, R165, R168 ;  /* 0x000000a8a553723e */ /* 0x000fe200000000ff */
[----:B------:R-:W-:-:S02]  /*e080*/  FADD.FTZ R114, R114, R115 ;  /* 0x0000007372727221 */ /* 0x000fc40000010000 */
[----:B------:R-:W-:Y:S02]  /*e090*/  MUFU.EX2 R139, R139 ;  /* 0x0000008b008b7308 */ /* 0x000fe40000000800 */
[C---:B---3--:R-:W-:Y:S01]  /*e0a0*/  HMMA.16816.F32 R72, R84.reuse, R96, R72 ;  /* 0x000000605448723c */ /* 0x048fe20000001848 */
[----:B------:R-:W-:Y:S01]  /*e0b0*/  FADD.FTZ R114, R113, R114 ;  /* 0x0000007271727221 */ /* 0x000fe20000010000 */
[----:B------:R-:W3:Y:S04]  /*e0c0*/  MUFU.EX2 R140, R140 ;  /* 0x0000008c008c7308 */ /* 0x000ee80000000800 */
[----:B------:R-:W-:Y:S02]  /*e0d0*/  MUFU.EX2 R137, R137 ;  /* 0x0000008900897308 */ /* 0x000fe40000000800 */
[----:B------:R-:W-:Y:S01]  /*e0e0*/  HMMA.16816.F32 R4, R84, R98, R4 ;  /* 0x000000625404723c */ /* 0x000fe20000001804 */
[----:B------:R-:W4:Y:S01]  /*e0f0*/  LDSM.16.MT88.4 R84, [R158+0x5000] ;  /* 0x005000009e54783b */ /* 0x000f220000004200 */
[----:B------:R-:W-:Y:S03]  /*e100*/  MUFU.EX2 R142, R142 ;  /* 0x0000008e008e7308 */ /* 0x000fe60000000800 */
[----:B------:R-:W-:Y:S01]  /*e110*/  LDSM.16.MT88.4 R96, [R154+0xd800] ;  /* 0x00d800009a60783b */ /* 0x000fe20000004200 */
[----:B------:R-:W-:Y:S02]  /*e120*/  MUFU.EX2 R136, R136 ;  /* 0x0000008800887308 */ /* 0x000fe40000000800 */
[C---:B-1----:R-:W-:Y:S02]  /*e130*/  HMMA.16816.F32 R40, R80.reuse, R64, R40 ;  /* 0x000000405028723c */ /* 0x042fe40000001828 */
[----:B------:R-:W-:Y:S06]  /*e140*/  MUFU.EX2 R143, R143 ;  /* 0x0000008f008f7308 */ /* 0x000fec0000000800 */
        /* <DEDUP_REMOVED lines=8> */
[C---:B------:R-:W-:Y:S08]  /*e1d0*/  HMMA.16816.F32 R48, R80.reuse, R76, R48 ;  /* 0x0000004c5030723c */ /* 0x040ff00000001830 */
[C---:B------:R-:W-:Y:S01]  /*e1e0*/  HMMA.16816.F32 R52, R80.reuse, R78, R52 ;  /* 0x0000004e5034723c */ /* 0x040fe20000001834 */
[----:B------:R-:W3:Y:S07]  /*e1f0*/  LDSM.16.MT88.4 R76, [R135+0x1800] ;  /* 0x00180000874c783b */ /* 0x000eee0000004200 */
[C---:B----4-:R-:W-:Y:S08]  /*e200*/  HMMA.16816.F32 R56, R80.reuse, R84, R56 ;  /* 0x000000545038723c */ /* 0x050ff00000001838 */
[C---:B------:R-:W-:Y:S01]  /*e210*/  HMMA.16816.F32 R60, R80.reuse, R86, R60 ;  /* 0x00000056503c723c */ /* 0x040fe2000000183c */
[----:B------:R-:W4:Y:S07]  /*e220*/  LDSM.16.MT88.4 R84, [R132+0x11800] ;  /* 0x011800008454783b */ /* 0x000f2e0000004200 */
        /* <DEDUP_REMOVED lines=12> */
[----:B------:R-:W-:Y:S07]  /*e2f0*/  LDSM.16.MT88.4 R100, [R158+0x5800] ;  /* 0x005800009e64783b */ /* 0x000fee0000004200 */
        /* <DEDUP_REMOVED lines=10> */
[C---:B---3--:R-:W-:Y:S08]  /*e3a0*/  HMMA.16816.F32 R32, R64.reuse, R76, R32 ;  /* 0x0000004c4020723c */ /* 0x048ff00000001820 */
[C---:B------:R-:W-:Y:S01]  /*e3b0*/  HMMA.16816.F32 R36, R64.reuse, R78, R36 ;  /* 0x0000004e4024723c */ /* 0x040fe20000001824 */
[----:B------:R-:W-:Y:S07]  /*e3c0*/  LDSM.16.MT88.4 R76, [R135+0x2000] ;  /* 0x00200000874c783b */ /* 0x000fee0000004200 */
[C---:B----4-:R-:W-:Y:S08]  /*e3d0*/  HMMA.16816.F32 R48, R64.reuse, R84, R48 ;  /* 0x000000544030723c */ /* 0x050ff00000001830 */
[C---:B------:R-:W-:Y:S01]  /*e3e0*/  HMMA.16816.F32 R52, R64.reuse, R86, R52 ;  /* 0x000000564034723c */ /* 0x040fe20000001834 */
[----:B------:R-:W3:Y:S07]  /*e3f0*/  LDSM.16.MT88.4 R84, [R154+0xe000] ;  /* 0x00e000009a54783b */ /* 0x000eee0000004200 */
[C---:B------:R-:W-:Y:S08]  /*e400*/  HMMA.16816.F32 R8, R64.reuse, R96, R8 ;  /* 0x000000604008723c */ /* 0x040ff00000001808 */
[C---:B------:R-:W-:Y:S01]  /*e410*/  HMMA.16816.F32 R12, R64.reuse, R98, R12 ;  /* 0x00000062400c723c */ /* 0x040fe2000000180c */
[----:B------:R-:W4:Y:S07]  /*e420*/  LDSM.16.MT88.4 R96, [R132+0xe000] ;  /* 0x00e000008460783b */ /* 0x000f2e0000004200 */
[C---:B-1----:R-:W-:Y:S08]  /*e430*/  HMMA.16816.F32 R24, R64.reuse, R88, R24 ;  /* 0x000000584018723c */ /* 0x042ff00000001818 */
        /* <DEDUP_REMOVED lines=15> */
[----:B-----5:R-:W-:Y:S02]  /*e530*/  HMMA.16816.F32 R40, R64, R68, R40 ;  /* 0x000000444028723c */ /* 0x020fe40000001828 */
        /* <DEDUP_REMOVED lines=63> */
[C---:B-----5:R-:W-:Y:S01]  /*e930*/  HMMA.16816.F32 R40, R68.reuse, R80, R40 ;  /* 0x000000504428723c */ /* 0x060fe20000001828 */
[----:B------:R-:W-:Y:S01]  /*e940*/  FFMA.FTZ R80, R138, UR4, -R147 ;  /* 0x000000048a507c23 */ /* 0x000fe20008010893 */
[----:B------:R-:W-:Y:S01]  /*e950*/  FADD.FTZ R176, R157, R176 ;  /* 0x000000b09db07221 */ /* 0x000fe20000010000 */
[----:B------:R-:W-:Y:S04]  /*e960*/  MUFU.EX2 R138, R152 ;  /* 0x00000098008a7308 */ /* 0x000fe80000000800 */
[----:B------:R-:W5:Y:S01]  /*e970*/  MUFU.EX2 R145, R80 ;  /* 0x0000005000917308 */ /* 0x000f620000000800 */
[C---:B----4-:R-:W-:Y:S08]  /*e980*/  HMMA.16816.F32 R8, R68.reuse, R96, R8 ;  /* 0x000000604408723c */ /* 0x050ff00000001808 */
[C---:B------:R-:W-:Y:S08]  /*e990*/  HMMA.16816.F32 R12, R68.reuse, R98, R12 ;  /* 0x00000062440c723c */ /* 0x040ff0000000180c */
[C---:B------:R-:W-:Y:S08]  /*e9a0*/  HMMA.16816.F32 R16, R68.reuse, R92, R16 ;  /* 0x0000005c4410723c */ /* 0x040ff00000001810 */
        /* <DEDUP_REMOVED lines=21> */
[----:B------:R-:W-:Y:S01]  /*eb00*/  F2FP.F16.F32.PACK_AB R71, R143, R136 ;  /* 0x000000888f47723e */ /* 0x000fe200000000ff */
        /* <DEDUP_REMOVED lines=10> */
[----:B----4-:R-:W-:Y:S01]  /*ebb0*/  HMMA.16816.F32 R96, R68, R92, R40 ;  /* 0x0000005c4460723c */ /* 0x010fe20000001828 */
        /* <DEDUP_REMOVED lines=38> */
.L_x_3153:
[----:B------:R-:W-:-:S07]  /*ee20*/  IADD3 R195, PT, PT, R141, -0x1, RZ ;  /* 0xffffffff8dc37810 */ /* 0x000fce0007ffe0ff */
.L_x_3159:
        /* <DEDUP_REMOVED lines=29> */
.L_x_3164:
        /* <DEDUP_REMOVED lines=92> */
.L_x_3161:
        /* <DEDUP_REMOVED lines=13> */
[----:B------:R-:W-:Y:S03]  /*f690*/  LOP3.LUT R132, R133, 0x8, R210, 0x78, !PT ;  /* 0x0000000885847812 */ /* 0x000fe600078e78d2 */
        /* <DEDUP_REMOVED lines=12> */
[----:B------:R-:W-:Y:S01]  /*f760*/  @!P2 LDGSTS.E.BYPASS.LTC128B.128 [R233+0xc800], desc[UR14][R30.64] ;  /* 0x0c8000001ee9afae */ /* 0x000fe2000b981a0e */
[-C--:B------:R-:W-:Y:S02]  /*f770*/  IADD3 R36, P0, PT, R34, R29.reuse, RZ ;  /* 0x0000001d22247210 */ /* 0x080fe40007f1e0ff */
[----:B------:R-:W-:Y:S03]  /*f780*/  LEA R191, R191, UR5, 0x1 ;  /* 0x00000005bfbf7c11 */ /* 0x000fe6000f8e08ff */
[----:B------:R-:W-:Y:S01]  /*f790*/  @P2 STS.128 [R233+0xc800], RZ ;  /* 0x00c800ffe9002388 */ /* 0x000fe20000000c00 */
[----:B------:R-:W-:Y:S02]  /*f7a0*/  IADD3.X R37, PT, PT, R35, R28, RZ, P0, !PT ;  /* 0x0000001c23257210 */ /* 0x000fe400007fe4ff */
[----:B------:R-:W-:Y:S03]  /*f7b0*/  IADD3 R215, PT, PT, R189, UR5, RZ ;  /* 0x00000005bdd77c10 */ /* 0x000fe6000fffe0ff */
[----:B------:R-:W-:Y:S01]  /*f7c0*/  @!PT LDS RZ, [RZ] ;  /* 0x00000000fffff984 */ /* 0x000fe20000000800 */
[----:B------:R-:W-:Y:S01]  /*f7d0*/  @!PT LDS RZ, [RZ] ;  /* 0x00000000fffff984 */ /* 0x000fe20000000800 */
[----:B------:R-:W-:Y:S01]  /*f7e0*/  @!PT LDS RZ, [RZ] ;  /* 0x00000000fffff984 */ /* 0x000fe20000000800 */
[----:B------:R2:W-:Y:S01]  /*f7f0*/  @!P1 LDGSTS.E.BYPASS.LTC128B.128 [R233+0x10800], desc[UR14][R30.64+0x80] ;  /* 0x108000801ee99fae */ /* 0x0005e2000b981a0e */
[----:B------:R-:W-:Y:S05]  /*f800*/  IADD3 R223, PT, PT, R223, -0x1, RZ ;  /* 0xffffffffdfdf7810 */ /* 0x000fea0007ffe0ff */
        /* <DEDUP_REMOVED lines=92> */
[----:B------:R-:W-:Y:S04]  /*fdd0*/  SEL R152, R207, 0xffffffc0, !P0 ;  /* 0xffffffc0cf987807 */ /* 0x000fe80004000000 */
[----:B------:R-:W1:Y:S01]  /*fde0*/  LDSM.16.M88.4 R136, [R196+0x5800] ;  /* 0x00580000c488783b */ /* 0x000e620000000200 */
[-C--:B------:R-:W-:Y:S02]  /*fdf0*/  IADD3 R197, PT, PT, R191, R152.reuse, RZ ;  /* 0x00000098bfc57210 */ /* 0x080fe40007ffe0ff */
[C---:B------:R-:W-:Y:S01]  /*fe00*/  HMMA.16816.F32 R24, R140.reuse, R154, RZ ;  /* 0x0000009a8c18723c */ /* 0x040fe200000018ff */
[----:B------:R-:W-:Y:S02]  /*fe10*/  IADD3 R215, PT, PT, R215, R152, RZ ;  /* 0x00000098d7d77210 */ /* 0x000fe40007ffe0ff */
[----:B------:R-:W-:Y:S01]  /*fe20*/  LDSM.16.M88.4 R144, [R196+0x6800] ;  /* 0x00680000c490783b */ /* 0x000fe20000000200 */
[C---:B------:R-:W-:Y:S02]  /*fe30*/  IADD3 R198, PT, PT, R212.reuse, R197, RZ ;  /* 0x000000c5d4c67210 */ /* 0x040fe40007ffe0ff */
[----:B------:R-:W-:Y:S02]  /*fe40*/  IADD3 R213, PT, PT, R212, R215, RZ ;  /* 0x000000d7d4d57210 */ /* 0x000fe40007ffe0ff */
[C---:B--2---:R-:W-:Y:S01]  /*fe50*/  HMMA.16816.F32 R28, R140.reuse, R156, RZ ;  /* 0x0000009c8c1c723c */ /* 0x044fe200000018ff */
[----:B------:R-:W-:Y:S06]  /*fe60*/  LDSM.16.M88.4 R148, [R196+0x7000] ;  /* 0x00700000c494783b */ /* 0x000fec0000000200 */
        /* <DEDUP_REMOVED lines=200> */
[----:B------:R4:W1:Y:S01]  /*10af0*/  MUFU.TANH R172, R219 ;  /* 0x000000db00ac7308 */ /* 0x0008620000002400 */
[C---:B------:R-:W-:Y:S03]  /*10b00*/  HMMA.16816.F32 R40, R196.reuse, R138, R40 ;  /* 0x0000008ac428723c */ /* 0x040fe60000001828 */
[----:B--2---:R-:W-:Y:S01]  /*10b10*/  FMUL.FTZ R192, R30, UR11 ;  /* 0x0000000b1ec07c20 */ /* 0x004fe20008410000 */
[----:B------:R-:W-:Y:S01]  /*10b20*/  FMUL.FTZ R33, R33, UR11 ;  /* 0x0000000b21217c20 */ /* 0x000fe20008410000 */
[----:B------:R-:W2:Y:S01]  /*10b30*/  LDSM.16.M88.4 R28, [R213+0xa800] ;  /* 0x00a80000d51c783b */ /* 0x000ea20000000200 */
[----:B------:R-:W-:Y:S03]  /*10b40*/  FMUL.FTZ R34, R34, UR11 ;  /* 0x0000000b22227c20 */ /* 0x000fe60008410000 */
[----:B------:R-:W1:Y:S01]  /*10b50*/  MUFU.TANH R167, R194 ;  /* 0x000000c200a77308 */ /* 0x000e620000002400 */
[----:B------:R-:W-:Y:S01]  /*10b60*/  FMUL.FTZ R35, R35, UR11 ;  /* 0x0000000b23237c20 */ /* 0x000fe20008410000 */
[----:B------:R-:W-:Y:S01]  /*10b70*/  FMUL.FTZ R134, R32, UR11 ;  /* 0x0000000b20867c20 */ /* 0x000fe20008410000 */
[----:B---3--:R-:W-:Y:S01]  /*10b80*/  FMUL.FTZ R234, R26, UR11 ;  /* 0x0000000b1aea7c20 */ /* 0x008fe20008410000 */
[----:B------:R-:W-:Y:S01]  /*10b90*/  FMUL.FTZ R36, R36, UR11 ;  /* 0x0000000b24247c20 */ /* 0x000fe20008410000 */
[----:B------:R-:W-:Y:S01]  /*10ba0*/  FMUL.FTZ R38, R38, UR11 ;  /* 0x0000000b26267c20 */ /* 0x000fe20008410000 */
[----:B------:R-:W-:Y:S04]  /*10bb0*/  FMUL.FTZ R39, R39, UR11 ;  /* 0x0000000b27277c20 */ /* 0x000fe80008410000 */
[----:B------:R-:W3:Y:S01]  /*10bc0*/  MUFU.TANH R177, R33 ;  /* 0x0000002100b17308 */ /* 0x000ee20000002400 */
[----:B----4-:R-:W-:Y:S01]  /*10bd0*/  FMUL.FTZ R219, R27, UR11 ;  /* 0x0000000b1bdb7c20 */ /* 0x010fe20008410000 */
[----:B------:R-:W-:Y:S01]  /*10be0*/  FMUL.FTZ R41, R41, UR11 ;  /* 0x0000000b29297c20 */ /* 0x000fe20008410000 */
[----:B------:R-:W-:Y:S01]  /*10bf0*/  FMUL.FTZ R42, R42, UR11 ;  /* 0x0000000b2a2a7c20 */ /* 0x000fe20008410000 */
[----:B------:R-:W-:Y:S06]  /*10c00*/  FMUL.FTZ R43, R43, UR11 ;  /* 0x0000000b2b2b7c20 */ /* 0x000fec0008410000 */
[----:B------:R-:W4:Y:S10]  /*10c10*/  MUFU.TANH R186, R34 ;  /* 0x0000002200ba7308 */ /* 0x000f340000002400 */
[----:B------:R5:W1:Y:S10]  /*10c20*/  MUFU.TANH R184, R35 ;  /* 0x0000002300b87308 */ /* 0x000a740000002400 */
[----:B------:R3:W1:Y:S01]  /*10c30*/  MUFU.TANH R185, R134 ;  /* 0x0000008600b97308 */ /* 0x0006620000002400 */
[C---:B--2---:R-:W-:Y:S09]  /*10c40*/  HMMA.16816.F32 R44, R196.reuse, R28, R44 ;  /* 0x0000001cc42c723c */ /* 0x044ff2000000182c */
[----:B------:R2:W1:Y:S01]  /*10c50*/  MUFU.TANH R191, R36 ;  /* 0x0000002400bf7308 */ /* 0x0004620000002400 */
[----:B-----5:R-:W5:Y:S01]  /*10c60*/  LDSM.16.M88.4 R32, [R213+0xb000] ;  /* 0x00b00000d520783b */ /* 0x020f620000000200 */
[C---:B------:R-:W-:Y:S08]  /*10c70*/  HMMA.16816.F32 R48, R196.reuse, R30, R48 ;  /* 0x0000001ec430723c */ /* 0x040ff00000001830 */
[----:B------:R-:W1:Y:S01]  /*10c80*/  MUFU.TANH R187, R190 ;  /* 0x000000be00bb7308 */ /* 0x000e620000002400 */
[----:B------:R-:W4:Y:S01]  /*10c90*/  LDSM.16.M88.4 R28, [R213+0xb800] ;  /* 0x00b80000d51c783b */ /* 0x000f220000000200 */
[----:B------:R-:W-:Y:S04]  /*10ca0*/  DEPBAR.LE SB0, 0x0 ;  /* 0x000080000000791a */ /* 0x000fe80000000000 */
[----:B---3--:R-:W-:Y:S04]  /*10cb0*/  FMUL.FTZ R134, R37, UR11 ;  /* 0x0000000b25867c20 */ /* 0x008fe80008410000 */
[----:B------:R-:W3:Y:S01]  /*10cc0*/  MUFU.TANH R194, R192 ;  /* 0x000000c000c27308 */ /* 0x000ee20000002400 */
        /* <DEDUP_REMOVED lines=17> */
[C---:B----4-:R-:W-:Y:S03]  /*10de0*/  HMMA.16816.F32 R60, R196.reuse, R28, R60 ;  /* 0x0000001cc43c723c */ /* 0x050fe6000000183c */
[----:B------:R-:W-:Y:S01]  /*10df0*/  FMUL.FTZ R52, R52, UR11 ;  /* 0x0000000b34347c20 */ /* 0x000fe20008410000 */
[----:B------:R-:W-:Y:S01]  /*10e00*/  FMUL.FTZ R53, R53, UR11 ;  /* 0x0000000b35357c20 */ /* 0x000fe20008410000 */
[----:B------:R-:W-:Y:S04]  /*10e10*/  FMUL.FTZ R54, R54, UR11 ;  /* 0x0000000b36367c20 */ /* 0x000fe80008410000 */
[----:B------:R-:W4:Y:S01]  /*10e20*/  MUFU.TANH R239, R239 ;  /* 0x000000ef00ef7308 */ /* 0x000f220000002400 */
        /* <DEDUP_REMOVED lines=132> */
.L_x_3163:
[----:B-1----:R-:W-:Y:S01]  /*11670*/  @!P2 IMAD.MOV.U32 R219, RZ, RZ, R217 ;  /* 0x000000ffffdba224 */ /* 0x002fe200078e00d9 */
        /* <DEDUP_REMOVED lines=98> */
.L_x_3162:
[C---:B------:R-:W-:Y:S01]  /*11ca0*/  IADD3 R6, PT, PT, R224.reuse, -0x40, RZ ;  /* 0xffffffc0e0067810 */ /* 0x040fe20007ffe0ff */
[----:B--2---:R-:W-:Y:S01]  /*11cb0*/  LDSM.16.MT88.4 R12, [R205+0xc000] ;  /* 0x00c00000cd0c783b */ /* 0x004fe20000004200 */
[----:B------:R-:W-:Y:S02]  /*11cc0*/  IADD3 R4, PT, PT, R224, -0x38, RZ ;  /* 0xffffffc8e0047810 */ /* 0x000fe40007ffe0ff */
[----:B------:R-:W-:Y:S02]  /*11cd0*/  I2FP.F32.S32 R6, R6 ;  /* 0x0000000600067245 */ /* 0x000fe40000201400 */
[----:B------:R-:W-:Y:S02]  /*11ce0*/  I2FP.F32.S32 R4, R4 ;  /* 0x0000000400047245 */ /* 0x000fe40000201400 */
[----:B------:R-:W-:Y:S01]  /*11cf0*/  I2FP.F32.S32 R5, R224 ;  /* 0x000000e000057245 */ /* 0x000fe20000201400 */
[CC--:B-1----:R-:W-:Y:S01]  /*11d00*/  FFMA.FTZ R203, R0.reuse, R6.reuse, R203 ;  /* 0x0000000600cb7223 */ /* 0x0c2fe200000100cb */
[----:B------:R-:W-:Y:S01]  /*11d10*/  FFMA.FTZ R195, R0, R6, R195 ;  /* 0x0000000600c37223 */ /* 0x000fe200000100c3 */
[----:B------:R-:W-:Y:S01]  /*11d20*/  IADD3 R6, PT, PT, R224, -0x37, RZ ;  /* 0xffffffc9e0067810 */ /* 0x000fe20007ffe0ff */
[CC--:B------:R-:W-:Y:S01]  /*11d30*/  FFMA.FTZ R237, R0.reuse, R4.reuse, R237 ;  /* 0x0000000400ed7223 */ /* 0x0c0fe200000100ed */
[----:B------:R-:W-:Y:S01]  /*11d40*/  FFMA.FTZ R241, R0, R4, R241 ;  /* 0x0000000400f17223 */ /* 0x000fe200000100f1 */
[----:B------:R-:W-:Y:S01]  /*11d50*/  IADD3 R4, PT, PT, R224, -0x2f, RZ ;  /* 0xffffffd1e0047810 */ /* 0x000fe20007ffe0ff */
[CC--:B------:R-:W-:Y:S01]  /*11d60*/  FFMA.FTZ R192, R0.reuse, R5.reuse, R192 ;  /* 0x0000000500c07223 */ /* 0x0c0fe200000100c0 */
[----:B------:R-:W-:Y:S01]  /*11d70*/  I2FP.F32.S32 R6, R6 ;  /* 0x0000000600067245 */ /* 0x000fe20000201400 */
[----:B------:R-:W-:Y:S01]  /*11d80*/  FFMA.FTZ R191, R0, R5, R191 ;  /* 0x0000000500bf7223 */ /* 0x000fe200000100bf */
[----:B------:R-:W-:Y:S01]  /*11d90*/  I2FP.F32.S32 R4, R4 ;  /* 0x0000000400047245 */ /* 0x000fe20000201400 */
[----:B------:R-:W-:Y:S01]  /*11da0*/  LDSM.16.MT88.4 R20, [R204+0xc000] ;  /* 0x00c00000cc14783b */ /* 0x000fe20000004200 */
[----:B------:R-:W-:Y:S01]  /*11db0*/  IADD3 R5, PT, PT, R224, -0x20, RZ ;  /* 0xffffffe0e0057810 */ /* 0x000fe20007ffe0ff */
[CC--:B------:R-:W-:Y:S01]  /*11dc0*/  FFMA.FTZ R239, R0.reuse, R6.reuse, R239 ;  /* 0x0000000600ef7223 */ /* 0x0c0fe200000100ef */
[----:B------:R-:W-:Y:S01]  /*11dd0*/  FFMA.FTZ R243, R0, R6, R243 ;  /* 0x0000000600f37223 */ /* 0x000fe200000100f3 */
[----:B------:R-:W-:Y:S01]  /*11de0*/  IADD3 R6, PT, PT, R224, -0x1f, RZ ;  /* 0xffffffe1e0067810 */ /* 0x000fe20007ffe0ff */
[CC--:B------:R-:W-:Y:S01]  /*11df0*/  FFMA.FTZ R193, R0.reuse, R4.reuse, R193 ;  /* 0x0000000400c17223 */ /* 0x0c0fe200000100c1 */
[----:B------:R-:W-:Y:S01]  /*11e00*/  FFMA.FTZ R174, R0, R4, R174 ;  /* 0x0000000400ae7223 */ /* 0x000fe200000100ae */
[----:B------:R-:W-:Y:S01]  /*11e10*/  I2FP.F32.S32 R5, R5 ;  /* 0x0000000500057245 */ /* 0x000fe20000201400 */
[----:B------:R-:W-:Y:S01]  /*11e20*/  LDSM.16.MT88.4 R44, [R205+0x10000] ;  /* 0x01000000cd2c783b */ /* 0x000fe20000004200 */
[----:B------:R-:W-:Y:S02]  /*11e30*/  I2FP.F32.S32 R6, R6 ;  /* 0x0000000600067245 */ /* 0x000fe40000201400 */
[----:B------:R-:W-:Y:S01]  /*11e40*/  IADD3 R4, PT, PT, R224, -0x18, RZ ;  /* 0xffffffe8e0047810 */ /* 0x000fe20007ffe0ff */
[CC--:B------:R-:W-:Y:S01]  /*11e50*/  FFMA.FTZ R171, R0.reuse, R5.reuse, R171 ;  /* 0x0000000500ab7223 */ /* 0x0c0fe200000100ab */
[C---:B------:R-:W-:Y:S01]  /*11e60*/  FFMA.FTZ R172, R0.reuse, R5, R172 ;  /* 0x0000000500ac7223 */ /* 0x040fe200000100ac */
[C---:B------:R-:W-:Y:S01]  /*11e70*/  FFMA.FTZ R168, R0.reuse, R6, R168 ;  /* 0x0000000600a87223 */ /* 0x040fe200000100a8 */
[----:B------:R-:W-:Y:S01]  /*11e80*/  I2FP.F32.S32 R4, R4 ;  /* 0x0000000400047245 */ /* 0x000fe20000201400 */
[----:B------:R-:W-:Y:S01]  /*11e90*/  FFMA.FTZ R165, R0, R6, R165 ;  /* 0x0000000600a57223 */ /* 0x000fe200000100a5 */
[C---:B------:R-:W-:Y:S01]  /*11ea0*/  IADD3 R5, PT, PT, R224.reuse, -0x17, RZ ;  /* 0xffffffe9e0057810 */ /* 0x040fe20007ffe0ff */
[----:B------:R-:W-:Y:S01]  /*11eb0*/  LDSM.16.MT88.4 R52, [R204+0x10000] ;  /* 0x01000000cc34783b */ /* 0x000fe20000004200 */
[----:B------:R-:W-:Y:S01]  /*11ec0*/  IADD3 R6, PT, PT, R224, -0x10, RZ ;  /* 0xfffffff0e0067810 */ /* 0x000fe20007ffe0ff */
[CC--:B------:R-:W-:Y:S01]  /*11ed0*/  FFMA.FTZ R169, R0.reuse, R4.reuse, R169 ;  /* 0x0000000400a97223 */ /* 0x0c0fe200000100a9 */
[----:B------:R-:W-:Y:S01]  /*11ee0*/  I2FP.F32.S32 R5, R5 ;  /* 0x0000000500057245 */ /* 0x000fe20000201400 */
[----:B------:R-:W-:Y:S01]  /*11ef0*/  FFMA.FTZ R182, R0, R4, R182 ;  /* 0x0000000400b67223 */ /* 0x000fe200000100b6 */
[----:B------:R-:W-:Y:S02]  /*11f00*/  I2FP.F32.S32 R6, R6 ;  /* 0x0000000600067245 */ /* 0x000fe40000201400 */
[----:B------:R-:W-:Y:S01]  /*11f10*/  IADD3 R4, PT, PT, R224, -0xf, RZ ;  /* 0xfffffff1e0047810 */ /* 0x000fe20007ffe0ff */
[CC--:B------:R-:W-:Y:S01]  /*11f20*/  FFMA.FTZ R167, R0.reuse, R5.reuse, R167 ;  /* 0x0000000500a77223 */ /* 0x0c0fe200000100a7 */
[----:B------:R-:W-:Y:S01]  /*11f30*/  FFMA.FTZ R166, R0, R5, R166 ;  /* 0x0000000500a67223 */ /* 0x000fe200000100a6 */
[----:B------:R-:W-:Y:S01]  /*11f40*/  IADD3 R5, PT, PT, R224, -0x8, RZ ;  /* 0xfffffff8e0057810 */ /* 0x000fe20007ffe0ff */
[C---:B------:R-:W-:Y:S01]  /*11f50*/  FFMA.FTZ R187, R0.reuse, R6, R187 ;  /* 0x0000000600bb7223 */ /* 0x040fe200000100bb */
[----:B------:R-:W-:Y:S01]  /*11f60*/  I2FP.F32.S32 R4, R4 ;  /* 0x0000000400047245 */ /* 0x000fe20000201400 */
[----:B------:R-:W-:Y:S01]  /*11f70*/  FFMA.FTZ R194, R0, R6, R194 ;  /* 0x0000000600c27223 */ /* 0x000fe200000100c2 */
[----:B------:R-:W-:Y:S02]  /*11f80*/  IADD3 R6, PT, PT, R224, -0x7, RZ ;  /* 0xfffffff9e0067810 */ /* 0x000fe40007ffe0ff */
[----:B------:R-:W-:Y:S01]  /*11f90*/  I2FP.F32.S32 R5, R5 ;  /* 0x0000000500057245 */ /* 0x000fe20000201400 */
[CC--:B------:R-:W-:Y:S01]  /*11fa0*/  FFMA.FTZ R181, R0.reuse, R4.reuse, R181 ;  /* 0x0000000400b57223 */ /* 0x0c0fe200000100b5 */
[----:B------:R-:W-:Y:S01]  /*11fb0*/  FFMA.FTZ R188, R0, R4, R188 ;  /* 0x0000000400bc7223 */ /* 0x000fe200000100bc */
[----:B------:R-:W-:Y:S02]  /*11fc0*/  I2FP.F32.S32 R6, R6 ;  /* 0x0000000600067245 */ /* 0x000fe40000201400 */
[----:B------:R-:W-:Y:S01]  /*11fd0*/  IADD3 R4, PT, PT, R224, 0x1, RZ ;  /* 0x00000001e0047810 */ /* 0x000fe20007ffe0ff */
[CC--:B------:R-:W-:Y:S01]  /*11fe0*/  FFMA.FTZ R185, R0.reuse, R5.reuse, R185 ;  /* 0x0000000500b97223 */ /* 0x0c0fe200000100b9 */
[C---:B------:R-:W-:Y:S01]  /*11ff0*/  FFMA.FTZ R186, R0.reuse, R5, R186 ;  /* 0x0000000500ba7223 */ /* 0x040fe200000100ba */
[C---:B------:R-:W-:Y:S01]  /*12000*/  FFMA.FTZ R177, R0.reuse, R6, R177 ;  /* 0x0000000600b17223 */ /* 0x040fe200000100b1 */
[----:B------:R-:W-:Y:S01]  /*12010*/  I2FP.F32.S32 R4, R4 ;  /* 0x0000000400047245 */ /* 0x000fe20000201400 */
[----:B------:R-:W-:Y:S01]  /*12020*/  FFMA.FTZ R184, R0, R6, R184 ;  /* 0x0000000600b87223 */ /* 0x000fe200000100b8 */
[C---:B------:R-:W-:Y:S02]  /*12030*/  IADD3 R5, PT, PT, R224.reuse, 0x8, RZ ;  /* 0x00000008e0057810 */ /* 0x040fe40007ffe0ff */
[----:B------:R-:W-:Y:S01]  /*12040*/  IADD3 R6, PT, PT, R224, 0x9, RZ ;  /* 0x00000009e0067810 */ /* 0x000fe20007ffe0ff */
[CC--:B------:R-:W-:Y:S01]  /*12050*/  FFMA.FTZ R189, R0.reuse, R4.reuse, R189 ;  /* 0x0000000400bd7223 */ /* 0x0c0fe200000100bd */
[----:B------:R-:W-:Y:S01]  /*12060*/  FFMA.FTZ R190, R0, R4, R190 ;  /* 0x0000000400be7223 */ /* 0x000fe200000100be */
[----:B------:R-:W-:Y:S02]  /*12070*/  I2FP.F32.S32 R5, R5 ;  /* 0x0000000500057245 */ /* 0x000fe40000201400 */
[----:B------:R-:W-:Y:S02]  /*12080*/  IADD3 R4, PT, PT, R224, 0x10, RZ ;  /* 0x00000010e0047810 */ /* 0x000fe40007ffe0ff */
[----:B------:R-:W-:Y:S01]  /*12090*/  I2FP.F32.S32 R6, R6 ;  /* 0x0000000600067245 */ /* 0x000fe20000201400 */
[CC--:B------:R-:W-:Y:S01]  /*120a0*/  FFMA.FTZ R183, R0.reuse, R5.reuse, R183 ;  /* 0x0000000500b77223 */ /* 0x0c0fe200000100b7 */
[C---:B------:R-:W-:Y:S01]  /*120b0*/  FFMA.FTZ R180, R0.reuse, R5, R180 ;  /* 0x0000000500b47223 */ /* 0x040fe200000100b4 */
[----:B------:R-:W-:Y:S02]  /*120c0*/  I2FP.F32.S32 R4, R4 ;  /* 0x0000000400047245 */ /* 0x000fe40000201400 */
[-C--:B------:R-:W-:Y:S01]  /*120d0*/  FFMA.FTZ R179, R0, R6.reuse, R179 ;  /* 0x0000000600b37223 */ /* 0x080fe200000100b3 */
[----:B------:R-:W-:Y:S01]  /*120e0*/  IADD3 R5, PT, PT, R224, 0x11, RZ ;  /* 0x00000011e0057810 */ /* 0x000fe20007ffe0ff */
[----:B------:R-:W-:Y:S01]  /*120f0*/  FFMA.FTZ R178, R0, R6, R178 ;  /* 0x0000000600b27223 */ /* 0x000fe200000100b2 */
[----:B------:R-:W-:Y:S01]  /*12100*/  IADD3 R6, PT, PT, R224, 0x18, RZ ;  /* 0x00000018e0067810 */ /* 0x000fe20007ffe0ff */
[-C--:B------:R-:W-:Y:S01]  /*12110*/  FFMA.FTZ R176, R0, R4.reuse, R176 ;  /* 0x0000000400b07223 */ /* 0x080fe200000100b0 */
[----:B------:R-:W-:Y:S01]  /*12120*/  IADD3 R8, PT, PT, R224, -0x3f, RZ ;  /* 0xffffffc1e0087810 */ /* 0x000fe20007ffe0ff */
[----:B------:R-:W-:Y:S01]  /*12130*/  FFMA.FTZ R175, R0, R4, R175 ;  /* 0x0000000400af7223 */ /* 0x000fe200000100af */
[----:B------:R-:W-:Y:S02]  /*12140*/  I2FP.F32.S32 R5, R5 ;  /* 0x0000000500057245 */ /* 0x000fe40000201400 */
[----:B------:R-:W-:Y:S02]  /*12150*/  I2FP.F32.S32 R6, R6 ;  /* 0x0000000600067245 */ /* 0x000fe40000201400 */
[----:B------:R-:W-:Y:S01]  /*12160*/  IADD3 R4, PT, PT, R224, 0x19, RZ ;  /* 0x00000019e0047810 */ /* 0x000fe20007ffe0ff */
[CC--:B------:R-:W-:Y:S01]  /*12170*/  FFMA.FTZ R170, R0.reuse, R5.reuse, R170 ;  /* 0x0000000500aa7223 */ /* 0x0c0fe200000100aa */
[----:B------:R-:W-:Y:S01]  /*12180*/  I2FP.F32.S32 R8, R8 ;  /* 0x0000000800087245 */ /* 0x000fe20000201400 */
[C---:B------:R-:W-:Y:S01]  /*12190*/  FFMA.FTZ R173, R0.reuse, R5, R173 ;  /* 0x0000000500ad7223 */ /* 0x040fe200000100ad */
[----:B------:R-:W-:Y:S01]  /*121a0*/  I2FP.F32.S32 R4, R4 ;  /* 0x0000000400047245 */ /* 0x000fe20000201400 */
[-C--:B------:R-:W-:Y:S01]  /*121b0*/  FFMA.FTZ R163, R0, R6.reuse, R163 ;  /* 0x0000000600a37223 */ /* 0x080fe200000100a3 */
[----:B------:R-:W-:Y:S01]  /*121c0*/  IADD3 R196, PT, PT, R224, -0x30, RZ ;  /* 0xffffffd0e0c47810 */ /* 0x000fe20007ffe0ff */
[----:B------:R-:W-:Y:S01]  /*121d0*/  FFMA.FTZ R164, R0, R6, R164 ;  /* 0x0000000600a47223 */ /* 0x000fe200000100a4 */
[----:B------:R-:W-:Y:S01]  /*121e0*/  IADD3 R5, PT, PT, R224, 0x20, RZ ;  /* 0x00000020e0057810 */ /* 0x000fe20007ffe0ff */
[-C--:B------:R-:W-:Y:S01]  /*121f0*/  FFMA.FTZ R235, R0, R8.reuse, R235 ;  /* 0x0000000800eb7223 */ /* 0x080fe200000100eb */
[----:B------:R-:W-:Y:S01]  /*12200*/  IADD3 R6, PT, PT, R224, 0x21, RZ ;  /* 0x00000021e0067810 */ /* 0x000fe20007ffe0ff */
[C---:B------:R-:W-:Y:S01]  /*12210*/  FFMA.FTZ R201, R0.reuse, R8, R201 ;  /* 0x0000000800c97223 */ /* 0x040fe200000100c9 */
[----:B------:R-:W-:Y:S01]  /*12220*/  I2FP.F32.S32 R196, R196 ;  /* 0x000000c400c47245 */ /* 0x000fe20000201400 */
[-C--:B------:R-:W-:Y:S01]  /*12230*/  FFMA.FTZ R161, R0, R4.reuse, R161 ;  /* 0x0000000400a17223 */ /* 0x080fe200000100a1 */
[----:B------:R-:W-:Y:S01]  /*12240*/  IADD3 R64, PT, PT, R224, -0x27, RZ ;  /* 0xffffffd9e0407810 */ /* 0x000fe20007ffe0ff */
[C---:B------:R-:W-:Y:S01]  /*12250*/  FFMA.FTZ R162, R0.reuse, R4, R162 ;  /* 0x0000000400a27223 */ /* 0x040fe200000100a2 */
[----:B------:R-:W-:Y:S01]  /*12260*/  I2FP.F32.S32 R5, R5 ;  /* 0x0000000500057245 */ /* 0x000fe20000201400 */
[-C--:B------:R-:W-:Y:S01]  /*12270*/  FFMA.FTZ R57, R0, R196.reuse, R245 ;  /* 0x000000c400397223 */ /* 0x080fe200000100f5 */
[----:B------:R-:W-:Y:S01]  /*12280*/  IADD3 R7, PT, PT, R224, -0x28, RZ ;  /* 0xffffffd8e0077810 */ /* 0x000fe20007ffe0ff */
[C---:B------:R-:W-:Y:S01]  /*12290*/  FFMA.FTZ R196, R0.reuse, R196, R247 ;  /* 0x000000c400c47223 */ /* 0x040fe200000100f7 */
[----:B------:R-:W-:Y:S01]  /*122a0*/  I2FP.F32.S32 R4, R6 ;  /* 0x0000000600047245 */ /* 0x000fe20000201400 */
[----:B------:R-:W-:Y:S01]  /*122b0*/  FFMA.FTZ R160, R0, R5, R160 ;  /* 0x0000000500a07223 */ /* 0x000fe200000100a0 */
[----:B------:R-:W-:Y:S01]  /*122c0*/  FMNMX3.FTZ R8, R2, R195, R201, !PT ;  /* 0x000000c302087276 */ /* 0x000fe200078100c9 */
[C---:B------:R-:W-:Y:S01]  /*122d0*/  FFMA.FTZ R159, R0.reuse, R5, R159 ;  /* 0x00000005009f7223 */ /* 0x040fe2000001009f */
[----:B------:R-:W-:Y:S01]  /*122e0*/  FMNMX3.FTZ R6, R3, R203, R235, !PT ;  /* 0x000000cb03067276 */ /* 0x000fe200078100eb */
[C---:B------:R-:W-:Y:S01]  /*122f0*/  FFMA.FTZ R157, R0.reuse, R4, R157 ;  /* 0x00000004009d7223 */ /* 0x040fe2000001009d */
[----:B------:R-:W-:Y:S01]  /*12300*/  I2FP.F32.S32 R64, R64 ;  /* 0x0000004000407245 */ /* 0x000fe20000201400 */
[----:B------:R-:W-:Y:S01]  /*12310*/  FFMA.FTZ R158, R0, R4, R158 ;  /* 0x00000004009e7223 */ /* 0x000fe2000001009e */
[----:B------:R-:W-:Y:S02]  /*12320*/  I2FP.F32.S32 R7, R7 ;  /* 0x0000000700077245 */ /* 0x000fe40000201400 */
[----:B------:R-:W-:Y:S01]  /*12330*/  FMNMX3.FTZ R8, R8, R237, R239, !PT ;  /* 0x000000ed08087276 */ /* 0x000fe200078100ef */
[-C--:B------:R-:W-:Y:S01]  /*12340*/  FFMA.FTZ R65, R0, R64.reuse, R249 ;  /* 0x0000004000417223 */ /* 0x080fe200000100f9 */
        /* <DEDUP_REMOVED lines=15> */
[----:B------:R-:W-:Y:S02]  /*12440*/  I2FP.F32.S32 R7, R7 ;  /* 0x0000000700077245 */ /* 0x000fe40000201400 */
        /* <DEDUP_REMOVED lines=12> */
[----:B------:R-:W-:Y:S02]  /*12510*/  I2FP.F32.S32 R5, R5 ;  /* 0x0000000500057245 */ /* 0x000fe40000201400 */
[----:B------:R-:W-:Y:S02]  /*12520*/  I2FP.F32.S32 R11, R11 ;  /* 0x0000000b000b7245 */ /* 0x000fe40000201400 */
[----:B------:R-:W-:Y:S01]  /*12530*/  IADD3 R9, PT, PT, R224, 0x31, RZ ;  /* 0x00000031e0097810 */ /* 0x000fe20007ffe0ff */
[----:B------:R-:W-:Y:S01]  /*12540*/  FFMA.FTZ R150, R0, R5, R150 ;  /* 0x0000000500967223 */ /* 0x000fe20000010096 */
[----:B------:R-:W-:Y:S01]  /*12550*/  FMNMX3.FTZ R8, R8, R163, R161, !PT ;  /* 0x000000a308087276 */ /* 0x000fe200078100a1 */
[C---:B------:R-:W-:Y:S01]  /*12560*/  FFMA.FTZ R137, R0.reuse, R5, R137 ;  /* 0x0000000500897223 */ /* 0x040fe20000010089 */
[----:B------:R-:W-:Y:S01]  /*12570*/  FMNMX3.FTZ R7, R7, R164, R162, !PT ;  /* 0x000000a407077276 */ /* 0x000fe200078100a2 */
[C---:B------:R-:W-:Y:S01]  /*12580*/  FFMA.FTZ R155, R0.reuse, R11, R155 ;  /* 0x0000000b009b7223 */ /* 0x040fe2000001009b */
[----:B------:R-:W-:Y:S01]  /*12590*/  I2FP.F32.S32 R9, R9 ;  /* 0x0000000900097245 */ /* 0x000fe20000201400 */
[----:B------:R-:W-:Y:S01]  /*125a0*/  FFMA.FTZ R156, R0, R11, R156 ;  /* 0x0000000b009c7223 */ /* 0x000fe2000001009c */
[C---:B------:R-:W-:Y:S02]  /*125b0*/  IADD3 R5, PT, PT, R224.reuse, 0x39, RZ ;  /* 0x00000039e0057810 */ /* 0x040fe40007ffe0ff */
[----:B------:R-:W-:Y:S01]  /*125c0*/  IADD3 R6, PT, PT, R224, 0x38, RZ ;  /* 0x00000038e0067810 */ /* 0x000fe20007ffe0ff */
[CC--:B------:R-:W-:Y:S01]  /*125d0*/  FFMA.FTZ R149, R0.reuse, R9.reuse, R149 ;  /* 0x0000000900957223 */ /* 0x0c0fe20000010095 */
[----:B------:R-:W-:Y:S01]  /*125e0*/  FMNMX3.FTZ R7, R7, R160, R158, !PT ;  /* 0x000000a007077276 */ /* 0x000fe2000781009e */
[----:B------:R-:W-:Y:S01]  /*125f0*/  FFMA.FTZ R136, R0, R9, R136 ;  /* 0x0000000900887223 */ /* 0x000fe20000010088 */
[----:B------:R-:W-:Y:S02]  /*12600*/  FMNMX3.FTZ R8, R8, R159, R157, !PT ;  /* 0x0000009f08087276 */ /* 0x000fe4000781009d */
[----:B------:R-:W-:Y:S02]  /*12610*/  I2FP.F32.S32 R5, R5 ;  /* 0x0000000500057245 */ /* 0x000fe40000201400 */
[----:B------:R-:W-:Y:S02]  /*12620*/  I2FP.F32.S32 R6, R6 ;  /* 0x0000000600067245 */ /* 0x000fe40000201400 */
        /* <DEDUP_REMOVED lines=73> */
[C---:B------:R-:W-:Y:S01]  /*12ac0*/  FMUL.FTZ R17, R3.reuse, R117 ;  /* 0x0000007503117220 */ /* 0x040fe20000410000 */
[C---:B------:R-:W-:Y:S01]  /*12ad0*/  FMUL.FTZ R18, R2.reuse, R118 ;  /* 0x0000007602127220 */ /* 0x040fe20000410000 */
[----:B------:R-:W-:Y:S07]  /*12ae0*/  FMUL.FTZ R19, R2, R119 ;  /* 0x0000007702137220 */ /* 0x000fee0000410000 */
        /* <DEDUP_REMOVED lines=8> */
[C---:B------:R-:W-:Y:S01]  /*12b70*/  FMUL.FTZ R41, R3.reuse, R93 ;  /* 0x0000005d03297220 */ /* 0x040fe20000410000 */
[----:B------:R-:W-:Y:S01]  /*12b80*/  FMUL.FTZ R42, R2, R94 ;  /* 0x0000005e022a7220 */ /* 0x000fe20000410000 */
[----:B--2---:R-:W-:Y:S01]  /*12b90*/  F2FP.F16.F32.PACK_AB R130, R140, R143 ;  /* 0x0000008f8c82723e */ /* 0x004fe200000000ff */
[C---:B------:R-:W-:Y:S01]  /*12ba0*/  FMUL.FTZ R43, R2.reuse, R95 ;  /* 0x0000005f022b7220 */ /* 0x040fe20000410000 */
[C---:B------:R-:W-:Y:S01]  /*12bb0*/  FMUL.FTZ R48, R3.reuse, R84 ;  /* 0x0000005403307220 */ /* 0x040fe20000410000 */
[----:B------:R-:W-:Y:S01]  /*12bc0*/  LDSM.16.MT88.4 R92, [R205+0x10800] ;  /* 0x01080000cd5c783b */ /* 0x000fe20000004200 */
[C---:B------:R-:W-:Y:S01]  /*12bd0*/  FMUL.FTZ R49, R3.reuse, R85 ;  /* 0x0000005503317220 */ /* 0x040fe20000410000 */
[C---:B------:R-:W-:Y:S01]  /*12be0*/  FMUL.FTZ R50, R2.reuse, R86 ;  /* 0x0000005602327220 */ /* 0x040fe20000410000 */
[----:B------:R-:W-:Y:S01]  /*12bf0*/  FMUL.FTZ R51, R2, R87 ;  /* 0x0000005702337220 */ /* 0x000fe20000410000 */
[C---:B------:R-:W-:Y:S01]  /*12c00*/  FMUL.FTZ R56, R3.reuse, R76 ;  /* 0x0000004c03387220 */ /* 0x040fe20000410000 */
        /* <DEDUP_REMOVED lines=77> */
[C---:B------:R-:W-:Y:S01]  /*130e0*/  FFMA.FTZ R145, R2.reuse, R231, R145 ;  /* 0x000000e702917223 */ /* 0x040fe20000010091 */
[C---:B------:R-:W-:Y:S08]  /*130f0*/  HMMA.16816.F32 R40, R128.reuse, R46, R40 ;  /* 0x0000002e8028723c */ /* 0x040ff00000001828 */
[----:B------:R-:W-:Y:S01]  /*13100*/  MUFU.EX2 R161, R108 ;  /* 0x0000006c00a17308 */ /* 0x000fe20000000800 */
[C---:B------:R-:W-:Y:S01]  /*13110*/  FMUL.FTZ R46, R2.reuse, R90 ;  /* 0x0000005a022e7220 */ /* 0x040fe20000410000 */
[----:B------:R-:W-:Y:S01]  /*13120*/  FMUL.FTZ R47, R2, R91 ;  /* 0x0000005b022f7220 */ /* 0x000fe20000410000 */
[----:B----4-:R-:W-:Y:S01]  /*13130*/  F2FP.F16.F32.PACK_AB R70, R113, R104 ;  /* 0x000000687146723e */ /* 0x010fe200000000ff */
[----:B------:R-:W-:Y:S01]  /*13140*/  LDSM.16.MT88.4 R88, [R212+0x800] ;  /* 0x00080000d458783b */ /* 0x000fe20000004200 */
[----:B-----5:R-:W-:Y:S05]  /*13150*/  F2FP.F16.F32.PACK_AB R68, R105, R106 ;  /* 0x0000006a6944723e */ /* 0x020fea00000000ff */
[----:B------:R-:W2:Y:S01]  /*13160*/  MUFU.EX2 R114, R114 ;  /* 0x0000007200727308 */ /* 0x000ea20000000800 */
[C---:B------:R-:W-:Y:S01]  /*13170*/  FFMA.FTZ R146, R3.reuse, R232, R146 ;  /* 0x000000e803927223 */ /* 0x040fe20000010092 */
[----:B------:R-:W-:Y:S01]  /*13180*/  FADD.FTZ R142, R142, R145 ;  /* 0x000000918e8e7221 */ /* 0x000fe20000010000 */
[C---:B------:R-:W-:Y:S07]  /*13190*/  HMMA.16816.F32 R44, R128.reuse, R52, R44 ;  /* 0x00000034802c723c */ /* 0x040fee000000182c */
[----:B------:R4:W-:Y:S01]  /*131a0*/  MUFU.EX2 R165, R171 ;  /* 0x000000ab00a57308 */ /* 0x0009e20000000800 */
[C---:B------:R-:W-:Y:S01]  /*131b0*/  FMUL.FTZ R52, R3.reuse, R80 ;  /* 0x0000005003347220 */ /* 0x040fe20000410000 */
[----:B------:R-:W-:Y:S08]  /*131c0*/  FMUL.FTZ R53, R3, R81 ;  /* 0x0000005103357220 */ /* 0x000ff00000410000 */
[----:B------:R-:W5:Y:S01]  /*131d0*/  MUFU.EX2 R174, R174 ;  /* 0x000000ae00ae7308 */ /* 0x000f620000000800 */
[----:B------:R-:W-:Y:S01]  /*131e0*/  FADD.FTZ R146, R144, R146 ;  /* 0x0000009290927221 */ /* 0x000fe20000010000 */
[----:B------:R-:W-:Y:S01]  /*131f0*/  FADD.FTZ R141, R141, R142 ;  /* 0x0000008e8d8d7221 */ /* 0x000fe20000010000 */
[C---:B------:R-:W-:Y:S07]  /*13200*/  HMMA.16816.F32 R48, R128.reuse, R54, R48 ;  /* 0x000000368030723c */ /* 0x040fee0000001830 */
[----:B------:R-:W5:Y:S01]  /*13210*/  MUFU.EX2 R167, R167 ;  /* 0x000000a700a77308 */ /* 0x000f620000000800 */
[C---:B------:R-:W-:Y:S01]  /*13220*/  FMUL.FTZ R54, R2.reuse, R82 ;  /* 0x0000005202367220 */ /* 0x040fe20000410000 */
[----:B------:R-:W-:Y:S01]  /*13230*/  FMUL.FTZ R55, R2, R83 ;  /* 0x0000005302377220 */ /* 0x000fe20000410000 */
[----:B--2---:R-:W-:Y:S01]  /*13240*/  F2FP.F16.F32.PACK_AB R71, R114, R107 ;  /* 0x0000006b7247723e */ /* 0x004fe200000000ff */
[----:B------:R-:W2:Y:S01]  /*13250*/  LDSM.16.MT88.4 R80, [R204+0xc800] ;  /* 0x00c80000cc50783b */ /* 0x000ea20000004200 */
[----:B----4-:R-:W-:Y:S05]  /*13260*/  FFMA.FTZ R171, R166, UR4, -R151 ;  /* 0x00000004a6ab7c23 */ /* 0x010fea0008010897 */
[----:B------:R-:W-:Y:S01]  /*13270*/  MUFU.EX2 R181, R181 ;  /* 0x000000b500b57308 */ /* 0x000fe20000000800 */
[----:B------:R-:W-:Y:S01]  /*13280*/  FADD.FTZ R138, R138, R141 ;  /* 0x0000008d8a8a7221 */ /* 0x000fe20000010000 */
[----:B------:R-:W-:Y:S01]  /*13290*/  ISETP.GT.AND P1, PT, R223, R216, PT ;  /* 0x000000d8df00720c */ /* 0x000fe20003f24270 */
        /* <DEDUP_REMOVED lines=30> */
[----:B------:R-:W-:Y:S03]  /*13480*/  FADD.FTZ R2, R113, R2 ;  /* 0x0000000271027221 */ /* 0x000fe60000010000 */
[C---:B------:R-:W-:Y:S01]  /*13490*/  HMMA.16816.F32 R8, R68.reuse, R78, R8 ;  /* 0x0000004e4408723c */ /* 0x040fe20000001808 */
[----:B------:R-:W-:Y:S07]  /*134a0*/  LDSM.16.MT88.4 R76, [R205+0xd000] ;  /* 0x00d00000cd4c783b */ /* 0x000fee0000004200 */
[C---:B--2---:R-:W-:Y:S08]  /*134b0*/  HMMA.16816.F32 R12, R68.reuse, R80, R12 ;  /* 0x00000050440c723c */ /* 0x044ff0000000180c */
        /* <DEDUP_REMOVED lines=283> */
.L_x_3160:
[----:B------:R-:W1:Y:S01]  /*14670*/  SHFL.BFLY PT, R7, R232, 0x2, 0x1f ;  /* 0x0c401f00e8077f89 */ /* 0x000e6200000e0000 */
[C---:B------:R-:W-:Y:S01]  /*14680*/  SHF.L.U32 R2, R210.reuse, 0x4, RZ ;  /* 0x00000004d2027819 */ /* 0x040fe200000006ff */
[----:B------:R-:W-:Y:S01]  /*14690*/  S2UR UR8, SR_CTAID.Y ;  /* 0x00000000000879c3 */ /* 0x000fe20000002600 */
[----:B------:R-:W-:Y:S01]  /*146a0*/  SHF.L.U32 R6, R210, 0x1, RZ ;  /* 0x00000001d2067819 */ /* 0x000fe200000006ff */
[----:B------:R-:W2:Y:S01]  /*146b0*/  SHFL.BFLY PT, R12, R231, 0x2, 0x1f ;  /* 0x0c401f00e70c7f89 */ /* 0x000ea200000e0000 */
[----:B------:R-:W-:Y:S01]  /*146c0*/  SHF.R.U32.HI R135, RZ, 0x4, R210 ;  /* 0x00000004ff877819 */ /* 0x000fe200000116d2 */
[----:B------:R-:W3:Y:S01]  /*146d0*/  LDCU UR4, c[0x0][0x44c] ;  /* 0x00008980ff0477ac */ /* 0x000ee20008000800 */
[----:B------:R-:W-:Y:S01]  /*146e0*/  LOP3.LUT R211, R211, 0x6, R6, 0xf8, !PT ;  /* 0x00000006d3d37812 */ /* 0x000fe200078ef806 */
[----:B------:R-:W-:Y:S01]  /*146f0*/  BSSY.RECONVERGENT B0, `(.L_x_3165) ;  /* 0x00000c1000007945 */ /* 0x000fe20003800200 */
[----:B------:R-:W-:Y:S01]  /*14700*/  LOP3.LUT R0, R209, 0x30, RZ, 0xc0, !PT ;  /* 0x00000030d1007812 */ /* 0x000fe200078ec0ff */
[----:B------:R-:W-:Y:S01]  /*14710*/  S2UR UR7, SR_CTAID.Z ;  /* 0x00000000000779c3 */ /* 0x000fe20000002700 */
[----:B------:R-:W-:-:S02]  /*14720*/  SHF.R.U32.HI R3, RZ, 0x2, R210 ;  /* 0x00000002ff037819 */ /* 0x000fc400000116d2 */
[----:B------:R-:W-:Y:S02]  /*14730*/  R2P PR, R210, 0x18 ;  /* 0x00000018d2007804 */ /* 0x000fe40000000000 */
[----:B------:R-:W-:Y:S02]  /*14740*/  LOP3.LUT R3, R0, 0x7, R3, 0xf8, !PT ;  /* 0x0000000700037812 */ /* 0x000fe400078ef803 */
[----:B------:R-:W-:Y:S01]  /*14750*/  SHF.L.U32 R0, R210, 0x2, RZ ;  /* 0x00000002d2007819 */ /* 0x000fe200000006ff */
[----:B------:R-:W4:Y:S01]  /*14760*/  LDC R15, c[0x0][0x3e0] ;  /* 0x0000f800ff0f7b82 */ /* 0x000f220000000800 */
[----:B------:R-:W-:Y:S02]  /*14770*/  SEL R207, R207, 0xffffffc0, !P3 ;  /* 0xffffffc0cfcf7807 */ /* 0x000fe40005800000 */
[----:B------:R-:W-:Y:S02]  /*14780*/  LOP3.LUT R8, R0, 0x1f8, RZ, 0xc0, !PT ;  /* 0x000001f800087812 */ /* 0x000fe400078ec0ff */
[----:B------:R-:W-:Y:S01]  /*14790*/  IADD3 R13, PT, PT, R135, 0x8, RZ ;  /* 0x00000008870d7810 */ /* 0x000fe20007ffe0ff */
[----:B-1----:R-:W-:Y:S01]  /*147a0*/  FADD.FTZ R7, R7, R232 ;  /* 0x000000e807077221 */ /* 0x002fe20000010000 */
[----:B------:R-:W-:Y:S01]  /*147b0*/  LOP3.LUT R209, R8, 0x38, R209, 0x78, !PT ;  /* 0x0000003808d17812 */ /* 0x000fe200078e78d1 */
[----:B------:R-:W1:Y:S01]  /*147c0*/  S2UR UR6, SR_CTAID.X ;  /* 0x00000000000679c3 */ /* 0x000e620000002500 */
[----:B------:R-:W-:Y:S01]  /*147d0*/  IADD3 R11, PT, PT, R135, 0x10, RZ ;  /* 0x00000010870b7810 */ /* 0x000fe20007ffe0ff */
[----:B--2---:R-:W-:Y:S01]  /*147e0*/  FADD.FTZ R12, R12, R231 ;  /* 0x000000e70c0c7221 */ /* 0x004fe20000010000 */
[----:B------:R-:W2:Y:S05]  /*147f0*/  SHFL.BFLY PT, R4, R7, 0x1, 0x1f ;  /* 0x0c201f0007047f89 */ /* 0x000eaa00000e0000 */
[----:B------:R-:W-:Y:S01]  /*14800*/  BAR.SYNC.DEFER_BLOCKING 0x0 ;  /* 0x0000000000007b1d */ /* 0x000fe20000010000 */
[----:B------:R-:W-:-:S02]  /*14810*/  ISETP.GE.AND P5, PT, R13, R214, PT ;  /* 0x000000d60d00720c */ /* 0x000fc40003fa6270 */
[----:B------:R-:W-:Y:S02]  /*14820*/  ISETP.GE.AND P2, PT, R11, R214, PT ;  /* 0x000000d60b00720c */ /* 0x000fe40003f46270 */
[----:B------:R-:W-:Y:S02]  /*14830*/  IADD3 R11, PT, PT, R135, 0x20, RZ ;  /* 0x00000020870b7810 */ /* 0x000fe40007ffe0ff */
[----:B------:R-:W-:Y:S01]  /*14840*/  LOP3.LUT P6, RZ, R210, 0x3, RZ, 0xc0, !PT ;  /* 0x00000003d2ff7812 */ /* 0x000fe200078cc0ff */
[----:B------:R-:W5:Y:S01]  /*14850*/  SHFL.BFLY PT, R5, R12, 0x1, 0x1f ;  /* 0x0c201f000c057f89 */ /* 0x000f6200000e0000 */
[----:B-1----:R-:W-:Y:S01]  /*14860*/  USHF.L.U32 UR6, UR6, 0x6, URZ ;  /* 0x0000000606067899 */ /* 0x002fe200080006ff */
[----:B--2---:R-:W-:Y:S01]  /*14870*/  FADD.FTZ R4, R7, R4 ;  /* 0x0000000407047221 */ /* 0x004fe20000010000 */
[C---:B------:R-:W-:Y:S02]  /*14880*/  LOP3.LUT R7, R2.reuse, 0x1c0, RZ, 0xc0, !PT ;  /* 0x000001c002077812 */ /* 0x040fe400078ec0ff */
[----:B------:R-:W-:Y:S01]  /*14890*/  LOP3.LUT R2, R2, 0x10, RZ, 0xc0, !PT ;  /* 0x0000001002027812 */ /* 0x000fe200078ec0ff */
[----:B------:R-:W1:Y:S01]  /*148a0*/  MUFU.RCP R10, R4 ;  /* 0x00000004000a7308 */ /* 0x000e620000001000 */
[----:B------:R-:W-:-:S02]  /*148b0*/  LOP3.LUT R6, R7, 0x38, R6, 0xf8, !PT ;  /* 0x0000003807067812 */ /* 0x000fc400078ef806 */
[----:B------:R-:W-:Y:S02]  /*148c0*/  IADD3 R7, PT, PT, R135, 0x18, RZ ;  /* 0x0000001887077810 */ /* 0x000fe40007ffe0ff */
[----:B------:R-:W-:Y:S02]  /*148d0*/  LOP3.LUT R6, R211, R6, RZ, 0xfc, !PT ;  /* 0x00000006d3067212 */ /* 0x000fe400078efcff */
[----:B------:R-:W-:Y:S01]  /*148e0*/  ISETP.GE.AND P1, PT, R7, R214, PT ;  /* 0x000000d60700720c */ /* 0x000fe20003f26270 */
[----:B-----5:R-:W-:Y:S01]  /*148f0*/  FADD.FTZ R5, R12, R5 ;  /* 0x000000050c057221 */ /* 0x020fe20000010000 */
[----:B------:R-:W-:Y:S02]  /*14900*/  SEL R7, R208, 0xffffffe0, !P0 ;  /* 0xffffffe0d0077807 */ /* 0x000fe40004000000 */
[----:B------:R-:W-:Y:S01]  /*14910*/  FSETP.NE.FTZ.AND P3, PT, R4, RZ, PT ;  /* 0x000000ff0400720b */ /* 0x000fe20003f75000 */
[----:B------:R-:W2:Y:S01]  /*14920*/  MUFU.RCP R9, R5 ;  /* 0x0000000500097308 */ /* 0x000ea20000001000 */
[----:B------:R-:W-:-:S02]  /*14930*/  FSETP.NE.FTZ.AND P0, PT, R5, RZ, PT ;  /* 0x000000ff0500720b */ /* 0x000fc40003f15000 */
[----:B------:R-:W-:Y:S02]  /*14940*/  LEA R6, R6, UR5, 0x2 ;  /* 0x0000000506067c11 */ /* 0x000fe4000f8e10ff */
[----:B------:R-:W-:Y:S02]  /*14950*/  LEA R2, R209, R2, 0x2 ;  /* 0x00000002d1027211 */ /* 0x000fe400078e10ff */
[----:B-1----:R-:W-:Y:S02]  /*14960*/  FSEL R10, R10, 1, P3 ;  /* 0x3f8000000a0a7808 */ /* 0x002fe40001800000 */
[C---:B------:R-:W-:Y:S02]  /*14970*/  IADD3 R8, PT, PT, R6.reuse, 0x80, RZ ;  /* 0x0000008006087810 */ /* 0x040fe40007ffe0ff */
[----:B------:R-:W-:Y:S01]  /*14980*/  @P4 IADD3 R8, PT, PT, R6, -0x80, RZ ;  /* 0xffffff8006084810 */ /* 0x000fe20007ffe0ff */
[C---:B------:R-:W-:Y:S01]  /*14990*/  FMUL.FTZ R128, R10.reuse, R128 ;  /* 0x000000800a807220 */ /* 0x040fe20000410000 */
[----:B------:R-:W-:Y:S01]  /*149a0*/  IADD3 R12, PT, PT, R207, R6, RZ ;  /* 0x00000006cf0c7210 */ /* 0x000fe20007ffe0ff */
[C---:B------:R-:W-:Y:S01]  /*149b0*/  FMUL.FTZ R129, R10.reuse, R129 ;  /* 0x000000810a817220 */ /* 0x040fe20000410000 */
[C---:B------:R-:W-:Y:S01]  /*149c0*/  FMUL.FTZ R124, R10.reuse, R124 ;  /* 0x0000007c0a7c7220 */ /* 0x040fe20000410000 */
[C---:B------:R-:W-:Y:S01]  /*149d0*/  FMUL.FTZ R125, R10.reuse, R125 ;  /* 0x0000007d0a7d7220 */ /* 0x040fe20000410000 */
[C---:B------:R-:W-:Y:S01]  /*149e0*/  FMUL.FTZ R120, R10.reuse, R120 ;  /* 0x000000780a787220 */ /* 0x040fe20000410000 */
[----:B--2---:R-:W-:Y:S01]  /*149f0*/  FSEL R9, R9, 1, P0 ;  /* 0x3f80000009097808 */ /* 0x004fe20000000000 */
[C---:B------:R-:W-:Y:S01]  /*14a00*/  FMUL.FTZ R121, R10.reuse, R121 ;  /* 0x000000790a797220 */ /* 0x040fe20000410000 */
[C---:B------:R-:W-:Y:S01]  /*14a10*/  FMUL.FTZ R116, R10.reuse, R116 ;  /* 0x000000740a747220 */ /* 0x040fe20000410000 */
        /* <DEDUP_REMOVED lines=71> */
[----:B------:R-:W1:Y:S01]  /*14e90*/  @P3 LDC R18, c[0x0][0x458] ;  /* 0x00011600ff123b82 */ /* 0x000e620000000800 */
[----:B------:R-:W-:Y:S01]  /*14ea0*/  STS.64 [R8], R112 ;  /* 0x0000007008007388 */ /* 0x000fe20000000a00 */
[----:B------:R-:W2:Y:S03]  /*14eb0*/  @P3 MUFU.LG2 R4, R4 ;  /* 0x0000000400043308 */ /* 0x000ea60000000c00 */
[----:B------:R-:W-:Y:S03]  /*14ec0*/  STS.64 [R8+0x800], R114 ;  /* 0x0008007208007388 */ /* 0x000fe60000000a00 */
[----:B------:R-:W5:Y:S01]  /*14ed0*/  LDC.64 R10, c[0x0][0x430] ;  /* 0x00010c00ff0a7b82 */ /* 0x000f620000000a00 */
[----:B------:R-:W-:Y:S01]  /*14ee0*/  STS.64 [R14], R108 ;  /* 0x0000006c0e007388 */ /* 0x000fe20000000a00 */
[----:B------:R-:W3:Y:S03]  /*14ef0*/  @P0 MUFU.LG2 R5, R5 ;  /* 0x0000000500050308 */ /* 0x000ee60000000c00 */
[----:B------:R-:W-:Y:S03]  /*14f00*/  STS.64 [R14+0x800], R110 ;  /* 0x0008006e0e007388 */ /* 0x000fe60000000a00 */
[----:B------:R-:W1:Y:S01]  /*14f10*/  @P0 LDC R17, c[0x0][0x458] ;  /* 0x00011600ff110b82 */ /* 0x000e620000000800 */
[----:B------:R-:W-:Y:S01]  /*14f20*/  STS.64 [R16], R104 ;  /* 0x0000006810007388 */ /* 0x000fe20000000a00 */
[----:B--2---:R-:W-:-:S03]  /*14f30*/  @P3 FMUL.FTZ R4, R4, 0.69314718246459960938 ;  /* 0x3f31721804043820 */ /* 0x004fc60000410000 */
[----:B------:R-:W-:Y:S04]  /*14f40*/  STS.64 [R16+0x800], R106 ;  /* 0x0008006a10007388 */ /* 0x000fe80000000a00 */
[----:B------:R-:W-:Y:S01]  /*14f50*/  STS.64 [R7], R100 ;  /* 0x0000006407007388 */ /* 0x000fe20000000a00 */
[----:B---3--:R-:W-:-:S03]  /*14f60*/  @P0 FMUL.FTZ R5, R5, 0.69314718246459960938 ;  /* 0x3f31721805050820 */ /* 0x008fc60000410000 */
[----:B------:R-:W-:Y:S01]  /*14f70*/  STS.64 [R7+0x800], R102 ;  /* 0x0008006607007388 */ /* 0x000fe20000000a00 */
[----:B-----5:R-:W-:-:S03]  /*14f80*/  IMAD R10, R10, UR8, R225 ;  /* 0x000000080a0a7c24 */ /* 0x020fc6000f8e02e1 */
        /* <DEDUP_REMOVED lines=12> */
[----:B------:R3:W-:Y:S01]  /*15050*/  STS.64 [R14+0x4000], R76 ;  /* 0x0040004c0e007388 */ /* 0x0007e20000000a00 */
[----:B------:R-:W-:-:S03]  /*15060*/  IMAD R6, R10, R15, R6 ;  /* 0x0000000f0a067224 */ /* 0x000fc600078e0206 */
[----:B------:R-:W-:Y:S04]  /*15070*/  STS.64 [R14+0x4800], R78 ;  /* 0x0048004e0e007388 */ /* 0x000fe80000000a00 */
[----:B------:R4:W-:Y:S04]  /*15080*/  STS.64 [R16+0x4000], R72 ;  /* 0x0040004810007388 */ /* 0x0009e80000000a00 */
[----:B------:R-:W-:Y:S04]  /*15090*/  STS.64 [R16+0x4800], R74 ;  /* 0x0048004a10007388 */ /* 0x000fe80000000a00 */
[----:B------:R5:W-:Y:S01]  /*150a0*/  STS.64 [R7+0x4000], R68 ;  /* 0x0040004407007388 */ /* 0x000be20000000a00 */
[----:B--2---:R-:W-:-:S03]  /*150b0*/  MOV R80, 0xff800000 ;  /* 0xff80000000507802 */ /* 0x004fc60000000f00 */
[----:B------:R2:W-:Y:S01]  /*150c0*/  STS.64 [R7+0x4800], R70 ;  /* 0x0048004607007388 */ /* 0x0005e20000000a00 */
[----:B-1----:R-:W-:Y:S01]  /*150d0*/  @P3 FFMA.FTZ R80, R133, R18, R4 ;  /* 0x0000001285503223 */ /* 0x002fe20000010004 */
[----:B------:R-:W-:Y:S01]  /*150e0*/  BAR.SYNC.DEFER_BLOCKING 0x0 ;  /* 0x0000000000007b1d */ /* 0x000fe20000010000 */
[----:B---3--:R-:W-:Y:S01]  /*150f0*/  MOV R76, 0xff800000 ;  /* 0xff800000004c7802 */ /* 0x008fe20000000f00 */
[----:B------:R-:W-:Y:S01]  /*15100*/  @P0 FFMA.FTZ R76, R132, R17, R5 ;  /* 0x00000011844c0223 */ /* 0x000fe20000010005 */
[----:B----4-:R-:W-:Y:S01]  /*15110*/  IMAD R72, R6, R11, UR6 ;  /* 0x0000000606487e24 */ /* 0x010fe2000f8e020b */
[----:B------:R-:W-:-:S03]  /*15120*/  LOP3.LUT R73, R206, 0x1f80, RZ, 0xc0, !PT ;  /* 0x00001f80ce497812 */ /* 0x000fc600078ec0ff */
[----:B-----5:R-:W-:Y:S01]  /*15130*/  IMAD R68, R72, UR4, RZ ;  /* 0x0000000448447c24 */ /* 0x020fe2000f8e02ff */
[----:B------:R-:W-:Y:S01]  /*15140*/  IADD3 R69, PT, PT, R135, 0x28, RZ ;  /* 0x0000002887457810 */ /* 0x000fe20007ffe0ff */
        /* <DEDUP_REMOVED lines=27> */
.L_x_3166:
[----:B------:R-:W-:Y:S05]  /*15300*/  BSYNC.RECONVERGENT B0 ;  /* 0x0000000000007941 */ /* 0x000fea0003800200 */
.L_x_3165:
[-C--:B------:R-:W-:Y:S01]  /*15310*/  ISETP.GE.AND P6, PT, R135, R214.reuse, PT ;  /* 0x000000d68700720c */ /* 0x080fe20003fc6270 */
[----:B------:R-:W-:Y:S01]  /*15320*/  BSSY.RECONVERGENT B0, `(.L_x_3167) ;  /* 0x0000011000007945 */ /* 0x000fe20003800200 */
[----:B------:R-:W-:Y:S01]  /*15330*/  LOP3.LUT R73, R73, 0x3c, R0, 0xf8, !PT ;  /* 0x0000003c49497812 */ /* 0x000fe200078ef800 */
[----:B------:R-:W-:Y:S01]  /*15340*/  VIADD R3, R135, 0x30 ;  /* 0x0000003087037836 */ /* 0x000fe20000000000 */
[----:B------:R-:W-:Y:S02]  /*15350*/  ISETP.GE.AND P3, PT, R69, R214, PT ;  /* 0x000000d64500720c */ /* 0x000fe40003f66270 */
[----:B--23--:R-:W-:Y:S02]  /*15360*/  LOP3.LUT R70, R0, 0x3c, RZ, 0xc0, !PT ;  /* 0x0000003c00467812 */ /* 0x00cfe400078ec0ff */
[----:B------:R-:W-:Y:S02]  /*15370*/  IADD3 R69, P0, PT, R68, R73, RZ ;  /* 0x0000004944457210 */ /* 0x000fe40007f1e0ff */
        /* <DEDUP_REMOVED lines=11> */
.L_x_3168:
[----:B------:R-:W-:Y:S05]  /*15430*/  BSYNC.RECONVERGENT B0 ;  /* 0x0000000000007941 */ /* 0x000fea0003800200 */
.L_x_3167:
        /* <DEDUP_REMOVED lines=17> */
.L_x_3170:
[----:B------:R-:W-:Y:S05]  /*15550*/  BSYNC.RECONVERGENT B0 ;  /* 0x0000000000007941 */ /* 0x000fea0003800200 */
.L_x_3169:
        /* <DEDUP_REMOVED lines=16> */
.L_x_3172:
[----:B------:R-:W-:Y:S05]  /*15660*/  BSYNC.RECONVERGENT B0 ;  /* 0x0000000000007941 */ /* 0x000fea0003800200 */
.L_x_3171:
        /* <DEDUP_REMOVED lines=13> */
.L_x_3174:
[----:B------:R-:W-:Y:S05]  /*15740*/  BSYNC.RECONVERGENT B0 ;  /* 0x0000000000007941 */ /* 0x000fea0003800200 */
.L_x_3173:
        /* <DEDUP_REMOVED lines=13> */
.L_x_3176:
[----:B------:R-:W-:Y:S05]  /*15820*/  BSYNC.RECONVERGENT B0 ;  /* 0x0000000000007941 */ /* 0x000fea0003800200 */
.L_x_3175:
        /* <DEDUP_REMOVED lines=13> */
.L_x_3178:
[----:B------:R-:W-:Y:S05]  /*15900*/  BSYNC.RECONVERGENT B0 ;  /* 0x0000000000007941 */ /* 0x000fea0003800200 */
.L_x_3177:
        /* <DEDUP_REMOVED lines=13> */
.L_x_3180:
[----:B------:R-:W-:Y:S05]  /*159e0*/  BSYNC.RECONVERGENT B0 ;  /* 0x0000000000007941 */ /* 0x000fea0003800200 */
.L_x_3179:
        /* <DEDUP_REMOVED lines=14> */
.L_x_3181:
        /* <DEDUP_REMOVED lines=11> */
.L_x_7233:


//--------------------- .text._ZN5flash24flash_fwd_splitkv_kernelI23Flash_fwd_kernel_traitsILi128ELi64ELi128ELi4ELb0ELb0EN7cutlass6half_tE19Flash_kernel_traitsILi128ELi64ELi128ELi4ES3_EELb1ELb0ELb0ELb0ELb1ELb0ELb1ELb1EEEvNS_16Flash_fwd_paramsE --------------------------
	.section	.text._ZN5flash24flash_fwd_splitkv_kernelI23Flash_fwd_kernel_traitsILi128ELi64ELi128ELi4ELb0ELb0EN7cutlass6half_tE19Flash_kernel_traitsILi128ELi64ELi128ELi4ES3_EELb1ELb0ELb0ELb0ELb1ELb0ELb1ELb1EEEvNS_16Flash_fwd_paramsE,"ax",@progbits
	.align	128
        .global         _ZN5flash24flash_fwd_splitkv_kernelI23Flash_fwd_kernel_traitsILi128ELi64ELi128ELi4ELb0ELb0EN7cutlass6half_tE19Flash_kernel_traitsILi128ELi64ELi128ELi4ES3_EELb1ELb0ELb0ELb0ELb1ELb0ELb1ELb1EEEvNS_16Flash_fwd_paramsE
        .type           _ZN5flash24flash_fwd_splitkv_kernelI23Flash_fwd_kernel_traitsILi128ELi64ELi128ELi4ELb0ELb0EN7cutlass6half_tE19Flash_kernel_traitsILi128ELi64ELi128ELi4ES3_EELb1ELb0ELb0ELb0ELb1ELb0ELb1ELb1EEEvNS_16Flash_fwd_paramsE,@function
        .size           _ZN5flash24flash_fwd_splitkv_kernelI23Flash_fwd_kernel_traitsILi128ELi64ELi128ELi4ELb0ELb0EN7cutlass6half_tE19Flash_kernel_traitsILi128ELi64ELi128ELi4ES3_EELb1ELb0ELb0ELb0ELb1ELb0ELb1ELb1EEEvNS_16Flash_fwd_paramsE,(.L_x_7234 - _ZN5flash24flash_fwd_splitkv_kernelI23Flash_fwd_kernel_traitsILi128ELi64ELi128ELi4ELb0ELb0EN7cutlass6half_tE19Flash_kernel_traitsILi128ELi64ELi128ELi4ES3_EELb1ELb0ELb0ELb0ELb1ELb0ELb1ELb1EEEvNS_16Flash_fwd_paramsE)
        .other          _ZN5flash24flash_fwd_splitkv_kernelI23Flash_fwd_kernel_traitsILi128ELi64ELi128ELi4ELb0ELb0EN7cutlass6half_tE19Flash_kernel_traitsILi128ELi64ELi128ELi4ES3_EELb1ELb0ELb0ELb0ELb1ELb0ELb1ELb1EEEvNS_16Flash_fwd_paramsE,@"STO_CUDA_ENTRY STV_DEFAULT"
_ZN5flash24flash_fwd_splitkv_kernelI23Flash_fwd_kernel_traitsILi128ELi64ELi128ELi4ELb0ELb0EN7cutlass6half_tE19Flash_kernel_traitsILi128ELi64ELi128ELi4ES3_EELb1ELb0ELb0ELb0ELb1ELb0ELb1ELb1EEEvNS_16Flash_fwd_paramsE:
.text._ZN5flash24flash_fwd_splitkv_kernelI23Flash_fwd_kernel_traitsILi128ELi64ELi128ELi4ELb0ELb0EN7cutlass6half_tE19Flash_kernel_traitsILi128ELi64ELi128ELi4ES3_EELb1ELb0ELb0ELb0ELb1ELb0ELb1ELb1EEEvNS_16Flash_fwd_paramsE:
[----:B------:R-:W-:Y:S08]  /*0000*/  LDC R1, c[0x0][0x37c] ;  /* 0x0000df00ff017b82 */ /* 0x000ff00000000800 */
[----:B------:R-:W1:Y:S01]  /*0010*/  LDC R4, c[0x0][0x3e0] ;  /* 0x0000f800ff047b82 */ /* 0x000e620000000800 */
[----:B------:R-:W2:Y:S01]  /*0020*/  S2R R7, SR_CTAID.Z ;  /* 0x0000000000077919 */ /* 0x000ea20000002700 */
[----:B------:R-:W-:Y:S01]  /*0030*/  IMAD.MOV.U32 R2, RZ, RZ, RZ ;  /* 0x000000ffff027224 */ /* 0x000fe200078e00ff */
[----:B------:R-:W3:Y:S01]  /*0040*/  LDCU.64 UR6, c[0x0][0x358] ;  /* 0x00006b00ff0677ac */ /* 0x000ee20008000a00 */
[----:B------:R-:W-:Y:S01]  /*0050*/  IMAD.MOV.U32 R14, RZ, RZ, -0x1 ;  /* 0xffffffffff0e7424 */ /* 0x000fe200078e00ff */
[----:B------:R-:W4:Y:S03]  /*0060*/  LDCU.64 UR4, c[0x0][0x470] ;  /* 0x00008e00ff0477ac */ /* 0x000f260008000a00 */
[----:B------:R-:W3:Y:S08]  /*0070*/  LDC.64 R8, c[0x0][0x460] ;  /* 0x00011800ff087b82 */ /* 0x000ef00000000a00 */
[----:B------:R-:W4:Y:S01]  /*0080*/  LDC.64 R10, c[0x0][0x460] ;  /* 0x00011800ff0a7b82 */ /* 0x000f220000000a00 */
[----:B-1----:R-:W1:Y:S01]  /*0090*/  I2F.U32.RP R6, R4 ;  /* 0x0000000400067306 */ /* 0x002e620000209000 */
[----:B------:R-:W-:-:S02]  /*00a0*/  ISETP.NE.U32.AND P4, PT, R4, RZ, PT ;  /* 0x000000ff0400720c */ /* 0x000fc40003f85070 */
[----:B---3--:R-:W-:-:S04]  /*00b0*/  ISETP.NE.U32.AND P1, PT, R8, RZ, PT ;  /* 0x000000ff0800720c */ /* 0x008fc80003f25070 */
[----:B------:R-:W-:Y:S01]  /*00c0*/  ISETP.NE.AND.EX P1, PT, R9, RZ, PT, P1 ;  /* 0x000000ff0900720c */ /* 0x000fe20003f25310 */
[----:B-1----:R-:W1:Y:S02]  /*00d0*/  MUFU.RCP R3, R6 ;  /* 0x0000000600037308 */ /* 0x002e640000001000 */
[----:B-1----:R-:W-:-:S06]  /*00e0*/  VIADD R3, R3, 0xffffffe ;  /* 0x0ffffffe03037836 */ /* 0x002fcc0000000000 */
[----:B------:R-:W1:Y:S02]  /*00f0*/  F2I.FTZ.U32.TRUNC.NTZ R3, R3 ;  /* 0x0000000300037305 */ /* 0x000e64000021f000 */
[----:B-1----:R-:W-:-:S04]  /*0100*/  IMAD.MOV R0, RZ, RZ, -R3 ;  /* 0x000000ffff007224 */ /* 0x002fc800078e0a03 */
[----:B------:R-:W-:-:S04]  /*0110*/  IMAD R5, R0, R4, RZ ;  /* 0x0000000400057224 */ /* 0x000fc800078e02ff */
[----:B------:R-:W-:-:S06]  /*0120*/  IMAD.HI.U32 R2, R3, R5, R2 ;  /* 0x0000000503027227 */ /* 0x000fcc00078e0002 */
[----:B--2---:R-:W-:Y:S02]  /*0130*/  IMAD.HI.U32 R209, R2, R7, RZ ;  /* 0x0000000702d17227 */ /* 0x004fe400078e00ff */
[----:B------:R-:W1:Y:S02]  /*0140*/  LDC.64 R2, c[0x0][0x478] ;  /* 0x00011e00ff027b82 */ /* 0x000e640000000a00 */
[----:B------:R-:W-:-:S04]  /*0150*/  IMAD.MOV R5, RZ, RZ, -R209 ;  /* 0x000000ffff057224 */ /* 0x000fc800078e0ad1 */
[----:B------:R-:W-:-:S05]  /*0160*/  IMAD R5, R4, R5, R7 ;  /* 0x0000000504057224 */ /* 0x000fca00078e0207 */
[----:B------:R-:W-:-:S13]  /*0170*/  ISETP.GE.U32.AND P0, PT, R5, R4, PT ;  /* 0x000000040500720c */ /* 0x000fda0003f06070 */
[----:B------:R-:W-:Y:S02]  /*0180*/  @P0 IMAD.IADD R5, R5, 0x1, -R4 ;  /* 0x0000000105050824 */ /* 0x000fe400078e0a04 */
[----:B------:R-:W-:Y:S01]  /*0190*/  @P0 VIADD R209, R209, 0x1 ;  /* 0x00000001d1d10836 */ /* 0x000fe20000000000 */
[----:B------:R-:W-:Y:S02]  /*01a0*/  ISETP.NE.U32.AND P0, PT, R8, RZ, PT ;  /* 0x000000ff0800720c */ /* 0x000fe40003f05070 */
[----:B------:R-:W-:Y:S02]  /*01b0*/  ISETP.GE.U32.AND P2, PT, R5, R4, PT ;  /* 0x000000040500720c */ /* 0x000fe40003f46070 */
[----:B------:R-:W-:Y:S02]  /*01c0*/  ISETP.NE.AND.EX P3, PT, R9, RZ, PT, P0 ;  /* 0x000000ff0900720c */ /* 0x000fe40003f65300 */
[----:B-1----:R-:W-:-:S09]  /*01d0*/  ISETP.NE.U32.AND P0, PT, R2, RZ, PT ;  /* 0x000000ff0200720c */ /* 0x002fd20003f05070 */
[----:B------:R-:W-:Y:S01]  /*01e0*/  @P2 VIADD R209, R209, 0x1 ;  /* 0x00000001d1d12836 */ /* 0x000fe20000000000 */
[----:B------:R-:W-:Y:S02]  /*01f0*/  @!P4 LOP3.LUT R209, RZ, R4, RZ, 0x33, !PT ;  /* 0x00000004ffd1c212 */ /* 0x000fe400078e33ff */
[----:B------:R-:W-:-:S03]  /*0200*/  ISETP.NE.AND.EX P2, PT, R3, RZ, PT, P0 ;  /* 0x000000ff0300720c */ /* 0x000fc60003f45300 */
[----:B----4-:R-:W-:-:S05]  /*0210*/  IMAD.WIDE.U32 R8, R209, 0x4, R10 ;  /* 0x00000004d1087825 */ /* 0x010fca00078e000a */
[----:B------:R-:W2:Y:S04]  /*0220*/  @P1 LDG.E R14, desc[UR6][R8.64] ;  /* 0x00000006080e1981 */ /* 0x000ea8000c1e1900 */
[----:B------:R-:W2:Y:S01]  /*0230*/  @P3 LDG.E R15, desc[UR6][R8.64+0x4] ;  /* 0x00000406080f3981 */ /* 0x000ea2000c1e1900 */
[----:B------:R-:W-:Y:S01]  /*0240*/  ISETP.NE.U32.AND P0, PT, RZ, UR4, PT ;  /* 0x00000004ff007c0c */ /* 0x000fe2000bf05070 */
[----:B------:R-:W-:Y:S01]  /*0250*/  IMAD.SHL.U32 R5, R209, 0x4, RZ ;  /* 0x00000004d1057824 */ /* 0x000fe200078e00ff */
[----:B------:R-:W-:Y:S01]  /*0260*/  SHF.R.U32.HI R6, RZ, 0x1e, R209 ;  /* 0x0000001eff067819 */ /* 0x000fe200000116d1 */
[----:B------:R-:W-:Y:S01]  /*0270*/  IMAD.MOV.U32 R0, RZ, RZ, RZ ;  /* 0x000000ffff007224 */ /* 0x000fe200078e00ff */
[----:B------:R-:W-:Y:S02]  /*0280*/  ISETP.NE.AND.EX P5, PT, RZ, UR5, PT, P0 ;  /* 0x00000005ff007c0c */ /* 0x000fe4000bfa5300 */
[----:B------:R-:W-:-:S02]  /*0290*/  IADD3 R140, P1, PT, R5, UR4, RZ ;  /* 0x00000004058c7c10 */ /* 0x000fc4000ff3e0ff */
[----:B------:R-:W-:Y:S02]  /*02a0*/  @P2 IADD3 R10, P0, PT, R5, R2, RZ ;  /* 0x00000002050a2210 */ /* 0x000fe40007f1e0ff */
[----:B------:R-:W-:-:S03]  /*02b0*/  IADD3.X R141, PT, PT, R6, UR5, RZ, P1, !PT ;  /* 0x00000005068d7c10 */ /* 0x000fc60008ffe4ff */
[----:B------:R-:W-:Y:S02]  /*02c0*/  @P2 IMAD.X R11, R6, 0x1, R3, P0 ;  /* 0x00000001060b2824 */ /* 0x000fe400000e0603 */
[----:B------:R-:W1:Y:S02]  /*02d0*/  LDC.64 R2, c[0x0][0x468] ;  /* 0x00011a00ff027b82 */ /* 0x000e640000000a00 */
[----:B------:R-:W5:Y:S01]  /*02e0*/  @P5 LDG.E R0, desc[UR6][R140.64] ;  /* 0x000000068c005981 */ /* 0x000f62000c1e1900 */
[----:B------:R-:W3:Y:S03]  /*02f0*/  LDCU.U8 UR4, c[0x0][0x532] ;  /* 0x0000a640ff0477ac */ /* 0x000ee60008000000 */
[----:B------:R4:W5:Y:S02]  /*0300*/  @P2 LDG.E R13, desc[UR6][R10.64] ;  /* 0x000000060a0d2981 */ /* 0x000964000c1e1900 */
[----:B------:R-:W2:Y:S01]  /*0310*/  @!P3 LDC R207, c[0x0][0x434] ;  /* 0x00010d00ffcfbb82 */ /* 0x000ea20000000800 */
[----:B---3--:R-:W-:-:S02]  /*0320*/  ISETP.NE.AND P4, PT, RZ, UR4, PT ;  /* 0x00000004ff007c0c */ /* 0x008fc4000bf85270 */
[----:B-1----:R-:W-:-:S04]  /*0330*/  ISETP.EQ.U32.AND P0, PT, R2, RZ, PT ;  /* 0x000000ff0200720c */ /* 0x002fc80003f02070 */
[----:B------:R-:W-:Y:S02]  /*0340*/  ISETP.EQ.OR.EX P1, PT, R3, RZ, !P4, P0 ;  /* 0x000000ff0300720c */ /* 0x000fe40006722700 */
[----:B------:R-:W-:Y:S01]  /*0350*/  IADD3 R16, P0, PT, R5, R2, RZ ;  /* 0x0000000205107210 */ /* 0x000fe20007f1e0ff */
[----:B----4-:R-:W1:Y:S04]  /*0360*/  S2R R11, SR_CTAID.X ;  /* 0x00000000000b7919 */ /* 0x010e680000002500 */
[----:B------:R-:W-:Y:S01]  /*0370*/  IMAD.X R17, R6, 0x1, R3, P0 ;  /* 0x0000000106117824 */ /* 0x000fe200000e0603 */
[----:B------:R-:W-:-:S04]  /*0380*/  ISETP.NE.U32.AND P0, PT, R2, RZ, PT ;  /* 0x000000ff0200720c */ /* 0x000fc80003f05070 */
[----:B------:R-:W-:Y:S01]  /*0390*/  ISETP.NE.AND.EX P0, PT, R3, RZ, PT, P0 ;  /* 0x000000ff0300720c */ /* 0x000fe20003f05300 */
[----:B------:R-:W-:-:S06]  /*03a0*/  IMAD.MOV.U32 R9, RZ, RZ, -0x1 ;  /* 0xffffffffff097424 */ /* 0x000fcc00078e00ff */
[----:B------:R3:W5:Y:S01]  /*03b0*/  @!P1 LDG.E R9, desc[UR6][R16.64] ;  /* 0x0000000610099981 */ /* 0x000762000c1e1900 */
[----:B-1----:R-:W-:Y:S02]  /*03c0*/  IMAD.SHL.U32 R72, R11, 0x40, RZ ;  /* 0x000000400b487824 */ /* 0x002fe400078e00ff */
[----:B--2---:R-:W-:-:S03]  /*03d0*/  @P3 IMAD.IADD R207, R15, 0x1, -R14 ;  /* 0x000000010fcf3824 */ /* 0x004fc600078e0a0e */
[----:B------:R-:W1:Y:S02]  /*03e0*/  @!P0 LDC R15, c[0x0][0x438] ;  /* 0x00010e00ff0f8b82 */ /* 0x000e640000000800 */
[----:B------:R-:W-:Y:S01]  /*03f0*/  ISETP.GT.AND P1, PT, R207, R72, PT ;  /* 0x00000048cf00720c */ /* 0x000fe20003f24270 */
[----:B---3--:R-:W-:-:S12]  /*0400*/  @!P0 BRA `(.L_x_3182) ;  /* 0x00000000000c8947 */ /* 0x008fd80003800000 */
[----:B------:R-:W1:Y:S02]  /*0410*/  @P4 LDG.E R2, desc[UR6][R16.64+0x4] ;  /* 0x0000040610024981 */ /* 0x000e64000c1e1900 */
[----:B-1---5:R-:W-:-:S06]  /*0420*/  @P4 IADD3 R15, PT, PT, R2, -R9, RZ ;  /* 0x80000009020f4210 */ /* 0x022fcc0007ffe0ff */
[----:B------:R2:W5:Y:S02]  /*0430*/  @!P4 LDG.E R15, desc[UR6][R16.64] ;  /* 0x00000006100fc981 */ /* 0x000564000c1e1900 */
.L_x_3182:
[----:B------:R-:W-:Y:S05]  /*0440*/  @!P1 EXIT ;  /* 0x000000000000994d */ /* 0x000fea0003800000 */
[----:B------:R-:W2:Y:S01]  /*0450*/  LDC R8, c[0x0][0x374] ;  /* 0x0000dd00ff087b82 */ /* 0x000ea20000000800 */
[--C-:B-1---5:R-:W-:Y:S01]  /*0460*/  IMAD.IADD R78, R15, 0x1, -R0.reuse ;  /* 0x000000010f4e7824 */ /* 0x122fe200078e0a00 */
[----:B------:R-:W1:Y:S01]  /*0470*/  S2R R69, SR_TID.X ;  /* 0x0000000000457919 */ /* 0x000e620000002100 */
[----:B------:R-:W-:-:S05]  /*0480*/  @P2 IMAD.IADD R74, R13, 0x1, -R0 ;  /* 0x000000010d4a2824 */ /* 0x000fca00078e0a00 */
[----:B------:R-:W3:Y:S01]  /*0490*/  LDC R2, c[0x0][0x438] ;  /* 0x00010e00ff027b82 */ /* 0x000ee20000000800 */
[-C--:B--2---:R-:W-:Y:S02]  /*04a0*/  IABS R16, R8.reuse ;  /* 0x0000000800107213 */ /* 0x084fe40000000000 */
[----:B------:R-:W-:Y:S02]  /*04b0*/  IABS R19, R8 ;  /* 0x0000000800137213 */ /* 0x000fe40000000000 */
[----:B------:R-:W2:Y:S03]  /*04c0*/  I2F.RP R10, R16 ;  /* 0x00000010000a7306 */ /* 0x000ea60000209400 */
[----:B------:R-:W-:Y:S02]  /*04d0*/  IMAD.MOV R19, RZ, RZ, -R19 ;  /* 0x000000ffff137224 */ /* 0x000fe400078e0a13 */
[----:B---3--:R-:W-:-:S05]  /*04e0*/  VIADD R2, R2, 0x7f ;  /* 0x0000007f02027836 */ /* 0x008fca0000000000 */
[----:B------:R-:W-:-:S04]  /*04f0*/  SHF.R.S32.HI R21, RZ, 0x1f, R2 ;  /* 0x0000001fff157819 */ /* 0x000fc80000011402 */
[----:B------:R-:W-:Y:S01]  /*0500*/  LEA.HI R21, R21, R2, RZ, 0x7 ;  /* 0x0000000215157211 */ /* 0x000fe200078f38ff */
[----:B--2---:R-:W2:Y:S01]  /*0510*/  MUFU.RCP R3, R10 ;  /* 0x0000000a00037308 */ /* 0x004ea20000001000 */
[----:B------:R-:W-:Y:S02]  /*0520*/  IMAD.MOV.U32 R2, RZ, RZ, RZ ;  /* 0x000000ffff027224 */ /* 0x000fe400078e00ff */
[----:B------:R-:W-:-:S05]  /*0530*/  LEA.HI.SX32 R21, R21, R8, 0x19 ;  /* 0x0000000815157211 */ /* 0x000fca00078fcaff */
[----:B------:R-:W-:-:S05]  /*0540*/  VIADD R21, R21, 0xffffffff ;  /* 0xffffffff15157836 */ /* 0x000fca0000000000 */
[----:B------:R-:W-:Y:S02]  /*0550*/  IABS R12, R21 ;  /* 0x00000015000c7213 */ /* 0x000fe40000000000 */
[----:B------:R-:W-:Y:S01]  /*0560*/  LOP3.LUT R21, R21, R8, RZ, 0x3c, !PT ;  /* 0x0000000815157212 */ /* 0x000fe200078e3cff */
[----:B--2---:R-:W-:-:S03]  /*0570*/  VIADD R3, R3, 0xffffffe ;  /* 0x0ffffffe03037836 */ /* 0x004fc60000000000 */
[----:B------:R-:W-:-:S03]  /*0580*/  ISETP.GE.AND P3, PT, R21, RZ, PT ;  /* 0x000000ff1500720c */ /* 0x000fc60003f66270 */
[----:B------:R-:W2:Y:S02]  /*0590*/  F2I.FTZ.U32.TRUNC.NTZ R3, R3 ;  /* 0x0000000300037305 */ /* 0x000ea4000021f000 */
[----:B--2---:R-:W-:-:S04]  /*05a0*/  IMAD.MOV R17, RZ, RZ, -R3 ;  /* 0x000000ffff117224 */ /* 0x004fc800078e0a03 */
[----:B------:R-:W-:-:S04]  /*05b0*/  IMAD R17, R17, R16, RZ ;  /* 0x0000001011117224 */ /* 0x000fc800078e02ff */
[----:B------:R-:W-:Y:S02]  /*05c0*/  IMAD.HI.U32 R17, R3, R17, R2 ;  /* 0x0000001103117227 */ /* 0x000fe400078e0002 */
[----:B------:R-:W2:Y:S04]  /*05d0*/  @!P2 LDC.64 R2, c[0x0][0x488] ;  /* 0x00012200ff02ab82 */ /* 0x000ea80000000a00 */
[----:B------:R-:W-:-:S04]  /*05e0*/  IMAD.HI.U32 R10, R17, R12, RZ ;  /* 0x0000000c110a7227 */ /* 0x000fc800078e00ff */
[----:B------:R-:W-:Y:S01]  /*05f0*/  IMAD R19, R10, R19, R12 ;  /* 0x000000130a137224 */ /* 0x000fe200078e020c */
[----:B------:R-:W3:Y:S04]  /*0600*/  @!P2 LDC R17, c[0x0][0x43c] ;  /* 0x00010f00ff11ab82 */ /* 0x000ee80000000800 */
[----:B------:R-:W-:-:S04]  /*0610*/  ISETP.GT.U32.AND P1, PT, R16, R19, PT ;  /* 0x000000131000720c */ /* 0x000fc80003f24070 */
[----:B------:R-:W4:Y:S01]  /*0620*/  LDC R12, c[0x0][0x508] ;  /* 0x00014200ff0c7b82 */ /* 0x000f220000000800 */
[----:B--2---:R-:W-:Y:S02]  /*0630*/  @!P2 ISETP.NE.U32.AND P0, PT, R2, RZ, PT ;  /* 0x000000ff0200a20c */ /* 0x004fe40003f05070 */
[----:B------:R-:W2:Y:S06]  /*0640*/  S2R R2, SR_CTAID.Y ;  /* 0x0000000000027919 */ /* 0x000eac0000002600 */
[----:B------:R-:W-:Y:S01]  /*0650*/  @!P1 IMAD.IADD R19, R19, 0x1, -R16 ;  /* 0x0000000113139824 */ /* 0x000fe200078e0a10 */
[----:B------:R-:W-:Y:S01]  /*0660*/  @!P2 ISETP.NE.AND.EX P0, PT, R3, RZ, PT, P0 ;  /* 0x000000ff0300a20c */ /* 0x000fe20003f05300 */
[----:B------:R-:W-:-:S03]  /*0670*/  @!P1 VIADD R10, R10, 0x1 ;  /* 0x000000010a0a9836 */ /* 0x000fc60000000000 */
[----:B------:R-:W-:Y:S01]  /*0680*/  ISETP.GE.U32.AND P4, PT, R19, R16, PT ;  /* 0x000000101300720c */ /* 0x000fe20003f86070 */
[----:B------:R-:W-:Y:S01]  /*0690*/  VIADD R16, R11, 0x1 ;  /* 0x000000010b107836 */ /* 0x000fe20000000000 */
[----:B---3--:R-:W-:Y:S02]  /*06a0*/  @!P2 SEL R17, R17, RZ, P0 ;  /* 0x000000ff1111a207 */ /* 0x008fe40000000000 */
[----:B------:R-:W-:Y:S01]  /*06b0*/  ISETP.NE.AND P0, PT, R8, RZ, PT ;  /* 0x000000ff0800720c */ /* 0x000fe20003f05270 */
[----:B------:R-:W-:Y:S02]  /*06c0*/  IMAD R16, R16, 0x40, -R207 ;  /* 0x0000004010107824 */ /* 0x000fe400078e0acf */
[----:B------:R-:W-:-:S04]  /*06d0*/  @!P2 IMAD.IADD R74, R78, 0x1, R17 ;  /* 0x000000014e4aa824 */ /* 0x000fc800078e0211 */
[----:B------:R-:W-:Y:S02]  /*06e0*/  VIADD R3, R74, 0x7f ;  /* 0x0000007f4a037836 */ /* 0x000fe40000000000 */
[----:B------:R-:W-:-:S03]  /*06f0*/  @P4 VIADD R10, R10, 0x1 ;  /* 0x000000010a0a4836 */ /* 0x000fc60000000000 */
[----:B----4-:R-:W-:Y:S01]  /*0700*/  IADD3 R12, PT, PT, R3, R12, R16 ;  /* 0x0000000c030c7210 */ /* 0x010fe20007ffe010 */
[----:B------:R-:W-:Y:S01]  /*0710*/  @!P3 IMAD.MOV R10, RZ, RZ, -R10 ;  /* 0x000000ffff0ab224 */ /* 0x000fe200078e0a0a */
[----:B------:R-:W-:Y:S02]  /*0720*/  SHF.R.S32.HI R16, RZ, 0x1f, R3 ;  /* 0x0000001fff107819 */ /* 0x000fe40000011403 */
[----:B------:R-:W-:Y:S02]  /*0730*/  @!P0 LOP3.LUT R10, RZ, R8, RZ, 0x33, !PT ;  /* 0x00000008ff0a8212 */ /* 0x000fe400078e33ff */
[----:B------:R-:W-:Y:S02]  /*0740*/  SHF.R.S32.HI R13, RZ, 0x1f, R12 ;  /* 0x0000001fff0d7819 */ /* 0x000fe4000001140c */
[----:B------:R-:W-:Y:S01]  /*0750*/  LEA.HI R16, R16, R3, RZ, 0x7 ;  /* 0x0000000310107211 */ /* 0x000fe200078f38ff */
[----:B--2---:R-:W-:Y:S01]  /*0760*/  IMAD R206, R10, R2, RZ ;  /* 0x000000020ace7224 */ /* 0x004fe200078e02ff */
[----:B------:R-:W-:-:S02]  /*0770*/  LEA.HI R13, R13, R12, RZ, 0x7 ;  /* 0x0000000c0d0d7211 */ /* 0x000fc400078f38ff */
[----:B------:R-:W-:Y:S02]  /*0780*/  SHF.R.S32.HI R3, RZ, 0x7, R16 ;  /* 0x00000007ff037819 */ /* 0x000fe40000011410 */
[----:B------:R-:W-:Y:S02]  /*0790*/  SHF.R.S32.HI R13, RZ, 0x7, R13 ;  /* 0x00000007ff0d7819 */ /* 0x000fe4000001140d */
[----:B------:R-:W-:Y:S01]  /*07a0*/  VIADDMNMX R10, R206, R10, R3, PT ;  /* 0x0000000ace0a7246 */ /* 0x000fe20003800103 */
[----:B------:R-:W-:-:S03]  /*07b0*/  IMAD.MOV R3, RZ, RZ, -R209 ;  /* 0x000000ffff037224 */ /* 0x000fc600078e0ad1 */
[----:B------:R-:W-:Y:S01]  /*07c0*/  VIMNMX R133, PT, PT, R10, R13, PT ;  /* 0x0000000d0a857248 */ /* 0x000fe20003fe0100 */
[----:B------:R-:W-:-:S03]  /*07d0*/  IMAD R7, R4, R3, R7 ;  /* 0x0000000304077224 */ /* 0x000fc600078e0207 */
[----:B------:R-:W-:-:S13]  /*07e0*/  ISETP.GE.AND P0, PT, R206, R133, PT ;  /* 0x00000085ce00720c */ /* 0x000fda0003f06270 */
[----:B-1----:R-:W-:Y:S05]  /*07f0*/  @!P0 BRA `(.L_x_3183) ;  /* 0x0000000400488947 */ /* 0x002fea0003800000 */
[----:B------:R-:W1:Y:S01]  /*0800*/  LDC.64 R8, c[0x0][0x430] ;  /* 0x00010c00ff087b82 */ /* 0x000e620000000a00 */
[----:B------:R-:W2:Y:S01]  /*0810*/  LDCU UR4, c[0x0][0x44c] ;  /* 0x00008980ff0477ac */ /* 0x000ea20008000800 */
[----:B------:R-:W-:Y:S01]  /*0820*/  IMAD.SHL.U32 R3, R69, 0x8, RZ ;  /* 0x0000000845037824 */ /* 0x000fe200078e00ff */
[----:B------:R-:W-:Y:S01]  /*0830*/  SHF.R.U32.HI R0, RZ, 0x4, R69 ;  /* 0x00000004ff007819 */ /* 0x000fe20000011645 */
[----:B------:R-:W-:Y:S01]  /*0840*/  IMAD.IADD R207, R207, 0x1, -R72 ;  /* 0x00000001cfcf7824 */ /* 0x000fe200078e0a48 */
[----:B------:R-:W3:Y:S02]  /*0850*/  LDCU.64 UR8, c[0x0][0x3f8] ;  /* 0x00007f00ff0877ac */ /* 0x000ee40008000a00 */
[----:B------:R-:W-:Y:S01]  /*0860*/  LOP3.LUT R3, R3, 0x1f80, RZ, 0xc0, !PT ;  /* 0x00001f8003037812 */ /* 0x000fe200078ec0ff */
[C---:B------:R-:W-:Y:S01]  /*0870*/  VIADD R6, R0.reuse, 0x8 ;  /* 0x0000000800067836 */ /* 0x040fe20000000000 */
[----:B------:R-:W-:-:S04]  /*0880*/  ISETP.GE.AND P2, PT, R0, R207, PT ;  /* 0x000000cf0000720c */ /* 0x000fc80003f46270 */
[----:B------:R-:W-:Y:S01]  /*0890*/  ISETP.GE.AND P1, PT, R6, R207, PT ;  /* 0x000000cf0600720c */ /* 0x000fe20003f26270 */
[----:B------:R-:W-:-:S05]  /*08a0*/  VIADD R6, R0, 0x18 ;  /* 0x0000001800067836 */ /* 0x000fca0000000000 */
[----:B------:R-:W-:Y:S01]  /*08b0*/  ISETP.GE.AND P4, PT, R6, R207, PT ;  /* 0x000000cf0600720c */ /* 0x000fe20003f86270 */
[----:B------:R-:W-:Y:S02]  /*08c0*/  VIADD R6, R0, 0x30 ;  /* 0x0000003000067836 */ /* 0x000fe40000000000 */
[----:B-1----:R-:W-:-:S04]  /*08d0*/  IMAD R8, R2, R8, R209 ;  /* 0x0000000802087224 */ /* 0x002fc800078e02d1 */
[----:B------:R-:W-:Y:S02]  /*08e0*/  IMAD R8, R8, R4, R7 ;  /* 0x0000000408087224 */ /* 0x000fe400078e0207 */
[C---:B------:R-:W-:Y:S01]  /*08f0*/  IMAD.SHL.U32 R4, R69.reuse, 0x4, RZ ;  /* 0x0000000445047824 */ /* 0x040fe200078e00ff */
[----:B------:R-:W-:Y:S01]  /*0900*/  LOP3.LUT P6, R69, R69, 0xf, RZ, 0xc0, !PT ;  /* 0x0000000f45457812 */ /* 0x000fe200078cc0ff */
[----:B------:R-:W-:Y:S02]  /*0910*/  IMAD R9, R8, R9, R72 ;  /* 0x0000000908097224 */ /* 0x000fe400078e0248 */
[C---:B------:R-:W-:Y:S01]  /*0920*/  VIADD R8, R0.reuse, 0x10 ;  /* 0x0000001000087836 */ /* 0x040fe20000000000 */
[----:B------:R-:W-:Y:S01]  /*0930*/  LOP3.LUT R3, R3, 0x3c, R4, 0xf8, !PT ;  /* 0x0000003c03037812 */ /* 0x000fe200078ef804 */
[----:B--2---:R-:W-:Y:S01]  /*0940*/  IMAD R2, R9, UR4, RZ ;  /* 0x0000000409027c24 */ /* 0x004fe2000f8e02ff */
[----:B------:R-:W1:Y:S01]  /*0950*/  LDCU.64 UR4, c[0x0][0x428] ;  /* 0x00008500ff0477ac */ /* 0x000e620008000a00 */
[----:B------:R-:W-:Y:S01]  /*0960*/  VIADD R4, R0, 0x20 ;  /* 0x0000002000047836 */ /* 0x000fe20000000000 */
[----:B------:R-:W-:-:S02]  /*0970*/  ISETP.GE.AND P5, PT, R8, R207, PT ;  /* 0x000000cf0800720c */ /* 0x000fc40003fa6270 */
[----:B------:R-:W-:Y:S02]  /*0980*/  IADD3 R3, P0, PT, R2, R3, RZ ;  /* 0x0000000302037210 */ /* 0x000fe40007f1e0ff */
[----:B------:R-:W-:Y:S01]  /*0990*/  ISETP.GE.AND P3, PT, R4, R207, PT ;  /* 0x000000cf0400720c */ /* 0x000fe20003f66270 */
[----:B------:R-:W-:Y:S01]  /*09a0*/  VIADD R4, R0, 0x28 ;  /* 0x0000002800047836 */ /* 0x000fe20000000000 */
[----:B------:R-:W-:Y:S02]  /*09b0*/  LEA.HI.X.SX32 R2, R2, RZ, 0x1, P0 ;  /* 0x000000ff02027211 */ /* 0x000fe400000f0eff */
[----:B---3--:R-:W-:-:S04]  /*09c0*/  LEA R10, P0, R3, UR8, 0x2 ;  /* 0x00000008030a7c11 */ /* 0x008fc8000f8010ff */
[----:B------:R-:W-:Y:S02]  /*09d0*/  LEA.HI.X R11, R3, UR9, R2, 0x2, P0 ;  /* 0x00000009030b7c11 */ /* 0x000fe400080f1402 */
[C---:B------:R-:W-:Y:S02]  /*09e0*/  IADD3 R2, P0, PT, R9.reuse, R0, RZ ;  /* 0x0000000009027210 */ /* 0x040fe40007f1e0ff */
[----:B------:R-:W-:Y:S01]  /*09f0*/  P2R R3, PR, RZ, 0x40 ;  /* 0x00000040ff037803 */ /* 0x000fe20000000000 */
[----:B------:R-:W-:Y:S01]  /*0a00*/  @!P2 STG.E.128 desc[UR6][R10.64], RZ ;  /* 0x000000ff0a00a986 */ /* 0x000fe2000c101d06 */
[----:B------:R-:W-:Y:S02]  /*0a10*/  LEA.HI.X.SX32 R9, R9, RZ, 0x1, P0 ;  /* 0x000000ff09097211 */ /* 0x000fe400000f0eff */
[----:B-1----:R-:W-:Y:S01]  /*0a20*/  LEA R8, P0, R2, UR4, 0x2 ;  /* 0x0000000402087c11 */ /* 0x002fe2000f8010ff */
[----:B------:R-:W-:Y:S01]  /*0a30*/  @!P2 STG.E.128 desc[UR6][R10.64+0x100], RZ ;  /* 0x000100ff0a00a986 */ /* 0x000fe2000c101d06 */
[----:B------:R-:W-:-:S02]  /*0a40*/  ISETP.NE.OR P6, PT, R69, RZ, P1 ;  /* 0x000000ff4500720c */ /* 0x000fc40000fc5670 */
[----:B------:R-:W-:Y:S01]  /*0a50*/  LEA.HI.X R9, R2, UR5, R9, 0x2, P0 ;  /* 0x0000000502097c11 */ /* 0x000fe200080f1409 */
[----:B------:R-:W-:Y:S01]  /*0a60*/  VIADD R2, R0, 0x38 ;  /* 0x0000003800027836 */ /* 0x000fe20000000000 */
[-C--:B------:R-:W-:Y:S01]  /*0a70*/  ISETP.GE.AND P0, PT, R6, R207.reuse, PT ;  /* 0x000000cf0600720c */ /* 0x080fe20003f06270 */
[----:B------:R-:W-:Y:S03]  /*0a80*/  @!P1 STG.E.128 desc[UR6][R10.64+0x1000], RZ ;  /* 0x001000ff0a009986 */ /* 0x000fe6000c101d06 */
[-C--:B------:R-:W-:Y:S01]  /*0a90*/  ISETP.GE.AND P2, PT, R2, R207.reuse, PT ;  /* 0x000000cf0200720c */ /* 0x080fe20003f46270 */
[----:B------:R-:W-:Y:S01]  /*0aa0*/  @!P1 STG.E.128 desc[UR6][R10.64+0x1100], RZ ;  /* 0x001100ff0a009986 */ /* 0x000fe2000c101d06 */
[----:B------:R-:W-:-:S03]  /*0ab0*/  ISETP.GE.AND P1, PT, R4, R207, PT ;  /* 0x000000cf0400720c */ /* 0x000fc60003f26270 */
[----:B------:R-:W-:Y:S01]  /*0ac0*/  @!P6 IMAD.MOV.U32 R5, RZ, RZ, -0x800000 ;  /* 0xff800000ff05e424 */ /* 0x000fe200078e00ff */
[----:B------:R-:W-:Y:S04]  /*0ad0*/  @!P5 STG.E.128 desc[UR6][R10.64+0x2000], RZ ;  /* 0x002000ff0a00d986 */ /* 0x000fe8000c101d06 */
[----:B------:R-:W-:Y:S04]  /*0ae0*/  @!P0 STG.E.128 desc[UR6][R10.64+0x6000], RZ ;  /* 0x006000ff0a008986 */ /* 0x000fe8000c101d06 */
[----:B------:R-:W-:Y:S01]  /*0af0*/  @!P0 STG.E.128 desc[UR6][R10.64+0x6100], RZ ;  /* 0x006100ff0a008986 */ /* 0x000fe2000c101d06 */
[----:B------:R-:W-:-:S03]  /*0b00*/  ISETP.NE.OR P0, PT, R69, RZ, P0 ;  /* 0x000000ff4500720c */ /* 0x000fc60000705670 */
[----:B------:R-:W-:Y:S04]  /*0b10*/  @!P5 STG.E.128 desc[UR6][R10.64+0x2100], RZ ;  /* 0x002100ff0a00d986 */ /* 0x000fe8000c101d06 */
[----:B------:R-:W-:Y:S04]  /*0b20*/  @!P4 STG.E.128 desc[UR6][R10.64+0x3000], RZ ;  /* 0x003000ff0a00c986 */ /* 0x000fe8000c101d06 */
[----:B------:R-:W-:Y:S04]  /*0b30*/  @!P4 STG.E.128 desc[UR6][R10.64+0x3100], RZ ;  /* 0x003100ff0a00c986 */ /* 0x000fe8000c101d06 */
[----:B------:R-:W-:Y:S04]  /*0b40*/  @!P3 STG.E.128 desc[UR6][R10.64+0x4000], RZ ;  /* 0x004000ff0a00b986 */ /* 0x000fe8000c101d06 */
[----:B------:R-:W-:Y:S04]  /*0b50*/  @!P3 STG.E.128 desc[UR6][R10.64+0x4100], RZ ;  /* 0x004100ff0a00b986 */ /* 0x000fe8000c101d06 */
[----:B------:R-:W-:Y:S04]  /*0b60*/  @!P1 STG.E.128 desc[UR6][R10.64+0x5000], RZ ;  /* 0x005000ff0a009986 */ /* 0x000fe8000c101d06 */
[----:B------:R-:W-:Y:S04]  /*0b70*/  @!P1 STG.E.128 desc[UR6][R10.64+0x5100], RZ ;  /* 0x005100ff0a009986 */ /* 0x000fe8000c101d06 */
[----:B------:R-:W-:Y:S04]  /*0b80*/  @!P2 STG.E.128 desc[UR6][R10.64+0x7000], RZ ;  /* 0x007000ff0a00a986 */ /* 0x000fe8000c101d06 */
[----:B------:R1:W-:Y:S04]  /*0b90*/  @!P2 STG.E.128 desc[UR6][R10.64+0x7100], RZ ;  /* 0x007100ff0a00a986 */ /* 0x0003e8000c101d06 */
[----:B------:R2:W-:Y:S01]  /*0ba0*/  @!P6 STG.E desc[UR6][R8.64+0x20], R5 ;  /* 0x000020050800e986 */ /* 0x0005e2000c101906 */
[----:B------:R-:W-:-:S02]  /*0bb0*/  ISETP.NE.OR P6, PT, R69, RZ, P5 ;  /* 0x000000ff4500720c */ /* 0x000fc40002fc5670 */
[C---:B------:R-:W-:Y:S02]  /*0bc0*/  ISETP.NE.OR P5, PT, R69.reuse, RZ, P4 ;  /* 0x000000ff4500720c */ /* 0x040fe400027a5670 */
[C---:B------:R-:W-:Y:S02]  /*0bd0*/  ISETP.NE.OR P4, PT, R69.reuse, RZ, P3 ;  /* 0x000000ff4500720c */ /* 0x040fe40001f85670 */
[----:B------:R-:W-:Y:S02]  /*0be0*/  ISETP.NE.OR P3, PT, R69, RZ, P1 ;  /* 0x000000ff4500720c */ /* 0x000fe40000f65670 */
[----:B------:R-:W-:Y:S01]  /*0bf0*/  ISETP.NE.AND P1, PT, R3, RZ, PT ;  /* 0x000000ff0300720c */ /* 0x000fe20003f25270 */
[----:B------:R-:W-:-:S03]  /*0c00*/  @!P0 IMAD.MOV.U32 R3, RZ, RZ, -0x800000 ;  /* 0xff800000ff038424 */ /* 0x000fc600078e00ff */
[----:B------:R-:W-:Y:S01]  /*0c10*/  ISETP.GE.OR P1, PT, R0, R207, P1 ;  /* 0x000000cf0000720c */ /* 0x000fe20000f26670 */
[----:B------:R-:W-:Y:S01]  /*0c20*/  @!P6 IMAD.MOV.U32 R15, RZ, RZ, -0x800000 ;  /* 0xff800000ff0fe424 */ /* 0x000fe200078e00ff */
[----:B------:R3:W-:Y:S01]  /*0c30*/  @!P0 STG.E desc[UR6][R8.64+0xc0], R3 ;  /* 0x0000c00308008986 */ /* 0x0007e2000c101906 */
[----:B------:R-:W-:Y:S01]  /*0c40*/  ISETP.NE.OR P0, PT, R69, RZ, P2 ;  /* 0x000000ff4500720c */ /* 0x000fe20001705670 */
[----:B------:R-:W-:Y:S02]  /*0c50*/  @!P5 IMAD.MOV.U32 R13, RZ, RZ, -0x800000 ;  /* 0xff800000ff0dd424 */ /* 0x000fe400078e00ff */
[----:B------:R-:W-:Y:S01]  /*0c60*/  @!P4 IMAD.MOV.U32 R7, RZ, RZ, -0x800000 ;  /* 0xff800000ff07c424 */ /* 0x000fe200078e00ff */
[----:B------:R3:W-:Y:S04]  /*0c70*/  @!P6 STG.E desc[UR6][R8.64+0x40], R15 ;  /* 0x0000400f0800e986 */ /* 0x0007e8000c101906 */
[----:B------:R3:W-:Y:S02]  /*0c80*/  @!P5 STG.E desc[UR6][R8.64+0x60], R13 ;  /* 0x0000600d0800d986 */ /* 0x0007e4000c101906 */
[----:B-1----:R-:W-:-:S02]  /*0c90*/  @!P1 IMAD.MOV.U32 R11, RZ, RZ, -0x800000 ;  /* 0xff800000ff0b9424 */ /* 0x002fc400078e00ff */
[----:B--2---:R-:W-:Y:S01]  /*0ca0*/  @!P3 IMAD.MOV.U32 R5, RZ, RZ, -0x800000 ;  /* 0xff800000ff05b424 */ /* 0x004fe200078e00ff */
[----:B------:R3:W-:Y:S04]  /*0cb0*/  @!P4 STG.E desc[UR6][R8.64+0x80], R7 ;  /* 0x000080070800c986 */ /* 0x0007e8000c101906 */
[----:B------:R3:W-:Y:S04]  /*0cc0*/  @!P3 STG.E desc[UR6][R8.64+0xa0], R5 ;  /* 0x0000a0050800b986 */ /* 0x0007e8000c101906 */
[----:B------:R3:W-:Y:S01]  /*0cd0*/  @!P1 STG.E desc[UR6][R8.64], R11 ;  /* 0x0000000b08009986 */ /* 0x0007e2000c101906 */
[----:B------:R-:W-:Y:S05]  /*0ce0*/  @P0 EXIT ;  /* 0x000000000000094d */ /* 0x000fea0003800000 */
[----:B---3--:R-:W-:-:S05]  /*0cf0*/  MOV R3, 0xff800000 ;  /* 0xff80000000037802 */ /* 0x008fca0000000f00 */
[----:B------:R-:W-:Y:S01]  /*0d00*/  STG.E desc[UR6][R8.64+0xe0], R3 ;  /* 0x0000e00308007986 */ /* 0x000fe2000c101906 */
[----:B------:R-:W-:Y:S05]  /*0d10*/  EXIT ;  /* 0x000000000000794d */ /* 0x000fea0003800000 */
.L_x_3183:
[----:B------:R-:W1:Y:S01]  /*0d20*/  LDCU.64 UR4, c[0x0][0x4d8] ;  /* 0x00009b00ff0477ac */ /* 0x000e620008000a00 */
[----:B------:R-:W-:Y:S01]  /*0d30*/  MOV R8, R209 ;  /* 0x000000d100087202 */ /* 0x000fe20000000f00 */
[----:B------:R-:W2:Y:S01]  /*0d40*/  LDCU.64 UR12, c[0x0][0x4e0] ;  /* 0x00009c00ff0c77ac */ /* 0x000ea20008000a00 */
[----:B-1----:R-:W-:-:S04]  /*0d50*/  UISETP.NE.U32.AND UP0, UPT, UR4, URZ, UPT ;  /* 0x000000ff0400728c */ /* 0x002fc8000bf05070 */
[----:B------:R-:W-:-:S09]  /*0d60*/  UISETP.NE.AND.EX UP0, UPT, UR5, URZ, UPT, UP0 ;  /* 0x000000ff0500728c */ /* 0x000fd2000bf05300 */
[----:B--2---:R-:W-:Y:S05]  /*0d70*/  BRA.U !UP0, `(.L_x_3184) ;  /* 0x00000001080c7547 */ /* 0x004fea000b800000 */
[----:B------:R-:W-:-:S04]  /*0d80*/  IADD3 R2, P0, PT, R5, UR4, RZ ;  /* 0x0000000405027c10 */ /* 0x000fc8000ff1e0ff */
[----:B------:R-:W-:-:S05]  /*0d90*/  IADD3.X R3, PT, PT, R6, UR5, RZ, P0, !PT ;  /* 0x0000000506037c10 */ /* 0x000fca00087fe4ff */
[----:B------:R1:W5:Y:S04]  /*0da0*/  LDG.E R8, desc[UR6][R2.64] ;  /* 0x0000000602087981 */ /* 0x000368000c1e1900 */
.L_x_3184:
[----:B------:R-:W-:-:S04]  /*0db0*/  UISETP.NE.U32.AND UP0, UPT, UR12, URZ, UPT ;  /* 0x000000ff0c00728c */ /* 0x000fc8000bf05070 */
[----:B------:R-:W-:-:S09]  /*0dc0*/  UISETP.NE.AND.EX UP0, UPT, UR13, URZ, UPT, UP0 ;  /* 0x000000ff0d00728c */ /* 0x000fd2000bf05300 */
        /* <DEDUP_REMOVED lines=8> */
[----:B--2---:R-:W-:-:S02]  /*0e50*/  IABS R4, R5 ;  /* 0x0000000500047213 */ /* 0x004fc40000000000 */
[----:B------:R-:W-:Y:S02]  /*0e60*/  ISETP.NE.AND P3, PT, R5, RZ, PT ;  /* 0x000000ff0500720c */ /* 0x000fe40003f65270 */
[----:B------:R-:W2:Y:S08]  /*0e70*/  I2F.RP R6, R4 ;  /* 0x0000000400067306 */ /* 0x000eb00000209400 */
[----:B--2--5:R-:W2:Y:S02]  /*0e80*/  MUFU.RCP R8, R6 ;  /* 0x0000000600087308 */ /* 0x024ea40000001000 */
        /* <DEDUP_REMOVED lines=17> */
[C---:B------:R-:W-:Y:S02]  /*0fa0*/  LEA R214, P0, R8.reuse, UR12, 0x2 ;  /* 0x0000000c08d67c11 */ /* 0x040fe4000f8010ff */
[----:B------:R-:W-:Y:S02]  /*0fb0*/  ISETP.GE.U32.AND P1, PT, R3, R4, PT ;  /* 0x000000040300720c */ /* 0x000fe40003f26070 */
[----:B------:R-:W-:-:S11]  /*0fc0*/  LEA.HI.X R215, R8, UR13, R215, 0x2, P0 ;  /* 0x0000000d08d77c11 */ /* 0x000fd600080f14d7 */
[----:B------:R-:W-:-:S05]  /*0fd0*/  @P1 IADD3 R6, PT, PT, R6, 0x1, RZ ;  /* 0x0000000106061810 */ /* 0x000fca0007ffe0ff */
[----:B------:R-:W-:-:S05]  /*0fe0*/  IMAD.MOV.U32 R3, RZ, RZ, R6 ;  /* 0x000000ffff037224 */ /* 0x000fca00078e0006 */
        /* <DEDUP_REMOVED lines=67> */
.L_x_3185:
        /* <DEDUP_REMOVED lines=15> */
.L_x_3187:
[----:B------:R-:W2:Y:S01]  /*1510*/  LDC.64 R4, c[0x0][0x3b8] ;  /* 0x0000ee00ff047b82 */ /* 0x000ea20000000a00 */
[----:B-1----:R-:W-:-:S05]  /*1520*/  IADD3 R2, PT, PT, R0, R9, RZ ;  /* 0x0000000900027210 */ /* 0x002fca0007ffe0ff */
[C---:B--2---:R-:W-:Y:S02]  /*1530*/  IMAD R19, R2.reuse, R5, RZ ;  /* 0x0000000502137224 */ /* 0x044fe400078e02ff */
[----:B------:R-:W-:-:S05]  /*1540*/  IMAD.WIDE.U32 R2, R2, R4, RZ ;  /* 0x0000000402027225 */ /* 0x000fca00078e00ff */
[----:B------:R-:W-:Y:S02]  /*1550*/  IADD3 R19, PT, PT, R3, R19, RZ ;  /* 0x0000001303137210 */ /* 0x000fe40007ffe0ff */
[----:B------:R-:W-:Y:S02]  /*1560*/  MOV R18, R2 ;  /* 0x0000000200127202 */ /* 0x000fe40000000f00 */
.L_x_3188:
        /* <DEDUP_REMOVED lines=14> */
.L_x_3189:
[----:B------:R-:W1:Y:S01]  /*1650*/  LDC.64 R2, c[0x0][0x3c0] ;  /* 0x0000f000ff027b82 */ /* 0x000e620000000a00 */
[----:B------:R-:W-:-:S05]  /*1660*/  IADD3 R0, PT, PT, R0, R9, RZ ;  /* 0x0000000900007210 */ /* 0x000fca0007ffe0ff */
[C---:B-1----:R-:W-:Y:S02]  /*1670*/  IMAD R21, R0.reuse, R3, RZ ;  /* 0x0000000300157224 */ /* 0x042fe400078e02ff */
[----:B-----5:R-:W-:-:S05]  /*1680*/  IMAD.WIDE.U32 R8, R0, R2, RZ ;  /* 0x0000000200087225 */ /* 0x020fca00078e00ff */
[----:B------:R-:W-:Y:S02]  /*1690*/  IADD3 R21, PT, PT, R9, R21, RZ ;  /* 0x0000001509157210 */ /* 0x000fe40007ffe0ff */
[----:B------:R-:W-:-:S07]  /*16a0*/  MOV R20, R8 ;  /* 0x0000000800147202 */ /* 0x000fce0000000f00 */
.L_x_3190:
[----:B------:R-:W1:Y:S01]  /*16b0*/  LDC R10, c[0x0][0x3e8] ;  /* 0x0000fa00ff0a7b82 */ /* 0x000e620000000800 */
[----:B------:R-:W-:Y:S02]  /*16c0*/  CS2R R214, SRZ ;  /* 0x0000000000d67805 */ /* 0x000fe4000001ff00 */
[----:B-1----:R-:W-:-:S04]  /*16d0*/  IABS R0, R10 ;  /* 0x0000000a00007213 */ /* 0x002fc80000000000 */
[----:B------:R-:W1:Y:S08]  /*16e0*/  I2F.RP R9, R0 ;  /* 0x0000000000097306 */ /* 0x000e700000209400 */
        /* <DEDUP_REMOVED lines=22> */
[----:B------:R-:W-:Y:S01]  /*1850*/  @P1 VIADD R6, R6, 0x1 ;  /* 0x0000000106061836 */ /* 0x000fe20000000000 */
[----:B------:R-:W-:Y:S01]  /*1860*/  ISETP.NE.AND P1, PT, R10, RZ, PT ;  /* 0x000000ff0a00720c */ /* 0x000fe20003f25270 */
[----:B------:R-:W-:Y:S01]  /*1870*/  IMAD.WIDE.U32 R22, R0, R4, R18 ;  /* 0x0000000400167225 */ /* 0x000fe200078e0012 */
[----:B------:R-:W-:Y:S02]  /*1880*/  LOP3.LUT R10, RZ, R10, RZ, 0x33, !PT ;  /* 0x0000000aff0a7212 */ /* 0x000fe400078e33ff */
[----:B------:R-:W-:Y:S01]  /*1890*/  MOV R17, R6 ;  /* 0x0000000600117202 */ /* 0x000fe20000000f00 */
[C---:B------:R-:W-:Y:S02]  /*18a0*/  IMAD R16, R15.reuse, R2, RZ ;  /* 0x000000020f107224 */ /* 0x040fe400078e02ff */
[----:B------:R-:W-:Y:S02]  /*18b0*/  IMAD R15, R15, R4, RZ ;  /* 0x000000040f0f7224 */ /* 0x000fe400078e02ff */
[----:B------:R-:W-:-:S02]  /*18c0*/  @!P3 IMAD.MOV R17, RZ, RZ, -R17 ;  /* 0x000000ffff11b224 */ /* 0x000fc400078e0a11 */
[----:B------:R-:W-:-:S04]  /*18d0*/  IMAD.WIDE.U32 R20, R0, R2, R20 ;  /* 0x0000000200147225 */ /* 0x000fc800078e0014 */
[C---:B------:R-:W-:Y:S02]  /*18e0*/  IMAD R19, R0.reuse, R3, R16 ;  /* 0x0000000300137224 */ /* 0x040fe400078e0210 */
[----:B------:R-:W-:Y:S01]  /*18f0*/  IMAD R15, R0, R5, R15 ;  /* 0x00000005000f7224 */ /* 0x000fe200078e020f */
[----:B------:R-:W-:Y:S02]  /*1900*/  SEL R0, R10, R17, !P1 ;  /* 0x000000110a007207 */ /* 0x000fe40004800000 */
[----:B------:R-:W-:Y:S02]  /*1910*/  IADD3 R21, PT, PT, R21, R19, RZ ;  /* 0x0000001315157210 */ /* 0x000fe40007ffe0ff */
[----:B------:R-:W-:Y:S02]  /*1920*/  SHF.R.S32.HI R17, RZ, 0x1f, R0 ;  /* 0x0000001fff117819 */ /* 0x000fe40000011400 */
[----:B------:R-:W-:Y:S01]  /*1930*/  IADD3 R23, PT, PT, R23, R15, RZ ;  /* 0x0000000f17177210 */ /* 0x000fe20007ffe0ff */
        /* <DEDUP_REMOVED lines=9> */
.L_x_3186:
        /* <DEDUP_REMOVED lines=9> */
[----:B------:R-:W-:Y:S01]  /*1a60*/  IMAD.SHL.U32 R81, R69, 0x40, RZ ;  /* 0x0000004045517824 */ /* 0x000fe200078e00ff */
[----:B------:R-:W-:Y:S01]  /*1a70*/  MOV R139, RZ ;  /* 0x000000ff008b7202 */ /* 0x000fe20000000f00 */
[----:B------:R-:W-:Y:S01]  /*1a80*/  IMAD.SHL.U32 R77, R2, 0x10, RZ ;  /* 0x00000010024d7824 */ /* 0x000fe200078e00ff */
[----:B------:R-:W-:Y:S01]  /*1a90*/  SHF.L.U64.HI R80, R4, 0x4, R5 ;  /* 0x0000000404507819 */ /* 0x000fe20000010205 */
[----:B------:R-:W2:Y:S01]  /*1aa0*/  @!P0 LDC.64 R8, c[0x0][0x398] ;  /* 0x0000e600ff088b82 */ /* 0x000ea20000000a00 */
[----:B------:R-:W-:Y:S01]  /*1ab0*/  SHF.L.U64.HI R76, R2, 0x4, R3 ;  /* 0x00000004024c7819 */ /* 0x000fe20000010203 */
[----:B------:R-:W-:Y:S01]  /*1ac0*/  IMAD.WIDE.U32 R24, R11, 0x40, R138 ;  /* 0x000000400b187825 */ /* 0x000fe200078e008a */
[----:B------:R-:W-:-:S02]  /*1ad0*/  SHF.R.S32.HI R11, RZ, 0x1f, R7 ;  /* 0x0000001fff0b7819 */ /* 0x000fc40000011407 */
[----:B------:R-:W-:Y:S02]  /*1ae0*/  SHF.R.U32.HI R70, RZ, 0x1, R69 ;  /* 0x00000001ff467819 */ /* 0x000fe40000011645 */
[----:B------:R-:W-:Y:S02]  /*1af0*/  LOP3.LUT R81, R81, 0x1c0, RZ, 0xc0, !PT ;  /* 0x000001c051517812 */ /* 0x000fe400078ec0ff */
[----:B------:R-:W-:Y:S02]  /*1b00*/  SHF.L.U32 R134, R133, 0x7, RZ ;  /* 0x0000000785867819 */ /* 0x000fe400000006ff */
[----:B------:R-:W-:Y:S01]  /*1b10*/  SHF.L.U32 R79, R4, 0x4, RZ ;  /* 0x00000004044f7819 */ /* 0x000fe200000006ff */
[----:B-1----:R-:W-:Y:S02]  /*1b20*/  IMAD R83, R25, R136, RZ ;  /* 0x0000008819537224 */ /* 0x002fe400078e02ff */
[----:B------:R-:W-:Y:S02]  /*1b30*/  VIADD R71, R134, 0xffffff80 ;  /* 0xffffff8086477836 */ /* 0x000fe40000000000 */
[----:B------:R-:W-:-:S02]  /*1b40*/  IMAD R83, R24, R137, R83 ;  /* 0x0000008918537224 */ /* 0x000fc400078e0253 */
[----:B--2---:R-:W-:-:S04]  /*1b50*/  @!P0 IMAD.WIDE.U32 R20, R209, R8, RZ ;  /* 0x00000008d1148225 */ /* 0x004fc800078e00ff */
[----:B------:R-:W-:Y:S02]  /*1b60*/  @!P0 IMAD R9, R209, R9, R21 ;  /* 0x00000009d1098224 */ /* 0x000fe400078e0215 */
[----:B------:R-:W-:Y:S02]  /*1b70*/  @!P0 IMAD.MOV.U32 R8, RZ, RZ, R20 ;  /* 0x000000ffff088224 */ /* 0x000fe400078e0014 */
[----:B------:R-:W-:-:S04]  /*1b80*/  @P0 IMAD.WIDE.U32 R20, R14, R136, RZ ;  /* 0x000000880e140225 */ /* 0x000fc800078e00ff */
[----:B------:R-:W-:Y:S01]  /*1b90*/  @P0 IMAD R9, R14, R137, R21 ;  /* 0x000000890e090224 */ /* 0x000fe200078e0215 */
[C---:B------:R-:W-:Y:S01]  /*1ba0*/  IADD3 R14, P2, PT, R22.reuse, R16, RZ ;  /* 0x00000010160e7210 */ /* 0x040fe20007f5e0ff */
[----:B------:R-:W-:Y:S01]  /*1bb0*/  @P0 IMAD.MOV.U32 R8, RZ, RZ, R20 ;  /* 0x000000ffff080224 */ /* 0x000fe200078e0014 */
[C---:B------:R-:W-:Y:S01]  /*1bc0*/  IADD3 R18, P0, PT, R22.reuse, R18, RZ ;  /* 0x0000001216127210 */ /* 0x040fe20007f1e0ff */
[----:B------:R-:W1:Y:S02]  /*1bd0*/  LDC R20, c[0x0][0x450] ;  /* 0x00011400ff147b82 */ /* 0x000e640000000800 */
[----:B------:R-:W-:Y:S02]  /*1be0*/  IMAD.X R15, RZ, RZ, R13, P2 ;  /* 0x000000ffff0f7224 */ /* 0x000fe400010e060d */
[----:B------:R-:W-:Y:S01]  /*1bf0*/  IMAD.X R19, RZ, RZ, R12, P0 ;  /* 0x000000ffff137224 */ /* 0x000fe200000e060c */
[----:B------:R-:W-:Y:S01]  /*1c00*/  IADD3 R26, P0, PT, R22, R8, RZ ;  /* 0x00000008161a7210 */ /* 0x000fe20007f1e0ff */
[----:B------:R-:W-:-:S02]  /*1c10*/  IMAD R12, R11, UR4, RZ ;  /* 0x000000040b0c7c24 */ /* 0x000fc4000f8e02ff */
[----:B------:R-:W-:Y:S01]  /*1c20*/  IMAD.WIDE.U32 R16, R138, R4, R18 ;  /* 0x000000048a107225 */ /* 0x000fe200078e0012 */
[----:B------:R-:W-:-:S03]  /*1c30*/  IADD3.X R27, PT, PT, RZ, R9, RZ, P0, !PT ;  /* 0x00000009ff1b7210 */ /* 0x000fc600007fe4ff */
[C---:B------:R-:W-:Y:S02]  /*1c40*/  IMAD R8, R7.reuse, UR5, R12 ;  /* 0x0000000507087c24 */ /* 0x040fe4000f8e020c */
[----:B------:R-:W-:Y:S01]  /*1c50*/  IMAD.WIDE.U32 R12, R7, UR4, R26 ;  /* 0x00000004070c7c25 */ /* 0x000fe2000f8e001a */
[----:B------:R-:W2:Y:S03]  /*1c60*/  LDCU.64 UR4, c[0x0][0x390] ;  /* 0x00007200ff0477ac */ /* 0x000ea60008000a00 */
[----:B------:R-:W-:Y:S01]  /*1c70*/  IMAD R87, R138, R5, R17 ;  /* 0x000000058a577224 */ /* 0x000fe200078e0211 */
[----:B------:R-:W-:Y:S01]  /*1c80*/  SHF.R.S32.HI R5, RZ, 0x1f, R78 ;  /* 0x0000001fff057819 */ /* 0x000fe2000001144e */
[----:B------:R-:W-:Y:S02]  /*1c90*/  IMAD.SHL.U32 R86, R16, 0x2, RZ ;  /* 0x0000000210567824 */ /* 0x000fe400078e00ff */
[----:B------:R-:W-:Y:S01]  /*1ca0*/  IMAD.WIDE.U32 R14, R138, R2, R14 ;  /* 0x000000028a0e7225 */ /* 0x000fe200078e000e */
[----:B------:R-:W-:-:S02]  /*1cb0*/  LEA.HI R5, R5, R78, RZ, 0x7 ;  /* 0x0000004e05057211 */ /* 0x000fc400078f38ff */
[----:B------:R-:W-:Y:S01]  /*1cc0*/  SHF.L.U64.HI R87, R16, 0x1, R87 ;  /* 0x0000000110577819 */ /* 0x000fe20000010257 */
[----:B------:R-:W-:Y:S01]  /*1cd0*/  IMAD R85, R138, R3, R15 ;  /* 0x000000038a557224 */ /* 0x000fe200078e020f */
[----:B----4-:R-:W-:Y:S01]  /*1ce0*/  IADD3 R86, P0, PT, R86, UR8, RZ ;  /* 0x0000000856567c10 */ /* 0x010fe2000ff1e0ff */
[C---:B------:R-:W-:Y:S01]  /*1cf0*/  IMAD.SHL.U32 R84, R14.reuse, 0x2, RZ ;  /* 0x000000020e547824 */ /* 0x040fe200078e00ff */
[----:B------:R-:W-:Y:S01]  /*1d00*/  SHF.R.S32.HI R5, RZ, 0x7, R5 ;  /* 0x00000007ff057819 */ /* 0x000fe20000011405 */
[----:B------:R-:W-:Y:S01]  /*1d10*/  IMAD.SHL.U32 R3, R69, 0x4, RZ ;  /* 0x0000000445037824 */ /* 0x000fe200078e00ff */
[----:B------:R-:W-:Y:S01]  /*1d20*/  IADD3.X R87, PT, PT, R87, UR9, RZ, P0, !PT ;  /* 0x0000000957577c10 */ /* 0x000fe200087fe4ff */
[----:B------:R-:W-:Y:S01]  /*1d30*/  IMAD.IADD R13, R13, 0x1, R8 ;  /* 0x000000010d0d7824 */ /* 0x000fe200078e0208 */
[----:B------:R-:W-:Y:S02]  /*1d40*/  SHF.L.U64.HI R85, R14, 0x1, R85 ;  /* 0x000000010e557819 */ /* 0x000fe40000010255 */
[----:B--2---:R-:W-:Y:S01]  /*1d50*/  IADD3 R84, P0, PT, R84, UR4, RZ ;  /* 0x0000000454547c10 */ /* 0x004fe2000ff1e0ff */
[----:B------:R-:W-:Y:S01]  /*1d60*/  IMAD.WIDE.U32 R136, R24, R136, R12 ;  /* 0x0000008818887225 */ /* 0x000fe200078e000c */
[----:B------:R-:W-:-:S02]  /*1d70*/  VIMNMX R82, PT, PT, R206, R5, !PT ;  /* 0x00000005ce527248 */ /* 0x000fc40007fe0100 */
[----:B-1----:R-:W-:Y:S01]  /*1d80*/  LEA.HI R20, R20, R20, RZ, 0x1 ;  /* 0x0000001414147211 */ /* 0x002fe200078f08ff */
[----:B------:R-:W-:Y:S01]  /*1d90*/  IMAD.MOV.U32 R212, RZ, RZ, R84 ;  /* 0x000000ffffd47224 */ /* 0x000fe200078e0054 */
[----:B------:R-:W-:Y:S01]  /*1da0*/  IADD3.X R85, PT, PT, R85, UR5, RZ, P0, !PT ;  /* 0x0000000555557c10 */ /* 0x000fe200087fe4ff */
[----:B------:R-:W-:Y:S01]  /*1db0*/  IMAD.MOV.U32 R211, RZ, RZ, R87 ;  /* 0x000000ffffd37224 */ /* 0x000fe200078e0057 */
[----:B------:R-:W-:Y:S01]  /*1dc0*/  ISETP.GT.AND P0, PT, R133, R82, PT ;  /* 0x000000528500720c */ /* 0x000fe20003f04270 */
[----:B------:R-:W-:Y:S01]  /*1dd0*/  IMAD.IADD R83, R137, 0x1, R83 ;  /* 0x0000000189537824 */ /* 0x000fe200078e0253 */
[----:B------:R-:W-:Y:S02]  /*1de0*/  LOP3.LUT R3, R3, 0x1c, RZ, 0xc0, !PT ;  /* 0x0000001c03037812 */ /* 0x000fe400078ec0ff */
[----:B------:R-:W-:Y:S02]  /*1df0*/  SHF.R.S32.HI R20, RZ, 0x1, R20 ;  /* 0x00000001ff147819 */ /* 0x000fe40000011414 */
[----:B------:R-:W-:-:S02]  /*1e00*/  LOP3.LUT R2, R81, 0x8, R70, 0xf8, !PT ;  /* 0x0000000851027812 */ /* 0x000fc400078ef846 */
[----:B------:R-:W-:Y:S01]  /*1e10*/  MOV R210, R86 ;  /* 0x0000005600d27202 */ /* 0x000fe20000000f00 */
[----:B------:R-:W-:Y:S01]  /*1e20*/  IMAD R128, R138, R20, R3 ;  /* 0x000000148a807224 */ /* 0x000fe200078e0203 */
[----:B------:R-:W-:Y:S02]  /*1e30*/  LOP3.LUT R73, R2, 0x38, R75, 0x78, !PT ;  /* 0x0000003802497812 */ /* 0x000fe400078e784b */
[----:B------:R-:W-:Y:S01]  /*1e40*/  MOV R213, R85 ;  /* 0x0000005500d57202 */ /* 0x000fe20000000f00 */
[--C-:B------:R-:W-:Y:S01]  /*1e50*/  IMAD.IADD R126, R3, 0x1, R128.reuse ;  /* 0x00000001037e7824 */ /* 0x100fe200078e0280 */
[----:B------:R-:W-:-:S04]  /*1e60*/  SHF.R.S32.HI R108, RZ, 0x1f, R128 ;  /* 0x0000001fff6c7819 */ /* 0x000fc80000011480 */
[----:B------:R-:W-:Y:S01]  /*1e70*/  SHF.R.S32.HI R107, RZ, 0x1f, R126 ;  /* 0x0000001fff6b7819 */ /* 0x000fe2000001147e */
[----:B---3--:R-:W-:Y:S06]  /*1e80*/  @!P0 BRA `(.L_x_3191) ;  /* 0x000000b0002c8947 */ /* 0x008fec0003800000 */
[----:B------:R-:W1:Y:S01]  /*1e90*/  LDC.64 R4, c[0x0][0x4a0] ;  /* 0x00012800ff047b82 */ /* 0x000e620000000a00 */
[----:B------:R-:W2:Y:S01]  /*1ea0*/  LDCU.128 UR16, c[0x0][0x4b0] ;  /* 0x00009600ff1077ac */ /* 0x000ea20008000c00 */
[----:B------:R-:W-:Y:S01]  /*1eb0*/  IMAD.MOV.U32 R23, RZ, RZ, RZ ;  /* 0x000000ffff177224 */ /* 0x000fe200078e00ff */
[----:B------:R-:W-:Y:S01]  /*1ec0*/  SHF.R.S32.HI R7, RZ, 0x1f, R71 ;  /* 0x0000001fff077819 */ /* 0x000fe20000011447 */
[----:B------:R-:W-:Y:S01]  /*1ed0*/  @!P3 IMAD.MOV R6, RZ, RZ, -R6 ;  /* 0x000000ffff06b224 */ /* 0x000fe200078e0a06 */
[----:B------:R-:W3:Y:S01]  /*1ee0*/  LDCU.128 UR12, c[0x0][0x4c0] ;  /* 0x00009800ff0c77ac */ /* 0x000ee20008000c00 */
[C---:B------:R-:W-:Y:S01]  /*1ef0*/  IMAD R118, R20.reuse, 0x30, RZ ;  /* 0x0000003014767824 */ /* 0x040fe200078e02ff */
[----:B------:R-:W-:Y:S01]  /*1f00*/  SHF.L.U32 R127, R20, 0x4, RZ ;  /* 0x00000004147f7819 */ /* 0x000fe200000006ff */
[----:B------:R-:W4:Y:S01]  /*1f10*/  LDC.64 R2, c[0x0][0x4a8] ;  /* 0x00012a00ff027b82 */ /* 0x000f220000000a00 */
[----:B------:R-:W3:Y:S01]  /*1f20*/  LDCU.128 UR8, c[0x0][0x490] ;  /* 0x00009200ff0877ac */ /* 0x000ee20008000c00 */
[----:B------:R-:W-:Y:S01]  /*1f30*/  SEL R10, R10, R6, !P1 ;  /* 0x000000060a0a7207 */ /* 0x000fe20004800000 */
[C---:B------:R-:W-:Y:S01]  /*1f40*/  IMAD R117, R20.reuse, 0x50, RZ ;  /* 0x0000005014757824 */ /* 0x040fe200078e02ff */
[C---:B------:R-:W-:Y:S01]  /*1f50*/  SHF.L.U32 R114, R20.reuse, 0x5, RZ ;  /* 0x0000000514727819 */ /* 0x040fe200000006ff */
[----:B------:R-:W3:Y:S01]  /*1f60*/  LDCU.64 UR4, c[0x0][0x488] ;  /* 0x00009100ff0477ac */ /* 0x000ee20008000a00 */
[----:B------:R-:W-:Y:S01]  /*1f70*/  IMAD R116, R20, 0x60, RZ ;  /* 0x0000006014747824 */ /* 0x000fe200078e02ff */
[----:B------:R-:W-:Y:S01]  /*1f80*/  IADD3 R124, PT, PT, R138, 0x20, RZ ;  /* 0x000000208a7c7810 */ /* 0x000fe20007ffe0ff */
[----:B------:R-:W-:Y:S01]  /*1f90*/  IMAD R115, R20, 0x70, RZ ;  /* 0x0000007014737824 */ /* 0x000fe200078e02ff */
[----:B------:R-:W-:Y:S01]  /*1fa0*/  IADD3 R122, PT, PT, R138, 0x40, RZ ;  /* 0x000000408a7a7810 */ /* 0x000fe20007ffe0ff */
[----:B------:R-:W-:Y:S01]  /*1fb0*/  IMAD.SHL.U32 R113, R20, 0x40, RZ ;  /* 0x0000004014717824 */ /* 0x000fe200078e00ff */
[C---:B------:R-:W-:Y:S01]  /*1fc0*/  IADD3 R120, PT, PT, R138.reuse, 0x60, RZ ;  /* 0x000000608a787810 */ /* 0x040fe20007ffe0ff */
[----:B------:R-:W-:Y:S01]  /*1fd0*/  VIADD R125, R138, 0x10 ;  /* 0x000000108a7d7836 */ /* 0x000fe20000000000 */
[----:B------:R-:W-:Y:S01]  /*1fe0*/  LOP3.LUT R19, R22, 0x40, RZ, 0xfc, !PT ;  /* 0x0000004016137812 */ /* 0x000fe200078efcff */
[----:B------:R-:W-:Y:S01]  /*1ff0*/  VIADD R123, R138, 0x30 ;  /* 0x000000308a7b7836 */ /* 0x000fe20000000000 */
[----:B------:R-:W-:Y:S01]  /*2000*/  MOV R110, R71 ;  /* 0x00000047006e7202 */ /* 0x000fe20000000f00 */
[----:B-1----:R-:W-:Y:S01]  /*2010*/  IMAD.WIDE.U32 R8, R209, R4, R22 ;  /* 0x00000004d1087225 */ /* 0x002fe200078e0016 */
[----:B------:R-:W-:-:S02]  /*2020*/  SHF.R.S32.HI R106, RZ, 0x1f, R127 ;  /* 0x0000001fff6a7819 */ /* 0x000fc4000001147f */
[----:B------:R-:W-:Y:S01]  /*2030*/  SHF.R.S32.HI R105, RZ, 0x1f, R114 ;  /* 0x0000001fff697819 */ /* 0x000fe20000011472 */
[----:B------:R-:W-:Y:S01]  /*2040*/  IMAD R9, R209, R5, R9 ;  /* 0x00000005d1097224 */ /* 0x000fe200078e0209 */
[----:B------:R-:W-:Y:S01]  /*2050*/  SHF.R.S32.HI R5, RZ, 0x1f, R10 ;  /* 0x0000001fff057819 */ /* 0x000fe2000001140a */
[----:B--2---:R-:W-:Y:S01]  /*2060*/  IMAD R4, R7, UR16, RZ ;  /* 0x0000001007047c24 */ /* 0x004fe2000f8e02ff */
[----:B------:R-:W-:Y:S01]  /*2070*/  SHF.R.S32.HI R104, RZ, 0x1f, R118 ;  /* 0x0000001fff687819 */ /* 0x000fe20000011476 */
[C---:B------:R-:W-:Y:S01]  /*2080*/  IMAD.WIDE.U32 R8, R71.reuse, UR16, R8 ;  /* 0x0000001047087c25 */ /* 0x040fe2000f8e0008 */
[C---:B----4-:R-:W-:Y:S02]  /*2090*/  SHF.L.U64.HI R98, R2.reuse, 0x4, R3 ;  /* 0x0000000402627819 */ /* 0x050fe40000010203 */
[----:B------:R-:W-:Y:S01]  /*20a0*/  SHF.L.U32 R99, R2, 0x4, RZ ;  /* 0x0000000402637819 */ /* 0x000fe200000006ff */
        /* <DEDUP_REMOVED lines=9> */
[----:B------:R-:W-:Y:S02]  /*2140*/  IMAD R4, R7, R2, RZ ;  /* 0x0000000207047224 */ /* 0x000fe400078e02ff */
[C---:B------:R-:W-:Y:S02]  /*2150*/  IMAD R12, R10.reuse, UR13, R9 ;  /* 0x0000000d0a0c7c24 */ /* 0x040fe4000f8e0209 */
[----:B------:R-:W-:Y:S01]  /*2160*/  IMAD.WIDE.U32 R6, R10, UR12, R16 ;  /* 0x0000000c0a067c25 */ /* 0x000fe2000f8e0010 */
[----:B------:R-:W-:Y:S01]  /*2170*/  SHF.R.S32.HI R17, RZ, 0x1f, R78 ;  /* 0x0000001fff117819 */ /* 0x000fe2000001144e */
[----:B------:R-:W1:Y:S02]  /*2180*/  LDCU.64 UR12, c[0x0][0x4e0] ;  /* 0x00009c00ff0c77ac */ /* 0x000e640008000a00 */
[----:B------:R-:W-:-:S02]  /*2190*/  IMAD R15, R209, UR11, R15 ;  /* 0x0000000bd10f7c24 */ /* 0x000fc4000f8e020f */
[----:B------:R-:W-:Y:S01]  /*21a0*/  IMAD.IADD R13, R7, 0x1, R12 ;  /* 0x00000001070d7824 */ /* 0x000fe200078e020c */
[C---:B-----5:R-:W-:Y:S01]  /*21b0*/  IADD3 R7, PT, PT, R71.reuse, R0, RZ ;  /* 0x0000000047077210 */ /* 0x060fe20007ffe0ff */
[C---:B------:R-:W-:Y:S01]  /*21c0*/  IMAD R4, R71.reuse, R3, R4 ;  /* 0x0000000347047224 */ /* 0x040fe200078e0204 */
[----:B------:R-:W2:Y:S01]  /*21d0*/  LDCU.64 UR10, c[0x0][0x4d0] ;  /* 0x00009a00ff0a77ac */ /* 0x000ea20008000a00 */
[----:B------:R-:W-:-:S04]  /*21e0*/  IMAD.WIDE.U32 R14, R71, R2, R14 ;  /* 0x00000002470e7225 */ /* 0x000fc800078e000e */
[----:B------:R-:W-:Y:S01]  /*21f0*/  IMAD.IADD R15, R15, 0x1, R4 ;  /* 0x000000010f0f7824 */ /* 0x000fe200078e0204 */
[----:B------:R-:W-:Y:S01]  /*2200*/  IADD3 R4, P0, PT, -R78, R138, RZ ;  /* 0x0000008a4e047210 */ /* 0x000fe20007f1e1ff */
[----:B------:R-:W-:Y:S02]  /*2210*/  IMAD R5, R5, UR18, RZ ;  /* 0x0000001205057c24 */ /* 0x000fe4000f8e02ff */
[----:B------:R-:W-:Y:S01]  /*2220*/  IMAD R7, R7, R20, RZ ;  /* 0x0000001407077224 */ /* 0x000fe200078e02ff */
[----:B------:R-:W-:Y:S01]  /*2230*/  IADD3.X R17, PT, PT, RZ, ~R17, RZ, P0, !PT ;  /* 0x80000011ff117210 */ /* 0x000fe200007fe4ff */
[C---:B------:R-:W-:Y:S01]  /*2240*/  IMAD R8, R10.reuse, UR19, R5 ;  /* 0x000000130a087c24 */ /* 0x040fe2000f8e0205 */
[----:B------:R-:W-:Y:S01]  /*2250*/  UMOV UR19, URZ ;  /* 0x000000ff00137c82 */ /* 0x000fe20008000000 */
[----:B------:R-:W-:Y:S01]  /*2260*/  IMAD.MOV.U32 R12, RZ, RZ, R6 ;  /* 0x000000ffff0c7224 */ /* 0x000fe200078e0006 */
[----:B------:R-:W-:Y:S01]  /*2270*/  SHF.R.S32.HI R5, RZ, 0x1f, R7 ;  /* 0x0000001fff057819 */ /* 0x000fe20000011407 */
[----:B------:R-:W-:Y:S01]  /*2280*/  IMAD.WIDE.U32 R10, R10, UR18, R14 ;  /* 0x000000120a0a7c25 */ /* 0x000fe2000f8e000e */
[C---:B------:R-:W-:Y:S01]  /*2290*/  IADD3 R90, P0, PT, R7.reuse, R126, RZ ;  /* 0x0000007e075a7210 */ /* 0x040fe20007f1e0ff */
[----:B------:R-:W-:Y:S01]  /*22a0*/  USHF.L.U32 UR18, UR16, 0x7, URZ ;  /* 0x0000000710127899 */ /* 0x000fe200080006ff */
[----:B------:R-:W-:Y:S01]  /*22b0*/  IADD3 R58, P1, PT, R7, R128, RZ ;  /* 0x00000080073a7210 */ /* 0x000fe20007f3e0ff */
[----:B------:R-:W-:Y:S01]  /*22c0*/  IMAD R89, R17, UR16, RZ ;  /* 0x0000001011597c24 */ /* 0x000fe2000f8e02ff */
[----:B------:R-:W-:Y:S01]  /*22d0*/  IADD3 R9, PT, PT, R11, R8, RZ ;  /* 0x000000080b097210 */ /* 0x000fe20007ffe0ff */
[----:B------:R-:W-:-:S02]  /*22e0*/  IMAD.X R91, R5, 0x1, R107, P0 ;  /* 0x00000001055b7824 */ /* 0x000fc400000e066b */
[----:B------:R-:W-:Y:S02]  /*22f0*/  IMAD.X R5, R5, 0x1, R108, P1 ;  /* 0x0000000105057824 */ /* 0x000fe400008e066c */
[----:B------:R-:W-:Y:S01]  /*2300*/  IMAD.WIDE.U32 R6, R4, UR16, R12 ;  /* 0x0000001004067c25 */ /* 0x000fe2000f8e000c */
[----:B------:R-:W3:Y:S01]  /*2310*/  LDCU UR16, c[0x0][0x450] ;  /* 0x00008a00ff1077ac */ /* 0x000ee20008000800 */
[----:B------:R-:W-:Y:S02]  /*2320*/  SHF.L.U64.HI R91, R90, 0x1, R91 ;  /* 0x000000015a5b7819 */ /* 0x000fe4000001025b */
[----:B------:R-:W-:Y:S01]  /*2330*/  SHF.L.U64.HI R0, R58, 0x1, R5 ;  /* 0x000000013a007819 */ /* 0x000fe20000010205 */
[----:B------:R-:W-:Y:S01]  /*2340*/  IMAD R89, R4, UR17, R89 ;  /* 0x0000001104597c24 */ /* 0x000fe2000f8e0259 */
[----:B------:R-:W-:Y:S01]  /*2350*/  SHF.L.U32 R58, R58, 0x1, RZ ;  /* 0x000000013a3a7819 */ /* 0x000fe200000006ff */
[----:B------:R-:W4:Y:S01]  /*2360*/  LDCU.U8 UR17, c[0x0][0x533] ;  /* 0x0000a660ff1177ac */ /* 0x000f220008000000 */
[----:B------:R-:W-:Y:S01]  /*2370*/  IMAD.SHL.U32 R90, R90, 0x2, RZ ;  /* 0x000000025a5a7824 */ /* 0x000fe200078e00ff */
[----:B------:R-:W-:Y:S01]  /*2380*/  LEA R88, P3, R6, UR8, 0x1 ;  /* 0x0000000806587c11 */ /* 0x000fe2000f8608ff */
[-C--:B------:R-:W-:Y:S01]  /*2390*/  IMAD R17, R17, R2.reuse, RZ ;  /* 0x0000000211117224 */ /* 0x080fe200078e02ff */
[----:B------:R-:W-:Y:S01]  /*23a0*/  IADD3 R24, P0, PT, R58, UR14, RZ ;  /* 0x0000000e3a187c10 */ /* 0x000fe2000ff1e0ff */
[----:B------:R-:W-:Y:S01]  /*23b0*/  IMAD.MOV.U32 R8, RZ, RZ, R10 ;  /* 0x000000ffff087224 */ /* 0x000fe200078e000a */
[----:B------:R-:W-:Y:S01]  /*23c0*/  IADD3 R92, P1, PT, R90, UR14, RZ ;  /* 0x0000000e5a5c7c10 */ /* 0x000fe2000ff3e0ff */
[----:B------:R-:W-:Y:S01]  /*23d0*/  IMAD.SHL.U32 R96, R2, 0x80, RZ ;  /* 0x0000008002607824 */ /* 0x000fe200078e00ff */
[----:B------:R-:W-:Y:S01]  /*23e0*/  IADD3.X R25, PT, PT, R0, UR15, RZ, P0, !PT ;  /* 0x0000000f00197c10 */ /* 0x000fe200087fe4ff */
[----:B------:R-:W-:Y:S01]  /*23f0*/  IMAD R17, R4, R3, R17 ;  /* 0x0000000304117224 */ /* 0x000fe200078e0211 */
[----:B--2---:R-:W-:Y:S01]  /*2400*/  IADD3 R58, P0, PT, R58, UR10, RZ ;  /* 0x0000000a3a3a7c10 */ /* 0x004fe2000ff1e0ff */
[----:B------:R-:W-:Y:S01]  /*2410*/  IMAD.WIDE.U32 R4, R4, R2, R8 ;  /* 0x0000000204047225 */ /* 0x000fe200078e0008 */
[----:B------:R-:W-:Y:S01]  /*2420*/  IADD3.X R93, PT, PT, R91, UR15, RZ, P1, !PT ;  /* 0x0000000f5b5d7c10 */ /* 0x000fe20008ffe4ff */
[----:B------:R-:W2:Y:S01]  /*2430*/  LDCU.64 UR14, c[0x0][0x3c0] ;  /* 0x00007800ff0e77ac */ /* 0x000ea20008000a00 */
[----:B------:R-:W-:Y:S01]  /*2440*/  IADD3.X R59, PT, PT, R0, UR11, RZ, P0, !PT ;  /* 0x0000000b003b7c10 */ /* 0x000fe200087fe4ff */
[----:B------:R-:W-:Y:S01]  /*2450*/  IMAD.IADD R17, R5, 0x1, R17 ;  /* 0x0000000105117824 */ /* 0x000fe200078e0211 */
[----:B------:R-:W-:Y:S01]  /*2460*/  IADD3 R97, P0, PT, RZ, -UR19, RZ ;  /* 0x80000013ff617c10 */ /* 0x000fe2000ff1e0ff */
[C---:B------:R-:W-:Y:S01]  /*2470*/  VIADD R121, R138.reuse, 0x50 ;  /* 0x000000508a797836 */ /* 0x040fe20000000000 */
[----:B------:R-:W-:Y:S01]  /*2480*/  IADD3 R89, PT, PT, R7, R89, RZ ;  /* 0x0000005907597210 */ /* 0x000fe20007ffe0ff */
[----:B------:R-:W-:Y:S01]  /*2490*/  VIADD R119, R138, 0x70 ;  /* 0x000000708a777836 */ /* 0x000fe20000000000 */
[----:B------:R-:W-:Y:S01]  /*24a0*/  IADD3.X R94, PT, PT, RZ, ~UR18, RZ, P0, !PT ;  /* 0x80000012ff5e7c10 */ /* 0x000fe200087fe4ff */
[----:B------:R-:W-:Y:S01]  /*24b0*/  IMAD.X R96, RZ, RZ, ~R96, P0 ;  /* 0x000000ffff607224 */ /* 0x000fe200000e0e60 */
[----:B------:R-:W-:Y:S01]  /*24c0*/  LEA R18, P2, R4, UR4, 0x1 ;  /* 0x0000000404127c11 */ /* 0x000fe2000f8408ff */
[C---:B------:R-:W-:Y:S01]  /*24d0*/  IMAD R112, R133.reuse, -0x80, R78 ;  /* 0xffffff8085707824 */ /* 0x040fe200078e024e */
[----:B------:R-:W-:Y:S01]  /*24e0*/  IADD3 R90, P1, PT, R90, UR10, RZ ;  /* 0x0000000a5a5a7c10 */ /* 0x000fe2000ff3e0ff */
[----:B------:R-:W-:Y:S01]  /*24f0*/  IMAD R111, R133, -0x80, R74 ;  /* 0xffffff80856f7824 */ /* 0x000fe200078e024a */
[C---:B------:R-:W-:Y:S01]  /*2500*/  SHF.R.S64 R95, R97.reuse, 0x1f, R94 ;  /* 0x0000001f615f7819 */ /* 0x040fe2000000105e */
[----:B------:R-:W-:Y:S01]  /*2510*/  IMAD.MOV.U32 R109, RZ, RZ, R133 ;  /* 0x000000ffff6d7224 */ /* 0x000fe200078e0085 */
[----:B------:R-:W-:Y:S01]  /*2520*/  SHF.R.S64 R97, R97, 0x1f, R96 ;  /* 0x0000001f61617819 */ /* 0x000fe20000001060 */
[----:B----4-:R-:W-:Y:S01]  /*2530*/  UISETP.NE.AND UP0, UPT, UR17, URZ, UPT ;  /* 0x000000ff1100728c */ /* 0x010fe2000bf05270 */
[----:B---3--:R-:W-:-:S02]  /*2540*/  MOV R21, UR16 ;  /* 0x0000001000157c02 */ /* 0x008fc40008000f00 */
[----:B------:R-:W-:Y:S02]  /*2550*/  SHF.R.S32.HI R94, RZ, 0x1f, R94 ;  /* 0x0000001fff5e7819 */ /* 0x000fe4000001145e */
[----:B------:R-:W-:Y:S02]  /*2560*/  SHF.R.S32.HI R96, RZ, 0x1f, R96 ;  /* 0x0000001fff607819 */ /* 0x000fe40000011460 */
[----:B------:R-:W-:Y:S02]  /*2570*/  LEA.HI.X R89, R6, UR9, R89, 0x1, P3 ;  /* 0x0000000906597c11 */ /* 0x000fe400098f0c59 */
[----:B------:R-:W-:Y:S01]  /*2580*/  LEA.HI.X R17, R4, UR5, R17, 0x1, P2 ;  /* 0x0000000504117c11 */ /* 0x000fe200090f0c11 */
[----:B------:R-:W3:Y:S01]  /*2590*/  LDCU.64 UR4, c[0x0][0x3b8] ;  /* 0x00007700ff0477ac */ /* 0x000ee20008000a00 */
[----:B------:R-:W-:Y:S01]  /*25a0*/  IADD3.X R91, PT, PT, R91, UR11, RZ, P1, !PT ;  /* 0x0000000b5b5b7c10 */ /* 0x000fe20008ffe4ff */
[----:B-12---:R-:W4:Y:S06]  /*25b0*/  LDCU.128 UR8, c[0x0][0x3a0] ;  /* 0x00007400ff0877ac */ /* 0x006f2c0008000c00 */
.L_x_3229:
[----:B------:R-:W-:Y:S01]  /*25c0*/  VIADD R111, R111, 0x80 ;  /* 0x000000806f6f7836 */ /* 0x000fe20000000000 */
[----:B------:R-:W-:Y:S01]  /*25d0*/  BSSY.RECONVERGENT B1, `(.L_x_3192) ;  /* 0x0000a36000017945 */ /* 0x000fe20003800200 */
[----:B------:R-:W-:Y:S02]  /*25e0*/  VIADD R112, R112, 0x80 ;  /* 0x0000008070707836 */ /* 0x000fe40000000000 */
[----:B------:R-:W-:Y:S01]  /*25f0*/  VIADD R109, R109, 0xffffffff ;  /* 0xffffffff6d6d7836 */ /* 0x000fe20000000000 */
[-C--:B------:R-:W-:Y:S01]  /*2600*/  ISETP.GE.AND P0, PT, R138, R111.reuse, PT ;  /* 0x0000006f8a00720c */ /* 0x080fe20003f06270 */
[----:B------:R-:W-:Y:S02]  /*2610*/  IMAD.MOV.U32 R130, RZ, RZ, R110 ;  /* 0x000000ffff827224 */ /* 0x000fe400078e006e */
[----:B------:R-:W-:Y:S01]  /*2620*/  VIADD R110, R110, 0xffffff80 ;  /* 0xffffff806e6e7836 */ /* 0x000fe20000000000 */
[-C--:B------:R-:W-:Y:S02]  /*2630*/  ISETP.GE.AND P2, PT, R138, R112.reuse, !P0 ;  /* 0x000000708a00720c */ /* 0x080fe40004746270 */
[C---:B------:R-:W-:Y:S02]  /*2640*/  ISETP.GE.AND P0, PT, R125.reuse, R111, PT ;  /* 0x0000006f7d00720c */ /* 0x040fe40003f06270 */
[----:B------:R-:W-:Y:S02]  /*2650*/  P2R R0, PR, RZ, 0x4 ;  /* 0x00000004ff007803 */ /* 0x000fe40000000000 */
[----:B------:R-:W-:Y:S07]  /*2660*/  ISETP.GE.AND P3, PT, R125, R112, !P0 ;  /* 0x000000707d00720c */ /* 0x000fee0004766270 */
[----:B------:R-:W2:Y:S06]  /*2670*/  @P2 LDG.E.128 R8, desc[UR6][R88.64] ;  /* 0x0000000658082981 */ /* 0x000eac000c1e1d00 */
[----:B------:R-:W1:Y:S01]  /*2680*/  @P3 LDC.64 R2, c[0x0][0x4b0] ;  /* 0x00012c00ff023b82 */ /* 0x000e620000000a00 */
[----:B--2---:R2:W-:Y:S01]  /*2690*/  @P2 STG.E.128 desc[UR6][R84.64], R8 ;  /* 0x0000000854002986 */ /* 0x0045e2000c101d06 */
[C---:B-1----:R-:W-:Y:S03]  /*26a0*/  @P3 LEA R36, P0, R2.reuse, R88, 0x5 ;  /* 0x0000005802243211 */ /* 0x042fe600078028ff */
[----:B------:R-:W5:Y:S01]  /*26b0*/  @P2 LDG.E.128 R4, desc[UR6][R88.64+0x80] ;  /* 0x0000800658042981 */ /* 0x000f62000c1e1d00 */
[----:B------:R-:W-:Y:S02]  /*26c0*/  @P3 LEA.HI.X R37, R2, R89, R3, 0x5, P0 ;  /* 0x0000005902253211 */ /* 0x000fe400000f2c03 */
[C---:B------:R-:W-:Y:S04]  /*26d0*/  @P3 LEA R32, P0, R77.reuse, R84, 0x1 ;  /* 0x000000544d203211 */ /* 0x040fe800078008ff */
[----:B------:R-:W-:Y:S02]  /*26e0*/  @P3 LEA.HI.X R33, R77, R85, R76, 0x1, P0 ;  /* 0x000000554d213211 */ /* 0x000fe400000f0c4c */
[C---:B------:R-:W-:Y:S04]  /*26f0*/  ISETP.GE.AND P0, PT, R124.reuse, R111, PT ;  /* 0x0000006f7c00720c */ /* 0x040fe80003f06270 */
[----:B------:R-:W-:Y:S11]  /*2700*/  ISETP.LT.OR P4, PT, R124, R112, P0 ;  /* 0x000000707c00720c */ /* 0x000ff60000781670 */
[----:B------:R-:W-:Y:S02]  /*2710*/  @!UPT UIADD3 URZ, UPT, UPT, URZ, URZ, URZ ;  /* 0x000000fffffff290 */ /* 0x000fe4000fffe0ff */
[----:B------:R-:W1:Y:S02]  /*2720*/  @!P4 LDC.64 R2, c[0x0][0x4b0] ;  /* 0x00012c00ff02cb82 */ /* 0x000e640000000a00 */
[C---:B-1----:R-:W-:Y:S04]  /*2730*/  @!P4 LEA R34, P0, R2.reuse, R88, 0x6 ;  /* 0x000000580222c211 */ /* 0x042fe800078030ff */
[----:B------:R-:W-:Y:S02]  /*2740*/  @!P4 LEA.HI.X R35, R2, R89, R3, 0x6, P0 ;  /* 0x000000590223c211 */ /* 0x000fe400000f3403 */
[----:B------:R-:W1:Y:S02]  /*2750*/  @!P4 LDC.64 R2, c[0x0][0x3c0] ;  /* 0x0000f000ff02cb82 */ /* 0x000e640000000a00 */
[C---:B-1----:R-:W-:Y:S04]  /*2760*/  @!P4 LEA R26, P0, R2.reuse, R84, 0x6 ;  /* 0x00000054021ac211 */ /* 0x042fe800078030ff */
[----:B------:R-:W-:Y:S02]  /*2770*/  @!P4 LEA.HI.X R27, R2, R85, R3, 0x6, P0 ;  /* 0x00000055021bc211 */ /* 0x000fe400000f3403 */
[CC--:B------:R-:W-:Y:S04]  /*2780*/  ISETP.GE.AND P0, PT, R123.reuse, R111.reuse, PT ;  /* 0x0000006f7b00720c */ /* 0x0c0fe80003f06270 */
[-C--:B------:R-:W-:Y:S02]  /*2790*/  ISETP.LT.OR P1, PT, R123, R112.reuse, P0 ;  /* 0x000000707b00720c */ /* 0x080fe40000721670 */
[C---:B------:R-:W-:Y:S04]  /*27a0*/  ISETP.GE.AND P0, PT, R122.reuse, R111, PT ;  /* 0x0000006f7a00720c */ /* 0x040fe80003f06270 */
[----:B------:R-:W-:Y:S04]  /*27b0*/  ISETP.LT.OR P6, PT, R122, R112, P0 ;  /* 0x000000707a00720c */ /* 0x000fe800007c1670 */
[----:B------:R-:W-:Y:S03]  /*27c0*/  P2R R142, PR, RZ, 0x40 ;  /* 0x00000040ff8e7803 */ /* 0x000fe60000000000 */
[----:B------:R-:W1:Y:S02]  /*27d0*/  @!P1 LDC.64 R2, c[0x0][0x4b0] ;  /* 0x00012c00ff029b82 */ /* 0x000e640000000a00 */
[----:B-1----:R-:W-:Y:S01]  /*27e0*/  @!P1 IMAD R3, R3, 0x60, RZ ;  /* 0x0000006003039824 */ /* 0x002fe200078e02ff */
[----:B-----5:R-:W-:Y:S04]  /*27f0*/  @P2 STG.E.128 desc[UR6][R84.64+0x80], R4 ;  /* 0x0000800454002986 */ /* 0x020fe8000c101d06 */
[----:B------:R-:W5:Y:S04]  /*2800*/  @P3 LDG.E.128 R28, desc[UR6][R36.64] ;  /* 0x00000006241c3981 */ /* 0x000f68000c1e1d00 */
[----:B-----5:R-:W-:Y:S04]  /*2810*/  @P3 STG.E.128 desc[UR6][R32.64], R28 ;  /* 0x0000001c20003986 */ /* 0x020fe8000c101d06 */
[----:B------:R-:W5:Y:S04]  /*2820*/  @P3 LDG.E.128 R12, desc[UR6][R36.64+0x80] ;  /* 0x00008006240c3981 */ /* 0x000f68000c1e1d00 */
[----:B-----5:R1:W-:Y:S04]  /*2830*/  @P3 STG.E.128 desc[UR6][R32.64+0x80], R12 ;  /* 0x0000800c20003986 */ /* 0x0203e8000c101d06 */
[----:B--2---:R-:W2:Y:S01]  /*2840*/  @!P4 LDG.E.128 R8, desc[UR6][R34.64] ;  /* 0x000000062208c981 */ /* 0x004ea2000c1e1d00 */
[----:B-1----:R-:W-:Y:S04]  /*2850*/  @!P1 IMAD.WIDE.U32 R32, R2, 0x60, R88 ;  /* 0x0000006002209825 */ /* 0x002fe800078e0058 */
[----:B------:R-:W-:Y:S02]  /*2860*/  @!P1 IMAD.IADD R33, R33, 0x1, R3 ;  /* 0x0000000121219824 */ /* 0x000fe400078e0203 */
[----:B------:R-:W1:Y:S02]  /*2870*/  @!P1 LDC.64 R2, c[0x0][0x3c0] ;  /* 0x0000f000ff029b82 */ /* 0x000e640000000a00 */
[----:B-1----:R-:W-:Y:S02]  /*2880*/  @!P1 IMAD R3, R3, 0x60, RZ ;  /* 0x0000006003039824 */ /* 0x002fe400078e02ff */
[----:B------:R-:W-:Y:S04]  /*2890*/  @!P1 IMAD.WIDE.U32 R28, R2, 0x60, R84 ;  /* 0x00000060021c9825 */ /* 0x000fe800078e0054 */
[----:B------:R-:W-:Y:S02]  /*28a0*/  @!P1 IMAD.IADD R29, R29, 0x1, R3 ;  /* 0x000000011d1d9824 */ /* 0x000fe400078e0203 */
[----:B------:R-:W1:Y:S02]  /*28b0*/  @!P6 LDC.64 R2, c[0x0][0x4b0] ;  /* 0x00012c00ff02eb82 */ /* 0x000e640000000a00 */
[C---:B-1----:R-:W-:Y:S04]  /*28c0*/  @!P6 LEA R30, P0, R2.reuse, R88, 0x7 ;  /* 0x00000058021ee211 */ /* 0x042fe800078038ff */
[----:B------:R-:W-:Y:S02]  /*28d0*/  @!P6 LEA.HI.X R31, R2, R89, R3, 0x7, P0 ;  /* 0x00000059021fe211 */ /* 0x000fe400000f3c03 */
[----:B------:R-:W1:Y:S01]  /*28e0*/  @!P6 LDC.64 R2, c[0x0][0x3c0] ;  /* 0x0000f000ff02eb82 */ /* 0x000e620000000a00 */
[----:B--2---:R2:W-:Y:S04]  /*28f0*/  @!P4 STG.E.128 desc[UR6][R26.64], R8 ;  /* 0x000000081a00c986 */ /* 0x0045e8000c101d06 */
[----:B------:R-:W5:Y:S04]  /*2900*/  @!P4 LDG.E.128 R4, desc[UR6][R34.64+0x80] ;  /* 0x000080062204c981 */ /* 0x000f68000c1e1d00 */
[----:B-----5:R1:W-:Y:S04]  /*2910*/  @!P4 STG.E.128 desc[UR6][R26.64+0x80], R4 ;  /* 0x000080041a00c986 */ /* 0x0203e8000c101d06 */
[----:B--2---:R-:W2:Y:S01]  /*2920*/  @!P1 LDG.E.128 R8, desc[UR6][R32.64] ;  /* 0x0000000620089981 */ /* 0x004ea2000c1e1d00 */
[C---:B-1----:R-:W-:Y:S04]  /*2930*/  @!P6 LEA R26, P0, R2.reuse, R84, 0x7 ;  /* 0x00000054021ae211 */ /* 0x042fe800078038ff */
[----:B------:R-:W-:Y:S02]  /*2940*/  @!P6 LEA.HI.X R27, R2, R85, R3, 0x7, P0 ;  /* 0x00000055021be211 */ /* 0x000fe400000f3c03 */
[CC--:B------:R-:W-:Y:S04]  /*2950*/  ISETP.GE.AND P0, PT, R121.reuse, R111.reuse, PT ;  /* 0x0000006f7900720c */ /* 0x0c0fe80003f06270 */
[-C--:B------:R-:W-:Y:S02]  /*2960*/  ISETP.GE.AND P5, PT, R121, R112.reuse, !P0 ;  /* 0x000000707900720c */ /* 0x080fe400047a6270 */
[-C--:B------:R-:W-:Y:S11]  /*2970*/  ISETP.GE.AND P0, PT, R120, R111.reuse, PT ;  /* 0x0000006f7800720c */ /* 0x080ff60003f06270 */
[----:B------:R-:W1:Y:S02]  /*2980*/  @P5 LDC.64 R2, c[0x0][0x4b0] ;  /* 0x00012c00ff025b82 */ /* 0x000e640000000a00 */
[----:B-1----:R-:W-:Y:S01]  /*2990*/  @P5 IMAD R3, R3, 0xa0, RZ ;  /* 0x000000a003035824 */ /* 0x002fe200078e02ff */
[----:B--2---:R-:W-:Y:S04]  /*29a0*/  @!P1 STG.E.128 desc[UR6][R28.64], R8 ;  /* 0x000000081c009986 */ /* 0x004fe8000c101d06 */
[----:B------:R-:W2:Y:S04]  /*29b0*/  @!P1 LDG.E.128 R12, desc[UR6][R32.64+0x80] ;  /* 0x00008006200c9981 */ /* 0x000ea8000c1e1d00 */
[----:B--2---:R1:W-:Y:S04]  /*29c0*/  @!P1 STG.E.128 desc[UR6][R28.64+0x80], R12 ;  /* 0x0000800c1c009986 */ /* 0x0043e8000c101d06 */
[----:B------:R-:W2:Y:S01]  /*29d0*/  @!P6 LDG.E.128 R4, desc[UR6][R30.64] ;  /* 0x000000061e04e981 */ /* 0x000ea2000c1e1d00 */
[----:B-1----:R-:W-:Y:S04]  /*29e0*/  @P5 IMAD.WIDE.U32 R28, R2, 0xa0, R88 ;  /* 0x000000a0021c5825 */ /* 0x002fe800078e0058 */
[----:B------:R-:W-:Y:S02]  /*29f0*/  @P5 IMAD.IADD R29, R29, 0x1, R3 ;  /* 0x000000011d1d5824 */ /* 0x000fe400078e0203 */
[----:B------:R-:W1:Y:S02]  /*2a00*/  @P5 LDC.64 R2, c[0x0][0x3c0] ;  /* 0x0000f000ff025b82 */ /* 0x000e640000000a00 */
[----:B-1----:R-:W-:Y:S02]  /*2a10*/  @P5 IMAD R3, R3, 0xa0, RZ ;  /* 0x000000a003035824 */ /* 0x002fe400078e02ff */
[----:B------:R-:W-:Y:S04]  /*2a20*/  @P5 IMAD.WIDE.U32 R32, R2, 0xa0, R84 ;  /* 0x000000a002205825 */ /* 0x000fe800078e0054 */
[----:B------:R-:W-:Y:S01]  /*2a30*/  @P5 IMAD.IADD R33, R33, 0x1, R3 ;  /* 0x0000000121215824 */ /* 0x000fe200078e0203 */
[----:B--2---:R1:W-:Y:S04]  /*2a40*/  @!P6 STG.E.128 desc[UR6][R26.64], R4 ;  /* 0x000000041a00e986 */ /* 0x0043e8000c101d06 */
[----:B------:R-:W2:Y:S04]  /*2a50*/  @!P6 LDG.E.128 R8, desc[UR6][R30.64+0x80] ;  /* 0x000080061e08e981 */ /* 0x000ea8000c1e1d00 */
[----:B--2---:R2:W-:Y:S01]  /*2a60*/  @!P6 STG.E.128 desc[UR6][R26.64+0x80], R8 ;  /* 0x000080081a00e986 */ /* 0x0045e2000c101d06 */
[-C--:B------:R-:W-:Y:S02]  /*2a70*/  ISETP.GE.AND P6, PT, R120, R112.reuse, !P0 ;  /* 0x000000707800720c */ /* 0x080fe400047c6270 */
[C---:B------:R-:W-:Y:S01]  /*2a80*/  ISETP.GE.AND P0, PT, R119.reuse, R111, PT ;  /* 0x0000006f7700720c */ /* 0x040fe20003f06270 */
[----:B-1----:R-:W5:Y:S03]  /*2a90*/  @P5 LDG.E.128 R4, desc[UR6][R28.64] ;  /* 0x000000061c045981 */ /* 0x002f66000c1e1d00 */
[----:B------:R-:W-:Y:S02]  /*2aa0*/  ISETP.GE.AND P2, PT, R119, R112, !P0 ;  /* 0x000000707700720c */ /* 0x000fe40004746270 */
[----:B------:R-:W-:Y:S02]  /*2ab0*/  ISETP.NE.AND P0, PT, R21, RZ, PT ;  /* 0x000000ff1500720c */ /* 0x000fe40003f05270 */
[----:B------:R-:W-:Y:S03]  /*2ac0*/  P2R R131, PR, RZ, 0x4 ;  /* 0x00000004ff837803 */ /* 0x000fe60000000000 */
[----:B------:R-:W1:Y:S02]  /*2ad0*/  @P6 LDC.64 R2, c[0x0][0x4b0] ;  /* 0x00012c00ff026b82 */ /* 0x000e640000000a00 */
[----:B-1----:R-:W-:Y:S02]  /*2ae0*/  @P6 IMAD R3, R3, 0xc0, RZ ;  /* 0x000000c003036824 */ /* 0x002fe400078e02ff */
[----:B------:R-:W-:Y:S04]  /*2af0*/  @P6 IMAD.WIDE.U32 R30, R2, 0xc0, R88 ;  /* 0x000000c0021e6825 */ /* 0x000fe800078e0058 */
[----:B------:R-:W-:Y:S02]  /*2b00*/  @P6 IMAD.IADD R31, R31, 0x1, R3 ;  /* 0x000000011f1f6824 */ /* 0x000fe400078e0203 */
[----:B------:R-:W1:Y:S02]  /*2b10*/  @P6 LDC.64 R2, c[0x0][0x3c0] ;  /* 0x0000f000ff026b82 */ /* 0x000e640000000a00 */
[----:B-1----:R-:W-:Y:S01]  /*2b20*/  @P6 IMAD R3, R3, 0xc0, RZ ;  /* 0x000000c003036824 */ /* 0x002fe200078e02ff */
[----:B-----5:R1:W-:Y:S04]  /*2b30*/  @P5 STG.E.128 desc[UR6][R32.64], R4 ;  /* 0x0000000420005986 */ /* 0x0203e8000c101d06 */
[----:B------:R5:W3:Y:S02]  /*2b40*/  @P5 LDG.E.128 R12, desc[UR6][R28.64+0x80] ;  /* 0x000080061c0c5981 */ /* 0x000ae4000c1e1d00 */
[----:B-----5:R-:W-:Y:S04]  /*2b50*/  @P6 IMAD.WIDE.U32 R28, R2, 0xc0, R84 ;  /* 0x000000c0021c6825 */ /* 0x020fe800078e0054 */
[----:B------:R-:W-:Y:S02]  /*2b60*/  @P6 IMAD.IADD R29, R29, 0x1, R3 ;  /* 0x000000011d1d6824 */ /* 0x000fe400078e0203 */
[----:B------:R-:W5:Y:S02]  /*2b70*/  @P2 LDC.64 R2, c[0x0][0x4b0] ;  /* 0x00012c00ff022b82 */ /* 0x000f640000000a00 */
[----:B-----5:R-:W-:Y:S02]  /*2b80*/  @P2 IMAD R3, R3, 0xe0, RZ ;  /* 0x000000e003032824 */ /* 0x020fe400078e02ff */
[----:B--2---:R-:W-:Y:S04]  /*2b90*/  @P2 IMAD.WIDE.U32 R26, R2, 0xe0, R88 ;  /* 0x000000e0021a2825 */ /* 0x004fe800078e0058 */
[----:B------:R-:W-:Y:S02]  /*2ba0*/  @P2 IMAD.IADD R27, R27, 0x1, R3 ;  /* 0x000000011b1b2824 */ /* 0x000fe400078e0203 */
[----:B------:R-:W2:Y:S02]  /*2bb0*/  @P2 LDC.64 R2, c[0x0][0x3c0] ;  /* 0x0000f000ff022b82 */ /* 0x000ea40000000a00 */
[----:B--2---:R-:W-:Y:S01]  /*2bc0*/  @P2 IMAD R3, R3, 0xe0, RZ ;  /* 0x000000e003032824 */ /* 0x004fe200078e02ff */
[----:B---3--:R-:W-:Y:S04]  /*2bd0*/  @P5 STG.E.128 desc[UR6][R32.64+0x80], R12 ;  /* 0x0000800c20005986 */ /* 0x008fe8000c101d06 */
[----:B-1----:R-:W2:Y:S04]  /*2be0*/  @P6 LDG.E.128 R4, desc[UR6][R30.64] ;  /* 0x000000061e046981 */ /* 0x002ea8000c1e1d00 */
[----:B--2---:R1:W-:Y:S04]  /*2bf0*/  @P6 STG.E.128 desc[UR6][R28.64], R4 ;  /* 0x000000041c006986 */ /* 0x0043e8000c101d06 */
[----:B------:R2:W3:Y:S02]  /*2c00*/  @P6 LDG.E.128 R8, desc[UR6][R30.64+0x80] ;  /* 0x000080061e086981 */ /* 0x0004e4000c1e1d00 */
[----:B--2---:R-:W-:Y:S04]  /*2c10*/  @P2 IMAD.WIDE.U32 R30, R2, 0xe0, R84 ;  /* 0x000000e0021e2825 */ /* 0x004fe800078e0054 */
[----:B------:R-:W-:Y:S01]  /*2c20*/  @P2 IMAD.IADD R31, R31, 0x1, R3 ;  /* 0x000000011f1f2824 */ /* 0x000fe200078e0203 */
[----:B---3--:R2:W-:Y:S04]  /*2c30*/  @P6 STG.E.128 desc[UR6][R28.64+0x80], R8 ;  /* 0x000080081c006986 */ /* 0x0085e8000c101d06 */
[----:B-1----:R-:W3:Y:S04]  /*2c40*/  @P2 LDG.E.128 R4, desc[UR6][R26.64] ;  /* 0x000000061a042981 */ /* 0x002ee8000c1e1d00 */
[----:B---3--:R2:W-:Y:S04]  /*2c50*/  @P2 STG.E.128 desc[UR6][R30.64], R4 ;  /* 0x000000041e002986 */ /* 0x0085e8000c101d06 */
[----:B------:R-:W3:Y:S04]  /*2c60*/  @P2 LDG.E.128 R12, desc[UR6][R26.64+0x80] ;  /* 0x000080061a0c2981 */ /* 0x000ee8000c1e1d00 */
[----:B---3--:R2:W-:Y:S01]  /*2c70*/  @P2 STG.E.128 desc[UR6][R30.64+0x80], R12 ;  /* 0x0000800c1e002986 */ /* 0x0085e2000c101d06 */
[----:B------:R-:W-:Y:S04]  /*2c80*/  ISETP.GT.AND P2, PT, R109, R82, PT ;  /* 0x000000526d00720c */ /* 0x000fe80003f44270 */
[----:B------:R-:W-:Y:S02]  /*2c90*/  P2R R129, PR, RZ, 0x4 ;  /* 0x00000004ff817803 */ /* 0x000fe40000000000 */
[----:B------:R-:W-:Y:S01]  /*2ca0*/  ISETP.NE.AND P2, PT, R0, RZ, PT ;  /* 0x000000ff0000720c */ /* 0x000fe20003f45270 */
[----:B------:R-:W-:Y:S01]  /*2cb0*/  @!UPT UIADD3 URZ, UPT, UPT, URZ, URZ, URZ ;  /* 0x000000fffffff290 */ /* 0x000fe2000fffe0ff */
[----:B------:R-:W-:Y:S11]  /*2cc0*/  @P0 BRA `(.L_x_3193) ;  /* 0x0000000400680947 */ /* 0x000ff60003800000 */
[----:B------:R-:W-:Y:S01]  /*2cd0*/  @P2 IMAD.MOV.U32 R16, RZ, RZ, R18 ;  /* 0x000000ffff102224 */ /* 0x000fe200078e0012 */
[----:B------:R-:W1:Y:S01]  /*2ce0*/  @!P4 LDC.64 R2, c[0x0][0x4a8] ;  /* 0x00012a00ff02cb82 */ /* 0x000e620000000a00 */
[----:B------:R-:W-:Y:S03]  /*2cf0*/  IMAD.MOV.U32 R21, RZ, RZ, RZ ;  /* 0x000000ffff157224 */ /* 0x000fe600078e00ff */
[----:B--2---:R-:W2:Y:S04]  /*2d00*/  @P2 LDG.E.128 R8, desc[UR6][R16.64] ;  /* 0x0000000610082981 */ /* 0x004ea8000c1e1d00 */
[----:B--2---:R2:W-:Y:S01]  /*2d10*/  @P2 STG.E.128 desc[UR6][R86.64], R8 ;  /* 0x0000000856002986 */ /* 0x0045e2000c101d06 */
[CC--:B-1----:R-:W-:Y:S03]  /*2d20*/  @!P4 LEA R36, P0, R2.reuse, R18.reuse, 0x6 ;  /* 0x000000120224c211 */ /* 0x0c2fe600078030ff */
[----:B------:R1:W3:Y:S01]  /*2d30*/  @P2 LDG.E.128 R4, desc[UR6][R16.64+0x80] ;  /* 0x0000800610042981 */ /* 0x0002e2000c1e1d00 */
[----:B------:R-:W-:Y:S02]  /*2d40*/  @!P4 LEA.HI.X R37, R2, R17, R3, 0x6, P0 ;  /* 0x000000110225c211 */ /* 0x000fe400000f3403 */
[----:B------:R-:W5:Y:S01]  /*2d50*/  @!P4 LDC.64 R2, c[0x0][0x3b8] ;  /* 0x0000ee00ff02cb82 */ /* 0x000f620000000a00 */
[----:B-1----:R-:W-:Y:S02]  /*2d60*/  @!P1 MOV R16, R18 ;  /* 0x0000001200109202 */ /* 0x002fe40000000f00 */
[C---:B-----5:R-:W-:Y:S04]  /*2d70*/  @!P4 LEA R26, P0, R2.reuse, R86, 0x6 ;  /* 0x00000056021ac211 */ /* 0x060fe800078030ff */
[----:B------:R-:W-:Y:S02]  /*2d80*/  @!P4 LEA.HI.X R27, R2, R87, R3, 0x6, P0 ;  /* 0x00000057021bc211 */ /* 0x000fe400000f3403 */
[C---:B------:R-:W-:Y:S01]  /*2d90*/  @P3 LEA R42, P0, R99.reuse, R18, 0x1 ;  /* 0x00000012632a3211 */ /* 0x040fe200078008ff */
[----:B------:R-:W1:Y:S03]  /*2da0*/  @!P1 LDC.64 R2, c[0x0][0x4a8] ;  /* 0x00012a00ff029b82 */ /* 0x000e660000000a00 */
[----:B------:R-:W-:Y:S02]  /*2db0*/  @P3 LEA.HI.X R43, R99, R17, R98, 0x1, P0 ;  /* 0x00000011632b3211 */ /* 0x000fe400000f0c62 */
[C---:B------:R-:W-:Y:S04]  /*2dc0*/  @P3 LEA R40, P0, R79.reuse, R86, 0x1 ;  /* 0x000000564f283211 */ /* 0x040fe800078008ff */
[----:B------:R-:W-:Y:S01]  /*2dd0*/  @P3 LEA.HI.X R41, R79, R87, R80, 0x1, P0 ;  /* 0x000000574f293211 */ /* 0x000fe200000f0c50 */
[----:B-1----:R-:W-:Y:S04]  /*2de0*/  @!P1 IMAD.WIDE.U32 R38, R2, 0x60, R16 ;  /* 0x0000006002269825 */ /* 0x002fe800078e0010 */
[----:B------:R-:W-:Y:S02]  /*2df0*/  @!P1 IMAD R3, R3, 0x60, RZ ;  /* 0x0000006003039824 */ /* 0x000fe400078e02ff */
[----:B------:R-:W-:Y:S02]  /*2e00*/  @P5 IMAD.MOV.U32 R16, RZ, RZ, R18 ;  /* 0x000000ffff105224 */ /* 0x000fe400078e0012 */
[----:B------:R-:W-:Y:S02]  /*2e10*/  @!P1 IMAD.IADD R39, R39, 0x1, R3 ;  /* 0x0000000127279824 */ /* 0x000fe400078e0203 */
[----:B------:R-:W1:Y:S02]  /*2e20*/  @!P1 LDC.64 R2, c[0x0][0x3b8] ;  /* 0x0000ee00ff029b82 */ /* 0x000e640000000a00 */
[----:B-1----:R-:W-:Y:S01]  /*2e30*/  @!P1 IMAD R3, R3, 0x60, RZ ;  /* 0x0000006003039824 */ /* 0x002fe200078e02ff */
[----:B---3--:R-:W-:Y:S01]  /*2e40*/  @P2 STG.E.128 desc[UR6][R86.64+0x80], R4 ;  /* 0x0000800456002986 */ /* 0x008fe2000c101d06 */
[----:B------:R-:W-:Y:S03]  /*2e50*/  ISETP.NE.AND P2, PT, R131, RZ, PT ;  /* 0x000000ff8300720c */ /* 0x000fe60003f45270 */
[----:B------:R-:W3:Y:S04]  /*2e60*/  @P3 LDG.E.128 R28, desc[UR6][R42.64] ;  /* 0x000000062a1c3981 */ /* 0x000ee8000c1e1d00 */
[----:B---3--:R-:W-:Y:S04]  /*2e70*/  @P3 STG.E.128 desc[UR6][R40.64], R28 ;  /* 0x0000001c28003986 */ /* 0x008fe8000c101d06 */
[----:B------:R-:W3:Y:S04]  /*2e80*/  @P3 LDG.E.128 R12, desc[UR6][R42.64+0x80] ;  /* 0x000080062a0c3981 */ /* 0x000ee8000c1e1d00 */
[----:B---3--:R-:W-:Y:S01]  /*2e90*/  @P3 STG.E.128 desc[UR6][R40.64+0x80], R12 ;  /* 0x0000800c28003986 */ /* 0x008fe2000c101d06 */
[----:B------:R-:W-:Y:S03]  /*2ea0*/  ISETP.NE.AND P3, PT, R142, RZ, PT ;  /* 0x000000ff8e00720c */ /* 0x000fe60003f65270 */
[----:B------:R-:W3:Y:S04]  /*2eb0*/  @!P4 LDG.E.128 R32, desc[UR6][R36.64] ;  /* 0x000000062420c981 */ /* 0x000ee8000c1e1d00 */
[----:B---3--:R1:W-:Y:S04]  /*2ec0*/  @!P4 STG.E.128 desc[UR6][R26.64], R32 ;  /* 0x000000201a00c986 */ /* 0x0083e8000c101d06 */
[----:B--2---:R-:W2:Y:S01]  /*2ed0*/  @!P4 LDG.E.128 R8, desc[UR6][R36.64+0x80] ;  /* 0x000080062408c981 */ /* 0x004ea2000c1e1d00 */
[----:B-1----:R-:W-:Y:S05]  /*2ee0*/  @!P1 IMAD.WIDE.U32 R32, R2, 0x60, R86 ;  /* 0x0000006002209825 */ /* 0x002fea00078e0056 */
[----:B------:R-:W-:Y:S02]  /*2ef0*/  @!P1 IADD3 R33, PT, PT, R33, R3, RZ ;  /* 0x0000000321219210 */ /* 0x000fe40007ffe0ff */
[----:B------:R-:W1:Y:S02]  /*2f00*/  @!P3 LDC.64 R2, c[0x0][0x4a8] ;  /* 0x00012a00ff02bb82 */ /* 0x000e640000000a00 */
[C---:B-1----:R-:W-:Y:S04]  /*2f10*/  @!P3 LEA R28, P0, R2.reuse, R18, 0x7 ;  /* 0x00000012021cb211 */ /* 0x042fe800078038ff */
[----:B------:R-:W-:Y:S02]  /*2f20*/  @!P3 LEA.HI.X R29, R2, R17, R3, 0x7, P0 ;  /* 0x00000011021db211 */ /* 0x000fe400000f3c03 */
[----:B------:R-:W1:Y:S01]  /*2f30*/  @!P3 LDC.64 R2, c[0x0][0x3b8] ;  /* 0x0000ee00ff02bb82 */ /* 0x000e620000000a00 */
[----:B--2---:R1:W-:Y:S04]  /*2f40*/  @!P4 STG.E.128 desc[UR6][R26.64+0x80], R8 ;  /* 0x000080081a00c986 */ /* 0x0043e8000c101d06 */
[----:B------:R-:W2:Y:S01]  /*2f50*/  @!P1 LDG.E.128 R4, desc[UR6][R38.64] ;  /* 0x0000000626049981 */ /* 0x000ea2000c1e1d00 */
[C---:B-1----:R-:W-:Y:S04]  /*2f60*/  @!P3 LEA R26, P0, R2.reuse, R86, 0x7 ;  /* 0x00000056021ab211 */ /* 0x042fe800078038ff */
[----:B------:R-:W-:Y:S02]  /*2f70*/  @!P3 LEA.HI.X R27, R2, R87, R3, 0x7, P0 ;  /* 0x00000057021bb211 */ /* 0x000fe400000f3c03 */
[----:B------:R-:W1:Y:S02]  /*2f80*/  @P5 LDC.64 R2, c[0x0][0x4a8] ;  /* 0x00012a00ff025b82 */ /* 0x000e640000000a00 */
[----:B-1----:R-:W-:Y:S01]  /*2f90*/  @P5 IMAD.WIDE.U32 R30, R2, 0xa0, R16 ;  /* 0x000000a0021e5825 */ /* 0x002fe200078e0010 */
[----:B------:R-:W-:Y:S03]  /*2fa0*/  @P6 MOV R16, R18 ;  /* 0x0000001200106202 */ /* 0x000fe60000000f00 */
[----:B------:R-:W-:Y:S05]  /*2fb0*/  @P5 IMAD R3, R3, 0xa0, RZ ;  /* 0x000000a003035824 */ /* 0x000fea00078e02ff */
[----:B------:R-:W-:Y:S02]  /*2fc0*/  @P5 IADD3 R31, PT, PT, R31, R3, RZ ;  /* 0x000000031f1f5210 */ /* 0x000fe40007ffe0ff */
[----:B------:R-:W1:Y:S02]  /*2fd0*/  @P5 LDC.64 R2, c[0x0][0x3b8] ;  /* 0x0000ee00ff025b82 */ /* 0x000e640000000a00 */
[----:B-1----:R-:W-:Y:S01]  /*2fe0*/  @P5 IMAD R3, R3, 0xa0, RZ ;  /* 0x000000a003035824 */ /* 0x002fe200078e02ff */
[----:B--2---:R1:W-:Y:S04]  /*2ff0*/  @!P1 STG.E.128 desc[UR6][R32.64], R4 ;  /* 0x0000000420009986 */ /* 0x0043e8000c101d06 */
[----:B------:R-:W2:Y:S04]  /*3000*/  @!P1 LDG.E.128 R12, desc[UR6][R38.64+0x80] ;  /* 0x00008006260c9981 */ /* 0x000ea8000c1e1d00 */
[----:B--2---:R2:W-:Y:S04]  /*3010*/  @!P1 STG.E.128 desc[UR6][R32.64+0x80], R12 ;  /* 0x0000800c20009986 */ /* 0x0045e8000c101d06 */
[----:B------:R-:W3:Y:S04]  /*3020*/  @!P3 LDG.E.128 R8, desc[UR6][R28.64] ;  /* 0x000000061c08b981 */ /* 0x000ee8000c1e1d00 */
[----:B---3--:R-:W-:Y:S04]  /*3030*/  @!P3 STG.E.128 desc[UR6][R26.64], R8 ;  /* 0x000000081a00b986 */ /* 0x008fe8000c101d06 */
[----:B-1----:R1:W3:Y:S02]  /*3040*/  @!P3 LDG.E.128 R4, desc[UR6][R28.64+0x80] ;  /* 0x000080061c04b981 */ /* 0x0022e4000c1e1d00 */
[----:B-1----:R-:W-:Y:S04]  /*3050*/  @P5 IMAD.WIDE.U32 R28, R2, 0xa0, R86 ;  /* 0x000000a0021c5825 */ /* 0x002fe800078e0056 */
[----:B------:R-:W-:Y:S02]  /*3060*/  @P5 IMAD.IADD R29, R29, 0x1, R3 ;  /* 0x000000011d1d5824 */ /* 0x000fe400078e0203 */
[----:B------:R-:W1:Y:S02]  /*3070*/  @P6 LDC.64 R2, c[0x0][0x4a8] ;  /* 0x00012a00ff026b82 */ /* 0x000e640000000a00 */
[----:B-1----:R-:W-:Y:S01]  /*3080*/  @P6 IMAD R3, R3, 0xc0, RZ ;  /* 0x000000c003036824 */ /* 0x002fe200078e02ff */
[----:B---3--:R1:W-:Y:S04]  /*3090*/  @!P3 STG.E.128 desc[UR6][R26.64+0x80], R4 ;  /* 0x000080041a00b986 */ /* 0x0083e8000c101d06 */
[----:B--2---:R-:W2:Y:S01]  /*30a0*/  @P5 LDG.E.128 R12, desc[UR6][R30.64] ;  /* 0x000000061e0c5981 */ /* 0x004ea2000c1e1d00 */
[----:B-1----:R-:W-:Y:S04]  /*30b0*/  @P6 IMAD.WIDE.U32 R26, R2, 0xc0, R16 ;  /* 0x000000c0021a6825 */ /* 0x002fe800078e0010 */
[----:B------:R-:W-:Y:S02]  /*30c0*/  @P6 IMAD.IADD R27, R27, 0x1, R3 ;  /* 0x000000011b1b6824 */ /* 0x000fe400078e0203 */
[----:B------:R-:W1:Y:S02]  /*30d0*/  @P6 LDC.64 R2, c[0x0][0x3b8] ;  /* 0x0000ee00ff026b82 */ /* 0x000e640000000a00 */
[----:B-1----:R-:W-:Y:S01]  /*30e0*/  @P6 IMAD R3, R3, 0xc0, RZ ;  /* 0x000000c003036824 */ /* 0x002fe200078e02ff */
[----:B--2---:R1:W-:Y:S04]  /*30f0*/  @P5 STG.E.128 desc[UR6][R28.64], R12 ;  /* 0x0000000c1c005986 */ /* 0x0043e8000c101d06 */
[----:B------:R2:W3:Y:S02]  /*3100*/  @P5 LDG.E.128 R8, desc[UR6][R30.64+0x80] ;  /* 0x000080061e085981 */ /* 0x0004e4000c1e1d00 */
[----:B--2---:R-:W-:Y:S05]  /*3110*/  @P6 IMAD.WIDE.U32 R30, R2, 0xc0, R86 ;  /* 0x000000c0021e6825 */ /* 0x004fea00078e0056 */
[----:B------:R-:W-:Y:S01]  /*3120*/  @P6 IADD3 R31, PT, PT, R31, R3, RZ ;  /* 0x000000031f1f6210 */ /* 0x000fe20007ffe0ff */
[----:B---3--:R2:W-:Y:S04]  /*3130*/  @P5 STG.E.128 desc[UR6][R28.64+0x80], R8 ;  /* 0x000080081c005986 */ /* 0x0085e8000c101d06 */
[----:B------:R-:W3:Y:S04]  /*3140*/  @P6 LDG.E.128 R4, desc[UR6][R26.64] ;  /* 0x000000061a046981 */ /* 0x000ee8000c1e1d00 */
[----:B---3--:R2:W-:Y:S04]  /*3150*/  @P6 STG.E.128 desc[UR6][R30.64], R4 ;  /* 0x000000041e006986 */ /* 0x0085e8000c101d06 */
[----:B-1----:R-:W3:Y:S04]  /*3160*/  @P6 LDG.E.128 R12, desc[UR6][R26.64+0x80] ;  /* 0x000080061a0c6981 */ /* 0x002ee8000c1e1d00 */
[----:B---3--:R2:W-:Y:S01]  /*3170*/  @P6 STG.E.128 desc[UR6][R30.64+0x80], R12 ;  /* 0x0000800c1e006986 */ /* 0x0085e2000c101d06 */
[----:B------:R-:W-:Y:S05]  /*3180*/  @!P2 BRA `(.L_x_3194) ;  /* 0x0000009400e8a947 */ /* 0x000fea0003800000 */
[----:B------:R-:W2:Y:S01]  /*3190*/  LDC.64 R2, c[0x0][0x4a8] ;  /* 0x00012a00ff027b82 */ /* 0x000ea20000000a00 */
[----:B------:R-:W-:Y:S05]  /*31a0*/  MOV R16, R18 ;  /* 0x0000001200107202 */ /* 0x000fea0000000f00 */
[----:B--2---:R-:W-:Y:S04]  /*31b0*/  IMAD.WIDE.U32 R12, R2, 0xe0, R16 ;  /* 0x000000e0020c7825 */ /* 0x004fe800078e0010 */
[----:B------:R-:W-:Y:S05]  /*31c0*/  IMAD R3, R3, 0xe0, RZ ;  /* 0x000000e003037824 */ /* 0x000fea00078e02ff */
[----:B------:R-:W-:Y:S02]  /*31d0*/  IADD3 R13, PT, PT, R13, R3, RZ ;  /* 0x000000030d0d7210 */ /* 0x000fe40007ffe0ff */
[----:B------:R-:W1:Y:S03]  /*31e0*/  LDC.64 R2, c[0x0][0x3b8] ;  /* 0x0000ee00ff027b82 */ /* 0x000e660000000a00 */
[----:B------:R-:W2:Y:S01]  /*31f0*/  LDG.E.128 R4, desc[UR6][R12.64] ;  /* 0x000000060c047981 */ /* 0x000ea2000c1e1d00 */
[----:B-1----:R-:W-:Y:S04]  /*3200*/  IMAD.WIDE.U32 R14, R2, 0xe0, R86 ;  /* 0x000000e0020e7825 */ /* 0x002fe800078e0056 */
[----:B------:R-:W-:Y:S05]  /*3210*/  IMAD R3, R3, 0xe0, RZ ;  /* 0x000000e003037824 */ /* 0x000fea00078e02ff */
[----:B------:R-:W-:Y:S05]  /*3220*/  IADD3 R15, PT, PT, R15, R3, RZ ;  /* 0x000000030f0f7210 */ /* 0x000fea0007ffe0ff */
[----:B--2---:R1:W-:Y:S04]  /*3230*/  STG.E.128 desc[UR6][R14.64], R4 ;  /* 0x000000040e007986 */ /* 0x0043e8000c101d06 */
[----:B------:R-:W2:Y:S04]  /*3240*/  LDG.E.128 R8, desc[UR6][R12.64+0x80] ;  /* 0x000080060c087981 */ /* 0x000ea8000c1e1d00 */
[----:B--2---:R1:W-:Y:S01]  /*3250*/  STG.E.128 desc[UR6][R14.64+0x80], R8 ;  /* 0x000080080e007986 */ /* 0x0043e2000c101d06 */
[----:B------:R-:W-:Y:S05]  /*3260*/  BRA `(.L_x_3194) ;  /* 0x0000009400b07947 */ /* 0x000fea0003800000 */
.L_x_3193:
[C---:B------:R-:W-:Y:S04]  /*3270*/  ISETP.GE.AND P0, PT, R123.reuse, R111, PT ;  /* 0x0000006f7b00720c */ /* 0x040fe80003f06270 */
[----:B------:R-:W-:Y:S04]  /*3280*/  ISETP.GE.AND P1, PT, R123, R112, !P0 ;  /* 0x000000707b00720c */ /* 0x000fe80004726270 */
[----:B------:R-:W-:Y:S01]  /*3290*/  P2R R143, PR, RZ, 0x2 ;  /* 0x00000002ff8f7803 */ /* 0x000fe20000000000 */
[----:B------:R-:W-:Y:S08]  /*32a0*/  BRA.U !UP0, `(.L_x_3195) ;  /* 0x00000039081c7547 */ /* 0x000ff0000b800000 */
[C---:B------:R-:W-:Y:S01]  /*32b0*/  SHF.L.U64.HI R3, R127.reuse, 0x1, R106 ;  /* 0x000000017f037819 */ /* 0x040fe2000001026a */
[----:B--2---:R-:W-:Y:S01]  /*32c0*/  IMAD.SHL.U32 R5, R127, 0x2, RZ ;  /* 0x000000027f057824 */ /* 0x004fe200078e00ff */
[----:B------:R-:W1:Y:S01]  /*32d0*/  LDC R50, c[0x0][0x450] ;  /* 0x00011400ff327b82 */ /* 0x000e620000000800 */
        /* <DEDUP_REMOVED lines=8> */
[----:B------:R-:W2:Y:S08]  /*3360*/  LDG.E.128 R32, desc[UR6][R16.64] ;  /* 0x0000000610207981 */ /* 0x000eb0000c1e1d00 */
[----:B------:R-:W3:Y:S06]  /*3370*/  @!P0 LDG.E.64 R40, desc[UR6][R58.64] ;  /* 0x000000063a288981 */ /* 0x000eec000c1e1b00 */
[----:B------:R-:W5:Y:S01]  /*3380*/  @!P0 LDG.E.64 R12, desc[UR6][R24.64] ;  /* 0x00000006180c8981 */ /* 0x000f62000c1e1b00 */
[--C-:B---3--:R-:W-:Y:S01]  /*3390*/  @!P0 HADD2.F32 R37, -RZ, R40.reuse.H0_H0 ;  /* 0x20000028ff258230 */ /* 0x108fe20000004100 */
[----:B--2---:R-:W-:Y:S01]  /*33a0*/  @!P0 MOV R26, R32 ;  /* 0x00000020001a8202 */ /* 0x004fe20000000f00 */
        /* <DEDUP_REMOVED lines=44> */
[----:B------:R-:W3:Y:S08]  /*3670*/  LDG.E.128 R28, desc[UR6][R16.64+0x80] ;  /* 0x00008006101c7981 */ /* 0x000ef0000c1e1d00 */
[----:B------:R-:W5:Y:S06]  /*3680*/  @!P0 LDG.E.64 R40, desc[UR6][R58.64+0x40] ;  /* 0x000040063a288981 */ /* 0x000f6c000c1e1b00 */
[----:B------:R-:W4:Y:S01]  /*3690*/  @!P0 LDG.E.64 R12, desc[UR6][R24.64+0x40] ;  /* 0x00004006180c8981 */ /* 0x000f22000c1e1b00 */
[----:B---3--:R-:W-:Y:S02]  /*36a0*/  @!P0 MOV R26, R28 ;  /* 0x0000001c001a8202 */ /* 0x008fe40000000f00 */
[----:B------:R-:W-:Y:S03]  /*36b0*/  @!P0 MOV R14, R29 ;  /* 0x0000001d000e8202 */ /* 0x000fe60000000f00 */
[----:B------:R-:W-:Y:S02]  /*36c0*/  @!P0 HADD2.F32 R36, -RZ, R26.H1_H1 ;  /* 0x3000001aff248230 */ /* 0x000fe40000004100 */
[----:B------:R-:W-:Y:S02]  /*36d0*/  @!P0 HADD2.F32 R27, -RZ, R14.H1_H1 ;  /* 0x3000000eff1b8230 */ /* 0x000fe40000004100 */
[--C-:B-----5:R-:W-:Y:S02]  /*36e0*/  @!P0 HADD2.F32 R38, -RZ, R40.reuse.H0_H0 ;  /* 0x20000028ff268230 */ /* 0x120fe40000004100 */
[----:B------:R-:W-:Y:S02]  /*36f0*/  @!P0 HADD2.F32 R37, -RZ, R40.H1_H1 ;  /* 0x30000028ff258230 */ /* 0x000fe40000004100 */
[----:B------:R-:W-:Y:S01]  /*3700*/  @!P0 HADD2.F32 R40, -RZ, R26.H0_H0 ;  /* 0x2000001aff288230 */ /* 0x000fe20000004100 */
[----:B------:R-:W-:Y:S01]  /*3710*/  @!P0 MOV R26, R30 ;  /* 0x0000001e001a8202 */ /* 0x000fe20000000f00 */
[--C-:B----4-:R-:W-:Y:S02]  /*3720*/  @!P0 HADD2.F32 R15, -RZ, R12.reuse.H0_H0 ;  /* 0x2000000cff0f8230 */ /* 0x110fe40000004100 */
        /* <DEDUP_REMOVED lines=11> */
[--C-:B--2---:R-:W-:Y:S01]  /*37e0*/  @!P0 HADD2.F32 R32, -RZ, R26.reuse.H1_H1 ;  /* 0x3000001aff208230 */ /* 0x104fe20000004100 */
        /* <DEDUP_REMOVED lines=24> */
.L_x_3197:
[----:B----4-:R-:W-:Y:S05]  /*3970*/  BSYNC.RECONVERGENT B0 ;  /* 0x0000000000007941 */ /* 0x010fea0003800200 */
.L_x_3196:
[----:B------:R-:W-:Y:S04]  /*3980*/  BSSY.RECONVERGENT B0, `(.L_x_3198) ;  /* 0x0000069000007945 */ /* 0x000fe80003800200 */
[----:B------:R-:W-:Y:S05]  /*3990*/  @!P3 BRA `(.L_x_3199) ;  /* 0x00000004009cb947 */ /* 0x000fea0003800000 */
[C---:B------:R-:W-:Y:S04]  /*39a0*/  LEA R48, P0, R99.reuse, R18, 0x1 ;  /* 0x0000001263307211 */ /* 0x040fe800078008ff */
[----:B------:R-:W-:Y:S02]  /*39b0*/  LEA.HI.X R49, R99, R17, R98, 0x1, P0 ;  /* 0x0000001163317211 */ /* 0x000fe400000f0c62 */
[C---:B------:R-:W-:Y:S03]  /*39c0*/  LEA R42, P0, R79.reuse, R86, 0x1 ;  /* 0x000000564f2a7211 */ /* 0x040fe600078008ff */
[----:B------:R-:W3:Y:S01]  /*39d0*/  LDG.E.128 R32, desc[UR6][R48.64] ;  /* 0x0000000630207981 */ /* 0x000ee2000c1e1d00 */
[----:B------:R-:W-:Y:S02]  /*39e0*/  LEA.HI.X R43, R79, R87, R80, 0x1, P0 ;  /* 0x000000574f2b7211 */ /* 0x000fe400000f0c50 */
[----:B------:R-:W-:Y:S11]  /*39f0*/  ISETP.GE.AND P0, PT, R22, R21, PT ;  /* 0x000000151600720c */ /* 0x000ff60003f06270 */
[----:B------:R-:W-:Y:S02]  /*3a00*/  @!UPT UIADD3 URZ, UPT, UPT, URZ, URZ, URZ ;  /* 0x000000fffffff290 */ /* 0x000fe4000fffe0ff */
[----:B------:R-:W4:Y:S06]  /*3a10*/  @!P0 LDG.E.64 R40, desc[UR6][R46.64] ;  /* 0x000000062e288981 */ /* 0x000f2c000c1e1b00 */
[----:B------:R-:W5:Y:S01]  /*3a20*/  @!P0 LDG.E.64 R12, desc[UR6][R10.64] ;  /* 0x000000060a0c8981 */ /* 0x000f62000c1e1b00 */
[--C-:B----4-:R-:W-:Y:S01]  /*3a30*/  @!P0 HADD2.F32 R37, -RZ, R40.reuse.H0_H0 ;  /* 0x20000028ff258230 */ /* 0x110fe20000004100 */
[----:B---3--:R-:W-:Y:S01]  /*3a40*/  @!P0 MOV R16, R32 ;  /* 0x0000002000108202 */ /* 0x008fe20000000f00 */
[----:B------:R-:W-:Y:S01]  /*3a50*/  @!P0 HADD2.F32 R38, -RZ, R41.H0_H0 ;  /* 0x20000029ff268230 */ /* 0x000fe20000004100 */
[----:B------:R-:W-:Y:S01]  /*3a60*/  @!P0 MOV R14, R33 ;  /* 0x00000021000e8202 */ /* 0x000fe20000000f00 */
[----:B------:R-:W-:Y:S02]  /*3a70*/  @!P0 HADD2.F32 R39, -RZ, R40.H1_H1 ;  /* 0x30000028ff278230 */ /* 0x000fe40000004100 */
[----:B------:R-:W-:Y:S02]  /*3a80*/  @!P0 HADD2.F32 R26, -RZ, R16.H1_H1 ;  /* 0x30000010ff1a8230 */ /* 0x000fe40000004100 */
[----:B-----5:R-:W-:Y:S02]  /*3a90*/  @!P0 HADD2.F32 R15, -RZ, R12.H0_H0 ;  /* 0x2000000cff0f8230 */ /* 0x020fe40000004100 */
        /* <DEDUP_REMOVED lines=39> */
[----:B--2---:R-:W2:Y:S08]  /*3d10*/  LDG.E.128 R28, desc[UR6][R48.64+0x80] ;  /* 0x00008006301c7981 */ /* 0x004eb0000c1e1d00 */
[----:B------:R-:W4:Y:S06]  /*3d20*/  @!P0 LDG.E.64 R40, desc[UR6][R46.64+0x40] ;  /* 0x000040062e288981 */ /* 0x000f2c000c1e1b00 */
[----:B------:R-:W5:Y:S01]  /*3d30*/  @!P0 LDG.E.64 R12, desc[UR6][R10.64+0x40] ;  /* 0x000040060a0c8981 */ /* 0x000f62000c1e1b00 */
[----:B--2---:R-:W-:Y:S02]  /*3d40*/  @!P0 MOV R16, R28 ;  /* 0x0000001c00108202 */ /* 0x004fe40000000f00 */
[----:B------:R-:W-:Y:S03]  /*3d50*/  @!P0 MOV R14, R29 ;  /* 0x0000001d000e8202 */ /* 0x000fe60000000f00 */
[--C-:B------:R-:W-:Y:S02]  /*3d60*/  @!P0 HADD2.F32 R26, -RZ, R16.reuse.H1_H1 ;  /* 0x30000010ff1a8230 */ /* 0x100fe40000004100 */
[----:B------:R-:W-:Y:S01]  /*3d70*/  @!P0 HADD2.F32 R38, -RZ, R16.H0_H0 ;  /* 0x20000010ff268230 */ /* 0x000fe20000004100 */
[----:B------:R-:W-:Y:S01]  /*3d80*/  @!P0 MOV R16, R30 ;  /* 0x0000001e00108202 */ /* 0x000fe20000000f00 */
[--C-:B----4-:R-:W-:Y:S02]  /*3d90*/  @!P0 HADD2.F32 R36, -RZ, R40.reuse.H0_H0 ;  /* 0x20000028ff248230 */ /* 0x110fe40000004100 */
[----:B------:R-:W-:Y:S02]  /*3da0*/  @!P0 HADD2.F32 R37, -RZ, R40.H1_H1 ;  /* 0x30000028ff258230 */ /* 0x000fe40000004100 */
[----:B------:R-:W-:Y:S02]  /*3db0*/  @!P0 HADD2.F32 R27, -RZ, R14.H1_H1 ;  /* 0x3000000eff1b8230 */ /* 0x000fe40000004100 */
[C---:B------:R-:W-:Y:S01]  /*3dc0*/  @!P0 FMUL.FTZ R44, R26.reuse, R36 ;  /* 0x000000241a2c8220 */ /* 0x040fe20000410000 */
[--C-:B-----5:R-:W-:Y:S02]  /*3dd0*/  @!P0 HADD2.F32 R15, -RZ, R12.reuse.H0_H0 ;  /* 0x2000000cff0f8230 */ /* 0x120fe40000004100 */
        /* <DEDUP_REMOVED lines=35> */
.L_x_3199:
[----:B------:R-:W-:Y:S05]  /*4010*/  BSYNC.RECONVERGENT B0 ;  /* 0x0000000000007941 */ /* 0x000fea0003800200 */
.L_x_3198:
        /* <DEDUP_REMOVED lines=9> */
[----:B---3--:R-:W3:Y:S01]  /*40b0*/  LDG.E.128 R32, desc[UR6][R56.64] ;  /* 0x0000000638207981 */ /* 0x008ee2000c1e1d00 */
[----:B------:R-:W-:Y:S02]  /*40c0*/  LEA.HI.X R55, R52, R87, R53, 0x6, P0 ;  /* 0x0000005734377211 */ /* 0x000fe400000f3435 */
[C---:B------:R-:W-:Y:S04]  /*40d0*/  LEA R48, P0, R20.reuse, R46, 0x5 ;  /* 0x0000002e14307211 */ /* 0x040fe800078028ff */
[----:B------:R-:W-:Y:S02]  /*40e0*/  LEA.HI.X.SX32 R49, R20, R47, 0x5, P0 ;  /* 0x0000002f14317211 */ /* 0x000fe400000f2eff */
[----:B------:R-:W-:Y:S11]  /*40f0*/  ISETP.GE.AND P0, PT, R22, R21, PT ;  /* 0x000000151600720c */ /* 0x000ff60003f06270 */
[----:B------:R-:W-:Y:S02]  /*4100*/  @!UPT UIADD3 URZ, UPT, UPT, URZ, URZ, URZ ;  /* 0x000000fffffff290 */ /* 0x000fe4000fffe0ff */
[----:B------:R-:W4:Y:S06]  /*4110*/  @!P0 LDG.E.64 R44, desc[UR6][R48.64] ;  /* 0x00000006302c8981 */ /* 0x000f2c000c1e1b00 */
[----:B------:R-:W5:Y:S01]  /*4120*/  @!P0 LDG.E.64 R12, desc[UR6][R14.64] ;  /* 0x000000060e0c8981 */ /* 0x000f62000c1e1b00 */
[----:B---3--:R-:W-:Y:S02]  /*4130*/  @!P0 MOV R27, R32 ;  /* 0x00000020001b8202 */ /* 0x008fe40000000f00 */
[----:B------:R-:W-:Y:S03]  /*4140*/  @!P0 MOV R16, R33 ;  /* 0x0000002100108202 */ /* 0x000fe60000000f00 */
[--C-:B--2---:R-:W-:Y:S02]  /*4150*/  @!P0 HADD2.F32 R29, -RZ, R27.reuse.H1_H1 ;  /* 0x3000001bff1d8230 */ /* 0x104fe40000004100 */
[----:B------:R-:W-:Y:S01]  /*4160*/  @!P0 HADD2.F32 R41, -RZ, R27.H0_H0 ;  /* 0x2000001bff298230 */ /* 0x000fe20000004100 */
[----:B------:R-:W-:Y:S05]  /*4170*/  @!P0 MOV R27, R34 ;  /* 0x00000022001b8202 */ /* 0x000fea0000000f00 */
[--C-:B------:R-:W-:Y:S02]  /*4180*/  @!P0 HADD2.F32 R28, -RZ, R27.reuse.H1_H1 ;  /* 0x3000001bff1c8230 */ /* 0x100fe40000004100 */
[----:B------:R-:W-:Y:S02]  /*4190*/  @!P0 HADD2.F32 R38, -RZ, R27.H0_H0 ;  /* 0x2000001bff268230 */ /* 0x000fe40000004100 */
[--C-:B----4-:R-:W-:Y:S02]  /*41a0*/  @!P0 HADD2.F32 R39, -RZ, R44.reuse.H0_H0 ;  /* 0x2000002cff278230 */ /* 0x110fe40000004100 */
[----:B------:R-:W-:Y:S02]  /*41b0*/  @!P0 HADD2.F32 R36, -RZ, R45.H0_H0 ;  /* 0x2000002dff248230 */ /* 0x000fe40000004100 */
[----:B------:R-:W-:Y:S02]  /*41c0*/  @!P0 HADD2.F32 R43, -RZ, R44.H1_H1 ;  /* 0x3000002cff2b8230 */ /* 0x000fe40000004100 */
[C---:B------:R-:W-:Y:S01]  /*41d0*/  @!P0 FMUL.FTZ R51, R29.reuse, R39 ;  /* 0x000000271d338220 */ /* 0x040fe20000410000 */
[--C-:B-----5:R-:W-:Y:S02]  /*41e0*/  @!P0 HADD2.F32 R26, -RZ, R12.reuse.H0_H0 ;  /* 0x2000000cff1a8230 */ /* 0x120fe40000004100 */
        /* <DEDUP_REMOVED lines=36> */
[----:B------:R5:W4:Y:S01]  /*4430*/  @!P0 LDG.E.64 R12, desc[UR6][R14.64+0x40] ;  /* 0x000040060e0c8981 */ /* 0x000b22000c1e1b00 */
[----:B--2---:R-:W-:Y:S02]  /*4440*/  @!P0 MOV R27, R28 ;  /* 0x0000001c001b8202 */ /* 0x004fe40000000f00 */
[----:B------:R-:W-:Y:S02]  /*4450*/  @!P0 MOV R26, R29 ;  /* 0x0000001d001a8202 */ /* 0x000fe40000000f00 */
[----:B-----5:R-:W-:Y:S01]  /*4460*/  @!P0 MOV R15, R31 ;  /* 0x0000001f000f8202 */ /* 0x020fe20000000f00 */
[--C-:B------:R-:W-:Y:S02]  /*4470*/  @!P0 HADD2.F32 R37, -RZ, R27.reuse.H1_H1 ;  /* 0x3000001bff258230 */ /* 0x100fe40000004100 */
[----:B------:R-:W-:Y:S02]  /*4480*/  @!P0 HADD2.F32 R39, -RZ, R27.H0_H0 ;  /* 0x2000001bff278230 */ /* 0x000fe40000004100 */
[----:B---3--:R-:W-:Y:S02]  /*4490*/  @!P0 HADD2.F32 R36, -RZ, R42.H0_H0 ;  /* 0x2000002aff248230 */ /* 0x008fe40000004100 */
[----:B------:R-:W-:Y:S02]  /*44a0*/  @!P0 HADD2.F32 R27, -RZ, R26.H1_H1 ;  /* 0x3000001aff1b8230 */ /* 0x000fe40000004100 */
[----:B------:R-:W-:Y:S02]  /*44b0*/  @!P0 HADD2.F32 R38, -RZ, R43.H0_H0 ;  /* 0x2000002bff268230 */ /* 0x000fe40000004100 */
[C---:B------:R-:W-:Y:S01]  /*44c0*/  @!P0 FMUL.FTZ R52, R37.reuse, R36 ;  /* 0x0000002425348220 */ /* 0x040fe20000410000 */
[--C-:B----4-:R-:W-:Y:S02]  /*44d0*/  @!P0 HADD2.F32 R16, -RZ, R12.reuse.H0_H0 ;  /* 0x2000000cff108230 */ /* 0x110fe40000004100 */
        /* <DEDUP_REMOVED lines=35> */
.L_x_3201:
[----:B------:R-:W-:Y:S05]  /*4710*/  BSYNC.RECONVERGENT B0 ;  /* 0x0000000000007941 */ /* 0x000fea0003800200 */
.L_x_3200:
        /* <DEDUP_REMOVED lines=10> */
[----:B---3--:R-:W3:Y:S01]  /*47c0*/  @!P0 LDG.E.64 R42, desc[UR6][R44.64] ;  /* 0x000000062c2a8981 */ /* 0x008ee2000c1e1b00 */
[----:B----4-:R-:W-:Y:S05]  /*47d0*/  IMAD.WIDE.U32 R54, R48, 0x60, R16 ;  /* 0x0000006030367825 */ /* 0x010fea00078e0010 */
[----:B------:R-:W4:Y:S01]  /*47e0*/  @!P0 LDG.E.64 R12, desc[UR6][R14.64] ;  /* 0x000000060e0c8981 */ /* 0x000f22000c1e1b00 */
[----:B------:R-:W-:Y:S05]  /*47f0*/  IMAD R49, R49, 0x60, RZ ;  /* 0x0000006031317824 */ /* 0x000fea00078e02ff */
[----:B------:R-:W-:Y:S02]  /*4800*/  IADD3 R55, PT, PT, R55, R49, RZ ;  /* 0x0000003137377210 */ /* 0x000fe40007ffe0ff */
[----:B------:R-:W5:Y:S03]  /*4810*/  LDC.64 R48, c[0x0][0x3b8] ;  /* 0x0000ee00ff307b82 */ /* 0x000f660000000a00 */
[----:B------:R-:W2:Y:S01]  /*4820*/  LDG.E.128 R32, desc[UR6][R54.64] ;  /* 0x0000000636207981 */ /* 0x000ea2000c1e1d00 */
[----:B-----5:R-:W-:Y:S04]  /*4830*/  IMAD.WIDE.U32 R60, R48, 0x60, R86 ;  /* 0x00000060303c7825 */ /* 0x020fe800078e0056 */
[----:B------:R-:W-:Y:S01]  /*4840*/  IMAD R52, R49, 0x60, RZ ;  /* 0x0000006031347824 */ /* 0x000fe200078e02ff */
[----:B------:R-:W-:Y:S04]  /*4850*/  MOV R48, R60 ;  /* 0x0000003c00307202 */ /* 0x000fe80000000f00 */
[----:B------:R-:W-:Y:S01]  /*4860*/  IADD3 R49, PT, PT, R61, R52, RZ ;  /* 0x000000343d317210 */ /* 0x000fe20007ffe0ff */
[--C-:B---3--:R-:W-:Y:S02]  /*4870*/  @!P0 HADD2.F32 R39, -RZ, R42.reuse.H0_H0 ;  /* 0x2000002aff278230 */ /* 0x108fe40000004100 */
[--C-:B------:R-:W-:Y:S02]  /*4880*/  @!P0 HADD2.F32 R38, -RZ, R43.reuse.H0_H0 ;  /* 0x2000002bff268230 */ /* 0x100fe40000004100 */
[----:B------:R-:W-:Y:S02]  /*4890*/  @!P0 HADD2.F32 R41, -RZ, R42.H1_H1 ;  /* 0x3000002aff298230 */ /* 0x000fe40000004100 */
[----:B------:R-:W-:Y:S02]  /*48a0*/  @!P0 HADD2.F32 R43, -RZ, R43.H1_H1 ;  /* 0x3000002bff2b8230 */ /* 0x000fe40000004100 */
[--C-:B----4-:R-:W-:Y:S02]  /*48b0*/  @!P0 HADD2.F32 R27, -RZ, R12.reuse.H0_H0 ;  /* 0x2000000cff1b8230 */ /* 0x110fe40000004100 */
[----:B------:R-:W-:Y:S02]  /*48c0*/  @!P0 HADD2.F32 R12, -RZ, R12.H1_H1 ;  /* 0x3000000cff0c8230 */ /* 0x000fe40000004100 */
[--C-:B------:R-:W-:Y:S02]  /*48d0*/  @!P0 HADD2.F32 R9, -RZ, R13.reuse.H0_H0 ;  /* 0x2000000dff098230 */ /* 0x100fe40000004100 */
[----:B------:R-:W-:Y:S01]  /*48e0*/  @!P0 HADD2.F32 R13, -RZ, R13.H1_H1 ;  /* 0x3000000dff0d8230 */ /* 0x000fe20000004100 */
[----:B--2---:R-:W-:Y:S02]  /*48f0*/  @!P0 MOV R28, R32 ;  /* 0x00000020001c8202 */ /* 0x004fe40000000f00 */
        /* <DEDUP_REMOVED lines=38> */
[----:B------:R5:W4:Y:S01]  /*4b60*/  @!P1 LDG.E.64 R12, desc[UR6][R14.64+0x40] ;  /* 0x000040060e0c9981 */ /* 0x000b22000c1e1b00 */
[----:B---3--:R-:W-:Y:S02]  /*4b70*/  @!P1 MOV R27, R28 ;  /* 0x0000001c001b9202 */ /* 0x008fe40000000f00 */
[----:B--2---:R-:W-:Y:S02]  /*4b80*/  @!P1 MOV R32, R29 ;  /* 0x0000001d00209202 */ /* 0x004fe40000000f00 */
[----:B-----5:R-:W-:Y:S01]  /*4b90*/  @!P1 MOV R15, R31 ;  /* 0x0000001f000f9202 */ /* 0x020fe20000000f00 */
[--C-:B------:R-:W-:Y:S02]  /*4ba0*/  @!P1 HADD2.F32 R37, -RZ, R27.reuse.H1_H1 ;  /* 0x3000001bff259230 */ /* 0x100fe40000004100 */
[----:B------:R-:W-:Y:S02]  /*4bb0*/  @!P1 HADD2.F32 R39, -RZ, R27.H0_H0 ;  /* 0x2000001bff279230 */ /* 0x000fe40000004100 */
[----:B----4-:R-:W-:Y:S02]  /*4bc0*/  @!P1 HADD2.F32 R36, -RZ, R42.H0_H0 ;  /* 0x2000002aff249230 */ /* 0x010fe40000004100 */
[----:B------:R-:W-:Y:S02]  /*4bd0*/  @!P1 HADD2.F32 R27, -RZ, R32.H1_H1 ;  /* 0x30000020ff1b9230 */ /* 0x000fe40000004100 */
[----:B------:R-:W-:Y:S02]  /*4be0*/  @!P1 HADD2.F32 R38, -RZ, R43.H0_H0 ;  /* 0x2000002bff269230 */ /* 0x000fe40000004100 */
[C---:B------:R-:W-:Y:S01]  /*4bf0*/  @!P1 FMUL.FTZ R16, R37.reuse, R36 ;  /* 0x0000002425109220 */ /* 0x040fe20000410000 */
[--C-:B------:R-:W-:Y:S02]  /*4c00*/  @!P1 HADD2.F32 R26, -RZ, R12.reuse.H0_H0 ;  /* 0x2000000cff1a9230 */ /* 0x100fe40000004100 */
        /* <DEDUP_REMOVED lines=35> */
.L_x_3203:
[----:B------:R-:W-:Y:S05]  /*4e40*/  BSYNC.RECONVERGENT B0 ;  /* 0x0000000000007941 */ /* 0x000fea0003800200 */
.L_x_3202:
[----:B------:R-:W-:Y:S01]  /*4e50*/  ISETP.NE.AND P0, PT, R142, RZ, PT ;  /* 0x000000ff8e00720c */ /* 0x000fe20003f05270 */
[----:B------:R-:W-:Y:S11]  /*4e60*/  BSSY.RECONVERGENT B0, `(.L_x_3204) ;  /* 0x000006d000007945 */ /* 0x000ff60003800200 */
[----:B------:R-:W-:Y:S01]  /*4e70*/  @!UPT UIADD3 URZ, UPT, UPT, URZ, URZ, URZ ;  /* 0x000000fffffff290 */ /* 0x000fe2000fffe0ff */
[----:B------:R-:W-:Y:S05]  /*4e80*/  @P0 BRA `(.L_x_3205) ;  /* 0x0000000400a80947 */ /* 0x000fea0003800000 */
[----:B--2---:R-:W-:Y:S01]  /*4e90*/  IMAD.WIDE R48, R20, 0x60, R46 ;  /* 0x0000006014307825 */ /* 0x004fe200078e022e */
[----:B------:R-:W2:Y:S01]  /*4ea0*/  LDC.64 R52, c[0x0][0x4a8] ;  /* 0x00012a00ff347b82 */ /* 0x000ea20000000a00 */
[----:B------:R-:W-:Y:S02]  /*4eb0*/  ISETP.GE.AND P0, PT, R22, R21, PT ;  /* 0x000000151600720c */ /* 0x000fe40003f06270 */
[----:B------:R-:W-:Y:S11]  /*4ec0*/  IMAD.WIDE R14, R20, 0x60, R10 ;  /* 0x00000060140e7825 */ /* 0x000ff600078e020a */
[----:B------:R-:W5:Y:S06]  /*4ed0*/  @!P0 LDG.E.64 R44, desc[UR6][R48.64] ;  /* 0x00000006302c8981 */ /* 0x000f6c000c1e1b00 */
[----:B------:R-:W4:Y:S01]  /*4ee0*/  @!P0 LDG.E.64 R12, desc[UR6][R14.64] ;  /* 0x000000060e0c8981 */ /* 0x000f22000c1e1b00 */
[--C-:B-----5:R-:W-:Y:S01]  /*4ef0*/  @!P0 HADD2.F32 R39, -RZ, R44.reuse.H0_H0 ;  /* 0x2000002cff278230 */ /* 0x120fe20000004100 */
[C---:B--2---:R-:W-:Y:S01]  /*4f00*/  LEA R56, P1, R52.reuse, R18, 0x7 ;  /* 0x0000001234387211 */ /* 0x044fe200078238ff */
[----:B------:R-:W-:Y:S02]  /*4f10*/  @!P0 HADD2.F32 R36, -RZ, R45.H0_H0 ;  /* 0x2000002dff248230 */ /* 0x000fe40000004100 */
[----:B---3--:R-:W-:Y:S01]  /*4f20*/  @!P0 HADD2.F32 R43, -RZ, R44.H1_H1 ;  /* 0x3000002cff2b8230 */ /* 0x008fe20000004100 */
[----:B------:R-:W-:Y:S01]  /*4f30*/  LEA.HI.X R57, R52, R17, R53, 0x7, P1 ;  /* 0x0000001134397211 */ /* 0x000fe200008f3c35 */
[--C-:B----4-:R-:W-:Y:S01]  /*4f40*/  @!P0 HADD2.F32 R26, -RZ, R12.reuse.H0_H0 ;  /* 0x2000000cff1a8230 */ /* 0x110fe20000004100 */
[----:B------:R-:W2:Y:S01]  /*4f50*/  LDC.64 R52, c[0x0][0x3b8] ;  /* 0x0000ee00ff347b82 */ /* 0x000ea20000000a00 */
[----:B------:R-:W-:Y:S01]  /*4f60*/  @!P0 HADD2.F32 R12, -RZ, R12.H1_H1 ;  /* 0x3000000cff0c8230 */ /* 0x000fe20000004100 */
[----:B------:R-:W-:Y:S01]  /*4f70*/  ISETP.GE.AND P1, PT, R19, R21, PT ;  /* 0x000000151300720c */ /* 0x000fe20003f26270 */
[--C-:B------:R-:W-:Y:S01]  /*4f80*/  @!P0 HADD2.F32 R9, -RZ, R13.reuse.H0_H0 ;  /* 0x2000000dff098230 */ /* 0x100fe20000004100 */
[----:B------:R-:W3:Y:S01]  /*4f90*/  LDG.E.128 R32, desc[UR6][R56.64] ;  /* 0x0000000638207981 */ /* 0x000ee2000c1e1d00 */
[----:B------:R-:W-:Y:S02]  /*4fa0*/  @!P0 HADD2.F32 R13, -RZ, R13.H1_H1 ;  /* 0x3000000dff0d8230 */ /* 0x000fe40000004100 */
[----:B------:R-:W-:Y:S01]  /*4fb0*/  @!P0 HADD2.F32 R45, -RZ, R45.H1_H1 ;  /* 0x3000002dff2d8230 */ /* 0x000fe20000004100 */
[----:B--2---:R-:W-:Y:S02]  /*4fc0*/  LEA R54, P2, R52, R86, 0x7 ;  /* 0x0000005634367211 */ /* 0x004fe400078438ff */
[----:B---3--:R-:W-:Y:S05]  /*4fd0*/  @!P0 MOV R16, R32 ;  /* 0x0000002000108202 */ /* 0x008fea0000000f00 */
[--C-:B------:R-:W-:Y:S02]  /*4fe0*/  @!P0 HADD2.F32 R27, -RZ, R16.reuse.H1_H1 ;  /* 0x30000010ff1b8230 */ /* 0x100fe40000004100 */
[----:B------:R-:W-:Y:S01]  /*4ff0*/  @!P0 HADD2.F32 R41, -RZ, R16.H0_H0 ;  /* 0x20000010ff298230 */ /* 0x000fe20000004100 */
[----:B------:R-:W-:Y:S02]  /*5000*/  @!P0 MOV R16, R33 ;  /* 0x0000002100108202 */ /* 0x000fe40000000f00 */
[C---:B------:R-:W-:Y:S01]  /*5010*/  @!P0 FMUL.FTZ R51, R27.reuse, R39 ;  /* 0x000000271b338220 */ /* 0x040fe20000410000 */
[----:B------:R-:W-:Y:S01]  /*5020*/  @!P0 FMUL.FTZ R0, R27, R26 ;  /* 0x0000001a1b008220 */ /* 0x000fe20000410000 */
[----:B------:R-:W-:Y:S01]  /*5030*/  @!P0 MOV R27, R34 ;  /* 0x00000022001b8202 */ /* 0x000fe20000000f00 */
[--C-:B------:R-:W-:Y:S02]  /*5040*/  @!P0 HADD2.F32 R29, -RZ, R16.reuse.H1_H1 ;  /* 0x30000010ff1d8230 */ /* 0x100fe40000004100 */
        /* <DEDUP_REMOVED lines=34> */
[----:B------:R-:W-:Y:S02]  /*5270*/  @!P1 MOV R26, R29 ;  /* 0x0000001d001a9202 */ /* 0x000fe40000000f00 */
        /* <DEDUP_REMOVED lines=43> */
.L_x_3205:
[----:B------:R-:W-:Y:S05]  /*5530*/  BSYNC.RECONVERGENT B0 ;  /* 0x0000000000007941 */ /* 0x000fea0003800200 */
.L_x_3204:
[----:B------:R-:W-:Y:S04]  /*5540*/  BSSY.RECONVERGENT B0, `(.L_x_3206) ;  /* 0x0000072000007945 */ /* 0x000fe80003800200 */
[----:B------:R-:W-:Y:S05]  /*5550*/  @!P5 BRA `(.L_x_3207) ;  /* 0x0000000400c0d947 */ /* 0x000fea0003800000 */
[----:B--2---:R-:W4:Y:S01]  /*5560*/  LDC.64 R48, c[0x0][0x4a8] ;  /* 0x00012a00ff307b82 */ /* 0x004f220000000a00 */
[----:B------:R-:W-:Y:S02]  /*5570*/  MOV R16, R18 ;  /* 0x0000001200107202 */ /* 0x000fe40000000f00 */
[----:B------:R-:W-:Y:S02]  /*5580*/  ISETP.GE.AND P0, PT, R22, R21, PT ;  /* 0x000000151600720c */ /* 0x000fe40003f06270 */
[C---:B------:R-:W-:Y:S02]  /*5590*/  LEA R44, P1, R20.reuse, R46, 0x7 ;  /* 0x0000002e142c7211 */ /* 0x040fe400078238ff */
[C---:B------:R-:W-:Y:S02]  /*55a0*/  LEA R14, P2, R20.reuse, R10, 0x7 ;  /* 0x0000000a140e7211 */ /* 0x040fe400078438ff */
[C---:B------:R-:W-:Y:S02]  /*55b0*/  LEA.HI.X.SX32 R45, R20.reuse, R47, 0x7, P1 ;  /* 0x0000002f142d7211 */ /* 0x040fe400008f3eff */
[----:B------:R-:W-:Y:S02]  /*55c0*/  LEA.HI.X.SX32 R15, R20, R11, 0x7, P2 ;  /* 0x0000000b140f7211 */ /* 0x000fe400010f3eff */
[----:B------:R-:W-:Y:S03]  /*55d0*/  ISETP.GE.AND P1, PT, R19, R21, PT ;  /* 0x000000151300720c */ /* 0x000fe60003f26270 */
[----:B---3--:R-:W2:Y:S06]  /*55e0*/  @!P0 LDG.E.64 R42, desc[UR6][R44.64] ;  /* 0x000000062c2a8981 */ /* 0x008eac000c1e1b00 */
[----:B------:R-:W3:Y:S01]  /*55f0*/  @!P0 LDG.E.64 R12, desc[UR6][R14.64] ;  /* 0x000000060e0c8981 */ /* 0x000ee2000c1e1b00 */
[----:B----4-:R-:W-:Y:S04]  /*5600*/  IMAD.WIDE.U32 R54, R48, 0xa0, R16 ;  /* 0x000000a030367825 */ /* 0x010fe800078e0010 */
[----:B------:R-:W-:Y:S05]  /*5610*/  IMAD R49, R49, 0xa0, RZ ;  /* 0x000000a031317824 */ /* 0x000fea00078e02ff */
[----:B------:R-:W-:Y:S02]  /*5620*/  IADD3 R55, PT, PT, R55, R49, RZ ;  /* 0x0000003137377210 */ /* 0x000fe40007ffe0ff */
[----:B------:R-:W4:Y:S03]  /*5630*/  LDC.64 R48, c[0x0][0x3b8] ;  /* 0x0000ee00ff307b82 */ /* 0x000f260000000a00 */
[----:B------:R-:W5:Y:S01]  /*5640*/  LDG.E.128 R32, desc[UR6][R54.64] ;  /* 0x0000000636207981 */ /* 0x000f62000c1e1d00 */
[----:B----4-:R-:W-:Y:S04]  /*5650*/  IMAD.WIDE.U32 R60, R48, 0xa0, R86 ;  /* 0x000000a0303c7825 */ /* 0x010fe800078e0056 */
[----:B------:R-:W-:Y:S01]  /*5660*/  IMAD R52, R49, 0xa0, RZ ;  /* 0x000000a031347824 */ /* 0x000fe200078e02ff */
[----:B------:R-:W-:Y:S04]  /*5670*/  MOV R48, R60 ;  /* 0x0000003c00307202 */ /* 0x000fe80000000f00 */
[----:B------:R-:W-:Y:S01]  /*5680*/  IADD3 R49, PT, PT, R61, R52, RZ ;  /* 0x000000343d317210 */ /* 0x000fe20007ffe0ff */
[--C-:B--2---:R-:W-:Y:S02]  /*5690*/  @!P0 HADD2.F32 R39, -RZ, R42.reuse.H0_H0 ;  /* 0x2000002aff278230 */ /* 0x104fe40000004100 */
[----:B------:R-:W-:Y:S02]  /*56a0*/  @!P0 HADD2.F32 R38, -RZ, R43.H0_H0 ;  /* 0x2000002bff268230 */ /* 0x000fe40000004100 */
[----:B------:R-:W-:Y:S02]  /*56b0*/  @!P0 HADD2.F32 R41, -RZ, R42.H1_H1 ;  /* 0x3000002aff298230 */ /* 0x000fe40000004100 */
[--C-:B---3--:R-:W-:Y:S02]  /*56c0*/  @!P0 HADD2.F32 R27, -RZ, R12.reuse.H0_H0 ;  /* 0x2000000cff1b8230 */ /* 0x108fe40000004100 */
[----:B------:R-:W-:Y:S02]  /*56d0*/  @!P0 HADD2.F32 R12, -RZ, R12.H1_H1 ;  /* 0x3000000cff0c8230 */ /* 0x000fe40000004100 */
[--C-:B------:R-:W-:Y:S02]  /*56e0*/  @!P0 HADD2.F32 R9, -RZ, R13.reuse.H0_H0 ;  /* 0x2000000dff098230 */ /* 0x100fe40000004100 */
[----:B------:R-:W-:Y:S02]  /*56f0*/  @!P0 HADD2.F32 R13, -RZ, R13.H1_H1 ;  /* 0x3000000dff0d8230 */ /* 0x000fe40000004100 */
[----:B------:R-:W-:Y:S01]  /*5700*/  @!P0 HADD2.F32 R43, -RZ, R43.H1_H1 ;  /* 0x3000002bff2b8230 */ /* 0x000fe20000004100 */
[----:B-----5:R-:W-:Y:S02]  /*5710*/  @!P0 MOV R28, R32 ;  /* 0x00000020001c8202 */ /* 0x020fe40000000f00 */
        /* <DEDUP_REMOVED lines=84> */
.L_x_3207:
[----:B------:R-:W-:Y:S05]  /*5c60*/  BSYNC.RECONVERGENT B0 ;  /* 0x0000000000007941 */ /* 0x000fea0003800200 */
.L_x_3206:
[----:B------:R-:W-:Y:S04]  /*5c70*/  BSSY.RECONVERGENT B0, `(.L_x_3208) ;  /* 0x0000070000007945 */ /* 0x000fe80003800200 */
[----:B------:R-:W-:Y:S05]  /*5c80*/  @!P6 BRA `(.L_x_3209) ;  /* 0x0000000400b8e947 */ /* 0x000fea0003800000 */
[----:B------:R-:W-:Y:S01]  /*5c90*/  IMAD.WIDE R44, R20, 0xa0, R46 ;  /* 0x000000a0142c7825 */ /* 0x000fe200078e022e */
[----:B--2---:R-:W4:Y:S01]  /*5ca0*/  LDC.64 R48, c[0x0][0x4a8] ;  /* 0x00012a00ff307b82 */ /* 0x004f220000000a00 */
[-C--:B------:R-:W-:Y:S02]  /*5cb0*/  ISETP.GE.AND P0, PT, R22, R21.reuse, PT ;  /* 0x000000151600720c */ /* 0x080fe40003f06270 */
[----:B------:R-:W-:Y:S01]  /*5cc0*/  IMAD.WIDE R14, R20, 0xa0, R10 ;  /* 0x000000a0140e7825 */ /* 0x000fe200078e020a */
[----:B------:R-:W-:Y:S02]  /*5cd0*/  MOV R16, R18 ;  /* 0x0000001200107202 */ /* 0x000fe40000000f00 */
[----:B------:R-:W-:Y:S08]  /*5ce0*/  ISETP.GE.AND P1, PT, R19, R21, PT ;  /* 0x000000151300720c */ /* 0x000ff00003f26270 */
        /* <DEDUP_REMOVED lines=104> */
.L_x_3209:
[----:B------:R-:W-:Y:S05]  /*6370*/  BSYNC.RECONVERGENT B0 ;  /* 0x0000000000007941 */ /* 0x000fea0003800200 */
.L_x_3208:
[----:B------:R-:W-:Y:S01]  /*6380*/  ISETP.NE.AND P0, PT, R131, RZ, PT ;  /* 0x000000ff8300720c */ /* 0x000fe20003f05270 */
[----:B------:R-:W-:Y:S11]  /*6390*/  BSSY.RECONVERGENT B0, `(.L_x_3210) ;  /* 0x0000071000007945 */ /* 0x000ff60003800200 */
[----:B------:R-:W-:Y:S01]  /*63a0*/  @!UPT UIADD3 URZ, UPT, UPT, URZ, URZ, URZ ;  /* 0x000000fffffff290 */ /* 0x000fe2000fffe0ff */
[----:B------:R-:W-:Y:S05]  /*63b0*/  @!P0 BRA `(.L_x_3211) ;  /* 0x0000000400b88947 */ /* 0x000fea0003800000 */
[----:B------:R-:W-:Y:S01]  /*63c0*/  IMAD.WIDE R46, R20, 0xc0, R46 ;  /* 0x000000c0142e7825 */ /* 0x000fe200078e022e */
[----:B---3--:R-:W3:Y:S01]  /*63d0*/  LDC.64 R42, c[0x0][0x4a8] ;  /* 0x00012a00ff2a7b82 */ /* 0x008ee20000000a00 */
[-C--:B------:R-:W-:Y:S02]  /*63e0*/  ISETP.GE.AND P0, PT, R22, R21.reuse, PT ;  /* 0x000000151600720c */ /* 0x080fe40003f06270 */
[----:B------:R-:W-:Y:S01]  /*63f0*/  IMAD.WIDE R10, R20, 0xc0, R10 ;  /* 0x000000c0140a7825 */ /* 0x000fe200078e020a */
[----:B------:R-:W-:Y:S02]  /*6400*/  MOV R16, R18 ;  /* 0x0000001200107202 */ /* 0x000fe40000000f00 */
[----:B------:R-:W-:Y:S08]  /*6410*/  ISETP.GE.AND P1, PT, R19, R21, PT ;  /* 0x000000151300720c */ /* 0x000ff00003f26270 */
[----:B------:R-:W5:Y:S06]  /*6420*/  @!P0 LDG.E.64 R36, desc[UR6][R46.64] ;  /* 0x000000062e248981 */ /* 0x000f6c000c1e1b00 */
[----:B------:R-:W5:Y:S01]  /*6430*/  @!P0 LDG.E.64 R12, desc[UR6][R10.64] ;  /* 0x000000060a0c8981 */ /* 0x000f62000c1e1b00 */
[----:B---3--:R-:W-:Y:S04]  /*6440*/  IMAD.WIDE.U32 R44, R42, 0xe0, R16 ;  /* 0x000000e02a2c7825 */ /* 0x008fe800078e0010 */
[----:B------:R-:W-:Y:S05]  /*6450*/  IMAD R43, R43, 0xe0, RZ ;  /* 0x000000e02b2b7824 */ /* 0x000fea00078e02ff */
[----:B------:R-:W-:Y:S02]  /*6460*/  IADD3 R45, PT, PT, R45, R43, RZ ;  /* 0x0000002b2d2d7210 */ /* 0x000fe40007ffe0ff */
[----:B------:R-:W3:Y:S03]  /*6470*/  LDC.64 R42, c[0x0][0x3b8] ;  /* 0x0000ee00ff2a7b82 */ /* 0x000ee60000000a00 */
[----:B--2-4-:R-:W2:Y:S01]  /*6480*/  LDG.E.128 R28, desc[UR6][R44.64] ;  /* 0x000000062c1c7981 */ /* 0x014ea2000c1e1d00 */
[----:B---3--:R-:W-:Y:S04]  /*6490*/  IMAD.WIDE.U32 R54, R42, 0xe0, R86 ;  /* 0x000000e02a367825 */ /* 0x008fe800078e0056 */
[----:B------:R-:W-:Y:S01]  /*64a0*/  IMAD R48, R43, 0xe0, RZ ;  /* 0x000000e02b307824 */ /* 0x000fe200078e02ff */
[----:B------:R-:W-:Y:S04]  /*64b0*/  MOV R42, R54 ;  /* 0x00000036002a7202 */ /* 0x000fe80000000f00 */
[----:B------:R-:W-:Y:S01]  /*64c0*/  IADD3 R43, PT, PT, R55, R48, RZ ;  /* 0x00000030372b7210 */ /* 0x000fe20007ffe0ff */
[--C-:B-----5:R-:W-:Y:S02]  /*64d0*/  @!P0 HADD2.F32 R33, -RZ, R36.reuse.H0_H0 ;  /* 0x20000024ff218230 */ /* 0x120fe40000004100 */
[----:B------:R-:W-:Y:S02]  /*64e0*/  @!P0 HADD2.F32 R35, -RZ, R36.H1_H1 ;  /* 0x30000024ff238230 */ /* 0x000fe40000004100 */
[----:B------:R-:W-:Y:S02]  /*64f0*/  @!P0 HADD2.F32 R38, -RZ, R37.H0_H0 ;  /* 0x20000025ff268230 */ /* 0x000fe40000004100 */
[--C-:B------:R-:W-:Y:S02]  /*6500*/  @!P0 HADD2.F32 R15, -RZ, R12.reuse.H0_H0 ;  /* 0x2000000cff0f8230 */ /* 0x100fe40000004100 */
[----:B------:R-:W-:Y:S02]  /*6510*/  @!P0 HADD2.F32 R12, -RZ, R12.H1_H1 ;  /* 0x3000000cff0c8230 */ /* 0x000fe40000004100 */
[--C-:B------:R-:W-:Y:S02]  /*6520*/  @!P0 HADD2.F32 R9, -RZ, R13.reuse.H0_H0 ;  /* 0x2000000dff098230 */ /* 0x100fe40000004100 */
[----:B------:R-:W-:Y:S02]  /*6530*/  @!P0 HADD2.F32 R13, -RZ, R13.H1_H1 ;  /* 0x3000000dff0d8230 */ /* 0x000fe40000004100 */
[----:B------:R-:W-:Y:S01]  /*6540*/  @!P0 HADD2.F32 R37, -RZ, R37.H1_H1 ;  /* 0x30000025ff258230 */ /* 0x000fe20000004100 */
[----:B--2---:R-:W-:Y:S02]  /*6550*/  @!P0 MOV R21, R28 ;  /* 0x0000001c00158202 */ /* 0x004fe40000000f00 */
        /* <DEDUP_REMOVED lines=38> */
[----:B------:R-:W5:Y:S01]  /*67c0*/  @!P1 LDG.E.64 R10, desc[UR6][R10.64+0x40] ;  /* 0x000040060a0a9981 */ /* 0x000f62000c1e1b00 */
[----:B---3--:R-:W-:Y:S02]  /*67d0*/  @!P1 MOV R32, R12 ;  /* 0x0000000c00209202 */ /* 0x008fe40000000f00 */
[----:B--2---:R-:W-:Y:S03]  /*67e0*/  @!P1 MOV R28, R13 ;  /* 0x0000000d001c9202 */ /* 0x004fe60000000f00 */
[--C-:B------:R-:W-:Y:S02]  /*67f0*/  @!P1 HADD2.F32 R34, -RZ, R32.reuse.H1_H1 ;  /* 0x30000020ff229230 */ /* 0x100fe40000004100 */
[----:B------:R-:W-:Y:S02]  /*6800*/  @!P1 HADD2.F32 R38, -RZ, R32.H0_H0 ;  /* 0x20000020ff269230 */ /* 0x000fe40000004100 */
[----:B----4-:R-:W-:Y:S02]  /*6810*/  @!P1 HADD2.F32 R36, -RZ, R46.H0_H0 ;  /* 0x2000002eff249230 */ /* 0x010fe40000004100 */
[--C-:B------:R-:W-:Y:S02]  /*6820*/  @!P1 HADD2.F32 R29, -RZ, R28.reuse.H1_H1 ;  /* 0x3000001cff1d9230 */ /* 0x100fe40000004100 */
[----:B------:R-:W-:Y:S02]  /*6830*/  @!P1 HADD2.F32 R35, -RZ, R28.H0_H0 ;  /* 0x2000001cff239230 */ /* 0x000fe40000004100 */
[C---:B------:R-:W-:Y:S01]  /*6840*/  @!P1 FMUL.FTZ R16, R34.reuse, R36 ;  /* 0x0000002422109220 */ /* 0x040fe20000410000 */
[--C-:B-----5:R-:W-:Y:S02]  /*6850*/  @!P1 HADD2.F32 R27, -RZ, R10.reuse.H0_H0 ;  /* 0x2000000aff1b9230 */ /* 0x120fe40000004100 */
        /* <DEDUP_REMOVED lines=36> */
.L_x_3211:
[----:B------:R-:W-:Y:S05]  /*6aa0*/  BSYNC.RECONVERGENT B0 ;  /* 0x0000000000007941 */ /* 0x000fea0003800200 */
.L_x_3210:
[----:B------:R-:W2:Y:S01]  /*6ab0*/  LDC R21, c[0x0][0x450] ;  /* 0x00011400ff157b82 */ /* 0x000ea20000000800 */
[----:B-1----:R-:W-:Y:S05]  /*6ac0*/  IMAD.U32 R3, R50, -0x40, RZ ;  /* 0xffffffc032037824 */ /* 0x002fea00078e00ff */
[C---:B------:R-:W-:Y:S02]  /*6ad0*/  LEA R24, P1, R3.reuse, R24, 0x1 ;  /* 0x0000001803187211 */ /* 0x040fe400078208ff */
[C---:B------:R-:W-:Y:S02]  /*6ae0*/  LEA R58, P0, R3.reuse, R58, 0x1 ;  /* 0x0000003a033a7211 */ /* 0x040fe400078008ff */
[C---:B------:R-:W-:Y:S02]  /*6af0*/  LEA.HI.X.SX32 R25, R3.reuse, R25, 0x1, P1 ;  /* 0x0000001903197211 */ /* 0x040fe400008f0eff */
[----:B------:R-:W-:Y:S01]  /*6b00*/  LEA.HI.X.SX32 R59, R3, R59, 0x1, P0 ;  /* 0x0000003b033b7211 */ /* 0x000fe200000f0eff */
[----:B------:R-:W-:Y:S05]  /*6b10*/  BRA `(.L_x_3194) ;  /* 0x0000005c00847947 */ /* 0x000fea0003800000 */
.L_x_3195:
[----:B------:R-:W-:Y:S01]  /*6b20*/  LEA.HI R27, R21, R21, RZ, 0x1 ;  /* 0x00000015151b7211 */ /* 0x000fe200078f08ff */
[----:B------:R-:W1:Y:S01]  /*6b30*/  LDC R132, c[0x0][0x450] ;  /* 0x00011400ff847b82 */ /* 0x000e620000000800 */
        /* <DEDUP_REMOVED lines=8> */
[----:B------:R-:W3:Y:S06]  /*6bc0*/  LDG.E.128 R64, desc[UR6][R16.64] ;  /* 0x0000000610407981 */ /* 0x000eec000c1e1d00 */
[----:B------:R-:W-:Y:S04]  /*6bd0*/  @!P0 ISETP.GE.U32.AND P1, PT, R22, R26, PT ;  /* 0x0000001a1600820c */ /* 0x000fe80003f26070 */
[----:B--2---:R-:W-:Y:S02]  /*6be0*/  @!P0 SEL R29, R26, R27, !P1 ;  /* 0x0000001b1a1d8207 */ /* 0x004fe40004800000 */
[----:B------:R-:W-:Y:S02]  /*6bf0*/  @!P0 SEL R147, R27, RZ, P1 ;  /* 0x000000ff1b938207 */ /* 0x000fe40000800000 */
[----:B------:R-:W-:Y:S01]  /*6c00*/  @!P0 SEL R144, R135, RZ, P1 ;  /* 0x000000ff87908207 */ /* 0x000fe20000800000 */
[----:B------:R-:W-:Y:S01]  /*6c10*/  @!P0 IMAD.WIDE R46, R29, 0x2, R16 ;  /* 0x000000021d2e8825 */ /* 0x000fe200078e0210 */
[----:B------:R-:W-:Y:S02]  /*6c20*/  ISETP.GE.AND P1, PT, R19, R21, PT ;  /* 0x000000151300720c */ /* 0x000fe40003f26270 */
[C---:B------:R-:W-:Y:S02]  /*6c30*/  @!P0 SHF.L.U32 R145, R147.reuse, 0x1, RZ ;  /* 0x0000000193918819 */ /* 0x040fe400000006ff */
[----:B------:R-:W-:Y:S01]  /*6c40*/  @!P0 SHF.L.U64.HI R144, R147, 0x1, R144 ;  /* 0x0000000193908819 */ /* 0x000fe20000010290 */
[----:B------:R-:W2:Y:S08]  /*6c50*/  @!P0 LDG.E.128 R28, desc[UR6][R46.64] ;  /* 0x000000062e1c8981 */ /* 0x000eb0000c1e1d00 */
        /* <DEDUP_REMOVED lines=8> */
[----:B------:R3:W4:Y:S01]  /*6ce0*/  @!P0 LDG.E.128 R60, desc[UR6][R48.64] ;  /* 0x00000006303c8981 */ /* 0x000722000c1e1d00 */
[--C-:B--2---:R-:W-:Y:S01]  /*6cf0*/  @!P0 HADD2.F32 R43, -RZ, R28.reuse.H0_H0 ;  /* 0x2000001cff2b8230 */ /* 0x104fe20000004100 */
[----:B---3--:R-:W-:Y:S01]  /*6d00*/  @!P0 MOV R48, R64 ;  /* 0x0000004000308202 */ /* 0x008fe20000000f00 */
        /* <DEDUP_REMOVED lines=21> */
[--C-:B----4-:R-:W-:Y:S02]  /*6e60*/  @!P0 HADD2.F32 R48, -RZ, R60.reuse.H0_H0 ;  /* 0x2000003cff308230 */ /* 0x110fe40000004100 */
        /* <DEDUP_REMOVED lines=48> */
[C---:B------:R-:W-:Y:S02]  /*7170*/  @!P1 SHF.L.U32 R145, R149.reuse, 0x1, RZ ;  /* 0x0000000195919819 */ /* 0x040fe400000006ff */
        /* <DEDUP_REMOVED lines=81> */
.L_x_3213:
[----:B----4-:R-:W-:Y:S05]  /*7690*/  BSYNC.RECONVERGENT B0 ;  /* 0x0000000000007941 */ /* 0x010fea0003800200 */
.L_x_3212:
[----:B------:R-:W-:Y:S04]  /*76a0*/  BSSY.RECONVERGENT B0, `(.L_x_3214) ;  /* 0x00000b7000007945 */ /* 0x000fe80003800200 */
[----:B------:R-:W-:Y:S05]  /*76b0*/  @!P3 BRA `(.L_x_3215) ;  /* 0x0000000800d4b947 */ /* 0x000fea0003800000 */
[C---:B--2---:R-:W-:Y:S04]  /*76c0*/  LEA R10, P0, R99.reuse, R18, 0x1 ;  /* 0x00000012630a7211 */ /* 0x044fe800078008ff */
[----:B------:R-:W-:Y:S02]  /*76d0*/  LEA.HI.X R11, R99, R17, R98, 0x1, P0 ;  /* 0x00000011630b7211 */ /* 0x000fe400000f0c62 */
[C---:B---3--:R-:W-:Y:S03]  /*76e0*/  LEA R64, P0, R79.reuse, R86, 0x1 ;  /* 0x000000564f407211 */ /* 0x048fe600078008ff */
[----:B------:R-:W2:Y:S01]  /*76f0*/  LDG.E.128 R52, desc[UR6][R10.64] ;  /* 0x000000060a347981 */ /* 0x000ea2000c1e1d00 */
        /* <DEDUP_REMOVED lines=107> */
[----:B------:R5:W4:Y:S01]  /*7db0*/  @!P0 LDG.E.128 R48, desc[UR6][R40.64+0x80] ;  /* 0x0000800628308981 */ /* 0x000b22000c1e1d00 */
[--C-:B---3--:R-:W-:Y:S02]  /*7dc0*/  @!P0 HADD2.F32 R33, -RZ, R4.reuse.H0_H0 ;  /* 0x20000004ff218230 */ /* 0x108fe40000004100 */
[----:B------:R-:W-:Y:S02]  /*7dd0*/  @!P0 HADD2.F32 R31, -RZ, R4.H1_H1 ;  /* 0x30000004ff1f8230 */ /* 0x000fe40000004100 */
[--C-:B------:R-:W-:Y:S02]  /*7de0*/  @!P0 HADD2.F32 R4, -RZ, R5.reuse.H0_H0 ;  /* 0x20000005ff048230 */ /* 0x100fe40000004100 */
[----:B------:R-:W-:Y:S02]  /*7df0*/  @!P0 HADD2.F32 R5, -RZ, R5.H1_H1 ;  /* 0x30000005ff058230 */ /* 0x000fe40000004100 */
[--C-:B------:R-:W-:Y:S01]  /*7e00*/  @!P0 HADD2.F32 R28, -RZ, R6.reuse.H0_H0 ;  /* 0x20000006ff1c8230 */ /* 0x100fe20000004100 */
[----:B--2---:R-:W-:Y:S01]  /*7e10*/  @!P0 MOV R43, R52 ;  /* 0x00000034002b8202 */ /* 0x004fe20000000f00 */
[----:B------:R-:W-:Y:S01]  /*7e20*/  @!P0 HADD2.F32 R29, -RZ, R6.H1_H1 ;  /* 0x30000006ff1d8230 */ /* 0x000fe20000004100 */
[----:B------:R-:W-:Y:S01]  /*7e30*/  @!P0 MOV R56, R53 ;  /* 0x0000003500388202 */ /* 0x000fe20000000f00 */
[----:B------:R-:W-:Y:S01]  /*7e40*/  @!P0 HADD2.F32 R16, -RZ, R7.H0_H0 ;  /* 0x20000007ff108230 */ /* 0x000fe20000004100 */
[----:B------:R-:W-:Y:S01]  /*7e50*/  @!P0 MOV R57, R55 ;  /* 0x0000003700398202 */ /* 0x000fe20000000f00 */
[----:B-----5:R-:W-:Y:S02]  /*7e60*/  @!P0 HADD2.F32 R41, -RZ, R43.H0_H0 ;  /* 0x2000002bff298230 */ /* 0x020fe40000004100 */
        /* <DEDUP_REMOVED lines=58> */
.L_x_3215:
[----:B------:R-:W-:Y:S05]  /*8210*/  BSYNC.RECONVERGENT B0 ;  /* 0x0000000000007941 */ /* 0x000fea0003800200 */
.L_x_3214:
[----:B------:R-:W-:Y:S04]  /*8220*/  BSSY.RECONVERGENT B0, `(.L_x_3216) ;  /* 0x00000b9000007945 */ /* 0x000fe80003800200 */
[----:B------:R-:W-:Y:S05]  /*8230*/  @P4 BRA `(.L_x_3217) ;  /* 0x0000000800dc4947 */ /* 0x000fea0003800000 */
[----:B--2---:R-:W2:Y:S08]  /*8240*/  LDC.64 R4, c[0x0][0x4a8] ;  /* 0x00012a00ff047b82 */ /* 0x004eb00000000a00 */
[----:B------:R-:W5:Y:S01]  /*8250*/  LDC.64 R2, c[0x0][0x3b8] ;  /* 0x0000ee00ff027b82 */ /* 0x000f620000000a00 */
[C---:B--2---:R-:W-:Y:S04]  /*8260*/  LEA R10, P0, R4.reuse, R18, 0x6 ;  /* 0x00000012040a7211 */ /* 0x044fe800078030ff */
[----:B------:R-:W-:Y:S02]  /*8270*/  LEA.HI.X R11, R4, R17, R5, 0x6, P0 ;  /* 0x00000011040b7211 */ /* 0x000fe400000f3405 */
[C---:B-----5:R-:W-:Y:S03]  /*8280*/  LEA R44, P0, R2.reuse, R86, 0x6 ;  /* 0x00000056022c7211 */ /* 0x060fe600078030ff */
        /* <DEDUP_REMOVED lines=17> */
[----:B------:R-:W3:Y:S01]  /*83a0*/  @!P0 LDG.E.128 R28, desc[UR6][R28.64] ;  /* 0x000000061c1c8981 */ /* 0x000ee2000c1e1d00 */
[----:B------:R-:W-:Y:S02]  /*83b0*/  @!P0 IADD3.X R35, PT, PT, R0, R93, RZ, P1, !PT ;  /* 0x0000005d00238210 */ /* 0x000fe40000ffe4ff */
[----:B------:R-:W-:Y:S05]  /*83c0*/  ISETP.GE.U32.OR P1, PT, R22, R26, P0 ;  /* 0x0000001a1600720c */ /* 0x000fea0000726470 */
[----:B------:R2:W4:Y:S02]  /*83d0*/  @!P0 LDG.E.128 R36, desc[UR6][R34.64] ;  /* 0x0000000622248981 */ /* 0x000524000c1e1d00 */
[----:B--2---:R-:W-:Y:S02]  /*83e0*/  @!P0 MOV R34, R42 ;  /* 0x0000002a00228202 */ /* 0x004fe40000000f00 */
[----:B------:R-:W-:Y:S01]  /*83f0*/  @!P0 MOV R35, R43 ;  /* 0x0000002b00238202 */ /* 0x000fe20000000f00 */
[----:B-----5:R-:W-:Y:S02]  /*8400*/  @!P0 HADD2.F32 R33, -RZ, R4.H0_H0 ;  /* 0x20000004ff218230 */ /* 0x020fe40000004100 */
[--C-:B------:R-:W-:Y:S02]  /*8410*/  @!P0 HADD2.F32 R16, -RZ, R7.reuse.H0_H0 ;  /* 0x20000007ff108230 */ /* 0x100fe40000004100 */
[----:B------:R-:W-:Y:S02]  /*8420*/  @!P0 HADD2.F32 R15, -RZ, R7.H1_H1 ;  /* 0x30000007ff0f8230 */ /* 0x000fe40000004100 */
[--C-:B---3--:R-:W-:Y:S02]  /*8430*/  @!P0 HADD2.F32 R3, -RZ, R29.reuse.H0_H0 ;  /* 0x2000001dff038230 */ /* 0x108fe40000004100 */
        /* <DEDUP_REMOVED lines=151> */
.L_x_3217:
[----:B------:R-:W-:Y:S05]  /*8db0*/  BSYNC.RECONVERGENT B0 ;  /* 0x0000000000007941 */ /* 0x000fea0003800200 */
.L_x_3216:
[----:B------:R-:W-:Y:S01]  /*8dc0*/  ISETP.NE.AND P0, PT, R143, RZ, PT ;  /* 0x000000ff8f00720c */ /* 0x000fe20003f05270 */
[----:B------:R-:W-:Y:S11]  /*8dd0*/  BSSY.RECONVERGENT B0, `(.L_x_3218) ;  /* 0x00000bd000007945 */ /* 0x000ff60003800200 */
[----:B------:R-:W-:Y:S01]  /*8de0*/  @!UPT UIADD3 URZ, UPT, UPT, URZ, URZ, URZ ;  /* 0x000000fffffff290 */ /* 0x000fe2000fffe0ff */
[----:B------:R-:W-:Y:S05]  /*8df0*/  @!P0 BRA `(.L_x_3219) ;  /* 0x0000000800e88947 */ /* 0x000fea0003800000 */
[C---:B------:R-:W-:Y:S02]  /*8e00*/  ISETP.GE.AND P0, PT, R22.reuse, R21, PT ;  /* 0x000000151600720c */ /* 0x040fe40003f06270 */
[----:B------:R-:W-:Y:S11]  /*8e10*/  MOV R16, R18 ;  /* 0x0000001200107202 */ /* 0x000ff60000000f00 */
[-C--:B------:R-:W-:Y:S04]  /*8e20*/  @!P0 ISETP.GE.U32.AND P1, PT, R22, R26.reuse, PT ;  /* 0x0000001a1600820c */ /* 0x080fe80003f26070 */
[C---:B--2---:R-:W-:Y:S02]  /*8e30*/  @!P0 SEL R5, R26.reuse, R27, !P1 ;  /* 0x0000001b1a058207 */ /* 0x044fe40004800000 */
[----:B------:R-:W-:Y:S02]  /*8e40*/  @!P0 SEL R3, R27, RZ, P1 ;  /* 0x000000ff1b038207 */ /* 0x000fe40000800000 */
[----:B------:R-:W-:Y:S02]  /*8e50*/  @!P0 SEL R11, R135, RZ, P1 ;  /* 0x000000ff870b8207 */ /* 0x000fe40000800000 */
        /* <DEDUP_REMOVED lines=11> */
[----:B------:R-:W2:Y:S01]  /*8f10*/  LDC.64 R6, c[0x0][0x4a8] ;  /* 0x00012a00ff067b82 */ /* 0x000ea20000000a00 */
        /* <DEDUP_REMOVED lines=8> */
[----:B------:R-:W3:Y:S01]  /*8fa0*/  @!P0 LDG.E.128 R40, desc[UR6][R38.64] ;  /* 0x0000000626288981 */ /* 0x000ee2000c1e1d00 */
[----:B--2---:R-:W-:Y:S04]  /*8fb0*/  IMAD.WIDE.U32 R10, R6, 0x60, R16 ;  /* 0x00000060060a7825 */ /* 0x004fe800078e0010 */
[----:B------:R-:W-:Y:S05]  /*8fc0*/  IMAD R7, R7, 0x60, RZ ;  /* 0x0000006007077824 */ /* 0x000fea00078e02ff */
[----:B------:R-:W-:Y:S03]  /*8fd0*/  IADD3 R11, PT, PT, R11, R7, RZ ;  /* 0x000000070b0b7210 */ /* 0x000fe60007ffe0ff */
[----:B------:R-:W-:Y:S02]  /*8fe0*/  @!P0 IMAD.WIDE R36, R5, 0x2, R10 ;  /* 0x0000000205248825 */ /* 0x000fe400078e020a */
[----:B------:R-:W2:Y:S08]  /*8ff0*/  LDG.E.128 R44, desc[UR6][R10.64] ;  /* 0x000000060a2c7981 */ /* 0x000eb0000c1e1d00 */
        /* <DEDUP_REMOVED lines=19> */
[----:B---3--:R-:W-:Y:S02]  /*9130*/  @!P0 HADD2.F32 R28, -RZ, R41.H0_H0 ;  /* 0x20000029ff1c8230 */ /* 0x008fe40000004100 */
[----:B------:R-:W-:Y:S01]  /*9140*/  @!P2 FADD.FTZ R8, -R8, -RZ ;  /* 0x800000ff0808a221 */ /* 0x000fe20000010100 */
[----:B------:R-:W-:Y:S02]  /*9150*/  @!P0 HADD2.F32 R30, -RZ, R42.H0_H0 ;  /* 0x2000002aff1e8230 */ /* 0x000fe40000004100 */
[----:B------:R-:W-:Y:S01]  /*9160*/  @!P2 FADD.FTZ R3, -R3, -RZ ;  /* 0x800000ff0303a221 */ /* 0x000fe20000010100 */
[----:B------:R-:W-:Y:S01]  /*9170*/  @!P0 HADD2.F32 R32, -RZ, R43.H0_H0 ;  /* 0x2000002bff208230 */ /* 0x000fe20000004100 */
[----:B--2---:R-:W-:Y:S01]  /*9180*/  @!P0 MOV R34, R45 ;  /* 0x0000002d00228202 */ /* 0x004fe20000000f00 */
        /* <DEDUP_REMOVED lines=129> */
.L_x_3219:
[----:B------:R-:W-:Y:S05]  /*99a0*/  BSYNC.RECONVERGENT B0 ;  /* 0x0000000000007941 */ /* 0x000fea0003800200 */
.L_x_3218:
        /* <DEDUP_REMOVED lines=8> */
[----:B--2---:R-:W-:Y:S02]  /*9a30*/  @!P0 SEL R6, R27, RZ, P1 ;  /* 0x000000ff1b068207 */ /* 0x004fe40000800000 */
[----:B------:R-:W-:Y:S02]  /*9a40*/  @!P0 SEL R0, R135, RZ, P1 ;  /* 0x000000ff87008207 */ /* 0x000fe40000800000 */
[C---:B-----5:R-:W-:Y:S04]  /*9a50*/  LEA R10, P2, R2.reuse, R18, 0x7 ;  /* 0x00000012020a7211 */ /* 0x060fe800078438ff */
[----:B------:R-:W-:Y:S02]  /*9a60*/  LEA.HI.X R11, R2, R17, R3, 0x7, P2 ;  /* 0x00000011020b7211 */ /* 0x000fe400010f3c03 */
[----:B------:R-:W-:Y:S02]  /*9a70*/  @!P0 IADD3 R7, P2, PT, R113, R6, RZ ;  /* 0x0000000671078210 */ /* 0x000fe40007f5e0ff */
[----:B------:R-:W-:Y:S01]  /*9a80*/  @!P0 SEL R3, R26, R27, !P1 ;  /* 0x0000001b1a038207 */ /* 0x000fe20004800000 */
[----:B-1----:R-:W2:Y:S01]  /*9a90*/  LDG.E.128 R36, desc[UR6][R10.64] ;  /* 0x000000060a247981 */ /* 0x002ea2000c1e1d00 */
[----:B------:R-:W-:Y:S02]  /*9aa0*/  @!P0 SHF.L.U32 R9, R7, 0x1, RZ ;  /* 0x0000000107098819 */ /* 0x000fe400000006ff */
[----:B------:R-:W-:Y:S01]  /*9ab0*/  @!P0 IADD3.X R0, PT, PT, R103, R0, RZ, P2, !PT ;  /* 0x0000000067008210 */ /* 0x000fe200017fe4ff */
[----:B------:R-:W-:Y:S01]  /*9ac0*/  @!P0 IMAD.WIDE R4, R3, 0x2, R10 ;  /* 0x0000000203048825 */ /* 0x000fe200078e020a */
[----:B------:R-:W-:Y:S02]  /*9ad0*/  @!P0 IADD3 R40, P1, PT, R9, R90, RZ ;  /* 0x0000005a09288210 */ /* 0x000fe40007f3e0ff */
[----:B------:R-:W-:Y:S03]  /*9ae0*/  @!P0 SHF.L.U64.HI R0, R7, 0x1, R0 ;  /* 0x0000000107008819 */ /* 0x000fe60000010200 */
[----:B------:R-:W5:Y:S01]  /*9af0*/  @!P0 LDG.E.128 R4, desc[UR6][R4.64] ;  /* 0x0000000604048981 */ /* 0x000f62000c1e1d00 */
[C---:B------:R-:W-:Y:S02]  /*9b00*/  @!P0 IADD3.X R41, PT, PT, R0.reuse, R91, RZ, P1, !PT ;  /* 0x0000005b00298210 */ /* 0x040fe40000ffe4ff */
[----:B------:R-:W-:Y:S04]  /*9b10*/  @!P0 IADD3 R14, P1, PT, R9, R92, RZ ;  /* 0x0000005c090e8210 */ /* 0x000fe80007f3e0ff */
[----:B------:R-:W-:Y:S01]  /*9b20*/  @!P0 IADD3.X R15, PT, PT, R0, R93, RZ, P1, !PT ;  /* 0x0000005d000f8210 */ /* 0x000fe20000ffe4ff */
[----:B------:R-:W3:Y:S01]  /*9b30*/  @!P0 LDG.E.128 R40, desc[UR6][R40.64] ;  /* 0x0000000628288981 */ /* 0x000ee2000c1e1d00 */
[----:B------:R-:W-:Y:S07]  /*9b40*/  ISETP.GE.U32.OR P1, PT, R22, R26, P0 ;  /* 0x0000001a1600720c */ /* 0x000fee0000726470 */
[----:B------:R3:W4:Y:S01]  /*9b50*/  @!P0 LDG.E.128 R32, desc[UR6][R14.64] ;  /* 0x000000060e208981 */ /* 0x000722000c1e1d00 */
[----:B--2---:R-:W-:Y:S01]  /*9b60*/  @!P0 MOV R28, R36 ;  /* 0x00000024001c8202 */ /* 0x004fe20000000f00 */
[--C-:B-----5:R-:W-:Y:S02]  /*9b70*/  @!P0 HADD2.F32 R0, -RZ, R4.reuse.H0_H0 ;  /* 0x20000004ff008230 */ /* 0x120fe40000004100 */
[----:B------:R-:W-:Y:S02]  /*9b80*/  @!P0 HADD2.F32 R2, -RZ, R4.H1_H1 ;  /* 0x30000004ff028230 */ /* 0x000fe40000004100 */
[--C-:B------:R-:W-:Y:S02]  /*9b90*/  @!P0 HADD2.F32 R3, -RZ, R5.reuse.H0_H0 ;  /* 0x20000005ff038230 */ /* 0x100fe40000004100 */
[----:B------:R-:W-:Y:S02]  /*9ba0*/  @!P0 HADD2.F32 R4, -RZ, R5.H1_H1 ;  /* 0x30000005ff048230 */ /* 0x000fe40000004100 */
[--C-:B---3--:R-:W-:Y:S02]  /*9bb0*/  @!P0 HADD2.F32 R14, -RZ, R42.reuse.H0_H0 ;  /* 0x2000002aff0e8230 */ /* 0x108fe40000004100 */
        /* <DEDUP_REMOVED lines=154> */
.L_x_3221:
[----:B------:R-:W-:Y:S05]  /*a560*/  BSYNC.RECONVERGENT B0 ;  /* 0x0000000000007941 */ /* 0x000fea0003800200 */
.L_x_3220:
[----:B------:R-:W-:Y:S04]  /*a570*/  BSSY.RECONVERGENT B0, `(.L_x_3222) ;  /* 0x00000bb000007945 */ /* 0x000fe80003800200 */
[----:B------:R-:W-:Y:S05]  /*a580*/  @!P5 BRA `(.L_x_3223) ;  /* 0x0000000800e4d947 */ /* 0x000fea0003800000 */
[----:B------:R-:W5:Y:S01]  /*a590*/  LDC.64 R2, c[0x0][0x4a8] ;  /* 0x00012a00ff027b82 */ /* 0x000f620000000a00 */
[C---:B------:R-:W-:Y:S02]  /*a5a0*/  ISETP.GE.AND P0, PT, R22.reuse, R21, PT ;  /* 0x000000151600720c */ /* 0x040fe40003f06270 */
[----:B------:R-:W-:Y:S11]  /*a5b0*/  MOV R16, R18 ;  /* 0x0000001200107202 */ /* 0x000ff60000000f00 */
[----:B------:R-:W-:Y:S04]  /*a5c0*/  @!P0 ISETP.GE.U32.AND P1, PT, R22, R26, PT ;  /* 0x0000001a1600820c */ /* 0x000fe80003f26070 */
[----:B------:R-:W-:Y:S02]  /*a5d0*/  @!P0 SEL R0, R27, RZ, P1 ;  /* 0x000000ff1b008207 */ /* 0x000fe40000800000 */
[----:B--2---:R-:W-:Y:S02]  /*a5e0*/  @!P0 SEL R9, R135, RZ, P1 ;  /* 0x000000ff87098207 */ /* 0x004fe40000800000 */
        /* <DEDUP_REMOVED lines=8> */
[----:B-1----:R-:W-:Y:S01]  /*a670*/  @!P0 IADD3 R40, P1, PT, R9, R90, RZ ;  /* 0x0000005a09288210 */ /* 0x002fe20007f3e0ff */
[----:B------:R-:W2:Y:S02]  /*a680*/  LDG.E.128 R36, desc[UR6][R10.64] ;  /* 0x000000060a247981 */ /* 0x000ea4000c1e1d00 */
[----:B------:R-:W-:Y:S01]  /*a690*/  @!P0 IMAD.WIDE R4, R3, 0x2, R10 ;  /* 0x0000000203048825 */ /* 0x000fe200078e020a */
[C---:B------:R-:W-:Y:S02]  /*a6a0*/  @!P0 IADD3.X R41, PT, PT, R0.reuse, R91, RZ, P1, !PT ;  /* 0x0000005b00298210 */ /* 0x040fe40000ffe4ff */
[----:B------:R-:W-:Y:S03]  /*a6b0*/  @!P0 IADD3 R14, P1, PT, R9, R92, RZ ;  /* 0x0000005c090e8210 */ /* 0x000fe60007f3e0ff */
[----:B------:R-:W5:Y:S01]  /*a6c0*/  @!P0 LDG.E.128 R4, desc[UR6][R4.64] ;  /* 0x0000000604048981 */ /* 0x000f62000c1e1d00 */
[----:B------:R-:W-:Y:S02]  /*a6d0*/  @!P0 IADD3.X R15, PT, PT, R0, R93, RZ, P1, !PT ;  /* 0x0000005d000f8210 */ /* 0x000fe40000ffe4ff */
[----:B------:R-:W-:Y:S05]  /*a6e0*/  ISETP.GE.U32.OR P1, PT, R22, R26, P0 ;  /* 0x0000001a1600720c */ /* 0x000fea0000726470 */
[----:B------:R-:W3:Y:S08]  /*a6f0*/  @!P0 LDG.E.128 R40, desc[UR6][R40.64] ;  /* 0x0000000628288981 */ /* 0x000ef0000c1e1d00 */
[----:B------:R1:W4:Y:S01]  /*a700*/  @!P0 LDG.E.128 R32, desc[UR6][R14.64] ;  /* 0x000000060e208981 */ /* 0x000322000c1e1d00 */
[--C-:B-----5:R-:W-:Y:S02]  /*a710*/  @!P0 HADD2.F32 R0, -RZ, R4.reuse.H0_H0 ;  /* 0x20000004ff008230 */ /* 0x120fe40000004100 */
        /* <DEDUP_REMOVED lines=160> */
.L_x_3223:
[----:B------:R-:W-:Y:S05]  /*b120*/  BSYNC.RECONVERGENT B0 ;  /* 0x0000000000007941 */ /* 0x000fea0003800200 */
.L_x_3222:
[----:B------:R-:W-:Y:S04]  /*b130*/  BSSY.RECONVERGENT B0, `(.L_x_3224) ;  /* 0x00000bb000007945 */ /* 0x000fe80003800200 */
[----:B------:R-:W-:Y:S05]  /*b140*/  @!P6 BRA `(.L_x_3225) ;  /* 0x0000000800e4e947 */ /* 0x000fea0003800000 */
[----:B------:R-:W5:Y:S01]  /*b150*/  LDC.64 R2, c[0x0][0x4a8] ;  /* 0x00012a00ff027b82 */ /* 0x000f620000000a00 */
[C---:B------:R-:W-:Y:S02]  /*b160*/  ISETP.GE.AND P0, PT, R22.reuse, R21, PT ;  /* 0x000000151600720c */ /* 0x040fe40003f06270 */
[----:B------:R-:W-:Y:S11]  /*b170*/  MOV R16, R18 ;  /* 0x0000001200107202 */ /* 0x000ff60000000f00 */
[----:B------:R-:W-:Y:S04]  /*b180*/  @!P0 ISETP.GE.U32.AND P1, PT, R22, R26, PT ;  /* 0x0000001a1600820c */ /* 0x000fe80003f26070 */
[----:B--2---:R-:W-:Y:S02]  /*b190*/  @!P0 SEL R7, R27, RZ, P1 ;  /* 0x000000ff1b078207 */ /* 0x004fe40000800000 */
        /* <DEDUP_REMOVED lines=9> */
[----:B-1----:R-:W2:Y:S01]  /*b230*/  LDG.E.128 R36, desc[UR6][R10.64] ;  /* 0x000000060a247981 */ /* 0x002ea2000c1e1d00 */
[----:B------:R-:W-:Y:S01]  /*b240*/  @!P0 IADD3 R40, P1, PT, R9, R90, RZ ;  /* 0x0000005a09288210 */ /* 0x000fe20007f3e0ff */
[----:B------:R-:W-:Y:S03]  /*b250*/  @!P0 IMAD.WIDE R4, R3, 0x2, R10 ;  /* 0x0000000203048825 */ /* 0x000fe600078e020a */
[C---:B------:R-:W-:Y:S02]  /*b260*/  @!P0 IADD3.X R41, PT, PT, R0.reuse, R91, RZ, P1, !PT ;  /* 0x0000005b00298210 */ /* 0x040fe40000ffe4ff */
[----:B------:R-:W-:Y:S01]  /*b270*/  @!P0 IADD3 R14, P1, PT, R9, R92, RZ ;  /* 0x0000005c090e8210 */ /* 0x000fe20007f3e0ff */
[----:B------:R-:W5:Y:S03]  /*b280*/  @!P0 LDG.E.128 R4, desc[UR6][R4.64] ;  /* 0x0000000604048981 */ /* 0x000f66000c1e1d00 */
[----:B------:R-:W-:Y:S02]  /*b290*/  @!P0 IADD3.X R15, PT, PT, R0, R93, RZ, P1, !PT ;  /* 0x0000005d000f8210 */ /* 0x000fe40000ffe4ff */
[----:B------:R-:W-:Y:S03]  /*b2a0*/  ISETP.GE.U32.OR P1, PT, R22, R26, P0 ;  /* 0x0000001a1600720c */ /* 0x000fe60000726470 */
[----:B------:R-:W3:Y:S08]  /*b2b0*/  @!P0 LDG.E.128 R40, desc[UR6][R40.64] ;  /* 0x0000000628288981 */ /* 0x000ef0000c1e1d00 */
[----:B------:R1:W4:Y:S01]  /*b2c0*/  @!P0 LDG.E.128 R32, desc[UR6][R14.64] ;  /* 0x000000060e208981 */ /* 0x000322000c1e1d00 */
[--C-:B-----5:R-:W-:Y:S02]  /*b2d0*/  @!P0 HADD2.F32 R0, -RZ, R4.reuse.H0_H0 ;  /* 0x20000004ff008230 */ /* 0x120fe40000004100 */
[----:B------:R-:W-:Y:S02]  /*b2e0*/  @!P0 HADD2.F32 R2, -RZ, R4.H1_H1 ;  /* 0x30000004ff028230 */ /* 0x000fe40000004100 */
[--C-:B------:R-:W-:Y:S02]  /*b2f0*/  @!P0 HADD2.F32 R3, -RZ, R5.reuse.H0_H0 ;  /* 0x20000005ff038230 */ /* 0x100fe40000004100 */
[----:B------:R-:W-:Y:S02]  /*b300*/  @!P0 HADD2.F32 R4, -RZ, R5.H1_H1 ;  /* 0x30000005ff048230 */ /* 0x000fe40000004100 */
[----:B---3--:R-:W-:Y:S02]  /*b310*/  @!P0 HADD2.F32 R13, -RZ, R42.H1_H1 ;  /* 0x3000002aff0d8230 */ /* 0x008fe40000004100 */
        /* <DEDUP_REMOVED lines=9> */
[----:B--2---:R-:W-:Y:S01]  /*b3b0*/  @!P0 MOV R13, R36 ;  /* 0x00000024000d8202 */ /* 0x004fe20000000f00 */
        /* <DEDUP_REMOVED lines=146> */
.L_x_3225:
[----:B------:R-:W-:Y:S05]  /*bce0*/  BSYNC.RECONVERGENT B0 ;  /* 0x0000000000007941 */ /* 0x000fea0003800200 */
.L_x_3224:
        /* <DEDUP_REMOVED lines=19> */
[----:B------:R-:W2:Y:S01]  /*be20*/  LDG.E.128 R36, desc[UR6][R10.64] ;  /* 0x000000060a247981 */ /* 0x000ea2000c1e1d00 */
[----:B------:R-:W-:Y:S01]  /*be30*/  ISETP.GE.U32.OR P2, PT, R22, R26, P0 ;  /* 0x0000001a1600720c */ /* 0x000fe20000746470 */
[----:B------:R-:W-:Y:S01]  /*be40*/  @!P0 IMAD.WIDE R4, R3, 0x2, R10 ;  /* 0x0000000203048825 */ /* 0x000fe200078e020a */
[C---:B------:R-:W-:Y:S02]  /*be50*/  @!P0 IADD3.X R41, PT, PT, R0.reuse, R91, RZ, P1, !PT ;  /* 0x0000005b00298210 */ /* 0x040fe40000ffe4ff */
[----:B------:R-:W-:Y:S03]  /*be60*/  @!P0 IADD3 R14, P1, PT, R9, R92, RZ ;  /* 0x0000005c090e8210 */ /* 0x000fe60007f3e0ff */
[----:B------:R-:W5:Y:S01]  /*be70*/  @!P0 LDG.E.128 R4, desc[UR6][R4.64] ;  /* 0x0000000604048981 */ /* 0x000f62000c1e1d00 */
[----:B------:R-:W-:Y:S02]  /*be80*/  @!P0 IADD3.X R15, PT, PT, R0, R93, RZ, P1, !PT ;  /* 0x0000005d000f8210 */ /* 0x000fe40000ffe4ff */
[----:B------:R-:W-:Y:S05]  /*be90*/  ISETP.GE.AND P1, PT, R19, R21, PT ;  /* 0x000000151300720c */ /* 0x000fea0003f26270 */
        /* <DEDUP_REMOVED lines=13> */
[----:B-1----:R-:W-:Y:S01]  /*bf70*/  @!P0 HADD2.F32 R14, -RZ, R42.H0_H0 ;  /* 0x2000002aff0e8230 */ /* 0x002fe20000004100 */
[----:B--2---:R-:W-:Y:S01]  /*bf80*/  @!P0 MOV R13, R36 ;  /* 0x00000024000d8202 */ /* 0x004fe20000000f00 */
[--C-:B------:R-:W-:Y:S02]  /*bf90*/  @!P0 HADD2.F32 R7, -RZ, R43.reuse.H0_H0 ;  /* 0x2000002bff078230 */ /* 0x100fe40000004100 */
[----:B------:R-:W-:Y:S02]  /*bfa0*/  @!P0 HADD2.F32 R8, -RZ, R43.H1_H1 ;  /* 0x3000002bff088230 */ /* 0x000fe40000004100 */
[----:B------:R-:W-:Y:S01]  /*bfb0*/  @!P2 FADD.FTZ R14, -R14, -RZ ;  /* 0x800000ff0e0ea221 */ /* 0x000fe20000010100 */
[--C-:B------:R-:W-:Y:S02]  /*bfc0*/  @!P0 HADD2.F32 R29, -RZ, R40.reuse.H0_H0 ;  /* 0x20000028ff1d8230 */ /* 0x100fe40000004100 */
[----:B------:R-:W-:Y:S01]  /*bfd0*/  @!P2 FADD.FTZ R7, -R7, -RZ ;  /* 0x800000ff0707a221 */ /* 0x000fe20000010100 */
[----:B------:R-:W-:Y:S02]  /*bfe0*/  @!P0 HADD2.F32 R21, -RZ, R40.H1_H1 ;  /* 0x30000028ff158230 */ /* 0x000fe40000004100 */
[----:B------:R-:W-:Y:S01]  /*bff0*/  @!P0 FMUL.FTZ R5, R5, R14 ;  /* 0x0000000e05058220 */ /* 0x000fe20000410000 */
[--C-:B------:R-:W-:Y:S02]  /*c000*/  @!P0 HADD2.F32 R15, -RZ, R41.reuse.H1_H1 ;  /* 0x30000029ff0f8230 */ /* 0x100fe40000004100 */
[----:B------:R-:W-:Y:S01]  /*c010*/  @!P2 FADD.FTZ R8, -R8, -RZ ;  /* 0x800000ff0808a221 */ /* 0x000fe20000010100 */
[----:B------:R-:W-:Y:S02]  /*c020*/  @!P0 HADD2.F32 R16, -RZ, R41.H0_H0 ;  /* 0x20000029ff108230 */ /* 0x000fe40000004100 */
[----:B------:R-:W-:Y:S01]  /*c030*/  @!P2 FADD.FTZ R29, -R29, -RZ ;  /* 0x800000ff1d1da221 */ /* 0x000fe20000010100 */
[----:B----4-:R-:W-:Y:S02]  /*c040*/  @!P0 HADD2.F32 R14, -RZ, R32.H1_H1 ;  /* 0x30000020ff0e8230 */ /* 0x010fe40000004100 */
[----:B------:R-:W-:Y:S01]  /*c050*/  @!P2 FADD.FTZ R21, -R21, -RZ ;  /* 0x800000ff1515a221 */ /* 0x000fe20000010100 */
[----:B------:R-:W-:Y:S02]  /*c060*/  @!P0 HADD2.F32 R30, -RZ, R34.H1_H1 ;  /* 0x30000022ff1e8230 */ /* 0x000fe40000004100 */
[----:B------:R-:W-:Y:S01]  /*c070*/  @!P0 FMUL.FTZ R7, R12, R7 ;  /* 0x000000070c078220 */ /* 0x000fe20000410000 */
[----:B------:R-:W-:Y:S02]  /*c080*/  @!P0 HADD2.F32 R12, -RZ, R32.H0_H0 ;  /* 0x20000020ff0c8230 */ /* 0x000fe40000004100 */
[----:B------:R-:W-:Y:S01]  /*c090*/  @!P0 FMUL.FTZ R8, R9, R8 ;  /* 0x0000000809088220 */ /* 0x000fe20000410000 */
[----:B------:R-:W-:Y:S02]  /*c0a0*/  @!P0 HADD2.F32 R9, -RZ, R13.H0_H0 ;  /* 0x2000000dff098230 */ /* 0x000fe40000004100 */
[----:B------:R-:W-:Y:S01]  /*c0b0*/  @!P2 FADD.FTZ R15, -R15, -RZ ;  /* 0x800000ff0f0fa221 */ /* 0x000fe20000010100 */
[--C-:B------:R-:W-:Y:S02]  /*c0c0*/  @!P0 HADD2.F32 R31, -RZ, R35.reuse.H0_H0 ;  /* 0x20000023ff1f8230 */ /* 0x100fe40000004100 */
[----:B------:R-:W-:Y:S01]  /*c0d0*/  @!P0 FMUL.FTZ R0, R0, R29 ;  /* 0x0000001d00008220 */ /* 0x000fe20000410000 */
[----:B------:R-:W-:Y:S02]  /*c0e0*/  @!P0 HADD2.F32 R29, -RZ, R34.H0_H0 ;  /* 0x20000022ff1d8230 */ /* 0x000fe40000004100 */
[----:B------:R-:W-:Y:S01]  /*c0f0*/  @!P0 FMUL.FTZ R2, R2, R21 ;  /* 0x0000001502028220 */ /* 0x000fe20000410000 */
[----:B------:R-:W-:Y:S01]  /*c100*/  @!P0 HADD2.F32 R32, -RZ, R35.H1_H1 ;  /* 0x30000023ff208230 */ /* 0x000fe20000004100 */
[----:B------:R-:W-:Y:S01]  /*c110*/  @!P0 MOV R21, R37 ;  /* 0x0000002500158202 */ /* 0x000fe20000000f00 */
[----:B------:R-:W-:Y:S02]  /*c120*/  @!P0 HADD2.F32 R13, -RZ, R13.H1_H1 ;  /* 0x3000000dff0d8230 */ /* 0x000fe40000004100 */
[----:B------:R-:W-:Y:S01]  /*c130*/  @!P2 FADD.FTZ R16, -R16, -RZ ;  /* 0x800000ff1010a221 */ /* 0x000fe20000010100 */
[--C-:B------:R-:W-:Y:S01]  /*c140*/  @!P0 HADD2.F32 R28, -RZ, R33.reuse.H1_H1 ;  /* 0x30000021ff1c8230 */ /* 0x100fe20000004100 */
[----:B------:R-:W1:Y:S01]  /*c150*/  LDC.64 R34, c[0x0][0x3b8] ;  /* 0x0000ee00ff227b82 */ /* 0x000e620000000a00 */
        /* <DEDUP_REMOVED lines=11> */
[----:B------:R-:W-:Y:S01]  /*c210*/  @!P0 FFMA.FTZ R3, R16, R15, R3 ;  /* 0x0000000f10038223 */ /* 0x000fe20000010003 */
[----:B------:R-:W-:Y:S01]  /*c220*/  @!P0 F2FP.F16.F32.PACK_AB R2, R2, R0 ;  /* 0x000000000202823e */ /* 0x000fe200000000ff */
[----:B------:R-:W-:Y:S01]  /*c230*/  @!P0 FFMA.FTZ R4, R21, R28, R4 ;  /* 0x0000001c15048223 */ /* 0x000fe20000010004 */
[--C-:B------:R-:W-:Y:S01]  /*c240*/  @!P0 HADD2.F32 R0, -RZ, R13.reuse.H0_H0 ;  /* 0x2000000dff008230 */ /* 0x100fe20000004100 */
[----:B------:R-:W-:Y:S01]  /*c250*/  @!P1 ISETP.GE.U32.AND P2, PT, R19, R26, PT ;  /* 0x0000001a1300920c */ /* 0x000fe20003f46070 */
[----:B------:R-:W-:Y:S01]  /*c260*/  @!P0 FFMA.FTZ R5, R12, R29, R5 ;  /* 0x0000001d0c058223 */ /* 0x000fe20000010005 */
[----:B------:R-:W-:Y:S01]  /*c270*/  @!P0 FFMA.FTZ R6, R9, R30, R6 ;  /* 0x0000001e09068223 */ /* 0x000fe20000010006 */
[----:B------:R-:W-:Y:S01]  /*c280*/  @!P0 F2FP.F16.F32.PACK_AB R15, R4, R3 ;  /* 0x00000003040f823e */ /* 0x000fe200000000ff */
[----:B------:R-:W-:Y:S02]  /*c290*/  @!P0 HADD2.F32 R3, -RZ, R13.H1_H1 ;  /* 0x3000000dff038230 */ /* 0x000fe40000004100 */
[----:B------:R-:W-:Y:S01]  /*c2a0*/  @!P0 FFMA.FTZ R7, R0, R31, R7 ;  /* 0x0000001f00078223 */ /* 0x000fe20000010007 */
[----:B------:R-:W-:Y:S01]  /*c2b0*/  @!P1 SEL R0, R27, RZ, P2 ;  /* 0x000000ff1b009207 */ /* 0x000fe20001000000 */
[----:B-1----:R-:W-:Y:S01]  /*c2c0*/  IMAD.WIDE.U32 R44, R34, 0xe0, R86 ;  /* 0x000000e0222c7825 */ /* 0x002fe200078e0056 */
[----:B------:R-:W-:Y:S02]  /*c2d0*/  @!P0 MOV R37, R15 ;  /* 0x0000000f00258202 */ /* 0x000fe40000000f00 */
[----:B------:R-:W-:Y:S01]  /*c2e0*/  @!P1 IADD3 R15, P3, PT, R115, R0, RZ ;  /* 0x00000000730f9210 */ /* 0x000fe20007f7e0ff */
[----:B------:R-:W-:Y:S01]  /*c2f0*/  IMAD R35, R35, 0xe0, RZ ;  /* 0x000000e023237824 */ /* 0x000fe200078e02ff */
[----:B------:R-:W-:Y:S01]  /*c300*/  @!P1 SEL R135, R135, RZ, P2 ;  /* 0x000000ff87879207 */ /* 0x000fe20001000000 */
[----:B------:R-:W-:Y:S01]  /*c310*/  @!P0 FFMA.FTZ R8, R3, R32, R8 ;  /* 0x0000002003088223 */ /* 0x000fe20000010008 */
        /* <DEDUP_REMOVED lines=90> */
.L_x_3227:
[----:B------:R-:W-:Y:S05]  /*c8c0*/  BSYNC.RECONVERGENT B0 ;  /* 0x0000000000007941 */ /* 0x000fea0003800200 */
.L_x_3226:
[----:B------:R-:W2:Y:S01]  /*c8d0*/  LDC R21, c[0x0][0x450] ;  /* 0x00011400ff157b82 */ /* 0x000ea20000000800 */
[----:B-1----:R-:W-:Y:S05]  /*c8e0*/  IMAD.U32 R3, R132, -0x40, RZ ;  /* 0xffffffc084037824 */ /* 0x002fea00078e00ff */
[C---:B------:R-:W-:Y:S02]  /*c8f0*/  LEA R92, P1, R3.reuse, R92, 0x1 ;  /* 0x0000005c035c7211 */ /* 0x040fe400078208ff */
[C---:B------:R-:W-:Y:S02]  /*c900*/  LEA R90, P0, R3.reuse, R90, 0x1 ;  /* 0x0000005a035a7211 */ /* 0x040fe400078008ff */
[C---:B------:R-:W-:Y:S02]  /*c910*/  LEA.HI.X.SX32 R93, R3.reuse, R93, 0x1, P1 ;  /* 0x0000005d035d7211 */ /* 0x040fe400008f0eff */
[----:B------:R-:W-:Y:S09]  /*c920*/  LEA.HI.X.SX32 R91, R3, R91, 0x1, P0 ;  /* 0x0000005b035b7211 */ /* 0x000ff200000f0eff */
.L_x_3194:
[----:B----4-:R-:W-:Y:S05]  /*c930*/  BSYNC.RECONVERGENT B1 ;  /* 0x0000000000017941 */ /* 0x010fea0003800200 */
.L_x_3192:
[----:B------:R-:W-:Y:S04]  /*c940*/  ISETP.NE.U32.AND P0, PT, RZ, UR12, PT ;  /* 0x0000000cff007c0c */ /* 0x000fe8000bf05070 */
[----:B------:R-:W-:Y:S11]  /*c950*/  ISETP.NE.AND.EX P0, PT, RZ, UR13, PT, P0 ;  /* 0x0000000dff007c0c */ /* 0x000ff6000bf05300 */
[----:B------:R-:W-:Y:S02]  /*c960*/  @!UPT UIADD3 URZ, UPT, UPT, URZ, URZ, URZ ;  /* 0x000000fffffff290 */ /* 0x000fe4000fffe0ff */
[----:B------:R-:W4:Y:S01]  /*c970*/  @!P0 LDC R2, c[0x0][0x3c0] ;  /* 0x0000f000ff028b82 */ /* 0x000f220000000800 */
[----:B------:R-:W-:Y:S07]  /*c980*/  @!P0 IMAD.MOV.U32 R3, RZ, RZ, RZ ;  /* 0x000000ffff038224 */ /* 0x000fee00078e00ff */
[----:B------:R-:W5:Y:S01]  /*c990*/  @!P0 LDC R0, c[0x0][0x3b8] ;  /* 0x0000ee00ff008b82 */ /* 0x000f620000000800 */
[----:B------:R-:W-:Y:S01]  /*c9a0*/  @!P0 IADD3 R3, P1, PT, RZ, -R3, RZ ;  /* 0x80000003ff038210 */ /* 0x000fe20007f3e0ff */
[----:B-----5:R-:W-:Y:S02]  /*c9b0*/  @!P0 IMAD.SHL.U32 R0, R0, 0x80, RZ ;  /* 0x0000008000008824 */ /* 0x020fe400078e00ff */
[----:B----4-:R-:W-:Y:S02]  /*c9c0*/  @!P0 IMAD.SHL.U32 R2, R2, 0x80, RZ ;  /* 0x0000008002028824 */ /* 0x010fe400078e00ff */
[----:B------:R-:W-:Y:S02]  /*c9d0*/  @!P0 IMAD.X R0, RZ, RZ, ~R0, P1 ;  /* 0x000000ffff008224 */ /* 0x000fe400008e0e00 */
[----:B------:R-:W-:Y:S05]  /*c9e0*/  @!P0 IMAD.X R2, RZ, RZ, ~R2, P1 ;  /* 0x000000ffff028224 */ /* 0x000fea00008e0e02 */
[C---:B-12---:R-:W-:Y:S02]  /*c9f0*/  @!P0 SHF.R.S64 R5, R3.reuse, 0x1f, R2 ;  /* 0x0000001f03058819 */ /* 0x046fe40000001002 */
[----:B------:R-:W-:Y:S02]  /*ca00*/  @!P0 SHF.R.S64 R3, R3, 0x1f, R0 ;  /* 0x0000001f03038819 */ /* 0x000fe40000001000 */
[----:B------:R-:W-:Y:S02]  /*ca10*/  @!P0 IADD3 R84, P2, PT, R5, R84, RZ ;  /* 0x0000005405548210 */ /* 0x000fe40007f5e0ff */
[----:B---3--:R-:W-:Y:S02]  /*ca20*/  @!P0 IADD3 R86, P1, PT, R3, R86, RZ ;  /* 0x0000005603568210 */ /* 0x008fe40007f3e0ff */
        /* <DEDUP_REMOVED lines=75> */
.L_x_3228:
[----:B------:R-:W-:Y:S02]  /*cee0*/  ISETP.NE.AND P2, PT, R129, RZ, PT ;  /* 0x000000ff8100720c */ /* 0x000fe40003f45270 */
[----:B------:R-:W-:Y:S02]  /*cef0*/  IADD3 R88, P1, PT, R88, R95, RZ ;  /* 0x0000005f58587210 */ /* 0x000fe40007f3e0ff */
[----:B------:R-:W-:Y:S03]  /*cf00*/  IADD3 R18, P0, PT, R18, R97, RZ ;  /* 0x0000006112127210 */ /* 0x000fe60007f1e0ff */
[----:B------:R-:W-:Y:S02]  /*cf10*/  IMAD.X R89, R89, 0x1, R94, P1 ;  /* 0x0000000159597824 */ /* 0x000fe400008e065e */
[----:B------:R-:W-:Y:S04]  /*cf20*/  IMAD.X R17, R17, 0x1, R96, P0 ;  /* 0x0000000111117824 */ /* 0x000fe800000e0660 */
[----:B------:R-:W-:Y:S05]  /*cf30*/  @P2 BRA `(.L_x_3229) ;  /* 0xffffff5400a02947 */ /* 0x000fea000383ffff */
.L_x_3191:
[----:B------:R-:W1:Y:S01]  /*cf40*/  LDC R17, c[0x0][0x450] ;  /* 0x00011400ff117b82 */ /* 0x000e620000000800 */
[----:B-----5:R-:W-:Y:S01]  /*cf50*/  LOP3.LUT R0, R75, 0x1f8, RZ, 0xc0, !PT ;  /* 0x000001f84b007812 */ /* 0x020fe200078ec0ff */
        /* <DEDUP_REMOVED lines=21> */
[----:B-1----:R-:W-:-:S04]  /*d0b0*/  LEA R6, P1, R136, UR8, 0x1 ;  /* 0x0000000888067c11 */ /* 0x002fc8000f8208ff */
        /* <DEDUP_REMOVED lines=20> */
.L_x_3233:
[----:B------:R-:W-:Y:S05]  /*d200*/  BSYNC.RECONVERGENT B0 ;  /* 0x0000000000007941 */ /* 0x000fea0003800200 */
.L_x_3232:
        /* <DEDUP_REMOVED lines=10> */
.L_x_3231:
        /* <DEDUP_REMOVED lines=76> */
.L_x_3239:
[----:B------:R-:W-:Y:S05]  /*d770*/  BSYNC.RECONVERGENT B0 ;  /* 0x0000000000007941 */ /* 0x000fea0003800200 */
.L_x_3238:
        /* <DEDUP_REMOVED lines=9> */
[----:B--2---:R-:W-:Y:S02]  /*d810*/  HADD2.F32 R24, -RZ, R9.H1_H1 ;  /* 0x30000009ff187230 */ /* 0x004fe40000004100 */
[--C-:B------:R-:W-:Y:S02]  /*d820*/  HADD2.F32 R19, -RZ, R11.reuse.H1_H1 ;  /* 0x3000000bff137230 */ /* 0x100fe40000004100 */
[----:B------:R-:W-:-:S02]  /*d830*/  HADD2.F32 R26, -RZ, R11.H0_H0 ;  /* 0x2000000bff1a7230 */ /* 0x000fc40000004100 */
        /* <DEDUP_REMOVED lines=33> */
.L_x_3241:
[----:B------:R-:W-:Y:S05]  /*da50*/  BSYNC.RECONVERGENT B0 ;  /* 0x0000000000007941 */ /* 0x000fea0003800200 */
.L_x_3240:
[----:B------:R3:W-:Y:S02]  /*da60*/  STS.128 [R41+0x2000], R8 ;  /* 0x0020000829007388 */ /* 0x0007e40000000c00 */
.L_x_3237:
[----:B------:R-:W-:Y:S05]  /*da70*/  BSYNC.RECONVERGENT B1 ;  /* 0x0000000000017941 */ /* 0x000fea0003800200 */
.L_x_3236:
        /* <DEDUP_REMOVED lines=17> */
[C---:B--2---:R-:W-:Y:S02]  /*db90*/  IADD3 R6, P1, PT, R4.reuse, UR10, RZ ;  /* 0x0000000a04067c10 */ /* 0x044fe4000ff3e0ff */
[----:B---3--:R-:W-:Y:S02]  /*dba0*/  IADD3 R4, P0, PT, R4, UR8, RZ ;  /* 0x0000000804047c10 */ /* 0x008fe4000ff1e0ff */
        /* <DEDUP_REMOVED lines=41> */
[----:B------:R-:W-:Y:S02]  /*de40*/  MOV R27, R0 ;  /* 0x00000000001b7202 */ /* 0x000fe40000000f00 */
.L_x_3245:
[----:B------:R-:W-:Y:S05]  /*de50*/  BSYNC.RECONVERGENT B0 ;  /* 0x0000000000007941 */ /* 0x000fea0003800200 */
.L_x_3244:
        /* <DEDUP_REMOVED lines=55> */
.L_x_3247:
[----:B------:R-:W-:Y:S05]  /*e1d0*/  BSYNC.RECONVERGENT B0 ;  /* 0x0000000000007941 */ /* 0x000fea0003800200 */
.L_x_3246:
[----:B------:R4:W-:Y:S02]  /*e1e0*/  STS.128 [R41+0x2800], R8 ;  /* 0x0028000829007388 */ /* 0x0009e40000000c00 */
.L_x_3243:
[----:B------:R-:W-:Y:S05]  /*e1f0*/  BSYNC.RECONVERGENT B1 ;  /* 0x0000000000017941 */ /* 0x000fea0003800200 */
.L_x_3242:
        /* <DEDUP_REMOVED lines=24> */
[----:B-----5:R-:W-:-:S05]  /*e380*/  MOV R29, R25 ;  /* 0x00000019001d7202 */ /* 0x020fca0000000f00 */
[--C-:B------:R-:W-:Y:S02]  /*e390*/  HADD2.F32 R25, -RZ, R29.reuse.H0_H0 ;  /* 0x2000001dff197230 */ /* 0x100fe40000004100 */
[----:B------:R-:W-:Y:S02]  /*e3a0*/  HADD2.F32 R29, -RZ, R29.H1_H1 ;  /* 0x3000001dff1d7230 */ /* 0x000fe40000004100 */
[--C-:B------:R-:W-:Y:S02]  /*e3b0*/  HADD2.F32 R21, -RZ, R27.reuse.H1_H1 ;  /* 0x3000001bff157230 */ /* 0x100fe40000004100 */
[----:B------:R-:W-:Y:S02]  /*e3c0*/  HADD2.F32 R34, -RZ, R27.H0_H0 ;  /* 0x2000001bff227230 */ /* 0x000fe40000004100 */
[----:B--2---:R-:W-:Y:S02]  /*e3d0*/  HADD2.F32 R19, -RZ, R6.H1_H1 ;  /* 0x30000006ff137230 */ /* 0x004fe40000004100 */
[----:B---3--:R-:W-:-:S02]  /*e3e0*/  HADD2.F32 R16, -RZ, R4.H1_H1 ;  /* 0x30000004ff107230 */ /* 0x008fc40000004100 */
[----:B------:R-:W-:Y:S02]  /*e3f0*/  HADD2.F32 R0, -RZ, R5.H1_H1 ;  /* 0x30000005ff007230 */ /* 0x000fe40000004100 */
[----:B------:R-:W-:Y:S02]  /*e400*/  HADD2.F32 R18, -RZ, R7.H1_H1 ;  /* 0x30000007ff127230 */ /* 0x000fe40000004100 */
[C---:B------:R-:W-:Y:S01]  /*e410*/  FMUL.FTZ R32, R29.reuse, R16 ;  /* 0x000000101d207220 */ /* 0x040fe20000410000 */
[-C--:B------:R-:W-:Y:S01]  /*e420*/  FMUL.FTZ R29, R29, R19.reuse ;  /* 0x000000131d1d7220 */ /* 0x080fe20000410000 */
[----:B------:R-:W-:Y:S01]  /*e430*/  FMUL.FTZ R27, R21, R0 ;  /* 0x00000000151b7220 */ /* 0x000fe20000410000 */
[----:B------:R-:W-:Y:S02]  /*e440*/  HADD2.F32 R6, -RZ, R6.H0_H0 ;  /* 0x20000006ff067230 */ /* 0x000fe40000004100 */
[----:B------:R-:W-:Y:S01]  /*e450*/  FFMA.FTZ R32, R25, R19, -R32 ;  /* 0x0000001319207223 */ /* 0x000fe20000010820 */
[----:B------:R-:W-:Y:S01]  /*e460*/  FMUL.FTZ R21, R21, R18 ;  /* 0x0000001215157220 */ /* 0x000fe20000410000 */
[----:B------:R-:W-:Y:S01]  /*e470*/  FFMA.FTZ R29, R25, R16, R29 ;  /* 0x00000010191d7223 */ /* 0x000fe2000001001d */
        /* <DEDUP_REMOVED lines=22> */
.L_x_3251:
[----:B------:R-:W-:Y:S05]  /*e5e0*/  BSYNC.RECONVERGENT B0 ;  /* 0x0000000000007941 */ /* 0x000fea0003800200 */
.L_x_3250:
        /* <DEDUP_REMOVED lines=55> */
.L_x_3253:
[----:B------:R-:W-:Y:S05]  /*e960*/  BSYNC.RECONVERGENT B0 ;  /* 0x0000000000007941 */ /* 0x000fea0003800200 */
.L_x_3252:
[----:B------:R4:W-:Y:S02]  /*e970*/  STS.128 [R41+0x3000], R8 ;  /* 0x0030000829007388 */ /* 0x0009e40000000c00 */
.L_x_3249:
[----:B------:R-:W-:Y:S05]  /*e980*/  BSYNC.RECONVERGENT B1 ;  /* 0x0000000000017941 */ /* 0x000fea0003800200 */
.L_x_3248:
        /* <DEDUP_REMOVED lines=52> */
[----:B------:R-:W-:Y:S01]  /*ecd0*/  FMUL.FTZ R0, R0, R5 ;  /* 0x0000000500007220 */ /* 0x000fe20000410000 */
        /* <DEDUP_REMOVED lines=9> */
.L_x_3255:
[----:B------:R-:W-:Y:S05]  /*ed70*/  BSYNC.RECONVERGENT B0 ;  /* 0x0000000000007941 */ /* 0x000fea0003800200 */
.L_x_3254:
        /* <DEDUP_REMOVED lines=54> */
.L_x_3257:
[----:B------:R-:W-:Y:S05]  /*f0e0*/  BSYNC.RECONVERGENT B0 ;  /* 0x0000000000007941 */ /* 0x000fea0003800200 */
.L_x_3256:
[----:B------:R3:W-:Y:S01]  /*f0f0*/  STS.128 [R41+0x3800], R8 ;  /* 0x0038000829007388 */ /* 0x0007e20000000c00 */
[----:B------:R-:W-:Y:S05]  /*f100*/  BRA `(.L_x_3234) ;  /* 0x0000002c003c7947 */ /* 0x000fea0003800000 */
.L_x_3235:
        /* <DEDUP_REMOVED lines=92> */
.L_x_3261:
[----:B------:R-:W-:Y:S05]  /*f6d0*/  BSYNC.RECONVERGENT B0 ;  /* 0x0000000000007941 */ /* 0x000fea0003800200 */
.L_x_3260:
        /* <DEDUP_REMOVED lines=23> */
[----:B------:R-:W-:Y:S01]  /*f850*/  MOV R28, R26 ;  /* 0x0000001a001c7202 */ /* 0x000fe20000000f00 */
[--C-:B---3--:R-:W-:Y:S02]  /*f860*/  HADD2.F32 R26, -RZ, R12.reuse.H0_H0 ;  /* 0x2000000cff1a7230 */ /* 0x108fe40000004100 */
[----:B--2---:R-:W-:Y:S02]  /*f870*/  HADD2.F32 R32, -RZ, R12.H1_H1 ;  /* 0x3000000cff207230 */ /* 0x004fe40000004100 */
[--C-:B------:R-:W-:Y:S02]  /*f880*/  HADD2.F32 R12, -RZ, R13.reuse.H0_H0 ;  /* 0x2000000dff0c7230 */ /* 0x100fe40000004100 */
[----:B------:R-:W-:Y:S02]  /*f890*/  HADD2.F32 R33, -RZ, R13.H1_H1 ;  /* 0x3000000dff217230 */ /* 0x000fe40000004100 */
[----:B------:R-:W-:-:S02]  /*f8a0*/  HADD2.F32 R13, -RZ, R14.H0_H0 ;  /* 0x2000000eff0d7230 */ /* 0x000fc40000004100 */
[----:B------:R-:W-:Y:S02]  /*f8b0*/  HADD2.F32 R34, -RZ, R14.H1_H1 ;  /* 0x3000000eff227230 */ /* 0x000fe40000004100 */
[--C-:B------:R-:W-:Y:S02]  /*f8c0*/  HADD2.F32 R14, -RZ, R15.reuse.H0_H0 ;  /* 0x2000000fff0e7230 */ /* 0x100fe40000004100 */
[----:B------:R-:W-:Y:S02]  /*f8d0*/  HADD2.F32 R35, -RZ, R15.H1_H1 ;  /* 0x3000000fff237230 */ /* 0x000fe40000004100 */
[--C-:B-----5:R-:W-:Y:S02]  /*f8e0*/  HADD2.F32 R15, -RZ, R4.reuse.H0_H0 ;  /* 0x20000004ff0f7230 */ /* 0x120fe40000004100 */
        /* <DEDUP_REMOVED lines=51> */
.L_x_3263:
[----:B------:R-:W-:Y:S05]  /*fc20*/  BSYNC.RECONVERGENT B0 ;  /* 0x0000000000007941 */ /* 0x000fea0003800200 */
.L_x_3262:
[----:B------:R3:W-:Y:S02]  /*fc30*/  STS.128 [R41+0x2000], R24 ;  /* 0x0020001829007388 */ /* 0x0007e40000000c00 */
.L_x_3259:
[----:B------:R-:W-:Y:S05]  /*fc40*/  BSYNC.RECONVERGENT B1 ;  /* 0x0000000000017941 */ /* 0x000fea0003800200 */
.L_x_3258:
        /* <DEDUP_REMOVED lines=26> */
[----:B------:R-:W3:Y:S01]  /*fdf0*/  LDG.E.128 R4, desc[UR6][R4.64] ;  /* 0x0000000604047981 */ /* 0x000ee2000c1e1d00 */
[----:B----4-:R-:W-:-:S04]  /*fe00*/  IADD3 R10, P1, PT, R9, UR8, RZ ;  /* 0x00000008090a7c10 */ /* 0x010fc8000ff3e0ff */
        /* <DEDUP_REMOVED lines=17> */
[----:B------:R-:W-:Y:S02]  /*ff20*/  HADD2.F32 R4, -RZ, R6.H0_H0 ;  /* 0x20000006ff047230 */ /* 0x000fe40000004100 */
[----:B------:R-:W-:Y:S01]  /*ff30*/  @!P0 FADD.FTZ R45, -R45, -RZ ;  /* 0x800000ff2d2d8221 */ /* 0x000fe20000010100 */
        /* <DEDUP_REMOVED lines=8> */
[----:B------:R-:W-:Y:S01]  /*ffc0*/  FMUL.FTZ R13, R13, R4 ;  /* 0x000000040d0d7220 */ /* 0x000fe20000410000 */
[----:B------:R-:W-:Y:S01]  /*ffd0*/  FMUL.FTZ R14, R14, R5 ;  /* 0x000000050e0e7220 */ /* 0x000fe20000410000 */
[----:B------:R-:W-:Y:S02]  /*ffe0*/  HADD2.F32 R5, -RZ, R32.H0_H0 ;  /* 0x20000020ff057230 */ /* 0x000fe40000004100 */
[----:B------:R-:W-:Y:S01]  /*fff0*/  FMUL.FTZ R44, R44, R7 ;  /* 0x000000072c2c7220 */ /* 0x000fe20000410000 */
[----:B----4-:R-:W-:-:S02]  /*10000*/  HADD2.F32 R4, -RZ, R8.H0_H0 ;  /* 0x20000008ff047230 */ /* 0x010fc40000004100 */
[----:B------:R-:W-:Y:S01]  /*10010*/  FMUL.FTZ R38, R38, R47 ;  /* 0x0000002f26267220 */ /* 0x000fe20000410000 */
[----:B------:R-:W-:Y:S02]  /*10020*/  HADD2.F32 R15, -RZ, R32.H1_H1 ;  /* 0x30000020ff0f7230 */ /* 0x000fe40000004100 */
[----:B------:R-:W-:Y:S01]  /*10030*/  FMUL.FTZ R12, R12, R45 ;  /* 0x0000002d0c0c7220 */ /* 0x000fe20000410000 */
[----:B------:R-:W-:Y:S02]  /*10040*/  HADD2.F32 R7, -RZ, R33.H0_H0 ;  /* 0x20000021ff077230 */ /* 0x000fe40000004100 */
[----:B------:R-:W-:Y:S01]  /*10050*/  FMUL.FTZ R39, R39, R46 ;  /* 0x0000002e27277220 */ /* 0x000fe20000410000 */
[----:B------:R-:W-:Y:S02]  /*10060*/  HADD2.F32 R8, -RZ, R8.H1_H1 ;  /* 0x30000008ff087230 */ /* 0x000fe40000004100 */
[----:B------:R-:W-:Y:S01]  /*10070*/  @!P0 FADD.FTZ R49, -R49, -RZ ;  /* 0x800000ff31318221 */ /* 0x000fe20000010100 */
[----:B------:R-:W-:-:S02]  /*10080*/  HADD2.F32 R6, -RZ, R9.H0_H0 ;  /* 0x20000009ff067230 */ /* 0x000fc40000004100 */
        /* <DEDUP_REMOVED lines=8> */
[----:B------:R-:W-:Y:S02]  /*10110*/  HADD2.F32 R5, -RZ, R35.H0_H0 ;  /* 0x20000023ff057230 */ /* 0x000fe40000004100 */
[----:B------:R-:W-:Y:S02]  /*10120*/  HADD2.F32 R11, -RZ, R11.H1_H1 ;  /* 0x3000000bff0b7230 */ /* 0x000fe40000004100 */
[----:B------:R-:W-:Y:S02]  /*10130*/  HADD2.F32 R10, -RZ, R33.H1_H1 ;  /* 0x30000021ff0a7230 */ /* 0x000fe40000004100 */
[----:B------:R-:W-:Y:S01]  /*10140*/  FFMA.FTZ R5, R5, R9, R14 ;  /* 0x0000000905057223 */ /* 0x000fe2000001000e */
[--C-:B------:R-:W-:Y:S02]  /*10150*/  HADD2.F32 R8, -RZ, R36.reuse.H0_H0 ;  /* 0x20000024ff087230 */ /* 0x100fe40000004100 */
[----:B------:R-:W-:Y:S02]  /*10160*/  HADD2.F32 R7, -RZ, R36.H1_H1 ;  /* 0x30000024ff077230 */ /* 0x000fe40000004100 */
[----:B------:R-:W-:Y:S01]  /*10170*/  FFMA.FTZ R39, R10, R46, R39 ;  /* 0x0000002e0a277223 */ /* 0x000fe20000010027 */
[----:B------:R-:W-:-:S02]  /*10180*/  HADD2.F32 R35, -RZ, R35.H1_H1 ;  /* 0x30000023ff237230 */ /* 0x000fc40000004100 */
[----:B------:R-:W-:Y:S01]  /*10190*/  FFMA.FTZ R8, R8, R32, R13 ;  /* 0x0000002008087223 */ /* 0x000fe2000001000d */
[----:B------:R-:W-:Y:S01]  /*101a0*/  F2FP.F16.F32.PACK_AB R32, R15, R4 ;  /* 0x000000040f20723e */ /* 0x000fe200000000ff */
[----:B------:R-:W-:Y:S01]  /*101b0*/  FFMA.FTZ R7, R7, R45, R40 ;  /* 0x0000002d07077223 */ /* 0x000fe20000010028 */
[----:B------:R-:W-:Y:S01]  /*101c0*/  F2FP.F16.F32.PACK_AB R33, R39, R6 ;  /* 0x000000062721723e */ /* 0x000fe200000000ff */
[----:B------:R-:W-:-:S03]  /*101d0*/  FFMA.FTZ R44, R35, R11, R44 ;  /* 0x0000000b232c7223 */ /* 0x000fc6000001002c */
[----:B------:R-:W-:Y:S02]  /*101e0*/  F2FP.F16.F32.PACK_AB R34, R7, R8 ;  /* 0x000000080722723e */ /* 0x000fe400000000ff */
[----:B------:R-:W-:Y:S02]  /*101f0*/  F2FP.F16.F32.PACK_AB R35, R44, R5 ;  /* 0x000000052c23723e */ /* 0x000fe400000000ff */
.L_x_3267:
[----:B------:R-:W-:Y:S05]  /*10200*/  BSYNC.RECONVERGENT B0 ;  /* 0x0000000000007941 */ /* 0x000fea0003800200 */
.L_x_3266:
        /* <DEDUP_REMOVED lines=85> */
.L_x_3269:
[----:B------:R-:W-:Y:S05]  /*10760*/  BSYNC.RECONVERGENT B0 ;  /* 0x0000000000007941 */ /* 0x000fea0003800200 */
.L_x_3268:
[----:B------:R4:W-:Y:S02]  /*10770*/  STS.128 [R41+0x2800], R24 ;  /* 0x0028001829007388 */ /* 0x0009e40000000c00 */
.L_x_3265:
[----:B------:R-:W-:Y:S05]  /*10780*/  BSYNC.RECONVERGENT B1 ;  /* 0x0000000000017941 */ /* 0x000fea0003800200 */
.L_x_3264:
[----:B------:R-:W-:Y:S01]  /*10790*/  IADD3 R36, PT, PT, R138, 0x20, RZ ;  /* 0x000000208a247810 */ /* 0x000fe20007ffe0ff */
[----:B------:R-:W-:Y:S03]  /*107a0*/  BSSY.RECONVERGENT B1, `(.L_x_3270) ;  /* 0x00000b3000017945 */ /* 0x000fe60003800200 */
[----:B------:R-:W-:-:S13]  /*107b0*/  ISETP.GE.AND P0, PT, R36, R29, PT ;  /* 0x0000001d2400720c */ /* 0x000fda0003f06270 */
[----:B------:R-:W-:Y:S05]  /*107c0*/  @P0 BRA `(.L_x_3271) ;  /* 0x0000000800c00947 */ /* 0x000fea0003800000 */
[----:B------:R-:W-:-:S04]  /*107d0*/  LEA R44, P0, R2, R30, 0x6 ;  /* 0x0000001e022c7211 */ /* 0x000fc800078030ff */
[----:B------:R-:W-:-:S05]  /*107e0*/  LEA.HI.X R45, R2, R31, R3, 0x6, P0 ;  /* 0x0000001f022d7211 */ /* 0x000fca00000f3403 */
[----:B---34-:R3:W5:Y:S04]  /*107f0*/  LDG.E.128 R24, desc[UR6][R44.64+0x80] ;  /* 0x000080062c187981 */ /* 0x018768000c1e1d00 */
[----:B--2---:R3:W5:Y:S01]  /*10800*/  LDG.E.128 R32, desc[UR6][R44.64] ;  /* 0x000000062c207981 */ /* 0x004762000c1e1d00 */
[----:B------:R-:W-:Y:S01]  /*10810*/  ISETP.GE.AND P0, PT, R22, R17, PT ;  /* 0x000000111600720c */ /* 0x000fe20003f06270 */
[----:B------:R-:W-:Y:S01]  /*10820*/  BSSY.RECONVERGENT B0, `(.L_x_3272) ;  /* 0x0000053000007945 */ /* 0x000fe20003800200 */
[----:B------:R-:W-:-:S11]  /*10830*/  IMAD.SHL.U32 R37, R20, 0x20, RZ ;  /* 0x0000002014257824 */ /* 0x000fd600078e00ff */
        /* <DEDUP_REMOVED lines=40> */
[----:B------:R-:W-:Y:S01]  /*10ac0*/  FMUL.FTZ R39, R39, R4 ;  /* 0x0000000427277220 */ /* 0x000fe20000410000 */
[----:B------:R-:W-:Y:S02]  /*10ad0*/  HADD2.F32 R49, -RZ, R7.H0_H0 ;  /* 0x20000007ff317230 */ /* 0x000fe40000004100 */
[----:B------:R-:W-:Y:S01]  /*10ae0*/  FMUL.FTZ R40, R40, R5 ;  /* 0x0000000528287220 */ /* 0x000fe20000410000 */
[----:B------:R-:W-:Y:S02]  /*10af0*/  HADD2.F32 R5, -RZ, R32.H0_H0 ;  /* 0x20000020ff057230 */ /* 0x000fe40000004100 */
[----:B------:R-:W-:Y:S01]  /*10b00*/  @!P0 FADD.FTZ R6, -R6, -RZ ;  /* 0x800000ff06068221 */ /* 0x000fe20000010100 */
[----:B----4-:R-:W-:Y:S02]  /*10b10*/  HADD2.F32 R4, -RZ, R8.H0_H0 ;  /* 0x20000008ff047230 */ /* 0x010fe40000004100 */
[----:B------:R-:W-:Y:S01]  /*10b20*/  @!P0 FADD.FTZ R46, -R46, -RZ ;  /* 0x800000ff2e2e8221 */ /* 0x000fe20000010100 */
[----:B------:R-:W-:-:S02]  /*10b30*/  HADD2.F32 R32, -RZ, R32.H1_H1 ;  /* 0x30000020ff207230 */ /* 0x000fc40000004100 */
[----:B------:R-:W-:Y:S01]  /*10b40*/  FMUL.FTZ R43, R43, R6 ;  /* 0x000000062b2b7220 */ /* 0x000fe20000410000 */
[----:B------:R-:W-:Y:S02]  /*10b50*/  HADD2.F32 R7, -RZ, R33.H0_H0 ;  /* 0x20000021ff077230 */ /* 0x000fe40000004100 */
[----:B------:R-:W-:Y:S01]  /*10b60*/  FMUL.FTZ R34, R34, R15 ;  /* 0x0000000f22227220 */ /* 0x000fe20000410000 */
[----:B------:R-:W-:Y:S02]  /*10b70*/  HADD2.F32 R8, -RZ, R8.H1_H1 ;  /* 0x30000008ff087230 */ /* 0x000fe40000004100 */
[----:B------:R-:W-:Y:S01]  /*10b80*/  FMUL.FTZ R12, R12, R47 ;  /* 0x0000002f0c0c7220 */ /* 0x000fe20000410000 */
[----:B------:R-:W-:Y:S02]  /*10b90*/  HADD2.F32 R6, -RZ, R9.H0_H0 ;  /* 0x20000009ff067230 */ /* 0x000fe40000004100 */
[----:B------:R-:W-:Y:S01]  /*10ba0*/  @!P0 FADD.FTZ R51, -R51, -RZ ;  /* 0x800000ff33338221 */ /* 0x000fe20000010100 */
[----:B------:R-:W-:Y:S01]  /*10bb0*/  @!P0 FADD.FTZ R49, -R49, -RZ ;  /* 0x800000ff31318221 */ /* 0x000fe20000010100 */
[----:B------:R-:W-:Y:S01]  /*10bc0*/  FMUL.FTZ R13, R13, R46 ;  /* 0x0000002e0d0d7220 */ /* 0x000fe20000410000 */
[----:B------:R-:W-:-:S02]  /*10bd0*/  HADD2.F32 R46, -RZ, R10.H0_H0 ;  /* 0x2000000aff2e7230 */ /* 0x000fc40000004100 */
[----:B------:R-:W-:Y:S01]  /*10be0*/  FFMA.FTZ R4, R5, R4, R34 ;  /* 0x0000000405047223 */ /* 0x000fe20000010022 */
[----:B------:R-:W-:Y:S02]  /*10bf0*/  HADD2.F32 R47, -RZ, R10.H1_H1 ;  /* 0x3000000aff2f7230 */ /* 0x000fe40000004100 */
[----:B------:R-:W-:Y:S01]  /*10c00*/  FFMA.FTZ R39, R32, R8, R39 ;  /* 0x0000000820277223 */ /* 0x000fe20000010027 */
[----:B------:R-:W-:Y:S01]  /*10c10*/  FFMA.FTZ R6, R7, R6, R12 ;  /* 0x0000000607067223 */ /* 0x000fe2000001000c */
[----:B------:R-:W-:Y:S02]  /*10c20*/  HADD2.F32 R9, -RZ, R9.H1_H1 ;  /* 0x30000009ff097230 */ /* 0x000fe40000004100 */
[----:B------:R-:W-:Y:S01]  /*10c30*/  FMUL.FTZ R42, R42, R51 ;  /* 0x000000332a2a7220 */ /* 0x000fe20000410000 */
[--C-:B------:R-:W-:Y:S02]  /*10c40*/  HADD2.F32 R15, -RZ, R11.reuse.H0_H0 ;  /* 0x2000000bff0f7230 */ /* 0x100fe40000004100 */
[----:B------:R-:W-:Y:S01]  /*10c50*/  FMUL.FTZ R14, R14, R49 ;  /* 0x000000310e0e7220 */ /* 0x000fe20000410000 */
[----:B------:R-:W-:Y:S01]  /*10c60*/  HADD2.F32 R10, -RZ, R11.H1_H1 ;  /* 0x3000000bff0a7230 */ /* 0x000fe20000004100 */
[----:B------:R-:W-:Y:S01]  /*10c70*/  F2FP.F16.F32.PACK_AB R32, R39, R4 ;  /* 0x000000042720723e */ /* 0x000fe200000000ff */
        /* <DEDUP_REMOVED lines=10> */
[----:B------:R-:W-:-:S02]  /*10d20*/  FFMA.FTZ R10, R12, R10, R43 ;  /* 0x0000000a0c0a7223 */ /* 0x000fc4000001002b */
[----:B------:R-:W-:-:S03]  /*10d30*/  F2FP.F16.F32.PACK_AB R34, R7, R8 ;  /* 0x000000080722723e */ /* 0x000fc600000000ff */
[----:B------:R-:W-:-:S03]  /*10d40*/  F2FP.F16.F32.PACK_AB R35, R10, R5 ;  /* 0x000000050a23723e */ /* 0x000fc600000000ff */
.L_x_3273:
[----:B------:R-:W-:Y:S05]  /*10d50*/  BSYNC.RECONVERGENT B0 ;  /* 0x0000000000007941 */ /* 0x000fea0003800200 */
.L_x_3272:
        /* <DEDUP_REMOVED lines=46> */
[----:B------:R-:W-:Y:S01]  /*11040*/  @!P0 FADD.FTZ R6, -R6, -RZ ;  /* 0x800000ff06068221 */ /* 0x000fe20000010100 */
[----:B------:R-:W-:Y:S01]  /*11050*/  FMUL.FTZ R34, R34, R5 ;  /* 0x0000000522227220 */ /* 0x000fe20000410000 */
[----:B------:R-:W-:Y:S02]  /*11060*/  HADD2.F32 R5, -RZ, R24.H0_H0 ;  /* 0x20000018ff057230 */ /* 0x000fe40000004100 */
[----:B------:R-:W-:Y:S01]  /*11070*/  @!P0 FADD.FTZ R38, -R38, -RZ ;  /* 0x800000ff26268221 */ /* 0x000fe20000010100 */
[----:B-----5:R-:W-:Y:S02]  /*11080*/  HADD2.F32 R4, -RZ, R8.H0_H0 ;  /* 0x20000008ff047230 */ /* 0x020fe40000004100 */
[----:B------:R-:W-:Y:S01]  /*11090*/  FMUL.FTZ R35, R35, R6 ;  /* 0x0000000623237220 */ /* 0x000fe20000410000 */
[----:B------:R-:W-:-:S02]  /*110a0*/  HADD2.F32 R24, -RZ, R24.H1_H1 ;  /* 0x30000018ff187230 */ /* 0x000fc40000004100 */
[----:B------:R-:W-:Y:S01]  /*110b0*/  FMUL.FTZ R26, R26, R15 ;  /* 0x0000000f1a1a7220 */ /* 0x000fe20000410000 */
[----:B------:R-:W-:Y:S02]  /*110c0*/  HADD2.F32 R8, -RZ, R8.H1_H1 ;  /* 0x30000008ff087230 */ /* 0x000fe40000004100 */
[----:B------:R-:W-:Y:S01]  /*110d0*/  FMUL.FTZ R12, R12, R39 ;  /* 0x000000270c0c7220 */ /* 0x000fe20000410000 */
[----:B------:R-:W-:Y:S02]  /*110e0*/  HADD2.F32 R7, -RZ, R25.H0_H0 ;  /* 0x20000019ff077230 */ /* 0x000fe40000004100 */
[----:B------:R-:W-:Y:S01]  /*110f0*/  @!P0 FADD.FTZ R40, -R40, -RZ ;  /* 0x800000ff28288221 */ /* 0x000fe20000010100 */
[----:B------:R-:W-:Y:S02]  /*11100*/  HADD2.F32 R6, -RZ, R9.H0_H0 ;  /* 0x20000009ff067230 */ /* 0x000fe40000004100 */
[----:B------:R-:W-:Y:S01]  /*11110*/  @!P0 FADD.FTZ R43, -R43, -RZ ;  /* 0x800000ff2b2b8221 */ /* 0x000fe20000010100 */
[----:B------:R-:W-:Y:S01]  /*11120*/  FMUL.FTZ R13, R13, R38 ;  /* 0x000000260d0d7220 */ /* 0x000fe20000410000 */
[----:B------:R-:W-:Y:S01]  /*11130*/  FFMA.FTZ R33, R24, R8, R33 ;  /* 0x0000000818217223 */ /* 0x000fe20000010021 */
[----:B------:R-:W-:Y:S01]  /*11140*/  FMUL.FTZ R37, R37, R40 ;  /* 0x0000002825257220 */ /* 0x000fe20000410000 */
[----:B------:R-:W-:-:S02]  /*11150*/  HADD2.F32 R38, -RZ, R10.H0_H0 ;  /* 0x2000000aff267230 */ /* 0x000fc40000004100 */
[----:B------:R-:W-:Y:S01]  /*11160*/  FFMA.FTZ R4, R5, R4, R26 ;  /* 0x0000000405047223 */ /* 0x000fe2000001001a */
[----:B------:R-:W-:Y:S01]  /*11170*/  FFMA.FTZ R6, R7, R6, R12 ;  /* 0x0000000607067223 */ /* 0x000fe2000001000c */
[----:B------:R-:W-:Y:S02]  /*11180*/  HADD2.F32 R8, -RZ, R32.H0_H0 ;  /* 0x20000020ff087230 */ /* 0x000fe40000004100 */
[----:B------:R-:W-:Y:S01]  /*11190*/  FMUL.FTZ R14, R14, R43 ;  /* 0x0000002b0e0e7220 */ /* 0x000fe20000410000 */
[----:B------:R-:W-:Y:S01]  /*111a0*/  HADD2.F32 R9, -RZ, R9.H1_H1 ;  /* 0x30000009ff097230 */ /* 0x000fe20000004100 */
[----:B------:R-:W-:Y:S01]  /*111b0*/  F2FP.F16.F32.PACK_AB R24, R33, R4 ;  /* 0x000000042118723e */ /* 0x000fe200000000ff */
[----:B------:R-:W-:Y:S02]  /*111c0*/  HADD2.F32 R10, -RZ, R10.H1_H1 ;  /* 0x3000000aff0a7230 */ /* 0x000fe40000004100 */
[----:B------:R-:W-:Y:S01]  /*111d0*/  FFMA.FTZ R8, R8, R38, R13 ;  /* 0x0000002608087223 */ /* 0x000fe2000001000d */
[----:B------:R-:W-:-:S02]  /*111e0*/  HADD2.F32 R15, -RZ, R11.H0_H0 ;  /* 0x2000000bff0f7230 */ /* 0x000fc40000004100 */
[----:B------:R-:W-:Y:S02]  /*111f0*/  HADD2.F32 R40, -RZ, R11.H1_H1 ;  /* 0x3000000bff287230 */ /* 0x000fe40000004100 */
[----:B------:R-:W-:Y:S02]  /*11200*/  HADD2.F32 R25, -RZ, R25.H1_H1 ;  /* 0x30000019ff197230 */ /* 0x000fe40000004100 */
        /* <DEDUP_REMOVED lines=10> */
.L_x_3275:
[----:B------:R-:W-:Y:S05]  /*112b0*/  BSYNC.RECONVERGENT B0 ;  /* 0x0000000000007941 */ /* 0x000fea0003800200 */
.L_x_3274:
[----:B------:R4:W-:Y:S02]  /*112c0*/  STS.128 [R41+0x3000], R24 ;  /* 0x0030001829007388 */ /* 0x0009e40000000c00 */
.L_x_3271:
[----:B------:R-:W-:Y:S05]  /*112d0*/  BSYNC.RECONVERGENT B1 ;  /* 0x0000000000017941 */ /* 0x000fea0003800200 */
.L_x_3270:
[----:B------:R-:W-:-:S04]  /*112e0*/  IADD3 R38, PT, PT, R138, 0x30, RZ ;  /* 0x000000308a267810 */ /* 0x000fc80007ffe0ff */
[----:B------:R-:W-:-:S13]  /*112f0*/  ISETP.GE.AND P0, PT, R38, R29, PT ;  /* 0x0000001d2600720c */ /* 0x000fda0003f06270 */
[----:B------:R-:W-:Y:S05]  /*11300*/  @P0 BRA `(.L_x_3234) ;  /* 0x0000000800bc0947 */ /* 0x000fea0003800000 */
[----:B------:R-:W-:Y:S02]  /*11310*/  IMAD R3, R3, 0x60, RZ ;  /* 0x0000006003037824 */ /* 0x000fe400078e02ff */
[----:B-1----:R-:W-:-:S05]  /*11320*/  IMAD.WIDE.U32 R30, R2, 0x60, R30 ;  /* 0x00000060021e7825 */ /* 0x002fca00078e001e */
[----:B------:R-:W-:-:S05]  /*11330*/  IADD3 R31, PT, PT, R3, R31, RZ ;  /* 0x0000001f031f7210 */ /* 0x000fca0007ffe0ff */
[----:B---34-:R1:W5:Y:S04]  /*11340*/  LDG.E.128 R24, desc[UR6][R30.64+0x80] ;  /* 0x000080061e187981 */ /* 0x018368000c1e1d00 */
[----:B--2---:R1:W5:Y:S01]  /*11350*/  LDG.E.128 R32, desc[UR6][R30.64] ;  /* 0x000000061e207981 */ /* 0x004362000c1e1d00 */
[----:B------:R-:W-:Y:S01]  /*11360*/  ISETP.GE.AND P0, PT, R22, R17, PT ;  /* 0x000000111600720c */ /* 0x000fe20003f06270 */
[----:B------:R-:W-:Y:S01]  /*11370*/  BSSY.RECONVERGENT B0, `(.L_x_3276) ;  /* 0x0000052000007945 */ /* 0x000fe20003800200 */
[----:B------:R-:W-:-:S11]  /*11380*/  IMAD R3, R20, 0x30, RZ ;  /* 0x0000003014037824 */ /* 0x000fd600078e02ff */
        /* <DEDUP_REMOVED lines=46> */
[----:B-----5:R-:W-:Y:S02]  /*11670*/  HADD2.F32 R5, -RZ, R32.H0_H0 ;  /* 0x20000020ff057230 */ /* 0x020fe40000004100 */
[----:B------:R-:W-:Y:S01]  /*11680*/  FMUL.FTZ R37, R37, R6 ;  /* 0x0000000625257220 */ /* 0x000fe20000410000 */
[----:B---3--:R-:W-:Y:S02]  /*11690*/  HADD2.F32 R4, -RZ, R8.H0_H0 ;  /* 0x20000008ff047230 */ /* 0x008fe40000004100 */
        /* <DEDUP_REMOVED lines=31> */
.L_x_3277:
[----:B------:R-:W-:Y:S05]  /*11890*/  BSYNC.RECONVERGENT B0 ;  /* 0x0000000000007941 */ /* 0x000fea0003800200 */
.L_x_3276:
[----:B-----5:R2:W-:Y:S01]  /*118a0*/  STS.128 [R41+0x1800], R32 ;  /* 0x0018002029007388 */ /* 0x0205e20000000c00 */
[----:B------:R-:W-:Y:S01]  /*118b0*/  LOP3.LUT R22, R22, 0x40, RZ, 0xfc, !PT ;  /* 0x0000004016167812 */ /* 0x000fe200078efcff */
[----:B------:R-:W-:Y:S03]  /*118c0*/  BSSY.RECONVERGENT B0, `(.L_x_3278) ;  /* 0x0000052000007945 */ /* 0x000fe60003800200 */
[----:B------:R-:W-:-:S13]  /*118d0*/  ISETP.GE.AND P0, PT, R22, R17, PT ;  /* 0x000000111600720c */ /* 0x000fda0003f06270 */
        /* <DEDUP_REMOVED lines=21> */
[----:B------:R-:W-:Y:S02]  /*11a30*/  HADD2.F32 R16, -RZ, R14.H1_H1 ;  /* 0x3000000eff107230 */ /* 0x000fe40000004100 */
[--C-:B------:R-:W-:Y:S02]  /*11a40*/  HADD2.F32 R14, -RZ, R15.reuse.H0_H0 ;  /* 0x2000000fff0e7230 */ /* 0x100fe40000004100 */
[----:B------:R-:W-:Y:S02]  /*11a50*/  HADD2.F32 R17, -RZ, R15.H1_H1 ;  /* 0x3000000fff117230 */ /* 0x000fe40000004100 */
[--C-:B-----5:R-:W-:Y:S02]  /*11a60*/  HADD2.F32 R15, -RZ, R4.reuse.H0_H0 ;  /* 0x20000004ff0f7230 */ /* 0x120fe40000004100 */
        /* <DEDUP_REMOVED lines=23> */
[----:B----4-:R-:W-:Y:S02]  /*11be0*/  HADD2.F32 R4, -RZ, R8.H0_H0 ;  /* 0x20000008ff047230 */ /* 0x010fe40000004100 */
        /* <DEDUP_REMOVED lines=31> */
.L_x_3279:
[----:B------:R-:W-:Y:S05]  /*11de0*/  BSYNC.RECONVERGENT B0 ;  /* 0x0000000000007941 */ /* 0x000fea0003800200 */
.L_x_3278:
[----:B------:R3:W-:Y:S02]  /*11df0*/  STS.128 [R41+0x3800], R24 ;  /* 0x0038001829007388 */ /* 0x0007e40000000c00 */
.L_x_3234:
[----:B------:R-:W-:Y:S05]  /*11e00*/  BSYNC.RECONVERGENT B2 ;  /* 0x0000000000027941 */ /* 0x000fea0003800200 */
.L_x_3230:
[----:B------:R-:W-:Y:S01]  /*11e10*/  IMAD.IADD R13, R74, 0x1, -R71 ;  /* 0x000000014a0d7824 */ /* 0x000fe200078e0a47 */
[----:B------:R-:W5:Y:S01]  /*11e20*/  S2R R199, SR_TID.X ;  /* 0x0000000000c77919 */ /* 0x000f620000002100 */
[C---:B------:R-:W-:Y:S01]  /*11e30*/  VIADD R14, R138.reuse, 0x40 ;  /* 0x000000408a0e7836 */ /* 0x040fe20000000000 */
[----:B------:R-:W5:Y:S01]  /*11e40*/  LDCU UR4, c[0x0][0x508] ;  /* 0x0000a100ff0477ac */ /* 0x000f620008000800 */
[----:B------:R-:W-:Y:S01]  /*11e50*/  VIADD R12, R138, 0x50 ;  /* 0x000000508a0c7836 */ /* 0x000fe20000000000 */
[-C--:B------:R-:W-:Y:S01]  /*11e60*/  ISETP.GE.AND P5, PT, R36, R13.reuse, PT ;  /* 0x0000000d2400720c */ /* 0x080fe20003fa6270 */
[----:B------:R-:W-:Y:S01]  /*11e70*/  VIADD R0, R138, 0x60 ;  /* 0x000000608a007836 */ /* 0x000fe20000000000 */
[-C--:B------:R-:W-:Y:S01]  /*11e80*/  ISETP.GE.AND P0, PT, R28, R13.reuse, PT ;  /* 0x0000000d1c00720c */ /* 0x080fe20003f06270 */
[C---:B---3--:R-:W-:Y:S01]  /*11e90*/  IMAD.SHL.U32 R43, R69.reuse, 0x40, RZ ;  /* 0x00000040452b7824 */ /* 0x048fe200078e00ff */
[CC--:B------:R-:W-:Y:S01]  /*11ea0*/  ISETP.GE.AND P6, PT, R138.reuse, R13.reuse, PT ;  /* 0x0000000d8a00720c */ /* 0x0c0fe20003fc6270 */
[----:B------:R-:W-:Y:S01]  /*11eb0*/  VIADD R138, R138, 0x70 ;  /* 0x000000708a8a7836 */ /* 0x000fe20000000000 */
[-C--:B------:R-:W-:Y:S01]  /*11ec0*/  ISETP.GE.AND P3, PT, R38, R13.reuse, PT ;  /* 0x0000000d2600720c */ /* 0x080fe20003f66270 */
[----:B------:R-:W-:Y:S01]  /*11ed0*/  IMAD.SHL.U32 R202, R69, 0x20, RZ ;  /* 0x0000002045ca7824 */ /* 0x000fe200078e00ff */
[-C--:B------:R-:W-:Y:S01]  /*11ee0*/  ISETP.GE.AND P4, PT, R14, R13.reuse, PT ;  /* 0x0000000d0e00720c */ /* 0x080fe20003f86270 */
[----:B------:R-:W-:Y:S01]  /*11ef0*/  IMAD.MOV.U32 R201, RZ, RZ, 0x20 ;  /* 0x00000020ffc97424 */ /* 0x000fe200078e00ff */
[----:B------:R-:W-:Y:S01]  /*11f00*/  ISETP.GE.AND P2, PT, R12, R13, PT ;  /* 0x0000000d0c00720c */ /* 0x000fe20003f46270 */
[----:B------:R-:W-:Y:S01]  /*11f10*/  IMAD.MOV.U32 R200, RZ, RZ, 0x40 ;  /* 0x00000040ffc87424 */ /* 0x000fe200078e00ff */
[----:B------:R-:W-:Y:S01]  /*11f20*/  LOP3.LUT R202, R202, 0x7c00, RZ, 0xc0, !PT ;  /* 0x00007c00caca7812 */ /* 0x000fe200078ec0ff */
[----:B--2---:R-:W2:Y:S01]  /*11f30*/  @!P5 LDC.64 R4, c[0x0][0x3b8] ;  /* 0x0000ee00ff04db82 */ /* 0x004ea20000000a00 */
[----:B------:R-:W-:-:S02]  /*11f40*/  SHF.R.U32.HI R69, RZ, 0x2, R69 ;  /* 0x00000002ff457819 */ /* 0x000fc40000011645 */
[C---:B-1--4-:R-:W-:Y:S01]  /*11f50*/  @!P0 LEA R8, P1, R79.reuse, R210, 0x1 ;  /* 0x000000d24f088211 */ /* 0x052fe200078208ff */
[----:B------:R-:W-:Y:S01]  /*11f60*/  @!PT LDS RZ, [RZ] ;  /* 0x00000000fffff984 */ /* 0x000fe20000000800 */
[----:B------:R-:W-:Y:S01]  /*11f70*/  @!PT LDS RZ, [RZ] ;  /* 0x00000000fffff984 */ /* 0x000fe20000000800 */
[----:B------:R-:W-:Y:S01]  /*11f80*/  @!PT LDS RZ, [RZ] ;  /* 0x00000000fffff984 */ /* 0x000fe20000000800 */
[----:B------:R-:W-:Y:S01]  /*11f90*/  @!P6 LDGSTS.E.BYPASS.LTC128B.128 [R41+0x4000], desc[UR6][R210.64] ;  /* 0x04000000d229efae */ /* 0x000fe2000b981a06 */
[----:B------:R-:W-:Y:S02]  /*11fa0*/  LOP3.LUT R40, R202, 0x200, R43, 0xf8, !PT ;  /* 0x00000200ca287812 */ /* 0x000fe400078ef82b */
[----:B------:R-:W-:Y:S01]  /*11fb0*/  @!P0 LEA.HI.X R9, R79, R211, R80, 0x1, P1 ;  /* 0x000000d34f098211 */ /* 0x000fe200008f0c50 */
[----:B------:R-:W-:Y:S01]  /*11fc0*/  @!P6 LDGSTS.E.BYPASS.LTC128B.128 [R41+0x8000], desc[UR6][R210.64+0x80] ;  /* 0x08000080d229efae */ /* 0x000fe2000b981a06 */
[----:B------:R-:W-:Y:S01]  /*11fd0*/  ISETP.GE.AND P1, PT, R0, R13, PT ;  /* 0x0000000d0000720c */ /* 0x000fe20003f26270 */
[----:B------:R-:W1:Y:S01]  /*11fe0*/  @!P3 LDC.64 R2, c[0x0][0x3b8] ;  /* 0x0000ee00ff02bb82 */ /* 0x000e620000000a00 */
[----:B------:R-:W-:Y:S01]  /*11ff0*/  IMAD.IADD R73, R73, 0x1, R40 ;  /* 0x0000000149497824 */ /* 0x000fe200078e0228 */
[----:B------:R-:W-:Y:S01]  /*12000*/  @!P0 LDGSTS.E.BYPASS.LTC128B.128 [R41+0x4800], desc[UR6][R8.64] ;  /* 0x0480000008298fae */ /* 0x000fe2000b981a06 */
[----:B------:R-:W-:-:S02]  /*12010*/  LOP3.LUT R69, R69, 0x7, RZ, 0xc0, !PT ;  /* 0x0000000745457812 */ /* 0x000fc400078ec0ff */
[----:B------:R-:W-:Y:S01]  /*12020*/  LOP3.LUT R140, R140, 0xfffffffd, RZ, 0xc0, !PT ;  /* 0xfffffffd8c8c7812 */ /* 0x000fe200078ec0ff */
[----:B------:R3:W-:Y:S01]  /*12030*/  @!P0 LDGSTS.E.BYPASS.LTC128B.128 [R41+0x8800], desc[UR6][R8.64+0x80] ;  /* 0x0880008008298fae */ /* 0x0007e2000b981a06 */
[----:B------:R-:W-:Y:S01]  /*12040*/  LEA R135, R73, UR5, 0x1 ;  /* 0x0000000549877c11 */ /* 0x000fe2000f8e08ff */
[----:B------:R-:W4:Y:S01]  /*12050*/  @!P4 LDC.64 R10, c[0x0][0x3b8] ;  /* 0x0000ee00ff0acb82 */ /* 0x000f220000000a00 */
[----:B--2---:R-:W-:-:S07]  /*12060*/  @!P5 LEA R16, P0, R4, R210, 0x6 ;  /* 0x000000d20410d211 */ /* 0x004fce00078030ff */
[----:B------:R-:W2:Y:S01]  /*12070*/  @!P2 LDC.64 R6, c[0x0][0x3b8] ;  /* 0x0000ee00ff06ab82 */ /* 0x000ea20000000a00 */
[----:B------:R-:W-:Y:S02]  /*12080*/  @!P5 LEA.HI.X R17, R4, R211, R5, 0x6, P0 ;  /* 0x000000d30411d211 */ /* 0x000fe400000f3405 */
[----:B------:R-:W-:-:S03]  /*12090*/  ISETP.GE.AND P0, PT, R138, R13, PT ;  /* 0x0000000d8a00720c */ /* 0x000fc60003f06270 */
[----:B------:R-:W-:Y:S02]  /*120a0*/  @!P5 LDGSTS.E.BYPASS.LTC128B.128 [R41+0x5000], desc[UR6][R16.64] ;  /* 0x050000001029dfae */ /* 0x000fe4000b981a06 */
[----:B------:R-:W5:Y:S01]  /*120b0*/  @!P1 LDC.64 R4, c[0x0][0x3b8] ;  /* 0x0000ee00ff049b82 */ /* 0x000f620000000a00 */
[----:B-1----:R-:W-:Y:S01]  /*120c0*/  @!P3 IMAD.WIDE.U32 R18, R2, 0x60, R210 ;  /* 0x000000600212b825 */ /* 0x002fe200078e00d2 */
[----:B------:R1:W-:Y:S03]  /*120d0*/  @!P5 LDGSTS.E.BYPASS.LTC128B.128 [R41+0x9000], desc[UR6][R16.64+0x80] ;  /* 0x090000801029dfae */ /* 0x0003e6000b981a06 */
[----:B------:R-:W-:Y:S02]  /*120e0*/  @!P3 IMAD R3, R3, 0x60, RZ ;  /* 0x000000600303b824 */ /* 0x000fe400078e02ff */
[----:B------:R-:W-:Y:S01]  /*120f0*/  @!P3 IMAD.MOV.U32 R20, RZ, RZ, R18 ;  /* 0x000000ffff14b224 */ /* 0x000fe200078e0012 */
[----:B----4-:R-:W-:Y:S01]  /*12100*/  @!P4 LEA R2, P5, R10, R210, 0x7 ;  /* 0x000000d20a02c211 */ /* 0x010fe200078a38ff */
[----:B---3--:R-:W3:Y:S01]  /*12110*/  @!P0 LDC.64 R8, c[0x0][0x3b8] ;  /* 0x0000ee00ff088b82 */ /* 0x008ee20000000a00 */
[----:B------:R-:W-:-:S02]  /*12120*/  @!P3 IMAD.IADD R21, R3, 0x1, R19 ;  /* 0x000000010315b824 */ /* 0x000fc400078e0213 */
[----:B------:R-:W-:Y:S02]  /*12130*/  @!P4 LEA.HI.X R3, R10, R211, R11, 0x7, P5 ;  /* 0x000000d30a03c211 */ /* 0x000fe400028f3c0b */
[-C--:B------:R-:W-:Y:S01]  /*12140*/  ISETP.GE.AND P5, PT, R36, R13.reuse, PT ;  /* 0x0000000d2400720c */ /* 0x080fe20003fa6270 */
[----:B------:R-:W-:Y:S01]  /*12150*/  @!P3 LDGSTS.E.BYPASS.LTC128B.128 [R41+0x5800], desc[UR6][R20.64] ;  /* 0x058000001429bfae */ /* 0x000fe2000b981a06 */
[----:B--2---:R-:W-:Y:S01]  /*12160*/  @!P2 IMAD.WIDE.U32 R18, R6, 0xa0, R210 ;  /* 0x000000a00612a825 */ /* 0x004fe200078e00d2 */
[----:B------:R-:W-:Y:S02]  /*12170*/  LOP3.LUT R11, R43, 0x400, RZ, 0xc0, !PT ;  /* 0x000004002b0b7812 */ /* 0x000fe400078ec0ff */
[----:B------:R-:W-:Y:S01]  /*12180*/  @!P3 LDGSTS.E.BYPASS.LTC128B.128 [R41+0x9800], desc[UR6][R20.64+0x80] ;  /* 0x098000801429bfae */ /* 0x000fe2000b981a06 */
[----:B------:R-:W-:Y:S01]  /*12190*/  @!P2 IMAD R7, R7, 0xa0, RZ ;  /* 0x000000a00707a824 */ /* 0x000fe200078e02ff */
[-C--:B------:R-:W-:Y:S02]  /*121a0*/  ISETP.GE.AND P3, PT, R28, R13.reuse, PT ;  /* 0x0000000d1c00720c */ /* 0x080fe40003f66270 */
[----:B------:R-:W-:Y:S01]  /*121b0*/  @!P4 LDGSTS.E.BYPASS.LTC128B.128 [R41+0x6000], desc[UR6][R2.64] ;  /* 0x060000000229cfae */ /* 0x000fe2000b981a06 */
[----:B-----5:R-:W-:Y:S01]  /*121c0*/  @!P1 IMAD R5, R5, 0xc0, RZ ;  /* 0x000000c005059824 */ /* 0x020fe200078e02ff */
[----:B------:R-:W-:Y:S01]  /*121d0*/  P2R R10, PR, RZ, 0x8 ;  /* 0x00000008ff0a7803 */ /* 0x000fe20000000000 */
[----:B------:R-:W-:Y:S01]  /*121e0*/  @!P2 IMAD.IADD R19, R7, 0x1, R19 ;  /* 0x000000010713a824 */ /* 0x000fe200078e0213 */
[----:B------:R2:W-:Y:S01]  /*121f0*/  @!P4 LDGSTS.E.BYPASS.LTC128B.128 [R41+0xa000], desc[UR6][R2.64+0x80] ;  /* 0x0a0000800229cfae */ /* 0x0005e2000b981a06 */
[----:B------:R-:W-:Y:S01]  /*12200*/  ISETP.GE.AND P3, PT, R38, R13, PT ;  /* 0x0000000d2600720c */ /* 0x000fe20003f66270 */
[----:B-1----:R-:W-:-:S02]  /*12210*/  @!P1 IMAD.WIDE.U32 R16, R4, 0xc0, R210 ;  /* 0x000000c004109825 */ /* 0x002fc400078e00d2 */
[----:B------:R-:W-:Y:S01]  /*12220*/  @!P2 LDGSTS.E.BYPASS.LTC128B.128 [R41+0x6800], desc[UR6][R18.64] ;  /* 0x068000001229afae */ /* 0x000fe2000b981a06 */
[-C--:B------:R-:W-:Y:S01]  /*12230*/  ISETP.GE.AND P4, PT, R14, R13.reuse, PT ;  /* 0x0000000d0e00720c */ /* 0x080fe20003f86270 */
[----:B---3--:R-:W-:Y:S02]  /*12240*/  @!P0 IMAD.WIDE.U32 R22, R8, 0xe0, R210 ;  /* 0x000000e008168825 */ /* 0x008fe400078e00d2 */
[----:B------:R-:W-:Y:S01]  /*12250*/  @!P2 LDGSTS.E.BYPASS.LTC128B.128 [R41+0xa800], desc[UR6][R18.64+0x80] ;  /* 0x0a8000801229afae */ /* 0x000fe2000b981a06 */
[----:B------:R-:W-:Y:S01]  /*12260*/  ISETP.GE.AND P2, PT, R12, R13, PT ;  /* 0x0000000d0c00720c */ /* 0x000fe20003f46270 */
[----:B------:R-:W-:Y:S02]  /*12270*/  @!P0 IMAD R9, R9, 0xe0, RZ ;  /* 0x000000e009098824 */ /* 0x000fe400078e02ff */
[----:B------:R-:W-:Y:S02]  /*12280*/  @!P1 IMAD.IADD R17, R5, 0x1, R17 ;  /* 0x0000000105119824 */ /* 0x000fe400078e0211 */
[----:B------:R-:W-:Y:S01]  /*12290*/  @!P0 IMAD.IADD R23, R9, 0x1, R23 ;  /* 0x0000000109178824 */ /* 0x000fe200078e0217 */
[----:B------:R-:W1:Y:S02]  /*122a0*/  @!P5 LDC.64 R4, c[0x0][0x3c0] ;  /* 0x0000f000ff04db82 */ /* 0x000e640000000a00 */
[----:B------:R-:W-:Y:S04]  /*122b0*/  @!P1 LDGSTS.E.BYPASS.LTC128B.128 [R41+0x7000], desc[UR6][R16.64] ;  /* 0x0700000010299fae */ /* 0x000fe8000b981a06 */
[----:B------:R3:W-:Y:S01]  /*122c0*/  @!P1 LDGSTS.E.BYPASS.LTC128B.128 [R41+0xb000], desc[UR6][R16.64+0x80] ;  /* 0x0b00008010299fae */ /* 0x0007e2000b981a06 */
[----:B------:R-:W-:Y:S01]  /*122d0*/  ISETP.NE.AND P1, PT, R10, RZ, PT ;  /* 0x000000ff0a00720c */ /* 0x000fe20003f25270 */
[----:B------:R-:W4:Y:S02]  /*122e0*/  @!P4 LDC.64 R8, c[0x0][0x3c0] ;  /* 0x0000f000ff08cb82 */ /* 0x000f240000000a00 */
[----:B------:R-:W-:Y:S01]  /*122f0*/  @!P0 LDGSTS.E.BYPASS.LTC128B.128 [R41+0x7800], desc[UR6][R22.64] ;  /* 0x0780000016298fae */ /* 0x000fe2000b981a06 */
[----:B--2---:R-:W-:-:S03]  /*12300*/  LOP3.LUT R2, R199, 0x8, RZ, 0xc0, !PT ;  /* 0x00000008c7027812 */ /* 0x004fc600078ec0ff */
[----:B------:R2:W-:Y:S01]  /*12310*/  @!P0 LDGSTS.E.BYPASS.LTC128B.128 [R41+0xb800], desc[UR6][R22.64+0x80] ;  /* 0x0b80008016298fae */ /* 0x0005e2000b981a06 */
[----:B------:R-:W-:Y:S01]  /*12320*/  LOP3.LUT R2, R81, R2, RZ, 0x3c, !PT ;  /* 0x0000000251027212 */ /* 0x000fe200078e3cff */
[----:B------:R-:W5:Y:S02]  /*12330*/  @!P2 LDC.64 R6, c[0x0][0x3c0] ;  /* 0x0000f000ff06ab82 */ /* 0x000f640000000a00 */
[----:B------:R-:W0:Y:S01]  /*12340*/  LDGDEPBAR ;  /* 0x00000000000079af */ /* 0x000e220000000000 */
[----:B------:R-:W-:Y:S02]  /*12350*/  LOP3.LUT R12, R2, 0x38, R75, 0x78, !PT ;  /* 0x00000038020c7812 */ /* 0x000fe400078e784b */
[----:B------:R-:W-:-:S03]  /*12360*/  @!P1 LEA R14, P0, R77, R212, 0x1 ;  /* 0x000000d44d0e9211 */ /* 0x000fc600078008ff */
[----:B------:R-:W3:Y:S01]  /*12370*/  @!P3 LDC.64 R2, c[0x0][0x3c0] ;  /* 0x0000f000ff02bb82 */ /* 0x000ee20000000a00 */
[----:B------:R-:W-:Y:S02]  /*12380*/  @!P1 LEA.HI.X R15, R77, R213, R76, 0x1, P0 ;  /* 0x000000d54d0f9211 */ /* 0x000fe400000f0c4c */
[-C--:B------:R-:W-:Y:S01]  /*12390*/  ISETP.GE.AND P1, PT, R0, R13.reuse, PT ;  /* 0x0000000d0000720c */ /* 0x080fe20003f26270 */
[----:B------:R-:W-:Y:S01]  /*123a0*/  IMAD R0, R12, 0x2, R11 ;  /* 0x000000020c007824 */ /* 0x000fe200078e020b */
[----:B------:R-:W-:-:S03]  /*123b0*/  ISETP.GE.AND P0, PT, R138, R13, PT ;  /* 0x0000000d8a00720c */ /* 0x000fc60003f06270 */
[----:B------:R-:W-:Y:S02]  /*123c0*/  VIADD R204, R0, UR5 ;  /* 0x0000000500cc7c36 */ /* 0x000fe40008000000 */
[----:B-----5:R-:W-:Y:S01]  /*123d0*/  @!P2 IMAD R7, R7, 0xa0, RZ ;  /* 0x000000a00707a824 */ /* 0x020fe200078e02ff */
[----:B------:R-:W-:-:S04]  /*123e0*/  DEPBAR.LE SB0, 0x0 ;  /* 0x000080000000791a */ /* 0x000fc80000000000 */
[----:B------:R-:W-:Y:S01]  /*123f0*/  BAR.SYNC.DEFER_BLOCKING 0x0 ;  /* 0x0000000000007b1d */ /* 0x000fe20000010000 */
[----:B---3--:R-:W-:-:S05]  /*12400*/  @!P3 IMAD.WIDE.U32 R16, R2, 0x60, R212 ;  /* 0x000000600210b825 */ /* 0x008fca00078e00d4 */
[----:B------:R-:W-:Y:S01]  /*12410*/  @!PT LDS RZ, [RZ] ;  /* 0x00000000fffff984 */ /* 0x000fe20000000800 */
[----:B------:R-:W-:Y:S01]  /*12420*/  @!PT LDS RZ, [RZ] ;  /* 0x00000000fffff984 */ /* 0x000fe20000000800 */
[----:B------:R-:W-:Y:S01]  /*12430*/  @!PT LDS RZ, [RZ] ;  /* 0x00000000fffff984 */ /* 0x000fe20000000800 */
[----:B------:R-:W-:Y:S04]  /*12440*/  @!P6 LDGSTS.E.BYPASS.LTC128B.128 [R41+0xc000], desc[UR6][R212.64] ;  /* 0x0c000000d429efae */ /* 0x000fe8000b981a06 */
[----:B------:R-:W-:Y:S04]  /*12450*/  @!P6 LDGSTS.E.BYPASS.LTC128B.128 [R41+0x10000], desc[UR6][R212.64+0x80] ;  /* 0x10000080d429efae */ /* 0x000fe8000b981a06 */
[----:B------:R-:W-:Y:S04]  /*12460*/  @P6 STS.128 [R41+0xc000], RZ ;  /* 0x00c000ff29006388 */ /* 0x000fe80000000c00 */
[----:B------:R-:W-:Y:S01]  /*12470*/  @P6 STS.128 [R41+0x10000], RZ ;  /* 0x010000ff29006388 */ /* 0x000fe20000000c00 */
[----:B------:R-:W-:Y:S01]  /*12480*/  ISETP.NE.AND P6, PT, R10, RZ, PT ;  /* 0x000000ff0a00720c */ /* 0x000fe20003fc5270 */
[----:B------:R-:W-:-:S02]  /*12490*/  @!P3 IMAD R10, R3, 0x60, RZ ;  /* 0x00000060030ab824 */ /* 0x000fc400078e02ff */
[----:B------:R-:W3:Y:S02]  /*124a0*/  @!P0 LDC.64 R2, c[0x0][0x3c0] ;  /* 0x0000f000ff028b82 */ /* 0x000ee40000000a00 */
[----:B------:R-:W-:-:S08]  /*124b0*/  @!P3 IMAD.IADD R17, R10, 0x1, R17 ;  /* 0x000000010a11b824 */ /* 0x000fd000078e0211 */
[----:B------:R-:W-:Y:S04]  /*124c0*/  @P6 STS.128 [R41+0xc800], RZ ;  /* 0x00c800ff29006388 */ /* 0x000fe80000000c00 */
[----:B------:R-:W-:Y:S04]  /*124d0*/  @P6 STS.128 [R41+0x10800], RZ ;  /* 0x010800ff29006388 */ /* 0x000fe80000000c00 */
[----:B------:R-:W-:Y:S01]  /*124e0*/  @!PT LDS RZ, [RZ] ;  /* 0x00000000fffff984 */ /* 0x000fe20000000800 */
[----:B------:R-:W-:Y:S01]  /*124f0*/  @!PT LDS RZ, [RZ] ;  /* 0x00000000fffff984 */ /* 0x000fe20000000800 */
[----:B------:R-:W-:Y:S01]  /*12500*/  @!PT LDS RZ, [RZ] ;  /* 0x00000000fffff984 */ /* 0x000fe20000000800 */
[----:B------:R-:W-:Y:S04]  /*12510*/  @!P6 LDGSTS.E.BYPASS.LTC128B.128 [R41+0xc800], desc[UR6][R14.64] ;  /* 0x0c8000000e29efae */ /* 0x000fe8000b981a06 */
[----:B------:R-:W-:Y:S01]  /*12520*/  @!P6 LDGSTS.E.BYPASS.LTC128B.128 [R41+0x10800], desc[UR6][R14.64+0x80] ;  /* 0x108000800e29efae */ /* 0x000fe2000b981a06 */
[----:B-1----:R-:W-:Y:S01]  /*12530*/  @!P5 LEA R12, P6, R4, R212, 0x6 ;  /* 0x000000d4040cd211 */ /* 0x002fe200078c30ff */
[----:B---3--:R-:W-:-:S02]  /*12540*/  @!P0 IMAD.WIDE.U32 R10, R2, 0xe0, R212 ;  /* 0x000000e0020a8825 */ /* 0x008fc400078e00d4 */
[----:B------:R-:W-:Y:S01]  /*12550*/  @P5 STS.128 [R41+0xd000], RZ ;  /* 0x00d000ff29005388 */ /* 0x000fe20000000c00 */
[-C--:B------:R-:W-:Y:S01]  /*12560*/  @!P5 LEA.HI.X R13, R4, R213.reuse, R5, 0x6, P6 ;  /* 0x000000d5040dd211 */ /* 0x080fe200030f3405 */
[----:B------:R-:W-:Y:S01]  /*12570*/  @!P0 IMAD R3, R3, 0xe0, RZ ;  /* 0x000000e003038824 */ /* 0x000fe200078e02ff */
[----:B------:R-:W1:Y:S01]  /*12580*/  @!P1 LDC.64 R4, c[0x0][0x3c0] ;  /* 0x0000f000ff049b82 */ /* 0x000e620000000a00 */
[C---:B----4-:R-:W-:Y:S01]  /*12590*/  @!P4 LEA R18, P6, R8.reuse, R212, 0x7 ;  /* 0x000000d40812c211 */ /* 0x050fe200078c38ff */
[----:B------:R-:W-:Y:S01]  /*125a0*/  @P5 STS.128 [R41+0x11000], RZ ;  /* 0x011000ff29005388 */ /* 0x000fe20000000c00 */
[----:B------:R-:W-:Y:S02]  /*125b0*/  @!P0 IMAD.IADD R11, R3, 0x1, R11 ;  /* 0x00000001030b8824 */ /* 0x000fe400078e020b */
[----:B------:R-:W-:Y:S01]  /*125c0*/  @!P4 LEA.HI.X R19, R8, R213, R9, 0x7, P6 ;  /* 0x000000d50813c211 */ /* 0x000fe200030f3c09 */
[----:B------:R-:W-:Y:S01]  /*125d0*/  @!P2 IMAD.WIDE.U32 R8, R6, 0xa0, R212 ;  /* 0x000000a00608a825 */ /* 0x000fe200078e00d4 */
[----:B------:R-:W-:Y:S01]  /*125e0*/  @!PT LDS RZ, [RZ] ;  /* 0x00000000fffff984 */ /* 0x000fe20000000800 */
[----:B------:R-:W-:Y:S01]  /*125f0*/  @!PT LDS RZ, [RZ] ;  /* 0x00000000fffff984 */ /* 0x000fe20000000800 */
[----:B------:R-:W-:Y:S01]  /*12600*/  @!PT LDS RZ, [RZ] ;  /* 0x00000000fffff984 */ /* 0x000fe20000000800 */
[----:B------:R-:W-:Y:S03]  /*12610*/  @!P5 LDGSTS.E.BYPASS.LTC128B.128 [R41+0xd000], desc[UR6][R12.64] ;  /* 0x0d0000000c29dfae */ /* 0x000fe6000b981a06 */
[----:B------:R-:W-:Y:S01]  /*12620*/  @!P2 IMAD.IADD R7, R7, 0x1, R9 ;  /* 0x000000010707a824 */ /* 0x000fe200078e0209 */
[----:B------:R3:W-:Y:S01]  /*12630*/  @!P5 LDGSTS.E.BYPASS.LTC128B.128 [R41+0x11000], desc[UR6][R12.64+0x80] ;  /* 0x110000800c29dfae */ /* 0x0007e2000b981a06 */
[----:B------:R-:W-:Y:S01]  /*12640*/  @!P2 IMAD.MOV.U32 R6, RZ, RZ, R8 ;  /* 0x000000ffff06a224 */ /* 0x000fe200078e0008 */
[----:B------:R-:W-:-:S02]  /*12650*/  LOP3.LUT P5, RZ, R199, 0x2, RZ, 0xc0, !PT ;  /* 0x00000002c7ff7812 */ /* 0x000fc400078ac0ff */
[----:B------:R-:W-:Y:S02]  /*12660*/  @P3 STS.128 [R41+0xd800], RZ ;  /* 0x00d800ff29003388 */ /* 0x000fe40000000c00 */
[----:B------:R-:W-:Y:S02]  /*12670*/  SEL R188, R201, 0xffffffe0, !P5 ;  /* 0xffffffe0c9bc7807 */ /* 0x000fe40006800000 */
[----:B------:R-:W-:Y:S03]  /*12680*/  @P3 STS.128 [R41+0x11800], RZ ;  /* 0x011800ff29003388 */ /* 0x000fe60000000c00 */
[----:B------:R-:W-:Y:S01]  /*12690*/  IMAD.IADD R132, R135, 0x1, R188 ;  /* 0x0000000187847824 */ /* 0x000fe200078e02bc */
[----:B------:R-:W-:Y:S01]  /*126a0*/  @!PT LDS RZ, [RZ] ;  /* 0x00000000fffff984 */ /* 0x000fe20000000800 */
[----:B------:R-:W-:Y:S01]  /*126b0*/  @!PT LDS RZ, [RZ] ;  /* 0x00000000fffff984 */ /* 0x000fe20000000800 */
[----:B------:R-:W-:Y:S01]  /*126c0*/  @!PT LDS RZ, [RZ] ;  /* 0x00000000fffff984 */ /* 0x000fe20000000800 */
[----:B------:R-:W-:Y:S01]  /*126d0*/  @!P3 LDGSTS.E.BYPASS.LTC128B.128 [R41+0xd800], desc[UR6][R16.64] ;  /* 0x0d8000001029bfae */ /* 0x000fe2000b981a06 */
[----:B-1----:R-:W-:Y:S02]  /*126e0*/  @!P1 IMAD.WIDE.U32 R8, R4, 0xc0, R212 ;  /* 0x000000c004089825 */ /* 0x002fe400078e00d4 */
[----:B------:R-:W-:Y:S01]  /*126f0*/  @P5 LOP3.LUT R140, R140, 0x2, RZ, 0xfc, !PT ;  /* 0x000000028c8c5812 */ /* 0x000fe200078efcff */
[----:B------:R-:W-:Y:S01]  /*12700*/  @!P3 LDGSTS.E.BYPASS.LTC128B.128 [R41+0x11800], desc[UR6][R16.64+0x80] ;  /* 0x118000801029bfae */ /* 0x000fe2000b981a06 */
[----:B------:R-:W-:-:S02]  /*12710*/  @!P1 IMAD R5, R5, 0xc0, RZ ;  /* 0x000000c005059824 */ /* 0x000fc400078e02ff */
[----:B------:R-:W-:Y:S01]  /*12720*/  IMAD.IADD R42, R204, 0x1, R188 ;  /* 0x00000001cc2a7824 */ /* 0x000fe200078e02bc */
[----:B------:R-:W-:Y:S01]  /*12730*/  @P4 STS.128 [R41+0xe000], RZ ;  /* 0x00e000ff29004388 */ /* 0x000fe20000000c00 */
[----:B------:R-:W-:-:S03]  /*12740*/  @!P1 IMAD.IADD R9, R5, 0x1, R9 ;  /* 0x0000000105099824 */ /* 0x000fc600078e0209 */
        /* <DEDUP_REMOVED lines=29> */
[----:B------:R-:W-:-:S03]  /*12920*/  SEL R73, R200, 0xffffffc0, !P0 ;  /* 0xffffffc0c8497807 */ /* 0x000fc60004000000 */
[----:B--2---:R-:W2:Y:S02]  /*12930*/  LDSM.16.M88.4 R20, [R0+UR5+0x4000] ;  /* 0x004000050014783b */ /* 0x004ea40008000200 */
[--C-:B------:R-:W-:Y:S02]  /*12940*/  IMAD.IADD R75, R135, 0x1, R73.reuse ;  /* 0x00000001874b7824 */ /* 0x100fe400078e0249 */
[----:B---3--:R-:W3:Y:S01]  /*12950*/  LDSM.16.M88.4 R12, [R0+UR5+0x4800] ;  /* 0x00480005000c783b */ /* 0x008ee20008000200 */
[----:B------:R-:W-:Y:S02]  /*12960*/  IMAD.IADD R73, R204, 0x1, R73 ;  /* 0x00000001cc497824 */ /* 0x000fe400078e0249 */
[C---:B------:R-:W-:Y:S01]  /*12970*/  IMAD.IADD R68, R188.reuse, 0x1, R75 ;  /* 0x00000001bc447824 */ /* 0x040fe200078e024b */
[----:B-1----:R-:W4:Y:S01]  /*12980*/  LDSM.16.M88.4 R4, [R0+UR5+0x5000] ;  /* 0x005000050004783b */ /* 0x002f220008000200 */
[----:B------:R-:W-:-:S03]  /*12990*/  IMAD.IADD R2, R188, 0x1, R73 ;  /* 0x00000001bc027824 */ /* 0x000fc600078e0249 */
[----:B------:R-:W1:Y:S04]  /*129a0*/  LDSM.16.M88.4 R108, [R0+UR5+0x5800] ;  /* 0x00580005006c783b */ /* 0x000e680008000200 */
[----:B------:R-:W5:Y:S04]  /*129b0*/  LDSM.16.M88.4 R100, [R0+UR5+0x6000] ;  /* 0x006000050064783b */ /* 0x000f680008000200 */
[----:B------:R-:W5:Y:S04]  /*129c0*/  LDSM.16.M88.4 R92, [R0+UR5+0x6800] ;  /* 0x00680005005c783b */ /* 0x000f680008000200 */
[----:B------:R-:W5:Y:S04]  /*129d0*/  LDSM.16.M88.4 R84, [R0+UR5+0x7000] ;  /* 0x007000050054783b */ /* 0x000f680008000200 */
[----:B------:R-:W5:Y:S04]  /*129e0*/  LDSM.16.M88.4 R28, [R0+UR5+0x7800] ;  /* 0x00780005001c783b */ /* 0x000f680008000200 */
[----:B------:R-:W-:Y:S04]  /*129f0*/  LDSM.16.M88.4 R32, [R132] ;  /* 0x000000008420783b */ /* 0x000fe80000000200 */
[----:B------:R-:W5:Y:S04]  /*12a00*/  LDSM.16.M88.4 R120, [R42+0x4000] ;  /* 0x004000002a78783b */ /* 0x000f680000000200 */
[----:B------:R-:W5:Y:S01]  /*12a10*/  LDSM.16.M88.4 R36, [R42+0x4800] ;  /* 0x004800002a24783b */ /* 0x000f620000000200 */
[C---:B--2---:R-:W-:Y:S03]  /*12a20*/  HMMA.16816.F32 R24, R76.reuse, R20, RZ ;  /* 0x000000144c18723c */ /* 0x044fe600000018ff */
        /* <DEDUP_REMOVED lines=8> */
[C---:B-1----:R-:W-:Y:S03]  /*12ab0*/  HMMA.16816.F32 R112, R76.reuse, R108, RZ ;  /* 0x0000006c4c70723c */ /* 0x042fe600000018ff */
[----:B------:R-:W-:Y:S04]  /*12ac0*/  LDSM.16.M88.4 R44, [R73+0x4000] ;  /* 0x00400000492c783b */ /* 0x000fe80000000200 */
[----:B------:R-:W-:Y:S01]  /*12ad0*/  LDSM.16.M88.4 R128, [R73+0x5000] ;  /* 0x005000004980783b */ /* 0x000fe20000000200 */
[C---:B-----5:R-:W-:Y:S03]  /*12ae0*/  HMMA.16816.F32 R104, R76.reuse, R100, RZ ;  /* 0x000000644c68723c */ /* 0x060fe600000018ff */
        /* <DEDUP_REMOVED lines=15> */
[----:B------:R-:W1:Y:S07]  /*12be0*/  LDSM.16.M88.4 R28, [R75] ;  /* 0x000000004b1c783b */ /* 0x000e6e0000000200 */
[C---:B------:R-:W-:Y:S08]  /*12bf0*/  HMMA.16816.F32 R24, R32.reuse, R120, R24 ;  /* 0x000000782018723c */ /* 0x040ff00000001818 */
[C---:B------:R-:W-:Y:S01]  /*12c00*/  HMMA.16816.F32 R20, R32.reuse, R122, R20 ;  /* 0x0000007a2014723c */ /* 0x040fe20000001814 */
[----:B------:R-:W-:Y:S07]  /*12c10*/  LDSM.16.M88.4 R120, [R73+0x6000] ;  /* 0x006000004978783b */ /* 0x000fee0000000200 */
[C---:B------:R-:W-:Y:S08]  /*12c20*/  HMMA.16816.F32 R16, R32.reuse, R36, R16 ;  /* 0x000000242010723c */ /* 0x040ff00000001810 */
[C---:B------:R-:W-:Y:S01]  /*12c30*/  HMMA.16816.F32 R12, R32.reuse, R38, R12 ;  /* 0x00000026200c723c */ /* 0x040fe2000000180c */
[----:B------:R-:W5:Y:S07]  /*12c40*/  LDSM.16.M88.4 R36, [R73+0x4800] ;  /* 0x004800004924783b */ /* 0x000f6e0000000200 */
[C---:B--2---:R-:W-:Y:S08]  /*12c50*/  HMMA.16816.F32 R8, R32.reuse, R116, R8 ;  /* 0x000000742008723c */ /* 0x044ff00000001808 */
[C---:B------:R-:W-:Y:S01]  /*12c60*/  HMMA.16816.F32 R4, R32.reuse, R118, R4 ;  /* 0x000000762004723c */ /* 0x040fe20000001804 */
[----:B------:R-:W2:Y:S07]  /*12c70*/  LDSM.16.M88.4 R116, [R73+0x6800] ;  /* 0x006800004974783b */ /* 0x000eae0000000200 */
        /* <DEDUP_REMOVED lines=9> */
[C---:B----4-:R-:W-:Y:S08]  /*12d10*/  HMMA.16816.F32 R88, R32.reuse, R52, R88 ;  /* 0x000000342058723c */ /* 0x050ff00000001858 */
[C---:B------:R-:W-:Y:S01]  /*12d20*/  HMMA.16816.F32 R84, R32.reuse, R54, R84 ;  /* 0x000000362054723c */ /* 0x040fe20000001854 */
[----:B------:R-:W-:Y:S07]  /*12d30*/  LDSM.16.M88.4 R52, [R68] ;  /* 0x000000004434783b */ /* 0x000fee0000000200 */
[C---:B------:R-:W-:Y:S08]  /*12d40*/  HMMA.16816.F32 R80, R32.reuse, R48, R80 ;  /* 0x000000302050723c */ /* 0x040ff00000001850 */
[----:B------:R-:W-:Y:S01]  /*12d50*/  HMMA.16816.F32 R76, R32, R50, R76 ;  /* 0x00000032204c723c */ /* 0x000fe2000000184c */
[----:B------:R-:W3:Y:S04]  /*12d60*/  LDSM.16.M88.4 R32, [R73+0x7000] ;  /* 0x007000004920783b */ /* 0x000ee80000000200 */
[----:B------:R-:W-:Y:S03]  /*12d70*/  LDSM.16.M88.4 R48, [R2+0x5000] ;  /* 0x005000000230783b */ /* 0x000fe60000000200 */
[C---:B-1----:R-:W-:Y:S08]  /*12d80*/  HMMA.16816.F32 R24, R28.reuse, R44, R24 ;  /* 0x0000002c1c18723c */ /* 0x042ff00000001818 */
[C---:B------:R-:W-:Y:S01]  /*12d90*/  HMMA.16816.F32 R20, R28.reuse, R46, R20 ;  /* 0x0000002e1c14723c */ /* 0x040fe20000001814 */
[----:B------:R-:W1:Y:S07]  /*12da0*/  LDSM.16.M88.4 R44, [R2+0x5800] ;  /* 0x00580000022c783b */ /* 0x000e6e0000000200 */
        /* <DEDUP_REMOVED lines=24> */
[----:B------:R-:W-:Y:S07]  /*12f30*/  LDSM.16.M88.4 R44, [R0+UR5+0x9800] ;  /* 0x00980005002c783b */ /* 0x000fee0008000200 */
[C---:B----4-:R-:W-:Y:S08]  /*12f40*/  HMMA.16816.F32 R104, R52.reuse, R36, R104 ;  /* 0x000000243468723c */ /* 0x050ff00000001868 */
[C---:B------:R-:W-:Y:S01]  /*12f50*/  HMMA.16816.F32 R100, R52.reuse, R38, R100 ;  /* 0x000000263464723c */ /* 0x040fe20000001864 */
[----:B------:R-:W1:Y:S07]  /*12f60*/  LDSM.16.M88.4 R36, [R135+0x2000] ;  /* 0x002000008724783b */ /* 0x000e6e0000000200 */
[C---:B------:R-:W-:Y:S08]  /*12f70*/  HMMA.16816.F32 R8, R52.reuse, R48, R8 ;  /* 0x000000303408723c */ /* 0x040ff00000001808 */
[C---:B--2---:R-:W-:Y:S08]  /*12f80*/  HMMA.16816.F32 R88, R52.reuse, R28, R88 ;  /* 0x0000001c3458723c */ /* 0x044ff00000001858 */
[C---:B------:R-:W-:Y:S01]  /*12f90*/  HMMA.16816.F32 R84, R52.reuse, R30, R84 ;  /* 0x0000001e3454723c */ /* 0x040fe20000001854 */
[----:B------:R-:W2:Y:S07]  /*12fa0*/  LDSM.16.M88.4 R28, [R0+UR5+0xa800] ;  /* 0x00a80005001c783b */ /* 0x000eae0008000200 */
[C---:B------:R-:W-:Y:S01]  /*12fb0*/  HMMA.16816.F32 R4, R52.reuse, R50, R4 ;  /* 0x000000323404723c */ /* 0x040fe20000001804 */
[----:B------:R-:W3:Y:S07]  /*12fc0*/  LDSM.16.M88.4 R48, [R0+UR5+0x8000] ;  /* 0x008000050030783b */ /* 0x000eee0008000200 */
[C---:B------:R-:W-:Y:S08]  /*12fd0*/  HMMA.16816.F32 R96, R52.reuse, R32, R96 ;  /* 0x000000203460723c */ /* 0x040ff00000001860 */
[C---:B------:R-:W-:Y:S01]  /*12fe0*/  HMMA.16816.F32 R92, R52.reuse, R34, R92 ;  /* 0x00000022345c723c */ /* 0x040fe2000000185c */
[----:B------:R-:W4:Y:S07]  /*12ff0*/  LDSM.16.M88.4 R32, [R0+UR5+0xa000] ;  /* 0x00a000050020783b */ /* 0x000f2e0008000200 */
[C---:B------:R-:W-:Y:S08]  /*13000*/  HMMA.16816.F32 R24, R52.reuse, R60, R24 ;  /* 0x0000003c3418723c */ /* 0x040ff00000001818 */
[C---:B------:R-:W-:Y:S01]  /*13010*/  HMMA.16816.F32 R20, R52.reuse, R62, R20 ;  /* 0x0000003e3414723c */ /* 0x040fe20000001814 */
[----:B------:R-:W-:Y:S07]  /*13020*/  LDSM.16.M88.4 R60, [R0+UR5+0x8800] ;  /* 0x00880005003c783b */ /* 0x000fee0008000200 */
[C---:B------:R-:W-:Y:S08]  /*13030*/  HMMA.16816.F32 R16, R52.reuse, R56, R16 ;  /* 0x000000383410723c */ /* 0x040ff00000001810 */
[----:B------:R-:W-:Y:S01]  /*13040*/  HMMA.16816.F32 R12, R52, R58, R12 ;  /* 0x0000003a340c723c */ /* 0x000fe2000000180c */
[----:B------:R-:W5:Y:S07]  /*13050*/  LDSM.16.M88.4 R56, [R0+UR5+0x9000] ;  /* 0x009000050038783b */ /* 0x000f6e0008000200 */
[C---:B-1----:R-:W-:Y:S08]  /*13060*/  HMMA.16816.F32 R112, R36.reuse, R44, R112 ;  /* 0x0000002c2470723c */ /* 0x042ff00000001870 */
[C---:B------:R-:W-:Y:S01]  /*13070*/  HMMA.16816.F32 R108, R36.reuse, R46, R108 ;  /* 0x0000002e246c723c */ /* 0x040fe2000000186c */
[----:B------:R-:W-:Y:S07]  /*13080*/  LDSM.16.M88.4 R44, [R132+0x2000] ;  /* 0x00200000842c783b */ /* 0x000fee0000000200 */
[C---:B--2---:R-:W-:Y:S08]  /*13090*/  HMMA.16816.F32 R96, R36.reuse, R28, R96 ;  /* 0x0000001c2460723c */ /* 0x044ff00000001860 */
[C---:B------:R-:W-:Y:S01]  /*130a0*/  HMMA.16816.F32 R92, R36.reuse, R30, R92 ;  /* 0x0000001e245c723c */ /* 0x040fe2000000185c */
[----:B------:R-:W1:Y:S07]  /*130b0*/  LDSM.16.M88.4 R28, [R42+0x9800] ;  /* 0x009800002a1c783b */ /* 0x000e6e0000000200 */
[C---:B---3--:R-:W-:Y:S08]  /*130c0*/  HMMA.16816.F32 R24, R36.reuse, R48, R24 ;  /* 0x000000302418723c */ /* 0x048ff00000001818 */
[----:B------:R-:W-:Y:S01]  /*130d0*/  HMMA.16816.F32 R20, R36, R50, R20 ;  /* 0x000000322414723c */ /* 0x000fe20000001814 */
[----:B------:R-:W2:Y:S07]  /*130e0*/  LDSM.16.M88.4 R48, [R0+UR5+0xb800] ;  /* 0x00b800050030783b */ /* 0x000eae0008000200 */
[C---:B------:R-:W-:Y:S08]  /*130f0*/  HMMA.16816.F32 R80, R52.reuse, R64, R80 ;  /* 0x000000403450723c */ /* 0x040ff00000001850 */
[----:B------:R-:W-:Y:S01]  /*13100*/  HMMA.16816.F32 R76, R52, R66, R76 ;  /* 0x00000042344c723c */ /* 0x000fe2000000184c */
[----:B------:R-:W3:Y:S04]  /*13110*/  LDSM.16.M88.4 R52, [R0+UR5+0xb000] ;  /* 0x00b000050034783b */ /* 0x000ee80008000200 */
[----:B------:R-:W-:Y:S03]  /*13120*/  LDSM.16.M88.4 R64, [R42+0x8800] ;  /* 0x008800002a40783b */ /* 0x000fe60000000200 */
[C---:B----4-:R-:W-:Y:S08]  /*13130*/  HMMA.16816.F32 R104, R36.reuse, R32, R104 ;  /* 0x000000202468723c */ /* 0x050ff00000001868 */
[C---:B------:R-:W-:Y:S01]  /*13140*/  HMMA.16816.F32 R100, R36.reuse, R34, R100 ;  /* 0x000000222464723c */ /* 0x040fe20000001864 */
[----:B------:R-:W4:Y:S07]  /*13150*/  LDSM.16.M88.4 R32, [R42+0x9000] ;  /* 0x009000002a20783b */ /* 0x000f2e0000000200 */
[C---:B-----5:R-:W-:Y:S08]  /*13160*/  HMMA.16816.F32 R8, R36.reuse, R56, R8 ;  /* 0x000000382408723c */ /* 0x060ff00000001808 */
[----:B------:R-:W-:Y:S01]  /*13170*/  HMMA.16816.F32 R4, R36, R58, R4 ;  /* 0x0000003a2404723c */ /* 0x000fe20000001804 */
[----:B------:R-:W-:Y:S07]  /*13180*/  LDSM.16.M88.4 R56, [R42+0xa800] ;  /* 0x00a800002a38783b */ /* 0x000fee0000000200 */
        /* <DEDUP_REMOVED lines=8> */
[----:B------:R-:W5:Y:S07]  /*13210*/  LDSM.16.M88.4 R60, [R42+0xa000] ;  /* 0x00a000002a3c783b */ /* 0x000f6e0000000200 */
[C---:B---3--:R-:W-:Y:S08]  /*13220*/  HMMA.16816.F32 R88, R36.reuse, R52, R88 ;  /* 0x000000342458723c */ /* 0x048ff00000001858 */
[----:B------:R-:W-:Y:S01]  /*13230*/  HMMA.16816.F32 R84, R36, R54, R84 ;  /* 0x000000362454723c */ /* 0x000fe20000001854 */
[----:B------:R-:W3:Y:S04]  /*13240*/  LDSM.16.M88.4 R52, [R42+0xb000] ;  /* 0x00b000002a34783b */ /* 0x000ee80000000200 */
[----:B------:R-:W3:Y:S03]  /*13250*/  LDSM.16.M88.4 R36, [R73+0x8000] ;  /* 0x008000004924783b */ /* 0x000ee60000000200 */
[C---:B----4-:R-:W-:Y:S08]  /*13260*/  HMMA.16816.F32 R8, R44.reuse, R32, R8 ;  /* 0x000000202c08723c */ /* 0x050ff00000001808 */
[C---:B------:R-:W-:Y:S01]  /*13270*/  HMMA.16816.F32 R4, R44.reuse, R34, R4 ;  /* 0x000000222c04723c */ /* 0x040fe20000001804 */
[----:B------:R-:W4:Y:S07]  /*13280*/  LDSM.16.M88.4 R32, [R73+0x8800] ;  /* 0x008800004920783b */ /* 0x000f2e0000000200 */
[C---:B------:R-:W-:Y:S08]  /*13290*/  HMMA.16816.F32 R24, R44.reuse, R116, R24 ;  /* 0x000000742c18723c */ /* 0x040ff00000001818 */
[C---:B------:R-:W-:Y:S01]  /*132a0*/  HMMA.16816.F32 R20, R44.reuse, R118, R20 ;  /* 0x000000762c14723c */ /* 0x040fe20000001814 */
[----:B------:R-:W4:Y:S07]  /*132b0*/  LDSM.16.M88.4 R116, [R73+0xb800] ;  /* 0x00b800004974783b */ /* 0x000f2e0000000200 */
[C---:B------:R-:W-:Y:S08]  /*132c0*/  HMMA.16816.F32 R16, R44.reuse, R64, R16 ;  /* 0x000000402c10723c */ /* 0x040ff00000001810 */
[----:B------:R-:W-:Y:S01]  /*132d0*/  HMMA.16816.F32 R12, R44, R66, R12 ;  /* 0x000000422c0c723c */ /* 0x000fe2000000180c */
[----:B------:R-:W-:Y:S07]  /*132e0*/  LDSM.16.M88.4 R64, [R68+0x2000] ;  /* 0x002000004440783b */ /* 0x000fee0000000200 */
[C---:B-1----:R-:W-:Y:S08]  /*132f0*/  HMMA.16816.F32 R8, R144.reuse, R28, R8 ;  /* 0x0000001c9008723c */ /* 0x042ff00000001808 */
[----:B------:R-:W-:Y:S01]  /*13300*/  HMMA.16816.F32 R4, R144, R30, R4 ;  /* 0x0000001e9004723c */ /* 0x000fe20000001804 */
[----:B------:R-:W1:Y:S07]  /*13310*/  LDSM.16.M88.4 R28, [R2+0xb800] ;  /* 0x00b80000021c783b */ /* 0x000e6e0000000200 */
[C---:B--2---:R-:W-:Y:S08]  /*13320*/  HMMA.16816.F32 R80, R44.reuse, R48, R80 ;  /* 0x000000302c50723c */ /* 0x044ff00000001850 */
[C---:B-----5:R-:W-:Y:S08]  /*13330*/  HMMA.16816.F32 R104, R44.reuse, R60, R104 ;  /* 0x0000003c2c68723c */ /* 0x060ff00000001868 */
        /* <DEDUP_REMOVED lines=8> */
[----:B------:R-:W-:Y:S01]  /*133c0*/  HMMA.16816.F32 R76, R44, R50, R76 ;  /* 0x000000322c4c723c */ /* 0x000fe2000000184c */
[----:B------:R-:W3:Y:S04]  /*133d0*/  LDSM.16.M88.4 R48, [R2+0x9800] ;  /* 0x009800000230783b */ /* 0x000ee80000000200 */
[----:B------:R-:W3:Y:S03]  /*133e0*/  LDSM.16.M88.4 R44, [R2+0xa000] ;  /* 0x00a00000022c783b */ /* 0x000ee60000000200 */
[C---:B------:R-:W-:Y:S08]  /*133f0*/  HMMA.16816.F32 R24, R144.reuse, R36, R24 ;  /* 0x000000249018723c */ /* 0x040ff00000001818 */
[C---:B------:R-:W-:Y:S01]  /*13400*/  HMMA.16816.F32 R20, R144.reuse, R38, R20 ;  /* 0x000000269014723c */ /* 0x040fe20000001814 */
[----:B------:R-:W3:Y:S07]  /*13410*/  LDSM.16.M88.4 R36, [R2+0xa800] ;  /* 0x00a800000224783b */ /* 0x000eee0000000200 */
[C---:B----4-:R-:W-:Y:S08]  /*13420*/  HMMA.16816.F32 R16, R144.reuse, R32, R16 ;  /* 0x000000209010723c */ /* 0x050ff00000001810 */
[----:B------:R-:W-:Y:S01]  /*13430*/  HMMA.16816.F32 R12, R144, R34, R12 ;  /* 0x00000022900c723c */ /* 0x000fe2000000180c */
[----:B------:R4:W3:Y:S01]  /*13440*/  LDSM.16.M88.4 R32, [R2+0xb000] ;  /* 0x00b000000220783b */ /* 0x0008e20000000200 */
        /* <DEDUP_REMOVED lines=10> */
[----:B------:R-:W-:Y:S01]  /*134f0*/  HMMA.16816.F32 R76, R144, R118, R76 ;  /* 0x00000076904c723c */ /* 0x000fe2000000184c */
[----:B------:R-:W-:-:S05]  /*13500*/  VIADD R147, R133, 0xffffffff ;  /* 0xffffffff85937836 */ /* 0x000fca0000000000 */
[----:B------:R-:W-:Y:S02]  /*13510*/  ISETP.GT.AND P0, PT, R147, R206, PT ;  /* 0x000000ce9300720c */ /* 0x000fe40003f04270 */
        /* <DEDUP_REMOVED lines=8> */
[----:B----4-:R-:W-:-:S05]  /*135a0*/  VIADDMNMX R2, R29, 0x8, R74, PT ;  /* 0x000000081d027846 */ /* 0x010fca000380014a */
[C---:B-----5:R-:W-:Y:S08]  /*135b0*/  HMMA.16816.F32 R16, R64.reuse, R56, R16 ;  /* 0x000000384010723c */ /* 0x060ff00000001810 */
        /* <DEDUP_REMOVED lines=26> */
.L_x_3281:
[----:B------:R-:W1:Y:S01]  /*13760*/  LDC R30, c[0x0][0x4f0] ;  /* 0x00013c00ff1e7b82 */ /* 0x000e620000000800 */
[----:B------:R-:W-:Y:S01]  /*13770*/  IADD3 R35, PT, PT, R134, -0x100, RZ ;  /* 0xffffff0086237810 */ /* 0x000fe20007ffe0ff */
[----:B------:R-:W2:Y:S01]  /*13780*/  LDCU.64 UR10, c[0x0][0x3b8] ;  /* 0x00007700ff0a77ac */ /* 0x000ea20008000a00 */
[----:B------:R-:W-:Y:S02]  /*13790*/  IABS R32, R71 ;  /* 0x0000004700207213 */ /* 0x000fe40000000000 */
[----:B------:R-:W-:Y:S01]  /*137a0*/  IABS R31, R35 ;  /* 0x00000023001f7213 */ /* 0x000fe20000000000 */
[----:B------:R-:W3:Y:S01]  /*137b0*/  LDCU.64 UR8, c[0x0][0x3a0] ;  /* 0x00007400ff0877ac */ /* 0x000ee20008000a00 */
[-C--:B-1----:R-:W-:Y:S02]  /*137c0*/  IABS R28, R30.reuse ;  /* 0x0000001e001c7213 */ /* 0x082fe40000000000 */
[-C--:B------:R-:W-:Y:S02]  /*137d0*/  LOP3.LUT R35, R35, R30.reuse, RZ, 0x3c, !PT ;  /* 0x0000001e23237212 */ /* 0x080fe400078e3cff */
[----:B------:R-:W1:Y:S01]  /*137e0*/  I2F.RP R33, R28 ;  /* 0x0000001c00217306 */ /* 0x000e620000209400 */
[----:B------:R-:W-:-:S02]  /*137f0*/  LOP3.LUT R71, R71, R30, RZ, 0x3c, !PT ;  /* 0x0000001e47477212 */ /* 0x000fc400078e3cff */
        /* <DEDUP_REMOVED lines=23> */
[----:B------:R-:W-:-:S02]  /*13970*/  ISETP.NE.AND P0, PT, R30, RZ, PT ;  /* 0x000000ff1e00720c */ /* 0x000fc40003f05270 */
        /* <DEDUP_REMOVED lines=12> */
[----:B------:R-:W-:-:S04]  /*13a40*/  IMAD R30, R29, R30, -0x80 ;  /* 0xffffff801d1e7424 */ /* 0x000fc800078e021e */
[----:B--2---:R-:W-:Y:S01]  /*13a50*/  IMAD.WIDE.U32 R32, R30, UR10, RZ ;  /* 0x0000000a1e207c25 */ /* 0x004fe2000f8e00ff */
[----:B------:R-:W-:-:S05]  /*13a60*/  SHF.R.S32.HI R29, RZ, 0x1f, R30 ;  /* 0x0000001fff1d7819 */ /* 0x000fca000001141e */
[----:B------:R-:W-:-:S04]  /*13a70*/  IMAD R29, R29, UR10, RZ ;  /* 0x0000000a1d1d7c24 */ /* 0x000fc8000f8e02ff */
[----:B------:R-:W-:-:S04]  /*13a80*/  IMAD R29, R30, UR11, R29 ;  /* 0x0000000b1e1d7c24 */ /* 0x000fc8000f8e021d */
        /* <DEDUP_REMOVED lines=9> */
.L_x_3282:
        /* <DEDUP_REMOVED lines=37> */
.L_x_3280:
[C---:B--2---:R-:W-:Y:S01]  /*13d70*/  IMAD.SHL.U32 R28, R199.reuse, 0x2, RZ ;  /* 0x00000002c71c7824 */ /* 0x044fe200078e00ff */
[----:B------:R-:W-:Y:S01]  /*13d80*/  SHF.R.U32.HI R198, RZ, 0x1, R199 ;  /* 0x00000001ffc67819 */ /* 0x000fe200000116c7 */
[----:B------:R-:W-:Y:S01]  /*13d90*/  IMAD.SHL.U32 R197, R199, 0x8, RZ ;  /* 0x00000008c7c57824 */ /* 0x000fe200078e00ff */
[----:B------:R-:W1:Y:S02]  /*13da0*/  LDCU UR4, c[0x0][0x45c] ;  /* 0x00008b80ff0477ac */ /* 0x000e640008000800 */
[----:B------:R-:W-:Y:S02]  /*13db0*/  LOP3.LUT R28, R28, 0x6, RZ, 0xc0, !PT ;  /* 0x000000061c1c7812 */ /* 0x000fe400078ec0ff */
[----:B------:R-:W-:-:S03]  /*13dc0*/  LOP3.LUT R42, R198, 0x8, RZ, 0xc0, !PT ;  /* 0x00000008c62a7812 */ /* 0x000fc600078ec0ff */
[----:B------:R-:W-:Y:S01]  /*13dd0*/  IMAD R41, R147, 0x80, R28 ;  /* 0x0000008093297824 */ /* 0x000fe200078e021c */
[----:B------:R-:W-:-:S03]  /*13de0*/  LOP3.LUT R42, R42, 0x1c0, R43, 0xf8, !PT ;  /* 0x000001c02a2a7812 */ /* 0x000fc600078ef82b */
[C---:B------:R-:W-:Y:S02]  /*13df0*/  VIADD R31, R41.reuse, 0x1 ;  /* 0x00000001291f7836 */ /* 0x040fe40000000000 */
[C---:B------:R-:W-:Y:S02]  /*13e00*/  VIADD R29, R41.reuse, 0x8 ;  /* 0x00000008291d7836 */ /* 0x040fe40000000000 */
[----:B------:R-:W-:Y:S01]  /*13e10*/  VIADD R37, R41, 0x20 ;  /* 0x0000002029257836 */ /* 0x000fe20000000000 */
[----:B------:R-:W-:Y:S01]  /*13e20*/  ISETP.GE.AND P2, PT, R31, R2, PT ;  /* 0x000000021f00720c */ /* 0x000fe20003f46270 */
[----:B------:R-:W-:Y:S01]  /*13e30*/  VIADD R39, R41, 0x21 ;  /* 0x0000002129277836 */ /* 0x000fe20000000000 */
[-C--:B------:R-:W-:Y:S01]  /*13e40*/  ISETP.GE.AND P1, PT, R31, R0.reuse, PT ;  /* 0x000000001f00720c */ /* 0x080fe20003f26270 */
[----:B------:R-:W-:Y:S01]  /*13e50*/  VIADD R31, R41, 0x9 ;  /* 0x00000009291f7836 */ /* 0x000fe20000000000 */
[----:B------:R-:W-:Y:S02]  /*13e60*/  P2R R28, PR, RZ, 0x4 ;  /* 0x00000004ff1c7803 */ /* 0x000fe40000000000 */
[----:B------:R-:W-:-:S02]  /*13e70*/  ISETP.GE.AND P0, PT, R29, R0, PT ;  /* 0x000000001d00720c */ /* 0x000fc40003f06270 */
[----:B------:R-:W-:Y:S01]  /*13e80*/  ISETP.GE.AND P2, PT, R29, R2, PT ;  /* 0x000000021d00720c */ /* 0x000fe20003f46270 */
[----:B------:R-:W-:Y:S01]  /*13e90*/  VIADD R29, R41, 0x10 ;  /* 0x00000010291d7836 */ /* 0x000fe20000000000 */
[C---:B------:R-:W-:Y:S02]  /*13ea0*/  ISETP.GE.AND P3, PT, R31.reuse, R0, PT ;  /* 0x000000001f00720c */ /* 0x040fe40003f66270 */
[----:B------:R-:W-:Y:S01]  /*13eb0*/  ISETP.GE.AND P4, PT, R31, R2, PT ;  /* 0x000000021f00720c */ /* 0x000fe20003f86270 */
[----:B------:R-:W-:Y:S01]  /*13ec0*/  VIADD R31, R41, 0x11 ;  /* 0x00000011291f7836 */ /* 0x000fe20000000000 */
[----:B------:R-:W-:Y:S01]  /*13ed0*/  FSEL R55, R25, -INF , !P1 ;  /* 0xff80000019377808 */ /* 0x000fe20004800000 */
[----:B------:R-:W-:Y:S01]  /*13ee0*/  VIADD R25, R41, 0x18 ;  /* 0x0000001829197836 */ /* 0x000fe20000000000 */
[----:B------:R-:W-:Y:S02]  /*13ef0*/  FSEL R35, R20, -INF , !P0 ;  /* 0xff80000014237808 */ /* 0x000fe40004000000 */
[----:B------:R-:W-:-:S02]  /*13f00*/  ISETP.GE.AND P5, PT, R29, R0, PT ;  /* 0x000000001d00720c */ /* 0x000fc40003fa6270 */
[----:B------:R-:W-:Y:S02]  /*13f10*/  ISETP.GE.AND P0, PT, R29, R2, PT ;  /* 0x000000021d00720c */ /* 0x000fe40003f06270 */
[----:B------:R-:W-:Y:S02]  /*13f20*/  FSEL R29, R22, -INF , !P2 ;  /* 0xff800000161d7808 */ /* 0x000fe40005000000 */
[----:B------:R-:W-:Y:S02]  /*13f30*/  ISETP.GE.AND P1, PT, R31, R0, PT ;  /* 0x000000001f00720c */ /* 0x000fe40003f26270 */
[----:B------:R-:W-:Y:S01]  /*13f40*/  FSEL R33, R21, -INF , !P3 ;  /* 0xff80000015217808 */ /* 0x000fe20005800000 */
[----:B------:R-:W-:Y:S01]  /*13f50*/  VIADD R21, R41, 0x19 ;  /* 0x0000001929157836 */ /* 0x000fe20000000000 */
[----:B------:R-:W-:Y:S02]  /*13f60*/  ISETP.GE.AND P2, PT, R31, R2, PT ;  /* 0x000000021f00720c */ /* 0x000fe40003f46270 */
[----:B------:R-:W-:-:S02]  /*13f70*/  FSEL R31, R23, -INF , !P4 ;  /* 0xff800000171f7808 */ /* 0x000fc40006000000 */
[C---:B------:R-:W-:Y:S02]  /*13f80*/  ISETP.GE.AND P3, PT, R25.reuse, R0, PT ;  /* 0x000000001900720c */ /* 0x040fe40003f66270 */
[----:B------:R-:W-:Y:S02]  /*13f90*/  ISETP.GE.AND P4, PT, R25, R2, PT ;  /* 0x000000021900720c */ /* 0x000fe40003f86270 */
        /* <DEDUP_REMOVED lines=12> */
[----:B------:R-:W-:Y:S01]  /*14060*/  ISETP.GE.AND P4, PT, R39, R2, PT ;  /* 0x000000022700720c */ /* 0x000fe20003f86270 */
        /* <DEDUP_REMOVED lines=8> */
[----:B------:R-:W-:Y:S02]  /*140f0*/  ISETP.GE.AND P2, PT, R39, R2, PT ;  /* 0x000000022700720c */ /* 0x000fe40003f46270 */
[----:B------:R-:W-:Y:S01]  /*14100*/  FSEL R49, R11, -INF , !P4 ;  /* 0xff8000000b317808 */ /* 0x000fe20006000000 */
[----:B------:R-:W-:Y:S01]  /*14110*/  VIADD R11, R41, 0x31 ;  /* 0x00000031290b7836 */ /* 0x000fe20000000000 */
[-C--:B------:R-:W-:Y:S02]  /*14120*/  ISETP.GE.AND P1, PT, R39, R0.reuse, PT ;  /* 0x000000002700720c */ /* 0x080fe40003f26270 */
[----:B------:R-:W-:Y:S01]  /*14130*/  FSEL R239, R9, -INF , !P3 ;  /* 0xff80000009ef7808 */ /* 0x000fe20005800000 */
[----:B------:R-:W-:Y:S01]  /*14140*/  VIADD R9, R41, 0x38 ;  /* 0x0000003829097836 */ /* 0x000fe20000000000 */
[----:B------:R-:W-:-:S02]  /*14150*/  ISETP.GE.AND P3, PT, R37, R0, PT ;  /* 0x000000002500720c */ /* 0x000fc40003f66270 */
[----:B------:R-:W-:Y:S02]  /*14160*/  ISETP.GE.AND P4, PT, R37, R2, PT ;  /* 0x000000022500720c */ /* 0x000fe40003f86270 */
[----:B------:R-:W-:Y:S01]  /*14170*/  FSEL R37, R7, -INF , !P2 ;  /* 0xff80000007257808 */ /* 0x000fe20005000000 */
[----:B------:R-:W-:Y:S01]  /*14180*/  VIADD R7, R41, 0x39 ;  /* 0x0000003929077836 */ /* 0x000fe20000000000 */
[----:B------:R-:W-:Y:S02]  /*14190*/  FSEL R241, R4, -INF , !P5 ;  /* 0xff80000004f17808 */ /* 0x000fe40006800000 */
[----:B------:R-:W-:Y:S02]  /*141a0*/  FSEL R39, R6, -INF , !P0 ;  /* 0xff80000006277808 */ /* 0x000fe40004000000 */
[----:B------:R-:W-:Y:S01]  /*141b0*/  FSEL R47, R5, -INF , !P1 ;  /* 0xff800000052f7808 */ /* 0x000fe20004800000 */
[----:B------:R-:W-:Y:S01]  /*141c0*/  VIADD R5, R41, 0x40 ;  /* 0x0000004029057836 */ /* 0x000fe20000000000 */
[----:B------:R-:W-:-:S02]  /*141d0*/  ISETP.GE.AND P5, PT, R11, R0, PT ;  /* 0x000000000b00720c */ /* 0x000fc40003fa6270 */
[----:B------:R-:W-:Y:S02]  /*141e0*/  ISETP.GE.AND P0, PT, R11, R2, PT ;  /* 0x000000020b00720c */ /* 0x000fe40003f06270 */
[----:B------:R-:W-:Y:S02]  /*141f0*/  FSEL R235, R112, -INF , !P3 ;  /* 0xff80000070eb7808 */ /* 0x000fe40005800000 */
[----:B------:R-:W-:Y:S02]  /*14200*/  FSEL R233, R114, -INF , !P4 ;  /* 0xff80000072e97808 */ /* 0x000fe40006000000 */
[----:B------:R-:W-:Y:S02]  /*14210*/  ISETP.GE.AND P3, PT, R7, R0, PT ;  /* 0x000000000700720c */ /* 0x000fe40003f66270 */
[----:B------:R-:W-:Y:S02]  /*14220*/  FSEL R237, R113, -INF , !P5 ;  /* 0xff80000071ed7808 */ /* 0x000fe40006800000 */
[----:B------:R-:W-:Y:S01]  /*14230*/  ISETP.GE.AND P4, PT, R7, R2, PT ;  /* 0x000000020700720c */ /* 0x000fe20003f86270 */
[----:B------:R-:W-:Y:S01]  /*14240*/  VIADD R7, R41, 0x41 ;  /* 0x0000004129077836 */ /* 0x000fe20000000000 */
[----:B------:R-:W-:-:S02]  /*14250*/  FSEL R177, R115, -INF , !P0 ;  /* 0xff80000073b17808 */ /* 0x000fc40004000000 */
[C---:B------:R-:W-:Y:S02]  /*14260*/  ISETP.GE.AND P1, PT, R9.reuse, R0, PT ;  /* 0x000000000900720c */ /* 0x040fe40003f26270 */
[----:B------:R-:W-:Y:S01]  /*14270*/  ISETP.GE.AND P2, PT, R9, R2, PT ;  /* 0x000000020900720c */ /* 0x000fe20003f46270 */
[----:B------:R-:W-:Y:S01]  /*14280*/  VIADD R9, R41, 0x69 ;  /* 0x0000006929097836 */ /* 0x000fe20000000000 */
[C---:B------:R-:W-:Y:S02]  /*14290*/  ISETP.GE.AND P5, PT, R5.reuse, R0, PT ;  /* 0x000000000500720c */ /* 0x040fe40003fa6270 */
[----:B------:R-:W-:Y:S01]  /*142a0*/  ISETP.GE.AND P0, PT, R5, R2, PT ;  /* 0x000000020500720c */ /* 0x000fe20003f06270 */
[----:B------:R-:W-:Y:S01]  /*142b0*/  VIADD R5, R41, 0x48 ;  /* 0x0000004829057836 */ /* 0x000fe20000000000 */
[----:B------:R-:W-:Y:S02]  /*142c0*/  FSEL R175, R108, -INF , !P1 ;  /* 0xff8000006caf7808 */ /* 0x000fe40004800000 */
[----:B------:R-:W-:-:S02]  /*142d0*/  FSEL R179, R110, -INF , !P2 ;  /* 0xff8000006eb37808 */ /* 0x000fc40005000000 */
[----:B------:R-:W-:Y:S02]  /*142e0*/  ISETP.GE.AND P1, PT, R7, R0, PT ;  /* 0x000000000700720c */ /* 0x000fe40003f26270 */
[----:B------:R-:W-:Y:S02]  /*142f0*/  FSEL R173, R109, -INF , !P3 ;  /* 0xff8000006dad7808 */ /* 0x000fe40005800000 */
[----:B------:R-:W-:Y:S01]  /*14300*/  ISETP.GE.AND P2, PT, R7, R2, PT ;  /* 0x000000020700720c */ /* 0x000fe20003f46270 */
[----:B------:R-:W-:Y:S01]  /*14310*/  VIADD R7, R41, 0x49 ;  /* 0x0000004929077836 */ /* 0x000fe20000000000 */
        /* <DEDUP_REMOVED lines=11> */
[----:B------:R-:W-:-:S02]  /*143d0*/  ISETP.GE.AND P2, PT, R5, R0, PT ;  /* 0x000000000500720c */ /* 0x000fc40003f46270 */
[----:B------:R-:W-:Y:S01]  /*143e0*/  ISETP.GE.AND P0, PT, R5, R2, PT ;  /* 0x000000020500720c */ /* 0x000fe20003f06270 */
[----:B------:R-:W-:Y:S01]  /*143f0*/  VIADD R5, R41, 0x58 ;  /* 0x0000005829057836 */ /* 0x000fe20000000000 */
        /* <DEDUP_REMOVED lines=14> */
[----:B------:R-:W-:Y:S02]  /*144e0*/  FSEL R205, R97, -INF , !P4 ;  /* 0xff80000061cd7808 */ /* 0x000fe40006000000 */
[----:B------:R-:W-:Y:S02]  /*144f0*/  ISETP.GE.AND P0, PT, R7, R2, PT ;  /* 0x000000020700720c */ /* 0x000fe40003f06270 */
[----:B------:R-:W-:Y:S02]  /*14500*/  FSEL R185, R99, -INF , !P5 ;  /* 0xff80000063b97808 */ /* 0x000fe40006800000 */
[C---:B------:R-:W-:Y:S02]  /*14510*/  ISETP.GE.AND P4, PT, R5.reuse, R0, PT ;  /* 0x000000000500720c */ /* 0x040fe40003f86270 */
[----:B------:R-:W-:Y:S01]  /*14520*/  ISETP.GE.AND P5, PT, R5, R2, PT ;  /* 0x000000020500720c */ /* 0x000fe20003fa6270 */
[----:B------:R-:W-:Y:S01]  /*14530*/  VIADD R5, R41, 0x61 ;  /* 0x0000006129057836 */ /* 0x000fe20000000000 */
[----:B------:R-:W-:-:S02]  /*14540*/  FSEL R7, R24, -INF , !P2 ;  /* 0xff80000018077808 */ /* 0x000fc40005000000 */
[----:B------:R-:W-:Y:S02]  /*14550*/  FSEL R181, R95, -INF , !P0 ;  /* 0xff8000005fb57808 */ /* 0x000fe40004000000 */
[----:B------:R-:W-:Y:S02]  /*14560*/  FMNMX3.FTZ R4, R7, R55, R35, !PT ;  /* 0x0000003707047276 */ /* 0x000fe40007810023 */
[C---:B------:R-:W-:Y:S02]  /*14570*/  ISETP.GE.AND P2, PT, R5.reuse, R0, PT ;  /* 0x000000000500720c */ /* 0x040fe40003f46270 */
[----:B------:R-:W-:Y:S01]  /*14580*/  ISETP.GE.AND P0, PT, R5, R2, PT ;  /* 0x000000020500720c */ /* 0x000fe20003f06270 */
[----:B------:R-:W-:Y:S01]  /*14590*/  VIADD R5, R41, 0x68 ;  /* 0x0000006829057836 */ /* 0x000fe20000000000 */
[----:B------:R-:W-:Y:S02]  /*145a0*/  FSEL R195, R92, -INF , !P6 ;  /* 0xff8000005cc37808 */ /* 0x000fe40007000000 */
[----:B------:R-:W-:-:S02]  /*145b0*/  FSEL R189, R93, -INF , !P1 ;  /* 0xff8000005dbd7808 */ /* 0x000fc40004800000 */
[----:B------:R-:W-:Y:S02]  /*145c0*/  FMNMX3.FTZ R4, R4, R33, R23, !PT ;  /* 0x0000002104047276 */ /* 0x000fe40007810017 */
[----:B------:R-:W-:Y:S02]  /*145d0*/  ISETP.NE.AND P6, PT, R28, RZ, PT ;  /* 0x000000ff1c00720c */ /* 0x000fe40003fc5270 */
[----:B------:R-:W-:Y:S02]  /*145e0*/  ISETP.GE.AND P1, PT, R41, R2, PT ;  /* 0x000000022900720c */ /* 0x000fe40003f26270 */
[----:B------:R-:W-:Y:S02]  /*145f0*/  FSEL R183, R94, -INF , !P3 ;  /* 0xff8000005eb77808 */ /* 0x000fe40005800000 */
[----:B------:R-:W-:Y:S02]  /*14600*/  FSEL R171, R88, -INF , !P4 ;  /* 0xff80000058ab7808 */ /* 0x000fe40006000000 */
[----:B------:R-:W-:-:S02]  /*14610*/  ISETP.GE.AND P3, PT, R5, R0, PT ;  /* 0x000000000500720c */ /* 0x000fc40003f66270 */
[----:B------:R-:W-:Y:S02]  /*14620*/  ISETP.GE.AND P4, PT, R5, R2, PT ;  /* 0x000000020500720c */ /* 0x000fe40003f86270 */
[----:B------:R-:W-:Y:S02]  /*14630*/  FMNMX3.FTZ R4, R4, R25, R21, !PT ;  /* 0x0000001904047276 */ /* 0x000fe40007810015 */
[----:B------:R-:W-:Y:S02]  /*14640*/  FSEL R27, R27, -INF , !P6 ;  /* 0xff8000001b1b7808 */ /* 0x000fe40007000000 */
[----:B------:R-:W-:Y:S02]  /*14650*/  FSEL R5, R26, -INF , !P1 ;  /* 0xff8000001a057808 */ /* 0x000fe40004800000 */
        /* <DEDUP_REMOVED lines=8> */
[C---:B------:R-:W-:Y:S02]  /*146e0*/  ISETP.GE.AND P1, PT, R9.reuse, R0, PT ;  /* 0x000000000900720c */ /* 0x040fe40003f26270 */
        /* <DEDUP_REMOVED lines=27> */
[----:B------:R-:W-:Y:S02]  /*148a0*/  FMNMX3.FTZ R6, R6, R181, R163, !PT ;  /* 0x000000b506067276 */ /* 0x000fe400078100a3 */
[----:B------:R-:W-:-:S02]  /*148b0*/  FSEL R155, R80, -INF , !P0 ;  /* 0xff800000509b7808 */ /* 0x000fc40004000000 */
[----:B------:R-:W-:Y:S02]  /*148c0*/  ISETP.GE.AND P0, PT, R41, R0, PT ;  /* 0x000000002900720c */ /* 0x000fe40003f06270 */
[----:B------:R-:W-:Y:S02]  /*148d0*/  FSEL R151, R76, -INF , !P1 ;  /* 0xff8000004c977808 */ /* 0x000fe40004800000 */
[----:B------:R-:W-:Y:S02]  /*148e0*/  FMNMX3.FTZ R4, R4, R189, R171, !PT ;  /* 0x000000bd04047276 */ /* 0x000fe400078100ab */
[----:B------:R-:W-:Y:S02]  /*148f0*/  ISETP.GE.AND P1, PT, R9, R2, PT ;  /* 0x000000020900720c */ /* 0x000fe40003f26270 */
[----:B------:R-:W-:Y:S02]  /*14900*/  FSEL R157, R87, -INF , !P6 ;  /* 0xff800000579d7808 */ /* 0x000fe40007000000 */
[----:B------:R-:W-:-:S02]  /*14910*/  FSEL R145, R82, -INF , !P5 ;  /* 0xff80000052917808 */ /* 0x000fc40006800000 */
[----:B------:R-:W-:Y:S02]  /*14920*/  FMNMX3.FTZ R6, R6, R161, R159, !PT ;  /* 0x000000a106067276 */ /* 0x000fe4000781009f */
        /* <DEDUP_REMOVED lines=8> */
[----:B------:R-:W-:Y:S02]  /*149b0*/  FSEL R139, R79, -INF , !P0 ;  /* 0xff8000004f8b7808 */ /* 0x000fe40004000000 */
[----:B------:R-:W-:Y:S02]  /*149c0*/  FMNMX3.FTZ R6, R6, R143, R141, !PT ;  /* 0x0000008f06067276 */ /* 0x000fe4000781008d */
[----:B------:R-:W-:-:S02]  /*149d0*/  FMNMX3.FTZ R4, R4, R153, R151, !PT ;  /* 0x0000009904047276 */ /* 0x000fc40007810097 */
[----:B------:R-:W-:Y:S02]  /*149e0*/  FMNMX.FTZ R6, R139, R6, !PT ;  /* 0x000000068b067209 */ /* 0x000fe40007810000 */
[----:B------:R-:W-:Y:S02]  /*149f0*/  FMNMX.FTZ R4, R149, R4, !PT ;  /* 0x0000000495047209 */ /* 0x000fe40007810000 */
[----:B------:R-:W-:Y:S01]  /*14a00*/  LOP3.LUT R41, R197, 0x38, RZ, 0xc0, !PT ;  /* 0x00000038c5297812 */ /* 0x000fe200078ec0ff */
[----:B------:R-:W2:Y:S01]  /*14a10*/  SHFL.BFLY PT, R9, R6, 0x2, 0x1f ;  /* 0x0c401f0006097f89 */ /* 0x000ea200000e0000 */
[----:B------:R-:W-:-:S03]  /*14a20*/  ISETP.NE.AND P1, PT, R3, RZ, PT ;  /* 0x000000ff0300720c */ /* 0x000fc60003f25270 */
[----:B------:R-:W3:Y:S01]  /*14a30*/  SHFL.BFLY PT, R11, R4, 0x2, 0x1f ;  /* 0x0c401f00040b7f89 */ /* 0x000ee200000e0000 */
[----:B--2---:R-:W-:Y:S02]  /*14a40*/  FMNMX.FTZ R9, R6, R9, !PT ;  /* 0x0000000906097209 */ /* 0x004fe40007810000 */
[----:B------:R-:W-:Y:S02]  /*14a50*/  LOP3.LUT R6, R42, R41, RZ, 0x3c, !PT ;  /* 0x000000292a067212 */ /* 0x000fe400078e3cff */
[----:B---3--:R-:W-:Y:S02]  /*14a60*/  FMNMX.FTZ R11, R4, R11, !PT ;  /* 0x0000000b040b7209 */ /* 0x008fe40007810000 */
[----:B------:R-:W2:Y:S01]  /*14a70*/  SHFL.BFLY PT, R4, R9, 0x1, 0x1f ;  /* 0x0c201f0009047f89 */ /* 0x000ea200000e0000 */
[----:B------:R-:W-:-:S03]  /*14a80*/  LOP3.LUT R135, R6, 0x200, R43, 0xf8, !PT ;  /* 0x0000020006877812 */ /* 0x000fc600078ef82b */
[----:B------:R-:W3:Y:S01]  /*14a90*/  SHFL.BFLY PT, R132, R11, 0x1, 0x1f ;  /* 0x0c201f000b847f89 */ /* 0x000ee200000e0000 */
[----:B------:R-:W-:-:S05]  /*14aa0*/  LEA R203, R135, UR5, 0x1 ;  /* 0x0000000587cb7c11 */ /* 0x000fca000f8e08ff */
[----:B------:R-:W-:Y:S01]  /*14ab0*/  VIADD R65, R203, 0xc040 ;  /* 0x0000c040cb417836 */ /* 0x000fe20000000000 */
[----:B------:R-:W-:Y:S01]  /*14ac0*/  LDSM.16.MT88.4 R68, [R203+0xc000] ;  /* 0x00c00000cb44783b */ /* 0x000fe20000004200 */
[----:B------:R-:W-:-:S03]  /*14ad0*/  IMAD.IADD R138, R188, 0x1, R203 ;  /* 0x00000001bc8a7824 */ /* 0x000fc600078e02cb */
[----:B------:R-:W-:Y:S04]  /*14ae0*/  LDSM.16.MT88.4 R100, [R203+0x10000] ;  /* 0x01000000cb64783b */ /* 0x000fe80000004200 */
[----:B------:R-:W-:Y:S04]  /*14af0*/  LDSM.16.MT88.4 R76, [R138+0xc000] ;  /* 0x00c000008a4c783b */ /* 0x000fe80000004200 */
[----:B------:R-:W-:Y:S01]  /*14b00*/  LDSM.16.MT88.4 R108, [R138+0x10000] ;  /* 0x010000008a6c783b */ /* 0x000fe20000004200 */
[----:B--2---:R-:W-:Y:S01]  /*14b10*/  FMNMX.FTZ R3, R9, R4, !PT ;  /* 0x0000000409037209 */ /* 0x004fe20007810000 */
[----:B------:R-:W-:Y:S01]  /*14b20*/  VIADD R4, R203, 0xc000 ;  /* 0x0000c000cb047836 */ /* 0x000fe20000000000 */
[----:B---3--:R-:W-:-:S03]  /*14b30*/  FMNMX.FTZ R132, R11, R132, !PT ;  /* 0x000000840b847209 */ /* 0x008fc60007810000 */
[----:B------:R-:W-:Y:S02]  /*14b40*/  @P1 VIADD R65, R4, 0xffffffc0 ;  /* 0xffffffc004411836 */ /* 0x000fe40000000000 */
[----:B-1----:R-:W-:Y:S01]  /*14b50*/  FMUL.FTZ R136, R3, UR4 ;  /* 0x0000000403887c20 */ /* 0x002fe20008410000 */
[----:B------:R-:W-:Y:S01]  /*14b60*/  FSETP.NEU.FTZ.AND P0, PT, R132, -INF , PT ;  /* 0xff8000008400780b */ /* 0x000fe20003f1d000 */
[----:B------:R-:W-:Y:S02]  /*14b70*/  IMAD.IADD R43, R188, 0x1, R65 ;  /* 0x00000001bc2b7824 */ /* 0x000fe400078e0241 */
[----:B------:R-:W-:Y:S01]  /*14b80*/  FMUL.FTZ R142, R132, UR4 ;  /* 0x00000004848e7c20 */ /* 0x000fe20008410000 */
[----:B------:R-:W-:Y:S04]  /*14b90*/  LDSM.16.MT88.4 R84, [R65] ;  /* 0x000000004154783b */ /* 0x000fe80000004200 */
[----:B------:R-:W1:Y:S01]  /*14ba0*/  LDSM.16.MT88.4 R92, [R43] ;  /* 0x000000002b5c783b */ /* 0x000e620000004200 */
[----:B------:R-:W-:-:S02]  /*14bb0*/  FSEL R142, R142, RZ, P0 ;  /* 0x000000ff8e8e7208 */ /* 0x000fc40000000000 */
[----:B------:R-:W-:Y:S01]  /*14bc0*/  FSETP.NEU.FTZ.AND P0, PT, R3, -INF , PT ;  /* 0xff8000000300780b */ /* 0x000fe20003f1d000 */
[----:B------:R-:W2:Y:S02]  /*14bd0*/  LDSM.16.MT88.4 R116, [R65+0x4000] ;  /* 0x004000004174783b */ /* 0x000ea40000004200 */
        /* <DEDUP_REMOVED lines=10> */
[--C-:B------:R-:W-:Y:S01]  /*14c80*/  FFMA.FTZ R60, R31, UR4, -R136.reuse ;  /* 0x000000041f3c7c23 */ /* 0x100fe20008010888 */
[----:B------:R-:W-:Y:S01]  /*14c90*/  MUFU.EX2 R137, R137 ;  /* 0x0000008900897308 */ /* 0x000fe20000000800 */
[----:B------:R-:W-:Y:S01]  /*14ca0*/  FFMA.FTZ R57, R53, UR4, -R136 ;  /* 0x0000000435397c23 */ /* 0x000fe20008010888 */
[--C-:B------:R-:W-:Y:S01]  /*14cb0*/  FFMA.FTZ R59, R23, UR4, -R142.reuse ;  /* 0x00000004173b7c23 */ /* 0x100fe2000801088e */
[--C-:B------:R-:W-:Y:S01]  /*14cc0*/  FFMA.FTZ R58, R25, UR4, -R142.reuse ;  /* 0x00000004193a7c23 */ /* 0x100fe2000801088e */
[----:B------:R-:W4:Y:S01]  /*14cd0*/  MUFU.EX2 R66, R66 ;  /* 0x0000004200427308 */ /* 0x000f220000000800 */
[--C-:B------:R-:W-:Y:S01]  /*14ce0*/  FFMA.FTZ R55, R21, UR4, -R142.reuse ;  /* 0x0000000415377c23 */ /* 0x100fe2000801088e */
[----:B------:R-:W-:Y:S01]  /*14cf0*/  FFMA.FTZ R54, R13, UR4, -R142 ;  /* 0x000000040d367c23 */ /* 0x000fe2000801088e */
[--C-:B------:R-:W-:Y:S01]  /*14d00*/  FFMA.FTZ R56, R19, UR4, -R136.reuse ;  /* 0x0000000413387c23 */ /* 0x100fe20008010888 */
[----:B------:R-:W-:Y:S01]  /*14d10*/  MUFU.EX2 R63, R63 ;  /* 0x0000003f003f7308 */ /* 0x000fe20000000800 */
[--C-:B------:R-:W-:Y:S01]  /*14d20*/  FFMA.FTZ R53, R17, UR4, -R136.reuse ;  /* 0x0000000411357c23 */ /* 0x100fe20008010888 */
[--C-:B------:R-:W-:Y:S01]  /*14d30*/  FFMA.FTZ R52, R15, UR4, -R136.reuse ;  /* 0x000000040f347c23 */ /* 0x100fe20008010888 */
[----:B------:R-:W-:Y:S01]  /*14d40*/  LDSM.16.MT88.4 R32, [R138+0xc800] ;  /* 0x00c800008a20783b */ /* 0x000fe20000004200 */
[----:B------:R-:W5:Y:S01]  /*14d50*/  MUFU.EX2 R62, R62 ;  /* 0x0000003e003e7308 */ /* 0x000f620000000800 */
[----:B------:R-:W-:Y:S01]  /*14d60*/  FFMA.FTZ R48, R49, UR4, -R136 ;  /* 0x0000000431307c23 */ /* 0x000fe20008010888 */
[--C-:B------:R-:W-:Y:S01]  /*14d70*/  FFMA.FTZ R51, R51, UR4, -R142.reuse ;  /* 0x0000000433337c23 */ /* 0x100fe2000801088e */
[----:B------:R-:W3:Y:S01]  /*14d80*/  LDSM.16.MT88.4 R12, [R65+0x4800] ;  /* 0x00480000410c783b */ /* 0x000ee20000004200 */
[----:B------:R-:W-:Y:S01]  /*14d90*/  MUFU.EX2 R67, R67 ;  /* 0x0000004300437308 */ /* 0x000fe20000000800 */
[--C-:B------:R-:W-:Y:S01]  /*14da0*/  FFMA.FTZ R50, R239, UR4, -R142.reuse ;  /* 0x00000004ef327c23 */ /* 0x100fe2000801088e */
[----:B----4-:R-:W-:Y:S01]  /*14db0*/  F2FP.F16.F32.PACK_AB R120, R66, R137 ;  /* 0x000000894278723e */ /* 0x010fe200000000ff */
[----:B------:R-:W4:Y:S01]  /*14dc0*/  LDSM.16.MT88.4 R16, [R203+0x10800] ;  /* 0x01080000cb10783b */ /* 0x000f220000004200 */
[----:B------:R-:W1:Y:S01]  /*14dd0*/  MUFU.EX2 R64, R64 ;  /* 0x0000004000407308 */ /* 0x000e620000000800 */
[----:B------:R-:W-:Y:S01]  /*14de0*/  FFMA.FTZ R46, R47, UR4, -R142 ;  /* 0x000000042f2e7c23 */ /* 0x000fe2000801088e */
[----:B------:R-:W-:Y:S01]  /*14df0*/  FFMA.FTZ R44, R37, UR4, -R136 ;  /* 0x00000004252c7c23 */ /* 0x000fe20008010888 */
[----:B------:R-:W-:Y:S01]  /*14e00*/  LDSM.16.MT88.4 R28, [R138+0x10800] ;  /* 0x010800008a1c783b */ /* 0x000fe20000004200 */
[----:B------:R-:W-:Y:S01]  /*14e10*/  MUFU.EX2 R61, R61 ;  /* 0x0000003d003d7308 */ /* 0x000fe20000000800 */
[--C-:B------:R-:W-:Y:S01]  /*14e20*/  FFMA.FTZ R241, R241, UR4, -R142.reuse ;  /* 0x00000004f1f17c23 */ /* 0x100fe2000801088e */
[----:B-----5:R-:W-:Y:S01]  /*14e30*/  F2FP.F16.F32.PACK_AB R122, R62, R63 ;  /* 0x0000003f3e7a723e */ /* 0x020fe200000000ff */
[----:B------:R-:W-:Y:S01]  /*14e40*/  LDSM.16.MT88.4 R24, [R203+0xc800] ;  /* 0x00c80000cb18783b */ /* 0x000fe20000004200 */
[----:B------:R-:W5:Y:S01]  /*14e50*/  MUFU.EX2 R60, R60 ;  /* 0x0000003c003c7308 */ /* 0x000f620000000800 */
[----:B------:R-:W-:Y:S01]  /*14e60*/  FFMA.FTZ R146, R173, UR4, -R142 ;  /* 0x00000004ad927c23 */ /* 0x000fe2000801088e */
[----:B------:R-:W-:Y:S01]  /*14e70*/  FFMA.FTZ R148, R179, UR4, -R136 ;  /* 0x00000004b3947c23 */ /* 0x000fe20008010888 */
[----:B------:R-:W-:Y:S01]  /*14e80*/  LDSM.16.MT88.4 R20, [R65+0x800] ;  /* 0x000800004114783b */ /* 0x000fe20000004200 */
[----:B------:R-:W-:Y:S01]  /*14e90*/  MUFU.EX2 R59, R59 ;  /* 0x0000003b003b7308 */ /* 0x000fe20000000800 */
[----:B------:R-:W-:Y:S01]  /*14ea0*/  FFMA.FTZ R144, R235, UR4, -R142 ;  /* 0x00000004eb907c23 */ /* 0x000fe2000801088e */
[----:B-1----:R-:W-:Y:S01]  /*14eb0*/  F2FP.F16.F32.PACK_AB R121, R64, R67 ;  /* 0x000000434079723e */ /* 0x002fe200000000ff */
[--C-:B------:R-:W-:Y:S01]  /*14ec0*/  FFMA.FTZ R150, R177, UR4, -R136.reuse ;  /* 0x00000004b1967c23 */ /* 0x100fe20008010888 */
[----:B------:R-:W1:Y:S01]  /*14ed0*/  MUFU.EX2 R58, R58 ;  /* 0x0000003a003a7308 */ /* 0x000e620000000800 */
[----:B------:R-:W-:Y:S01]  /*14ee0*/  FFMA.FTZ R179, R231, UR4, -R136 ;  /* 0x00000004e7b37c23 */ /* 0x000fe20008010888 */
[----:B------:R-:W-:Y:S01]  /*14ef0*/  FFMA.FTZ R237, R237, UR4, -R142 ;  /* 0x00000004eded7c23 */ /* 0x000fe2000801088e */
[----:B------:R-:W-:Y:S01]  /*14f00*/  FFMA.FTZ R233, R233, UR4, -R136 ;  /* 0x00000004e9e97c23 */ /* 0x000fe20008010888 */
[----:B------:R-:W-:Y:S01]  /*14f10*/  MUFU.EX2 R55, R55 ;  /* 0x0000003700377308 */ /* 0x000fe20000000800 */
[--C-:B------:R-:W-:Y:S01]  /*14f20*/  FFMA.FTZ R191, R191, UR4, -R142.reuse ;  /* 0x00000004bfbf7c23 */ /* 0x100fe2000801088e */
[----:B-----5:R-:W-:Y:S01]  /*14f30*/  F2FP.F16.F32.PACK_AB R123, R60, R61 ;  /* 0x0000003d3c7b723e */ /* 0x020fe200000000ff */
[--C-:B------:R-:W-:Y:S01]  /*14f40*/  FFMA.FTZ R152, R227, UR4, -R142.reuse ;  /* 0x00000004e3987c23 */ /* 0x100fe2000801088e */
[----:B------:R-:W-:Y:S01]  /*14f50*/  MUFU.EX2 R54, R54 ;  /* 0x0000003600367308 */ /* 0x000fe20000000800 */
[----:B------:R-:W-:Y:S01]  /*14f60*/  FFMA.FTZ R154, R193, UR4, -R142 ;  /* 0x00000004c19a7c23 */ /* 0x000fe2000801088e */
[--C-:B------:R-:W-:Y:S01]  /*14f70*/  FFMA.FTZ R156, R225, UR4, -R136.reuse ;  /* 0x00000004e19c7c23 */ /* 0x100fe20008010888 */
[----:B------:R-:W-:Y:S01]  /*14f80*/  FFMA.FTZ R158, R219, UR4, -R136 ;  /* 0x00000004db9e7c23 */ /* 0x000fe20008010888 */
[----:B------:R-:W-:Y:S01]  /*14f90*/  MUFU.EX2 R57, R57 ;  /* 0x0000003900397308 */ /* 0x000fe20000000800 */
[C---:B------:R-:W-:Y:S01]  /*14fa0*/  HMMA.16816.F32 R88, R120.reuse, R92, RZ ;  /* 0x0000005c7858723c */ /* 0x040fe200000018ff */
[----:B------:R-:W-:Y:S01]  /*14fb0*/  FFMA.FTZ R229, R229, UR4, -R142 ;  /* 0x00000004e5e57c23 */ /* 0x000fe2000801088e */
[----:B------:R-:W-:Y:S01]  /*14fc0*/  FFMA.FTZ R223, R223, UR4, -R136 ;  /* 0x00000004dfdf7c23 */ /* 0x000fe20008010888 */
[----:B------:R-:W5:Y:S01]  /*14fd0*/  MUFU.EX2 R56, R56 ;  /* 0x0000003800387308 */ /* 0x000f620000000800 */
[--C-:B------:R-:W-:Y:S01]  /*14fe0*/  FFMA.FTZ R160, R217, UR4, -R142.reuse ;  /* 0x00000004d9a07c23 */ /* 0x100fe2000801088e */
[----:B------:R-:W-:Y:S01]  /*14ff0*/  FFMA.FTZ R162, R195, UR4, -R142 ;  /* 0x00000004c3a27c23 */ /* 0x000fe2000801088e */
        /* <DEDUP_REMOVED lines=8> */
[--C-:B------:R-:W-:Y:S01]  /*15080*/  FFMA.FTZ R168, R169, UR4, -R142.reuse ;  /* 0x00000004a9a87c23 */ /* 0x100fe2000801088e */
[----:B------:R-:W-:Y:S01]  /*15090*/  MUFU.EX2 R51, R51 ;  /* 0x0000003300337308 */ /* 0x000fe20000000800 */
[C---:B------:R-:W-:Y:S01]  /*150a0*/  HMMA.16816.F32 R72, R120.reuse, R76, RZ ;  /* 0x0000004c7848723c */ /* 0x040fe200000018ff */
[--C-:B------:R-:W-:Y:S01]  /*150b0*/  FFMA.FTZ R169, R167, UR4, -R142.reuse ;  /* 0x00000004a7a97c23 */ /* 0x100fe2000801088e */
[----:B------:R-:W-:Y:S01]  /*150c0*/  FFMA.FTZ R166, R165, UR4, -R142 ;  /* 0x00000004a5a67c23 */ /* 0x000fe2000801088e */
[----:B------:R-:W4:Y:S01]  /*150d0*/  MUFU.EX2 R50, R50 ;  /* 0x0000003200327308 */ /* 0x000f220000000800 */
        /* <DEDUP_REMOVED lines=44> */
[----:B---3--:R-:W-:Y:S01]  /*153a0*/  HMMA.16816.F32 R124, R120, R4, RZ ;  /* 0x00000004787c723c */ /* 0x008fe200000018ff */
[----:B-1----:R-:W-:Y:S01]  /*153b0*/  F2FP.F16.F32.PACK_AB R4, R58, R59 ;  /* 0x0000003b3a04723e */ /* 0x002fe200000000ff */
[----:B------:R-:W-:Y:S01]  /*153c0*/  FADD.FTZ R59, R59, R62 ;  /* 0x0000003e3b3b7221 */ /* 0x000fe20000010000 */
[----:B-----5:R-:W-:Y:S01]  /*153d0*/  F2FP.F16.F32.PACK_AB R5, R56, R57 ;  /* 0x000000393805723e */ /* 0x020fe200000000ff */
[----:B------:R-:W-:Y:S01]  /*153e0*/  MUFU.EX2 R166, R166 ;  /* 0x000000a600a67308 */ /* 0x000fe20000000800 */
[----:B------:R-:W-:Y:S01]  /*153f0*/  FADD.FTZ R57, R57, R60 ;  /* 0x0000003c39397221 */ /* 0x000fe20000010000 */
[----:B------:R-:W-:-:S02]  /*15400*/  FADD.FTZ R58, R58, R59 ;  /* 0x0000003b3a3a7221 */ /* 0x000fc40000010000 */
[----:B------:R-:W-:Y:S01]  /*15410*/  HMMA.16816.F32 R120, R120, R6, RZ ;  /* 0x000000067878723c */ /* 0x000fe200000018ff */
[----:B------:R-:W-:Y:S01]  /*15420*/  F2FP.F16.F32.PACK_AB R6, R54, R55 ;  /* 0x000000373606723e */ /* 0x000fe200000000ff */
[----:B--2---:R-:W-:Y:S01]  /*15430*/  FFMA.FTZ R168, R161, UR4, -R136 ;  /* 0x00000004a1a87c23 */ /* 0x004fe20008010888 */
[----:B----4-:R-:W-:Y:S01]  /*15440*/  F2FP.F16.F32.PACK_AB R7, R52, R53 ;  /* 0x000000353407723e */ /* 0x010fe200000000ff */
        /* <DEDUP_REMOVED lines=188> */
[--C-:B------:R-:W-:Y:S01]  /*16010*/  FFMA.FTZ R30, R141, UR4, -R136.reuse ;  /* 0x000000048d1e7c23 */ /* 0x100fe20008010888 */
[----:B------:R-:W-:Y:S01]  /*16020*/  FFMA.FTZ R31, R139, UR4, -R136 ;  /* 0x000000048b1f7c23 */ /* 0x000fe20008010888 */
[----:B------:R-:W-:Y:S04]  /*16030*/  MUFU.EX2 R29, R29 ;  /* 0x0000001d001d7308 */ /* 0x000fe80000000800 */
[----:B------:R-:W-:Y:S01]  /*16040*/  MUFU.EX2 R30, R30 ;  /* 0x0000001e001e7308 */ /* 0x000fe20000000800 */
[C---:B-----5:R-:W-:Y:S01]  /*16050*/  HMMA.16816.F32 R128, R4.reuse, R24, R128 ;  /* 0x000000180480723c */ /* 0x060fe20000001880 */
[--C-:B------:R-:W-:Y:S01]  /*16060*/  FFMA.FTZ R24, R155, UR4, -R142.reuse ;  /* 0x000000049b187c23 */ /* 0x100fe2000801088e */
[--C-:B------:R-:W-:Y:S01]  /*16070*/  FFMA.FTZ R25, R153, UR4, -R142.reuse ;  /* 0x0000000499197c23 */ /* 0x100fe2000801088e */
[----:B------:R-:W-:Y:S04]  /*16080*/  MUFU.EX2 R31, R31 ;  /* 0x0000001f001f7308 */ /* 0x000fe80000000800 */
        /* <DEDUP_REMOVED lines=147> */
.L_x_3284:
        /* <DEDUP_REMOVED lines=8> */
.L_x_3285:
[----:B------:R-:W1:Y:S01]  /*16a40*/  LDCU.64 UR4, c[0x0][0x3c0] ;  /* 0x00007800ff0477ac */ /* 0x000e620008000a00 */
[----:B------:R-:W2:Y:S01]  /*16a50*/  S2UR UR9, SR_CgaCtaId ;  /* 0x00000000000979c3 */ /* 0x000ea20000008800 */
[----:B------:R-:W-:Y:S01]  /*16a60*/  LOP3.LUT R192, R197, 0x1f8, RZ, 0xc0, !PT ;  /* 0x000001f8c5c07812 */ /* 0x000fe200078ec0ff */
[----:B------:R-:W-:Y:S01]  /*16a70*/  IMAD.IADD R195, R204, 0x1, R188 ;  /* 0x00000001ccc37824 */ /* 0x000fe200078e02bc */
[----:B------:R-:W-:Y:S02]  /*16a80*/  LOP3.LUT R217, R40, R42, R41, 0xf6, !PT ;  /* 0x0000002a28d97212 */ /* 0x000fe400078ef629 */
[----:B------:R-:W-:Y:S02]  /*16a90*/  LOP3.LUT R192, R192, 0x38, R199, 0x78, !PT ;  /* 0x00000038c0c07812 */ /* 0x000fe400078e78c7 */
[----:B------:R-:W-:Y:S02]  /*16aa0*/  LOP3.LUT P1, RZ, R199, 0x4, RZ, 0xc0, !PT ;  /* 0x00000004c7ff7812 */ /* 0x000fe4000782c0ff */
[----:B------:R-:W-:-:S02]  /*16ab0*/  LOP3.LUT R192, R192, 0x1e00, R197, 0xf8, !PT ;  /* 0x00001e00c0c07812 */ /* 0x000fc400078ef8c5 */
[----:B------:R-:W-:Y:S02]  /*16ac0*/  SEL R193, R200, 0xffffffc0, !P1 ;  /* 0xffffffc0c8c17807 */ /* 0x000fe40004800000 */
[----:B------:R-:W-:Y:S01]  /*16ad0*/  LOP3.LUT R140, R140, 0xfffffffe, RZ, 0xc0, !PT ;  /* 0xfffffffe8c8c7812 */ /* 0x000fe200078ec0ff */
[----:B-1----:R-:W-:Y:S02]  /*16ae0*/  USHF.L.U32 UR8, UR4, 0x5, URZ ;  /* 0x0000000504087899 */ /* 0x002fe400080006ff */
[----:B------:R-:W-:-:S04]  /*16af0*/  USHF.L.U64.HI UR4, UR4, 0x5, UR5 ;  /* 0x0000000504047899 */ /* 0x000fc80008010205 */
[----:B------:R-:W-:Y:S01]  /*16b00*/  @P1 LOP3.LUT R140, R140, 0x1, RZ, 0xfc, !PT ;  /* 0x000000018c8c1812 */ /* 0x000fe200078efcff */
        /* <DEDUP_REMOVED lines=21> */
[----:B------:R-:W-:Y:S01]  /*16c60*/  LDGSTS.E.BYPASS.LTC128B.128 [R192+0x10800], desc[UR6][R6.64+0x80] ;  /* 0x1080008006c07fae */ /* 0x000fe2000b981a06 */
[----:B------:R-:W-:-:S02]  /*16c70*/  IMAD.IADD R193, R204, 0x1, R193 ;  /* 0x00000001ccc17824 */ /* 0x000fc400078e02c1 */
[----:B------:R-:W-:Y:S01]  /*16c80*/  IADD3.X R11, PT, PT, R13, UR4, RZ, P0, !PT ;  /* 0x000000040d0b7c10 */ /* 0x000fe200087fe4ff */
[----:B------:R-:W-:Y:S01]  /*16c90*/  LDGSTS.E.BYPASS.LTC128B.128 [R192+0xd000], desc[UR6][R4.64] ;  /* 0x0d00000004c07fae */ /* 0x000fe2000b981a06 */
[----:B------:R-:W-:Y:S01]  /*16ca0*/  IADD3 R14, P0, PT, R10, UR8, RZ ;  /* 0x000000080a0e7c10 */ /* 0x000fe2000ff1e0ff */
[C---:B------:R-:W-:Y:S02]  /*16cb0*/  IMAD.IADD R205, R188.reuse, 0x1, R203 ;  /* 0x00000001bccd7824 */ /* 0x040fe400078e02cb */
[----:B------:R-:W-:Y:S01]  /*16cc0*/  LDGSTS.E.BYPASS.LTC128B.128 [R192+0x11000], desc[UR6][R4.64+0x80] ;  /* 0x1100008004c07fae */ /* 0x000fe2000b981a06 */
[----:B------:R-:W-:Y:S01]  /*16cd0*/  IADD3.X R15, PT, PT, R11, UR4, RZ, P0, !PT ;  /* 0x000000040b0f7c10 */ /* 0x000fe200087fe4ff */
[----:B------:R-:W-:Y:S01]  /*16ce0*/  IMAD.IADD R194, R188, 0x1, R193 ;  /* 0x00000001bcc27824 */ /* 0x000fe200078e02c1 */
        /* <DEDUP_REMOVED lines=8> */
[----:B------:R-:W-:Y:S04]  /*16d70*/  LDGSTS.E.BYPASS.LTC128B.128 [R192+0xf000], desc[UR6][R14.64] ;  /* 0x0f0000000ec07fae */ /* 0x000fe8000b981a06 */
[----:B------:R1:W-:Y:S04]  /*16d80*/  LDGSTS.E.BYPASS.LTC128B.128 [R192+0x13000], desc[UR6][R14.64+0x80] ;  /* 0x130000800ec07fae */ /* 0x0003e8000b981a06 */
        /* <DEDUP_REMOVED lines=53> */
[----:B------:R-:W3:Y:S07]  /*170e0*/  LDSM.16.M88.4 R136, [R193+0x6000] ;  /* 0x00600000c188783b */ /* 0x000eee0000000200 */
[C---:B------:R-:W-:Y:S08]  /*170f0*/  HMMA.16816.F32 R24, R160.reuse, R144, R24 ;  /* 0x00000090a018723c */ /* 0x040ff00000001818 */
[----:B------:R-:W-:Y:S01]  /*17100*/  HMMA.16816.F32 R20, R160, R146, R20 ;  /* 0x00000092a014723c */ /* 0x000fe20000001814 */
[----:B------:R-:W4:Y:S07]  /*17110*/  LDSM.16.M88.4 R144, [R193+0x7000] ;  /* 0x00700000c190783b */ /* 0x000f2e0000000200 */
        /* <DEDUP_REMOVED lines=28> */
[C---:B------:R-:W-:Y:S08]  /*172e0*/  HMMA.16816.F32 R48, R8.reuse, R148, R48 ;  /* 0x000000940830723c */ /* 0x040ff00000001830 */
[C---:B------:R-:W-:Y:S01]  /*172f0*/  HMMA.16816.F32 R44, R8.reuse, R150, R44 ;  /* 0x00000096082c723c */ /* 0x040fe2000000182c */
[----:B------:R-:W4:Y:S07]  /*17300*/  LDSM.16.M88.4 R148, [R204+0x8000] ;  /* 0x00800000cc94783b */ /* 0x000f2e0000000200 */
[C---:B--2---:R-:W-:Y:S08]  /*17310*/  HMMA.16816.F32 R176, R8.reuse, R140, R176 ;  /* 0x0000008c08b0723c */ /* 0x044ff000000018b0 */
[----:B------:R-:W-:Y:S01]  /*17320*/  HMMA.16816.F32 R172, R8, R142, R172 ;  /* 0x0000008e08ac723c */ /* 0x000fe200000018ac */
[----:B------:R-:W2:Y:S04]  /*17330*/  LDSM.16.M88.4 R8, [R204+0x9800] ;  /* 0x00980000cc08783b */ /* 0x000ea80000000200 */
[----:B------:R-:W-:Y:S03]  /*17340*/  LDSM.16.M88.4 R140, [R204+0x9000] ;  /* 0x00900000cc8c783b */ /* 0x000fe60000000200 */
[C---:B-1----:R-:W-:Y:S08]  /*17350*/  HMMA.16816.F32 R24, R152.reuse, R4, R24 ;  /* 0x000000049818723c */ /* 0x042ff00000001818 */
[C---:B------:R-:W-:Y:S01]  /*17360*/  HMMA.16816.F32 R20, R152.reuse, R6, R20 ;  /* 0x000000069814723c */ /* 0x040fe20000001814 */
[----:B------:R-:W1:Y:S07]  /*17370*/  LDSM.16.M88.4 R4, [R204+0xa800] ;  /* 0x00a80000cc04783b */ /* 0x000e6e0000000200 */
[C---:B-----5:R-:W-:Y:S08]  /*17380*/  HMMA.16816.F32 R56, R152.reuse, R184, R56 ;  /* 0x000000b89838723c */ /* 0x060ff00000001838 */
[C---:B------:R-:W-:Y:S01]  /*17390*/  HMMA.16816.F32 R52, R152.reuse, R186, R52 ;  /* 0x000000ba9834723c */ /* 0x040fe20000001834 */
[----:B------:R-:W-:Y:S07]  /*173a0*/  LDSM.16.M88.4 R184, [R196+0x2000] ;  /* 0x00200000c4b8783b */ /* 0x000fee0000000200 */
[C---:B------:R-:W-:Y:S08]  /*173b0*/  HMMA.16816.F32 R176, R152.reuse, R160, R176 ;  /* 0x000000a098b0723c */ /* 0x040ff000000018b0 */
[C---:B------:R-:W-:Y:S01]  /*173c0*/  HMMA.16816.F32 R172, R152.reuse, R162, R172 ;  /* 0x000000a298ac723c */ /* 0x040fe200000018ac */
[----:B------:R-:W5:Y:S07]  /*173d0*/  LDSM.16.M88.4 R160, [R204+0xb800] ;  /* 0x00b80000cca0783b */ /* 0x000f6e0000000200 */
[C---:B------:R-:W-:Y:S08]  /*173e0*/  HMMA.16816.F32 R64, R152.reuse, R188, R64 ;  /* 0x000000bc9840723c */ /* 0x040ff00000001840 */
[C---:B------:R-:W-:Y:S08]  /*173f0*/  HMMA.16816.F32 R60, R152.reuse, R190, R60 ;  /* 0x000000be983c723c */ /* 0x040ff0000000183c */
[C---:B---3--:R-:W-:Y:S08]  /*17400*/  HMMA.16816.F32 R32, R152.reuse, R136, R32 ;  /* 0x000000889820723c */ /* 0x048ff00000001820 */
[C---:B------:R-:W-:Y:S01]  /*17410*/  HMMA.16816.F32 R28, R152.reuse, R138, R28 ;  /* 0x0000008a981c723c */ /* 0x040fe2000000181c */
[----:B------:R-:W3:Y:S07]  /*17420*/  LDSM.16.M88.4 R136, [R204+0xb000] ;  /* 0x00b00000cc88783b */ /* 0x000eee0000000200 */
[C---:B------:R-:W-:Y:S08]  /*17430*/  HMMA.16816.F32 R40, R152.reuse, R164, R40 ;  /* 0x000000a49828723c */ /* 0x040ff00000001828 */
[C---:B------:R-:W-:Y:S01]  /*17440*/  HMMA.16816.F32 R36, R152.reuse, R166, R36 ;  /* 0x000000a69824723c */ /* 0x040fe20000001824 */
[----:B------:R-:W3:Y:S07]  /*17450*/  LDSM.16.M88.4 R164, [R204+0xa000] ;  /* 0x00a00000cca4783b */ /* 0x000eee0000000200 */
[C---:B------:R-:W-:Y:S08]  /*17460*/  HMMA.16816.F32 R48, R152.reuse, R180, R48 ;  /* 0x000000b49830723c */ /* 0x040ff00000001830 */
[----:B------:R-:W-:Y:S01]  /*17470*/  HMMA.16816.F32 R44, R152, R182, R44 ;  /* 0x000000b6982c723c */ /* 0x000fe2000000182c */
[----:B------:R-:W-:Y:S07]  /*17480*/  LDSM.16.M88.4 R180, [R195+0xb800] ;  /* 0x00b80000c3b4783b */ /* 0x000fee0000000200 */
        /* <DEDUP_REMOVED lines=8> */
[----:B------:R-:W-:Y:S04]  /*17510*/  LDSM.16.M88.4 R152, [R195+0x8000] ;  /* 0x00800000c398783b */ /* 0x000fe80000000200 */
[----:B------:R-:W-:Y:S03]  /*17520*/  LDSM.16.M88.4 R168, [R203+0x2000] ;  /* 0x00200000cba8783b */ /* 0x000fe60000000200 */
        /* <DEDUP_REMOVED lines=18> */
[----:B------:R-:W-:Y:S03]  /*17650*/  LDSM.16.M88.4 R156, [R193+0x9000] ;  /* 0x00900000c19c783b */ /* 0x000fe60000000200 */
[C---:B----4-:R-:W-:Y:S08]  /*17660*/  HMMA.16816.F32 R48, R184.reuse, R144, R48 ;  /* 0x00000090b830723c */ /* 0x050ff00000001830 */
[C---:B------:R-:W-:Y:S01]  /*17670*/  HMMA.16816.F32 R44, R184.reuse, R146, R44 ;  /* 0x00000092b82c723c */ /* 0x040fe2000000182c */
[----:B------:R-:W4:Y:S07]  /*17680*/  LDSM.16.M88.4 R144, [R193+0xa800] ;  /* 0x00a80000c190783b */ /* 0x000f2e0000000200 */
[C---:B------:R-:W-:Y:S08]  /*17690*/  HMMA.16816.F32 R56, R184.reuse, R148, R56 ;  /* 0x00000094b838723c */ /* 0x040ff00000001838 */
[C---:B------:R-:W-:Y:S01]  /*176a0*/  HMMA.16816.F32 R52, R184.reuse, R150, R52 ;  /* 0x00000096b834723c */ /* 0x040fe20000001834 */
        /* <DEDUP_REMOVED lines=10> */
[----:B------:R-:W2:Y:S07]  /*17750*/  LDSM.16.M88.4 R140, [R193+0xb000] ;  /* 0x00b00000c18c783b */ /* 0x000eae0000000200 */
[----:B------:R-:W-:Y:S01]  /*17760*/  HMMA.16816.F32 R60, R184, R154, R60 ;  /* 0x0000009ab83c723c */ /* 0x000fe2000000183c */
[----:B------:R-:W-:Y:S07]  /*17770*/  LDSM.16.M88.4 R152, [R193+0x9800] ;  /* 0x00980000c198783b */ /* 0x000fee0000000200 */
[C---:B-----5:R-:W-:Y:S08]  /*17780*/  HMMA.16816.F32 R56, R168.reuse, R160, R56 ;  /* 0x000000a0a838723c */ /* 0x060ff00000001838 */
[----:B------:R-:W-:Y:S01]  /*17790*/  HMMA.16816.F32 R52, R168, R162, R52 ;  /* 0x000000a2a834723c */ /* 0x000fe20000001834 */
[----:B------:R-:W5:Y:S07]  /*177a0*/  LDSM.16.M88.4 R160, [R194+0x8800] ;  /* 0x00880000c2a0783b */ /* 0x000f6e0000000200 */
[C---:B---3--:R-:W-:Y:S08]  /*177b0*/  HMMA.16816.F32 R16, R184.reuse, R136, R16 ;  /* 0x00000088b810723c */ /* 0x048ff00000001810 */
[----:B------:R-:W-:Y:S01]  /*177c0*/  HMMA.16816.F32 R12, R184, R138, R12 ;  /* 0x0000008ab80c723c */ /* 0x000fe2000000180c */
[----:B------:R-:W3:Y:S07]  /*177d0*/  LDSM.16.M88.4 R136, [R193+0xb800] ;  /* 0x00b80000c188783b */ /* 0x000eee0000000200 */
[C---:B------:R-:W-:Y:S08]  /*177e0*/  HMMA.16816.F32 R64, R168.reuse, R164, R64 ;  /* 0x000000a4a840723c */ /* 0x040ff00000001840 */
[C---:B------:R-:W-:Y:S08]  /*177f0*/  HMMA.16816.F32 R60, R168.reuse, R166, R60 ;  /* 0x000000a6a83c723c */ /* 0x040ff0000000183c */
[----:B----4-:R-:W-:Y:S01]  /*17800*/  HMMA.16816.F32 R24, R168, R144, R24 ;  /* 0x00000090a818723c */ /* 0x010fe20000001818 */
[----:B------:R-:W-:-:S05]  /*17810*/  IMAD.SHL.U32 R144, R199, 0x2, RZ ;  /* 0x00000002c7907824 */ /* 0x000fca00078e00ff */
[----:B------:R-:W-:Y:S02]  /*17820*/  LOP3.LUT R144, R144, 0x6, RZ, 0xc0, !PT ;  /* 0x0000000690907812 */ /* 0x000fe400078ec0ff */
[----:B------:R-:W-:Y:S03]  /*17830*/  HMMA.16816.F32 R176, R184, R180, R176 ;  /* 0x000000b4b8b0723c */ /* 0x000fe600000018b0 */
[----:B------:R-:W-:-:S05]  /*17840*/  IMAD R144, R133, 0x80, R144 ;  /* 0x0000008085907824 */ /* 0x000fca00078e0290 */
[----:B-1----:R-:W-:Y:S01]  /*17850*/  HMMA.16816.F32 R64, R8, R4, R64 ;  /* 0x000000040840723c */ /* 0x002fe20000001840 */
[----:B------:R-:W-:-:S05]  /*17860*/  VIADD R5, R144, 0xffffff00 ;  /* 0xffffff0090057836 */ /* 0x000fca0000000000 */
[C---:B------:R-:W-:Y:S02]  /*17870*/  ISETP.GE.AND P2, PT, R5.reuse, R0, PT ;  /* 0x000000000500720c */ /* 0x040fe40003f46270 */
[----:B--2---:R-:W-:Y:S01]  /*17880*/  HMMA.16816.F32 R16, R168, R140, R16 ;  /* 0x0000008ca810723c */ /* 0x004fe20000001810 */
[----:B------:R-:W-:Y:S01]  /*17890*/  ISETP.GE.AND P0, PT, R5, R2, PT ;  /* 0x000000020500720c */ /* 0x000fe20003f06270 */
[----:B------:R-:W-:-:S05]  /*178a0*/  VIADD R5, R144, 0xffffff08 ;  /* 0xffffff0890057836 */ /* 0x000fca0000000000 */
[C---:B------:R-:W-:Y:S01]  /*178b0*/  ISETP.GE.AND P6, PT, R5.reuse, R0, PT ;  /* 0x000000000500720c */ /* 0x040fe20003fc6270 */
[----:B------:R-:W-:Y:S01]  /*178c0*/  HMMA.16816.F32 R12, R168, R142, R12 ;  /* 0x0000008ea80c723c */ /* 0x000fe2000000180c */
[----:B------:R-:W1:Y:S01]  /*178d0*/  LDSM.16.M88.4 R140, [R194+0x9000] ;  /* 0x00900000c28c783b */ /* 0x000e620000000200 */
[----:B------:R-:W-:-:S06]  /*178e0*/  ISETP.GE.AND P5, PT, R5, R2, PT ;  /* 0x000000020500720c */ /* 0x000fcc0003fa6270 */
[----:B------:R-:W-:Y:S01]  /*178f0*/  HMMA.16816.F32 R60, R8, R6, R60 ;  /* 0x00000006083c723c */ /* 0x000fe2000000183c */
[----:B------:R-:W-:-:S05]  /*17900*/  VIADD R7, R144, 0xffffff01 ;  /* 0xffffff0190077836 */ /* 0x000fca0000000000 */
[C---:B------:R-:W-:Y:S02]  /*17910*/  ISETP.GE.AND P1, PT, R7.reuse, R0, PT ;  /* 0x000000000700720c */ /* 0x040fe40003f26270 */
[----:B-----5:R-:W-:Y:S01]  /*17920*/  HMMA.16816.F32 R56, R8, R160, R56 ;  /* 0x000000a00838723c */ /* 0x020fe20000001838 */
[----:B------:R-:W-:Y:S02]  /*17930*/  ISETP.GE.AND P3, PT, R7, R2, PT ;  /* 0x000000020700720c */ /* 0x000fe40003f66270 */
[----:B------:R-:W2:Y:S02]  /*17940*/  LDSM.16.M88.4 R4, [R194+0x9800] ;  /* 0x00980000c204783b */ /* 0x000ea40000000200 */
[----:B------:R-:W-:-:S03]  /*17950*/  FSEL R67, R67, -INF , !P3 ;  /* 0xff80000043437808 */ /* 0x000fc60005800000 */
[----:B---3--:R-:W-:Y:S01]  /*17960*/  HMMA.16816.F32 R176, R168, R136, R176 ;  /* 0x00000088a8b0723c */ /* 0x008fe200000018b0 */
[----:B------:R-:W-:-:S05]  /*17970*/  VIADD R137, R144, 0xffffff09 ;  /* 0xffffff0990897836 */ /* 0x000fca0000000000 */
[----:B------:R-:W-:Y:S02]  /*17980*/  ISETP.GE.AND P4, PT, R137, R0, PT ;  /* 0x000000008900720c */ /* 0x000fe40003f86270 */
[----:B------:R-:W-:Y:S01]  /*17990*/  HMMA.16816.F32 R40, R168, R152, R40 ;  /* 0x00000098a828723c */ /* 0x000fe20000001828 */
[----:B------:R-:W-:Y:S01]  /*179a0*/  FSEL R152, R65, -INF , !P1 ;  /* 0xff80000041987808 */ /* 0x000fe20004800000 */
[----:B------:R-:W-:-:S05]  /*179b0*/  VIADD R65, R144, 0xffffff10 ;  /* 0xffffff1090417836 */ /* 0x000fca0000000000 */
[----:B------:R-:W-:Y:S01]  /*179c0*/  ISETP.GE.AND P1, PT, R65, R0, PT ;  /* 0x000000004100720c */ /* 0x000fe20003f26270 */
[----:B------:R-:W-:Y:S03]  /*179d0*/  HMMA.16816.F32 R52, R8, R162, R52 ;  /* 0x000000a20834723c */ /* 0x000fe60000001834 */
[----:B------:R-:W-:-:S05]  /*179e0*/  FSEL R228, R56, -INF , !P1 ;  /* 0xff80000038e47808 */ /* 0x000fca0004800000 */
[C---:B------:R-:W-:Y:S01]  /*179f0*/  HMMA.16816.F32 R48, R168.reuse, R156, R48 ;  /* 0x0000009ca830723c */ /* 0x040fe20000001830 */
[----:B------:R-:W-:Y:S02]  /*17a00*/  FSEL R157, R66, -INF , !P0 ;  /* 0xff800000429d7808 */ /* 0x000fe40004000000 */
[-C--:B------:R-:W-:Y:S01]  /*17a10*/  ISETP.GE.AND P0, PT, R137, R2.reuse, PT ;  /* 0x000000028900720c */ /* 0x080fe20003f06270 */
[C---:B------:R-:W-:Y:S01]  /*17a20*/  VIADD R137, R144.reuse, 0xffffff11 ;  /* 0xffffff1190897836 */ /* 0x040fe20000000000 */
[----:B------:R-:W-:Y:S01]  /*17a30*/  FSEL R156, R61, -INF , !P4 ;  /* 0xff8000003d9c7808 */ /* 0x000fe20006000000 */
[----:B------:R-:W-:Y:S02]  /*17a40*/  VIADD R61, R144, 0xffffff18 ;  /* 0xffffff18903d7836 */ /* 0x000fe40000000000 */
[----:B------:R-:W-:Y:S01]  /*17a50*/  HMMA.16816.F32 R28, R168, R150, R28 ;  /* 0x00000096a81c723c */ /* 0x000fe2000000181c */
[----:B------:R-:W-:Y:S02]  /*17a60*/  FSEL R150, R64, -INF , !P2 ;  /* 0xff80000040967808 */ /* 0x000fe40005000000 */
[----:B------:R-:W-:-:S02]  /*17a70*/  ISETP.GE.AND P2, PT, R65, R2, PT ;  /* 0x000000024100720c */ /* 0x000fc40003f46270 */
[----:B------:R-:W-:Y:S02]  /*17a80*/  FSEL R65, R62, -INF , !P5 ;  /* 0xff8000003e417808 */ /* 0x000fe40006800000 */
[C---:B------:R-:W-:Y:S01]  /*17a90*/  ISETP.GE.AND P5, PT, R137.reuse, R0, PT ;  /* 0x000000008900720c */ /* 0x040fe20003fa6270 */
[----:B------:R-:W-:Y:S01]  /*17aa0*/  HMMA.16816.F32 R44, R168, R158, R44 ;  /* 0x0000009ea82c723c */ /* 0x000fe2000000182c */
[----:B------:R-:W-:Y:S01]  /*17ab0*/  ISETP.GE.AND P4, PT, R137, R2, PT ;  /* 0x000000028900720c */ /* 0x000fe20003f86270 */
[----:B------:R-:W-:Y:S01]  /*17ac0*/  VIADD R137, R144, 0xffffff19 ;  /* 0xffffff1990897836 */ /* 0x000fe20000000000 */
[----:B------:R-:W-:Y:S02]  /*17ad0*/  FSEL R231, R58, -INF , !P2 ;  /* 0xff8000003ae77808 */ /* 0x000fe40005000000 */
[----:B------:R-:W-:Y:S02]  /*17ae0*/  FSEL R159, R63, -INF , !P0 ;  /* 0xff8000003f9f7808 */ /* 0x000fe40004000000 */
[C---:B------:R-:W-:Y:S01]  /*17af0*/  ISETP.GE.AND P1, PT, R137.reuse, R0, PT ;  /* 0x000000008900720c */ /* 0x040fe20003f26270 */
[----:B-1----:R-:W-:Y:S01]  /*17b00*/  HMMA.16816.F32 R48, R8, R140, R48 ;  /* 0x0000008c0830723c */ /* 0x002fe20000001830 */
[----:B------:R-:W-:-:S02]  /*17b10*/  ISETP.GE.AND P2, PT, R137, R2, PT ;  /* 0x000000028900720c */ /* 0x000fc40003f46270 */
[----:B------:R-:W-:Y:S01]  /*17b20*/  FSEL R64, R53, -INF , !P1 ;  /* 0xff80000035407808 */ /* 0x000fe20004800000 */
[----:B------:R-:W-:Y:S01]  /*17b30*/  VIADD R53, R144, 0xffffff28 ;  /* 0xffffff2890357836 */ /* 0x000fe20000000000 */
[C---:B------:R-:W-:Y:S02]  /*17b40*/  ISETP.GE.AND P3, PT, R61.reuse, R0, PT ;  /* 0x000000003d00720c */ /* 0x040fe40003f66270 */
[----:B------:R-:W-:Y:S01]  /*17b50*/  ISETP.GE.AND P0, PT, R61, R2, PT ;  /* 0x000000023d00720c */ /* 0x000fe20003f06270 */
[----:B------:R-:W-:Y:S01]  /*17b60*/  HMMA.16816.F32 R36, R168, R154, R36 ;  /* 0x0000009aa824723c */ /* 0x000fe20000001824 */
[----:B------:R-:W-:Y:S02]  /*17b70*/  FSEL R233, R55, -INF , !P2 ;  /* 0xff80000037e97808 */ /* 0x000fe40005000000 */
[----:B------:R-:W-:Y:S02]  /*17b80*/  FSEL R230, R52, -INF , !P3 ;  /* 0xff80000034e67808 */ /* 0x000fe40005800000 */
[----:B------:R-:W-:-:S02]  /*17b90*/  FSEL R227, R54, -INF , !P0 ;  /* 0xff80000036e37808 */ /* 0x000fc40004000000 */
[C---:B------:R-:W-:Y:S01]  /*17ba0*/  ISETP.GE.AND P1, PT, R53.reuse, R0, PT ;  /* 0x000000003500720c */ /* 0x040fe20003f26270 */
[C---:B------:R-:W-:Y:S01]  /*17bb0*/  HMMA.16816.F32 R44, R8.reuse, R142, R44 ;  /* 0x0000008e082c723c */ /* 0x040fe2000000182c */
[----:B------:R-:W-:Y:S02]  /*17bc0*/  ISETP.GE.AND P2, PT, R53, R2, PT ;  /* 0x000000023500720c */ /* 0x000fe40003f46270 */
[----:B------:R-:W1:Y:S01]  /*17bd0*/  LDSM.16.M88.4 R52, [R194+0xa800] ;  /* 0x00a80000c234783b */ /* 0x000e620000000200 */
[----:B------:R-:W-:Y:S01]  /*17be0*/  FSEL R66, R57, -INF , !P5 ;  /* 0xff80000039427808 */ /* 0x000fe20006800000 */
[----:B------:R-:W-:Y:S01]  /*17bf0*/  VIADD R57, R144, 0xffffff20 ;  /* 0xffffff2090397836 */ /* 0x000fe20000000000 */
[----:B------:R-:W-:Y:S02]  /*17c00*/  FSEL R158, R60, -INF , !P6 ;  /* 0xff8000003c9e7808 */ /* 0x000fe40007000000 */
[----:B------:R-:W3:Y:S01]  /*17c10*/  LDSM.16.M88.4 R60, [R194+0xa000] ;  /* 0x00a00000c23c783b */ /* 0x000ee20000000200 */
[----:B------:R-:W-:Y:S01]  /*17c20*/  FSEL R229, R59, -INF , !P4 ;  /* 0xff8000003be57808 */ /* 0x000fe20006000000 */
[----:B--2---:R-:W-:Y:S01]  /*17c30*/  HMMA.16816.F32 R40, R8, R4, R40 ;  /* 0x000000040828723c */ /* 0x004fe20000001828 */
[C---:B------:R-:W-:Y:S01]  /*17c40*/  ISETP.GE.AND P5, PT, R57.reuse, R0, PT ;  /* 0x000000003900720c */ /* 0x040fe20003fa6270 */
[C---:B------:R-:W-:Y:S01]  /*17c50*/  VIADD R5, R144.reuse, 0xffffff29 ;  /* 0xffffff2990057836 */ /* 0x040fe20000000000 */
[----:B------:R-:W-:Y:S01]  /*17c60*/  ISETP.GE.AND P4, PT, R57, R2, PT ;  /* 0x000000023900720c */ /* 0x000fe20003f86270 */
[----:B------:R-:W-:Y:S01]  /*17c70*/  VIADD R59, R144, 0xffffff21 ;  /* 0xffffff21903b7836 */ /* 0x000fe20000000000 */
[----:B------:R-:W-:-:S02]  /*17c80*/  FSEL R220, R48, -INF , !P5 ;  /* 0xff80000030dc7808 */ /* 0x000fc40006800000 */
[----:B------:R-:W-:Y:S01]  /*17c90*/  FSEL R223, R50, -INF , !P4 ;  /* 0xff80000032df7808 */ /* 0x000fe20006000000 */
[----:B------:R-:W-:Y:S01]  /*17ca0*/  HMMA.16816.F32 R20, R168, R146, R20 ;  /* 0x00000092a814723c */ /* 0x000fe20000001814 */
[----:B------:R-:W-:Y:S01]  /*17cb0*/  ISETP.GE.AND P5, PT, R5, R0, PT ;  /* 0x000000000500720c */ /* 0x000fe20003fa6270 */
[----:B------:R-:W-:Y:S01]  /*17cc0*/  VIADD R147, R133, 0xfffffffe ;  /* 0xfffffffe85937836 */ /* 0x000fe20000000000 */
[----:B------:R-:W-:Y:S01]  /*17cd0*/  ISETP.GE.AND P4, PT, R5, R2, PT ;  /* 0x000000020500720c */ /* 0x000fe20003f86270 */
[C---:B------:R-:W-:Y:S01]  /*17ce0*/  VIADD R5, R144.reuse, 0xffffff30 ;  /* 0xffffff3090057836 */ /* 0x040fe20000000000 */
[C---:B------:R-:W-:Y:S02]  /*17cf0*/  ISETP.GE.AND P3, PT, R59.reuse, R0, PT ;  /* 0x000000003b00720c */ /* 0x040fe40003f66270 */
[----:B------:R-:W-:Y:S01]  /*17d00*/  ISETP.GE.AND P0, PT, R59, R2, PT ;  /* 0x000000023b00720c */ /* 0x000fe20003f06270 */
[----:B------:R-:W-:Y:S01]  /*17d10*/  HMMA.16816.F32 R36, R8, R6, R36 ;  /* 0x000000060824723c */ /* 0x000fe20000001824 */
[----:B------:R-:W-:Y:S01]  /*17d20*/  FSEL R224, R49, -INF , !P3 ;  /* 0xff80000031e07808 */ /* 0x000fe20005800000 */
[----:B------:R-:W-:Y:S01]  /*17d30*/  VIADD R7, R144, 0xffffff31 ;  /* 0xffffff3190077836 */ /* 0x000fe20000000000 */
[----:B------:R-:W-:-:S02]  /*17d40*/  FSEL R225, R51, -INF , !P0 ;  /* 0xff80000033e17808 */ /* 0x000fc40004000000 */
[C---:B------:R-:W-:Y:S02]  /*17d50*/  ISETP.GE.AND P3, PT, R5.reuse, R0, PT ;  /* 0x000000000500720c */ /* 0x040fe40003f66270 */
[----:B------:R-:W-:Y:S01]  /*17d60*/  ISETP.GE.AND P0, PT, R5, R2, PT ;  /* 0x000000020500720c */ /* 0x000fe20003f06270 */
[----:B------:R-:W-:Y:S01]  /*17d70*/  VIADD R5, R144, 0xffffff38 ;  /* 0xffffff3890057836 */ /* 0x000fe20000000000 */
[----:B------:R-:W-:Y:S01]  /*17d80*/  FSEL R226, R44, -INF , !P1 ;  /* 0xff8000002ce27808 */ /* 0x000fe20004800000 */
[----:B------:R-:W-:Y:S01]  /*17d90*/  HMMA.16816.F32 R32, R168, R148, R32 ;  /* 0x00000094a820723c */ /* 0x000fe20000001820 */
[----:B------:R-:W-:Y:S02]  /*17da0*/  FSEL R217, R46, -INF , !P2 ;  /* 0xff8000002ed97808 */ /* 0x000fe40005000000 */
[----:B------:R-:W-:Y:S01]  /*17db0*/  FSEL R222, R45, -INF , !P5 ;  /* 0xff8000002dde7808 */ /* 0x000fe20006800000 */
[----:B------:R-:W-:Y:S01]  /*17dc0*/  VIADD R45, R144, 0xffffff39 ;  /* 0xffffff39902d7836 */ /* 0x000fe20000000000 */
[----:B------:R-:W-:-:S02]  /*17dd0*/  FSEL R205, R47, -INF , !P4 ;  /* 0xff8000002fcd7808 */ /* 0x000fc40006000000 */
[C---:B------:R-:W-:Y:S01]  /*17de0*/  ISETP.GE.AND P1, PT, R7.reuse, R0, PT ;  /* 0x000000000700720c */ /* 0x040fe20003f26270 */
[C---:B-1----:R-:W-:Y:S01]  /*17df0*/  HMMA.16816.F32 R24, R8.reuse, R52, R24 ;  /* 0x000000340818723c */ /* 0x042fe20000001818 */
[----:B------:R-:W-:Y:S02]  /*17e00*/  ISETP.GE.AND P2, PT, R7, R2, PT ;  /* 0x000000020700720c */ /* 0x000fe40003f46270 */
[C---:B------:R-:W-:Y:S02]  /*17e10*/  ISETP.GE.AND P5, PT, R5.reuse, R0, PT ;  /* 0x000000000500720c */ /* 0x040fe40003fa6270 */
[----:B------:R-:W-:Y:S02]  /*17e20*/  ISETP.GE.AND P4, PT, R5, R2, PT ;  /* 0x000000020500720c */ /* 0x000fe40003f86270 */
[----:B------:R-:W1:Y:S01]  /*17e30*/  LDSM.16.M88.4 R4, [R194+0xb000] ;  /* 0x00b00000c204783b */ /* 0x000e620000000200 */
[----:B------:R-:W-:Y:S01]  /*17e40*/  HMMA.16816.F32 R52, R8, R54, R20 ;  /* 0x000000360834723c */ /* 0x000fe20000001814 */
[----:B------:R-:W-:-:S02]  /*17e50*/  FSEL R193, R42, -INF , !P0 ;  /* 0xff8000002ac17808 */ /* 0x000fc40004000000 */
[----:B------:R-:W2:Y:S01]  /*17e60*/  LDSM.16.M88.4 R20, [R194+0xb800] ;  /* 0x00b80000c214783b */ /* 0x000ea20000000200 */
[----:B------:R-:W-:Y:S01]  /*17e70*/  FSEL R216, R41, -INF , !P1 ;  /* 0xff80000029d87808 */ /* 0x000fe20004800000 */
[C---:B------:R-:W-:Y:S01]  /*17e80*/  VIADD R41, R144.reuse, 0xffffff40 ;  /* 0xffffff4090297836 */ /* 0x040fe20000000000 */
[----:B------:R-:W-:Y:S01]  /*17e90*/  FSEL R189, R43, -INF , !P2 ;  /* 0xff8000002bbd7808 */ /* 0x000fe20005000000 */
[----:B------:R-:W-:Y:S01]  /*17ea0*/  VIADD R43, R144, 0xffffff41 ;  /* 0xffffff41902b7836 */ /* 0x000fe20000000000 */
[----:B---3--:R-:W-:Y:S01]  /*17eb0*/  HMMA.16816.F32 R32, R8, R60, R32 ;  /* 0x0000003c0820723c */ /* 0x008fe20000001820 */
[----:B------:R-:W-:Y:S01]  /*17ec0*/  ISETP.GE.AND P0, PT, R45, R2, PT ;  /* 0x000000022d00720c */ /* 0x000fe20003f06270 */
[----:B------:R-:W-:-:S04]  /*17ed0*/  DEPBAR.LE SB0, 0x0 ;  /* 0x000080000000791a */ /* 0x000fc80000000000 */
[----:B------:R-:W-:Y:S02]  /*17ee0*/  FSEL R218, R36, -INF , !P5 ;  /* 0xff80000024da7808 */ /* 0x000fe40006800000 */
[----:B------:R-:W-:Y:S01]  /*17ef0*/  HMMA.16816.F32 R28, R8, R62, R28 ;  /* 0x0000003e081c723c */ /* 0x000fe2000000181c */
[----:B------:R-:W-:Y:S01]  /*17f00*/  FSEL R195, R39, -INF , !P0 ;  /* 0xff80000027c37808 */ /* 0x000fe20004000000 */
[----:B------:R-:W-:Y:S01]  /*17f10*/  VIADD R39, R144, 0xffffff49 ;  /* 0xffffff4990277836 */ /* 0x000fe20000000000 */
[----:B------:R-:W-:Y:S02]  /*17f20*/  FSEL R208, R40, -INF , !P3 ;  /* 0xff80000028d07808 */ /* 0x000fe40005800000 */
[-C--:B------:R-:W-:Y:S02]  /*17f30*/  ISETP.GE.AND P1, PT, R41, R0.reuse, PT ;  /* 0x000000002900720c */ /* 0x080fe40003f26270 */
[-C--:B------:R-:W-:Y:S01]  /*17f40*/  ISETP.GE.AND P5, PT, R43, R0.reuse, PT ;  /* 0x000000002b00720c */ /* 0x080fe20003fa6270 */
[----:B------:R-:W-:Y:S01]  /*17f50*/  HMMA.16816.F32 R172, R184, R182, R172 ;  /* 0x000000b6b8ac723c */ /* 0x000fe200000018ac */
[----:B------:R-:W-:-:S02]  /*17f60*/  ISETP.GE.AND P3, PT, R45, R0, PT ;  /* 0x000000002d00720c */ /* 0x000fc40003f66270 */
[----:B------:R-:W-:Y:S02]  /*17f70*/  FSEL R191, R38, -INF , !P4 ;  /* 0xff80000026bf7808 */ /* 0x000fe40006000000 */
[----:B------:R-:W-:Y:S02]  /*17f80*/  FSEL R184, R32, -INF , !P1 ;  /* 0xff80000020b87808 */ /* 0x000fe40004800000 */
[----:B------:R-:W-:Y:S01]  /*17f90*/  FSEL R186, R33, -INF , !P5 ;  /* 0xff80000021ba7808 */ /* 0x000fe20006800000 */
[C---:B------:R-:W-:Y:S01]  /*17fa0*/  VIADD R33, R144.reuse, 0xffffff50 ;  /* 0xffffff5090217836 */ /* 0x040fe20000000000 */
[-C--:B------:R-:W-:Y:S02]  /*17fb0*/  ISETP.GE.AND P2, PT, R41, R2.reuse, PT ;  /* 0x000000022900720c */ /* 0x080fe40003f46270 */
[----:B------:R-:W-:Y:S01]  /*17fc0*/  FSEL R196, R37, -INF , !P3 ;  /* 0xff80000025c47808 */ /* 0x000fe20005800000 */
[----:B------:R-:W-:Y:S01]  /*17fd0*/  VIADD R37, R144, 0xffffff48 ;  /* 0xffffff4890257836 */ /* 0x000fe20000000000 */
[----:B------:R-:W-:-:S02]  /*17fe0*/  ISETP.GE.AND P4, PT, R43, R2, PT ;  /* 0x000000022b00720c */ /* 0x000fc40003f86270 */
[----:B------:R-:W-:Y:S01]  /*17ff0*/  ISETP.GE.AND P1, PT, R39, R0, PT ;  /* 0x000000002700720c */ /* 0x000fe20003f26270 */
[C---:B-1----:R-:W-:Y:S01]  /*18000*/  HMMA.16816.F32 R16, R8.reuse, R4, R16 ;  /* 0x000000040810723c */ /* 0x042fe20000001810 */
[----:B------:R-:W-:Y:S01]  /*18010*/  FSEL R183, R34, -INF , !P2 ;  /* 0xff80000022b77808 */ /* 0x000fe20005000000 */
[C---:B------:R-:W-:Y:S01]  /*18020*/  VIADD R5, R144.reuse, 0xffffff59 ;  /* 0xffffff5990057836 */ /* 0x040fe20000000000 */
[----:B------:R-:W-:Y:S01]  /*18030*/  FSEL R187, R35, -INF , !P4 ;  /* 0xff80000023bb7808 */ /* 0x000fe20006000000 */
[C---:B------:R-:W-:Y:S01]  /*18040*/  VIADD R35, R144.reuse, 0xffffff51 ;  /* 0xffffff5190237836 */ /* 0x040fe20000000000 */
[----:B------:R-:W-:Y:S01]  /*18050*/  FSEL R188, R29, -INF , !P1 ;  /* 0xff8000001dbc7808 */ /* 0x000fe20004800000 */
[C---:B------:R-:W-:Y:S01]  /*18060*/  VIADD R29, R144.reuse, 0xffffff58 ;  /* 0xffffff58901d7836 */ /* 0x040fe20000000000 */
[----:B------:R-:W-:Y:S01]  /*18070*/  ISETP.GE.AND P2, PT, R39, R2, PT ;  /* 0x000000022700720c */ /* 0x000fe20003f46270 */
[----:B------:R-:W-:Y:S01]  /*18080*/  HMMA.16816.F32 R12, R8, R6, R12 ;  /* 0x00000006080c723c */ /* 0x000fe2000000180c */
[C---:B------:R-:W-:Y:S01]  /*18090*/  ISETP.GE.AND P5, PT, R33.reuse, R0, PT ;  /* 0x000000002100720c */ /* 0x040fe20003fa6270 */
[----:B------:R-:W-:Y:S01]  /*180a0*/  VIADD R7, R144, 0xffffff61 ;  /* 0xffffff6190077836 */ /* 0x000fe20000000000 */
[----:B------:R-:W-:-:S02]  /*180b0*/  ISETP.GE.AND P4, PT, R33, R2, PT ;  /* 0x000000022100720c */ /* 0x000fc40003f86270 */
[C---:B------:R-:W-:Y:S02]  /*180c0*/  ISETP.GE.AND P3, PT, R37.reuse, R0, PT ;  /* 0x000000002500720c */ /* 0x040fe40003f66270 */
[----:B------:R-:W-:Y:S01]  /*180d0*/  ISETP.GE.AND P0, PT, R37, R2, PT ;  /* 0x000000022500720c */ /* 0x000fe20003f06270 */
[----:B------:R-:W-:Y:S01]  /*180e0*/  HMMA.16816.F32 R172, R168, R138, R172 ;  /* 0x0000008aa8ac723c */ /* 0x000fe200000018ac */
[----:B------:R-:W-:Y:S02]  /*180f0*/  FSEL R181, R31, -INF , !P2 ;  /* 0xff8000001fb57808 */ /* 0x000fe40005000000 */
[----:B------:R-:W-:Y:S02]  /*18100*/  FSEL R182, R24, -INF , !P5 ;  /* 0xff80000018b67808 */ /* 0x000fe40006800000 */
[----:B------:R-:W-:Y:S02]  /*18110*/  FSEL R167, R26, -INF , !P4 ;  /* 0xff8000001aa77808 */ /* 0x000fe40006000000 */
[----:B------:R-:W-:Y:S01]  /*18120*/  FSEL R190, R28, -INF , !P3 ;  /* 0xff8000001cbe7808 */ /* 0x000fe20005800000 */
[----:B--2---:R-:W-:Y:S01]  /*18130*/  HMMA.16816.F32 R176, R8, R20, R176 ;  /* 0x0000001408b0723c */ /* 0x004fe200000018b0 */
[----:B------:R-:W-:Y:S01]  /*18140*/  FSEL R185, R30, -INF , !P0 ;  /* 0xff8000001eb97808 */ /* 0x000fe20004000000 */
[----:B------:R-:W-:Y:S01]  /*18150*/  BAR.SYNC.DEFER_BLOCKING 0x0 ;  /* 0x0000000000007b1d */ /* 0x000fe20000010000 */
[----:B------:R-:W-:-:S02]  /*18160*/  ISETP.GE.AND P1, PT, R29, R0, PT ;  /* 0x000000001d00720c */ /* 0x000fc40003f26270 */
[----:B------:R-:W-:Y:S02]  /*18170*/  ISETP.GE.AND P2, PT, R29, R2, PT ;  /* 0x000000021d00720c */ /* 0x000fe40003f46270 */
[C---:B------:R-:W-:Y:S02]  /*18180*/  ISETP.GE.AND P5, PT, R5.reuse, R0, PT ;  /* 0x000000000500720c */ /* 0x040fe40003fa6270 */
[----:B------:R-:W-:Y:S01]  /*18190*/  ISETP.GE.AND P4, PT, R5, R2, PT ;  /* 0x000000020500720c */ /* 0x000fe20003f86270 */
[----:B------:R-:W-:Y:S01]  /*181a0*/  VIADD R5, R144, 0xffffff60 ;  /* 0xffffff6090057836 */ /* 0x000fe20000000000 */
[C---:B------:R-:W-:Y:S01]  /*181b0*/  ISETP.GE.AND P3, PT, R35.reuse, R0, PT ;  /* 0x000000002300720c */ /* 0x040fe20003f66270 */
[----:B------:R-:W-:Y:S01]  /*181c0*/  HMMA.16816.F32 R172, R8, R22, R172 ;  /* 0x0000001608ac723c */ /* 0x000fe200000018ac */
[----:B------:R-:W-:Y:S02]  /*181d0*/  ISETP.GE.AND P0, PT, R35, R2, PT ;  /* 0x000000022300720c */ /* 0x000fe40003f06270 */
        /* <DEDUP_REMOVED lines=17> */
[----:B------:R-:W-:Y:S02]  /*182f0*/  FSEL R169, R55, -INF , !P4 ;  /* 0xff80000037a97808 */ /* 0x000fe40006000000 */
[----:B------:R-:W-:Y:S02]  /*18300*/  FSEL R143, R12, -INF , !P5 ;  /* 0xff8000000c8f7808 */ /* 0x000fe40006800000 */
[----:B------:R-:W-:Y:S02]  /*18310*/  ISETP.GE.AND P5, PT, R7, R0, PT ;  /* 0x000000000700720c */ /* 0x000fe40003fa6270 */
[----:B------:R-:W-:Y:S01]  /*18320*/  ISETP.GE.AND P4, PT, R5, R2, PT ;  /* 0x000000020500720c */ /* 0x000fe20003f86270 */
[----:B------:R-:W-:Y:S01]  /*18330*/  VIADD R5, R144, 0xffffff70 ;  /* 0xffffff7090057836 */ /* 0x000fe20000000000 */
[----:B------:R-:W-:Y:S02]  /*18340*/  FSEL R145, R177, -INF , !P5 ;  /* 0xff800000b1917808 */ /* 0x000fe40006800000 */
[----:B------:R-:W-:-:S02]  /*18350*/  ISETP.GT.AND P5, PT, R147, R206, PT ;  /* 0x000000ce9300720c */ /* 0x000fc40003fa4270 */
[----:B------:R-:W-:Y:S02]  /*18360*/  FSEL R136, R18, -INF , !P0 ;  /* 0xff80000012887808 */ /* 0x000fe40004000000 */
[----:B------:R-:W-:Y:S02]  /*18370*/  FSEL R141, R19, -INF , !P2 ;  /* 0xff800000138d7808 */ /* 0x000fe40005000000 */
[----:B------:R-:W-:Y:S02]  /*18380*/  FSEL R139, R14, -INF , !P4 ;  /* 0xff8000000e8b7808 */ /* 0x000fe40006000000 */
[C---:B------:R-:W-:Y:S02]  /*18390*/  ISETP.GE.AND P2, PT, R5.reuse, R0, PT ;  /* 0x000000000500720c */ /* 0x040fe40003f46270 */
[-C--:B------:R-:W-:Y:S01]  /*183a0*/  ISETP.GE.AND P0, PT, R5, R2.reuse, PT ;  /* 0x000000020500720c */ /* 0x080fe20003f06270 */
[C---:B------:R-:W-:Y:S01]  /*183b0*/  VIADD R5, R144.reuse, 0xffffff79 ;  /* 0xffffff7990057836 */ /* 0x040fe20000000000 */
[----:B------:R-:W-:Y:S01]  /*183c0*/  ISETP.GE.AND P4, PT, R7, R2, PT ;  /* 0x000000020700720c */ /* 0x000fe20003f86270 */
[----:B------:R-:W-:Y:S01]  /*183d0*/  VIADD R7, R144, 0xffffff78 ;  /* 0xffffff7890077836 */ /* 0x000fe20000000000 */
[----:B------:R-:W-:-:S02]  /*183e0*/  FSEL R140, R13, -INF , !P3 ;  /* 0xff8000000d8c7808 */ /* 0x000fc40005800000 */
[----:B------:R-:W-:Y:S02]  /*183f0*/  FSEL R144, R176, -INF , !P2 ;  /* 0xff800000b0907808 */ /* 0x000fe40005000000 */
[-C--:B------:R-:W-:Y:S02]  /*18400*/  ISETP.GE.AND P3, PT, R7, R0.reuse, PT ;  /* 0x000000000700720c */ /* 0x080fe40003f66270 */
        /* <DEDUP_REMOVED lines=23> */
[----:B------:R-:W-:-:S05]  /*18580*/  ISETP.GE.AND P3, PT, R6, RZ, PT ;  /* 0x000000ff0600720c */ /* 0x000fca0003f66270 */
        /* <DEDUP_REMOVED lines=50> */
.L_x_3287:
        /* <DEDUP_REMOVED lines=8> */
.L_x_3288:
        /* <DEDUP_REMOVED lines=37> */
.L_x_3286:
        /* <DEDUP_REMOVED lines=35> */
[----:B------:R-:W-:Y:S02]  /*18db0*/  LEA R203, R135, UR5, 0x1 ;  /* 0x0000000587cb7c11 */ /* 0x000fe4000f8e08ff */
[----:B------:R-:W-:Y:S01]  /*18dc0*/  SEL R162, R201, 0xffffffe0, !P2 ;  /* 0xffffffe0c9a27807 */ /* 0x000fe20005000000 */
[----:B------:R-:W3:Y:S01]  /*18dd0*/  SHFL.BFLY PT, R5, R4, 0x2, 0x1f ;  /* 0x0c401f0004057f89 */ /* 0x000ee200000e0000 */
[----:B------:R-:W-:-:S02]  /*18de0*/  LOP3.LUT P2, RZ, R199, 0x4, RZ, 0xc0, !PT ;  /* 0x00000004c7ff7812 */ /* 0x000fc4000784c0ff */
[----:B------:R-:W-:Y:S01]  /*18df0*/  IADD3 R16, PT, PT, R203, 0xc000, RZ ;  /* 0x0000c000cb107810 */ /* 0x000fe20007ffe0ff */
[----:B------:R-:W-:Y:S04]  /*18e00*/  LDSM.16.MT88.4 R12, [R203+0xc000] ;  /* 0x00c00000cb0c783b */ /* 0x000fe80000004200 */
        /* <DEDUP_REMOVED lines=16> */
[----:B------:R-:W-:Y:S01]  /*18f10*/  FMUL.FTZ R161, R5, UR4 ;  /* 0x0000000405a17c20 */ /* 0x000fe20008410000 */
[----:B------:R-:W-:Y:S01]  /*18f20*/  FSEL R4, R134, RZ, P0 ;  /* 0x000000ff86047208 */ /* 0x000fe20000000000 */
[--C-:B------:R-:W-:Y:S01]  /*18f30*/  FFMA.FTZ R6, R156, UR4, -R155.reuse ;  /* 0x000000049c067c23 */ /* 0x100fe2000801089b */
[--C-:B------:R-:W-:Y:S01]  /*18f40*/  FFMA.FTZ R152, R152, UR4, -R155.reuse ;  /* 0x0000000498987c23 */ /* 0x100fe2000801089b */
[--C-:B------:R-:W-:Y:S01]  /*18f50*/  FFMA.FTZ R158, R158, UR4, -R155.reuse ;  /* 0x000000049e9e7c23 */ /* 0x100fe2000801089b */
[----:B------:R-:W-:Y:S01]  /*18f60*/  FFMA.FTZ R156, R157, UR4, -R150 ;  /* 0x000000049d9c7c23 */ /* 0x000fe20008010896 */
[----:B------:R-:W1:Y:S01]  /*18f70*/  MUFU.EX2 R161, R161 ;  /* 0x000000a100a17308 */ /* 0x000e620000000800 */
[----:B------:R-:W-:Y:S01]  /*18f80*/  FADD.FTZ R4, R3, -R4 ;  /* 0x8000000403047221 */ /* 0x000fe20000010000 */
[----:B------:R-:W-:Y:S01]  /*18f90*/  IADD3 R3, PT, PT, R162, R203, RZ ;  /* 0x000000cba2037210 */ /* 0x000fe20007ffe0ff */
[--C-:B------:R-:W-:Y:S01]  /*18fa0*/  FFMA.FTZ R135, R67, UR4, -R150.reuse ;  /* 0x0000000443877c23 */ /* 0x100fe20008010896 */
[--C-:B------:R-:W-:Y:S01]  /*18fb0*/  FFMA.FTZ R159, R159, UR4, -R150.reuse ;  /* 0x000000049f9f7c23 */ /* 0x100fe20008010896 */
[----:B------:R-:W-:Y:S01]  /*18fc0*/  FMUL.FTZ R160, R4, UR4 ;  /* 0x0000000404a07c20 */ /* 0x000fe20008410000 */
[--C-:B------:R-:W-:Y:S01]  /*18fd0*/  FFMA.FTZ R65, R65, UR4, -R150.reuse ;  /* 0x0000000441417c23 */ /* 0x100fe20008010896 */
[----:B------:R-:W2:Y:S01]  /*18fe0*/  LDSM.16.MT88.4 R52, [R3+0x10000] ;  /* 0x010000000334783b */ /* 0x000ea20000004200 */
[----:B------:R-:W-:Y:S01]  /*18ff0*/  MUFU.EX2 R154, R154 ;  /* 0x0000009a009a7308 */ /* 0x000fe20000000800 */
[--C-:B------:R-:W-:Y:S01]  /*19000*/  FFMA.FTZ R171, R193, UR4, -R150.reuse ;  /* 0x00000004c1ab7c23 */ /* 0x100fe20008010896 */
[--C-:B------:R-:W-:Y:S01]  /*19010*/  FFMA.FTZ R168, R189, UR4, -R150.reuse ;  /* 0x00000004bda87c23 */ /* 0x100fe20008010896 */
[----:B------:R-:W-:Y:S01]  /*19020*/  LDSM.16.MT88.4 R20, [R3+0xc000] ;  /* 0x00c000000314783b */ /* 0x000fe20000004200 */
[----:B------:R-:W3:Y:S01]  /*19030*/  MUFU.EX2 R160, R160 ;  /* 0x000000a000a07308 */ /* 0x000ee20000000800 */
[--C-:B------:R-:W-:Y:S01]  /*19040*/  FFMA.FTZ R170, R195, UR4, -R150.reuse ;  /* 0x00000004c3aa7c23 */ /* 0x100fe20008010896 */
[-C--:B-1----:R-:W-:Y:S01]  /*19050*/  FMUL.FTZ R8, R128, R161.reuse ;  /* 0x000000a180087220 */ /* 0x082fe20000410000 */
[----:B------:R-:W-:Y:S01]  /*19060*/  IADD3 R128, PT, PT, R203, 0xc040, RZ ;  /* 0x0000c040cb807810 */ /* 0x000fe20007ffe0ff */
[----:B------:R-:W1:Y:S01]  /*19070*/  MUFU.EX2 R152, R152 ;  /* 0x0000009800987308 */ /* 0x000e620000000800 */
[----:B------:R-:W-:Y:S01]  /*19080*/  @P2 IADD3 R128, PT, PT, R16, -0x40, RZ ;  /* 0xffffffc010802810 */ /* 0x000fe20007ffe0ff */
[-C--:B------:R-:W-:Y:S01]  /*19090*/  FMUL.FTZ R40, R96, R161.reuse ;  /* 0x000000a160287220 */ /* 0x080fe20000410000 */
[-C--:B------:R-:W-:Y:S01]  /*190a0*/  FMUL.FTZ R41, R97, R161.reuse ;  /* 0x000000a161297220 */ /* 0x080fe20000410000 */
[----:B------:R-:W-:Y:S01]  /*190b0*/  MUFU.EX2 R158, R158 ;  /* 0x0000009e009e7308 */ /* 0x000fe20000000800 */
[----:B------:R-:W-:Y:S01]  /*190c0*/  IADD3 R162, PT, PT, R162, R128, RZ ;  /* 0x00000080a2a27210 */ /* 0x000fe20007ffe0ff */
[----:B------:R-:W4:Y:S01]  /*190d0*/  LDSM.16.MT88.4 R60, [R128+0x4000] ;  /* 0x00400000803c783b */ /* 0x000f220000004200 */
[-C--:B------:R-:W-:Y:S01]  /*190e0*/  FMUL.FTZ R56, R112, R161.reuse ;  /* 0x000000a170387220 */ /* 0x080fe20000410000 */
[----:B------:R-:W5:Y:S01]  /*190f0*/  MUFU.EX2 R157, R6 ;  /* 0x00000006009d7308 */ /* 0x000f620000000800 */
[-C--:B------:R-:W-:Y:S01]  /*19100*/  FMUL.FTZ R9, R129, R161.reuse ;  /* 0x000000a181097220 */ /* 0x080fe20000410000 */
[----:B------:R-:W4:Y:S01]  /*19110*/  LDSM.16.MT88.4 R28, [R128] ;  /* 0x00000000801c783b */ /* 0x000f220000004200 */
[-C--:B---3--:R-:W-:Y:S01]  /*19120*/  FMUL.FTZ R42, R98, R160.reuse ;  /* 0x000000a0622a7220 */ /* 0x088fe20000410000 */
[----:B------:R-:W-:Y:S01]  /*19130*/  MUFU.EX2 R156, R156 ;  /* 0x0000009c009c7308 */ /* 0x000fe20000000800 */
[-C--:B------:R-:W-:Y:S01]  /*19140*/  FMUL.FTZ R43, R99, R160.reuse ;  /* 0x000000a0632b7220 */ /* 0x080fe20000410000 */
[----:B------:R-:W3:Y:S01]  /*19150*/  LDSM.16.MT88.4 R36, [R162] ;  /* 0x00000000a224783b */ /* 0x000ee20000004200 */
[----:B------:R-:W-:Y:S01]  /*19160*/  FMUL.FTZ R58, R114, R160 ;  /* 0x000000a0723a7220 */ /* 0x000fe20000410000 */
[----:B------:R-:W2:Y:S01]  /*19170*/  MUFU.EX2 R135, R135 ;  /* 0x0000008700877308 */ /* 0x000ea20000000800 */
[----:B-1----:R-:W-:Y:S01]  /*19180*/  F2FP.F16.F32.PACK_AB R4, R152, R154 ;  /* 0x0000009a9804723e */ /* 0x002fe200000000ff */
[----:B------:R-:W1:Y:S01]  /*19190*/  LDSM.16.MT88.4 R96, [R162+0x4000] ;  /* 0x00400000a260783b */ /* 0x000e620000004200 */
[-C--:B------:R-:W-:Y:S01]  /*191a0*/  FMUL.FTZ R10, R130, R160.reuse ;  /* 0x000000a0820a7220 */ /* 0x080fe20000410000 */
[----:B------:R2:W-:Y:S01]  /*191b0*/  MUFU.EX2 R132, R65 ;  /* 0x0000004100847308 */ /* 0x0005e20000000800 */
[----:B------:R-:W-:Y:S01]  /*191c0*/  FMUL.FTZ R11, R131, R160 ;  /* 0x000000a0830b7220 */ /* 0x000fe20000410000 */
[----:B-----5:R-:W-:Y:S01]  /*191d0*/  F2FP.F16.F32.PACK_AB R6, R157, R158 ;  /* 0x0000009e9d06723e */ /* 0x020fe200000000ff */
[--C-:B------:R-:W-:Y:S01]  /*191e0*/  FFMA.FTZ R114, R66, UR4, -R155.reuse ;  /* 0x0000000442727c23 */ /* 0x100fe2000801089b */
[----:B------:R-:W5:Y:S01]  /*191f0*/  MUFU.EX2 R159, R159 ;  /* 0x0000009f009f7308 */ /* 0x000f620000000800 */
[--C-:B------:R-:W-:Y:S01]  /*19200*/  FFMA.FTZ R112, R64, UR4, -R155.reuse ;  /* 0x0000000440707c23 */ /* 0x100fe2000801089b */
[-C--:B------:R-:W-:Y:S01]  /*19210*/  FMUL.FTZ R68, R68, R161.reuse ;  /* 0x000000a144447220 */ /* 0x080fe20000410000 */
[-C--:B------:R-:W-:Y:S01]  /*19220*/  FMUL.FTZ R69, R69, R161.reuse ;  /* 0x000000a145457220 */ /* 0x080fe20000410000 */
[-C--:B------:R-:W-:Y:S01]  /*19230*/  FMUL.FTZ R70, R70, R160.reuse ;  /* 0x000000a046467220 */ /* 0x080fe20000410000 */
[----:B------:R-:W-:Y:S01]  /*19240*/  FMUL.FTZ R71, R71, R160 ;  /* 0x000000a047477220 */ /* 0x000fe20000410000 */
[----:B--2---:R-:W-:Y:S01]  /*19250*/  F2FP.F16.F32.PACK_AB R5, R135, R156 ;  /* 0x0000009c8705723e */ /* 0x004fe200000000ff */
[-C--:B------:R-:W-:Y:S01]  /*19260*/  FMUL.FTZ R48, R104, R161.reuse ;  /* 0x000000a168307220 */ /* 0x080fe20000410000 */
[-C--:B------:R-:W-:Y:S01]  /*19270*/  FMUL.FTZ R49, R105, R161.reuse ;  /* 0x000000a169317220 */ /* 0x080fe20000410000 */
[-C--:B------:R-:W-:Y:S01]  /*19280*/  FMUL.FTZ R50, R106, R160.reuse ;  /* 0x000000a06a327220 */ /* 0x080fe20000410000 */
[----:B------:R-:W2:Y:S01]  /*19290*/  LDSM.16.MT88.4 R64, [R203+0x10800] ;  /* 0x01080000cb40783b */ /* 0x000ea20000004200 */
[-C--:B------:R-:W-:Y:S01]  /*192a0*/  FMUL.FTZ R51, R107, R160.reuse ;  /* 0x000000a06b337220 */ /* 0x080fe20000410000 */
        /* <DEDUP_REMOVED lines=35> */
[C---:B----4-:R-:W-:Y:S01]  /*194e0*/  HMMA.16816.F32 R56, R4.reuse, R60, R56 ;  /* 0x0000003c0438723c */ /* 0x050fe20000001838 */
        /* <DEDUP_REMOVED lines=8> */
[--C-:B------:R-:W-:Y:S01]  /*19570*/  FFMA.FTZ R109, R228, UR4, -R155.reuse ;  /* 0x00000004e46d7c23 */ /* 0x100fe2000801089b */
[--C-:B------:R-:W-:Y:S01]  /*19580*/  FFMA.FTZ R108, R231, UR4, -R150.reuse ;  /* 0x00000004e76c7c23 */ /* 0x100fe20008010896 */
[----:B------:R-:W-:Y:S01]  /*19590*/  MUFU.EX2 R113, R113 ;  /* 0x0000007100717308 */ /* 0x000fe20000000800 */
[-C--:B------:R-:W-:Y:S01]  /*195a0*/  FMUL.FTZ R93, R93, R161.reuse ;  /* 0x000000a15d5d7220 */ /* 0x080fe20000410000 */
[-C--:B------:R-:W-:Y:S01]  /*195b0*/  FMUL.FTZ R94, R94, R160.reuse ;  /* 0x000000a05e5e7220 */ /* 0x080fe20000410000 */
[-C--:B------:R-:W-:Y:S01]  /*195c0*/  FMUL.FTZ R95, R95, R160.reuse ;  /* 0x000000a05f5f7220 */ /* 0x080fe20000410000 */
[----:B------:R-:W4:Y:S01]  /*195d0*/  MUFU.EX2 R109, R109 ;  /* 0x0000006d006d7308 */ /* 0x000f220000000800 */
[C---:B------:R-:W-:Y:S01]  /*195e0*/  HMMA.16816.F32 R60, R4.reuse, R62, R116 ;  /* 0x0000003e043c723c */ /* 0x040fe20000001874 */
[--C-:B------:R-:W-:Y:S01]  /*195f0*/  FFMA.FTZ R117, R229, UR4, -R150.reuse ;  /* 0x00000004e5757c23 */ /* 0x100fe20008010896 */
[--C-:B------:R-:W-:Y:S01]  /*19600*/  FFMA.FTZ R116, R227, UR4, -R150.reuse ;  /* 0x00000004e3747c23 */ /* 0x100fe20008010896 */
[----:B------:R-:W-:Y:S01]  /*19610*/  MUFU.EX2 R108, R108 ;  /* 0x0000006c006c7308 */ /* 0x000fe20000000800 */
[-C--:B------:R-:W-:Y:S01]  /*19620*/  FMUL.FTZ R76, R76, R161.reuse ;  /* 0x000000a14c4c7220 */ /* 0x080fe20000410000 */
[-C--:B------:R-:W-:Y:S01]  /*19630*/  FMUL.FTZ R77, R77, R161.reuse ;  /* 0x000000a14d4d7220 */ /* 0x080fe20000410000 */
[-C--:B------:R-:W-:Y:S01]  /*19640*/  FMUL.FTZ R78, R78, R160.reuse ;  /* 0x000000a04e4e7220 */ /* 0x080fe20000410000 */
[----:B------:R-:W2:Y:S01]  /*19650*/  MUFU.EX2 R117, R117 ;  /* 0x0000007500757308 */ /* 0x000ea20000000800 */
[C---:B------:R-:W-:Y:S01]  /*19660*/  HMMA.16816.F32 R40, R4.reuse, R44, R40 ;  /* 0x0000002c0428723c */ /* 0x040fe20000001828 */
[-C--:B------:R-:W-:Y:S01]  /*19670*/  FMUL.FTZ R79, R79, R160.reuse ;  /* 0x000000a04f4f7220 */ /* 0x080fe20000410000 */
[-C--:B------:R-:W-:Y:S01]  /*19680*/  FMUL.FTZ R120, R120, R161.reuse ;  /* 0x000000a178787220 */ /* 0x080fe20000410000 */
[----:B------:R-:W5:Y:S01]  /*19690*/  MUFU.EX2 R116, R116 ;  /* 0x0000007400747308 */ /* 0x000f620000000800 */
[-C--:B------:R-:W-:Y:S01]  /*196a0*/  FMUL.FTZ R121, R121, R161.reuse ;  /* 0x000000a179797220 */ /* 0x080fe20000410000 */
[-C--:B------:R-:W-:Y:S01]  /*196b0*/  FMUL.FTZ R122, R122, R160.reuse ;  /* 0x000000a07a7a7220 */ /* 0x080fe20000410000 */
[-C--:B------:R-:W-:Y:S01]  /*196c0*/  FMUL.FTZ R123, R123, R160.reuse ;  /* 0x000000a07b7b7220 */ /* 0x080fe20000410000 */
[----:B------:R-:W5:Y:S01]  /*196d0*/  LDSM.16.MT88.4 R80, [R203+0xc800] ;  /* 0x00c80000cb50783b */ /* 0x000f620000004200 */
        /* <DEDUP_REMOVED lines=8> */
[C---:B------:R-:W-:Y:S01]  /*19760*/  HMMA.16816.F32 R24, R4.reuse, R28, R24 ;  /* 0x0000001c0418723c */ /* 0x040fe20000001818 */
        /* <DEDUP_REMOVED lines=15> */
[C---:B---3--:R-:W-:Y:S01]  /*19860*/  HMMA.16816.F32 R32, R4.reuse, R36, R32 ;  /* 0x000000240420723c */ /* 0x048fe20000001820 */
        /* <DEDUP_REMOVED lines=8> */
[----:B------:R-:W3:Y:S01]  /*198f0*/  LDSM.16.MT88.4 R92, [R128+0x4800] ;  /* 0x00480000805c783b */ /* 0x000ee20000004200 */
        /* <DEDUP_REMOVED lines=15> */
[----:B------:R-:W-:Y:S01]  /*199f0*/  LDSM.16.MT88.4 R76, [R3+0xc800] ;  /* 0x00c80000034c783b */ /* 0x000fe20000004200 */
[----:B------:R-:W-:Y:S01]  /*19a00*/  MUFU.EX2 R168, R168 ;  /* 0x000000a800a87308 */ /* 0x000fe20000000800 */
[--C-:B------:R-:W-:Y:S01]  /*19a10*/  FFMA.FTZ R143, R143, UR4, -R155.reuse ;  /* 0x000000048f8f7c23 */ /* 0x100fe2000801089b */
[--C-:B------:R-:W-:Y:S01]  /*19a20*/  FFMA.FTZ R184, R136, UR4, -R150.reuse ;  /* 0x0000000488b87c23 */ /* 0x100fe20008010896 */
[--C-:B------:R-:W-:Y:S01]  /*19a30*/  FFMA.FTZ R140, R139, UR4, -R150.reuse ;  /* 0x000000048b8c7c23 */ /* 0x100fe20008010896 */
[----:B------:R-:W-:Y:S01]  /*19a40*/  MUFU.EX2 R131, R131 ;  /* 0x0000008300837308 */ /* 0x000fe20000000800 */
[--C-:B------:R-:W-:Y:S01]  /*19a50*/  FFMA.FTZ R141, R142, UR4, -R150.reuse ;  /* 0x000000048e8d7c23 */ /* 0x100fe20008010896 */
[C---:B-1----:R-:W-:Y:S01]  /*19a60*/  HMMA.16816.F32 R84, R4.reuse, R96, R84 ;  /* 0x000000600454723c */ /* 0x042fe20000001854 */
[----:B----4-:R-:W-:Y:S01]  /*19a70*/  F2FP.F16.F32.PACK_AB R96, R114, R109 ;  /* 0x0000006d7260723e */ /* 0x010fe200000000ff */
[----:B------:R-:W-:Y:S01]  /*19a80*/  MUFU.EX2 R170, R170 ;  /* 0x000000aa00aa7308 */ /* 0x000fe20000000800 */
[----:B--2---:R-:W-:Y:S01]  /*19a90*/  F2FP.F16.F32.PACK_AB R97, R117, R108 ;  /* 0x0000006c7561723e */ /* 0x004fe200000000ff */
[--C-:B------:R-:W-:Y:S01]  /*19aa0*/  FFMA.FTZ R142, R144, UR4, -R155.reuse ;  /* 0x00000004908e7c23 */ /* 0x100fe2000801089b */
[--C-:B------:R-:W-:Y:S01]  /*19ab0*/  FFMA.FTZ R144, R153, UR4, -R155.reuse ;  /* 0x0000000499907c23 */ /* 0x100fe2000801089b */
[----:B------:R-:W-:Y:S01]  /*19ac0*/  MUFU.EX2 R173, R173 ;  /* 0x000000ad00ad7308 */ /* 0x000fe20000000800 */
[--C-:B------:R-:W-:Y:S01]  /*19ad0*/  FFMA.FTZ R145, R145, UR4, -R155.reuse ;  /* 0x0000000491917c23 */ /* 0x100fe2000801089b */
[----:B------:R-:W-:Y:S01]  /*19ae0*/  HMMA.16816.F32 R4, R4, R98, R120 ;  /* 0x000000620404723c */ /* 0x000fe20000001878 */
[----:B------:R-:W-:Y:S01]  /*19af0*/  F2FP.F16.F32.PACK_AB R98, R112, R115 ;  /* 0x000000737062723e */ /* 0x000fe200000000ff */
[--C-:B------:R-:W-:Y:S01]  /*19b00*/  FFMA.FTZ R121, R220, UR4, -R155.reuse ;  /* 0x00000004dc797c23 */ /* 0x100fe2000801089b */
[----:B-----5:R-:W-:Y:S01]  /*19b10*/  F2FP.F16.F32.PACK_AB R99, R113, R116 ;  /* 0x000000747163723e */ /* 0x020fe200000000ff */
[--C-:B------:R-:W-:Y:S01]  /*19b20*/  FFMA.FTZ R120, R226, UR4, -R155.reuse ;  /* 0x00000004e2787c23 */ /* 0x100fe2000801089b */
[--C-:B------:R-:W-:Y:S01]  /*19b30*/  FFMA.FTZ R123, R223, UR4, -R150.reuse ;  /* 0x00000004df7b7c23 */ /* 0x100fe20008010896 */
[--C-:B------:R-:W-:Y:S01]  /*19b40*/  FFMA.FTZ R122, R205, UR4, -R150.reuse ;  /* 0x00000004cd7a7c23 */ /* 0x100fe20008010896 */
[----:B------:R-:W-:Y:S01]  /*19b50*/  MUFU.EX2 R172, R172 ;  /* 0x000000ac00ac7308 */ /* 0x000fe20000000800 */
[----:B------:R-:W-:Y:S01]  /*19b60*/  FFMA.FTZ R153, R146, UR4, -R155 ;  /* 0x0000000492997c23 */ /* 0x000fe2000801089b */
[----:B------:R-:W-:Y:S01]  /*19b70*/  FFMA.FTZ R2, R2, UR4, -R150 ;  /* 0x0000000402027c23 */ /* 0x000fe20008010896 */
[C---:B------:R-:W-:Y:S01]  /*19b80*/  HMMA.16816.F32 R40, R96.reuse, R64, R40 ;  /* 0x000000406028723c */ /* 0x040fe20000001828 */
[----:B------:R-:W1:Y:S01]  /*19b90*/  MUFU.EX2 R121, R121 ;  /* 0x0000007900797308 */ /* 0x000e620000000800 */
[----:B------:R-:W-:Y:S01]  /*19ba0*/  FFMA.FTZ R161, R221, R161, R154 ;  /* 0x000000a1dda17223 */ /* 0x000fe2000001009a */
[----:B------:R-:W-:Y:S01]  /*19bb0*/  FFMA.FTZ R156, R219, R160, R156 ;  /* 0x000000a0db9c7223 */ /* 0x000fe2000001009c */
[----:B------:R-:W-:Y:S01]  /*19bc0*/  @P5 IADD3 R217, PT, PT, R133, -0x3, RZ ;  /* 0xfffffffd85d95810 */ /* 0x000fe20007ffe0ff */
[----:B------:R-:W-:Y:S01]  /*19bd0*/  MUFU.EX2 R120, R120 ;  /* 0x0000007800787308 */ /* 0x000fe20000000800 */
[----:B------:R-:W-:Y:S01]  /*19be0*/  FADD.FTZ R161, R152, R161 ;  /* 0x000000a198a17221 */ /* 0x000fe20000010000 */
[----:B------:R-:W-:Y:S01]  /*19bf0*/  FADD.FTZ R135, R135, R156 ;  /* 0x0000009c87877221 */ /* 0x000fe20000010000 */
[----:B------:R-:W-:Y:S01]  /*19c00*/  HMMA.16816.F32 R44, R96, R66, R44 ;  /* 0x00000042602c723c */ /* 0x000fe2000000182c */
[----:B------:R-:W2:Y:S01]  /*19c10*/  LDSM.16.MT88.4 R64, [R162+0x4800] ;  /* 0x00480000a240783b */ /* 0x000ea20000004200 */
[----:B------:R-:W4:Y:S01]  /*19c20*/  MUFU.EX2 R123, R123 ;  /* 0x0000007b007b7308 */ /* 0x000f220000000800 */
[----:B------:R-:W-:Y:S01]  /*19c30*/  FADD.FTZ R158, R158, R161 ;  /* 0x000000a19e9e7221 */ /* 0x000fe20000010000 */
[----:B------:R-:W-:-:S02]  /*19c40*/  FADD.FTZ R132, R132, R135 ;  /* 0x0000008784847221 */ /* 0x000fc40000010000 */
[----:B------:R-:W5:Y:S01]  /*19c50*/  MUFU.EX2 R122, R122 ;  /* 0x0000007a007a7308 */ /* 0x000f620000000800 */
[----:B------:R-:W-:Y:S01]  /*19c60*/  FADD.FTZ R158, R157, R158 ;  /* 0x0000009e9d9e7221 */ /* 0x000fe20000010000 */
[C---:B------:R-:W-:Y:S01]  /*19c70*/  HMMA.16816.F32 R32, R96.reuse, R68, R32 ;  /* 0x000000446020723c */ /* 0x040fe20000001820 */
[----:B------:R-:W-:Y:S01]  /*19c80*/  FADD.FTZ R159, R159, R132 ;  /* 0x000000849f9f7221 */ /* 0x000fe20000010000 */
[----:B------:R-:W-:Y:S01]  /*19c90*/  MUFU.EX2 R175, R175 ;  /* 0x000000af00af7308 */ /* 0x000fe20000000800 */
[-C--:B------:R-:W-:Y:S02]  /*19ca0*/  MOV R132, R148.reuse ;  /* 0x0000009400847202 */ /* 0x080fe40000000f00 */
[----:B------:R-:W-:Y:S01]  /*19cb0*/  @P5 MOV R132, R148 ;  /* 0x0000009400845202 */ /* 0x000fe20000000f00 */
[----:B------:R-:W-:Y:S02]  /*19cc0*/  MUFU.EX2 R174, R174 ;  /* 0x000000ae00ae7308 */ /* 0x000fe40000000800 */
        /* <DEDUP_REMOVED lines=9> */
[----:B------:R3:W-:Y:S04]  /*19d60*/  MUFU.EX2 R180, R182 ;  /* 0x000000b600b47308 */ /* 0x0007e80000000800 */
[----:B------:R-:W5:Y:S02]  /*19d70*/  MUFU.EX2 R181, R181 ;  /* 0x000000b500b57308 */ /* 0x000f640000000800 */
[C---:B------:R-:W-:Y:S02]  /*19d80*/  HMMA.16816.F32 R8, R96.reuse, R80, R8 ;  /* 0x000000506008723c */ /* 0x040fe40000001808 */
[----:B------:R-:W-:Y:S04]  /*19d90*/  MUFU.EX2 R183, R183 ;  /* 0x000000b700b77308 */ /* 0x000fe80000000800 */
[----:B------:R-:W-:Y:S02]  /*19da0*/  MUFU.EX2 R164, R164 ;  /* 0x000000a400a47308 */ /* 0x000fe40000000800 */
[C---:B------:R-:W-:Y:S01]  /*19db0*/  HMMA.16816.F32 R12, R96.reuse, R82, R12 ;  /* 0x00000052600c723c */ /* 0x040fe2000000180c */
[----:B------:R-:W-:Y:S01]  /*19dc0*/  LDSM.16.MT88.4 R80, [R128+0x1000] ;  /* 0x001000008050783b */ /* 0x000fe20000004200 */
[----:B---3--:R-:W-:Y:S01]  /*19dd0*/  FFMA.FTZ R182, R169, UR4, -R150 ;  /* 0x00000004a9b67c23 */ /* 0x008fe20008010896 */
[----:B------:R-:W-:Y:S04]  /*19de0*/  MUFU.EX2 R165, R167 ;  /* 0x000000a700a57308 */ /* 0x000fe80000000800 */
[----:B------:R-:W3:Y:S01]  /*19df0*/  MUFU.EX2 R166, R166 ;  /* 0x000000a600a67308 */ /* 0x000ee20000000800 */
[C---:B------:R-:W-:Y:S03]  /*19e00*/  HMMA.16816.F32 R56, R96.reuse, R92, R56 ;  /* 0x0000005c6038723c */ /* 0x040fe60000001838 */
[----:B------:R-:W-:Y:S04]  /*19e10*/  MUFU.EX2 R163, R163 ;  /* 0x000000a300a37308 */ /* 0x000fe80000000800 */
[----:B------:R-:W3:Y:S01]  /*19e20*/  MUFU.EX2 R182, R182 ;  /* 0x000000b600b67308 */ /* 0x000ee20000000800 */
[C---:B------:R-:W-:Y:S01]  /*19e30*/  HMMA.16816.F32 R60, R96.reuse, R94, R60 ;  /* 0x0000005e603c723c */ /* 0x040fe2000000183c */
[----:B------:R-:W3:Y:S02]  /*19e40*/  LDSM.16.MT88.4 R92, [R3+0x11000] ;  /* 0x01100000035c783b */ /* 0x000ee40000004200 */
[----:B------:R-:W-:Y:S04]  /*19e50*/  MUFU.EX2 R143, R143 ;  /* 0x0000008f008f7308 */ /* 0x000fe80000000800 */
[----:B------:R-:W-:Y:S01]  /*19e60*/  MUFU.EX2 R136, R105 ;  /* 0x0000006900887308 */ /* 0x000fe20000000800 */
[----:B--2---:R-:W-:Y:S01]  /*19e70*/  HMMA.16816.F32 R84, R96, R64, R84 ;  /* 0x000000406054723c */ /* 0x004fe20000001854 */
[----:B-1----:R-:W-:-:S02]  /*19e80*/  F2FP.F16.F32.PACK_AB R64, R118, R121 ;  /* 0x000000797640723e */ /* 0x002fc400000000ff */
[----:B----4-:R-:W-:Y:S01]  /*19e90*/  F2FP.F16.F32.PACK_AB R65, R124, R123 ;  /* 0x0000007b7c41723e */ /* 0x010fe200000000ff */
[----:B------:R-:W-:Y:S04]  /*19ea0*/  MUFU.EX2 R184, R184 ;  /* 0x000000b800b87308 */ /* 0x000fe80000000800 */
[----:B------:R-:W-:Y:S01]  /*19eb0*/  HMMA.16816.F32 R4, R96, R66, R4 ;  /* 0x000000426004723c */ /* 0x000fe20000001804 */
[----:B------:R-:W-:Y:S01]  /*19ec0*/  F2FP.F16.F32.PACK_AB R66, R119, R120 ;  /* 0x000000787742723e */ /* 0x000fe200000000ff */
[----:B------:R-:W-:Y:S01]  /*19ed0*/  MUFU.EX2 R139, R104 ;  /* 0x00000068008b7308 */ /* 0x000fe20000000800 */
[----:B-----5:R-:W-:-:S03]  /*19ee0*/  F2FP.F16.F32.PACK_AB R67, R122, R125 ;  /* 0x0000007d7a43723e */ /* 0x020fc600000000ff */
        /* <DEDUP_REMOVED lines=133> */
[----:B------:R-:W-:Y:S01]  /*1a740*/  HMMA.16816.F32 R100, R68, R102, R52 ;  /* 0x000000664464723c */ /* 0x000fe20000001834 */
[--C-:B------:R-:W-:Y:S01]  /*1a750*/  FFMA.FTZ R52, R0, UR4, -R150.reuse ;  /* 0x0000000400347c23 */ /* 0x100fe20008010896 */
[----:B------:R-:W-:Y:S01]  /*1a760*/  FFMA.FTZ R0, R149, UR4, -R150 ;  /* 0x0000000495007c23 */ /* 0x000fe20008010896 */
[----:B------:R-:W-:-:S05]  /*1a770*/  F2FP.F16.F32.PACK_AB R54, R153, R144 ;  /* 0x000000909936723e */ /* 0x000fca00000000ff */
[C---:B------:R-:W-:Y:S01]  /*1a780*/  HMMA.16816.F32 R56, R68.reuse, R64, R56 ;  /* 0x000000404438723c */ /* 0x040fe20000001838 */
[----:B------:R-:W-:Y:S01]  /*1a790*/  FFMA.FTZ R64, R151, UR4, -R150 ;  /* 0x0000000497407c23 */ /* 0x000fe20008010896 */
[----:B------:R3:W-:Y:S04]  /*1a7a0*/  MUFU.EX2 R65, R52 ;  /* 0x0000003400417308 */ /* 0x0007e80000000800 */
[----:B------:R-:W-:Y:S02]  /*1a7b0*/  MUFU.EX2 R0, R0 ;  /* 0x0000000000007308 */ /* 0x000fe40000000800 */
[C---:B------:R-:W-:Y:S02]  /*1a7c0*/  HMMA.16816.F32 R60, R68.reuse, R66, R60 ;  /* 0x00000042443c723c */ /* 0x040fe4000000183c */
[----:B------:R-:W4:Y:S04]  /*1a7d0*/  MUFU.EX2 R64, R64 ;  /* 0x0000004000407308 */ /* 0x000f280000000800 */
[----:B------:R-:W5:Y:S01]  /*1a7e0*/  MUFU.EX2 R67, R2 ;  /* 0x0000000200437308 */ /* 0x000f620000000800 */
[----:B---3--:R-:W-:Y:S01]  /*1a7f0*/  F2FP.F16.F32.PACK_AB R52, R145, R142 ;  /* 0x0000008e9134723e */ /* 0x008fe200000000ff */
[----:B--2---:R-:W-:Y:S01]  /*1a800*/  HMMA.16816.F32 R48, R68, R72, R84 ;  /* 0x000000484430723c */ /* 0x004fe20000001854 */
[----:B------:R-:W-:Y:S01]  /*1a810*/  LDSM.16.MT88.4 R84, [R128+0x3800] ;  /* 0x003800008054783b */ /* 0x000fe20000004200 */
[----:B----4-:R-:W-:-:S06]  /*1a820*/  F2FP.F16.F32.PACK_AB R53, R64, R65 ;  /* 0x000000414035723e */ /* 0x010fcc00000000ff */
[----:B------:R-:W-:Y:S01]  /*1a830*/  HMMA.16816.F32 R4, R68, R74, R4 ;  /* 0x0000004a4404723c */ /* 0x000fe20000001804 */
[----:B-----5:R-:W-:Y:S01]  /*1a840*/  F2FP.F16.F32.PACK_AB R55, R67, R0 ;  /* 0x000000004337723e */ /* 0x020fe200000000ff */
[----:B------:R-:W-:-:S06]  /*1a850*/  FADD.FTZ R2, R108, R159 ;  /* 0x0000009f6c027221 */ /* 0x000fcc0000010000 */
[----:B------:R-:W-:Y:S01]  /*1a860*/  HMMA.16816.F32 R8, R68, R80, R8 ;  /* 0x000000504408723c */ /* 0x000fe20000001808 */
[----:B------:R-:W-:-:S04]  /*1a870*/  FADD.FTZ R117, R117, R2 ;  /* 0x0000000275757221 */ /* 0x000fc80000010000 */
[----:B------:R-:W-:-:S03]  /*1a880*/  FADD.FTZ R116, R116, R117 ;  /* 0x0000007574747221 */ /* 0x000fc60000010000 */
[----:B------:R-:W-:Y:S01]  /*1a890*/  HMMA.16816.F32 R12, R68, R82, R12 ;  /* 0x00000052440c723c */ /* 0x000fe2000000180c */
[----:B------:R2:W-:Y:S01]  /*1a8a0*/  LDSM.16.MT88.4 R80, [R3+0x13800] ;  /* 0x013800000350783b */ /* 0x0005e20000004200 */
[----:B------:R-:W-:-:S04]  /*1a8b0*/  FADD.FTZ R116, R113, R116 ;  /* 0x0000007471747221 */ /* 0x000fc80000010000 */
[----:B------:R-:W-:Y:S02]  /*1a8c0*/  FADD.FTZ R123, R123, R116 ;  /* 0x000000747b7b7221 */ /* 0x000fe40000010000 */
[----:B-1----:R-:W-:Y:S01]  /*1a8d0*/  HMMA.16816.F32 R72, R52, R76, R16 ;  /* 0x0000004c3448723c */ /* 0x002fe20000001810 */
[----:B------:R-:W1:Y:S01]  /*1a8e0*/  LDSM.16.MT88.4 R16, [R128+0x7800] ;  /* 0x007800008010783b */ /* 0x000e620000004200 */
[----:B------:R-:W-:-:S04]  /*1a8f0*/  FADD.FTZ R124, R124, R123 ;  /* 0x0000007b7c7c7221 */ /* 0x000fc80000010000 */
[----:B------:R-:W-:Y:S02]  /*1a900*/  FADD.FTZ R125, R125, R124 ;  /* 0x0000007c7d7d7221 */ /* 0x000fe40000010000 */
[----:B------:R-:W-:Y:S02]  /*1a910*/  HMMA.16816.F32 R24, R68, R92, R24 ;  /* 0x0000005c4418723c */ /* 0x000fe40000001818 */
[----:B------:R-:W-:-:S04]  /*1a920*/  FADD.FTZ R122, R122, R125 ;  /* 0x0000007d7a7a7221 */ /* 0x000fc80000010000 */
[----:B------:R-:W-:Y:S01]  /*1a930*/  FADD.FTZ R171, R171, R122 ;  /* 0x0000007aabab7221 */ /* 0x000fe20000010000 */
[----:B--2---:R-:W-:Y:S01]  /*1a940*/  FADD.FTZ R3, R109, R158 ;  /* 0x0000009e6d037221 */ /* 0x004fe20000010000 */
[----:B------:R-:W-:Y:S02]  /*1a950*/  HMMA.16816.F32 R28, R68, R94, R28 ;  /* 0x0000005e441c723c */ /* 0x000fe4000000181c */
[----:B------:R-:W-:Y:S01]  /*1a960*/  FADD.FTZ R168, R168, R171 ;  /* 0x000000aba8a87221 */ /* 0x000fe20000010000 */
[----:B------:R-:W2:Y:S01]  /*1a970*/  LDSM.16.MT88.4 R92, [R162+0x3800] ;  /* 0x00380000a25c783b */ /* 0x000ea20000004200 */
[----:B------:R-:W-:-:S04]  /*1a980*/  FADD.FTZ R114, R114, R3 ;  /* 0x0000000372727221 */ /* 0x000fc80000010000 */
[----:B------:R-:W-:Y:S01]  /*1a990*/  FADD.FTZ R115, R115, R114 ;  /* 0x0000007273737221 */ /* 0x000fe20000010000 */
[----:B------:R-:W-:Y:S03]  /*1a9a0*/  HMMA.16816.F32 R32, R68, R88, R32 ;  /* 0x000000584420723c */ /* 0x000fe60000001820 */
[----:B------:R-:W-:-:S04]  /*1a9b0*/  FADD.FTZ R112, R112, R115 ;  /* 0x0000007370707221 */ /* 0x000fc80000010000 */
[----:B------:R-:W-:Y:S01]  /*1a9c0*/  FADD.FTZ R121, R121, R112 ;  /* 0x0000007079797221 */ /* 0x000fe20000010000 */
[----:B------:R-:W-:Y:S03]  /*1a9d0*/  HMMA.16816.F32 R36, R68, R90, R36 ;  /* 0x0000005a4424723c */ /* 0x000fe60000001824 */
[----:B------:R-:W-:-:S04]  /*1a9e0*/  FADD.FTZ R121, R118, R121 ;  /* 0x0000007976797221 */ /* 0x000fc80000010000 */
[----:B------:R-:W-:Y:S01]  /*1a9f0*/  FADD.FTZ R120, R120, R121 ;  /* 0x0000007978787221 */ /* 0x000fe20000010000 */
[----:B-1----:R-:W-:Y:S01]  /*1aa00*/  HMMA.16816.F32 R112, R52, R16, R56 ;  /* 0x000000103470723c */ /* 0x002fe20000001838 */
[----:B------:R-:W-:Y:S02]  /*1aa10*/  FADD.FTZ R17, R131, R168 ;  /* 0x000000a883117221 */ /* 0x000fe40000010000 */
[----:B------:R-:W-:Y:S02]  /*1aa20*/  FADD.FTZ R120, R119, R120 ;  /* 0x0000007877787221 */ /* 0x000fe40000010000 */
[----:B------:R-:W-:Y:S02]  /*1aa30*/  FADD.FTZ R170, R170, R17 ;  /* 0x00000011aaaa7221 */ /* 0x000fe40000010000 */
[----:B------:R-:W-:Y:S01]  /*1aa40*/  FADD.FTZ R127, R127, R120 ;  /* 0x000000787f7f7221 */ /* 0x000fe20000010000 */
[----:B------:R-:W-:Y:S01]  /*1aa50*/  HMMA.16816.F32 R40, R68, R96, R40 ;  /* 0x000000604428723c */ /* 0x000fe20000001828 */
[----:B------:R-:W-:Y:S01]  /*1aa60*/  FADD.FTZ R177, R177, R170 ;  /* 0x000000aab1b17221 */ /* 0x000fe20000010000 */
[----:B------:R-:W1:Y:S01]  /*1aa70*/  LDSM.16.MT88.4 R120, [R162+0x7800] ;  /* 0x00780000a278783b */ /* 0x000e620000004200 */
[----:B------:R-:W-:-:S02]  /*1aa80*/  FADD.FTZ R130, R130, R127 ;  /* 0x0000007f82827221 */ /* 0x000fc40000010000 */
[----:B------:R-:W-:Y:S02]  /*1aa90*/  FADD.FTZ R178, R178, R177 ;  /* 0x000000b1b2b27221 */ /* 0x000fe40000010000 */
[----:B------:R-:W-:Y:S01]  /*1aaa0*/  FADD.FTZ R3, R129, R130 ;  /* 0x0000008281037221 */ /* 0x000fe20000010000 */
[----:B------:R-:W-:Y:S01]  /*1aab0*/  HMMA.16816.F32 R44, R68, R98, R44 ;  /* 0x00000062442c723c */ /* 0x000fe2000000182c */
[----:B------:R-:W-:Y:S01]  /*1aac0*/  FADD.FTZ R179, R179, R178 ;  /* 0x000000b2b3b37221 */ /* 0x000fe20000010000 */
[----:B------:R-:W3:Y:S01]  /*1aad0*/  LDSM.16.MT88.4 R68, [R203+0xf800] ;  /* 0x00f80000cb44783b */ /* 0x000ee20000004200 */
[----:B------:R-:W-:Y:S01]  /*1aae0*/  FADD.FTZ R126, R126, R3 ;  /* 0x000000037e7e7221 */ /* 0x000fe20000010000 */
[-C--:B------:R-:W-:Y:S01]  /*1aaf0*/  MOV R3, R134.reuse ;  /* 0x0000008600037202 */ /* 0x080fe20000000f00 */
[----:B------:R-:W-:Y:S01]  /*1ab00*/  FADD.FTZ R176, R176, R179 ;  /* 0x000000b3b0b07221 */ /* 0x000fe20000010000 */
[----:B------:R-:W-:Y:S01]  /*1ab10*/  @P5 MOV R3, R134 ;  /* 0x0000008600035202 */ /* 0x000fe20000000f00 */
        /* <DEDUP_REMOVED lines=45> */
.L_x_3283:
[----:B------:R-:W-:-:S07]  /*1adf0*/  IADD3 R217, PT, PT, R147, -0x1, RZ ;  /* 0xffffffff93d97810 */ /* 0x000fce0007ffe0ff */
.L_x_3289:
[----:B------:R-:W-:-:S13]  /*1ae00*/  ISETP.GE.AND P0, PT, R217, R206, PT ;  /* 0x000000ced900720c */ /* 0x000fda0003f06270 */
[----:B------:R-:W-:Y:S05]  /*1ae10*/  @!P0 BRA `(.L_x_3290) ;  /* 0x0000003c00dc8947 */ /* 0x000fea0003800000 */
[----:B------:R-:W1:Y:S01]  /*1ae20*/  S2UR UR5, SR_CgaCtaId ;  /* 0x00000000000579c3 */ /* 0x000e620000008800 */
[----:B------:R-:W-:Y:S01]  /*1ae30*/  UISETP.NE.U32.AND UP0, UPT, UR12, URZ, UPT ;  /* 0x000000ff0c00728c */ /* 0x000fe2000bf05070 */
[----:B------:R-:W-:Y:S01]  /*1ae40*/  MOV R196, 0x20 ;  /* 0x0000002000c47802 */ /* 0x000fe20000000f00 */
[----:B------:R-:W-:Y:S01]  /*1ae50*/  IMAD.MOV.U32 R0, RZ, RZ, R3 ;  /* 0x000000ffff007224 */ /* 0x000fe200078e0003 */
[----:B------:R-:W-:Y:S01]  /*1ae60*/  LOP3.LUT P1, RZ, R199, 0x2, RZ, 0xc0, !PT ;  /* 0x00000002c7ff7812 */ /* 0x000fe2000782c0ff */
[----:B------:R-:W-:Y:S01]  /*1ae70*/  UISETP.NE.AND.EX UP0, UPT, UR13, URZ, UPT, UP0 ;  /* 0x000000ff0d00728c */ /* 0x000fe2000bf05300 */
[C---:B------:R-:W-:Y:S01]  /*1ae80*/  LEA R218, R217.reuse, 0x80, 0x7 ;  /* 0x00000080d9da7811 */ /* 0x040fe200078e38ff */
[----:B------:R-:W-:Y:S01]  /*1ae90*/  IMAD.MOV.U32 R133, RZ, RZ, R132 ;  /* 0x000000ffff857224 */ /* 0x000fe200078e0084 */
[----:B------:R-:W-:Y:S01]  /*1aea0*/  SEL R196, R196, 0xffffffe0, !P1 ;  /* 0xffffffe0c4c47807 */ /* 0x000fe20004800000 */
[----:B------:R-:W-:Y:S01]  /*1aeb0*/  VIADD R217, R217, 0x1 ;  /* 0x00000001d9d97836 */ /* 0x000fe20000000000 */
[----:B------:R-:W-:Y:S01]  /*1aec0*/  IADD3 R208, PT, PT, R203, 0xc000, RZ ;  /* 0x0000c000cbd07810 */ /* 0x000fe20007ffe0ff */
[----:B------:R-:W-:Y:S01]  /*1aed0*/  IMAD.MOV.U32 R216, RZ, RZ, RZ ;  /* 0x000000ffffd87224 */ /* 0x000fe200078e00ff */
[----:B------:R-:W-:Y:S01]  /*1aee0*/  PLOP3.LUT P3, PT, PT, PT, UP0, 0x80, 0x8 ;  /* 0x000000000008781c */ /* 0x000fe20003f6f008 */
[----:B------:R-:W-:Y:S01]  /*1aef0*/  UMOV UR12, 0x400 ;  /* 0x00000400000c7882 */ /* 0x000fe20000000000 */
[----:B------:R-:W-:Y:S01]  /*1af00*/  IADD3 R196, PT, PT, R196, R203, RZ ;  /* 0x000000cbc4c47210 */ /* 0x000fe20007ffe0ff */
[----:B------:R-:W2:Y:S01]  /*1af10*/  LDCU UR4, c[0x0][0x45c] ;  /* 0x00008b80ff0477ac */ /* 0x000ea20008000800 */
[----:B------:R-:W3:Y:S01]  /*1af20*/  LDCU.64 UR8, c[0x0][0x3a0] ;  /* 0x00007400ff0877ac */ /* 0x000ee20008000a00 */
[----:B------:R-:W4:Y:S01]  /*1af30*/  LDCU.64 UR10, c[0x0][0x3a8] ;  /* 0x00007500ff0a77ac */ /* 0x000f220008000a00 */
[----:B-1----:R-:W-:-:S12]  /*1af40*/  ULEA UR5, UR5, UR12, 0x18 ;  /* 0x0000000c05057291 */ /* 0x002fd8000f8ec0ff */
.L_x_3294:
[----:B------:R-:W-:Y:S01]  /*1af50*/  @!P3 IADD3 R7, P0, PT, RZ, -R216, RZ ;  /* 0x800000d8ff07b210 */ /* 0x000fe20007f1e0ff */
[----:B------:R-:W1:Y:S01]  /*1af60*/  S2R R199, SR_TID.X ;  /* 0x0000000000c77919 */ /* 0x000e620000002100 */
[----:B------:R-:W5:Y:S01]  /*1af70*/  @!P3 LDC R6, c[0x0][0x3c0] ;  /* 0x0000f000ff06bb82 */ /* 0x000f620000000800 */
[----:B------:R-:W-:Y:S07]  /*1af80*/  DEPBAR.LE SB0, 0x0 ;  /* 0x000080000000791a */ /* 0x000fee0000000000 */
[----:B------:R-:W2:Y:S08]  /*1af90*/  LDC R9, c[0x0][0x3c4] ;  /* 0x0000f100ff097b82 */ /* 0x000eb00000000800 */
[----:B------:R-:W-:Y:S01]  /*1afa0*/  BAR.SYNC.DEFER_BLOCKING 0x0 ;  /* 0x0000000000007b1d */ /* 0x000fe20000010000 */
[----:B------:R-:W-:Y:S01]  /*1afb0*/  IMAD.MOV.U32 R3, RZ, RZ, R212 ;  /* 0x000000ffff037224 */ /* 0x000fe200078e00d4 */
[C---:B-1----:R-:W-:Y:S01]  /*1afc0*/  LOP3.LUT R2, R199.reuse, 0x38, RZ, 0xc0, !PT ;  /* 0x00000038c7027812 */ /* 0x042fe200078ec0ff */
        /* <DEDUP_REMOVED lines=32> */
[----:B------:R-:W1:Y:S02]  /*1b1d0*/  LDC.64 R6, c[0x0][0x3c0] ;  /* 0x0000f000ff067b82 */ /* 0x000e640000000a00 */
        /* <DEDUP_REMOVED lines=32> */
[C---:B----4-:R-:W-:Y:S01]  /*1b3e0*/  IMAD.WIDE.U32 R12, R11.reuse, UR10, R12 ;  /* 0x0000000a0b0c7c25 */ /* 0x050fe2000f8e000c */
[----:B------:R-:W-:Y:S02]  /*1b3f0*/  SHF.R.S32.HI R4, RZ, 0x1f, R11 ;  /* 0x0000001fff047819 */ /* 0x000fe4000001140b */
[----:B------:R-:W-:Y:S03]  /*1b400*/  LEA R212, P0, R12, R3, 0x1 ;  /* 0x000000030cd47211 */ /* 0x000fe600078008ff */
[----:B------:R-:W-:Y:S04]  /*1b410*/  IMAD R4, R4, UR10, RZ ;  /* 0x0000000a04047c24 */ /* 0x000fe8000f8e02ff */
[----:B------:R-:W-:Y:S04]  /*1b420*/  IMAD R4, R11, UR11, R4 ;  /* 0x0000000b0b047c24 */ /* 0x000fe8000f8e0204 */
[----:B------:R-:W-:Y:S05]  /*1b430*/  IMAD.IADD R213, R13, 0x1, R4 ;  /* 0x000000010dd57824 */ /* 0x000fea00078e0204 */
[----:B------:R-:W-:Y:S07]  /*1b440*/  LEA.HI.X R213, R12, R2, R213, 0x1, P0 ;  /* 0x000000020cd57211 */ /* 0x000fee00000f0cd5 */
.L_x_3291:
[----:B------:R-:W-:Y:S01]  /*1b450*/  SHF.R.U32.HI R198, RZ, 0x1, R199 ;  /* 0x00000001ffc67819 */ /* 0x000fe200000116c7 */
[----:B------:R-:W-:Y:S01]  /*1b460*/  IMAD.SHL.U32 R202, R199, 0x20, RZ ;  /* 0x00000020c7ca7824 */ /* 0x000fe200078e00ff */
[----:B------:R-:W-:Y:S01]  /*1b470*/  LEA R223, R223, UR5, 0x1 ;  /* 0x00000005dfdf7c11 */ /* 0x000fe2000f8e08ff */
[----:B------:R-:W-:Y:S01]  /*1b480*/  IMAD.SHL.U32 R5, R199, 0x40, RZ ;  /* 0x00000040c7057824 */ /* 0x000fe200078e00ff */
[----:B------:R-:W-:Y:S01]  /*1b490*/  LOP3.LUT R4, R198, 0x8, RZ, 0xc0, !PT ;  /* 0x00000008c6047812 */ /* 0x000fe200078ec0ff */
[----:B------:R-:W-:Y:S01]  /*1b4a0*/  IMAD.SHL.U32 R7, R6, 0x20, RZ ;  /* 0x0000002006077824 */ /* 0x000fe200078e00ff */
[----:B------:R-:W-:Y:S01]  /*1b4b0*/  LOP3.LUT R202, R202, 0x7c00, RZ, 0xc0, !PT ;  /* 0x00007c00caca7812 */ /* 0x000fe200078ec0ff */
[----:B------:R-:W-:Y:S01]  /*1b4c0*/  @!PT LDS RZ, [RZ] ;  /* 0x00000000fffff984 */ /* 0x000fe20000000800 */
[----:B------:R-:W-:Y:S01]  /*1b4d0*/  @!PT LDS RZ, [RZ] ;  /* 0x00000000fffff984 */ /* 0x000fe20000000800 */
[----:B------:R-:W-:Y:S01]  /*1b4e0*/  @!PT LDS RZ, [RZ] ;  /* 0x00000000fffff984 */ /* 0x000fe20000000800 */
[----:B------:R-:W-:Y:S01]  /*1b4f0*/  LDGSTS.E.BYPASS.LTC128B.128 [R223+0xc000], desc[UR6][R212.64] ;  /* 0x0c000000d4df7fae */ /* 0x000fe2000b981a06 */
[----:B------:R-:W-:Y:S01]  /*1b500*/  LOP3.LUT R3, R4, 0x1c0, R5, 0xf8, !PT ;  /* 0x000001c004037812 */ /* 0x000fe200078ef805 */
[----:B------:R-:W-:Y:S01]  /*1b510*/  VIADD R217, R217, 0xffffffff ;  /* 0xffffffffd9d97836 */ /* 0x000fe20000000000 */
[----:B------:R-:W-:Y:S02]  /*1b520*/  SHF.L.U64.HI R9, R6, 0x5, R9 ;  /* 0x0000000506097819 */ /* 0x000fe40000010209 */
[----:B------:R-:W-:Y:S01]  /*1b530*/  LDGSTS.E.BYPASS.LTC128B.128 [R223+0x10000], desc[UR6][R212.64+0x80] ;  /* 0x10000080d4df7fae */ /* 0x000fe2000b981a06 */
[----:B------:R-:W-:Y:S02]  /*1b540*/  IADD3 R4, P0, PT, R7, R212, RZ ;  /* 0x000000d407047210 */ /* 0x000fe40007f1e0ff */
[----:B------:R-:W-:Y:S02]  /*1b550*/  LOP3.LUT R5, R202, 0x200, R5, 0xf8, !PT ;  /* 0x00000200ca057812 */ /* 0x000fe400078ef805 */
[----:B------:R-:W-:Y:S02]  /*1b560*/  LOP3.LUT R2, R197, 0x38, RZ, 0xc0, !PT ;  /* 0x00000038c5027812 */ /* 0x000fe400078ec0ff */
[----:B------:R-:W-:Y:S02]  /*1b570*/  IADD3 R10, P1, PT, R4, R7, RZ ;  /* 0x00000007040a7210 */ /* 0x000fe40007f3e0ff */
[----:B------:R-:W-:Y:S01]  /*1b580*/  LOP3.LUT R2, R5, R3, R2, 0xf6, !PT ;  /* 0x0000000305027212 */ /* 0x000fe200078ef602 */
[----:B------:R-:W-:Y:S01]  /*1b590*/  IMAD.X R5, R9, 0x1, R213, P0 ;  /* 0x0000000109057824 */ /* 0x000fe200000e06d5 */
[-C--:B------:R-:W-:Y:S02]  /*1b5a0*/  IADD3 R16, P0, PT, R10, R7.reuse, RZ ;  /* 0x000000070a107210 */ /* 0x080fe40007f1e0ff */
[----:B------:R-:W-:Y:S01]  /*1b5b0*/  LEA R180, R2, UR5, 0x1 ;  /* 0x0000000502b47c11 */ /* 0x000fe2000f8e08ff */
[--C-:B------:R-:W-:Y:S01]  /*1b5c0*/  IMAD.X R11, R5, 0x1, R9.reuse, P1 ;  /* 0x00000001050b7824 */ /* 0x100fe200008e0609 */
[----:B------:R-:W-:Y:S01]  /*1b5d0*/  LDGSTS.E.BYPASS.LTC128B.128 [R223+0xc800], desc[UR6][R4.64] ;  /* 0x0c80000004df7fae */ /* 0x000fe2000b981a06 */
[-C--:B------:R-:W-:Y:S02]  /*1b5e0*/  IADD3 R14, P1, PT, R16, R7.reuse, RZ ;  /* 0x00000007100e7210 */ /* 0x080fe40007f3e0ff */
[--C-:B------:R-:W-:Y:S02]  /*1b5f0*/  IMAD.X R17, R11, 0x1, R9.reuse, P0 ;  /* 0x000000010b117824 */ /* 0x100fe400000e0609 */
[----:B------:R-:W-:Y:S01]  /*1b600*/  LDGSTS.E.BYPASS.LTC128B.128 [R223+0x10800], desc[UR6][R4.64+0x80] ;  /* 0x1080008004df7fae */ /* 0x000fe2000b981a06 */
[-C--:B------:R-:W-:Y:S01]  /*1b610*/  IADD3 R12, P0, PT, R14, R7.reuse, RZ ;  /* 0x000000070e0c7210 */ /* 0x080fe20007f1e0ff */
[--C-:B------:R-:W-:Y:S03]  /*1b620*/  IMAD.X R15, R17, 0x1, R9.reuse, P1 ;  /* 0x00000001110f7824 */ /* 0x100fe600008e0609 */
[----:B------:R-:W-:Y:S01]  /*1b630*/  LDGSTS.E.BYPASS.LTC128B.128 [R223+0xd000], desc[UR6][R10.64] ;  /* 0x0d0000000adf7fae */ /* 0x000fe2000b981a06 */
[-C--:B------:R-:W-:Y:S01]  /*1b640*/  IADD3 R6, P1, PT, R12, R7.reuse, RZ ;  /* 0x000000070c067210 */ /* 0x080fe20007f3e0ff */
[--C-:B------:R-:W-:Y:S03]  /*1b650*/  IMAD.X R13, R15, 0x1, R9.reuse, P0 ;  /* 0x000000010f0d7824 */ /* 0x100fe600000e0609 */
[----:B------:R1:W-:Y:S01]  /*1b660*/  LDGSTS.E.BYPASS.LTC128B.128 [R223+0x11000], desc[UR6][R10.64+0x80] ;  /* 0x110000800adf7fae */ /* 0x0003e2000b981a06 */
[----:B------:R-:W-:Y:S01]  /*1b670*/  IADD3 R20, P0, PT, R6, R7, RZ ;  /* 0x0000000706147210 */ /* 0x000fe20007f1e0ff */
[--C-:B------:R-:W-:Y:S03]  /*1b680*/  IMAD.X R7, R13, 0x1, R9.reuse, P1 ;  /* 0x000000010d077824 */ /* 0x100fe600008e0609 */
[----:B------:R-:W-:Y:S01]  /*1b690*/  LDGSTS.E.BYPASS.LTC128B.128 [R223+0xd800], desc[UR6][R16.64] ;  /* 0x0d80000010df7fae */ /* 0x000fe2000b981a06 */
[----:B------:R-:W-:Y:S01]  /*1b6a0*/  ISETP.GT.AND P1, PT, R217, R206, PT ;  /* 0x000000ced900720c */ /* 0x000fe20003f24270 */
[----:B------:R-:W-:Y:S03]  /*1b6b0*/  IMAD.X R21, R7, 0x1, R9, P0 ;  /* 0x0000000107157824 */ /* 0x000fe600000e0609 */
[----:B------:R2:W-:Y:S01]  /*1b6c0*/  LDGSTS.E.BYPASS.LTC128B.128 [R223+0x11800], desc[UR6][R16.64+0x80] ;  /* 0x1180008010df7fae */ /* 0x0005e2000b981a06 */
[----:B------:R-:W-:Y:S04]  /*1b6d0*/  LOP3.LUT P0, RZ, R199, 0x2, RZ, 0xc0, !PT ;  /* 0x00000002c7ff7812 */ /* 0x000fe8000780c0ff */
[----:B------:R-:W-:Y:S01]  /*1b6e0*/  LDGSTS.E.BYPASS.LTC128B.128 [R223+0xe000], desc[UR6][R14.64] ;  /* 0x0e0000000edf7fae */ /* 0x000fe2000b981a06 */
[----:B------:R-:W-:Y:S02]  /*1b6f0*/  SEL R205, R201, 0xffffffe0, !P0 ;  /* 0xffffffe0c9cd7807 */ /* 0x000fe40004000000 */
[----:B------:R-:W-:Y:S02]  /*1b700*/  LOP3.LUT P0, RZ, R199, 0x4, RZ, 0xc0, !PT ;  /* 0x00000004c7ff7812 */ /* 0x000fe4000780c0ff */
[----:B------:R-:W-:Y:S01]  /*1b710*/  LDGSTS.E.BYPASS.LTC128B.128 [R223+0x12000], desc[UR6][R14.64+0x80] ;  /* 0x120000800edf7fae */ /* 0x000fe2000b981a06 */
[--C-:B------:R-:W-:Y:S01]  /*1b720*/  IMAD.IADD R135, R205, 0x1, R180.reuse ;  /* 0x00000001cd877824 */ /* 0x100fe200078e02b4 */
[----:B------:R-:W-:Y:S03]  /*1b730*/  SEL R157, R200, 0xffffffc0, !P0 ;  /* 0xffffffc0c89d7807 */ /* 0x000fe60004000000 */
[----:B------:R-:W-:Y:S01]  /*1b740*/  LDGSTS.E.BYPASS.LTC128B.128 [R223+0xe800], desc[UR6][R12.64] ;  /* 0x0e8000000cdf7fae */ /* 0x000fe2000b981a06 */
[C---:B------:R-:W-:Y:S04]  /*1b750*/  IMAD.IADD R3, R204.reuse, 0x1, R205 ;  /* 0x00000001cc037824 */ /* 0x040fe800078e02cd */
[----:B------:R-:W-:Y:S01]  /*1b760*/  LDGSTS.E.BYPASS.LTC128B.128 [R223+0x12800], desc[UR6][R12.64+0x80] ;  /* 0x128000800cdf7fae */ /* 0x000fe2000b981a06 */
[----:B------:R-:W-:Y:S02]  /*1b770*/  IMAD.IADD R184, R157, 0x1, R180 ;  /* 0x000000019db87824 */ /* 0x000fe400078e02b4 */
[----:B------:R-:W-:Y:S02]  /*1b780*/  IMAD.IADD R2, R204, 0x1, R157 ;  /* 0x00000001cc027824 */ /* 0x000fe400078e029d */
[----:B------:R-:W-:Y:S01]  /*1b790*/  LDGSTS.E.BYPASS.LTC128B.128 [R223+0xf000], desc[UR6][R6.64] ;  /* 0x0f00000006df7fae */ /* 0x000fe2000b981a06 */
[C---:B------:R-:W-:Y:S02]  /*1b7a0*/  IMAD.IADD R134, R205.reuse, 0x1, R184 ;  /* 0x00000001cd867824 */ /* 0x040fe400078e02b8 */
[----:B------:R-:W-:Y:S02]  /*1b7b0*/  IMAD.IADD R132, R205, 0x1, R2 ;  /* 0x00000001cd847824 */ /* 0x000fe400078e0202 */
[----:B------:R5:W-:Y:S05]  /*1b7c0*/  LDGSTS.E.BYPASS.LTC128B.128 [R223+0x13000], desc[UR6][R6.64+0x80] ;  /* 0x1300008006df7fae */ /* 0x000bea000b981a06 */
[----:B------:R-:W-:Y:S05]  /*1b7d0*/  LDGSTS.E.BYPASS.LTC128B.128 [R223+0xf800], desc[UR6][R20.64] ;  /* 0x0f80000014df7fae */ /* 0x000fea000b981a06 */
[----:B------:R3:W-:Y:S05]  /*1b7e0*/  LDGSTS.E.BYPASS.LTC128B.128 [R223+0x13800], desc[UR6][R20.64+0x80] ;  /* 0x1380008014df7fae */ /* 0x0007ea000b981a06 */
[----:B------:R-:W-:Y:S05]  /*1b7f0*/  LDSM.16.M88.4 R64, [R180] ;  /* 0x00000000b440783b */ /* 0x000fea0000000200 */
[----:B-1----:R-:W5:Y:S05]  /*1b800*/  LDSM.16.M88.4 R8, [R204+0x4000] ;  /* 0x00400000cc08783b */ /* 0x002f6a0000000200 */
[----:B--2---:R-:W1:Y:S05]  /*1b810*/  LDSM.16.M88.4 R16, [R204+0x4800] ;  /* 0x00480000cc10783b */ /* 0x004e6a0000000200 */
[----:B------:R-:W3:Y:S05]  /*1b820*/  LDSM.16.M88.4 R24, [R204+0x5000] ;  /* 0x00500000cc18783b */ /* 0x000eea0000000200 */
[----:B------:R-:W0:Y:S05]  /*1b830*/  LDGDEPBAR ;  /* 0x00000000000079af */ /* 0x000e2a0000000000 */
[----:B------:R-:W2:Y:S05]  /*1b840*/  LDSM.16.M88.4 R32, [R204+0x5800] ;  /* 0x00580000cc20783b */ /* 0x000eaa0000000200 */
[----:B------:R-:W4:Y:S05]  /*1b850*/  LDSM.16.M88.4 R40, [R204+0x6000] ;  /* 0x00600000cc28783b */ /* 0x000f2a0000000200 */
[----:B------:R-:W4:Y:S05]  /*1b860*/  LDSM.16.M88.4 R48, [R204+0x6800] ;  /* 0x00680000cc30783b */ /* 0x000f2a0000000200 */
[----:B------:R-:W4:Y:S05]  /*1b870*/  LDSM.16.M88.4 R56, [R204+0x7000] ;  /* 0x00700000cc38783b */ /* 0x000f2a0000000200 */
[----:B------:R-:W4:Y:S01]  /*1b880*/  LDSM.16.M88.4 R136, [R204+0x7800] ;  /* 0x00780000cc88783b */ /* 0x000f220000000200 */
[C---:B-----5:R-:W-:Y:S04]  /*1b890*/  HMMA.16816.F32 R4, R64.reuse, R8, RZ ;  /* 0x000000084004723c */ /* 0x060fe800000018ff */
[----:B------:R-:W-:Y:S04]  /*1b8a0*/  LDSM.16.M88.4 R140, [R135] ;  /* 0x00000000878c783b */ /* 0x000fe80000000200 */
[C---:B------:R-:W-:Y:S01]  /*1b8b0*/  HMMA.16816.F32 R8, R64.reuse, R10, RZ ;  /* 0x0000000a4008723c */ /* 0x040fe200000018ff */
[----:B------:R-:W5:Y:S05]  /*1b8c0*/  LDSM.16.M88.4 R144, [R3+0x4000] ;  /* 0x004000000390783b */ /* 0x000f6a0000000200 */
[----:B------:R-:W5:Y:S02]  /*1b8d0*/  LDSM.16.M88.4 R148, [R3+0x4800] ;  /* 0x004800000394783b */ /* 0x000f640000000200 */
[C---:B-1----:R-:W-:Y:S03]  /*1b8e0*/  HMMA.16816.F32 R12, R64.reuse, R16, RZ ;  /* 0x00000010400c723c */ /* 0x042fe600000018ff */
[----:B------:R-:W1:Y:S05]  /*1b8f0*/  LDSM.16.M88.4 R152, [R3+0x5000] ;  /* 0x005000000398783b */ /* 0x000e6a0000000200 */
[C---:B------:R-:W-:Y:S01]  /*1b900*/  HMMA.16816.F32 R16, R64.reuse, R18, RZ ;  /* 0x000000124010723c */ /* 0x040fe200000018ff */
[----:B------:R-:W-:Y:S05]  /*1b910*/  LDSM.16.M88.4 R156, [R3+0x7000] ;  /* 0x00700000039c783b */ /* 0x000fea0000000200 */
[----:B------:R-:W-:Y:S02]  /*1b920*/  LDSM.16.M88.4 R160, [R3+0x7800] ;  /* 0x0078000003a0783b */ /* 0x000fe40000000200 */
[C---:B---3--:R-:W-:Y:S03]  /*1b930*/  HMMA.16816.F32 R20, R64.reuse, R24, RZ ;  /* 0x000000184014723c */ /* 0x048fe600000018ff */
[----:B------:R-:W-:Y:S05]  /*1b940*/  LDSM.16.M88.4 R164, [R184] ;  /* 0x00000000b8a4783b */ /* 0x000fea0000000200 */
[C---:B------:R-:W-:Y:S01]  /*1b950*/  HMMA.16816.F32 R24, R64.reuse, R26, RZ ;  /* 0x0000001a4018723c */ /* 0x040fe200000018ff */
[----:B------:R-:W-:Y:S05]  /*1b960*/  LDSM.16.M88.4 R168, [R2+0x4000] ;  /* 0x0040000002a8783b */ /* 0x000fea0000000200 */
[----:B------:R-:W-:Y:S02]  /*1b970*/  LDSM.16.M88.4 R172, [R2+0x6000] ;  /* 0x0060000002ac783b */ /* 0x000fe40000000200 */
[C---:B--2---:R-:W-:Y:S03]  /*1b980*/  HMMA.16816.F32 R28, R64.reuse, R32, RZ ;  /* 0x00000020401c723c */ /* 0x044fe600000018ff */
[----:B------:R-:W-:Y:S05]  /*1b990*/  LDSM.16.M88.4 R176, [R204+0xa000] ;  /* 0x00a00000ccb0783b */ /* 0x000fea0000000200 */
[C---:B------:R-:W-:Y:S01]  /*1b9a0*/  HMMA.16816.F32 R32, R64.reuse, R34, RZ ;  /* 0x000000224020723c */ /* 0x040fe200000018ff */
[----:B------:R-:W-:Y:S05]  /*1b9b0*/  LDSM.16.M88.4 R184, [R184+0x2000] ;  /* 0x00200000b8b8783b */ /* 0x000fea0000000200 */
[----:B------:R-:W-:Y:S02]  /*1b9c0*/  LDSM.16.M88.4 R188, [R2+0x8000] ;  /* 0x0080000002bc783b */ /* 0x000fe40000000200 */
[C---:B----4-:R-:W-:Y:S03]  /*1b9d0*/  HMMA.16816.F32 R36, R64.reuse, R40, RZ ;  /* 0x000000284024723c */ /* 0x050fe600000018ff */
[----:B------:R-:W-:Y:S05]  /*1b9e0*/  LDSM.16.M88.4 R192, [R132+0xb000] ;  /* 0x00b0000084c0783b */ /* 0x000fea0000000200 */
        /* <DEDUP_REMOVED lines=44> */
[----:B------:R-:W2:Y:S07]  /*1bcb0*/  LDSM.16.M88.4 R144, [R2+0x7800] ;  /* 0x007800000290783b */ /* 0x000eae0000000200 */
[C---:B------:R-:W-:Y:S08]  /*1bcc0*/  HMMA.16816.F32 R36, R164.reuse, R172, R36 ;  /* 0x000000aca424723c */ /* 0x040ff00000001824 */
        /* <DEDUP_REMOVED lines=10> */
[----:B------:R-:W2:Y:S05]  /*1bd70*/  LDSM.16.M88.4 R144, [R132+0x6800] ;  /* 0x006800008490783b */ /* 0x000eaa0000000200 */
        /* <DEDUP_REMOVED lines=76> */
[----:B------:R-:W3:Y:S02]  /*1c240*/  LDSM.16.M88.4 R152, [R2+0xa800] ;  /* 0x00a800000298783b */ /* 0x000ee40000000200 */
        /* <DEDUP_REMOVED lines=115> */
.L_x_3293:
        /* <DEDUP_REMOVED lines=36> */
.L_x_3292:
        /* <DEDUP_REMOVED lines=208> */
[----:B------:R-:W-:Y:S01]  /*1d8c0*/  ISETP.GT.AND P0, PT, R217, R206, PT ;  /* 0x000000ced900720c */ /* 0x000fe20003f04270 */
        /* <DEDUP_REMOVED lines=332> */
.L_x_3290:
[----:B------:R-:W1:Y:S01]  /*1ed90*/  SHFL.BFLY PT, R2, R221, 0x2, 0x1f ;  /* 0x0c401f00dd027f89 */ /* 0x000e6200000e0000 */
[C---:B------:R-:W-:Y:S01]  /*1eda0*/  SHF.L.U32 R10, R199.reuse, 0x4, RZ ;  /* 0x00000004c70a7819 */ /* 0x040fe200000006ff */
[----:B------:R-:W-:Y:S01]  /*1edb0*/  S2UR UR10, SR_CTAID.Y ;  /* 0x00000000000a79c3 */ /* 0x000fe20000002600 */
[----:B------:R-:W-:Y:S01]  /*1edc0*/  SHF.L.U32 R7, R199, 0x1, RZ ;  /* 0x00000001c7077819 */ /* 0x000fe200000006ff */
[----:B------:R-:W2:Y:S01]  /*1edd0*/  SHFL.BFLY PT, R0, R219, 0x2, 0x1f ;  /* 0x0c401f00db007f89 */ /* 0x000ea200000e0000 */
[----:B------:R-:W3:Y:S01]  /*1ede0*/  LDCU UR4, c[0x0][0x44c] ;  /* 0x00008980ff0477ac */ /* 0x000ee20008000800 */
[----:B------:R-:W-:Y:S01]  /*1edf0*/  BSSY.RECONVERGENT B0, `(.L_x_3295) ;  /* 0x00000b9000007945 */ /* 0x000fe20003800200 */
[----:B------:R-:W-:-:S03]  /*1ee00*/  LOP3.LUT R202, R202, 0x6, R7, 0xf8, !PT ;  /* 0x00000006caca7812 */ /* 0x000fc600078ef807 */
[----:B------:R-:W-:Y:S08]  /*1ee10*/  S2UR UR9, SR_CTAID.Z ;  /* 0x00000000000979c3 */ /* 0x000ff00000002700 */
[----:B------:R-:W4:Y:S01]  /*1ee20*/  LDC R15, c[0x0][0x3e0] ;  /* 0x0000f800ff0f7b82 */ /* 0x000f220000000800 */
[----:B-1----:R-:W-:Y:S01]  /*1ee30*/  FADD.FTZ R11, R2, R221 ;  /* 0x000000dd020b7221 */ /* 0x002fe20000010000 */
[----:B------:R-:W-:-:S06]  /*1ee40*/  LOP3.LUT R2, R10, 0x1c0, RZ, 0xc0, !PT ;  /* 0x000001c00a027812 */ /* 0x000fcc00078ec0ff */
[----:B------:R-:W1:Y:S01]  /*1ee50*/  S2UR UR8, SR_CTAID.X ;  /* 0x00000000000879c3 */ /* 0x000e620000002500 */
[----:B------:R-:W-:Y:S01]  /*1ee60*/  LOP3.LUT R10, R10, 0x10, RZ, 0xc0, !PT ;  /* 0x000000100a0a7812 */ /* 0x000fe200078ec0ff */
[----:B--2---:R-:W-:Y:S01]  /*1ee70*/  FADD.FTZ R9, R0, R219 ;  /* 0x000000db00097221 */ /* 0x004fe20000010000 */
[----:B------:R-:W-:Y:S01]  /*1ee80*/  LOP3.LUT R7, R2, 0x38, R7, 0xf8, !PT ;  /* 0x0000003802077812 */ /* 0x000fe200078ef807 */
[----:B------:R-:W2:Y:S01]  /*1ee90*/  SHFL.BFLY PT, R0, R11, 0x1, 0x1f ;  /* 0x0c201f000b007f89 */ /* 0x000ea200000e0000 */
[----:B------:R-:W-:Y:S02]  /*1eea0*/  SHF.R.U32.HI R2, RZ, 0x2, R199 ;  /* 0x00000002ff027819 */ /* 0x000fe400000116c7 */
[----:B------:R-:W-:Y:S01]  /*1eeb0*/  LOP3.LUT R7, R202, R7, RZ, 0xfc, !PT ;  /* 0x00000007ca077212 */ /* 0x000fe200078efcff */
[----:B------:R-:W5:Y:S01]  /*1eec0*/  SHFL.BFLY PT, R4, R9, 0x1, 0x1f ;  /* 0x0c201f0009047f89 */ /* 0x000f6200000e0000 */
[----:B-1----:R-:W-:Y:S01]  /*1eed0*/  USHF.L.U32 UR8, UR8, 0x6, URZ ;  /* 0x0000000608087899 */ /* 0x002fe200080006ff */
[----:B--2---:R-:W-:Y:S01]  /*1eee0*/  FADD.FTZ R5, R11, R0 ;  /* 0x000000000b057221 */ /* 0x004fe20000010000 */
[----:B------:R-:W-:-:S03]  /*1eef0*/  SHF.L.U32 R0, R199, 0x2, RZ ;  /* 0x00000002c7007819 */ /* 0x000fc600000006ff */
[----:B------:R-:W1:Y:S01]  /*1ef00*/  MUFU.RCP R8, R5 ;  /* 0x0000000500087308 */ /* 0x000e620000001000 */
[----:B-----5:R-:W-:Y:S01]  /*1ef10*/  FADD.FTZ R4, R9, R4 ;  /* 0x0000000409047221 */ /* 0x020fe20000010000 */
[----:B------:R-:W-:Y:S01]  /*1ef20*/  BAR.SYNC.DEFER_BLOCKING 0x0 ;  /* 0x0000000000007b1d */ /* 0x000fe20000010000 */
[----:B------:R-:W-:Y:S02]  /*1ef30*/  FSETP.NE.FTZ.AND P1, PT, R5, RZ, PT ;  /* 0x000000ff0500720b */ /* 0x000fe40003f35000 */
[----:B------:R-:W-:Y:S02]  /*1ef40*/  LOP3.LUT R133, R0, 0x1f8, RZ, 0xc0, !PT ;  /* 0x000001f800857812 */ /* 0x000fe400078ec0ff */
[----:B------:R-:W-:Y:S01]  /*1ef50*/  FSETP.NE.FTZ.AND P0, PT, R4, RZ, PT ;  /* 0x000000ff0400720b */ /* 0x000fe20003f15000 */
[----:B------:R-:W2:Y:S01]  /*1ef60*/  MUFU.RCP R6, R4 ;  /* 0x0000000400067308 */ /* 0x000ea20000001000 */
[----:B------:R-:W-:Y:S02]  /*1ef70*/  LOP3.LUT R133, R133, 0x38, R198, 0x78, !PT ;  /* 0x0000003885857812 */ /* 0x000fe400078e78c6 */
[----:B------:R-:W-:-:S02]  /*1ef80*/  R2P PR, R199, 0x1c ;  /* 0x0000001cc7007804 */ /* 0x000fc40000000000 */
[----:B------:R-:W-:Y:S02]  /*1ef90*/  LOP3.LUT R9, R198, 0x30, RZ, 0xc0, !PT ;  /* 0x00000030c6097812 */ /* 0x000fe400078ec0ff */
[----:B------:R-:W-:Y:S01]  /*1efa0*/  LEA R133, R133, R10, 0x2 ;  /* 0x0000000a85857211 */ /* 0x000fe200078e10ff */
[----:B------:R-:W5:Y:S01]  /*1efb0*/  @P1 LDC R17, c[0x0][0x458] ;  /* 0x00011600ff111b82 */ /* 0x000f620000000800 */
[----:B------:R-:W-:Y:S01]  /*1efc0*/  SEL R201, R201, 0xffffffe0, !P2 ;  /* 0xffffffe0c9c97807 */ /* 0x000fe20005000000 */
[----:B------:R-:W3:Y:S01]  /*1efd0*/  @P1 MUFU.LG2 R5, R5 ;  /* 0x0000000500051308 */ /* 0x000ee20000000c00 */
[----:B-1----:R-:W-:Y:S02]  /*1efe0*/  FSEL R8, R8, 1, P1 ;  /* 0x3f80000008087808 */ /* 0x002fe40000800000 */
        /* <DEDUP_REMOVED lines=86> */
[----:B------:R-:W-:Y:S01]  /*1f550*/  FMUL.FTZ R123, R6, R123 ;  /* 0x0000007b067b7220 */ /* 0x000fe20000410000 */
[----:B---3--:R-:W-:Y:S01]  /*1f560*/  @P1 FMUL.FTZ R5, R5, 0.69314718246459960938 ;  /* 0x3f31721805051820 */ /* 0x008fe20000410000 */
[----:B------:R-:W3:Y:S01]  /*1f570*/  LDC.64 R6, c[0x0][0x430] ;  /* 0x00010c00ff067b82 */ /* 0x000ee20000000a00 */
[----:B------:R-:W-:Y:S01]  /*1f580*/  STS.64 [R12+0x800], R82 ;  /* 0x000800520c007388 */ /* 0x000fe20000000a00 */
[----:B--2---:R-:W-:Y:S01]  /*1f590*/  @P0 FMUL.FTZ R4, R4, 0.69314718246459960938 ;  /* 0x3f31721804040820 */ /* 0x004fe20000410000 */
[----:B----4-:R-:W-:Y:S01]  /*1f5a0*/  MOV R69, 0xff800000 ;  /* 0xff80000000457802 */ /* 0x010fe20000000f00 */
[----:B-----5:R-:W-:Y:S01]  /*1f5b0*/  @P1 FFMA.FTZ R69, R132, R17, R5 ;  /* 0x0000001184451223 */ /* 0x020fe20000010005 */
[----:B------:R-:W-:Y:S01]  /*1f5c0*/  STS.64 [R13], R84 ;  /* 0x000000540d007388 */ /* 0x000fe20000000a00 */
[----:B------:R-:W-:Y:S01]  /*1f5d0*/  MOV R68, 0xff800000 ;  /* 0xff80000000447802 */ /* 0x000fe20000000f00 */
[----:B-1----:R-:W-:Y:S01]  /*1f5e0*/  @P0 FFMA.FTZ R68, R3, R16, R4 ;  /* 0x0000001003440223 */ /* 0x002fe20000010004 */
[----:B------:R-:W-:Y:S01]  /*1f5f0*/  LOP3.LUT P0, RZ, R199, 0x3, RZ, 0xc0, !PT ;  /* 0x00000003c7ff7812 */ /* 0x000fe2000780c0ff */
[----:B------:R-:W-:Y:S04]  /*1f600*/  STS.64 [R13+0x800], R86 ;  /* 0x000800560d007388 */ /* 0x000fe80000000a00 */
[----:B------:R-:W-:Y:S04]  /*1f610*/  STS.64 [R14], R88 ;  /* 0x000000580e007388 */ /* 0x000fe80000000a00 */
[----:B------:R-:W-:Y:S04]  /*1f620*/  STS.64 [R14+0x800], R90 ;  /* 0x0008005a0e007388 */ /* 0x000fe80000000a00 */
[----:B------:R-:W-:Y:S01]  /*1f630*/  STS.64 [R201], R92 ;  /* 0x0000005cc9007388 */ /* 0x000fe20000000a00 */
[----:B---3--:R-:W-:-:S03]  /*1f640*/  IMAD R6, R6, UR10, R209 ;  /* 0x0000000a06067c24 */ /* 0x008fc6000f8e02d1 */
        /* <DEDUP_REMOVED lines=41> */
[----:B------:R-:W-:Y:S01]  /*1f8e0*/  VIADD R73, R207, -UR8 ;  /* 0x80000008cf497c36 */ /* 0x000fe20008000000 */
[----:B------:R-:W-:Y:S01]  /*1f8f0*/  IADD3 R70, P0, PT, R71, R2, RZ ;  /* 0x0000000247467210 */ /* 0x000fe20007f1e0ff */
[----:B------:R-:W-:-:S03]  /*1f900*/  VIADD R72, R2, 0x8 ;  /* 0x0000000802487836 */ /* 0x000fc60000000000 */
[-C--:B------:R-:W-:Y:S02]  /*1f910*/  ISETP.GE.AND P2, PT, R2, R73.reuse, PT ;  /* 0x000000490200720c */ /* 0x080fe40003f46270 */
[----:B------:R-:W-:Y:S02]  /*1f920*/  ISETP.GE.AND P1, PT, R72, R73, PT ;  /* 0x000000494800720c */ /* 0x000fe40003f26270 */
[----:B------:R-:W-:Y:S02]  /*1f930*/  LEA.HI.X.SX32 R71, R71, RZ, 0x1, P0 ;  /* 0x000000ff47477211 */ /* 0x000fe400000f0eff */
[----:B---3--:R-:W-:-:S04]  /*1f940*/  LEA R72, P0, R70, UR4, 0x2 ;  /* 0x0000000446487c11 */ /* 0x008fc8000f8010ff */
[----:B------:R-:W-:-:S05]  /*1f950*/  LEA.HI.X R73, R70, UR5, R71, 0x2, P0 ;  /* 0x0000000546497c11 */ /* 0x000fca00080f1447 */
[----:B------:R3:W-:Y:S04]  /*1f960*/  @!P2 STG.E desc[UR6][R72.64], R69 ;  /* 0x000000454800a986 */ /* 0x0007e8000c101906 */
[----:B------:R3:W-:Y:S02]  /*1f970*/  @!P1 STG.E desc[UR6][R72.64+0x20], R68 ;  /* 0x0000204448009986 */ /* 0x0007e4000c101906 */
.L_x_3296:
[----:B------:R-:W-:Y:S05]  /*1f980*/  BSYNC.RECONVERGENT B0 ;  /* 0x0000000000007941 */ /* 0x000fea0003800200 */
.L_x_3295:
[----:B------:R-:W4:Y:S01]  /*1f990*/  LDCU.64 UR4, c[0x0][0x3f8] ;  /* 0x00007f00ff0477ac */ /* 0x000f220008000a00 */
[----:B------:R-:W-:Y:S01]  /*1f9a0*/  SHF.R.U32.HI R199, RZ, 0x4, R199 ;  /* 0x00000004ffc77819 */ /* 0x000fe200000116c7 */
[----:B------:R-:W-:Y:S01]  /*1f9b0*/  VIADD R2, R207, -UR8 ;  /* 0x80000008cf027c36 */ /* 0x000fe20008000000 */
[----:B------:R-:W-:-:S03]  /*1f9c0*/  LOP3.LUT R197, R197, 0x1f80, RZ, 0xc0, !PT ;  /* 0x00001f80c5c57812 */ /* 0x000fc600078ec0ff */
[----:B---3--:R-:W-:Y:S01]  /*1f9d0*/  VIADD R69, R199, 0x8 ;  /* 0x00000008c7457836 */ /* 0x008fe20000000000 */
[----:B------:R-:W-:Y:S01]  /*1f9e0*/  LOP3.LUT R0, R197, 0x3c, R0, 0xf8, !PT ;  /* 0x0000003cc5007812 */ /* 0x000fe200078ef800 */
[C---:B------:R-:W-:Y:S01]  /*1f9f0*/  VIADD R71, R199.reuse, 0x10 ;  /* 0x00000010c7477836 */ /* 0x040fe20000000000 */
[----:B------:R-:W-:Y:S02]  /*1fa00*/  ISETP.GE.AND P3, PT, R199, R2, PT ;  /* 0x00000002c700720c */ /* 0x000fe40003f66270 */
[----:B------:R-:W-:Y:S02]  /*1fa10*/  IADD3 R0, P0, PT, R3, R0, RZ ;  /* 0x0000000003007210 */ /* 0x000fe40007f1e0ff */
[-C--:B------:R-:W-:Y:S01]  /*1fa20*/  ISETP.GE.AND P6, PT, R69, R2.reuse, PT ;  /* 0x000000024500720c */ /* 0x080fe20003fc6270 */
[----:B------:R-:W-:Y:S01]  /*1fa30*/  VIADD R69, R199, 0x18 ;  /* 0x00000018c7457836 */ /* 0x000fe20000000000 */
[----:B------:R-:W-:Y:S01]  /*1fa40*/  LEA.HI.X.SX32 R73, R3, RZ, 0x1, P0 ;  /* 0x000000ff03497211 */ /* 0x000fe200000f0eff */
[----:B------:R-:W-:Y:S01]  /*1fa50*/  VIADD R3, R199, 0x30 ;  /* 0x00000030c7037836 */ /* 0x000fe20000000000 */
[----:B------:R-:W-:Y:S01]  /*1fa60*/  ISETP.GE.AND P5, PT, R71, R2, PT ;  /* 0x000000024700720c */ /* 0x000fe20003fa6270 */
[----:B------:R-:W-:Y:S01]  /*1fa70*/  VIADD R71, R199, 0x20 ;  /* 0x00000020c7477836 */ /* 0x000fe20000000000 */
[----:B----4-:R-:W-:-:S02]  /*1fa80*/  LEA R72, P0, R0, UR4, 0x2 ;  /* 0x0000000400487c11 */ /* 0x010fc4000f8010ff */
[-C--:B------:R-:W-:Y:S01]  /*1fa90*/  ISETP.GE.AND P4, PT, R69, R2.reuse, PT ;  /* 0x000000024500720c */ /* 0x080fe20003f86270 */
[C---:B------:R-:W-:Y:S01]  /*1faa0*/  VIADD R69, R199.reuse, 0x28 ;  /* 0x00000028c7457836 */ /* 0x040fe20000000000 */
[----:B------:R-:W-:Y:S01]  /*1fab0*/  LEA.HI.X R73, R0, UR5, R73, 0x2, P0 ;  /* 0x0000000500497c11 */ /* 0x000fe200080f1449 */
[----:B------:R-:W-:Y:S01]  /*1fac0*/  VIADD R199, R199, 0x38 ;  /* 0x00000038c7c77836 */ /* 0x000fe20000000000 */
[-C--:B------:R-:W-:Y:S02]  /*1fad0*/  ISETP.GE.AND P2, PT, R71, R2.reuse, PT ;  /* 0x000000024700720c */ /* 0x080fe40003f46270 */
        /* <DEDUP_REMOVED lines=21> */
.L_x_3297:
        /* <DEDUP_REMOVED lines=13> */
.L_x_7234:


//--------------------- .text._ZN5flash24flash_fwd_splitkv_kernelI23Flash_fwd_kernel_traitsILi128ELi64ELi128ELi4ELb0ELb0EN7cutlass6half_tE19Flash_kernel_traitsILi128ELi64ELi128ELi4ES3_EELb1ELb0ELb0ELb0ELb1ELb1ELb1ELb1EEEvNS_16Flash_fwd_paramsE --------------------------
	.section	.text._ZN5flash24flash_fwd_splitkv_kernelI23Flash_fwd_kernel_traitsILi128ELi64ELi128ELi4ELb0ELb0EN7cutlass6half_tE19Flash_kernel_traitsILi128ELi64ELi128ELi4ES3_EELb1ELb0ELb0ELb0ELb1ELb1ELb1ELb1EEEvNS_16Flash_fwd_paramsE,"ax",@progbits
	.align	128
        .global         _ZN5flash24flash_fwd_splitkv_kernelI23Flash_fwd_kernel_traitsILi128ELi64ELi128ELi4ELb0ELb0EN7cutlass6half_tE19Flash_kernel_traitsILi128ELi64ELi128ELi4ES3_EELb1ELb0ELb0ELb0ELb1ELb1ELb1ELb1EEEvNS_16Flash_fwd_paramsE
        .type           _ZN5flash24flash_fwd_splitkv_kernelI23Flash_fwd_kernel_traitsILi128ELi64ELi128ELi4ELb0ELb0EN7cutlass6half_tE19Flash_kernel_traitsILi128ELi64ELi128ELi4ES3_EELb1ELb0ELb0ELb0ELb1ELb1ELb1ELb1EEEvNS_16Flash_fwd_paramsE,@function
        .size           _ZN5flash24flash_fwd_splitkv_kernelI23Flash_fwd_kernel_traitsILi128ELi64ELi128ELi4ELb0ELb0EN7cutlass6half_tE19Flash_kernel_traitsILi128ELi64ELi128ELi4ES3_EELb1ELb0ELb0ELb0ELb1ELb1ELb1ELb1EEEvNS_16Flash_fwd_paramsE,(.L_x_7235 - _ZN5flash24flash_fwd_splitkv_kernelI23Flash_fwd_kernel_traitsILi128ELi64ELi128ELi4ELb0ELb0EN7cutlass6half_tE19Flash_kernel_traitsILi128ELi64ELi128ELi4ES3_EELb1ELb0ELb0ELb0ELb1ELb1ELb1ELb1EEEvNS_16Flash_fwd_paramsE)
        .other          _ZN5flash24flash_fwd_splitkv_kernelI23Flash_fwd_kernel_traitsILi128ELi64ELi128ELi4ELb0ELb0EN7cutlass6half_tE19Flash_kernel_traitsILi128ELi64ELi128ELi4ES3_EELb1ELb0ELb0ELb0ELb1ELb1ELb1ELb1EEEvNS_16Flash_fwd_paramsE,@"STO_CUDA_ENTRY STV_DEFAULT"
_ZN5flash24flash_fwd_splitkv_kernelI23Flash_fwd_kernel_traitsILi128ELi64ELi128ELi4ELb0ELb0EN7cutlass6half_tE19Flash_kernel_traitsILi128ELi64ELi128ELi4ES3_EELb1ELb0ELb0ELb0ELb1ELb1ELb1ELb1EEEvNS_16Flash_fwd_paramsE:
.text._ZN5flash24flash_fwd_splitkv_kernelI23Flash_fwd_kernel_traitsILi128ELi64ELi128ELi4ELb0ELb0EN7cutlass6half_tE19Flash_kernel_traitsILi128ELi64ELi128ELi4ES3_EELb1ELb0ELb0ELb0ELb1ELb1ELb1ELb1EEEvNS_16Flash_fwd_paramsE:
        /* <DEDUP_REMOVED lines=68> */
.L_x_3298:
        /* <DEDUP_REMOVED lines=142> */
.L_x_3299:
        /* <DEDUP_REMOVED lines=9> */
.L_x_3300:
        /* <DEDUP_REMOVED lines=103> */
.L_x_3301:
        /* <DEDUP_REMOVED lines=15> */
.L_x_3303:
[----:B------:R-:W2:Y:S01]  /*1510*/  LDC.64 R4, c[0x0][0x3b8] ;  /* 0x0000ee00ff047b82 */ /* 0x000ea20000000a00 */
[----:B-1----:R-:W-:-:S05]  /*1520*/  IADD3 R2, PT, PT, R0, R9, RZ ;  /* 0x0000000900027210 */ /* 0x002fca0007ffe0ff */
[C---:B--2---:R-:W-:Y:S02]  /*1530*/  IMAD R19, R2.reuse, R5, RZ ;  /* 0x0000000502137224 */ /* 0x044fe400078e02ff */
[----:B------:R-:W-:-:S05]  /*1540*/  IMAD.WIDE.U32 R2, R2, R4, RZ ;  /* 0x0000000402027225 */ /* 0x000fca00078e00ff */
[----:B------:R-:W-:Y:S02]  /*1550*/  IADD3 R19, PT, PT, R3, R19, RZ ;  /* 0x0000001303137210 */ /* 0x000fe40007ffe0ff */
[----:B------:R-:W-:Y:S02]  /*1560*/  MOV R18, R2 ;  /* 0x0000000200127202 */ /* 0x000fe40000000f00 */
.L_x_3304:
        /* <DEDUP_REMOVED lines=14> */
.L_x_3305:
[----:B------:R-:W1:Y:S01]  /*1650*/  LDC.64 R2, c[0x0][0x3c0] ;  /* 0x0000f000ff027b82 */ /* 0x000e620000000a00 */
[----:B------:R-:W-:-:S05]  /*1660*/  IADD3 R0, PT, PT, R0, R9, RZ ;  /* 0x0000000900007210 */ /* 0x000fca0007ffe0ff */
[C---:B-1----:R-:W-:Y:S02]  /*1670*/  IMAD R21, R0.reuse, R3, RZ ;  /* 0x0000000300157224 */ /* 0x042fe400078e02ff */
[----:B-----5:R-:W-:-:S05]  /*1680*/  IMAD.WIDE.U32 R8, R0, R2, RZ ;  /* 0x0000000200087225 */ /* 0x020fca00078e00ff */
[----:B------:R-:W-:Y:S02]  /*1690*/  IADD3 R21, PT, PT, R9, R21, RZ ;  /* 0x0000001509157210 */ /* 0x000fe40007ffe0ff */
[----:B------:R-:W-:-:S07]  /*16a0*/  MOV R20, R8 ;  /* 0x0000000800147202 */ /* 0x000fce0000000f00 */
.L_x_3306:
        /* <DEDUP_REMOVED lines=50> */
.L_x_3302:
        /* <DEDUP_REMOVED lines=191> */
.L_x_3345:
        /* <DEDUP_REMOVED lines=203> */
.L_x_3309:
        /* <DEDUP_REMOVED lines=112> */
.L_x_3313:
[----:B----4-:R-:W-:Y:S05]  /*3970*/  BSYNC.RECONVERGENT B0 ;  /* 0x0000000000007941 */ /* 0x010fea0003800200 */
.L_x_3312:
        /* <DEDUP_REMOVED lines=105> */
.L_x_3315:
[----:B------:R-:W-:Y:S05]  /*4010*/  BSYNC.RECONVERGENT B0 ;  /* 0x0000000000007941 */ /* 0x000fea0003800200 */
.L_x_3314:
        /* <DEDUP_REMOVED lines=111> */
.L_x_3317:
[----:B------:R-:W-:Y:S05]  /*4710*/  BSYNC.RECONVERGENT B0 ;  /* 0x0000000000007941 */ /* 0x000fea0003800200 */
.L_x_3316:
        /* <DEDUP_REMOVED lines=114> */
.L_x_3319:
[----:B------:R-:W-:Y:S05]  /*4e40*/  BSYNC.RECONVERGENT B0 ;  /* 0x0000000000007941 */ /* 0x000fea0003800200 */
.L_x_3318:
        /* <DEDUP_REMOVED lines=110> */
.L_x_3321:
[----:B------:R-:W-:Y:S05]  /*5530*/  BSYNC.RECONVERGENT B0 ;  /* 0x0000000000007941 */ /* 0x000fea0003800200 */
.L_x_3320:
        /* <DEDUP_REMOVED lines=114> */
.L_x_3323:
[----:B------:R-:W-:Y:S05]  /*5c60*/  BSYNC.RECONVERGENT B0 ;  /* 0x0000000000007941 */ /* 0x000fea0003800200 */
.L_x_3322:
        /* <DEDUP_REMOVED lines=112> */
.L_x_3325:
[----:B------:R-:W-:Y:S05]  /*6370*/  BSYNC.RECONVERGENT B0 ;  /* 0x0000000000007941 */ /* 0x000fea0003800200 */
.L_x_3324:
        /* <DEDUP_REMOVED lines=114> */
.L_x_3327:
[----:B------:R-:W-:Y:S05]  /*6aa0*/  BSYNC.RECONVERGENT B0 ;  /* 0x0000000000007941 */ /* 0x000fea0003800200 */
.L_x_3326:
[----:B------:R-:W2:Y:S01]  /*6ab0*/  LDC R21, c[0x0][0x450] ;  /* 0x00011400ff157b82 */ /* 0x000ea20000000800 */
[----:B-1----:R-:W-:Y:S05]  /*6ac0*/  IMAD.U32 R3, R50, -0x40, RZ ;  /* 0xffffffc032037824 */ /* 0x002fea00078e00ff */
[C---:B------:R-:W-:Y:S02]  /*6ad0*/  LEA R24, P1, R3.reuse, R24, 0x1 ;  /* 0x0000001803187211 */ /* 0x040fe400078208ff */
[C---:B------:R-:W-:Y:S02]  /*6ae0*/  LEA R58, P0, R3.reuse, R58, 0x1 ;  /* 0x0000003a033a7211 */ /* 0x040fe400078008ff */
[C---:B------:R-:W-:Y:S02]  /*6af0*/  LEA.HI.X.SX32 R25, R3.reuse, R25, 0x1, P1 ;  /* 0x0000001903197211 */ /* 0x040fe400008f0eff */
[----:B------:R-:W-:Y:S01]  /*6b00*/  LEA.HI.X.SX32 R59, R3, R59, 0x1, P0 ;  /* 0x0000003b033b7211 */ /* 0x000fe200000f0eff */
[----:B------:R-:W-:Y:S05]  /*6b10*/  BRA `(.L_x_3310) ;  /* 0x0000005c00847947 */ /* 0x000fea0003800000 */
.L_x_3311:
        /* <DEDUP_REMOVED lines=183> */
.L_x_3329:
[----:B----4-:R-:W-:Y:S05]  /*7690*/  BSYNC.RECONVERGENT B0 ;  /* 0x0000000000007941 */ /* 0x010fea0003800200 */
.L_x_3328:
        /* <DEDUP_REMOVED lines=183> */
.L_x_3331:
[----:B------:R-:W-:Y:S05]  /*8210*/  BSYNC.RECONVERGENT B0 ;  /* 0x0000000000007941 */ /* 0x000fea0003800200 */
.L_x_3330:
        /* <DEDUP_REMOVED lines=185> */
.L_x_3333:
[----:B------:R-:W-:Y:S05]  /*8db0*/  BSYNC.RECONVERGENT B0 ;  /* 0x0000000000007941 */ /* 0x000fea0003800200 */
.L_x_3332:
        /* <DEDUP_REMOVED lines=190> */
.L_x_3335:
[----:B------:R-:W-:Y:S05]  /*99a0*/  BSYNC.RECONVERGENT B0 ;  /* 0x0000000000007941 */ /* 0x000fea0003800200 */
.L_x_3334:
        /* <DEDUP_REMOVED lines=187> */
.L_x_3337:
[----:B------:R-:W-:Y:S05]  /*a560*/  BSYNC.RECONVERGENT B0 ;  /* 0x0000000000007941 */ /* 0x000fea0003800200 */
.L_x_3336:
        /* <DEDUP_REMOVED lines=187> */
.L_x_3339:
[----:B------:R-:W-:Y:S05]  /*b120*/  BSYNC.RECONVERGENT B0 ;  /* 0x0000000000007941 */ /* 0x000fea0003800200 */
.L_x_3338:
        /* <DEDUP_REMOVED lines=187> */
.L_x_3341:
[----:B------:R-:W-:Y:S05]  /*bce0*/  BSYNC.RECONVERGENT B0 ;  /* 0x0000000000007941 */ /* 0x000fea0003800200 */
.L_x_3340:
        /* <DEDUP_REMOVED lines=189> */
.L_x_3343:
[----:B------:R-:W-:Y:S05]  /*c8c0*/  BSYNC.RECONVERGENT B0 ;  /* 0x0000000000007941 */ /* 0x000fea0003800200 */
.L_x_3342:
[----:B------:R-:W2:Y:S01]  /*c8d0*/  LDC R21, c[0x0][0x450] ;  /* 0x00011400ff157b82 */ /* 0x000ea20000000800 */
[----:B-1----:R-:W-:Y:S05]  /*c8e0*/  IMAD.U32 R3, R132, -0x40, RZ ;  /* 0xffffffc084037824 */ /* 0x002fea00078e00ff */
[C---:B------:R-:W-:Y:S02]  /*c8f0*/  LEA R92, P1, R3.reuse, R92, 0x1 ;  /* 0x0000005c035c7211 */ /* 0x040fe400078208ff */
[C---:B------:R-:W-:Y:S02]  /*c900*/  LEA R90, P0, R3.reuse, R90, 0x1 ;  /* 0x0000005a035a7211 */ /* 0x040fe400078008ff */
[C---:B------:R-:W-:Y:S02]  /*c910*/  LEA.HI.X.SX32 R93, R3.reuse, R93, 0x1, P1 ;  /* 0x0000005d035d7211 */ /* 0x040fe400008f0eff */
[----:B------:R-:W-:Y:S09]  /*c920*/  LEA.HI.X.SX32 R91, R3, R91, 0x1, P0 ;  /* 0x0000005b035b7211 */ /* 0x000ff200000f0eff */
.L_x_3310:
[----:B----4-:R-:W-:Y:S05]  /*c930*/  BSYNC.RECONVERGENT B1 ;  /* 0x0000000000017941 */ /* 0x010fea0003800200 */
.L_x_3308:
        /* <DEDUP_REMOVED lines=90> */
.L_x_3344:
[----:B------:R-:W-:Y:S02]  /*cee0*/  ISETP.NE.AND P2, PT, R129, RZ, PT ;  /* 0x000000ff8100720c */ /* 0x000fe40003f45270 */
[----:B------:R-:W-:Y:S02]  /*cef0*/  IADD3 R88, P1, PT, R88, R95, RZ ;  /* 0x0000005f58587210 */ /* 0x000fe40007f3e0ff */
[----:B------:R-:W-:Y:S03]  /*cf00*/  IADD3 R18, P0, PT, R18, R97, RZ ;  /* 0x0000006112127210 */ /* 0x000fe60007f1e0ff */
[----:B------:R-:W-:Y:S02]  /*cf10*/  IMAD.X R89, R89, 0x1, R94, P1 ;  /* 0x0000000159597824 */ /* 0x000fe400008e065e */
[----:B------:R-:W-:Y:S04]  /*cf20*/  IMAD.X R17, R17, 0x1, R96, P0 ;  /* 0x0000000111117824 */ /* 0x000fe800000e0660 */
[----:B------:R-:W-:Y:S05]  /*cf30*/  @P2 BRA `(.L_x_3345) ;  /* 0xffffff5400a02947 */ /* 0x000fea000383ffff */
.L_x_3307:
        /* <DEDUP_REMOVED lines=44> */
.L_x_3349:
[----:B------:R-:W-:Y:S05]  /*d200*/  BSYNC.RECONVERGENT B0 ;  /* 0x0000000000007941 */ /* 0x000fea0003800200 */
.L_x_3348:
        /* <DEDUP_REMOVED lines=10> */
.L_x_3347:
        /* <DEDUP_REMOVED lines=76> */
.L_x_3355:
[----:B------:R-:W-:Y:S05]  /*d770*/  BSYNC.RECONVERGENT B0 ;  /* 0x0000000000007941 */ /* 0x000fea0003800200 */
.L_x_3354:
        /* <DEDUP_REMOVED lines=45> */
.L_x_3357:
[----:B------:R-:W-:Y:S05]  /*da50*/  BSYNC.RECONVERGENT B0 ;  /* 0x0000000000007941 */ /* 0x000fea0003800200 */
.L_x_3356:
[----:B------:R3:W-:Y:S02]  /*da60*/  STS.128 [R41+0x2000], R8 ;  /* 0x0020000829007388 */ /* 0x0007e40000000c00 */
.L_x_3353:
[----:B------:R-:W-:Y:S05]  /*da70*/  BSYNC.RECONVERGENT B1 ;  /* 0x0000000000017941 */ /* 0x000fea0003800200 */
.L_x_3352:
        /* <DEDUP_REMOVED lines=61> */
.L_x_3361:
[----:B------:R-:W-:Y:S05]  /*de50*/  BSYNC.RECONVERGENT B0 ;  /* 0x0000000000007941 */ /* 0x000fea0003800200 */
.L_x_3360:
        /* <DEDUP_REMOVED lines=55> */
.L_x_3363:
[----:B------:R-:W-:Y:S05]  /*e1d0*/  BSYNC.RECONVERGENT B0 ;  /* 0x0000000000007941 */ /* 0x000fea0003800200 */
.L_x_3362:
[----:B------:R4:W-:Y:S02]  /*e1e0*/  STS.128 [R41+0x2800], R8 ;  /* 0x0028000829007388 */ /* 0x0009e40000000c00 */
.L_x_3359:
[----:B------:R-:W-:Y:S05]  /*e1f0*/  BSYNC.RECONVERGENT B1 ;  /* 0x0000000000017941 */ /* 0x000fea0003800200 */
.L_x_3358:
        /* <DEDUP_REMOVED lines=62> */
.L_x_3367:
[----:B------:R-:W-:Y:S05]  /*e5e0*/  BSYNC.RECONVERGENT B0 ;  /* 0x0000000000007941 */ /* 0x000fea0003800200 */
.L_x_3366:
        /* <DEDUP_REMOVED lines=55> */
.L_x_3369:
[----:B------:R-:W-:Y:S05]  /*e960*/  BSYNC.RECONVERGENT B0 ;  /* 0x0000000000007941 */ /* 0x000fea0003800200 */
.L_x_3368:
[----:B------:R4:W-:Y:S02]  /*e970*/  STS.128 [R41+0x3000], R8 ;  /* 0x0030000829007388 */ /* 0x0009e40000000c00 */
.L_x_3365:
[----:B------:R-:W-:Y:S05]  /*e980*/  BSYNC.RECONVERGENT B1 ;  /* 0x0000000000017941 */ /* 0x000fea0003800200 */
.L_x_3364:
        /* <DEDUP_REMOVED lines=62> */
.L_x_3371:
[----:B------:R-:W-:Y:S05]  /*ed70*/  BSYNC.RECONVERGENT B0 ;  /* 0x0000000000007941 */ /* 0x000fea0003800200 */
.L_x_3370:
        /* <DEDUP_REMOVED lines=54> */
.L_x_3373:
[----:B------:R-:W-:Y:S05]  /*f0e0*/  BSYNC.RECONVERGENT B0 ;  /* 0x0000000000007941 */ /* 0x000fea0003800200 */
.L_x_3372:
[----:B------:R3:W-:Y:S01]  /*f0f0*/  STS.128 [R41+0x3800], R8 ;  /* 0x0038000829007388 */ /* 0x0007e20000000c00 */
[----:B------:R-:W-:Y:S05]  /*f100*/  BRA `(.L_x_3350) ;  /* 0x0000002c003c7947 */ /* 0x000fea0003800000 */
.L_x_3351:
        /* <DEDUP_REMOVED lines=92> */
.L_x_3377:
[----:B------:R-:W-:Y:S05]  /*f6d0*/  BSYNC.RECONVERGENT B0 ;  /* 0x0000000000007941 */ /* 0x000fea0003800200 */
.L_x_3376:
        /* <DEDUP_REMOVED lines=84> */
.L_x_3379:
[----:B------:R-:W-:Y:S05]  /*fc20*/  BSYNC.RECONVERGENT B0 ;  /* 0x0000000000007941 */ /* 0x000fea0003800200 */
.L_x_3378:
[----:B------:R3:W-:Y:S02]  /*fc30*/  STS.128 [R41+0x2000], R24 ;  /* 0x0020001829007388 */ /* 0x0007e40000000c00 */
.L_x_3375:
[----:B------:R-:W-:Y:S05]  /*fc40*/  BSYNC.RECONVERGENT B1 ;  /* 0x0000000000017941 */ /* 0x000fea0003800200 */
.L_x_3374:
        /* <DEDUP_REMOVED lines=91> */
.L_x_3383:
[----:B------:R-:W-:Y:S05]  /*10200*/  BSYNC.RECONVERGENT B0 ;  /* 0x0000000000007941 */ /* 0x000fea0003800200 */
.L_x_3382:
        /* <DEDUP_REMOVED lines=85> */
.L_x_3385:
[----:B------:R-:W-:Y:S05]  /*10760*/  BSYNC.RECONVERGENT B0 ;  /* 0x0000000000007941 */ /* 0x000fea0003800200 */
.L_x_3384:
[----:B------:R4:W-:Y:S02]  /*10770*/  STS.128 [R41+0x2800], R24 ;  /* 0x0028001829007388 */ /* 0x0009e40000000c00 */
.L_x_3381:
[----:B------:R-:W-:Y:S05]  /*10780*/  BSYNC.RECONVERGENT B1 ;  /* 0x0000000000017941 */ /* 0x000fea0003800200 */
.L_x_3380:
        /* <DEDUP_REMOVED lines=92> */
.L_x_3389:
[----:B------:R-:W-:Y:S05]  /*10d50*/  BSYNC.RECONVERGENT B0 ;  /* 0x0000000000007941 */ /* 0x000fea0003800200 */
.L_x_3388:
        /* <DEDUP_REMOVED lines=85> */
.L_x_3391:
[----:B------:R-:W-:Y:S05]  /*112b0*/  BSYNC.RECONVERGENT B0 ;  /* 0x0000000000007941 */ /* 0x000fea0003800200 */
.L_x_3390:
[----:B------:R4:W-:Y:S02]  /*112c0*/  STS.128 [R41+0x3000], R24 ;  /* 0x0030001829007388 */ /* 0x0009e40000000c00 */
.L_x_3387:
[----:B------:R-:W-:Y:S05]  /*112d0*/  BSYNC.RECONVERGENT B1 ;  /* 0x0000000000017941 */ /* 0x000fea0003800200 */
.L_x_3386:
        /* <DEDUP_REMOVED lines=91> */
.L_x_3393:
[----:B------:R-:W-:Y:S05]  /*11890*/  BSYNC.RECONVERGENT B0 ;  /* 0x0000000000007941 */ /* 0x000fea0003800200 */
.L_x_3392:
        /* <DEDUP_REMOVED lines=84> */
.L_x_3395:
[----:B------:R-:W-:Y:S05]  /*11de0*/  BSYNC.RECONVERGENT B0 ;  /* 0x0000000000007941 */ /* 0x000fea0003800200 */
.L_x_3394:
[----:B------:R3:W-:Y:S02]  /*11df0*/  STS.128 [R41+0x3800], R24 ;  /* 0x0038001829007388 */ /* 0x0007e40000000c00 */
.L_x_3350:
[----:B------:R-:W-:Y:S05]  /*11e00*/  BSYNC.RECONVERGENT B2 ;  /* 0x0000000000027941 */ /* 0x000fea0003800200 */
.L_x_3346:
[----:B------:R-:W-:Y:S01]  /*11e10*/  IADD3 R13, PT, PT, -R71, R74, RZ ;  /* 0x0000004a470d7210 */ /* 0x000fe20007ffe1ff */
[----:B------:R-:W5:Y:S01]  /*11e20*/  S2R R209, SR_TID.X ;  /* 0x0000000000d17919 */ /* 0x000f620000002100 */
[----:B------:R-:W-:Y:S01]  /*11e30*/  IADD3 R16, PT, PT, R138, 0x40, RZ ;  /* 0x000000408a107810 */ /* 0x000fe20007ffe0ff */
[----:B------:R-:W5:Y:S01]  /*11e40*/  LDCU UR8, c[0x0][0x50c] ;  /* 0x0000a180ff0877ac */ /* 0x000f620008000800 */
[-C--:B------:R-:W-:Y:S02]  /*11e50*/  ISETP.GE.AND P5, PT, R36, R13.reuse, PT ;  /* 0x0000000d2400720c */ /* 0x080fe40003fa6270 */
[-C--:B------:R-:W-:Y:S01]  /*11e60*/  ISETP.GE.AND P0, PT, R28, R13.reuse, PT ;  /* 0x0000000d1c00720c */ /* 0x080fe20003f06270 */
[----:B------:R-:W5:Y:S01]  /*11e70*/  LDCU UR4, c[0x0][0x508] ;  /* 0x0000a100ff0477ac */ /* 0x000f620008000800 */
[-C--:B------:R-:W-:Y:S02]  /*11e80*/  ISETP.GE.AND P6, PT, R138, R13.reuse, PT ;  /* 0x0000000d8a00720c */ /* 0x080fe40003fc6270 */
[----:B------:R-:W-:-:S02]  /*11e90*/  ISETP.GE.AND P3, PT, R38, R13, PT ;  /* 0x0000000d2600720c */ /* 0x000fc40003f66270 */
[C---:B------:R-:W-:Y:S02]  /*11ea0*/  IADD3 R14, PT, PT, R138.reuse, 0x50, RZ ;  /* 0x000000508a0e7810 */ /* 0x040fe40007ffe0ff */
[----:B------:R-:W-:Y:S02]  /*11eb0*/  IADD3 R0, PT, PT, R138, 0x60, RZ ;  /* 0x000000608a007810 */ /* 0x000fe40007ffe0ff */
[-C--:B------:R-:W-:Y:S01]  /*11ec0*/  ISETP.GE.AND P4, PT, R16, R13.reuse, PT ;  /* 0x0000000d1000720c */ /* 0x080fe20003f86270 */
[----:B--23--:R-:W2:Y:S01]  /*11ed0*/  @!P5 LDC.64 R4, c[0x0][0x3b8] ;  /* 0x0000ee00ff04db82 */ /* 0x00cea20000000a00 */
[----:B------:R-:W-:Y:S02]  /*11ee0*/  ISETP.GE.AND P2, PT, R14, R13, PT ;  /* 0x0000000d0e00720c */ /* 0x000fe40003f46270 */
[----:B-1--4-:R-:W-:Y:S01]  /*11ef0*/  @!P0 LEA R8, P1, R79, R220, 0x1 ;  /* 0x000000dc4f088211 */ /* 0x012fe200078208ff */
[----:B------:R-:W-:Y:S01]  /*11f00*/  @!PT LDS RZ, [RZ] ;  /* 0x00000000fffff984 */ /* 0x000fe20000000800 */
[----:B------:R-:W-:Y:S01]  /*11f10*/  @!PT LDS RZ, [RZ] ;  /* 0x00000000fffff984 */ /* 0x000fe20000000800 */
[----:B------:R-:W-:Y:S01]  /*11f20*/  @!PT LDS RZ, [RZ] ;  /* 0x00000000fffff984 */ /* 0x000fe20000000800 */
[----:B------:R-:W-:Y:S01]  /*11f30*/  @!P6 LDGSTS.E.BYPASS.LTC128B.128 [R41+0x4000], desc[UR6][R220.64] ;  /* 0x04000000dc29efae */ /* 0x000fe2000b981a06 */
[----:B------:R-:W-:-:S02]  /*11f40*/  IADD3 R12, PT, PT, R138, 0x70, RZ ;  /* 0x000000708a0c7810 */ /* 0x000fc40007ffe0ff */
[----:B------:R-:W-:Y:S01]  /*11f50*/  @!P0 LEA.HI.X R9, R79, R221, R80, 0x1, P1 ;  /* 0x000000dd4f098211 */ /* 0x000fe200008f0c50 */
[----:B------:R-:W-:Y:S01]  /*11f60*/  @!P6 LDGSTS.E.BYPASS.LTC128B.128 [R41+0x8000], desc[UR6][R220.64+0x80] ;  /* 0x08000080dc29efae */ /* 0x000fe2000b981a06 */
[----:B------:R-:W-:Y:S01]  /*11f70*/  ISETP.GE.AND P1, PT, R0, R13, PT ;  /* 0x0000000d0000720c */ /* 0x000fe20003f26270 */
[----:B------:R-:W1:Y:S01]  /*11f80*/  @!P3 LDC.64 R2, c[0x0][0x3b8] ;  /* 0x0000ee00ff02bb82 */ /* 0x000e620000000a00 */
[C---:B------:R-:W-:Y:S01]  /*11f90*/  SHF.L.U32 R43, R69.reuse, 0x6, RZ ;  /* 0x00000006452b7819 */ /* 0x040fe200000006ff */
[----:B------:R-:W-:Y:S01]  /*11fa0*/  @!P0 LDGSTS.E.BYPASS.LTC128B.128 [R41+0x4800], desc[UR6][R8.64] ;  /* 0x0480000008298fae */ /* 0x000fe2000b981a06 */
[----:B------:R-:W-:Y:S02]  /*11fb0*/  SHF.L.U32 R212, R69, 0x5, RZ ;  /* 0x0000000545d47819 */ /* 0x000fe400000006ff */
[----:B------:R-:W-:Y:S01]  /*11fc0*/  MOV R211, 0x20 ;  /* 0x0000002000d37802 */ /* 0x000fe20000000f00 */
[----:B------:R3:W-:Y:S01]  /*11fd0*/  @!P0 LDGSTS.E.BYPASS.LTC128B.128 [R41+0x8800], desc[UR6][R8.64+0x80] ;  /* 0x0880008008298fae */ /* 0x0007e2000b981a06 */
[----:B------:R-:W-:Y:S01]  /*11fe0*/  LOP3.LUT R212, R212, 0x7c00, RZ, 0xc0, !PT ;  /* 0x00007c00d4d47812 */ /* 0x000fe200078ec0ff */
[----:B------:R-:W4:Y:S01]  /*11ff0*/  @!P4 LDC.64 R10, c[0x0][0x3b8] ;  /* 0x0000ee00ff0acb82 */ /* 0x000f220000000a00 */
[----:B------:R-:W-:-:S02]  /*12000*/  MOV R210, 0x40 ;  /* 0x0000004000d27802 */ /* 0x000fc40000000f00 */
[----:B------:R-:W-:Y:S02]  /*12010*/  LOP3.LUT R40, R212, 0x200, R43, 0xf8, !PT ;  /* 0x00000200d4287812 */ /* 0x000fe400078ef82b */
[----:B------:R-:W-:Y:S02]  /*12020*/  IADD3 R149, PT, PT, R133, -0x1, RZ ;  /* 0xffffffff85957810 */ /* 0x000fe40007ffe0ff */
[C---:B--2---:R-:W-:Y:S01]  /*12030*/  @!P5 LEA R18, P0, R4.reuse, R220, 0x6 ;  /* 0x000000dc0412d211 */ /* 0x044fe200078030ff */
[----:B------:R-:W2:Y:S01]  /*12040*/  @!P2 LDC.64 R6, c[0x0][0x3b8] ;  /* 0x0000ee00ff06ab82 */ /* 0x000ea20000000a00 */
[----:B------:R-:W-:Y:S02]  /*12050*/  IADD3 R73, PT, PT, R73, R40, RZ ;  /* 0x0000002849497210 */ /* 0x000fe40007ffe0ff */
[----:B------:R-:W-:Y:S02]  /*12060*/  @!P5 LEA.HI.X R19, R4, R221, R5, 0x6, P0 ;  /* 0x000000dd0413d211 */ /* 0x000fe400000f3405 */
[----:B------:R-:W-:-:S02]  /*12070*/  ISETP.GE.AND P0, PT, R12, R13, PT ;  /* 0x0000000d0c00720c */ /* 0x000fc40003f06270 */
[----:B------:R-:W-:Y:S01]  /*12080*/  LEA R126, R73, UR5, 0x1 ;  /* 0x00000005497e7c11 */ /* 0x000fe2000f8e08ff */
[----:B------:R-:W5:Y:S01]  /*12090*/  @!P1 LDC.64 R4, c[0x0][0x3b8] ;  /* 0x0000ee00ff049b82 */ /* 0x000f620000000a00 */
[----:B-1----:R-:W-:Y:S01]  /*120a0*/  @!P3 IMAD.WIDE.U32 R20, R2, 0x60, R220 ;  /* 0x000000600214b825 */ /* 0x002fe200078e00dc */
[----:B------:R-:W-:Y:S01]  /*120b0*/  @!P5 LDGSTS.E.BYPASS.LTC128B.128 [R41+0x5000], desc[UR6][R18.64] ;  /* 0x050000001229dfae */ /* 0x000fe2000b981a06 */
[----:B------:R-:W-:Y:S02]  /*120c0*/  SHF.R.U32.HI R69, RZ, 0x2, R69 ;  /* 0x00000002ff457819 */ /* 0x000fe40000011645 */
[----:B------:R-:W-:Y:S01]  /*120d0*/  @!P3 IMAD R3, R3, 0x60, RZ ;  /* 0x000000600303b824 */ /* 0x000fe200078e02ff */
[----:B------:R1:W-:Y:S01]  /*120e0*/  @!P5 LDGSTS.E.BYPASS.LTC128B.128 [R41+0x9000], desc[UR6][R18.64+0x80] ;  /* 0x090000801229dfae */ /* 0x0003e2000b981a06 */
[----:B------:R-:W-:Y:S02]  /*120f0*/  @!P3 MOV R22, R20 ;  /* 0x000000140016b202 */ /* 0x000fe40000000f00 */
[----:B----4-:R-:W-:Y:S01]  /*12100*/  @!P4 LEA R2, P5, R10, R220, 0x7 ;  /* 0x000000dc0a02c211 */ /* 0x010fe200078a38ff */
[----:B---3--:R-:W3:Y:S01]  /*12110*/  @!P0 LDC.64 R8, c[0x0][0x3b8] ;  /* 0x0000ee00ff088b82 */ /* 0x008ee20000000a00 */
[----:B------:R-:W-:-:S02]  /*12120*/  @!P3 IADD3 R23, PT, PT, R3, R21, RZ ;  /* 0x000000150317b210 */ /* 0x000fc40007ffe0ff */
[----:B------:R-:W-:Y:S02]  /*12130*/  @!P4 LEA.HI.X R3, R10, R221, R11, 0x7, P5 ;  /* 0x000000dd0a03c211 */ /* 0x000fe400028f3c0b */
[-C--:B------:R-:W-:Y:S01]  /*12140*/  ISETP.GE.AND P5, PT, R36, R13.reuse, PT ;  /* 0x0000000d2400720c */ /* 0x080fe20003fa6270 */
[----:B--2---:R-:W-:Y:S01]  /*12150*/  @!P2 IMAD.WIDE.U32 R20, R6, 0xa0, R220 ;  /* 0x000000a00614a825 */ /* 0x004fe200078e00dc */
[----:B------:R-:W-:Y:S01]  /*12160*/  @!P3 LDGSTS.E.BYPASS.LTC128B.128 [R41+0x5800], desc[UR6][R22.64] ;  /* 0x058000001629bfae */ /* 0x000fe2000b981a06 */
[----:B------:R-:W-:Y:S02]  /*12170*/  LOP3.LUT R11, R43, 0x400, RZ, 0xc0, !PT ;  /* 0x000004002b0b7812 */ /* 0x000fe400078ec0ff */
[----:B------:R-:W-:Y:S01]  /*12180*/  @!P2 IMAD R7, R7, 0xa0, RZ ;  /* 0x000000a00707a824 */ /* 0x000fe200078e02ff */
[----:B------:R-:W-:Y:S01]  /*12190*/  @!P3 LDGSTS.E.BYPASS.LTC128B.128 [R41+0x9800], desc[UR6][R22.64+0x80] ;  /* 0x098000801629bfae */ /* 0x000fe2000b981a06 */
[----:B------:R-:W-:Y:S01]  /*121a0*/  ISETP.GE.AND P3, PT, R28, R13, PT ;  /* 0x0000000d1c00720c */ /* 0x000fe20003f66270 */
[----:B-----5:R-:W-:-:S02]  /*121b0*/  @!P1 IMAD R5, R5, 0xc0, RZ ;  /* 0x000000c005059824 */ /* 0x020fc400078e02ff */
[----:B------:R-:W-:Y:S01]  /*121c0*/  @!P2 IADD3 R21, PT, PT, R7, R21, RZ ;  /* 0x000000150715a210 */ /* 0x000fe20007ffe0ff */
[----:B------:R-:W-:Y:S01]  /*121d0*/  @!P4 LDGSTS.E.BYPASS.LTC128B.128 [R41+0x6000], desc[UR6][R2.64] ;  /* 0x060000000229cfae */ /* 0x000fe2000b981a06 */
[----:B------:R-:W-:Y:S02]  /*121e0*/  P2R R10, PR, RZ, 0x8 ;  /* 0x00000008ff0a7803 */ /* 0x000fe40000000000 */
[-C--:B------:R-:W-:Y:S01]  /*121f0*/  ISETP.GE.AND P3, PT, R38, R13.reuse, PT ;  /* 0x0000000d2600720c */ /* 0x080fe20003f66270 */
[----:B------:R2:W-:Y:S01]  /*12200*/  @!P4 LDGSTS.E.BYPASS.LTC128B.128 [R41+0xa000], desc[UR6][R2.64+0x80] ;  /* 0x0a0000800229cfae */ /* 0x0005e2000b981a06 */
[----:B------:R-:W-:Y:S01]  /*12210*/  ISETP.GE.AND P4, PT, R16, R13, PT ;  /* 0x0000000d1000720c */ /* 0x000fe20003f86270 */
[--C-:B-1----:R-:W-:Y:S02]  /*12220*/  @!P1 IMAD.WIDE.U32 R18, R4, 0xc0, R220.reuse ;  /* 0x000000c004129825 */ /* 0x102fe400078e00dc */
[----:B------:R-:W-:Y:S01]  /*12230*/  @!P2 LDGSTS.E.BYPASS.LTC128B.128 [R41+0x6800], desc[UR6][R20.64] ;  /* 0x068000001429afae */ /* 0x000fe2000b981a06 */
[----:B------:R-:W-:Y:S01]  /*12240*/  LOP3.LUT R69, R69, 0x7, RZ, 0xc0, !PT ;  /* 0x0000000745457812 */ /* 0x000fe200078ec0ff */
[----:B---3--:R-:W-:Y:S01]  /*12250*/  @!P0 IMAD.WIDE.U32 R24, R8, 0xe0, R220 ;  /* 0x000000e008188825 */ /* 0x008fe200078e00dc */
[----:B------:R-:W-:Y:S01]  /*12260*/  @!P1 IADD3 R19, PT, PT, R5, R19, RZ ;  /* 0x0000001305139210 */ /* 0x000fe20007ffe0ff */
[----:B------:R-:W-:Y:S01]  /*12270*/  @!P2 LDGSTS.E.BYPASS.LTC128B.128 [R41+0xa800], desc[UR6][R20.64+0x80] ;  /* 0x0a8000801429afae */ /* 0x000fe2000b981a06 */
[----:B------:R-:W1:Y:S01]  /*12280*/  @!P5 LDC.64 R4, c[0x0][0x3c0] ;  /* 0x0000f000ff04db82 */ /* 0x000e620000000a00 */
[----:B------:R-:W-:Y:S01]  /*12290*/  @!P0 IMAD R9, R9, 0xe0, RZ ;  /* 0x000000e009098824 */ /* 0x000fe200078e02ff */
[----:B------:R-:W-:Y:S01]  /*122a0*/  ISETP.GE.AND P2, PT, R14, R13, PT ;  /* 0x0000000d0e00720c */ /* 0x000fe20003f46270 */
[----:B------:R-:W-:Y:S01]  /*122b0*/  @!P1 LDGSTS.E.BYPASS.LTC128B.128 [R41+0x7000], desc[UR6][R18.64] ;  /* 0x0700000012299fae */ /* 0x000fe2000b981a06 */
[----:B------:R-:W-:-:S02]  /*122c0*/  LOP3.LUT R138, R138, 0xfffffffd, RZ, 0xc0, !PT ;  /* 0xfffffffd8a8a7812 */ /* 0x000fc400078ec0ff */
[----:B------:R-:W-:Y:S01]  /*122d0*/  @!P0 IADD3 R25, PT, PT, R9, R25, RZ ;  /* 0x0000001909198210 */ /* 0x000fe20007ffe0ff */
[----:B------:R3:W-:Y:S01]  /*122e0*/  @!P1 LDGSTS.E.BYPASS.LTC128B.128 [R41+0xb000], desc[UR6][R18.64+0x80] ;  /* 0x0b00008012299fae */ /* 0x0007e2000b981a06 */
[----:B------:R-:W-:Y:S01]  /*122f0*/  ISETP.NE.AND P1, PT, R10, RZ, PT ;  /* 0x000000ff0a00720c */ /* 0x000fe20003f25270 */
[----:B------:R-:W3:Y:S02]  /*12300*/  @!P4 LDC.64 R8, c[0x0][0x3c0] ;  /* 0x0000f000ff08cb82 */ /* 0x000ee40000000a00 */
[----:B------:R-:W-:Y:S04]  /*12310*/  @!P0 LDGSTS.E.BYPASS.LTC128B.128 [R41+0x7800], desc[UR6][R24.64] ;  /* 0x0780000018298fae */ /* 0x000fe8000b981a06 */
[----:B------:R-:W-:Y:S01]  /*12320*/  @!P0 LDGSTS.E.BYPASS.LTC128B.128 [R41+0xb800], desc[UR6][R24.64+0x80] ;  /* 0x0b80008018298fae */ /* 0x000fe2000b981a06 */
[----:B--2---:R-:W-:Y:S01]  /*12330*/  LOP3.LUT R2, R209, 0x8, RZ, 0xc0, !PT ;  /* 0x00000008d1027812 */ /* 0x004fe200078ec0ff */
[----:B------:R-:W2:Y:S02]  /*12340*/  @!P2 LDC.64 R6, c[0x0][0x3c0] ;  /* 0x0000f000ff06ab82 */ /* 0x000ea40000000a00 */
[----:B------:R-:W0:Y:S01]  /*12350*/  LDGDEPBAR ;  /* 0x00000000000079af */ /* 0x000e220000000000 */
[----:B------:R-:W-:-:S02]  /*12360*/  LOP3.LUT R2, R81, R2, RZ, 0x3c, !PT ;  /* 0x0000000251027212 */ /* 0x000fc400078e3cff */
[C---:B------:R-:W-:Y:S02]  /*12370*/  @!P1 LEA R16, P0, R77.reuse, R222, 0x1 ;  /* 0x000000de4d109211 */ /* 0x040fe400078008ff */
[----:B------:R-:W-:Y:S02]  /*12380*/  LOP3.LUT R14, R2, 0x38, R75, 0x78, !PT ;  /* 0x00000038020e7812 */ /* 0x000fe400078e784b */
[----:B------:R-:W4:Y:S01]  /*12390*/  @!P3 LDC.64 R2, c[0x0][0x3c0] ;  /* 0x0000f000ff02bb82 */ /* 0x000f220000000a00 */
[----:B------:R-:W-:Y:S02]  /*123a0*/  @!P1 LEA.HI.X R17, R77, R223, R76, 0x1, P0 ;  /* 0x000000df4d119211 */ /* 0x000fe400000f0c4c */
[-C--:B------:R-:W-:Y:S02]  /*123b0*/  ISETP.GE.AND P1, PT, R0, R13.reuse, PT ;  /* 0x0000000d0000720c */ /* 0x080fe40003f26270 */
[----:B------:R-:W-:Y:S02]  /*123c0*/  ISETP.GE.AND P0, PT, R12, R13, PT ;  /* 0x0000000d0c00720c */ /* 0x000fe40003f06270 */
[----:B------:R-:W-:-:S04]  /*123d0*/  LEA R0, R14, R11, 0x1 ;  /* 0x0000000b0e007211 */ /* 0x000fc800078e08ff */
[----:B------:R-:W-:Y:S01]  /*123e0*/  IADD3 R214, PT, PT, R0, UR5, RZ ;  /* 0x0000000500d67c10 */ /* 0x000fe2000fffe0ff */
[----:B--2---:R-:W-:Y:S01]  /*123f0*/  @!P2 IMAD R7, R7, 0xa0, RZ ;  /* 0x000000a00707a824 */ /* 0x004fe200078e02ff */
[----:B------:R-:W-:-:S04]  /*12400*/  DEPBAR.LE SB0, 0x0 ;  /* 0x000080000000791a */ /* 0x000fc80000000000 */
[----:B------:R-:W-:Y:S01]  /*12410*/  BAR.SYNC.DEFER_BLOCKING 0x0 ;  /* 0x0000000000007b1d */ /* 0x000fe20000010000 */
[----:B----4-:R-:W-:-:S05]  /*12420*/  @!P3 IMAD.WIDE.U32 R14, R2, 0x60, R222 ;  /* 0x00000060020eb825 */ /* 0x010fca00078e00de */
        /* <DEDUP_REMOVED lines=9> */
[----:B------:R-:W2:Y:S03]  /*124c0*/  @!P0 LDC.64 R2, c[0x0][0x3c0] ;  /* 0x0000f000ff028b82 */ /* 0x000ea60000000a00 */
[----:B------:R-:W-:-:S07]  /*124d0*/  @!P3 IADD3 R15, PT, PT, R10, R15, RZ ;  /* 0x0000000f0a0fb210 */ /* 0x000fce0007ffe0ff */
        /* <DEDUP_REMOVED lines=8> */
[----:B--2---:R-:W-:-:S02]  /*12560*/  @!P0 IMAD.WIDE.U32 R10, R2, 0xe0, R222 ;  /* 0x000000e0020a8825 */ /* 0x004fc400078e00de */
[----:B------:R-:W-:Y:S01]  /*12570*/  @P5 STS.128 [R41+0xd000], RZ ;  /* 0x00d000ff29005388 */ /* 0x000fe20000000c00 */
[----:B------:R-:W-:Y:S01]  /*12580*/  @!P5 LEA.HI.X R13, R4, R223, R5, 0x6, P6 ;  /* 0x000000df040dd211 */ /* 0x000fe200030f3405 */
[----:B------:R-:W-:Y:S01]  /*12590*/  @!P0 IMAD R3, R3, 0xe0, RZ ;  /* 0x000000e003038824 */ /* 0x000fe200078e02ff */
[----:B------:R-:W1:Y:S01]  /*125a0*/  @!P1 LDC.64 R4, c[0x0][0x3c0] ;  /* 0x0000f000ff049b82 */ /* 0x000e620000000a00 */
[C---:B---3--:R-:W-:Y:S01]  /*125b0*/  @!P4 LEA R18, P6, R8.reuse, R222, 0x7 ;  /* 0x000000de0812c211 */ /* 0x048fe200078c38ff */
[----:B------:R-:W-:Y:S02]  /*125c0*/  @P5 STS.128 [R41+0x11000], RZ ;  /* 0x011000ff29005388 */ /* 0x000fe40000000c00 */
[----:B------:R-:W-:Y:S02]  /*125d0*/  @!P0 IADD3 R11, PT, PT, R3, R11, RZ ;  /* 0x0000000b030b8210 */ /* 0x000fe40007ffe0ff */
[----:B------:R-:W-:Y:S01]  /*125e0*/  @!P4 LEA.HI.X R19, R8, R223, R9, 0x7, P6 ;  /* 0x000000df0813c211 */ /* 0x000fe200030f3c09 */
[----:B------:R-:W-:Y:S01]  /*125f0*/  @!P2 IMAD.WIDE.U32 R8, R6, 0xa0, R222 ;  /* 0x000000a00608a825 */ /* 0x000fe200078e00de */
[----:B------:R-:W-:Y:S01]  /*12600*/  @!PT LDS RZ, [RZ] ;  /* 0x00000000fffff984 */ /* 0x000fe20000000800 */
[----:B------:R-:W-:Y:S01]  /*12610*/  @!PT LDS RZ, [RZ] ;  /* 0x00000000fffff984 */ /* 0x000fe20000000800 */
[----:B------:R-:W-:Y:S01]  /*12620*/  @!PT LDS RZ, [RZ] ;  /* 0x00000000fffff984 */ /* 0x000fe20000000800 */
[----:B------:R-:W-:Y:S04]  /*12630*/  @!P5 LDGSTS.E.BYPASS.LTC128B.128 [R41+0xd000], desc[UR6][R12.64] ;  /* 0x0d0000000c29dfae */ /* 0x000fe8000b981a06 */
[----:B------:R-:W-:Y:S01]  /*12640*/  @!P5 LDGSTS.E.BYPASS.LTC128B.128 [R41+0x11000], desc[UR6][R12.64+0x80] ;  /* 0x110000800c29dfae */ /* 0x000fe2000b981a06 */
[----:B------:R-:W-:-:S02]  /*12650*/  @!P2 IADD3 R7, PT, PT, R7, R9, RZ ;  /* 0x000000090707a210 */ /* 0x000fc40007ffe0ff */
[----:B------:R-:W-:Y:S01]  /*12660*/  @!P2 MOV R6, R8 ;  /* 0x000000080006a202 */ /* 0x000fe20000000f00 */
[----:B------:R-:W-:Y:S01]  /*12670*/  @P3 STS.128 [R41+0xd800], RZ ;  /* 0x00d800ff29003388 */ /* 0x000fe20000000c00 */
[----:B------:R-:W-:-:S03]  /*12680*/  LOP3.LUT P5, RZ, R209, 0x2, RZ, 0xc0, !PT ;  /* 0x00000002d1ff7812 */ /* 0x000fc600078ac0ff */
[----:B------:R-:W-:Y:S01]  /*12690*/  @P3 STS.128 [R41+0x11800], RZ ;  /* 0x011800ff29003388 */ /* 0x000fe20000000c00 */
[----:B------:R-:W-:Y:S01]  /*126a0*/  SEL R141, R211, 0xffffffe0, !P5 ;  /* 0xffffffe0d38d7807 */ /* 0x000fe20006800000 */
[----:B-1----:R-:W-:Y:S02]  /*126b0*/  @!P1 IMAD.WIDE.U32 R8, R4, 0xc0, R222 ;  /* 0x000000c004089825 */ /* 0x002fe400078e00de */
[----:B------:R-:W-:Y:S01]  /*126c0*/  @!PT LDS RZ, [RZ] ;  /* 0x00000000fffff984 */ /* 0x000fe20000000800 */
[----:B------:R-:W-:Y:S01]  /*126d0*/  @!PT LDS RZ, [RZ] ;  /* 0x00000000fffff984 */ /* 0x000fe20000000800 */
[----:B------:R-:W-:Y:S01]  /*126e0*/  @!PT LDS RZ, [RZ] ;  /* 0x00000000fffff984 */ /* 0x000fe20000000800 */
[----:B------:R-:W-:Y:S01]  /*126f0*/  @!P3 LDGSTS.E.BYPASS.LTC128B.128 [R41+0xd800], desc[UR6][R14.64] ;  /* 0x0d8000000e29bfae */ /* 0x000fe2000b981a06 */
[-C--:B------:R-:W-:Y:S01]  /*12700*/  IADD3 R73, PT, PT, R126, R141.reuse, RZ ;  /* 0x0000008d7e497210 */ /* 0x080fe20007ffe0ff */
[----:B------:R-:W-:Y:S02]  /*12710*/  @!P1 IMAD R5, R5, 0xc0, RZ ;  /* 0x000000c005059824 */ /* 0x000fe400078e02ff */
[----:B------:R1:W-:Y:S01]  /*12720*/  @!P3 LDGSTS.E.BYPASS.LTC128B.128 [R41+0x11800], desc[UR6][R14.64+0x80] ;  /* 0x118000800e29bfae */ /* 0x0003e2000b981a06 */
[----:B------:R-:W-:Y:S02]  /*12730*/  IADD3 R42, PT, PT, R214, R141, RZ ;  /* 0x0000008dd62a7210 */ /* 0x000fe40007ffe0ff */
[----:B------:R-:W-:Y:S01]  /*12740*/  @P5 LOP3.LUT R138, R138, 0x2, RZ, 0xfc, !PT ;  /* 0x000000028a8a5812 */ /* 0x000fe200078efcff */
[----:B------:R-:W-:Y:S01]  /*12750*/  @P4 STS.128 [R41+0xe000], RZ ;  /* 0x00e000ff29004388 */ /* 0x000fe20000000c00 */
[----:B------:R-:W-:-:S03]  /*12760*/  @!P1 IADD3 R9, PT, PT, R5, R9, RZ ;  /* 0x0000000905099210 */ /* 0x000fc60007ffe0ff */
        /* <DEDUP_REMOVED lines=28> */
[----:B------:R-:W-:Y:S04]  /*12930*/  LDSM.16.M88.4 R80, [R126] ;  /* 0x000000007e50783b */ /* 0x000fe80000000200 */
[----:B------:R-:W4:Y:S04]  /*12940*/  LDSM.16.M88.4 R36, [R0+UR5+0x4000] ;  /* 0x004000050024783b */ /* 0x000f280008000200 */
[----:B------:R-:W-:Y:S04]  /*12950*/  LDSM.16.M88.4 R116, [R73] ;  /* 0x000000004974783b */ /* 0x000fe80000000200 */
[----:B------:R-:W-:Y:S04]  /*12960*/  LDSM.16.M88.4 R60, [R42+0x4000] ;  /* 0x004000002a3c783b */ /* 0x000fe80000000200 */
[----:B------:R-:W5:Y:S04]  /*12970*/  LDSM.16.M88.4 R28, [R0+UR5+0x4800] ;  /* 0x00480005001c783b */ /* 0x000f680008000200 */
[----:B------:R-:W3:Y:S04]  /*12980*/  LDSM.16.M88.4 R20, [R0+UR5+0x5000] ;  /* 0x005000050014783b */ /* 0x000ee80008000200 */
[----:B-1----:R-:W1:Y:S04]  /*12990*/  LDSM.16.M88.4 R12, [R0+UR5+0x5800] ;  /* 0x00580005000c783b */ /* 0x002e680008000200 */
[----:B--2---:R-:W2:Y:S04]  /*129a0*/  LDSM.16.M88.4 R4, [R0+UR5+0x6000] ;  /* 0x006000050004783b */ /* 0x004ea80008000200 */
[----:B------:R-:W2:Y:S04]  /*129b0*/  LDSM.16.M88.4 R96, [R0+UR5+0x6800] ;  /* 0x006800050060783b */ /* 0x000ea80008000200 */
[----:B------:R-:W2:Y:S04]  /*129c0*/  LDSM.16.M88.4 R88, [R0+UR5+0x7000] ;  /* 0x007000050058783b */ /* 0x000ea80008000200 */
[----:B------:R-:W2:Y:S01]  /*129d0*/  LDSM.16.M88.4 R48, [R0+UR5+0x7800] ;  /* 0x007800050030783b */ /* 0x000ea20008000200 */
[C---:B----4-:R-:W-:Y:S03]  /*129e0*/  HMMA.16816.F32 R44, R80.reuse, R36, RZ ;  /* 0x00000024502c723c */ /* 0x050fe600000018ff */
[----:B------:R-:W4:Y:S04]  /*129f0*/  LDSM.16.M88.4 R56, [R42+0x4800] ;  /* 0x004800002a38783b */ /* 0x000f280000000200 */
[----:B------:R-:W4:Y:S01]  /*12a00*/  LDSM.16.M88.4 R52, [R42+0x5000] ;  /* 0x005000002a34783b */ /* 0x000f220000000200 */
[C---:B------:R-:W-:Y:S03]  /*12a10*/  HMMA.16816.F32 R36, R80.reuse, R38, RZ ;  /* 0x000000265024723c */ /* 0x040fe600000018ff */
[----:B------:R-:W-:Y:S04]  /*12a20*/  LDSM.16.M88.4 R104, [R42+0x7800] ;  /* 0x007800002a68783b */ /* 0x000fe80000000200 */
[----:B------:R-:W-:Y:S01]  /*12a30*/  LDSM.16.M88.4 R120, [R42+0x6000] ;  /* 0x006000002a78783b */ /* 0x000fe20000000200 */
[----:B-----5:R-:W-:Y:S03]  /*12a40*/  HMMA.16816.F32 R32, R80, R28, RZ ;  /* 0x0000001c5020723c */ /* 0x020fe600000018ff */
[----:B------:R-:W-:Y:S04]  /*12a50*/  LDSM.16.M88.4 R112, [R42+0x6800] ;  /* 0x006800002a70783b */ /* 0x000fe80000000200 */
[----:B------:R-:W-:Y:S01]  /*12a60*/  LDSM.16.M88.4 R108, [R42+0x7000] ;  /* 0x007000002a6c783b */ /* 0x000fe20000000200 */
[----:B------:R-:W-:Y:S01]  /*12a70*/  HMMA.16816.F32 R44, R116, R60, R44 ;  /* 0x0000003c742c723c */ /* 0x000fe2000000182c */
[----:B------:R-:W-:-:S02]  /*12a80*/  SEL R61, R210, 0xffffffc0, !P0 ;  /* 0xffffffc0d23d7807 */ /* 0x000fc40004000000 */
[----:B------:R-:W0:Y:S01]  /*12a90*/  LDGDEPBAR ;  /* 0x00000000000079af */ /* 0x000e220000000000 */
[----:B------:R-:W-:Y:S02]  /*12aa0*/  ISETP.GT.AND P0, PT, R149, R216, PT ;  /* 0x000000d89500720c */ /* 0x000fe40003f04270 */
[-C--:B------:R-:W-:Y:S02]  /*12ab0*/  IADD3 R124, PT, PT, R126, R61.reuse, RZ ;  /* 0x0000003d7e7c7210 */ /* 0x080fe40007ffe0ff */
[----:B------:R-:W-:Y:S01]  /*12ac0*/  IADD3 R2, PT, PT, R214, R61, RZ ;  /* 0x0000003dd6027210 */ /* 0x000fe20007ffe0ff */
[----:B---3--:R-:W-:Y:S01]  /*12ad0*/  HMMA.16816.F32 R24, R80, R20, RZ ;  /* 0x000000145018723c */ /* 0x008fe200000018ff */
[C---:B------:R-:W-:Y:S01]  /*12ae0*/  IADD3 R75, PT, PT, R141.reuse, R124, RZ ;  /* 0x0000007c8d4b7210 */ /* 0x040fe20007ffe0ff */
[----:B------:R-:W-:Y:S01]  /*12af0*/  LDSM.16.M88.4 R76, [R124] ;  /* 0x000000007c4c783b */ /* 0x000fe20000000200 */
[----:B------:R-:W-:-:S03]  /*12b00*/  IADD3 R68, PT, PT, R141, R2, RZ ;  /* 0x000000028d447210 */ /* 0x000fc60007ffe0ff */
[----:B------:R-:W-:Y:S02]  /*12b10*/  LDSM.16.M88.4 R64, [R2+0x4000] ;  /* 0x004000000240783b */ /* 0x000fe40000000200 */
[C---:B-1----:R-:W-:Y:S08]  /*12b20*/  HMMA.16816.F32 R16, R80.reuse, R12, RZ ;  /* 0x0000000c5010723c */ /* 0x042ff000000018ff */
        /* <DEDUP_REMOVED lines=32> */
[C---:B------:R-:W-:Y:S08]  /*12d30*/  HMMA.16816.F32 R8, R116.reuse, R120, R8 ;  /* 0x000000787408723c */ /* 0x040ff00000001808 */
        /* <DEDUP_REMOVED lines=144> */
[----:B------:R-:W1:Y:S05]  /*13640*/  MUFU.TANH R106, R20 ;  /* 0x00000014006a7308 */ /* 0x000e6a0000002400 */
[----:B------:R-:W-:Y:S01]  /*13650*/  HMMA.16816.F32 R112, R64, R8, R112 ;  /* 0x000000084070723c */ /* 0x000fe20000001870 */
[----:B------:R-:W-:Y:S02]  /*13660*/  LDSM.16.M88.4 R8, [R2+0xa800] ;  /* 0x00a800000208783b */ /* 0x000fe40000000200 */
        /* <DEDUP_REMOVED lines=12> */
[----:B------:R-:W-:Y:S02]  /*13730*/  LDSM.16.M88.4 R24, [R68+0xa800] ;  /* 0x00a800004418783b */ /* 0x000fe40000000200 */
[----:B------:R-:W1:Y:S05]  /*13740*/  MUFU.TANH R37, R37 ;  /* 0x0000002500257308 */ /* 0x000e6a0000002400 */
[----:B------:R-:W-:Y:S01]  /*13750*/  HMMA.16816.F32 R96, R108, R18, R96 ;  /* 0x000000126c60723c */ /* 0x000fe20000001860 */
[----:B------:R-:W3:Y:S02]  /*13760*/  LDSM.16.M88.4 R16, [R42+0xa800] ;  /* 0x00a800002a10783b */ /* 0x000ee40000000200 */
[----:B------:R-:W-:Y:S01]  /*13770*/  FMUL.FTZ R47, R57, UR8 ;  /* 0x00000008392f7c20 */ /* 0x000fe20008410000 */
[----:B------:R-:W-:Y:S01]  /*13780*/  FMUL.FTZ R57, R58, UR8 ;  /* 0x000000083a397c20 */ /* 0x000fe20008410000 */
[----:B-----5:R-:W5:Y:S01]  /*13790*/  LDSM.16.M88.4 R20, [R0+UR5+0xb800] ;  /* 0x00b800050014783b */ /* 0x020f620008000200 */
[----:B------:R-:W-:Y:S01]  /*137a0*/  FMUL.FTZ R58, R59, UR8 ;  /* 0x000000083b3a7c20 */ /* 0x000fe20008410000 */
[----:B------:R-:W-:Y:S01]  /*137b0*/  FMUL.FTZ R56, R56, UR8 ;  /* 0x0000000838387c20 */ /* 0x000fe20008410000 */
[C---:B----4-:R-:W-:Y:S01]  /*137c0*/  HMMA.16816.F32 R4, R60.reuse, R34, R4 ;  /* 0x000000223c04723c */ /* 0x050fe20000001804 */
[----:B------:R-:W4:Y:S07]  /*137d0*/  MUFU.TANH R59, R12 ;  /* 0x0000000c003b7308 */ /* 0x000f2e0000002400 */
[----:B------:R-:W-:Y:S01]  /*137e0*/  HMMA.16816.F32 R112, R60, R32, R112 ;  /* 0x000000203c70723c */ /* 0x000fe20000001870 */
[----:B------:R2:W1:Y:S07]  /*137f0*/  MUFU.TANH R32, R13 ;  /* 0x0000000d00207308 */ /* 0x00046e0000002400 */
        /* <DEDUP_REMOVED lines=8> */
[----:B------:R-:W1:Y:S01]  /*13880*/  MUFU.TANH R218, R4 ;  /* 0x0000000400da7308 */ /* 0x000e620000002400 */
[----:B------:R-:W-:Y:S01]  /*13890*/  FMUL.FTZ R112, R112, UR8 ;  /* 0x0000000870707c20 */ /* 0x000fe20008410000 */
[----:B------:R-:W-:Y:S01]  /*138a0*/  FMUL.FTZ R113, R113, UR8 ;  /* 0x0000000871717c20 */ /* 0x000fe20008410000 */
[----:B--2---:R-:W2:Y:S01]  /*138b0*/  LDSM.16.M88.4 R12, [R42+0xb000] ;  /* 0x00b000002a0c783b */ /* 0x004ea20000000200 */
[----:B------:R-:W-:Y:S01]  /*138c0*/  FMUL.FTZ R114, R114, UR8 ;  /* 0x0000000872727c20 */ /* 0x000fe20008410000 */
[----:B------:R-:W-:Y:S01]  /*138d0*/  FMUL.FTZ R115, R115, UR8 ;  /* 0x0000000873737c20 */ /* 0x000fe20008410000 */
[C---:B---3--:R-:W-:Y:S02]  /*138e0*/  HMMA.16816.F32 R100, R64.reuse, R16, R100 ;  /* 0x000000104064723c */ /* 0x048fe40000001864 */
[----:B------:R3:W1:Y:S06]  /*138f0*/  MUFU.TANH R192, R5 ;  /* 0x0000000500c07308 */ /* 0x00066c0000002400 */
[----:B------:R-:W-:Y:S01]  /*13900*/  HMMA.16816.F32 R96, R64, R18, R96 ;  /* 0x000000124060723c */ /* 0x000fe20000001860 */
[----:B------:R-:W4:Y:S01]  /*13910*/  LDSM.16.M88.4 R16, [R2+0xb000] ;  /* 0x00b000000210783b */ /* 0x000f220000000200 */
[----:B------:R-:W1:Y:S06]  /*13920*/  MUFU.TANH R47, R47 ;  /* 0x0000002f002f7308 */ /* 0x000e6c0000002400 */
[C---:B-----5:R-:W-:Y:S02]  /*13930*/  HMMA.16816.F32 R84, R108.reuse, R20, R84 ;  /* 0x000000146c54723c */ /* 0x060fe40000001854 */
[----:B------:R-:W1:Y:S01]  /*13940*/  MUFU.TANH R57, R57 ;  /* 0x0000003900397308 */ /* 0x000e620000002400 */
[----:B---3--:R-:W3:Y:S05]  /*13950*/  LDSM.16.M88.4 R4, [R2+0xb800] ;  /* 0x00b800000204783b */ /* 0x008eea0000000200 */
[----:B------:R-:W-:Y:S02]  /*13960*/  HMMA.16816.F32 R80, R108, R22, R80 ;  /* 0x000000166c50723c */ /* 0x000fe40000001850 */
[----:B------:R-:W1:Y:S06]  /*13970*/  MUFU.TANH R58, R58 ;  /* 0x0000003a003a7308 */ /* 0x000e6c0000002400 */
[C---:B------:R-:W-:Y:S02]  /*13980*/  HMMA.16816.F32 R100, R76.reuse, R8, R100 ;  /* 0x000000084c64723c */ /* 0x040fe40000001864 */
[----:B------:R-:W1:Y:S06]  /*13990*/  MUFU.TANH R228, R228 ;  /* 0x000000e400e47308 */ /* 0x000e6c0000002400 */
[----:B------:R-:W-:Y:S01]  /*139a0*/  HMMA.16816.F32 R96, R76, R10, R96 ;  /* 0x0000000a4c60723c */ /* 0x000fe20000001860 */
[----:B------:R-:W5:Y:S01]  /*139b0*/  LDSM.16.M88.4 R8, [R68+0xb000] ;  /* 0x00b000004408783b */ /* 0x000f620000000200 */
[----:B------:R-:W1:Y:S06]  /*139c0*/  MUFU.TANH R178, R178 ;  /* 0x000000b200b27308 */ /* 0x000e6c0000002400 */
[C---:B--2---:R-:W-:Y:S02]  /*139d0*/  HMMA.16816.F32 R92, R64.reuse, R12, R92 ;  /* 0x0000000c405c723c */ /* 0x044fe4000000185c */
[----:B------:R2:W1:Y:S06]  /*139e0*/  MUFU.TANH R226, R112 ;  /* 0x0000007000e27308 */ /* 0x00046c0000002400 */
[----:B------:R-:W-:Y:S01]  /*139f0*/  HMMA.16816.F32 R88, R64, R14, R88 ;  /* 0x0000000e4058723c */ /* 0x000fe20000001858 */
[----:B------:R-:W1:Y:S01]  /*13a00*/  LDSM.16.M88.4 R12, [R68+0xb800] ;  /* 0x00b80000440c783b */ /* 0x000e620000000200 */
[----:B------:R2:W1:Y:S01]  /*13a10*/  MUFU.TANH R190, R113 ;  /* 0x0000007100be7308 */ /* 0x0004620000002400 */
[----:B------:R-:W-:-:S05]  /*13a20*/  DEPBAR.LE SB0, 0x0 ;  /* 0x000080000000791a */ /* 0x000fca0000000000 */
[C---:B------:R-:W-:Y:S02]  /*13a30*/  HMMA.16816.F32 R84, R64.reuse, R28, R84 ;  /* 0x0000001c4054723c */ /* 0x040fe40000001854 */
[----:B------:R2:W1:Y:S06]  /*13a40*/  MUFU.TANH R206, R114 ;  /* 0x0000007200ce7308 */ /* 0x00046c0000002400 */
[----:B------:R-:W-:Y:S02]  /*13a50*/  HMMA.16816.F32 R80, R64, R30, R80 ;  /* 0x0000001e4050723c */ /* 0x000fe40000001850 */
[----:B------:R2:W1:Y:S06]  /*13a60*/  MUFU.TANH R204, R115 ;  /* 0x0000007300cc7308 */ /* 0x00046c0000002400 */
[C---:B----4-:R-:W-:Y:S02]  /*13a70*/  HMMA.16816.F32 R92, R76.reuse, R16, R92 ;  /* 0x000000104c5c723c */ /* 0x050fe4000000185c */
[----:B------:R-:W4:Y:S06]  /*13a80*/  MUFU.TANH R202, R202 ;  /* 0x000000ca00ca7308 */ /* 0x000f2c0000002400 */
[C---:B------:R-:W-:Y:S02]  /*13a90*/  HMMA.16816.F32 R88, R76.reuse, R18, R88 ;  /* 0x000000124c58723c */ /* 0x040fe40000001858 */
[----:B------:R-:W1:Y:S06]  /*13aa0*/  MUFU.TANH R196, R196 ;  /* 0x000000c400c47308 */ /* 0x000e6c0000002400 */
[----:B---3--:R-:W-:Y:S01]  /*13ab0*/  HMMA.16816.F32 R84, R76, R4, R84 ;  /* 0x000000044c54723c */ /* 0x008fe20000001854 */
[----:B------:R-:W-:-:S04]  /*13ac0*/  LOP3.LUT R5, R70, 0x1f0, RZ, 0xc0, !PT ;  /* 0x000001f046057812 */ /* 0x000fc800078ec0ff */
[----:B------:R-:W-:-:S03]  /*13ad0*/  IADD3 R72, PT, PT, R5, 0x1, R72 ;  /* 0x0000000105487810 */ /* 0x000fc60007ffe048 */
        /* <DEDUP_REMOVED lines=64> */
[----:B------:R-:W2:Y:S01]  /*13ee0*/  LDCU UR10, c[0x0][0x3b8] ;  /* 0x00007700ff0a77ac */ /* 0x000ea20008000800 */
[----:B------:R-:W-:Y:S02]  /*13ef0*/  UMOV UR8, URZ ;  /* 0x000000ff00087c82 */ /* 0x000fe40008000000 */
[----:B------:R-:W-:Y:S01]  /*13f00*/  IADD3 R5, P0, PT, RZ, -UR8, RZ ;  /* 0x80000008ff057c10 */ /* 0x000fe2000ff1e0ff */
[----:B--2---:R-:W-:-:S06]  /*13f10*/  USHF.L.U32 UR4, UR10, 0x7, URZ ;  /* 0x000000070a047899 */ /* 0x004fcc00080006ff */
[----:B------:R-:W-:-:S05]  /*13f20*/  IMAD.X R4, RZ, RZ, ~UR4, P0 ;  /* 0x80000004ff047e24 */ /* 0x000fca00080e06ff */
[----:B------:R-:W-:-:S04]  /*13f30*/  SHF.R.S64 R5, R5, 0x1f, R4 ;  /* 0x0000001f05057819 */ /* 0x000fc80000001004 */
[----:B------:R-:W-:-:S04]  /*13f40*/  IADD3 R220, P0, PT, R5, R220, RZ ;  /* 0x000000dc05dc7210 */ /* 0x000fc80007f1e0ff */
[----:B------:R-:W-:Y:S01]  /*13f50*/  LEA.HI.X.SX32 R221, R4, R221, 0x1, P0 ;  /* 0x000000dd04dd7211 */ /* 0x000fe200000f0eff */
[----:B------:R-:W-:Y:S08]  /*13f60*/  BRA `(.L_x_3398) ;  /* 0x0000000000f07947 */ /* 0x000ff00003800000 */
.L_x_3397:
[----:B------:R-:W2:Y:S01]  /*13f70*/  LDC R6, c[0x0][0x4f0] ;  /* 0x00013c00ff067b82 */ /* 0x000ea20000000800 */
[----:B------:R-:W-:Y:S01]  /*13f80*/  IADD3 R11, PT, PT, R134, -0x100, RZ ;  /* 0xffffff00860b7810 */ /* 0x000fe20007ffe0ff */
[----:B------:R-:W3:Y:S01]  /*13f90*/  LDCU.64 UR10, c[0x0][0x3b8] ;  /* 0x00007700ff0a77ac */ /* 0x000ee20008000a00 */
[----:B------:R-:W-:Y:S02]  /*13fa0*/  IABS R8, R71 ;  /* 0x0000004700087213 */ /* 0x000fe40000000000 */
[----:B------:R-:W-:Y:S01]  /*13fb0*/  IABS R7, R11 ;  /* 0x0000000b00077213 */ /* 0x000fe20000000000 */
[----:B------:R-:W4:Y:S01]  /*13fc0*/  LDCU.64 UR8, c[0x0][0x3a0] ;  /* 0x00007400ff0877ac */ /* 0x000f220008000a00 */
[-C--:B--2---:R-:W-:Y:S02]  /*13fd0*/  IABS R4, R6.reuse ;  /* 0x0000000600047213 */ /* 0x084fe40000000000 */
[-C--:B------:R-:W-:Y:S02]  /*13fe0*/  LOP3.LUT R11, R11, R6.reuse, RZ, 0x3c, !PT ;  /* 0x000000060b0b7212 */ /* 0x080fe400078e3cff */
[----:B------:R-:W2:Y:S01]  /*13ff0*/  I2F.RP R9, R4 ;  /* 0x0000000400097306 */ /* 0x000ea20000209400 */
[----:B------:R-:W-:-:S02]  /*14000*/  LOP3.LUT R71, R71, R6, RZ, 0x3c, !PT ;  /* 0x0000000647477212 */ /* 0x000fc400078e3cff */
[----:B------:R-:W-:Y:S02]  /*14010*/  ISETP.GE.AND P4, PT, R11, RZ, PT ;  /* 0x000000ff0b00720c */ /* 0x000fe40003f86270 */
        /* <DEDUP_REMOVED lines=36> */
[----:B---3--:R-:W-:Y:S01]  /*14260*/  IMAD.WIDE.U32 R8, R6, UR10, RZ ;  /* 0x0000000a06087c25 */ /* 0x008fe2000f8e00ff */
[----:B------:R-:W-:-:S05]  /*14270*/  SHF.R.S32.HI R5, RZ, 0x1f, R6 ;  /* 0x0000001fff057819 */ /* 0x000fca0000011406 */
[----:B------:R-:W-:-:S04]  /*14280*/  IMAD R5, R5, UR10, RZ ;  /* 0x0000000a05057c24 */ /* 0x000fc8000f8e02ff */
[----:B------:R-:W-:-:S04]  /*14290*/  IMAD R5, R6, UR11, R5 ;  /* 0x0000000b06057c24 */ /* 0x000fc8000f8e0205 */
[----:B------:R-:W-:Y:S01]  /*142a0*/  IMAD.IADD R9, R9, 0x1, R5 ;  /* 0x0000000109097824 */ /* 0x000fe200078e0205 */
[----:B--2---:R-:W-:-:S04]  /*142b0*/  IADD3 R4, PT, PT, R7, -R4, RZ ;  /* 0x8000000407047210 */ /* 0x004fc80007ffe0ff */
[----:B------:R-:W-:Y:S01]  /*142c0*/  SHF.R.S32.HI R6, RZ, 0x1f, R4 ;  /* 0x0000001fff067819 */ /* 0x000fe20000011404 */
[----:B----4-:R-:W-:-:S04]  /*142d0*/  IMAD.WIDE.U32 R8, R4, UR8, R8 ;  /* 0x0000000804087c25 */ /* 0x010fc8000f8e0008 */
[----:B------:R-:W-:Y:S01]  /*142e0*/  IMAD R5, R6, UR8, RZ ;  /* 0x0000000806057c24 */ /* 0x000fe2000f8e02ff */
[----:B------:R-:W-:-:S03]  /*142f0*/  LEA R220, P0, R8, R220, 0x1 ;  /* 0x000000dc08dc7211 */ /* 0x000fc600078008ff */
[----:B------:R-:W-:-:S05]  /*14300*/  IMAD R5, R4, UR9, R5 ;  /* 0x0000000904057c24 */ /* 0x000fca000f8e0205 */
[----:B------:R-:W-:-:S04]  /*14310*/  IADD3 R5, PT, PT, R9, R5, RZ ;  /* 0x0000000509057210 */ /* 0x000fc80007ffe0ff */
[----:B------:R-:W-:-:S07]  /*14320*/  LEA.HI.X R221, R8, R221, R5, 0x1, P0 ;  /* 0x000000dd08dd7211 */ /* 0x000fce00000f0c05 */
.L_x_3398:
[----:B------:R-:W2:Y:S01]  /*14330*/  LDCU UR4, c[0x0][0x3bc] ;  /* 0x00007780ff0477ac */ /* 0x000ea20008000800 */
[----:B------:R-:W-:Y:S01]  /*14340*/  @!PT LDS RZ, [RZ] ;  /* 0x00000000fffff984 */ /* 0x000fe20000000800 */
[----:B------:R-:W-:Y:S01]  /*14350*/  @!PT LDS RZ, [RZ] ;  /* 0x00000000fffff984 */ /* 0x000fe20000000800 */
[----:B------:R-:W-:Y:S01]  /*14360*/  @!PT LDS RZ, [RZ] ;  /* 0x00000000fffff984 */ /* 0x000fe20000000800 */
[----:B------:R3:W-:Y:S01]  /*14370*/  LDGSTS.E.BYPASS.LTC128B.128 [R41+0x4000], desc[UR6][R220.64] ;  /* 0x04000000dc297fae */ /* 0x0007e2000b981a06 */
[----:B------:R-:W-:-:S03]  /*14380*/  USHF.L.U32 UR8, UR10, 0x5, URZ ;  /* 0x000000050a087899 */ /* 0x000fc600080006ff */
[----:B------:R3:W-:Y:S03]  /*14390*/  LDGSTS.E.BYPASS.LTC128B.128 [R41+0x8000], desc[UR6][R220.64+0x80] ;  /* 0x08000080dc297fae */ /* 0x0007e6000b981a06 */
[----:B------:R-:W-:Y:S01]  /*143a0*/  IADD3 R10, P0, PT, R220, UR8, RZ ;  /* 0x00000008dc0a7c10 */ /* 0x000fe2000ff1e0ff */
[----:B--2---:R-:W-:-:S06]  /*143b0*/  USHF.L.U64.HI UR4, UR10, 0x5, UR4 ;  /* 0x000000050a047899 */ /* 0x004fcc0008010204 */
        /* <DEDUP_REMOVED lines=28> */
.L_x_3396:
[C---:B---3--:R-:W-:Y:S01]  /*14580*/  IMAD.SHL.U32 R4, R209.reuse, 0x2, RZ ;  /* 0x00000002d1047824 */ /* 0x048fe200078e00ff */
[----:B------:R-:W-:Y:S01]  /*14590*/  SHF.R.U32.HI R208, RZ, 0x1, R209 ;  /* 0x00000001ffd07819 */ /* 0x000fe200000116d1 */
[----:B------:R-:W-:Y:S01]  /*145a0*/  IMAD.SHL.U32 R139, R209, 0x8, RZ ;  /* 0x00000008d18b7824 */ /* 0x000fe200078e00ff */
[----:B------:R-:W2:Y:S02]  /*145b0*/  LDCU UR4, c[0x0][0x45c] ;  /* 0x00008b80ff0477ac */ /* 0x000ea40008000800 */
[----:B------:R-:W-:Y:S02]  /*145c0*/  LOP3.LUT R4, R4, 0x6, RZ, 0xc0, !PT ;  /* 0x0000000604047812 */ /* 0x000fe400078ec0ff */
[----:B------:R-:W-:Y:S02]  /*145d0*/  LOP3.LUT R42, R208, 0x8, RZ, 0xc0, !PT ;  /* 0x00000008d02a7812 */ /* 0x000fe400078ec0ff */
[----:B------:R-:W-:Y:S01]  /*145e0*/  LOP3.LUT R41, R139, 0x38, RZ, 0xc0, !PT ;  /* 0x000000388b297812 */ /* 0x000fe200078ec0ff */
[----:B------:R-:W-:Y:S01]  /*145f0*/  IMAD R5, R149, 0x80, R4 ;  /* 0x0000008095057824 */ /* 0x000fe200078e0204 */
[----:B------:R-:W-:-:S03]  /*14600*/  LOP3.LUT R42, R42, 0x1c0, R43, 0xf8, !PT ;  /* 0x000001c02a2a7812 */ /* 0x000fc600078ef82b */
[C---:B------:R-:W-:Y:S02]  /*14610*/  VIADD R7, R5.reuse, 0x1 ;  /* 0x0000000105077836 */ /* 0x040fe40000000000 */
[----:B------:R-:W-:-:S03]  /*14620*/  VIADD R9, R5, 0x8 ;  /* 0x0000000805097836 */ /* 0x000fc60000000000 */
[C---:B------:R-:W-:Y:S02]  /*14630*/  ISETP.GE.AND P1, PT, R7.reuse, R0, PT ;  /* 0x000000000700720c */ /* 0x040fe40003f26270 */
[----:B------:R-:W-:Y:S01]  /*14640*/  ISETP.GE.AND P0, PT, R7, R2, PT ;  /* 0x000000020700720c */ /* 0x000fe20003f06270 */
[----:B------:R-:W-:Y:S01]  /*14650*/  VIADD R7, R5, 0x9 ;  /* 0x0000000905077836 */ /* 0x000fe20000000000 */
        /* <DEDUP_REMOVED lines=22> */
[----:B------:R-:W-:-:S02]  /*147c0*/  P2R R11, PR, RZ, 0x40 ;  /* 0x00000040ff0b7803 */ /* 0x000fc40000000000 */
[----:B------:R-:W-:Y:S02]  /*147d0*/  FSEL R20, R119, -INF , !P4 ;  /* 0xff80000077147808 */ /* 0x000fe40006000000 */
[----:B------:R-:W-:Y:S02]  /*147e0*/  FSEL R8, R53, -INF , !P1 ;  /* 0xff80000035087808 */ /* 0x000fe40004800000 */
[----:B------:R-:W-:Y:S01]  /*147f0*/  ISETP.GE.AND P4, PT, R7, R2, PT ;  /* 0x000000020700720c */ /* 0x000fe20003f86270 */
[----:B------:R-:W-:Y:S01]  /*14800*/  VIADD R7, R5, 0x21 ;  /* 0x0000002105077836 */ /* 0x000fe20000000000 */
[C---:B------:R-:W-:Y:S02]  /*14810*/  ISETP.GE.AND P6, PT, R9.reuse, R0, PT ;  /* 0x000000000900720c */ /* 0x040fe40003fc6270 */
[----:B------:R-:W-:Y:S01]  /*14820*/  ISETP.GE.AND P1, PT, R9, R2, PT ;  /* 0x000000020900720c */ /* 0x000fe20003f26270 */
[----:B------:R-:W-:Y:S01]  /*14830*/  VIADD R9, R5, 0x28 ;  /* 0x0000002805097836 */ /* 0x000fe20000000000 */
[----:B------:R-:W-:-:S02]  /*14840*/  FSEL R10, R51, -INF , !P3 ;  /* 0xff800000330a7808 */ /* 0x000fc40005800000 */
[----:B------:R-:W-:Y:S02]  /*14850*/  ISETP.NE.AND P3, PT, R11, RZ, PT ;  /* 0x000000ff0b00720c */ /* 0x000fe40003f65270 */
        /* <DEDUP_REMOVED lines=8> */
[----:B------:R-:W-:Y:S02]  /*148e0*/  P2R R11, PR, RZ, 0x8 ;  /* 0x00000008ff0b7803 */ /* 0x000fe40000000000 */
[----:B------:R-:W-:Y:S02]  /*148f0*/  FSEL R50, R104, -INF , !P6 ;  /* 0xff80000068327808 */ /* 0x000fe40007000000 */
[----:B------:R-:W-:Y:S01]  /*14900*/  ISETP.GE.AND P4, PT, R9, R2, PT ;  /* 0x000000020900720c */ /* 0x000fe20003f86270 */
[----:B------:R-:W-:Y:S01]  /*14910*/  VIADD R9, R5, 0x30 ;  /* 0x0000003005097836 */ /* 0x000fe20000000000 */
[----:B------:R-:W-:-:S02]  /*14920*/  ISETP.GE.AND P6, PT, R7, R0, PT ;  /* 0x000000000700720c */ /* 0x000fc40003fc6270 */
[----:B------:R-:W-:Y:S01]  /*14930*/  ISETP.GE.AND P3, PT, R7, R2, PT ;  /* 0x000000020700720c */ /* 0x000fe20003f66270 */
[----:B------:R-:W-:Y:S01]  /*14940*/  VIADD R7, R5, 0x31 ;  /* 0x0000003105077836 */ /* 0x000fe20000000000 */
[----:B------:R-:W-:Y:S02]  /*14950*/  FSEL R44, R36, -INF , !P1 ;  /* 0xff800000242c7808 */ /* 0x000fe40004800000 */
[----:B------:R-:W-:Y:S02]  /*14960*/  ISETP.NE.AND P1, PT, R11, RZ, PT ;  /* 0x000000ff0b00720c */ /* 0x000fe40003f25270 */
[----:B------:R-:W-:Y:S02]  /*14970*/  FSEL R12, R55, -INF , !P5 ;  /* 0xff800000370c7808 */ /* 0x000fe40006800000 */
[----:B------:R-:W-:Y:S02]  /*14980*/  FSEL R236, R105, -INF , !P2 ;  /* 0xff80000069ec7808 */ /* 0x000fe40005000000 */
[----:B------:R-:W-:-:S02]  /*14990*/  FSEL R48, R37, -INF , !P0 ;  /* 0xff80000025307808 */ /* 0x000fc40004000000 */
[C---:B------:R-:W-:Y:S02]  /*149a0*/  ISETP.GE.AND P5, PT, R9.reuse, R0, PT ;  /* 0x000000000900720c */ /* 0x040fe40003fa6270 */
[----:B------:R-:W-:Y:S01]  /*149b0*/  ISETP.GE.AND P2, PT, R9, R2, PT ;  /* 0x000000020900720c */ /* 0x000fe20003f46270 */
[----:B------:R-:W-:Y:S01]  /*149c0*/  VIADD R9, R5, 0x38 ;  /* 0x0000003805097836 */ /* 0x000fe20000000000 */
[C---:B------:R-:W-:Y:S02]  /*149d0*/  ISETP.GE.AND P0, PT, R7.reuse, R0, PT ;  /* 0x000000000700720c */ /* 0x040fe40003f06270 */
[----:B------:R-:W-:Y:S02]  /*149e0*/  FSEL R238, R106, -INF , !P1 ;  /* 0xff8000006aee7808 */ /* 0x000fe40004800000 */
[----:B------:R-:W-:Y:S01]  /*149f0*/  ISETP.GE.AND P1, PT, R7, R2, PT ;  /* 0x000000020700720c */ /* 0x000fe20003f26270 */
[----:B------:R-:W-:Y:S01]  /*14a00*/  VIADD R7, R5, 0x39 ;  /* 0x0000003905077836 */ /* 0x000fe20000000000 */
[----:B------:R-:W-:-:S02]  /*14a10*/  P2R R11, PR, RZ, 0x1 ;  /* 0x00000001ff0b7803 */ /* 0x000fc40000000000 */
[----:B------:R-:W-:Y:S02]  /*14a20*/  FSEL R46, R45, -INF , !P6 ;  /* 0xff8000002d2e7808 */ /* 0x000fe40007000000 */
[C---:B------:R-:W-:Y:S02]  /*14a30*/  ISETP.GE.AND P6, PT, R9.reuse, R0, PT ;  /* 0x000000000900720c */ /* 0x040fe40003fc6270 */
[----:B------:R-:W-:Y:S01]  /*14a40*/  ISETP.GE.AND P0, PT, R9, R2, PT ;  /* 0x000000020900720c */ /* 0x000fe20003f06270 */
[----:B------:R-:W-:Y:S01]  /*14a50*/  VIADD R9, R5, 0x40 ;  /* 0x0000004005097836 */ /* 0x000fe20000000000 */
[----:B------:R-:W-:Y:S02]  /*14a60*/  FSEL R38, R38, -INF , !P4 ;  /* 0xff80000026267808 */ /* 0x000fe40006000000 */
[----:B------:R-:W-:Y:S02]  /*14a70*/  FSEL R36, R39, -INF , !P3 ;  /* 0xff80000027247808 */ /* 0x000fe40005800000 */
[----:B------:R-:W-:-:S02]  /*14a80*/  FSEL R234, R56, -INF , !P5 ;  /* 0xff80000038ea7808 */ /* 0x000fc40006800000 */
[----:B------:R-:W-:Y:S02]  /*14a90*/  ISETP.NE.AND P3, PT, R11, RZ, PT ;  /* 0x000000ff0b00720c */ /* 0x000fe40003f65270 */
[C---:B------:R-:W-:Y:S02]  /*14aa0*/  ISETP.GE.AND P5, PT, R7.reuse, R0, PT ;  /* 0x000000000700720c */ /* 0x040fe40003fa6270 */
[----:B------:R-:W-:Y:S01]  /*14ab0*/  ISETP.GE.AND P4, PT, R7, R2, PT ;  /* 0x000000020700720c */ /* 0x000fe20003f86270 */
[----:B------:R-:W-:Y:S01]  /*14ac0*/  VIADD R7, R5, 0x41 ;  /* 0x0000004105077836 */ /* 0x000fe20000000000 */
[----:B------:R-:W-:Y:S02]  /*14ad0*/  FSEL R230, R57, -INF , !P2 ;  /* 0xff80000039e67808 */ /* 0x000fe40005000000 */
[----:B------:R-:W-:Y:S02]  /*14ae0*/  FSEL R232, R47, -INF , !P3 ;  /* 0xff8000002fe87808 */ /* 0x000fe40005800000 */
[----:B------:R-:W-:-:S02]  /*14af0*/  ISETP.GE.AND P2, PT, R9, R0, PT ;  /* 0x000000000900720c */ /* 0x000fc40003f46270 */
[----:B------:R-:W-:Y:S02]  /*14b00*/  FSEL R176, R58, -INF , !P1 ;  /* 0xff8000003ab07808 */ /* 0x000fe40004800000 */
[----:B------:R-:W-:Y:S01]  /*14b10*/  ISETP.GE.AND P3, PT, R9, R2, PT ;  /* 0x000000020900720c */ /* 0x000fe20003f66270 */
[----:B------:R-:W-:Y:S01]  /*14b20*/  VIADD R9, R5, 0x48 ;  /* 0x0000004805097836 */ /* 0x000fe20000000000 */
[----:B------:R-:W-:Y:S02]  /*14b30*/  FSEL R174, R59, -INF , !P6 ;  /* 0xff8000003bae7808 */ /* 0x000fe40007000000 */
[C---:B------:R-:W-:Y:S02]  /*14b40*/  ISETP.GE.AND P6, PT, R7.reuse, R0, PT ;  /* 0x000000000700720c */ /* 0x040fe40003fc6270 */
[----:B------:R-:W-:Y:S01]  /*14b50*/  ISETP.GE.AND P1, PT, R7, R2, PT ;  /* 0x000000020700720c */ /* 0x000fe20003f26270 */
[----:B------:R-:W-:Y:S01]  /*14b60*/  VIADD R7, R5, 0x49 ;  /* 0x0000004905077836 */ /* 0x000fe20000000000 */
[----:B------:R-:W-:-:S02]  /*14b70*/  P2R R11, PR, RZ, 0x4 ;  /* 0x00000004ff0b7803 */ /* 0x000fc40000000000 */
[----:B------:R-:W-:Y:S02]  /*14b80*/  FSEL R228, R228, -INF , !P0 ;  /* 0xff800000e4e47808 */ /* 0x000fe40004000000 */
[----:B------:R-:W-:Y:S02]  /*14b90*/  FSEL R172, R32, -INF , !P5 ;  /* 0xff80000020ac7808 */ /* 0x000fe40006800000 */
[C---:B------:R-:W-:Y:S02]  /*14ba0*/  ISETP.GE.AND P2, PT, R9.reuse, R0, PT ;  /* 0x000000000900720c */ /* 0x040fe40003f46270 */
[----:B------:R-:W-:Y:S02]  /*14bb0*/  FSEL R178, R178, -INF , !P4 ;  /* 0xff800000b2b27808 */ /* 0x000fe40006000000 */
[----:B------:R-:W-:Y:S01]  /*14bc0*/  ISETP.GE.AND P0, PT, R9, R2, PT ;  /* 0x000000020900720c */ /* 0x000fe20003f06270 */
[----:B------:R-:W-:Y:S01]  /*14bd0*/  VIADD R9, R5, 0x50 ;  /* 0x0000005005097836 */ /* 0x000fe20000000000 */
[----:B------:R-:W-:-:S02]  /*14be0*/  ISETP.NE.AND P5, PT, R11, RZ, PT ;  /* 0x000000ff0b00720c */ /* 0x000fc40003fa5270 */
[C---:B------:R-:W-:Y:S02]  /*14bf0*/  ISETP.GE.AND P4, PT, R7.reuse, R0, PT ;  /* 0x000000000700720c */ /* 0x040fe40003f86270 */
[----:B------:R-:W-:Y:S02]  /*14c00*/  FSEL R206, R206, -INF , !P3 ;  /* 0xff800000cece7808 */ /* 0x000fe40005800000 */
[----:B------:R-:W-:Y:S02]  /*14c10*/  FSEL R226, R226, -INF , !P5 ;  /* 0xff800000e2e27808 */ /* 0x000fe40006800000 */
[----:B------:R-:W-:Y:S01]  /*14c20*/  ISETP.GE.AND P3, PT, R7, R2, PT ;  /* 0x000000020700720c */ /* 0x000fe20003f66270 */
[----:B------:R-:W-:Y:S01]  /*14c30*/  VIADD R7, R5, 0x51 ;  /* 0x0000005105077836 */ /* 0x000fe20000000000 */
[----:B------:R-:W-:Y:S02]  /*14c40*/  P2R R11, PR, RZ, 0x10 ;  /* 0x00000010ff0b7803 */ /* 0x000fe40000000000 */
[----:B------:R-:W-:-:S02]  /*14c50*/  ISETP.GE.AND P5, PT, R9, R0, PT ;  /* 0x000000000900720c */ /* 0x000fc40003fa6270 */
[----:B------:R-:W-:Y:S01]  /*14c60*/  ISETP.GE.AND P4, PT, R9, R2, PT ;  /* 0x000000020900720c */ /* 0x000fe20003f86270 */
[----:B------:R-:W-:Y:S01]  /*14c70*/  VIADD R9, R5, 0x58 ;  /* 0x0000005805097836 */ /* 0x000fe20000000000 */
[----:B------:R-:W-:Y:S02]  /*14c80*/  FSEL R218, R218, -INF , !P2 ;  /* 0xff800000dada7808 */ /* 0x000fe40005000000 */
[----:B------:R-:W-:Y:S02]  /*14c90*/  FSEL R204, R204, -INF , !P1 ;  /* 0xff800000cccc7808 */ /* 0x000fe40004800000 */
[-C--:B------:R-:W-:Y:S02]  /*14ca0*/  ISETP.GE.AND P2, PT, R7, R0.reuse, PT ;  /* 0x000000000700720c */ /* 0x080fe40003f46270 */
[----:B------:R-:W-:Y:S02]  /*14cb0*/  ISETP.GE.AND P1, PT, R9, R0, PT ;  /* 0x000000000900720c */ /* 0x000fe40003f26270 */
[----:B------:R-:W-:-:S02]  /*14cc0*/  FSEL R198, R198, -INF , !P2 ;  /* 0xff800000c6c67808 */ /* 0x000fc40005000000 */
[----:B------:R-:W-:Y:S02]  /*14cd0*/  FSEL R196, R196, -INF , !P3 ;  /* 0xff800000c4c47808 */ /* 0x000fe40005800000 */
[----:B------:R-:W-:Y:S02]  /*14ce0*/  ISETP.GE.AND P2, PT, R5, R0, PT ;  /* 0x000000000500720c */ /* 0x000fe40003f46270 */
[----:B-1----:R-:W-:Y:S02]  /*14cf0*/  FSEL R194, R194, -INF , !P1 ;  /* 0xff800000c2c27808 */ /* 0x002fe40004800000 */
[----:B------:R-:W-:Y:S02]  /*14d00*/  FSEL R202, R202, -INF , !P0 ;  /* 0xff800000caca7808 */ /* 0x000fe40004000000 */
[-C--:B------:R-:W-:Y:S01]  /*14d10*/  ISETP.GE.AND P3, PT, R9, R2.reuse, PT ;  /* 0x000000020900720c */ /* 0x080fe20003f66270 */
[C---:B------:R-:W-:Y:S01]  /*14d20*/  VIADD R9, R5.reuse, 0x60 ;  /* 0x0000006005097836 */ /* 0x040fe20000000000 */
[----:B------:R-:W-:-:S02]  /*14d30*/  ISETP.GE.AND P1, PT, R5, R2, PT ;  /* 0x000000020500720c */ /* 0x000fc40003f26270 */
[----:B------:R-:W-:Y:S01]  /*14d40*/  ISETP.GE.AND P0, PT, R7, R2, PT ;  /* 0x000000020700720c */ /* 0x000fe20003f06270 */
[----:B------:R-:W-:Y:S01]  /*14d50*/  VIADD R7, R5, 0x59 ;  /* 0x0000005905077836 */ /* 0x000fe20000000000 */
[----:B------:R-:W-:Y:S02]  /*14d60*/  FSEL R24, R73, -INF , !P2 ;  /* 0xff80000049187808 */ /* 0x000fe40005000000 */
[----:B------:R-:W-:Y:S02]  /*14d70*/  FSEL R22, R75, -INF , !P1 ;  /* 0xff8000004b167808 */ /* 0x000fe40004800000 */
[----:B------:R-:W-:Y:S02]  /*14d80*/  FSEL R200, R200, -INF , !P5 ;  /* 0xff800000c8c87808 */ /* 0x000fe40006800000 */
[----:B------:R-:W-:Y:S02]  /*14d90*/  FSEL R184, R184, -INF , !P0 ;  /* 0xff800000b8b87808 */ /* 0x000fe40004000000 */
[----:B------:R-:W-:-:S02]  /*14da0*/  FSEL R190, R190, -INF , !P6 ;  /* 0xff800000bebe7808 */ /* 0x000fc40007000000 */
[C---:B------:R-:W-:Y:S02]  /*14db0*/  ISETP.GE.AND P5, PT, R9.reuse, R0, PT ;  /* 0x000000000900720c */ /* 0x040fe40003fa6270 */
[----:B------:R-:W-:Y:S02]  /*14dc0*/  ISETP.GE.AND P0, PT, R9, R2, PT ;  /* 0x000000020900720c */ /* 0x000fe40003f06270 */
[----:B------:R-:W-:Y:S02]  /*14dd0*/  ISETP.NE.AND P6, PT, R11, RZ, PT ;  /* 0x000000ff0b00720c */ /* 0x000fe40003fc5270 */
        /* <DEDUP_REMOVED lines=12> */
[C---:B------:R-:W-:Y:S02]  /*14ea0*/  ISETP.GE.AND P2, PT, R7.reuse, R0, PT ;  /* 0x000000000700720c */ /* 0x040fe40003f46270 */
[----:B------:R-:W-:Y:S01]  /*14eb0*/  ISETP.GE.AND P3, PT, R7, R2, PT ;  /* 0x000000020700720c */ /* 0x000fe20003f66270 */
[----:B------:R-:W-:Y:S01]  /*14ec0*/  VIADD R7, R5, 0x68 ;  /* 0x0000006805077836 */ /* 0x000fe20000000000 */
[----:B------:R-:W-:Y:S02]  /*14ed0*/  FMNMX3.FTZ R9, R9, R54, R50, !PT ;  /* 0x0000003609097276 */ /* 0x000fe40007810032 */
[----:B------:R-:W-:-:S02]  /*14ee0*/  FMNMX3.FTZ R11, R11, R14, R44, !PT ;  /* 0x0000000e0b0b7276 */ /* 0x000fc4000781002c */
[----:B------:R-:W-:Y:S01]  /*14ef0*/  FMNMX3.FTZ R13, R9, R236, R238, !PT ;  /* 0x000000ec090d7276 */ /* 0x000fe200078100ee */
[----:B------:R-:W-:Y:S01]  /*14f00*/  VIADD R9, R5, 0x70 ;  /* 0x0000007005097836 */ /* 0x000fe20000000000 */
        /* <DEDUP_REMOVED lines=8> */
[----:B------:R-:W-:Y:S02]  /*14f90*/  ISETP.GE.AND P1, PT, R7, R2, PT ;  /* 0x000000020700720c */ /* 0x000fe40003f26270 */
[----:B------:R-:W-:Y:S02]  /*14fa0*/  FMNMX3.FTZ R13, R13, R232, R174, !PT ;  /* 0x000000e80d0d7276 */ /* 0x000fe400078100ae */
[----:B------:R-:W-:Y:S02]  /*14fb0*/  FMNMX3.FTZ R11, R11, R176, R228, !PT ;  /* 0x000000b00b0b7276 */ /* 0x000fe400078100e4 */
[----:B------:R-:W-:Y:S02]  /*14fc0*/  FSEL R162, R162, -INF , !P0 ;  /* 0xff800000a2a27808 */ /* 0x000fe40004000000 */
[----:B------:R-:W-:-:S02]  /*14fd0*/  ISETP.GE.AND P0, PT, R7, R0, PT ;  /* 0x000000000700720c */ /* 0x000fc40003f06270 */
[----:B------:R-:W-:Y:S02]  /*14fe0*/  FSEL R188, R188, -INF , !P6 ;  /* 0xff800000bcbc7808 */ /* 0x000fe40007000000 */
[----:B------:R-:W-:Y:S02]  /*14ff0*/  P2R R7, PR, RZ, 0x2 ;  /* 0x00000002ff077803 */ /* 0x000fe40000000000 */
[----:B------:R-:W-:Y:S02]  /*15000*/  FMNMX3.FTZ R13, R13, R172, R226, !PT ;  /* 0x000000ac0d0d7276 */ /* 0x000fe400078100e2 */
[C---:B------:R-:W-:Y:S02]  /*15010*/  ISETP.GE.AND P1, PT, R9.reuse, R0, PT ;  /* 0x000000000900720c */ /* 0x040fe40003f26270 */
[----:B------:R-:W-:Y:S01]  /*15020*/  ISETP.GE.AND P6, PT, R9, R2, PT ;  /* 0x000000020900720c */ /* 0x000fe20003fc6270 */
[----:B------:R-:W-:Y:S01]  /*15030*/  VIADD R9, R5, 0x71 ;  /* 0x0000007105097836 */ /* 0x000fe20000000000 */
[----:B------:R-:W-:-:S02]  /*15040*/  FMNMX3.FTZ R11, R11, R178, R206, !PT ;  /* 0x000000b20b0b7276 */ /* 0x000fc400078100ce */
[----:B------:R-:W-:Y:S02]  /*15050*/  FMNMX3.FTZ R13, R13, R190, R218, !PT ;  /* 0x000000be0d0d7276 */ /* 0x000fe400078100da */
[----:B------:R-:W-:Y:S02]  /*15060*/  FSEL R158, R158, -INF , !P5 ;  /* 0xff8000009e9e7808 */ /* 0x000fe40006800000 */
[----:B------:R-:W-:Y:S02]  /*15070*/  FMNMX3.FTZ R11, R11, R204, R202, !PT ;  /* 0x000000cc0b0b7276 */ /* 0x000fe400078100ca */
[----:B------:R-:W-:Y:S02]  /*15080*/  FSEL R160, R160, -INF , !P3 ;  /* 0xff800000a0a07808 */ /* 0x000fe40005800000 */
[----:B------:R-:W-:Y:S02]  /*15090*/  FSEL R166, R166, -INF , !P4 ;  /* 0xff800000a6a67808 */ /* 0x000fe40006000000 */
[----:B------:R-:W-:Y:S01]  /*150a0*/  ISETP.NE.AND P5, PT, R7, RZ, PT ;  /* 0x000000ff0700720c */ /* 0x000fe20003fa5270 */
[----:B------:R-:W-:Y:S01]  /*150b0*/  VIADD R7, R5, 0x78 ;  /* 0x0000007805077836 */ /* 0x000fe20000000000 */
[----:B------:R-:W-:Y:S01]  /*150c0*/  ISETP.GE.AND P3, PT, R9, R0, PT ;  /* 0x000000000900720c */ /* 0x000fe20003f66270 */
[----:B------:R-:W-:Y:S01]  /*150d0*/  VIADD R5, R5, 0x79 ;  /* 0x0000007905057836 */ /* 0x000fe20000000000 */
[----:B------:R-:W-:-:S02]  /*150e0*/  ISETP.GE.AND P4, PT, R9, R2, PT ;  /* 0x000000020900720c */ /* 0x000fc40003f86270 */
[----:B------:R-:W-:Y:S02]  /*150f0*/  FMNMX3.FTZ R9, R13, R192, R200, !PT ;  /* 0x000000c00d097276 */ /* 0x000fe400078100c8 */
[----:B------:R-:W-:Y:S02]  /*15100*/  FMNMX3.FTZ R11, R11, R196, R186, !PT ;  /* 0x000000c40b0b7276 */ /* 0x000fe400078100ba */
[----:B------:R-:W-:Y:S02]  /*15110*/  FSEL R164, R164, -INF , !P0 ;  /* 0xff800000a4a47808 */ /* 0x000fe40004000000 */
[----:B------:R-:W-:Y:S02]  /*15120*/  FSEL R154, R154, -INF , !P1 ;  /* 0xff8000009a9a7808 */ /* 0x000fe40004800000 */
[----:B------:R-:W-:Y:S02]  /*15130*/  FMNMX3.FTZ R9, R9, R198, R194, !PT ;  /* 0x000000c609097276 */ /* 0x000fe400078100c2 */
[----:B------:R-:W-:-:S02]  /*15140*/  ISETP.GE.AND P0, PT, R7, R0, PT ;  /* 0x000000000700720c */ /* 0x000fc40003f06270 */
[----:B------:R-:W-:Y:S02]  /*15150*/  ISETP.GE.AND P1, PT, R7, R2, PT ;  /* 0x000000020700720c */ /* 0x000fe40003f26270 */
[----:B------:R-:W-:Y:S02]  /*15160*/  FMNMX3.FTZ R7, R11, R184, R182, !PT ;  /* 0x000000b80b077276 */ /* 0x000fe400078100b6 */
[----:B------:R-:W-:Y:S02]  /*15170*/  FSEL R168, R168, -INF , !P2 ;  /* 0xff800000a8a87808 */ /* 0x000fe40005000000 */
[----:B------:R-:W-:Y:S02]  /*15180*/  FMNMX3.FTZ R9, R9, R188, R170, !PT ;  /* 0x000000bc09097276 */ /* 0x000fe400078100aa */
[----:B------:R-:W-:Y:S02]  /*15190*/  FMNMX3.FTZ R7, R7, R180, R162, !PT ;  /* 0x000000b407077276 */ /* 0x000fe400078100a2 */
        /* <DEDUP_REMOVED lines=8> */
[----:B------:R-:W-:Y:S02]  /*15220*/  ISETP.GE.AND P0, PT, R5, R2, PT ;  /* 0x000000020500720c */ /* 0x000fe40003f06270 */
[----:B------:R-:W-:Y:S02]  /*15230*/  FSEL R144, R144, -INF , !P4 ;  /* 0xff80000090907808 */ /* 0x000fe40006000000 */
[----:B------:R-:W-:Y:S02]  /*15240*/  FSEL R142, R142, -INF , !P1 ;  /* 0xff8000008e8e7808 */ /* 0x000fe40004800000 */
[----:B------:R-:W-:Y:S02]  /*15250*/  FMNMX3.FTZ R7, R7, R156, R146, !PT ;  /* 0x0000009c07077276 */ /* 0x000fe40007810092 */
[----:B------:R-:W-:-:S02]  /*15260*/  FSEL R148, R148, -INF , !P2 ;  /* 0xff80000094947808 */ /* 0x000fc40005000000 */
[----:B------:R-:W-:Y:S02]  /*15270*/  FMNMX3.FTZ R9, R9, R152, R150, !PT ;  /* 0x0000009809097276 */ /* 0x000fe40007810096 */
[----:B------:R-:W-:Y:S02]  /*15280*/  FSEL R140, R140, -INF , !P0 ;  /* 0xff8000008c8c7808 */ /* 0x000fe40004000000 */
[----:B------:R-:W-:Y:S02]  /*15290*/  FMNMX3.FTZ R7, R7, R144, R142, !PT ;  /* 0x0000009007077276 */ /* 0x000fe4000781008e */
[----:B------:R-:W-:Y:S02]  /*152a0*/  FMNMX.FTZ R5, R148, R9, !PT ;  /* 0x0000000994057209 */ /* 0x000fe40007810000 */
[----:B------:R-:W-:Y:S02]  /*152b0*/  FMNMX.FTZ R9, R140, R7, !PT ;  /* 0x000000078c097209 */ /* 0x000fe40007810000 */
[----:B------:R-:W-:Y:S01]  /*152c0*/  ISETP.NE.AND P1, PT, R3, RZ, PT ;  /* 0x000000ff0300720c */ /* 0x000fe20003f25270 */
[----:B------:R-:W1:Y:S04]  /*152d0*/  SHFL.BFLY PT, R28, R5, 0x2, 0x1f ;  /* 0x0c401f00051c7f89 */ /* 0x000e6800000e0000 */
[----:B------:R-:W3:Y:S01]  /*152e0*/  SHFL.BFLY PT, R26, R9, 0x2, 0x1f ;  /* 0x0c401f00091a7f89 */ /* 0x000ee200000e0000 */
[----:B-1----:R-:W-:-:S02]  /*152f0*/  FMNMX.FTZ R7, R5, R28, !PT ;  /* 0x0000001c05077209 */ /* 0x002fc40007810000 */
[----:B------:R-:W-:Y:S02]  /*15300*/  LOP3.LUT R28, R42, R41, RZ, 0x3c, !PT ;  /* 0x000000292a1c7212 */ /* 0x000fe400078e3cff */
[----:B---3--:R-:W-:Y:S01]  /*15310*/  FMNMX.FTZ R26, R9, R26, !PT ;  /* 0x0000001a091a7209 */ /* 0x008fe20007810000 */
[----:B------:R-:W1:Y:S01]  /*15320*/  SHFL.BFLY PT, R132, R7, 0x1, 0x1f ;  /* 0x0c201f0007847f89 */ /* 0x000e6200000e0000 */
        /* <DEDUP_REMOVED lines=9> */
[----:B-1----:R-:W-:-:S03]  /*153c0*/  FMNMX.FTZ R132, R7, R132, !PT ;  /* 0x0000008407847209 */ /* 0x002fc60007810000 */
[----:B------:R-:W-:Y:S01]  /*153d0*/  LDSM.16.MT88.4 R28, [R143+0x10800] ;  /* 0x010800008f1c783b */ /* 0x000fe20000004200 */
[----:B---3--:R-:W-:Y:S01]  /*153e0*/  FMNMX.FTZ R3, R26, R5, !PT ;  /* 0x000000051a037209 */ /* 0x008fe20007810000 */
[----:B------:R-:W-:Y:S02]  /*153f0*/  VIADD R5, R213, 0xc000 ;  /* 0x0000c000d5057836 */ /* 0x000fe40000000000 */
[C---:B--2---:R-:W-:Y:S01]  /*15400*/  FMUL.FTZ R145, R132.reuse, UR4 ;  /* 0x0000000484917c20 */ /* 0x044fe20008410000 */
[----:B------:R-:W-:Y:S01]  /*15410*/  FSETP.NEU.FTZ.AND P0, PT, R132, -INF , PT ;  /* 0xff8000008400780b */ /* 0x000fe20003f1d000 */
[----:B------:R-:W-:Y:S02]  /*15420*/  @P1 VIADD R64, R5, 0xffffffc0 ;  /* 0xffffffc005401836 */ /* 0x000fe40000000000 */
[----:B------:R-:W-:Y:S01]  /*15430*/  FMUL.FTZ R137, R3, UR4 ;  /* 0x0000000403897c20 */ /* 0x000fe20008410000 */
        /* <DEDUP_REMOVED lines=11> */
[----:B------:R-:W2:Y:S01]  /*154f0*/  LDSM.16.MT88.4 R116, [R143+0xc000] ;  /* 0x00c000008f74783b */ /* 0x000ea20000004200 */
[--C-:B------:R-:W-:Y:S01]  /*15500*/  FFMA.FTZ R65, R6, UR4, -R137.reuse ;  /* 0x0000000406417c23 */ /* 0x100fe20008010889 */
[--C-:B------:R-:W-:Y:S01]  /*15510*/  FFMA.FTZ R60, R4, UR4, -R137.reuse ;  /* 0x00000004043c7c23 */ /* 0x100fe20008010889 */
[--C-:B------:R-:W-:Y:S01]  /*15520*/  FFMA.FTZ R66, R22, UR4, -R137.reuse ;  /* 0x0000000416427c23 */ /* 0x100fe20008010889 */
[----:B------:R-:W3:Y:S01]  /*15530*/  LDSM.16.MT88.4 R76, [R64+0x4000] ;  /* 0x00400000404c783b */ /* 0x000ee20000004200 */
[----:B------:R-:W-:Y:S01]  /*15540*/  FFMA.FTZ R61, R120, UR4, -R137 ;  /* 0x00000004783d7c23 */ /* 0x000fe20008010889 */
[----:B------:R-:W4:Y:S01]  /*15550*/  MUFU.EX2 R136, R136 ;  /* 0x0000008800887308 */ /* 0x000f220000000800 */
[----:B------:R-:W-:Y:S01]  /*15560*/  FFMA.FTZ R55, R10, UR4, -R145 ;  /* 0x000000040a377c23 */ /* 0x000fe20008010891 */
[----:B------:R-:W5:Y:S01]  /*15570*/  LDSM.16.MT88.4 R4, [R43+0x4000] ;  /* 0x004000002b04783b */ /* 0x000f620000004200 */
[----:B------:R-:W-:Y:S01]  /*15580*/  FFMA.FTZ R57, R8, UR4, -R137 ;  /* 0x0000000408397c23 */ /* 0x000fe20008010889 */
[----:B------:R-:W-:Y:S01]  /*15590*/  MUFU.EX2 R63, R63 ;  /* 0x0000003f003f7308 */ /* 0x000fe20000000800 */
[--C-:B------:R-:W-:Y:S01]  /*155a0*/  FFMA.FTZ R58, R52, UR4, -R145.reuse ;  /* 0x00000004343a7c23 */ /* 0x100fe20008010891 */
[----:B------:R-:W5:Y:S01]  /*155b0*/  LDSM.16.MT88.4 R8, [R43+0x800] ;  /* 0x000800002b08783b */ /* 0x000f620000004200 */
[--C-:B------:R-:W-:Y:S01]  /*155c0*/  FFMA.FTZ R59, R18, UR4, -R145.reuse ;  /* 0x00000004123b7c23 */ /* 0x100fe20008010891 */
[----:B------:R-:W1:Y:S01]  /*155d0*/  MUFU.EX2 R62, R62 ;  /* 0x0000003e003e7308 */ /* 0x000e620000000800 */
[----:B------:R-:W-:Y:S01]  /*155e0*/  FFMA.FTZ R54, R54, UR4, -R145 ;  /* 0x0000000436367c23 */ /* 0x000fe20008010891 */
[--C-:B------:R-:W-:Y:S01]  /*155f0*/  FFMA.FTZ R56, R16, UR4, -R137.reuse ;  /* 0x0000000410387c23 */ /* 0x100fe20008010889 */
[--C-:B------:R-:W-:Y:S01]  /*15600*/  FFMA.FTZ R53, R12, UR4, -R137.reuse ;  /* 0x000000040c357c23 */ /* 0x100fe20008010889 */
[----:B------:R-:W-:Y:S01]  /*15610*/  MUFU.EX2 R66, R66 ;  /* 0x0000004200427308 */ /* 0x000fe20000000800 */
[----:B------:R-:W-:Y:S01]  /*15620*/  FFMA.FTZ R52, R14, UR4, -R137 ;  /* 0x000000040e347c23 */ /* 0x000fe20008010889 */
[----:B----4-:R-:W-:Y:S01]  /*15630*/  F2FP.F16.F32.PACK_AB R68, R67, R136 ;  /* 0x000000884344723e */ /* 0x010fe200000000ff */
[----:B------:R-:W4:Y:S01]  /*15640*/  LDSM.16.MT88.4 R12, [R64+0x4800] ;  /* 0x00480000400c783b */ /* 0x000f220000004200 */
[----:B------:R-:W2:Y:S01]  /*15650*/  MUFU.EX2 R65, R65 ;  /* 0x0000004100417308 */ /* 0x000ea20000000800 */
[----:B------:R-:W-:Y:S01]  /*15660*/  FFMA.FTZ R51, R50, UR4, -R145 ;  /* 0x0000000432337c23 */ /* 0x000fe20008010891 */
[----:B------:R-:W-:Y:S01]  /*15670*/  FFMA.FTZ R49, R44, UR4, -R137 ;  /* 0x000000042c317c23 */ /* 0x000fe20008010889 */
[----:B------:R-:W4:Y:S01]  /*15680*/  LDSM.16.MT88.4 R16, [R213+0x10800] ;  /* 0x01080000d510783b */ /* 0x000f220000004200 */
        /* <DEDUP_REMOVED lines=9> */
[--C-:B------:R-:W-:Y:S01]  /*15720*/  FFMA.FTZ R48, R48, UR4, -R137.reuse ;  /* 0x0000000430307c23 */ /* 0x100fe20008010889 */
[----:B--2---:R-:W-:Y:S01]  /*15730*/  F2FP.F16.F32.PACK_AB R69, R65, R66 ;  /* 0x000000424145723e */ /* 0x004fe200000000ff */
[--C-:B------:R-:W-:Y:S01]  /*15740*/  FFMA.FTZ R45, R38, UR4, -R137.reuse ;  /* 0x00000004262d7c23 */ /* 0x100fe20008010889 */
[----:B------:R-:W2:Y:S01]  /*15750*/  MUFU.EX2 R58, R58 ;  /* 0x0000003a003a7308 */ /* 0x000ea20000000800 */
[----:B------:R-:W-:Y:S01]  /*15760*/  FFMA.FTZ R44, R36, UR4, -R137 ;  /* 0x00000004242c7c23 */ /* 0x000fe20008010889 */
[--C-:B------:R-:W-:Y:S01]  /*15770*/  FFMA.FTZ R151, R172, UR4, -R145.reuse ;  /* 0x00000004ac977c23 */ /* 0x100fe20008010891 */
[----:B------:R-:W-:Y:S01]  /*15780*/  LDSM.16.MT88.4 R36, [R43+0x5000] ;  /* 0x005000002b24783b */ /* 0x000fe20000004200 */
[----:B------:R-:W-:Y:S01]  /*15790*/  MUFU.EX2 R55, R55 ;  /* 0x0000003700377308 */ /* 0x000fe20000000800 */
[----:B------:R-:W-:Y:S01]  /*157a0*/  FFMA.FTZ R147, R234, UR4, -R145 ;  /* 0x00000004ea937c23 */ /* 0x000fe20008010891 */
        /* <DEDUP_REMOVED lines=8> */
[----:B------:R-:W-:Y:S01]  /*15830*/  FFMA.FTZ R230, R230, UR4, -R137 ;  /* 0x00000004e6e67c23 */ /* 0x000fe20008010889 */
[--C-:B------:R-:W-:Y:S01]  /*15840*/  FFMA.FTZ R157, R190, UR4, -R145.reuse ;  /* 0x00000004be9d7c23 */ /* 0x100fe20008010891 */
[----:B------:R-:W1:Y:S01]  /*15850*/  MUFU.EX2 R56, R56 ;  /* 0x0000003800387308 */ /* 0x000e620000000800 */
        /* <DEDUP_REMOVED lines=18> */
[----:B------:R-:W-:Y:S01]  /*15980*/  FFMA.FTZ R171, R168, UR4, -R145 ;  /* 0x00000004a8ab7c23 */ /* 0x000fe20008010891 */
        /* <DEDUP_REMOVED lines=17> */
[----:B------:R-:W-:Y:S01]  /*15aa0*/  HMMA.16816.F32 R112, R68, R108, RZ ;  /* 0x0000006c4470723c */ /* 0x000fe200000018ff */
[----:B------:R-:W-:-:S02]  /*15ab0*/  FADD.FTZ R60, R60, R61 ;  /* 0x0000003d3c3c7221 */ /* 0x000fc40000010000 */
[----:B------:R-:W4:Y:S04]  /*15ac0*/  MUFU.EX2 R44, R44 ;  /* 0x0000002c002c7308 */ /* 0x000f280000000800 */
        /* <DEDUP_REMOVED lines=378> */
.L_x_3400:
        /* <DEDUP_REMOVED lines=8> */
.L_x_3401:
        /* <DEDUP_REMOVED lines=8> */
[----:B------:R-:W-:Y:S01]  /*17370*/  LOP3.LUT R138, R138, 0xfffffffe, RZ, 0xc0, !PT ;  /* 0xfffffffe8a8a7812 */ /* 0x000fe200078ec0ff */
[----:B-1----:R-:W-:Y:S02]  /*17380*/  USHF.L.U32 UR8, UR4, 0x5, URZ ;  /* 0x0000000504087899 */ /* 0x002fe400080006ff */
[----:B------:R-:W-:-:S06]  /*17390*/  USHF.L.U64.HI UR4, UR4, 0x5, UR5 ;  /* 0x0000000504047899 */ /* 0x000fcc0008010205 */
        /* <DEDUP_REMOVED lines=17> */
[----:B------:R-:W-:Y:S02]  /*174b0*/  IMAD.IADD R185, R141, 0x1, R186 ;  /* 0x000000018db97824 */ /* 0x000fe400078e02ba */
        /* <DEDUP_REMOVED lines=24> */
[----:B--2---:R-:W3:Y:S04]  /*17640*/  LDSM.16.M88.4 R12, [R214+0x5800] ;  /* 0x00580000d60c783b */ /* 0x004ee80000000200 */
[----:B------:R-:W2:Y:S04]  /*17650*/  LDSM.16.M88.4 R28, [R214+0x4800] ;  /* 0x00480000d61c783b */ /* 0x000ea80000000200 */
[----:B------:R-:W5:Y:S04]  /*17660*/  LDSM.16.M88.4 R20, [R214+0x5000] ;  /* 0x00500000d614783b */ /* 0x000f680000000200 */
[----:B------:R-:W-:Y:S04]  /*17670*/  LDSM.16.M88.4 R48, [R185] ;  /* 0x00000000b930783b */ /* 0x000fe80000000200 */
[----:B------:R-:W1:Y:S04]  /*17680*/  LDSM.16.M88.4 R56, [R137+0x4000] ;  /* 0x004000008938783b */ /* 0x000e680000000200 */
[----:B------:R-:W1:Y:S04]  /*17690*/  LDSM.16.M88.4 R44, [R137+0x5800] ;  /* 0x00580000892c783b */ /* 0x000e680000000200 */
[----:B------:R-:W1:Y:S04]  /*176a0*/  LDSM.16.M88.4 R4, [R214+0x6000] ;  /* 0x00600000d604783b */ /* 0x000e680000000200 */
[----:B------:R-:W1:Y:S04]  /*176b0*/  LDSM.16.M88.4 R160, [R214+0x6800] ;  /* 0x00680000d6a0783b */ /* 0x000e680000000200 */
[----:B------:R-:W1:Y:S04]  /*176c0*/  LDSM.16.M88.4 R152, [R214+0x7000] ;  /* 0x00700000d698783b */ /* 0x000e680000000200 */
[----:B------:R-:W1:Y:S01]  /*176d0*/  LDSM.16.M88.4 R64, [R214+0x7800] ;  /* 0x00780000d640783b */ /* 0x000e620000000200 */
[C---:B----4-:R-:W-:Y:S03]  /*176e0*/  HMMA.16816.F32 R40, R144.reuse, R36, RZ ;  /* 0x000000249028723c */ /* 0x050fe600000018ff */
[----:B------:R-:W4:Y:S04]  /*176f0*/  LDSM.16.M88.4 R60, [R137+0x4800] ;  /* 0x00480000893c783b */ /* 0x000f280000000200 */
[----:B------:R-:W4:Y:S01]  /*17700*/  LDSM.16.M88.4 R52, [R137+0x5000] ;  /* 0x005000008934783b */ /* 0x000f220000000200 */
[C---:B------:R-:W-:Y:S03]  /*17710*/  HMMA.16816.F32 R36, R144.reuse, R38, RZ ;  /* 0x000000269024723c */ /* 0x040fe600000018ff */
[----:B------:R-:W0:Y:S05]  /*17720*/  LDGDEPBAR ;  /* 0x00000000000079af */ /* 0x000e2a0000000000 */
[C---:B---3--:R-:W-:Y:S08]  /*17730*/  HMMA.16816.F32 R16, R144.reuse, R12, RZ ;  /* 0x0000000c9010723c */ /* 0x048ff000000018ff */
[C---:B--2---:R-:W-:Y:S08]  /*17740*/  HMMA.16816.F32 R32, R144.reuse, R28, RZ ;  /* 0x0000001c9020723c */ /* 0x044ff000000018ff */
[C---:B-----5:R-:W-:Y:S08]  /*17750*/  HMMA.16816.F32 R24, R144.reuse, R20, RZ ;  /* 0x000000149018723c */ /* 0x060ff000000018ff */
[C---:B------:R-:W-:Y:S08]  /*17760*/  HMMA.16816.F32 R12, R144.reuse, R14, RZ ;  /* 0x0000000e900c723c */ /* 0x040ff000000018ff */
[C---:B------:R-:W-:Y:S08]  /*17770*/  HMMA.16816.F32 R28, R144.reuse, R30, RZ ;  /* 0x0000001e901c723c */ /* 0x040ff000000018ff */
[----:B------:R-:W-:Y:S08]  /*17780*/  HMMA.16816.F32 R20, R144, R22, RZ ;  /* 0x000000169014723c */ /* 0x000ff000000018ff */
[C---:B-1----:R-:W-:Y:S08]  /*17790*/  HMMA.16816.F32 R40, R48.reuse, R56, R40 ;  /* 0x000000383028723c */ /* 0x042ff00000001828 */
[C---:B------:R-:W-:Y:S01]  /*177a0*/  HMMA.16816.F32 R36, R48.reuse, R58, R36 ;  /* 0x0000003a3024723c */ /* 0x040fe20000001824 */
[----:B------:R-:W1:Y:S07]  /*177b0*/  LDSM.16.M88.4 R56, [R137+0x6000] ;  /* 0x006000008938783b */ /* 0x000e6e0000000200 */
[----:B------:R-:W-:Y:S01]  /*177c0*/  HMMA.16816.F32 R16, R48, R44, R16 ;  /* 0x0000002c3010723c */ /* 0x000fe20000001810 */
[----:B------:R-:W-:-:S05]  /*177d0*/  SEL R45, R210, 0xffffffc0, !P1 ;  /* 0xffffffc0d22d7807 */ /* 0x000fca0004800000 */
[----:B------:R-:W-:Y:S02]  /*177e0*/  IMAD.IADD R188, R45, 0x1, R186 ;  /* 0x000000012dbc7824 */ /* 0x000fe400078e02ba */
[----:B------:R-:W-:Y:S01]  /*177f0*/  IMAD.IADD R138, R214, 0x1, R45 ;  /* 0x00000001d68a7824 */ /* 0x000fe200078e022d */
[----:B------:R-:W-:Y:S01]  /*17800*/  HMMA.16816.F32 R8, R144, R4, RZ ;  /* 0x000000049008723c */ /* 0x000fe200000018ff */
        /* <DEDUP_REMOVED lines=17> */
[C---:B----4-:R-:W-:Y:S08]  /*17920*/  HMMA.16816.F32 R32, R48.reuse, R60, R32 ;  /* 0x0000003c3020723c */ /* 0x050ff00000001820 */
        /* <DEDUP_REMOVED lines=44> */
[----:B------:R-:W1:Y:S07]  /*17bf0*/  LDSM.16.M88.4 R56, [R214+0x8000] ;  /* 0x00800000d638783b */ /* 0x000e6e0000000200 */
[C---:B------:R-:W-:Y:S08]  /*17c00*/  HMMA.16816.F32 R40, R140.reuse, R64, R40 ;  /* 0x000000408c28723c */ /* 0x040ff00000001828 */
[C---:B------:R-:W-:Y:S01]  /*17c10*/  HMMA.16816.F32 R36, R140.reuse, R66, R36 ;  /* 0x000000428c24723c */ /* 0x040fe20000001824 */
[----:B------:R-:W5:Y:S07]  /*17c20*/  LDSM.16.M88.4 R64, [R184+0x7000] ;  /* 0x00700000b840783b */ /* 0x000f6e0000000200 */
        /* <DEDUP_REMOVED lines=11> */
[----:B------:R-:W-:Y:S07]  /*17ce0*/  LDSM.16.M88.4 R172, [R214+0x8800] ;  /* 0x00880000d6ac783b */ /* 0x000fee0000000200 */
[----:B------:R-:W-:Y:S01]  /*17cf0*/  HMMA.16816.F32 R180, R140, R168, R148 ;  /* 0x000000a88cb4723c */ /* 0x000fe20000001894 */
[----:B------:R-:W4:Y:S07]  /*17d00*/  LDSM.16.M88.4 R148, [R138+0x8000] ;  /* 0x008000008a94783b */ /* 0x000f2e0000000200 */
[----:B-1----:R-:W-:Y:S08]  /*17d10*/  HMMA.16816.F32 R40, R60, R56, R40 ;  /* 0x000000383c28723c */ /* 0x002ff00000001828 */
[C---:B-----5:R-:W-:Y:S08]  /*17d20*/  HMMA.16816.F32 R156, R140.reuse, R64, R156 ;  /* 0x000000408c9c723c */ /* 0x060ff0000000189c */
[----:B------:R-:W-:Y:S01]  /*17d30*/  HMMA.16816.F32 R152, R140, R66, R152 ;  /* 0x000000428c98723c */ /* 0x000fe20000001898 */
[----:B------:R-:W1:Y:S07]  /*17d40*/  LDSM.16.M88.4 R64, [R214+0x9800] ;  /* 0x00980000d640783b */ /* 0x000e6e0000000200 */
[----:B------:R-:W-:Y:S01]  /*17d50*/  HMMA.16816.F32 R36, R60, R58, R36 ;  /* 0x0000003a3c24723c */ /* 0x000fe20000001824 */
[----:B------:R-:W5:Y:S07]  /*17d60*/  LDSM.16.M88.4 R56, [R214+0xa000] ;  /* 0x00a00000d638783b */ /* 0x000f6e0000000200 */
        /* <DEDUP_REMOVED lines=8> */
[----:B----4-:R-:W-:Y:S08]  /*17df0*/  HMMA.16816.F32 R40, R176, R148, R40 ;  /* 0x00000094b028723c */ /* 0x010ff00000001828 */
[C---:B-1----:R-:W-:Y:S08]  /*17e00*/  HMMA.16816.F32 R16, R60.reuse, R64, R16 ;  /* 0x000000403c10723c */ /* 0x042ff00000001810 */
[----:B------:R-:W-:Y:S01]  /*17e10*/  HMMA.16816.F32 R12, R60, R66, R12 ;  /* 0x000000423c0c723c */ /* 0x000fe2000000180c */
[----:B------:R-:W1:Y:S07]  /*17e20*/  LDSM.16.M88.4 R64, [R214+0xa800] ;  /* 0x00a80000d640783b */ /* 0x000e6e0000000200 */
[----:B------:R-:W-:Y:S01]  /*17e30*/  HMMA.16816.F32 R36, R176, R150, R36 ;  /* 0x00000096b024723c */ /* 0x000fe20000001824 */
[----:B------:R-:W-:Y:S07]  /*17e40*/  LDSM.16.M88.4 R148, [R214+0xb000] ;  /* 0x00b00000d694783b */ /* 0x000fee0000000200 */
[C---:B------:R-:W-:Y:S08]  /*17e50*/  HMMA.16816.F32 R32, R60.reuse, R172, R32 ;  /* 0x000000ac3c20723c */ /* 0x040ff00000001820 */
[C---:B-----5:R-:W-:Y:S01]  /*17e60*/  HMMA.16816.F32 R48, R60.reuse, R56, R8 ;  /* 0x000000383c30723c */ /* 0x060fe20000001808 */
        /* <DEDUP_REMOVED lines=22> */
[----:B------:R-:W-:Y:S06]  /*17fd0*/  MUFU.TANH R44, R44 ;  /* 0x0000002c002c7308 */ /* 0x000fec0000002400 */
[----:B------:R-:W-:Y:S01]  /*17fe0*/  HMMA.16816.F32 R28, R176, R10, R28 ;  /* 0x0000000ab01c723c */ /* 0x000fe2000000181c */
[----:B------:R-:W4:Y:S01]  /*17ff0*/  LDSM.16.M88.4 R8, [R184+0x9000] ;  /* 0x00900000b808783b */ /* 0x000f220000000200 */
[----:B------:R-:W5:Y:S06]  /*18000*/  MUFU.TANH R64, R64 ;  /* 0x0000004000407308 */ /* 0x000f6c0000002400 */
        /* <DEDUP_REMOVED lines=20> */
[C---:B----4-:R-:W-:Y:S01]  /*18150*/  HMMA.16816.F32 R168, R140.reuse, R8, R168 ;  /* 0x000000088ca8723c */ /* 0x050fe200000018a8 */
[----:B------:R-:W-:Y:S07]  /*18160*/  MUFU.TANH R59, R29 ;  /* 0x0000001d003b7308 */ /* 0x000fee0000002400 */
[----:B------:R-:W-:Y:S01]  /*18170*/  HMMA.16816.F32 R20, R140, R10, R20 ;  /* 0x0000000a8c14723c */ /* 0x000fe20000001814 */
[----:B------:R-:W1:Y:S01]  /*18180*/  LDSM.16.M88.4 R8, [R137+0xa000] ;  /* 0x00a000008908783b */ /* 0x000e620000000200 */
[----:B------:R-:W-:Y:S06]  /*18190*/  MUFU.TANH R149, R30 ;  /* 0x0000001e00957308 */ /* 0x000fec0000002400 */
[----:B---3--:R-:W-:Y:S01]  /*181a0*/  HMMA.16816.F32 R40, R52, R32, R16 ;  /* 0x000000203428723c */ /* 0x008fe20000001810 */
[----:B------:R-:W3:Y:S01]  /*181b0*/  LDSM.16.M88.4 R16, [R184+0x9800] ;  /* 0x00980000b810783b */ /* 0x000ee20000000200 */
        /* <DEDUP_REMOVED lines=12> */
[----:B------:R-:W-:Y:S02]  /*18280*/  HMMA.16816.F32 R152, R60, R150, R152 ;  /* 0x000000963c98723c */ /* 0x000fe40000001898 */
[----:B------:R4:W-:Y:S06]  /*18290*/  MUFU.TANH R150, R31 ;  /* 0x0000001f00967308 */ /* 0x0009ec0000002400 */
        /* <DEDUP_REMOVED lines=10> */
[----:B------:R5:W-:Y:S06]  /*18340*/  MUFU.TANH R235, R23 ;  /* 0x0000001700eb7308 */ /* 0x000bec0000002400 */
[C---:B---3--:R-:W-:Y:S02]  /*18350*/  HMMA.16816.F32 R40, R140.reuse, R16, R40 ;  /* 0x000000108c28723c */ /* 0x048fe40000001828 */
[----:B------:R-:W-:Y:S06]  /*18360*/  MUFU.TANH R58, R58 ;  /* 0x0000003a003a7308 */ /* 0x000fec0000002400 */
[----:B------:R-:W-:Y:S01]  /*18370*/  HMMA.16816.F32 R12, R140, R18, R12 ;  /* 0x000000128c0c723c */ /* 0x000fe2000000180c */
[----:B------:R-:W3:Y:S01]  /*18380*/  LDSM.16.M88.4 R16, [R138+0xa800] ;  /* 0x00a800008a10783b */ /* 0x000ee20000000200 */
[----:B------:R-:W-:Y:S03]  /*18390*/  MUFU.TANH R243, R168 ;  /* 0x000000a800f37308 */ /* 0x000fe60000002400 */
[----:B-----5:R-:W-:Y:S03]  /*183a0*/  LDSM.16.M88.4 R20, [R138+0xb000] ;  /* 0x00b000008a14783b */ /* 0x020fe60000000200 */
[----:B------:R-:W-:Y:S01]  /*183b0*/  HMMA.16816.F32 R160, R60, R66, R160 ;  /* 0x000000423ca0723c */ /* 0x000fe200000018a0 */
[----:B------:R-:W-:Y:S01]  /*183c0*/  FMUL.FTZ R67, R39, UR4 ;  /* 0x0000000427437c20 */ /* 0x000fe20008410000 */
[----:B------:R5:W-:Y:S01]  /*183d0*/  MUFU.TANH R66, R38 ;  /* 0x0000002600427308 */ /* 0x000be20000002400 */
[----:B------:R-:W-:Y:S01]  /*183e0*/  FMUL.FTZ R41, R41, UR4 ;  /* 0x0000000429297c20 */ /* 0x000fe20008410000 */
[----:B------:R-:W-:Y:S01]  /*183f0*/  FMUL.FTZ R43, R43, UR4 ;  /* 0x000000042b2b7c20 */ /* 0x000fe20008410000 */
[----:B------:R-:W-:Y:S01]  /*18400*/  FMUL.FTZ R40, R40, UR4 ;  /* 0x0000000428287c20 */ /* 0x000fe20008410000 */
[----:B------:R-:W-:-:S02]  /*18410*/  FMUL.FTZ R42, R42, UR4 ;  /* 0x000000042a2a7c20 */ /* 0x000fc40008410000 */
[----:B----4-:R-:W-:Y:S02]  /*18420*/  HMMA.16816.F32 R4, R176, R30, R4 ;  /* 0x0000001eb004723c */ /* 0x010fe40000001804 */
[----:B------:R-:W4:Y:S01]  /*18430*/  MUFU.TANH R67, R67 ;  /* 0x0000004300437308 */ /* 0x000f220000002400 */
[----:B------:R-:W-:Y:S01]  /*18440*/  FMUL.FTZ R215, R12, UR4 ;  /* 0x000000040cd77c20 */ /* 0x000fe20008410000 */
[----:B------:R-:W-:Y:S01]  /*18450*/  FMUL.FTZ R227, R13, UR4 ;  /* 0x000000040de37c20 */ /* 0x000fe20008410000 */
[----:B------:R-:W-:Y:S01]  /*18460*/  FMUL.FTZ R207, R14, UR4 ;  /* 0x000000040ecf7c20 */ /* 0x000fe20008410000 */
[----:B------:R-:W-:Y:S02]  /*18470*/  FMUL.FTZ R205, R15, UR4 ;  /* 0x000000040fcd7c20 */ /* 0x000fe40008410000 */
[C---:B------:R-:W-:Y:S01]  /*18480*/  HMMA.16816.F32 R164, R52.reuse, R32, R164 ;  /* 0x0000002034a4723c */ /* 0x040fe200000018a4 */
[----:B------:R-:W4:Y:S01]  /*18490*/  LDSM.16.M88.4 R12, [R184+0xa800] ;  /* 0x00a80000b80c783b */ /* 0x000f220000000200 */
[----:B------:R-:W4:Y:S03]  /*184a0*/  MUFU.TANH R249, R169 ;  /* 0x000000a900f97308 */ /* 0x000f260000002400 */
[----:B-----5:R-:W5:Y:S03]  /*184b0*/  LDSM.16.M88.4 R36, [R214+0xb800] ;  /* 0x00b80000d624783b */ /* 0x020f660000000200 */
[----:B-1----:R-:W-:Y:S01]  /*184c0*/  HMMA.16816.F32 R156, R52, R8, R156 ;  /* 0x00000008349c723c */ /* 0x002fe2000000189c */
[----:B------:R-:W-:Y:S01]  /*184d0*/  IMAD.SHL.U32 R8, R209, 0x2, RZ ;  /* 0x00000002d1087824 */ /* 0x000fe200078e00ff */
[----:B------:R-:W1:Y:S04]  /*184e0*/  MUFU.TANH R239, R171 ;  /* 0x000000ab00ef7308 */ /* 0x000e680000002400 */
[----:B------:R-:W-:-:S02]  /*184f0*/  LOP3.LUT R8, R8, 0x6, RZ, 0xc0, !PT ;  /* 0x0000000608087812 */ /* 0x000fc400078ec0ff */
[----:B------:R-:W-:Y:S02]  /*18500*/  HMMA.16816.F32 R4, R140, R26, R4 ;  /* 0x0000001a8c04723c */ /* 0x000fe40000001804 */
[----:B------:R-:W1:Y:S06]  /*18510*/  MUFU.TANH R241, R170 ;  /* 0x000000aa00f17308 */ /* 0x000e6c0000002400 */
[----:B------:R-:W-:Y:S02]  /*18520*/  HMMA.16816.F32 R160, R52, R34, R160 ;  /* 0x0000002234a0723c */ /* 0x000fe400000018a0 */
[----:B------:R-:W1:Y:S06]  /*18530*/  MUFU.TANH R233, R41 ;  /* 0x0000002900e97308 */ /* 0x000e6c0000002400 */
[----:B---3--:R-:W-:Y:S01]  /*18540*/  HMMA.16816.F32 R164, R176, R16, R164 ;  /* 0x00000010b0a4723c */ /* 0x008fe200000018a4 */
[----:B------:R-:W-:Y:S01]  /*18550*/  IMAD R16, R133, 0x80, R8 ;  /* 0x0000008085107824 */ /* 0x000fe200078e0208 */
[----:B------:R-:W3:Y:S01]  /*18560*/  MUFU.TANH R185, R43 ;  /* 0x0000002b00b97308 */ /* 0x000ee20000002400 */
[----:B------:R-:W-:Y:S01]  /*18570*/  FMUL.FTZ R197, R5, UR4 ;  /* 0x0000000405c57c20 */ /* 0x000fe20008410000 */
[----:B------:R-:W-:Y:S01]  /*18580*/  FMUL.FTZ R4, R4, UR4 ;  /* 0x0000000404047c20 */ /* 0x000fe20008410000 */
[----:B------:R-:W-:-:S02]  /*18590*/  VIADD R5, R16, 0xffffff01 ;  /* 0xffffff0110057836 */ /* 0x000fc40000000000 */
[----:B------:R-:W-:Y:S01]  /*185a0*/  FMUL.FTZ R191, R6, UR4 ;  /* 0x0000000406bf7c20 */ /* 0x000fe20008410000 */
[C---:B------:R-:W-:Y:S01]  /*185b0*/  VIADD R9, R16.reuse, 0xffffff00 ;  /* 0xffffff0010097836 */ /* 0x040fe20000000000 */
[C---:B------:R-:W-:Y:S01]  /*185c0*/  HMMA.16816.F32 R48, R176.reuse, R28, R48 ;  /* 0x0000001cb030723c */ /* 0x040fe20000001830 */
[----:B------:R-:W-:Y:S01]  /*185d0*/  FMUL.FTZ R189, R7, UR4 ;  /* 0x0000000407bd7c20 */ /* 0x000fe20008410000 */
[----:B------:R4:W-:Y:S01]  /*185e0*/  MUFU.TANH R199, R4 ;  /* 0x0000000400c77308 */ /* 0x0009e20000002400 */
[C---:B------:R-:W-:Y:S01]  /*185f0*/  ISETP.GE.AND P1, PT, R5.reuse, R0, PT ;  /* 0x000000000500720c */ /* 0x040fe20003f26270 */
[C---:B------:R-:W-:Y:S01]  /*18600*/  VIADD R31, R16.reuse, 0xffffff31 ;  /* 0xffffff31101f7836 */ /* 0x040fe20000000000 */
[----:B------:R-:W-:Y:S02]  /*18610*/  ISETP.GE.AND P3, PT, R5, R2, PT ;  /* 0x000000020500720c */ /* 0x000fe40003f66270 */
[C---:B------:R-:W-:Y:S01]  /*18620*/  ISETP.GE.AND P2, PT, R9.reuse, R0, PT ;  /* 0x000000000900720c */ /* 0x040fe20003f46270 */
[----:B------:R-:W-:Y:S01]  /*18630*/  HMMA.16816.F32 R160, R176, R18, R160 ;  /* 0x00000012b0a0723c */ /* 0x000fe200000018a0 */
[----:B------:R-:W-:Y:S01]  /*18640*/  ISETP.GE.AND P0, PT, R9, R2, PT ;  /* 0x000000020900720c */ /* 0x000fe20003f06270 */
[----:B------:R-:W-:Y:S01]  /*18650*/  VIADD R9, R16, 0xffffff08 ;  /* 0xffffff0810097836 */ /* 0x000fe20000000000 */
[----:B------:R-:W-:Y:S01]  /*18660*/  FSEL R45, R45, -INF , !P2 ;  /* 0xff8000002d2d7808 */ /* 0x000fe20005000000 */
[----:B------:R-:W3:Y:S01]  /*18670*/  MUFU.TANH R175, R40 ;  /* 0x0000002800af7308 */ /* 0x000ee20000002400 */
[----:B------:R-:W-:-:S02]  /*18680*/  FSEL R19, R64, -INF , !P0 ;  /* 0xff80000040137808 */ /* 0x000fc40004000000 */
[C---:B------:R-:W-:Y:S01]  /*18690*/  ISETP.GE.AND P6, PT, R9.reuse, R0, PT ;  /* 0x000000000900720c */ /* 0x040fe20003fc6270 */
[----:B------:R-:W-:Y:S01]  /*186a0*/  HMMA.16816.F32 R152, R52, R10, R152 ;  /* 0x0000000a3498723c */ /* 0x000fe20000001898 */
[----:B------:R-:W-:Y:S01]  /*186b0*/  ISETP.GE.AND P5, PT, R9, R2, PT ;  /* 0x000000020900720c */ /* 0x000fe20003fa6270 */
[----:B------:R-:W-:Y:S01]  /*186c0*/  VIADD R11, R16, 0xffffff09 ;  /* 0xffffff09100b7836 */ /* 0x000fe20000000000 */
[----:B--2---:R-:W-:Y:S01]  /*186d0*/  FSEL R17, R46, -INF , !P3 ;  /* 0xff8000002e117808 */ /* 0x004fe20005800000 */
[----:B----4-:R-:W2:Y:S01]  /*186e0*/  LDSM.16.M88.4 R4, [R184+0xb000] ;  /* 0x00b00000b804783b */ /* 0x010ea20000000200 */
[----:B------:R-:W-:Y:S01]  /*186f0*/  VIADD R9, R16, 0xffffff10 ;  /* 0xffffff1010097836 */ /* 0x000fe20000000000 */
[----:B------:R-:W-:Y:S01]  /*18700*/  FSEL R27, R65, -INF , !P6 ;  /* 0xff800000411b7808 */ /* 0x000fe20007000000 */
[----:B------:R-:W4:Y:S01]  /*18710*/  MUFU.TANH R187, R42 ;  /* 0x0000002a00bb7308 */ /* 0x000f220000002400 */
[----:B------:R-:W-:Y:S01]  /*18720*/  HMMA.16816.F32 R48, R140, R24, R48 ;  /* 0x000000188c30723c */ /* 0x000fe20000001830 */
[----:B------:R-:W-:-:S02]  /*18730*/  FSEL R25, R44, -INF , !P1 ;  /* 0xff8000002c197808 */ /* 0x000fc40004800000 */
[C---:B------:R-:W-:Y:S02]  /*18740*/  ISETP.GE.AND P4, PT, R11.reuse, R0, PT ;  /* 0x000000000b00720c */ /* 0x040fe40003f86270 */
[----:B------:R-:W-:Y:S02]  /*18750*/  ISETP.GE.AND P0, PT, R11, R2, PT ;  /* 0x000000020b00720c */ /* 0x000fe40003f06270 */
[C---:B------:R-:W-:Y:S01]  /*18760*/  ISETP.GE.AND P1, PT, R9.reuse, R0, PT ;  /* 0x000000000900720c */ /* 0x040fe20003f26270 */
[----:B------:R-:W-:Y:S01]  /*18770*/  HMMA.16816.F32 R164, R140, R12, R164 ;  /* 0x0000000c8ca4723c */ /* 0x000fe200000018a4 */
[----:B------:R-:W-:Y:S01]  /*18780*/  ISETP.GE.AND P2, PT, R9, R2, PT ;  /* 0x000000020900720c */ /* 0x000fe20003f46270 */
[----:B------:R-:W-:Y:S01]  /*18790*/  VIADD R13, R16, 0xffffff18 ;  /* 0xffffff18100d7836 */ /* 0x000fe20000000000 */
[----:B------:R-:W3:Y:S01]  /*187a0*/  LDSM.16.M88.4 R8, [R137+0xb800] ;  /* 0x00b800008908783b */ /* 0x000ee20000000200 */
[----:B------:R-:W-:Y:S01]  /*187b0*/  FSEL R47, R47, -INF , !P4 ;  /* 0xff8000002f2f7808 */ /* 0x000fe20006000000 */
[----:B------:R-:W4:Y:S01]  /*187c0*/  MUFU.TANH R215, R215 ;  /* 0x000000d700d77308 */ /* 0x000f220000002400 */
[----:B------:R-:W-:-:S02]  /*187d0*/  FSEL R29, R67, -INF , !P0 ;  /* 0xff800000431d7808 */ /* 0x000fc40004000000 */
[----:B------:R-:W-:Y:S01]  /*187e0*/  HMMA.16816.F32 R156, R176, R20, R156 ;  /* 0x00000014b09c723c */ /* 0x000fe2000000189c */
[----:B------:R-:W-:Y:S02]  /*187f0*/  FSEL R21, R66, -INF , !P5 ;  /* 0xff80000042157808 */ /* 0x000fe40006800000 */
[----:B------:R-:W-:Y:S01]  /*18800*/  ISETP.GE.AND P3, PT, R13, R0, PT ;  /* 0x000000000d00720c */ /* 0x000fe20003f66270 */
[----:B------:R-:W-:Y:S01]  /*18810*/  FMUL.FTZ R49, R49, UR4 ;  /* 0x0000000431317c20 */ /* 0x000fe20008410000 */
[----:B------:R-:W-:Y:S01]  /*18820*/  ISETP.GE.AND P0, PT, R13, R2, PT ;  /* 0x000000020d00720c */ /* 0x000fe20003f06270 */
[----:B------:R-:W-:Y:S01]  /*18830*/  VIADD R13, R16, 0xffffff20 ;  /* 0xffffff20100d7836 */ /* 0x000fe20000000000 */
[----:B------:R-:W-:Y:S01]  /*18840*/  FSEL R65, R56, -INF , !P1 ;  /* 0xff80000038417808 */ /* 0x000fe20004800000 */
[----:B------:R-:W-:Y:S01]  /*18850*/  HMMA.16816.F32 R160, R140, R14, R160 ;  /* 0x0000000e8ca0723c */ /* 0x000fe200000018a0 */
[----:B------:R-:W-:Y:S01]  /*18860*/  VIADD R15, R16, 0xffffff11 ;  /* 0xffffff11100f7836 */ /* 0x000fe20000000000 */
[----:B------:R-:W-:Y:S01]  /*18870*/  FSEL R168, R58, -INF , !P2 ;  /* 0xff8000003aa87808 */ /* 0x000fe20005000000 */
[----:B------:R-:W-:Y:S01]  /*18880*/  FMUL.FTZ R166, R166, UR4 ;  /* 0x00000004a6a67c20 */ /* 0x000fe20008410000 */
[----:B------:R-:W-:Y:S01]  /*18890*/  FMUL.FTZ R18, R164, UR4 ;  /* 0x00000004a4127c20 */ /* 0x000fe20008410000 */
[----:B------:R-:W-:Y:S01]  /*188a0*/  FSEL R64, R148, -INF , !P3 ;  /* 0xff80000094407808 */ /* 0x000fe20005800000 */
[----:B------:R-:W-:Y:S01]  /*188b0*/  MUFU.TANH R227, R227 ;  /* 0x000000e300e37308 */ /* 0x000fe20000002400 */
[C---:B------:R-:W-:Y:S01]  /*188c0*/  ISETP.GE.AND P5, PT, R15.reuse, R0, PT ;  /* 0x000000000f00720c */ /* 0x040fe20003fa6270 */
[----:B------:R-:W-:Y:S01]  /*188d0*/  HMMA.16816.F32 R152, R176, R22, R152 ;  /* 0x00000016b098723c */ /* 0x000fe20000001898 */
[----:B------:R-:W-:Y:S01]  /*188e0*/  ISETP.GE.AND P4, PT, R15, R2, PT ;  /* 0x000000020f00720c */ /* 0x000fe20003f86270 */
[C---:B------:R-:W-:Y:S01]  /*188f0*/  VIADD R15, R16.reuse, 0xffffff19 ;  /* 0xffffff19100f7836 */ /* 0x040fe20000000000 */
[----:B------:R-:W-:Y:S01]  /*18900*/  FSEL R66, R57, -INF , !P5 ;  /* 0xff80000039427808 */ /* 0x000fe20006800000 */
[----:B------:R-:W-:Y:S01]  /*18910*/  VIADD R23, R16, 0xffffff21 ;  /* 0xffffff2110177836 */ /* 0x000fe20000000000 */
[----:B------:R-:W-:Y:S01]  /*18920*/  FSEL R251, R251, -INF , !P4 ;  /* 0xff800000fbfb7808 */ /* 0x000fe20006000000 */
[----:B------:R1:W-:Y:S01]  /*18930*/  MUFU.TANH R171, R166 ;  /* 0x000000a600ab7308 */ /* 0x0003e20000002400 */
[C---:B------:R-:W-:Y:S01]  /*18940*/  ISETP.GE.AND P1, PT, R15.reuse, R0, PT ;  /* 0x000000000f00720c */ /* 0x040fe20003f26270 */
[----:B-----5:R-:W-:Y:S01]  /*18950*/  HMMA.16816.F32 R180, R60, R36, R180 ;  /* 0x000000243cb4723c */ /* 0x020fe200000018b4 */
[----:B------:R-:W-:Y:S01]  /*18960*/  ISETP.GE.AND P2, PT, R15, R2, PT ;  /* 0x000000020f00720c */ /* 0x000fe20003f46270 */
[----:B------:R-:W-:Y:S01]  /*18970*/  FMUL.FTZ R51, R51, UR4 ;  /* 0x0000000433337c20 */ /* 0x000fe20008410000 */
[C---:B------:R-:W-:Y:S01]  /*18980*/  ISETP.GE.AND P5, PT, R13.reuse, R0, PT ;  /* 0x000000000d00720c */ /* 0x040fe20003fa6270 */
[----:B------:R-:W-:Y:S01]  /*18990*/  FMUL.FTZ R48, R48, UR4 ;  /* 0x0000000430307c20 */ /* 0x000fe20008410000 */
[----:B------:R-:W-:Y:S01]  /*189a0*/  ISETP.GE.AND P4, PT, R13, R2, PT ;  /* 0x000000020d00720c */ /* 0x000fe20003f86270 */
[----:B------:R-:W5:Y:S01]  /*189b0*/  MUFU.TANH R207, R207 ;  /* 0x000000cf00cf7308 */ /* 0x000f620000002400 */
[----:B------:R-:W4:Y:S01]  /*189c0*/  LDSM.16.M88.4 R12, [R138+0xb800] ;  /* 0x00b800008a0c783b */ /* 0x000f220000000200 */
[----:B--2---:R-:W-:Y:S01]  /*189d0*/  HMMA.16816.F32 R156, R140, R4, R156 ;  /* 0x000000048c9c723c */ /* 0x004fe2000000189c */
[----:B------:R-:W-:Y:S01]  /*189e0*/  VIADD R5, R16, 0xffffff28 ;  /* 0xffffff2810057836 */ /* 0x000fe20000000000 */
[----:B------:R-:W-:Y:S01]  /*189f0*/  FSEL R67, R59, -INF , !P1 ;  /* 0xff8000003b437808 */ /* 0x000fe20004800000 */
[----:B------:R-:W-:Y:S01]  /*18a00*/  FMUL.FTZ R50, R50, UR4 ;  /* 0x0000000432327c20 */ /* 0x000fe20008410000 */
[----:B------:R-:W-:Y:S01]  /*18a10*/  FSEL R164, R150, -INF , !P2 ;  /* 0xff80000096a47808 */ /* 0x000fe20005000000 */
[----:B------:R-:W-:Y:S01]  /*18a20*/  FMUL.FTZ R20, R165, UR4 ;  /* 0x00000004a5147c20 */ /* 0x000fe20008410000 */
[----:B------:R-:W-:Y:S01]  /*18a30*/  ISETP.GE.AND P1, PT, R5, R0, PT ;  /* 0x000000000500720c */ /* 0x000fe20003f26270 */
[----:B------:R-:W2:Y:S01]  /*18a40*/  MUFU.TANH R205, R205 ;  /* 0x000000cd00cd7308 */ /* 0x000ea20000002400 */
[----:B-1----:R-:W-:Y:S01]  /*18a50*/  FSEL R166, R149, -INF , !P0 ;  /* 0xff80000095a67808 */ /* 0x002fe20004000000 */
[----:B------:R-:W-:Y:S01]  /*18a60*/  HMMA.16816.F32 R144, R60, R38, R144 ;  /* 0x000000263c90723c */ /* 0x000fe20000001890 */
[----:B------:R-:W-:Y:S01]  /*18a70*/  ISETP.GE.AND P2, PT, R5, R2, PT ;  /* 0x000000020500720c */ /* 0x000fe20003f46270 */
[----:B------:R-:W-:Y:S01]  /*18a80*/  VIADD R5, R16, 0xffffff30 ;  /* 0xffffff3010057836 */ /* 0x000fe20000000000 */
[----:B------:R-:W-:Y:S01]  /*18a90*/  ISETP.GE.AND P3, PT, R23, R0, PT ;  /* 0x000000001700720c */ /* 0x000fe20003f66270 */
[----:B------:R-:W-:Y:S01]  /*18aa0*/  FMUL.FTZ R167, R167, UR4 ;  /* 0x00000004a7a77c20 */ /* 0x000fe20008410000 */
[----:B------:R-:W-:Y:S01]  /*18ab0*/  ISETP.GE.AND P0, PT, R23, R2, PT ;  /* 0x000000021700720c */ /* 0x000fe20003f06270 */
[----:B------:R-:W1:Y:S01]  /*18ac0*/  MUFU.TANH R201, R49 ;  /* 0x0000003100c97308 */ /* 0x000e620000002400 */
[----:B------:R-:W-:Y:S01]  /*18ad0*/  FSEL R249, R249, -INF , !P3 ;  /* 0xff800000f9f97808 */ /* 0x000fe20005800000 */
[----:B------:R-:W-:Y:S01]  /*18ae0*/  HMMA.16816.F32 R152, R140, R6, R152 ;  /* 0x000000068c98723c */ /* 0x000fe20000001898 */
[----:B------:R-:W-:Y:S01]  /*18af0*/  FSEL R239, R239, -INF , !P0 ;  /* 0xff800000efef7808 */ /* 0x000fe20004000000 */
[----:B------:R-:W-:Y:S01]  /*18b00*/  FMUL.FTZ R22, R160, UR4 ;  /* 0x00000004a0167c20 */ /* 0x000fe20008410000 */
[C---:B------:R-:W-:Y:S01]  /*18b10*/  ISETP.GE.AND P3, PT, R5.reuse, R0, PT ;  /* 0x000000000500720c */ /* 0x040fe20003f66270 */
[----:B------:R-:W-:Y:S01]  /*18b20*/  FMUL.FTZ R162, R162, UR4 ;  /* 0x00000004a2a27c20 */ /* 0x000fe20008410000 */
[----:B------:R-:W-:Y:S01]  /*18b30*/  ISETP.GE.AND P0, PT, R5, R2, PT ;  /* 0x000000020500720c */ /* 0x000fe20003f06270 */
[----:B------:R-:W1:Y:S01]  /*18b40*/  MUFU.TANH R193, R51 ;  /* 0x0000003300c17308 */ /* 0x000e620000002400 */
[----:B------:R-:W1:Y:S01]  /*18b50*/  LDSM.16.M88.4 R4, [R184+0xb800] ;  /* 0x00b80000b804783b */ /* 0x000e620000000200 */
[C---:B---3--:R-:W-:Y:S01]  /*18b60*/  HMMA.16816.F32 R180, R52.reuse, R8, R180 ;  /* 0x0000000834b4723c */ /* 0x048fe200000018b4 */
[----:B------:R-:W-:Y:S01]  /*18b70*/  VIADD R9, R16, 0xffffff29 ;  /* 0xffffff2910097836 */ /* 0x000fe20000000000 */
[----:B------:R-:W-:Y:S01]  /*18b80*/  FSEL R243, R243, -INF , !P5 ;  /* 0xff800000f3f37808 */ /* 0x000fe20006800000 */
[----:B------:R-:W-:Y:S01]  /*18b90*/  FMUL.FTZ R161, R161, UR4 ;  /* 0x00000004a1a17c20 */ /* 0x000fe20008410000 */
[----:B------:R-:W-:Y:S01]  /*18ba0*/  FSEL R241, R241, -INF , !P4 ;  /* 0xff800000f1f17808 */ /* 0x000fe20006000000 */
[----:B------:R-:W-:Y:S01]  /*18bb0*/  FMUL.FTZ R23, R156, UR4 ;  /* 0x000000049c177c20 */ /* 0x000fe20008410000 */
[C---:B------:R-:W-:Y:S01]  /*18bc0*/  ISETP.GE.AND P5, PT, R9.reuse, R0, PT ;  /* 0x000000000900720c */ /* 0x040fe20003fa6270 */
[----:B------:R-:W3:Y:S01]  /*18bd0*/  MUFU.TANH R191, R191 ;  /* 0x000000bf00bf7308 */ /* 0x000ee20000002400 */
[----:B------:R-:W-:Y:S01]  /*18be0*/  HMMA.16816.F32 R144, R52, R10, R144 ;  /* 0x0000000a3490723c */ /* 0x000fe20000001890 */
[----:B------:R-:W-:Y:S01]  /*18bf0*/  ISETP.GE.AND P4, PT, R9, R2, PT ;  /* 0x000000020900720c */ /* 0x000fe20003f86270 */
[C---:B------:R-:W-:Y:S01]  /*18c00*/  VIADD R9, R16.reuse, 0xffffff38 ;  /* 0xffffff3810097836 */ /* 0x040fe20000000000 */
[----:B------:R-:W-:Y:S01]  /*18c10*/  FSEL R245, R245, -INF , !P5 ;  /* 0xff800000f5f57808 */ /* 0x000fe20006800000 */
[----:B------:R-:W-:Y:S01]  /*18c20*/  VIADD R11, R16, 0xffffff41 ;  /* 0xffffff41100b7836 */ /* 0x000fe20000000000 */
[----:B------:R-:W-:Y:S01]  /*18c30*/  FSEL R235, R235, -INF , !P4 ;  /* 0xff800000ebeb7808 */ /* 0x000fe20006000000 */
[----:B------:R-:W-:Y:S01]  /*18c40*/  FMUL.FTZ R26, R152, UR4 ;  /* 0x00000004981a7c20 */ /* 0x000fe20008410000 */
[----:B------:R-:W-:Y:S01]  /*18c50*/  FSEL R247, R247, -INF , !P1 ;  /* 0xff800000f7f77808 */ /* 0x000fe20004800000 */
[----:B------:R-:W3:Y:S01]  /*18c60*/  MUFU.TANH R18, R18 ;  /* 0x0000001200127308 */ /* 0x000ee20000002400 */
[----:B------:R-:W-:Y:S01]  /*18c70*/  FSEL R237, R237, -INF , !P2 ;  /* 0xff800000eded7808 */ /* 0x000fe20005000000 */
[----:B------:R-:W-:Y:S01]  /*18c80*/  FMUL.FTZ R24, R157, UR4 ;  /* 0x000000049d187c20 */ /* 0x000fe20008410000 */
[C---:B------:R-:W-:Y:S01]  /*18c90*/  ISETP.GE.AND P5, PT, R9.reuse, R0, PT ;  /* 0x000000000900720c */ /* 0x040fe20003fa6270 */
[C---:B----4-:R-:W-:Y:S01]  /*18ca0*/  HMMA.16816.F32 R180, R176.reuse, R12, R180 ;  /* 0x0000000cb0b4723c */ /* 0x050fe200000018b4 */
[----:B------:R-:W-:Y:S01]  /*18cb0*/  ISETP.GE.AND P4, PT, R9, R2, PT ;  /* 0x000000020900720c */ /* 0x000fe20003f86270 */
[C---:B------:R-:W-:Y:S01]  /*18cc0*/  VIADD R9, R16.reuse, 0xffffff40 ;  /* 0xffffff4010097836 */ /* 0x040fe20000000000 */
[C---:B------:R-:W-:Y:S01]  /*18cd0*/  ISETP.GE.AND P1, PT, R31.reuse, R0, PT ;  /* 0x000000001f00720c */ /* 0x040fe20003f26270 */
[C---:B------:R-:W-:Y:S01]  /*18ce0*/  VIADD R13, R16.reuse, 0xffffff39 ;  /* 0xffffff39100d7836 */ /* 0x040fe20000000000 */
[----:B------:R-:W-:Y:S01]  /*18cf0*/  ISETP.GE.AND P2, PT, R31, R2, PT ;  /* 0x000000021f00720c */ /* 0x000fe20003f46270 */
[----:B------:R-:W4:Y:S01]  /*18d00*/  MUFU.TANH R203, R48 ;  /* 0x0000003000cb7308 */ /* 0x000f220000002400 */
[----:B------:R-:W-:Y:S01]  /*18d10*/  FSEL R233, R233, -INF , !P1 ;  /* 0xff800000e9e97808 */ /* 0x000fe20004800000 */
[----:B------:R-:W-:Y:S01]  /*18d20*/  HMMA.16816.F32 R144, R176, R14, R144 ;  /* 0x0000000eb090723c */ /* 0x000fe20000001890 */
[----:B------:R-:W-:Y:S01]  /*18d30*/  FSEL R185, R185, -INF , !P2 ;  /* 0xff800000b9b97808 */ /* 0x000fe20005000000 */
[C---:B------:R-:W-:Y:S01]  /*18d40*/  VIADD R31, R16.reuse, 0xffffff49 ;  /* 0xffffff49101f7836 */ /* 0x040fe20000000000 */
[----:B------:R-:W-:Y:S01]  /*18d50*/  FSEL R175, R175, -INF , !P3 ;  /* 0xff800000afaf7808 */ /* 0x000fe20005800000 */
[C---:B------:R-:W-:Y:S01]  /*18d60*/  VIADD R15, R16.reuse, 0xffffff58 ;  /* 0xffffff58100f7836 */ /* 0x040fe20000000000 */
[----:B------:R-:W-:Y:S01]  /*18d70*/  FSEL R187, R187, -INF , !P0 ;  /* 0xff800000bbbb7808 */ /* 0x000fe20004000000 */
[----:B------:R-:W4:Y:S01]  /*18d80*/  MUFU.TANH R195, R50 ;  /* 0x0000003200c37308 */ /* 0x000f220000002400 */
[----:B------:R-:W-:Y:S01]  /*18d90*/  ISETP.GE.AND P1, PT, R9, R0, PT ;  /* 0x000000000900720c */ /* 0x000fe20003f26270 */
[----:B------:R-:W-:Y:S01]  /*18da0*/  FMUL.FTZ R163, R163, UR4 ;  /* 0x00000004a3a37c20 */ /* 0x000fe20008410000 */
[----:B------:R-:W-:Y:S01]  /*18db0*/  ISETP.GE.AND P2, PT, R9, R2, PT ;  /* 0x000000020900720c */ /* 0x000fe20003f46270 */
[----:B------:R-:W-:Y:S01]  /*18dc0*/  VIADD R9, R16, 0xffffff48 ;  /* 0xffffff4810097836 */ /* 0x000fe20000000000 */
[C---:B------:R-:W-:Y:S01]  /*18dd0*/  ISETP.GE.AND P3, PT, R13.reuse, R0, PT ;  /* 0x000000000d00720c */ /* 0x040fe20003f66270 */
[----:B------:R-:W-:Y:S01]  /*18de0*/  FMUL.FTZ R138, R154, UR4 ;  /* 0x000000049a8a7c20 */ /* 0x000fe20008410000 */
[----:B------:R-:W-:Y:S01]  /*18df0*/  ISETP.GE.AND P0, PT, R13, R2, PT ;  /* 0x000000020d00720c */ /* 0x000fe20003f06270 */
[----:B------:R-:W4:Y:S01]  /*18e00*/  MUFU.TANH R197, R197 ;  /* 0x000000c500c57308 */ /* 0x000f220000002400 */
[----:B------:R-:W-:Y:S01]  /*18e10*/  FSEL R215, R215, -INF , !P5 ;  /* 0xff800000d7d77808 */ /* 0x000fe20006800000 */
[----:B------:R-:W-:Y:S01]  /*18e20*/  FMUL.FTZ R13, R159, UR4 ;  /* 0x000000049f0d7c20 */ /* 0x000fe20008410000 */
[----:B-----5:R-:W-:Y:S01]  /*18e30*/  FSEL R207, R207, -INF , !P4 ;  /* 0xff800000cfcf7808 */ /* 0x020fe20006000000 */
[----:B------:R-:W-:Y:S01]  /*18e40*/  FMUL.FTZ R12, R158, UR4 ;  /* 0x000000049e0c7c20 */ /* 0x000fe20008410000 */
[----:B------:R-:W-:Y:S01]  /*18e50*/  FSEL R227, R227, -INF , !P3 ;  /* 0xff800000e3e37808 */ /* 0x000fe20005800000 */
[----:B------:R-:W-:Y:S01]  /*18e60*/  FMUL.FTZ R28, R153, UR4 ;  /* 0x00000004991c7c20 */ /* 0x000fe20008410000 */
[----:B--2---:R-:W-:Y:S01]  /*18e70*/  FSEL R205, R205, -INF , !P0 ;  /* 0xff800000cdcd7808 */ /* 0x004fe20004000000 */
[----:B------:R-:W2:Y:S01]  /*18e80*/  MUFU.TANH R189, R189 ;  /* 0x000000bd00bd7308 */ /* 0x000ea20000002400 */
[----:B------:R-:W-:Y:S01]  /*18e90*/  ISETP.GE.AND P5, PT, R11, R0, PT ;  /* 0x000000000b00720c */ /* 0x000fe20003fa6270 */
[----:B------:R-:W-:Y:S01]  /*18ea0*/  FMUL.FTZ R137, R155, UR4 ;  /* 0x000000049b897c20 */ /* 0x000fe20008410000 */
[----:B------:R-:W-:Y:S01]  /*18eb0*/  ISETP.GE.AND P4, PT, R11, R2, PT ;  /* 0x000000020b00720c */ /* 0x000fe20003f86270 */
[----:B------:R-:W-:Y:S01]  /*18ec0*/  VIADD R149, R133, 0xfffffffe ;  /* 0xfffffffe85957836 */ /* 0x000fe20000000000 */
[----:B------:R-:W-:Y:S01]  /*18ed0*/  ISETP.GE.AND P3, PT, R9, R0, PT ;  /* 0x000000000900720c */ /* 0x000fe20003f66270 */
[----:B------:R-:W-:-:S04]  /*18ee0*/  DEPBAR.LE SB0, 0x0 ;  /* 0x000080000000791a */ /* 0x000fc80000000000 */
[----:B------:R-:W-:Y:S01]  /*18ef0*/  ISETP.GE.AND P0, PT, R9, R2, PT ;  /* 0x000000020900720c */ /* 0x000fe20003f06270 */
[----:B------:R-:W5:Y:S01]  /*18f00*/  MUFU.TANH R20, R20 ;  /* 0x0000001400147308 */ /* 0x000f620000002400 */
[----:B-1----:R-:W-:Y:S01]  /*18f10*/  HMMA.16816.F32 R8, R140, R4, R180 ;  /* 0x000000048c08723c */ /* 0x002fe200000018b4 */
[C---:B------:R-:W-:Y:S01]  /*18f20*/  VIADD R5, R16.reuse, 0xffffff50 ;  /* 0xffffff5010057836 */ /* 0x040fe20000000000 */
[----:B------:R-:W-:Y:S02]  /*18f30*/  FSEL R201, R201, -INF , !P5 ;  /* 0xff800000c9c97808 */ /* 0x000fe40006800000 */
[----:B------:R-:W-:Y:S02]  /*18f40*/  FSEL R193, R193, -INF , !P4 ;  /* 0xff800000c1c17808 */ /* 0x000fe40006000000 */
[C---:B------:R-:W-:Y:S01]  /*18f50*/  ISETP.GE.AND P5, PT, R5.reuse, R0, PT ;  /* 0x000000000500720c */ /* 0x040fe20003fa6270 */
[----:B------:R-:W1:Y:S01]  /*18f60*/  MUFU.TANH R169, R167 ;  /* 0x000000a700a97308 */ /* 0x000e620000002400 */
[----:B------:R-:W-:Y:S01]  /*18f70*/  ISETP.GE.AND P4, PT, R5, R2, PT ;  /* 0x000000020500720c */ /* 0x000fe20003f86270 */
[----:B------:R-:W-:Y:S01]  /*18f80*/  VIADD R5, R16, 0xffffff51 ;  /* 0xffffff5110057836 */ /* 0x000fe20000000000 */
[----:B------:R-:W-:-:S02]  /*18f90*/  FSEL R199, R199, -INF , !P3 ;  /* 0xff800000c7c77808 */ /* 0x000fc40005800000 */
[----:B---3--:R-:W-:Y:S02]  /*18fa0*/  FSEL R191, R191, -INF , !P0 ;  /* 0xff800000bfbf7808 */ /* 0x008fe40004000000 */
        /* <DEDUP_REMOVED lines=8> */
[----:B----4-:R-:W-:Y:S01]  /*19030*/  FSEL R203, R203, -INF , !P1 ;  /* 0xff800000cbcb7808 */ /* 0x010fe20004800000 */
[----:B------:R-:W4:Y:S01]  /*19040*/  MUFU.TANH R167, R162 ;  /* 0x000000a200a77308 */ /* 0x000f220000002400 */
[----:B------:R-:W-:Y:S01]  /*19050*/  FSEL R195, R195, -INF , !P2 ;  /* 0xff800000c3c37808 */ /* 0x000fe20005000000 */
[----:B------:R-:W-:Y:S01]  /*19060*/  FMUL.FTZ R10, R10, UR4 ;  /* 0x000000040a0a7c20 */ /* 0x000fe20008410000 */
[----:B------:R-:W-:Y:S01]  /*19070*/  ISETP.GE.AND P5, PT, R5, R0, PT ;  /* 0x000000000500720c */ /* 0x000fe20003fa6270 */
[----:B------:R-:W-:Y:S01]  /*19080*/  FMUL.FTZ R153, R11, UR4 ;  /* 0x000000040b997c20 */ /* 0x000fe20008410000 */
[----:B------:R-:W-:Y:S01]  /*19090*/  ISETP.GE.AND P4, PT, R5, R2, PT ;  /* 0x000000020500720c */ /* 0x000fe20003f86270 */
[----:B------:R-:W-:Y:S01]  /*190a0*/  VIADD R11, R16, 0xffffff69 ;  /* 0xffffff69100b7836 */ /* 0x000fe20000000000 */
[C---:B------:R-:W-:Y:S01]  /*190b0*/  ISETP.GE.AND P1, PT, R31.reuse, R0, PT ;  /* 0x000000001f00720c */ /* 0x040fe20003f26270 */
[----:B------:R-:W-:Y:S01]  /*190c0*/  HMMA.16816.F32 R4, R140, R6, R144 ;  /* 0x000000068c04723c */ /* 0x000fe20000001890 */
[----:B------:R-:W-:Y:S01]  /*190d0*/  ISETP.GE.AND P2, PT, R31, R2, PT ;  /* 0x000000021f00720c */ /* 0x000fe20003f46270 */
[----:B------:R-:W4:Y:S01]  /*190e0*/  MUFU.TANH R173, R161 ;  /* 0x000000a100ad7308 */ /* 0x000f220000002400 */
[----:B------:R-:W-:-:S02]  /*190f0*/  FSEL R197, R197, -INF , !P1 ;  /* 0xff800000c5c57808 */ /* 0x000fc40004800000 */
[----:B--2---:R-:W-:Y:S02]  /*19100*/  FSEL R189, R189, -INF , !P2 ;  /* 0xff800000bdbd7808 */ /* 0x004fe40005000000 */
[C---:B------:R-:W-:Y:S02]  /*19110*/  ISETP.GE.AND P1, PT, R15.reuse, R0, PT ;  /* 0x000000000f00720c */ /* 0x040fe40003f26270 */
[----:B------:R-:W-:Y:S01]  /*19120*/  ISETP.GE.AND P2, PT, R15, R2, PT ;  /* 0x000000020f00720c */ /* 0x000fe20003f46270 */
[----:B------:R-:W-:Y:S01]  /*19130*/  VIADD R15, R16, 0xffffff60 ;  /* 0xffffff60100f7836 */ /* 0x000fe20000000000 */
[----:B------:R-:W-:Y:S01]  /*19140*/  MUFU.TANH R26, R26 ;  /* 0x0000001a001a7308 */ /* 0x000fe20000002400 */
[----:B-----5:R-:W-:Y:S02]  /*19150*/  FSEL R181, R20, -INF , !P3 ;  /* 0xff80000014b57808 */ /* 0x020fe40005800000 */
[----:B-1----:R-:W-:Y:S02]  /*19160*/  FSEL R169, R169, -INF , !P0 ;  /* 0xff800000a9a97808 */ /* 0x002fe40004000000 */
[----:B------:R-:W-:-:S02]  /*19170*/  ISETP.GE.AND P3, PT, R15, R0, PT ;  /* 0x000000000f00720c */ /* 0x000fc40003f66270 */
[----:B------:R-:W-:Y:S01]  /*19180*/  ISETP.GE.AND P0, PT, R15, R2, PT ;  /* 0x000000020f00720c */ /* 0x000fe20003f06270 */
[----:B------:R-:W1:Y:S01]  /*19190*/  MUFU.TANH R165, R163 ;  /* 0x000000a300a57308 */ /* 0x000e620000002400 */
[----:B------:R-:W-:Y:S01]  /*191a0*/  VIADD R15, R16, 0xffffff61 ;  /* 0xffffff61100f7836 */ /* 0x000fe20000000000 */
[----:B---3--:R-:W-:Y:S01]  /*191b0*/  FSEL R179, R22, -INF , !P1 ;  /* 0xff80000016b37808 */ /* 0x008fe20004800000 */
[----:B------:R-:W-:Y:S01]  /*191c0*/  FMUL.FTZ R4, R4, UR4 ;  /* 0x0000000404047c20 */ /* 0x000fe20008410000 */
[----:B----4-:R-:W-:Y:S01]  /*191d0*/  FSEL R167, R167, -INF , !P2 ;  /* 0xff800000a7a77808 */ /* 0x010fe20005000000 */
[----:B------:R-:W-:Y:S01]  /*191e0*/  FMUL.FTZ R148, R5, UR4 ;  /* 0x0000000405947c20 */ /* 0x000fe20008410000 */
[C---:B------:R-:W-:Y:S01]  /*191f0*/  ISETP.GE.AND P1, PT, R15.reuse, R0, PT ;  /* 0x000000000f00720c */ /* 0x040fe20003f26270 */
[C---:B------:R-:W-:Y:S01]  /*19200*/  VIADD R5, R16.reuse, 0xffffff71 ;  /* 0xffffff7110057836 */ /* 0x040fe20000000000 */
[----:B------:R-:W2:Y:S01]  /*19210*/  MUFU.TANH R23, R23 ;  /* 0x0000001700177308 */ /* 0x000ea20000002400 */
[----:B------:R-:W-:Y:S01]  /*19220*/  ISETP.GE.AND P2, PT, R15, R2, PT ;  /* 0x000000020f00720c */ /* 0x000fe20003f46270 */
[----:B------:R-:W-:Y:S01]  /*19230*/  VIADD R15, R16, 0xffffff68 ;  /* 0xffffff68100f7836 */ /* 0x000fe20000000000 */
[----:B------:R-:W-:Y:S01]  /*19240*/  FSEL R173, R173, -INF , !P5 ;  /* 0xff800000adad7808 */ /* 0x000fe20006800000 */
[----:B------:R-:W-:-:S03]  /*19250*/  FMUL.FTZ R6, R6, UR4 ;  /* 0x0000000406067c20 */ /* 0x000fc60008410000 */
[-C--:B------:R-:W-:Y:S01]  /*19260*/  ISETP.GE.AND P5, PT, R15, R0.reuse, PT ;  /* 0x000000000f00720c */ /* 0x080fe20003fa6270 */
[----:B------:R-:W3:Y:S01]  /*19270*/  MUFU.TANH R24, R24 ;  /* 0x0000001800187308 */ /* 0x000ee20000002400 */
[----:B-1----:R-:W-:Y:S02]  /*19280*/  FSEL R165, R165, -INF , !P4 ;  /* 0xff800000a5a57808 */ /* 0x002fe40006000000 */
[----:B------:R-:W-:Y:S02]  /*19290*/  FSEL R144, R26, -INF , !P5 ;  /* 0xff8000001a907808 */ /* 0x000fe40006800000 */
[----:B------:R-:W-:-:S03]  /*192a0*/  ISETP.GE.AND P5, PT, R5, R0, PT ;  /* 0x000000000500720c */ /* 0x000fc60003fa6270 */
[----:B------:R-:W1:Y:S01]  /*192b0*/  MUFU.TANH R9, R9 ;  /* 0x0000000900097308 */ /* 0x000e620000002400 */
[----:B------:R-:W-:Y:S02]  /*192c0*/  ISETP.GE.AND P4, PT, R15, R2, PT ;  /* 0x000000020f00720c */ /* 0x000fe40003f86270 */
[----:B--2---:R-:W-:Y:S02]  /*192d0*/  FSEL R146, R23, -INF , !P3 ;  /* 0xff80000017927808 */ /* 0x004fe40005800000 */
[----:B------:R-:W-:-:S03]  /*192e0*/  ISETP.GE.AND P3, PT, R11, R0, PT ;  /* 0x000000000b00720c */ /* 0x000fc60003f66270 */
[----:B------:R-:W2:Y:S01]  /*192f0*/  MUFU.TANH R138, R138 ;  /* 0x0000008a008a7308 */ /* 0x000ea20000002400 */
[----:B---3--:R-:W-:Y:S02]  /*19300*/  FSEL R145, R24, -INF , !P1 ;  /* 0xff80000018917808 */ /* 0x008fe40004800000 */
[----:B------:R-:W-:Y:S01]  /*19310*/  ISETP.GE.AND P1, PT, R11, R2, PT ;  /* 0x000000020b00720c */ /* 0x000fe20003f26270 */
[----:B------:R-:W-:-:S04]  /*19320*/  VIADD R11, R16, 0xffffff70 ;  /* 0xffffff70100b7836 */ /* 0x000fc80000000000 */
[----:B------:R-:W3:Y:S01]  /*19330*/  MUFU.TANH R13, R13 ;  /* 0x0000000d000d7308 */ /* 0x000ee20000002400 */
[----:B-1----:R-:W-:Y:S02]  /*19340*/  FSEL R147, R9, -INF , !P5 ;  /* 0xff80000009937808 */ /* 0x002fe40006800000 */
[----:B------:R-:W-:-:S05]  /*19350*/  ISETP.GT.AND P5, PT, R149, R216, PT ;  /* 0x000000d89500720c */ /* 0x000fca0003fa4270 */
        /* <DEDUP_REMOVED lines=97> */
.L_x_3403:
        /* <DEDUP_REMOVED lines=8> */
.L_x_3404:
        /* <DEDUP_REMOVED lines=37> */
.L_x_3402:
        /* <DEDUP_REMOVED lines=40> */
[----:B------:R-:W-:Y:S01]  /*19ec0*/  LDSM.16.MT88.4 R12, [R213+0xc000] ;  /* 0x00c00000d50c783b */ /* 0x000fe20000004200 */
[----:B------:R-:W-:Y:S02]  /*19ed0*/  @P5 IADD3 R133, PT, PT, R133, -0x3, RZ ;  /* 0xfffffffd85855810 */ /* 0x000fe40007ffe0ff */
        /* <DEDUP_REMOVED lines=31> */
[----:B------:R-:W-:Y:S01]  /*1a0d0*/  FFMA.FTZ R177, R233, UR4, -R156 ;  /* 0x00000004e9b17c23 */ /* 0x000fe2000801089c */
[----:B------:R-:W2:Y:S01]  /*1a0e0*/  MUFU.EX2 R152, R152 ;  /* 0x0000009800987308 */ /* 0x000ea20000000800 */
[----:B------:R-:W-:Y:S01]  /*1a0f0*/  LDSM.16.MT88.4 R20, [R3+0xc000] ;  /* 0x00c000000314783b */ /* 0x000fe20000004200 */
[----:B------:R-:W-:Y:S01]  /*1a100*/  FFMA.FTZ R187, R187, UR4, -R150 ;  /* 0x00000004bbbb7c23 */ /* 0x000fe20008010896 */
[-C--:B-1----:R-:W-:Y:S01]  /*1a110*/  FMUL.FTZ R8, R128, R162.reuse ;  /* 0x000000a280087220 */ /* 0x082fe20000410000 */
[----:B------:R-:W-:Y:S01]  /*1a120*/  IADD3 R128, PT, PT, R213, 0xc040, RZ ;  /* 0x0000c040d5807810 */ /* 0x000fe20007ffe0ff */
[----:B------:R-:W-:Y:S01]  /*1a130*/  MUFU.EX2 R160, R160 ;  /* 0x000000a000a07308 */ /* 0x000fe20000000800 */
[----:B------:R-:W-:Y:S01]  /*1a140*/  @P2 IADD3 R128, PT, PT, R16, -0x40, RZ ;  /* 0xffffffc010802810 */ /* 0x000fe20007ffe0ff */
[-C--:B------:R-:W-:Y:S01]  /*1a150*/  FMUL.FTZ R24, R112, R162.reuse ;  /* 0x000000a270187220 */ /* 0x080fe20000410000 */
[----:B------:R-:W-:Y:S01]  /*1a160*/  FMUL.FTZ R25, R113, R162 ;  /* 0x000000a271197220 */ /* 0x000fe20000410000 */
[----:B------:R-:W-:Y:S01]  /*1a170*/  MUFU.EX2 R157, R157 ;  /* 0x0000009d009d7308 */ /* 0x000fe20000000800 */
[----:B------:R-:W-:Y:S01]  /*1a180*/  IADD3 R163, PT, PT, R163, R128, RZ ;  /* 0x00000080a3a37210 */ /* 0x000fe20007ffe0ff */
[----:B------:R-:W1:Y:S01]  /*1a190*/  LDSM.16.MT88.4 R28, [R128] ;  /* 0x00000000801c783b */ /* 0x000e620000004200 */
[----:B------:R-:W-:Y:S01]  /*1a1a0*/  FMUL.FTZ R40, R96, R162 ;  /* 0x000000a260287220 */ /* 0x000fe20000410000 */
[----:B------:R-:W-:Y:S01]  /*1a1b0*/  MUFU.EX2 R158, R158 ;  /* 0x0000009e009e7308 */ /* 0x000fe20000000800 */
[----:B--2---:R-:W-:Y:S01]  /*1a1c0*/  F2FP.F16.F32.PACK_AB R4, R152, R154 ;  /* 0x0000009a9804723e */ /* 0x004fe200000000ff */
[----:B------:R-:W2:Y:S01]  /*1a1d0*/  LDSM.16.MT88.4 R36, [R163] ;  /* 0x00000000a324783b */ /* 0x000ea20000004200 */
[-C--:B------:R-:W-:Y:S01]  /*1a1e0*/  FMUL.FTZ R41, R97, R162.reuse ;  /* 0x000000a261297220 */ /* 0x080fe20000410000 */
[----:B------:R-:W3:Y:S01]  /*1a1f0*/  MUFU.EX2 R135, R135 ;  /* 0x0000008700877308 */ /* 0x000ee20000000800 */
[-C--:B------:R-:W-:Y:S01]  /*1a200*/  FMUL.FTZ R108, R108, R162.reuse ;  /* 0x000000a26c6c7220 */ /* 0x080fe20000410000 */
[----:B------:R-:W4:Y:S01]  /*1a210*/  LDSM.16.MT88.4 R60, [R128+0x4000] ;  /* 0x00400000803c783b */ /* 0x000f220000004200 */
[-C--:B------:R-:W-:Y:S01]  /*1a220*/  FMUL.FTZ R109, R109, R162.reuse ;  /* 0x000000a26d6d7220 */ /* 0x080fe20000410000 */
[----:B------:R5:W-:Y:S01]  /*1a230*/  MUFU.EX2 R132, R6 ;  /* 0x0000000600847308 */ /* 0x000be20000000800 */
[-C--:B------:R-:W-:Y:S01]  /*1a240*/  FMUL.FTZ R32, R104, R162.reuse ;  /* 0x000000a268207220 */ /* 0x080fe20000410000 */
[----:B------:R-:W4:Y:S01]  /*1a250*/  LDSM.16.MT88.4 R52, [R3+0x10000] ;  /* 0x010000000334783b */ /* 0x000f220000004200 */
[-C--:B------:R-:W-:Y:S01]  /*1a260*/  FMUL.FTZ R33, R105, R162.reuse ;  /* 0x000000a269217220 */ /* 0x080fe20000410000 */
[----:B------:R-:W5:Y:S01]  /*1a270*/  MUFU.EX2 R159, R159 ;  /* 0x0000009f009f7308 */ /* 0x000f620000000800 */
[-C--:B------:R-:W-:Y:S01]  /*1a280*/  FMUL.FTZ R100, R100, R162.reuse ;  /* 0x000000a264647220 */ /* 0x080fe20000410000 */
[-C--:B------:R-:W-:Y:S01]  /*1a290*/  FMUL.FTZ R101, R101, R162.reuse ;  /* 0x000000a265657220 */ /* 0x080fe20000410000 */
[----:B------:R-:W-:Y:S01]  /*1a2a0*/  FFMA.FTZ R104, R67, UR4, -R156 ;  /* 0x0000000443687c23 */ /* 0x000fe2000801089c */
[----:B------:R-:W1:Y:S01]  /*1a2b0*/  MUFU.EX2 R161, R161 ;  /* 0x000000a100a17308 */ /* 0x000e620000000800 */
[----:B------:R-:W-:Y:S01]  /*1a2c0*/  FMUL.FTZ R56, R80, R162 ;  /* 0x000000a250387220 */ /* 0x000fe20000410000 */
[----:B---3--:R-:W-:Y:S01]  /*1a2d0*/  F2FP.F16.F32.PACK_AB R5, R135, R158 ;  /* 0x0000009e8705723e */ /* 0x008fe200000000ff */
[-C--:B------:R-:W-:Y:S01]  /*1a2e0*/  FMUL.FTZ R57, R81, R162.reuse ;  /* 0x000000a251397220 */ /* 0x080fe20000410000 */
[-C--:B------:R-:W-:Y:S01]  /*1a2f0*/  FMUL.FTZ R76, R76, R162.reuse ;  /* 0x000000a24c4c7220 */ /* 0x080fe20000410000 */
[----:B------:R-:W-:Y:S01]  /*1a300*/  FMUL.FTZ R77, R77, R162 ;  /* 0x000000a24d4d7220 */ /* 0x000fe20000410000 */
[----:B-----5:R-:W-:Y:S01]  /*1a310*/  F2FP.F16.F32.PACK_AB R6, R157, R160 ;  /* 0x000000a09d06723e */ /* 0x020fe200000000ff */
[-C--:B------:R-:W-:Y:S01]  /*1a320*/  FMUL.FTZ R92, R92, R162.reuse ;  /* 0x000000a25c5c7220 */ /* 0x080fe20000410000 */
[----:B------:R-:W-:Y:S01]  /*1a330*/  FMUL.FTZ R93, R93, R162 ;  /* 0x000000a25d5d7220 */ /* 0x000fe20000410000 */
[----:B------:R-:W-:Y:S01]  /*1a340*/  FFMA.FTZ R105, R164, UR4, -R150 ;  /* 0x00000004a4697c23 */ /* 0x000fe20008010896 */
[----:B------:R-:W-:Y:S01]  /*1a350*/  F2FP.F16.F32.PACK_AB R7, R159, R132 ;  /* 0x000000849f07723e */ /* 0x000fe200000000ff */
[----:B------:R-:W-:Y:S01]  /*1a360*/  MUFU.EX2 R104, R104 ;  /* 0x0000006800687308 */ /* 0x000fe20000000800 */
        /* <DEDUP_REMOVED lines=8> */
[----:B------:R-:W1:Y:S01]  /*1a3f0*/  LDSM.16.MT88.4 R96, [R163+0x4000] ;  /* 0x00400000a360783b */ /* 0x000e620000004200 */
[-C--:B------:R-:W-:Y:S01]  /*1a400*/  FMUL.FTZ R34, R106, R161.reuse ;  /* 0x000000a16a227220 */ /* 0x080fe20000410000 */
[C---:B------:R-:W-:Y:S01]  /*1a410*/  HMMA.16816.F32 R24, R4.reuse, R28, R24 ;  /* 0x0000001c0418723c */ /* 0x040fe20000001818 */
[-C--:B------:R-:W-:Y:S01]  /*1a420*/  FMUL.FTZ R35, R107, R161.reuse ;  /* 0x000000a16b237220 */ /* 0x080fe20000410000 */
[-C--:B------:R-:W-:Y:S01]  /*1a430*/  FMUL.FTZ R102, R102, R161.reuse ;  /* 0x000000a166667220 */ /* 0x080fe20000410000 */
[-C--:B------:R-:W-:Y:S01]  /*1a440*/  FMUL.FTZ R103, R103, R161.reuse ;  /* 0x000000a167677220 */ /* 0x080fe20000410000 */
[--C-:B------:R-:W-:Y:S01]  /*1a450*/  FFMA.FTZ R106, R66, UR4, -R156.reuse ;  /* 0x00000004426a7c23 */ /* 0x100fe2000801089c */
[--C-:B------:R-:W-:Y:S01]  /*1a460*/  FFMA.FTZ R107, R64, UR4, -R156.reuse ;  /* 0x00000004406b7c23 */ /* 0x100fe2000801089c */
        /* <DEDUP_REMOVED lines=9> */
[--C-:B------:R-:W-:Y:S01]  /*1a500*/  FFMA.FTZ R110, R168, UR4, -R150.reuse ;  /* 0x00000004a86e7c23 */ /* 0x100fe20008010896 */
[C---:B--2---:R-:W-:Y:S01]  /*1a510*/  HMMA.16816.F32 R32, R4.reuse, R36, R32 ;  /* 0x000000240420723c */ /* 0x044fe20000001820 */
        /* <DEDUP_REMOVED lines=10> */
[-C--:B------:R-:W-:Y:S01]  /*1a5c0*/  FMUL.FTZ R102, R70, R161.reuse ;  /* 0x000000a146667220 */ /* 0x080fe20000410000 */
[-C--:B------:R-:W-:Y:S01]  /*1a5d0*/  FMUL.FTZ R103, R71, R161.reuse ;  /* 0x000000a147677220 */ /* 0x080fe20000410000 */
[----:B------:R-:W-:Y:S01]  /*1a5e0*/  MUFU.EX2 R107, R107 ;  /* 0x0000006b006b7308 */ /* 0x000fe20000000800 */
[----:B------:R-:W5:Y:S01]  /*1a5f0*/  LDSM.16.MT88.4 R68, [R128+0x4800] ;  /* 0x004800008044783b */ /* 0x000f620000004200 */
        /* <DEDUP_REMOVED lines=32> */
[--C-:B------:R-:W-:Y:S01]  /*1a800*/  FFMA.FTZ R130, R241, UR4, -R150.reuse ;  /* 0x00000004f1827c23 */ /* 0x100fe20008010896 */
[C---:B------:R-:W-:Y:S01]  /*1a810*/  HMMA.16816.F32 R8, R4.reuse, R12, R8 ;  /* 0x0000000c0408723c */ /* 0x040fe20000001808 */
[--C-:B------:R-:W-:Y:S01]  /*1a820*/  FFMA.FTZ R131, R239, UR4, -R150.reuse ;  /* 0x00000004ef837c23 */ /* 0x100fe20008010896 */
[----:B------:R-:W5:Y:S01]  /*1a830*/  LDSM.16.MT88.4 R88, [R213+0xc800] ;  /* 0x00c80000d558783b */ /* 0x000f620000004200 */
[--C-:B------:R-:W-:Y:S01]  /*1a840*/  FFMA.FTZ R164, R237, UR4, -R150.reuse ;  /* 0x00000004eda47c23 */ /* 0x100fe20008010896 */
[----:B------:R-:W-:Y:S01]  /*1a850*/  FFMA.FTZ R129, R235, UR4, -R150 ;  /* 0x00000004eb817c23 */ /* 0x000fe20008010896 */
[----:B------:R-:W-:Y:S01]  /*1a860*/  MUFU.EX2 R130, R130 ;  /* 0x0000008200827308 */ /* 0x000fe20000000800 */
[----:B------:R-:W5:Y:S01]  /*1a870*/  LDSM.16.MT88.4 R92, [R3+0x10800] ;  /* 0x01080000035c783b */ /* 0x000f620000004200 */
[--C-:B------:R-:W-:Y:S01]  /*1a880*/  FFMA.FTZ R168, R175, UR4, -R156.reuse ;  /* 0x00000004afa87c23 */ /* 0x100fe2000801089c */
[C---:B------:R-:W-:Y:S01]  /*1a890*/  HMMA.16816.F32 R16, R4.reuse, R20, R16 ;  /* 0x000000140410723c */ /* 0x040fe20000001810 */
[----:B------:R-:W-:Y:S01]  /*1a8a0*/  MUFU.EX2 R131, R131 ;  /* 0x0000008300837308 */ /* 0x000fe20000000800 */
[--C-:B------:R-:W-:Y:S01]  /*1a8b0*/  FFMA.FTZ R175, R215, UR4, -R156.reuse ;  /* 0x00000004d7af7c23 */ /* 0x100fe2000801089c */
[----:B------:R-:W-:Y:S01]  /*1a8c0*/  FFMA.FTZ R166, R227, UR4, -R156 ;  /* 0x00000004e3a67c23 */ /* 0x000fe2000801089c */
        /* <DEDUP_REMOVED lines=25> */
[----:B------:R-:W5:Y:S01]  /*1aa60*/  MUFU.EX2 R124, R124 ;  /* 0x0000007c007c7308 */ /* 0x000f620000000800 */
[--C-:B------:R-:W-:Y:S01]  /*1aa70*/  FFMA.FTZ R183, R183, UR4, -R156.reuse ;  /* 0x00000004b7b77c23 */ /* 0x100fe2000801089c */
[----:B------:R-:W-:Y:S01]  /*1aa80*/  FFMA.FTZ R173, R173, UR4, -R156 ;  /* 0x00000004adad7c23 */ /* 0x000fe2000801089c */
[C---:B------:R-:W-:Y:S01]  /*1aa90*/  HMMA.16816.F32 R52, R4.reuse, R54, R84 ;  /* 0x000000360434723c */ /* 0x040fe20000001854 */
[----:B------:R-:W-:Y:S01]  /*1aaa0*/  LDSM.16.MT88.4 R84, [R3+0xc800] ;  /* 0x00c800000354783b */ /* 0x000fe20000004200 */
[----:B------:R-:W-:Y:S01]  /*1aab0*/  MUFU.EX2 R126, R126 ;  /* 0x0000007e007e7308 */ /* 0x000fe20000000800 */
[--C-:B------:R-:W-:Y:S01]  /*1aac0*/  FFMA.FTZ R112, R171, UR4, -R150.reuse ;  /* 0x00000004ab707c23 */ /* 0x100fe20008010896 */
[----:B------:R-:W-:Y:S01]  /*1aad0*/  FFMA.FTZ R167, R167, UR4, -R150 ;  /* 0x00000004a7a77c23 */ /* 0x000fe20008010896 */
[----:B------:R-:W-:Y:S01]  /*1aae0*/  FFMA.FTZ R231, R231, R162, R154 ;  /* 0x000000a2e7e77223 */ /* 0x000fe2000001009a */
[----:B------:R-:W5:Y:S01]  /*1aaf0*/  MUFU.EX2 R125, R125 ;  /* 0x0000007d007d7308 */ /* 0x000f620000000800 */
[----:B------:R-:W-:Y:S01]  /*1ab00*/  FFMA.FTZ R158, R229, R161, R158 ;  /* 0x000000a1e59e7223 */ /* 0x000fe2000001009e */
[C---:B-1----:R-:W-:Y:S01]  /*1ab10*/  HMMA.16816.F32 R72, R4.reuse, R96, R72 ;  /* 0x000000600448723c */ /* 0x042fe20000001848 */
[----:B--2---:R-:W-:Y:S01]  /*1ab20*/  F2FP.F16.F32.PACK_AB R96, R106, R111 ;  /* 0x0000006f6a60723e */ /* 0x004fe200000000ff */
[----:B------:R-:W-:Y:S01]  /*1ab30*/  MUFU.EX2 R175, R175 ;  /* 0x000000af00af7308 */ /* 0x000fe20000000800 */
[----:B----4-:R-:W-:Y:S01]  /*1ab40*/  F2FP.F16.F32.PACK_AB R97, R109, R110 ;  /* 0x0000006e6d61723e */ /* 0x010fe200000000ff */
        /* <DEDUP_REMOVED lines=11> */
[----:B------:R-:W-:Y:S01]  /*1ac00*/  FFMA.FTZ R113, R140, UR4, -R150 ;  /* 0x000000048c717c23 */ /* 0x000fe20008010896 */
        /* <DEDUP_REMOVED lines=14> */
[----:B------:R-:W-:Y:S01]  /*1acf0*/  FFMA.FTZ R140, R137, UR4, -R150 ;  /* 0x00000004898c7c23 */ /* 0x000fe20008010896 */
[----:B------:R-:W-:Y:S01]  /*1ad00*/  FADD.FTZ R107, R107, R106 ;  /* 0x0000006a6b6b7221 */ /* 0x000fe20000010000 */
[----:B------:R-:W4:Y:S01]  /*1ad10*/  MUFU.EX2 R174, R174 ;  /* 0x000000ae00ae7308 */ /* 0x000f220000000800 */
[----:B------:R-:W-:Y:S01]  /*1ad20*/  FADD.FTZ R108, R108, R109 ;  /* 0x0000006d6c6c7221 */ /* 0x000fe20000010000 */
[C---:B-----5:R-:W-:Y:S01]  /*1ad30*/  HMMA.16816.F32 R56, R96.reuse, R68, R56 ;  /* 0x000000446038723c */ /* 0x060fe20000001838 */
[----:B------:R-:W-:Y:S01]  /*1ad40*/  FADD.FTZ R104, R104, R107 ;  /* 0x0000006b68687221 */ /* 0x000fe20000010000 */
[----:B------:R-:W-:Y:S01]  /*1ad50*/  MUFU.EX2 R197, R199 ;  /* 0x000000c700c57308 */ /* 0x000fe20000000800 */
[----:B------:R-:W-:Y:S01]  /*1ad60*/  FADD.FTZ R105, R105, R108 ;  /* 0x0000006c69697221 */ /* 0x000fe20000010000 */
[----:B------:R-:W-:Y:S01]  /*1ad70*/  LDSM.16.MT88.4 R116, [R3+0xf800] ;  /* 0x00f800000374783b */ /* 0x000fe20000004200 */
[----:B------:R-:W-:Y:S01]  /*1ad80*/  FFMA.FTZ R142, R142, UR4, -R156 ;  /* 0x000000048e8e7c23 */ /* 0x000fe2000801089c */
[----:B------:R-:W-:Y:S01]  /*1ad90*/  MUFU.EX2 R176, R176 ;  /* 0x000000b000b07308 */ /* 0x000fe20000000800 */
[-C--:B------:R-:W-:Y:S01]  /*1ada0*/  MOV R132, R136.reuse ;  /* 0x0000008800847202 */ /* 0x080fe20000000f00 */
[----:B------:R-:W-:Y:S01]  /*1adb0*/  HMMA.16816.F32 R60, R96, R70, R60 ;  /* 0x00000046603c723c */ /* 0x000fe2000000183c */
[----:B------:R-:W5:Y:S01]  /*1adc0*/  LDSM.16.MT88.4 R68, [R213+0x11000] ;  /* 0x01100000d544783b */ /* 0x000f620000004200 */
[----:B------:R-:W-:Y:S01]  /*1add0*/  MUFU.EX2 R180, R180 ;  /* 0x000000b400b47308 */ /* 0x000fe20000000800 */
[----:B------:R-:W-:-:S03]  /*1ade0*/  @P5 MOV R132, R136 ;  /* 0x0000008800845202 */ /* 0x000fc60000000f00 */
        /* <DEDUP_REMOVED lines=12> */
[----:B------:R-:W4:Y:S01]  /*1aeb0*/  LDSM.16.MT88.4 R80, [R163+0x1000] ;  /* 0x00100000a350783b */ /* 0x000f220000004200 */
        /* <DEDUP_REMOVED lines=54> */
[C---:B-----5:R-:W-:Y:S08]  /*1b220*/  HMMA.16816.F32 R72, R64.reuse, R68, R72 ;  /* 0x000000444048723c */ /* 0x060ff00000001848 */
        /* <DEDUP_REMOVED lines=19> */
[----:B------:R-:W5:Y:S04]  /*1b360*/  MUFU.EX2 R191, R193 ;  /* 0x000000c100bf7308 */ /* 0x000f680000000800 */
[----:B------:R5:W1:Y:S01]  /*1b370*/  MUFU.EX2 R189, R100 ;  /* 0x0000006400bd7308 */ /* 0x000a620000000800 */
        /* <DEDUP_REMOVED lines=16> */
[----:B-----5:R-:W-:Y:S07]  /*1b480*/  LDSM.16.MT88.4 R100, [R3+0x12800] ;  /* 0x012800000364783b */ /* 0x020fee0000004200 */
        /* <DEDUP_REMOVED lines=33> */
[----:B-----5:R-:W-:Y:S01]  /*1b6a0*/  HMMA.16816.F32 R56, R64, R68, R56 ;  /* 0x000000444038723c */ /* 0x020fe20000001838 */
        /* <DEDUP_REMOVED lines=16> */
[----:B------:R-:W5:Y:S03]  /*1b7b0*/  LDSM.16.MT88.4 R76, [R163+0x6800] ;  /* 0x00680000a34c783b */ /* 0x000f660000004200 */
[C---:B----4-:R-:W-:Y:S08]  /*1b7c0*/  HMMA.16816.F32 R40, R68.reuse, R80, R40 ;  /* 0x000000504428723c */ /* 0x050ff00000001828 */
[C---:B------:R-:W-:Y:S01]  /*1b7d0*/  HMMA.16816.F32 R44, R68.reuse, R82, R44 ;  /* 0x00000052442c723c */ /* 0x040fe2000000182c */
[----:B------:R-:W4:Y:S07]  /*1b7e0*/  LDSM.16.MT88.4 R80, [R3+0xf000] ;  /* 0x00f000000350783b */ /* 0x000f2e0000004200 */
        /* <DEDUP_REMOVED lines=8> */
[----:B------:R1:W4:Y:S06]  /*1b870*/  MUFU.EX2 R144, R100 ;  /* 0x0000006400907308 */ /* 0x00032c0000000800 */
        /* <DEDUP_REMOVED lines=15> */
[C---:B-----5:R-:W-:Y:S08]  /*1b970*/  HMMA.16816.F32 R72, R68.reuse, R76, R72 ;  /* 0x0000004c4448723c */ /* 0x060ff00000001848 */
[----:B------:R-:W-:Y:S01]  /*1b980*/  HMMA.16816.F32 R4, R68, R78, R4 ;  /* 0x0000004e4404723c */ /* 0x000fe20000001804 */
[----:B------:R-:W5:Y:S01]  /*1b990*/  LDSM.16.MT88.4 R76, [R163+0x7000] ;  /* 0x00700000a34c783b */ /* 0x000f620000004200 */
[----:B----4-:R-:W-:Y:S01]  /*1b9a0*/  F2FP.F16.F32.PACK_AB R68, R144, R145 ;  /* 0x000000919044723e */ /* 0x010fe200000000ff */
        /* <DEDUP_REMOVED lines=12> */
[----:B------:R-:W-:Y:S01]  /*1ba70*/  FFMA.FTZ R156, R148, UR4, -R156 ;  /* 0x00000004949c7c23 */ /* 0x000fe2000801089c */
[--C-:B------:R-:W-:Y:S01]  /*1ba80*/  FFMA.FTZ R148, R153, UR4, -R150.reuse ;  /* 0x0000000499947c23 */ /* 0x100fe20008010896 */
[----:B------:R-:W-:Y:S01]  /*1ba90*/  FFMA.FTZ R81, R0, UR4, -R150 ;  /* 0x0000000400517c23 */ /* 0x000fe20008010896 */
[----:B------:R-:W4:Y:S01]  /*1baa0*/  MUFU.EX2 R155, R80 ;  /* 0x00000050009b7308 */ /* 0x000f220000000800 */
[----:B------:R-:W-:Y:S01]  /*1bab0*/  FADD.FTZ R141, R141, R146 ;  /* 0x000000928d8d7221 */ /* 0x000fe20000010000 */
[----:B------:R-:W-:Y:S01]  /*1bac0*/  HMMA.16816.F32 R20, R68, R82, R20 ;  /* 0x000000524414723c */ /* 0x000fe20000001814 */
[--C-:B------:R-:W-:Y:S01]  /*1bad0*/  FFMA.FTZ R82, R151, UR4, -R150.reuse ;  /* 0x0000000497527c23 */ /* 0x100fe20008010896 */
[----:B------:R-:W-:Y:S01]  /*1bae0*/  FFMA.FTZ R151, R2, UR4, -R150 ;  /* 0x0000000402977c23 */ /* 0x000fe20008010896 */
[----:B------:R-:W-:Y:S01]  /*1baf0*/  MUFU.EX2 R147, R147 ;  /* 0x0000009300937308 */ /* 0x000fe20000000800 */
[----:B------:R-:W-:-:S03]  /*1bb00*/  FADD.FTZ R140, R140, R137 ;  /* 0x000000898c8c7221 */ /* 0x000fc60000010000 */
[----:B------:R-:W-:Y:S01]  /*1bb10*/  MUFU.EX2 R0, R156 ;  /* 0x0000009c00007308 */ /* 0x000fe20000000800 */
[C---:B--2---:R-:W-:Y:S03]  /*1bb20*/  HMMA.16816.F32 R8, R68.reuse, R84, R8 ;  /* 0x000000544408723c */ /* 0x044fe60000001808 */
[----:B------:R-:W-:Y:S04]  /*1bb30*/  MUFU.EX2 R153, R81 ;  /* 0x0000005100997308 */ /* 0x000fe80000000800 */
[----:B------:R-:W2:Y:S01]  /*1bb40*/  MUFU.EX2 R148, R148 ;  /* 0x0000009400947308 */ /* 0x000ea20000000800 */
[C---:B------:R-:W-:Y:S01]  /*1bb50*/  HMMA.16816.F32 R12, R68.reuse, R86, R12 ;  /* 0x00000056440c723c */ /* 0x040fe2000000180c */
[----:B------:R1:W2:Y:S02]  /*1bb60*/  LDSM.16.MT88.4 R84, [R3+0x13800] ;  /* 0x013800000354783b */ /* 0x0002a40000004200 */
[----:B------:R-:W-:Y:S04]  /*1bb70*/  MUFU.EX2 R2, R82 ;  /* 0x0000005200027308 */ /* 0x000fe80000000800 */
[----:B------:R-:W2:Y:S01]  /*1bb80*/  MUFU.EX2 R151, R151 ;  /* 0x0000009700977308 */ /* 0x000ea20000000800 */
[C---:B------:R-:W-:Y:S08]  /*1bb90*/  HMMA.16816.F32 R24, R68.reuse, R92, R24 ;  /* 0x0000005c4418723c */ /* 0x040ff00000001818 */
[C---:B------:R-:W-:Y:S01]  /*1bba0*/  HMMA.16816.F32 R28, R68.reuse, R94, R28 ;  /* 0x0000005e441c723c */ /* 0x040fe2000000181c */
[----:B------:R-:W-:Y:S07]  /*1bbb0*/  LDSM.16.MT88.4 R92, [R213+0x13800] ;  /* 0x01380000d55c783b */ /* 0x000fee0000004200 */
[----:B------:R-:W-:Y:S01]  /*1bbc0*/  HMMA.16816.F32 R32, R68, R88, R32 ;  /* 0x000000584420723c */ /* 0x000fe20000001820 */
[----:B-1----:R-:W-:-:S02]  /*1bbd0*/  MOV R3, R134 ;  /* 0x0000008600037202 */ /* 0x002fc40000000f00 */
[----:B------:R-:W-:-:S05]  /*1bbe0*/  @P5 MOV R3, R134 ;  /* 0x0000008600035202 */ /* 0x000fca0000000f00 */
[C---:B------:R-:W-:Y:S08]  /*1bbf0*/  HMMA.16816.F32 R36, R68.reuse, R90, R36 ;  /* 0x0000005a4424723c */ /* 0x040ff00000001824 */
[C---:B------:R-:W-:Y:S08]  /*1bc00*/  HMMA.16816.F32 R40, R68.reuse, R96, R40 ;  /* 0x000000604428723c */ /* 0x040ff00000001828 */
[C---:B------:R-:W-:Y:S08]  /*1bc10*/  HMMA.16816.F32 R44, R68.reuse, R98, R44 ;  /* 0x00000062442c723c */ /* 0x040ff0000000182c */
[C---:B------:R-:W-:Y:S08]  /*1bc20*/  HMMA.16816.F32 R48, R68.reuse, R100, R48 ;  /* 0x000000644430723c */ /* 0x040ff00000001830 */
[C---:B------:R-:W-:Y:S01]  /*1bc30*/  HMMA.16816.F32 R52, R68.reuse, R102, R52 ;  /* 0x000000664434723c */ /* 0x040fe20000001834 */
[----:B------:R-:W1:Y:S04]  /*1bc40*/  LDSM.16.MT88.4 R100, [R163+0x3800] ;  /* 0x00380000a364783b */ /* 0x000e680000004200 */
[----:B------:R-:W-:Y:S03]  /*1bc50*/  LDSM.16.MT88.4 R160, [R163+0x7800] ;  /* 0x00780000a3a0783b */ /* 0x000fe60000004200 */
[C---:B---3--:R-:W-:Y:S08]  /*1bc60*/  HMMA.16816.F32 R56, R68.reuse, R64, R56 ;  /* 0x000000404438723c */ /* 0x048ff00000001838 */
[C---:B------:R-:W-:Y:S01]  /*1bc70*/  HMMA.16816.F32 R60, R68.reuse, R66, R60 ;  /* 0x00000042443c723c */ /* 0x040fe2000000183c */
[----:B------:R-:W-:Y:S07]  /*1bc80*/  LDSM.16.MT88.4 R64, [R128+0x3800] ;  /* 0x003800008040783b */ /* 0x000fee0000004200 */
[C---:B-----5:R-:W-:Y:S08]  /*1bc90*/  HMMA.16816.F32 R72, R68.reuse, R76, R72 ;  /* 0x0000004c4448723c */ /* 0x060ff00000001848 */
[----:B------:R-:W-:Y:S01]  /*1bca0*/  HMMA.16816.F32 R4, R68, R78, R4 ;  /* 0x0000004e4404723c */ /* 0x000fe20000001804 */
[----:B----4-:R-:W-:Y:S01]  /*1bcb0*/  F2FP.F16.F32.PACK_AB R68, R155, R142 ;  /* 0x0000008e9b44723e */ /* 0x010fe200000000ff */
        /* <DEDUP_REMOVED lines=28> */
[----:B------:R-:W-:Y:S01]  /*1be80*/  HMMA.16816.F32 R68, R68, R162, R4 ;  /* 0x000000a24444723c */ /* 0x000fe20000001804 */
[----:B------:R-:W-:-:S04]  /*1be90*/  NOP ;  /* 0x0000000000007918 */ /* 0x000fc80000000000 */
[----:B------:R-:W-:-:S15]  /*1bea0*/  @P5 BRA `(.L_x_3405) ;  /* 0x0000000000045947 */ /* 0x000fde0003800000 */
.L_x_3399:
[----:B------:R-:W-:-:S07]  /*1beb0*/  IADD3 R133, PT, PT, R149, -0x1, RZ ;  /* 0xffffffff95857810 */ /* 0x000fce0007ffe0ff */
.L_x_3405:
        /* <DEDUP_REMOVED lines=8> */
[----:B------:R-:W-:Y:S01]  /*1bf40*/  IMAD.MOV.U32 R137, RZ, RZ, R132 ;  /* 0x000000ffff897224 */ /* 0x000fe200078e0084 */
[C---:B------:R-:W-:Y:S01]  /*1bf50*/  LEA R228, R133.reuse, 0x80, 0x7 ;  /* 0x0000008085e47811 */ /* 0x040fe200078e38ff */
[----:B------:R-:W-:Y:S01]  /*1bf60*/  VIADD R227, R133, 0x1 ;  /* 0x0000000185e37836 */ /* 0x000fe20000000000 */
[----:B------:R-:W-:Y:S01]  /*1bf70*/  SEL R138, R138, 0xffffffe0, !P1 ;  /* 0xffffffe08a8a7807 */ /* 0x000fe20004800000 */
[----:B------:R-:W-:Y:S01]  /*1bf80*/  IMAD.MOV.U32 R226, RZ, RZ, RZ ;  /* 0x000000ffffe27224 */ /* 0x000fe200078e00ff */
[----:B------:R-:W-:Y:S01]  /*1bf90*/  PLOP3.LUT P3, PT, PT, PT, UP0, 0x80, 0x8 ;  /* 0x000000000008781c */ /* 0x000fe20003f6f008 */
[----:B------:R-:W-:Y:S01]  /*1bfa0*/  UMOV UR13, 0x400 ;  /* 0x00000400000d7882 */ /* 0x000fe20000000000 */
[----:B------:R-:W-:Y:S01]  /*1bfb0*/  IADD3 R218, PT, PT, R213, 0xc000, RZ ;  /* 0x0000c000d5da7810 */ /* 0x000fe20007ffe0ff */
[----:B------:R-:W2:Y:S01]  /*1bfc0*/  LDCU UR12, c[0x0][0x50c] ;  /* 0x0000a180ff0c77ac */ /* 0x000ea20008000800 */
[----:B------:R-:W-:Y:S01]  /*1bfd0*/  IADD3 R138, PT, PT, R138, R213, RZ ;  /* 0x000000d58a8a7210 */ /* 0x000fe20007ffe0ff */
[----:B------:R-:W3:Y:S01]  /*1bfe0*/  LDCU UR4, c[0x0][0x45c] ;  /* 0x00008b80ff0477ac */ /* 0x000ee20008000800 */
[----:B------:R-:W4:Y:S01]  /*1bff0*/  LDCU.64 UR8, c[0x0][0x3a0] ;  /* 0x00007400ff0877ac */ /* 0x000f220008000a00 */
[----:B------:R-:W2:Y:S01]  /*1c000*/  LDCU.64 UR10, c[0x0][0x3a8] ;  /* 0x00007500ff0a77ac */ /* 0x000ea20008000a00 */
[----:B-1----:R-:W-:-:S12]  /*1c010*/  ULEA UR5, UR5, UR13, 0x18 ;  /* 0x0000000d05057291 */ /* 0x002fd8000f8ec0ff */
.L_x_3410:
        /* <DEDUP_REMOVED lines=80> */
.L_x_3407:
[----:B------:R-:W-:Y:S02]  /*1c520*/  LEA R233, R233, UR5, 0x1 ;  /* 0x00000005e9e97c11 */ /* 0x000fe4000f8e08ff */
[----:B------:R-:W-:Y:S02]  /*1c530*/  SHF.R.U32.HI R208, RZ, 0x1, R209 ;  /* 0x00000001ffd07819 */ /* 0x000fe400000116d1 */
[C---:B------:R-:W-:Y:S01]  /*1c540*/  SHF.L.U32 R212, R209.reuse, 0x5, RZ ;  /* 0x00000005d1d47819 */ /* 0x040fe200000006ff */
[----:B------:R-:W-:Y:S01]  /*1c550*/  @!PT LDS RZ, [RZ] ;  /* 0x00000000fffff984 */ /* 0x000fe20000000800 */
[----:B------:R-:W-:Y:S01]  /*1c560*/  @!PT LDS RZ, [RZ] ;  /* 0x00000000fffff984 */ /* 0x000fe20000000800 */
[----:B------:R-:W-:Y:S01]  /*1c570*/  @!PT LDS RZ, [RZ] ;  /* 0x00000000fffff984 */ /* 0x000fe20000000800 */
[----:B------:R-:W-:Y:S01]  /*1c580*/  LDGSTS.E.BYPASS.LTC128B.128 [R233+0xc000], desc[UR6][R222.64] ;  /* 0x0c000000dee97fae */ /* 0x000fe2000b981a06 */
[----:B------:R-:W-:Y:S02]  /*1c590*/  LOP3.LUT R4, R208, 0x8, RZ, 0xc0, !PT ;  /* 0x00000008d0047812 */ /* 0x000fe400078ec0ff */
[----:B------:R-:W-:Y:S02]  /*1c5a0*/  SHF.L.U32 R5, R209, 0x6, RZ ;  /* 0x00000006d1057819 */ /* 0x000fe400000006ff */
[----:B------:R-:W-:Y:S02]  /*1c5b0*/  LOP3.LUT R212, R212, 0x7c00, RZ, 0xc0, !PT ;  /* 0x00007c00d4d47812 */ /* 0x000fe400078ec0ff */
[----:B------:R-:W-:Y:S01]  /*1c5c0*/  SHF.L.U32 R7, R6, 0x5, RZ ;  /* 0x0000000506077819 */ /* 0x000fe200000006ff */
[----:B------:R-:W-:Y:S01]  /*1c5d0*/  LDGSTS.E.BYPASS.LTC128B.128 [R233+0x10000], desc[UR6][R222.64+0x80] ;  /* 0x10000080dee97fae */ /* 0x000fe2000b981a06 */
[--C-:B------:R-:W-:Y:S02]  /*1c5e0*/  LOP3.LUT R3, R4, 0x1c0, R5.reuse, 0xf8, !PT ;  /* 0x000001c004037812 */ /* 0x100fe400078ef805 */
[----:B------:R-:W-:Y:S02]  /*1c5f0*/  LOP3.LUT R5, R212, 0x200, R5, 0xf8, !PT ;  /* 0x00000200d4057812 */ /* 0x000fe400078ef805 */
[----:B------:R-:W-:Y:S02]  /*1c600*/  LOP3.LUT R2, R139, 0x38, RZ, 0xc0, !PT ;  /* 0x000000388b027812 */ /* 0x000fe400078ec0ff */
[----:B------:R-:W-:Y:S02]  /*1c610*/  SHF.L.U64.HI R9, R6, 0x5, R9 ;  /* 0x0000000506097819 */ /* 0x000fe40000010209 */
[----:B------:R-:W-:Y:S02]  /*1c620*/  IADD3 R4, P0, PT, R7, R222, RZ ;  /* 0x000000de07047210 */ /* 0x000fe40007f1e0ff */
[----:B------:R-:W-:Y:S02]  /*1c630*/  LOP3.LUT R2, R5, R3, R2, 0xf6, !PT ;  /* 0x0000000305027212 */ /* 0x000fe400078ef602 */
[----:B------:R-:W-:Y:S02]  /*1c640*/  IADD3.X R5, PT, PT, R9, R223, RZ, P0, !PT ;  /* 0x000000df09057210 */ /* 0x000fe400007fe4ff */
[----:B------:R-:W-:Y:S02]  /*1c650*/  IADD3 R10, P1, PT, R4, R7, RZ ;  /* 0x00000007040a7210 */ /* 0x000fe40007f3e0ff */
[----:B------:R-:W-:Y:S01]  /*1c660*/  LEA R182, R2, UR5, 0x1 ;  /* 0x0000000502b67c11 */ /* 0x000fe2000f8e08ff */
[----:B------:R-:W-:Y:S01]  /*1c670*/  LDGSTS.E.BYPASS.LTC128B.128 [R233+0xc800], desc[UR6][R4.64] ;  /* 0x0c80000004e97fae */ /* 0x000fe2000b981a06 */
[----:B------:R-:W-:Y:S02]  /*1c680*/  IADD3.X R11, PT, PT, R5, R9, RZ, P1, !PT ;  /* 0x00000009050b7210 */ /* 0x000fe40000ffe4ff */
[----:B------:R-:W-:Y:S02]  /*1c690*/  IADD3 R16, P0, PT, R10, R7, RZ ;  /* 0x000000070a107210 */ /* 0x000fe40007f1e0ff */
[----:B------:R-:W-:Y:S02]  /*1c6a0*/  IADD3 R227, PT, PT, R227, -0x1, RZ ;  /* 0xffffffffe3e37810 */ /* 0x000fe40007ffe0ff */
[----:B------:R-:W-:Y:S01]  /*1c6b0*/  IADD3.X R17, PT, PT, R11, R9, RZ, P0, !PT ;  /* 0x000000090b117210 */ /* 0x000fe200007fe4ff */
[----:B------:R-:W-:Y:S01]  /*1c6c0*/  LDGSTS.E.BYPASS.LTC128B.128 [R233+0x10800], desc[UR6][R4.64+0x80] ;  /* 0x1080008004e97fae */ /* 0x000fe2000b981a06 */
[----:B------:R-:W-:Y:S04]  /*1c6d0*/  IADD3 R14, P1, PT, R16, R7, RZ ;  /* 0x00000007100e7210 */ /* 0x000fe80007f3e0ff */
[----:B------:R-:W-:Y:S02]  /*1c6e0*/  IADD3.X R15, PT, PT, R17, R9, RZ, P1, !PT ;  /* 0x00000009110f7210 */ /* 0x000fe40000ffe4ff */
[----:B------:R-:W-:Y:S01]  /*1c6f0*/  IADD3 R12, P0, PT, R14, R7, RZ ;  /* 0x000000070e0c7210 */ /* 0x000fe20007f1e0ff */
[----:B------:R-:W-:Y:S03]  /*1c700*/  LDGSTS.E.BYPASS.LTC128B.128 [R233+0xd000], desc[UR6][R10.64] ;  /* 0x0d0000000ae97fae */ /* 0x000fe6000b981a06 */
[----:B------:R-:W-:Y:S02]  /*1c710*/  IADD3.X R13, PT, PT, R15, R9, RZ, P0, !PT ;  /* 0x000000090f0d7210 */ /* 0x000fe400007fe4ff */
[-C--:B------:R-:W-:Y:S03]  /*1c720*/  IADD3 R6, P1, PT, R12, R7.reuse, RZ ;  /* 0x000000070c067210 */ /* 0x080fe60007f3e0ff */
[----:B------:R1:W-:Y:S01]  /*1c730*/  LDGSTS.E.BYPASS.LTC128B.128 [R233+0x11000], desc[UR6][R10.64+0x80] ;  /* 0x110000800ae97fae */ /* 0x0003e2000b981a06 */
[----:B------:R-:W-:Y:S02]  /*1c740*/  IADD3 R20, P0, PT, R6, R7, RZ ;  /* 0x0000000706147210 */ /* 0x000fe40007f1e0ff */
[-C--:B------:R-:W-:Y:S02]  /*1c750*/  IADD3.X R7, PT, PT, R13, R9.reuse, RZ, P1, !PT ;  /* 0x000000090d077210 */ /* 0x080fe40000ffe4ff */
[----:B------:R-:W-:Y:S02]  /*1c760*/  ISETP.GT.AND P1, PT, R227, R216, PT ;  /* 0x000000d8e300720c */ /* 0x000fe40003f24270 */
[----:B------:R-:W-:Y:S01]  /*1c770*/  IADD3.X R21, PT, PT, R7, R9, RZ, P0, !PT ;  /* 0x0000000907157210 */ /* 0x000fe200007fe4ff */
[----:B------:R-:W-:Y:S01]  /*1c780*/  LDGSTS.E.BYPASS.LTC128B.128 [R233+0xd800], desc[UR6][R16.64] ;  /* 0x0d80000010e97fae */ /* 0x000fe2000b981a06 */
[----:B------:R-:W-:Y:S04]  /*1c790*/  LOP3.LUT P0, RZ, R209, 0x2, RZ, 0xc0, !PT ;  /* 0x00000002d1ff7812 */ /* 0x000fe8000780c0ff */
[----:B------:R-:W-:Y:S02]  /*1c7a0*/  SEL R215, R211, 0xffffffe0, !P0 ;  /* 0xffffffe0d3d77807 */ /* 0x000fe40004000000 */
[----:B------:R-:W-:Y:S01]  /*1c7b0*/  LOP3.LUT P0, RZ, R209, 0x4, RZ, 0xc0, !PT ;  /* 0x00000004d1ff7812 */ /* 0x000fe2000780c0ff */
[----:B------:R2:W-:Y:S01]  /*1c7c0*/  LDGSTS.E.BYPASS.LTC128B.128 [R233+0x11800], desc[UR6][R16.64+0x80] ;  /* 0x1180008010e97fae */ /* 0x0005e2000b981a06 */
[-C--:B------:R-:W-:Y:S02]  /*1c7d0*/  IADD3 R180, PT, PT, R215, R182.reuse, RZ ;  /* 0x000000b6d7b47210 */ /* 0x080fe40007ffe0ff */
[----:B------:R-:W-:Y:S05]  /*1c7e0*/  IADD3 R3, PT, PT, R214, R215, RZ ;  /* 0x000000d7d6037210 */ /* 0x000fea0007ffe0ff */
[----:B------:R-:W-:Y:S08]  /*1c7f0*/  LDGSTS.E.BYPASS.LTC128B.128 [R233+0xe000], desc[UR6][R14.64] ;  /* 0x0e0000000ee97fae */ /* 0x000ff0000b981a06 */
[----:B------:R-:W-:Y:S08]  /*1c800*/  LDGSTS.E.BYPASS.LTC128B.128 [R233+0x12000], desc[UR6][R14.64+0x80] ;  /* 0x120000800ee97fae */ /* 0x000ff0000b981a06 */
[----:B------:R-:W-:Y:S08]  /*1c810*/  LDGSTS.E.BYPASS.LTC128B.128 [R233+0xe800], desc[UR6][R12.64] ;  /* 0x0e8000000ce97fae */ /* 0x000ff0000b981a06 */
[----:B------:R-:W-:Y:S08]  /*1c820*/  LDGSTS.E.BYPASS.LTC128B.128 [R233+0x12800], desc[UR6][R12.64+0x80] ;  /* 0x128000800ce97fae */ /* 0x000ff0000b981a06 */
[----:B------:R-:W-:Y:S08]  /*1c830*/  LDGSTS.E.BYPASS.LTC128B.128 [R233+0xf000], desc[UR6][R6.64] ;  /* 0x0f00000006e97fae */ /* 0x000ff0000b981a06 */
[----:B------:R5:W-:Y:S08]  /*1c840*/  LDGSTS.E.BYPASS.LTC128B.128 [R233+0x13000], desc[UR6][R6.64+0x80] ;  /* 0x1300008006e97fae */ /* 0x000bf0000b981a06 */
[----:B------:R-:W-:Y:S08]  /*1c850*/  LDGSTS.E.BYPASS.LTC128B.128 [R233+0xf800], desc[UR6][R20.64] ;  /* 0x0f80000014e97fae */ /* 0x000ff0000b981a06 */
[----:B------:R3:W-:Y:S08]  /*1c860*/  LDGSTS.E.BYPASS.LTC128B.128 [R233+0x13800], desc[UR6][R20.64+0x80] ;  /* 0x1380008014e97fae */ /* 0x0007f0000b981a06 */
[----:B------:R-:W-:Y:S08]  /*1c870*/  LDSM.16.M88.4 R64, [R182] ;  /* 0x00000000b640783b */ /* 0x000ff00000000200 */
[----:B-1----:R-:W5:Y:S08]  /*1c880*/  LDSM.16.M88.4 R8, [R214+0x4000] ;  /* 0x00400000d608783b */ /* 0x002f700000000200 */
[----:B--2---:R-:W1:Y:S08]  /*1c890*/  LDSM.16.M88.4 R16, [R214+0x4800] ;  /* 0x00480000d610783b */ /* 0x004e700000000200 */
[----:B------:R-:W3:Y:S08]  /*1c8a0*/  LDSM.16.M88.4 R24, [R214+0x5000] ;  /* 0x00500000d618783b */ /* 0x000ef00000000200 */
[----:B------:R-:W0:Y:S08]  /*1c8b0*/  LDGDEPBAR ;  /* 0x00000000000079af */ /* 0x000e300000000000 */
[----:B------:R-:W2:Y:S08]  /*1c8c0*/  LDSM.16.M88.4 R32, [R214+0x5800] ;  /* 0x00580000d620783b */ /* 0x000eb00000000200 */
[----:B------:R-:W4:Y:S01]  /*1c8d0*/  LDSM.16.M88.4 R40, [R214+0x6000] ;  /* 0x00600000d628783b */ /* 0x000f220000000200 */
[C---:B-----5:R-:W-:Y:S07]  /*1c8e0*/  HMMA.16816.F32 R4, R64.reuse, R8, RZ ;  /* 0x000000084004723c */ /* 0x060fee00000018ff */
[----:B------:R-:W5:Y:S01]  /*1c8f0*/  LDSM.16.M88.4 R48, [R214+0x6800] ;  /* 0x00680000d630783b */ /* 0x000f620000000200 */
[C---:B------:R-:W-:Y:S07]  /*1c900*/  HMMA.16816.F32 R8, R64.reuse, R10, RZ ;  /* 0x0000000a4008723c */ /* 0x040fee00000018ff */
[----:B------:R-:W5:Y:S01]  /*1c910*/  LDSM.16.M88.4 R56, [R214+0x7000] ;  /* 0x00700000d638783b */ /* 0x000f620000000200 */
[C---:B-1----:R-:W-:Y:S07]  /*1c920*/  HMMA.16816.F32 R12, R64.reuse, R16, RZ ;  /* 0x00000010400c723c */ /* 0x042fee00000018ff */
[----:B------:R-:W1:Y:S01]  /*1c930*/  LDSM.16.M88.4 R132, [R214+0x7800] ;  /* 0x00780000d684783b */ /* 0x000e620000000200 */
[C---:B------:R-:W-:Y:S07]  /*1c940*/  HMMA.16816.F32 R16, R64.reuse, R18, RZ ;  /* 0x000000124010723c */ /* 0x040fee00000018ff */
[----:B------:R-:W-:Y:S01]  /*1c950*/  LDSM.16.M88.4 R140, [R180] ;  /* 0x00000000b48c783b */ /* 0x000fe20000000200 */
[C---:B---3--:R-:W-:Y:S07]  /*1c960*/  HMMA.16816.F32 R20, R64.reuse, R24, RZ ;  /* 0x000000184014723c */ /* 0x048fee00000018ff */
[----:B------:R-:W3:Y:S01]  /*1c970*/  LDSM.16.M88.4 R144, [R3+0x4000] ;  /* 0x004000000390783b */ /* 0x000ee20000000200 */
[C---:B------:R-:W-:Y:S07]  /*1c980*/  HMMA.16816.F32 R24, R64.reuse, R26, RZ ;  /* 0x0000001a4018723c */ /* 0x040fee00000018ff */
[----:B------:R-:W3:Y:S01]  /*1c990*/  LDSM.16.M88.4 R148, [R3+0x4800] ;  /* 0x004800000394783b */ /* 0x000ee20000000200 */
[C---:B--2---:R-:W-:Y:S07]  /*1c9a0*/  HMMA.16816.F32 R28, R64.reuse, R32, RZ ;  /* 0x00000020401c723c */ /* 0x044fee00000018ff */
[----:B------:R-:W2:Y:S01]  /*1c9b0*/  LDSM.16.M88.4 R152, [R3+0x5000] ;  /* 0x005000000398783b */ /* 0x000ea20000000200 */
[C---:B------:R-:W-:Y:S07]  /*1c9c0*/  HMMA.16816.F32 R32, R64.reuse, R34, RZ ;  /* 0x000000224020723c */ /* 0x040fee00000018ff */
[----:B------:R-:W-:Y:S01]  /*1c9d0*/  LDSM.16.M88.4 R156, [R3+0x6800] ;  /* 0x00680000039c783b */ /* 0x000fe20000000200 */
[C---:B----4-:R-:W-:Y:S07]  /*1c9e0*/  HMMA.16816.F32 R36, R64.reuse, R40, RZ ;  /* 0x000000284024723c */ /* 0x050fee00000018ff */
[----:B------:R-:W-:Y:S01]  /*1c9f0*/  LDSM.16.M88.4 R160, [R3+0x7000] ;  /* 0x0070000003a0783b */ /* 0x000fe20000000200 */
[C---:B------:R-:W-:Y:S08]  /*1ca00*/  HMMA.16816.F32 R40, R64.reuse, R42, RZ ;  /* 0x0000002a4028723c */ /* 0x040ff000000018ff */
[C---:B-----5:R-:W-:Y:S08]  /*1ca10*/  HMMA.16816.F32 R44, R64.reuse, R48, RZ ;  /* 0x00000030402c723c */ /* 0x060ff000000018ff */
[C---:B------:R-:W-:Y:S08]  /*1ca20*/  HMMA.16816.F32 R48, R64.reuse, R50, RZ ;  /* 0x000000324030723c */ /* 0x040ff000000018ff */
[C---:B------:R-:W-:Y:S08]  /*1ca30*/  HMMA.16816.F32 R52, R64.reuse, R56, RZ ;  /* 0x000000384034723c */ /* 0x040ff000000018ff */
[C---:B------:R-:W-:Y:S08]  /*1ca40*/  HMMA.16816.F32 R56, R64.reuse, R58, RZ ;  /* 0x0000003a4038723c */ /* 0x040ff000000018ff */
[C---:B-1----:R-:W-:Y:S08]  /*1ca50*/  HMMA.16816.F32 R60, R64.reuse, R132, RZ ;  /* 0x00000084403c723c */ /* 0x042ff000000018ff */
[----:B------:R-:W-:Y:S01]  /*1ca60*/  HMMA.16816.F32 R64, R64, R134, RZ ;  /* 0x000000864040723c */ /* 0x000fe200000018ff */
[----:B------:R-:W1:Y:S07]  /*1ca70*/  LDSM.16.M88.4 R132, [R3+0x5800] ;  /* 0x005800000384783b */ /* 0x000e6e0000000200 */
[C---:B---3--:R-:W-:Y:S08]  /*1ca80*/  HMMA.16816.F32 R4, R140.reuse, R144, R4 ;  /* 0x000000908c04723c */ /* 0x048ff00000001804 */
[C---:B------:R-:W-:Y:S01]  /*1ca90*/  HMMA.16816.F32 R8, R140.reuse, R146, R8 ;  /* 0x000000928c08723c */ /* 0x040fe20000001808 */
[----:B------:R-:W3:Y:S07]  /*1caa0*/  LDSM.16.M88.4 R144, [R3+0x6000] ;  /* 0x006000000390783b */ /* 0x000eee0000000200 */
        /* <DEDUP_REMOVED lines=8> */
[C---:B--2---:R-:W-:Y:S04]  /*1cb30*/  HMMA.16816.F32 R20, R140.reuse, R152, R20 ;  /* 0x000000988c14723c */ /* 0x044fe80000001814 */
[----:B------:R-:W2:Y:S04]  /*1cb40*/  LDSM.16.M88.4 R148, [R3+0x7800] ;  /* 0x007800000394783b */ /* 0x000ea80000000200 */
[C---:B------:R-:W-:Y:S04]  /*1cb50*/  HMMA.16816.F32 R24, R140.reuse, R154, R24 ;  /* 0x0000009a8c18723c */ /* 0x040fe80000001818 */
[----:B------:R-:W4:Y:S04]  /*1cb60*/  LDSM.16.M88.4 R168, [R136+0x4000] ;  /* 0x0040000088a8783b */ /* 0x000f280000000200 */
[C---:B-1----:R-:W-:Y:S04]  /*1cb70*/  HMMA.16816.F32 R28, R140.reuse, R132, R28 ;  /* 0x000000848c1c723c */ /* 0x042fe8000000181c */
[----:B------:R-:W1:Y:S04]  /*1cb80*/  LDSM.16.M88.4 R172, [R136+0x4800] ;  /* 0x0048000088ac783b */ /* 0x000e680000000200 */
[C---:B------:R-:W-:Y:S04]  /*1cb90*/  HMMA.16816.F32 R32, R140.reuse, R134, R32 ;  /* 0x000000868c20723c */ /* 0x040fe80000001820 */
[----:B------:R-:W5:Y:S04]  /*1cba0*/  LDSM.16.M88.4 R176, [R136+0x5000] ;  /* 0x0050000088b0783b */ /* 0x000f680000000200 */
[C---:B---3--:R-:W-:Y:S04]  /*1cbb0*/  HMMA.16816.F32 R36, R140.reuse, R144, R36 ;  /* 0x000000908c24723c */ /* 0x048fe80000001824 */
[----:B------:R-:W3:Y:S04]  /*1cbc0*/  LDSM.16.M88.4 R152, [R136+0x5800] ;  /* 0x005800008898783b */ /* 0x000ee80000000200 */
[C---:B------:R-:W-:Y:S04]  /*1cbd0*/  HMMA.16816.F32 R40, R140.reuse, R146, R40 ;  /* 0x000000928c28723c */ /* 0x040fe80000001828 */
[----:B------:R-:W3:Y:S04]  /*1cbe0*/  LDSM.16.M88.4 R132, [R136+0x6000] ;  /* 0x006000008884783b */ /* 0x000ee80000000200 */
[C---:B------:R-:W-:Y:S04]  /*1cbf0*/  HMMA.16816.F32 R44, R140.reuse, R156, R44 ;  /* 0x0000009c8c2c723c */ /* 0x040fe8000000182c */
[----:B------:R-:W3:Y:S04]  /*1cc00*/  LDSM.16.M88.4 R144, [R136+0x6800] ;  /* 0x006800008890783b */ /* 0x000ee80000000200 */
[C---:B------:R-:W-:Y:S04]  /*1cc10*/  HMMA.16816.F32 R48, R140.reuse, R158, R48 ;  /* 0x0000009e8c30723c */ /* 0x040fe80000001830 */
[----:B------:R-:W-:Y:S04]  /*1cc20*/  LDSM.16.M88.4 R156, [R2+0x4800] ;  /* 0x00480000029c783b */ /* 0x000fe80000000200 */
[C---:B------:R-:W-:Y:S04]  /*1cc30*/  HMMA.16816.F32 R52, R140.reuse, R160, R52 ;  /* 0x000000a08c34723c */ /* 0x040fe80000001834 */
[----:B------:R-:W-:Y:S04]  /*1cc40*/  LDSM.16.M88.4 R184, [R136+0x9800] ;  /* 0x0098000088b8783b */ /* 0x000fe80000000200 */
[C---:B------:R-:W-:Y:S04]  /*1cc50*/  HMMA.16816.F32 R56, R140.reuse, R162, R56 ;  /* 0x000000a28c38723c */ /* 0x040fe80000001838 */
[----:B------:R-:W-:Y:S04]  /*1cc60*/  LDSM.16.M88.4 R160, [R2+0x5000] ;  /* 0x0050000002a0783b */ /* 0x000fe80000000200 */
[C---:B--2---:R-:W-:Y:S04]  /*1cc70*/  HMMA.16816.F32 R60, R140.reuse, R148, R60 ;  /* 0x000000948c3c723c */ /* 0x044fe8000000183c */
[----:B------:R-:W-:Y:S04]  /*1cc80*/  LDSM.16.M88.4 R188, [R136+0xa000] ;  /* 0x00a0000088bc783b */ /* 0x000fe80000000200 */
[----:B------:R-:W-:Y:S04]  /*1cc90*/  HMMA.16816.F32 R64, R140, R150, R64 ;  /* 0x000000968c40723c */ /* 0x000fe80000001840 */
[----:B------:R-:W2:Y:S04]  /*1cca0*/  LDSM.16.M88.4 R140, [R136+0x7000] ;  /* 0x00700000888c783b */ /* 0x000ea80000000200 */
        /* <DEDUP_REMOVED lines=11> */
[----:B------:R-:W-:Y:S04]  /*1cd60*/  LDSM.16.M88.4 R176, [R214+0xb800] ;  /* 0x00b80000d6b0783b */ /* 0x000fe80000000200 */
[C---:B---3--:R-:W-:Y:S04]  /*1cd70*/  HMMA.16816.F32 R28, R164.reuse, R152, R28 ;  /* 0x00000098a41c723c */ /* 0x048fe8000000181c */
        /* <DEDUP_REMOVED lines=332> */
.L_x_3409:
        /* <DEDUP_REMOVED lines=36> */
.L_x_3408:
        /* <DEDUP_REMOVED lines=62> */
[----:B------:R-:W-:Y:S01]  /*1e860*/  FFMA.FTZ R143, R141, UR4, -R152 ;  /* 0x000000048d8f7c23 */ /* 0x000fe20008010898 */
[----:B------:R-:W-:Y:S01]  /*1e870*/  FFMA.FTZ R145, R184, UR4, -R154 ;  /* 0x00000004b8917c23 */ /* 0x000fe2000801089a */
[----:B------:R-:W-:Y:S01]  /*1e880*/  FFMA.FTZ R141, R140, UR4, -R152 ;  /* 0x000000048c8d7c23 */ /* 0x000fe20008010898 */
[--C-:B------:R-:W-:Y:S02]  /*1e890*/  FFMA.FTZ R144, R144, UR4, -R154.reuse ;  /* 0x0000000490907c23 */ /* 0x100fe4000801089a */
[----:B------:R-:W2:Y:S01]  /*1e8a0*/  MUFU.EX2 R2, R2 ;  /* 0x0000000200027308 */ /* 0x000ea20000000800 */
[----:B------:R-:W-:Y:S01]  /*1e8b0*/  IADD3 R140, PT, PT, R213, 0xc040, RZ ;  /* 0x0000c040d58c7810 */ /* 0x000fe20007ffe0ff */
        /* <DEDUP_REMOVED lines=66> */
[--C-:B------:R-:W-:Y:S01]  /*1ece0*/  FFMA.FTZ R108, R195, UR4, -R152.reuse ;  /* 0x00000004c36c7c23 */ /* 0x100fe20008010898 */
[----:B------:R-:W-:Y:S01]  /*1ecf0*/  FFMA.FTZ R191, R191, UR4, -R152 ;  /* 0x00000004bfbf7c23 */ /* 0x000fe20008010898 */
[--C-:B------:R-:W-:Y:S01]  /*1ed00*/  FFMA.FTZ R201, R249, UR4, -R154.reuse ;  /* 0x00000004f9c97c23 */ /* 0x100fe2000801089a */
[C---:B------:R-:W-:Y:S02]  /*1ed10*/  HMMA.16816.F32 R12, R128.reuse, R20, R12 ;  /* 0x00000014800c723c */ /* 0x040fe4000000180c */
[----:B------:R-:W-:Y:S01]  /*1ed20*/  LDSM.16.MT88.4 R124, [R213+0xf800] ;  /* 0x00f80000d57c783b */ /* 0x000fe20000004200 */
[C---:B------:R-:W-:Y:S01]  /*1ed30*/  FMUL.FTZ R20, R2.reuse, R112 ;  /* 0x0000007002147220 */ /* 0x040fe20000410000 */
[----:B------:R-:W-:Y:S01]  /*1ed40*/  FMUL.FTZ R21, R2, R113 ;  /* 0x0000007102157220 */ /* 0x000fe20000410000 */
[----:B------:R-:W-:Y:S01]  /*1ed50*/  MUFU.EX2 R191, R191 ;  /* 0x000000bf00bf7308 */ /* 0x000fe20000000800 */
[----:B------:R-:W-:Y:S01]  /*1ed60*/  FFMA.FTZ R112, R180, UR4, -R154 ;  /* 0x00000004b4707c23 */ /* 0x000fe2000801089a */
[----:B------:R-:W-:Y:S01]  /*1ed70*/  FFMA.FTZ R180, R197, UR4, -R152 ;  /* 0x00000004c5b47c23 */ /* 0x000fe20008010898 */
[C---:B------:R-:W-:Y:S07]  /*1ed80*/  HMMA.16816.F32 R16, R128.reuse, R22, R16 ;  /* 0x000000168010723c */ /* 0x040fee0000001810 */
[----:B------:R1:W-:Y:S01]  /*1ed90*/  MUFU.EX2 R197, R108 ;  /* 0x0000006c00c57308 */ /* 0x0003e20000000800 */
        /* <DEDUP_REMOVED lines=8> */
[--C-:B------:R-:W-:Y:S01]  /*1ee20*/  FFMA.FTZ R178, R205, UR4, -R154.reuse ;  /* 0x00000004cdb27c23 */ /* 0x100fe2000801089a */
[C---:B---3--:R-:W-:Y:S08]  /*1ee30*/  HMMA.16816.F32 R20, R128.reuse, R28, R20 ;  /* 0x0000001c8014723c */ /* 0x048ff00000001814 */
[----:B------:R-:W2:Y:S01]  /*1ee40*/  MUFU.EX2 R115, R115 ;  /* 0x0000007300737308 */ /* 0x000ea20000000800 */
[C---:B------:R-:W-:Y:S01]  /*1ee50*/  FMUL.FTZ R28, R2.reuse, R104 ;  /* 0x00000068021c7220 */ /* 0x040fe20000410000 */
[----:B-1----:R-:W-:Y:S01]  /*1ee60*/  FFMA.FTZ R108, R177, UR4, -R154 ;  /* 0x00000004b16c7c23 */ /* 0x002fe2000801089a */
[----:B------:R-:W-:Y:S07]  /*1ee70*/  FMUL.FTZ R29, R2, R105 ;  /* 0x00000069021d7220 */ /* 0x000fee0000410000 */
[----:B------:R-:W-:Y:S01]  /*1ee80*/  MUFU.EX2 R113, R113 ;  /* 0x0000007100717308 */ /* 0x000fe20000000800 */
[----:B------:R-:W-:Y:S01]  /*1ee90*/  FFMA.FTZ R104, R156, UR4, -R152 ;  /* 0x000000049c687c23 */ /* 0x000fe20008010898 */
[C---:B------:R-:W-:Y:S08]  /*1eea0*/  HMMA.16816.F32 R24, R128.reuse, R30, R24 ;  /* 0x0000001e8018723c */ /* 0x040ff00000001818 */
[----:B------:R1:W-:Y:S01]  /*1eeb0*/  MUFU.EX2 R171, R108 ;  /* 0x0000006c00ab7308 */ /* 0x0003e20000000800 */
[C---:B------:R-:W-:Y:S01]  /*1eec0*/  FMUL.FTZ R30, R0.reuse, R106 ;  /* 0x0000006a001e7220 */ /* 0x040fe20000410000 */
[----:B------:R-:W-:Y:S01]  /*1eed0*/  FMUL.FTZ R31, R0, R107 ;  /* 0x0000006b001f7220 */ /* 0x000fe20000410000 */
[----:B------:R-:W-:Y:S01]  /*1eee0*/  FFMA.FTZ R106, R176, UR4, -R154 ;  /* 0x00000004b06a7c23 */ /* 0x000fe2000801089a */
[----:B------:R-:W-:Y:S06]  /*1eef0*/  FFMA.FTZ R176, R207, UR4, -R152 ;  /* 0x00000004cfb07c23 */ /* 0x000fec0008010898 */
[----:B------:R-:W3:Y:S01]  /*1ef00*/  MUFU.EX2 R104, R104 ;  /* 0x0000006800687308 */ /* 0x000ee20000000800 */
[----:B--2---:R-:W-:Y:S01]  /*1ef10*/  F2FP.F16.F32.PACK_AB R68, R112, R115 ;  /* 0x000000737044723e */ /* 0x004fe200000000ff */
[--C-:B------:R-:W-:Y:S01]  /*1ef20*/  FFMA.FTZ R107, R174, UR4, -R154.reuse ;  /* 0x00000004ae6b7c23 */ /* 0x100fe2000801089a */
[----:B------:R-:W-:Y:S01]  /*1ef30*/  FFMA.FTZ R174, R237, UR4, -R154 ;  /* 0x00000004edae7c23 */ /* 0x000fe2000801089a */
[C---:B----4-:R-:W-:Y:S06]  /*1ef40*/  HMMA.16816.F32 R28, R128.reuse, R36, R28 ;  /* 0x00000024801c723c */ /* 0x050fec000000181c */
[----:B------:R-:W-:Y:S01]  /*1ef50*/  MUFU.EX2 R106, R106 ;  /* 0x0000006a006a7308 */ /* 0x000fe20000000800 */
[C---:B------:R-:W-:Y:S01]  /*1ef60*/  FMUL.FTZ R36, R2.reuse, R96 ;  /* 0x0000006002247220 */ /* 0x040fe20000410000 */
[----:B------:R-:W-:Y:S01]  /*1ef70*/  FMUL.FTZ R37, R2, R97 ;  /* 0x0000006102257220 */ /* 0x000fe20000410000 */
[----:B-1----:R-:W-:Y:S07]  /*1ef80*/  LDSM.16.MT88.4 R108, [R140+0x3800] ;  /* 0x003800008c6c783b */ /* 0x002fee0000004200 */
[----:B------:R-:W-:Y:S01]  /*1ef90*/  MUFU.EX2 R174, R174 ;  /* 0x000000ae00ae7308 */ /* 0x000fe20000000800 */
[----:B------:R-:W-:Y:S01]  /*1efa0*/  FFMA.FTZ R105, R172, UR4, -R152 ;  /* 0x00000004ac697c23 */ /* 0x000fe20008010898 */
[C---:B------:R-:W-:Y:S08]  /*1efb0*/  HMMA.16816.F32 R32, R128.reuse, R38, R32 ;  /* 0x000000268020723c */ /* 0x040ff00000001820 */
[----:B------:R-:W1:Y:S01]  /*1efc0*/  MUFU.EX2 R107, R107 ;  /* 0x0000006b006b7308 */ /* 0x000e620000000800 */
[C---:B------:R-:W-:Y:S01]  /*1efd0*/  FMUL.FTZ R38, R0.reuse, R98 ;  /* 0x0000006200267220 */ /* 0x040fe20000410000 */
[----:B------:R-:W-:Y:S01]  /*1efe0*/  FMUL.FTZ R39, R0, R99 ;  /* 0x0000006300277220 */ /* 0x000fe20000410000 */
[----:B---3--:R-:W-:Y:S01]  /*1eff0*/  F2FP.F16.F32.PACK_AB R69, R104, R113 ;  /* 0x000000716845723e */ /* 0x008fe200000000ff */
[----:B------:R-:W-:Y:S06]  /*1f000*/  LDSM.16.MT88.4 R96, [R213+0x10800] ;  /* 0x01080000d560783b */ /* 0x000fec0000004200 */
[----:B------:R-:W-:Y:S01]  /*1f010*/  MUFU.EX2 R105, R105 ;  /* 0x0000006900697308 */ /* 0x000fe20000000800 */
[----:B------:R-:W-:Y:S01]  /*1f020*/  FFMA.FTZ R172, R247, UR4, -R154 ;  /* 0x00000004f7ac7c23 */ /* 0x000fe2000801089a */
[--C-:B------:R-:W-:Y:S01]  /*1f030*/  FFMA.FTZ R156, R170, UR4, -R152.reuse ;  /* 0x00000004aa9c7c23 */ /* 0x100fe20008010898 */
[----:B------:R-:W-:Y:S01]  /*1f040*/  FFMA.FTZ R170, R245, UR4, -R152 ;  /* 0x00000004f5aa7c23 */ /* 0x000fe20008010898 */
[C---:B------:R-:W-:Y:S06]  /*1f050*/  HMMA.16816.F32 R36, R128.reuse, R44, R36 ;  /* 0x0000002c8024723c */ /* 0x040fec0000001824 */
[----:B------:R-:W-:Y:S01]  /*1f060*/  MUFU.EX2 R203, R203 ;  /* 0x000000cb00cb7308 */ /* 0x000fe20000000800 */
[C---:B------:R-:W-:Y:S01]  /*1f070*/  FMUL.FTZ R44, R2.reuse, R88 ;  /* 0x00000058022c7220 */ /* 0x040fe20000410000 */
[----:B------:R-:W-:Y:S01]  /*1f080*/  FMUL.FTZ R45, R2, R89 ;  /* 0x00000059022d7220 */ /* 0x000fe20000410000 */
[----:B-1----:R-:W-:Y:S07]  /*1f090*/  F2FP.F16.F32.PACK_AB R70, R106, R107 ;  /* 0x0000006b6a46723e */ /* 0x002fee00000000ff */
[----:B------:R-:W-:Y:S01]  /*1f0a0*/  MUFU.EX2 R172, R172 ;  /* 0x000000ac00ac7308 */ /* 0x000fe20000000800 */
[--C-:B------:R-:W-:Y:S01]  /*1f0b0*/  FFMA.FTZ R239, R239, UR4, -R154.reuse ;  /* 0x00000004efef7c23 */ /* 0x100fe2000801089a */
[C---:B------:R-:W-:Y:S08]  /*1f0c0*/  HMMA.16816.F32 R40, R128.reuse, R46, R40 ;  /* 0x0000002e8028723c */ /* 0x040ff00000001828 */
[----:B------:R-:W1:Y:S01]  /*1f0d0*/  MUFU.EX2 R156, R156 ;  /* 0x0000009c009c7308 */ /* 0x000e620000000800 */
[C---:B------:R-:W-:Y:S01]  /*1f0e0*/  FMUL.FTZ R46, R0.reuse, R90 ;  /* 0x0000005a002e7220 */ /* 0x040fe20000410000 */
[----:B------:R-:W-:Y:S01]  /*1f0f0*/  FMUL.FTZ R47, R0, R91 ;  /* 0x0000005b002f7220 */ /* 0x000fe20000410000 */
[--C-:B------:R-:W-:Y:S01]  /*1f100*/  FFMA.FTZ R199, R199, UR4, -R154.reuse ;  /* 0x00000004c7c77c23 */ /* 0x100fe2000801089a */
[----:B------:R-:W-:Y:S06]  /*1f110*/  LDSM.16.MT88.4 R88, [R140+0x800] ;  /* 0x000800008c58783b */ /* 0x000fec0000004200 */
[----:B------:R-:W-:Y:S01]  /*1f120*/  MUFU.EX2 R170, R170 ;  /* 0x000000aa00aa7308 */ /* 0x000fe20000000800 */
[----:B------:R-:W-:Y:S01]  /*1f130*/  FFMA.FTZ R182, R183, UR4, -R154 ;  /* 0x00000004b7b67c23 */ /* 0x000fe2000801089a */
[--C-:B------:R-:W-:Y:S01]  /*1f140*/  FFMA.FTZ R186, R181, UR4, -R152.reuse ;  /* 0x00000004b5ba7c23 */ /* 0x100fe20008010898 */
[--C-:B------:R-:W-:Y:S01]  /*1f150*/  FFMA.FTZ R173, R173, UR4, -R152.reuse ;  /* 0x00000004adad7c23 */ /* 0x100fe20008010898 */
[C---:B------:R-:W-:Y:S06]  /*1f160*/  HMMA.16816.F32 R44, R128.reuse, R52, R44 ;  /* 0x00000034802c723c */ /* 0x040fec000000182c */
[----:B------:R-:W-:Y:S01]  /*1f170*/  MUFU.EX2 R176, R176 ;  /* 0x000000b000b07308 */ /* 0x000fe20000000800 */
[C---:B------:R-:W-:Y:S01]  /*1f180*/  FMUL.FTZ R52, R2.reuse, R80 ;  /* 0x0000005002347220 */ /* 0x040fe20000410000 */
[----:B------:R-:W-:Y:S01]  /*1f190*/  FMUL.FTZ R53, R2, R81 ;  /* 0x0000005102357220 */ /* 0x000fe20000410000 */
[----:B-1----:R-:W-:Y:S07]  /*1f1a0*/  F2FP.F16.F32.PACK_AB R71, R156, R105 ;  /* 0x000000699c47723e */ /* 0x002fee00000000ff */
[----:B------:R-:W-:Y:S01]  /*1f1b0*/  MUFU.EX2 R178, R178 ;  /* 0x000000b200b27308 */ /* 0x000fe20000000800 */
[----:B------:R-:W-:Y:S01]  /*1f1c0*/  FFMA.FTZ R188, R175, UR4, -R152 ;  /* 0x00000004afbc7c23 */ /* 0x000fe20008010898 */
        /* <DEDUP_REMOVED lines=8> */
[--C-:B------:R-:W-:Y:S01]  /*1f250*/  FFMA.FTZ R190, R163, UR4, -R154.reuse ;  /* 0x00000004a3be7c23 */ /* 0x100fe2000801089a */
        /* <DEDUP_REMOVED lines=26> */
[----:B------:R-:W-:Y:S01]  /*1f400*/  FFMA.FTZ R136, R150, UR4, -R154 ;  /* 0x0000000496887c23 */ /* 0x000fe2000801089a */
[----:B------:R-:W-:Y:S07]  /*1f410*/  FFMA.FTZ R147, R0, R229, R147 ;  /* 0x000000e500937223 */ /* 0x000fee0000010093 */
[----:B------:R-:W-:Y:S01]  /*1f420*/  MUFU.EX2 R190, R190 ;  /* 0x000000be00be7308 */ /* 0x000fe20000000800 */
[----:B------:R-:W-:Y:S01]  /*1f430*/  FFMA.FTZ R149, R2, R231, R149 ;  /* 0x000000e702957223 */ /* 0x000fe20000010095 */
[----:B------:R-:W-:Y:S01]  /*1f440*/  ISETP.GT.AND P0, PT, R227, R216, PT ;  /* 0x000000d8e300720c */ /* 0x000fe20003f04270 */
[----:B------:R-:W-:Y:S07]  /*1f450*/  FADD.FTZ R147, R143, R147 ;  /* 0x000000938f937221 */ /* 0x000fee0000010000 */
        /* <DEDUP_REMOVED lines=19> */
[C---:B------:R-:W-:Y:S01]  /*1f590*/  HMMA.16816.F32 R8, R68.reuse, R78, R8 ;  /* 0x0000004e4408723c */ /* 0x040fe20000001808 */
[----:B------:R-:W1:Y:S08]  /*1f5a0*/  LDSM.16.MT88.4 R76, [R215+0x4800] ;  /* 0x00480000d74c783b */ /* 0x000e700000004200 */
        /* <DEDUP_REMOVED lines=266> */
.L_x_3406:
        /* <DEDUP_REMOVED lines=128> */
[----:B--2---:R-:W-:-:S03]  /*20e50*/  @P0 FMUL.FTZ R4, R4, 0.69314718246459960938 ;  /* 0x3f31721804040820 */ /* 0x004fc60000410000 */
[----:B------:R-:W-:Y:S04]  /*20e60*/  STS.64 [R13], R108 ;  /* 0x0000006c0d007388 */ /* 0x000fe80000000a00 */
        /* <DEDUP_REMOVED lines=29> */
[----:B------:R-:W-:Y:S02]  /*21040*/  IMAD R77, R6, R7, UR8 ;  /* 0x00000008064d7e24 */ /* 0x000fe4000f8e0207 */
[----:B-1----:R-:W-:Y:S01]  /*21050*/  @P0 FFMA.FTZ R76, R3, R16, R4 ;  /* 0x00000010034c0223 */ /* 0x002fe20000010004 */
[----:B------:R-:W-:Y:S01]  /*21060*/  LOP3.LUT P0, RZ, R209, 0x3, RZ, 0xc0, !PT ;  /* 0x00000003d1ff7812 */ /* 0x000fe2000780c0ff */
[----:B------:R-:W-:Y:S01]  /*21070*/  IMAD R3, R77, UR4, RZ ;  /* 0x000000044d037c24 */ /* 0x000fe2000f8e02ff */
        /* <DEDUP_REMOVED lines=18> */
[----:B----4-:R-:W-:Y:S01]  /*211a0*/  VIADD R69, R217, -UR8 ;  /* 0x80000008d9457c36 */ /* 0x010fe20008000000 */
        /* <DEDUP_REMOVED lines=9> */
.L_x_3412:
[----:B------:R-:W-:Y:S05]  /*21240*/  BSYNC.RECONVERGENT B0 ;  /* 0x0000000000007941 */ /* 0x000fea0003800200 */
.L_x_3411:
[----:B------:R-:W3:Y:S01]  /*21250*/  LDCU.64 UR4, c[0x0][0x3f8] ;  /* 0x00007f00ff0477ac */ /* 0x000ee20008000a00 */
[----:B------:R-:W-:Y:S01]  /*21260*/  SHF.R.U32.HI R209, RZ, 0x4, R209 ;  /* 0x00000004ffd17819 */ /* 0x000fe200000116d1 */
[----:B------:R-:W-:Y:S01]  /*21270*/  VIADD R2, R217, -UR8 ;  /* 0x80000008d9027c36 */ /* 0x000fe20008000000 */
[----:B------:R-:W-:-:S03]  /*21280*/  LOP3.LUT R139, R139, 0x1f80, RZ, 0xc0, !PT ;  /* 0x00001f808b8b7812 */ /* 0x000fc600078ec0ff */
[----:B----4-:R-:W-:Y:S01]  /*21290*/  VIADD R69, R209, 0x8 ;  /* 0x00000008d1457836 */ /* 0x010fe20000000000 */
[----:B------:R-:W-:Y:S01]  /*212a0*/  LOP3.LUT R0, R139, 0x3c, R0, 0xf8, !PT ;  /* 0x0000003c8b007812 */ /* 0x000fe200078ef800 */
[C---:B--2---:R-:W-:Y:S01]  /*212b0*/  VIADD R71, R209.reuse, 0x10 ;  /* 0x00000010d1477836 */ /* 0x044fe20000000000 */
        /* <DEDUP_REMOVED lines=8> */
[----:B---3--:R-:W-:-:S02]  /*21340*/  LEA R72, P0, R0, UR4, 0x2 ;  /* 0x0000000400487c11 */ /* 0x008fc4000f8010ff */
        /* <DEDUP_REMOVED lines=26> */
.L_x_3413:
        /* <DEDUP_REMOVED lines=9> */
.L_x_7235:


//--------------------- .text._ZN5flash24flash_fwd_splitkv_kernelI23Flash_fwd_kernel_traitsILi128ELi64ELi128ELi4ELb0ELb0EN7cutlass6half_tE19Flash_kernel_traitsILi128ELi64ELi128ELi4ES3_EELb1ELb0ELb1ELb0ELb0ELb0ELb1ELb1EEEvNS_16Flash_fwd_paramsE --------------------------
	.section	.text._ZN5flash24flash_fwd_splitkv_kernelI23Flash_fwd_kernel_traitsILi128ELi64ELi128ELi4ELb0ELb0EN7cutlass6half_tE19Flash_kernel_traitsILi128ELi64ELi128ELi4ES3_EELb1ELb0ELb1ELb0ELb0ELb0ELb1ELb1EEEvNS_16Flash_fwd_paramsE,"ax",@progbits
	.align	128
        .global         _ZN5flash24flash_fwd_splitkv_kernelI23Flash_fwd_kernel_traitsILi128ELi64ELi128ELi4ELb0ELb0EN7cutlass6half_tE19Flash_kernel_traitsILi128ELi64ELi128ELi4ES3_EELb1ELb0ELb1ELb0ELb0ELb0ELb1ELb1EEEvNS_16Flash_fwd_paramsE
        .type           _ZN5flash24flash_fwd_splitkv_kernelI23Flash_fwd_kernel_traitsILi128ELi64ELi128ELi4ELb0ELb0EN7cutlass6half_tE19Flash_kernel_traitsILi128ELi64ELi128ELi4ES3_EELb1ELb0ELb1ELb0ELb0ELb0ELb1ELb1EEEvNS_16Flash_fwd_paramsE,@function
        .size           _ZN5flash24flash_fwd_splitkv_kernelI23Flash_fwd_kernel_traitsILi128ELi64ELi128ELi4ELb0ELb0EN7cutlass6half_tE19Flash_kernel_traitsILi128ELi64ELi128ELi4ES3_EELb1ELb0ELb1ELb0ELb0ELb0ELb1ELb1EEEvNS_16Flash_fwd_paramsE,(.L_x_7236 - _ZN5flash24flash_fwd_splitkv_kernelI23Flash_fwd_kernel_traitsILi128ELi64ELi128ELi4ELb0ELb0EN7cutlass6half_tE19Flash_kernel_traitsILi128ELi64ELi128ELi4ES3_EELb1ELb0ELb1ELb0ELb0ELb0ELb1ELb1EEEvNS_16Flash_fwd_paramsE)
        .other          _ZN5flash24flash_fwd_splitkv_kernelI23Flash_fwd_kernel_traitsILi128ELi64ELi128ELi4ELb0ELb0EN7cutlass6half_tE19Flash_kernel_traitsILi128ELi64ELi128ELi4ES3_EELb1ELb0ELb1ELb0ELb0ELb0ELb1ELb1EEEvNS_16Flash_fwd_paramsE,@"STO_CUDA_ENTRY STV_DEFAULT"
_ZN5flash24flash_fwd_splitkv_kernelI23Flash_fwd_kernel_traitsILi128ELi64ELi128ELi4ELb0ELb0EN7cutlass6half_tE19Flash_kernel_traitsILi128ELi64ELi128ELi4ES3_EELb1ELb0ELb1ELb0ELb0ELb0ELb1ELb1EEEvNS_16Flash_fwd_paramsE:
.text._ZN5flash24flash_fwd_splitkv_kernelI23Flash_fwd_kernel_traitsILi128ELi64ELi128ELi4ELb0ELb0EN7cutlass6half_tE19Flash_kernel_traitsILi128ELi64ELi128ELi4ES3_EELb1ELb0ELb1ELb0ELb0ELb0ELb1ELb1EEEvNS_16Flash_fwd_paramsE:
        /* <DEDUP_REMOVED lines=47> */
[----:B------:R-:W-:Y:S01]  /*02f0*/  IMAD.MOV.U32 R9, RZ, RZ, -0x1 ;  /* 0xffffffffff097424 */ /* 0x000fe200078e00ff */
[----:B------:R1:W5:Y:S07]  /*0300*/  @P3 LDG.E R63, desc[UR6][R16.64] ;  /* 0x00000006103f3981 */ /* 0x00036e000c1e1900 */
[----:B------:R1:W5:Y:S01]  /*0310*/  @P4 LDG.E R8, desc[UR6][R134.64] ;  /* 0x0000000686084981 */ /* 0x000362000c1e1900 */
[----:B---3--:R-:W-:-:S02]  /*0320*/  ISETP.NE.AND P2, PT, RZ, UR4, PT ;  /* 0x00000004ff007c0c */ /* 0x008fc4000bf45270 */
[----:B----4-:R-:W-:Y:S02]  /*0330*/  ISETP.EQ.U32.AND P5, PT, R2, RZ, PT ;  /* 0x000000ff0200720c */ /* 0x010fe40003fa2070 */
[----:B-1----:R-:W-:Y:S02]  /*0340*/  IADD3 R14, P0, PT, R5, R2, RZ ;  /* 0x00000002050e7210 */ /* 0x002fe40007f1e0ff */
        /* <DEDUP_REMOVED lines=15> */
.L_x_3414:
[----:B------:R-:W-:Y:S05]  /*0440*/  @!P1 EXIT ;  /* 0x000000000000994d */ /* 0x000fea0003800000 */
[----:B------:R-:W3:Y:S01]  /*0450*/  LDC R4, c[0x0][0x374] ;  /* 0x0000dd00ff047b82 */ /* 0x000ee20000000800 */
[--C-:B--2--5:R-:W-:Y:S01]  /*0460*/  IMAD.IADD R70, R11, 0x1, -R8.reuse ;  /* 0x000000010b467824 */ /* 0x124fe200078e0a08 */
[----:B------:R-:W2:Y:S01]  /*0470*/  S2R R67, SR_TID.X ;  /* 0x0000000000437919 */ /* 0x000ea20000002100 */
[----:B------:R-:W-:Y:S02]  /*0480*/  @P3 IMAD.IADD R63, R63, 0x1, -R8 ;  /* 0x000000013f3f3824 */ /* 0x000fe400078e0a08 */
[----:B------:R-:W-:-:S03]  /*0490*/  IMAD.MOV R131, RZ, RZ, -R207 ;  /* 0x000000ffff837224 */ /* 0x000fc600078e0acf */
[----:B------:R-:W4:Y:S01]  /*04a0*/  LDC R2, c[0x0][0x438] ;  /* 0x00010e00ff027b82 */ /* 0x000f220000000800 */
[----:B------:R-:W-:Y:S01]  /*04b0*/  IMAD R130, R7, R131, R130 ;  /* 0x0000008307827224 */ /* 0x000fe200078e0282 */
        /* <DEDUP_REMOVED lines=32> */
[----:B---3--:R-:W-:-:S05]  /*06c0*/  @!P3 SEL R3, R14, RZ, P2 ;  /* 0x000000ff0e03b207 */ /* 0x008fca0001000000 */
[----:B------:R-:W-:Y:S02]  /*06d0*/  @!P3 IMAD.IADD R63, R70, 0x1, R3 ;  /* 0x00000001463fb824 */ /* 0x000fe400078e0203 */
[----:B------:R-:W-:Y:S02]  /*06e0*/  VIADD R3, R13, 0x1 ;  /* 0x000000010d037836 */ /* 0x000fe40000000000 */
[----:B------:R-:W-:Y:S02]  /*06f0*/  @P5 VIADD R6, R6, 0x1 ;  /* 0x0000000106065836 */ /* 0x000fe40000000000 */
[----:B------:R-:W-:Y:S02]  /*0700*/  VIADD R11, R63, 0x7f ;  /* 0x0000007f3f0b7836 */ /* 0x000fe40000000000 */
[----:B------:R-:W-:Y:S02]  /*0710*/  IMAD R3, R3, 0x40, -R206 ;  /* 0x0000004003037824 */ /* 0x000fe400078e0ace */
[----:B------:R-:W-:Y:S01]  /*0720*/  @!P0 IMAD.MOV R6, RZ, RZ, -R6 ;  /* 0x000000ffff068224 */ /* 0x000fe200078e0a06 */
[----:B------:R-:W-:-:S02]  /*0730*/  @!P1 LOP3.LUT R6, RZ, R4, RZ, 0x33, !PT ;  /* 0x00000004ff069212 */ /* 0x000fc400078e33ff */
[----:B------:R-:W-:Y:S02]  /*0740*/  SHF.R.S32.HI R4, RZ, 0x1f, R11 ;  /* 0x0000001fff047819 */ /* 0x000fe4000001140b */
[----:B----4-:R-:W-:Y:S02]  /*0750*/  IADD3 R10, PT, PT, R11, R10, R3 ;  /* 0x0000000a0b0a7210 */ /* 0x010fe40007ffe003 */
[----:B------:R-:W-:Y:S02]  /*0760*/  LEA.HI R11, R4, R11, RZ, 0x7 ;  /* 0x0000000b040b7211 */ /* 0x000fe400078f38ff */
[----:B------:R-:W-:Y:S01]  /*0770*/  SHF.R.S32.HI R3, RZ, 0x1f, R10 ;  /* 0x0000001fff037819 */ /* 0x000fe2000001140a */
[----:B-1----:R-:W-:Y:S01]  /*0780*/  IMAD R205, R6, R2, RZ ;  /* 0x0000000206cd7224 */ /* 0x002fe200078e02ff */
[----:B------:R-:W-:Y:S02]  /*0790*/  SHF.R.S32.HI R11, RZ, 0x7, R11 ;  /* 0x00000007ff0b7819 */ /* 0x000fe4000001140b */
[----:B------:R-:W-:-:S02]  /*07a0*/  LEA.HI R3, R3, R10, RZ, 0x7 ;  /* 0x0000000a03037211 */ /* 0x000fc400078f38ff */
[----:B------:R-:W-:Y:S02]  /*07b0*/  VIADDMNMX R62, R205, R6, R11, PT ;  /* 0x00000006cd3e7246 */ /* 0x000fe4000380010b */
[----:B------:R-:W-:-:S04]  /*07c0*/  SHF.R.S32.HI R3, RZ, 0x7, R3 ;  /* 0x00000007ff037819 */ /* 0x000fc80000011403 */
[----:B------:R-:W-:-:S04]  /*07d0*/  VIMNMX R62, PT, PT, R62, R3, PT ;  /* 0x000000033e3e7248 */ /* 0x000fc80003fe0100 */
[----:B------:R-:W-:-:S13]  /*07e0*/  ISETP.GE.AND P0, PT, R205, R62, PT ;  /* 0x0000003ecd00720c */ /* 0x000fda0003f06270 */
[----:B--2---:R-:W-:Y:S05]  /*07f0*/  @!P0 BRA `(.L_x_3415) ;  /* 0x0000000800ac8947 */ /* 0x004fea0003800000 */
[----:B------:R-:W1:Y:S01]  /*0800*/  LDC.64 R4, c[0x0][0x430] ;  /* 0x00010c00ff047b82 */ /* 0x000e620000000a00 */
[----:B------:R-:W2:Y:S01]  /*0810*/  LDCU UR4, c[0x0][0x44c] ;  /* 0x00008980ff0477ac */ /* 0x000ea20008000800 */
[----:B------:R-:W-:Y:S01]  /*0820*/  IMAD.IADD R206, R206, 0x1, -R69 ;  /* 0x00000001cece7824 */ /* 0x000fe200078e0a45 */
[----:B------:R-:W-:Y:S01]  /*0830*/  BSSY.RECONVERGENT B0, `(.L_x_3416) ;  /* 0x0000020000007945 */ /* 0x000fe20003800200 */
[C---:B------:R-:W-:Y:S02]  /*0840*/  IMAD.SHL.U32 R8, R67.reuse, 0x4, RZ ;  /* 0x0000000443087824 */ /* 0x040fe400078e00ff */
[----:B------:R-:W-:-:S03]  /*0850*/  IMAD.SHL.U32 R9, R67, 0x8, RZ ;  /* 0x0000000843097824 */ /* 0x000fc600078e00ff */
[----:B------:R-:W-:-:S04]  /*0860*/  LOP3.LUT R8, R8, 0x3c, RZ, 0xc0, !PT ;  /* 0x0000003c08087812 */ /* 0x000fc800078ec0ff */
[C---:B------:R-:W-:Y:S02]  /*0870*/  LOP3.LUT R9, R8.reuse, 0x1f80, R9, 0xf8, !PT ;  /* 0x00001f8008097812 */ /* 0x040fe400078ef809 */
[----:B------:R-:W-:Y:S01]  /*0880*/  LOP3.LUT R10, R8, 0x40, RZ, 0xfc, !PT ;  /* 0x00000040080a7812 */ /* 0x000fe200078efcff */
[----:B-1----:R-:W-:-:S04]  /*0890*/  IMAD R0, R2, R4, R207 ;  /* 0x0000000402007224 */ /* 0x002fc800078e02cf */
[----:B------:R-:W-:Y:S01]  /*08a0*/  IMAD R0, R0, R7, R130 ;  /* 0x0000000700007224 */ /* 0x000fe200078e0282 */
[----:B------:R-:W-:-:S03]  /*08b0*/  SHF.R.U32.HI R7, RZ, 0x4, R67 ;  /* 0x00000004ff077819 */ /* 0x000fc60000011643 */
[----:B------:R-:W-:Y:S01]  /*08c0*/  IMAD R0, R0, R5, R69 ;  /* 0x0000000500007224 */ /* 0x000fe200078e0245 */
[CC--:B------:R-:W-:Y:S01]  /*08d0*/  ISETP.GE.AND P5, PT, R7.reuse, R206.reuse, PT ;  /* 0x000000ce0700720c */ /* 0x0c0fe20003fa6270 */
[C---:B------:R-:W-:Y:S01]  /*08e0*/  VIADD R23, R7.reuse, 0x8 ;  /* 0x0000000807177836 */ /* 0x040fe20000000000 */
[C---:B------:R-:W-:Y:S01]  /*08f0*/  IADD3 R21, PT, PT, R7.reuse, 0x10, RZ ;  /* 0x0000001007157810 */ /* 0x040fe20007ffe0ff */
[----:B--2---:R-:W-:Y:S01]  /*0900*/  IMAD R6, R0, UR4, RZ ;  /* 0x0000000400067c24 */ /* 0x004fe2000f8e02ff */
[C---:B------:R-:W-:Y:S01]  /*0910*/  IADD3 R15, PT, PT, R7.reuse, 0x28, RZ ;  /* 0x00000028070f7810 */ /* 0x040fe20007ffe0ff */
[----:B------:R-:W-:Y:S01]  /*0920*/  VIADD R19, R7, 0x18 ;  /* 0x0000001807137836 */ /* 0x000fe20000000000 */
[-C--:B------:R-:W-:Y:S01]  /*0930*/  ISETP.GE.AND P2, PT, R23, R206.reuse, PT ;  /* 0x000000ce1700720c */ /* 0x080fe20003f46270 */
[----:B------:R-:W-:Y:S01]  /*0940*/  VIADD R17, R7, 0x20 ;  /* 0x0000002007117836 */ /* 0x000fe20000000000 */
[----:B------:R-:W-:Y:S02]  /*0950*/  IADD3 R9, P4, PT, R6, R9, RZ ;  /* 0x0000000906097210 */ /* 0x000fe40007f9e0ff */
[----:B------:R-:W-:-:S02]  /*0960*/  ISETP.GE.AND P1, PT, R21, R206, PT ;  /* 0x000000ce1500720c */ /* 0x000fc40003f26270 */
[-C--:B------:R-:W-:Y:S02]  /*0970*/  ISETP.GE.AND P0, PT, R19, R206.reuse, PT ;  /* 0x000000ce1300720c */ /* 0x080fe40003f06270 */
[----:B------:R-:W-:Y:S02]  /*0980*/  ISETP.GE.AND P3, PT, R17, R206, PT ;  /* 0x000000ce1100720c */ /* 0x000fe40003f66270 */
[----:B------:R-:W-:Y:S01]  /*0990*/  LEA.HI.X.SX32 R6, R6, RZ, 0x1, P4 ;  /* 0x000000ff06067211 */ /* 0x000fe200020f0eff */
[----:B------:R-:W-:Y:S10]  /*09a0*/  @P5 BRA `(.L_x_3417) ;  /* 0x0000000000205947 */ /* 0x000ff40003800000 */
        /* <DEDUP_REMOVED lines=8> */
.L_x_3417:
[----:B------:R-:W-:Y:S05]  /*0a30*/  BSYNC.RECONVERGENT B0 ;  /* 0x0000000000007941 */ /* 0x000fea0003800200 */
.L_x_3416:
        /* <DEDUP_REMOVED lines=15> */
.L_x_3419:
[----:B------:R-:W-:Y:S05]  /*0b30*/  BSYNC.RECONVERGENT B0 ;  /* 0x0000000000007941 */ /* 0x000fea0003800200 */
.L_x_3418:
        /* <DEDUP_REMOVED lines=15> */
.L_x_3421:
[----:B------:R-:W-:Y:S05]  /*0c30*/  BSYNC.RECONVERGENT B0 ;  /* 0x0000000000007941 */ /* 0x000fea0003800200 */
.L_x_3420:
        /* <DEDUP_REMOVED lines=14> */
.L_x_3423:
[----:B------:R-:W-:Y:S05]  /*0d20*/  BSYNC.RECONVERGENT B0 ;  /* 0x0000000000007941 */ /* 0x000fea0003800200 */
.L_x_3422:
        /* <DEDUP_REMOVED lines=13> */
.L_x_3425:
[----:B------:R-:W-:Y:S05]  /*0e00*/  BSYNC.RECONVERGENT B0 ;  /* 0x0000000000007941 */ /* 0x000fea0003800200 */
.L_x_3424:
        /* <DEDUP_REMOVED lines=13> */
.L_x_3427:
[----:B------:R-:W-:Y:S05]  /*0ee0*/  BSYNC.RECONVERGENT B0 ;  /* 0x0000000000007941 */ /* 0x000fea0003800200 */
.L_x_3426:
        /* <DEDUP_REMOVED lines=13> */
.L_x_3429:
[----:B------:R-:W-:Y:S05]  /*0fc0*/  BSYNC.RECONVERGENT B0 ;  /* 0x0000000000007941 */ /* 0x000fea0003800200 */
.L_x_3428:
        /* <DEDUP_REMOVED lines=13> */
.L_x_3431:
[----:B------:R-:W-:Y:S05]  /*10a0*/  BSYNC.RECONVERGENT B0 ;  /* 0x0000000000007941 */ /* 0x000fea0003800200 */
.L_x_3430:
        /* <DEDUP_REMOVED lines=32> */
.L_x_3415:
        /* <DEDUP_REMOVED lines=11> */
.L_x_3432:
[----:B------:R-:W-:Y:S05]  /*1360*/  BRA.U !UP0, `(.L_x_3433) ;  /* 0x0000000508987547 */ /* 0x000fea000b800000 */
[----:B-----5:R-:W1:Y:S01]  /*1370*/  LDC R7, c[0x0][0x4f0] ;  /* 0x00013c00ff077b82 */ /* 0x020e620000000800 */
[----:B------:R-:W-:Y:S01]  /*1380*/  LEA R8, R62, 0xffffff80, 0x7 ;  /* 0xffffff803e087811 */ /* 0x000fe200078e38ff */
[----:B------:R-:W2:Y:S01]  /*1390*/  LDCU.64 UR4, c[0x0][0x4e8] ;  /* 0x00009d00ff0477ac */ /* 0x000ea20008000a00 */
        /* <DEDUP_REMOVED lines=22> */
[----:B--2---:R-:W-:-:S04]  /*1500*/  IMAD.WIDE.U32 R2, R207, UR4, RZ ;  /* 0x00000004cf027c25 */ /* 0x004fc8000f8e00ff */
        /* <DEDUP_REMOVED lines=11> */
[----:B------:R-:W-:-:S03]  /*15c0*/  IMAD.MOV R5, RZ, RZ, -R5 ;  /* 0x000000ffff057224 */ /* 0x000fc600078e0a05 */
[----:B------:R-:W2:Y:S01]  /*15d0*/  I2F.RP R6, R2 ;  /* 0x0000000200067306 */ /* 0x000ea20000209400 */
[----:B------:R-:W-:Y:S01]  /*15e0*/  IMAD R8, R7, R5, R8 ;  /* 0x0000000507087224 */ /* 0x000fe200078e0208 */
[----:B----4-:R-:W-:-:S04]  /*15f0*/  MOV R5, UR15 ;  /* 0x0000000f00057c02 */ /* 0x010fc80008000f00 */
[----:B------:R-:W-:Y:S02]  /*1600*/  SHF.R.S32.HI R7, RZ, 0x1f, R8 ;  /* 0x0000001fff077819 */ /* 0x000fe40000011408 */
[----:B--2---:R-:W2:Y:S02]  /*1610*/  MUFU.RCP R14, R6 ;  /* 0x00000006000e7308 */ /* 0x004ea40000001000 */
[----:B--2---:R-:W-:Y:S02]  /*1620*/  IADD3 R14, PT, PT, R14, 0xffffffe, RZ ;  /* 0x0ffffffe0e0e7810 */ /* 0x004fe40007ffe0ff */
[----:B------:R-:W-:-:S04]  /*1630*/  LOP3.LUT R6, RZ, R3, RZ, 0x33, !PT ;  /* 0x00000003ff067212 */ /* 0x000fc800078e33ff */
        /* <DEDUP_REMOVED lines=9> */
[----:B---3--:R-:W-:Y:S02]  /*16d0*/  IMAD R11, R2, R9, R4 ;  /* 0x00000009020b7224 */ /* 0x008fe400078e0204 */
[----:B------:R-:W-:-:S03]  /*16e0*/  IMAD.U32 R4, RZ, RZ, UR14 ;  /* 0x0000000eff047e24 */ /* 0x000fc6000f8e00ff */
[----:B------:R-:W-:-:S13]  /*16f0*/  ISETP.GT.U32.AND P0, PT, R2, R11, PT ;  /* 0x0000000b0200720c */ /* 0x000fda0003f04070 */
[----:B------:R-:W-:Y:S01]  /*1700*/  @!P0 IMAD.IADD R11, R11, 0x1, -R2 ;  /* 0x000000010b0b8824 */ /* 0x000fe200078e0a02 */
[----:B------:R-:W-:-:S04]  /*1710*/  @!P0 IADD3 R0, PT, PT, R0, 0x1, RZ ;  /* 0x0000000100008810 */ /* 0x000fc80007ffe0ff */
[----:B------:R-:W-:Y:S02]  /*1720*/  ISETP.GE.U32.AND P1, PT, R11, R2, PT ;  /* 0x000000020b00720c */ /* 0x000fe40003f26070 */
[----:B------:R-:W-:-:S04]  /*1730*/  LOP3.LUT R2, R130, R3, RZ, 0x3c, !PT ;  /* 0x0000000382027212 */ /* 0x000fc800078e3cff */
[----:B------:R-:W-:-:S07]  /*1740*/  ISETP.GE.AND P0, PT, R2, RZ, PT ;  /* 0x000000ff0200720c */ /* 0x000fce0003f06270 */
[----:B------:R-:W-:Y:S01]  /*1750*/  @P1 VIADD R0, R0, 0x1 ;  /* 0x0000000100001836 */ /* 0x000fe20000000000 */
        /* <DEDUP_REMOVED lines=9> */
[----:B------:R-:W2:Y:S01]  /*17f0*/  LDCU.64 UR4, c[0x0][0x3c0] ;  /* 0x00007800ff0477ac */ /* 0x000ea20008000a00 */
[----:B------:R-:W-:-:S02]  /*1800*/  IADD3 R17, PT, PT, R19, R16, RZ ;  /* 0x0000001013117210 */ /* 0x000fc40007ffe0ff */
[----:B------:R-:W-:Y:S01]  /*1810*/  MOV R16, R18 ;  /* 0x0000001200107202 */ /* 0x000fe20000000f00 */
[----:B------:R-:W-:Y:S01]  /*1820*/  IMAD R9, R7, R4, RZ ;  /* 0x0000000407097224 */ /* 0x000fe200078e02ff */
[----:B------:R-:W-:Y:S02]  /*1830*/  IADD3 R15, PT, PT, R11, R14, RZ ;  /* 0x0000000e0b0f7210 */ /* 0x000fe40007ffe0ff */
[----:B------:R-:W-:Y:S01]  /*1840*/  MOV R11, R0 ;  /* 0x00000000000b7202 */ /* 0x000fe20000000f00 */
[C---:B------:R-:W-:Y:S01]  /*1850*/  IMAD R9, R8.reuse, R5, R9 ;  /* 0x0000000508097224 */ /* 0x040fe200078e0209 */
[----:B------:R-:W-:Y:S01]  /*1860*/  MOV R14, R10 ;  /* 0x0000000a000e7202 */ /* 0x000fe20000000f00 */
[----:B------:R-:W-:Y:S01]  /*1870*/  IMAD.WIDE.U32 R16, R8, R4, R16 ;  /* 0x0000000408107225 */ /* 0x000fe200078e0010 */
[----:B------:R-:W-:-:S03]  /*1880*/  @!P0 IADD3 R11, PT, PT, -R11, RZ, RZ ;  /* 0x000000ff0b0b8210 */ /* 0x000fc60007ffe1ff */
[----:B------:R-:W-:Y:S01]  /*1890*/  IMAD.IADD R17, R17, 0x1, R9 ;  /* 0x0000000111117824 */ /* 0x000fe200078e0209 */
[----:B------:R-:W-:Y:S01]  /*18a0*/  SEL R10, R6, R11, !P1 ;  /* 0x0000000b060a7207 */ /* 0x000fe20004800000 */
[----:B--2---:R-:W-:Y:S01]  /*18b0*/  IMAD.U32 R2, RZ, RZ, UR4 ;  /* 0x00000004ff027e24 */ /* 0x004fe2000f8e00ff */
[----:B------:R-:W-:-:S03]  /*18c0*/  MOV R3, UR5 ;  /* 0x0000000500037c02 */ /* 0x000fc60008000f00 */
[----:B-1----:R-:W-:-:S04]  /*18d0*/  IMAD.WIDE.U32 R16, R10, UR8, R16 ;  /* 0x000000080a107c25 */ /* 0x002fc8000f8e0010 */
[-C--:B------:R-:W-:Y:S02]  /*18e0*/  IMAD R7, R7, R2.reuse, RZ ;  /* 0x0000000207077224 */ /* 0x080fe400078e02ff */
[----:B------:R-:W-:-:S04]  /*18f0*/  IMAD.WIDE.U32 R14, R8, R2, R14 ;  /* 0x00000002080e7225 */ /* 0x000fc800078e000e */
[----:B------:R-:W-:Y:S01]  /*1900*/  IMAD R7, R8, R3, R7 ;  /* 0x0000000308077224 */ /* 0x000fe200078e0207 */
[----:B------:R-:W-:-:S04]  /*1910*/  SHF.R.S32.HI R8, RZ, 0x1f, R10 ;  /* 0x0000001fff087819 */ /* 0x000fc8000001140a */
[----:B------:R-:W-:Y:S01]  /*1920*/  IADD3 R15, PT, PT, R15, R7, RZ ;  /* 0x000000070f0f7210 */ /* 0x000fe20007ffe0ff */
[C---:B------:R-:W-:Y:S02]  /*1930*/  IMAD R7, R8.reuse, UR8, RZ ;  /* 0x0000000808077c24 */ /* 0x040fe4000f8e02ff */
[----:B------:R-:W-:Y:S02]  /*1940*/  IMAD R9, R8, UR10, RZ ;  /* 0x0000000a08097c24 */ /* 0x000fe4000f8e02ff */
[C---:B------:R-:W-:Y:S02]  /*1950*/  IMAD R7, R10.reuse, UR9, R7 ;  /* 0x000000090a077c24 */ /* 0x040fe4000f8e0207 */
[C---:B------:R-:W-:Y:S02]  /*1960*/  IMAD R9, R10.reuse, UR11, R9 ;  /* 0x0000000b0a097c24 */ /* 0x040fe4000f8e0209 */
[----:B------:R-:W-:Y:S01]  /*1970*/  IMAD.WIDE.U32 R18, R10, UR10, R14 ;  /* 0x0000000a0a127c25 */ /* 0x000fe2000f8e000e */
[----:B------:R-:W-:-:S03]  /*1980*/  IADD3 R11, PT, PT, R17, R7, RZ ;  /* 0x00000007110b7210 */ /* 0x000fc60007ffe0ff */
[----:B------:R-:W-:Y:S01]  /*1990*/  IMAD.MOV.U32 R14, RZ, RZ, R16 ;  /* 0x000000ffff0e7224 */ /* 0x000fe200078e0010 */
[----:B------:R-:W-:Y:S02]  /*19a0*/  IADD3 R15, PT, PT, R19, R9, RZ ;  /* 0x00000009130f7210 */ /* 0x000fe40007ffe0ff */
[----:B------:R-:W-:Y:S01]  /*19b0*/  MOV R16, R18 ;  /* 0x0000001200107202 */ /* 0x000fe20000000f00 */
[----:B------:R-:W-:Y:S06]  /*19c0*/  BRA `(.L_x_3434) ;  /* 0x0000000400707947 */ /* 0x000fec0003800000 */
.L_x_3433:
        /* <DEDUP_REMOVED lines=15> */
.L_x_3435:
[----:B------:R-:W2:Y:S01]  /*1ac0*/  LDC.64 R4, c[0x0][0x3b8] ;  /* 0x0000ee00ff047b82 */ /* 0x000ea20000000a00 */
[----:B------:R-:W-:-:S05]  /*1ad0*/  IADD3 R0, PT, PT, R8, R9, RZ ;  /* 0x0000000908007210 */ /* 0x000fca0007ffe0ff */
[C---:B--2---:R-:W-:Y:S02]  /*1ae0*/  IMAD R23, R0.reuse, R5, RZ ;  /* 0x0000000500177224 */ /* 0x044fe400078e02ff */
[----:B-1----:R-:W-:-:S05]  /*1af0*/  IMAD.WIDE.U32 R2, R0, R4, RZ ;  /* 0x0000000400027225 */ /* 0x002fca00078e00ff */
[----:B------:R-:W-:Y:S02]  /*1b00*/  IADD3 R23, PT, PT, R3, R23, RZ ;  /* 0x0000001703177210 */ /* 0x000fe40007ffe0ff */
[----:B------:R-:W-:Y:S02]  /*1b10*/  MOV R22, R2 ;  /* 0x0000000200167202 */ /* 0x000fe40000000f00 */
.L_x_3436:
[----:B------:R-:W-:Y:S05]  /*1b20*/  @P0 BRA `(.L_x_3437) ;  /* 0x0000000000340947 */ /* 0x000fea0003800000 */
[----:B------:R-:W1:Y:S01]  /*1b30*/  LDC.64 R2, c[0x0][0x3c0] ;  /* 0x0000f000ff027b82 */ /* 0x000e620000000a00 */
[----:B------:R-:W2:Y:S01]  /*1b40*/  LDCU.64 UR4, c[0x0][0x3a8] ;  /* 0x00007500ff0477ac */ /* 0x000ea20008000a00 */
[----:B------:R-:W-:Y:S02]  /*1b50*/  SHF.R.S32.HI R9, RZ, 0x1f, R8 ;  /* 0x0000001fff097819 */ /* 0x000fe40000011408 */
[----:B-----5:R-:W-:-:S05]  /*1b60*/  SHF.R.S32.HI R0, RZ, 0x1f, R7 ;  /* 0x0000001fff007819 */ /* 0x020fca0000011407 */
[----:B--2---:R-:W-:-:S04]  /*1b70*/  IMAD R0, R0, UR4, RZ ;  /* 0x0000000400007c24 */ /* 0x004fc8000f8e02ff */
[----:B------:R-:W-:Y:S02]  /*1b80*/  IMAD R0, R7, UR5, R0 ;  /* 0x0000000507007c24 */ /* 0x000fe4000f8e0200 */
[----:B-1----:R-:W-:-:S04]  /*1b90*/  IMAD R6, R9, R2, RZ ;  /* 0x0000000209067224 */ /* 0x002fc800078e02ff */
[C---:B------:R-:W-:Y:S02]  /*1ba0*/  IMAD R6, R8.reuse, R3, R6 ;  /* 0x0000000308067224 */ /* 0x040fe400078e0206 */
[----:B------:R-:W-:-:S05]  /*1bb0*/  IMAD.WIDE.U32 R8, R8, R2, RZ ;  /* 0x0000000208087225 */ /* 0x000fca00078e00ff */
[----:B------:R-:W-:-:S03]  /*1bc0*/  IADD3 R9, PT, PT, R9, R6, RZ ;  /* 0x0000000609097210 */ /* 0x000fc60007ffe0ff */
[----:B------:R-:W-:-:S05]  /*1bd0*/  IMAD.WIDE.U32 R20, R7, UR4, R8 ;  /* 0x0000000407147c25 */ /* 0x000fca000f8e0008 */
[----:B------:R-:W-:Y:S01]  /*1be0*/  IADD3 R21, PT, PT, R21, R0, RZ ;  /* 0x0000000015157210 */ /* 0x000fe20007ffe0ff */
[----:B------:R-:W-:Y:S06]  /*1bf0*/  BRA `(.L_x_3438) ;  /* 0x0000000000187947 */ /* 0x000fec0003800000 */
.L_x_3437:
[----:B------:R-:W1:Y:S01]  /*1c00*/  LDC.64 R2, c[0x0][0x3c0] ;  /* 0x0000f000ff027b82 */ /* 0x000e620000000a00 */
[----:B------:R-:W-:-:S05]  /*1c10*/  IADD3 R8, PT, PT, R8, R9, RZ ;  /* 0x0000000908087210 */ /* 0x000fca0007ffe0ff */
[C---:B-1----:R-:W-:Y:S02]  /*1c20*/  IMAD R21, R8.reuse, R3, RZ ;  /* 0x0000000308157224 */ /* 0x042fe400078e02ff */
[----:B------:R-:W-:-:S05]  /*1c30*/  IMAD.WIDE.U32 R8, R8, R2, RZ ;  /* 0x0000000208087225 */ /* 0x000fca00078e00ff */
[----:B------:R-:W-:Y:S02]  /*1c40*/  IADD3 R21, PT, PT, R9, R21, RZ ;  /* 0x0000001509157210 */ /* 0x000fe40007ffe0ff */
[----:B------:R-:W-:-:S07]  /*1c50*/  MOV R20, R8 ;  /* 0x0000000800147202 */ /* 0x000fce0000000f00 */
.L_x_3438:
[----:B------:R-:W1:Y:S01]  /*1c60*/  LDC R19, c[0x0][0x3e8] ;  /* 0x0000fa00ff137b82 */ /* 0x000e620000000800 */
[----:B------:R-:W-:Y:S02]  /*1c70*/  MOV R8, RZ ;  /* 0x000000ff00087202 */ /* 0x000fe40000000f00 */
[----:B------:R-:W-:Y:S02]  /*1c80*/  CS2R R212, SRZ ;  /* 0x0000000000d47805 */ /* 0x000fe4000001ff00 */
[----:B-1----:R-:W-:-:S04]  /*1c90*/  IABS R6, R19 ;  /* 0x0000001300067213 */ /* 0x002fc80000000000 */
[----:B------:R-:W1:Y:S08]  /*1ca0*/  I2F.RP R10, R6 ;  /* 0x00000006000a7306 */ /* 0x000e700000209400 */
[----:B-1----:R-:W1:Y:S02]  /*1cb0*/  MUFU.RCP R9, R10 ;  /* 0x0000000a00097308 */ /* 0x002e640000001000 */
[----:B-1----:R-:W-:Y:S01]  /*1cc0*/  IADD3 R9, PT, PT, R9, 0xffffffe, RZ ;  /* 0x0ffffffe09097810 */ /* 0x002fe20007ffe0ff */
[----:B------:R-:W1:Y:S05]  /*1cd0*/  LDC.64 R10, c[0x0][0x3d8] ;  /* 0x0000f600ff0a7b82 */ /* 0x000e6a0000000a00 */
[----:B------:R-:W2:Y:S02]  /*1ce0*/  F2I.FTZ.U32.TRUNC.NTZ R9, R9 ;  /* 0x0000000900097305 */ /* 0x000ea4000021f000 */
[----:B--2---:R-:W-:-:S04]  /*1cf0*/  IMAD.MOV R0, RZ, RZ, -R9 ;  /* 0x000000ffff007224 */ /* 0x004fc800078e0a09 */
[----:B-----5:R-:W-:Y:S01]  /*1d00*/  IMAD R7, R0, R6, RZ ;  /* 0x0000000600077224 */ /* 0x020fe200078e02ff */
[----:B------:R-:W-:-:S03]  /*1d10*/  IABS R0, R130 ;  /* 0x0000008200007213 */ /* 0x000fc60000000000 */
[----:B------:R-:W-:-:S04]  /*1d20*/  IMAD.HI.U32 R7, R9, R7, R8 ;  /* 0x0000000709077227 */ /* 0x000fc800078e0008 */
[----:B------:R-:W-:-:S04]  /*1d30*/  IMAD.MOV.U32 R8, RZ, RZ, R0 ;  /* 0x000000ffff087224 */ /* 0x000fc800078e0000 */
[----:B------:R-:W-:-:S05]  /*1d40*/  IMAD.HI.U32 R0, R7, R8, RZ ;  /* 0x0000000807007227 */ /* 0x000fca00078e00ff */
[----:B------:R-:W-:-:S05]  /*1d50*/  IADD3 R7, PT, PT, -R0, RZ, RZ ;  /* 0x000000ff00077210 */ /* 0x000fca0007ffe1ff */
[C---:B------:R-:W-:Y:S02]  /*1d60*/  IMAD R7, R6.reuse, R7, R8 ;  /* 0x0000000706077224 */ /* 0x040fe400078e0208 */
[----:B------:R-:W2:Y:S03]  /*1d70*/  LDC.64 R8, c[0x0][0x3d0] ;  /* 0x0000f400ff087b82 */ /* 0x000ea60000000a00 */
[----:B------:R-:W-:-:S13]  /*1d80*/  ISETP.GT.U32.AND P0, PT, R6, R7, PT ;  /* 0x000000070600720c */ /* 0x000fda0003f04070 */
[----:B------:R-:W-:Y:S01]  /*1d90*/  @!P0 IMAD.IADD R7, R7, 0x1, -R6 ;  /* 0x0000000107078824 */ /* 0x000fe200078e0a06 */
[----:B------:R-:W-:-:S04]  /*1da0*/  @!P0 IADD3 R0, PT, PT, R0, 0x1, RZ ;  /* 0x0000000100008810 */ /* 0x000fc80007ffe0ff */
[----:B------:R-:W-:Y:S02]  /*1db0*/  ISETP.GE.U32.AND P1, PT, R7, R6, PT ;  /* 0x000000060700720c */ /* 0x000fe40003f26070 */
[-C--:B------:R-:W-:Y:S02]  /*1dc0*/  LOP3.LUT R6, R130, R19.reuse, RZ, 0x3c, !PT ;  /* 0x0000001382067212 */ /* 0x080fe400078e3cff */
[----:B------:R-:W-:Y:S02]  /*1dd0*/  LEA R7, R62, 0xffffff80, 0x7 ;  /* 0xffffff803e077811 */ /* 0x000fe400078e38ff */
[----:B------:R-:W-:Y:S02]  /*1de0*/  ISETP.GE.AND P0, PT, R6, RZ, PT ;  /* 0x000000ff0600720c */ /* 0x000fe40003f06270 */
[----:B------:R-:W-:Y:S01]  /*1df0*/  SHF.R.S32.HI R15, RZ, 0x1f, R7 ;  /* 0x0000001fff0f7819 */ /* 0x000fe20000011407 */
[----:B------:R-:W-:Y:S01]  /*1e00*/  IMAD.WIDE.U32 R20, R7, R2, R20 ;  /* 0x0000000207147225 */ /* 0x000fe200078e0014 */
[----:B------:R-:W-:-:S03]  /*1e10*/  LOP3.LUT R6, RZ, R19, RZ, 0x33, !PT ;  /* 0x00000013ff067212 */ /* 0x000fc600078e33ff */
[----:B------:R-:W-:Y:S01]  /*1e20*/  @P1 VIADD R0, R0, 0x1 ;  /* 0x0000000100001836 */ /* 0x000fe20000000000 */
[----:B------:R-:W-:Y:S01]  /*1e30*/  ISETP.NE.AND P1, PT, R19, RZ, PT ;  /* 0x000000ff1300720c */ /* 0x000fe20003f25270 */
[C---:B------:R-:W-:Y:S02]  /*1e40*/  IMAD R16, R15.reuse, R2, RZ ;  /* 0x000000020f107224 */ /* 0x040fe400078e02ff */
[----:B------:R-:W-:Y:S01]  /*1e50*/  IMAD R14, R15, R4, RZ ;  /* 0x000000040f0e7224 */ /* 0x000fe200078e02ff */
[----:B------:R-:W-:Y:S01]  /*1e60*/  MOV R17, R0 ;  /* 0x0000000000117202 */ /* 0x000fe20000000f00 */
[----:B------:R-:W-:-:S03]  /*1e70*/  IMAD.WIDE.U32 R18, R7, R4, R22 ;  /* 0x0000000407127225 */ /* 0x000fc600078e0016 */
[----:B------:R-:W-:Y:S01]  /*1e80*/  @!P0 IADD3 R17, PT, PT, -R17, RZ, RZ ;  /* 0x000000ff11118210 */ /* 0x000fe20007ffe1ff */
[C---:B------:R-:W-:Y:S02]  /*1e90*/  IMAD R15, R7.reuse, R3, R16 ;  /* 0x00000003070f7224 */ /* 0x040fe400078e0210 */
[----:B------:R-:W-:Y:S01]  /*1ea0*/  IMAD R14, R7, R5, R14 ;  /* 0x00000005070e7224 */ /* 0x000fe200078e020e */
[----:B------:R-:W-:Y:S01]  /*1eb0*/  SEL R7, R6, R17, !P1 ;  /* 0x0000001106077207 */ /* 0x000fe20004800000 */
[----:B------:R-:W-:-:S03]  /*1ec0*/  IMAD.IADD R21, R21, 0x1, R15 ;  /* 0x0000000115157824 */ /* 0x000fc600078e020f */
[----:B------:R-:W-:Y:S01]  /*1ed0*/  SHF.R.S32.HI R15, RZ, 0x1f, R7 ;  /* 0x0000001fff0f7819 */ /* 0x000fe20000011407 */
[----:B-1----:R-:W-:Y:S01]  /*1ee0*/  IMAD.WIDE.U32 R20, R7, R10, R20 ;  /* 0x0000000a07147225 */ /* 0x002fe200078e0014 */
[----:B------:R-:W-:-:S03]  /*1ef0*/  IADD3 R19, PT, PT, R19, R14, RZ ;  /* 0x0000000e13137210 */ /* 0x000fc60007ffe0ff */
[C---:B------:R-:W-:Y:S02]  /*1f00*/  IMAD R14, R15.reuse, R10, RZ ;  /* 0x0000000a0f0e7224 */ /* 0x040fe400078e02ff */
[-C--:B--2---:R-:W-:Y:S02]  /*1f10*/  IMAD R16, R15, R8.reuse, RZ ;  /* 0x000000080f107224 */ /* 0x084fe400078e02ff */
[C---:B------:R-:W-:Y:S02]  /*1f20*/  IMAD R11, R7.reuse, R11, R14 ;  /* 0x0000000b070b7224 */ /* 0x040fe400078e020e */
[----:B------:R-:W-:-:S04]  /*1f30*/  IMAD.WIDE.U32 R18, R7, R8, R18 ;  /* 0x0000000807127225 */ /* 0x000fc800078e0012 */
[----:B------:R-:W-:Y:S01]  /*1f40*/  IMAD R9, R7, R9, R16 ;  /* 0x0000000907097224 */ /* 0x000fe200078e0210 */
[----:B------:R-:W-:Y:S01]  /*1f50*/  MOV R16, R20 ;  /* 0x0000001400107202 */ /* 0x000fe20000000f00 */
[----:B------:R-:W-:Y:S01]  /*1f60*/  IMAD.IADD R15, R21, 0x1, R11 ;  /* 0x00000001150f7824 */ /* 0x000fe200078e020b */
[----:B------:R-:W-:Y:S02]  /*1f70*/  MOV R14, R18 ;  /* 0x00000012000e7202 */ /* 0x000fe40000000f00 */
[----:B------:R-:W-:-:S07]  /*1f80*/  IADD3 R11, PT, PT, R19, R9, RZ ;  /* 0x00000009130b7210 */ /* 0x000fce0007ffe0ff */
.L_x_3434:
        /* <DEDUP_REMOVED lines=8> */
[----:B------:R-:W-:Y:S01]  /*2010*/  LOP3.LUT R10, R68, 0x38, RZ, 0xc0, !PT ;  /* 0x00000038440a7812 */ /* 0x000fe200078ec0ff */
[C---:B------:R-:W-:Y:S01]  /*2020*/  IMAD.SHL.U32 R113, R67.reuse, 0x4, RZ ;  /* 0x0000000443717824 */ /* 0x040fe200078e00ff */
[----:B------:R-:W-:Y:S01]  /*2030*/  MOV R133, RZ ;  /* 0x000000ff00857202 */ /* 0x000fe20000000f00 */
[----:B------:R-:W-:Y:S01]  /*2040*/  IMAD.SHL.U32 R64, R67, 0x40, RZ ;  /* 0x0000004043407824 */ /* 0x000fe200078e00ff */
[----:B------:R-:W-:Y:S01]  /*2050*/  SHF.R.S32.HI R131, RZ, 0x1f, R130 ;  /* 0x0000001fff837819 */ /* 0x000fe20000011482 */
[----:B------:R-:W2:Y:S01]  /*2060*/  @!P2 LDC.64 R8, c[0x0][0x398] ;  /* 0x0000e600ff08ab82 */ /* 0x000ea20000000a00 */
[----:B------:R-:W-:Y:S01]  /*2070*/  SHF.L.U64.HI R66, R2, 0x4, R3 ;  /* 0x0000000402427819 */ /* 0x000fe20000010203 */
[----:B------:R-:W-:Y:S01]  /*2080*/  IMAD.SHL.U32 R71, R4, 0x10, RZ ;  /* 0x0000001004477824 */ /* 0x000fe200078e00ff */
[----:B------:R-:W-:-:S02]  /*2090*/  SHF.L.U32 R65, R2, 0x4, RZ ;  /* 0x0000000402417819 */ /* 0x000fc400000006ff */
[----:B------:R-:W-:Y:S02]  /*20a0*/  LOP3.LUT R113, R113, 0x1c, RZ, 0xc0, !PT ;  /* 0x0000001c71717812 */ /* 0x000fe400078ec0ff */
[----:B------:R-:W-:Y:S02]  /*20b0*/  SHF.L.U32 R61, R62, 0x7, RZ ;  /* 0x000000073e3d7819 */ /* 0x000fe400000006ff */
[----:B------:R-:W-:Y:S02]  /*20c0*/  SHF.L.U64.HI R72, R4, 0x4, R5 ;  /* 0x0000000404487819 */ /* 0x000fe40000010205 */
[----:B------:R-:W-:Y:S01]  /*20d0*/  LOP3.LUT R64, R64, 0x200, RZ, 0xc0, !PT ;  /* 0x0000020040407812 */ /* 0x000fe200078ec0ff */
[----:B-1----:R-:W-:-:S04]  /*20e0*/  @P2 IMAD.WIDE.U32 R20, R12, R128, RZ ;  /* 0x000000800c142225 */ /* 0x002fc800078e00ff */
[----:B------:R-:W-:Y:S02]  /*20f0*/  VIADD R74, R61, 0xffffff80 ;  /* 0xffffff803d4a7836 */ /* 0x000fe40000000000 */
[----:B--2---:R-:W-:-:S04]  /*2100*/  @!P2 IMAD.WIDE.U32 R18, R207, R8, RZ ;  /* 0x00000008cf12a225 */ /* 0x004fc800078e00ff */
[----:B------:R-:W-:Y:S02]  /*2110*/  @!P2 IMAD.MOV.U32 R8, RZ, RZ, R18 ;  /* 0x000000ffff08a224 */ /* 0x000fe400078e0012 */
[----:B------:R-:W-:Y:S01]  /*2120*/  @P2 IMAD.MOV.U32 R8, RZ, RZ, R20 ;  /* 0x000000ffff082224 */ /* 0x000fe200078e0014 */
[----:B------:R-:W-:Y:S01]  /*2130*/  IADD3 R20, P3, PT, R10, R14, RZ ;  /* 0x0000000e0a147210 */ /* 0x000fe20007f7e0ff */
[----:B------:R-:W-:Y:S01]  /*2140*/  @!P2 IMAD R9, R207, R9, R19 ;  /* 0x00000009cf09a224 */ /* 0x000fe200078e0213 */
[----:B------:R-:W1:Y:S01]  /*2150*/  LDC R14, c[0x0][0x450] ;  /* 0x00011400ff0e7b82 */ /* 0x000e620000000800 */
[----:B------:R-:W-:Y:S01]  /*2160*/  @P2 IMAD R9, R12, R129, R21 ;  /* 0x000000810c092224 */ /* 0x000fe200078e0215 */
[C---:B------:R-:W-:Y:S01]  /*2170*/  IADD3 R16, P2, PT, R10.reuse, R16, RZ ;  /* 0x000000100a107210 */ /* 0x040fe20007f5e0ff */
[----:B------:R-:W-:Y:S01]  /*2180*/  IMAD.X R21, RZ, RZ, R11, P3 ;  /* 0x000000ffff157224 */ /* 0x000fe200018e060b */
[----:B------:R-:W-:Y:S01]  /*2190*/  IADD3 R22, P3, PT, R10, R8, RZ ;  /* 0x000000080a167210 */ /* 0x000fe20007f7e0ff */
[----:B------:R-:W-:Y:S01]  /*21a0*/  IMAD.WIDE.U32 R18, R13, 0x40, R132 ;  /* 0x000000400d127825 */ /* 0x000fe200078e0084 */
[----:B------:R-:W-:-:S03]  /*21b0*/  IADD3.X R17, PT, PT, RZ, R15, RZ, P2, !PT ;  /* 0x0000000fff117210 */ /* 0x000fc600017fe4ff */
[----:B------:R-:W-:Y:S02]  /*21c0*/  IMAD R13, R131, UR4, RZ ;  /* 0x00000004830d7c24 */ /* 0x000fe4000f8e02ff */
[----:B------:R-:W-:Y:S01]  /*21d0*/  IMAD.X R23, RZ, RZ, R9, P3 ;  /* 0x000000ffff177224 */ /* 0x000fe200018e0609 */
[----:B------:R-:W-:Y:S01]  /*21e0*/  LOP3.LUT R9, R10, 0x40, RZ, 0xfc, !PT ;  /* 0x000000400a097812 */ /* 0x000fe200078efcff */
[C---:B------:R-:W-:Y:S02]  /*21f0*/  IMAD R8, R130.reuse, UR5, R13 ;  /* 0x0000000582087c24 */ /* 0x040fe4000f8e020d */
[----:B------:R-:W-:Y:S01]  /*2200*/  IMAD.WIDE.U32 R12, R130, UR4, R22 ;  /* 0x00000004820c7c25 */ /* 0x000fe2000f8e0016 */
[----:B------:R-:W2:Y:S03]  /*2210*/  LDCU.64 UR4, c[0x0][0x390] ;  /* 0x00007200ff0477ac */ /* 0x000ea60008000a00 */
[----:B------:R-:W-:Y:S01]  /*2220*/  IMAD.WIDE.U32 R16, R132, R2, R16 ;  /* 0x0000000284107225 */ /* 0x000fe200078e0010 */
[----:B------:R-:W-:-:S03]  /*2230*/  IADD3 R13, PT, PT, R13, R8, RZ ;  /* 0x000000080d0d7210 */ /* 0x000fc60007ffe0ff */
[----:B------:R-:W-:Y:S01]  /*2240*/  IMAD.WIDE.U32 R20, R132, R4, R20 ;  /* 0x0000000484147225 */ /* 0x000fe200078e0014 */
[----:B-1----:R-:W-:-:S03]  /*2250*/  LEA.HI R14, R14, R14, RZ, 0x1 ;  /* 0x0000000e0e0e7211 */ /* 0x002fc600078f08ff */
[C---:B------:R-:W-:Y:S01]  /*2260*/  IMAD R77, R132.reuse, R3, R17 ;  /* 0x00000003844d7224 */ /* 0x040fe200078e0211 */
[----:B------:R-:W-:Y:S01]  /*2270*/  SHF.R.S32.HI R3, RZ, 0x1f, R70 ;  /* 0x0000001fff037819 */ /* 0x000fe20000011446 */
[----:B------:R-:W-:Y:S01]  /*2280*/  IMAD R79, R132, R5, R21 ;  /* 0x00000005844f7224 */ /* 0x000fe200078e0215 */
[----:B------:R-:W-:Y:S01]  /*2290*/  SHF.R.S32.HI R14, RZ, 0x1, R14 ;  /* 0x00000001ff0e7819 */ /* 0x000fe2000001140e */
[----:B------:R-:W-:Y:S01]  /*22a0*/  IMAD.SHL.U32 R78, R20, 0x2, RZ ;  /* 0x00000002144e7824 */ /* 0x000fe200078e00ff */
[----:B------:R-:W-:Y:S01]  /*22b0*/  LEA.HI R2, R3, R70, RZ, 0x7 ;  /* 0x0000004603027211 */ /* 0x000fe200078f38ff */
[----:B------:R-:W-:Y:S01]  /*22c0*/  IMAD.SHL.U32 R76, R16, 0x2, RZ ;  /* 0x00000002104c7824 */ /* 0x000fe200078e00ff */
[----:B------:R-:W-:Y:S01]  /*22d0*/  SHF.L.U64.HI R79, R20, 0x1, R79 ;  /* 0x00000001144f7819 */ /* 0x000fe2000001024f */
[----:B------:R-:W-:Y:S01]  /*22e0*/  IMAD R75, R19, R128, RZ ;  /* 0x00000080134b7224 */ /* 0x000fe200078e02ff */
[----:B----4-:R-:W-:Y:S01]  /*22f0*/  IADD3 R78, P2, PT, R78, UR8, RZ ;  /* 0x000000084e4e7c10 */ /* 0x010fe2000ff5e0ff */
[----:B------:R-:W-:Y:S01]  /*2300*/  IMAD R115, R132, R14, R113 ;  /* 0x0000000e84737224 */ /* 0x000fe200078e0271 */
[----:B------:R-:W-:Y:S01]  /*2310*/  SHF.R.S32.HI R2, RZ, 0x7, R2 ;  /* 0x00000007ff027819 */ /* 0x000fe20000011402 */
[----:B------:R-:W-:Y:S01]  /*2320*/  IMAD R75, R18, R129, R75 ;  /* 0x00000081124b7224 */ /* 0x000fe200078e024b */
[----:B------:R-:W-:Y:S01]  /*2330*/  IADD3.X R79, PT, PT, R79, UR9, RZ, P2, !PT ;  /* 0x000000094f4f7c10 */ /* 0x000fe200097fe4ff */
[----:B------:R-:W-:Y:S01]  /*2340*/  IMAD.IADD R113, R113, 0x1, R115 ;  /* 0x0000000171717824 */ /* 0x000fe200078e0273 */
[----:B------:R-:W-:Y:S01]  /*2350*/  SHF.L.U64.HI R77, R16, 0x1, R77 ;  /* 0x00000001104d7819 */ /* 0x000fe2000001024d */
[----:B------:R-:W-:Y:S01]  /*2360*/  IMAD.WIDE.U32 R128, R18, R128, R12 ;  /* 0x0000008012807225 */ /* 0x000fe200078e000c */
[----:B--2---:R-:W-:-:S02]  /*2370*/  IADD3 R76, P2, PT, R76, UR4, RZ ;  /* 0x000000044c4c7c10 */ /* 0x004fc4000ff5e0ff */
[----:B------:R-:W-:Y:S01]  /*2380*/  VIMNMX R73, PT, PT, R205, R2, !PT ;  /* 0x00000002cd497248 */ /* 0x000fe20007fe0100 */
[----:B------:R-:W-:Y:S01]  /*2390*/  IMAD.MOV.U32 R209, RZ, RZ, R79 ;  /* 0x000000ffffd17224 */ /* 0x000fe200078e004f */
[----:B------:R-:W-:Y:S01]  /*23a0*/  IADD3.X R77, PT, PT, R77, UR5, RZ, P2, !PT ;  /* 0x000000054d4d7c10 */ /* 0x000fe200097fe4ff */
[----:B------:R-:W-:Y:S01]  /*23b0*/  IMAD.MOV.U32 R210, RZ, RZ, R76 ;  /* 0x000000ffffd27224 */ /* 0x000fe200078e004c */
[----:B------:R-:W-:Y:S01]  /*23c0*/  ISETP.GT.AND P2, PT, R62, R73, PT ;  /* 0x000000493e00720c */ /* 0x000fe20003f44270 */
[----:B------:R-:W-:Y:S01]  /*23d0*/  IMAD.IADD R75, R129, 0x1, R75 ;  /* 0x00000001814b7824 */ /* 0x000fe200078e024b */
[----:B------:R-:W-:Y:S02]  /*23e0*/  SHF.R.S32.HI R100, RZ, 0x1f, R115 ;  /* 0x0000001fff647819 */ /* 0x000fe40000011473 */
[----:B------:R-:W-:Y:S02]  /*23f0*/  SHF.R.S32.HI R99, RZ, 0x1f, R113 ;  /* 0x0000001fff637819 */ /* 0x000fe40000011471 */
[----:B------:R-:W-:-:S02]  /*2400*/  MOV R208, R78 ;  /* 0x0000004e00d07202 */ /* 0x000fc40000000f00 */
[----:B------:R-:W-:-:S05]  /*2410*/  MOV R211, R77 ;  /* 0x0000004d00d37202 */ /* 0x000fca0000000f00 */
[----:B---3--:R-:W-:Y:S05]  /*2420*/  @!P2 BRA `(.L_x_3439) ;  /* 0x000000bc00aca947 */ /* 0x008fea0003800000 */
[----:B------:R-:W1:Y:S01]  /*2430*/  LDC.64 R4, c[0x0][0x4a0] ;  /* 0x00012800ff047b82 */ /* 0x000e620000000a00 */
[----:B------:R-:W2:Y:S01]  /*2440*/  LDCU.128 UR16, c[0x0][0x4b0] ;  /* 0x00009600ff1077ac */ /* 0x000ea20008000c00 */
[----:B------:R-:W-:Y:S01]  /*2450*/  IMAD.MOV.U32 R11, RZ, RZ, RZ ;  /* 0x000000ffff0b7224 */ /* 0x000fe200078e00ff */
[----:B------:R-:W-:Y:S01]  /*2460*/  SHF.R.S32.HI R13, RZ, 0x1f, R74 ;  /* 0x0000001fff0d7819 */ /* 0x000fe2000001144a */
[----:B------:R-:W-:Y:S01]  /*2470*/  @!P0 IMAD.MOV R0, RZ, RZ, -R0 ;  /* 0x000000ffff008224 */ /* 0x000fe200078e0a00 */
[----:B------:R-:W3:Y:S01]  /*2480*/  LDCU.128 UR8, c[0x0][0x490] ;  /* 0x00009200ff0877ac */ /* 0x000ee20008000c00 */
[----:B-----5:R-:W-:Y:S01]  /*2490*/  IADD3 R7, PT, PT, R74, R7, RZ ;  /* 0x000000074a077210 */ /* 0x020fe20007ffe0ff */
[----:B------:R-:W-:Y:S01]  /*24a0*/  IMAD R110, R14, 0x30, RZ ;  /* 0x000000300e6e7824 */ /* 0x000fe200078e02ff */
[----:B------:R-:W4:Y:S01]  /*24b0*/  LDC.64 R2, c[0x0][0x4a8] ;  /* 0x00012a00ff027b82 */ /* 0x000f220000000a00 */
[----:B------:R-:W3:Y:S01]  /*24c0*/  LDCU.128 UR12, c[0x0][0x4c0] ;  /* 0x00009800ff0c77ac */ /* 0x000ee20008000c00 */
[----:B------:R-:W-:Y:S01]  /*24d0*/  SEL R6, R6, R0, !P1 ;  /* 0x0000000006067207 */ /* 0x000fe20004800000 */
[----:B------:R-:W-:Y:S01]  /*24e0*/  IMAD R52, R7, R14, RZ ;  /* 0x0000000e07347224 */ /* 0x000fe200078e02ff */
[C---:B------:R-:W-:Y:S01]  /*24f0*/  SHF.L.U32 R111, R14.reuse, 0x4, RZ ;  /* 0x000000040e6f7819 */ /* 0x040fe200000006ff */
[----:B------:R-:W3:Y:S01]  /*2500*/  LDCU.64 UR4, c[0x0][0x488] ;  /* 0x00009100ff0477ac */ /* 0x000ee20008000a00 */
[C---:B------:R-:W-:Y:S01]  /*2510*/  IMAD R109, R14.reuse, 0x50, RZ ;  /* 0x000000500e6d7824 */ /* 0x040fe200078e02ff */
[C---:B------:R-:W-:Y:S01]  /*2520*/  SHF.L.U32 R106, R14.reuse, 0x5, RZ ;  /* 0x000000050e6a7819 */ /* 0x040fe200000006ff */
[C---:B------:R-:W-:Y:S01]  /*2530*/  IMAD R108, R14.reuse, 0x60, RZ ;  /* 0x000000600e6c7824 */ /* 0x040fe200078e02ff */
[----:B------:R-:W-:Y:S01]  /*2540*/  UMOV UR20, URZ ;  /* 0x000000ff00147c82 */ /* 0x000fe20008000000 */
[----:B------:R-:W-:Y:S01]  /*2550*/  IMAD R107, R14, 0x70, RZ ;  /* 0x000000700e6b7824 */ /* 0x000fe200078e02ff */
[----:B------:R-:W-:Y:S01]  /*2560*/  IADD3 R122, PT, PT, R132, 0x20, RZ ;  /* 0x00000020847a7810 */ /* 0x000fe20007ffe0ff */
[----:B------:R-:W-:Y:S01]  /*2570*/  IMAD.SHL.U32 R105, R14, 0x40, RZ ;  /* 0x000000400e697824 */ /* 0x000fe200078e00ff */
        /* <DEDUP_REMOVED lines=8> */
[----:B--2---:R-:W-:Y:S01]  /*2600*/  IMAD R5, R13, UR16, RZ ;  /* 0x000000100d057c24 */ /* 0x004fe2000f8e02ff */
[----:B------:R-:W-:Y:S01]  /*2610*/  SHF.R.S32.HI R97, RZ, 0x1f, R106 ;  /* 0x0000001fff617819 */ /* 0x000fe2000001146a */
[----:B------:R-:W-:Y:S01]  /*2620*/  IMAD.WIDE.U32 R16, R74, UR16, R16 ;  /* 0x000000104a107c25 */ /* 0x000fe2000f8e0010 */
[C---:B----4-:R-:W-:Y:S02]  /*2630*/  SHF.L.U64.HI R90, R2.reuse, 0x4, R3 ;  /* 0x00000004025a7819 */ /* 0x050fe40000010203 */
[----:B------:R-:W-:Y:S01]  /*2640*/  SHF.L.U32 R91, R2, 0x4, RZ ;  /* 0x00000004025b7819 */ /* 0x000fe200000006ff */
[----:B------:R-:W-:Y:S01]  /*2650*/  IMAD R0, R74, UR17, R5 ;  /* 0x000000114a007c24 */ /* 0x000fe2000f8e0205 */
[----:B------:R-:W-:Y:S01]  /*2660*/  SHF.R.S32.HI R5, RZ, 0x1f, R6 ;  /* 0x0000001fff057819 */ /* 0x000fe20000011406 */
[----:B---3--:R-:W-:Y:S01]  /*2670*/  IMAD.WIDE.U32 R18, R207, UR10, R10 ;  /* 0x0000000acf127c25 */ /* 0x008fe2000f8e000a */
[----:B------:R-:W-:-:S02]  /*2680*/  SHF.R.S32.HI R96, RZ, 0x1f, R110 ;  /* 0x0000001fff607819 */ /* 0x000fc4000001146e */
[----:B------:R-:W-:Y:S01]  /*2690*/  IADD3 R21, PT, PT, R17, R0, RZ ;  /* 0x0000000011157210 */ /* 0x000fe20007ffe0ff */
[----:B------:R-:W-:Y:S01]  /*26a0*/  IMAD R15, R5, UR12, RZ ;  /* 0x0000000c050f7c24 */ /* 0x000fe2000f8e02ff */
[----:B------:R-:W-:Y:S01]  /*26b0*/  SHF.R.S32.HI R95, RZ, 0x1f, R105 ;  /* 0x0000001fff5f7819 */ /* 0x000fe20000011469 */
[----:B------:R-:W-:Y:S01]  /*26c0*/  IMAD.MOV.U32 R20, RZ, RZ, R16 ;  /* 0x000000ffff147224 */ /* 0x000fe200078e0010 */
[----:B------:R-:W-:Y:S01]  /*26d0*/  SHF.R.S32.HI R94, RZ, 0x1f, R109 ;  /* 0x0000001fff5e7819 */ /* 0x000fe2000001146d */
[----:B------:R-:W-:Y:S01]  /*26e0*/  IMAD R0, R13, R2, RZ ;  /* 0x000000020d007224 */ /* 0x000fe200078e02ff */
[----:B------:R-:W-:Y:S01]  /*26f0*/  SHF.R.S32.HI R93, RZ, 0x1f, R108 ;  /* 0x0000001fff5d7819 */ /* 0x000fe2000001146c */
[----:B------:R-:W-:Y:S01]  /*2700*/  IMAD R19, R207, UR11, R19 ;  /* 0x0000000bcf137c24 */ /* 0x000fe2000f8e0213 */
[----:B------:R-:W1:Y:S01]  /*2710*/  LDCU.64 UR10, c[0x0][0x4d0] ;  /* 0x00009a00ff0a77ac */ /* 0x000e620008000a00 */
[C---:B------:R-:W-:Y:S01]  /*2720*/  IMAD R16, R6.reuse, UR13, R15 ;  /* 0x0000000d06107c24 */ /* 0x040fe2000f8e020f */
[----:B------:R-:W-:Y:S01]  /*2730*/  SHF.R.S32.HI R92, RZ, 0x1f, R107 ;  /* 0x0000001fff5c7819 */ /* 0x000fe2000001146b */
[----:B------:R-:W-:Y:S01]  /*2740*/  IMAD.WIDE.U32 R12, R6, UR12, R20 ;  /* 0x0000000c060c7c25 */ /* 0x000fe2000f8e0014 */
[----:B------:R-:W2:Y:S03]  /*2750*/  LDCU.64 UR12, c[0x0][0x4e0] ;  /* 0x00009c00ff0c77ac */ /* 0x000ea60008000a00 */
[----:B------:R-:W-:-:S02]  /*2760*/  IMAD R0, R74, R3, R0 ;  /* 0x000000034a007224 */ /* 0x000fc400078e0200 */
[----:B------:R-:W-:-:S04]  /*2770*/  IMAD.WIDE.U32 R18, R74, R2, R18 ;  /* 0x000000024a127225 */ /* 0x000fc800078e0012 */
[----:B------:R-:W-:Y:S01]  /*2780*/  IMAD.IADD R17, R13, 0x1, R16 ;  /* 0x000000010d117824 */ /* 0x000fe200078e0210 */
[----:B------:R-:W-:Y:S01]  /*2790*/  SHF.R.S32.HI R13, RZ, 0x1f, R70 ;  /* 0x0000001fff0d7819 */ /* 0x000fe20000011446 */
[----:B------:R-:W-:Y:S02]  /*27a0*/  IMAD R5, R5, UR18, RZ ;  /* 0x0000001205057c24 */ /* 0x000fe4000f8e02ff */
[----:B------:R-:W-:Y:S01]  /*27b0*/  IMAD.IADD R19, R19, 0x1, R0 ;  /* 0x0000000113137824 */ /* 0x000fe200078e0200 */
[----:B------:R-:W-:Y:S01]  /*27c0*/  IADD3.X R13, PT, PT, RZ, ~R13, RZ, P0, !PT ;  /* 0x8000000dff0d7210 */ /* 0x000fe200007fe4ff */
[C---:B------:R-:W-:Y:S01]  /*27d0*/  IMAD R0, R6.reuse, UR19, R5 ;  /* 0x0000001306007c24 */ /* 0x040fe2000f8e0205 */
[----:B------:R-:W-:Y:S01]  /*27e0*/  SHF.R.S32.HI R5, RZ, 0x1f, R52 ;  /* 0x0000001fff057819 */ /* 0x000fe20000011434 */
[----:B------:R-:W-:Y:S01]  /*27f0*/  IMAD.WIDE.U32 R18, R6, UR18, R18 ;  /* 0x0000001206127c25 */ /* 0x000fe2000f8e0012 */
[C---:B------:R-:W-:Y:S01]  /*2800*/  IADD3 R82, P0, PT, R52.reuse, R113, RZ ;  /* 0x0000007134527210 */ /* 0x040fe20007f1e0ff */
[----:B------:R-:W3:Y:S01]  /*2810*/  LDCU.U8 UR19, c[0x0][0x533] ;  /* 0x0000a660ff1377ac */ /* 0x000ee20008000000 */
[----:B------:R-:W-:Y:S01]  /*2820*/  IADD3 R52, P1, PT, R52, R115, RZ ;  /* 0x0000007334347210 */ /* 0x000fe20007f3e0ff */
[----:B------:R-:W-:-:S02]  /*2830*/  IMAD.IADD R19, R19, 0x1, R0 ;  /* 0x0000000113137824 */ /* 0x000fc400078e0200 */
[C---:B------:R-:W-:Y:S01]  /*2840*/  IMAD.X R83, R5.reuse, 0x1, R99, P0 ;  /* 0x0000000105537824 */ /* 0x040fe200000e0663 */
[----:B------:R-:W-:Y:S01]  /*2850*/  IADD3.X R5, PT, PT, R5, R100, RZ, P1, !PT ;  /* 0x0000006405057210 */ /* 0x000fe20000ffe4ff */
[----:B------:R-:W-:Y:S01]  /*2860*/  IMAD.MOV.U32 R16, RZ, RZ, R12 ;  /* 0x000000ffff107224 */ /* 0x000fe200078e000c */
[----:B------:R-:W-:Y:S01]  /*2870*/  USHF.L.U32 UR18, UR16, 0x7, URZ ;  /* 0x0000000710127899 */ /* 0x000fe200080006ff */
[C---:B------:R-:W-:Y:S01]  /*2880*/  IMAD R81, R13.reuse, UR16, RZ ;  /* 0x000000100d517c24 */ /* 0x040fe2000f8e02ff */
[C---:B------:R-:W-:Y:S01]  /*2890*/  SHF.L.U64.HI R0, R52.reuse, 0x1, R5 ;  /* 0x0000000134007819 */ /* 0x040fe20000010205 */
[----:B------:R-:W-:Y:S01]  /*28a0*/  IMAD.SHL.U32 R52, R52, 0x2, RZ ;  /* 0x0000000234347824 */ /* 0x000fe200078e00ff */
[----:B------:R-:W-:Y:S01]  /*28b0*/  SHF.L.U64.HI R83, R82, 0x1, R83 ;  /* 0x0000000152537819 */ /* 0x000fe20000010253 */
[----:B------:R-:W-:Y:S01]  /*28c0*/  IMAD.WIDE.U32 R6, R4, UR16, R16 ;  /* 0x0000001004067c25 */ /* 0x000fe2000f8e0010 */
[----:B------:R-:W-:Y:S01]  /*28d0*/  SHF.L.U32 R82, R82, 0x1, RZ ;  /* 0x0000000152527819 */ /* 0x000fe200000006ff */
[----:B------:R-:W4:Y:S01]  /*28e0*/  LDCU UR16, c[0x0][0x440] ;  /* 0x00008800ff1077ac */ /* 0x000f220008000800 */
[----:B------:R-:W-:Y:S01]  /*28f0*/  IADD3 R16, P0, PT, R52, UR14, RZ ;  /* 0x0000000e34107c10 */ /* 0x000fe2000ff1e0ff */
[----:B------:R-:W-:Y:S01]  /*2900*/  IMAD R81, R4, UR17, R81 ;  /* 0x0000001104517c24 */ /* 0x000fe2000f8e0251 */
[----:B------:R-:W-:Y:S01]  /*2910*/  IADD3 R84, P1, PT, R82, UR14, RZ ;  /* 0x0000000e52547c10 */ /* 0x000fe2000ff3e0ff */
[----:B------:R-:W2:Y:S01]  /*2920*/  LDCU UR17, c[0x0][0x450] ;  /* 0x00008a00ff1177ac */ /* 0x000ea20008000800 */
[----:B------:R-:W-:Y:S01]  /*2930*/  IADD3.X R17, PT, PT, R0, UR15, RZ, P0, !PT ;  /* 0x0000000f00117c10 */ /* 0x000fe200087fe4ff */
[-C--:B------:R-:W-:Y:S01]  /*2940*/  IMAD R13, R13, R2.reuse, RZ ;  /* 0x000000020d0d7224 */ /* 0x080fe200078e02ff */
[----:B-1----:R-:W-:Y:S01]  /*2950*/  IADD3 R52, P0, PT, R52, UR10, RZ ;  /* 0x0000000a34347c10 */ /* 0x002fe2000ff1e0ff */
[----:B------:R-:W-:Y:S01]  /*2960*/  IMAD.SHL.U32 R88, R2, 0x80, RZ ;  /* 0x0000008002587824 */ /* 0x000fe200078e00ff */
[----:B------:R-:W-:Y:S01]  /*2970*/  IADD3.X R85, PT, PT, R83, UR15, RZ, P1, !PT ;  /* 0x0000000f53557c10 */ /* 0x000fe20008ffe4ff */
[----:B------:R-:W-:Y:S01]  /*2980*/  IMAD R13, R4, R3, R13 ;  /* 0x00000003040d7224 */ /* 0x000fe200078e020d */
[----:B------:R-:W-:Y:S01]  /*2990*/  IADD3.X R53, PT, PT, R0, UR11, RZ, P0, !PT ;  /* 0x0000000b00357c10 */ /* 0x000fe200087fe4ff */
[----:B------:R-:W-:Y:S01]  /*29a0*/  IMAD.WIDE.U32 R4, R4, R2, R18 ;  /* 0x0000000204047225 */ /* 0x000fe200078e0012 */
[----:B------:R-:W-:Y:S01]  /*29b0*/  IADD3 R89, P0, PT, RZ, -UR20, RZ ;  /* 0x80000014ff597c10 */ /* 0x000fe2000ff1e0ff */
[----:B------:R-:W1:Y:S01]  /*29c0*/  LDCU.64 UR14, c[0x0][0x3c0] ;  /* 0x00007800ff0e77ac */ /* 0x000e620008000a00 */
[----:B------:R-:W-:Y:S01]  /*29d0*/  LEA R80, P3, R6, UR8, 0x1 ;  /* 0x0000000806507c11 */ /* 0x000fe2000f8608ff */
[----:B------:R-:W-:Y:S01]  /*29e0*/  IMAD.IADD R13, R5, 0x1, R13 ;  /* 0x00000001050d7824 */ /* 0x000fe200078e020d */
[----:B------:R-:W-:Y:S01]  /*29f0*/  IADD3.X R86, PT, PT, RZ, ~UR18, RZ, P0, !PT ;  /* 0x80000012ff567c10 */ /* 0x000fe200087fe4ff */
[----:B------:R-:W-:Y:S01]  /*2a00*/  IMAD.X R88, RZ, RZ, ~R88, P0 ;  /* 0x000000ffff587224 */ /* 0x000fe200000e0e58 */
[----:B------:R-:W-:Y:S01]  /*2a10*/  IADD3 R81, PT, PT, R7, R81, RZ ;  /* 0x0000005107517210 */ /* 0x000fe20007ffe0ff */
[----:B------:R-:W-:Y:S01]  /*2a20*/  VIADD R120, R132, 0x30 ;  /* 0x0000003084787836 */ /* 0x000fe20000000000 */
[----:B------:R-:W-:Y:S01]  /*2a30*/  LEA R12, P2, R4, UR4, 0x1 ;  /* 0x00000004040c7c11 */ /* 0x000fe2000f8408ff */
[----:B------:R-:W-:Y:S01]  /*2a40*/  VIADD R116, R132, 0x50 ;  /* 0x0000005084747836 */ /* 0x000fe20000000000 */
[----:B------:R-:W-:Y:S01]  /*2a50*/  IADD3 R82, P1, PT, R82, UR10, RZ ;  /* 0x0000000a52527c10 */ /* 0x000fe2000ff3e0ff */
[----:B------:R-:W-:Y:S01]  /*2a60*/  VIADD R112, R132, 0x70 ;  /* 0x0000007084707836 */ /* 0x000fe20000000000 */
[C---:B------:R-:W-:Y:S01]  /*2a70*/  SHF.R.S64 R87, R89.reuse, 0x1f, R86 ;  /* 0x0000001f59577819 */ /* 0x040fe20000001056 */
[C---:B------:R-:W-:Y:S01]  /*2a80*/  IMAD R103, R62.reuse, -0x80, R70 ;  /* 0xffffff803e677824 */ /* 0x040fe200078e0246 */
[----:B------:R-:W-:Y:S01]  /*2a90*/  SHF.R.S64 R89, R89, 0x1f, R88 ;  /* 0x0000001f59597819 */ /* 0x000fe20000001058 */
[----:B------:R-:W-:Y:S01]  /*2aa0*/  IMAD R101, R62, -0x80, R63 ;  /* 0xffffff803e657824 */ /* 0x000fe200078e023f */
[----:B--2---:R-:W-:Y:S01]  /*2ab0*/  MOV R15, UR17 ;  /* 0x00000011000f7c02 */ /* 0x004fe20008000f00 */
[----:B------:R-:W-:Y:S01]  /*2ac0*/  IMAD.MOV.U32 R102, RZ, RZ, R62 ;  /* 0x000000ffff667224 */ /* 0x000fe200078e003e */
[----:B------:R-:W-:Y:S01]  /*2ad0*/  SHF.R.S32.HI R86, RZ, 0x1f, R86 ;  /* 0x0000001fff567819 */ /* 0x000fe20000011456 */
[----:B---3--:R-:W-:Y:S01]  /*2ae0*/  UISETP.NE.AND UP0, UPT, UR19, URZ, UPT ;  /* 0x000000ff1300728c */ /* 0x008fe2000bf05270 */
[----:B------:R-:W-:-:S02]  /*2af0*/  SHF.R.S32.HI R88, RZ, 0x1f, R88 ;  /* 0x0000001fff587819 */ /* 0x000fc40000011458 */
[----:B------:R-:W-:Y:S02]  /*2b00*/  LEA.HI.X R81, R6, UR9, R81, 0x1, P3 ;  /* 0x0000000906517c11 */ /* 0x000fe400098f0c51 */
[----:B------:R-:W-:Y:S01]  /*2b10*/  LEA.HI.X R13, R4, UR5, R13, 0x1, P2 ;  /* 0x00000005040d7c11 */ /* 0x000fe200090f0c0d */
[----:B------:R-:W2:Y:S01]  /*2b20*/  LDCU.64 UR4, c[0x0][0x3b8] ;  /* 0x00007700ff0477ac */ /* 0x000ea20008000a00 */
[----:B------:R-:W-:Y:S01]  /*2b30*/  IADD3.X R83, PT, PT, R83, UR11, RZ, P1, !PT ;  /* 0x0000000b53537c10 */ /* 0x000fe20008ffe4ff */
[----:B-1--4-:R-:W3:Y:S06]  /*2b40*/  LDCU.128 UR8, c[0x0][0x3a0] ;  /* 0x00007400ff0877ac */ /* 0x012eec0008000c00 */
.L_x_3539:
[----:B------:R-:W-:Y:S01]  /*2b50*/  VIADD R101, R101, 0x80 ;  /* 0x0000008065657836 */ /* 0x000fe20000000000 */
[----:B------:R-:W-:Y:S01]  /*2b60*/  BSSY.RECONVERGENT B0, `(.L_x_3440) ;  /* 0x0000012000007945 */ /* 0x000fe20003800200 */
[----:B------:R-:W-:Y:S03]  /*2b70*/  VIADD R103, R103, 0x80 ;  /* 0x0000008067677836 */ /* 0x000fe60000000000 */
[-C--:B------:R-:W-:Y:S02]  /*2b80*/  ISETP.GE.AND P0, PT, R132, R101.reuse, PT ;  /* 0x000000658400720c */ /* 0x080fe40003f06270 */
[----:B------:R-:W-:Y:S02]  /*2b90*/  ISETP.GE.AND P2, PT, R124, R101, PT ;  /* 0x000000657c00720c */ /* 0x000fe40003f46270 */
[----:B------:R-:W-:Y:S02]  /*2ba0*/  ISETP.GE.AND P0, PT, R132, R103, !P0 ;  /* 0x000000678400720c */ /* 0x000fe40004706270 */
[----:B------:R-:W-:Y:S02]  /*2bb0*/  ISETP.GE.AND P1, PT, R122, R101, PT ;  /* 0x000000657a00720c */ /* 0x000fe40003f26270 */
        /* <DEDUP_REMOVED lines=8> */
[----:B------:R-:W4:Y:S04]  /*2c40*/  @!P2 LDG.E.128 R20, desc[UR6][R80.64] ;  /* 0x000000065014a981 */ /* 0x000f28000c1e1d00 */
[----:B----4-:R1:W-:Y:S04]  /*2c50*/  @!P2 STG.E.128 desc[UR6][R76.64], R20 ;  /* 0x000000144c00a986 */ /* 0x0103e8000c101d06 */
[----:B------:R-:W4:Y:S04]  /*2c60*/  @!P1 LDG.E.128 R4, desc[UR6][R80.64+0x80] ;  /* 0x0000800650049981 */ /* 0x000f28000c1e1d00 */
[----:B----4-:R1:W-:Y:S02]  /*2c70*/  @!P1 STG.E.128 desc[UR6][R76.64+0x80], R4 ;  /* 0x000080044c009986 */ /* 0x0103e4000c101d06 */
.L_x_3441:
[----:B--23--:R-:W-:Y:S05]  /*2c80*/  BSYNC.RECONVERGENT B0 ;  /* 0x0000000000007941 */ /* 0x00cfea0003800200 */
.L_x_3440:
        /* <DEDUP_REMOVED lines=9> */
[----:B-1----:R-:W2:Y:S04]  /*2d20*/  @!P2 LDG.E.128 R20, desc[UR6][R24.64] ;  /* 0x000000061814a981 */ /* 0x002ea8000c1e1d00 */
[----:B--2---:R2:W-:Y:S06]  /*2d30*/  @!P2 STG.E.128 desc[UR6][R18.64], R20 ;  /* 0x000000141200a986 */ /* 0x0045ec000c101d06 */
[----:B------:R-:W3:Y:S04]  /*2d40*/  @!P1 LDG.E.128 R4, desc[UR6][R24.64+0x80] ;  /* 0x0000800618049981 */ /* 0x000ee8000c1e1d00 */
[----:B---3--:R2:W-:Y:S02]  /*2d50*/  @!P1 STG.E.128 desc[UR6][R18.64+0x80], R4 ;  /* 0x0000800412009986 */ /* 0x0085e4000c101d06 */
.L_x_3443:
[----:B------:R-:W-:Y:S05]  /*2d60*/  BSYNC.RECONVERGENT B0 ;  /* 0x0000000000007941 */ /* 0x000fea0003800200 */
.L_x_3442:
        /* <DEDUP_REMOVED lines=14> */
.L_x_3445:
[----:B------:R-:W-:Y:S05]  /*2e50*/  BSYNC.RECONVERGENT B0 ;  /* 0x0000000000007941 */ /* 0x000fea0003800200 */
.L_x_3444:
        /* <DEDUP_REMOVED lines=8> */
[----:B------:R-:W-:Y:S01]  /*2ee0*/  ISETP.GE.AND P1, PT, R9, UR16, PT ;  /* 0x0000001009007c0c */ /* 0x000fe2000bf26270 */
[----:B--23--:R-:W-:Y:S04]  /*2ef0*/  IMAD.WIDE.U32 R18, R2, 0x60, R80 ;  /* 0x0000006002127825 */ /* 0x00cfe800078e0050 */
[----:B------:R-:W-:Y:S05]  /*2f00*/  IMAD R3, R3, 0x60, RZ ;  /* 0x0000006003037824 */ /* 0x000fea00078e02ff */
[----:B------:R-:W-:Y:S02]  /*2f10*/  IADD3 R19, PT, PT, R19, R3, RZ ;  /* 0x0000000313137210 */ /* 0x000fe40007ffe0ff */
[----:B------:R-:W2:Y:S03]  /*2f20*/  LDC.64 R2, c[0x0][0x3c0] ;  /* 0x0000f000ff027b82 */ /* 0x000ea60000000a00 */
[----:B-1----:R-:W3:Y:S01]  /*2f30*/  @!P2 LDG.E.128 R4, desc[UR6][R18.64] ;  /* 0x000000061204a981 */ /* 0x002ee2000c1e1d00 */
[----:B--2---:R-:W-:Y:S04]  /*2f40*/  IMAD.WIDE.U32 R24, R2, 0x60, R76 ;  /* 0x0000006002187825 */ /* 0x004fe800078e004c */
[----:B------:R-:W-:Y:S05]  /*2f50*/  IMAD R3, R3, 0x60, RZ ;  /* 0x0000006003037824 */ /* 0x000fea00078e02ff */
[----:B------:R-:W-:Y:S05]  /*2f60*/  IADD3 R25, PT, PT, R25, R3, RZ ;  /* 0x0000000319197210 */ /* 0x000fea0007ffe0ff */
[----:B---3--:R4:W-:Y:S04]  /*2f70*/  @!P2 STG.E.128 desc[UR6][R24.64], R4 ;  /* 0x000000041800a986 */ /* 0x0089e8000c101d06 */
[----:B------:R-:W2:Y:S04]  /*2f80*/  @!P1 LDG.E.128 R20, desc[UR6][R18.64+0x80] ;  /* 0x0000800612149981 */ /* 0x000ea8000c1e1d00 */
[----:B--2---:R4:W-:Y:S02]  /*2f90*/  @!P1 STG.E.128 desc[UR6][R24.64+0x80], R20 ;  /* 0x0000801418009986 */ /* 0x0049e4000c101d06 */
.L_x_3447:
[----:B------:R-:W-:Y:S05]  /*2fa0*/  BSYNC.RECONVERGENT B0 ;  /* 0x0000000000007941 */ /* 0x000fea0003800200 */
.L_x_3446:
        /* <DEDUP_REMOVED lines=17> */
.L_x_3449:
[----:B------:R-:W-:Y:S05]  /*30c0*/  BSYNC.RECONVERGENT B0 ;  /* 0x0000000000007941 */ /* 0x000fea0003800200 */
.L_x_3448:
[----:B------:R-:W-:Y:S01]  /*30d0*/  ISETP.GE.AND P5, PT, R116, R103, !P5 ;  /* 0x000000677400720c */ /* 0x000fe20006fa6270 */
[----:B------:R-:W-:Y:S01]  /*30e0*/  BSSY.RECONVERGENT B0, `(.L_x_3450) ;  /* 0x0000013000007945 */ /* 0x000fe20003800200 */
[C---:B------:R-:W-:Y:S04]  /*30f0*/  ISETP.GE.AND P4, PT, R114.reuse, R101, PT ;  /* 0x000000657200720c */ /* 0x040fe80003f86270 */
[----:B------:R-:W-:Y:S07]  /*3100*/  ISETP.GE.AND P4, PT, R114, R103, !P4 ;  /* 0x000000677200720c */ /* 0x000fee0006786270 */
[----:B------:R-:W-:Y:S05]  /*3110*/  @!P5 BRA `(.L_x_3451) ;  /* 0x00000000003cd947 */ /* 0x000fea0003800000 */
[----:B------:R-:W1:Y:S01]  /*3120*/  LDC.64 R2, c[0x0][0x4b0] ;  /* 0x00012c00ff027b82 */ /* 0x000e620000000a00 */
[----:B------:R-:W-:Y:S01]  /*3130*/  ISETP.GE.AND P1, PT, R10, UR16, PT ;  /* 0x000000100a007c0c */ /* 0x000fe2000bf26270 */
[----:B-123--:R-:W-:Y:S04]  /*3140*/  IMAD.WIDE.U32 R18, R2, 0xa0, R80 ;  /* 0x000000a002127825 */ /* 0x00efe800078e0050 */
        /* <DEDUP_REMOVED lines=12> */
.L_x_3451:
[----:B------:R-:W-:Y:S05]  /*3210*/  BSYNC.RECONVERGENT B0 ;  /* 0x0000000000007941 */ /* 0x000fea0003800200 */
.L_x_3450:
[----:B------:R-:W-:Y:S01]  /*3220*/  ISETP.GE.AND P3, PT, R112, R101, PT ;  /* 0x000000657000720c */ /* 0x000fe20003f66270 */
[----:B------:R-:W-:Y:S01]  /*3230*/  BSSY.RECONVERGENT B0, `(.L_x_3452) ;  /* 0x0000015000007945 */ /* 0x000fe20003800200 */
[----:B------:R-:W-:Y:S01]  /*3240*/  MOV R126, R104 ;  /* 0x00000068007e7202 */ /* 0x000fe20000000f00 */
[----:B------:R-:W-:Y:S01]  /*3250*/  VIADD R102, R102, 0xffffffff ;  /* 0xffffffff66667836 */ /* 0x000fe20000000000 */
[----:B------:R-:W-:Y:S01]  /*3260*/  ISETP.GE.AND P3, PT, R112, R103, !P3 ;  /* 0x000000677000720c */ /* 0x000fe20005f66270 */
[----:B------:R-:W-:Y:S01]  /*3270*/  VIADD R104, R104, 0xffffff80 ;  /* 0xffffff8068687836 */ /* 0x000fe20000000000 */
[----:B------:R-:W-:Y:S11]  /*3280*/  @!P4 BRA `(.L_x_3453) ;  /* 0x00000000003cc947 */ /* 0x000ff60003800000 */
        /* <DEDUP_REMOVED lines=15> */
.L_x_3453:
[----:B------:R-:W-:Y:S05]  /*3380*/  BSYNC.RECONVERGENT B0 ;  /* 0x0000000000007941 */ /* 0x000fea0003800200 */
.L_x_3452:
[----:B------:R-:W-:Y:S04]  /*3390*/  BSSY.RECONVERGENT B0, `(.L_x_3454) ;  /* 0x0000011000007945 */ /* 0x000fe80003800200 */
        /* <DEDUP_REMOVED lines=16> */
.L_x_3455:
[----:B------:R-:W-:Y:S05]  /*34a0*/  BSYNC.RECONVERGENT B0 ;  /* 0x0000000000007941 */ /* 0x000fea0003800200 */
.L_x_3454:
        /* <DEDUP_REMOVED lines=14> */
.L_x_3459:
[----:B------:R-:W-:Y:S05]  /*3590*/  BSYNC.RECONVERGENT B0 ;  /* 0x0000000000007941 */ /* 0x000fea0003800200 */
.L_x_3458:
        /* <DEDUP_REMOVED lines=16> */
.L_x_3461:
[----:B------:R-:W-:Y:S05]  /*36a0*/  BSYNC.RECONVERGENT B0 ;  /* 0x0000000000007941 */ /* 0x000fea0003800200 */
.L_x_3460:
        /* <DEDUP_REMOVED lines=18> */
.L_x_3463:
[----:B------:R-:W-:Y:S05]  /*37d0*/  BSYNC.RECONVERGENT B0 ;  /* 0x0000000000007941 */ /* 0x000fea0003800200 */
.L_x_3462:
        /* <DEDUP_REMOVED lines=18> */
.L_x_3465:
[----:B------:R-:W-:Y:S05]  /*3900*/  BSYNC.RECONVERGENT B0 ;  /* 0x0000000000007941 */ /* 0x000fea0003800200 */
.L_x_3464:
        /* <DEDUP_REMOVED lines=14> */
.L_x_3467:
[----:B------:R-:W-:Y:S05]  /*39f0*/  BSYNC.RECONVERGENT B0 ;  /* 0x0000000000007941 */ /* 0x000fea0003800200 */
.L_x_3466:
        /* <DEDUP_REMOVED lines=16> */
.L_x_3469:
[----:B------:R-:W-:Y:S05]  /*3b00*/  BSYNC.RECONVERGENT B0 ;  /* 0x0000000000007941 */ /* 0x000fea0003800200 */
.L_x_3468:
        /* <DEDUP_REMOVED lines=16> */
.L_x_3471:
[----:B------:R-:W-:Y:S05]  /*3c10*/  BSYNC.RECONVERGENT B0 ;  /* 0x0000000000007941 */ /* 0x000fea0003800200 */
.L_x_3470:
        /* <DEDUP_REMOVED lines=19> */
.L_x_3457:
        /* <DEDUP_REMOVED lines=61> */
.L_x_3477:
[----:B------:R-:W-:Y:S05]  /*4120*/  BSYNC.RECONVERGENT B0 ;  /* 0x0000000000007941 */ /* 0x000fea0003800200 */
.L_x_3476:
        /* <DEDUP_REMOVED lines=53> */
.L_x_3475:
[----:B------:R-:W-:Y:S05]  /*4480*/  BSYNC.RECONVERGENT B1 ;  /* 0x0000000000017941 */ /* 0x000fea0003800200 */
.L_x_3474:
        /* <DEDUP_REMOVED lines=68> */
.L_x_3481:
[----:B------:R-:W-:Y:S05]  /*48d0*/  BSYNC.RECONVERGENT B0 ;  /* 0x0000000000007941 */ /* 0x000fea0003800200 */
.L_x_3480:
        /* <DEDUP_REMOVED lines=53> */
.L_x_3479:
[----:B------:R-:W-:Y:S05]  /*4c30*/  BSYNC.RECONVERGENT B1 ;  /* 0x0000000000017941 */ /* 0x000fea0003800200 */
.L_x_3478:
        /* <DEDUP_REMOVED lines=69> */
.L_x_3485:
[----:B------:R-:W-:Y:S05]  /*5090*/  BSYNC.RECONVERGENT B0 ;  /* 0x0000000000007941 */ /* 0x000fea0003800200 */
.L_x_3484:
        /* <DEDUP_REMOVED lines=53> */
.L_x_3483:
[----:B------:R-:W-:Y:S05]  /*53f0*/  BSYNC.RECONVERGENT B1 ;  /* 0x0000000000017941 */ /* 0x000fea0003800200 */
.L_x_3482:
        /* <DEDUP_REMOVED lines=71> */
.L_x_3489:
[----:B------:R-:W-:Y:S05]  /*5870*/  BSYNC.RECONVERGENT B0 ;  /* 0x0000000000007941 */ /* 0x000fea0003800200 */
.L_x_3488:
        /* <DEDUP_REMOVED lines=51> */
.L_x_3487:
[----:B------:R-:W-:Y:S05]  /*5bb0*/  BSYNC.RECONVERGENT B1 ;  /* 0x0000000000017941 */ /* 0x000fea0003800200 */
.L_x_3486:
        /* <DEDUP_REMOVED lines=65> */
.L_x_3493:
[----:B------:R-:W-:Y:S05]  /*5fd0*/  BSYNC.RECONVERGENT B0 ;  /* 0x0000000000007941 */ /* 0x000fea0003800200 */
.L_x_3492:
        /* <DEDUP_REMOVED lines=51> */
.L_x_3491:
[----:B------:R-:W-:Y:S05]  /*6310*/  BSYNC.RECONVERGENT B1 ;  /* 0x0000000000017941 */ /* 0x000fea0003800200 */
.L_x_3490:
        /* <DEDUP_REMOVED lines=69> */
.L_x_3497:
[----:B------:R-:W-:Y:S05]  /*6770*/  BSYNC.RECONVERGENT B0 ;  /* 0x0000000000007941 */ /* 0x000fea0003800200 */
.L_x_3496:
        /* <DEDUP_REMOVED lines=51> */
.L_x_3495:
[----:B------:R-:W-:Y:S05]  /*6ab0*/  BSYNC.RECONVERGENT B1 ;  /* 0x0000000000017941 */ /* 0x000fea0003800200 */
.L_x_3494:
        /* <DEDUP_REMOVED lines=67> */
.L_x_3501:
[----:B------:R-:W-:Y:S05]  /*6ef0*/  BSYNC.RECONVERGENT B0 ;  /* 0x0000000000007941 */ /* 0x000fea0003800200 */
.L_x_3500:
        /* <DEDUP_REMOVED lines=51> */
.L_x_3499:
[----:B------:R-:W-:Y:S05]  /*7230*/  BSYNC.RECONVERGENT B1 ;  /* 0x0000000000017941 */ /* 0x000fea0003800200 */
.L_x_3498:
        /* <DEDUP_REMOVED lines=67> */
.L_x_3505:
[----:B------:R-:W-:Y:S05]  /*7670*/  BSYNC.RECONVERGENT B0 ;  /* 0x0000000000007941 */ /* 0x000fea0003800200 */
.L_x_3504:
        /* <DEDUP_REMOVED lines=51> */
.L_x_3503:
[----:B------:R-:W-:Y:S05]  /*79b0*/  BSYNC.RECONVERGENT B1 ;  /* 0x0000000000017941 */ /* 0x000fea0003800200 */
.L_x_3502:
        /* <DEDUP_REMOVED lines=8> */
.L_x_3473:
        /* <DEDUP_REMOVED lines=99> */
.L_x_3509:
[----:B------:R-:W-:Y:S05]  /*8070*/  BSYNC.RECONVERGENT B0 ;  /* 0x0000000000007941 */ /* 0x000fea0003800200 */
.L_x_3508:
        /* <DEDUP_REMOVED lines=92> */
.L_x_3507:
[----:B------:R-:W-:Y:S05]  /*8640*/  BSYNC.RECONVERGENT B1 ;  /* 0x0000000000017941 */ /* 0x000fea0003800200 */
.L_x_3506:
        /* <DEDUP_REMOVED lines=102> */
.L_x_3513:
[----:B------:R-:W-:Y:S05]  /*8cb0*/  BSYNC.RECONVERGENT B0 ;  /* 0x0000000000007941 */ /* 0x000fea0003800200 */
.L_x_3512:
        /* <DEDUP_REMOVED lines=92> */
.L_x_3511:
[----:B------:R-:W-:Y:S05]  /*9280*/  BSYNC.RECONVERGENT B1 ;  /* 0x0000000000017941 */ /* 0x000fea0003800200 */
.L_x_3510:
        /* <DEDUP_REMOVED lines=104> */
.L_x_3517:
[----:B------:R-:W-:Y:S05]  /*9910*/  BSYNC.RECONVERGENT B0 ;  /* 0x0000000000007941 */ /* 0x000fea0003800200 */
.L_x_3516:
        /* <DEDUP_REMOVED lines=92> */
.L_x_3515:
[----:B------:R-:W-:Y:S05]  /*9ee0*/  BSYNC.RECONVERGENT B1 ;  /* 0x0000000000017941 */ /* 0x000fea0003800200 */
.L_x_3514:
        /* <DEDUP_REMOVED lines=105> */
.L_x_3521:
[----:B------:R-:W-:Y:S05]  /*a580*/  BSYNC.RECONVERGENT B0 ;  /* 0x0000000000007941 */ /* 0x000fea0003800200 */
.L_x_3520:
        /* <DEDUP_REMOVED lines=92> */
.L_x_3519:
[----:B------:R-:W-:Y:S05]  /*ab50*/  BSYNC.RECONVERGENT B1 ;  /* 0x0000000000017941 */ /* 0x000fea0003800200 */
.L_x_3518:
        /* <DEDUP_REMOVED lines=101> */
.L_x_3525:
[----:B------:R-:W-:Y:S05]  /*b1b0*/  BSYNC.RECONVERGENT B0 ;  /* 0x0000000000007941 */ /* 0x000fea0003800200 */
.L_x_3524:
        /* <DEDUP_REMOVED lines=92> */
.L_x_3523:
[----:B------:R-:W-:Y:S05]  /*b780*/  BSYNC.RECONVERGENT B1 ;  /* 0x0000000000017941 */ /* 0x000fea0003800200 */
.L_x_3522:
        /* <DEDUP_REMOVED lines=103> */
.L_x_3529:
[----:B------:R-:W-:Y:S05]  /*be00*/  BSYNC.RECONVERGENT B0 ;  /* 0x0000000000007941 */ /* 0x000fea0003800200 */
.L_x_3528:
        /* <DEDUP_REMOVED lines=92> */
.L_x_3527:
[----:B------:R-:W-:Y:S05]  /*c3d0*/  BSYNC.RECONVERGENT B1 ;  /* 0x0000000000017941 */ /* 0x000fea0003800200 */
.L_x_3526:
        /* <DEDUP_REMOVED lines=103> */
.L_x_3533:
[----:B------:R-:W-:Y:S05]  /*ca50*/  BSYNC.RECONVERGENT B0 ;  /* 0x0000000000007941 */ /* 0x000fea0003800200 */
.L_x_3532:
        /* <DEDUP_REMOVED lines=92> */
.L_x_3531:
[----:B------:R-:W-:Y:S05]  /*d020*/  BSYNC.RECONVERGENT B1 ;  /* 0x0000000000017941 */ /* 0x000fea0003800200 */
.L_x_3530:
        /* <DEDUP_REMOVED lines=104> */
.L_x_3537:
[----:B------:R-:W-:Y:S05]  /*d6b0*/  BSYNC.RECONVERGENT B0 ;  /* 0x0000000000007941 */ /* 0x000fea0003800200 */
.L_x_3536:
        /* <DEDUP_REMOVED lines=90> */
.L_x_3535:
[----:B------:R-:W-:Y:S05]  /*dc60*/  BSYNC.RECONVERGENT B1 ;  /* 0x0000000000017941 */ /* 0x000fea0003800200 */
.L_x_3534:
[----:B------:R-:W5:Y:S08]  /*dc70*/  LDC R3, c[0x0][0x450] ;  /* 0x00011400ff037b82 */ /* 0x000f700000000800 */
[----:B------:R-:W1:Y:S01]  /*dc80*/  LDC R15, c[0x0][0x450] ;  /* 0x00011400ff0f7b82 */ /* 0x000e620000000800 */
[----:B-----5:R-:W-:Y:S05]  /*dc90*/  IMAD.U32 R3, R3, -0x40, RZ ;  /* 0xffffffc003037824 */ /* 0x020fea00078e00ff */
[C---:B------:R-:W-:Y:S02]  /*dca0*/  LEA R84, P1, R3.reuse, R84, 0x1 ;  /* 0x0000005403547211 */ /* 0x040fe400078208ff */
[C---:B------:R-:W-:Y:S02]  /*dcb0*/  LEA R82, P0, R3.reuse, R82, 0x1 ;  /* 0x0000005203527211 */ /* 0x040fe400078008ff */
[C---:B------:R-:W-:Y:S02]  /*dcc0*/  LEA.HI.X.SX32 R85, R3.reuse, R85, 0x1, P1 ;  /* 0x0000005503557211 */ /* 0x040fe400008f0eff */
[----:B-1----:R-:W-:Y:S09]  /*dcd0*/  LEA.HI.X.SX32 R83, R3, R83, 0x1, P0 ;  /* 0x0000005303537211 */ /* 0x002ff200000f0eff */
.L_x_3472:
[----:B------:R-:W-:Y:S05]  /*dce0*/  BSYNC.RECONVERGENT B2 ;  /* 0x0000000000027941 */ /* 0x000fea0003800200 */
.L_x_3456:
        /* <DEDUP_REMOVED lines=90> */
.L_x_3538:
[----:B------:R-:W-:Y:S02]  /*e290*/  IADD3 R80, P1, PT, R80, R87, RZ ;  /* 0x0000005750507210 */ /* 0x000fe40007f3e0ff */
[----:B------:R-:W-:Y:S03]  /*e2a0*/  IADD3 R12, P0, PT, R12, R89, RZ ;  /* 0x000000590c0c7210 */ /* 0x000fe60007f1e0ff */
[----:B------:R-:W-:Y:S02]  /*e2b0*/  IMAD.X R81, R81, 0x1, R86, P1 ;  /* 0x0000000151517824 */ /* 0x000fe400008e0656 */
[----:B------:R-:W-:Y:S01]  /*e2c0*/  IMAD.X R13, R13, 0x1, R88, P0 ;  /* 0x000000010d0d7824 */ /* 0x000fe200000e0658 */
[----:B------:R-:W-:Y:S07]  /*e2d0*/  @P2 BRA `(.L_x_3539) ;  /* 0xffffff48001c2947 */ /* 0x000fee000383ffff */
.L_x_3439:
        /* <DEDUP_REMOVED lines=28> */
[----:B-----5:R-:W-:Y:S01]  /*e4a0*/  LEA.HI.X R7, R39, R5, R37, 0x1, P0 ;  /* 0x0000000527077211 */ /* 0x020fe200000f0c25 */
        /* <DEDUP_REMOVED lines=14> */
.L_x_3543:
[----:B------:R-:W-:Y:S05]  /*e590*/  BSYNC.RECONVERGENT B0 ;  /* 0x0000000000007941 */ /* 0x000fea0003800200 */
.L_x_3542:
        /* <DEDUP_REMOVED lines=17> */
.L_x_3545:
[----:B------:R-:W-:Y:S05]  /*e6b0*/  BSYNC.RECONVERGENT B0 ;  /* 0x0000000000007941 */ /* 0x000fea0003800200 */
.L_x_3544:
        /* <DEDUP_REMOVED lines=17> */
.L_x_3547:
[----:B------:R-:W-:Y:S05]  /*e7d0*/  BSYNC.RECONVERGENT B0 ;  /* 0x0000000000007941 */ /* 0x000fea0003800200 */
.L_x_3546:
        /* <DEDUP_REMOVED lines=17> */
.L_x_3541:
        /* <DEDUP_REMOVED lines=29> */
[----:B-----5:R-:W-:Y:S02]  /*eac0*/  CS2R R6, SRZ ;  /* 0x0000000000067805 */ /* 0x020fe4000001ff00 */
        /* <DEDUP_REMOVED lines=51> */
.L_x_3555:
[----:B------:R-:W-:Y:S05]  /*ee00*/  BSYNC.RECONVERGENT B0 ;  /* 0x0000000000007941 */ /* 0x000fea0003800200 */
.L_x_3554:
[----:B-----5:R-:W-:Y:S01]  /*ee10*/  IMAD.MOV.U32 R6, RZ, RZ, R18 ;  /* 0x000000ffff067224 */ /* 0x020fe200078e0012 */
[----:B------:R-:W-:Y:S01]  /*ee20*/  MOV R4, R16 ;  /* 0x0000001000047202 */ /* 0x000fe20000000f00 */
[----:B------:R-:W-:Y:S01]  /*ee30*/  IMAD.MOV.U32 R7, RZ, RZ, R19 ;  /* 0x000000ffff077224 */ /* 0x000fe200078e0013 */
[----:B------:R-:W-:Y:S02]  /*ee40*/  MOV R5, R17 ;  /* 0x0000001100057202 */ /* 0x000fe40000000f00 */
.L_x_3553:
[----:B------:R-:W-:Y:S05]  /*ee50*/  BSYNC.RECONVERGENT B1 ;  /* 0x0000000000017941 */ /* 0x000fea0003800200 */
.L_x_3552:
        /* <DEDUP_REMOVED lines=13> */
[----:B------:R-:W-:Y:S02]  /*ef30*/  HADD2.F32 R28, -RZ, R19.H1_H1 ;  /* 0x30000013ff1c7230 */ /* 0x000fe40000004100 */
[--C-:B------:R-:W-:Y:S02]  /*ef40*/  HADD2.F32 R30, -RZ, R17.reuse.H0_H0 ;  /* 0x20000011ff1e7230 */ /* 0x100fe40000004100 */
[----:B------:R-:W-:-:S02]  /*ef50*/  HADD2.F32 R32, -RZ, R17.H1_H1 ;  /* 0x30000011ff207230 */ /* 0x000fc40000004100 */
[----:B--2---:R-:W-:Y:S02]  /*ef60*/  HADD2.F32 R24, -RZ, R19.H0_H0 ;  /* 0x20000013ff187230 */ /* 0x004fe40000004100 */
[----:B---3--:R-:W-:Y:S02]  /*ef70*/  HADD2.F32 R15, -RZ, R5.H1_H1 ;  /* 0x30000005ff0f7230 */ /* 0x008fe40000004100 */
[----:B------:R-:W-:Y:S02]  /*ef80*/  HADD2.F32 R17, -RZ, R4.H1_H1 ;  /* 0x30000004ff117230 */ /* 0x000fe40000004100 */
[----:B----4-:R-:W-:Y:S02]  /*ef90*/  HADD2.F32 R18, -RZ, R7.H1_H1 ;  /* 0x30000007ff127230 */ /* 0x010fe40000004100 */
        /* <DEDUP_REMOVED lines=29> */
.L_x_3557:
[----:B------:R-:W-:Y:S05]  /*f170*/  BSYNC.RECONVERGENT B0 ;  /* 0x0000000000007941 */ /* 0x000fea0003800200 */
.L_x_3556:
[----:B-----5:R3:W-:Y:S02]  /*f180*/  STS.128 [R0+0x2000], R16 ;  /* 0x0020001000007388 */ /* 0x0207e40000000c00 */
.L_x_3551:
[----:B------:R-:W-:Y:S05]  /*f190*/  BSYNC.RECONVERGENT B2 ;  /* 0x0000000000027941 */ /* 0x000fea0003800200 */
.L_x_3550:
        /* <DEDUP_REMOVED lines=25> */
[----:B-----5:R-:W2:Y:S04]  /*f330*/  LDG.E.64 R6, desc[UR6][R32.64] ;  /* 0x0000000620067981 */ /* 0x020ea8000c1e1b00 */
[----:B------:R-:W4:Y:S01]  /*f340*/  LDG.E.64 R4, desc[UR6][R36.64] ;  /* 0x0000000624047981 */ /* 0x000f22000c1e1b00 */
[--C-:B------:R-:W-:Y:S02]  /*f350*/  HADD2.F32 R28, -RZ, R17.reuse.H0_H0 ;  /* 0x20000011ff1c7230 */ /* 0x100fe40000004100 */
[----:B------:R-:W-:Y:S02]  /*f360*/  HADD2.F32 R29, -RZ, R17.H1_H1 ;  /* 0x30000011ff1d7230 */ /* 0x000fe40000004100 */
[--C-:B------:R-:W-:Y:S01]  /*f370*/  HADD2.F32 R23, -RZ, R19.reuse.H1_H1 ;  /* 0x30000013ff177230 */ /* 0x100fe20000004100 */
[----:B------:R-:W-:Y:S01]  /*f380*/  MOV R25, R18 ;  /* 0x0000001200197202 */ /* 0x000fe20000000f00 */
[----:B------:R-:W-:-:S02]  /*f390*/  HADD2.F32 R30, -RZ, R19.H0_H0 ;  /* 0x20000013ff1e7230 */ /* 0x000fc40000004100 */
[----:B--2---:R-:W-:Y:S02]  /*f3a0*/  HADD2.F32 R20, -RZ, R7.H1_H1 ;  /* 0x30000007ff147230 */ /* 0x004fe40000004100 */
[----:B----4-:R-:W-:-:S03]  /*f3b0*/  HADD2.F32 R17, -RZ, R5.H1_H1 ;  /* 0x30000005ff117230 */ /* 0x010fc60000004100 */
[C---:B------:R-:W-:Y:S01]  /*f3c0*/  FMUL.FTZ R32, R23.reuse, R20 ;  /* 0x0000001417207220 */ /* 0x040fe20000410000 */
[----:B------:R-:W-:Y:S02]  /*f3d0*/  HADD2.F32 R18, -RZ, R4.H1_H1 ;  /* 0x30000004ff127230 */ /* 0x000fe40000004100 */
[--C-:B------:R-:W-:Y:S02]  /*f3e0*/  HADD2.F32 R21, -RZ, R6.reuse.H1_H1 ;  /* 0x30000006ff157230 */ /* 0x100fe40000004100 */
[-C--:B------:R-:W-:Y:S01]  /*f3f0*/  FMUL.FTZ R19, R23, R17.reuse ;  /* 0x0000001117137220 */ /* 0x080fe20000410000 */
[C---:B------:R-:W-:Y:S01]  /*f400*/  FFMA.FTZ R32, R30.reuse, R17, R32 ;  /* 0x000000111e207223 */ /* 0x040fe20000010020 */
        /* <DEDUP_REMOVED lines=13> */
[----:B------:R-:W-:Y:S01]  /*f4e0*/  FMUL.FTZ R23, R17, R6 ;  /* 0x0000000611177220 */ /* 0x000fe20000410000 */
[----:B------:R-:W-:Y:S02]  /*f4f0*/  HADD2.F32 R28, -RZ, R25.H0_H0 ;  /* 0x20000019ff1c7230 */ /* 0x000fe40000004100 */
        /* <DEDUP_REMOVED lines=8> */
[----:B------:R-:W-:Y:S02]  /*f580*/  MOV R17, R18 ;  /* 0x0000001200117202 */ /* 0x000fe40000000f00 */
[----:B------:R-:W-:-:S02]  /*f590*/  F2FP.F16.F32.PACK_AB R19, R32, R19 ;  /* 0x000000132013723e */ /* 0x000fc400000000ff */
[----:B------:R-:W-:Y:S02]  /*f5a0*/  F2FP.F16.F32.PACK_AB R16, R23, R16 ;  /* 0x000000101710723e */ /* 0x000fe400000000ff */
[----:B------:R-:W-:Y:S02]  /*f5b0*/  MOV R18, R20 ;  /* 0x0000001400127202 */ /* 0x000fe40000000f00 */
.L_x_3563:
[----:B------:R-:W-:Y:S05]  /*f5c0*/  BSYNC.RECONVERGENT B0 ;  /* 0x0000000000007941 */ /* 0x000fea0003800200 */
.L_x_3562:
[----:B-----5:R1:W-:Y:S02]  /*f5d0*/  STS.128 [R0+0x800], R16 ;  /* 0x0008001000007388 */ /* 0x0203e40000000c00 */
.L_x_3561:
[----:B------:R-:W-:Y:S05]  /*f5e0*/  BSYNC.RECONVERGENT B1 ;  /* 0x0000000000017941 */ /* 0x000fea0003800200 */
.L_x_3560:
        /* <DEDUP_REMOVED lines=15> */
[C---:B-----5:R-:W-:Y:S02]  /*f6e0*/  IADD3.X R7, PT, PT, R31.reuse, UR11, RZ, P1, !PT ;  /* 0x0000000b1f077c10 */ /* 0x060fe40008ffe4ff */
[----:B------:R-:W-:-:S04]  /*f6f0*/  IADD3.X R5, PT, PT, R31, UR9, RZ, P0, !PT ;  /* 0x000000091f057c10 */ /* 0x000fc800087fe4ff */
[----:B------:R-:W2:Y:S04]  /*f700*/  LDG.E.64 R6, desc[UR6][R6.64+0x40] ;  /* 0x0000400606067981 */ /* 0x000ea8000c1e1b00 */
[----:B------:R-:W3:Y:S01]  /*f710*/  LDG.E.64 R4, desc[UR6][R4.64+0x40] ;  /* 0x0000400604047981 */ /* 0x000ee2000c1e1b00 */
[----:B------:R-:W-:Y:S01]  /*f720*/  MOV R23, R18 ;  /* 0x0000001200177202 */ /* 0x000fe20000000f00 */
[----:B------:R-:W-:Y:S02]  /*f730*/  HADD2.F32 R21, -RZ, R19.H1_H1 ;  /* 0x30000013ff157230 */ /* 0x000fe40000004100 */
[--C-:B------:R-:W-:Y:S02]  /*f740*/  HADD2.F32 R25, -RZ, R17.reuse.H0_H0 ;  /* 0x20000011ff197230 */ /* 0x100fe40000004100 */
[----:B------:R-:W-:-:S02]  /*f750*/  HADD2.F32 R28, -RZ, R17.H1_H1 ;  /* 0x30000011ff1c7230 */ /* 0x000fc40000004100 */
[----:B------:R-:W-:Y:S02]  /*f760*/  HADD2.F32 R32, -RZ, R19.H0_H0 ;  /* 0x20000013ff207230 */ /* 0x000fe40000004100 */
[----:B--2---:R-:W-:Y:S02]  /*f770*/  HADD2.F32 R18, -RZ, R7.H1_H1 ;  /* 0x30000007ff127230 */ /* 0x004fe40000004100 */
[----:B---3--:R-:W-:-:S03]  /*f780*/  HADD2.F32 R15, -RZ, R5.H1_H1 ;  /* 0x30000005ff0f7230 */ /* 0x008fc60000004100 */
[CC--:B-1----:R-:W-:Y:S01]  /*f790*/  FMUL.FTZ R34, R21.reuse, R18.reuse ;  /* 0x0000001215227220 */ /* 0x0c2fe20000410000 */
[----:B------:R-:W-:Y:S02]  /*f7a0*/  HADD2.F32 R17, -RZ, R4.H1_H1 ;  /* 0x30000004ff117230 */ /* 0x000fe40000004100 */
[----:B------:R-:W-:Y:S01]  /*f7b0*/  FMUL.FTZ R19, R21, R15 ;  /* 0x0000000f15137220 */ /* 0x000fe20000410000 */
[--C-:B------:R-:W-:Y:S02]  /*f7c0*/  HADD2.F32 R20, -RZ, R6.reuse.H1_H1 ;  /* 0x30000006ff147230 */ /* 0x100fe40000004100 */
[----:B------:R-:W-:Y:S01]  /*f7d0*/  FMUL.FTZ R30, R28, R17 ;  /* 0x000000111c1e7220 */ /* 0x000fe20000410000 */
[C---:B------:R-:W-:Y:S01]  /*f7e0*/  FFMA.FTZ R34, R32.reuse, R15, R34 ;  /* 0x0000000f20227223 */ /* 0x040fe20000010022 */
[----:B------:R-:W-:Y:S01]  /*f7f0*/  FFMA.FTZ R19, R32, R18, -R19 ;  /* 0x0000001220137223 */ /* 0x000fe20000010813 */
[----:B------:R-:W-:Y:S02]  /*f800*/  HADD2.F32 R6, -RZ, R6.H0_H0 ;  /* 0x20000006ff067230 */ /* 0x000fe40000004100 */
[----:B------:R-:W-:-:S02]  /*f810*/  HADD2.F32 R15, -RZ, R16.H1_H1 ;  /* 0x30000010ff0f7230 */ /* 0x000fc40000004100 */
[----:B------:R-:W-:Y:S02]  /*f820*/  HADD2.F32 R4, -RZ, R4.H0_H0 ;  /* 0x20000004ff047230 */ /* 0x000fe40000004100 */
[----:B------:R-:W-:Y:S02]  /*f830*/  HADD2.F32 R5, -RZ, R5.H0_H0 ;  /* 0x20000005ff057230 */ /* 0x000fe40000004100 */
[----:B------:R-:W-:Y:S02]  /*f840*/  HADD2.F32 R18, -RZ, R23.H1_H1 ;  /* 0x30000017ff127230 */ /* 0x000fe40000004100 */
[-C--:B------:R-:W-:Y:S01]  /*f850*/  FMUL.FTZ R28, R28, R20.reuse ;  /* 0x000000141c1c7220 */ /* 0x080fe20000410000 */
[----:B------:R-:W-:Y:S02]  /*f860*/  HADD2.F32 R7, -RZ, R7.H0_H0 ;  /* 0x20000007ff077230 */ /* 0x000fe40000004100 */
[----:B------:R-:W-:Y:S01]  /*f870*/  FFMA.FTZ R30, R25, R20, -R30 ;  /* 0x00000014191e7223 */ /* 0x000fe2000001081e */
[----:B------:R-:W-:-:S02]  /*f880*/  HADD2.F32 R21, -RZ, R16.H0_H0 ;  /* 0x20000010ff157230 */ /* 0x000fc40000004100 */
[C---:B------:R-:W-:Y:S01]  /*f890*/  FMUL.FTZ R16, R15.reuse, R4 ;  /* 0x000000040f107220 */ /* 0x040fe20000410000 */
[----:B------:R-:W-:Y:S02]  /*f8a0*/  HADD2.F32 R20, -RZ, R23.H0_H0 ;  /* 0x20000017ff147230 */ /* 0x000fe40000004100 */
[-C--:B------:R-:W-:Y:S01]  /*f8b0*/  FMUL.FTZ R23, R15, R6.reuse ;  /* 0x000000060f177220 */ /* 0x080fe20000410000 */
[C---:B------:R-:W-:Y:S01]  /*f8c0*/  FMUL.FTZ R15, R18.reuse, R5 ;  /* 0x00000005120f7220 */ /* 0x040fe20000410000 */
[----:B------:R-:W-:Y:S01]  /*f8d0*/  FMUL.FTZ R18, R18, R7 ;  /* 0x0000000712127220 */ /* 0x000fe20000410000 */
[----:B------:R-:W-:Y:S01]  /*f8e0*/  FFMA.FTZ R17, R25, R17, R28 ;  /* 0x0000001119117223 */ /* 0x000fe2000001001c */
        /* <DEDUP_REMOVED lines=8> */
.L_x_3565:
[----:B------:R-:W-:Y:S05]  /*f970*/  BSYNC.RECONVERGENT B0 ;  /* 0x0000000000007941 */ /* 0x000fea0003800200 */
.L_x_3564:
[----:B-----5:R3:W-:Y:S02]  /*f980*/  STS.128 [R0+0x2800], R16 ;  /* 0x0028001000007388 */ /* 0x0207e40000000c00 */
.L_x_3559:
[----:B------:R-:W-:Y:S05]  /*f990*/  BSYNC.RECONVERGENT B2 ;  /* 0x0000000000027941 */ /* 0x000fea0003800200 */
.L_x_3558:
[----:B------:R-:W-:Y:S01]  /*f9a0*/  IADD3 R32, PT, PT, R132, 0x20, RZ ;  /* 0x0000002084207810 */ /* 0x000fe20007ffe0ff */
[----:B------:R-:W-:Y:S03]  /*f9b0*/  BSSY.RECONVERGENT B2, `(.L_x_3566) ;  /* 0x000007e000027945 */ /* 0x000fe60003800200 */
[----:B------:R-:W-:-:S13]  /*f9c0*/  ISETP.GE.AND P0, PT, R32, R13, PT ;  /* 0x0000000d2000720c */ /* 0x000fda0003f06270 */
[----:B------:R-:W-:Y:S05]  /*f9d0*/  @P0 BRA `(.L_x_3567) ;  /* 0x0000000400ec0947 */ /* 0x000fea0003800000 */
[----:B------:R-:W1:Y:S01]  /*f9e0*/  LDC R20, c[0x0][0x440] ;  /* 0x00011000ff147b82 */ /* 0x000e620000000800 */
[----:B------:R-:W-:Y:S01]  /*f9f0*/  LEA R36, P1, R2, R26, 0x6 ;  /* 0x0000001a02247211 */ /* 0x000fe200078230ff */
[----:B------:R-:W-:Y:S01]  /*fa00*/  BSSY.RECONVERGENT B1, `(.L_x_3568) ;  /* 0x000003e000017945 */ /* 0x000fe20003800200 */
[----:B------:R-:W-:Y:S02]  /*fa10*/  IMAD.SHL.U32 R15, R14, 0x20, RZ ;  /* 0x000000200e0f7824 */ /* 0x000fe400078e00ff */
        /* <DEDUP_REMOVED lines=20> */
[----:B------:R-:W-:Y:S01]  /*fb60*/  MOV R25, R18 ;  /* 0x0000001200197202 */ /* 0x000fe20000000f00 */
        /* <DEDUP_REMOVED lines=37> */
.L_x_3571:
[----:B------:R-:W-:Y:S05]  /*fdc0*/  BSYNC.RECONVERGENT B0 ;  /* 0x0000000000007941 */ /* 0x000fea0003800200 */
.L_x_3570:
[----:B-----5:R1:W-:Y:S02]  /*fdd0*/  STS.128 [R0+0x1000], R16 ;  /* 0x0010001000007388 */ /* 0x0203e40000000c00 */
.L_x_3569:
[----:B------:R-:W-:Y:S05]  /*fde0*/  BSYNC.RECONVERGENT B1 ;  /* 0x0000000000017941 */ /* 0x000fea0003800200 */
.L_x_3568:
        /* <DEDUP_REMOVED lines=56> */
.L_x_3573:
[----:B------:R-:W-:Y:S05]  /*10170*/  BSYNC.RECONVERGENT B0 ;  /* 0x0000000000007941 */ /* 0x000fea0003800200 */
.L_x_3572:
[----:B-----5:R3:W-:Y:S02]  /*10180*/  STS.128 [R0+0x3000], R16 ;  /* 0x0030001000007388 */ /* 0x0207e40000000c00 */
.L_x_3567:
[----:B------:R-:W-:Y:S05]  /*10190*/  BSYNC.RECONVERGENT B2 ;  /* 0x0000000000027941 */ /* 0x000fea0003800200 */
.L_x_3566:
[----:B-1-3--:R-:W-:-:S04]  /*101a0*/  IADD3 R34, PT, PT, R132, 0x30, RZ ;  /* 0x0000003084227810 */ /* 0x00afc80007ffe0ff */
[----:B------:R-:W-:-:S13]  /*101b0*/  ISETP.GE.AND P0, PT, R34, R13, PT ;  /* 0x0000000d2200720c */ /* 0x000fda0003f06270 */
[----:B------:R-:W-:Y:S05]  /*101c0*/  @P0 BRA `(.L_x_3548) ;  /* 0x0000003400c00947 */ /* 0x000fea0003800000 */
[----:B--2---:R-:W1:Y:S01]  /*101d0*/  LDC R6, c[0x0][0x440] ;  /* 0x00011000ff067b82 */ /* 0x004e620000000800 */
[----:B------:R-:W-:Y:S01]  /*101e0*/  IMAD R3, R3, 0x60, RZ ;  /* 0x0000006003037824 */ /* 0x000fe200078e02ff */
[----:B------:R-:W-:Y:S01]  /*101f0*/  BSSY.RECONVERGENT B1, `(.L_x_3574) ;  /* 0x000003e000017945 */ /* 0x000fe20003800200 */
[----:B------:R-:W-:-:S04]  /*10200*/  IMAD.WIDE.U32 R30, R2, 0x60, R26 ;  /* 0x00000060021e7825 */ /* 0x000fc800078e001a */
[----:B-----5:R-:W-:Y:S01]  /*10210*/  IMAD R7, R14, 0x30, RZ ;  /* 0x000000300e077824 */ /* 0x020fe200078e02ff */
        /* <DEDUP_REMOVED lines=19> */
[----:B------:R-:W4:Y:S01]  /*10350*/  LDG.E.64 R4, desc[UR6][R26.64] ;  /* 0x000000061a047981 */ /* 0x000f22000c1e1b00 */
[----:B-----5:R-:W-:Y:S01]  /*10360*/  MOV R20, R18 ;  /* 0x0000001200147202 */ /* 0x020fe20000000f00 */
[--C-:B------:R-:W-:Y:S02]  /*10370*/  HADD2.F32 R21, -RZ, R17.reuse.H0_H0 ;  /* 0x20000011ff157230 */ /* 0x100fe40000004100 */
[----:B------:R-:W-:Y:S02]  /*10380*/  HADD2.F32 R25, -RZ, R17.H1_H1 ;  /* 0x30000011ff197230 */ /* 0x000fe40000004100 */
[----:B------:R-:W-:-:S02]  /*10390*/  HADD2.F32 R18, -RZ, R19.H1_H1 ;  /* 0x30000013ff127230 */ /* 0x000fc40000004100 */
[----:B------:R-:W-:Y:S02]  /*103a0*/  HADD2.F32 R23, -RZ, R19.H0_H0 ;  /* 0x20000013ff177230 */ /* 0x000fe40000004100 */
        /* <DEDUP_REMOVED lines=18> */
[----:B------:R-:W-:Y:S02]  /*104d0*/  HADD2.F32 R5, -RZ, R5.H0_H0 ;  /* 0x20000005ff057230 */ /* 0x000fe40000004100 */
        /* <DEDUP_REMOVED lines=13> */
.L_x_3577:
[----:B------:R-:W-:Y:S05]  /*105b0*/  BSYNC.RECONVERGENT B0 ;  /* 0x0000000000007941 */ /* 0x000fea0003800200 */
.L_x_3576:
[----:B-----5:R3:W-:Y:S02]  /*105c0*/  STS.128 [R0+0x1800], R16 ;  /* 0x0018001000007388 */ /* 0x0207e40000000c00 */
.L_x_3575:
[----:B------:R-:W-:Y:S05]  /*105d0*/  BSYNC.RECONVERGENT B1 ;  /* 0x0000000000017941 */ /* 0x000fea0003800200 */
.L_x_3574:
        /* <DEDUP_REMOVED lines=56> */
.L_x_3579:
[----:B------:R-:W-:Y:S05]  /*10960*/  BSYNC.RECONVERGENT B0 ;  /* 0x0000000000007941 */ /* 0x000fea0003800200 */
.L_x_3578:
[----:B-----5:R1:W-:Y:S01]  /*10970*/  STS.128 [R0+0x3800], R16 ;  /* 0x0038001000007388 */ /* 0x0203e20000000c00 */
[----:B------:R-:W-:Y:S05]  /*10980*/  BRA `(.L_x_3548) ;  /* 0x0000002c00d07947 */ /* 0x000fea0003800000 */
.L_x_3549:
        /* <DEDUP_REMOVED lines=12> */
[----:B-----5:R-:W-:Y:S02]  /*10a50*/  CS2R R6, SRZ ;  /* 0x0000000000067805 */ /* 0x020fe4000001ff00 */
        /* <DEDUP_REMOVED lines=86> */
.L_x_3585:
[----:B------:R-:W-:Y:S05]  /*10fc0*/  BSYNC.RECONVERGENT B0 ;  /* 0x0000000000007941 */ /* 0x000fea0003800200 */
.L_x_3584:
[----:B-1---5:R-:W-:Y:S01]  /*10fd0*/  IMAD.MOV.U32 R6, RZ, RZ, R34 ;  /* 0x000000ffff067224 */ /* 0x022fe200078e0022 */
[----:B------:R-:W-:Y:S01]  /*10fe0*/  MOV R4, R32 ;  /* 0x0000002000047202 */ /* 0x000fe20000000f00 */
[----:B------:R-:W-:Y:S01]  /*10ff0*/  IMAD.MOV.U32 R7, RZ, RZ, R35 ;  /* 0x000000ffff077224 */ /* 0x000fe200078e0023 */
[----:B------:R-:W-:Y:S02]  /*11000*/  MOV R5, R33 ;  /* 0x0000002100057202 */ /* 0x000fe40000000f00 */
.L_x_3583:
[----:B------:R-:W-:Y:S05]  /*11010*/  BSYNC.RECONVERGENT B1 ;  /* 0x0000000000017941 */ /* 0x000fea0003800200 */
.L_x_3582:
        /* <DEDUP_REMOVED lines=88> */
.L_x_3587:
[----:B------:R-:W-:Y:S05]  /*115a0*/  BSYNC.RECONVERGENT B0 ;  /* 0x0000000000007941 */ /* 0x000fea0003800200 */
.L_x_3586:
[----:B-----5:R2:W-:Y:S02]  /*115b0*/  STS.128 [R0+0x2000], R32 ;  /* 0x0020002000007388 */ /* 0x0205e40000000c00 */
.L_x_3581:
[----:B------:R-:W-:Y:S05]  /*115c0*/  BSYNC.RECONVERGENT B2 ;  /* 0x0000000000027941 */ /* 0x000fea0003800200 */
.L_x_3580:
        /* <DEDUP_REMOVED lines=22> */
[----:B-----5:R-:W-:Y:S02]  /*11730*/  IADD3.X R7, PT, PT, R4, R21, R6, P2, P1 ;  /* 0x0000001504077210 */ /* 0x020fe400017e2406 */
        /* <DEDUP_REMOVED lines=11> */
[----:B------:R-:W-:Y:S01]  /*117f0*/  MOV R38, R34 ;  /* 0x0000002200267202 */ /* 0x000fe20000000f00 */
        /* <DEDUP_REMOVED lines=60> */
.L_x_3593:
[----:B------:R-:W-:Y:S05]  /*11bc0*/  BSYNC.RECONVERGENT B0 ;  /* 0x0000000000007941 */ /* 0x000fea0003800200 */
.L_x_3592:
[----:B-----5:R4:W-:Y:S02]  /*11bd0*/  STS.128 [R0+0x800], R32 ;  /* 0x0008002000007388 */ /* 0x0209e40000000c00 */
.L_x_3591:
[----:B------:R-:W-:Y:S05]  /*11be0*/  BSYNC.RECONVERGENT B1 ;  /* 0x0000000000017941 */ /* 0x000fea0003800200 */
.L_x_3590:
        /* <DEDUP_REMOVED lines=22> */
[----:B-----5:R-:W3:Y:S01]  /*11d50*/  LDG.E.128 R4, desc[UR6][R4.64+0x80] ;  /* 0x0000800604047981 */ /* 0x020ee2000c1e1d00 */
        /* <DEDUP_REMOVED lines=63> */
.L_x_3595:
[----:B------:R-:W-:Y:S05]  /*12150*/  BSYNC.RECONVERGENT B0 ;  /* 0x0000000000007941 */ /* 0x000fea0003800200 */
.L_x_3594:
[----:B-----5:R4:W-:Y:S02]  /*12160*/  STS.128 [R0+0x2800], R32 ;  /* 0x0028002000007388 */ /* 0x0209e40000000c00 */
.L_x_3589:
[----:B------:R-:W-:Y:S05]  /*12170*/  BSYNC.RECONVERGENT B2 ;  /* 0x0000000000027941 */ /* 0x000fea0003800200 */
.L_x_3588:
[----:B--2-4-:R-:W-:Y:S01]  /*12180*/  IADD3 R32, PT, PT, R132, 0x20, RZ ;  /* 0x0000002084207810 */ /* 0x014fe20007ffe0ff */
[----:B------:R-:W-:Y:S03]  /*12190*/  BSSY.RECONVERGENT B2, `(.L_x_3596) ;  /* 0x00000b9000027945 */ /* 0x000fe60003800200 */
[----:B------:R-:W-:-:S13]  /*121a0*/  ISETP.GE.AND P0, PT, R32, R29, PT ;  /* 0x0000001d2000720c */ /* 0x000fda0003f06270 */
[----:B------:R-:W-:Y:S05]  /*121b0*/  @P0 BRA `(.L_x_3597) ;  /* 0x0000000800d80947 */ /* 0x000fea0003800000 */
[----:B------:R-:W2:Y:S01]  /*121c0*/  LDC R30, c[0x0][0x440] ;  /* 0x00011000ff1e7b82 */ /* 0x000ea20000000800 */
[----:B------:R-:W-:Y:S01]  /*121d0*/  LEA R40, P0, R2, R26, 0x6 ;  /* 0x0000001a02287211 */ /* 0x000fe200078030ff */
[----:B------:R-:W-:Y:S01]  /*121e0*/  BSSY.RECONVERGENT B1, `(.L_x_3598) ;  /* 0x000005b000017945 */ /* 0x000fe20003800200 */
[----:B------:R-:W-:Y:S02]  /*121f0*/  IMAD.SHL.U32 R31, R28, 0x20, RZ ;  /* 0x000000201c1f7824 */ /* 0x000fe400078e00ff */
[----:B------:R-:W-:Y:S02]  /*12200*/  LEA.HI.X R41, R2, R27, R3, 0x6, P0 ;  /* 0x0000001b02297211 */ /* 0x000fe400000f3403 */
[----:B--2---:R-:W-:-:S13]  /*12210*/  ISETP.GE.AND P1, PT, R10, R30, PT ;  /* 0x0000001e0a00720c */ /* 0x004fda0003f26270 */
[----:B------:R2:W-:Y:S01]  /*12220*/  @P1 STS.128 [R0+0x1000], RZ ;  /* 0x001000ff00001388 */ /* 0x0005e20000000c00 */
[----:B------:R-:W-:Y:S05]  /*12230*/  @P1 BRA `(.L_x_3599) ;  /* 0x0000000400541947 */ /* 0x000fea0003800000 */
[----:B------:R4:W5:Y:S01]  /*12240*/  LDG.E.128 R36, desc[UR6][R40.64] ;  /* 0x0000000628247981 */ /* 0x000962000c1e1d00 */
        /* <DEDUP_REMOVED lines=48> */
[----:B------:R-:W-:Y:S02]  /*12550*/  HADD2.F32 R4, -RZ, R36.H0_H0 ;  /* 0x20000024ff047230 */ /* 0x000fe40000004100 */
[----:B------:R-:W-:Y:S01]  /*12560*/  FMUL.FTZ R18, R18, R5 ;  /* 0x0000000512127220 */ /* 0x000fe20000410000 */
[----:B----4-:R-:W-:Y:S02]  /*12570*/  HADD2.F32 R5, -RZ, R12.H0_H0 ;  /* 0x2000000cff057230 */ /* 0x010fe40000004100 */
        /* <DEDUP_REMOVED lines=31> */
.L_x_3601:
[----:B------:R-:W-:Y:S05]  /*12770*/  BSYNC.RECONVERGENT B0 ;  /* 0x0000000000007941 */ /* 0x000fea0003800200 */
.L_x_3600:
[----:B-----5:R1:W-:Y:S02]  /*12780*/  STS.128 [R0+0x1000], R36 ;  /* 0x0010002400007388 */ /* 0x0203e40000000c00 */
.L_x_3599:
[----:B------:R-:W-:Y:S05]  /*12790*/  BSYNC.RECONVERGENT B1 ;  /* 0x0000000000017941 */ /* 0x000fea0003800200 */
.L_x_3598:
[----:B------:R-:W-:-:S13]  /*127a0*/  ISETP.GE.AND P0, PT, R9, R30, PT ;  /* 0x0000001e0900720c */ /* 0x000fda0003f06270 */
[----:B------:R1:W-:Y:S01]  /*127b0*/  @P0 STS.128 [R0+0x3000], RZ ;  /* 0x003000ff00000388 */ /* 0x0003e20000000c00 */
[----:B------:R-:W-:Y:S05]  /*127c0*/  @P0 BRA `(.L_x_3597) ;  /* 0x0000000400540947 */ /* 0x000fea0003800000 */
[----:B-1----:R1:W5:Y:S01]  /*127d0*/  LDG.E.128 R36, desc[UR6][R40.64+0x80] ;  /* 0x0000800628247981 */ /* 0x002362000c1e1d00 */
        /* <DEDUP_REMOVED lines=31> */
[--C-:B-1----:R-:W-:Y:S02]  /*129d0*/  HADD2.F32 R41, -RZ, R5.reuse.H0_H0 ;  /* 0x20000005ff297230 */ /* 0x102fe40000004100 */
[----:B------:R-:W-:Y:S02]  /*129e0*/  HADD2.F32 R42, -RZ, R5.H1_H1 ;  /* 0x30000005ff2a7230 */ /* 0x000fe40000004100 */
[----:B------:R-:W-:Y:S01]  /*129f0*/  @!P0 FADD.FTZ R19, -R19, -RZ ;  /* 0x800000ff13138221 */ /* 0x000fe20000010100 */
[----:B------:R-:W-:-:S02]  /*12a00*/  HADD2.F32 R4, -RZ, R4.H1_H1 ;  /* 0x30000004ff047230 */ /* 0x000fc40000004100 */
[----:B------:R-:W-:Y:S01]  /*12a10*/  @!P0 FADD.FTZ R41, -R41, -RZ ;  /* 0x800000ff29298221 */ /* 0x000fe20000010100 */
[--C-:B------:R-:W-:Y:S02]  /*12a20*/  HADD2.F32 R40, -RZ, R6.reuse.H0_H0 ;  /* 0x20000006ff287230 */ /* 0x100fe40000004100 */
[----:B------:R-:W-:Y:S01]  /*12a30*/  @!P0 FADD.FTZ R42, -R42, -RZ ;  /* 0x800000ff2a2a8221 */ /* 0x000fe20000010100 */
[----:B------:R-:W-:Y:S02]  /*12a40*/  HADD2.F32 R43, -RZ, R6.H1_H1 ;  /* 0x30000006ff2b7230 */ /* 0x000fe40000004100 */
[----:B------:R-:W-:Y:S01]  /*12a50*/  @!P0 FADD.FTZ R4, -R4, -RZ ;  /* 0x800000ff04048221 */ /* 0x000fe20000010100 */
[--C-:B------:R-:W-:Y:S02]  /*12a60*/  HADD2.F32 R5, -RZ, R7.reuse.H0_H0 ;  /* 0x20000007ff057230 */ /* 0x100fe40000004100 */
[----:B------:R-:W-:Y:S01]  /*12a70*/  @!P0 FADD.FTZ R40, -R40, -RZ ;  /* 0x800000ff28288221 */ /* 0x000fe20000010100 */
[----:B------:R-:W-:-:S02]  /*12a80*/  HADD2.F32 R6, -RZ, R7.H1_H1 ;  /* 0x30000007ff067230 */ /* 0x000fc40000004100 */
[----:B------:R-:W-:Y:S01]  /*12a90*/  FMUL.FTZ R31, R31, R4 ;  /* 0x000000041f1f7220 */ /* 0x000fe20000410000 */
[--C-:B---3--:R-:W-:Y:S02]  /*12aa0*/  HADD2.F32 R4, -RZ, R12.reuse.H0_H0 ;  /* 0x2000000cff047230 */ /* 0x108fe40000004100 */
[----:B------:R-:W-:Y:S01]  /*12ab0*/  @!P0 FADD.FTZ R5, -R5, -RZ ;  /* 0x800000ff05058221 */ /* 0x000fe20000010100 */
[----:B------:R-:W-:Y:S02]  /*12ac0*/  HADD2.F32 R7, -RZ, R37.H0_H0 ;  /* 0x20000025ff077230 */ /* 0x000fe40000004100 */
[----:B------:R-:W-:Y:S01]  /*12ad0*/  @!P0 FADD.FTZ R6, -R6, -RZ ;  /* 0x800000ff06068221 */ /* 0x000fe20000010100 */
[----:B------:R-:W-:Y:S02]  /*12ae0*/  HADD2.F32 R12, -RZ, R12.H1_H1 ;  /* 0x3000000cff0c7230 */ /* 0x000fe40000004100 */
[----:B------:R-:W-:Y:S01]  /*12af0*/  FMUL.FTZ R18, R18, R5 ;  /* 0x0000000512127220 */ /* 0x000fe20000410000 */
[----:B------:R-:W-:-:S02]  /*12b00*/  HADD2.F32 R5, -RZ, R36.H0_H0 ;  /* 0x20000024ff057230 */ /* 0x000fc40000004100 */
[----:B------:R-:W-:Y:S01]  /*12b10*/  FMUL.FTZ R35, R35, R6 ;  /* 0x0000000623237220 */ /* 0x000fe20000410000 */
[----:B------:R-:W-:Y:S02]  /*12b20*/  HADD2.F32 R36, -RZ, R36.H1_H1 ;  /* 0x30000024ff247230 */ /* 0x000fe40000004100 */
[----:B------:R-:W-:Y:S01]  /*12b30*/  FMUL.FTZ R30, R30, R19 ;  /* 0x000000131e1e7220 */ /* 0x000fe20000410000 */
[--C-:B------:R-:W-:Y:S02]  /*12b40*/  HADD2.F32 R6, -RZ, R13.reuse.H0_H0 ;  /* 0x2000000dff067230 */ /* 0x100fe40000004100 */
[----:B------:R-:W-:Y:S01]  /*12b50*/  FMUL.FTZ R16, R16, R41 ;  /* 0x0000002910107220 */ /* 0x000fe20000410000 */
[----:B------:R-:W-:Y:S01]  /*12b60*/  @!P0 FADD.FTZ R43, -R43, -RZ ;  /* 0x800000ff2b2b8221 */ /* 0x000fe20000010100 */
[----:B------:R-:W-:Y:S01]  /*12b70*/  FMUL.FTZ R33, R33, R42 ;  /* 0x0000002a21217220 */ /* 0x000fe20000410000 */
        /* <DEDUP_REMOVED lines=24> */
.L_x_3603:
[----:B------:R-:W-:Y:S05]  /*12d00*/  BSYNC.RECONVERGENT B0 ;  /* 0x0000000000007941 */ /* 0x000fea0003800200 */
.L_x_3602:
[----:B-----5:R1:W-:Y:S02]  /*12d10*/  STS.128 [R0+0x3000], R36 ;  /* 0x0030002400007388 */ /* 0x0203e40000000c00 */
.L_x_3597:
[----:B------:R-:W-:Y:S05]  /*12d20*/  BSYNC.RECONVERGENT B2 ;  /* 0x0000000000027941 */ /* 0x000fea0003800200 */
.L_x_3596:
[----:B------:R-:W-:-:S04]  /*12d30*/  IADD3 R34, PT, PT, R132, 0x30, RZ ;  /* 0x0000003084227810 */ /* 0x000fc80007ffe0ff */
        /* <DEDUP_REMOVED lines=48> */
[--C-:B----4-:R-:W-:Y:S02]  /*13040*/  HADD2.F32 R40, -RZ, R6.reuse.H0_H0 ;  /* 0x20000006ff287230 */ /* 0x110fe40000004100 */
        /* <DEDUP_REMOVED lines=11> */
[----:B------:R-:W-:Y:S01]  /*13100*/  @!P0 FADD.FTZ R6, -R6, -RZ ;  /* 0x800000ff06068221 */ /* 0x000fe20000010100 */
[----:B------:R-:W-:Y:S01]  /*13110*/  @!P0 FADD.FTZ R7, -R7, -RZ ;  /* 0x800000ff07078221 */ /* 0x000fe20000010100 */
[----:B------:R-:W-:Y:S01]  /*13120*/  @!P0 FADD.FTZ R41, -R41, -RZ ;  /* 0x800000ff29298221 */ /* 0x000fe20000010100 */
[----:B------:R-:W-:Y:S01]  /*13130*/  FMUL.FTZ R17, R17, R40 ;  /* 0x0000002811117220 */ /* 0x000fe20000410000 */
[----:B------:R-:W-:Y:S01]  /*13140*/  FMUL.FTZ R37, R37, R6 ;  /* 0x0000000625257220 */ /* 0x000fe20000410000 */
[----:B------:R-:W-:Y:S01]  /*13150*/  FMUL.FTZ R38, R38, R7 ;  /* 0x0000000726267220 */ /* 0x000fe20000410000 */
[----:B------:R-:W-:Y:S01]  /*13160*/  FFMA.FTZ R2, R5, R4, R2 ;  /* 0x0000000405027223 */ /* 0x000fe20000010002 */
[----:B------:R-:W-:-:S02]  /*13170*/  HADD2.F32 R7, -RZ, R29.H0_H0 ;  /* 0x2000001dff077230 */ /* 0x000fc40000004100 */
[----:B------:R-:W-:Y:S01]  /*13180*/  FMUL.FTZ R16, R16, R39 ;  /* 0x0000002710107220 */ /* 0x000fe20000410000 */
[----:B------:R-:W-:Y:S02]  /*13190*/  HADD2.F32 R6, -RZ, R13.H0_H0 ;  /* 0x2000000dff067230 */ /* 0x000fe40000004100 */
[----:B------:R-:W-:Y:S01]  /*131a0*/  FMUL.FTZ R18, R18, R41 ;  /* 0x0000002912127220 */ /* 0x000fe20000410000 */
[----:B------:R-:W-:Y:S02]  /*131b0*/  HADD2.F32 R40, -RZ, R14.H0_H0 ;  /* 0x2000000eff287230 */ /* 0x000fe40000004100 */
        /* <DEDUP_REMOVED lines=10> */
[----:B------:R-:W-:Y:S01]  /*13260*/  FFMA.FTZ R35, R28, R12, R35 ;  /* 0x0000000c1c237223 */ /* 0x000fe20000010023 */
[----:B------:R-:W-:-:S02]  /*13270*/  HADD2.F32 R15, -RZ, R15.H1_H1 ;  /* 0x3000000fff0f7230 */ /* 0x000fc40000004100 */
[----:B------:R-:W-:Y:S02]  /*13280*/  HADD2.F32 R29, -RZ, R29.H1_H1 ;  /* 0x3000001dff1d7230 */ /* 0x000fe40000004100 */
[----:B------:R-:W-:Y:S01]  /*13290*/  HADD2.F32 R30, -RZ, R30.H1_H1 ;  /* 0x3000001eff1e7230 */ /* 0x000fe20000004100 */
[----:B------:R-:W-:Y:S01]  /*132a0*/  F2FP.F16.F32.PACK_AB R28, R35, R2 ;  /* 0x00000002231c723e */ /* 0x000fe200000000ff */
[----:B------:R-:W-:Y:S02]  /*132b0*/  HADD2.F32 R31, -RZ, R31.H1_H1 ;  /* 0x3000001fff1f7230 */ /* 0x000fe40000004100 */
[----:B------:R-:W-:Y:S01]  /*132c0*/  FFMA.FTZ R13, R29, R13, R36 ;  /* 0x0000000d1d0d7223 */ /* 0x000fe20000010024 */
[----:B------:R-:W-:Y:S02]  /*132d0*/  FFMA.FTZ R37, R30, R14, R37 ;  /* 0x0000000e1e257223 */ /* 0x000fe40000010025 */
[----:B------:R-:W-:Y:S02]  /*132e0*/  FFMA.FTZ R38, R31, R15, R38 ;  /* 0x0000000f1f267223 */ /* 0x000fe40000010026 */
[----:B------:R-:W-:-:S02]  /*132f0*/  F2FP.F16.F32.PACK_AB R29, R13, R6 ;  /* 0x000000060d1d723e */ /* 0x000fc400000000ff */
[----:B------:R-:W-:Y:S02]  /*13300*/  F2FP.F16.F32.PACK_AB R30, R37, R4 ;  /* 0x00000004251e723e */ /* 0x000fe400000000ff */
[----:B------:R-:W-:Y:S02]  /*13310*/  F2FP.F16.F32.PACK_AB R31, R38, R5 ;  /* 0x00000005261f723e */ /* 0x000fe400000000ff */
.L_x_3607:
[----:B------:R-:W-:Y:S05]  /*13320*/  BSYNC.RECONVERGENT B0 ;  /* 0x0000000000007941 */ /* 0x000fea0003800200 */
.L_x_3606:
[----:B-----5:R1:W-:Y:S02]  /*13330*/  STS.128 [R0+0x1800], R28 ;  /* 0x0018001c00007388 */ /* 0x0203e40000000c00 */
.L_x_3605:
[----:B------:R-:W-:Y:S05]  /*13340*/  BSYNC.RECONVERGENT B1 ;  /* 0x0000000000017941 */ /* 0x000fea0003800200 */
.L_x_3604:
        /* <DEDUP_REMOVED lines=42> */
[--C-:B------:R-:W-:Y:S02]  /*135f0*/  HADD2.F32 R2, -RZ, R16.reuse.H0_H0 ;  /* 0x20000010ff027230 */ /* 0x100fe40000004100 */
[----:B------:R-:W-:Y:S01]  /*13600*/  @!P0 FADD.FTZ R27, -R27, -RZ ;  /* 0x800000ff1b1b8221 */ /* 0x000fe20000010100 */
[----:B------:R-:W-:Y:S02]  /*13610*/  HADD2.F32 R3, -RZ, R17.H0_H0 ;  /* 0x20000011ff037230 */ /* 0x000fe40000004100 */
[----:B------:R-:W-:Y:S01]  /*13620*/  @!P0 FADD.FTZ R6, -R6, -RZ ;  /* 0x800000ff06068221 */ /* 0x000fe20000010100 */
[----:B------:R-:W-:Y:S02]  /*13630*/  HADD2.F32 R25, -RZ, R7.H0_H0 ;  /* 0x20000007ff197230 */ /* 0x000fe40000004100 */
[----:B------:R-:W-:Y:S01]  /*13640*/  FMUL.FTZ R2, R2, R19 ;  /* 0x0000001302027220 */ /* 0x000fe20000410000 */
[----:B------:R-:W-:-:S02]  /*13650*/  HADD2.F32 R16, -RZ, R16.H1_H1 ;  /* 0x30000010ff107230 */ /* 0x000fc40000004100 */
[----:B------:R-:W-:Y:S01]  /*13660*/  FMUL.FTZ R3, R3, R4 ;  /* 0x0000000403037220 */ /* 0x000fe20000410000 */
[----:B------:R-:W-:Y:S02]  /*13670*/  HADD2.F32 R17, -RZ, R17.H1_H1 ;  /* 0x30000011ff117230 */ /* 0x000fe40000004100 */
[----:B------:R-:W-:Y:S01]  /*13680*/  @!P0 FADD.FTZ R25, -R25, -RZ ;  /* 0x800000ff19198221 */ /* 0x000fe20000010100 */
[----:B------:R-:W-:Y:S01]  /*13690*/  FMUL.FTZ R8, R8, R5 ;  /* 0x0000000508087220 */ /* 0x000fe20000410000 */
[----:B------:R-:W-:Y:S01]  /*136a0*/  FMUL.FTZ R21, R21, R6 ;  /* 0x0000000615157220 */ /* 0x000fe20000410000 */
[--C-:B---3--:R-:W-:Y:S02]  /*136b0*/  HADD2.F32 R4, -RZ, R12.reuse.H0_H0 ;  /* 0x2000000cff047230 */ /* 0x108fe40000004100 */
[----:B------:R-:W-:Y:S01]  /*136c0*/  FMUL.FTZ R16, R16, R23 ;  /* 0x0000001710107220 */ /* 0x000fe20000410000 */
[----:B------:R-:W-:Y:S02]  /*136d0*/  HADD2.F32 R19, -RZ, R12.H1_H1 ;  /* 0x3000000cff137230 */ /* 0x000fe40000004100 */
[----:B------:R-:W-:Y:S01]  /*136e0*/  FMUL.FTZ R17, R17, R22 ;  /* 0x0000001611117220 */ /* 0x000fe20000410000 */
[----:B------:R-:W-:-:S02]  /*136f0*/  HADD2.F32 R5, -RZ, R28.H0_H0 ;  /* 0x2000001cff057230 */ /* 0x000fc40000004100 */
[----:B------:R-:W-:Y:S01]  /*13700*/  FMUL.FTZ R18, R18, R25 ;  /* 0x0000001912127220 */ /* 0x000fe20000410000 */
[----:B------:R-:W-:Y:S02]  /*13710*/  HADD2.F32 R7, -RZ, R28.H1_H1 ;  /* 0x3000001cff077230 */ /* 0x000fe40000004100 */
[----:B------:R-:W-:Y:S01]  /*13720*/  FMUL.FTZ R20, R20, R27 ;  /* 0x0000001b14147220 */ /* 0x000fe20000410000 */
[----:B------:R-:W-:Y:S02]  /*13730*/  HADD2.F32 R6, -RZ, R29.H0_H0 ;  /* 0x2000001dff067230 */ /* 0x000fe40000004100 */
[----:B------:R-:W-:Y:S01]  /*13740*/  FFMA.FTZ R2, R5, R4, R2 ;  /* 0x0000000405027223 */ /* 0x000fe20000010002 */
[--C-:B------:R-:W-:Y:S02]  /*13750*/  HADD2.F32 R12, -RZ, R13.reuse.H0_H0 ;  /* 0x2000000dff0c7230 */ /* 0x100fe40000004100 */
[----:B------:R-:W-:Y:S01]  /*13760*/  FFMA.FTZ R7, R7, R19, R16 ;  /* 0x0000001307077223 */ /* 0x000fe20000010010 */
[----:B------:R-:W-:-:S02]  /*13770*/  HADD2.F32 R22, -RZ, R13.H1_H1 ;  /* 0x3000000dff167230 */ /* 0x000fc40000004100 */
[--C-:B------:R-:W-:Y:S02]  /*13780*/  HADD2.F32 R13, -RZ, R14.reuse.H0_H0 ;  /* 0x2000000eff0d7230 */ /* 0x100fe40000004100 */
[----:B------:R-:W-:Y:S01]  /*13790*/  FFMA.FTZ R3, R6, R12, R3 ;  /* 0x0000000c06037223 */ /* 0x000fe20000010003 */
[----:B------:R-:W-:Y:S01]  /*137a0*/  HADD2.F32 R25, -RZ, R14.H1_H1 ;  /* 0x3000000eff197230 */ /* 0x000fe20000004100 */
[----:B------:R-:W-:Y:S01]  /*137b0*/  F2FP.F16.F32.PACK_AB R28, R7, R2 ;  /* 0x00000002071c723e */ /* 0x000fe200000000ff */
[--C-:B------:R-:W-:Y:S02]  /*137c0*/  HADD2.F32 R23, -RZ, R15.reuse.H0_H0 ;  /* 0x2000000fff177230 */ /* 0x100fe40000004100 */
        /* <DEDUP_REMOVED lines=14> */
.L_x_3609:
[----:B------:R-:W-:Y:S05]  /*138b0*/  BSYNC.RECONVERGENT B0 ;  /* 0x0000000000007941 */ /* 0x000fea0003800200 */
.L_x_3608:
[----:B-----5:R1:W-:Y:S02]  /*138c0*/  STS.128 [R0+0x3800], R28 ;  /* 0x0038001c00007388 */ /* 0x0203e40000000c00 */
.L_x_3548:
[----:B------:R-:W-:Y:S05]  /*138d0*/  BSYNC.RECONVERGENT B3 ;  /* 0x0000000000037941 */ /* 0x000fea0003800200 */
.L_x_3540:
[----:B------:R-:W4:Y:S01]  /*138e0*/  LDC.64 R134, c[0x0][0x3b8] ;  /* 0x0000ee00ff867b82 */ /* 0x000f220000000a00 */
[----:B-123--:R-:W-:Y:S01]  /*138f0*/  IMAD.IADD R5, R63, 0x1, -R74 ;  /* 0x000000013f057824 */ /* 0x00efe200078e0a4a */
[----:B------:R-:W-:Y:S01]  /*13900*/  BSSY.RECONVERGENT B0, `(.L_x_3610) ;  /* 0x0000019000007945 */ /* 0x000fe20003800200 */
[C---:B------:R-:W-:Y:S02]  /*13910*/  VIADD R8, R132.reuse, 0x40 ;  /* 0x0000004084087836 */ /* 0x040fe40000000000 */
[C---:B------:R-:W-:Y:S01]  /*13920*/  VIADD R6, R132.reuse, 0x50 ;  /* 0x0000005084067836 */ /* 0x040fe20000000000 */
[-C--:B------:R-:W-:Y:S02]  /*13930*/  ISETP.GE.AND P6, PT, R132, R5.reuse, PT ;  /* 0x000000058400720c */ /* 0x080fe40003fc6270 */
[----:B------:R-:W1:Y:S01]  /*13940*/  LDC.64 R2, c[0x0][0x538] ;  /* 0x00014e00ff027b82 */ /* 0x000e620000000a00 */
[-C--:B------:R-:W-:Y:S02]  /*13950*/  ISETP.GE.AND P0, PT, R24, R5.reuse, PT ;  /* 0x000000051800720c */ /* 0x080fe40003f06270 */
[----:B------:R-:W-:-:S02]  /*13960*/  ISETP.GE.AND P5, PT, R32, R5, PT ;  /* 0x000000052000720c */ /* 0x000fc40003fa6270 */
[-C--:B------:R-:W-:Y:S02]  /*13970*/  ISETP.GE.AND P4, PT, R34, R5.reuse, PT ;  /* 0x000000052200720c */ /* 0x080fe40003f86270 */
[----:B------:R-:W-:-:S04]  /*13980*/  ISETP.GE.AND P3, PT, R8, R5, PT ;  /* 0x000000050800720c */ /* 0x000fc80003f66270 */
[----:B------:R-:W-:Y:S06]  /*13990*/  @P6 BRA `(.L_x_3611) ;  /* 0x00000000003c6947 */ /* 0x000fec0003800000 */
        /* <DEDUP_REMOVED lines=15> */
.L_x_3611:
[----:B------:R-:W-:Y:S05]  /*13a90*/  BSYNC.RECONVERGENT B0 ;  /* 0x0000000000007941 */ /* 0x000fea0003800200 */
.L_x_3610:
[C---:B--2---:R-:W-:Y:S01]  /*13aa0*/  LEA R12, P1, R71.reuse, R208, 0x1 ;  /* 0x000000d0470c7211 */ /* 0x044fe200078208ff */
        /* <DEDUP_REMOVED lines=18> */
.L_x_3613:
[----:B------:R-:W-:Y:S05]  /*13bd0*/  BSYNC.RECONVERGENT B0 ;  /* 0x0000000000007941 */ /* 0x000fea0003800200 */
.L_x_3612:
[----:B------:R-:W-:Y:S04]  /*13be0*/  BSSY.RECONVERGENT B0, `(.L_x_3614) ;  /* 0x0000013000007945 */ /* 0x000fe80003800200 */
[----:B------:R-:W-:Y:S05]  /*13bf0*/  @P5 BRA `(.L_x_3615) ;  /* 0x0000000000445947 */ /* 0x000fea0003800000 */
[----:B------:R-:W3:Y:S01]  /*13c00*/  LDCU UR8, c[0x0][0x440] ;  /* 0x00008800ff0877ac */ /* 0x000ee20008000800 */
[----:B----4-:R-:W-:-:S04]  /*13c10*/  IMAD.WIDE.U32 R14, R134, 0x20, RZ ;  /* 0x00000020860e7825 */ /* 0x010fc800078e00ff */
[----:B-----5:R-:W-:Y:S01]  /*13c20*/  IMAD.SHL.U32 R7, R135, 0x20, RZ ;  /* 0x0000002087077824 */ /* 0x020fe200078e00ff */
        /* <DEDUP_REMOVED lines=14> */
.L_x_3615:
[----:B------:R-:W-:Y:S05]  /*13d10*/  BSYNC.RECONVERGENT B0 ;  /* 0x0000000000007941 */ /* 0x000fea0003800200 */
.L_x_3614:
[----:B------:R-:W-:Y:S01]  /*13d20*/  BSSY.RECONVERGENT B0, `(.L_x_3616) ;  /* 0x0000013000007945 */ /* 0x000fe20003800200 */
[----:B------:R-:W-:Y:S02]  /*13d30*/  ISETP.GE.AND P0, PT, R4, R5, PT ;  /* 0x000000050400720c */ /* 0x000fe40003f06270 */
[----:B------:R-:W-:Y:S01]  /*13d40*/  IADD3 R132, PT, PT, R132, 0x70, RZ ;  /* 0x0000007084847810 */ /* 0x000fe20007ffe0ff */
[----:B------:R-:W-:Y:S05]  /*13d50*/  @P4 BRA `(.L_x_3617) ;  /* 0x00000000003c4947 */ /* 0x000fea0003800000 */
[----:B------:R-:W1:Y:S01]  /*13d60*/  LDCU UR8, c[0x0][0x440] ;  /* 0x00008800ff0877ac */ /* 0x000e620008000800 */
[----:B---34-:R-:W-:-:S04]  /*13d70*/  LEA R14, P5, R134, R12, 0x6 ;  /* 0x0000000c860e7211 */ /* 0x018fc800078a30ff */
        /* <DEDUP_REMOVED lines=13> */
.L_x_3617:
[----:B------:R-:W-:Y:S05]  /*13e50*/  BSYNC.RECONVERGENT B0 ;  /* 0x0000000000007941 */ /* 0x000fea0003800200 */
.L_x_3616:
[----:B------:R-:W-:Y:S01]  /*13e60*/  BSSY.RECONVERGENT B0, `(.L_x_3618) ;  /* 0x0000015000007945 */ /* 0x000fe20003800200 */
[----:B------:R-:W-:-:S03]  /*13e70*/  ISETP.GE.AND P1, PT, R132, R5, PT ;  /* 0x000000058400720c */ /* 0x000fc60003f26270 */
[----:B------:R-:W-:Y:S10]  /*13e80*/  @P3 BRA `(.L_x_3619) ;  /* 0x0000000000483947 */ /* 0x000ff40003800000 */
[----:B------:R-:W2:Y:S01]  /*13e90*/  LDCU UR8, c[0x0][0x440] ;  /* 0x00008800ff0877ac */ /* 0x000ea20008000800 */
[----:B-1-3--:R-:W-:Y:S01]  /*13ea0*/  MOV R14, R12 ;  /* 0x0000000c000e7202 */ /* 0x00afe20000000f00 */
[----:B----45:R-:W-:Y:S01]  /*13eb0*/  IMAD R7, R135, 0x60, RZ ;  /* 0x0000006087077824 */ /* 0x030fe200078e02ff */
[----:B------:R-:W-:-:S03]  /*13ec0*/  MOV R15, R13 ;  /* 0x0000000d000f7202 */ /* 0x000fc60000000f00 */
[----:B------:R-:W-:-:S05]  /*13ed0*/  IMAD.WIDE.U32 R14, R134, 0x60, R14 ;  /* 0x00000060860e7825 */ /* 0x000fca00078e000e */
        /* <DEDUP_REMOVED lines=13> */
.L_x_3619:
[----:B------:R-:W-:Y:S05]  /*13fb0*/  BSYNC.RECONVERGENT B0 ;  /* 0x0000000000007941 */ /* 0x000fea0003800200 */
.L_x_3618:
[----:B------:R-:W-:Y:S04]  /*13fc0*/  BSSY.RECONVERGENT B0, `(.L_x_3620) ;  /* 0x0000011000007945 */ /* 0x000fe80003800200 */
[----:B------:R-:W-:Y:S05]  /*13fd0*/  @P2 BRA `(.L_x_3621) ;  /* 0x00000000003c2947 */ /* 0x000fea0003800000 */
[----:B------:R-:W2:Y:S01]  /*13fe0*/  LDCU UR8, c[0x0][0x440] ;  /* 0x00008800ff0877ac */ /* 0x000ea20008000800 */
[----:B-1-34-:R-:W-:-:S04]  /*13ff0*/  LEA R14, P4, R134, R12, 0x7 ;  /* 0x0000000c860e7211 */ /* 0x01afc800078838ff */
[----:B------:R-:W-:Y:S02]  /*14000*/  LEA.HI.X R15, R134, R13, R135, 0x7, P4 ;  /* 0x0000000d860f7211 */ /* 0x000fe400020f3c87 */
        /* <DEDUP_REMOVED lines=12> */
.L_x_3621:
[----:B------:R-:W-:Y:S05]  /*140d0*/  BSYNC.RECONVERGENT B0 ;  /* 0x0000000000007941 */ /* 0x000fea0003800200 */
.L_x_3620:
[----:B------:R-:W-:Y:S04]  /*140e0*/  BSSY.RECONVERGENT B0, `(.L_x_3622) ;  /* 0x0000014000007945 */ /* 0x000fe80003800200 */
[----:B------:R-:W-:Y:S05]  /*140f0*/  @P0 BRA `(.L_x_3623) ;  /* 0x0000000000480947 */ /* 0x000fea0003800000 */
        /* <DEDUP_REMOVED lines=18> */
.L_x_3623:
[----:B------:R-:W-:Y:S05]  /*14220*/  BSYNC.RECONVERGENT B0 ;  /* 0x0000000000007941 */ /* 0x000fea0003800200 */
.L_x_3622:
[----:B------:R-:W-:Y:S04]  /*14230*/  BSSY.RECONVERGENT B0, `(.L_x_3624) ;  /* 0x0000012000007945 */ /* 0x000fe80003800200 */
[----:B------:R-:W-:Y:S05]  /*14240*/  @P1 BRA `(.L_x_3625) ;  /* 0x0000000000401947 */ /* 0x000fea0003800000 */
[----:B------:R-:W3:Y:S01]  /*14250*/  LDCU UR8, c[0x0][0x440] ;  /* 0x00008800ff0877ac */ /* 0x000ee20008000800 */
[----:B----45:R-:W-:Y:S02]  /*14260*/  IMAD R7, R135, 0xc0, RZ ;  /* 0x000000c087077824 */ /* 0x030fe400078e02ff */
[----:B--2---:R-:W-:-:S05]  /*14270*/  IMAD.WIDE.U32 R12, R134, 0xc0, R12 ;  /* 0x000000c0860c7825 */ /* 0x004fca00078e000c */
[----:B------:R-:W-:Y:S02]  /*14280*/  IADD3 R13, PT, PT, R7, R13, RZ ;  /* 0x0000000d070d7210 */ /* 0x000fe40007ffe0ff */
        /* <DEDUP_REMOVED lines=12> */
.L_x_3625:
[----:B------:R-:W-:Y:S05]  /*14350*/  BSYNC.RECONVERGENT B0 ;  /* 0x0000000000007941 */ /* 0x000fea0003800200 */
.L_x_3624:
[----:B------:R-:W3:Y:S01]  /*14360*/  LDCU.64 UR8, c[0x0][0x540] ;  /* 0x0000a800ff0877ac */ /* 0x000ee20008000a00 */
[----:B------:R-:W0:Y:S01]  /*14370*/  LDGDEPBAR ;  /* 0x00000000000079af */ /* 0x000e220000000000 */
[C---:B---3--:R-:W-:Y:S01]  /*14380*/  IMAD.WIDE.U32 R130, R207.reuse, UR8, R130 ;  /* 0x00000008cf827c25 */ /* 0x048fe2000f8e0082 */
[----:B------:R-:W3:Y:S03]  /*14390*/  LDCU UR8, c[0x0][0x508] ;  /* 0x0000a100ff0877ac */ /* 0x000ee60008000800 */
[----:B--2---:R-:W-:Y:S01]  /*143a0*/  IMAD R12, R207, UR9, R131 ;  /* 0x00000009cf0c7c24 */ /* 0x004fe2000f8e0283 */
[----:B-1----:R-:W-:Y:S01]  /*143b0*/  LEA R14, P0, R130, R2, 0x2 ;  /* 0x00000002820e7211 */ /* 0x002fe200078010ff */
[----:B------:R-:W1:Y:S01]  /*143c0*/  LDCU UR9, c[0x0][0x458] ;  /* 0x00008b00ff0977ac */ /* 0x000e620008000800 */
[----:B------:R-:W-:Y:S01]  /*143d0*/  SHF.R.U32.HI R198, RZ, 0x1, R67 ;  /* 0x00000001ffc67819 */ /* 0x000fe20000011643 */
[----:B------:R-:W-:-:S04]  /*143e0*/  DEPBAR.LE SB0, 0x0 ;  /* 0x000080000000791a */ /* 0x000fc80000000000 */
[----:B------:R-:W-:-:S05]  /*143f0*/  LEA.HI.X R15, R130, R3, R12, 0x2, P0 ;  /* 0x00000003820f7211 */ /* 0x000fca00000f140c */
[----:B------:R-:W2:Y:S01]  /*14400*/  LDG.E R2, desc[UR6][R14.64] ;  /* 0x000000060e027981 */ /* 0x000ea2000c1e1900 */
[----:B------:R-:W-:Y:S01]  /*14410*/  LOP3.LUT R12, R198, 0x1f0, RZ, 0xc0, !PT ;  /* 0x000001f0c60c7812 */ /* 0x000fe200078ec0ff */
[----:B------:R-:W-:Y:S01]  /*14420*/  BSSY.RECONVERGENT B0, `(.L_x_3626) ;  /* 0x000001c000007945 */ /* 0x000fe20003800200 */
[----:B------:R-:W-:Y:S02]  /*14430*/  SHF.R.U32.HI R67, RZ, 0x2, R67 ;  /* 0x00000002ff437819 */ /* 0x000fe40000011643 */
[----:B------:R-:W-:Y:S01]  /*14440*/  IADD3 R69, PT, PT, R12, 0x1, R69 ;  /* 0x000000010c457810 */ /* 0x000fe20007ffe045 */
[----:B-1----:R-:W2:Y:S01]  /*14450*/  MUFU.RCP R3, UR9 ;  /* 0x0000000900037d08 */ /* 0x002ea20008001000 */
[----:B------:R-:W-:-:S04]  /*14460*/  LOP3.LUT R67, R67, 0x7, RZ, 0xc0, !PT ;  /* 0x0000000743437812 */ /* 0x000fc800078ec0ff */
[----:B------:R-:W-:-:S04]  /*14470*/  IADD3 R30, PT, PT, -R206, R69, R67 ;  /* 0x00000045ce1e7210 */ /* 0x000fc80007ffe143 */
[----:B---3--:R-:W-:Y:S01]  /*14480*/  IADD3 R30, PT, PT, R30, UR8, R63 ;  /* 0x000000081e1e7c10 */ /* 0x008fe2000fffe03f */
        /* <DEDUP_REMOVED lines=19> */
.L_x_3627:
[----:B------:R2:W-:Y:S04]  /*145c0*/  STS.128 [R0+0xc000], RZ ;  /* 0x00c000ff00007388 */ /* 0x0005e80000000c00 */
[----:B------:R2:W-:Y:S02]  /*145d0*/  STS.128 [R0+0x10000], RZ ;  /* 0x010000ff00007388 */ /* 0x0005e40000000c00 */
.L_x_3628:
[----:B------:R-:W-:Y:S05]  /*145e0*/  BSYNC.RECONVERGENT B0 ;  /* 0x0000000000007941 */ /* 0x000fea0003800200 */
.L_x_3626:
[----:B------:R-:W3:Y:S01]  /*145f0*/  S2R R197, SR_TID.X ;  /* 0x0000000000c57919 */ /* 0x000ee20000002100 */
[-C--:B------:R-:W-:Y:S01]  /*14600*/  ISETP.GE.AND P2, PT, R24, R5.reuse, PT ;  /* 0x000000051800720c */ /* 0x080fe20003f46270 */
[----:B------:R-:W2:Y:S01]  /*14610*/  LDC.64 R28, c[0x0][0x3c0] ;  /* 0x0000f000ff1c7b82 */ /* 0x000ea20000000a00 */
[----:B-1----:R-:W-:Y:S01]  /*14620*/  LEA R12, P1, R65, R210, 0x1 ;  /* 0x000000d2410c7211 */ /* 0x002fe200078208ff */
        /* <DEDUP_REMOVED lines=9> */
[C---:B---3--:R-:W-:Y:S01]  /*146c0*/  IMAD.SHL.U32 R2, R197.reuse, 0x40, RZ ;  /* 0x00000040c5027824 */ /* 0x048fe200078e00ff */
        /* <DEDUP_REMOVED lines=8> */
[----:B-1----:R-:W-:Y:S06]  /*14750*/  @P2 BRA `(.L_x_3630) ;  /* 0x00000000003c2947 */ /* 0x002fec0003800000 */
[----:B------:R-:W1:Y:S02]  /*14760*/  LDCU UR8, c[0x0][0x440] ;  /* 0x00008800ff0877ac */ /* 0x000e640008000800 */
[----:B-1----:R-:W-:Y:S02]  /*14770*/  ISETP.GE.AND P1, PT, R9, UR8, PT ;  /* 0x0000000809007c0c */ /* 0x002fe4000bf26270 */
[----:B------:R-:W-:-:S11]  /*14780*/  ISETP.GE.AND P2, PT, R10, UR8, PT ;  /* 0x000000080a007c0c */ /* 0x000fd6000bf46270 */
[----:B------:R-:W-:Y:S02]  /*14790*/  @!P1 IMAD.MOV.U32 R6, RZ, RZ, R12 ;  /* 0x000000ffff069224 */ /* 0x000fe400078e000c */
[----:B-----5:R-:W-:Y:S01]  /*147a0*/  @!P1 IMAD.MOV.U32 R7, RZ, RZ, R13 ;  /* 0x000000ffff079224 */ /* 0x020fe200078e000d */
        /* <DEDUP_REMOVED lines=10> */
.L_x_3630:
[----:B------:R-:W-:Y:S05]  /*14850*/  BSYNC.RECONVERGENT B0 ;  /* 0x0000000000007941 */ /* 0x000fea0003800200 */
.L_x_3629:
[----:B------:R3:W-:Y:S01]  /*14860*/  @P3 STS.128 [R0+0xd000], RZ ;  /* 0x00d000ff00003388 */ /* 0x0007e20000000c00 */
[----:B------:R-:W-:Y:S01]  /*14870*/  BSSY.RECONVERGENT B0, `(.L_x_3631) ;  /* 0x0000016000007945 */ /* 0x000fe20003800200 */
[----:B------:R-:W-:Y:S02]  /*14880*/  LOP3.LUT R4, R64, R199, RZ, 0xfc, !PT ;  /* 0x000000c740047212 */ /* 0x000fe400078efcff */
[----:B------:R3:W-:Y:S01]  /*14890*/  @P3 STS.128 [R0+0x11000], RZ ;  /* 0x011000ff00003388 */ /* 0x0007e20000000c00 */
[----:B------:R-:W-:Y:S01]  /*148a0*/  LOP3.LUT R185, R185, R8, RZ, 0x3c, !PT ;  /* 0x00000008b9b97212 */ /* 0x000fe200078e3cff */
[----:B------:R-:W-:Y:S05]  /*148b0*/  @P3 BRA `(.L_x_3632) ;  /* 0x0000000000443947 */ /* 0x000fea0003800000 */
[----:B------:R-:W4:Y:S01]  /*148c0*/  LDCU UR8, c[0x0][0x440] ;  /* 0x00008800ff0877ac */ /* 0x000f220008000800 */
[----:B--2---:R-:W-:-:S04]  /*148d0*/  IMAD.WIDE.U32 R16, R28, 0x20, RZ ;  /* 0x000000201c107825 */ /* 0x004fc800078e00ff */
[----:B-1---5:R-:W-:Y:S01]  /*148e0*/  IMAD.SHL.U32 R7, R29, 0x20, RZ ;  /* 0x000000201d077824 */ /* 0x022fe200078e00ff */
        /* <DEDUP_REMOVED lines=14> */
.L_x_3632:
[----:B------:R-:W-:Y:S05]  /*149d0*/  BSYNC.RECONVERGENT B0 ;  /* 0x0000000000007941 */ /* 0x000fea0003800200 */
.L_x_3631:
        /* <DEDUP_REMOVED lines=25> */
.L_x_3634:
[----:B------:R-:W-:Y:S05]  /*14b70*/  BSYNC.RECONVERGENT B0 ;  /* 0x0000000000007941 */ /* 0x000fea0003800200 */
.L_x_3633:
[----:B------:R1:W-:Y:S01]  /*14b80*/  @P6 STS.128 [R0+0xe000], RZ ;  /* 0x00e000ff00006388 */ /* 0x0003e20000000c00 */
[----:B------:R-:W-:Y:S03]  /*14b90*/  BSSY.RECONVERGENT B0, `(.L_x_3635) ;  /* 0x0000015000007945 */ /* 0x000fe60003800200 */
[----:B------:R1:W-:Y:S01]  /*14ba0*/  @P6 STS.128 [R0+0x12000], RZ ;  /* 0x012000ff00006388 */ /* 0x0003e20000000c00 */
[----:B------:R-:W-:Y:S05]  /*14bb0*/  @P6 BRA `(.L_x_3636) ;  /* 0x0000000000486947 */ /* 0x000fea0003800000 */
[----:B------:R-:W3:Y:S01]  /*14bc0*/  LDCU UR8, c[0x0][0x440] ;  /* 0x00008800ff0877ac */ /* 0x000ee20008000800 */
[----:B-1----:R-:W-:Y:S01]  /*14bd0*/  MOV R6, R12 ;  /* 0x0000000c00067202 */ /* 0x002fe20000000f00 */
[----:B--2---:R-:W-:Y:S01]  /*14be0*/  IMAD R4, R29, 0x60, RZ ;  /* 0x000000601d047824 */ /* 0x004fe200078e02ff */
[----:B-----5:R-:W-:-:S03]  /*14bf0*/  MOV R7, R13 ;  /* 0x0000000d00077202 */ /* 0x020fc60000000f00 */
[----:B------:R-:W-:-:S05]  /*14c00*/  IMAD.WIDE.U32 R6, R28, 0x60, R6 ;  /* 0x000000601c067825 */ /* 0x000fca00078e0006 */
        /* <DEDUP_REMOVED lines=13> */
.L_x_3636:
[----:B------:R-:W-:Y:S05]  /*14ce0*/  BSYNC.RECONVERGENT B0 ;  /* 0x0000000000007941 */ /* 0x000fea0003800200 */
.L_x_3635:
[----:B------:R1:W-:Y:S01]  /*14cf0*/  @P5 STS.128 [R0+0xe800], RZ ;  /* 0x00e800ff00005388 */ /* 0x0003e20000000c00 */
[----:B------:R-:W-:Y:S03]  /*14d00*/  BSSY.RECONVERGENT B0, `(.L_x_3637) ;  /* 0x0000012000007945 */ /* 0x000fe60003800200 */
[----:B------:R1:W-:Y:S01]  /*14d10*/  @P5 STS.128 [R0+0x12800], RZ ;  /* 0x012800ff00005388 */ /* 0x0003e20000000c00 */
        /* <DEDUP_REMOVED lines=16> */
.L_x_3638:
[----:B------:R-:W-:Y:S05]  /*14e20*/  BSYNC.RECONVERGENT B0 ;  /* 0x0000000000007941 */ /* 0x000fea0003800200 */
.L_x_3637:
        /* <DEDUP_REMOVED lines=22> */
.L_x_3640:
[----:B------:R-:W-:Y:S05]  /*14f90*/  BSYNC.RECONVERGENT B0 ;  /* 0x0000000000007941 */ /* 0x000fea0003800200 */
.L_x_3639:
[----:B------:R1:W-:Y:S01]  /*14fa0*/  @P3 STS.128 [R0+0xf800], RZ ;  /* 0x00f800ff00003388 */ /* 0x0003e20000000c00 */
[----:B------:R-:W-:Y:S03]  /*14fb0*/  BSSY.RECONVERGENT B0, `(.L_x_3641) ;  /* 0x0000013000007945 */ /* 0x000fe60003800200 */
[----:B------:R1:W-:Y:S01]  /*14fc0*/  @P3 STS.128 [R0+0x13800], RZ ;  /* 0x013800ff00003388 */ /* 0x0003e20000000c00 */
[----:B------:R-:W-:Y:S05]  /*14fd0*/  @P3 BRA `(.L_x_3642) ;  /* 0x0000000000403947 */ /* 0x000fea0003800000 */
[----:B------:R-:W3:Y:S01]  /*14fe0*/  LDCU UR8, c[0x0][0x440] ;  /* 0x00008800ff0877ac */ /* 0x000ee20008000800 */
[----:B--2---:R-:W-:Y:S02]  /*14ff0*/  IMAD R4, R29, 0xc0, RZ ;  /* 0x000000c01d047824 */ /* 0x004fe400078e02ff */
[----:B-1----:R-:W-:-:S05]  /*15000*/  IMAD.WIDE.U32 R12, R28, 0xc0, R12 ;  /* 0x000000c01c0c7825 */ /* 0x002fca00078e000c */
        /* <DEDUP_REMOVED lines=13> */
.L_x_3642:
[----:B------:R-:W-:Y:S05]  /*150e0*/  BSYNC.RECONVERGENT B0 ;  /* 0x0000000000007941 */ /* 0x000fea0003800200 */
.L_x_3641:
[----:B------:R-:W-:Y:S01]  /*150f0*/  LDSM.16.M88.4 R92, [R128] ;  /* 0x00000000805c783b */ /* 0x000fe20000000200 */
[----:B------:R-:W-:Y:S01]  /*15100*/  IMAD.MOV.U32 R201, RZ, RZ, 0x20 ;  /* 0x00000020ffc97424 */ /* 0x000fe200078e00ff */
[----:B------:R-:W-:Y:S01]  /*15110*/  LOP3.LUT P6, RZ, R197, 0x2, RZ, 0xc0, !PT ;  /* 0x00000002c5ff7812 */ /* 0x000fe200078cc0ff */
[----:B------:R-:W-:Y:S01]  /*15120*/  VIADD R60, R180, UR5 ;  /* 0x00000005b43c7c36 */ /* 0x000fe20008000000 */
[----:B------:R-:W3:Y:S01]  /*15130*/  LDSM.16.M88.4 R56, [R180+UR5+0x4800] ;  /* 0x00480005b438783b */ /* 0x000ee20008000200 */
[----:B------:R-:W-:Y:S01]  /*15140*/  IMAD.MOV.U32 R200, RZ, RZ, 0x40 ;  /* 0x00000040ffc87424 */ /* 0x000fe200078e00ff */
[----:B------:R-:W-:Y:S01]  /*15150*/  SEL R11, R201, 0xffffffe0, !P6 ;  /* 0xffffffe0c90b7807 */ /* 0x000fe20007000000 */
[C---:B------:R-:W-:Y:S01]  /*15160*/  IMAD.SHL.U32 R147, R197.reuse, 0x2, RZ ;  /* 0x00000002c5937824 */ /* 0x040fe200078e00ff */
[----:B------:R-:W4:Y:S01]  /*15170*/  LDSM.16.M88.4 R72, [R180+UR5+0x4000] ;  /* 0x00400005b448783b */ /* 0x000f220008000200 */
        /* <DEDUP_REMOVED lines=8> */
[----:B-12--5:R-:W1:Y:S01]  /*15200*/  LDSM.16.M88.4 R4, [R31+0x4800] ;  /* 0x004800001f04783b */ /* 0x026e620000000200 */
[----:B------:R-:W-:Y:S02]  /*15210*/  IMAD.IADD R60, R60, 0x1, R152 ;  /* 0x000000013c3c7824 */ /* 0x000fe400078e0298 */
[C---:B------:R-:W-:Y:S01]  /*15220*/  IMAD.IADD R65, R11.reuse, 0x1, R66 ;  /* 0x000000010b417824 */ /* 0x040fe200078e0242 */
[----:B------:R-:W2:Y:S01]  /*15230*/  LDSM.16.M88.4 R12, [R31+0x4000] ;  /* 0x004000001f0c783b */ /* 0x000ea20000000200 */
[----:B------:R-:W-:-:S03]  /*15240*/  IMAD.IADD R10, R11, 0x1, R60 ;  /* 0x000000010b0a7824 */ /* 0x000fc600078e023c */
[----:B------:R-:W2:Y:S04]  /*15250*/  LDSM.16.M88.4 R36, [R180+UR5+0x5800] ;  /* 0x00580005b424783b */ /* 0x000ea80008000200 */
[----:B------:R-:W2:Y:S04]  /*15260*/  LDSM.16.M88.4 R24, [R180+UR5+0x6000] ;  /* 0x00600005b418783b */ /* 0x000ea80008000200 */
[----:B------:R-:W2:Y:S04]  /*15270*/  LDSM.16.M88.4 R16, [R180+UR5+0x6800] ;  /* 0x00680005b410783b */ /* 0x000ea80008000200 */
[----:B------:R-:W2:Y:S01]  /*15280*/  LDSM.16.M88.4 R100, [R180+UR5+0x7000] ;  /* 0x00700005b464783b */ /* 0x000ea20008000200 */
[C---:B---3--:R-:W-:Y:S03]  /*15290*/  HMMA.16816.F32 R68, R92.reuse, R56, RZ ;  /* 0x000000385c44723c */ /* 0x048fe600000018ff */
[----:B----4-:R-:W3:Y:S04]  /*152a0*/  LDSM.16.M88.4 R40, [R180+UR5+0x7800] ;  /* 0x00780005b428783b */ /* 0x010ee80008000200 */
[----:B------:R-:W-:Y:S01]  /*152b0*/  LDSM.16.M88.4 R88, [R66] ;  /* 0x000000004258783b */ /* 0x000fe20000000200 */
[C---:B------:R-:W-:Y:S03]  /*152c0*/  HMMA.16816.F32 R56, R92.reuse, R58, RZ ;  /* 0x0000003a5c38723c */ /* 0x040fe600000018ff */
[----:B------:R-:W-:Y:S04]  /*152d0*/  LDSM.16.M88.4 R116, [R31+0x7000] ;  /* 0x007000001f74783b */ /* 0x000fe80000000200 */
[----:B------:R-:W-:Y:S01]  /*152e0*/  LDSM.16.M88.4 R108, [R31+0x6000] ;  /* 0x006000001f6c783b */ /* 0x000fe20000000200 */
[C---:B------:R-:W-:Y:S03]  /*152f0*/  HMMA.16816.F32 R76, R92.reuse, R72, RZ ;  /* 0x000000485c4c723c */ /* 0x040fe600000018ff */
[----:B------:R-:W-:Y:S04]  /*15300*/  LDSM.16.M88.4 R120, [R31+0x6800] ;  /* 0x006800001f78783b */ /* 0x000fe80000000200 */
[----:B------:R-:W-:Y:S01]  /*15310*/  LDSM.16.M88.4 R124, [R31+0x5800] ;  /* 0x005800001f7c783b */ /* 0x000fe20000000200 */
[----:B------:R-:W-:Y:S03]  /*15320*/  HMMA.16816.F32 R72, R92, R74, RZ ;  /* 0x0000004a5c48723c */ /* 0x000fe600000018ff */
[----:B------:R-:W-:Y:S04]  /*15330*/  LDSM.16.M88.4 R112, [R31+0x7800] ;  /* 0x007800001f70783b */ /* 0x000fe80000000200 */
[----:B------:R-:W-:Y:S01]  /*15340*/  LDSM.16.M88.4 R80, [R60+0x5000] ;  /* 0x005000003c50783b */ /* 0x000fe20000000200 */
[C---:B-1----:R-:W-:Y:S03]  /*15350*/  HMMA.16816.F32 R68, R84.reuse, R4, R68 ;  /* 0x000000045444723c */ /* 0x042fe60000001844 */
[----:B------:R-:W0:Y:S05]  /*15360*/  LDGDEPBAR ;  /* 0x00000000000079af */ /* 0x000e2a0000000000 */
        /* <DEDUP_REMOVED lines=25> */
[C---:B---3--:R-:W-:Y:S08]  /*15500*/  HMMA.16816.F32 R52, R84.reuse, R40, R52 ;  /* 0x000000285434723c */ /* 0x048ff00000001834 */
[C---:B------:R-:W-:Y:S01]  /*15510*/  HMMA.16816.F32 R48, R84.reuse, R42, R48 ;  /* 0x0000002a5430723c */ /* 0x040fe20000001830 */
[----:B------:R-:W3:Y:S07]  /*15520*/  LDSM.16.M88.4 R40, [R60+0x5800] ;  /* 0x005800003c28783b */ /* 0x000eee0000000200 */
[C---:B------:R-:W-:Y:S01]  /*15530*/  HMMA.16816.F32 R100, R84.reuse, R118, R100 ;  /* 0x000000765464723c */ /* 0x040fe20000001864 */
[----:B------:R-:W-:Y:S07]  /*15540*/  LDSM.16.M88.4 R116, [R10+0x4000] ;  /* 0x004000000a74783b */ /* 0x000fee0000000200 */
[C---:B------:R-:W-:Y:S08]  /*15550*/  HMMA.16816.F32 R32, R84.reuse, R108, R32 ;  /* 0x0000006c5420723c */ /* 0x040ff00000001820 */
[C---:B------:R-:W-:Y:S01]  /*15560*/  HMMA.16816.F32 R24, R84.reuse, R110, R24 ;  /* 0x0000006e5418723c */ /* 0x040fe20000001818 */
[----:B------:R-:W4:Y:S07]  /*15570*/  LDSM.16.M88.4 R108, [R60+0x6000] ;  /* 0x006000003c6c783b */ /* 0x000f2e0000000200 */
        /* <DEDUP_REMOVED lines=8> */
[----:B------:R-:W-:Y:S04]  /*15600*/  LDSM.16.M88.4 R84, [R65] ;  /* 0x000000004154783b */ /* 0x000fe80000000200 */
[----:B------:R-:W-:Y:S03]  /*15610*/  LDSM.16.M88.4 R112, [R10+0x4800] ;  /* 0x004800000a70783b */ /* 0x000fe60000000200 */
        /* <DEDUP_REMOVED lines=16> */
[----:B------:R-:W-:Y:S01]  /*15720*/  HMMA.16816.F32 R92, R88, R122, R92 ;  /* 0x0000007a585c723c */ /* 0x000fe2000000185c */
[----:B------:R-:W4:Y:S04]  /*15730*/  LDSM.16.M88.4 R88, [R10+0x7800] ;  /* 0x007800000a58783b */ /* 0x000f280000000200 */
[----:B------:R-:W-:Y:S03]  /*15740*/  LDSM.16.M88.4 R120, [R180+UR5+0x8800] ;  /* 0x00880005b478783b */ /* 0x000fe60008000200 */
[C---:B------:R-:W-:Y:S08]  /*15750*/  HMMA.16816.F32 R52, R84.reuse, R80, R52 ;  /* 0x000000505434723c */ /* 0x040ff00000001834 */
[C---:B------:R-:W-:Y:S01]  /*15760*/  HMMA.16816.F32 R48, R84.reuse, R82, R48 ;  /* 0x000000525430723c */ /* 0x040fe20000001830 */
[----:B------:R-:W-:Y:S07]  /*15770*/  LDSM.16.M88.4 R80, [R128+0x2000] ;  /* 0x002000008050783b */ /* 0x000fee0000000200 */
[C---:B-1----:R-:W-:Y:S08]  /*15780*/  HMMA.16816.F32 R104, R84.reuse, R4, R104 ;  /* 0x000000045468723c */ /* 0x042ff00000001868 */
[C---:B------:R-:W-:Y:S01]  /*15790*/  HMMA.16816.F32 R100, R84.reuse, R6, R100 ;  /* 0x000000065464723c */ /* 0x040fe20000001864 */
[----:B------:R-:W1:Y:S07]  /*157a0*/  LDSM.16.M88.4 R4, [R180+UR5+0xa800] ;  /* 0x00a80005b404783b */ /* 0x000e6e0008000200 */
[C---:B--2---:R-:W-:Y:S08]  /*157b0*/  HMMA.16816.F32 R20, R84.reuse, R12, R20 ;  /* 0x0000000c5414723c */ /* 0x044ff00000001814 */
[C---:B------:R-:W-:Y:S01]  /*157c0*/  HMMA.16816.F32 R16, R84.reuse, R14, R16 ;  /* 0x0000000e5410723c */ /* 0x040fe20000001810 */
[----:B------:R-:W2:Y:S07]  /*157d0*/  LDSM.16.M88.4 R12, [R180+UR5+0xa000] ;  /* 0x00a00005b40c783b */ /* 0x000eae0008000200 */
[C---:B---3--:R-:W-:Y:S08]  /*157e0*/  HMMA.16816.F32 R44, R84.reuse, R40, R44 ;  /* 0x00000028542c723c */ /* 0x048ff0000000182c */
[C---:B------:R-:W-:Y:S01]  /*157f0*/  HMMA.16816.F32 R36, R84.reuse, R42, R36 ;  /* 0x0000002a5424723c */ /* 0x040fe20000001824 */
[----:B------:R-:W3:Y:S07]  /*15800*/  LDSM.16.M88.4 R40, [R180+UR5+0x8000] ;  /* 0x00800005b428783b */ /* 0x000eee0008000200 */
[C---:B------:R-:W-:Y:S08]  /*15810*/  HMMA.16816.F32 R76, R84.reuse, R116, R76 ;  /* 0x00000074544c723c */ /* 0x040ff0000000184c */
[C---:B------:R-:W-:Y:S01]  /*15820*/  HMMA.16816.F32 R72, R84.reuse, R118, R72 ;  /* 0x000000765448723c */ /* 0x040fe20000001848 */
[----:B------:R-:W3:Y:S07]  /*15830*/  LDSM.16.M88.4 R116, [R180+UR5+0x9000] ;  /* 0x00900005b474783b */ /* 0x000eee0008000200 */
[C---:B----4-:R-:W-:Y:S08]  /*15840*/  HMMA.16816.F32 R32, R84.reuse, R108, R32 ;  /* 0x0000006c5420723c */ /* 0x050ff00000001820 */
[C---:B------:R-:W-:Y:S01]  /*15850*/  HMMA.16816.F32 R24, R84.reuse, R110, R24 ;  /* 0x0000006e5418723c */ /* 0x040fe20000001818 */
[----:B------:R-:W4:Y:S07]  /*15860*/  LDSM.16.M88.4 R108, [R180+UR5+0xb000] ;  /* 0x00b00005b46c783b */ /* 0x000f2e0008000200 */
[C---:B------:R-:W-:Y:S08]  /*15870*/  HMMA.16816.F32 R68, R84.reuse, R112, R68 ;  /* 0x000000705444723c */ /* 0x040ff00000001844 */
[C---:B------:R-:W-:Y:S01]  /*15880*/  HMMA.16816.F32 R56, R84.reuse, R114, R56 ;  /* 0x000000725438723c */ /* 0x040fe20000001838 */
[----:B------:R-:W4:Y:S07]  /*15890*/  LDSM.16.M88.4 R112, [R180+UR5+0x9800] ;  /* 0x00980005b470783b */ /* 0x000f2e0008000200 */
[C---:B------:R-:W-:Y:S08]  /*158a0*/  HMMA.16816.F32 R96, R84.reuse, R88, R96 ;  /* 0x000000585460723c */ /* 0x040ff00000001860 */
[----:B------:R-:W-:Y:S01]  /*158b0*/  HMMA.16816.F32 R92, R84, R90, R92 ;  /* 0x0000005a545c723c */ /* 0x000fe2000000185c */
[----:B------:R-:W4:Y:S04]  /*158c0*/  LDSM.16.M88.4 R88, [R180+UR5+0xb800] ;  /* 0x00b80005b458783b */ /* 0x000f280008000200 */
[----:B------:R-:W-:Y:S03]  /*158d0*/  LDSM.16.M88.4 R84, [R67+0x2000] ;  /* 0x002000004354783b */ /* 0x000fe60000000200 */
        /* <DEDUP_REMOVED lines=23> */
[----:B------:R-:W4:Y:S04]  /*15a50*/  LDSM.16.M88.4 R88, [R31+0xb800] ;  /* 0x00b800001f58783b */ /* 0x000f280000000200 */
        /* <DEDUP_REMOVED lines=21> */
[----:B------:R2:W-:Y:S07]  /*15bb0*/  LDSM.16.M88.4 R112, [R60+0xb000] ;  /* 0x00b000003c70783b */ /* 0x0005ee0000000200 */
[C---:B------:R-:W-:Y:S08]  /*15bc0*/  HMMA.16816.F32 R96, R84.reuse, R88, R96 ;  /* 0x000000585460723c */ /* 0x040ff00000001860 */
[----:B------:R-:W-:Y:S01]  /*15bd0*/  HMMA.16816.F32 R92, R84, R90, R92 ;  /* 0x0000005a545c723c */ /* 0x000fe2000000185c */
[----:B------:R-:W-:Y:S04]  /*15be0*/  LDSM.16.M88.4 R84, [R10+0x8800] ;  /* 0x008800000a54783b */ /* 0x000fe80000000200 */
[----:B------:R-:W-:Y:S03]  /*15bf0*/  LDSM.16.M88.4 R88, [R10+0x8000] ;  /* 0x008000000a58783b */ /* 0x000fe60000000200 */
[----:B-1----:R-:W-:Y:S01]  /*15c00*/  HMMA.16816.F32 R52, R116, R4, R52 ;  /* 0x000000047434723c */ /* 0x002fe20000001834 */
[----:B--2---:R-:W-:-:S02]  /*15c10*/  VIMNMX R60, PT, PT, R30, R63, PT ;  /* 0x0000003f1e3c7248 */ /* 0x004fc40003fe0100 */
[----:B------:R-:W-:-:S05]  /*15c20*/  VIADDMNMX R63, R30, 0x8, R63, PT ;  /* 0x000000081e3f7846 */ /* 0x000fca000380013f */
[C---:B------:R-:W-:Y:S01]  /*15c30*/  HMMA.16816.F32 R48, R116.reuse, R6, R48 ;  /* 0x000000067430723c */ /* 0x040fe20000001830 */
[----:B------:R-:W1:Y:S07]  /*15c40*/  LDSM.16.M88.4 R4, [R65+0x2000] ;  /* 0x002000004104783b */ /* 0x000e6e0000000200 */
[C---:B------:R-:W-:Y:S08]  /*15c50*/  HMMA.16816.F32 R44, R116.reuse, R12, R44 ;  /* 0x0000000c742c723c */ /* 0x040ff0000000182c */
        /* <DEDUP_REMOVED lines=8> */
[----:B----4-:R-:W-:Y:S08]  /*15ce0*/  HMMA.16816.F32 R92, R116, R110, R92 ;  /* 0x0000006e745c723c */ /* 0x010ff0000000185c */
[----:B-1----:R-:W-:Y:S01]  /*15cf0*/  HMMA.16816.F32 R68, R4, R84, R68 ;  /* 0x000000540444723c */ /* 0x002fe20000001844 */
[----:B------:R-:W-:-:S07]  /*15d00*/  VIADD R84, R62, 0xffffffff ;  /* 0xffffffff3e547836 */ /* 0x000fce0000000000 */
[----:B------:R-:W-:Y:S01]  /*15d10*/  HMMA.16816.F32 R56, R4, R86, R56 ;  /* 0x000000560438723c */ /* 0x000fe20000001838 */
[----:B------:R-:W-:-:S05]  /*15d20*/  IMAD.SHL.U32 R86, R84, 0x80, RZ ;  /* 0x0000008054567824 */ /* 0x000fca00078e00ff */
[----:B------:R-:W-:Y:S02]  /*15d30*/  LOP3.LUT R67, R86, R147, RZ, 0xfc, !PT ;  /* 0x0000009356437212 */ /* 0x000fe400078efcff */
[C---:B--2---:R-:W-:Y:S02]  /*15d40*/  HMMA.16816.F32 R92, R4.reuse, R14, R92 ;  /* 0x0000000e045c723c */ /* 0x044fe4000000185c */
[C---:B------:R-:W-:Y:S02]  /*15d50*/  LOP3.LUT R15, R67.reuse, 0x78, RZ, 0xfc, !PT ;  /* 0x00000078430f7812 */ /* 0x040fe400078efcff */
[----:B------:R-:W-:Y:S02]  /*15d60*/  LOP3.LUT R66, R67, 0x1, RZ, 0xfc, !PT ;  /* 0x0000000143427812 */ /* 0x000fe400078efcff */
[----:B------:R-:W-:Y:S02]  /*15d70*/  I2FP.F32.S32 R14, R15 ;  /* 0x0000000f000e7245 */ /* 0x000fe40000201400 */
[----:B------:R-:W-:Y:S01]  /*15d80*/  HMMA.16816.F32 R52, R4, R80, R52 ;  /* 0x000000500434723c */ /* 0x000fe20000001834 */
[----:B------:R-:W-:-:S02]  /*15d90*/  ISETP.GE.AND P5, PT, R15, R60, PT ;  /* 0x0000003c0f00720c */ /* 0x000fc40003fa6270 */
[C---:B------:R-:W-:Y:S02]  /*15da0*/  ISETP.GE.AND P4, PT, R66.reuse, R60, PT ;  /* 0x0000003c4200720c */ /* 0x040fe40003f86270 */
[-C--:B------:R-:W-:Y:S02]  /*15db0*/  ISETP.GE.AND P2, PT, R66, R63.reuse, PT ;  /* 0x0000003f4200720c */ /* 0x080fe40003f46270 */
[----:B------:R-:W-:Y:S01]  /*15dc0*/  I2FP.F32.S32 R66, R66 ;  /* 0x0000004200427245 */ /* 0x000fe20000201400 */
[----:B------:R-:W-:Y:S01]  /*15dd0*/  HMMA.16816.F32 R48, R4, R82, R48 ;  /* 0x000000520430723c */ /* 0x000fe20000001830 */
[----:B------:R-:W1:Y:S01]  /*15de0*/  LDSM.16.M88.4 R80, [R10+0xa000] ;  /* 0x00a000000a50783b */ /* 0x000e620000000200 */
[----:B------:R-:W-:Y:S01]  /*15df0*/  ISETP.GE.AND P3, PT, R15, R63, PT ;  /* 0x0000003f0f00720c */ /* 0x000fe20003f66270 */
[CC--:B------:R-:W-:Y:S01]  /*15e00*/  FFMA.FTZ R92, R3.reuse, R14.reuse, R92 ;  /* 0x0000000e035c7223 */ /* 0x0c0fe2000001005c */
[----:B------:R-:W-:Y:S01]  /*15e10*/  FFMA.FTZ R94, R3, R14, R94 ;  /* 0x0000000e035e7223 */ /* 0x000fe2000001005e */
[----:B------:R-:W-:-:S02]  /*15e20*/  LOP3.LUT R14, R67, 0x8, RZ, 0xfc, !PT ;  /* 0x00000008430e7812 */ /* 0x000fc400078efcff */
[----:B------:R-:W-:Y:S01]  /*15e30*/  LOP3.LUT R30, R67, 0x9, RZ, 0xfc, !PT ;  /* 0x00000009431e7812 */ /* 0x000fe200078efcff */
[C---:B------:R-:W-:Y:S01]  /*15e40*/  HMMA.16816.F32 R76, R4.reuse, R88, R76 ;  /* 0x00000058044c723c */ /* 0x040fe2000000184c */
[----:B------:R-:W-:Y:S02]  /*15e50*/  FSEL R153, R92, -INF , !P5 ;  /* 0xff8000005c997808 */ /* 0x000fe40006800000 */
[C---:B------:R-:W-:Y:S02]  /*15e60*/  ISETP.GE.AND P1, PT, R14.reuse, R60, PT ;  /* 0x0000003c0e00720c */ /* 0x040fe40003f26270 */
[----:B------:R-:W-:Y:S02]  /*15e70*/  ISETP.GE.AND P5, PT, R14, R63, PT ;  /* 0x0000003f0e00720c */ /* 0x000fe40003fa6270 */
[----:B------:R-:W-:Y:S01]  /*15e80*/  I2FP.F32.S32 R14, R14 ;  /* 0x0000000e000e7245 */ /* 0x000fe20000201400 */
[----:B------:R-:W-:Y:S01]  /*15e90*/  HMMA.16816.F32 R72, R4, R90, R72 ;  /* 0x0000005a0448723c */ /* 0x000fe20000001848 */
[----:B------:R-:W-:-:S02]  /*15ea0*/  FSEL R145, R94, -INF , !P3 ;  /* 0xff8000005e917808 */ /* 0x000fc40005800000 */
[C---:B------:R-:W-:Y:S02]  /*15eb0*/  LOP3.LUT R15, R67.reuse, 0x10, RZ, 0xfc, !PT ;  /* 0x00000010430f7812 */ /* 0x040fe400078efcff */
[----:B------:R-:W-:Y:S02]  /*15ec0*/  ISETP.GE.AND P3, PT, R30, R60, PT ;  /* 0x0000003c1e00720c */ /* 0x000fe40003f66270 */
[----:B------:R-:W-:Y:S01]  /*15ed0*/  LOP3.LUT R31, R67, 0x20, RZ, 0xfc, !PT ;  /* 0x00000020431f7812 */ /* 0x000fe200078efcff */
[----:B------:R-:W-:Y:S03]  /*15ee0*/  HMMA.16816.F32 R32, R116, R124, R32 ;  /* 0x0000007c7420723c */ /* 0x000fe60000001820 */
[CC--:B------:R-:W-:Y:S01]  /*15ef0*/  FFMA.FTZ R77, R3.reuse, R66.reuse, R77 ;  /* 0x00000042034d7223 */ /* 0x0c0fe2000001004d */
[----:B------:R-:W-:-:S04]  /*15f00*/  FFMA.FTZ R66, R3, R66, R79 ;  /* 0x0000004203427223 */ /* 0x000fc8000001004f */
[----:B------:R-:W-:Y:S01]  /*15f10*/  FSEL R79, R77, -INF , !P4 ;  /* 0xff8000004d4f7808 */ /* 0x000fe20006000000 */
[C---:B---3--:R-:W-:Y:S01]  /*15f20*/  HMMA.16816.F32 R44, R4.reuse, R40, R44 ;  /* 0x00000028042c723c */ /* 0x048fe2000000182c */
[-C--:B------:R-:W-:Y:S01]  /*15f30*/  ISETP.GE.AND P4, PT, R30, R63.reuse, PT ;  /* 0x0000003f1e00720c */ /* 0x080fe20003f86270 */
[C---:B------:R-:W-:Y:S01]  /*15f40*/  FFMA.FTZ R72, R3.reuse, R14, R72 ;  /* 0x0000000e03487223 */ /* 0x040fe20000010048 */
[----:B------:R-:W-:Y:S01]  /*15f50*/  I2FP.F32.S32 R30, R30 ;  /* 0x0000001e001e7245 */ /* 0x000fe20000201400 */
[C---:B------:R-:W-:Y:S01]  /*15f60*/  FFMA.FTZ R74, R3.reuse, R14, R74 ;  /* 0x0000000e034a7223 */ /* 0x040fe2000001004a */
[----:B------:R-:W-:Y:S02]  /*15f70*/  FSEL R66, R66, -INF , !P2 ;  /* 0xff80000042427808 */ /* 0x000fe40005000000 */
[----:B------:R-:W-:Y:S01]  /*15f80*/  FSEL R77, R72, -INF , !P1 ;  /* 0xff800000484d7808 */ /* 0x000fe20004800000 */
[----:B------:R-:W-:Y:S01]  /*15f90*/  FFMA.FTZ R73, R3, R30, R73 ;  /* 0x0000001e03497223 */ /* 0x000fe20000010049 */
[----:B------:R-:W-:Y:S01]  /*15fa0*/  ISETP.GE.AND P2, PT, R15, R60, PT ;  /* 0x0000003c0f00720c */ /* 0x000fe20003f46270 */
[----:B------:R-:W-:Y:S01]  /*15fb0*/  FFMA.FTZ R75, R3, R30, R75 ;  /* 0x0000001e034b7223 */ /* 0x000fe2000001004b */
[----:B------:R-:W-:Y:S01]  /*15fc0*/  ISETP.GE.AND P1, PT, R15, R63, PT ;  /* 0x0000003f0f00720c */ /* 0x000fe20003f26270 */
[----:B------:R-:W-:Y:S01]  /*15fd0*/  HMMA.16816.F32 R36, R4, R42, R36 ;  /* 0x0000002a0424723c */ /* 0x000fe20000001824 */
[----:B------:R-:W-:Y:S01]  /*15fe0*/  I2FP.F32.S32 R15, R15 ;  /* 0x0000000f000f7245 */ /* 0x000fe20000201400 */
[----:B------:R-:W2:Y:S01]  /*15ff0*/  LDSM.16.M88.4 R40, [R10+0xa800] ;  /* 0x00a800000a28783b */ /* 0x000ea20000000200 */
[----:B------:R-:W-:-:S02]  /*16000*/  LOP3.LUT R30, R67, 0x11, RZ, 0xfc, !PT ;  /* 0x00000011431e7812 */ /* 0x000fc400078efcff */
[----:B------:R-:W-:Y:S01]  /*16010*/  LOP3.LUT R72, R67, 0x19, RZ, 0xfc, !PT ;  /* 0x0000001943487812 */ /* 0x000fe200078efcff */
[-C--:B------:R-:W-:Y:S01]  /*16020*/  FFMA.FTZ R14, R3, R15.reuse, R70 ;  /* 0x0000000f030e7223 */ /* 0x080fe20000010046 */
[----:B------:R-:W-:Y:S01]  /*16030*/  FSEL R70, R74, -INF , !P5 ;  /* 0xff8000004a467808 */ /* 0x000fe20006800000 */
[----:B-1----:R-:W-:Y:S01]  /*16040*/  HMMA.16816.F32 R32, R4, R80, R32 ;  /* 0x000000500420723c */ /* 0x002fe20000001820 */
[----:B------:R-:W-:Y:S01]  /*16050*/  FSEL R81, R73, -INF , !P3 ;  /* 0xff80000049517808 */ /* 0x000fe20005800000 */
[----:B------:R-:W-:Y:S01]  /*16060*/  FFMA.FTZ R65, R3, R15, R68 ;  /* 0x0000000f03417223 */ /* 0x000fe20000010044 */
[C---:B------:R-:W-:Y:S02]  /*16070*/  ISETP.GE.AND P5, PT, R30.reuse, R60, PT ;  /* 0x0000003c1e00720c */ /* 0x040fe40003fa6270 */
[----:B------:R-:W-:Y:S02]  /*16080*/  ISETP.GE.AND P3, PT, R30, R63, PT ;  /* 0x0000003f1e00720c */ /* 0x000fe40003f66270 */
[----:B------:R-:W-:Y:S01]  /*16090*/  I2FP.F32.S32 R30, R30 ;  /* 0x0000001e001e7245 */ /* 0x000fe20000201400 */
[----:B------:R-:W-:Y:S01]  /*160a0*/  HMMA.16816.F32 R96, R116, R108, R96 ;  /* 0x0000006c7460723c */ /* 0x000fe20000001860 */
[----:B------:R-:W-:-:S02]  /*160b0*/  LOP3.LUT R15, R67, 0x18, RZ, 0xfc, !PT ;  /* 0x00000018430f7812 */ /* 0x000fc400078efcff */
[----:B------:R-:W-:Y:S01]  /*160c0*/  FSEL R68, R75, -INF , !P4 ;  /* 0xff8000004b447808 */ /* 0x000fe20006000000 */
[-C--:B------:R-:W-:Y:S01]  /*160d0*/  FFMA.FTZ R69, R3, R30.reuse, R69 ;  /* 0x0000001e03457223 */ /* 0x080fe20000010045 */
[----:B------:R-:W-:Y:S01]  /*160e0*/  FSEL R65, R65, -INF , !P2 ;  /* 0xff80000041417808 */ /* 0x000fe20005000000 */
[----:B------:R-:W-:Y:S01]  /*160f0*/  FFMA.FTZ R71, R3, R30, R71 ;  /* 0x0000001e03477223 */ /* 0x000fe20000010047 */
[C---:B------:R-:W-:Y:S01]  /*16100*/  ISETP.GE.AND P4, PT, R15.reuse, R60, PT ;  /* 0x0000003c0f00720c */ /* 0x040fe20003f86270 */
[----:B------:R-:W-:Y:S01]  /*16110*/  HMMA.16816.F32 R20, R116, R120, R20 ;  /* 0x000000787414723c */ /* 0x000fe20000001814 */
[----:B------:R-:W-:Y:S02]  /*16120*/  ISETP.GE.AND P2, PT, R15, R63, PT ;  /* 0x0000003f0f00720c */ /* 0x000fe40003f46270 */
[----:B------:R-:W-:Y:S02]  /*16130*/  I2FP.F32.S32 R15, R15 ;  /* 0x0000000f000f7245 */ /* 0x000fe40000201400 */
[----:B------:R-:W-:-:S02]  /*16140*/  FSEL R14, R14, -INF , !P1 ;  /* 0xff8000000e0e7808 */ /* 0x000fc40004800000 */
[----:B------:R-:W-:Y:S01]  /*16150*/  FSEL R109, R69, -INF , !P5 ;  /* 0xff800000456d7808 */ /* 0x000fe20006800000 */
[CC--:B------:R-:W-:Y:S01]  /*16160*/  FFMA.FTZ R56, R3.reuse, R15.reuse, R56 ;  /* 0x0000000f03387223 */ /* 0x0c0fe20000010038 */
[C---:B------:R-:W-:Y:S01]  /*16170*/  ISETP.GE.AND P1, PT, R72.reuse, R60, PT ;  /* 0x0000003c4800720c */ /* 0x040fe20003f26270 */
[----:B------:R-:W-:Y:S01]  /*16180*/  FFMA.FTZ R58, R3, R15, R58 ;  /* 0x0000000f033a7223 */ /* 0x000fe2000001003a */
[-C--:B------:R-:W-:Y:S01]  /*16190*/  ISETP.GE.AND P5, PT, R72, R63.reuse, PT ;  /* 0x0000003f4800720c */ /* 0x080fe20003fa6270 */
[----:B------:R-:W-:Y:S01]  /*161a0*/  HMMA.16816.F32 R24, R116, R126, R24 ;  /* 0x0000007e7418723c */ /* 0x000fe20000001818 */
[----:B------:R-:W-:Y:S02]  /*161b0*/  I2FP.F32.S32 R72, R72 ;  /* 0x0000004800487245 */ /* 0x000fe40000201400 */
[----:B------:R-:W-:Y:S02]  /*161c0*/  FSEL R108, R71, -INF , !P3 ;  /* 0xff800000476c7808 */ /* 0x000fe40005800000 */
[----:B------:R-:W-:Y:S01]  /*161d0*/  LOP3.LUT R30, R67, 0x21, RZ, 0xfc, !PT ;  /* 0x00000021431e7812 */ /* 0x000fe200078efcff */
[CC--:B------:R-:W-:Y:S01]  /*161e0*/  FFMA.FTZ R15, R3.reuse, R72.reuse, R57 ;  /* 0x00000048030f7223 */ /* 0x0c0fe20000010039 */
[----:B------:R-:W-:Y:S01]  /*161f0*/  FSEL R57, R56, -INF , !P4 ;  /* 0xff80000038397808 */ /* 0x000fe20006000000 */
[----:B------:R-:W-:Y:S01]  /*16200*/  FFMA.FTZ R72, R3, R72, R59 ;  /* 0x0000004803487223 */ /* 0x000fe2000001003b */
[C---:B------:R-:W-:Y:S01]  /*16210*/  ISETP.GE.AND P3, PT, R31.reuse, R60, PT ;  /* 0x0000003c1f00720c */ /* 0x040fe20003f66270 */
[----:B--2---:R-:W-:Y:S01]  /*16220*/  HMMA.16816.F32 R20, R4, R40, R20 ;  /* 0x000000280414723c */ /* 0x004fe20000001814 */
[----:B------:R-:W-:-:S02]  /*16230*/  ISETP.GE.AND P4, PT, R31, R63, PT ;  /* 0x0000003f1f00720c */ /* 0x000fc40003f86270 */
[----:B------:R-:W-:Y:S02]  /*16240*/  I2FP.F32.S32 R31, R31 ;  /* 0x0000001f001f7245 */ /* 0x000fe40000201400 */
[----:B------:R-:W-:Y:S02]  /*16250*/  FSEL R56, R58, -INF , !P2 ;  /* 0xff8000003a387808 */ /* 0x000fe40005000000 */
[----:B------:R-:W-:Y:S01]  /*16260*/  FSEL R15, R15, -INF , !P1 ;  /* 0xff8000000f0f7808 */ /* 0x000fe20004800000 */
[CC--:B------:R-:W-:Y:S01]  /*16270*/  FFMA.FTZ R69, R3.reuse, R31.reuse, R52 ;  /* 0x0000001f03457223 */ /* 0x0c0fe20000010034 */
[C---:B------:R-:W-:Y:S01]  /*16280*/  ISETP.GE.AND P2, PT, R30.reuse, R60, PT ;  /* 0x0000003c1e00720c */ /* 0x040fe20003f46270 */
[----:B------:R-:W-:Y:S01]  /*16290*/  FFMA.FTZ R52, R3, R31, R54 ;  /* 0x0000001f03347223 */ /* 0x000fe20000010036 */
[----:B------:R-:W-:Y:S01]  /*162a0*/  ISETP.GE.AND P1, PT, R30, R63, PT ;  /* 0x0000003f1e00720c */ /* 0x000fe20003f26270 */
[----:B------:R-:W-:Y:S01]  /*162b0*/  HMMA.16816.F32 R24, R4, R82, R24 ;  /* 0x000000520418723c */ /* 0x000fe20000001818 */
[----:B------:R-:W-:-:S02]  /*162c0*/  I2FP.F32.S32 R30, R30 ;  /* 0x0000001e001e7245 */ /* 0x000fc40000201400 */
[----:B------:R-:W-:Y:S02]  /*162d0*/  LOP3.LUT R59, R67, 0x28, RZ, 0xfc, !PT ;  /* 0x00000028433b7812 */ /* 0x000fe400078efcff */
[----:B------:R-:W-:Y:S01]  /*162e0*/  FSEL R54, R72, -INF , !P5 ;  /* 0xff80000048367808 */ /* 0x000fe20006800000 */
[-C--:B------:R-:W-:Y:S01]  /*162f0*/  FFMA.FTZ R31, R3, R30.reuse, R53 ;  /* 0x0000001e031f7223 */ /* 0x080fe20000010035 */
[----:B------:R-:W-:Y:S01]  /*16300*/  FSEL R53, R69, -INF , !P3 ;  /* 0xff80000045357808 */ /* 0x000fe20005800000 */
[----:B------:R-:W-:Y:S01]  /*16310*/  FFMA.FTZ R184, R3, R30, R55 ;  /* 0x0000001e03b87223 */ /* 0x000fe20000010037 */
[C---:B------:R-:W-:Y:S01]  /*16320*/  ISETP.GE.AND P5, PT, R59.reuse, R60, PT ;  /* 0x0000003c3b00720c */ /* 0x040fe20003fa6270 */
[----:B------:R-:W-:Y:S01]  /*16330*/  HMMA.16816.F32 R16, R116, R122, R16 ;  /* 0x0000007a7410723c */ /* 0x000fe20000001810 */
[----:B------:R-:W-:Y:S02]  /*16340*/  ISETP.GE.AND P3, PT, R59, R63, PT ;  /* 0x0000003f3b00720c */ /* 0x000fe40003f66270 */
[----:B------:R-:W-:-:S02]  /*16350*/  I2FP.F32.S32 R59, R59 ;  /* 0x0000003b003b7245 */ /* 0x000fc40000201400 */
[C---:B------:R-:W-:Y:S02]  /*16360*/  LOP3.LUT R58, R67.reuse, 0x29, RZ, 0xfc, !PT ;  /* 0x00000029433a7812 */ /* 0x040fe400078efcff */
[----:B------:R-:W-:Y:S01]  /*16370*/  LOP3.LUT R40, R67, 0x30, RZ, 0xfc, !PT ;  /* 0x0000003043287812 */ /* 0x000fe200078efcff */
[CC--:B------:R-:W-:Y:S01]  /*16380*/  FFMA.FTZ R48, R3.reuse, R59.reuse, R48 ;  /* 0x0000003b03307223 */ /* 0x0c0fe20000010030 */
[----:B------:R-:W-:Y:S01]  /*16390*/  FSEL R52, R52, -INF , !P4 ;  /* 0xff80000034347808 */ /* 0x000fe20006000000 */
[----:B------:R-:W-:Y:S01]  /*163a0*/  FFMA.FTZ R50, R3, R59, R50 ;  /* 0x0000003b03327223 */ /* 0x000fe20000010032 */
[----:B------:R-:W-:Y:S01]  /*163b0*/  FSEL R31, R31, -INF , !P2 ;  /* 0xff8000001f1f7808 */ /* 0x000fe20005000000 */
[----:B------:R-:W-:Y:S01]  /*163c0*/  HMMA.16816.F32 R104, R116, R112, R104 ;  /* 0x000000707468723c */ /* 0x000fe20000001868 */
[----:B------:R-:W-:Y:S02]  /*163d0*/  FSEL R184, R184, -INF , !P1 ;  /* 0xff800000b8b87808 */ /* 0x000fe40004800000 */
[----:B------:R-:W-:-:S02]  /*163e0*/  FSEL R195, R48, -INF , !P5 ;  /* 0xff80000030c37808 */ /* 0x000fc40006800000 */
[CC--:B------:R-:W-:Y:S02]  /*163f0*/  ISETP.GE.AND P4, PT, R58.reuse, R60.reuse, PT ;  /* 0x0000003c3a00720c */ /* 0x0c0fe40003f86270 */
[-C--:B------:R-:W-:Y:S01]  /*16400*/  ISETP.GE.AND P2, PT, R58, R63.reuse, PT ;  /* 0x0000003f3a00720c */ /* 0x080fe20003f46270 */
[----:B------:R-:W-:Y:S01]  /*16410*/  HMMA.16816.F32 R16, R4, R42, R16 ;  /* 0x0000002a0410723c */ /* 0x000fe20000001810 */
[C---:B------:R-:W-:Y:S02]  /*16420*/  ISETP.GE.AND P1, PT, R40.reuse, R60, PT ;  /* 0x0000003c2800720c */ /* 0x040fe40003f26270 */
[----:B------:R-:W-:Y:S02]  /*16430*/  ISETP.GE.AND P5, PT, R40, R63, PT ;  /* 0x0000003f2800720c */ /* 0x000fe40003fa6270 */
[----:B------:R-:W-:Y:S02]  /*16440*/  I2FP.F32.S32 R58, R58 ;  /* 0x0000003a003a7245 */ /* 0x000fe40000201400 */
[----:B------:R-:W-:Y:S01]  /*16450*/  I2FP.F32.S32 R40, R40 ;  /* 0x0000002800287245 */ /* 0x000fe20000201400 */
[----:B------:R-:W-:Y:S01]  /*16460*/  HMMA.16816.F32 R100, R116, R114, R100 ;  /* 0x000000727464723c */ /* 0x000fe20000001864 */
[----:B------:R-:W-:Y:S01]  /*16470*/  LOP3.LUT R41, R67, 0x38, RZ, 0xfc, !PT ;  /* 0x0000003843297812 */ /* 0x000fe200078efcff */
[----:B------:R-:W-:Y:S01]  /*16480*/  FFMA.FTZ R30, R3, R58, R51 ;  /* 0x0000003a031e7223 */ /* 0x000fe20000010033 */
[----:B------:R-:W-:Y:S01]  /*16490*/  LOP3.LUT R55, R67, 0x31, RZ, 0xfc, !PT ;  /* 0x0000003143377812 */ /* 0x000fe200078efcff */
[C---:B------:R-:W-:Y:S01]  /*164a0*/  FFMA.FTZ R169, R3.reuse, R40, R44 ;  /* 0x0000002803a97223 */ /* 0x040fe2000001002c */
[C---:B------:R-:W-:Y:S01]  /*164b0*/  FFMA.FTZ R49, R3.reuse, R58, R49 ;  /* 0x0000003a03317223 */ /* 0x040fe20000010031 */
[----:B------:R-:W-:Y:S01]  /*164c0*/  FSEL R164, R50, -INF , !P3 ;  /* 0xff80000032a47808 */ /* 0x000fe20005800000 */
[----:B------:R-:W-:Y:S01]  /*164d0*/  FFMA.FTZ R46, R3, R40, R46 ;  /* 0x00000028032e7223 */ /* 0x000fe2000001002e */
[----:B------:R-:W-:Y:S01]  /*164e0*/  FSEL R30, R30, -INF , !P2 ;  /* 0xff8000001e1e7808 */ /* 0x000fe20005000000 */
[----:B------:R-:W-:Y:S01]  /*164f0*/  HMMA.16816.F32 R96, R4, R12, R96 ;  /* 0x0000000c0460723c */ /* 0x000fe20000001860 */
[----:B------:R-:W-:-:S02]  /*16500*/  FSEL R169, R169, -INF , !P1 ;  /* 0xff800000a9a97808 */ /* 0x000fc40004800000 */
[C---:B------:R-:W-:Y:S02]  /*16510*/  ISETP.GE.AND P2, PT, R41.reuse, R60, PT ;  /* 0x0000003c2900720c */ /* 0x040fe40003f46270 */
[----:B------:R-:W-:Y:S02]  /*16520*/  ISETP.GE.AND P1, PT, R41, R63, PT ;  /* 0x0000003f2900720c */ /* 0x000fe40003f26270 */
[----:B------:R-:W-:Y:S02]  /*16530*/  I2FP.F32.S32 R44, R55 ;  /* 0x00000037002c7245 */ /* 0x000fe40000201400 */
[----:B------:R-:W-:Y:S02]  /*16540*/  I2FP.F32.S32 R41, R41 ;  /* 0x0000002900297245 */ /* 0x000fe40000201400 */
[----:B------:R-:W-:Y:S01]  /*16550*/  FSEL R193, R49, -INF , !P4 ;  /* 0xff80000031c17808 */ /* 0x000fe20006000000 */
[CC--:B------:R-:W-:Y:S01]  /*16560*/  FFMA.FTZ R45, R3.reuse, R44.reuse, R45 ;  /* 0x0000002c032d7223 */ /* 0x0c0fe2000001002d */
[C---:B------:R-:W-:Y:S01]  /*16570*/  FFMA.FTZ R47, R3.reuse, R44, R47 ;  /* 0x0000002c032f7223 */ /* 0x040fe2000001002f */
[----:B------:R-:W-:Y:S01]  /*16580*/  FFMA.FTZ R171, R3, R41, R36 ;  /* 0x0000002903ab7223 */ /* 0x000fe20000010024 */
[C---:B------:R-:W-:Y:S01]  /*16590*/  ISETP.GE.AND P3, PT, R55.reuse, R60, PT ;  /* 0x0000003c3700720c */ /* 0x040fe20003f66270 */
[----:B------:R1:W2:Y:S01]  /*165a0*/  LDSM.16.M88.4 R48, [R10+0xb000] ;  /* 0x00b000000a30783b */ /* 0x0002a20000000200 */
[----:B------:R-:W-:Y:S01]  /*165b0*/  ISETP.GE.AND P4, PT, R55, R63, PT ;  /* 0x0000003f3700720c */ /* 0x000fe20003f86270 */
[----:B------:R-:W-:Y:S01]  /*165c0*/  FFMA.FTZ R38, R3, R41, R38 ;  /* 0x0000002903267223 */ /* 0x000fe20000010026 */
[----:B------:R-:W-:Y:S01]  /*165d0*/  LOP3.LUT R40, R67, 0x39, RZ, 0xfc, !PT ;  /* 0x0000003943287812 */ /* 0x000fe200078efcff */
[----:B------:R-:W-:-:S04]  /*165e0*/  DEPBAR.LE SB0, 0x0 ;  /* 0x000080000000791a */ /* 0x000fc80000000000 */
[----:B------:R-:W-:Y:S02]  /*165f0*/  FSEL R166, R46, -INF , !P5 ;  /* 0xff8000002ea67808 */ /* 0x000fe40006800000 */
[----:B------:R-:W-:Y:S02]  /*16600*/  FSEL R173, R45, -INF , !P3 ;  /* 0xff8000002dad7808 */ /* 0x000fe40005800000 */
[----:B------:R-:W-:Y:S02]  /*16610*/  FSEL R170, R47, -INF , !P4 ;  /* 0xff8000002faa7808 */ /* 0x000fe40006000000 */
[----:B------:R-:W-:Y:S01]  /*16620*/  FSEL R171, R171, -INF , !P2 ;  /* 0xff800000abab7808 */ /* 0x000fe20005000000 */
[----:B------:R-:W-:Y:S01]  /*16630*/  BAR.SYNC.DEFER_BLOCKING 0x0 ;  /* 0x0000000000007b1d */ /* 0x000fe20000010000 */
[C---:B------:R-:W-:Y:S02]  /*16640*/  ISETP.GE.AND P5, PT, R40.reuse, R60, PT ;  /* 0x0000003c2800720c */ /* 0x040fe40003fa6270 */
[----:B------:R-:W-:-:S02]  /*16650*/  ISETP.GE.AND P3, PT, R40, R63, PT ;  /* 0x0000003f2800720c */ /* 0x000fc40003f66270 */
[----:B------:R-:W-:Y:S02]  /*16660*/  I2FP.F32.S32 R40, R40 ;  /* 0x0000002800287245 */ /* 0x000fe40000201400 */
[C---:B------:R-:W-:Y:S02]  /*16670*/  LOP3.LUT R36, R67.reuse, 0x41, RZ, 0xfc, !PT ;  /* 0x0000004143247812 */ /* 0x040fe400078efcff */
[----:B-1----:R-:W-:Y:S01]  /*16680*/  LOP3.LUT R10, R67, 0x40, RZ, 0xfc, !PT ;  /* 0x00000040430a7812 */ /* 0x002fe200078efcff */
[CC--:B------:R-:W-:Y:S01]  /*16690*/  FFMA.FTZ R39, R3.reuse, R40.reuse, R39 ;  /* 0x0000002803277223 */ /* 0x0c0fe20000010027 */
[----:B------:R-:W-:Y:S01]  /*166a0*/  FFMA.FTZ R167, R3, R40, R37 ;  /* 0x0000002803a77223 */ /* 0x000fe20000010025 */
[----:B------:R-:W-:Y:S02]  /*166b0*/  LOP3.LUT R37, R67, 0x48, RZ, 0xfc, !PT ;  /* 0x0000004843257812 */ /* 0x000fe400078efcff */
[C---:B------:R-:W-:Y:S02]  /*166c0*/  ISETP.GE.AND P4, PT, R10.reuse, R60, PT ;  /* 0x0000003c0a00720c */ /* 0x040fe40003f86270 */
[----:B------:R-:W-:-:S02]  /*166d0*/  ISETP.GE.AND P2, PT, R10, R63, PT ;  /* 0x0000003f0a00720c */ /* 0x000fc40003f46270 */
[----:B------:R-:W-:Y:S02]  /*166e0*/  I2FP.F32.S32 R10, R10 ;  /* 0x0000000a000a7245 */ /* 0x000fe40000201400 */
[----:B------:R-:W-:Y:S02]  /*166f0*/  FSEL R168, R39, -INF , !P3 ;  /* 0xff80000027a87808 */ /* 0x000fe40005800000 */
[----:B------:R-:W-:Y:S01]  /*16700*/  ISETP.GE.AND P3, PT, R37, R60, PT ;  /* 0x0000003c2500720c */ /* 0x000fe20003f66270 */
[C---:B------:R-:W-:Y:S01]  /*16710*/  FFMA.FTZ R177, R3.reuse, R10, R32 ;  /* 0x0000000a03b17223 */ /* 0x040fe20000010020 */
[----:B------:R-:W-:Y:S01]  /*16720*/  I2FP.F32.S32 R32, R36 ;  /* 0x0000002400207245 */ /* 0x000fe20000201400 */
[----:B------:R-:W-:Y:S01]  /*16730*/  FFMA.FTZ R34, R3, R10, R34 ;  /* 0x0000000a03227223 */ /* 0x000fe20000010022 */
[----:B------:R-:W-:Y:S01]  /*16740*/  FSEL R167, R167, -INF , !P5 ;  /* 0xff800000a7a77808 */ /* 0x000fe20006800000 */
[----:B--2---:R-:W-:Y:S01]  /*16750*/  HMMA.16816.F32 R104, R4, R48, R104 ;  /* 0x000000300468723c */ /* 0x004fe20000001868 */
[----:B------:R-:W-:Y:S01]  /*16760*/  FSEL R177, R177, -INF , !P4 ;  /* 0xff800000b1b17808 */ /* 0x000fe20006000000 */
[-C--:B------:R-:W-:Y:S01]  /*16770*/  FFMA.FTZ R35, R3, R32.reuse, R35 ;  /* 0x0000002003237223 */ /* 0x080fe20000010023 */
[----:B------:R-:W-:Y:S01]  /*16780*/  ISETP.GE.AND P4, PT, R37, R63, PT ;  /* 0x0000003f2500720c */ /* 0x000fe20003f86270 */
[----:B------:R-:W-:Y:S01]  /*16790*/  FFMA.FTZ R33, R3, R32, R33 ;  /* 0x0000002003217223 */ /* 0x000fe20000010021 */
[----:B------:R-:W-:-:S02]  /*167a0*/  I2FP.F32.S32 R37, R37 ;  /* 0x0000002500257245 */ /* 0x000fc40000201400 */
[----:B------:R-:W-:Y:S01]  /*167b0*/  ISETP.GE.AND P5, PT, R36, R63, PT ;  /* 0x0000003f2400720c */ /* 0x000fe20003fa6270 */
[----:B------:R-:W-:Y:S01]  /*167c0*/  HMMA.16816.F32 R100, R4, R50, R100 ;  /* 0x000000320464723c */ /* 0x000fe20000001864 */
[----:B------:R-:W-:Y:S01]  /*167d0*/  LOP3.LUT R10, R67, 0x50, RZ, 0xfc, !PT ;  /* 0x00000050430a7812 */ /* 0x000fe200078efcff */
[CC--:B------:R-:W-:Y:S01]  /*167e0*/  FFMA.FTZ R183, R3.reuse, R37.reuse, R24 ;  /* 0x0000002503b77223 */ /* 0x0c0fe20000010018 */
[----:B------:R-:W-:Y:S01]  /*167f0*/  FSEL R182, R38, -INF , !P1 ;  /* 0xff80000026b67808 */ /* 0x000fe20004800000 */
[----:B------:R-:W-:Y:S01]  /*16800*/  FFMA.FTZ R26, R3, R37, R26 ;  /* 0x00000025031a7223 */ /* 0x000fe2000001001a */
[----:B------:R-:W-:Y:S02]  /*16810*/  ISETP.GE.AND P1, PT, R36, R60, PT ;  /* 0x0000003c2400720c */ /* 0x000fe40003f26270 */
[----:B------:R-:W-:Y:S02]  /*16820*/  LOP3.LUT R32, R67, 0x49, RZ, 0xfc, !PT ;  /* 0x0000004943207812 */ /* 0x000fe400078efcff */
[----:B------:R-:W-:-:S02]  /*16830*/  FSEL R190, R35, -INF , !P5 ;  /* 0xff80000023be7808 */ /* 0x000fc40006800000 */
[----:B------:R-:W-:Y:S02]  /*16840*/  FSEL R183, R183, -INF , !P3 ;  /* 0xff800000b7b77808 */ /* 0x000fe40005800000 */
[C---:B------:R-:W-:Y:S02]  /*16850*/  ISETP.GE.AND P5, PT, R10.reuse, R60, PT ;  /* 0x0000003c0a00720c */ /* 0x040fe40003fa6270 */
[----:B------:R-:W-:Y:S02]  /*16860*/  ISETP.GE.AND P3, PT, R10, R63, PT ;  /* 0x0000003f0a00720c */ /* 0x000fe40003f66270 */
[----:B------:R-:W-:Y:S02]  /*16870*/  I2FP.F32.S32 R10, R10 ;  /* 0x0000000a000a7245 */ /* 0x000fe40000201400 */
[----:B------:R-:W-:Y:S02]  /*16880*/  FSEL R192, R34, -INF , !P2 ;  /* 0xff80000022c07808 */ /* 0x000fe40005000000 */
[----:B------:R-:W-:Y:S01]  /*16890*/  FSEL R191, R33, -INF , !P1 ;  /* 0xff80000021bf7808 */ /* 0x000fe20004800000 */
[-C--:B------:R-:W-:Y:S01]  /*168a0*/  FFMA.FTZ R189, R3, R10.reuse, R20 ;  /* 0x0000000a03bd7223 */ /* 0x080fe20000010014 */
[----:B------:R-:W-:Y:S01]  /*168b0*/  LOP3.LUT R24, R67, 0x51, RZ, 0xfc, !PT ;  /* 0x0000005143187812 */ /* 0x000fe200078efcff */
[----:B------:R-:W-:Y:S01]  /*168c0*/  FFMA.FTZ R22, R3, R10, R22 ;  /* 0x0000000a03167223 */ /* 0x000fe20000010016 */
[----:B------:R-:W-:-:S02]  /*168d0*/  ISETP.GE.AND P2, PT, R32, R60, PT ;  /* 0x0000003c2000720c */ /* 0x000fc40003f46270 */
[----:B------:R-:W-:Y:S02]  /*168e0*/  ISETP.GE.AND P1, PT, R32, R63, PT ;  /* 0x0000003f2000720c */ /* 0x000fe40003f26270 */
[----:B------:R-:W-:Y:S02]  /*168f0*/  I2FP.F32.S32 R32, R32 ;  /* 0x0000002000207245 */ /* 0x000fe40000201400 */
[----:B------:R-:W-:Y:S02]  /*16900*/  I2FP.F32.S32 R20, R24 ;  /* 0x0000001800147245 */ /* 0x000fe40000201400 */
[----:B------:R-:W-:Y:S01]  /*16910*/  FSEL R188, R26, -INF , !P4 ;  /* 0xff8000001abc7808 */ /* 0x000fe20006000000 */
[CC--:B------:R-:W-:Y:S01]  /*16920*/  FFMA.FTZ R27, R3.reuse, R32.reuse, R27 ;  /* 0x00000020031b7223 */ /* 0x0c0fe2000001001b */
[----:B------:R-:W-:Y:S01]  /*16930*/  FFMA.FTZ R179, R3, R32, R25 ;  /* 0x0000002003b37223 */ /* 0x000fe20000010019 */
[----:B------:R-:W-:Y:S01]  /*16940*/  LOP3.LUT R25, R67, 0x58, RZ, 0xfc, !PT ;  /* 0x0000005843197812 */ /* 0x000fe200078efcff */
[C---:B------:R-:W-:Y:S01]  /*16950*/  FFMA.FTZ R21, R3.reuse, R20, R21 ;  /* 0x0000001403157223 */ /* 0x040fe20000010015 */
[----:B------:R-:W-:Y:S01]  /*16960*/  ISETP.GE.AND P4, PT, R24, R60, PT ;  /* 0x0000003c1800720c */ /* 0x000fe20003f86270 */
[----:B------:R-:W-:Y:S01]  /*16970*/  FFMA.FTZ R23, R3, R20, R23 ;  /* 0x0000001403177223 */ /* 0x000fe20000010017 */
[----:B------:R-:W-:-:S02]  /*16980*/  FSEL R186, R27, -INF , !P1 ;  /* 0xff8000001bba7808 */ /* 0x000fc40004800000 */
[----:B------:R-:W-:Y:S02]  /*16990*/  FSEL R189, R189, -INF , !P5 ;  /* 0xff800000bdbd7808 */ /* 0x000fe40006800000 */
[----:B------:R-:W-:Y:S02]  /*169a0*/  LOP3.LUT R20, R67, 0x59, RZ, 0xfc, !PT ;  /* 0x0000005943147812 */ /* 0x000fe400078efcff */
[C---:B------:R-:W-:Y:S02]  /*169b0*/  ISETP.GE.AND P1, PT, R25.reuse, R60, PT ;  /* 0x0000003c1900720c */ /* 0x040fe40003f26270 */
[----:B------:R-:W-:Y:S02]  /*169c0*/  ISETP.GE.AND P5, PT, R25, R63, PT ;  /* 0x0000003f1900720c */ /* 0x000fe40003fa6270 */
[----:B------:R-:W-:Y:S02]  /*169d0*/  I2FP.F32.S32 R25, R25 ;  /* 0x0000001900197245 */ /* 0x000fe40000201400 */
[----:B------:R-:W-:-:S02]  /*169e0*/  FSEL R178, R22, -INF , !P3 ;  /* 0xff80000016b27808 */ /* 0x000fc40005800000 */
[----:B------:R-:W-:Y:S01]  /*169f0*/  FSEL R187, R21, -INF , !P4 ;  /* 0xff80000015bb7808 */ /* 0x000fe20006000000 */
[CC--:B------:R-:W-:Y:S01]  /*16a00*/  FFMA.FTZ R181, R3.reuse, R25.reuse, R16 ;  /* 0x0000001903b57223 */ /* 0x0c0fe20000010010 */
[C---:B------:R-:W-:Y:S01]  /*16a10*/  ISETP.GE.AND P3, PT, R20.reuse, R60, PT ;  /* 0x0000003c1400720c */ /* 0x040fe20003f66270 */
[----:B------:R-:W-:Y:S01]  /*16a20*/  FFMA.FTZ R18, R3, R25, R18 ;  /* 0x0000001903127223 */ /* 0x000fe20000010012 */
[-C--:B------:R-:W-:Y:S02]  /*16a30*/  ISETP.GE.AND P4, PT, R20, R63.reuse, PT ;  /* 0x0000003f1400720c */ /* 0x080fe40003f86270 */
[----:B------:R-:W-:Y:S02]  /*16a40*/  I2FP.F32.S32 R20, R20 ;  /* 0x0000001400147245 */ /* 0x000fe40000201400 */
[----:B------:R-:W-:Y:S02]  /*16a50*/  FSEL R179, R179, -INF , !P2 ;  /* 0xff800000b3b37808 */ /* 0x000fe40005000000 */
[----:B------:R-:W-:Y:S01]  /*16a60*/  ISETP.GE.AND P2, PT, R24, R63, PT ;  /* 0x0000003f1800720c */ /* 0x000fe20003f46270 */
[-C--:B------:R-:W-:Y:S01]  /*16a70*/  FFMA.FTZ R175, R3, R20.reuse, R17 ;  /* 0x0000001403af7223 */ /* 0x080fe20000010011 */
[----:B------:R-:W-:Y:S01]  /*16a80*/  LOP3.LUT R10, R67, 0x60, RZ, 0xfc, !PT ;  /* 0x00000060430a7812 */ /* 0x000fe200078efcff */
[----:B------:R-:W-:Y:S01]  /*16a90*/  FFMA.FTZ R19, R3, R20, R19 ;  /* 0x0000001403137223 */ /* 0x000fe20000010013 */
[----:B------:R-:W-:-:S02]  /*16aa0*/  LOP3.LUT R16, R67, 0x61, RZ, 0xfc, !PT ;  /* 0x0000006143107812 */ /* 0x000fc400078efcff */
[----:B------:R-:W-:Y:S02]  /*16ab0*/  FSEL R176, R23, -INF , !P2 ;  /* 0xff80000017b07808 */ /* 0x000fe40005000000 */
[----:B------:R-:W-:Y:S02]  /*16ac0*/  FSEL R181, R181, -INF , !P1 ;  /* 0xff800000b5b57808 */ /* 0x000fe40004800000 */
[C---:B------:R-:W-:Y:S02]  /*16ad0*/  ISETP.GE.AND P2, PT, R10.reuse, R60, PT ;  /* 0x0000003c0a00720c */ /* 0x040fe40003f46270 */
[----:B------:R-:W-:Y:S02]  /*16ae0*/  ISETP.GE.AND P1, PT, R10, R63, PT ;  /* 0x0000003f0a00720c */ /* 0x000fe40003f26270 */
[----:B------:R-:W-:Y:S02]  /*16af0*/  I2FP.F32.S32 R10, R10 ;  /* 0x0000000a000a7245 */ /* 0x000fe40000201400 */
[----:B------:R-:W-:-:S02]  /*16b00*/  FSEL R174, R18, -INF , !P5 ;  /* 0xff80000012ae7808 */ /* 0x000fc40006800000 */
[----:B------:R-:W-:Y:S01]  /*16b10*/  FSEL R175, R175, -INF , !P3 ;  /* 0xff800000afaf7808 */ /* 0x000fe20005800000 */
[C---:B------:R-:W-:Y:S01]  /*16b20*/  FFMA.FTZ R104, R3.reuse, R10, R104 ;  /* 0x0000000a03687223 */ /* 0x040fe20000010068 */
[C---:B------:R-:W-:Y:S01]  /*16b30*/  ISETP.GE.AND P5, PT, R16.reuse, R60, PT ;  /* 0x0000003c1000720c */ /* 0x040fe20003fa6270 */
[----:B------:R-:W-:Y:S01]  /*16b40*/  FFMA.FTZ R106, R3, R10, R106 ;  /* 0x0000000a036a7223 */ /* 0x000fe2000001006a */
[----:B------:R-:W-:Y:S02]  /*16b50*/  ISETP.GE.AND P3, PT, R16, R63, PT ;  /* 0x0000003f1000720c */ /* 0x000fe40003f66270 */
[----:B------:R-:W-:Y:S02]  /*16b60*/  I2FP.F32.S32 R16, R16 ;  /* 0x0000001000107245 */ /* 0x000fe40000201400 */
[----:B------:R-:W-:Y:S02]  /*16b70*/  LOP3.LUT R17, R67, 0x68, RZ, 0xfc, !PT ;  /* 0x0000006843117812 */ /* 0x000fe400078efcff */
[----:B------:R-:W-:Y:S01]  /*16b80*/  FSEL R172, R19, -INF , !P4 ;  /* 0xff80000013ac7808 */ /* 0x000fe20006000000 */
[CC--:B------:R-:W-:Y:S01]  /*16b90*/  FFMA.FTZ R105, R3.reuse, R16.reuse, R105 ;  /* 0x0000001003697223 */ /* 0x0c0fe20000010069 */
[----:B------:R-:W-:Y:S01]  /*16ba0*/  FSEL R165, R104, -INF , !P2 ;  /* 0xff80000068a57808 */ /* 0x000fe20005000000 */
[----:B------:R-:W-:Y:S01]  /*16bb0*/  FFMA.FTZ R107, R3, R16, R107 ;  /* 0x00000010036b7223 */ /* 0x000fe2000001006b */
[----:B------:R-:W-:-:S02]  /*16bc0*/  LOP3.LUT R6, R67, 0x69, RZ, 0xfc, !PT ;  /* 0x0000006943067812 */ /* 0x000fc400078efcff */
[CC--:B------:R-:W-:Y:S02]  /*16bd0*/  ISETP.GE.AND P4, PT, R17.reuse, R60.reuse, PT ;  /* 0x0000003c1100720c */ /* 0x0c0fe40003f86270 */
[----:B------:R-:W-:Y:S02]  /*16be0*/  ISETP.GE.AND P2, PT, R17, R63, PT ;  /* 0x0000003f1100720c */ /* 0x000fe40003f46270 */
[----:B------:R-:W-:Y:S02]  /*16bf0*/  I2FP.F32.S32 R17, R17 ;  /* 0x0000001100117245 */ /* 0x000fe40000201400 */
[----:B------:R-:W-:Y:S02]  /*16c00*/  FSEL R162, R106, -INF , !P1 ;  /* 0xff8000006aa27808 */ /* 0x000fe40004800000 */
[----:B------:R-:W-:Y:S01]  /*16c10*/  FSEL R163, R105, -INF , !P5 ;  /* 0xff80000069a37808 */ /* 0x000fe20006800000 */
[CC--:B------:R-:W-:Y:S01]  /*16c20*/  FFMA.FTZ R100, R3.reuse, R17.reuse, R100 ;  /* 0x0000001103647223 */ /* 0x0c0fe20000010064 */
[C---:B------:R-:W-:Y:S01]  /*16c30*/  ISETP.GE.AND P1, PT, R6.reuse, R60, PT ;  /* 0x0000003c0600720c */ /* 0x040fe20003f26270 */
[----:B------:R-:W-:Y:S01]  /*16c40*/  FFMA.FTZ R102, R3, R17, R102 ;  /* 0x0000001103667223 */ /* 0x000fe20000010066 */
[----:B------:R-:W-:-:S02]  /*16c50*/  ISETP.GE.AND P5, PT, R6, R63, PT ;  /* 0x0000003f0600720c */ /* 0x000fc40003fa6270 */
[----:B------:R-:W-:Y:S02]  /*16c60*/  I2FP.F32.S32 R6, R6 ;  /* 0x0000000600067245 */ /* 0x000fe40000201400 */
[C---:B------:R-:W-:Y:S02]  /*16c70*/  LOP3.LUT R4, R67.reuse, 0x71, RZ, 0xfc, !PT ;  /* 0x0000007143047812 */ /* 0x040fe400078efcff */
[----:B------:R-:W-:Y:S01]  /*16c80*/  LOP3.LUT R5, R67, 0x70, RZ, 0xfc, !PT ;  /* 0x0000007043057812 */ /* 0x000fe200078efcff */
[C---:B------:R-:W-:Y:S01]  /*16c90*/  FFMA.FTZ R101, R3.reuse, R6, R101 ;  /* 0x0000000603657223 */ /* 0x040fe20000010065 */
[----:B------:R-:W-:Y:S01]  /*16ca0*/  I2FP.F32.S32 R10, R4 ;  /* 0x00000004000a7245 */ /* 0x000fe20000201400 */
[----:B------:R-:W-:Y:S01]  /*16cb0*/  FFMA.FTZ R103, R3, R6, R103 ;  /* 0x0000000603677223 */ /* 0x000fe20000010067 */
[----:B------:R-:W-:Y:S02]  /*16cc0*/  FSEL R160, R107, -INF , !P3 ;  /* 0xff8000006ba07808 */ /* 0x000fe40005800000 */
[----:B------:R-:W-:Y:S01]  /*16cd0*/  FSEL R161, R100, -INF , !P4 ;  /* 0xff80000064a17808 */ /* 0x000fe20006000000 */
[----:B------:R-:W-:Y:S01]  /*16ce0*/  FFMA.FTZ R99, R3, R10, R99 ;  /* 0x0000000a03637223 */ /* 0x000fe20000010063 */
[----:B------:R-:W-:Y:S01]  /*16cf0*/  ISETP.GE.AND P3, PT, R5, R60, PT ;  /* 0x0000003c0500720c */ /* 0x000fe20003f66270 */
[----:B------:R-:W-:Y:S01]  /*16d00*/  FFMA.FTZ R97, R3, R10, R97 ;  /* 0x0000000a03617223 */ /* 0x000fe20000010061 */
[----:B------:R-:W-:Y:S01]  /*16d10*/  ISETP.GE.AND P4, PT, R5, R63, PT ;  /* 0x0000003f0500720c */ /* 0x000fe20003f86270 */
[----:B------:R-:W-:Y:S01]  /*16d20*/  IMAD.MOV.U32 R10, RZ, RZ, R84 ;  /* 0x000000ffff0a7224 */ /* 0x000fe200078e0054 */
[----:B------:R-:W-:-:S02]  /*16d30*/  I2FP.F32.S32 R5, R5 ;  /* 0x0000000500057245 */ /* 0x000fc40000201400 */
[----:B------:R-:W-:Y:S02]  /*16d40*/  FSEL R159, R101, -INF , !P1 ;  /* 0xff800000659f7808 */ /* 0x000fe40004800000 */
[----:B------:R-:W-:Y:S01]  /*16d50*/  ISETP.GE.AND P1, PT, R4, R63, PT ;  /* 0x0000003f0400720c */ /* 0x000fe20003f26270 */
[CC--:B------:R-:W-:Y:S01]  /*16d60*/  FFMA.FTZ R96, R3.reuse, R5.reuse, R96 ;  /* 0x0000000503607223 */ /* 0x0c0fe20000010060 */
[----:B------:R-:W-:Y:S01]  /*16d70*/  FSEL R158, R102, -INF , !P2 ;  /* 0xff800000669e7808 */ /* 0x000fe20005000000 */
[----:B------:R-:W-:Y:S01]  /*16d80*/  FFMA.FTZ R98, R3, R5, R98 ;  /* 0x0000000503627223 */ /* 0x000fe20000010062 */
[----:B------:R-:W-:Y:S02]  /*16d90*/  ISETP.GE.AND P2, PT, R4, R60, PT ;  /* 0x0000003c0400720c */ /* 0x000fe40003f46270 */
[----:B------:R-:W-:Y:S02]  /*16da0*/  FSEL R146, R99, -INF , !P1 ;  /* 0xff80000063927808 */ /* 0x000fe40004800000 */
[----:B------:R-:W-:-:S02]  /*16db0*/  LOP3.LUT R4, R67, 0x79, RZ, 0xfc, !PT ;  /* 0x0000007943047812 */ /* 0x000fc400078efcff */
[----:B------:R-:W-:Y:S02]  /*16dc0*/  ISETP.GT.AND P1, PT, R84, R205, PT ;  /* 0x000000cd5400720c */ /* 0x000fe40003f24270 */
[----:B------:R-:W-:Y:S02]  /*16dd0*/  FSEL R156, R103, -INF , !P5 ;  /* 0xff800000679c7808 */ /* 0x000fe40006800000 */
[----:B------:R-:W-:Y:S02]  /*16de0*/  FSEL R157, R96, -INF , !P3 ;  /* 0xff800000609d7808 */ /* 0x000fe40005800000 */
[----:B------:R-:W-:Y:S02]  /*16df0*/  FSEL R148, R98, -INF , !P4 ;  /* 0xff80000062947808 */ /* 0x000fe40006000000 */
[----:B------:R-:W-:Y:S02]  /*16e00*/  FSEL R155, R97, -INF , !P2 ;  /* 0xff800000619b7808 */ /* 0x000fe40005000000 */
[----:B------:R-:W-:-:S02]  /*16e10*/  ISETP.GE.AND P5, PT, R67, R60, PT ;  /* 0x0000003c4300720c */ /* 0x000fc40003fa6270 */
[-C--:B------:R-:W-:Y:S02]  /*16e20*/  ISETP.GE.AND P3, PT, R67, R63.reuse, PT ;  /* 0x0000003f4300720c */ /* 0x080fe40003f66270 */
[C---:B------:R-:W-:Y:S02]  /*16e30*/  ISETP.GE.AND P4, PT, R4.reuse, R60, PT ;  /* 0x0000003c0400720c */ /* 0x040fe40003f86270 */
[----:B------:R-:W-:Y:S02]  /*16e40*/  ISETP.GE.AND P2, PT, R4, R63, PT ;  /* 0x0000003f0400720c */ /* 0x000fe40003f46270 */
[----:B------:R-:W-:Y:S02]  /*16e50*/  I2FP.F32.S32 R67, R67 ;  /* 0x0000004300437245 */ /* 0x000fe40000201400 */
[----:B------:R-:W-:-:S03]  /*16e60*/  I2FP.F32.S32 R4, R4 ;  /* 0x0000000400047245 */ /* 0x000fc60000201400 */
[CC--:B------:R-:W-:Y:S01]  /*16e70*/  FFMA.FTZ R5, R3.reuse, R67.reuse, R76 ;  /* 0x0000004303057223 */ /* 0x0c0fe2000001004c */
[C---:B------:R-:W-:Y:S01]  /*16e80*/  FFMA.FTZ R78, R3.reuse, R67, R78 ;  /* 0x00000043034e7223 */ /* 0x040fe2000001004e */
[CC--:B------:R-:W-:Y:S01]  /*16e90*/  FFMA.FTZ R93, R3.reuse, R4.reuse, R93 ;  /* 0x00000004035d7223 */ /* 0x0c0fe2000001005d */
[----:B------:R-:W-:Y:S02]  /*16ea0*/  FFMA.FTZ R95, R3, R4, R95 ;  /* 0x00000004035f7223 */ /* 0x000fe4000001005f */
        /* <DEDUP_REMOVED lines=16> */
.L_x_3644:
        /* <DEDUP_REMOVED lines=59> */
.L_x_3645:
        /* <DEDUP_REMOVED lines=108> */
.L_x_3643:
        /* <DEDUP_REMOVED lines=50> */
[----:B------:R-:W-:Y:S04]  /*17d40*/  LDSM.16.MT88.4 R40, [R150+0xc800] ;  /* 0x00c800009628783b */ /* 0x000fe80000004200 */
[----:B------:R-:W-:Y:S04]  /*17d50*/  LDSM.16.MT88.4 R16, [R50+0x10800] ;  /* 0x010800003210783b */ /* 0x000fe80000004200 */
[----:B------:R-:W-:Y:S01]  /*17d60*/  LDSM.16.MT88.4 R20, [R139+0x10800] ;  /* 0x010800008b14783b */ /* 0x000fe20000004200 */
[----:B--2---:R-:W-:-:S03]  /*17d70*/  FMNMX.FTZ R133, R6, R133, !PT ;  /* 0x0000008506857209 */ /* 0x004fc60007810000 */
[----:B------:R-:W-:Y:S01]  /*17d80*/  LDSM.16.MT88.4 R36, [R150+0x10800] ;  /* 0x010800009624783b */ /* 0x000fe20000004200 */
        /* <DEDUP_REMOVED lines=15> */
[--C-:B------:R-:W-:Y:S01]  /*17e80*/  FFMA.FTZ R140, R66, UR8, -R149.reuse ;  /* 0x00000008428c7c23 */ /* 0x100fe20008010895 */
[----:B------:R-:W2:Y:S01]  /*17e90*/  LDSM.16.MT88.4 R4, [R11+0x10000] ;  /* 0x010000000b04783b */ /* 0x000ea20000004200 */
        /* <DEDUP_REMOVED lines=27> */
[----:B------:R-:W-:Y:S01]  /*18050*/  LDSM.16.MT88.4 R44, [R11+0x11000] ;  /* 0x011000000b2c783b */ /* 0x000fe20000004200 */
        /* <DEDUP_REMOVED lines=26> */
[----:B------:R-:W5:Y:S01]  /*18200*/  MUFU.EX2 R59, R59 ;  /* 0x0000003b003b7308 */ /* 0x000f620000000800 */
        /* <DEDUP_REMOVED lines=15> */
[----:B------:R-:W4:Y:S04]  /*18300*/  MUFU.EX2 R51, R51 ;  /* 0x0000003300337308 */ /* 0x000f280000000800 */
        /* <DEDUP_REMOVED lines=14> */
[--C-:B--2---:R-:W-:Y:S01]  /*183f0*/  FFMA.FTZ R182, R177, UR8, -R154.reuse ;  /* 0x00000008b1b67c23 */ /* 0x104fe2000801089a */
[--C-:B------:R-:W-:Y:S01]  /*18400*/  FFMA.FTZ R177, R191, UR8, -R154.reuse ;  /* 0x00000008bfb17c23 */ /* 0x100fe2000801089a */
[----:B------:R-:W-:Y:S01]  /*18410*/  FFMA.FTZ R191, R188, UR8, -R149 ;  /* 0x00000008bcbf7c23 */ /* 0x000fe20008010895 */
[----:B------:R-:W-:Y:S04]  /*18420*/  MUFU.EX2 R223, R223 ;  /* 0x000000df00df7308 */ /* 0x000fe80000000800 */
[C---:B------:R-:W-:Y:S01]  /*18430*/  HMMA.16816.F32 R124, R116.reuse, R126, RZ ;  /* 0x0000007e747c723c */ /* 0x040fe200000018ff */
[----:B------:R-:W-:Y:S04]  /*18440*/  MUFU.EX2 R182, R182 ;  /* 0x000000b600b67308 */ /* 0x000fe80000000800 */
[----:B------:R-:W-:Y:S03]  /*18450*/  MUFU.EX2 R177, R177 ;  /* 0x000000b100b17308 */ /* 0x000fe60000000800 */
[C---:B------:R-:W-:Y:S01]  /*18460*/  HMMA.16816.F32 R80, R116.reuse, R82, RZ ;  /* 0x000000527450723c */ /* 0x040fe200000018ff */
[----:B------:R2:W-:Y:S04]  /*18470*/  MUFU.EX2 R188, R190 ;  /* 0x000000be00bc7308 */ /* 0x0005e80000000800 */
[----:B------:R-:W-:Y:S03]  /*18480*/  MUFU.EX2 R191, R191 ;  /* 0x000000bf00bf7308 */ /* 0x000fe60000000800 */
[----:B------:R-:W-:Y:S01]  /*18490*/  HMMA.16816.F32 R96, R116, R98, RZ ;  /* 0x000000627460723c */ /* 0x000fe200000018ff */
[----:B--2---:R-:W-:-:S07]  /*184a0*/  FFMA.FTZ R190, R187, UR8, -R154 ;  /* 0x00000008bbbe7c23 */ /* 0x004fce000801089a */
[C---:B------:R-:W-:Y:S01]  /*184b0*/  HMMA.16816.F32 R112, R116.reuse, R114, RZ ;  /* 0x000000727470723c */ /* 0x040fe200000018ff */
[----:B------:R-:W-:Y:S07]  /*184c0*/  MUFU.EX2 R190, R190 ;  /* 0x000000be00be7308 */ /* 0x000fee0000000800 */
[----:B------:R-:W-:Y:S01]  /*184d0*/  HMMA.16816.F32 R120, R116, R4, RZ ;  /* 0x000000047478723c */ /* 0x000fe200000018ff */
        /* <DEDUP_REMOVED lines=40> */
[----:B-1----:R-:W-:-:S07]  /*18760*/  F2FP.F16.F32.PACK_AB R7, R30, R31 ;  /* 0x0000001f1e07723e */ /* 0x002fce00000000ff */
[C---:B---3--:R-:W-:Y:S08]  /*18770*/  HMMA.16816.F32 R68, R4.reuse, R40, R68 ;  /* 0x000000280444723c */ /* 0x048ff00000001844 */
[C---:B------:R-:W-:Y:S01]  /*18780*/  HMMA.16816.F32 R72, R4.reuse, R42, R72 ;  /* 0x0000002a0448723c */ /* 0x040fe20000001848 */
[----:B------:R-:W1:Y:S07]  /*18790*/  LDSM.16.MT88.4 R40, [R150+0xd800] ;  /* 0x00d800009628783b */ /* 0x000e6e0000004200 */
[----:B----4-:R-:W-:Y:S01]  /*187a0*/  HMMA.16816.F32 R92, R4, R16, R92 ;  /* 0x00000010045c723c */ /* 0x010fe2000000185c */
[----:B------:R-:W-:Y:S01]  /*187b0*/  FFMA.FTZ R16, R171, UR8, -R154 ;  /* 0x00000008ab107c23 */ /* 0x000fe2000801089a */
[----:B------:R-:W-:-:S02]  /*187c0*/  FFMA.FTZ R171, R166, UR8, -R149 ;  /* 0x00000008a6ab7c23 */ /* 0x000fc40008010895 */
[----:B------:R3:W-:Y:S04]  /*187d0*/  MUFU.EX2 R166, R184 ;  /* 0x000000b800a67308 */ /* 0x0007e80000000800 */
[C---:B------:R-:W-:Y:S01]  /*187e0*/  HMMA.16816.F32 R96, R4.reuse, R18, R96 ;  /* 0x000000120460723c */ /* 0x040fe20000001860 */
[----:B------:R4:W-:Y:S04]  /*187f0*/  MUFU.EX2 R167, R16 ;  /* 0x0000001000a77308 */ /* 0x0009e80000000800 */
[----:B------:R-:W1:Y:S03]  /*18800*/  MUFU.EX2 R171, R171 ;  /* 0x000000ab00ab7308 */ /* 0x000e660000000800 */
[C---:B--2---:R-:W-:Y:S01]  /*18810*/  HMMA.16816.F32 R108, R4.reuse, R12, R108 ;  /* 0x0000000c046c723c */ /* 0x044fe2000000186c */
[--C-:B---3--:R-:W-:Y:S01]  /*18820*/  FFMA.FTZ R184, R183, UR8, -R154.reuse ;  /* 0x00000008b7b87c23 */ /* 0x108fe2000801089a */
[----:B------:R-:W-:Y:S01]  /*18830*/  FFMA.FTZ R183, R192, UR8, -R149 ;  /* 0x00000008c0b77c23 */ /* 0x000fe20008010895 */
[----:B------:R-:W-:Y:S01]  /*18840*/  FFMA.FTZ R192, R175, UR8, -R154 ;  /* 0x00000008afc07c23 */ /* 0x000fe2000801089a */
[----:B----4-:R-:W2:Y:S04]  /*18850*/  LDSM.16.MT88.4 R16, [R139+0x11800] ;  /* 0x011800008b10783b */ /* 0x010ea80000004200 */
[C---:B------:R-:W-:Y:S01]  /*18860*/  HMMA.16816.F32 R112, R4.reuse, R14, R112 ;  /* 0x0000000e0470723c */ /* 0x040fe20000001870 */
[----:B------:R-:W-:Y:S01]  /*18870*/  MUFU.EX2 R184, R184 ;  /* 0x000000b800b87308 */ /* 0x000fe20000000800 */
[----:B------:R-:W3:Y:S03]  /*18880*/  LDSM.16.MT88.4 R12, [R50+0x11800] ;  /* 0x01180000320c783b */ /* 0x000ee60000004200 */
[----:B------:R-:W4:Y:S03]  /*18890*/  MUFU.EX2 R183, R183 ;  /* 0x000000b700b77308 */ /* 0x000f260000000800 */
[C---:B-----5:R-:W-:Y:S08]  /*188a0*/  HMMA.16816.F32 R84, R4.reuse, R20, R84 ;  /* 0x000000140454723c */ /* 0x060ff00000001854 */
[C---:B------:R-:W-:Y:S01]  /*188b0*/  HMMA.16816.F32 R88, R4.reuse, R22, R88 ;  /* 0x000000160458723c */ /* 0x040fe20000001858 */
[----:B------:R-:W5:Y:S07]  /*188c0*/  LDSM.16.MT88.4 R20, [R11+0xd800] ;  /* 0x00d800000b14783b */ /* 0x000f6e0000004200 */
        /* <DEDUP_REMOVED lines=12> */
[----:B------:R-:W-:Y:S01]  /*18990*/  LDSM.16.MT88.4 R44, [R50+0x12000] ;  /* 0x01200000322c783b */ /* 0x000fe20000004200 */
[----:B-1----:R-:W-:-:S02]  /*189a0*/  F2FP.F16.F32.PACK_AB R5, R170, R171 ;  /* 0x000000abaa05723e */ /* 0x002fc400000000ff */
[----:B------:R-:W-:Y:S02]  /*189b0*/  F2FP.F16.F32.PACK_AB R6, R166, R167 ;  /* 0x000000a7a606723e */ /* 0x000fe400000000ff */
[----:B------:R-:W-:-:S07]  /*189c0*/  F2FP.F16.F32.PACK_AB R7, R173, R168 ;  /* 0x000000a8ad07723e */ /* 0x000fce00000000ff */
        /* <DEDUP_REMOVED lines=42> */
[----:B-----5:R-:W-:Y:S01]  /*18c70*/  HMMA.16816.F32 R76, R4, R20, R76 ;  /* 0x00000014044c723c */ /* 0x020fe2000000184c */
[----:B------:R-:W-:Y:S01]  /*18c80*/  FFMA.FTZ R20, R181, UR8, -R154 ;  /* 0x00000008b5147c23 */ /* 0x000fe2000801089a */
[----:B------:R-:W-:-:S02]  /*18c90*/  FFMA.FTZ R181, R176, UR8, -R149 ;  /* 0x00000008b0b57c23 */ /* 0x000fc40008010895 */
[----:B------:R-:W-:Y:S04]  /*18ca0*/  MUFU.EX2 R176, R189 ;  /* 0x000000bd00b07308 */ /* 0x000fe80000000800 */
[C---:B------:R-:W-:Y:S01]  /*18cb0*/  HMMA.16816.F32 R112, R4.reuse, R46, R112 ;  /* 0x0000002e0470723c */ /* 0x040fe20000001870 */
[----:B------:R-:W-:Y:S01]  /*18cc0*/  MUFU.EX2 R175, R20 ;  /* 0x0000001400af7308 */ /* 0x000fe20000000800 */
[--C-:B------:R-:W-:Y:S01]  /*18cd0*/  FFMA.FTZ R46, R165, UR8, -R154.reuse ;  /* 0x00000008a52e7c23 */ /* 0x100fe2000801089a */
[----:B------:R-:W-:Y:S02]  /*18ce0*/  FFMA.FTZ R165, R161, UR8, -R154 ;  /* 0x00000008a1a57c23 */ /* 0x000fe4000801089a */
[----:B------:R-:W5:Y:S03]  /*18cf0*/  MUFU.EX2 R45, R181 ;  /* 0x000000b5002d7308 */ /* 0x000f660000000800 */
[C---:B----4-:R-:W-:Y:S01]  /*18d00*/  HMMA.16816.F32 R68, R4.reuse, R36, R68 ;  /* 0x000000240444723c */ /* 0x050fe20000001844 */
[----:B------:R4:W5:Y:S04]  /*18d10*/  MUFU.EX2 R47, R172 ;  /* 0x000000ac002f7308 */ /* 0x0009680000000800 */
[----:B------:R3:W-:Y:S03]  /*18d20*/  MUFU.EX2 R161, R163 ;  /* 0x000000a300a17308 */ /* 0x0007e60000000800 */
[C---:B------:R-:W-:Y:S01]  /*18d30*/  HMMA.16816.F32 R72, R4.reuse, R38, R72 ;  /* 0x000000260448723c */ /* 0x040fe20000001848 */
[----:B------:R-:W-:Y:S01]  /*18d40*/  LDSM.16.MT88.4 R36, [R150+0x12800] ;  /* 0x012800009624783b */ /* 0x000fe20000004200 */
[----:B------:R1:W-:Y:S04]  /*18d50*/  MUFU.EX2 R159, R165 ;  /* 0x000000a5009f7308 */ /* 0x0003e80000000800 */
[----:B------:R-:W2:Y:S01]  /*18d60*/  MUFU.EX2 R46, R46 ;  /* 0x0000002e002e7308 */ /* 0x000ea20000000800 */
[--C-:B----4-:R-:W-:Y:S01]  /*18d70*/  FFMA.FTZ R172, R162, UR8, -R149.reuse ;  /* 0x00000008a2ac7c23 */ /* 0x110fe20008010895 */
        /* <DEDUP_REMOVED lines=12> */
[----:B------:R-:W4:Y:S07]  /*18e40*/  LDSM.16.MT88.4 R24, [R50+0xe800] ;  /* 0x00e800003218783b */ /* 0x000f2e0000004200 */
[C---:B------:R-:W-:Y:S01]  /*18e50*/  HMMA.16816.F32 R80, R4.reuse, R22, R80 ;  /* 0x000000160450723c */ /* 0x040fe20000001850 */
[----:B------:R-:W1:Y:S07]  /*18e60*/  LDSM.16.MT88.4 R20, [R139+0x12800] ;  /* 0x012800008b14783b */ /* 0x000e6e0000004200 */
[C---:B------:R-:W-:Y:S08]  /*18e70*/  HMMA.16816.F32 R120, R4.reuse, R16, R120 ;  /* 0x000000100478723c */ /* 0x040ff00000001878 */
[----:B------:R-:W-:Y:S01]  /*18e80*/  HMMA.16816.F32 R116, R4, R18, R116 ;  /* 0x000000120474723c */ /* 0x000fe20000001874 */
[----:B------:R-:W-:Y:S01]  /*18e90*/  F2FP.F16.F32.PACK_AB R4, R190, R187 ;  /* 0x000000bbbe04723e */ /* 0x000fe200000000ff */
[----:B------:R-:W3:Y:S01]  /*18ea0*/  LDSM.16.MT88.4 R16, [R50+0x12800] ;  /* 0x012800003210783b */ /* 0x000ee20000004200 */
[----:B-----5:R-:W-:-:S02]  /*18eb0*/  F2FP.F16.F32.PACK_AB R5, R45, R176 ;  /* 0x000000b02d05723e */ /* 0x020fc400000000ff */
[----:B------:R-:W-:Y:S02]  /*18ec0*/  F2FP.F16.F32.PACK_AB R6, R178, R175 ;  /* 0x000000afb206723e */ /* 0x000fe400000000ff */
[----:B------:R-:W-:-:S07]  /*18ed0*/  F2FP.F16.F32.PACK_AB R7, R47, R44 ;  /* 0x0000002c2f07723e */ /* 0x000fce00000000ff */
[C---:B--2---:R-:W-:Y:S08]  /*18ee0*/  HMMA.16816.F32 R84, R4.reuse, R12, R84 ;  /* 0x0000000c0454723c */ /* 0x044ff00000001854 */
[C---:B------:R-:W-:Y:S01]  /*18ef0*/  HMMA.16816.F32 R88, R4.reuse, R14, R88 ;  /* 0x0000000e0458723c */ /* 0x040fe20000001858 */
[----:B------:R-:W2:Y:S07]  /*18f00*/  LDSM.16.MT88.4 R12, [R11+0x12800] ;  /* 0x012800000b0c783b */ /* 0x000eae0000004200 */
[C---:B----4-:R-:W-:Y:S08]  /*18f10*/  HMMA.16816.F32 R76, R4.reuse, R24, R76 ;  /* 0x00000018044c723c */ /* 0x050ff0000000184c */
        /* <DEDUP_REMOVED lines=101> */
[----:B---3--:R-:W-:Y:S02]  /*19570*/  HMMA.16816.F32 R92, R4, R20, R92 ;  /* 0x00000014045c723c */ /* 0x008fe4000000185c */
[----:B------:R-:W-:-:S04]  /*19580*/  FADD.FTZ R44, R44, R45 ;  /* 0x0000002d2c2c7221 */ /* 0x000fc80000010000 */
[----:B------:R-:W-:Y:S02]  /*19590*/  FADD.FTZ R47, R47, R44 ;  /* 0x0000002c2f2f7221 */ /* 0x000fe40000010000 */
        /* <DEDUP_REMOVED lines=10> */
[----:B------:R-:W-:-:S03]  /*19640*/  FADD.FTZ R12, R46, R11 ;  /* 0x0000000b2e0c7221 */ /* 0x000fc60000010000 */
[----:B------:R-:W-:Y:S01]  /*19650*/  HMMA.16816.F32 R88, R4, R22, R88 ;  /* 0x000000160458723c */ /* 0x000fe20000001858 */
[----:B------:R-:W-:-:S04]  /*19660*/  FADD.FTZ R12, R161, R12 ;  /* 0x0000000ca10c7221 */ /* 0x000fc80000010000 */
        /* <DEDUP_REMOVED lines=13> */
[----:B------:R-:W-:Y:S01]  /*19740*/  FADD.FTZ R221, R38, R37 ;  /* 0x0000002526dd7221 */ /* 0x000fe20000010000 */
[----:B------:R-:W-:Y:S05]  /*19750*/  @!P1 BRA `(.L_x_3646) ;  /* 0x00000054009c9947 */ /* 0x000fea0003800000 */
        /* <DEDUP_REMOVED lines=66> */
.L_x_3647:
[----:B------:R-:W-:Y:S01]  /*19b80*/  UMOV UR8, URZ ;  /* 0x000000ff00087c82 */ /* 0x000fe20008000000 */
[----:B------:R-:W-:Y:S01]  /*19b90*/  IMAD.SHL.U32 R4, R28, 0x80, RZ ;  /* 0x000000801c047824 */ /* 0x000fe200078e00ff */
[----:B------:R-:W-:-:S05]  /*19ba0*/  IADD3 R5, P1, PT, RZ, -UR8, RZ ;  /* 0x80000008ff057c10 */ /* 0x000fca000ff3e0ff */
[----:B------:R-:W-:-:S05]  /*19bb0*/  IMAD.X R4, RZ, RZ, ~R4, P1 ;  /* 0x000000ffff047224 */ /* 0x000fca00008e0e04 */
[----:B------:R-:W-:-:S04]  /*19bc0*/  SHF.R.S64 R5, R5, 0x1f, R4 ;  /* 0x0000001f05057819 */ /* 0x000fc80000001004 */
[----:B------:R-:W-:-:S04]  /*19bd0*/  IADD3 R210, P1, PT, R5, R210, RZ ;  /* 0x000000d205d27210 */ /* 0x000fc80007f3e0ff */
[----:B------:R-:W-:-:S09]  /*19be0*/  LEA.HI.X.SX32 R211, R4, R211, 0x1, P1 ;  /* 0x000000d304d37211 */ /* 0x000fd200008f0eff */
.L_x_3648:
        /* <DEDUP_REMOVED lines=72> */
[----:B------:R1:W-:Y:S01]  /*1a070*/  @!P2 LDGSTS.E.BYPASS.LTC128B.128 [R0+0x11800], desc[UR6][R12.64+0x80] ;  /* 0x118000800c00afae */ /* 0x0003e2000b981a06 */
[----:B--2---:R-:W-:-:S03]  /*1a080*/  IADD3 R6, P4, PT, R8, R5, RZ ;  /* 0x0000000508067210 */ /* 0x004fc60007f9e0ff */
        /* <DEDUP_REMOVED lines=17> */
[----:B------:R-:W-:Y:S04]  /*1a1a0*/  @P3 STS.128 [R0+0xe800], RZ ;  /* 0x00e800ff00003388 */ /* 0x000fe80000000c00 */
        /* <DEDUP_REMOVED lines=30> */
[----:B------:R-:W3:Y:S04]  /*1a390*/  LDSM.16.M88.4 R40, [R180+UR5+0x5800] ;  /* 0x00580005b428783b */ /* 0x000ee80008000200 */
[----:B------:R-:W3:Y:S04]  /*1a3a0*/  LDSM.16.M88.4 R32, [R180+UR5+0x6000] ;  /* 0x00600005b420783b */ /* 0x000ee80008000200 */
[----:B------:R-:W3:Y:S04]  /*1a3b0*/  LDSM.16.M88.4 R24, [R180+UR5+0x6800] ;  /* 0x00680005b418783b */ /* 0x000ee80008000200 */
[----:B------:R-:W3:Y:S04]  /*1a3c0*/  LDSM.16.M88.4 R16, [R180+UR5+0x7000] ;  /* 0x00700005b410783b */ /* 0x000ee80008000200 */
[----:B-1----:R-:W1:Y:S04]  /*1a3d0*/  LDSM.16.M88.4 R8, [R180+UR5+0x7800] ;  /* 0x00780005b408783b */ /* 0x002e680008000200 */
[----:B------:R-:W-:Y:S04]  /*1a3e0*/  LDSM.16.M88.4 R160, [R181] ;  /* 0x00000000b5a0783b */ /* 0x000fe80000000200 */
[----:B--2---:R-:W2:Y:S01]  /*1a3f0*/  LDSM.16.M88.4 R4, [R187+0x4000] ;  /* 0x00400000bb04783b */ /* 0x004ea20000000200 */
[C---:B----4-:R-:W-:Y:S03]  /*1a400*/  HMMA.16816.F32 R140, R172.reuse, R136, RZ ;  /* 0x00000088ac8c723c */ /* 0x050fe600000018ff */
[----:B------:R-:W4:Y:S04]  /*1a410*/  LDSM.16.M88.4 R148, [R187+0x4800] ;  /* 0x00480000bb94783b */ /* 0x000f280000000200 */
[----:B------:R-:W4:Y:S01]  /*1a420*/  LDSM.16.M88.4 R144, [R187+0x5000] ;  /* 0x00500000bb90783b */ /* 0x000f220000000200 */
[C---:B------:R-:W-:Y:S03]  /*1a430*/  HMMA.16816.F32 R136, R172.reuse, R138, RZ ;  /* 0x0000008aac88723c */ /* 0x040fe600000018ff */
[----:B------:R-:W-:Y:S04]  /*1a440*/  LDSM.16.M88.4 R176, [R187+0x6800] ;  /* 0x00680000bbb0783b */ /* 0x000fe80000000200 */
[----:B------:R-:W-:Y:S01]  /*1a450*/  LDSM.16.M88.4 R152, [R184+0x4000] ;  /* 0x00400000b898783b */ /* 0x000fe20000000200 */
[C---:B-----5:R-:W-:Y:S03]  /*1a460*/  HMMA.16816.F32 R64, R172.reuse, R56, RZ ;  /* 0x00000038ac40723c */ /* 0x060fe600000018ff */
[----:B------:R-:W-:Y:S04]  /*1a470*/  LDSM.16.M88.4 R168, [R187+0x7000] ;  /* 0x00700000bba8783b */ /* 0x000fe80000000200 */
[----:B------:R-:W-:Y:S01]  /*1a480*/  LDSM.16.M88.4 R164, [R187+0x7800] ;  /* 0x00780000bba4783b */ /* 0x000fe20000000200 */
[C---:B---3--:R-:W-:Y:S03]  /*1a490*/  HMMA.16816.F32 R52, R172.reuse, R48, RZ ;  /* 0x00000030ac34723c */ /* 0x048fe600000018ff */
        /* <DEDUP_REMOVED lines=15> */
[C---:B--2---:R-:W-:Y:S08]  /*1a590*/  HMMA.16816.F32 R140, R160.reuse, R4, R140 ;  /* 0x00000004a08c723c */ /* 0x044ff0000000188c */
[C---:B------:R-:W-:Y:S01]  /*1a5a0*/  HMMA.16816.F32 R136, R160.reuse, R6, R136 ;  /* 0x00000006a088723c */ /* 0x040fe20000001888 */
[----:B------:R-:W2:Y:S07]  /*1a5b0*/  LDSM.16.M88.4 R4, [R187+0x6000] ;  /* 0x00600000bb04783b */ /* 0x000eae0000000200 */
[C---:B----4-:R-:W-:Y:S08]  /*1a5c0*/  HMMA.16816.F32 R64, R160.reuse, R148, R64 ;  /* 0x00000094a040723c */ /* 0x050ff00000001840 */
[C---:B------:R-:W-:Y:S01]  /*1a5d0*/  HMMA.16816.F32 R56, R160.reuse, R150, R56 ;  /* 0x00000096a038723c */ /* 0x040fe20000001838 */
[----:B------:R-:W-:Y:S07]  /*1a5e0*/  LDSM.16.M88.4 R148, [R188] ;  /* 0x00000000bc94783b */ /* 0x000fee0000000200 */
        /* <DEDUP_REMOVED lines=9> */
[----:B------:R-:W-:Y:S08]  /*1a680*/  HMMA.16816.F32 R28, R160, R176, R28 ;  /* 0x000000b0a01c723c */ /* 0x000ff0000000181c */
[C---:B---3--:R-:W-:Y:S08]  /*1a690*/  HMMA.16816.F32 R64, R148.reuse, R144, R64 ;  /* 0x000000909440723c */ /* 0x048ff00000001840 */
[C---:B------:R-:W-:Y:S01]  /*1a6a0*/  HMMA.16816.F32 R56, R148.reuse, R146, R56 ;  /* 0x000000929438723c */ /* 0x040fe20000001838 */
[----:B------:R-:W3:Y:S07]  /*1a6b0*/  LDSM.16.M88.4 R144, [R184+0x6800] ;  /* 0x00680000b890783b */ /* 0x000eee0000000200 */
[C---:B-1----:R-:W-:Y:S08]  /*1a6c0*/  HMMA.16816.F32 R52, R148.reuse, R8, R52 ;  /* 0x000000089434723c */ /* 0x042ff00000001834 */
[C---:B------:R-:W-:Y:S01]  /*1a6d0*/  HMMA.16816.F32 R48, R148.reuse, R10, R48 ;  /* 0x0000000a9430723c */ /* 0x040fe20000001830 */
[----:B------:R-:W-:Y:S07]  /*1a6e0*/  LDSM.16.M88.4 R8, [R189] ;  /* 0x00000000bd08783b */ /* 0x000fee0000000200 */
[C---:B--2---:R-:W-:Y:S08]  /*1a6f0*/  HMMA.16816.F32 R44, R148.reuse, R4, R44 ;  /* 0x00000004942c723c */ /* 0x044ff0000000182c */
[----:B------:R-:W-:Y:S01]  /*1a700*/  HMMA.16816.F32 R40, R148, R6, R40 ;  /* 0x000000069428723c */ /* 0x000fe20000001828 */
[----:B------:R-:W1:Y:S07]  /*1a710*/  LDSM.16.M88.4 R4, [R186+0x4000] ;  /* 0x00400000ba04783b */ /* 0x000e6e0000000200 */
[----:B------:R-:W-:Y:S01]  /*1a720*/  HMMA.16816.F32 R24, R160, R178, R24 ;  /* 0x000000b2a018723c */ /* 0x000fe20000001818 */
[----:B------:R-:W-:Y:S07]  /*1a730*/  LDSM.16.M88.4 R176, [R181+0x2000] ;  /* 0x00200000b5b0783b */ /* 0x000fee0000000200 */
[C---:B------:R-:W-:Y:S08]  /*1a740*/  HMMA.16816.F32 R140, R148.reuse, R152, R140 ;  /* 0x00000098948c723c */ /* 0x040ff0000000188c */
        /* <DEDUP_REMOVED lines=15> */
[C---:B--2---:R-:W-:Y:S08]  /*1a840*/  HMMA.16816.F32 R20, R148.reuse, R152, R20 ;  /* 0x000000989414723c */ /* 0x044ff00000001814 */
[----:B------:R-:W-:Y:S01]  /*1a850*/  HMMA.16816.F32 R16, R148, R154, R16 ;  /* 0x0000009a9410723c */ /* 0x000fe20000001810 */
[----:B------:R-:W2:Y:S07]  /*1a860*/  LDSM.16.M88.4 R152, [R186+0x5800] ;  /* 0x00580000ba98783b */ /* 0x000eae0000000200 */
[C---:B---3--:R-:W-:Y:S08]  /*1a870*/  HMMA.16816.F32 R52, R8.reuse, R144, R52 ;  /* 0x000000900834723c */ /* 0x048ff00000001834 */
[----:B------:R-:W-:Y:S01]  /*1a880*/  HMMA.16816.F32 R48, R8, R146, R48 ;  /* 0x000000920830723c */ /* 0x000fe20000001830 */
        /* <DEDUP_REMOVED lines=55> */
[----:B------:R-:W5:Y:S03]  /*1ac00*/  LDSM.16.M88.4 R164, [R184+0x8000] ;  /* 0x00800000b8a4783b */ /* 0x000f660000000200 */
[C---:B--2---:R-:W-:Y:S08]  /*1ac10*/  HMMA.16816.F32 R64, R176.reuse, R152, R64 ;  /* 0x00000098b040723c */ /* 0x044ff00000001840 */
[C---:B------:R-:W-:Y:S01]  /*1ac20*/  HMMA.16816.F32 R56, R176.reuse, R154, R56 ;  /* 0x0000009ab038723c */ /* 0x040fe20000001838 */
[----:B------:R-:W-:Y:S07]  /*1ac30*/  LDSM.16.M88.4 R152, [R184+0x9800] ;  /* 0x00980000b898783b */ /* 0x000fee0000000200 */
[C---:B---3--:R-:W-:Y:S08]  /*1ac40*/  HMMA.16816.F32 R36, R176.reuse, R144, R36 ;  /* 0x00000090b024723c */ /* 0x048ff00000001824 */
        /* <DEDUP_REMOVED lines=8> */
[----:B-----5:R-:W-:Y:S08]  /*1acd0*/  HMMA.16816.F32 R140, R176, R156, R140 ;  /* 0x0000009cb08c723c */ /* 0x020ff0000000188c */
[C---:B------:R-:W-:Y:S08]  /*1ace0*/  HMMA.16816.F32 R64, R168.reuse, R160, R64 ;  /* 0x000000a0a840723c */ /* 0x040ff00000001840 */
[----:B------:R-:W-:Y:S01]  /*1acf0*/  HMMA.16816.F32 R56, R168, R162, R56 ;  /* 0x000000a2a838723c */ /* 0x000fe20000001838 */
[----:B------:R-:W3:Y:S07]  /*1ad00*/  LDSM.16.M88.4 R160, [R186+0xb800] ;  /* 0x00b80000baa0783b */ /* 0x000eee0000000200 */
[C---:B------:R-:W-:Y:S08]  /*1ad10*/  HMMA.16816.F32 R172, R176.reuse, R182, R172 ;  /* 0x000000b6b0ac723c */ /* 0x040ff000000018ac */
[C---:B------:R-:W-:Y:S08]  /*1ad20*/  HMMA.16816.F32 R44, R176.reuse, R148, R44 ;  /* 0x00000094b02c723c */ /* 0x040ff0000000182c */
[C---:B------:R-:W-:Y:S01]  /*1ad30*/  HMMA.16816.F32 R40, R176.reuse, R150, R40 ;  /* 0x00000096b028723c */ /* 0x040fe20000001828 */
[----:B------:R-:W4:Y:S07]  /*1ad40*/  LDSM.16.M88.4 R148, [R184+0xa000] ;  /* 0x00a00000b894783b */ /* 0x000f2e0000000200 */
[----:B------:R-:W-:Y:S01]  /*1ad50*/  HMMA.16816.F32 R136, R176, R158, R136 ;  /* 0x0000009eb088723c */ /* 0x000fe20000001888 */
[----:B------:R-:W-:Y:S07]  /*1ad60*/  LDSM.16.M88.4 R156, [R184+0x9000] ;  /* 0x00900000b89c783b */ /* 0x000fee0000000200 */
[C---:B------:R-:W-:Y:S08]  /*1ad70*/  HMMA.16816.F32 R140, R168.reuse, R164, R140 ;  /* 0x000000a4a88c723c */ /* 0x040ff0000000188c */
[----:B--2---:R-:W-:Y:S01]  /*1ad80*/  HMMA.16816.F32 R172, R168, R146, R172 ;  /* 0x00000092a8ac723c */ /* 0x004fe200000018ac */
[----:B------:R-:W-:-:S05]  /*1ad90*/  IMAD.SHL.U32 R147, R197, 0x2, RZ ;  /* 0x00000002c5937824 */ /* 0x000fca00078e00ff */
[----:B------:R-:W-:Y:S02]  /*1ada0*/  LOP3.LUT R147, R147, 0x6, RZ, 0xc0, !PT ;  /* 0x0000000693937812 */ /* 0x000fe400078ec0ff */
[----:B------:R-:W-:Y:S03]  /*1adb0*/  HMMA.16816.F32 R44, R168, R152, R44 ;  /* 0x00000098a82c723c */ /* 0x000fe6000000182c */
[----:B------:R-:W-:-:S05]  /*1adc0*/  IMAD R146, R62, 0x80, R147 ;  /* 0x000000803e927824 */ /* 0x000fca00078e0293 */
[C---:B------:R-:W-:Y:S01]  /*1add0*/  HMMA.16816.F32 R40, R168.reuse, R154, R40 ;  /* 0x0000009aa828723c */ /* 0x040fe20000001828 */
[----:B------:R-:W2:Y:S07]  /*1ade0*/  LDSM.16.M88.4 R152, [R186+0x8800] ;  /* 0x00880000ba98783b */ /* 0x000eae0000000200 */
[----:B------:R-:W-:Y:S01]  /*1adf0*/  HMMA.16816.F32 R136, R168, R166, R136 ;  /* 0x000000a6a888723c */ /* 0x000fe20000001888 */
[----:B------:R-:W-:Y:S07]  /*1ae00*/  LDSM.16.M88.4 R164, [R184+0xa800] ;  /* 0x00a80000b8a4783b */ /* 0x000fee0000000200 */
[----:B-1----:R-:W-:Y:S01]  /*1ae10*/  HMMA.16816.F32 R140, R8, R4, R140 ;  /* 0x00000004088c723c */ /* 0x002fe2000000188c */
[----:B------:R-:W-:-:S05]  /*1ae20*/  VIADD R5, R146, 0xffffff00 ;  /* 0xffffff0092057836 */ /* 0x000fca0000000000 */
[----:B------:R-:W-:Y:S02]  /*1ae30*/  I2FP.F32.S32 R4, R5 ;  /* 0x0000000500047245 */ /* 0x000fe40000201400 */
[----:B---3--:R-:W-:Y:S01]  /*1ae40*/  HMMA.16816.F32 R172, R8, R162, R172 ;  /* 0x000000a208ac723c */ /* 0x008fe200000018ac */
[C---:B------:R-:W-:Y:S02]  /*1ae50*/  ISETP.GE.AND P4, PT, R5.reuse, R60, PT ;  /* 0x0000003c0500720c */ /* 0x040fe40003f86270 */
[----:B------:R-:W-:-:S05]  /*1ae60*/  ISETP.GE.AND P1, PT, R5, R63, PT ;  /* 0x0000003f0500720c */ /* 0x000fca0003f26270 */
[----:B------:R-:W-:Y:S03]  /*1ae70*/  HMMA.16816.F32 R136, R8, R6, R136 ;  /* 0x000000060888723c */ /* 0x000fe60000001888 */
[CC--:B------:R-:W-:Y:S01]  /*1ae80*/  FFMA.FTZ R140, R3.reuse, R4.reuse, R140 ;  /* 0x00000004038c7223 */ /* 0x0c0fe2000001008c */
[----:B------:R-:W-:Y:S01]  /*1ae90*/  FFMA.FTZ R183, R3, R4, R142 ;  /* 0x0000000403b77223 */ /* 0x000fe2000001008e */
[C---:B------:R-:W-:Y:S01]  /*1aea0*/  VIADD R142, R146.reuse, 0xffffff08 ;  /* 0xffffff08928e7836 */ /* 0x040fe20000000000 */
[----:B------:R-:W1:Y:S02]  /*1aeb0*/  LDSM.16.M88.4 R4, [R186+0x9000] ;  /* 0x00900000ba04783b */ /* 0x000e640000000200 */
[----:B----4-:R-:W-:Y:S01]  /*1aec0*/  HMMA.16816.F32 R36, R168, R148, R36 ;  /* 0x00000094a824723c */ /* 0x010fe20000001824 */
[C---:B------:R-:W-:Y:S01]  /*1aed0*/  VIADD R149, R146.reuse, 0xffffff78 ;  /* 0xffffff7892957836 */ /* 0x040fe20000000000 */
[----:B------:R-:W-:Y:S01]  /*1aee0*/  FSEL R183, R183, -INF , !P1 ;  /* 0xff800000b7b77808 */ /* 0x000fe20004800000 */
[----:B------:R-:W-:-:S03]  /*1aef0*/  VIADD R148, R146, 0xffffff01 ;  /* 0xffffff0192947836 */ /* 0x000fc60000000000 */
[CC--:B------:R-:W-:Y:S02]  /*1af00*/  ISETP.GE.AND P5, PT, R149.reuse, R60.reuse, PT ;  /* 0x0000003c9500720c */ /* 0x0c0fe40003fa6270 */
[----:B------:R-:W-:Y:S01]  /*1af10*/  HMMA.16816.F32 R12, R176, R180, R12 ;  /* 0x000000b4b00c723c */ /* 0x000fe2000000180c */
[----:B------:R-:W-:Y:S02]  /*1af20*/  FSEL R181, R140, -INF , !P4 ;  /* 0xff8000008cb57808 */ /* 0x000fe40006000000 */
[----:B------:R-:W-:Y:S02]  /*1af30*/  ISETP.GE.AND P4, PT, R149, R63, PT ;  /* 0x0000003f9500720c */ /* 0x000fe40003f86270 */
[----:B------:R-:W-:Y:S02]  /*1af40*/  I2FP.F32.S32 R149, R149 ;  /* 0x0000009500957245 */ /* 0x000fe40000201400 */
[----:B------:R-:W-:Y:S01]  /*1af50*/  ISETP.GE.AND P1, PT, R148, R60, PT ;  /* 0x0000003c9400720c */ /* 0x000fe20003f26270 */
[----:B------:R-:W-:Y:S01]  /*1af60*/  HMMA.16816.F32 R32, R168, R150, R32 ;  /* 0x00000096a820723c */ /* 0x000fe20000001820 */
[----:B------:R-:W-:Y:S01]  /*1af70*/  I2FP.F32.S32 R150, R148 ;  /* 0x0000009400967245 */ /* 0x000fe20000201400 */
[CC--:B------:R-:W-:Y:S01]  /*1af80*/  FFMA.FTZ R140, R3.reuse, R149.reuse, R172 ;  /* 0x00000095038c7223 */ /* 0x0c0fe200000100ac */
[----:B------:R-:W-:Y:S01]  /*1af90*/  FFMA.FTZ R174, R3, R149, R174 ;  /* 0x0000009503ae7223 */ /* 0x000fe200000100ae */
[----:B------:R-:W-:-:S02]  /*1afa0*/  VIADD R149, R146, 0xffffff09 ;  /* 0xffffff0992957836 */ /* 0x000fc40000000000 */
[CC--:B------:R-:W-:Y:S01]  /*1afb0*/  FFMA.FTZ R143, R3.reuse, R150.reuse, R143 ;  /* 0x00000096038f7223 */ /* 0x0c0fe2000001008f */
[----:B------:R-:W-:Y:S01]  /*1afc0*/  FSEL R140, R140, -INF , !P5 ;  /* 0xff8000008c8c7808 */ /* 0x000fe20006800000 */
[----:B--2---:R-:W-:Y:S01]  /*1afd0*/  HMMA.16816.F32 R64, R8, R152, R64 ;  /* 0x000000980840723c */ /* 0x004fe20000001840 */
[----:B------:R-:W-:Y:S01]  /*1afe0*/  ISETP.GE.AND P5, PT, R148, R63, PT ;  /* 0x0000003f9400720c */ /* 0x000fe20003fa6270 */
[----:B------:R-:W-:Y:S01]  /*1aff0*/  FFMA.FTZ R153, R3, R150, R141 ;  /* 0x0000009603997223 */ /* 0x000fe2000001008d */
[----:B------:R-:W-:Y:S02]  /*1b000*/  I2FP.F32.S32 R148, R142 ;  /* 0x0000008e00947245 */ /* 0x000fe40000201400 */
[----:B------:R-:W-:Y:S02]  /*1b010*/  FSEL R141, R174, -INF , !P4 ;  /* 0xff800000ae8d7808 */ /* 0x000fe40006000000 */
[----:B------:R-:W-:Y:S01]  /*1b020*/  FSEL R153, R153, -INF , !P1 ;  /* 0xff80000099997808 */ /* 0x000fe20004800000 */
[----:B------:R-:W-:Y:S01]  /*1b030*/  HMMA.16816.F32 R52, R168, R156, R52 ;  /* 0x0000009ca834723c */ /* 0x000fe20000001834 */
[----:B------:R-:W-:Y:S01]  /*1b040*/  FFMA.FTZ R150, R3, R148, R136 ;  /* 0x0000009403967223 */ /* 0x000fe20000010088 */
[----:B------:R-:W-:Y:S01]  /*1b050*/  VIADD R136, R146, 0xffffff10 ;  /* 0xffffff1092887836 */ /* 0x000fe20000000000 */
[----:B------:R-:W-:-:S02]  /*1b060*/  ISETP.GE.AND P4, PT, R142, R60, PT ;  /* 0x0000003c8e00720c */ /* 0x000fc40003f86270 */
[----:B------:R-:W-:Y:S02]  /*1b070*/  ISETP.GE.AND P1, PT, R142, R63, PT ;  /* 0x0000003f8e00720c */ /* 0x000fe40003f26270 */
[----:B------:R-:W-:Y:S01]  /*1b080*/  I2FP.F32.S32 R142, R149 ;  /* 0x00000095008e7245 */ /* 0x000fe20000201400 */
[----:B------:R-:W-:Y:S01]  /*1b090*/  HMMA.16816.F32 R48, R168, R158, R48 ;  /* 0x0000009ea830723c */ /* 0x000fe20000001830 */
[----:B------:R-:W-:Y:S02]  /*1b0a0*/  FSEL R152, R143, -INF , !P5 ;  /* 0xff8000008f987808 */ /* 0x000fe40006800000 */
[----:B------:R-:W-:Y:S01]  /*1b0b0*/  ISETP.GE.AND P5, PT, R149, R60, PT ;  /* 0x0000003c9500720c */ /* 0x000fe20003fa6270 */
[----:B------:R-:W-:Y:S01]  /*1b0c0*/  FFMA.FTZ R139, R3, R142, R139 ;  /* 0x0000008e038b7223 */ /* 0x000fe2000001008b */
[----:B------:R-:W-:Y:S02]  /*1b0d0*/  FSEL R143, R150, -INF , !P4 ;  /* 0xff800000968f7808 */ /* 0x000fe40006000000 */
[-C--:B------:R-:W-:Y:S01]  /*1b0e0*/  ISETP.GE.AND P4, PT, R149, R63.reuse, PT ;  /* 0x0000003f9500720c */ /* 0x080fe20003f86270 */
[C---:B------:R-:W-:Y:S01]  /*1b0f0*/  HMMA.16816.F32 R56, R8.reuse, R154, R56 ;  /* 0x0000009a0838723c */ /* 0x040fe20000001838 */
[C---:B------:R-:W-:Y:S01]  /*1b100*/  FFMA.FTZ R154, R3.reuse, R148, R138 ;  /* 0x00000094039a7223 */ /* 0x040fe2000001008a */
[----:B------:R-:W-:Y:S01]  /*1b110*/  I2FP.F32.S32 R138, R136 ;  /* 0x00000088008a7245 */ /* 0x000fe20000201400 */
[C---:B------:R-:W-:Y:S01]  /*1b120*/  FFMA.FTZ R155, R3.reuse, R142, R137 ;  /* 0x0000008e039b7223 */ /* 0x040fe20000010089 */
[----:B------:R-:W-:Y:S01]  /*1b130*/  VIADD R137, R146, 0xffffff11 ;  /* 0xffffff1192897836 */ /* 0x000fe20000000000 */
[----:B------:R-:W2:Y:S01]  /*1b140*/  LDSM.16.M88.4 R148, [R186+0x9800] ;  /* 0x00980000ba94783b */ /* 0x000ea20000000200 */
[----:B------:R-:W-:Y:S01]  /*1b150*/  FSEL R154, R154, -INF , !P1 ;  /* 0xff8000009a9a7808 */ /* 0x000fe20004800000 */
[----:B------:R-:W-:Y:S01]  /*1b160*/  FFMA.FTZ R163, R3, R138, R64 ;  /* 0x0000008a03a37223 */ /* 0x000fe20000010040 */
[----:B------:R-:W-:Y:S01]  /*1b170*/  ISETP.GE.AND P1, PT, R136, R60, PT ;  /* 0x0000003c8800720c */ /* 0x000fe20003f26270 */
[----:B-1----:R-:W-:Y:S01]  /*1b180*/  HMMA.16816.F32 R52, R8, R4, R52 ;  /* 0x000000040834723c */ /* 0x002fe20000001834 */
[----:B------:R-:W-:Y:S01]  /*1b190*/  FSEL R155, R155, -INF , !P5 ;  /* 0xff8000009b9b7808 */ /* 0x000fe20006800000 */
[----:B------:R-:W-:Y:S01]  /*1b1a0*/  VIADD R4, R146, 0xffffff19 ;  /* 0xffffff1992047836 */ /* 0x000fe20000000000 */
[----:B------:R-:W-:Y:S01]  /*1b1b0*/  ISETP.GE.AND P5, PT, R136, R63, PT ;  /* 0x0000003f8800720c */ /* 0x000fe20003fa6270 */
[----:B------:R-:W-:Y:S01]  /*1b1c0*/  FFMA.FTZ R66, R3, R138, R66 ;  /* 0x0000008a03427223 */ /* 0x000fe20000010042 */
[----:B------:R-:W-:-:S02]  /*1b1d0*/  FSEL R64, R139, -INF , !P4 ;  /* 0xff8000008b407808 */ /* 0x000fc40006000000 */
[----:B------:R-:W-:Y:S01]  /*1b1e0*/  FSEL R163, R163, -INF , !P1 ;  /* 0xff800000a3a37808 */ /* 0x000fe20004800000 */
[----:B------:R-:W-:Y:S01]  /*1b1f0*/  HMMA.16816.F32 R48, R8, R6, R48 ;  /* 0x000000060830723c */ /* 0x000fe20000001830 */
[C---:B------:R-:W-:Y:S01]  /*1b200*/  ISETP.GE.AND P4, PT, R137.reuse, R60, PT ;  /* 0x0000003c8900720c */ /* 0x040fe20003f86270 */
[C---:B------:R-:W-:Y:S01]  /*1b210*/  VIADD R7, R146.reuse, 0xffffff20 ;  /* 0xffffff2092077836 */ /* 0x040fe20000000000 */
[----:B------:R-:W-:Y:S02]  /*1b220*/  I2FP.F32.S32 R136, R137 ;  /* 0x0000008900887245 */ /* 0x000fe40000201400 */
[----:B------:R-:W-:Y:S01]  /*1b230*/  ISETP.GE.AND P1, PT, R137, R63, PT ;  /* 0x0000003f8900720c */ /* 0x000fe20003f26270 */
[----:B------:R-:W-:Y:S01]  /*1b240*/  VIADD R137, R146, 0xffffff18 ;  /* 0xffffff1892897836 */ /* 0x000fe20000000000 */
[----:B------:R-:W-:Y:S01]  /*1b250*/  I2FP.F32.S32 R6, R4 ;  /* 0x0000000400067245 */ /* 0x000fe20000201400 */
[CC--:B------:R-:W-:Y:S01]  /*1b260*/  FFMA.FTZ R65, R3.reuse, R136.reuse, R65 ;  /* 0x0000008803417223 */ /* 0x0c0fe20000010041 */
[C---:B------:R-:W-:Y:S01]  /*1b270*/  FFMA.FTZ R67, R3.reuse, R136, R67 ;  /* 0x0000008803437223 */ /* 0x040fe20000010043 */
[----:B------:R-:W-:Y:S01]  /*1b280*/  FSEL R157, R66, -INF , !P5 ;  /* 0xff800000429d7808 */ /* 0x000fe20006800000 */
[C---:B------:R-:W-:Y:S01]  /*1b290*/  HMMA.16816.F32 R28, R168.reuse, R164, R28 ;  /* 0x000000a4a81c723c */ /* 0x040fe2000000181c */
[----:B------:R-:W-:Y:S01]  /*1b2a0*/  I2FP.F32.S32 R5, R137 ;  /* 0x0000008900057245 */ /* 0x000fe20000201400 */
[-C--:B------:R-:W-:Y:S01]  /*1b2b0*/  FFMA.FTZ R57, R3, R6.reuse, R57 ;  /* 0x0000000603397223 */ /* 0x080fe20000010039 */
[----:B------:R-:W-:Y:S01]  /*1b2c0*/  FSEL R177, R65, -INF , !P4 ;  /* 0xff80000041b17808 */ /* 0x000fe20006000000 */
[----:B------:R-:W-:Y:S01]  /*1b2d0*/  FFMA.FTZ R59, R3, R6, R59 ;  /* 0x00000006033b7223 */ /* 0x000fe2000001003b */
[----:B------:R-:W-:Y:S01]  /*1b2e0*/  FSEL R252, R67, -INF , !P1 ;  /* 0xff80000043fc7808 */ /* 0x000fe20004800000 */
[CC--:B------:R-:W-:Y:S01]  /*1b2f0*/  FFMA.FTZ R56, R3.reuse, R5.reuse, R56 ;  /* 0x0000000503387223 */ /* 0x0c0fe20000010038 */
[----:B------:R-:W-:Y:S01]  /*1b300*/  FFMA.FTZ R58, R3, R5, R58 ;  /* 0x00000005033a7223 */ /* 0x000fe2000001003a */
[C---:B------:R-:W-:Y:S01]  /*1b310*/  ISETP.GE.AND P5, PT, R137.reuse, R60, PT ;  /* 0x0000003c8900720c */ /* 0x040fe20003fa6270 */
[----:B------:R-:W-:Y:S01]  /*1b320*/  HMMA.16816.F32 R24, R168, R166, R24 ;  /* 0x000000a6a818723c */ /* 0x000fe20000001818 */
[----:B------:R-:W-:-:S02]  /*1b330*/  ISETP.GE.AND P4, PT, R137, R63, PT ;  /* 0x0000003f8900720c */ /* 0x000fc40003f86270 */
[-C--:B------:R-:W-:Y:S02]  /*1b340*/  ISETP.GE.AND P1, PT, R4, R60.reuse, PT ;  /* 0x0000003c0400720c */ /* 0x080fe40003f26270 */
[----:B------:R-:W-:Y:S02]  /*1b350*/  I2FP.F32.S32 R5, R7 ;  /* 0x0000000700057245 */ /* 0x000fe40000201400 */
[----:B------:R-:W-:Y:S01]  /*1b360*/  FSEL R179, R56, -INF , !P5 ;  /* 0xff80000038b37808 */ /* 0x000fe20006800000 */
[----:B------:R-:W-:Y:S01]  /*1b370*/  VIADD R56, R146, 0xffffff21 ;  /* 0xffffff2192387836 */ /* 0x000fe20000000000 */
[----:B------:R-:W-:Y:S01]  /*1b380*/  FSEL R250, R58, -INF , !P4 ;  /* 0xff8000003afa7808 */ /* 0x000fe20006000000 */
[-C--:B------:R-:W-:Y:S01]  /*1b390*/  FFMA.FTZ R174, R3, R5.reuse, R52 ;  /* 0x0000000503ae7223 */ /* 0x080fe20000010034 */
[----:B------:R-:W-:Y:S01]  /*1b3a0*/  FSEL R165, R57, -INF , !P1 ;  /* 0xff80000039a57808 */ /* 0x000fe20004800000 */
[----:B------:R-:W-:Y:S01]  /*1b3b0*/  FFMA.FTZ R178, R3, R5, R54 ;  /* 0x0000000503b27223 */ /* 0x000fe20000010036 */
[-C--:B------:R-:W-:Y:S01]  /*1b3c0*/  ISETP.GE.AND P5, PT, R4, R63.reuse, PT ;  /* 0x0000003f0400720c */ /* 0x080fe20003fa6270 */
[C---:B------:R-:W-:Y:S01]  /*1b3d0*/  VIADD R54, R146.reuse, 0xffffff28 ;  /* 0xffffff2892367836 */ /* 0x040fe20000000000 */
[C---:B------:R-:W-:Y:S01]  /*1b3e0*/  ISETP.GE.AND P4, PT, R7.reuse, R60, PT ;  /* 0x0000003c0700720c */ /* 0x040fe20003f86270 */
[----:B--2---:R-:W-:Y:S01]  /*1b3f0*/  HMMA.16816.F32 R44, R8, R148, R44 ;  /* 0x00000094082c723c */ /* 0x004fe2000000182c */
[----:B------:R-:W-:Y:S01]  /*1b400*/  ISETP.GE.AND P1, PT, R7, R63, PT ;  /* 0x0000003f0700720c */ /* 0x000fe20003f26270 */
[C---:B------:R-:W-:Y:S01]  /*1b410*/  VIADD R57, R146.reuse, 0xffffff38 ;  /* 0xffffff3892397836 */ /* 0x040fe20000000000 */
[----:B------:R-:W1:Y:S01]  /*1b420*/  LDSM.16.M88.4 R4, [R186+0xa000] ;  /* 0x00a00000ba04783b */ /* 0x000e620000000200 */
[----:B------:R-:W-:Y:S01]  /*1b430*/  I2FP.F32.S32 R52, R56 ;  /* 0x0000003800347245 */ /* 0x000fe20000201400 */
[----:B------:R-:W-:Y:S01]  /*1b440*/  VIADD R58, R146, 0xffffff31 ;  /* 0xffffff31923a7836 */ /* 0x000fe20000000000 */
[----:B------:R-:W-:-:S02]  /*1b450*/  FSEL R159, R59, -INF , !P5 ;  /* 0xff8000003b9f7808 */ /* 0x000fc40006800000 */
[----:B------:R-:W-:Y:S01]  /*1b460*/  FSEL R174, R174, -INF , !P4 ;  /* 0xff800000aeae7808 */ /* 0x000fe20006000000 */
[C---:B------:R-:W-:Y:S01]  /*1b470*/  FFMA.FTZ R172, R3.reuse, R52, R53 ;  /* 0x0000003403ac7223 */ /* 0x040fe20000010035 */
[C---:B------:R-:W-:Y:S01]  /*1b480*/  ISETP.GE.AND P5, PT, R56.reuse, R60, PT ;  /* 0x0000003c3800720c */ /* 0x040fe20003fa6270 */
[C---:B------:R-:W-:Y:S01]  /*1b490*/  FFMA.FTZ R244, R3.reuse, R52, R55 ;  /* 0x0000003403f47223 */ /* 0x040fe20000010037 */
[----:B------:R-:W-:Y:S01]  /*1b4a0*/  ISETP.GE.AND P4, PT, R56, R63, PT ;  /* 0x0000003f3800720c */ /* 0x000fe20003f86270 */
[----:B------:R-:W-:Y:S01]  /*1b4b0*/  VIADD R56, R146, 0xffffff29 ;  /* 0xffffff2992387836 */ /* 0x000fe20000000000 */
[----:B------:R-:W-:Y:S01]  /*1b4c0*/  I2FP.F32.S32 R53, R54 ;  /* 0x0000003600357245 */ /* 0x000fe20000201400 */
[----:B------:R-:W-:Y:S01]  /*1b4d0*/  HMMA.16816.F32 R40, R8, R150, R40 ;  /* 0x000000960828723c */ /* 0x000fe20000001828 */
[----:B------:R-:W-:Y:S02]  /*1b4e0*/  FSEL R178, R178, -INF , !P1 ;  /* 0xff800000b2b27808 */ /* 0x000fe40004800000 */
[----:B------:R-:W-:Y:S01]  /*1b4f0*/  ISETP.GE.AND P1, PT, R54, R60, PT ;  /* 0x0000003c3600720c */ /* 0x000fe20003f26270 */
[CC--:B------:R-:W-:Y:S01]  /*1b500*/  FFMA.FTZ R248, R3.reuse, R53.reuse, R48 ;  /* 0x0000003503f87223 */ /* 0x0c0fe20000010030 */
[----:B------:R-:W-:Y:S01]  /*1b510*/  I2FP.F32.S32 R48, R56 ;  /* 0x0000003800307245 */ /* 0x000fe20000201400 */
[C---:B------:R-:W-:Y:S01]  /*1b520*/  FFMA.FTZ R242, R3.reuse, R53, R50 ;  /* 0x0000003503f27223 */ /* 0x040fe20000010032 */
[----:B------:R-:W-:Y:S01]  /*1b530*/  FSEL R172, R172, -INF , !P5 ;  /* 0xff800000acac7808 */ /* 0x000fe20006800000 */
[----:B------:R-:W-:Y:S01]  /*1b540*/  VIADD R50, R146, 0xffffff30 ;  /* 0xffffff3092327836 */ /* 0x000fe20000000000 */
[----:B------:R-:W-:Y:S01]  /*1b550*/  FSEL R244, R244, -INF , !P4 ;  /* 0xff800000f4f47808 */ /* 0x000fe20006000000 */
[CC--:B------:R-:W-:Y:S01]  /*1b560*/  FFMA.FTZ R49, R3.reuse, R48.reuse, R49 ;  /* 0x0000003003317223 */ /* 0x0c0fe20000010031 */
[-C--:B------:R-:W-:Y:S01]  /*1b570*/  ISETP.GE.AND P5, PT, R54, R63.reuse, PT ;  /* 0x0000003f3600720c */ /* 0x080fe20003fa6270 */
[----:B------:R-:W-:Y:S01]  /*1b580*/  FFMA.FTZ R51, R3, R48, R51 ;  /* 0x0000003003337223 */ /* 0x000fe20000010033 */
[----:B------:R-:W-:Y:S01]  /*1b590*/  ISETP.GE.AND P4, PT, R56, R60, PT ;  /* 0x0000003c3800720c */ /* 0x000fe20003f86270 */
[----:B------:R-:W2:Y:S01]  /*1b5a0*/  LDSM.16.M88.4 R52, [R184+0xb000] ;  /* 0x00b00000b834783b */ /* 0x000ea20000000200 */
[----:B------:R-:W-:Y:S01]  /*1b5b0*/  FSEL R248, R248, -INF , !P1 ;  /* 0xff800000f8f87808 */ /* 0x000fe20004800000 */
[----:B------:R-:W-:Y:S01]  /*1b5c0*/  HMMA.16816.F32 R12, R168, R144, R12 ;  /* 0x00000090a80c723c */ /* 0x000fe2000000180c */
[----:B------:R-:W-:-:S02]  /*1b5d0*/  ISETP.GE.AND P1, PT, R56, R63, PT ;  /* 0x0000003f3800720c */ /* 0x000fc40003f26270 */
[----:B------:R-:W-:Y:S02]  /*1b5e0*/  FSEL R242, R242, -INF , !P5 ;  /* 0xff800000f2f27808 */ /* 0x000fe40006800000 */
[----:B------:R-:W-:Y:S02]  /*1b5f0*/  FSEL R246, R49, -INF , !P4 ;  /* 0xff80000031f67808 */ /* 0x000fe40006000000 */
[C---:B------:R-:W-:Y:S02]  /*1b600*/  ISETP.GE.AND P5, PT, R50.reuse, R60, PT ;  /* 0x0000003c3200720c */ /* 0x040fe40003fa6270 */
[----:B------:R-:W-:Y:S02]  /*1b610*/  ISETP.GE.AND P4, PT, R50, R63, PT ;  /* 0x0000003f3200720c */ /* 0x000fe40003f86270 */
[----:B------:R-:W-:Y:S01]  /*1b620*/  I2FP.F32.S32 R56, R50 ;  /* 0x0000003200387245 */ /* 0x000fe20000201400 */
[C---:B-1----:R-:W-:Y:S01]  /*1b630*/  HMMA.16816.F32 R36, R8.reuse, R4, R36 ;  /* 0x000000040824723c */ /* 0x042fe20000001824 */
[----:B------:R-:W-:Y:S01]  /*1b640*/  FSEL R176, R51, -INF , !P1 ;  /* 0xff80000033b07808 */ /* 0x000fe20004800000 */
[----:B------:R-:W-:Y:S01]  /*1b650*/  VIADD R5, R146, 0xffffff39 ;  /* 0xffffff3992057836 */ /* 0x000fe20000000000 */
[----:B------:R-:W1:Y:S01]  /*1b660*/  LDSM.16.M88.4 R48, [R186+0xa800] ;  /* 0x00a80000ba30783b */ /* 0x000e620000000200 */
[CC--:B------:R-:W-:Y:S01]  /*1b670*/  FFMA.FTZ R202, R3.reuse, R56.reuse, R44 ;  /* 0x0000003803ca7223 */ /* 0x0c0fe2000001002c */
[----:B------:R-:W-:Y:S01]  /*1b680*/  I2FP.F32.S32 R4, R57 ;  /* 0x0000003900047245 */ /* 0x000fe20000201400 */
[C---:B------:R-:W-:Y:S01]  /*1b690*/  FFMA.FTZ R46, R3.reuse, R56, R46 ;  /* 0x00000038032e7223 */ /* 0x040fe2000001002e */
[----:B------:R-:W-:Y:S01]  /*1b6a0*/  I2FP.F32.S32 R44, R58 ;  /* 0x0000003a002c7245 */ /* 0x000fe20000201400 */
[C---:B------:R-:W-:Y:S01]  /*1b6b0*/  HMMA.16816.F32 R32, R8.reuse, R6, R32 ;  /* 0x000000060820723c */ /* 0x040fe20000001820 */
[----:B------:R-:W-:Y:S01]  /*1b6c0*/  FSEL R202, R202, -INF , !P5 ;  /* 0xff800000caca7808 */ /* 0x000fe20006800000 */
[C---:B------:R-:W-:Y:S01]  /*1b6d0*/  FFMA.FTZ R204, R3.reuse, R4, R40 ;  /* 0x0000000403cc7223 */ /* 0x040fe20000010028 */
[----:B------:R-:W-:Y:S01]  /*1b6e0*/  I2FP.F32.S32 R40, R5 ;  /* 0x0000000500287245 */ /* 0x000fe20000201400 */
[CC--:B------:R-:W-:Y:S01]  /*1b6f0*/  FFMA.FTZ R45, R3.reuse, R44.reuse, R45 ;  /* 0x0000002c032d7223 */ /* 0x0c0fe2000001002d */
[C---:B------:R-:W-:Y:S01]  /*1b700*/  FFMA.FTZ R47, R3.reuse, R44, R47 ;  /* 0x0000002c032f7223 */ /* 0x040fe2000001002f */
[C---:B------:R-:W-:Y:S01]  /*1b710*/  ISETP.GE.AND P1, PT, R58.reuse, R60, PT ;  /* 0x0000003c3a00720c */ /* 0x040fe20003f26270 */
[C---:B------:R-:W-:Y:S01]  /*1b720*/  FFMA.FTZ R42, R3.reuse, R4, R42 ;  /* 0x00000004032a7223 */ /* 0x040fe2000001002a */
[-C--:B------:R-:W-:Y:S01]  /*1b730*/  ISETP.GE.AND P5, PT, R58, R63.reuse, PT ;  /* 0x0000003f3a00720c */ /* 0x080fe20003fa6270 */
[-C--:B------:R-:W-:Y:S01]  /*1b740*/  FFMA.FTZ R238, R3, R40.reuse, R41 ;  /* 0x0000002803ee7223 */ /* 0x080fe20000010029 */
[----:B------:R-:W-:Y:S01]  /*1b750*/  FSEL R216, R46, -INF , !P4 ;  /* 0xff8000002ed87808 */ /* 0x000fe20006000000 */
[C---:B------:R-:W-:Y:S01]  /*1b760*/  VIADD R4, R146.reuse, 0xffffff40 ;  /* 0xffffff4092047836 */ /* 0x040fe20000000000 */
[----:B------:R-:W-:Y:S01]  /*1b770*/  FSEL R240, R45, -INF , !P1 ;  /* 0xff8000002df07808 */ /* 0x000fe20004800000 */
[----:B------:R-:W-:Y:S01]  /*1b780*/  FFMA.FTZ R43, R3, R40, R43 ;  /* 0x00000028032b7223 */ /* 0x000fe2000001002b */
[----:B------:R-:W-:Y:S01]  /*1b790*/  FSEL R214, R47, -INF , !P5 ;  /* 0xff8000002fd67808 */ /* 0x000fe20006800000 */
[----:B------:R-:W-:Y:S01]  /*1b7a0*/  VIADD R40, R146, 0xffffff41 ;  /* 0xffffff4192287836 */ /* 0x000fe20000000000 */
[C---:B------:R-:W-:Y:S01]  /*1b7b0*/  ISETP.GE.AND P4, PT, R57.reuse, R60, PT ;  /* 0x0000003c3900720c */ /* 0x040fe20003f86270 */
[----:B------:R-:W-:Y:S01]  /*1b7c0*/  HMMA.16816.F32 R12, R8, R160, R12 ;  /* 0x000000a0080c723c */ /* 0x000fe2000000180c */
[----:B------:R-:W-:-:S02]  /*1b7d0*/  ISETP.GE.AND P1, PT, R57, R63, PT ;  /* 0x0000003f3900720c */ /* 0x000fc40003f26270 */
[CC--:B------:R-:W-:Y:S02]  /*1b7e0*/  ISETP.GE.AND P5, PT, R5.reuse, R60.reuse, PT ;  /* 0x0000003c0500720c */ /* 0x0c0fe40003fa6270 */
[----:B------:R-:W-:Y:S02]  /*1b7f0*/  FSEL R204, R204, -INF , !P4 ;  /* 0xff800000cccc7808 */ /* 0x000fe40006000000 */
[----:B------:R-:W-:Y:S01]  /*1b800*/  FSEL R234, R42, -INF , !P1 ;  /* 0xff8000002aea7808 */ /* 0x000fe20004800000 */
[----:B--2---:R-:W-:Y:S01]  /*1b810*/  HMMA.16816.F32 R20, R168, R52, R20 ;  /* 0x00000034a814723c */ /* 0x004fe20000001814 */
[----:B------:R-:W-:Y:S02]  /*1b820*/  FSEL R238, R238, -INF , !P5 ;  /* 0xff800000eeee7808 */ /* 0x000fe40006800000 */
[----:B------:R-:W-:Y:S02]  /*1b830*/  ISETP.GE.AND P4, PT, R5, R63, PT ;  /* 0x0000003f0500720c */ /* 0x000fe40003f86270 */
[----:B------:R-:W-:-:S02]  /*1b840*/  ISETP.GE.AND P1, PT, R4, R60, PT ;  /* 0x0000003c0400720c */ /* 0x000fc40003f26270 */
[----:B------:R-:W-:Y:S01]  /*1b850*/  I2FP.F32.S32 R41, R4 ;  /* 0x0000000400297245 */ /* 0x000fe20000201400 */
[----:B------:R-:W-:Y:S01]  /*1b860*/  HMMA.16816.F32 R16, R168, R54, R16 ;  /* 0x00000036a810723c */ /* 0x000fe20000001810 */
[----:B------:R-:W-:Y:S02]  /*1b870*/  ISETP.GE.AND P5, PT, R4, R63, PT ;  /* 0x0000003f0400720c */ /* 0x000fe40003fa6270 */
[----:B------:R-:W2:Y:S01]  /*1b880*/  LDSM.16.M88.4 R4, [R186+0xb000] ;  /* 0x00b00000ba04783b */ /* 0x000ea20000000200 */
[-C--:B------:R-:W-:Y:S01]  /*1b890*/  FFMA.FTZ R220, R3, R41.reuse, R36 ;  /* 0x0000002903dc7223 */ /* 0x080fe20000010024 */
[----:B------:R-:W-:Y:S01]  /*1b8a0*/  FSEL R236, R43, -INF , !P4 ;  /* 0xff8000002bec7808 */ /* 0x000fe20006000000 */
[----:B------:R-:W-:Y:S01]  /*1b8b0*/  FFMA.FTZ R38, R3, R41, R38 ;  /* 0x0000002903267223 */ /* 0x000fe20000010026 */
[----:B------:R-:W-:Y:S01]  /*1b8c0*/  ISETP.GE.AND P4, PT, R40, R60, PT ;  /* 0x0000003c2800720c */ /* 0x000fe20003f86270 */
[----:B-1----:R-:W-:Y:S01]  /*1b8d0*/  HMMA.16816.F32 R28, R8, R48, R28 ;  /* 0x00000030081c723c */ /* 0x002fe2000000181c */
[----:B------:R-:W-:Y:S01]  /*1b8e0*/  FSEL R220, R220, -INF , !P1 ;  /* 0xff800000dcdc7808 */ /* 0x000fe20004800000 */
[----:B------:R-:W-:-:S04]  /*1b8f0*/  DEPBAR.LE SB0, 0x0 ;  /* 0x000080000000791a */ /* 0x000fc80000000000 */
[----:B------:R-:W-:Y:S01]  /*1b900*/  I2FP.F32.S32 R36, R40 ;  /* 0x0000002800247245 */ /* 0x000fe20000201400 */
[----:B------:R-:W-:Y:S01]  /*1b910*/  BAR.SYNC.DEFER_BLOCKING 0x0 ;  /* 0x0000000000007b1d */ /* 0x000fe20000010000 */
[----:B------:R-:W-:Y:S01]  /*1b920*/  ISETP.GE.AND P1, PT, R40, R63, PT ;  /* 0x0000003f2800720c */ /* 0x000fe20003f26270 */
[C---:B------:R-:W-:Y:S01]  /*1b930*/  VIADD R40, R146.reuse, 0xffffff48 ;  /* 0xffffff4892287836 */ /* 0x040fe20000000000 */
[----:B------:R-:W-:Y:S01]  /*1b940*/  HMMA.16816.F32 R24, R8, R50, R24 ;  /* 0x000000320818723c */ /* 0x000fe20000001818 */
[CC--:B------:R-:W-:Y:S01]  /*1b950*/  FFMA.FTZ R226, R3.reuse, R36.reuse, R37 ;  /* 0x0000002403e27223 */ /* 0x0c0fe20000010025 */
[----:B------:R-:W-:Y:S02]  /*1b960*/  VIADD R37, R146, 0xffffff49 ;  /* 0xffffff4992257836 */ /* 0x000fe40000000000 */
[----:B------:R-:W-:Y:S01]  /*1b970*/  FFMA.FTZ R39, R3, R36, R39 ;  /* 0x0000002403277223 */ /* 0x000fe20000010027 */
[----:B------:R-:W-:Y:S02]  /*1b980*/  I2FP.F32.S32 R41, R40 ;  /* 0x0000002800297245 */ /* 0x000fe40000201400 */
[----:B------:R-:W-:-:S02]  /*1b990*/  FSEL R226, R226, -INF , !P4 ;  /* 0xff800000e2e27808 */ /* 0x000fc40006000000 */
[----:B------:R-:W-:Y:S01]  /*1b9a0*/  I2FP.F32.S32 R36, R37 ;  /* 0x0000002500247245 */ /* 0x000fe20000201400 */
[CC--:B------:R-:W-:Y:S01]  /*1b9b0*/  FFMA.FTZ R232, R3.reuse, R41.reuse, R32 ;  /* 0x0000002903e87223 */ /* 0x0c0fe20000010020 */
[----:B------:R-:W-:Y:S02]  /*1b9c0*/  VIADD R32, R146, 0xffffff50 ;  /* 0xffffff5092207836 */ /* 0x000fe40000000000 */
[C---:B------:R-:W-:Y:S01]  /*1b9d0*/  FFMA.FTZ R34, R3.reuse, R41, R34 ;  /* 0x0000002903227223 */ /* 0x040fe20000010022 */
[----:B------:R-:W-:Y:S01]  /*1b9e0*/  ISETP.GE.AND P4, PT, R40, R63, PT ;  /* 0x0000003f2800720c */ /* 0x000fe20003f86270 */
[-C--:B------:R-:W-:Y:S01]  /*1b9f0*/  FFMA.FTZ R230, R3, R36.reuse, R33 ;  /* 0x0000002403e67223 */ /* 0x080fe20000010021 */
[----:B------:R-:W-:Y:S01]  /*1ba00*/  FSEL R228, R39, -INF , !P1 ;  /* 0xff80000027e47808 */ /* 0x000fe20004800000 */
[----:B------:R-:W-:Y:S01]  /*1ba10*/  FFMA.FTZ R35, R3, R36, R35 ;  /* 0x0000002403237223 */ /* 0x000fe20000010023 */
[----:B------:R-:W-:Y:S02]  /*1ba20*/  I2FP.F32.S32 R33, R32 ;  /* 0x0000002000217245 */ /* 0x000fe40000201400 */
[----:B------:R-:W-:-:S02]  /*1ba30*/  ISETP.GE.AND P1, PT, R37, R60, PT ;  /* 0x0000003c2500720c */ /* 0x000fc40003f26270 */
[----:B------:R-:W-:Y:S01]  /*1ba40*/  FSEL R224, R34, -INF , !P4 ;  /* 0xff80000022e07808 */ /* 0x000fe20006000000 */
[C---:B------:R-:W-:Y:S02]  /*1ba50*/  VIADD R34, R146.reuse, 0xffffff51 ;  /* 0xffffff5192227836 */ /* 0x040fe40000000000 */
[CC--:B------:R-:W-:Y:S01]  /*1ba60*/  FFMA.FTZ R194, R3.reuse, R33.reuse, R28 ;  /* 0x0000002103c27223 */ /* 0x0c0fe2000001001c */
[----:B------:R-:W-:Y:S01]  /*1ba70*/  VIADD R28, R146, 0xffffff58 ;  /* 0xffffff58921c7836 */ /* 0x000fe20000000000 */
[----:B------:R-:W-:Y:S01]  /*1ba80*/  FSEL R230, R230, -INF , !P1 ;  /* 0xff800000e6e67808 */ /* 0x000fe20004800000 */
[----:B--2---:R-:W-:Y:S01]  /*1ba90*/  HMMA.16816.F32 R20, R8, R4, R20 ;  /* 0x000000040814723c */ /* 0x004fe20000001814 */
[C---:B------:R-:W-:Y:S01]  /*1baa0*/  ISETP.GE.AND P4, PT, R32.reuse, R60, PT ;  /* 0x0000003c2000720c */ /* 0x040fe20003f86270 */
[----:B------:R-:W-:Y:S01]  /*1bab0*/  FFMA.FTZ R30, R3, R33, R30 ;  /* 0x00000021031e7223 */ /* 0x000fe2000001001e */
[----:B------:R-:W-:Y:S02]  /*1bac0*/  ISETP.GE.AND P1, PT, R32, R63, PT ;  /* 0x0000003f2000720c */ /* 0x000fe40003f26270 */
[----:B------:R-:W-:-:S02]  /*1bad0*/  I2FP.F32.S32 R32, R34 ;  /* 0x0000002200207245 */ /* 0x000fc40000201400 */
[----:B------:R-:W-:Y:S01]  /*1bae0*/  I2FP.F32.S32 R5, R28 ;  /* 0x0000001c00057245 */ /* 0x000fe20000201400 */
[----:B------:R-:W-:Y:S01]  /*1baf0*/  HMMA.16816.F32 R16, R8, R6, R16 ;  /* 0x000000060810723c */ /* 0x000fe20000001810 */
[----:B------:R-:W-:Y:S01]  /*1bb00*/  FSEL R218, R38, -INF , !P5 ;  /* 0xff80000026da7808 */ /* 0x000fe20006800000 */
[C---:B------:R-:W-:Y:S01]  /*1bb10*/  FFMA.FTZ R192, R3.reuse, R32, R29 ;  /* 0x0000002003c07223 */ /* 0x040fe2000001001d */
[-C--:B------:R-:W-:Y:S01]  /*1bb20*/  ISETP.GE.AND P5, PT, R40, R60.reuse, PT ;  /* 0x0000003c2800720c */ /* 0x080fe20003fa6270 */
[----:B------:R-:W-:Y:S01]  /*1bb30*/  VIADD R29, R146, 0xffffff59 ;  /* 0xffffff59921d7836 */ /* 0x000fe20000000000 */
[----:B------:R-:W-:Y:S01]  /*1bb40*/  FSEL R184, R30, -INF , !P1 ;  /* 0xff8000001eb87808 */ /* 0x000fe20004800000 */
[CC--:B------:R-:W-:Y:S01]  /*1bb50*/  FFMA.FTZ R24, R3.reuse, R5.reuse, R24 ;  /* 0x0000000503187223 */ /* 0x0c0fe20000010018 */
[----:B------:R-:W-:Y:S01]  /*1bb60*/  FSEL R232, R232, -INF , !P5 ;  /* 0xff800000e8e87808 */ /* 0x000fe20006800000 */
[C---:B------:R-:W-:Y:S01]  /*1bb70*/  FFMA.FTZ R26, R3.reuse, R5, R26 ;  /* 0x00000005031a7223 */ /* 0x040fe2000001001a */
[----:B------:R-:W-:Y:S01]  /*1bb80*/  ISETP.GE.AND P1, PT, R28, R60, PT ;  /* 0x0000003c1c00720c */ /* 0x000fe20003f26270 */
[----:B------:R-:W-:Y:S01]  /*1bb90*/  FFMA.FTZ R31, R3, R32, R31 ;  /* 0x00000020031f7223 */ /* 0x000fe2000001001f */
[----:B------:R-:W-:Y:S01]  /*1bba0*/  ISETP.GE.AND P5, PT, R37, R63, PT ;  /* 0x0000003f2500720c */ /* 0x000fe20003fa6270 */
[C---:B------:R-:W-:Y:S01]  /*1bbb0*/  VIADD R5, R146.reuse, 0xffffff61 ;  /* 0xffffff6192057836 */ /* 0x040fe20000000000 */
[----:B------:R-:W-:Y:S01]  /*1bbc0*/  I2FP.F32.S32 R4, R29 ;  /* 0x0000001d00047245 */ /* 0x000fe20000201400 */
[----:B------:R-:W-:Y:S01]  /*1bbd0*/  VIADD R6, R146, 0xffffff68 ;  /* 0xffffff6892067836 */ /* 0x000fe20000000000 */
[----:B------:R-:W-:Y:S01]  /*1bbe0*/  FSEL R188, R24, -INF , !P1 ;  /* 0xff80000018bc7808 */ /* 0x000fe20004800000 */
[----:B------:R-:W-:Y:S01]  /*1bbf0*/  VIADD R24, R146, 0xffffff60 ;  /* 0xffffff6092187836 */ /* 0x000fe20000000000 */
[----:B------:R-:W-:Y:S01]  /*1bc00*/  FSEL R222, R35, -INF , !P5 ;  /* 0xff80000023de7808 */ /* 0x000fe20006800000 */
[C---:B------:R-:W-:Y:S01]  /*1bc10*/  FFMA.FTZ R190, R3.reuse, R4, R25 ;  /* 0x0000000403be7223 */ /* 0x040fe20000010019 */
[----:B------:R-:W-:Y:S01]  /*1bc20*/  ISETP.GE.AND P5, PT, R34, R60, PT ;  /* 0x0000003c2200720c */ /* 0x000fe20003fa6270 */
[----:B------:R-:W-:Y:S01]  /*1bc30*/  FFMA.FTZ R27, R3, R4, R27 ;  /* 0x00000004031b7223 */ /* 0x000fe2000001001b */
[----:B------:R-:W-:-:S02]  /*1bc40*/  FSEL R194, R194, -INF , !P4 ;  /* 0xff800000c2c27808 */ /* 0x000fc40006000000 */
[-C--:B------:R-:W-:Y:S02]  /*1bc50*/  ISETP.GE.AND P4, PT, R34, R63.reuse, PT ;  /* 0x0000003f2200720c */ /* 0x080fe40003f86270 */
[----:B------:R-:W-:Y:S02]  /*1bc60*/  FSEL R192, R192, -INF , !P5 ;  /* 0xff800000c0c07808 */ /* 0x000fe40006800000 */
[----:B------:R-:W-:Y:S02]  /*1bc70*/  I2FP.F32.S32 R25, R24 ;  /* 0x0000001800197245 */ /* 0x000fe40000201400 */
[----:B------:R-:W-:Y:S02]  /*1bc80*/  ISETP.GE.AND P5, PT, R28, R63, PT ;  /* 0x0000003f1c00720c */ /* 0x000fe40003fa6270 */
[----:B------:R-:W-:Y:S01]  /*1bc90*/  FSEL R180, R31, -INF , !P4 ;  /* 0xff8000001fb47808 */ /* 0x000fe20006000000 */
[C---:B------:R-:W-:Y:S01]  /*1bca0*/  FFMA.FTZ R20, R3.reuse, R25, R20 ;  /* 0x0000001903147223 */ /* 0x040fe20000010014 */
[----:B------:R-:W-:Y:S01]  /*1bcb0*/  I2FP.F32.S32 R4, R5 ;  /* 0x0000000500047245 */ /* 0x000fe20000201400 */
[----:B------:R-:W-:Y:S01]  /*1bcc0*/  FFMA.FTZ R22, R3, R25, R22 ;  /* 0x0000001903167223 */ /* 0x000fe20000010016 */
[----:B------:R-:W-:-:S02]  /*1bcd0*/  ISETP.GE.AND P4, PT, R29, R60, PT ;  /* 0x0000003c1d00720c */ /* 0x000fc40003f86270 */
[-C--:B------:R-:W-:Y:S01]  /*1bce0*/  ISETP.GE.AND P1, PT, R29, R63.reuse, PT ;  /* 0x0000003f1d00720c */ /* 0x080fe20003f26270 */
[CC--:B------:R-:W-:Y:S01]  /*1bcf0*/  FFMA.FTZ R21, R3.reuse, R4.reuse, R21 ;  /* 0x0000000403157223 */ /* 0x0c0fe20000010015 */
[----:B------:R-:W-:Y:S01]  /*1bd00*/  FSEL R186, R26, -INF , !P5 ;  /* 0xff8000001aba7808 */ /* 0x000fe20006800000 */
[----:B------:R-:W-:Y:S01]  /*1bd10*/  FFMA.FTZ R23, R3, R4, R23 ;  /* 0x0000000403177223 */ /* 0x000fe20000010017 */
[----:B------:R-:W-:Y:S01]  /*1bd20*/  ISETP.GE.AND P5, PT, R24, R60, PT ;  /* 0x0000003c1800720c */ /* 0x000fe20003fa6270 */
[----:B------:R-:W-:Y:S01]  /*1bd30*/  VIADD R4, R146, 0xffffff70 ;  /* 0xffffff7092047836 */ /* 0x000fe20000000000 */
[----:B------:R-:W-:Y:S02]  /*1bd40*/  FSEL R190, R190, -INF , !P4 ;  /* 0xff800000bebe7808 */ /* 0x000fe40006000000 */
[----:B------:R-:W-:Y:S02]  /*1bd50*/  FSEL R182, R27, -INF , !P1 ;  /* 0xff8000001bb67808 */ /* 0x000fe40004800000 */
[----:B------:R-:W-:-:S02]  /*1bd60*/  ISETP.GE.AND P4, PT, R24, R63, PT ;  /* 0x0000003f1800720c */ /* 0x000fc40003f86270 */
[CC--:B------:R-:W-:Y:S02]  /*1bd70*/  ISETP.GE.AND P1, PT, R5.reuse, R60.reuse, PT ;  /* 0x0000003c0500720c */ /* 0x0c0fe40003f26270 */
[----:B------:R-:W-:Y:S02]  /*1bd80*/  FSEL R168, R20, -INF , !P5 ;  /* 0xff80000014a87808 */ /* 0x000fe40006800000 */
[----:B------:R-:W-:Y:S02]  /*1bd90*/  ISETP.GE.AND P5, PT, R5, R63, PT ;  /* 0x0000003f0500720c */ /* 0x000fe40003fa6270 */
[----:B------:R-:W-:Y:S02]  /*1bda0*/  FSEL R162, R22, -INF , !P4 ;  /* 0xff80000016a27808 */ /* 0x000fe40006000000 */
[----:B------:R-:W-:Y:S02]  /*1bdb0*/  FSEL R166, R21, -INF , !P1 ;  /* 0xff80000015a67808 */ /* 0x000fe40004800000 */
[----:B------:R-:W-:-:S02]  /*1bdc0*/  ISETP.GE.AND P4, PT, R6, R60, PT ;  /* 0x0000003c0600720c */ /* 0x000fc40003f86270 */
[----:B------:R-:W-:Y:S02]  /*1bdd0*/  I2FP.F32.S32 R5, R6 ;  /* 0x0000000600057245 */ /* 0x000fe40000201400 */
[----:B------:R-:W-:Y:S01]  /*1bde0*/  ISETP.GE.AND P1, PT, R6, R63, PT ;  /* 0x0000003f0600720c */ /* 0x000fe20003f26270 */
[----:B------:R-:W-:Y:S01]  /*1bdf0*/  VIADD R6, R146, 0xffffff69 ;  /* 0xffffff6992067836 */ /* 0x000fe20000000000 */
[----:B------:R-:W-:Y:S01]  /*1be00*/  FSEL R160, R23, -INF , !P5 ;  /* 0xff80000017a07808 */ /* 0x000fe20006800000 */
[CC--:B------:R-:W-:Y:S01]  /*1be10*/  FFMA.FTZ R16, R3.reuse, R5.reuse, R16 ;  /* 0x0000000503107223 */ /* 0x0c0fe20000010010 */
[C---:B------:R-:W-:Y:S01]  /*1be20*/  FFMA.FTZ R18, R3.reuse, R5, R18 ;  /* 0x0000000503127223 */ /* 0x040fe20000010012 */
[----:B------:R-:W-:Y:S02]  /*1be30*/  I2FP.F32.S32 R5, R4 ;  /* 0x0000000400057245 */ /* 0x000fe40000201400 */
[----:B------:R-:W-:Y:S02]  /*1be40*/  I2FP.F32.S32 R8, R6 ;  /* 0x0000000600087245 */ /* 0x000fe40000201400 */
[----:B------:R-:W-:Y:S01]  /*1be50*/  ISETP.GE.AND P5, PT, R6, R60, PT ;  /* 0x0000003c0600720c */ /* 0x000fe20003fa6270 */
[CC--:B------:R-:W-:Y:S01]  /*1be60*/  FFMA.FTZ R12, R3.reuse, R5.reuse, R12 ;  /* 0x00000005030c7223 */ /* 0x0c0fe2000001000c */
[----:B------:R-:W-:Y:S01]  /*1be70*/  FSEL R158, R18, -INF , !P1 ;  /* 0xff800000129e7808 */ /* 0x000fe20004800000 */
[CC--:B------:R-:W-:Y:S01]  /*1be80*/  FFMA.FTZ R17, R3.reuse, R8.reuse, R17 ;  /* 0x0000000803117223 */ /* 0x0c0fe20000010011 */
[----:B------:R-:W-:Y:S01]  /*1be90*/  FSEL R170, R16, -INF , !P4 ;  /* 0xff80000010aa7808 */ /* 0x000fe20006000000 */
[C---:B------:R-:W-:Y:S01]  /*1bea0*/  FFMA.FTZ R19, R3.reuse, R8, R19 ;  /* 0x0000000803137223 */ /* 0x040fe20000010013 */
[----:B------:R-:W-:Y:S01]  /*1beb0*/  ISETP.GE.AND P1, PT, R4, R60, PT ;  /* 0x0000003c0400720c */ /* 0x000fe20003f26270 */
[----:B------:R-:W-:Y:S01]  /*1bec0*/  FFMA.FTZ R14, R3, R5, R14 ;  /* 0x00000005030e7223 */ /* 0x000fe2000001000e */
[----:B------:R-:W-:-:S02]  /*1bed0*/  FSEL R164, R17, -INF , !P5 ;  /* 0xff80000011a47808 */ /* 0x000fc40006800000 */
[-C--:B------:R-:W-:Y:S01]  /*1bee0*/  ISETP.GE.AND P5, PT, R4, R63.reuse, PT ;  /* 0x0000003f0400720c */ /* 0x080fe20003fa6270 */
[----:B------:R-:W-:Y:S01]  /*1bef0*/  VIADD R4, R146, 0xffffff71 ;  /* 0xffffff7192047836 */ /* 0x000fe20000000000 */
[-C--:B------:R-:W-:Y:S01]  /*1bf00*/  ISETP.GE.AND P4, PT, R6, R63.reuse, PT ;  /* 0x0000003f0600720c */ /* 0x080fe20003f86270 */
[----:B------:R-:W-:Y:S01]  /*1bf10*/  VIADD R146, R146, 0xffffff79 ;  /* 0xffffff7992927836 */ /* 0x000fe20000000000 */
[----:B------:R-:W-:Y:S02]  /*1bf20*/  FSEL R137, R12, -INF , !P1 ;  /* 0xff8000000c897808 */ /* 0x000fe40004800000 */
[----:B------:R-:W-:Y:S02]  /*1bf30*/  FSEL R156, R19, -INF , !P4 ;  /* 0xff800000139c7808 */ /* 0x000fe40006000000 */
[C---:B------:R-:W-:Y:S02]  /*1bf40*/  ISETP.GE.AND P4, PT, R4.reuse, R60, PT ;  /* 0x0000003c0400720c */ /* 0x040fe40003f86270 */
[----:B------:R-:W-:-:S02]  /*1bf50*/  ISETP.GE.AND P1, PT, R4, R63, PT ;  /* 0x0000003f0400720c */ /* 0x000fc40003f26270 */
[----:B------:R-:W-:Y:S02]  /*1bf60*/  I2FP.F32.S32 R4, R4 ;  /* 0x0000000400047245 */ /* 0x000fe40000201400 */
[----:B------:R-:W-:Y:S02]  /*1bf70*/  FSEL R136, R14, -INF , !P5 ;  /* 0xff8000000e887808 */ /* 0x000fe40006800000 */
[----:B------:R-:W-:Y:S01]  /*1bf80*/  ISETP.GE.AND P5, PT, R146, R60, PT ;  /* 0x0000003c9200720c */ /* 0x000fe20003fa6270 */
[CC--:B------:R-:W-:Y:S01]  /*1bf90*/  FFMA.FTZ R13, R3.reuse, R4.reuse, R13 ;  /* 0x00000004030d7223 */ /* 0x0c0fe2000001000d */
[----:B------:R-:W-:Y:S01]  /*1bfa0*/  FFMA.FTZ R15, R3, R4, R15 ;  /* 0x00000004030f7223 */ /* 0x000fe2000001000f */
[----:B------:R-:W-:Y:S01]  /*1bfb0*/  VIADD R60, R62, 0xfffffffe ;  /* 0xfffffffe3e3c7836 */ /* 0x000fe20000000000 */
[----:B------:R-:W-:Y:S02]  /*1bfc0*/  I2FP.F32.S32 R4, R146 ;  /* 0x0000009200047245 */ /* 0x000fe40000201400 */
[----:B------:R-:W-:-:S02]  /*1bfd0*/  FSEL R138, R13, -INF , !P4 ;  /* 0xff8000000d8a7808 */ /* 0x000fc40006000000 */
[----:B------:R-:W-:Y:S01]  /*1bfe0*/  ISETP.GE.AND P4, PT, R146, R63, PT ;  /* 0x0000003f9200720c */ /* 0x000fe20003f86270 */
[-C--:B------:R-:W-:Y:S01]  /*1bff0*/  FFMA.FTZ R139, R3, R4.reuse, R173 ;  /* 0x00000004038b7223 */ /* 0x080fe200000100ad */
[----:B------:R-:W-:Y:S01]  /*1c000*/  FSEL R63, R15, -INF , !P1 ;  /* 0xff8000000f3f7808 */ /* 0x000fe20004800000 */
[----:B------:R-:W-:Y:S01]  /*1c010*/  FFMA.FTZ R142, R3, R4, R175 ;  /* 0x00000004038e7223 */ /* 0x000fe200000100af */
[----:B------:R-:W-:Y:S02]  /*1c020*/  ISETP.GT.AND P1, PT, R60, R205, PT ;  /* 0x000000cd3c00720c */ /* 0x000fe40003f24270 */
[----:B------:R-:W-:Y:S02]  /*1c030*/  FSEL R139, R139, -INF , !P5 ;  /* 0xff8000008b8b7808 */ /* 0x000fe40006800000 */
[----:B------:R-:W-:-:S09]  /*1c040*/  FSEL R142, R142, -INF , !P4 ;  /* 0xff8000008e8e7808 */ /* 0x000fd20006000000 */
[----:B------:R-:W-:Y:S05]  /*1c050*/  @!P1 BRA `(.L_x_3649) ;  /* 0x0000000800bc9947 */ /* 0x000fea0003800000 */
        /* <DEDUP_REMOVED lines=63> */
.L_x_3650:
[----:B------:R-:W-:Y:S01]  /*1c450*/  UMOV UR8, URZ ;  /* 0x000000ff00087c82 */ /* 0x000fe20008000000 */
[----:B------:R-:W-:Y:S01]  /*1c460*/  IMAD.SHL.U32 R4, R134, 0x80, RZ ;  /* 0x0000008086047824 */ /* 0x000fe200078e00ff */
[----:B------:R-:W-:-:S05]  /*1c470*/  IADD3 R5, P1, PT, RZ, -UR8, RZ ;  /* 0x80000008ff057c10 */ /* 0x000fca000ff3e0ff */
[----:B------:R-:W-:-:S05]  /*1c480*/  IMAD.X R4, RZ, RZ, ~R4, P1 ;  /* 0x000000ffff047224 */ /* 0x000fca00008e0e04 */
[----:B------:R-:W-:-:S04]  /*1c490*/  SHF.R.S64 R5, R5, 0x1f, R4 ;  /* 0x0000001f05057819 */ /* 0x000fc80000001004 */
[----:B------:R-:W-:-:S04]  /*1c4a0*/  IADD3 R208, P1, PT, R5, R208, RZ ;  /* 0x000000d005d07210 */ /* 0x000fc80007f3e0ff */
[----:B------:R-:W-:-:S09]  /*1c4b0*/  LEA.HI.X.SX32 R209, R4, R209, 0x1, P1 ;  /* 0x000000d104d17211 */ /* 0x000fd200008f0eff */
.L_x_3651:
        /* <DEDUP_REMOVED lines=105> */
.L_x_3649:
        /* <DEDUP_REMOVED lines=34> */
[----:B------:R-:W2:Y:S03]  /*1cd70*/  SHFL.BFLY PT, R4, R7, 0x2, 0x1f ;  /* 0x0c401f0007047f89 */ /* 0x000ea600000e0000 */
[----:B------:R-:W-:Y:S01]  /*1cd80*/  LEA R150, R150, UR5, 0x1 ;  /* 0x0000000596967c11 */ /* 0x000fe2000f8e08ff */
[----:B------:R-:W3:Y:S03]  /*1cd90*/  SHFL.BFLY PT, R5, R6, 0x2, 0x1f ;  /* 0x0c401f0006057f89 */ /* 0x000ee600000e0000 */
[----:B------:R-:W-:Y:S01]  /*1cda0*/  IADD3 R16, PT, PT, R150, 0xc000, RZ ;  /* 0x0000c00096107810 */ /* 0x000fe20007ffe0ff */
[----:B------:R-:W-:Y:S04]  /*1cdb0*/  LDSM.16.MT88.4 R44, [R150+0x10000] ;  /* 0x01000000962c783b */ /* 0x000fe80000004200 */
[----:B------:R-:W-:Y:S01]  /*1cdc0*/  LDSM.16.MT88.4 R12, [R150+0xc000] ;  /* 0x00c00000960c783b */ /* 0x000fe20000004200 */
[----:B--2---:R-:W-:-:S02]  /*1cdd0*/  FMNMX.FTZ R4, R7, R4, !PT ;  /* 0x0000000407047209 */ /* 0x004fc40007810000 */
[----:B---3--:R-:W-:-:S03]  /*1cde0*/  FMNMX.FTZ R5, R6, R5, !PT ;  /* 0x0000000506057209 */ /* 0x008fc60007810000 */
[----:B------:R-:W2:Y:S04]  /*1cdf0*/  SHFL.BFLY PT, R61, R4, 0x1, 0x1f ;  /* 0x0c201f00043d7f89 */ /* 0x000ea800000e0000 */
[----:B------:R-:W3:Y:S01]  /*1ce00*/  SHFL.BFLY PT, R0, R5, 0x1, 0x1f ;  /* 0x0c201f0005007f89 */ /* 0x000ee200000e0000 */
[----:B--2---:R-:W-:Y:S02]  /*1ce10*/  FMNMX.FTZ R61, R4, R61, !PT ;  /* 0x0000003d043d7209 */ /* 0x004fe40007810000 */
[----:B---3--:R-:W-:-:S03]  /*1ce20*/  FMNMX.FTZ R0, R5, R0, !PT ;  /* 0x0000000005007209 */ /* 0x008fc60007810000 */
[C---:B-1----:R-:W-:Y:S01]  /*1ce30*/  FMUL.FTZ R149, R61.reuse, UR8 ;  /* 0x000000083d957c20 */ /* 0x042fe20008410000 */
[----:B------:R-:W-:Y:S02]  /*1ce40*/  FSETP.NEU.FTZ.AND P2, PT, R61, -INF , PT ;  /* 0xff8000003d00780b */ /* 0x000fe40003f5d000 */
[C---:B------:R-:W-:Y:S01]  /*1ce50*/  FSETP.NEU.FTZ.AND P1, PT, R0.reuse, -INF , PT ;  /* 0xff8000000000780b */ /* 0x040fe20003f3d000 */
[C---:B------:R-:W-:Y:S01]  /*1ce60*/  FMUL.FTZ R135, R0.reuse, UR8 ;  /* 0x0000000800877c20 */ /* 0x040fe20008410000 */
[----:B------:R-:W-:Y:S02]  /*1ce70*/  FSEL R149, R149, RZ, P2 ;  /* 0x000000ff95957208 */ /* 0x000fe40001000000 */
[----:B------:R-:W-:Y:S02]  /*1ce80*/  FSEL R5, R0, RZ, P1 ;  /* 0x000000ff00057208 */ /* 0x000fe40000800000 */
[----:B------:R-:W-:Y:S01]  /*1ce90*/  FSEL R135, R135, RZ, P1 ;  /* 0x000000ff87877208 */ /* 0x000fe20000800000 */
[--C-:B------:R-:W-:Y:S01]  /*1cea0*/  FFMA.FTZ R146, R143, UR8, -R149.reuse ;  /* 0x000000088f927c23 */ /* 0x100fe20008010895 */
[----:B------:R-:W-:Y:S01]  /*1ceb0*/  FFMA.FTZ R143, R155, UR8, -R149 ;  /* 0x000000089b8f7c23 */ /* 0x000fe20008010895 */
[----:B------:R-:W-:Y:S01]  /*1cec0*/  IADD3 R155, PT, PT, R150, 0xc040, RZ ;  /* 0x0000c040969b7810 */ /* 0x000fe20007ffe0ff */
[----:B------:R-:W-:Y:S01]  /*1ced0*/  FADD.FTZ R5, R132, -R5 ;  /* 0x8000000584057221 */ /* 0x000fe20000010000 */
[--C-:B------:R-:W-:Y:S01]  /*1cee0*/  FFMA.FTZ R6, R154, UR8, -R135.reuse ;  /* 0x000000089a067c23 */ /* 0x100fe20008010887 */
[----:B------:R-:W-:Y:S01]  /*1cef0*/  SEL R154, R201, 0xffffffe0, !P6 ;  /* 0xffffffe0c99a7807 */ /* 0x000fe20007000000 */
[--C-:B------:R-:W-:Y:S01]  /*1cf00*/  FFMA.FTZ R134, R152, UR8, -R135.reuse ;  /* 0x0000000898867c23 */ /* 0x100fe20008010887 */
[----:B------:R-:W-:Y:S01]  /*1cf10*/  @P0 IADD3 R155, PT, PT, R16, -0x40, RZ ;  /* 0xffffffc0109b0810 */ /* 0x000fe20007ffe0ff */
[----:B------:R-:W-:Y:S01]  /*1cf20*/  FFMA.FTZ R152, R64, UR8, -R135 ;  /* 0x0000000840987c23 */ /* 0x000fe20008010887 */
[C---:B------:R-:W-:Y:S01]  /*1cf30*/  IADD3 R132, PT, PT, R154.reuse, R150, RZ ;  /* 0x000000969a847210 */ /* 0x040fe20007ffe0ff */
[--C-:B------:R-:W-:Y:S01]  /*1cf40*/  FFMA.FTZ R145, R153, UR8, -R149.reuse ;  /* 0x0000000899917c23 */ /* 0x100fe20008010895 */
[----:B------:R-:W-:Y:S01]  /*1cf50*/  IADD3 R154, PT, PT, R154, R155, RZ ;  /* 0x0000009b9a9a7210 */ /* 0x000fe20007ffe0ff */
[----:B------:R-:W-:Y:S01]  /*1cf60*/  LDSM.16.MT88.4 R64, [R155+0x4000] ;  /* 0x004000009b40783b */ /* 0x000fe20000004200 */
[----:B------:R-:W-:Y:S01]  /*1cf70*/  FSEL R4, R61, RZ, P2 ;  /* 0x000000ff3d047208 */ /* 0x000fe20001000000 */
[----:B------:R-:W-:Y:S01]  /*1cf80*/  FFMA.FTZ R148, R181, UR8, -R149 ;  /* 0x00000008b5947c23 */ /* 0x000fe20008010895 */
[----:B------:R-:W-:Y:S01]  /*1cf90*/  FFMA.FTZ R144, R183, UR8, -R135 ;  /* 0x00000008b7907c23 */ /* 0x000fe20008010887 */
[----:B------:R-:W1:Y:S01]  /*1cfa0*/  LDSM.16.MT88.4 R36, [R154] ;  /* 0x000000009a24783b */ /* 0x000e620000004200 */
[----:B------:R-:W-:Y:S01]  /*1cfb0*/  FMUL.FTZ R151, R5, UR8 ;  /* 0x0000000805977c20 */ /* 0x000fe20008410000 */
[----:B------:R-:W-:Y:S01]  /*1cfc0*/  FADD.FTZ R4, R133, -R4 ;  /* 0x8000000485047221 */ /* 0x000fe20000010000 */
[----:B------:R-:W-:Y:S01]  /*1cfd0*/  MUFU.EX2 R145, R145 ;  /* 0x0000009100917308 */ /* 0x000fe20000000800 */
[----:B------:R-:W2:Y:S01]  /*1cfe0*/  LDSM.16.MT88.4 R20, [R132+0xc000] ;  /* 0x00c000008414783b */ /* 0x000ea20000004200 */
[----:B------:R-:W-:Y:S01]  /*1cff0*/  FFMA.FTZ R163, R163, UR8, -R149 ;  /* 0x00000008a3a37c23 */ /* 0x000fe20008010895 */
[----:B------:R-:W-:Y:S01]  /*1d000*/  FMUL.FTZ R153, R4, UR8 ;  /* 0x0000000804997c20 */ /* 0x000fe20008410000 */
[----:B------:R-:W3:Y:S01]  /*1d010*/  MUFU.EX2 R148, R148 ;  /* 0x0000009400947308 */ /* 0x000ee20000000800 */
[----:B------:R-:W4:Y:S01]  /*1d020*/  LDSM.16.MT88.4 R28, [R155] ;  /* 0x000000009b1c783b */ /* 0x000f220000004200 */
[--C-:B------:R-:W-:Y:S01]  /*1d030*/  FFMA.FTZ R161, R176, UR8, -R135.reuse ;  /* 0x00000008b0a17c23 */ /* 0x100fe20008010887 */
[----:B------:R-:W-:Y:S01]  /*1d040*/  FFMA.FTZ R242, R242, UR8, -R135 ;  /* 0x00000008f2f27c23 */ /* 0x000fe20008010887 */
[----:B------:R-:W-:Y:S01]  /*1d050*/  MUFU.EX2 R146, R146 ;  /* 0x0000009200927308 */ /* 0x000fe20000000800 */
[----:B------:R-:W5:Y:S01]  /*1d060*/  LDSM.16.MT88.4 R52, [R132+0x10000] ;  /* 0x010000008434783b */ /* 0x000f620000004200 */
[----:B------:R-:W-:Y:S01]  /*1d070*/  FFMA.FTZ R167, R202, UR8, -R149 ;  /* 0x00000008caa77c23 */ /* 0x000fe20008010895 */
[----:B------:R-:W-:Y:S01]  /*1d080*/  FFMA.FTZ R171, R214, UR8, -R135 ;  /* 0x00000008d6ab7c23 */ /* 0x000fe20008010887 */
[----:B------:R-:W-:Y:S01]  /*1d090*/  MUFU.EX2 R143, R143 ;  /* 0x0000008f008f7308 */ /* 0x000fe20000000800 */
[----:B------:R-:W-:Y:S01]  /*1d0a0*/  FFMA.FTZ R202, R204, UR8, -R149 ;  /* 0x00000008ccca7c23 */ /* 0x000fe20008010895 */
[--C-:B------:R-:W-:Y:S01]  /*1d0b0*/  FFMA.FTZ R216, R216, UR8, -R135.reuse ;  /* 0x00000008d8d87c23 */ /* 0x100fe20008010887 */
[--C-:B------:R-:W-:Y:S01]  /*1d0c0*/  FFMA.FTZ R169, R234, UR8, -R135.reuse ;  /* 0x00000008eaa97c23 */ /* 0x100fe20008010887 */
[----:B------:R-:W-:Y:S01]  /*1d0d0*/  MUFU.EX2 R144, R144 ;  /* 0x0000009000907308 */ /* 0x000fe20000000800 */
[----:B------:R-:W-:Y:S01]  /*1d0e0*/  FFMA.FTZ R214, R236, UR8, -R135 ;  /* 0x00000008ecd67c23 */ /* 0x000fe20008010887 */
[----:B---3--:R-:W-:Y:S01]  /*1d0f0*/  F2FP.F16.F32.PACK_AB R4, R145, R148 ;  /* 0x000000949104723e */ /* 0x008fe200000000ff */
[--C-:B------:R-:W-:Y:S01]  /*1d100*/  FFMA.FTZ R240, R240, UR8, -R149.reuse ;  /* 0x00000008f0f07c23 */ /* 0x100fe20008010895 */
[----:B------:R-:W3:Y:S01]  /*1d110*/  MUFU.EX2 R134, R134 ;  /* 0x0000008600867308 */ /* 0x000ee20000000800 */
[--C-:B------:R-:W-:Y:S01]  /*1d120*/  FFMA.FTZ R173, R226, UR8, -R149.reuse ;  /* 0x00000008e2ad7c23 */ /* 0x100fe20008010895 */
[--C-:B------:R-:W-:Y:S01]  /*1d130*/  FFMA.FTZ R220, R220, UR8, -R149.reuse ;  /* 0x00000008dcdc7c23 */ /* 0x100fe20008010895 */
[--C-:B------:R-:W-:Y:S01]  /*1d140*/  FFMA.FTZ R226, R232, UR8, -R149.reuse ;  /* 0x00000008e8e27c23 */ /* 0x100fe20008010895 */
[----:B------:R1:W-:Y:S01]  /*1d150*/  MUFU.EX2 R133, R6 ;  /* 0x0000000600857308 */ /* 0x0003e20000000800 */
[----:B------:R-:W-:Y:S01]  /*1d160*/  FFMA.FTZ R175, R230, UR8, -R149 ;  /* 0x00000008e6af7c23 */ /* 0x000fe20008010895 */
[----:B------:R-:W-:Y:S01]  /*1d170*/  FFMA.FTZ R224, R224, UR8, -R135 ;  /* 0x00000008e0e07c23 */ /* 0x000fe20008010887 */
[--C-:B------:R-:W-:Y:S01]  /*1d180*/  FFMA.FTZ R181, R194, UR8, -R149.reuse ;  /* 0x00000008c2b57c23 */ /* 0x100fe20008010895 */
[----:B------:R-:W2:Y:S01]  /*1d190*/  MUFU.EX2 R152, R152 ;  /* 0x0000009800987308 */ /* 0x000ea20000000800 */
[----:B------:R-:W-:Y:S01]  /*1d1a0*/  FFMA.FTZ R183, R190, UR8, -R149 ;  /* 0x00000008beb77c23 */ /* 0x000fe20008010895 */
[--C-:B------:R-:W-:Y:S01]  /*1d1b0*/  FFMA.FTZ R187, R180, UR8, -R135.reuse ;  /* 0x00000008b4bb7c23 */ /* 0x100fe20008010887 */
[----:B------:R-:W-:Y:S01]  /*1d1c0*/  FFMA.FTZ R189, R182, UR8, -R135 ;  /* 0x00000008b6bd7c23 */ /* 0x000fe20008010887 */
[----:B------:R-:W4:Y:S01]  /*1d1d0*/  MUFU.EX2 R153, R153 ;  /* 0x0000009900997308 */ /* 0x000f220000000800 */
[----:B------:R-:W-:Y:S01]  /*1d1e0*/  FFMA.FTZ R192, R192, UR8, -R149 ;  /* 0x00000008c0c07c23 */ /* 0x000fe20008010895 */
[----:B---3--:R-:W-:Y:S01]  /*1d1f0*/  F2FP.F16.F32.PACK_AB R5, R134, R144 ;  /* 0x000000908605723e */ /* 0x008fe200000000ff */
[--C-:B------:R-:W-:Y:S01]  /*1d200*/  FFMA.FTZ R184, R184, UR8, -R135.reuse ;  /* 0x00000008b8b87c23 */ /* 0x100fe20008010887 */
[----:B------:R-:W3:Y:S01]  /*1d210*/  MUFU.EX2 R151, R151 ;  /* 0x0000009700977308 */ /* 0x000ee20000000800 */
[----:B------:R-:W-:Y:S01]  /*1d220*/  FFMA.FTZ R186, R186, UR8, -R135 ;  /* 0x00000008baba7c23 */ /* 0x000fe20008010887 */
[----:B-1----:R-:W-:Y:S01]  /*1d230*/  F2FP.F16.F32.PACK_AB R6, R143, R146 ;  /* 0x000000928f06723e */ /* 0x002fe200000000ff */
[--C-:B------:R-:W-:Y:S01]  /*1d240*/  FFMA.FTZ R191, R166, UR8, -R149.reuse ;  /* 0x00000008a6bf7c23 */ /* 0x100fe20008010895 */
[----:B------:R-:W-:Y:S01]  /*1d250*/  MUFU.EX2 R176, R242 ;  /* 0x000000f200b07308 */ /* 0x000fe20000000800 */
[----:B------:R-:W-:Y:S01]  /*1d260*/  FFMA.FTZ R193, R170, UR8, -R149 ;  /* 0x00000008aac17c23 */ /* 0x000fe20008010895 */
[----:B--2---:R-:W-:Y:S01]  /*1d270*/  F2FP.F16.F32.PACK_AB R7, R152, R133 ;  /* 0x000000859807723e */ /* 0x004fe200000000ff */
[--C-:B------:R-:W-:Y:S01]  /*1d280*/  FFMA.FTZ R203, R162, UR8, -R135.reuse ;  /* 0x00000008a2cb7c23 */ /* 0x100fe20008010887 */
[----:B------:R-:W-:Y:S01]  /*1d290*/  MUFU.EX2 R161, R161 ;  /* 0x000000a100a17308 */ /* 0x000fe20000000800 */
[----:B------:R-:W-:Y:S01]  /*1d2a0*/  FFMA.FTZ R195, R156, UR8, -R135 ;  /* 0x000000089cc37c23 */ /* 0x000fe20008010887 */
[-C--:B----4-:R-:W-:Y:S01]  /*1d2b0*/  FMUL.FTZ R32, R84, R153.reuse ;  /* 0x0000009954207220 */ /* 0x090fe20000410000 */
        /* <DEDUP_REMOVED lines=39> */
[----:B------:R-:W-:Y:S01]  /*1d530*/  FFMA.FTZ R108, R165, UR8, -R149 ;  /* 0x00000008a56c7c23 */ /* 0x000fe20008010895 */
[----:B------:R-:W3:Y:S01]  /*1d540*/  LDSM.16.MT88.4 R100, [R150+0xc800] ;  /* 0x00c800009664783b */ /* 0x000ee20000004200 */
[--C-:B------:R-:W-:Y:S01]  /*1d550*/  FFMA.FTZ R114, R157, UR8, -R135.reuse ;  /* 0x000000089d727c23 */ /* 0x100fe20008010887 */
[--C-:B------:R-:W-:Y:S01]  /*1d560*/  FFMA.FTZ R113, R252, UR8, -R135.reuse ;  /* 0x00000008fc717c23 */ /* 0x100fe20008010887 */
[C---:B------:R-:W-:Y:S01]  /*1d570*/  HMMA.16816.F32 R40, R4.reuse, R44, R40 ;  /* 0x0000002c0428723c */ /* 0x040fe20000001828 */
[--C-:B------:R-:W-:Y:S01]  /*1d580*/  FFMA.FTZ R112, R250, UR8, -R135.reuse ;  /* 0x00000008fa707c23 */ /* 0x100fe20008010887 */
[----:B------:R-:W-:Y:S01]  /*1d590*/  FFMA.FTZ R109, R159, UR8, -R135 ;  /* 0x000000089f6d7c23 */ /* 0x000fe20008010887 */
[-C--:B------:R-:W-:Y:S01]  /*1d5a0*/  FMUL.FTZ R72, R72, R153.reuse ;  /* 0x0000009948487220 */ /* 0x080fe20000410000 */
[----:B------:R-:W-:Y:S01]  /*1d5b0*/  FMUL.FTZ R73, R73, R153 ;  /* 0x0000009949497220 */ /* 0x000fe20000410000 */
[-C--:B------:R-:W-:Y:S01]  /*1d5c0*/  FMUL.FTZ R74, R74, R151.reuse ;  /* 0x000000974a4a7220 */ /* 0x080fe20000410000 */
[----:B------:R-:W-:Y:S01]  /*1d5d0*/  FMUL.FTZ R75, R75, R151 ;  /* 0x000000974b4b7220 */ /* 0x000fe20000410000 */
[----:B------:R4:W-:Y:S01]  /*1d5e0*/  MUFU.EX2 R115, R163 ;  /* 0x000000a300737308 */ /* 0x0009e20000000800 */
[C---:B------:R-:W-:Y:S01]  /*1d5f0*/  HMMA.16816.F32 R44, R4.reuse, R46, R96 ;  /* 0x0000002e042c723c */ /* 0x040fe20000001860 */
[----:B------:R-:W3:Y:S01]  /*1d600*/  LDSM.16.MT88.4 R96, [R132+0xc800] ;  /* 0x00c800008460783b */ /* 0x000ee20000004200 */
[-C--:B------:R-:W-:Y:S01]  /*1d610*/  FMUL.FTZ R24, R76, R153.reuse ;  /* 0x000000994c187220 */ /* 0x080fe20000410000 */
[----:B------:R-:W1:Y:S01]  /*1d620*/  MUFU.EX2 R110, R110 ;  /* 0x0000006e006e7308 */ /* 0x000e620000000800 */
        /* <DEDUP_REMOVED lines=13> */
[----:B------:R-:W3:Y:S01]  /*1d700*/  LDSM.16.MT88.4 R72, [R154+0x800] ;  /* 0x000800009a48783b */ /* 0x000ee20000004200 */
[----:B------:R-:W-:Y:S01]  /*1d710*/  FMUL.FTZ R9, R129, R153 ;  /* 0x0000009981097220 */ /* 0x000fe20000410000 */
[----:B------:R-:W2:Y:S01]  /*1d720*/  MUFU.EX2 R113, R113 ;  /* 0x0000007100717308 */ /* 0x000ea20000000800 */
[-C--:B------:R-:W-:Y:S01]  /*1d730*/  FMUL.FTZ R10, R130, R151.reuse ;  /* 0x00000097820a7220 */ /* 0x080fe20000410000 */
[----:B------:R-:W-:Y:S01]  /*1d740*/  FMUL.FTZ R11, R131, R151 ;  /* 0x00000097830b7220 */ /* 0x000fe20000410000 */
[-C--:B------:R-:W-:Y:S01]  /*1d750*/  FMUL.FTZ R124, R124, R153.reuse ;  /* 0x000000997c7c7220 */ /* 0x080fe20000410000 */
[----:B------:R-:W-:Y:S01]  /*1d760*/  MUFU.EX2 R112, R112 ;  /* 0x0000007000707308 */ /* 0x000fe20000000800 */
[----:B------:R-:W-:Y:S01]  /*1d770*/  FMUL.FTZ R125, R125, R153 ;  /* 0x000000997d7d7220 */ /* 0x000fe20000410000 */
[-C--:B------:R-:W-:Y:S01]  /*1d780*/  FMUL.FTZ R126, R126, R151.reuse ;  /* 0x000000977e7e7220 */ /* 0x080fe20000410000 */
[----:B------:R-:W-:Y:S01]  /*1d790*/  FMUL.FTZ R127, R127, R151 ;  /* 0x000000977f7f7220 */ /* 0x000fe20000410000 */
[----:B------:R-:W2:Y:S01]  /*1d7a0*/  MUFU.EX2 R109, R109 ;  /* 0x0000006d006d7308 */ /* 0x000ea20000000800 */
        /* <DEDUP_REMOVED lines=14> */
[----:B------:R-:W-:Y:S01]  /*1d890*/  FFMA.FTZ R157, R172, UR8, -R149 ;  /* 0x00000008ac9d7c23 */ /* 0x000fe20008010895 */
[----:B----4-:R-:W-:Y:S01]  /*1d8a0*/  FFMA.FTZ R163, R178, UR8, -R135 ;  /* 0x00000008b2a37c23 */ /* 0x010fe20008010887 */
[----:B------:R-:W-:Y:S01]  /*1d8b0*/  FFMA.FTZ R159, R246, UR8, -R149 ;  /* 0x00000008f69f7c23 */ /* 0x000fe20008010895 */
[----:B------:R-:W-:Y:S01]  /*1d8c0*/  LDSM.16.MT88.4 R92, [R155+0x800] ;  /* 0x000800009b5c783b */ /* 0x000fe20000004200 */
[----:B------:R-:W-:Y:S01]  /*1d8d0*/  FFMA.FTZ R178, R244, UR8, -R135 ;  /* 0x00000008f4b27c23 */ /* 0x000fe20008010887 */
[----:B------:R-:W-:Y:S01]  /*1d8e0*/  FFMA.FTZ R165, R238, UR8, -R149 ;  /* 0x00000008eea57c23 */ /* 0x000fe20008010895 */
[C---:B------:R-:W-:Y:S01]  /*1d8f0*/  HMMA.16816.F32 R28, R4.reuse, R30, R80 ;  /* 0x0000001e041c723c */ /* 0x040fe20000001850 */
[----:B------:R-:W4:Y:S01]  /*1d900*/  LDSM.16.MT88.4 R80, [R132+0x10800] ;  /* 0x010800008450783b */ /* 0x000f220000004200 */
[----:B------:R-:W-:Y:S01]  /*1d910*/  MUFU.EX2 R157, R157 ;  /* 0x0000009d009d7308 */ /* 0x000fe20000000800 */
[--C-:B------:R-:W-:Y:S01]  /*1d920*/  FFMA.FTZ R179, R218, UR8, -R135.reuse ;  /* 0x00000008dab37c23 */ /* 0x100fe20008010887 */
        /* <DEDUP_REMOVED lines=8> */
[----:B------:R-:W-:Y:S01]  /*1d9b0*/  FFMA.FTZ R168, R168, UR8, -R149 ;  /* 0x00000008a8a87c23 */ /* 0x000fe20008010895 */
[----:B------:R-:W-:Y:S01]  /*1d9c0*/  FADD.FTZ R134, R134, R151 ;  /* 0x0000009786867221 */ /* 0x000fe20000010000 */
[----:B------:R-:W-:Y:S01]  /*1d9d0*/  MUFU.EX2 R178, R178 ;  /* 0x000000b200b27308 */ /* 0x000fe20000000800 */
[----:B------:R-:W-:Y:S01]  /*1d9e0*/  FADD.FTZ R146, R146, R145 ;  /* 0x0000009192927221 */ /* 0x000fe20000010000 */
[C---:B-----5:R-:W-:Y:S01]  /*1d9f0*/  HMMA.16816.F32 R48, R4.reuse, R52, R48 ;  /* 0x000000340430723c */ /* 0x060fe20000001830 */
[----:B------:R-:W-:Y:S01]  /*1da00*/  FADD.FTZ R133, R133, R134 ;  /* 0x0000008685857221 */ /* 0x000fe20000010000 */
[----:B------:R-:W-:Y:S01]  /*1da10*/  MUFU.EX2 R167, R167 ;  /* 0x000000a700a77308 */ /* 0x000fe20000000800 */
[----:B------:R-:W-:Y:S01]  /*1da20*/  FADD.FTZ R146, R143, R146 ;  /* 0x000000928f927221 */ /* 0x000fe20000010000 */
[----:B------:R-:W-:Y:S01]  /*1da30*/  FFMA.FTZ R164, R164, UR8, -R149 ;  /* 0x00000008a4a47c23 */ /* 0x000fe20008010895 */
[----:B------:R-:W-:Y:S01]  /*1da40*/  FADD.FTZ R133, R152, R133 ;  /* 0x0000008598857221 */ /* 0x000fe20000010000 */
[----:B------:R-:W-:Y:S01]  /*1da50*/  MUFU.EX2 R204, R240 ;  /* 0x000000f000cc7308 */ /* 0x000fe20000000800 */
[----:B------:R-:W-:Y:S01]  /*1da60*/  FFMA.FTZ R160, R160, UR8, -R135 ;  /* 0x00000008a0a07c23 */ /* 0x000fe20008010887 */
[C---:B------:R-:W-:Y:S01]  /*1da70*/  HMMA.16816.F32 R12, R4.reuse, R14, R124 ;  /* 0x0000000e040c723c */ /* 0x040fe2000000187c */
[----:B------:R-:W-:Y:S01]  /*1da80*/  LDSM.16.MT88.4 R124, [R150+0xf800] ;  /* 0x00f80000967c783b */ /* 0x000fe20000004200 */
[----:B------:R-:W-:Y:S01]  /*1da90*/  MUFU.EX2 R202, R202 ;  /* 0x000000ca00ca7308 */ /* 0x000fe20000000800 */
[--C-:B------:R-:W-:Y:S01]  /*1daa0*/  FFMA.FTZ R137, R137, UR8, -R149.reuse ;  /* 0x0000000889897c23 */ /* 0x100fe20008010895 */
[----:B------:R-:W-:Y:S01]  /*1dab0*/  FFMA.FTZ R139, R139, UR8, -R149 ;  /* 0x000000088b8b7c23 */ /* 0x000fe20008010895 */
[----:B------:R-:W-:Y:S01]  /*1dac0*/  FFMA.FTZ R142, R142, UR8, -R135 ;  /* 0x000000088e8e7c23 */ /* 0x000fe20008010887 */
[----:B------:R-:W-:Y:S01]  /*1dad0*/  MUFU.EX2 R165, R165 ;  /* 0x000000a500a57308 */ /* 0x000fe20000000800 */
[----:B------:R-:W-:Y:S01]  /*1dae0*/  ISETP.GT.AND P1, PT, R60, R205, PT ;  /* 0x000000cd3c00720c */ /* 0x000fe20003f24270 */
[C---:B------:R-:W-:Y:S01]  /*1daf0*/  HMMA.16816.F32 R52, R4.reuse, R54, R104 ;  /* 0x000000360434723c */ /* 0x040fe20000001868 */
[----:B------:R-:W-:Y:S01]  /*1db00*/  LDSM.16.MT88.4 R104, [R150+0xd000] ;  /* 0x00d000009668783b */ /* 0x000fe20000004200 */
[----:B------:R-:W-:Y:S04]  /*1db10*/  MUFU.EX2 R216, R216 ;  /* 0x000000d800d87308 */ /* 0x000fe80000000800 */
[----:B------:R-:W-:Y:S02]  /*1db20*/  MUFU.EX2 R171, R171 ;  /* 0x000000ab00ab7308 */ /* 0x000fe40000000800 */
[C---:B-1----:R-:W-:Y:S01]  /*1db30*/  HMMA.16816.F32 R76, R4.reuse, R88, R76 ;  /* 0x00000058044c723c */ /* 0x042fe2000000184c */
[----:B------:R-:W-:Y:S01]  /*1db40*/  F2FP.F16.F32.PACK_AB R88, R110, R115 ;  /* 0x000000736e58723e */ /* 0x000fe200000000ff */
[----:B------:R-:W-:Y:S01]  /*1db50*/  MUFU.EX2 R169, R169 ;  /* 0x000000a900a97308 */ /* 0x000fe20000000800 */
[----:B--2---:R-:W-:Y:S01]  /*1db60*/  F2FP.F16.F32.PACK_AB R89, R113, R114 ;  /* 0x000000727159723e */ /* 0x004fe200000000ff */
[----:B------:R-:W-:Y:S01]  /*1db70*/  FADD.FTZ R115, R115, R146 ;  /* 0x0000009273737221 */ /* 0x000fe20000010000 */
[----:B------:R-:W-:Y:S01]  /*1db80*/  FADD.FTZ R114, R114, R133 ;  /* 0x0000008572727221 */ /* 0x000fe20000010000 */
[----:B------:R-:W-:Y:S01]  /*1db90*/  MUFU.EX2 R214, R214 ;  /* 0x000000d600d67308 */ /* 0x000fe20000000800 */
[----:B------:R-:W-:Y:S01]  /*1dba0*/  MOV R133, R61 ;  /* 0x0000003d00857202 */ /* 0x000fe20000000f00 */
[----:B------:R-:W-:Y:S01]  /*1dbb0*/  HMMA.16816.F32 R4, R4, R90, R116 ;  /* 0x0000005a0404723c */ /* 0x000fe20000001874 */
[----:B------:R-:W-:Y:S01]  /*1dbc0*/  F2FP.F16.F32.PACK_AB R90, R108, R111 ;  /* 0x0000006f6c5a723e */ /* 0x000fe200000000ff */
[----:B------:R-:W-:Y:S01]  /*1dbd0*/  MUFU.EX2 R220, R220 ;  /* 0x000000dc00dc7308 */ /* 0x000fe20000000800 */
[----:B------:R-:W-:Y:S01]  /*1dbe0*/  F2FP.F16.F32.PACK_AB R91, R109, R112 ;  /* 0x000000706d5b723e */ /* 0x000fe200000000ff */
[----:B------:R-:W-:Y:S01]  /*1dbf0*/  FADD.FTZ R110, R110, R115 ;  /* 0x000000736e6e7221 */ /* 0x000fe20000010000 */
[----:B------:R-:W-:Y:S01]  /*1dc00*/  FADD.FTZ R113, R113, R114 ;  /* 0x0000007271717221 */ /* 0x000fe20000010000 */
[----:B------:R-:W-:Y:S01]  /*1dc10*/  MUFU.EX2 R173, R173 ;  /* 0x000000ad00ad7308 */ /* 0x000fe20000000800 */
[----:B------:R-:W-:Y:S01]  /*1dc20*/  FFMA.FTZ R116, R158, UR8, -R135 ;  /* 0x000000089e747c23 */ /* 0x000fe20008010887 */
[----:B------:R-:W-:Y:S01]  /*1dc30*/  FADD.FTZ R111, R111, R110 ;  /* 0x0000006e6f6f7221 */ /* 0x000fe20000010000 */
[----:B------:R-:W-:Y:S01]  /*1dc40*/  FADD.FTZ R112, R112, R113 ;  /* 0x0000007170707221 */ /* 0x000fe20000010000 */
[C---:B------:R-:W-:Y:S01]  /*1dc50*/  HMMA.16816.F32 R40, R88.reuse, R68, R40 ;  /* 0x000000445828723c */ /* 0x040fe20000001828 */
[--C-:B------:R-:W-:Y:S01]  /*1dc60*/  FFMA.FTZ R68, R174, UR8, -R149.reuse ;  /* 0x00000008ae447c23 */ /* 0x100fe20008010895 */
[----:B------:R-:W-:Y:S01]  /*1dc70*/  FFMA.FTZ R174, R248, UR8, -R149 ;  /* 0x00000008f8ae7c23 */ /* 0x000fe20008010895 */
[----:B------:R-:W-:Y:S01]  /*1dc80*/  MUFU.EX2 R226, R226 ;  /* 0x000000e200e27308 */ /* 0x000fe20000000800 */
[----:B------:R-:W-:Y:S01]  /*1dc90*/  FADD.FTZ R111, R108, R111 ;  /* 0x0000006f6c6f7221 */ /* 0x000fe20000010000 */
[----:B------:R-:W-:Y:S01]  /*1dca0*/  FADD.FTZ R112, R109, R112 ;  /* 0x000000706d707221 */ /* 0x000fe20000010000 */
[----:B------:R-:W-:Y:S01]  /*1dcb0*/  @P1 MOV R133, R61 ;  /* 0x0000003d00851202 */ /* 0x000fe20000000f00 */
[----:B------:R1:W2:Y:S01]  /*1dcc0*/  MUFU.EX2 R172, R68 ;  /* 0x0000004400ac7308 */ /* 0x0002a20000000800 */
[----:B------:R-:W-:Y:S01]  /*1dcd0*/  HMMA.16816.F32 R44, R88, R70, R44 ;  /* 0x00000046582c723c */ /* 0x000fe2000000182c */
[----:B------:R-:W-:-:S02]  /*1dce0*/  @P1 IADD3 R62, PT, PT, R62, -0x3, RZ ;  /* 0xfffffffd3e3e1810 */ /* 0x000fc40007ffe0ff */
[----:B------:R-:W5:Y:S04]  /*1dcf0*/  MUFU.EX2 R174, R174 ;  /* 0x000000ae00ae7308 */ /* 0x000f680000000800 */
[----:B------:R-:W-:Y:S01]  /*1dd00*/  MUFU.EX2 R175, R175 ;  /* 0x000000af00af7308 */ /* 0x000fe20000000800 */
[C---:B---3--:R-:W-:Y:S03]  /*1dd10*/  HMMA.16816.F32 R8, R88.reuse, R100, R8 ;  /* 0x000000645808723c */ /* 0x048fe60000001808 */
[----:B------:R-:W-:Y:S01]  /*1dd20*/  MUFU.EX2 R179, R179 ;  /* 0x000000b300b37308 */ /* 0x000fe20000000800 */
[----:B-1----:R-:W1:Y:S03]  /*1dd30*/  LDSM.16.MT88.4 R68, [R150+0x11000] ;  /* 0x011000009644783b */ /* 0x002e660000004200 */
[----:B------:R-:W3:Y:S01]  /*1dd40*/  MUFU.EX2 R218, R218 ;  /* 0x000000da00da7308 */ /* 0x000ee20000000800 */
[C---:B------:R-:W-:Y:S01]  /*1dd50*/  HMMA.16816.F32 R12, R88.reuse, R102, R12 ;  /* 0x00000066580c723c */ /* 0x040fe2000000180c */
[----:B------:R-:W3:Y:S02]  /*1dd60*/  LDSM.16.MT88.4 R100, [R154+0x4800] ;  /* 0x004800009a64783b */ /* 0x000ee40000004200 */
[----:B------:R-:W-:Y:S04]  /*1dd70*/  MUFU.EX2 R222, R224 ;  /* 0x000000e000de7308 */ /* 0x000fe80000000800 */
[----:B------:R-:W3:Y:S01]  /*1dd80*/  MUFU.EX2 R177, R177 ;  /* 0x000000b100b17308 */ /* 0x000ee20000000800 */
[C---:B------:R-:W-:Y:S03]  /*1dd90*/  HMMA.16816.F32 R16, R88.reuse, R96, R16 ;  /* 0x000000605810723c */ /* 0x040fe60000001810 */
[----:B------:R-:W-:Y:S04]  /*1dda0*/  MUFU.EX2 R181, R181 ;  /* 0x000000b500b57308 */ /* 0x000fe80000000800 */
[----:B------:R-:W-:Y:S01]  /*1ddb0*/  MUFU.EX2 R183, R183 ;  /* 0x000000b700b77308 */ /* 0x000fe20000000800 */
[C---:B------:R-:W-:Y:S01]  /*1ddc0*/  HMMA.16816.F32 R20, R88.reuse, R98, R20 ;  /* 0x000000625814723c */ /* 0x040fe20000001814 */
[----:B------:R-:W3:Y:S02]  /*1ddd0*/  LDSM.16.MT88.4 R96, [R132+0xd000] ;  /* 0x00d000008460783b */ /* 0x000ee40000004200 */
[----:B------:R-:W-:Y:S04]  /*1dde0*/  MUFU.EX2 R180, R184 ;  /* 0x000000b800b47308 */ /* 0x000fe80000000800 */
[----:B------:R-:W-:Y:S01]  /*1ddf0*/  MUFU.EX2 R187, R187 ;  /* 0x000000bb00bb7308 */ /* 0x000fe20000000800 */
[C---:B------:R-:W-:Y:S03]  /*1de00*/  HMMA.16816.F32 R32, R88.reuse, R72, R32 ;  /* 0x000000485820723c */ /* 0x040fe60000001820 */
[----:B------:R-:W-:Y:S04]  /*1de10*/  MUFU.EX2 R182, R186 ;  /* 0x000000ba00b67308 */ /* 0x000fe80000000800 */
[----:B------:R-:W-:Y:S01]  /*1de20*/  MUFU.EX2 R189, R189 ;  /* 0x000000bd00bd7308 */ /* 0x000fe20000000800 */
[C---:B------:R-:W-:Y:S01]  /*1de30*/  HMMA.16816.F32 R36, R88.reuse, R74, R36 ;  /* 0x0000004a5824723c */ /* 0x040fe20000001824 */
[----:B------:R-:W3:Y:S02]  /*1de40*/  LDSM.16.MT88.4 R72, [R154+0x1000] ;  /* 0x001000009a48783b */ /* 0x000ee40000004200 */
[----:B------:R-:W-:Y:S04]  /*1de50*/  MUFU.EX2 R166, R168 ;  /* 0x000000a800a67308 */ /* 0x000fe80000000800 */
[----:B------:R-:W-:Y:S01]  /*1de60*/  MUFU.EX2 R191, R191 ;  /* 0x000000bf00bf7308 */ /* 0x000fe20000000800 */
[C---:B----4-:R-:W-:Y:S03]  /*1de70*/  HMMA.16816.F32 R48, R88.reuse, R80, R48 ;  /* 0x000000505830723c */ /* 0x050fe60000001830 */
[----:B------:R-:W-:Y:S04]  /*1de80*/  MUFU.EX2 R193, R193 ;  /* 0x000000c100c17308 */ /* 0x000fe80000000800 */
[----:B------:R-:W-:Y:S01]  /*1de90*/  MUFU.EX2 R162, R164 ;  /* 0x000000a400a27308 */ /* 0x000fe20000000800 */
[C---:B------:R-:W-:Y:S01]  /*1dea0*/  HMMA.16816.F32 R52, R88.reuse, R82, R52 ;  /* 0x000000525834723c */ /* 0x040fe20000001834 */
[----:B------:R-:W4:Y:S02]  /*1deb0*/  LDSM.16.MT88.4 R80, [R132+0x11000] ;  /* 0x011000008450783b */ /* 0x000f240000004200 */
[----:B------:R-:W-:Y:S04]  /*1dec0*/  MUFU.EX2 R203, R203 ;  /* 0x000000cb00cb7308 */ /* 0x000fe80000000800 */
[----:B------:R-:W-:Y:S01]  /*1ded0*/  MUFU.EX2 R158, R160 ;  /* 0x000000a0009e7308 */ /* 0x000fe20000000800 */
[C---:B------:R-:W-:Y:S01]  /*1dee0*/  HMMA.16816.F32 R56, R88.reuse, R84, R56 ;  /* 0x000000545838723c */ /* 0x040fe20000001838 */
[----:B--2---:R-:W-:Y:S01]  /*1def0*/  F2FP.F16.F32.PACK_AB R84, R157, R172 ;  /* 0x000000ac9d54723e */ /* 0x004fe200000000ff */
[----:B------:R-:W-:Y:S01]  /*1df00*/  FADD.FTZ R172, R172, R111 ;  /* 0x0000006facac7221 */ /* 0x000fe20000010000 */
[C---:B------:R-:W-:Y:S01]  /*1df10*/  F2FP.F16.F32.PACK_AB R85, R178.reuse, R163 ;  /* 0x000000a3b255723e */ /* 0x040fe200000000ff */
[----:B------:R-:W-:Y:S01]  /*1df20*/  FADD.FTZ R163, R163, R112 ;  /* 0x00000070a3a37221 */ /* 0x000fe20000010000 */
[----:B------:R-:W-:Y:S01]  /*1df30*/  MUFU.EX2 R156, R116 ;  /* 0x00000074009c7308 */ /* 0x000fe20000000800 */
[----:B------:R-:W-:Y:S01]  /*1df40*/  FADD.FTZ R157, R157, R172 ;  /* 0x000000ac9d9d7221 */ /* 0x000fe20000010000 */
[----:B------:R-:W-:Y:S01]  /*1df50*/  LDSM.16.MT88.4 R112, [R155+0x7800] ;  /* 0x007800009b70783b */ /* 0x000fe20000004200 */
[----:B------:R-:W-:Y:S01]  /*1df60*/  HMMA.16816.F32 R64, R88, R86, R64 ;  /* 0x000000565840723c */ /* 0x000fe20000001840 */
[----:B-----5:R-:W-:Y:S01]  /*1df70*/  F2FP.F16.F32.PACK_AB R86, R159, R174 ;  /* 0x000000ae9f56723e */ /* 0x020fe200000000ff */
[----:B------:R-:W-:Y:S01]  /*1df80*/  FADD.FTZ R163, R178, R163 ;  /* 0x000000a3b2a37221 */ /* 0x000fe20000010000 */
[----:B------:R-:W-:Y:S01]  /*1df90*/  F2FP.F16.F32.PACK_AB R87, R161, R176 ;  /* 0x000000b0a157723e */ /* 0x000fe200000000ff */
[----:B------:R-:W-:Y:S01]  /*1dfa0*/  FADD.FTZ R174, R174, R157 ;  /* 0x0000009daeae7221 */ /* 0x000fe20000010000 */
[----:B------:R-:W-:Y:S01]  /*1dfb0*/  MUFU.EX2 R195, R195 ;  /* 0x000000c300c37308 */ /* 0x000fe20000000800 */
[----:B------:R-:W-:-:S02]  /*1dfc0*/  FADD.FTZ R176, R176, R163 ;  /* 0x000000a3b0b07221 */ /* 0x000fc40000010000 */
[----:B------:R-:W-:Y:S01]  /*1dfd0*/  HMMA.16816.F32 R24, R88, R92, R24 ;  /* 0x0000005c5818723c */ /* 0x000fe20000001818 */
[----:B------:R-:W-:Y:S01]  /*1dfe0*/  FADD.FTZ R174, R159, R174 ;  /* 0x000000ae9fae7221 */ /* 0x000fe20000010000 */
[----:B------:R-:W-:Y:S01]  /*1dff0*/  FADD.FTZ R161, R161, R176 ;  /* 0x000000b0a1a17221 */ /* 0x000fe20000010000 */
[----:B------:R-:W-:Y:S04]  /*1e000*/  MUFU.EX2 R137, R137 ;  /* 0x0000008900897308 */ /* 0x000fe80000000800 */
[----:B------:R-:W-:Y:S01]  /*1e010*/  MUFU.EX2 R139, R139 ;  /* 0x0000008b008b7308 */ /* 0x000fe20000000800 */
[C---:B-1----:R-:W-:Y:S03]  /*1e020*/  HMMA.16816.F32 R40, R84.reuse, R68, R40 ;  /* 0x000000445428723c */ /* 0x042fe60000001828 */
[----:B------:R-:W-:Y:S05]  /*1e030*/  MUFU.EX2 R142, R142 ;  /* 0x0000008e008e7308 */ /* 0x000fea0000000800 */
[----:B------:R-:W-:Y:S01]  /*1e040*/  HMMA.16816.F32 R44, R84, R70, R44 ;  /* 0x00000046542c723c */ /* 0x000fe2000000182c */
[----:B------:R-:W1:Y:S07]  /*1e050*/  LDSM.16.MT88.4 R68, [R154+0x5000] ;  /* 0x005000009a44783b */ /* 0x000e6e0000004200 */
[C---:B------:R-:W-:Y:S01]  /*1e060*/  HMMA.16816.F32 R28, R88.reuse, R94, R28 ;  /* 0x0000005e581c723c */ /* 0x040fe2000000181c */
[----:B------:R-:W-:Y:S07]  /*1e070*/  LDSM.16.MT88.4 R92, [R155+0x1000] ;  /* 0x001000009b5c783b */ /* 0x000fee0000004200 */
[C---:B---3--:R-:W-:Y:S08]  /*1e080*/  HMMA.16816.F32 R76, R88.reuse, R100, R76 ;  /* 0x00000064584c723c */ /* 0x048ff0000000184c */
[----:B------:R-:W-:Y:S01]  /*1e090*/  HMMA.16816.F32 R4, R88, R102, R4 ;  /* 0x000000665804723c */ /* 0x000fe20000001804 */
[----:B------:R-:W2:Y:S04]  /*1e0a0*/  LDSM.16.MT88.4 R88, [R155+0x5000] ;  /* 0x005000009b58783b */ /* 0x000ea80000004200 */
[----:B------:R-:W-:Y:S03]  /*1e0b0*/  LDSM.16.MT88.4 R100, [R150+0xd800] ;  /* 0x00d800009664783b */ /* 0x000fe60000004200 */
        /* <DEDUP_REMOVED lines=21> */
[----:B--2---:R-:W-:Y:S01]  /*1e210*/  HMMA.16816.F32 R56, R84, R88, R56 ;  /* 0x000000585438723c */ /* 0x004fe20000001838 */
[----:B------:R-:W-:Y:S01]  /*1e220*/  FADD.FTZ R165, R165, R202 ;  /* 0x000000caa5a57221 */ /* 0x000fe20000010000 */
[----:B------:R-:W-:-:S06]  /*1e230*/  FADD.FTZ R214, R214, R169 ;  /* 0x000000a9d6d67221 */ /* 0x000fcc0000010000 */
[C---:B------:R-:W-:Y:S01]  /*1e240*/  HMMA.16816.F32 R64, R84.reuse, R90, R64 ;  /* 0x0000005a5440723c */ /* 0x040fe20000001840 */
[----:B------:R-:W1:Y:S07]  /*1e250*/  LDSM.16.MT88.4 R88, [R132+0x11800] ;  /* 0x011800008458783b */ /* 0x000e6e0000004200 */
[C---:B------:R-:W-:Y:S08]  /*1e260*/  HMMA.16816.F32 R8, R84.reuse, R104, R8 ;  /* 0x000000685408723c */ /* 0x040ff00000001808 */
[C---:B------:R-:W-:Y:S01]  /*1e270*/  HMMA.16816.F32 R12, R84.reuse, R106, R12 ;  /* 0x0000006a540c723c */ /* 0x040fe2000000180c */
[----:B------:R-:W-:Y:S07]  /*1e280*/  LDSM.16.MT88.4 R104, [R155+0x5800] ;  /* 0x005800009b68783b */ /* 0x000fee0000004200 */
[C---:B------:R-:W-:Y:S08]  /*1e290*/  HMMA.16816.F32 R24, R84.reuse, R92, R24 ;  /* 0x0000005c5418723c */ /* 0x040ff00000001818 */
        /* <DEDUP_REMOVED lines=20> */
[----:B------:R-:W-:Y:S07]  /*1e3e0*/  LDSM.16.MT88.4 R92, [R155+0x2000] ;  /* 0x002000009b5c783b */ /* 0x000fee0000004200 */
[----:B------:R-:W-:Y:S01]  /*1e3f0*/  HMMA.16816.F32 R56, R68, R104, R56 ;  /* 0x000000684438723c */ /* 0x000fe20000001838 */
[----:B------:R-:W-:-:S02]  /*1e400*/  FFMA.FTZ R104, R188, UR8, -R149 ;  /* 0x00000008bc687c23 */ /* 0x000fc40008010895 */
[----:B------:R-:W2:Y:S04]  /*1e410*/  MUFU.EX2 R188, R192 ;  /* 0x000000c000bc7308 */ /* 0x000ea80000000800 */
[----:B------:R5:W2:Y:S01]  /*1e420*/  MUFU.EX2 R190, R104 ;  /* 0x0000006800be7308 */ /* 0x000aa20000000800 */
[C---:B------:R-:W-:Y:S08]  /*1e430*/  HMMA.16816.F32 R64, R68.reuse, R106, R64 ;  /* 0x0000006a4440723c */ /* 0x040ff00000001840 */
[C---:B---3--:R-:W-:Y:S01]  /*1e440*/  HMMA.16816.F32 R76, R68.reuse, R96, R76 ;  /* 0x00000060444c723c */ /* 0x048fe2000000184c */
[----:B-----5:R-:W-:Y:S07]  /*1e450*/  LDSM.16.MT88.4 R104, [R132+0x12800] ;  /* 0x012800008468783b */ /* 0x020fee0000004200 */
        /* <DEDUP_REMOVED lines=23> */
[C---:B------:R-:W-:Y:S08]  /*1e5d0*/  HMMA.16816.F32 R48, R68.reuse, R84, R48 ;  /* 0x000000544430723c */ /* 0x040ff00000001830 */
        /* <DEDUP_REMOVED lines=13> */
[----:B------:R-:W-:Y:S01]  /*1e6b0*/  LDSM.16.MT88.4 R84, [R154+0x2800] ;  /* 0x002800009a54783b */ /* 0x000fe20000004200 */
[----:B------:R-:W-:Y:S01]  /*1e6c0*/  FADD.FTZ R183, R183, R190 ;  /* 0x000000beb7b77221 */ /* 0x000fe20000010000 */
[----:B------:R-:W-:-:S05]  /*1e6d0*/  FADD.FTZ R182, R189, R182 ;  /* 0x000000b6bdb67221 */ /* 0x000fca0000010000 */
[C---:B----4-:R-:W-:Y:S08]  /*1e6e0*/  HMMA.16816.F32 R40, R72.reuse, R80, R40 ;  /* 0x000000504828723c */ /* 0x050ff00000001828 */
[----:B------:R-:W-:Y:S01]  /*1e6f0*/  HMMA.16816.F32 R44, R72, R82, R44 ;  /* 0x00000052482c723c */ /* 0x000fe2000000182c */
[----:B------:R-:W2:Y:S07]  /*1e700*/  LDSM.16.MT88.4 R80, [R154+0x6800] ;  /* 0x006800009a50783b */ /* 0x000eae0000004200 */
[C---:B------:R-:W-:Y:S08]  /*1e710*/  HMMA.16816.F32 R16, R68.reuse, R100, R16 ;  /* 0x000000644410723c */ /* 0x040ff00000001810 */
[C---:B------:R-:W-:Y:S01]  /*1e720*/  HMMA.16816.F32 R20, R68.reuse, R102, R20 ;  /* 0x000000664414723c */ /* 0x040fe20000001814 */
[----:B------:R-:W3:Y:S07]  /*1e730*/  LDSM.16.MT88.4 R100, [R150+0xe800] ;  /* 0x00e800009664783b */ /* 0x000eee0000004200 */
[C---:B------:R-:W-:Y:S08]  /*1e740*/  HMMA.16816.F32 R24, R68.reuse, R92, R24 ;  /* 0x0000005c4418723c */ /* 0x040ff00000001818 */
[C---:B------:R-:W-:Y:S01]  /*1e750*/  HMMA.16816.F32 R28, R68.reuse, R94, R28 ;  /* 0x0000005e441c723c */ /* 0x040fe2000000181c */
[----:B------:R-:W4:Y:S07]  /*1e760*/  LDSM.16.MT88.4 R92, [R155+0x2800] ;  /* 0x002800009b5c783b */ /* 0x000f2e0000004200 */
[C---:B-1----:R-:W-:Y:S08]  /*1e770*/  HMMA.16816.F32 R56, R68.reuse, R88, R56 ;  /* 0x000000584438723c */ /* 0x042ff00000001838 */
[----:B------:R-:W-:Y:S01]  /*1e780*/  HMMA.16816.F32 R64, R68, R90, R64 ;  /* 0x0000005a4440723c */ /* 0x000fe20000001840 */
[----:B------:R-:W1:Y:S04]  /*1e790*/  LDSM.16.MT88.4 R68, [R155+0x6800] ;  /* 0x006800009b44783b */ /* 0x000e680000004200 */
[----:B------:R-:W-:Y:S03]  /*1e7a0*/  LDSM.16.MT88.4 R88, [R154+0x3000] ;  /* 0x003000009a58783b */ /* 0x000fe60000004200 */
        /* <DEDUP_REMOVED lines=19> */
[----:B------:R-:W-:Y:S01]  /*1e8e0*/  HMMA.16816.F32 R64, R72, R70, R64 ;  /* 0x000000464840723c */ /* 0x000fe20000001840 */
[----:B------:R-:W1:Y:S01]  /*1e8f0*/  LDSM.16.MT88.4 R68, [R155+0x7000] ;  /* 0x007000009b44783b */ /* 0x000e620000004200 */
        /* <DEDUP_REMOVED lines=11> */
[----:B------:R-:W2:Y:S01]  /*1e9b0*/  LDSM.16.MT88.4 R76, [R132+0xf800] ;  /* 0x00f80000844c783b */ /* 0x000ea20000004200 */
[----:B------:R-:W-:Y:S01]  /*1e9c0*/  FADD.FTZ R162, R162, R193 ;  /* 0x000000c1a2a27221 */ /* 0x000fe20000010000 */
[----:B------:R-:W-:-:S05]  /*1e9d0*/  FADD.FTZ R156, R195, R156 ;  /* 0x0000009cc39c7221 */ /* 0x000fca0000010000 */
        /* <DEDUP_REMOVED lines=8> */
[----:B------:R4:W5:Y:S07]  /*1ea60*/  LDSM.16.MT88.4 R104, [R132+0x13800] ;  /* 0x013800008468783b */ /* 0x00096e0000004200 */
[C---:B------:R-:W-:Y:S01]  /*1ea70*/  HMMA.16816.F32 R4, R72.reuse, R82, R4 ;  /* 0x000000524804723c */ /* 0x040fe20000001804 */
[----:B------:R-:W5:Y:S04]  /*1ea80*/  LDSM.16.MT88.4 R80, [R155+0x3800] ;  /* 0x003800009b50783b */ /* 0x000f680000004200 */
[----:B------:R-:W5:Y:S03]  /*1ea90*/  LDSM.16.MT88.4 R152, [R154+0x7800] ;  /* 0x007800009a98783b */ /* 0x000f660000004200 */
[C---:B------:R-:W-:Y:S01]  /*1eaa0*/  HMMA.16816.F32 R40, R72.reuse, R84, R40 ;  /* 0x000000544828723c */ /* 0x040fe20000001828 */
[--C-:B------:R-:W-:Y:S01]  /*1eab0*/  FFMA.FTZ R84, R138, UR8, -R149.reuse ;  /* 0x000000088a547c23 */ /* 0x100fe20008010895 */
[----:B------:R-:W-:Y:S01]  /*1eac0*/  FFMA.FTZ R138, R140, UR8, -R149 ;  /* 0x000000088c8a7c23 */ /* 0x000fe20008010895 */
[--C-:B------:R-:W-:Y:S01]  /*1ead0*/  FFMA.FTZ R149, R136, UR8, -R135.reuse ;  /* 0x0000000888957c23 */ /* 0x100fe20008010887 */
[--C-:B------:R-:W-:Y:S01]  /*1eae0*/  FFMA.FTZ R136, R63, UR8, -R135.reuse ;  /* 0x000000083f887c23 */ /* 0x100fe20008010887 */
[----:B------:R-:W-:Y:S01]  /*1eaf0*/  FFMA.FTZ R63, R141, UR8, -R135 ;  /* 0x000000088d3f7c23 */ /* 0x000fe20008010887 */
[----:B------:R-:W1:Y:S02]  /*1eb00*/  MUFU.EX2 R140, R84 ;  /* 0x00000054008c7308 */ /* 0x000e640000000800 */
[----:B---3--:R-:W-:Y:S01]  /*1eb10*/  HMMA.16816.F32 R8, R72, R100, R8 ;  /* 0x000000644808723c */ /* 0x008fe20000001808 */
[-C--:B----4-:R-:W-:Y:S01]  /*1eb20*/  MOV R132, R0.reuse ;  /* 0x0000000000847202 */ /* 0x090fe20000000f00 */
[----:B------:R-:W3:Y:S01]  /*1eb30*/  MUFU.EX2 R138, R138 ;  /* 0x0000008a008a7308 */ /* 0x000ee20000000800 */
[----:B------:R-:W-:-:S03]  /*1eb40*/  @P1 MOV R132, R0 ;  /* 0x0000000000841202 */ /* 0x000fc60000000f00 */
[----:B------:R-:W-:Y:S02]  /*1eb50*/  MUFU.EX2 R149, R149 ;  /* 0x0000009500957308 */ /* 0x000fe40000000800 */
[C---:B------:R-:W-:Y:S02]  /*1eb60*/  HMMA.16816.F32 R24, R72.reuse, R92, R24 ;  /* 0x0000005c4818723c */ /* 0x040fe40000001818 */
[----:B------:R-:W4:Y:S01]  /*1eb70*/  MUFU.EX2 R136, R136 ;  /* 0x0000008800887308 */ /* 0x000f220000000800 */
[C---:B-1----:R-:W-:Y:S01]  /*1eb80*/  F2FP.F16.F32.PACK_AB R116, R140.reuse, R137 ;  /* 0x000000898c74723e */ /* 0x042fe200000000ff */
[----:B------:R-:W-:Y:S02]  /*1eb90*/  FADD.FTZ R137, R137, R162 ;  /* 0x000000a289897221 */ /* 0x000fe40000010000 */
[----:B------:R-:W1:Y:S02]  /*1eba0*/  MUFU.EX2 R63, R63 ;  /* 0x0000003f003f7308 */ /* 0x000e640000000800 */
[----:B------:R-:W-:Y:S01]  /*1ebb0*/  HMMA.16816.F32 R56, R72, R68, R56 ;  /* 0x000000444838723c */ /* 0x000fe20000001838 */
[----:B---3--:R-:W-:Y:S01]  /*1ebc0*/  F2FP.F16.F32.PACK_AB R118, R139, R138 ;  /* 0x0000008a8b76723e */ /* 0x008fe200000000ff */
[----:B------:R-:W-:-:S04]  /*1ebd0*/  FADD.FTZ R137, R140, R137 ;  /* 0x000000898c897221 */ /* 0x000fc80000010000 */
[----:B------:R-:W-:Y:S02]  /*1ebe0*/  FADD.FTZ R138, R138, R137 ;  /* 0x000000898a8a7221 */ /* 0x000fe40000010000 */
[C---:B------:R-:W-:Y:S01]  /*1ebf0*/  HMMA.16816.F32 R12, R72.reuse, R102, R12 ;  /* 0x00000066480c723c */ /* 0x040fe2000000180c */
[----:B----4-:R-:W-:Y:S01]  /*1ec00*/  F2FP.F16.F32.PACK_AB R117, R136, R149 ;  /* 0x000000958875723e */ /* 0x010fe200000000ff */
[----:B------:R-:W-:Y:S01]  /*1ec10*/  FADD.FTZ R149, R149, R156 ;  /* 0x0000009c95957221 */ /* 0x000fe20000010000 */
[----:B------:R-:W-:Y:S01]  /*1ec20*/  FADD.FTZ R223, R139, R138 ;  /* 0x0000008a8bdf7221 */ /* 0x000fe20000010000 */
[----:B-1----:R-:W-:Y:S02]  /*1ec30*/  F2FP.F16.F32.PACK_AB R119, R142, R63 ;  /* 0x0000003f8e77723e */ /* 0x002fe400000000ff */
[----:B------:R-:W-:Y:S02]  /*1ec40*/  FADD.FTZ R136, R136, R149 ;  /* 0x0000009588887221 */ /* 0x000fe40000010000 */
[----:B------:R-:W-:Y:S02]  /*1ec50*/  HMMA.16816.F32 R28, R72, R94, R28 ;  /* 0x0000005e481c723c */ /* 0x000fe4000000181c */
[----:B------:R-:W-:-:S04]  /*1ec60*/  FADD.FTZ R63, R63, R136 ;  /* 0x000000883f3f7221 */ /* 0x000fc80000010000 */
[----:B------:R-:W-:Y:S02]  /*1ec70*/  FADD.FTZ R221, R142, R63 ;  /* 0x0000003f8edd7221 */ /* 0x000fe40000010000 */
[C---:B------:R-:W-:Y:S08]  /*1ec80*/  HMMA.16816.F32 R44, R72.reuse, R86, R44 ;  /* 0x00000056482c723c */ /* 0x040ff0000000182c */
[----:B------:R-:W-:Y:S08]  /*1ec90*/  HMMA.16816.F32 R64, R72, R70, R64 ;  /* 0x000000464840723c */ /* 0x000ff00000001840 */
[C---:B--2---:R-:W-:Y:S08]  /*1eca0*/  HMMA.16816.F32 R68, R116.reuse, R76, R16 ;  /* 0x0000004c7444723c */ /* 0x044ff00000001810 */
[C---:B------:R-:W-:Y:S08]  /*1ecb0*/  HMMA.16816.F32 R72, R116.reuse, R78, R20 ;  /* 0x0000004e7448723c */ /* 0x040ff00000001814 */
[----:B------:R-:W-:Y:S01]  /*1ecc0*/  HMMA.16816.F32 R128, R116, R124, R8 ;  /* 0x0000007c7480723c */ /* 0x000fe20000001808 */
[----:B------:R-:W-:-:S07]  /*1ecd0*/  MOV R10, R60 ;  /* 0x0000003c000a7202 */ /* 0x000fce0000000f00 */
        /* <DEDUP_REMOVED lines=15> */
.L_x_3646:
[----:B------:R-:W-:-:S07]  /*1edd0*/  IADD3 R62, PT, PT, R10, -0x1, RZ ;  /* 0xffffffff0a3e7810 */ /* 0x000fce0007ffe0ff */
.L_x_3652:
[----:B------:R-:W-:-:S13]  /*1ede0*/  ISETP.GE.AND P1, PT, R62, R205, PT ;  /* 0x000000cd3e00720c */ /* 0x000fda0003f26270 */
[----:B------:R-:W-:Y:S05]  /*1edf0*/  @!P1 BRA `(.L_x_3653) ;  /* 0x0000004c00fc9947 */ /* 0x000fea0003800000 */
[----:B------:R-:W1:Y:S01]  /*1ee00*/  S2UR UR15, SR_CgaCtaId ;  /* 0x00000000000f79c3 */ /* 0x000e620000008800 */
[----:B------:R-:W-:Y:S01]  /*1ee10*/  ULEA UR5, UR4, UR14, 0x18 ;  /* 0x0000000e04057291 */ /* 0x000fe2000f8ec0ff */
[----:B------:R-:W-:Y:S01]  /*1ee20*/  LOP3.LUT R203, R185, 0x200, R2, 0xf8, !PT ;  /* 0x00000200b9cb7812 */ /* 0x000fe200078ef802 */
[----:B------:R-:W-:Y:S01]  /*1ee30*/  UISETP.NE.U32.AND UP0, UPT, UR12, URZ, UPT ;  /* 0x000000ff0c00728c */ /* 0x000fe2000bf05070 */
[----:B------:R-:W-:Y:S01]  /*1ee40*/  IMAD.MOV.U32 R202, RZ, RZ, 0x20 ;  /* 0x00000020ffca7424 */ /* 0x000fe200078e00ff */
[----:B------:R-:W-:Y:S01]  /*1ee50*/  SHF.L.U32 R2, R62, 0x7, RZ ;  /* 0x000000073e027819 */ /* 0x000fe200000006ff */
[----:B------:R-:W-:Y:S01]  /*1ee60*/  IMAD.MOV.U32 R135, RZ, RZ, R132 ;  /* 0x000000ffff877224 */ /* 0x000fe200078e0084 */
[----:B------:R-:W-:Y:S01]  /*1ee70*/  UISETP.NE.AND.EX UP0, UPT, UR13, URZ, UPT, UP0 ;  /* 0x000000ff0d00728c */ /* 0x000fe2000bf05300 */
[----:B------:R-:W-:Y:S01]  /*1ee80*/  LEA R203, R203, UR5, 0x1 ;  /* 0x00000005cbcb7c11 */ /* 0x000fe2000f8e08ff */
[----:B------:R-:W-:Y:S01]  /*1ee90*/  IMAD.MOV.U32 R0, RZ, RZ, R133 ;  /* 0x000000ffff007224 */ /* 0x000fe200078e0085 */
[----:B------:R-:W-:Y:S01]  /*1eea0*/  SEL R202, R202, 0xffffffe0, !P6 ;  /* 0xffffffe0caca7807 */ /* 0x000fe20007000000 */
[----:B------:R-:W-:Y:S01]  /*1eeb0*/  VIADD R216, R62, 0x1 ;  /* 0x000000013ed87836 */ /* 0x000fe20000000000 */
[----:B------:R-:W-:Y:S01]  /*1eec0*/  MOV R214, RZ ;  /* 0x000000ff00d67202 */ /* 0x000fe20000000f00 */
[C---:B------:R-:W-:Y:S01]  /*1eed0*/  VIADD R217, R2.reuse, 0x80 ;  /* 0x0000008002d97836 */ /* 0x040fe20000000000 */
[----:B------:R-:W-:Y:S01]  /*1eee0*/  PLOP3.LUT P3, PT, PT, PT, UP0, 0x80, 0x8 ;  /* 0x000000000008781c */ /* 0x000fe20003f6f008 */
[C---:B------:R-:W-:Y:S01]  /*1eef0*/  VIADD R219, R203.reuse, 0xc000 ;  /* 0x0000c000cbdb7836 */ /* 0x040fe20000000000 */
[----:B------:R-:W-:Y:S01]  /*1ef00*/  LOP3.LUT R215, R2, 0x40, R147, 0xfe, !PT ;  /* 0x0000004002d77812 */ /* 0x000fe200078efe93 */
[----:B------:R-:W-:Y:S01]  /*1ef10*/  UMOV UR13, 0x400 ;  /* 0x00000400000d7882 */ /* 0x000fe20000000000 */
[----:B------:R-:W-:Y:S01]  /*1ef20*/  IADD3 R202, PT, PT, R202, R203, RZ ;  /* 0x000000cbcaca7210 */ /* 0x000fe20007ffe0ff */
[----:B------:R-:W2:Y:S01]  /*1ef30*/  LDCU UR12, c[0x0][0x440] ;  /* 0x00008800ff0c77ac */ /* 0x000ea20008000800 */
[----:B------:R-:W-:Y:S01]  /*1ef40*/  IADD3 R218, PT, PT, R203, 0xc040, RZ ;  /* 0x0000c040cbda7810 */ /* 0x000fe20007ffe0ff */
[----:B------:R-:W3:Y:S01]  /*1ef50*/  LDCU UR4, c[0x0][0x45c] ;  /* 0x00008b80ff0477ac */ /* 0x000ee20008000800 */
[----:B------:R-:W4:Y:S01]  /*1ef60*/  LDCU.64 UR8, c[0x0][0x3a0] ;  /* 0x00007400ff0877ac */ /* 0x000f220008000a00 */
[----:B------:R-:W2:Y:S01]  /*1ef70*/  LDCU.64 UR10, c[0x0][0x3a8] ;  /* 0x00007500ff0a77ac */ /* 0x000ea20008000a00 */
[----:B-1----:R-:W-:-:S12]  /*1ef80*/  ULEA UR5, UR15, UR13, 0x18 ;  /* 0x0000000d0f057291 */ /* 0x002fd8000f8ec0ff */
.L_x_3657:
[----:B------:R-:W-:Y:S01]  /*1ef90*/  @!P3 IADD3 R9, P0, PT, RZ, -R214, RZ ;  /* 0x800000d6ff09b210 */ /* 0x000fe20007f1e0ff */
[----:B------:R-:W1:Y:S01]  /*1efa0*/  S2R R197, SR_TID.X ;  /* 0x0000000000c57919 */ /* 0x000e620000002100 */
[----:B------:R-:W5:Y:S01]  /*1efb0*/  @!P3 LDC R8, c[0x0][0x3c0] ;  /* 0x0000f000ff08bb82 */ /* 0x000f620000000800 */
[----:B------:R-:W-:Y:S07]  /*1efc0*/  DEPBAR.LE SB0, 0x0 ;  /* 0x000080000000791a */ /* 0x000fee0000000000 */
[----:B------:R-:W2:Y:S08]  /*1efd0*/  LDC R11, c[0x0][0x3c4] ;  /* 0x0000f100ff0b7b82 */ /* 0x000eb00000000800 */
[----:B------:R-:W-:Y:S01]  /*1efe0*/  BAR.SYNC.DEFER_BLOCKING 0x0 ;  /* 0x0000000000007b1d */ /* 0x000fe20000010000 */
[----:B-1----:R-:W-:Y:S01]  /*1eff0*/  SHF.R.U32.HI R198, RZ, 0x1, R197 ;  /* 0x00000001ffc67819 */ /* 0x002fe200000116c5 */
[C---:B------:R-:W-:Y:S01]  /*1f000*/  IMAD.SHL.U32 R196, R197.reuse, 0x8, RZ ;  /* 0x00000008c5c47824 */ /* 0x040fe200078e00ff */
[C---:B------:R-:W-:Y:S01]  /*1f010*/  LOP3.LUT R2, R197.reuse, 0x38, RZ, 0xc0, !PT ;  /* 0x00000038c5027812 */ /* 0x040fe200078ec0ff */
[C---:B------:R-:W-:Y:S01]  /*1f020*/  IMAD.SHL.U32 R199, R197.reuse, 0x20, RZ ;  /* 0x00000020c5c77824 */ /* 0x040fe200078e00ff */
[----:B------:R-:W-:Y:S01]  /*1f030*/  LOP3.LUT R7, R198, 0x8, RZ, 0xc0, !PT ;  /* 0x00000008c6077812 */ /* 0x000fe200078ec0ff */
[----:B-----5:R-:W-:Y:S01]  /*1f040*/  @!P3 IMAD.SHL.U32 R10, R8, 0x80, RZ ;  /* 0x00000080080ab824 */ /* 0x020fe200078e00ff */
[C---:B------:R-:W-:Y:S01]  /*1f050*/  LOP3.LUT R12, R196.reuse, 0x1f8, RZ, 0xc0, !PT ;  /* 0x000001f8c40c7812 */ /* 0x040fe200078ec0ff */
[----:B------:R-:W-:Y:S01]  /*1f060*/  IMAD.SHL.U32 R4, R197, 0x40, RZ ;  /* 0x00000040c5047824 */ /* 0x000fe200078e00ff */
[C---:B------:R-:W-:Y:S01]  /*1f070*/  LOP3.LUT R225, R196.reuse, 0x1e00, RZ, 0xc0, !PT ;  /* 0x00001e00c4e17812 */ /* 0x040fe200078ec0ff */
[----:B------:R-:W-:Y:S01]  /*1f080*/  @!P3 IMAD.X R10, RZ, RZ, ~R10, P0 ;  /* 0x000000ffff0ab224 */ /* 0x000fe200000e0e0a */
[----:B------:R-:W-:Y:S02]  /*1f090*/  LOP3.LUT R199, R199, 0x7c00, RZ, 0xc0, !PT ;  /* 0x00007c00c7c77812 */ /* 0x000fe400078ec0ff */
[----:B------:R-:W-:Y:S02]  /*1f0a0*/  LOP3.LUT R225, R225, R12, R2, 0xf6, !PT ;  /* 0x0000000ce1e17212 */ /* 0x000fe400078ef602 */
[----:B------:R-:W-:Y:S02]  /*1f0b0*/  LOP3.LUT R5, R196, 0x38, RZ, 0xc0, !PT ;  /* 0x00000038c4057812 */ /* 0x000fe400078ec0ff */
[--C-:B------:R-:W-:Y:S02]  /*1f0c0*/  LOP3.LUT R6, R7, 0x1c0, R4.reuse, 0xf8, !PT ;  /* 0x000001c007067812 */ /* 0x100fe400078ef804 */
[----:B------:R-:W-:Y:S02]  /*1f0d0*/  LOP3.LUT R181, R199, 0x200, R4, 0xf8, !PT ;  /* 0x00000200c7b57812 */ /* 0x000fe400078ef804 */
[----:B------:R-:W-:Y:S02]  /*1f0e0*/  LOP3.LUT R2, R4, 0x1c0, RZ, 0xc0, !PT ;  /* 0x000001c004027812 */ /* 0x000fe400078ec0ff */
[----:B------:R-:W-:Y:S02]  /*1f0f0*/  @!P3 SHF.R.S64 R9, R9, 0x1f, R10 ;  /* 0x0000001f0909b819 */ /* 0x000fe4000000100a */
[----:B------:R-:W-:Y:S01]  /*1f100*/  LOP3.LUT R181, R181, R6, R5, 0xf6, !PT ;  /* 0x00000006b5b57212 */ /* 0x000fe200078ef605 */
[----:B------:R-:W-:Y:S01]  /*1f110*/  IMAD.MOV.U32 R6, RZ, RZ, R210 ;  /* 0x000000ffff067224 */ /* 0x000fe200078e00d2 */
[----:B------:R-:W-:Y:S02]  /*1f120*/  LOP3.LUT R2, R2, 0x8, R197, 0xf8, !PT ;  /* 0x0000000802027812 */ /* 0x000fe400078ef8c5 */
        /* <DEDUP_REMOVED lines=53> */
[----:B------:R-:W2:Y:S02]  /*1f480*/  LDG.E R12, desc[UR6][R20.64] ;  /* 0x00000006140c7981 */ /* 0x000ea4000c1e1900 */
[----:B------:R-:W-:Y:S02]  /*1f490*/  IMAD R13, R13, R10, -0x80 ;  /* 0xffffff800d0d7424 */ /* 0x000fe400078e020a */
[----:B------:R-:W2:Y:S03]  /*1f4a0*/  LDG.E R7, desc[UR6][R18.64] ;  /* 0x0000000612077981 */ /* 0x000ea6000c1e1900 */
        /* <DEDUP_REMOVED lines=13> */
.L_x_3654:
[----:B------:R-:W-:Y:S01]  /*1f580*/  LEA R225, R225, UR5, 0x1 ;  /* 0x00000005e1e17c11 */ /* 0x000fe2000f8e08ff */
[----:B------:R-:W-:Y:S01]  /*1f590*/  IMAD.SHL.U32 R7, R8, 0x20, RZ ;  /* 0x0000002008077824 */ /* 0x000fe200078e00ff */
[----:B------:R-:W-:Y:S01]  /*1f5a0*/  LOP3.LUT R5, R4, 0x400, RZ, 0xc0, !PT ;  /* 0x0000040004057812 */ /* 0x000fe200078ec0ff */
[----:B------:R-:W-:Y:S01]  /*1f5b0*/  VIADD R216, R216, 0xffffffff ;  /* 0xffffffffd8d87836 */ /* 0x000fe20000000000 */
[----:B------:R-:W-:Y:S01]  /*1f5c0*/  SHF.L.U64.HI R8, R8, 0x5, R11 ;  /* 0x0000000508087819 */ /* 0x000fe2000001020b */
[----:B------:R-:W-:Y:S01]  /*1f5d0*/  @!PT LDS RZ, [RZ] ;  /* 0x00000000fffff984 */ /* 0x000fe20000000800 */
[----:B------:R-:W-:Y:S01]  /*1f5e0*/  @!PT LDS RZ, [RZ] ;  /* 0x00000000fffff984 */ /* 0x000fe20000000800 */
[----:B------:R-:W-:Y:S01]  /*1f5f0*/  @!PT LDS RZ, [RZ] ;  /* 0x00000000fffff984 */ /* 0x000fe20000000800 */
[----:B------:R-:W-:Y:S01]  /*1f600*/  @!P2 LDGSTS.E.BYPASS.LTC128B.128 [R225+0xc000], desc[UR6][R210.64] ;  /* 0x0c000000d2e1afae */ /* 0x000fe2000b981a06 */
[----:B------:R-:W-:Y:S01]  /*1f610*/  IADD3 R4, P0, PT, R7, R210, RZ ;  /* 0x000000d207047210 */ /* 0x000fe20007f1e0ff */
[----:B------:R-:W-:Y:S01]  /*1f620*/  IMAD R186, R2, 0x2, R5 ;  /* 0x0000000202ba7824 */ /* 0x000fe200078e0205 */
[----:B------:R-:W-:Y:S01]  /*1f630*/  LEA R181, R181, UR5, 0x1 ;  /* 0x00000005b5b57c11 */ /* 0x000fe2000f8e08ff */
[----:B------:R-:W-:Y:S01]  /*1f640*/  @P2 STS.128 [R225+0xc000], RZ ;  /* 0x00c000ffe1002388 */ /* 0x000fe20000000c00 */
[----:B------:R-:W-:Y:S01]  /*1f650*/  ISETP.GT.AND P4, PT, R216, R205, PT ;  /* 0x000000cdd800720c */ /* 0x000fe20003f84270 */
[----:B------:R-:W-:Y:S01]  /*1f660*/  IMAD.X R5, R8, 0x1, R211, P0 ;  /* 0x0000000108057824 */ /* 0x000fe200000e06d3 */
[-C--:B------:R-:W-:Y:S01]  /*1f670*/  IADD3 R10, P0, PT, R4, R7.reuse, RZ ;  /* 0x00000007040a7210 */ /* 0x080fe20007f1e0ff */
[----:B------:R-:W-:Y:S01]  /*1f680*/  @!PT LDS RZ, [RZ] ;  /* 0x00000000fffff984 */ /* 0x000fe20000000800 */
[----:B------:R-:W-:Y:S01]  /*1f690*/  @!PT LDS RZ, [RZ] ;  /* 0x00000000fffff984 */ /* 0x000fe20000000800 */
[----:B------:R-:W-:Y:S01]  /*1f6a0*/  @!PT LDS RZ, [RZ] ;  /* 0x00000000fffff984 */ /* 0x000fe20000000800 */
[----:B------:R-:W-:Y:S01]  /*1f6b0*/  @!P1 LDGSTS.E.BYPASS.LTC128B.128 [R225+0x10000], desc[UR6][R210.64+0x80] ;  /* 0x10000080d2e19fae */ /* 0x000fe2000b981a06 */
[----:B------:R-:W-:Y:S03]  /*1f6c0*/  VIADD R133, R186, UR5 ;  /* 0x00000005ba857c36 */ /* 0x000fe60008000000 */
[----:B------:R-:W-:Y:S01]  /*1f6d0*/  @P1 STS.128 [R225+0x10000], RZ ;  /* 0x010000ffe1001388 */ /* 0x000fe20000000c00 */
[--C-:B------:R-:W-:Y:S01]  /*1f6e0*/  IMAD.X R11, R5, 0x1, R8.reuse, P0 ;  /* 0x00000001050b7824 */ /* 0x100fe200000e0608 */
[-C--:B------:R-:W-:Y:S02]  /*1f6f0*/  IADD3 R12, P0, PT, R10, R7.reuse, RZ ;  /* 0x000000070a0c7210 */ /* 0x080fe40007f1e0ff */
        /* <DEDUP_REMOVED lines=64> */
[C---:B------:R-:W-:Y:S02]  /*1fb00*/  IMAD.IADD R2, R133.reuse, 0x1, R204 ;  /* 0x0000000185027824 */ /* 0x040fe400078e02cc */
[----:B------:R-:W-:Y:S01]  /*1fb10*/  IADD3 R133, PT, PT, R133, R132, RZ ;  /* 0x0000008485857210 */ /* 0x000fe20007ffe0ff */
[----:B------:R-:W-:Y:S01]  /*1fb20*/  @!PT LDS RZ, [RZ] ;  /* 0x00000000fffff984 */ /* 0x000fe20000000800 */
[----:B------:R-:W-:Y:S01]  /*1fb30*/  @!PT LDS RZ, [RZ] ;  /* 0x00000000fffff984 */ /* 0x000fe20000000800 */
[----:B------:R-:W-:Y:S01]  /*1fb40*/  @!PT LDS RZ, [RZ] ;  /* 0x00000000fffff984 */ /* 0x000fe20000000800 */
[----:B------:R-:W-:Y:S01]  /*1fb50*/  @!P2 LDGSTS.E.BYPASS.LTC128B.128 [R225+0xf000], desc[UR6][R10.64] ;  /* 0x0f0000000ae1afae */ /* 0x000fe2000b981a06 */
[----:B------:R-:W-:Y:S03]  /*1fb60*/  IMAD.IADD R185, R132, 0x1, R181 ;  /* 0x0000000184b97824 */ /* 0x000fe600078e02b5 */
        /* <DEDUP_REMOVED lines=19> */
[----:B-1----:R-:W2:Y:S04]  /*1fca0*/  LDSM.16.M88.4 R8, [R186+UR5+0x4000] ;  /* 0x00400005ba08783b */ /* 0x002ea80008000200 */
[----:B------:R-:W1:Y:S04]  /*1fcb0*/  LDSM.16.M88.4 R16, [R186+UR5+0x4800] ;  /* 0x00480005ba10783b */ /* 0x000e680008000200 */
[----:B------:R-:W5:Y:S04]  /*1fcc0*/  LDSM.16.M88.4 R24, [R186+UR5+0x5000] ;  /* 0x00500005ba18783b */ /* 0x000f680008000200 */
        /* <DEDUP_REMOVED lines=277> */
.L_x_3656:
        /* <DEDUP_REMOVED lines=97> */
.L_x_3655:
[----:B------:R-:W-:Y:S01]  /*21430*/  I2FP.F32.S32 R2, R215 ;  /* 0x000000d700027245 */ /* 0x000fe20000201400 */
[----:B-1----:R-:W-:Y:S01]  /*21440*/  LDSM.16.MT88.4 R140, [R202+0xc000] ;  /* 0x00c00000ca8c783b */ /* 0x002fe20000004200 */
[C---:B------:R-:W-:Y:S02]  /*21450*/  IADD3 R133, PT, PT, R215.reuse, -0x38, RZ ;  /* 0xffffffc8d7857810 */ /* 0x040fe40007ffe0ff */
[----:B------:R-:W-:Y:S01]  /*21460*/  IADD3 R132, PT, PT, R215, -0x3f, RZ ;  /* 0xffffffc1d7847810 */ /* 0x000fe20007ffe0ff */
[CC--:B------:R-:W-:Y:S01]  /*21470*/  FFMA.FTZ R36, R3.reuse, R2.reuse, R36 ;  /* 0x0000000203247223 */ /* 0x0c0fe20000010024 */
[----:B------:R-:W-:Y:S01]  /*21480*/  FFMA.FTZ R38, R3, R2, R38 ;  /* 0x0000000203267223 */ /* 0x000fe20000010026 */
[----:B------:R-:W-:Y:S02]  /*21490*/  I2FP.F32.S32 R133, R133 ;  /* 0x0000008500857245 */ /* 0x000fe40000201400 */
[----:B------:R-:W-:Y:S01]  /*214a0*/  IADD3 R2, PT, PT, R215, -0x37, RZ ;  /* 0xffffffc9d7027810 */ /* 0x000fe20007ffe0ff */
[----:B------:R-:W-:Y:S01]  /*214b0*/  LDSM.16.MT88.4 R148, [R203+0x10800] ;  /* 0x01080000cb94783b */ /* 0x000fe20000004200 */
[----:B------:R-:W-:Y:S01]  /*214c0*/  I2FP.F32.S32 R132, R132 ;  /* 0x0000008400847245 */ /* 0x000fe20000201400 */
[CC--:B------:R-:W-:Y:S01]  /*214d0*/  FFMA.FTZ R8, R3.reuse, R133.reuse, R8 ;  /* 0x0000008503087223 */ /* 0x0c0fe20000010008 */
[----:B------:R-:W-:Y:S01]  /*214e0*/  I2FP.F32.S32 R2, R2 ;  /* 0x0000000200027245 */ /* 0x000fe20000201400 */
        /* <DEDUP_REMOVED lines=8> */
[----:B------:R-:W-:Y:S02]  /*21570*/  I2FP.F32.S32 R133, R133 ;  /* 0x0000008500857245 */ /* 0x000fe40000201400 */
[----:B------:R-:W-:Y:S02]  /*21580*/  IADD3 R2, PT, PT, R215, -0x27, RZ ;  /* 0xffffffd9d7027810 */ /* 0x000fe40007ffe0ff */
        /* <DEDUP_REMOVED lines=9> */
[C---:B------:R-:W-:Y:S02]  /*21620*/  IADD3 R132, PT, PT, R215.reuse, -0x1f, RZ ;  /* 0xffffffe1d7847810 */ /* 0x040fe40007ffe0ff */
        /* <DEDUP_REMOVED lines=18> */
[----:B------:R-:W-:Y:S01]  /*21750*/  IADD3 R133, PT, PT, R215, 0x8, RZ ;  /* 0x00000008d7857810 */ /* 0x000fe20007ffe0ff */
[CC--:B------:R-:W-:Y:S01]  /*21760*/  FFMA.FTZ R29, R3.reuse, R132.reuse, R29 ;  /* 0x00000084031d7223 */ /* 0x0c0fe2000001001d */
[C---:B------:R-:W-:Y:S01]  /*21770*/  FFMA.FTZ R31, R3.reuse, R132, R31 ;  /* 0x00000084031f7223 */ /* 0x040fe2000001001f */
[CC--:B------:R-:W-:Y:S01]  /*21780*/  FFMA.FTZ R33, R3.reuse, R2.reuse, R33 ;  /* 0x0000000203217223 */ /* 0x0c0fe20000010021 */
[----:B------:R-:W-:Y:S01]  /*21790*/  FFMA.FTZ R35, R3, R2, R35 ;  /* 0x0000000203237223 */ /* 0x000fe20000010023 */
[C---:B------:R-:W-:Y:S02]  /*217a0*/  IADD3 R132, PT, PT, R215.reuse, 0x1, RZ ;  /* 0x00000001d7847810 */ /* 0x040fe40007ffe0ff */
[----:B------:R-:W-:Y:S02]  /*217b0*/  I2FP.F32.S32 R133, R133 ;  /* 0x0000008500857245 */ /* 0x000fe40000201400 */
[C---:B------:R-:W-:Y:S02]  /*217c0*/  IADD3 R2, PT, PT, R215.reuse, 0x9, RZ ;  /* 0x00000009d7027810 */ /* 0x040fe40007ffe0ff */
[----:B------:R-:W-:Y:S01]  /*217d0*/  IADD3 R137, PT, PT, R215, -0x40, RZ ;  /* 0xffffffc0d7897810 */ /* 0x000fe20007ffe0ff */
[CC--:B------:R-:W-:Y:S01]  /*217e0*/  FFMA.FTZ R40, R3.reuse, R133.reuse, R40 ;  /* 0x0000008503287223 */ /* 0x0c0fe20000010028 */
[----:B------:R-:W-:Y:S01]  /*217f0*/  I2FP.F32.S32 R132, R132 ;  /* 0x0000008400847245 */ /* 0x000fe20000201400 */
[C---:B------:R-:W-:Y:S01]  /*21800*/  FFMA.FTZ R42, R3.reuse, R133, R42 ;  /* 0x00000085032a7223 */ /* 0x040fe2000001002a */
[----:B------:R-:W-:Y:S02]  /*21810*/  I2FP.F32.S32 R2, R2 ;  /* 0x0000000200027245 */ /* 0x000fe40000201400 */
[----:B------:R-:W-:Y:S01]  /*21820*/  I2FP.F32.S32 R137, R137 ;  /* 0x0000008900897245 */ /* 0x000fe20000201400 */
[-C--:B------:R-:W-:Y:S01]  /*21830*/  FFMA.FTZ R37, R3, R132.reuse, R37 ;  /* 0x0000008403257223 */ /* 0x080fe20000010025 */
[----:B------:R-:W-:Y:S01]  /*21840*/  IADD3 R133, PT, PT, R215, 0x18, RZ ;  /* 0x00000018d7857810 */ /* 0x000fe20007ffe0ff */
[C---:B------:R-:W-:Y:S01]  /*21850*/  FFMA.FTZ R39, R3.reuse, R132, R39 ;  /* 0x0000008403277223 */ /* 0x040fe20000010027 */
[CC--:B------:R-:W-:Y:S01]  /*21860*/  FFMA.FTZ R41, R3.reuse, R2.reuse, R41 ;  /* 0x0000000203297223 */ /* 0x0c0fe20000010029 */
[----:B------:R-:W-:Y:S01]  /*21870*/  FFMA.FTZ R43, R3, R2, R43 ;  /* 0x00000002032b7223 */ /* 0x000fe2000001002b */
[----:B------:R-:W-:Y:S01]  /*21880*/  IADD3 R132, PT, PT, R215, 0x11, RZ ;  /* 0x00000011d7847810 */ /* 0x000fe20007ffe0ff */
[C---:B------:R-:W-:Y:S01]  /*21890*/  FFMA.FTZ R4, R3.reuse, R137, R4 ;  /* 0x0000008903047223 */ /* 0x040fe20000010004 */
[----:B------:R-:W-:Y:S01]  /*218a0*/  I2FP.F32.S32 R133, R133 ;  /* 0x0000008500857245 */ /* 0x000fe20000201400 */
[----:B------:R-:W-:Y:S01]  /*218b0*/  FFMA.FTZ R6, R3, R137, R6 ;  /* 0x0000008903067223 */ /* 0x000fe20000010006 */
        /* <DEDUP_REMOVED lines=15> */
[----:B------:R-:W-:Y:S02]  /*219b0*/  I2FP.F32.S32 R2, R133 ;  /* 0x0000008500027245 */ /* 0x000fe40000201400 */
[----:B------:R-:W-:Y:S02]  /*219c0*/  FMNMX3.FTZ R134, R0, R4, R5, !PT ;  /* 0x0000000400867276 */ /* 0x000fe40007810005 */
[----:B------:R-:W-:Y:S01]  /*219d0*/  FMNMX3.FTZ R133, R135, R6, R7, !PT ;  /* 0x0000000687857276 */ /* 0x000fe20007810007 */
[-C--:B------:R-:W-:Y:S01]  /*219e0*/  FFMA.FTZ R55, R3, R2.reuse, R55 ;  /* 0x0000000203377223 */ /* 0x080fe20000010037 */
        /* <DEDUP_REMOVED lines=34> */
[-C--:B------:R-:W-:Y:S01]  /*21c10*/  FFMA.FTZ R44, R3, R137.reuse, R44 ;  /* 0x00000089032c7223 */ /* 0x080fe2000001002c */
[----:B------:R-:W-:Y:S01]  /*21c20*/  IADD3 R136, PT, PT, R215, 0x28, RZ ;  /* 0x00000028d7887810 */ /* 0x000fe20007ffe0ff */
[----:B------:R-:W-:Y:S01]  /*21c30*/  FFMA.FTZ R46, R3, R137, R46 ;  /* 0x00000089032e7223 */ /* 0x000fe2000001002e */
[----:B------:R-:W-:Y:S02]  /*21c40*/  FMNMX3.FTZ R134, R134, R40, R41, !PT ;  /* 0x0000002886867276 */ /* 0x000fe40007810029 */
[----:B------:R-:W-:Y:S02]  /*21c50*/  FMNMX3.FTZ R2, R2, R42, R43, !PT ;  /* 0x0000002a02027276 */ /* 0x000fe4000781002b */
[----:B------:R-:W-:Y:S02]  /*21c60*/  I2FP.F32.S32 R136, R136 ;  /* 0x0000008800887245 */ /* 0x000fe40000201400 */
[----:B------:R-:W-:Y:S02]  /*21c70*/  IADD3 R133, PT, PT, R215, 0x30, RZ ;  /* 0x00000030d7857810 */ /* 0x000fe40007ffe0ff */
[----:B------:R-:W-:Y:S01]  /*21c80*/  FMNMX3.FTZ R134, R134, R44, R45, !PT ;  /* 0x0000002c86867276 */ /* 0x000fe2000781002d */
[C---:B------:R-:W-:Y:S01]  /*21c90*/  FFMA.FTZ R56, R3.reuse, R136, R56 ;  /* 0x0000008803387223 */ /* 0x040fe20000010038 */
[----:B------:R-:W-:Y:S01]  /*21ca0*/  FMNMX3.FTZ R2, R2, R46, R47, !PT ;  /* 0x0000002e02027276 */ /* 0x000fe2000781002f */
[----:B------:R-:W-:Y:S01]  /*21cb0*/  FFMA.FTZ R58, R3, R136, R58 ;  /* 0x00000088033a7223 */ /* 0x000fe2000001003a */
[----:B------:R-:W-:Y:S02]  /*21cc0*/  I2FP.F32.S32 R133, R133 ;  /* 0x0000008500857245 */ /* 0x000fe40000201400 */
[----:B------:R-:W-:Y:S02]  /*21cd0*/  IADD3 R136, PT, PT, R215, 0x31, RZ ;  /* 0x00000031d7887810 */ /* 0x000fe40007ffe0ff */
[----:B------:R-:W-:Y:S01]  /*21ce0*/  FMNMX3.FTZ R134, R134, R48, R49, !PT ;  /* 0x0000003086867276 */ /* 0x000fe20007810031 */
[CC--:B------:R-:W-:Y:S01]  /*21cf0*/  FFMA.FTZ R60, R3.reuse, R133.reuse, R60 ;  /* 0x00000085033c7223 */ /* 0x0c0fe2000001003c */
[----:B------:R-:W-:Y:S01]  /*21d00*/  FMNMX3.FTZ R2, R2, R50, R51, !PT ;  /* 0x0000003202027276 */ /* 0x000fe20007810033 */
[----:B------:R-:W-:Y:S01]  /*21d10*/  FFMA.FTZ R62, R3, R133, R62 ;  /* 0x00000085033e7223 */ /* 0x000fe2000001003e */
        /* <DEDUP_REMOVED lines=525> */
.L_x_3653:
        /* <DEDUP_REMOVED lines=27> */
[----:B------:R-:W-:Y:S02]  /*23fa0*/  IADD3 R13, PT, PT, R197, 0x18, RZ ;  /* 0x00000018c50d7810 */ /* 0x000fe40007ffe0ff */
[----:B------:R-:W-:Y:S02]  /*23fb0*/  LOP3.LUT R0, R11, 0x7, R0, 0xf8, !PT ;  /* 0x000000070b007812 */ /* 0x000fe400078ef800 */
        /* <DEDUP_REMOVED lines=80> */
[C---:B------:R-:W-:Y:S01]  /*244c0*/  FMUL.FTZ R93, R10.reuse, R93 ;  /* 0x0000005d0a5d7220 */ /* 0x040fe20000410000 */
[----:B------:R-:W-:Y:S01]  /*244d0*/  STS.64 [R9+0x800], R126 ;  /* 0x0008007e09007388 */ /* 0x000fe20000000a00 */
[C---:B------:R-:W-:Y:S01]  /*244e0*/  FMUL.FTZ R96, R10.reuse, R96 ;  /* 0x000000600a607220 */ /* 0x040fe20000410000 */
[C---:B------:R-:W-:Y:S01]  /*244f0*/  FMUL.FTZ R97, R10.reuse, R97 ;  /* 0x000000610a617220 */ /* 0x040fe20000410000 */
[----:B------:R-:W-:Y:S01]  /*24500*/  ISETP.GE.AND P5, PT, R11, R134, PT ;  /* 0x000000860b00720c */ /* 0x000fe20003fa6270 */
        /* <DEDUP_REMOVED lines=13> */
[C---:B------:R-:W-:Y:S01]  /*245e0*/  FMUL.FTZ R121, R10.reuse, R121 ;  /* 0x000000790a797220 */ /* 0x040fe20000410000 */
[C---:B------:R-:W-:Y:S01]  /*245f0*/  FMUL.FTZ R116, R10.reuse, R116 ;  /* 0x000000740a747220 */ /* 0x040fe20000410000 */
[----:B------:R-:W-:Y:S01]  /*24600*/  FMUL.FTZ R117, R10, R117 ;  /* 0x000000750a757220 */ /* 0x000fe20000410000 */
[----:B------:R4:W-:Y:S01]  /*24610*/  STS.64 [R6], R76 ;  /* 0x0000004c06007388 */ /* 0x0009e20000000a00 */
[----:B------:R-:W5:Y:S01]  /*24620*/  LDC.64 R10, c[0x0][0x430] ;  /* 0x00010c00ff0a7b82 */ /* 0x000f620000000a00 */
[----:B------:R-:W3:Y:S01]  /*24630*/  @P4 MUFU.LG2 R4, R4 ;  /* 0x0000000400044308 */ /* 0x000ee20000000c00 */
[----:B------:R-:W-:Y:S01]  /*24640*/  LEA R3, R198, R3, 0x2 ;  /* 0x00000003c6037211 */ /* 0x000fe200078e10ff */
[----:B------:R-:W-:Y:S04]  /*24650*/  STS.64 [R6+0x800], R78 ;  /* 0x0008004e06007388 */ /* 0x000fe80000000a00 */
[----:B------:R-:W-:Y:S01]  /*24660*/  STS.64 [R14], R80 ;  /* 0x000000500e007388 */ /* 0x000fe20000000a00 */
[----:B------:R-:W4:Y:S01]  /*24670*/  LDC R7, c[0x0][0x3e0] ;  /* 0x0000f800ff077b82 */ /* 0x000f220000000800 */
[----:B------:R-:W4:Y:S01]  /*24680*/  @P3 MUFU.LG2 R5, R5 ;  /* 0x0000000500053308 */ /* 0x000f220000000c00 */
[----:B-1----:R-:W-:Y:S01]  /*24690*/  MOV R69, 0xff800000 ;  /* 0xff80000000457802 */ /* 0x002fe20000000f00 */
[----:B------:R-:W-:Y:S01]  /*246a0*/  STS.64 [R14+0x800], R82 ;  /* 0x000800520e007388 */ /* 0x000fe20000000a00 */
[----:B------:R-:W-:-:S03]  /*246b0*/  MOV R68, 0xff800000 ;  /* 0xff80000000447802 */ /* 0x000fc60000000f00 */
[----:B------:R-:W-:Y:S01]  /*246c0*/  STS.64 [R16], R84 ;  /* 0x0000005410007388 */ /* 0x000fe20000000a00 */
[----:B------:R-:W1:Y:S03]  /*246d0*/  @P4 LDC R18, c[0x0][0x458] ;  /* 0x00011600ff124b82 */ /* 0x000e660000000800 */
[----:B------:R-:W-:Y:S01]  /*246e0*/  STS.64 [R16+0x800], R86 ;  /* 0x0008005610007388 */ /* 0x000fe20000000a00 */
[----:B---3--:R-:W-:Y:S01]  /*246f0*/  @P4 FMUL.FTZ R4, R4, 0.69314718246459960938 ;  /* 0x3f31721804044820 */ /* 0x008fe20000410000 */
[----:B--2---:R-:W-:Y:S02]  /*24700*/  IADD3 R75, PT, PT, R197, 0x28, RZ ;  /* 0x00000028c54b7810 */ /* 0x004fe40007ffe0ff */
[----:B------:R-:W-:Y:S01]  /*24710*/  STS.64 [R201], R88 ;  /* 0x00000058c9007388 */ /* 0x000fe20000000a00 */
[----:B------:R-:W2:Y:S01]  /*24720*/  @P3 LDC R15, c[0x0][0x458] ;  /* 0x00011600ff0f3b82 */ /* 0x000ea20000000800 */
[----:B-----5:R-:W-:Y:S01]  /*24730*/  IMAD R10, R10, UR10, R207 ;  /* 0x0000000a0a0a7c24 */ /* 0x020fe2000f8e02cf */
[----:B----4-:R-:W-:Y:S01]  /*24740*/  LOP3.LUT R77, R196, 0x1f80, RZ, 0xc0, !PT ;  /* 0x00001f80c44d7812 */ /* 0x010fe200078ec0ff */
[----:B------:R-:W-:Y:S01]  /*24750*/  STS.64 [R201+0x800], R90 ;  /* 0x0008005ac9007388 */ /* 0x000fe20000000a00 */
[----:B------:R-:W-:-:S03]  /*24760*/  @P3 FMUL.FTZ R5, R5, 0.69314718246459960938 ;  /* 0x3f31721805053820 */ /* 0x000fc60000410000 */
[----:B------:R-:W-:Y:S04]  /*24770*/  STS.64 [R8+0x4000], R92 ;  /* 0x0040005c08007388 */ /* 0x000fe80000000a00 */
[----:B------:R3:W-:Y:S04]  /*24780*/  STS.64 [R8+0x4800], R94 ;  /* 0x0048005e08007388 */ /* 0x0007e80000000a00 */
[----:B------:R4:W-:Y:S01]  /*24790*/  STS.64 [R9+0x4000], R96 ;  /* 0x0040006009007388 */ /* 0x0009e20000000a00 */
[----:B-1----:R-:W-:-:S03]  /*247a0*/  @P4 FFMA.FTZ R69, R133, R18, R4 ;  /* 0x0000001285454223 */ /* 0x002fc60000010004 */
[----:B------:R4:W-:Y:S04]  /*247b0*/  STS.64 [R9+0x4800], R98 ;  /* 0x0048006209007388 */ /* 0x0009e80000000a00 */
[----:B------:R4:W-:Y:S01]  /*247c0*/  STS.64 [R12+0x4000], R100 ;  /* 0x004000640c007388 */ /* 0x0009e20000000a00 */
[----:B--2---:R-:W-:-:S03]  /*247d0*/  @P3 FFMA.FTZ R68, R132, R15, R5 ;  /* 0x0000000f84443223 */ /* 0x004fc60000010005 */
[----:B------:R4:W-:Y:S04]  /*247e0*/  STS.64 [R12+0x4800], R102 ;  /* 0x004800660c007388 */ /* 0x0009e80000000a00 */
[----:B------:R4:W-:Y:S04]  /*247f0*/  STS.64 [R13+0x4000], R104 ;  /* 0x004000680d007388 */ /* 0x0009e80000000a00 */
[----:B------:R4:W-:Y:S01]  /*24800*/  STS.64 [R13+0x4800], R106 ;  /* 0x0048006a0d007388 */ /* 0x0009e20000000a00 */
[----:B---3--:R-:W-:-:S03]  /*24810*/  IADD3 R8, PT, PT, -R207, RZ, RZ ;  /* 0x000000ffcf087210 */ /* 0x008fc60007ffe1ff */
        /* <DEDUP_REMOVED lines=41> */
.L_x_3659:
[----:B------:R-:W-:Y:S05]  /*24ab0*/  BSYNC.RECONVERGENT B0 ;  /* 0x0000000000007941 */ /* 0x000fea0003800200 */
.L_x_3658:
[----:B------:R-:W-:Y:S01]  /*24ac0*/  ISETP.GE.AND P6, PT, R197, R134, PT ;  /* 0x00000086c500720c */ /* 0x000fe20003fc6270 */
[----:B------:R-:W-:Y:S01]  /*24ad0*/  BSSY.RECONVERGENT B0, `(.L_x_3660) ;  /* 0x0000011000007945 */ /* 0x000fe20003800200 */
[----:B------:R-:W-:Y:S01]  /*24ae0*/  LOP3.LUT R0, R77, 0x3c, R2, 0xf8, !PT ;  /* 0x0000003c4d007812 */ /* 0x000fe200078ef802 */
[----:B----4-:R-:W-:Y:S01]  /*24af0*/  VIADD R3, R197, 0x30 ;  /* 0x00000030c5037836 */ /* 0x010fe20000000000 */
[----:B------:R-:W-:Y:S02]  /*24b00*/  LOP3.LUT R70, R2, 0x3c, RZ, 0xc0, !PT ;  /* 0x0000003c02467812 */ /* 0x000fe400078ec0ff */
[----:B--2---:R-:W-:Y:S02]  /*24b10*/  IADD3 R69, P3, PT, R71, R0, RZ ;  /* 0x0000000047457210 */ /* 0x004fe40007f7e0ff */
[----:B------:R-:W-:Y:S02]  /*24b20*/  ISETP.GE.AND P4, PT, R75, R134, PT ;  /* 0x000000864b00720c */ /* 0x000fe40003f86270 */
        /* <DEDUP_REMOVED lines=11> */
.L_x_3661:
[----:B------:R-:W-:Y:S05]  /*24be0*/  BSYNC.RECONVERGENT B0 ;  /* 0x0000000000007941 */ /* 0x000fea0003800200 */
.L_x_3660:
        /* <DEDUP_REMOVED lines=17> */
.L_x_3663:
[----:B------:R-:W-:Y:S05]  /*24d00*/  BSYNC.RECONVERGENT B0 ;  /* 0x0000000000007941 */ /* 0x000fea0003800200 */
.L_x_3662:
        /* <DEDUP_REMOVED lines=16> */
.L_x_3665:
[----:B------:R-:W-:Y:S05]  /*24e10*/  BSYNC.RECONVERGENT B0 ;  /* 0x0000000000007941 */ /* 0x000fea0003800200 */
.L_x_3664:
        /* <DEDUP_REMOVED lines=13> */
.L_x_3667:
[----:B------:R-:W-:Y:S05]  /*24ef0*/  BSYNC.RECONVERGENT B0 ;  /* 0x0000000000007941 */ /* 0x000fea0003800200 */
.L_x_3666:
        /* <DEDUP_REMOVED lines=13> */
.L_x_3669:
[----:B------:R-:W-:Y:S05]  /*24fd0*/  BSYNC.RECONVERGENT B0 ;  /* 0x0000000000007941 */ /* 0x000fea0003800200 */
.L_x_3668:
        /* <DEDUP_REMOVED lines=13> */
.L_x_3671:
[----:B------:R-:W-:Y:S05]  /*250b0*/  BSYNC.RECONVERGENT B0 ;  /* 0x0000000000007941 */ /* 0x000fea0003800200 */
.L_x_3670:
        /* <DEDUP_REMOVED lines=13> */
.L_x_3673:
[----:B------:R-:W-:Y:S05]  /*25190*/  BSYNC.RECONVERGENT B0 ;  /* 0x0000000000007941 */ /* 0x000fea0003800200 */
.L_x_3672:
        /* <DEDUP_REMOVED lines=14> */
.L_x_3674:
        /* <DEDUP_REMOVED lines=16> */
.L_x_7236:


//--------------------- .text._ZN5flash24flash_fwd_splitkv_kernelI23Flash_fwd_kernel_traitsILi128ELi64ELi128ELi4ELb0ELb0EN7cutlass6half_tE19Flash_kernel_traitsILi128ELi64ELi128ELi4ES3_EELb1ELb0ELb1ELb0ELb0ELb1ELb1ELb1EEEvNS_16Flash_fwd_paramsE --------------------------
	.section	.text._ZN5flash24flash_fwd_splitkv_kernelI23Flash_fwd_kernel_traitsILi128ELi64ELi128ELi4ELb0ELb0EN7cutlass6half_tE19Flash_kernel_traitsILi128ELi64ELi128ELi4ES3_EELb1ELb0ELb1ELb0ELb0ELb1ELb1ELb1EEEvNS_16Flash_fwd_paramsE,"ax",@progbits
	.align	128
        .global         _ZN5flash24flash_fwd_splitkv_kernelI23Flash_fwd_kernel_traitsILi128ELi64ELi128ELi4ELb0ELb0EN7cutlass6half_tE19Flash_kernel_traitsILi128ELi64ELi128ELi4ES3_EELb1ELb0ELb1ELb0ELb0ELb1ELb1ELb1EEEvNS_16Flash_fwd_paramsE
        .type           _ZN5flash24flash_fwd_splitkv_kernelI23Flash_fwd_kernel_traitsILi128ELi64ELi128ELi4ELb0ELb0EN7cutlass6half_tE19Flash_kernel_traitsILi128ELi64ELi128ELi4ES3_EELb1ELb0ELb1ELb0ELb0ELb1ELb1ELb1EEEvNS_16Flash_fwd_paramsE,@function
        .size           _ZN5flash24flash_fwd_splitkv_kernelI23Flash_fwd_kernel_traitsILi128ELi64ELi128ELi4ELb0ELb0EN7cutlass6half_tE19Flash_kernel_traitsILi128ELi64ELi128ELi4ES3_EELb1ELb0ELb1ELb0ELb0ELb1ELb1ELb1EEEvNS_16Flash_fwd_paramsE,(.L_x_7237 - _ZN5flash24flash_fwd_splitkv_kernelI23Flash_fwd_kernel_traitsILi128ELi64ELi128ELi4ELb0ELb0EN7cutlass6half_tE19Flash_kernel_traitsILi128ELi64ELi128ELi4ES3_EELb1ELb0ELb1ELb0ELb0ELb1ELb1ELb1EEEvNS_16Flash_fwd_paramsE)
        .other          _ZN5flash24flash_fwd_splitkv_kernelI23Flash_fwd_kernel_traitsILi128ELi64ELi128ELi4ELb0ELb0EN7cutlass6half_tE19Flash_kernel_traitsILi128ELi64ELi128ELi4ES3_EELb1ELb0ELb1ELb0ELb0ELb1ELb1ELb1EEEvNS_16Flash_fwd_paramsE,@"STO_CUDA_ENTRY STV_DEFAULT"
_ZN5flash24flash_fwd_splitkv_kernelI23Flash_fwd_kernel_traitsILi128ELi64ELi128ELi4ELb0ELb0EN7cutlass6half_tE19Flash_kernel_traitsILi128ELi64ELi128ELi4ES3_EELb1ELb0ELb1ELb0ELb0ELb1ELb1ELb1EEEvNS_16Flash_fwd_paramsE:
.text._ZN5flash24flash_fwd_splitkv_kernelI23Flash_fwd_kernel_traitsILi128ELi64ELi128ELi4ELb0ELb0EN7cutlass6half_tE19Flash_kernel_traitsILi128ELi64ELi128ELi4ES3_EELb1ELb0ELb1ELb0ELb0ELb1ELb1ELb1EEEvNS_16Flash_fwd_paramsE:
        /* <DEDUP_REMOVED lines=52> */
[----:B------:R-:W-:Y:S02]  /*0340*/  IADD3 R14, P0, PT, R5, R2, RZ ;  /* 0x00000002050e7210 */ /* 0x000fe40007f1e0ff */
[----:B------:R-:W-:-:S03]  /*0350*/  ISETP.EQ.OR.EX P5, PT, R3, RZ, !P2, P5 ;  /* 0x000000ff0300720c */ /* 0x000fc600057a2750 */
[----:B------:R-:W-:-:S10]  /*0360*/  IMAD.X R15, R4, 0x1, R3, P0 ;  /* 0x00000001040f7824 */ /* 0x000fd400000e0603 */
[----:B------:R3:W5:Y:S01]  /*0370*/  @!P5 LDG.E R0, desc[UR6][R14.64] ;  /* 0x000000060e00d981 */ /* 0x000762000c1e1900 */
[----:B------:R-:W-:Y:S01]  /*0380*/  ISETP.NE.U32.AND P0, PT, R2, RZ, PT ;  /* 0x000000ff0200720c */ /* 0x000fe20003f05070 */
[----:B------:R-:W4:Y:S01]  /*0390*/  @!P1 LDC R216, c[0x0][0x434] ;  /* 0x00010d00ffd89b82 */ /* 0x000f220000000800 */
[----:B-1----:R-:W1:Y:S02]  /*03a0*/  S2R R7, SR_CTAID.X ;  /* 0x0000000000077919 */ /* 0x002e640000002500 */
[----:B------:R-:W-:-:S13]  /*03b0*/  ISETP.NE.AND.EX P0, PT, R3, RZ, PT, P0 ;  /* 0x000000ff0300720c */ /* 0x000fda0003f05300 */
[----:B------:R-:W2:Y:S01]  /*03c0*/  @!P0 LDC R70, c[0x0][0x438] ;  /* 0x00010e00ff468b82 */ /* 0x000ea20000000800 */
[----:B-1----:R-:W-:Y:S02]  /*03d0*/  IMAD.SHL.U32 R67, R7, 0x40, RZ ;  /* 0x0000004007437824 */ /* 0x002fe400078e00ff */
[----:B--2---:R-:W-:-:S05]  /*03e0*/  @P1 IMAD.IADD R216, R13, 0x1, -R12 ;  /* 0x000000010dd81824 */ /* 0x004fca00078e0a0c */
[----:B----4-:R-:W-:Y:S01]  /*03f0*/  ISETP.GT.AND P1, PT, R216, R67, PT ;  /* 0x00000043d800720c */ /* 0x010fe20003f24270 */
[----:B---3--:R-:W-:-:S12]  /*0400*/  @!P0 BRA `(.L_x_3675) ;  /* 0x00000000000c8947 */ /* 0x008fd80003800000 */
[----:B------:R-:W2:Y:S02]  /*0410*/  @P2 LDG.E R3, desc[UR6][R14.64+0x4] ;  /* 0x000004060e032981 */ /* 0x000ea4000c1e1900 */
[----:B--2--5:R-:W-:-:S06]  /*0420*/  @P2 IADD3 R70, PT, PT, R3, -R0, RZ ;  /* 0x8000000003462210 */ /* 0x024fcc0007ffe0ff */
[----:B------:R1:W5:Y:S02]  /*0430*/  @!P2 LDG.E R70, desc[UR6][R14.64] ;  /* 0x000000060e46a981 */ /* 0x000364000c1e1900 */
.L_x_3675:
[----:B------:R-:W-:Y:S05]  /*0440*/  @!P1 EXIT ;  /* 0x000000000000994d */ /* 0x000fea0003800000 */
[----:B------:R-:W2:Y:S01]  /*0450*/  LDC R6, c[0x0][0x374] ;  /* 0x0000dd00ff067b82 */ /* 0x000ea20000000800 */
[--C-:B-----5:R-:W-:Y:S01]  /*0460*/  IMAD.IADD R70, R70, 0x1, -R9.reuse ;  /* 0x0000000146467824 */ /* 0x120fe200078e0a09 */
[----:B------:R-:W3:Y:S01]  /*0470*/  S2R R66, SR_TID.X ;  /* 0x0000000000427919 */ /* 0x000ee20000002100 */
[----:B------:R-:W-:Y:S02]  /*0480*/  @P3 IMAD.IADD R62, R62, 0x1, -R9 ;  /* 0x000000013e3e3824 */ /* 0x000fe400078e0a09 */
[----:B------:R-:W-:-:S03]  /*0490*/  IMAD.MOV R127, RZ, RZ, -R217 ;  /* 0x000000ffff7f7224 */ /* 0x000fc600078e0ad9 */
[----:B------:R-:W4:Y:S01]  /*04a0*/  LDC R2, c[0x0][0x438] ;  /* 0x00010e00ff027b82 */ /* 0x000f220000000800 */
[----:B------:R-:W-:Y:S01]  /*04b0*/  IMAD R126, R11, R127, R126 ;  /* 0x0000007f0b7e7224 */ /* 0x000fe200078e027e */
        /* <DEDUP_REMOVED lines=31> */
[----:B------:R-:W-:Y:S01]  /*06b0*/  @!P3 ISETP.NE.AND.EX P2, PT, R3, RZ, PT, P2 ;  /* 0x000000ff0300b20c */ /* 0x000fe20003f45320 */
[----:B------:R-:W-:-:S03]  /*06c0*/  VIADD R3, R7, 0x1 ;  /* 0x0000000107037836 */ /* 0x000fc60000000000 */
[----:B--2---:R-:W-:Y:S01]  /*06d0*/  @!P3 SEL R13, R13, RZ, P2 ;  /* 0x000000ff0d0db207 */ /* 0x004fe20001000000 */
[----:B------:R-:W-:-:S04]  /*06e0*/  IMAD R3, R3, 0x40, -R216 ;  /* 0x0000004003037824 */ /* 0x000fc800078e0ad8 */
[----:B------:R-:W-:Y:S02]  /*06f0*/  @!P3 IMAD.IADD R62, R70, 0x1, R13 ;  /* 0x00000001463eb824 */ /* 0x000fe400078e020d */
[----:B------:R-:W-:Y:S02]  /*0700*/  @P5 VIADD R8, R8, 0x1 ;  /* 0x0000000108085836 */ /* 0x000fe40000000000 */
[----:B------:R-:W-:Y:S02]  /*0710*/  VIADD R13, R62, 0x7f ;  /* 0x0000007f3e0d7836 */ /* 0x000fe40000000000 */
[----:B------:R-:W-:Y:S01]  /*0720*/  @!P0 IMAD.MOV R8, RZ, RZ, -R8 ;  /* 0x000000ffff088224 */ /* 0x000fe200078e0a08 */
[----:B------:R-:W-:Y:S02]  /*0730*/  @!P1 LOP3.LUT R8, RZ, R6, RZ, 0x33, !PT ;  /* 0x00000006ff089212 */ /* 0x000fe400078e33ff */
[----:B------:R-:W-:Y:S02]  /*0740*/  SHF.R.S32.HI R6, RZ, 0x1f, R13 ;  /* 0x0000001fff067819 */ /* 0x000fe4000001140d */
[----:B----4-:R-:W-:-:S02]  /*0750*/  IADD3 R10, PT, PT, R13, R10, R3 ;  /* 0x0000000a0d0a7210 */ /* 0x010fc40007ffe003 */
[----:B------:R-:W-:Y:S02]  /*0760*/  LEA.HI R13, R6, R13, RZ, 0x7 ;  /* 0x0000000d060d7211 */ /* 0x000fe400078f38ff */
[----:B------:R-:W-:Y:S02]  /*0770*/  SHF.R.S32.HI R3, RZ, 0x1f, R10 ;  /* 0x0000001fff037819 */ /* 0x000fe4000001140a */
[----:B------:R-:W-:Y:S01]  /*0780*/  SHF.R.S32.HI R13, RZ, 0x7, R13 ;  /* 0x00000007ff0d7819 */ /* 0x000fe2000001140d */
[----:B-1----:R-:W-:Y:S01]  /*0790*/  IMAD R214, R8, R2, RZ ;  /* 0x0000000208d67224 */ /* 0x002fe200078e02ff */
[----:B------:R-:W-:-:S04]  /*07a0*/  LEA.HI R3, R3, R10, RZ, 0x7 ;  /* 0x0000000a03037211 */ /* 0x000fc800078f38ff */
[----:B------:R-:W-:Y:S02]  /*07b0*/  SHF.R.S32.HI R3, RZ, 0x7, R3 ;  /* 0x00000007ff037819 */ /* 0x000fe40000011403 */
[----:B------:R-:W-:-:S04]  /*07c0*/  VIADDMNMX R8, R214, R8, R13, PT ;  /* 0x00000008d6087246 */ /* 0x000fc8000380010d */
[----:B------:R-:W-:-:S04]  /*07d0*/  VIMNMX R61, PT, PT, R8, R3, PT ;  /* 0x00000003083d7248 */ /* 0x000fc80003fe0100 */
[----:B------:R-:W-:-:S13]  /*07e0*/  ISETP.GE.AND P0, PT, R214, R61, PT ;  /* 0x0000003dd600720c */ /* 0x000fda0003f06270 */
[----:B---3--:R-:W-:Y:S05]  /*07f0*/  @!P0 BRA `(.L_x_3676) ;  /* 0x0000000800ac8947 */ /* 0x008fea0003800000 */
        /* <DEDUP_REMOVED lines=35> */
.L_x_3678:
[----:B------:R-:W-:Y:S05]  /*0a30*/  BSYNC.RECONVERGENT B0 ;  /* 0x0000000000007941 */ /* 0x000fea0003800200 */
.L_x_3677:
        /* <DEDUP_REMOVED lines=15> */
.L_x_3680:
[----:B------:R-:W-:Y:S05]  /*0b30*/  BSYNC.RECONVERGENT B0 ;  /* 0x0000000000007941 */ /* 0x000fea0003800200 */
.L_x_3679:
        /* <DEDUP_REMOVED lines=15> */
.L_x_3682:
[----:B------:R-:W-:Y:S05]  /*0c30*/  BSYNC.RECONVERGENT B0 ;  /* 0x0000000000007941 */ /* 0x000fea0003800200 */
.L_x_3681:
        /* <DEDUP_REMOVED lines=14> */
.L_x_3684:
[----:B------:R-:W-:Y:S05]  /*0d20*/  BSYNC.RECONVERGENT B0 ;  /* 0x0000000000007941 */ /* 0x000fea0003800200 */
.L_x_3683:
        /* <DEDUP_REMOVED lines=13> */
.L_x_3686:
[----:B------:R-:W-:Y:S05]  /*0e00*/  BSYNC.RECONVERGENT B0 ;  /* 0x0000000000007941 */ /* 0x000fea0003800200 */
.L_x_3685:
        /* <DEDUP_REMOVED lines=13> */
.L_x_3688:
[----:B------:R-:W-:Y:S05]  /*0ee0*/  BSYNC.RECONVERGENT B0 ;  /* 0x0000000000007941 */ /* 0x000fea0003800200 */
.L_x_3687:
        /* <DEDUP_REMOVED lines=13> */
.L_x_3690:
[----:B------:R-:W-:Y:S05]  /*0fc0*/  BSYNC.RECONVERGENT B0 ;  /* 0x0000000000007941 */ /* 0x000fea0003800200 */
.L_x_3689:
        /* <DEDUP_REMOVED lines=13> */
.L_x_3692:
[----:B------:R-:W-:Y:S05]  /*10a0*/  BSYNC.RECONVERGENT B0 ;  /* 0x0000000000007941 */ /* 0x000fea0003800200 */
.L_x_3691:
        /* <DEDUP_REMOVED lines=32> */
.L_x_3676:
        /* <DEDUP_REMOVED lines=11> */
.L_x_3693:
        /* <DEDUP_REMOVED lines=39> */
[----:B-----5:R-:W2:Y:S01]  /*15d0*/  I2F.RP R8, R2 ;  /* 0x0000000200087306 */ /* 0x020ea20000209400 */
[----:B------:R-:W-:Y:S01]  /*15e0*/  IMAD R0, R9, R5, R0 ;  /* 0x0000000509007224 */ /* 0x000fe200078e0200 */
[----:B----4-:R-:W-:-:S04]  /*15f0*/  MOV R5, UR15 ;  /* 0x0000000f00057c02 */ /* 0x010fc80008000f00 */
[----:B------:R-:W-:Y:S02]  /*1600*/  SHF.R.S32.HI R9, RZ, 0x1f, R0 ;  /* 0x0000001fff097819 */ /* 0x000fe40000011400 */
[----:B--2---:R-:W2:Y:S02]  /*1610*/  MUFU.RCP R14, R8 ;  /* 0x00000008000e7308 */ /* 0x004ea40000001000 */
[----:B--2---:R-:W-:-:S06]  /*1620*/  IADD3 R14, PT, PT, R14, 0xffffffe, RZ ;  /* 0x0ffffffe0e0e7810 */ /* 0x004fcc0007ffe0ff */
[----:B------:R-:W2:Y:S02]  /*1630*/  F2I.FTZ.U32.TRUNC.NTZ R15, R14 ;  /* 0x0000000e000f7305 */ /* 0x000ea4000021f000 */
[----:B--2---:R-:W-:Y:S01]  /*1640*/  IMAD.MOV R4, RZ, RZ, -R15 ;  /* 0x000000ffff047224 */ /* 0x004fe200078e0a0f */
[----:B------:R-:W-:-:S03]  /*1650*/  MOV R14, RZ ;  /* 0x000000ff000e7202 */ /* 0x000fc60000000f00 */
[----:B------:R-:W-:Y:S01]  /*1660*/  IMAD R6, R4, R2, RZ ;  /* 0x0000000204067224 */ /* 0x000fe200078e02ff */
[----:B------:R-:W-:-:S03]  /*1670*/  IABS R4, R126 ;  /* 0x0000007e00047213 */ /* 0x000fc60000000000 */
[----:B------:R-:W-:-:S06]  /*1680*/  IMAD.HI.U32 R15, R15, R6, R14 ;  /* 0x000000060f0f7227 */ /* 0x000fcc00078e000e */
[----:B------:R-:W-:-:S04]  /*1690*/  IMAD.HI.U32 R6, R15, R4, RZ ;  /* 0x000000040f067227 */ /* 0x000fc800078e00ff */
[----:B---3--:R-:W-:-:S04]  /*16a0*/  IMAD.MOV R11, RZ, RZ, -R6 ;  /* 0x000000ffff0b7224 */ /* 0x008fc800078e0a06 */
[----:B------:R-:W-:Y:S02]  /*16b0*/  IMAD R13, R2, R11, R4 ;  /* 0x0000000b020d7224 */ /* 0x000fe400078e0204 */
[----:B------:R-:W-:-:S03]  /*16c0*/  IMAD.U32 R4, RZ, RZ, UR14 ;  /* 0x0000000eff047e24 */ /* 0x000fc6000f8e00ff */
[----:B------:R-:W-:Y:S01]  /*16d0*/  ISETP.GT.U32.AND P0, PT, R2, R13, PT ;  /* 0x0000000d0200720c */ /* 0x000fe20003f04070 */
[----:B------:R-:W-:-:S04]  /*16e0*/  IMAD R8, R9, R4, RZ ;  /* 0x0000000409087224 */ /* 0x000fc800078e02ff */
[----:B------:R-:W-:-:S08]  /*16f0*/  IMAD R8, R0, R5, R8 ;  /* 0x0000000500087224 */ /* 0x000fd000078e0208 */
[-C--:B------:R-:W-:Y:S02]  /*1700*/  @!P0 IADD3 R13, PT, PT, R13, -R2.reuse, RZ ;  /* 0x800000020d0d8210 */ /* 0x080fe40007ffe0ff */
[----:B------:R-:W-:Y:S02]  /*1710*/  @!P0 IADD3 R6, PT, PT, R6, 0x1, RZ ;  /* 0x0000000106068810 */ /* 0x000fe40007ffe0ff */
        /* <DEDUP_REMOVED lines=15> */
[----:B------:R-:W-:Y:S02]  /*1810*/  MOV R16, R18 ;  /* 0x0000001200107202 */ /* 0x000fe40000000f00 */
[----:B------:R-:W-:Y:S02]  /*1820*/  IADD3 R15, PT, PT, R11, R14, RZ ;  /* 0x0000000e0b0f7210 */ /* 0x000fe40007ffe0ff */
[----:B------:R-:W-:Y:S01]  /*1830*/  MOV R11, R6 ;  /* 0x00000006000b7202 */ /* 0x000fe20000000f00 */
[----:B------:R-:W-:Y:S01]  /*1840*/  IMAD.WIDE.U32 R16, R0, R4, R16 ;  /* 0x0000000400107225 */ /* 0x000fe200078e0010 */
[----:B------:R-:W-:Y:S02]  /*1850*/  LOP3.LUT R18, RZ, R3, RZ, 0x33, !PT ;  /* 0x00000003ff127212 */ /* 0x000fe400078e33ff */
[----:B------:R-:W-:Y:S01]  /*1860*/  @!P0 IADD3 R11, PT, PT, -R11, RZ, RZ ;  /* 0x000000ff0b0b8210 */ /* 0x000fe20007ffe1ff */
[----:B------:R-:W-:Y:S01]  /*1870*/  IMAD.IADD R17, R17, 0x1, R8 ;  /* 0x0000000111117824 */ /* 0x000fe200078e0208 */
[----:B------:R-:W-:-:S02]  /*1880*/  MOV R14, R10 ;  /* 0x0000000a000e7202 */ /* 0x000fc40000000f00 */
        /* <DEDUP_REMOVED lines=19> */
.L_x_3694:
        /* <DEDUP_REMOVED lines=15> */
.L_x_3696:
[----:B------:R-:W2:Y:S01]  /*1ab0*/  LDC.64 R4, c[0x0][0x3b8] ;  /* 0x0000ee00ff047b82 */ /* 0x000ea20000000a00 */
[----:B-1----:R-:W-:-:S05]  /*1ac0*/  IADD3 R2, PT, PT, R9, R0, RZ ;  /* 0x0000000009027210 */ /* 0x002fca0007ffe0ff */
[C---:B--2---:R-:W-:Y:S02]  /*1ad0*/  IMAD R23, R2.reuse, R5, RZ ;  /* 0x0000000502177224 */ /* 0x044fe400078e02ff */
[----:B------:R-:W-:-:S05]  /*1ae0*/  IMAD.WIDE.U32 R2, R2, R4, RZ ;  /* 0x0000000402027225 */ /* 0x000fca00078e00ff */
[----:B------:R-:W-:Y:S02]  /*1af0*/  IADD3 R23, PT, PT, R3, R23, RZ ;  /* 0x0000001703177210 */ /* 0x000fe40007ffe0ff */
[----:B------:R-:W-:Y:S02]  /*1b00*/  MOV R22, R2 ;  /* 0x0000000200167202 */ /* 0x000fe40000000f00 */
.L_x_3697:
        /* <DEDUP_REMOVED lines=14> */
.L_x_3698:
[----:B------:R-:W1:Y:S01]  /*1bf0*/  LDC.64 R2, c[0x0][0x3c0] ;  /* 0x0000f000ff027b82 */ /* 0x000e620000000a00 */
[----:B------:R-:W-:-:S05]  /*1c00*/  IADD3 R0, PT, PT, R9, R0, RZ ;  /* 0x0000000009007210 */ /* 0x000fca0007ffe0ff */
[C---:B-1----:R-:W-:Y:S02]  /*1c10*/  IMAD R21, R0.reuse, R3, RZ ;  /* 0x0000000300157224 */ /* 0x042fe400078e02ff */
[----:B-----5:R-:W-:-:S05]  /*1c20*/  IMAD.WIDE.U32 R8, R0, R2, RZ ;  /* 0x0000000200087225 */ /* 0x020fca00078e00ff */
[----:B------:R-:W-:Y:S02]  /*1c30*/  IADD3 R21, PT, PT, R9, R21, RZ ;  /* 0x0000001509157210 */ /* 0x000fe40007ffe0ff */
[----:B------:R-:W-:-:S07]  /*1c40*/  MOV R20, R8 ;  /* 0x0000000800147202 */ /* 0x000fce0000000f00 */
.L_x_3699:
[----:B------:R-:W1:Y:S01]  /*1c50*/  LDC R17, c[0x0][0x3e8] ;  /* 0x0000fa00ff117b82 */ /* 0x000e620000000800 */
[----:B------:R-:W-:Y:S02]  /*1c60*/  CS2R R222, SRZ ;  /* 0x0000000000de7805 */ /* 0x000fe4000001ff00 */
[-C--:B-1----:R-:W-:Y:S02]  /*1c70*/  IABS R0, R17.reuse ;  /* 0x0000001100007213 */ /* 0x082fe40000000000 */
[----:B------:R-:W-:Y:S02]  /*1c80*/  LOP3.LUT R18, RZ, R17, RZ, 0x33, !PT ;  /* 0x00000011ff127212 */ /* 0x000fe400078e33ff */
        /* <DEDUP_REMOVED lines=25> */
[----:B------:R-:W-:-:S03]  /*1e20*/  IMAD.WIDE.U32 R20, R0, R2, R20 ;  /* 0x0000000200147225 */ /* 0x000fc600078e0014 */
[----:B------:R-:W-:Y:S01]  /*1e30*/  MOV R15, R6 ;  /* 0x00000006000f7202 */ /* 0x000fe20000000f00 */
[C---:B------:R-:W-:Y:S02]  /*1e40*/  IMAD R14, R13.reuse, R2, RZ ;  /* 0x000000020d0e7224 */ /* 0x040fe400078e02ff */
[-C--:B------:R-:W-:Y:S01]  /*1e50*/  IMAD R13, R13, R4.reuse, RZ ;  /* 0x000000040d0d7224 */ /* 0x080fe200078e02ff */
[----:B------:R-:W-:Y:S01]  /*1e60*/  @!P0 IADD3 R15, PT, PT, -R15, RZ, RZ ;  /* 0x000000ff0f0f8210 */ /* 0x000fe20007ffe1ff */
[----:B------:R-:W-:-:S04]  /*1e70*/  IMAD.WIDE.U32 R16, R0, R4, R22 ;  /* 0x0000000400107225 */ /* 0x000fc800078e0016 */
        /* <DEDUP_REMOVED lines=16> */
.L_x_3695:
[----:B------:R-:W-:Y:S01]  /*1f80*/  IMAD.MOV.U32 R0, RZ, RZ, RZ ;  /* 0x000000ffff007224 */ /* 0x000fe200078e00ff */
[----:B------:R-:W-:Y:S01]  /*1f90*/  ISETP.NE.AND P3, PT, R12, -0x1, PT ;  /* 0xffffffff0c00780c */ /* 0x000fe20003f65270 */
[----:B------:R-:W1:Y:S01]  /*1fa0*/  LDC.64 R124, c[0x0][0x3b0] ;  /* 0x0000ec00ff7c7b82 */ /* 0x000e620000000a00 */
[----:B------:R-:W2:Y:S03]  /*1fb0*/  LDCU.64 UR4, c[0x0][0x3c8] ;  /* 0x00007900ff0477ac */ /* 0x000ea60008000a00 */
[----:B------:R3:W5:Y:S01]  /*1fc0*/  @P4 LDG.E R0, desc[UR6][R130.64] ;  /* 0x0000000682004981 */ /* 0x000762000c1e1900 */
[----:B------:R-:W-:Y:S01]  /*1fd0*/  IMAD.SHL.U32 R68, R66, 0x8, RZ ;  /* 0x0000000842447824 */ /* 0x000fe200078e00ff */
[----:B------:R-:W-:Y:S01]  /*1fe0*/  SHF.R.U32.HI R128, RZ, 0x3, R66 ;  /* 0x00000003ff807819 */ /* 0x000fe20000011642 */
[----:B------:R-:W4:Y:S01]  /*1ff0*/  LDCU.64 UR8, c[0x0][0x388] ;  /* 0x00007100ff0877ac */ /* 0x000f220008000a00 */
[----:B------:R-:W-:Y:S01]  /*2000*/  MOV R129, RZ ;  /* 0x000000ff00817202 */ /* 0x000fe20000000f00 */
[----:B------:R-:W-:Y:S01]  /*2010*/  IMAD.SHL.U32 R69, R4, 0x10, RZ ;  /* 0x0000001004457824 */ /* 0x000fe200078e00ff */
[----:B------:R-:W-:Y:S01]  /*2020*/  LOP3.LUT R10, R68, 0x38, RZ, 0xc0, !PT ;  /* 0x00000038440a7812 */ /* 0x000fe200078ec0ff */
[----:B------:R-:W-:Y:S01]  /*2030*/  IMAD.SHL.U32 R65, R2, 0x10, RZ ;  /* 0x0000001002417824 */ /* 0x000fe200078e00ff */
[----:B------:R-:W2:Y:S01]  /*2040*/  @!P3 LDC.64 R8, c[0x0][0x398] ;  /* 0x0000e600ff08bb82 */ /* 0x000ea20000000a00 */
[----:B------:R-:W-:Y:S01]  /*2050*/  SHF.R.S32.HI R127, RZ, 0x1f, R126 ;  /* 0x0000001fff7f7819 */ /* 0x000fe2000001147e */
[----:B------:R-:W-:Y:S01]  /*2060*/  VIADD R63, R61, 0xffffffff ;  /* 0xffffffff3d3f7836 */ /* 0x000fe20000000000 */
[----:B------:R-:W-:-:S02]  /*2070*/  IADD3 R14, P2, PT, R10, R14, RZ ;  /* 0x0000000e0a0e7210 */ /* 0x000fc40007f5e0ff */
[----:B------:R-:W-:Y:S02]  /*2080*/  SHF.L.U64.HI R64, R2, 0x4, R3 ;  /* 0x0000000402407819 */ /* 0x000fe40000010203 */
[----:B------:R-:W-:Y:S01]  /*2090*/  SHF.L.U32 R119, R66, 0x2, RZ ;  /* 0x0000000242777819 */ /* 0x000fe200000006ff */
[----:B------:R-:W-:Y:S01]  /*20a0*/  IMAD.X R15, RZ, RZ, R13, P2 ;  /* 0x000000ffff0f7224 */ /* 0x000fe200010e060d */
[----:B------:R-:W-:Y:S02]  /*20b0*/  SHF.L.U64.HI R72, R4, 0x4, R5 ;  /* 0x0000000404487819 */ /* 0x000fe40000010205 */
[----:B------:R-:W-:Y:S01]  /*20c0*/  LOP3.LUT R119, R119, 0x1c, RZ, 0xc0, !PT ;  /* 0x0000001c77777812 */ /* 0x000fe200078ec0ff */
[----:B-1----:R-:W-:-:S04]  /*20d0*/  @P3 IMAD.WIDE.U32 R22, R12, R124, RZ ;  /* 0x0000007c0c163225 */ /* 0x002fc800078e00ff */
[----:B--2---:R-:W-:-:S04]  /*20e0*/  @!P3 IMAD.WIDE.U32 R20, R217, R8, RZ ;  /* 0x00000008d914b225 */ /* 0x004fc800078e00ff */
[----:B------:R-:W-:Y:S02]  /*20f0*/  @!P3 IMAD.MOV.U32 R8, RZ, RZ, R20 ;  /* 0x000000ffff08b224 */ /* 0x000fe400078e0014 */
[----:B------:R-:W-:Y:S02]  /*2100*/  @P3 IMAD.MOV.U32 R8, RZ, RZ, R22 ;  /* 0x000000ffff083224 */ /* 0x000fe400078e0016 */
[----:B------:R-:W-:Y:S02]  /*2110*/  @!P3 IMAD R9, R217, R9, R21 ;  /* 0x00000009d909b224 */ /* 0x000fe400078e0215 */
[----:B------:R-:W-:Y:S01]  /*2120*/  @P3 IMAD R9, R12, R125, R23 ;  /* 0x0000007d0c093224 */ /* 0x000fe200078e0217 */
[C---:B------:R-:W-:Y:S01]  /*2130*/  IADD3 R8, P3, PT, R10.reuse, R8, RZ ;  /* 0x000000080a087210 */ /* 0x040fe20007f7e0ff */
[----:B------:R-:W-:Y:S01]  /*2140*/  IMAD.WIDE.U32 R20, R7, 0x40, R128 ;  /* 0x0000004007147825 */ /* 0x000fe200078e0080 */
[----:B------:R-:W-:Y:S02]  /*2150*/  IADD3 R12, P2, PT, R10, R16, RZ ;  /* 0x000000100a0c7210 */ /* 0x000fe40007f5e0ff */
[----:B------:R-:W-:Y:S01]  /*2160*/  IADD3.X R9, PT, PT, RZ, R9, RZ, P3, !PT ;  /* 0x00000009ff097210 */ /* 0x000fe20001ffe4ff */
[----:B------:R-:W-:-:S02]  /*2170*/  IMAD R7, R127, UR4, RZ ;  /* 0x000000047f077c24 */ /* 0x000fc4000f8e02ff */
[----:B------:R-:W-:Y:S02]  /*2180*/  IMAD.WIDE.U32 R16, R128, R4, R14 ;  /* 0x0000000480107225 */ /* 0x000fe400078e000e */
[----:B------:R-:W1:Y:S02]  /*2190*/  LDC R14, c[0x0][0x450] ;  /* 0x00011400ff0e7b82 */ /* 0x000e640000000800 */
[----:B------:R-:W-:Y:S02]  /*21a0*/  IMAD.X R13, RZ, RZ, R11, P2 ;  /* 0x000000ffff0d7224 */ /* 0x000fe400010e060b */
[C---:B------:R-:W-:Y:S02]  /*21b0*/  IMAD R7, R126.reuse, UR5, R7 ;  /* 0x000000057e077c24 */ /* 0x040fe4000f8e0207 */
[----:B------:R-:W-:Y:S01]  /*21c0*/  IMAD.WIDE.U32 R8, R126, UR4, R8 ;  /* 0x000000047e087c25 */ /* 0x000fe2000f8e0008 */
[----:B------:R-:W2:Y:S03]  /*21d0*/  LDCU.64 UR4, c[0x0][0x390] ;  /* 0x00007200ff0477ac */ /* 0x000ea60008000a00 */
[----:B------:R-:W-:Y:S01]  /*21e0*/  IMAD.WIDE.U32 R12, R128, R2, R12 ;  /* 0x00000002800c7225 */ /* 0x000fe200078e000c */
[----:B------:R-:W-:-:S03]  /*21f0*/  IADD3 R9, PT, PT, R9, R7, RZ ;  /* 0x0000000709097210 */ /* 0x000fc60007ffe0ff */
[----:B------:R-:W-:Y:S01]  /*2200*/  IMAD R73, R128, R3, R13 ;  /* 0x0000000380497224 */ /* 0x000fe200078e020d */
[----:B------:R-:W-:Y:S01]  /*2210*/  SHF.R.S32.HI R3, RZ, 0x1f, R70 ;  /* 0x0000001fff037819 */ /* 0x000fe20000011446 */
[----:B------:R-:W-:Y:S02]  /*2220*/  IMAD.SHL.U32 R76, R12, 0x2, RZ ;  /* 0x000000020c4c7824 */ /* 0x000fe400078e00ff */
[----:B------:R-:W-:Y:S01]  /*2230*/  IMAD R75, R128, R5, R17 ;  /* 0x00000005804b7224 */ /* 0x000fe200078e0211 */
[----:B------:R-:W-:Y:S01]  /*2240*/  LEA.HI R3, R3, R70, RZ, 0x7 ;  /* 0x0000004603037211 */ /* 0x000fe200078f38ff */
[----:B------:R-:W-:Y:S01]  /*2250*/  IMAD.SHL.U32 R78, R16, 0x2, RZ ;  /* 0x00000002104e7824 */ /* 0x000fe200078e00ff */
[----:B------:R-:W-:Y:S01]  /*2260*/  SHF.L.U64.HI R73, R12, 0x1, R73 ;  /* 0x000000010c497819 */ /* 0x000fe20000010249 */
[-C--:B------:R-:W-:Y:S01]  /*2270*/  IMAD R71, R21, R124.reuse, RZ ;  /* 0x0000007c15477224 */ /* 0x080fe200078e02ff */
[----:B------:R-:W-:Y:S02]  /*2280*/  SHF.R.S32.HI R3, RZ, 0x7, R3 ;  /* 0x00000007ff037819 */ /* 0x000fe40000011403 */
[----:B--2---:R-:W-:Y:S01]  /*2290*/  IADD3 R76, P2, PT, R76, UR4, RZ ;  /* 0x000000044c4c7c10 */ /* 0x004fe2000ff5e0ff */
[----:B------:R-:W-:Y:S01]  /*22a0*/  IMAD R71, R20, R125, R71 ;  /* 0x0000007d14477224 */ /* 0x000fe200078e0247 */
[----:B------:R-:W-:Y:S01]  /*22b0*/  VIMNMX R74, PT, PT, R214, R3, !PT ;  /* 0x00000003d64a7248 */ /* 0x000fe20007fe0100 */
[----:B------:R-:W-:Y:S01]  /*22c0*/  IMAD.WIDE.U32 R124, R20, R124, R8 ;  /* 0x0000007c147c7225 */ /* 0x000fe200078e0008 */
[----:B-1----:R-:W-:-:S02]  /*22d0*/  LEA.HI R14, R14, R14, RZ, 0x1 ;  /* 0x0000000e0e0e7211 */ /* 0x002fc400078f08ff */
[----:B------:R-:W-:Y:S01]  /*22e0*/  IADD3.X R73, PT, PT, R73, UR5, RZ, P2, !PT ;  /* 0x0000000549497c10 */ /* 0x000fe200097fe4ff */
[----:B------:R-:W-:Y:S01]  /*22f0*/  IMAD.MOV.U32 R220, RZ, RZ, R76 ;  /* 0x000000ffffdc7224 */ /* 0x000fe200078e004c */
[----:B------:R-:W-:Y:S02]  /*2300*/  ISETP.GT.AND P2, PT, R61, R74, PT ;  /* 0x0000004a3d00720c */ /* 0x000fe40003f44270 */
[----:B------:R-:W-:Y:S01]  /*2310*/  SHF.R.S32.HI R14, RZ, 0x1, R14 ;  /* 0x00000001ff0e7819 */ /* 0x000fe2000001140e */
[----:B------:R-:W-:Y:S01]  /*2320*/  IMAD.MOV.U32 R221, RZ, RZ, R73 ;  /* 0x000000ffffdd7224 */ /* 0x000fe200078e0049 */
[----:B------:R-:W-:Y:S02]  /*2330*/  SHF.L.U64.HI R75, R16, 0x1, R75 ;  /* 0x00000001104b7819 */ /* 0x000fe4000001024b */
[----:B----4-:R-:W-:Y:S01]  /*2340*/  IADD3 R78, P3, PT, R78, UR8, RZ ;  /* 0x000000084e4e7c10 */ /* 0x010fe2000ff7e0ff */
[----:B------:R-:W-:Y:S01]  /*2350*/  IMAD R120, R128, R14, R119 ;  /* 0x0000000e80787224 */ /* 0x000fe200078e0277 */
[----:B------:R-:W-:-:S02]  /*2360*/  LOP3.LUT R9, R10, 0x40, RZ, 0xfc, !PT ;  /* 0x000000400a097812 */ /* 0x000fc400078efcff */
[----:B------:R-:W-:Y:S01]  /*2370*/  IADD3.X R75, PT, PT, R75, UR9, RZ, P3, !PT ;  /* 0x000000094b4b7c10 */ /* 0x000fe20009ffe4ff */
[----:B------:R-:W-:Y:S01]  /*2380*/  IMAD.MOV.U32 R218, RZ, RZ, R78 ;  /* 0x000000ffffda7224 */ /* 0x000fe200078e004e */
[----:B------:R-:W-:Y:S02]  /*2390*/  IADD3 R119, PT, PT, R119, R120, RZ ;  /* 0x0000007877777210 */ /* 0x000fe40007ffe0ff */
[----:B------:R-:W-:Y:S02]  /*23a0*/  SHF.R.S32.HI R100, RZ, 0x1f, R120 ;  /* 0x0000001fff647819 */ /* 0x000fe40000011478 */
[----:B------:R-:W-:Y:S02]  /*23b0*/  SHF.R.S32.HI R99, RZ, 0x1f, R119 ;  /* 0x0000001fff637819 */ /* 0x000fe40000011477 */
[----:B------:R-:W-:Y:S02]  /*23c0*/  MOV R219, R75 ;  /* 0x0000004b00db7202 */ /* 0x000fe40000000f00 */
[----:B------:R-:W-:Y:S01]  /*23d0*/  IADD3 R71, PT, PT, R125, R71, RZ ;  /* 0x000000477d477210 */ /* 0x000fe20007ffe0ff */
        /* <DEDUP_REMOVED lines=67> */
[----:B------:R-:W-:Y:S01]  /*2810*/  USHF.L.U32 UR18, UR16, 0x7, URZ ;  /* 0x0000000710127899 */ /* 0x000fe200080006ff */
[----:B------:R-:W-:-:S02]  /*2820*/  IMAD.X R5, R5, 0x1, R100, P1 ;  /* 0x0000000105057824 */ /* 0x000fc400008e0664 */
[----:B------:R-:W-:Y:S01]  /*2830*/  IMAD R81, R4, UR17, R81 ;  /* 0x0000001104517c24 */ /* 0x000fe2000f8e0251 */
[----:B------:R-:W4:Y:S01]  /*2840*/  LDCU UR17, c[0x0][0x450] ;  /* 0x00008a00ff1177ac */ /* 0x000f220008000800 */
[C---:B------:R-:W-:Y:S01]  /*2850*/  SHF.L.U64.HI R83, R82.reuse, 0x1, R83 ;  /* 0x0000000152537819 */ /* 0x040fe20000010253 */
[----:B------:R-:W-:Y:S01]  /*2860*/  IMAD.SHL.U32 R82, R82, 0x2, RZ ;  /* 0x0000000252527824 */ /* 0x000fe200078e00ff */
[C---:B------:R-:W-:Y:S01]  /*2870*/  SHF.L.U64.HI R0, R52.reuse, 0x1, R5 ;  /* 0x0000000134007819 */ /* 0x040fe20000010205 */
[-C--:B------:R-:W-:Y:S01]  /*2880*/  IMAD R13, R13, R2.reuse, RZ ;  /* 0x000000020d0d7224 */ /* 0x080fe200078e02ff */
[----:B------:R-:W-:Y:S01]  /*2890*/  SHF.L.U32 R52, R52, 0x1, RZ ;  /* 0x0000000134347819 */ /* 0x000fe200000006ff */
[----:B------:R-:W-:Y:S01]  /*28a0*/  IMAD.WIDE.U32 R6, R4, UR16, R6 ;  /* 0x0000001004067c25 */ /* 0x000fe2000f8e0006 */
[----:B------:R-:W-:Y:S01]  /*28b0*/  IADD3 R84, P1, PT, R82, UR14, RZ ;  /* 0x0000000e52547c10 */ /* 0x000fe2000ff3e0ff */
[----:B------:R-:W2:Y:S01]  /*28c0*/  LDCU UR16, c[0x0][0x440] ;  /* 0x00008800ff1077ac */ /* 0x000ea20008000800 */
[----:B------:R-:W-:Y:S01]  /*28d0*/  IADD3 R16, P0, PT, R52, UR14, RZ ;  /* 0x0000000e34107c10 */ /* 0x000fe2000ff1e0ff */
[C---:B------:R-:W-:Y:S01]  /*28e0*/  IMAD R13, R4.reuse, R3, R13 ;  /* 0x00000003040d7224 */ /* 0x040fe200078e020d */
[----:B------:R-:W-:Y:S01]  /*28f0*/  IADD3.X R85, PT, PT, R83, UR15, RZ, P1, !PT ;  /* 0x0000000f53557c10 */ /* 0x000fe20008ffe4ff */
[----:B------:R-:W-:Y:S01]  /*2900*/  IMAD.WIDE.U32 R4, R4, R2, R18 ;  /* 0x0000000204047225 */ /* 0x000fe200078e0012 */
[----:B------:R-:W-:Y:S01]  /*2910*/  IADD3.X R17, PT, PT, R0, UR15, RZ, P0, !PT ;  /* 0x0000000f00117c10 */ /* 0x000fe200087fe4ff */
[----:B------:R-:W2:Y:S01]  /*2920*/  LDCU.64 UR14, c[0x0][0x3c0] ;  /* 0x00007800ff0e77ac */ /* 0x000ea20008000a00 */
[----:B-1----:R-:W-:Y:S01]  /*2930*/  IADD3 R52, P0, PT, R52, UR10, RZ ;  /* 0x0000000a34347c10 */ /* 0x002fe2000ff1e0ff */
[----:B------:R-:W-:Y:S01]  /*2940*/  IMAD.SHL.U32 R105, R14, 0x20, RZ ;  /* 0x000000200e697824 */ /* 0x000fe200078e00ff */
[----:B------:R-:W-:Y:S01]  /*2950*/  LEA R80, P3, R6, UR8, 0x1 ;  /* 0x0000000806507c11 */ /* 0x000fe2000f8608ff */
[----:B------:R-:W-:Y:S01]  /*2960*/  IMAD.IADD R81, R7, 0x1, R81 ;  /* 0x0000000107517824 */ /* 0x000fe200078e0251 */
[----:B------:R-:W-:Y:S01]  /*2970*/  IADD3.X R53, PT, PT, R0, UR11, RZ, P0, !PT ;  /* 0x0000000b00357c10 */ /* 0x000fe200087fe4ff */
[----:B------:R-:W-:Y:S01]  /*2980*/  IMAD.SHL.U32 R91, R2, 0x10, RZ ;  /* 0x00000010025b7824 */ /* 0x000fe200078e00ff */
[----:B------:R-:W-:Y:S01]  /*2990*/  IADD3 R89, P0, PT, RZ, -UR20, RZ ;  /* 0x80000014ff597c10 */ /* 0x000fe2000ff1e0ff */
[C---:B------:R-:W-:Y:S01]  /*29a0*/  VIADD R115, R128.reuse, 0x20 ;  /* 0x0000002080737836 */ /* 0x040fe20000000000 */
[----:B------:R-:W-:Y:S01]  /*29b0*/  IADD3 R13, PT, PT, R5, R13, RZ ;  /* 0x0000000d050d7210 */ /* 0x000fe20007ffe0ff */
[----:B------:R-:W-:Y:S01]  /*29c0*/  VIADD R113, R128, 0x40 ;  /* 0x0000004080717836 */ /* 0x000fe20000000000 */
[----:B------:R-:W-:Y:S01]  /*29d0*/  IADD3.X R86, PT, PT, RZ, ~UR18, RZ, P0, !PT ;  /* 0x80000012ff567c10 */ /* 0x000fe200087fe4ff */
[----:B------:R-:W-:Y:S01]  /*29e0*/  IMAD.X R88, RZ, RZ, ~R88, P0 ;  /* 0x000000ffff587224 */ /* 0x000fe200000e0e58 */
[----:B------:R-:W-:Y:S01]  /*29f0*/  LEA R12, P2, R4, UR4, 0x1 ;  /* 0x00000004040c7c11 */ /* 0x000fe2000f8408ff */
[----:B------:R-:W-:Y:S01]  /*2a00*/  VIADD R111, R128, 0x60 ;  /* 0x00000060806f7836 */ /* 0x000fe20000000000 */
[----:B------:R-:W-:Y:S01]  /*2a10*/  IADD3 R82, P1, PT, R82, UR10, RZ ;  /* 0x0000000a52527c10 */ /* 0x000fe2000ff3e0ff */
[----:B------:R-:W-:Y:S01]  /*2a20*/  IMAD R103, R61, -0x80, R70 ;  /* 0xffffff803d677824 */ /* 0x000fe200078e0246 */
[----:B------:R-:W-:Y:S01]  /*2a30*/  SHF.R.S64 R87, R89, 0x1f, R86 ;  /* 0x0000001f59577819 */ /* 0x000fe20000001056 */
[----:B------:R-:W-:Y:S01]  /*2a40*/  IMAD R102, R61, -0x80, R62 ;  /* 0xffffff803d667824 */ /* 0x000fe200078e023e */
[----:B------:R-:W-:Y:S01]  /*2a50*/  SHF.R.S64 R89, R89, 0x1f, R88 ;  /* 0x0000001f59597819 */ /* 0x000fe20000001058 */
[----:B------:R-:W-:Y:S01]  /*2a60*/  IMAD.MOV.U32 R101, RZ, RZ, R61 ;  /* 0x000000ffff657224 */ /* 0x000fe200078e003d */
[----:B------:R-:W-:Y:S01]  /*2a70*/  SHF.R.S32.HI R97, RZ, 0x1f, R105 ;  /* 0x0000001fff617819 */ /* 0x000fe20000011469 */
[----:B---3--:R-:W-:Y:S01]  /*2a80*/  UISETP.NE.AND UP0, UPT, UR19, URZ, UPT ;  /* 0x000000ff1300728c */ /* 0x008fe2000bf05270 */
[----:B----4-:R-:W-:-:S02]  /*2a90*/  MOV R15, UR17 ;  /* 0x00000011000f7c02 */ /* 0x010fc40008000f00 */
[----:B------:R-:W-:Y:S02]  /*2aa0*/  SHF.R.S32.HI R86, RZ, 0x1f, R86 ;  /* 0x0000001fff567819 */ /* 0x000fe40000011456 */
[----:B------:R-:W-:Y:S02]  /*2ab0*/  SHF.R.S32.HI R88, RZ, 0x1f, R88 ;  /* 0x0000001fff587819 */ /* 0x000fe40000011458 */
[----:B------:R-:W-:Y:S02]  /*2ac0*/  LEA.HI.X R81, R6, UR9, R81, 0x1, P3 ;  /* 0x0000000906517c11 */ /* 0x000fe400098f0c51 */
[----:B------:R-:W-:Y:S01]  /*2ad0*/  LEA.HI.X R13, R4, UR5, R13, 0x1, P2 ;  /* 0x00000005040d7c11 */ /* 0x000fe200090f0c0d */
[----:B------:R-:W1:Y:S01]  /*2ae0*/  LDCU.64 UR4, c[0x0][0x3b8] ;  /* 0x00007700ff0477ac */ /* 0x000e620008000a00 */
[----:B------:R-:W-:Y:S01]  /*2af0*/  IADD3.X R83, PT, PT, R83, UR11, RZ, P1, !PT ;  /* 0x0000000b53537c10 */ /* 0x000fe20008ffe4ff */
[----:B--2---:R-:W3:Y:S06]  /*2b00*/  LDCU.128 UR8, c[0x0][0x3a0] ;  /* 0x00007400ff0877ac */ /* 0x004eec0008000c00 */
.L_x_3800:
[----:B------:R-:W-:Y:S01]  /*2b10*/  VIADD R102, R102, 0x80 ;  /* 0x0000008066667836 */ /* 0x000fe20000000000 */
[----:B------:R-:W-:Y:S01]  /*2b20*/  BSSY.RECONVERGENT B0, `(.L_x_3701) ;  /* 0x0000014000007945 */ /* 0x000fe20003800200 */
[----:B------:R-:W-:Y:S03]  /*2b30*/  VIADD R103, R103, 0x80 ;  /* 0x0000008067677836 */ /* 0x000fe60000000000 */
[-C--:B------:R-:W-:Y:S02]  /*2b40*/  ISETP.GE.AND P0, PT, R128, R102.reuse, PT ;  /* 0x000000668000720c */ /* 0x080fe40003f06270 */
[-C--:B------:R-:W-:Y:S02]  /*2b50*/  ISETP.GE.AND P2, PT, R116, R102.reuse, PT ;  /* 0x000000667400720c */ /* 0x080fe40003f46270 */
        /* <DEDUP_REMOVED lines=13> */
[----:B------:R-:W4:Y:S01]  /*2c30*/  @!P1 LDG.E.128 R4, desc[UR6][R80.64+0x80] ;  /* 0x0000800650049981 */ /* 0x000f22000c1e1d00 */
[----:B--2---:R-:W-:Y:S05]  /*2c40*/  @!P1 IMAD.MOV.U32 R77, RZ, RZ, R73 ;  /* 0x000000ffff4d9224 */ /* 0x004fea00078e0049 */
[----:B----4-:R2:W-:Y:S02]  /*2c50*/  @!P1 STG.E.128 desc[UR6][R76.64+0x80], R4 ;  /* 0x000080044c009986 */ /* 0x0105e4000c101d06 */
.L_x_3702:
[----:B-1-3--:R-:W-:Y:S05]  /*2c60*/  BSYNC.RECONVERGENT B0 ;  /* 0x0000000000007941 */ /* 0x00afea0003800200 */
.L_x_3701:
[----:B------:R-:W-:Y:S04]  /*2c70*/  BSSY.RECONVERGENT B0, `(.L_x_3703) ;  /* 0x000000d000007945 */ /* 0x000fe80003800200 */
[----:B------:R-:W-:Y:S05]  /*2c80*/  @!P3 BRA `(.L_x_3704) ;  /* 0x00000000002cb947 */ /* 0x000fea0003800000 */
[----:B------:R-:W1:Y:S01]  /*2c90*/  LDC.64 R2, c[0x0][0x4b0] ;  /* 0x00012c00ff027b82 */ /* 0x000e620000000a00 */
[----:B------:R-:W-:Y:S02]  /*2ca0*/  ISETP.GE.AND P2, PT, R10, UR16, PT ;  /* 0x000000100a007c0c */ /* 0x000fe4000bf46270 */
[C---:B------:R-:W-:Y:S04]  /*2cb0*/  LEA R18, P3, R65.reuse, R76, 0x1 ;  /* 0x0000004c41127211 */ /* 0x040fe800078608ff */
[----:B------:R-:W-:Y:S02]  /*2cc0*/  LEA.HI.X R19, R65, R73, R64, 0x1, P3 ;  /* 0x0000004941137211 */ /* 0x000fe400018f0c40 */
[C---:B-1----:R-:W-:Y:S04]  /*2cd0*/  LEA R24, P1, R2.reuse, R80, 0x5 ;  /* 0x0000005002187211 */ /* 0x042fe800078228ff */
[----:B------:R-:W-:Y:S02]  /*2ce0*/  LEA.HI.X R25, R2, R81, R3, 0x5, P1 ;  /* 0x0000005102197211 */ /* 0x000fe400008f2c03 */
[----:B------:R-:W-:Y:S03]  /*2cf0*/  ISETP.GE.AND P1, PT, R9, UR16, PT ;  /* 0x0000001009007c0c */ /* 0x000fe6000bf26270 */
[----:B------:R-:W3:Y:S04]  /*2d00*/  @!P2 LDG.E.128 R20, desc[UR6][R24.64] ;  /* 0x000000061814a981 */ /* 0x000ee8000c1e1d00 */
[----:B---3--:R1:W-:Y:S06]  /*2d10*/  @!P2 STG.E.128 desc[UR6][R18.64], R20 ;  /* 0x000000141200a986 */ /* 0x0083ec000c101d06 */
[----:B--2---:R-:W2:Y:S04]  /*2d20*/  @!P1 LDG.E.128 R4, desc[UR6][R24.64+0x80] ;  /* 0x0000800618049981 */ /* 0x004ea8000c1e1d00 */
[----:B--2---:R1:W-:Y:S02]  /*2d30*/  @!P1 STG.E.128 desc[UR6][R18.64+0x80], R4 ;  /* 0x0000800412009986 */ /* 0x0043e4000c101d06 */
.L_x_3704:
[----:B------:R-:W-:Y:S05]  /*2d40*/  BSYNC.RECONVERGENT B0 ;  /* 0x0000000000007941 */ /* 0x000fea0003800200 */
.L_x_3703:
        /* <DEDUP_REMOVED lines=14> */
.L_x_3706:
[----:B------:R-:W-:Y:S05]  /*2e30*/  BSYNC.RECONVERGENT B0 ;  /* 0x0000000000007941 */ /* 0x000fea0003800200 */
.L_x_3705:
[-C--:B------:R-:W-:Y:S01]  /*2e40*/  ISETP.LT.OR P1, PT, R114, R103.reuse, P4 ;  /* 0x000000677200720c */ /* 0x080fe20002721670 */
[----:B------:R-:W-:Y:S01]  /*2e50*/  BSSY.RECONVERGENT B0, `(.L_x_3707) ;  /* 0x0000014000007945 */ /* 0x000fe20003800200 */
[C---:B------:R-:W-:Y:S02]  /*2e60*/  ISETP.GE.AND P6, PT, R113.reuse, R102, PT ;  /* 0x000000667100720c */ /* 0x040fe40003fc6270 */
[----:B------:R-:W-:Y:S02]  /*2e70*/  P2R R121, PR, RZ, 0x2 ;  /* 0x00000002ff797803 */ /* 0x000fe40000000000 */
[----:B------:R-:W-:Y:S07]  /*2e80*/  ISETP.LT.OR P6, PT, R113, R103, P6 ;  /* 0x000000677100720c */ /* 0x000fee00037c1670 */
[----:B------:R-:W-:Y:S06]  /*2e90*/  @P1 BRA `(.L_x_3708) ;  /* 0x00000000003c1947 */ /* 0x000fec0003800000 */
[----:B------:R-:W1:Y:S01]  /*2ea0*/  LDC.64 R2, c[0x0][0x4b0] ;  /* 0x00012c00ff027b82 */ /* 0x000e620000000a00 */
[----:B------:R-:W-:Y:S02]  /*2eb0*/  ISETP.GE.AND P2, PT, R10, UR16, PT ;  /* 0x000000100a007c0c */ /* 0x000fe4000bf46270 */
[----:B--2---:R-:W-:Y:S02]  /*2ec0*/  MOV R77, R73 ;  /* 0x00000049004d7202 */ /* 0x004fe40000000f00 */
[----:B------:R-:W-:Y:S01]  /*2ed0*/  ISETP.GE.AND P1, PT, R9, UR16, PT ;  /* 0x0000001009007c0c */ /* 0x000fe2000bf26270 */
[----:B-1-3--:R-:W-:Y:S04]  /*2ee0*/  IMAD.WIDE.U32 R18, R2, 0x60, R80 ;  /* 0x0000006002127825 */ /* 0x00afe800078e0050 */
        /* <DEDUP_REMOVED lines=10> */
.L_x_3708:
[----:B------:R-:W-:Y:S05]  /*2f90*/  BSYNC.RECONVERGENT B0 ;  /* 0x0000000000007941 */ /* 0x000fea0003800200 */
.L_x_3707:
        /* <DEDUP_REMOVED lines=17> */
.L_x_3710:
[----:B------:R-:W-:Y:S05]  /*30b0*/  BSYNC.RECONVERGENT B0 ;  /* 0x0000000000007941 */ /* 0x000fea0003800200 */
.L_x_3709:
[-C--:B------:R-:W-:Y:S01]  /*30c0*/  ISETP.GE.AND P5, PT, R112, R103.reuse, !P5 ;  /* 0x000000677000720c */ /* 0x080fe20006fa6270 */
[----:B------:R-:W-:Y:S01]  /*30d0*/  BSSY.RECONVERGENT B0, `(.L_x_3711) ;  /* 0x0000014000007945 */ /* 0x000fe20003800200 */
[C---:B------:R-:W-:Y:S04]  /*30e0*/  ISETP.GE.AND P4, PT, R111.reuse, R102, PT ;  /* 0x000000666f00720c */ /* 0x040fe80003f86270 */
[----:B------:R-:W-:Y:S07]  /*30f0*/  ISETP.GE.AND P4, PT, R111, R103, !P4 ;  /* 0x000000676f00720c */ /* 0x000fee0006786270 */
[----:B------:R-:W-:Y:S05]  /*3100*/  @!P5 BRA `(.L_x_3712) ;  /* 0x000000000040d947 */ /* 0x000fea0003800000 */
[----:B------:R-:W1:Y:S01]  /*3110*/  LDC.64 R2, c[0x0][0x4b0] ;  /* 0x00012c00ff027b82 */ /* 0x000e620000000a00 */
[----:B------:R-:W-:Y:S02]  /*3120*/  ISETP.GE.AND P1, PT, R10, UR16, PT ;  /* 0x000000100a007c0c */ /* 0x000fe4000bf26270 */
[----:B--2---:R-:W-:Y:S01]  /*3130*/  MOV R77, R73 ;  /* 0x00000049004d7202 */ /* 0x004fe20000000f00 */
[----:B-1-3--:R-:W-:Y:S04]  /*3140*/  IMAD.WIDE.U32 R18, R2, 0xa0, R80 ;  /* 0x000000a002127825 */ /* 0x00afe800078e0050 */
        /* <DEDUP_REMOVED lines=12> */
.L_x_3712:
[----:B------:R-:W-:Y:S05]  /*3210*/  BSYNC.RECONVERGENT B0 ;  /* 0x0000000000007941 */ /* 0x000fea0003800200 */
.L_x_3711:
        /* <DEDUP_REMOVED lines=23> */
.L_x_3714:
[----:B------:R-:W-:Y:S05]  /*3390*/  BSYNC.RECONVERGENT B0 ;  /* 0x0000000000007941 */ /* 0x000fea0003800200 */
.L_x_3713:
[----:B------:R-:W-:Y:S04]  /*33a0*/  BSSY.RECONVERGENT B0, `(.L_x_3715) ;  /* 0x0000012000007945 */ /* 0x000fe80003800200 */
        /* <DEDUP_REMOVED lines=17> */
.L_x_3716:
[----:B------:R-:W-:Y:S05]  /*34c0*/  BSYNC.RECONVERGENT B0 ;  /* 0x0000000000007941 */ /* 0x000fea0003800200 */
.L_x_3715:
        /* <DEDUP_REMOVED lines=8> */
[----:B-1-34-:R-:W3:Y:S01]  /*3550*/  @!P0 LDG.E.128 R20, desc[UR6][R12.64] ;  /* 0x000000060c148981 */ /* 0x01aee2000c1e1d00 */
[--C-:B------:R-:W-:Y:S05]  /*3560*/  @!P0 IMAD.MOV.U32 R79, RZ, RZ, R75.reuse ;  /* 0x000000ffff4f8224 */ /* 0x100fea00078e004b */
[----:B---3--:R1:W-:Y:S01]  /*3570*/  @!P0 STG.E.128 desc[UR6][R78.64], R20 ;  /* 0x000000144e008986 */ /* 0x0083e2000c101d06 */
[----:B------:R-:W-:Y:S11]  /*3580*/  ISETP.GE.AND P0, PT, R9, UR16, PT ;  /* 0x0000001009007c0c */ /* 0x000ff6000bf06270 */
[----:B------:R-:W-:Y:S02]  /*3590*/  @!UPT UIADD3 URZ, UPT, UPT, URZ, URZ, URZ ;  /* 0x000000fffffff290 */ /* 0x000fe4000fffe0ff */
[----:B--2---:R-:W2:Y:S01]  /*35a0*/  @!P0 LDG.E.128 R4, desc[UR6][R12.64+0x80] ;  /* 0x000080060c048981 */ /* 0x004ea2000c1e1d00 */
[----:B-1----:R-:W-:Y:S05]  /*35b0*/  @!P0 IMAD.MOV.U32 R79, RZ, RZ, R75 ;  /* 0x000000ffff4f8224 */ /* 0x002fea00078e004b */
[----:B--2---:R1:W-:Y:S02]  /*35c0*/  @!P0 STG.E.128 desc[UR6][R78.64+0x80], R4 ;  /* 0x000080044e008986 */ /* 0x0043e4000c101d06 */
.L_x_3720:
[----:B------:R-:W-:Y:S05]  /*35d0*/  BSYNC.RECONVERGENT B0 ;  /* 0x0000000000007941 */ /* 0x000fea0003800200 */
.L_x_3719:
[----:B------:R-:W-:Y:S01]  /*35e0*/  ISETP.NE.AND P0, PT, R55, RZ, PT ;  /* 0x000000ff3700720c */ /* 0x000fe20003f05270 */
[----:B------:R-:W-:Y:S11]  /*35f0*/  BSSY.RECONVERGENT B0, `(.L_x_3721) ;  /* 0x000000f000007945 */ /* 0x000ff60003800200 */
[----:B------:R-:W-:Y:S01]  /*3600*/  @!UPT UIADD3 URZ, UPT, UPT, URZ, URZ, URZ ;  /* 0x000000fffffff290 */ /* 0x000fe2000fffe0ff */
[----:B------:R-:W-:Y:S05]  /*3610*/  @!P0 BRA `(.L_x_3722) ;  /* 0x0000000000308947 */ /* 0x000fea0003800000 */
[C---:B-1-3--:R-:W-:Y:S04]  /*3620*/  LEA R18, P0, R91.reuse, R12, 0x1 ;  /* 0x0000000c5b127211 */ /* 0x04afe800078008ff */
[----:B------:R-:W-:Y:S02]  /*3630*/  LEA.HI.X R19, R91, R13, R90, 0x1, P0 ;  /* 0x0000000d5b137211 */ /* 0x000fe400000f0c5a */
[C---:B------:R-:W-:Y:S04]  /*3640*/  LEA R2, P0, R69.reuse, R78, 0x1 ;  /* 0x0000004e45027211 */ /* 0x040fe800078008ff */
[----:B------:R-:W-:Y:S02]  /*3650*/  LEA.HI.X R3, R69, R75, R72, 0x1, P0 ;  /* 0x0000004b45037211 */ /* 0x000fe400000f0c48 */
[----:B------:R-:W-:Y:S11]  /*3660*/  ISETP.GE.AND P0, PT, R10, UR16, PT ;  /* 0x000000100a007c0c */ /* 0x000ff6000bf06270 */
[----:B------:R-:W-:Y:S02]  /*3670*/  @!UPT UIADD3 URZ, UPT, UPT, URZ, URZ, URZ ;  /* 0x000000fffffff290 */ /* 0x000fe4000fffe0ff */
[----:B----4-:R-:W3:Y:S04]  /*3680*/  @!P0 LDG.E.128 R20, desc[UR6][R18.64] ;  /* 0x0000000612148981 */ /* 0x010ee8000c1e1d00 */
[----:B---3--:R1:W-:Y:S01]  /*3690*/  @!P0 STG.E.128 desc[UR6][R2.64], R20 ;  /* 0x0000001402008986 */ /* 0x0083e2000c101d06 */
[----:B------:R-:W-:Y:S11]  /*36a0*/  ISETP.GE.AND P0, PT, R9, UR16, PT ;  /* 0x0000001009007c0c */ /* 0x000ff6000bf06270 */
[----:B------:R-:W-:Y:S02]  /*36b0*/  @!UPT UIADD3 URZ, UPT, UPT, URZ, URZ, URZ ;  /* 0x000000fffffff290 */ /* 0x000fe4000fffe0ff */
[----:B--2---:R-:W2:Y:S04]  /*36c0*/  @!P0 LDG.E.128 R4, desc[UR6][R18.64+0x80] ;  /* 0x0000800612048981 */ /* 0x004ea8000c1e1d00 */
[----:B--2---:R1:W-:Y:S02]  /*36d0*/  @!P0 STG.E.128 desc[UR6][R2.64+0x80], R4 ;  /* 0x0000800402008986 */ /* 0x0043e4000c101d06 */
.L_x_3722:
[----:B------:R-:W-:Y:S05]  /*36e0*/  BSYNC.RECONVERGENT B0 ;  /* 0x0000000000007941 */ /* 0x000fea0003800200 */
.L_x_3721:
        /* <DEDUP_REMOVED lines=18> */
.L_x_3724:
[----:B------:R-:W-:Y:S05]  /*3810*/  BSYNC.RECONVERGENT B0 ;  /* 0x0000000000007941 */ /* 0x000fea0003800200 */
.L_x_3723:
[----:B------:R-:W-:Y:S01]  /*3820*/  ISETP.NE.AND P0, PT, R121, RZ, PT ;  /* 0x000000ff7900720c */ /* 0x000fe20003f05270 */
[----:B------:R-:W-:Y:S11]  /*3830*/  BSSY.RECONVERGENT B0, `(.L_x_3725) ;  /* 0x0000012000007945 */ /* 0x000ff60003800200 */
[----:B------:R-:W-:Y:S01]  /*3840*/  @!UPT UIADD3 URZ, UPT, UPT, URZ, URZ, URZ ;  /* 0x000000fffffff290 */ /* 0x000fe2000fffe0ff */
[----:B------:R-:W-:Y:S05]  /*3850*/  @P0 BRA `(.L_x_3726) ;  /* 0x00000000003c0947 */ /* 0x000fea0003800000 */
[----:B-1----:R-:W3:Y:S01]  /*3860*/  LDC.64 R2, c[0x0][0x4a8] ;  /* 0x00012a00ff027b82 */ /* 0x002ee20000000a00 */
[----:B------:R-:W-:Y:S02]  /*3870*/  ISETP.GE.AND P1, PT, R10, UR16, PT ;  /* 0x000000100a007c0c */ /* 0x000fe4000bf26270 */
[----:B------:R-:W-:Y:S02]  /*3880*/  MOV R79, R75 ;  /* 0x0000004b004f7202 */ /* 0x000fe40000000f00 */
[----:B------:R-:W-:Y:S01]  /*3890*/  ISETP.GE.AND P0, PT, R9, UR16, PT ;  /* 0x0000001009007c0c */ /* 0x000fe2000bf06270 */
[----:B---3--:R-:W-:Y:S04]  /*38a0*/  IMAD.WIDE.U32 R18, R2, 0x60, R12 ;  /* 0x0000006002127825 */ /* 0x008fe800078e000c */
[----:B------:R-:W-:Y:S05]  /*38b0*/  IMAD R3, R3, 0x60, RZ ;  /* 0x0000006003037824 */ /* 0x000fea00078e02ff */
[----:B------:R-:W-:Y:S02]  /*38c0*/  IADD3 R19, PT, PT, R19, R3, RZ ;  /* 0x0000000313137210 */ /* 0x000fe40007ffe0ff */
[----:B------:R-:W1:Y:S03]  /*38d0*/  LDC.64 R2, c[0x0][0x3b8] ;  /* 0x0000ee00ff027b82 */ /* 0x000e660000000a00 */
[----:B--2-4-:R-:W2:Y:S01]  /*38e0*/  @!P1 LDG.E.128 R4, desc[UR6][R18.64] ;  /* 0x0000000612049981 */ /* 0x014ea2000c1e1d00 */
[----:B-1----:R-:W-:Y:S04]  /*38f0*/  IMAD.WIDE.U32 R24, R2, 0x60, R78 ;  /* 0x0000006002187825 */ /* 0x002fe800078e004e */
[----:B------:R-:W-:Y:S05]  /*3900*/  IMAD R3, R3, 0x60, RZ ;  /* 0x0000006003037824 */ /* 0x000fea00078e02ff */
[----:B------:R-:W-:Y:S05]  /*3910*/  IADD3 R25, PT, PT, R25, R3, RZ ;  /* 0x0000000319197210 */ /* 0x000fea0007ffe0ff */
[----:B--2---:R1:W-:Y:S04]  /*3920*/  @!P1 STG.E.128 desc[UR6][R24.64], R4 ;  /* 0x0000000418009986 */ /* 0x0043e8000c101d06 */
[----:B------:R-:W2:Y:S04]  /*3930*/  @!P0 LDG.E.128 R20, desc[UR6][R18.64+0x80] ;  /* 0x0000800612148981 */ /* 0x000ea8000c1e1d00 */
[----:B--2---:R1:W-:Y:S02]  /*3940*/  @!P0 STG.E.128 desc[UR6][R24.64+0x80], R20 ;  /* 0x0000801418008986 */ /* 0x0043e4000c101d06 */
.L_x_3726:
[----:B------:R-:W-:Y:S05]  /*3950*/  BSYNC.RECONVERGENT B0 ;  /* 0x0000000000007941 */ /* 0x000fea0003800200 */
.L_x_3725:
        /* <DEDUP_REMOVED lines=14> */
.L_x_3728:
[----:B------:R-:W-:Y:S05]  /*3a40*/  BSYNC.RECONVERGENT B0 ;  /* 0x0000000000007941 */ /* 0x000fea0003800200 */
.L_x_3727:
[----:B------:R-:W-:Y:S04]  /*3a50*/  BSSY.RECONVERGENT B0, `(.L_x_3729) ;  /* 0x0000011000007945 */ /* 0x000fe80003800200 */
[----:B------:R-:W-:Y:S05]  /*3a60*/  @!P5 BRA `(.L_x_3730) ;  /* 0x00000000003cd947 */ /* 0x000fea0003800000 */
        /* <DEDUP_REMOVED lines=15> */
.L_x_3730:
[----:B------:R-:W-:Y:S05]  /*3b60*/  BSYNC.RECONVERGENT B0 ;  /* 0x0000000000007941 */ /* 0x000fea0003800200 */
.L_x_3729:
        /* <DEDUP_REMOVED lines=17> */
.L_x_3732:
[----:B------:R-:W-:Y:S05]  /*3c80*/  BSYNC.RECONVERGENT B0 ;  /* 0x0000000000007941 */ /* 0x000fea0003800200 */
.L_x_3731:
[----:B------:R-:W-:Y:S01]  /*3c90*/  MOV R15, RZ ;  /* 0x000000ff000f7202 */ /* 0x000fe20000000f00 */
[----:B------:R-:W-:Y:S05]  /*3ca0*/  @!P3 BRA `(.L_x_3733) ;  /* 0x000000a00054b947 */ /* 0x000fea0003800000 */
[----:B-1----:R-:W3:Y:S01]  /*3cb0*/  LDC.64 R2, c[0x0][0x4a8] ;  /* 0x00012a00ff027b82 */ /* 0x002ee20000000a00 */
[----:B------:R-:W-:Y:S02]  /*3cc0*/  ISETP.GE.AND P0, PT, R10, UR16, PT ;  /* 0x000000100a007c0c */ /* 0x000fe4000bf06270 */
[----:B------:R-:W-:Y:S01]  /*3cd0*/  MOV R79, R75 ;  /* 0x0000004b004f7202 */ /* 0x000fe20000000f00 */
        /* <DEDUP_REMOVED lines=15> */
.L_x_3718:
        /* <DEDUP_REMOVED lines=12> */
[----:B-1-34-:R-:W3:Y:S01]  /*3e90*/  LDG.E.128 R20, desc[UR6][R12.64] ;  /* 0x000000060c147981 */ /* 0x01aee2000c1e1d00 */
[----:B------:R-:W-:Y:S11]  /*3ea0*/  MOV R79, R75 ;  /* 0x0000004b004f7202 */ /* 0x000ff60000000f00 */
[----:B------:R-:W4:Y:S06]  /*3eb0*/  @!P0 LDG.E.64 R32, desc[UR6][R52.64] ;  /* 0x0000000634208981 */ /* 0x000f2c000c1e1b00 */
[----:B--2---:R-:W2:Y:S01]  /*3ec0*/  @!P0 LDG.E.64 R6, desc[UR6][R16.64] ;  /* 0x0000000610068981 */ /* 0x004ea2000c1e1b00 */
[--C-:B----4-:R-:W-:Y:S01]  /*3ed0*/  @!P0 HADD2.F32 R27, -RZ, R32.reuse.H0_H0 ;  /* 0x20000020ff1b8230 */ /* 0x110fe20000004100 */
[----:B---3--:R-:W-:Y:S01]  /*3ee0*/  @!P0 MOV R19, R20 ;  /* 0x0000001400138202 */ /* 0x008fe20000000f00 */
[----:B------:R-:W-:Y:S01]  /*3ef0*/  @!P0 HADD2.F32 R26, -RZ, R33.H0_H0 ;  /* 0x20000021ff1a8230 */ /* 0x000fe20000004100 */
[----:B------:R-:W-:Y:S01]  /*3f00*/  @!P0 MOV R8, R21 ;  /* 0x0000001500088202 */ /* 0x000fe20000000f00 */
[----:B------:R-:W-:Y:S02]  /*3f10*/  @!P0 HADD2.F32 R31, -RZ, R32.H1_H1 ;  /* 0x30000020ff1f8230 */ /* 0x000fe40000004100 */
[--C-:B------:R-:W-:Y:S02]  /*3f20*/  @!P0 HADD2.F32 R25, -RZ, R19.reuse.H1_H1 ;  /* 0x30000013ff198230 */ /* 0x100fe40000004100 */
[--C-:B--2---:R-:W-:Y:S02]  /*3f30*/  @!P0 HADD2.F32 R18, -RZ, R6.reuse.H0_H0 ;  /* 0x20000006ff128230 */ /* 0x104fe40000004100 */
        /* <DEDUP_REMOVED lines=38> */
.L_x_3738:
[----:B------:R-:W-:Y:S05]  /*41a0*/  BSYNC.RECONVERGENT B0 ;  /* 0x0000000000007941 */ /* 0x000fea0003800200 */
.L_x_3737:
[----:B------:R-:W-:Y:S11]  /*41b0*/  ISETP.GE.AND P0, PT, R9, R34, PT ;  /* 0x000000220900720c */ /* 0x000ff60003f06270 */
        /* <DEDUP_REMOVED lines=52> */
.L_x_3736:
[----:B------:R-:W-:Y:S05]  /*4500*/  BSYNC.RECONVERGENT B1 ;  /* 0x0000000000017941 */ /* 0x000fea0003800200 */
.L_x_3735:
        /* <DEDUP_REMOVED lines=68> */
.L_x_3742:
[----:B------:R-:W-:Y:S05]  /*4950*/  BSYNC.RECONVERGENT B0 ;  /* 0x0000000000007941 */ /* 0x000fea0003800200 */
.L_x_3741:
        /* <DEDUP_REMOVED lines=53> */
.L_x_3740:
[----:B------:R-:W-:Y:S05]  /*4cb0*/  BSYNC.RECONVERGENT B1 ;  /* 0x0000000000017941 */ /* 0x000fea0003800200 */
.L_x_3739:
        /* <DEDUP_REMOVED lines=69> */
.L_x_3746:
[----:B------:R-:W-:Y:S05]  /*5110*/  BSYNC.RECONVERGENT B0 ;  /* 0x0000000000007941 */ /* 0x000fea0003800200 */
.L_x_3745:
        /* <DEDUP_REMOVED lines=53> */
.L_x_3744:
[----:B------:R-:W-:Y:S05]  /*5470*/  BSYNC.RECONVERGENT B1 ;  /* 0x0000000000017941 */ /* 0x000fea0003800200 */
.L_x_3743:
[----:B------:R-:W-:Y:S01]  /*5480*/  ISETP.NE.AND P0, PT, R121, RZ, PT ;  /* 0x000000ff7900720c */ /* 0x000fe20003f05270 */
[----:B------:R-:W-:Y:S11]  /*5490*/  BSSY.RECONVERGENT B1, `(.L_x_3747) ;  /* 0x000007b000017945 */ /* 0x000ff60003800200 */
[----:B------:R-:W-:Y:S01]  /*54a0*/  @!UPT UIADD3 URZ, UPT, UPT, URZ, URZ, URZ ;  /* 0x000000fffffff290 */ /* 0x000fe2000fffe0ff */
[----:B------:R-:W-:Y:S05]  /*54b0*/  @P0 BRA `(.L_x_3748) ;  /* 0x0000000400e00947 */ /* 0x000fea0003800000 */
[----:B------:R-:W-:Y:S01]  /*54c0*/  IMAD.MOV.U32 R79, RZ, RZ, R75 ;  /* 0x000000ffff4f7224 */ /* 0x000fe200078e004b */
        /* <DEDUP_REMOVED lines=12> */
[----:B---34-:R-:W-:Y:S03]  /*5590*/  IMAD.WIDE.U32 R42, R2, 0x60, R78 ;  /* 0x00000060022a7825 */ /* 0x018fe600078e004e */
[----:B------:R-:W-:Y:S01]  /*55a0*/  IADD3 R49, PT, PT, R49, R5, RZ ;  /* 0x0000000531317210 */ /* 0x000fe20007ffe0ff */
[----:B------:R-:W-:Y:S04]  /*55b0*/  IMAD R3, R3, 0x60, RZ ;  /* 0x0000006003037824 */ /* 0x000fe800078e02ff */
        /* <DEDUP_REMOVED lines=52> */
.L_x_3750:
[----:B------:R-:W-:Y:S05]  /*5900*/  BSYNC.RECONVERGENT B0 ;  /* 0x0000000000007941 */ /* 0x000fea0003800200 */
.L_x_3749:
        /* <DEDUP_REMOVED lines=51> */
.L_x_3748:
[----:B------:R-:W-:Y:S05]  /*5c40*/  BSYNC.RECONVERGENT B1 ;  /* 0x0000000000017941 */ /* 0x000fea0003800200 */
.L_x_3747:
        /* <DEDUP_REMOVED lines=65> */
.L_x_3754:
[----:B------:R-:W-:Y:S05]  /*6060*/  BSYNC.RECONVERGENT B0 ;  /* 0x0000000000007941 */ /* 0x000fea0003800200 */
.L_x_3753:
        /* <DEDUP_REMOVED lines=51> */
.L_x_3752:
[----:B------:R-:W-:Y:S05]  /*63a0*/  BSYNC.RECONVERGENT B1 ;  /* 0x0000000000017941 */ /* 0x000fea0003800200 */
.L_x_3751:
[----:B------:R-:W-:Y:S04]  /*63b0*/  BSSY.RECONVERGENT B1, `(.L_x_3755) ;  /* 0x000007a000017945 */ /* 0x000fe80003800200 */
[----:B------:R-:W-:Y:S05]  /*63c0*/  @!P5 BRA `(.L_x_3756) ;  /* 0x0000000400e0d947 */ /* 0x000fea0003800000 */
[----:B------:R-:W-:Y:S01]  /*63d0*/  IMAD.MOV.U32 R79, RZ, RZ, R75 ;  /* 0x000000ffff4f7224 */ /* 0x000fe200078e004b */
        /* <DEDUP_REMOVED lines=12> */
[----:B-1-34-:R-:W-:Y:S03]  /*64a0*/  IMAD.WIDE.U32 R42, R2, 0xa0, R78 ;  /* 0x000000a0022a7825 */ /* 0x01afe600078e004e */
[----:B------:R-:W-:Y:S01]  /*64b0*/  IADD3 R49, PT, PT, R49, R5, RZ ;  /* 0x0000000531317210 */ /* 0x000fe20007ffe0ff */
[----:B------:R-:W-:Y:S04]  /*64c0*/  IMAD R3, R3, 0xa0, RZ ;  /* 0x000000a003037824 */ /* 0x000fe800078e02ff */
        /* <DEDUP_REMOVED lines=52> */
.L_x_3758:
[----:B------:R-:W-:Y:S05]  /*6810*/  BSYNC.RECONVERGENT B0 ;  /* 0x0000000000007941 */ /* 0x000fea0003800200 */
.L_x_3757:
        /* <DEDUP_REMOVED lines=51> */
.L_x_3756:
[----:B------:R-:W-:Y:S05]  /*6b50*/  BSYNC.RECONVERGENT B1 ;  /* 0x0000000000017941 */ /* 0x000fea0003800200 */
.L_x_3755:
[----:B------:R-:W-:Y:S04]  /*6b60*/  BSSY.RECONVERGENT B1, `(.L_x_3759) ;  /* 0x0000078000017945 */ /* 0x000fe80003800200 */
[----:B------:R-:W-:Y:S05]  /*6b70*/  @!P4 BRA `(.L_x_3760) ;  /* 0x0000000400d8c947 */ /* 0x000fea0003800000 */
[C---:B------:R-:W-:Y:S01]  /*6b80*/  IMAD.WIDE R24, R14.reuse, 0xa0, R6 ;  /* 0x000000a00e187825 */ /* 0x040fe200078e0206 */
[----:B------:R-:W5:Y:S01]  /*6b90*/  LDC R0, c[0x0][0x440] ;  /* 0x00011000ff007b82 */ /* 0x000f620000000800 */
[----:B------:R-:W-:Y:S01]  /*6ba0*/  BSSY.RECONVERGENT B0, `(.L_x_3761) ;  /* 0x0000040000007945 */ /* 0x000fe20003800200 */
[----:B------:R-:W-:Y:S01]  /*6bb0*/  MOV R79, R75 ;  /* 0x0000004b004f7202 */ /* 0x000fe20000000f00 */
        /* <DEDUP_REMOVED lines=62> */
.L_x_3762:
[----:B------:R-:W-:Y:S05]  /*6fa0*/  BSYNC.RECONVERGENT B0 ;  /* 0x0000000000007941 */ /* 0x000fea0003800200 */
.L_x_3761:
        /* <DEDUP_REMOVED lines=51> */
.L_x_3760:
[----:B------:R-:W-:Y:S05]  /*72e0*/  BSYNC.RECONVERGENT B1 ;  /* 0x0000000000017941 */ /* 0x000fea0003800200 */
.L_x_3759:
[----:B------:R-:W-:Y:S04]  /*72f0*/  BSSY.RECONVERGENT B1, `(.L_x_3763) ;  /* 0x0000078000017945 */ /* 0x000fe80003800200 */
[----:B------:R-:W-:Y:S05]  /*7300*/  @!P3 BRA `(.L_x_3764) ;  /* 0x0000000400d8b947 */ /* 0x000fea0003800000 */
[C---:B------:R-:W-:Y:S01]  /*7310*/  IMAD.WIDE R6, R14.reuse, 0xc0, R6 ;  /* 0x000000c00e067825 */ /* 0x040fe200078e0206 */
[----:B------:R-:W5:Y:S01]  /*7320*/  LDC R0, c[0x0][0x440] ;  /* 0x00011000ff007b82 */ /* 0x000f620000000800 */
[----:B------:R-:W-:Y:S01]  /*7330*/  BSSY.RECONVERGENT B0, `(.L_x_3765) ;  /* 0x0000040000007945 */ /* 0x000fe20003800200 */
[----:B------:R-:W-:Y:S01]  /*7340*/  MOV R79, R75 ;  /* 0x0000004b004f7202 */ /* 0x000fe20000000f00 */
        /* <DEDUP_REMOVED lines=62> */
.L_x_3766:
[----:B------:R-:W-:Y:S05]  /*7730*/  BSYNC.RECONVERGENT B0 ;  /* 0x0000000000007941 */ /* 0x000fea0003800200 */
.L_x_3765:
        /* <DEDUP_REMOVED lines=51> */
.L_x_3764:
[----:B------:R-:W-:Y:S05]  /*7a70*/  BSYNC.RECONVERGENT B1 ;  /* 0x0000000000017941 */ /* 0x000fea0003800200 */
.L_x_3763:
        /* <DEDUP_REMOVED lines=8> */
.L_x_3734:
[----:B-1-3--:R-:W-:Y:S01]  /*7b00*/  LEA.HI R19, R15, R15, RZ, 0x1 ;  /* 0x0000000f0f137211 */ /* 0x00afe200078f08ff */
[----:B------:R-:W-:Y:S01]  /*7b10*/  BSSY.RECONVERGENT B1, `(.L_x_3767) ;  /* 0x00000c1000017945 */ /* 0x000fe20003800200 */
[----:B------:R-:W-:Y:S02]  /*7b20*/  SHF.R.U32.HI R18, RZ, 0x1, R15 ;  /* 0x00000001ff127819 */ /* 0x000fe4000001160f */
[----:B------:R-:W-:Y:S05]  /*7b30*/  SHF.R.S32.HI R19, RZ, 0x1, R19 ;  /* 0x00000001ff137819 */ /* 0x000fea0000011413 */
[----:B------:R-:W-:Y:S05]  /*7b40*/  IMAD.MOV R19, RZ, RZ, -R19 ;  /* 0x000000ffff137224 */ /* 0x000fea00078e0a13 */
[----:B--2---:R-:W-:Y:S01]  /*7b50*/  SHF.R.S32.HI R77, RZ, 0x1f, R19 ;  /* 0x0000001fff4d7819 */ /* 0x004fe20000011413 */
        /* <DEDUP_REMOVED lines=19> */
[----:B------:R-:W3:Y:S01]  /*7c90*/  @!P0 LDG.E.128 R20, desc[UR6][R38.64] ;  /* 0x0000000626148981 */ /* 0x000ee2000c1e1d00 */
[----:B------:R-:W-:Y:S02]  /*7ca0*/  MOV R79, R75 ;  /* 0x0000004b004f7202 */ /* 0x000fe40000000f00 */
        /* <DEDUP_REMOVED lines=73> */
.L_x_3770:
[----:B------:R-:W-:Y:S05]  /*8140*/  BSYNC.RECONVERGENT B0 ;  /* 0x0000000000007941 */ /* 0x000fea0003800200 */
.L_x_3769:
        /* <DEDUP_REMOVED lines=93> */
.L_x_3768:
[----:B------:R-:W-:Y:S05]  /*8720*/  BSYNC.RECONVERGENT B1 ;  /* 0x0000000000017941 */ /* 0x000fea0003800200 */
.L_x_3767:
[----:B------:R-:W-:Y:S01]  /*8730*/  ISETP.NE.AND P0, PT, R55, RZ, PT ;  /* 0x000000ff3700720c */ /* 0x000fe20003f05270 */
[----:B------:R-:W-:Y:S11]  /*8740*/  BSSY.RECONVERGENT B1, `(.L_x_3771) ;  /* 0x00000c2000017945 */ /* 0x000ff60003800200 */
[----:B------:R-:W-:Y:S01]  /*8750*/  @!UPT UIADD3 URZ, UPT, UPT, URZ, URZ, URZ ;  /* 0x000000fffffff290 */ /* 0x000fe2000fffe0ff */
[----:B------:R-:W-:Y:S05]  /*8760*/  @!P0 BRA `(.L_x_3772) ;  /* 0x0000000800fc8947 */ /* 0x000fea0003800000 */
[C---:B----4-:R-:W-:Y:S01]  /*8770*/  LEA R24, P0, R91.reuse, R12, 0x1 ;  /* 0x0000000c5b187211 */ /* 0x050fe200078008ff */
[----:B-12---:R-:W1:Y:S01]  /*8780*/  LDC R79, c[0x0][0x440] ;  /* 0x00011000ff4f7b82 */ /* 0x006e620000000800 */
[----:B------:R-:W-:Y:S02]  /*8790*/  BSSY.RECONVERGENT B0, `(.L_x_3773) ;  /* 0x0000060000007945 */ /* 0x000fe40003800200 */
[----:B------:R-:W-:Y:S02]  /*87a0*/  LEA.HI.X R25, R91, R13, R90, 0x1, P0 ;  /* 0x0000000d5b197211 */ /* 0x000fe400000f0c5a */
[C---:B------:R-:W-:Y:S04]  /*87b0*/  LEA R136, P0, R69.reuse, R78, 0x1 ;  /* 0x0000004e45887211 */ /* 0x040fe800078008ff */
[----:B------:R-:W-:Y:S02]  /*87c0*/  LEA.HI.X R137, R69, R75, R72, 0x1, P0 ;  /* 0x0000004b45897211 */ /* 0x000fe400000f0c48 */
        /* <DEDUP_REMOVED lines=92> */
.L_x_3774:
[----:B------:R-:W-:Y:S05]  /*8d90*/  BSYNC.RECONVERGENT B0 ;  /* 0x0000000000007941 */ /* 0x000fea0003800200 */
.L_x_3773:
[----:B------:R-:W-:Y:S11]  /*8da0*/  ISETP.GE.AND P0, PT, R9, R79, PT ;  /* 0x0000004f0900720c */ /* 0x000ff60003f06270 */
[----:B------:R-:W-:Y:S02]  /*8db0*/  @!UPT UIADD3 URZ, UPT, UPT, URZ, URZ, URZ ;  /* 0x000000fffffff290 */ /* 0x000fe4000fffe0ff */
[----:B------:R-:W-:Y:S05]  /*8dc0*/  @P0 BRA `(.L_x_3772) ;  /* 0x0000000400640947 */ /* 0x000fea0003800000 */
[C---:B------:R-:W-:Y:S01]  /*8dd0*/  ISETP.GE.AND P0, PT, R9.reuse, R15, PT ;  /* 0x0000000f0900720c */ /* 0x040fe20003f06270 */
[----:B-1----:R-:W2:Y:S11]  /*8de0*/  LDG.E.128 R56, desc[UR6][R24.64+0x80] ;  /* 0x0000800618387981 */ /* 0x002eb6000c1e1d00 */
        /* <DEDUP_REMOVED lines=87> */
.L_x_3772:
[----:B------:R-:W-:Y:S05]  /*9360*/  BSYNC.RECONVERGENT B1 ;  /* 0x0000000000017941 */ /* 0x000fea0003800200 */
.L_x_3771:
[----:B------:R-:W-:Y:S01]  /*9370*/  ISETP.NE.AND P0, PT, R123, RZ, PT ;  /* 0x000000ff7b00720c */ /* 0x000fe20003f05270 */
[----:B------:R-:W-:Y:S11]  /*9380*/  BSSY.RECONVERGENT B1, `(.L_x_3775) ;  /* 0x00000c4000017945 */ /* 0x000ff60003800200 */
[----:B------:R-:W-:Y:S01]  /*9390*/  @!UPT UIADD3 URZ, UPT, UPT, URZ, URZ, URZ ;  /* 0x000000fffffff290 */ /* 0x000fe2000fffe0ff */
[----:B------:R-:W-:Y:S05]  /*93a0*/  @P0 BRA `(.L_x_3776) ;  /* 0x0000000c00040947 */ /* 0x000fea0003800000 */
[----:B----4-:R-:W4:Y:S01]  /*93b0*/  LDC.64 R4, c[0x0][0x4a8] ;  /* 0x00012a00ff047b82 */ /* 0x010f220000000a00 */
[----:B------:R-:W-:Y:S07]  /*93c0*/  BSSY.RECONVERGENT B0, `(.L_x_3777) ;  /* 0x0000063000007945 */ /* 0x000fee0003800200 */
[----:B------:R-:W3:Y:S08]  /*93d0*/  LDC.64 R2, c[0x0][0x3b8] ;  /* 0x0000ee00ff027b82 */ /* 0x000ef00000000a00 */
[----:B-12---:R-:W1:Y:S01]  /*93e0*/  LDC R79, c[0x0][0x440] ;  /* 0x00011000ff4f7b82 */ /* 0x006e620000000800 */
[C---:B----4-:R-:W-:Y:S04]  /*93f0*/  LEA R24, P0, R4.reuse, R12, 0x6 ;  /* 0x0000000c04187211 */ /* 0x050fe800078030ff */
[----:B------:R-:W-:Y:S02]  /*9400*/  LEA.HI.X R25, R4, R13, R5, 0x6, P0 ;  /* 0x0000000d04197211 */ /* 0x000fe400000f3405 */
[C---:B---3--:R-:W-:Y:S04]  /*9410*/  LEA R136, P0, R2.reuse, R78, 0x6 ;  /* 0x0000004e02887211 */ /* 0x048fe800078030ff */
        /* <DEDUP_REMOVED lines=93> */
.L_x_3778:
[----:B------:R-:W-:Y:S05]  /*99f0*/  BSYNC.RECONVERGENT B0 ;  /* 0x0000000000007941 */ /* 0x000fea0003800200 */
.L_x_3777:
        /* <DEDUP_REMOVED lines=92> */
.L_x_3776:
[----:B------:R-:W-:Y:S05]  /*9fc0*/  BSYNC.RECONVERGENT B1 ;  /* 0x0000000000017941 */ /* 0x000fea0003800200 */
.L_x_3775:
[----:B------:R-:W-:Y:S01]  /*9fd0*/  ISETP.NE.AND P0, PT, R121, RZ, PT ;  /* 0x000000ff7900720c */ /* 0x000fe20003f05270 */
[----:B------:R-:W-:Y:S11]  /*9fe0*/  BSSY.RECONVERGENT B1, `(.L_x_3779) ;  /* 0x00000c6000017945 */ /* 0x000ff60003800200 */
[----:B------:R-:W-:Y:S01]  /*9ff0*/  @!UPT UIADD3 URZ, UPT, UPT, URZ, URZ, URZ ;  /* 0x000000fffffff290 */ /* 0x000fe2000fffe0ff */
[----:B------:R-:W-:Y:S05]  /*a000*/  @P0 BRA `(.L_x_3780) ;  /* 0x0000000c000c0947 */ /* 0x000fea0003800000 */
[----:B------:R-:W5:Y:S01]  /*a010*/  LDC R55, c[0x0][0x440] ;  /* 0x00011000ff377b82 */ /* 0x000f620000000800 */
[----:B-12---:R-:W-:Y:S01]  /*a020*/  MOV R79, R75 ;  /* 0x0000004b004f7202 */ /* 0x006fe20000000f00 */
[----:B------:R-:W-:Y:S06]  /*a030*/  BSSY.RECONVERGENT B0, `(.L_x_3781) ;  /* 0x0000064000007945 */ /* 0x000fec0003800200 */
[----:B----4-:R-:W1:Y:S08]  /*a040*/  LDC.64 R4, c[0x0][0x4a8] ;  /* 0x00012a00ff047b82 */ /* 0x010e700000000a00 */
[----:B------:R-:W3:Y:S01]  /*a050*/  LDC.64 R2, c[0x0][0x3b8] ;  /* 0x0000ee00ff027b82 */ /* 0x000ee20000000a00 */
[----:B-1----:R-:W-:Y:S01]  /*a060*/  IMAD.WIDE.U32 R24, R4, 0x60, R12 ;  /* 0x0000006004187825 */ /* 0x002fe200078e000c */
        /* <DEDUP_REMOVED lines=96> */
.L_x_3782:
[----:B------:R-:W-:Y:S05]  /*a670*/  BSYNC.RECONVERGENT B0 ;  /* 0x0000000000007941 */ /* 0x000fea0003800200 */
.L_x_3781:
[----:B------:R-:W-:Y:S11]  /*a680*/  ISETP.GE.AND P0, PT, R9, R55, PT ;  /* 0x000000370900720c */ /* 0x000ff60003f06270 */
[----:B------:R-:W-:Y:S02]  /*a690*/  @!UPT UIADD3 URZ, UPT, UPT, URZ, URZ, URZ ;  /* 0x000000fffffff290 */ /* 0x000fe4000fffe0ff */
[----:B------:R-:W-:Y:S05]  /*a6a0*/  @P0 BRA `(.L_x_3780) ;  /* 0x0000000400640947 */ /* 0x000fea0003800000 */
[C---:B------:R-:W-:Y:S01]  /*a6b0*/  ISETP.GE.AND P0, PT, R9.reuse, R15, PT ;  /* 0x0000000f0900720c */ /* 0x040fe20003f06270 */
[----:B------:R-:W2:Y:S11]  /*a6c0*/  LDG.E.128 R48, desc[UR6][R24.64+0x80] ;  /* 0x0000800618307981 */ /* 0x000eb6000c1e1d00 */
[----:B------:R-:W-:Y:S01]  /*a6d0*/  @!UPT UIADD3 URZ, UPT, UPT, URZ, URZ, URZ ;  /* 0x000000fffffff290 */ /* 0x000fe2000fffe0ff */
[----:B------:R-:W-:Y:S04]  /*a6e0*/  @!P0 ISETP.GE.U32.AND P1, PT, R9, R18, PT ;  /* 0x000000120900820c */ /* 0x000fe80003f26070 */
[----:B-1----:R-:W-:Y:S02]  /*a6f0*/  @!P0 SEL R56, R19, RZ, P1 ;  /* 0x000000ff13388207 */ /* 0x002fe40000800000 */
        /* <DEDUP_REMOVED lines=84> */
.L_x_3780:
[----:B------:R-:W-:Y:S05]  /*ac40*/  BSYNC.RECONVERGENT B1 ;  /* 0x0000000000017941 */ /* 0x000fea0003800200 */
.L_x_3779:
        /* <DEDUP_REMOVED lines=101> */
.L_x_3786:
[----:B------:R-:W-:Y:S05]  /*b2a0*/  BSYNC.RECONVERGENT B0 ;  /* 0x0000000000007941 */ /* 0x000fea0003800200 */
.L_x_3785:
        /* <DEDUP_REMOVED lines=92> */
.L_x_3784:
[----:B------:R-:W-:Y:S05]  /*b870*/  BSYNC.RECONVERGENT B1 ;  /* 0x0000000000017941 */ /* 0x000fea0003800200 */
.L_x_3783:
[----:B------:R-:W-:Y:S04]  /*b880*/  BSSY.RECONVERGENT B1, `(.L_x_3787) ;  /* 0x00000c5000017945 */ /* 0x000fe80003800200 */
[----:B------:R-:W-:Y:S05]  /*b890*/  @!P5 BRA `(.L_x_3788) ;  /* 0x0000000c000cd947 */ /* 0x000fea0003800000 */
        /* <DEDUP_REMOVED lines=102> */
.L_x_3790:
[----:B------:R-:W-:Y:S05]  /*bf00*/  BSYNC.RECONVERGENT B0 ;  /* 0x0000000000007941 */ /* 0x000fea0003800200 */
.L_x_3789:
[----:B------:R-:W-:Y:S11]  /*bf10*/  ISETP.GE.AND P0, PT, R9, R55, PT ;  /* 0x000000370900720c */ /* 0x000ff60003f06270 */
        /* <DEDUP_REMOVED lines=22> */
[--C-:B---3--:R-:W-:Y:S01]  /*c080*/  @!P0 HADD2.F32 R26, -RZ, R20.reuse.H1_H1 ;  /* 0x30000014ff1a8230 */ /* 0x108fe20000004100 */
[----:B--2---:R-:W-:Y:S01]  /*c090*/  @!P0 MOV R28, R40 ;  /* 0x00000028001c8202 */ /* 0x004fe20000000f00 */
[----:B------:R-:W-:Y:S01]  /*c0a0*/  @!P0 HADD2.F32 R27, -RZ, R20.H0_H0 ;  /* 0x20000014ff1b8230 */ /* 0x000fe20000004100 */
[----:B------:R-:W-:Y:S01]  /*c0b0*/  @!P0 MOV R44, R41 ;  /* 0x00000029002c8202 */ /* 0x000fe20000000f00 */
[--C-:B------:R-:W-:Y:S01]  /*c0c0*/  @!P0 HADD2.F32 R3, -RZ, R21.reuse.H0_H0 ;  /* 0x20000015ff038230 */ /* 0x100fe20000004100 */
[----:B------:R-:W-:Y:S01]  /*c0d0*/  @!P0 MOV R45, R43 ;  /* 0x0000002b002d8202 */ /* 0x000fe20000000f00 */
[----:B------:R-:W-:Y:S02]  /*c0e0*/  @!P0 HADD2.F32 R4, -RZ, R21.H1_H1 ;  /* 0x30000015ff048230 */ /* 0x000fe40000004100 */
[--C-:B----4-:R-:W-:Y:S02]  /*c0f0*/  @!P0 HADD2.F32 R29, -RZ, R32.reuse.H1_H1 ;  /* 0x30000020ff1d8230 */ /* 0x110fe40000004100 */
        /* <DEDUP_REMOVED lines=11> */
[----:B-----5:R-:W-:Y:S02]  /*c1b0*/  @!P0 HADD2.F32 R31, -RZ, R28.H1_H1 ;  /* 0x3000001cff1f8230 */ /* 0x020fe40000004100 */
        /* <DEDUP_REMOVED lines=49> */
.L_x_3788:
[----:B------:R-:W-:Y:S05]  /*c4d0*/  BSYNC.RECONVERGENT B1 ;  /* 0x0000000000017941 */ /* 0x000fea0003800200 */
.L_x_3787:
[----:B------:R-:W-:Y:S04]  /*c4e0*/  BSSY.RECONVERGENT B1, `(.L_x_3791) ;  /* 0x00000c5000017945 */ /* 0x000fe80003800200 */
[----:B------:R-:W-:Y:S05]  /*c4f0*/  @!P4 BRA `(.L_x_3792) ;  /* 0x0000000c000cc947 */ /* 0x000fea0003800000 */
[----:B------:R-:W5:Y:S01]  /*c500*/  LDC R46, c[0x0][0x440] ;  /* 0x00011000ff2e7b82 */ /* 0x000f620000000800 */
[----:B-12---:R-:W-:Y:S01]  /*c510*/  MOV R79, R75 ;  /* 0x0000004b004f7202 */ /* 0x006fe20000000f00 */
[----:B------:R-:W-:Y:S06]  /*c520*/  BSSY.RECONVERGENT B0, `(.L_x_3793) ;  /* 0x0000064000007945 */ /* 0x000fec0003800200 */
[----:B----4-:R-:W1:Y:S08]  /*c530*/  LDC.64 R4, c[0x0][0x4a8] ;  /* 0x00012a00ff047b82 */ /* 0x010e700000000a00 */
[----:B------:R-:W2:Y:S01]  /*c540*/  LDC.64 R2, c[0x0][0x3b8] ;  /* 0x0000ee00ff027b82 */ /* 0x000ea20000000a00 */
[----:B-1----:R-:W-:Y:S01]  /*c550*/  IMAD.WIDE.U32 R20, R4, 0xc0, R12 ;  /* 0x000000c004147825 */ /* 0x002fe200078e000c */
[----:B-----5:R-:W-:Y:S03]  /*c560*/  ISETP.GE.AND P0, PT, R10, R46, PT ;  /* 0x0000002e0a00720c */ /* 0x020fe60003f06270 */
[----:B------:R-:W-:Y:S02]  /*c570*/  IMAD R5, R5, 0xc0, RZ ;  /* 0x000000c005057824 */ /* 0x000fe400078e02ff */
[----:B--2---:R-:W-:Y:S03]  /*c580*/  IMAD.WIDE.U32 R44, R2, 0xc0, R78 ;  /* 0x000000c0022c7825 */ /* 0x004fe600078e004e */
        /* <DEDUP_REMOVED lines=17> */
[----:B------:R-:W4:Y:S01]  /*c6a0*/  @!P0 LDG.E.128 R4, desc[UR6][R4.64] ;  /* 0x0000000604048981 */ /* 0x000f22000c1e1d00 */
[C---:B------:R-:W-:Y:S02]  /*c6b0*/  @!P0 IADD3.X R41, PT, PT, R0.reuse, R83, RZ, P1, !PT ;  /* 0x0000005300298210 */ /* 0x040fe40000ffe4ff */
[----:B------:R-:W-:Y:S04]  /*c6c0*/  @!P0 IADD3 R24, P1, PT, R23, R84, RZ ;  /* 0x0000005417188210 */ /* 0x000fe80007f3e0ff */
[----:B------:R-:W-:Y:S01]  /*c6d0*/  @!P0 IADD3.X R25, PT, PT, R0, R85, RZ, P1, !PT ;  /* 0x0000005500198210 */ /* 0x000fe20000ffe4ff */
[----:B------:R-:W5:Y:S01]  /*c6e0*/  @!P0 LDG.E.128 R40, desc[UR6][R40.64] ;  /* 0x0000000628288981 */ /* 0x000f62000c1e1d00 */
[----:B------:R-:W-:Y:S07]  /*c6f0*/  ISETP.GE.U32.OR P1, PT, R10, R18, P0 ;  /* 0x000000120a00720c */ /* 0x000fee0000726470 */
[----:B------:R5:W3:Y:S01]  /*c700*/  @!P0 LDG.E.128 R32, desc[UR6][R24.64] ;  /* 0x0000000618208981 */ /* 0x000ae2000c1e1d00 */
[--C-:B----4-:R-:W-:Y:S02]  /*c710*/  @!P0 HADD2.F32 R0, -RZ, R4.reuse.H0_H0 ;  /* 0x20000004ff008230 */ /* 0x110fe40000004100 */
[----:B------:R-:W-:Y:S02]  /*c720*/  @!P0 HADD2.F32 R2, -RZ, R4.H1_H1 ;  /* 0x30000004ff028230 */ /* 0x000fe40000004100 */
[--C-:B------:R-:W-:Y:S02]  /*c730*/  @!P0 HADD2.F32 R3, -RZ, R5.reuse.H0_H0 ;  /* 0x20000005ff038230 */ /* 0x100fe40000004100 */
[----:B------:R-:W-:Y:S02]  /*c740*/  @!P0 HADD2.F32 R4, -RZ, R5.H1_H1 ;  /* 0x30000005ff048230 */ /* 0x000fe40000004100 */
[----:B-----5:R-:W-:Y:S02]  /*c750*/  @!P0 HADD2.F32 R24, -RZ, R42.H0_H0 ;  /* 0x2000002aff188230 */ /* 0x020fe40000004100 */
        /* <DEDUP_REMOVED lines=20> */
[----:B---3--:R-:W-:Y:S02]  /*c8a0*/  @!P0 HADD2.F32 R22, -RZ, R32.H0_H0 ;  /* 0x20000020ff168230 */ /* 0x008fe40000004100 */
        /* <DEDUP_REMOVED lines=43> */
.L_x_3794:
[----:B------:R-:W-:Y:S05]  /*cb60*/  BSYNC.RECONVERGENT B0 ;  /* 0x0000000000007941 */ /* 0x000fea0003800200 */
.L_x_3793:
        /* <DEDUP_REMOVED lines=23> */
[--C-:B----4-:R-:W-:Y:S01]  /*cce0*/  @!P0 HADD2.F32 R0, -RZ, R4.reuse.H0_H0 ;  /* 0x20000004ff008230 */ /* 0x110fe20000004100 */
[----:B--2---:R-:W-:Y:S01]  /*ccf0*/  @!P0 MOV R31, R37 ;  /* 0x00000025001f8202 */ /* 0x004fe20000000f00 */
[----:B------:R-:W-:Y:S02]  /*cd00*/  @!P0 HADD2.F32 R2, -RZ, R4.H1_H1 ;  /* 0x30000004ff028230 */ /* 0x000fe40000004100 */
[--C-:B------:R-:W-:Y:S02]  /*cd10*/  @!P0 HADD2.F32 R3, -RZ, R5.reuse.H0_H0 ;  /* 0x20000005ff038230 */ /* 0x100fe40000004100 */
[----:B------:R-:W-:Y:S02]  /*cd20*/  @!P0 HADD2.F32 R4, -RZ, R5.H1_H1 ;  /* 0x30000005ff048230 */ /* 0x000fe40000004100 */
[----:B-----5:R-:W-:Y:S02]  /*cd30*/  @!P0 HADD2.F32 R20, -RZ, R42.H0_H0 ;  /* 0x2000002aff148230 */ /* 0x020fe40000004100 */
        /* <DEDUP_REMOVED lines=14> */
[--C-:B-1----:R-:W-:Y:S02]  /*ce20*/  @!P0 HADD2.F32 R25, -RZ, R41.reuse.H1_H1 ;  /* 0x30000029ff198230 */ /* 0x102fe40000004100 */
        /* <DEDUP_REMOVED lines=9> */
[--C-:B---3--:R-:W-:Y:S02]  /*cec0*/  @!P0 HADD2.F32 R20, -RZ, R32.reuse.H0_H0 ;  /* 0x20000020ff148230 */ /* 0x108fe40000004100 */
        /* <DEDUP_REMOVED lines=38> */
.L_x_3792:
[----:B------:R-:W-:Y:S05]  /*d130*/  BSYNC.RECONVERGENT B1 ;  /* 0x0000000000017941 */ /* 0x000fea0003800200 */
.L_x_3791:
        /* <DEDUP_REMOVED lines=105> */
.L_x_3798:
[----:B------:R-:W-:Y:S05]  /*d7d0*/  BSYNC.RECONVERGENT B0 ;  /* 0x0000000000007941 */ /* 0x000fea0003800200 */
.L_x_3797:
        /* <DEDUP_REMOVED lines=13> */
[C---:B-1----:R-:W-:Y:S03]  /*d8b0*/  @!P0 IADD3 R36, P1, PT, R3.reuse, R82, RZ ;  /* 0x0000005203248210 */ /* 0x042fe60007f3e0ff */
[----:B------:R-:W5:Y:S01]  /*d8c0*/  @!P0 LDG.E.128 R4, desc[UR6][R4.64+0x80] ;  /* 0x0000800604048981 */ /* 0x000f62000c1e1d00 */
[C---:B------:R-:W-:Y:S02]  /*d8d0*/  @!P0 IADD3.X R37, PT, PT, R0.reuse, R83, RZ, P1, !PT ;  /* 0x0000005300258210 */ /* 0x040fe40000ffe4ff */
[----:B------:R-:W-:Y:S04]  /*d8e0*/  @!P0 IADD3 R22, P1, PT, R3, R84, RZ ;  /* 0x0000005403168210 */ /* 0x000fe80007f3e0ff */
[----:B------:R-:W-:Y:S01]  /*d8f0*/  @!P0 IADD3.X R23, PT, PT, R0, R85, RZ, P1, !PT ;  /* 0x0000005500178210 */ /* 0x000fe20000ffe4ff */
[----:B------:R-:W2:Y:S01]  /*d900*/  @!P0 LDG.E.128 R36, desc[UR6][R36.64+0x80] ;  /* 0x0000800624248981 */ /* 0x000ea2000c1e1d00 */
[----:B------:R-:W-:Y:S07]  /*d910*/  ISETP.GE.U32.OR P1, PT, R9, R18, P0 ;  /* 0x000000120900720c */ /* 0x000fee0000726470 */
[----:B------:R1:W3:Y:S01]  /*d920*/  @!P0 LDG.E.128 R28, desc[UR6][R22.64+0x80] ;  /* 0x00008006161c8981 */ /* 0x0002e2000c1e1d00 */
[--C-:B-----5:R-:W-:Y:S02]  /*d930*/  @!P0 HADD2.F32 R0, -RZ, R4.reuse.H0_H0 ;  /* 0x20000004ff008230 */ /* 0x120fe40000004100 */
[----:B------:R-:W-:Y:S02]  /*d940*/  @!P0 HADD2.F32 R2, -RZ, R4.H1_H1 ;  /* 0x30000004ff028230 */ /* 0x000fe40000004100 */
[--C-:B------:R-:W-:Y:S02]  /*d950*/  @!P0 HADD2.F32 R3, -RZ, R5.reuse.H0_H0 ;  /* 0x20000005ff038230 */ /* 0x100fe40000004100 */
[----:B------:R-:W-:Y:S02]  /*d960*/  @!P0 HADD2.F32 R4, -RZ, R5.H1_H1 ;  /* 0x30000005ff048230 */ /* 0x000fe40000004100 */
[----:B--2---:R-:W-:Y:S02]  /*d970*/  @!P0 HADD2.F32 R20, -RZ, R38.H0_H0 ;  /* 0x20000026ff148230 */ /* 0x004fe40000004100 */
        /* <DEDUP_REMOVED lines=8> */
[--C-:B-1----:R-:W-:Y:S02]  /*da00*/  @!P0 HADD2.F32 R23, -RZ, R36.reuse.H1_H1 ;  /* 0x30000024ff178230 */ /* 0x102fe40000004100 */
        /* <DEDUP_REMOVED lines=9> */
[----:B---3--:R-:W-:Y:S02]  /*daa0*/  @!P0 HADD2.F32 R24, -RZ, R29.H1_H1 ;  /* 0x3000001dff188230 */ /* 0x008fe40000004100 */
        /* <DEDUP_REMOVED lines=45> */
.L_x_3796:
[----:B------:R-:W-:Y:S05]  /*dd80*/  BSYNC.RECONVERGENT B1 ;  /* 0x0000000000017941 */ /* 0x000fea0003800200 */
.L_x_3795:
[----:B------:R-:W5:Y:S08]  /*dd90*/  LDC R3, c[0x0][0x450] ;  /* 0x00011400ff037b82 */ /* 0x000f700000000800 */
[----:B------:R-:W1:Y:S01]  /*dda0*/  LDC R15, c[0x0][0x450] ;  /* 0x00011400ff0f7b82 */ /* 0x000e620000000800 */
[----:B-----5:R-:W-:Y:S05]  /*ddb0*/  IMAD.U32 R3, R3, -0x40, RZ ;  /* 0xffffffc003037824 */ /* 0x020fea00078e00ff */
[C---:B------:R-:W-:Y:S02]  /*ddc0*/  LEA R84, P1, R3.reuse, R84, 0x1 ;  /* 0x0000005403547211 */ /* 0x040fe400078208ff */
[C---:B------:R-:W-:Y:S02]  /*ddd0*/  LEA R82, P0, R3.reuse, R82, 0x1 ;  /* 0x0000005203527211 */ /* 0x040fe400078008ff */
[C---:B------:R-:W-:Y:S02]  /*dde0*/  LEA.HI.X.SX32 R85, R3.reuse, R85, 0x1, P1 ;  /* 0x0000005503557211 */ /* 0x040fe400008f0eff */
[----:B-1----:R-:W-:Y:S09]  /*ddf0*/  LEA.HI.X.SX32 R83, R3, R83, 0x1, P0 ;  /* 0x0000005303537211 */ /* 0x002ff200000f0eff */
.L_x_3733:
[----:B------:R-:W-:Y:S05]  /*de00*/  BSYNC.RECONVERGENT B2 ;  /* 0x0000000000027941 */ /* 0x000fea0003800200 */
.L_x_3717:
        /* <DEDUP_REMOVED lines=90> */
.L_x_3799:
[----:B------:R-:W-:Y:S02]  /*e3b0*/  IADD3 R80, P1, PT, R80, R87, RZ ;  /* 0x0000005750507210 */ /* 0x000fe40007f3e0ff */
[----:B------:R-:W-:Y:S03]  /*e3c0*/  IADD3 R12, P0, PT, R12, R89, RZ ;  /* 0x000000590c0c7210 */ /* 0x000fe60007f1e0ff */
[----:B------:R-:W-:Y:S02]  /*e3d0*/  IMAD.X R81, R81, 0x1, R86, P1 ;  /* 0x0000000151517824 */ /* 0x000fe400008e0656 */
[----:B------:R-:W-:Y:S01]  /*e3e0*/  IMAD.X R13, R13, 0x1, R88, P0 ;  /* 0x000000010d0d7824 */ /* 0x000fe200000e0658 */
[----:B------:R-:W-:Y:S07]  /*e3f0*/  @P2 BRA `(.L_x_3800) ;  /* 0xffffff4400c42947 */ /* 0x000fee000383ffff */
.L_x_3700:
        /* <DEDUP_REMOVED lines=43> */
.L_x_3804:
[----:B------:R-:W-:Y:S05]  /*e6b0*/  BSYNC.RECONVERGENT B0 ;  /* 0x0000000000007941 */ /* 0x000fea0003800200 */
.L_x_3803:
        /* <DEDUP_REMOVED lines=17> */
.L_x_3806:
[----:B------:R-:W-:Y:S05]  /*e7d0*/  BSYNC.RECONVERGENT B0 ;  /* 0x0000000000007941 */ /* 0x000fea0003800200 */
.L_x_3805:
        /* <DEDUP_REMOVED lines=17> */
.L_x_3808:
[----:B------:R-:W-:Y:S05]  /*e8f0*/  BSYNC.RECONVERGENT B0 ;  /* 0x0000000000007941 */ /* 0x000fea0003800200 */
.L_x_3807:
        /* <DEDUP_REMOVED lines=17> */
.L_x_3802:
        /* <DEDUP_REMOVED lines=80> */
.L_x_3816:
[----:B------:R-:W-:Y:S05]  /*ef10*/  BSYNC.RECONVERGENT B0 ;  /* 0x0000000000007941 */ /* 0x000fea0003800200 */
.L_x_3815:
[----:B-----5:R-:W-:Y:S01]  /*ef20*/  IMAD.MOV.U32 R6, RZ, RZ, R18 ;  /* 0x000000ffff067224 */ /* 0x020fe200078e0012 */
[----:B------:R-:W-:Y:S01]  /*ef30*/  MOV R4, R16 ;  /* 0x0000001000047202 */ /* 0x000fe20000000f00 */
[----:B------:R-:W-:Y:S01]  /*ef40*/  IMAD.MOV.U32 R7, RZ, RZ, R19 ;  /* 0x000000ffff077224 */ /* 0x000fe200078e0013 */
[----:B------:R-:W-:Y:S02]  /*ef50*/  MOV R5, R17 ;  /* 0x0000001100057202 */ /* 0x000fe40000000f00 */
.L_x_3814:
[----:B------:R-:W-:Y:S05]  /*ef60*/  BSYNC.RECONVERGENT B1 ;  /* 0x0000000000017941 */ /* 0x000fea0003800200 */
.L_x_3813:
        /* <DEDUP_REMOVED lines=49> */
.L_x_3818:
[----:B------:R-:W-:Y:S05]  /*f280*/  BSYNC.RECONVERGENT B0 ;  /* 0x0000000000007941 */ /* 0x000fea0003800200 */
.L_x_3817:
[----:B-----5:R3:W-:Y:S02]  /*f290*/  STS.128 [R60+0x2000], R16 ;  /* 0x002000103c007388 */ /* 0x0207e40000000c00 */
.L_x_3812:
[----:B------:R-:W-:Y:S05]  /*f2a0*/  BSYNC.RECONVERGENT B2 ;  /* 0x0000000000027941 */ /* 0x000fea0003800200 */
.L_x_3811:
        /* <DEDUP_REMOVED lines=64> */
.L_x_3824:
[----:B------:R-:W-:Y:S05]  /*f6b0*/  BSYNC.RECONVERGENT B0 ;  /* 0x0000000000007941 */ /* 0x000fea0003800200 */
.L_x_3823:
[----:B-----5:R1:W-:Y:S02]  /*f6c0*/  STS.128 [R60+0x800], R16 ;  /* 0x000800103c007388 */ /* 0x0203e40000000c00 */
.L_x_3822:
[----:B------:R-:W-:Y:S05]  /*f6d0*/  BSYNC.RECONVERGENT B1 ;  /* 0x0000000000017941 */ /* 0x000fea0003800200 */
.L_x_3821:
        /* <DEDUP_REMOVED lines=56> */
.L_x_3826:
[----:B------:R-:W-:Y:S05]  /*fa60*/  BSYNC.RECONVERGENT B0 ;  /* 0x0000000000007941 */ /* 0x000fea0003800200 */
.L_x_3825:
[----:B-----5:R3:W-:Y:S02]  /*fa70*/  STS.128 [R60+0x2800], R16 ;  /* 0x002800103c007388 */ /* 0x0207e40000000c00 */
.L_x_3820:
[----:B------:R-:W-:Y:S05]  /*fa80*/  BSYNC.RECONVERGENT B2 ;  /* 0x0000000000027941 */ /* 0x000fea0003800200 */
.L_x_3819:
        /* <DEDUP_REMOVED lines=67> */
.L_x_3832:
[----:B------:R-:W-:Y:S05]  /*fec0*/  BSYNC.RECONVERGENT B0 ;  /* 0x0000000000007941 */ /* 0x000fea0003800200 */
.L_x_3831:
[----:B-----5:R1:W-:Y:S02]  /*fed0*/  STS.128 [R60+0x1000], R16 ;  /* 0x001000103c007388 */ /* 0x0203e40000000c00 */
.L_x_3830:
[----:B------:R-:W-:Y:S05]  /*fee0*/  BSYNC.RECONVERGENT B1 ;  /* 0x0000000000017941 */ /* 0x000fea0003800200 */
.L_x_3829:
        /* <DEDUP_REMOVED lines=56> */
.L_x_3834:
[----:B------:R-:W-:Y:S05]  /*10270*/  BSYNC.RECONVERGENT B0 ;  /* 0x0000000000007941 */ /* 0x000fea0003800200 */
.L_x_3833:
[----:B-----5:R1:W-:Y:S02]  /*10280*/  STS.128 [R60+0x3000], R16 ;  /* 0x003000103c007388 */ /* 0x0203e40000000c00 */
.L_x_3828:
[----:B------:R-:W-:Y:S05]  /*10290*/  BSYNC.RECONVERGENT B2 ;  /* 0x0000000000027941 */ /* 0x000fea0003800200 */
.L_x_3827:
        /* <DEDUP_REMOVED lines=65> */
.L_x_3838:
[----:B------:R-:W-:Y:S05]  /*106b0*/  BSYNC.RECONVERGENT B0 ;  /* 0x0000000000007941 */ /* 0x000fea0003800200 */
.L_x_3837:
[----:B-----5:R3:W-:Y:S02]  /*106c0*/  STS.128 [R60+0x1800], R16 ;  /* 0x001800103c007388 */ /* 0x0207e40000000c00 */
.L_x_3836:
[----:B------:R-:W-:Y:S05]  /*106d0*/  BSYNC.RECONVERGENT B1 ;  /* 0x0000000000017941 */ /* 0x000fea0003800200 */
.L_x_3835:
        /* <DEDUP_REMOVED lines=57> */
.L_x_3840:
[----:B------:R-:W-:Y:S05]  /*10a70*/  BSYNC.RECONVERGENT B0 ;  /* 0x0000000000007941 */ /* 0x000fea0003800200 */
.L_x_3839:
[----:B-----5:R3:W-:Y:S01]  /*10a80*/  STS.128 [R60+0x3800], R16 ;  /* 0x003800103c007388 */ /* 0x0207e20000000c00 */
[----:B------:R-:W-:Y:S05]  /*10a90*/  BRA `(.L_x_3809) ;  /* 0x0000002c00d47947 */ /* 0x000fea0003800000 */
.L_x_3810:
        /* <DEDUP_REMOVED lines=99> */
.L_x_3846:
[----:B------:R-:W-:Y:S05]  /*110d0*/  BSYNC.RECONVERGENT B0 ;  /* 0x0000000000007941 */ /* 0x000fea0003800200 */
.L_x_3845:
[----:B-----5:R-:W-:Y:S01]  /*110e0*/  IMAD.MOV.U32 R6, RZ, RZ, R34 ;  /* 0x000000ffff067224 */ /* 0x020fe200078e0022 */
[----:B------:R-:W-:Y:S01]  /*110f0*/  MOV R4, R32 ;  /* 0x0000002000047202 */ /* 0x000fe20000000f00 */
[----:B------:R-:W-:Y:S01]  /*11100*/  IMAD.MOV.U32 R7, RZ, RZ, R35 ;  /* 0x000000ffff077224 */ /* 0x000fe200078e0023 */
[----:B------:R-:W-:Y:S02]  /*11110*/  MOV R5, R33 ;  /* 0x0000002100057202 */ /* 0x000fe40000000f00 */
.L_x_3844:
[----:B------:R-:W-:Y:S05]  /*11120*/  BSYNC.RECONVERGENT B1 ;  /* 0x0000000000017941 */ /* 0x000fea0003800200 */
.L_x_3843:
        /* <DEDUP_REMOVED lines=88> */
.L_x_3848:
[----:B------:R-:W-:Y:S05]  /*116b0*/  BSYNC.RECONVERGENT B0 ;  /* 0x0000000000007941 */ /* 0x000fea0003800200 */
.L_x_3847:
[----:B-----5:R3:W-:Y:S02]  /*116c0*/  STS.128 [R60+0x2000], R32 ;  /* 0x002000203c007388 */ /* 0x0207e40000000c00 */
.L_x_3842:
[----:B------:R-:W-:Y:S05]  /*116d0*/  BSYNC.RECONVERGENT B2 ;  /* 0x0000000000027941 */ /* 0x000fea0003800200 */
.L_x_3841:
        /* <DEDUP_REMOVED lines=94> */
.L_x_3854:
[----:B------:R-:W-:Y:S05]  /*11cc0*/  BSYNC.RECONVERGENT B0 ;  /* 0x0000000000007941 */ /* 0x000fea0003800200 */
.L_x_3853:
[----:B-----5:R1:W-:Y:S02]  /*11cd0*/  STS.128 [R60+0x800], R32 ;  /* 0x000800203c007388 */ /* 0x0203e40000000c00 */
.L_x_3852:
[----:B------:R-:W-:Y:S05]  /*11ce0*/  BSYNC.RECONVERGENT B1 ;  /* 0x0000000000017941 */ /* 0x000fea0003800200 */
.L_x_3851:
        /* <DEDUP_REMOVED lines=86> */
.L_x_3856:
[----:B------:R-:W-:Y:S05]  /*12250*/  BSYNC.RECONVERGENT B0 ;  /* 0x0000000000007941 */ /* 0x000fea0003800200 */
.L_x_3855:
[----:B-----5:R3:W-:Y:S02]  /*12260*/  STS.128 [R60+0x2800], R32 ;  /* 0x002800203c007388 */ /* 0x0207e40000000c00 */
.L_x_3850:
[----:B------:R-:W-:Y:S05]  /*12270*/  BSYNC.RECONVERGENT B2 ;  /* 0x0000000000027941 */ /* 0x000fea0003800200 */
.L_x_3849:
        /* <DEDUP_REMOVED lines=96> */
.L_x_3862:
[----:B------:R-:W-:Y:S05]  /*12880*/  BSYNC.RECONVERGENT B0 ;  /* 0x0000000000007941 */ /* 0x000fea0003800200 */
.L_x_3861:
[----:B-----5:R3:W-:Y:S02]  /*12890*/  STS.128 [R60+0x1000], R32 ;  /* 0x001000203c007388 */ /* 0x0207e40000000c00 */
.L_x_3860:
[----:B------:R-:W-:Y:S05]  /*128a0*/  BSYNC.RECONVERGENT B1 ;  /* 0x0000000000017941 */ /* 0x000fea0003800200 */
.L_x_3859:
        /* <DEDUP_REMOVED lines=86> */
.L_x_3864:
[----:B------:R-:W-:Y:S05]  /*12e10*/  BSYNC.RECONVERGENT B0 ;  /* 0x0000000000007941 */ /* 0x000fea0003800200 */
.L_x_3863:
[----:B-----5:R3:W-:Y:S02]  /*12e20*/  STS.128 [R60+0x3000], R32 ;  /* 0x003000203c007388 */ /* 0x0207e40000000c00 */
.L_x_3858:
[----:B------:R-:W-:Y:S05]  /*12e30*/  BSYNC.RECONVERGENT B2 ;  /* 0x0000000000027941 */ /* 0x000fea0003800200 */
.L_x_3857:
        /* <DEDUP_REMOVED lines=96> */
.L_x_3868:
[----:B------:R-:W-:Y:S05]  /*13440*/  BSYNC.RECONVERGENT B0 ;  /* 0x0000000000007941 */ /* 0x000fea0003800200 */
.L_x_3867:
[----:B-----5:R1:W-:Y:S02]  /*13450*/  STS.128 [R60+0x1800], R32 ;  /* 0x001800203c007388 */ /* 0x0203e40000000c00 */
.L_x_3866:
[----:B------:R-:W-:Y:S05]  /*13460*/  BSYNC.RECONVERGENT B1 ;  /* 0x0000000000017941 */ /* 0x000fea0003800200 */
.L_x_3865:
        /* <DEDUP_REMOVED lines=86> */
.L_x_3870:
[----:B------:R-:W-:Y:S05]  /*139d0*/  BSYNC.RECONVERGENT B0 ;  /* 0x0000000000007941 */ /* 0x000fea0003800200 */
.L_x_3869:
[----:B-----5:R3:W-:Y:S02]  /*139e0*/  STS.128 [R60+0x3800], R32 ;  /* 0x003800203c007388 */ /* 0x0207e40000000c00 */
.L_x_3809:
[----:B------:R-:W-:Y:S05]  /*139f0*/  BSYNC.RECONVERGENT B3 ;  /* 0x0000000000037941 */ /* 0x000fea0003800200 */
.L_x_3801:
[----:B-1-3--:R-:W1:Y:S01]  /*13a00*/  LDC.64 R2, c[0x0][0x3b8] ;  /* 0x0000ee00ff027b82 */ /* 0x00ae620000000a00 */
[----:B--2---:R-:W-:Y:S01]  /*13a10*/  IMAD R6, R63, -0x80, R62 ;  /* 0xffffff803f067824 */ /* 0x004fe200078e023e */
[----:B------:R-:W-:Y:S01]  /*13a20*/  BSSY.RECONVERGENT B0, `(.L_x_3871) ;  /* 0x0000019000007945 */ /* 0x000fe20003800200 */
[C---:B------:R-:W-:Y:S02]  /*13a30*/  VIADD R15, R128.reuse, 0x40 ;  /* 0x00000040800f7836 */ /* 0x040fe40000000000 */
[C---:B------:R-:W-:Y:S01]  /*13a40*/  VIADD R13, R128.reuse, 0x50 ;  /* 0x00000050800d7836 */ /* 0x040fe20000000000 */
[-C--:B------:R-:W-:Y:S02]  /*13a50*/  ISETP.GE.AND P6, PT, R128, R6.reuse, PT ;  /* 0x000000068000720c */ /* 0x080fe40003fc6270 */
[----:B------:R-:W2:Y:S01]  /*13a60*/  LDC.64 R4, c[0x0][0x538] ;  /* 0x00014e00ff047b82 */ /* 0x000ea20000000a00 */
        /* <DEDUP_REMOVED lines=20> */
.L_x_3872:
[----:B------:R-:W-:Y:S05]  /*13bb0*/  BSYNC.RECONVERGENT B0 ;  /* 0x0000000000007941 */ /* 0x000fea0003800200 */
.L_x_3871:
        /* <DEDUP_REMOVED lines=19> */
.L_x_3874:
[----:B------:R-:W-:Y:S05]  /*13cf0*/  BSYNC.RECONVERGENT B0 ;  /* 0x0000000000007941 */ /* 0x000fea0003800200 */
.L_x_3873:
[----:B------:R-:W-:Y:S04]  /*13d00*/  BSSY.RECONVERGENT B0, `(.L_x_3875) ;  /* 0x0000013000007945 */ /* 0x000fe80003800200 */
        /* <DEDUP_REMOVED lines=18> */
.L_x_3876:
[----:B------:R-:W-:Y:S05]  /*13e30*/  BSYNC.RECONVERGENT B0 ;  /* 0x0000000000007941 */ /* 0x000fea0003800200 */
.L_x_3875:
[----:B------:R-:W-:Y:S01]  /*13e40*/  BSSY.RECONVERGENT B0, `(.L_x_3877) ;  /* 0x0000013000007945 */ /* 0x000fe20003800200 */
[----:B------:R-:W-:Y:S02]  /*13e50*/  ISETP.GE.AND P0, PT, R7, R6, PT ;  /* 0x000000060700720c */ /* 0x000fe40003f06270 */
[----:B------:R-:W-:Y:S01]  /*13e60*/  IADD3 R129, PT, PT, R128, 0x70, RZ ;  /* 0x0000007080817810 */ /* 0x000fe20007ffe0ff */
        /* <DEDUP_REMOVED lines=16> */
.L_x_3878:
[----:B------:R-:W-:Y:S05]  /*13f70*/  BSYNC.RECONVERGENT B0 ;  /* 0x0000000000007941 */ /* 0x000fea0003800200 */
.L_x_3877:
        /* <DEDUP_REMOVED lines=21> */
.L_x_3880:
[----:B------:R-:W-:Y:S05]  /*140d0*/  BSYNC.RECONVERGENT B0 ;  /* 0x0000000000007941 */ /* 0x000fea0003800200 */
.L_x_3879:
        /* <DEDUP_REMOVED lines=17> */
.L_x_3882:
[----:B------:R-:W-:Y:S05]  /*141f0*/  BSYNC.RECONVERGENT B0 ;  /* 0x0000000000007941 */ /* 0x000fea0003800200 */
.L_x_3881:
        /* <DEDUP_REMOVED lines=20> */
.L_x_3884:
[----:B------:R-:W-:Y:S05]  /*14340*/  BSYNC.RECONVERGENT B0 ;  /* 0x0000000000007941 */ /* 0x000fea0003800200 */
.L_x_3883:
        /* <DEDUP_REMOVED lines=18> */
.L_x_3886:
[----:B------:R-:W-:Y:S05]  /*14470*/  BSYNC.RECONVERGENT B0 ;  /* 0x0000000000007941 */ /* 0x000fea0003800200 */
.L_x_3885:
[----:B------:R-:W5:Y:S01]  /*14480*/  LDCU.64 UR8, c[0x0][0x540] ;  /* 0x0000a800ff0877ac */ /* 0x000f620008000a00 */
[----:B------:R-:W0:Y:S01]  /*14490*/  LDGDEPBAR ;  /* 0x00000000000079af */ /* 0x000e220000000000 */
[----:B------:R-:W-:Y:S01]  /*144a0*/  SHF.R.U32.HI R206, RZ, 0x1, R66 ;  /* 0x00000001ffce7819 */ /* 0x000fe20000011642 */
[----:B------:R-:W4:Y:S01]  /*144b0*/  LDCU UR4, c[0x0][0x508] ;  /* 0x0000a100ff0477ac */ /* 0x000f220008000800 */
[C---:B-----5:R-:W-:Y:S01]  /*144c0*/  IMAD.WIDE.U32 R126, R217.reuse, UR8, R126 ;  /* 0x00000008d97e7c25 */ /* 0x060fe2000f8e007e */
[----:B------:R-:W5:Y:S03]  /*144d0*/  LDCU UR8, c[0x0][0x458] ;  /* 0x00008b00ff0877ac */ /* 0x000f660008000800 */
[----:B------:R-:W-:Y:S01]  /*144e0*/  IMAD R0, R217, UR9, R127 ;  /* 0x00000009d9007c24 */ /* 0x000fe2000f8e027f */
[----:B-123--:R-:W-:Y:S01]  /*144f0*/  LEA R16, P0, R126, R4, 0x2 ;  /* 0x000000047e107211 */ /* 0x00efe200078010ff */
[----:B------:R-:W-:Y:S01]  /*14500*/  BSSY.RECONVERGENT B0, `(.L_x_3887) ;  /* 0x0000020000007945 */ /* 0x000fe20003800200 */
[----:B------:R-:W-:-:S04]  /*14510*/  DEPBAR.LE SB0, 0x0 ;  /* 0x000080000000791a */ /* 0x000fc80000000000 */
[----:B------:R-:W-:-:S05]  /*14520*/  LEA.HI.X R17, R126, R5, R0, 0x2, P0 ;  /* 0x000000057e117211 */ /* 0x000fca00000f1400 */
[----:B------:R-:W2:Y:S01]  /*14530*/  LDG.E R5, desc[UR6][R16.64] ;  /* 0x0000000610057981 */ /* 0x000ea2000c1e1900 */
[----:B------:R-:W-:Y:S01]  /*14540*/  LOP3.LUT R4, R206, 0x1f0, RZ, 0xc0, !PT ;  /* 0x000001f0ce047812 */ /* 0x000fe200078ec0ff */
[----:B-----5:R-:W2:Y:S01]  /*14550*/  MUFU.RCP R0, UR8 ;  /* 0x0000000800007d08 */ /* 0x020ea20008001000 */
        /* <DEDUP_REMOVED lines=24> */
.L_x_3888:
[----:B------:R2:W-:Y:S04]  /*146e0*/  STS.128 [R60+0xc000], RZ ;  /* 0x00c000ff3c007388 */ /* 0x0005e80000000c00 */
[----:B------:R2:W-:Y:S02]  /*146f0*/  STS.128 [R60+0x10000], RZ ;  /* 0x010000ff3c007388 */ /* 0x0005e40000000c00 */
.L_x_3889:
[----:B------:R-:W-:Y:S05]  /*14700*/  BSYNC.RECONVERGENT B0 ;  /* 0x0000000000007941 */ /* 0x000fea0003800200 */
.L_x_3887:
[----:B------:R-:W3:Y:S01]  /*14710*/  S2R R205, SR_TID.X ;  /* 0x0000000000cd7919 */ /* 0x000ee20000002100 */
[-C--:B------:R-:W-:Y:S01]  /*14720*/  ISETP.GE.AND P2, PT, R23, R6.reuse, PT ;  /* 0x000000061700720c */ /* 0x080fe20003f46270 */
[----:B------:R-:W-:Y:S01]  /*14730*/  BSSY.RECONVERGENT B0, `(.L_x_3890) ;  /* 0x0000023000007945 */ /* 0x000fe20003800200 */
[-C--:B------:R-:W-:Y:S02]  /*14740*/  ISETP.GE.AND P3, PT, R29, R6.reuse, PT ;  /* 0x000000061d00720c */ /* 0x080fe40003f66270 */
[----:B------:R-:W4:Y:S01]  /*14750*/  LDC.64 R28, c[0x0][0x3c0] ;  /* 0x0000f000ff1c7b82 */ /* 0x000f220000000a00 */
[-C--:B------:R-:W-:Y:S02]  /*14760*/  ISETP.GE.AND P5, PT, R13, R6.reuse, PT ;  /* 0x000000060d00720c */ /* 0x080fe40003fa6270 */
[----:B------:R-:W-:Y:S02]  /*14770*/  ISETP.GE.AND P4, PT, R7, R6, PT ;  /* 0x000000060700720c */ /* 0x000fe40003f86270 */
[----:B-1----:R-:W-:-:S02]  /*14780*/  LEA R4, P1, R65, R220, 0x1 ;  /* 0x000000dc41047211 */ /* 0x002fc400078208ff */
[-C--:B------:R-:W-:Y:S02]  /*14790*/  ISETP.GE.AND P0, PT, R39, R6.reuse, PT ;  /* 0x000000062700720c */ /* 0x080fe40003f06270 */
[----:B------:R1:W-:Y:S01]  /*147a0*/  @P2 STS.128 [R60+0xc800], RZ ;  /* 0x00c800ff3c002388 */ /* 0x0003e20000000c00 */
[----:B------:R-:W-:Y:S02]  /*147b0*/  ISETP.GE.AND P6, PT, R15, R6, PT ;  /* 0x000000060f00720c */ /* 0x000fe40003fc6270 */
[----:B------:R-:W-:Y:S01]  /*147c0*/  LEA.HI.X R5, R65, R221, R64, 0x1, P1 ;  /* 0x000000dd41057211 */ /* 0x000fe200008f0c40 */
[----:B------:R1:W-:Y:S01]  /*147d0*/  @P2 STS.128 [R60+0x10800], RZ ;  /* 0x010800ff3c002388 */ /* 0x0003e20000000c00 */
[C---:B---3--:R-:W-:Y:S01]  /*147e0*/  IMAD.SHL.U32 R30, R205.reuse, 0x40, RZ ;  /* 0x00000040cd1e7824 */ /* 0x048fe200078e00ff */
[C---:B------:R-:W-:Y:S01]  /*147f0*/  LOP3.LUT R13, R205.reuse, 0x8, RZ, 0xc0, !PT ;  /* 0x00000008cd0d7812 */ /* 0x040fe200078ec0ff */
[C---:B------:R-:W-:Y:S02]  /*14800*/  IMAD.SHL.U32 R207, R205.reuse, 0x20, RZ ;  /* 0x00000020cdcf7824 */ /* 0x040fe400078e00ff */
[----:B------:R-:W-:Y:S01]  /*14810*/  IMAD.SHL.U32 R204, R205, 0x8, RZ ;  /* 0x00000008cdcc7824 */ /* 0x000fe200078e00ff */
[----:B------:R-:W-:-:S02]  /*14820*/  LOP3.LUT R7, R30, 0x1c0, RZ, 0xc0, !PT ;  /* 0x000001c01e077812 */ /* 0x000fc400078ec0ff */
[----:B------:R-:W-:Y:S02]  /*14830*/  LOP3.LUT R13, R13, 0x1c0, R30, 0xf8, !PT ;  /* 0x000001c00d0d7812 */ /* 0x000fe400078ef81e */
[----:B------:R-:W-:Y:S02]  /*14840*/  LOP3.LUT R207, R207, 0x7c00, RZ, 0xc0, !PT ;  /* 0x00007c00cfcf7812 */ /* 0x000fe400078ec0ff */
        /* <DEDUP_REMOVED lines=17> */
.L_x_3891:
[----:B------:R-:W-:Y:S05]  /*14960*/  BSYNC.RECONVERGENT B0 ;  /* 0x0000000000007941 */ /* 0x000fea0003800200 */
.L_x_3890:
        /* <DEDUP_REMOVED lines=23> */
.L_x_3893:
[----:B------:R-:W-:Y:S05]  /*14ae0*/  BSYNC.RECONVERGENT B0 ;  /* 0x0000000000007941 */ /* 0x000fea0003800200 */
.L_x_3892:
        /* <DEDUP_REMOVED lines=25> */
.L_x_3895:
[----:B------:R-:W-:Y:S05]  /*14c80*/  BSYNC.RECONVERGENT B0 ;  /* 0x0000000000007941 */ /* 0x000fea0003800200 */
.L_x_3894:
        /* <DEDUP_REMOVED lines=22> */
.L_x_3897:
[----:B------:R-:W-:Y:S05]  /*14df0*/  BSYNC.RECONVERGENT B0 ;  /* 0x0000000000007941 */ /* 0x000fea0003800200 */
.L_x_3896:
        /* <DEDUP_REMOVED lines=19> */
.L_x_3899:
[----:B------:R-:W-:Y:S05]  /*14f30*/  BSYNC.RECONVERGENT B0 ;  /* 0x0000000000007941 */ /* 0x000fea0003800200 */
.L_x_3898:
        /* <DEDUP_REMOVED lines=22> */
.L_x_3901:
[----:B------:R-:W-:Y:S05]  /*150a0*/  BSYNC.RECONVERGENT B0 ;  /* 0x0000000000007941 */ /* 0x000fea0003800200 */
.L_x_3900:
        /* <DEDUP_REMOVED lines=22> */
.L_x_3903:
[----:B------:R-:W-:Y:S05]  /*15210*/  BSYNC.RECONVERGENT B0 ;  /* 0x0000000000007941 */ /* 0x000fea0003800200 */
.L_x_3902:
        /* <DEDUP_REMOVED lines=14> */
[----:B------:R-:W2:Y:S01]  /*15300*/  LDSM.16.M88.4 R64, [R199+UR5+0x5800] ;  /* 0x00580005c740783b */ /* 0x000ea20008000200 */
        /* <DEDUP_REMOVED lines=177> */
[----:B------:R-:W-:Y:S05]  /*15e20*/  LDSM.16.M88.4 R20, [R11+0xa000] ;  /* 0x00a000000b14783b */ /* 0x000fea0000000200 */
[----:B------:R-:W-:Y:S01]  /*15e30*/  MUFU.TANH R111, R111 ;  /* 0x0000006f006f7308 */ /* 0x000fe20000002400 */
[----:B----4-:R-:W-:Y:S01]  /*15e40*/  HMMA.16816.F32 R68, R96, R112, R68 ;  /* 0x000000706044723c */ /* 0x010fe20000001844 */
[----:B------:R-:W-:-:S02]  /*15e50*/  FMUL.FTZ R113, R91, UR4 ;  /* 0x000000045b717c20 */ /* 0x000fc40008410000 */
[----:B------:R-:W2:Y:S04]  /*15e60*/  LDSM.16.M88.4 R88, [R11+0xb000] ;  /* 0x00b000000b58783b */ /* 0x000ea80000000200 */
[----:B------:R-:W-:Y:S01]  /*15e70*/  MUFU.TANH R113, R113 ;  /* 0x0000007100717308 */ /* 0x000fe20000002400 */
[----:B-----5:R-:W-:Y:S08]  /*15e80*/  HMMA.16816.F32 R84, R56, R16, R84 ;  /* 0x000000103854723c */ /* 0x020ff00000001854 */
[----:B------:R-:W-:Y:S08]  /*15e90*/  HMMA.16816.F32 R64, R96, R114, R64 ;  /* 0x000000726040723c */ /* 0x000ff00000001840 */
[C---:B------:R-:W-:Y:S01]  /*15ea0*/  HMMA.16816.F32 R80, R56.reuse, R18, R80 ;  /* 0x000000123850723c */ /* 0x040fe20000001850 */
[----:B------:R3:W4:Y:S02]  /*15eb0*/  LDSM.16.M88.4 R16, [R11+0xb800] ;  /* 0x00b800000b10783b */ /* 0x0007240000000200 */
        /* <DEDUP_REMOVED lines=8> */
[----:B------:R-:W1:Y:S02]  /*15f40*/  LDSM.16.M88.4 R4, [R140+0xb800] ;  /* 0x00b800008c04783b */ /* 0x000e640000000200 */
[----:B------:R-:W-:Y:S01]  /*15f50*/  FMUL.FTZ R80, R80, UR4 ;  /* 0x0000000450507c20 */ /* 0x000fe20008410000 */
[----:B------:R-:W-:-:S03]  /*15f60*/  FMUL.FTZ R119, R81, UR4 ;  /* 0x0000000451777c20 */ /* 0x000fc60008410000 */
[----:B------:R-:W-:Y:S01]  /*15f70*/  MUFU.TANH R85, R85 ;  /* 0x0000005500557308 */ /* 0x000fe20000002400 */
[C---:B--2---:R-:W-:Y:S01]  /*15f80*/  HMMA.16816.F32 R40, R96.reuse, R88, R40 ;  /* 0x000000586028723c */ /* 0x044fe20000001828 */
[----:B------:R-:W-:Y:S02]  /*15f90*/  FMUL.FTZ R89, R82, UR4 ;  /* 0x0000000452597c20 */ /* 0x000fe40008410000 */
[----:B------:R-:W-:Y:S01]  /*15fa0*/  FMUL.FTZ R69, R69, UR4 ;  /* 0x0000000445457c20 */ /* 0x000fe20008410000 */
[----:B------:R-:W-:Y:S01]  /*15fb0*/  FMUL.FTZ R70, R70, UR4 ;  /* 0x0000000446467c20 */ /* 0x000fe20008410000 */
[----:B------:R-:W-:Y:S01]  /*15fc0*/  FMUL.FTZ R68, R68, UR4 ;  /* 0x0000000444447c20 */ /* 0x000fe20008410000 */
[----:B------:R-:W-:Y:S01]  /*15fd0*/  FMUL.FTZ R71, R71, UR4 ;  /* 0x0000000447477c20 */ /* 0x000fe20008410000 */
[----:B---3--:R2:W-:Y:S01]  /*15fe0*/  MUFU.TANH R11, R80 ;  /* 0x00000050000b7308 */ /* 0x0085e20000002400 */
[----:B------:R-:W-:Y:S01]  /*15ff0*/  HMMA.16816.F32 R36, R96, R90, R36 ;  /* 0x0000005a6024723c */ /* 0x000fe20000001824 */
[----:B------:R-:W-:-:S02]  /*16000*/  FMUL.FTZ R91, R83, UR4 ;  /* 0x00000004535b7c20 */ /* 0x000fc40008410000 */
[----:B------:R-:W-:Y:S01]  /*16010*/  FMUL.FTZ R64, R64, UR4 ;  /* 0x0000000440407c20 */ /* 0x000fe20008410000 */
[----:B------:R-:W-:-:S03]  /*16020*/  FMUL.FTZ R66, R66, UR4 ;  /* 0x0000000442427c20 */ /* 0x000fc60008410000 */
[----:B------:R-:W-:Y:S01]  /*16030*/  MUFU.TANH R87, R87 ;  /* 0x0000005700577308 */ /* 0x000fe20000002400 */
[C---:B------:R-:W-:Y:S07]  /*16040*/  HMMA.16816.F32 R76, R56.reuse, R12, R76 ;  /* 0x0000000c384c723c */ /* 0x040fee000000184c */
[----:B------:R-:W-:Y:S01]  /*16050*/  MUFU.TANH R119, R119 ;  /* 0x0000007700777308 */ /* 0x000fe20000002400 */
[----:B------:R-:W-:Y:S01]  /*16060*/  HMMA.16816.F32 R72, R56, R14, R72 ;  /* 0x0000000e3848723c */ /* 0x000fe20000001848 */
[----:B--2---:R-:W2:Y:S04]  /*16070*/  LDSM.16.M88.4 R80, [R140+0xa800] ;  /* 0x00a800008c50783b */ /* 0x004ea80000000200 */
[----:B------:R-:W3:Y:S02]  /*16080*/  LDSM.16.M88.4 R12, [R140+0xb000] ;  /* 0x00b000008c0c783b */ /* 0x000ee40000000200 */
[----:B------:R-:W-:Y:S01]  /*16090*/  MUFU.TANH R89, R89 ;  /* 0x0000005900597308 */ /* 0x000fe20000002400 */
[----:B------:R-:W-:Y:S03]  /*160a0*/  HMMA.16816.F32 R104, R96, R20, R104 ;  /* 0x000000146068723c */ /* 0x000fe60000001868 */
[----:B------:R-:W-:Y:S01]  /*160b0*/  FMUL.FTZ R77, R77, UR4 ;  /* 0x000000044d4d7c20 */ /* 0x000fe20008410000 */
[----:B------:R-:W-:-:S03]  /*160c0*/  FMUL.FTZ R79, R79, UR4 ;  /* 0x000000044f4f7c20 */ /* 0x000fc60008410000 */
[----:B------:R-:W-:Y:S01]  /*160d0*/  MUFU.TANH R91, R91 ;  /* 0x0000005b005b7308 */ /* 0x000fe20000002400 */
[----:B------:R-:W-:Y:S01]  /*160e0*/  HMMA.16816.F32 R52, R96, R22, R52 ;  /* 0x000000166034723c */ /* 0x000fe20000001834 */
[----:B------:R5:W3:Y:S01]  /*160f0*/  LDSM.16.M88.4 R20, [R140+0xa000] ;  /* 0x00a000008c14783b */ /* 0x000ae20000000200 */
[----:B------:R-:W-:-:S04]  /*16100*/  DEPBAR.LE SB0, 0x0 ;  /* 0x000080000000791a */ /* 0x000fc80000000000 */
[----:B------:R-:W-:Y:S01]  /*16110*/  FMUL.FTZ R73, R73, UR4 ;  /* 0x0000000449497c20 */ /* 0x000fe20008410000 */
[----:B------:R-:W-:Y:S01]  /*16120*/  MUFU.TANH R77, R77 ;  /* 0x0000004d004d7308 */ /* 0x000fe20000002400 */
[----:B----4-:R-:W-:Y:S01]  /*16130*/  HMMA.16816.F32 R24, R96, R18, R24 ;  /* 0x000000126018723c */ /* 0x010fe20000001818 */
[----:B------:R-:W-:Y:S01]  /*16140*/  FMUL.FTZ R19, R78, UR4 ;  /* 0x000000044e137c20 */ /* 0x000fe20008410000 */
[----:B------:R-:W-:Y:S01]  /*16150*/  FMUL.FTZ R72, R72, UR4 ;  /* 0x0000000448487c20 */ /* 0x000fe20008410000 */
[----:B------:R-:W-:-:S04]  /*16160*/  FMUL.FTZ R75, R75, UR4 ;  /* 0x000000044b4b7c20 */ /* 0x000fc80008410000 */
[----:B------:R-:W-:Y:S01]  /*16170*/  MUFU.TANH R19, R19 ;  /* 0x0000001300137308 */ /* 0x000fe20000002400 */
[----:B------:R-:W-:Y:S01]  /*16180*/  HMMA.16816.F32 R32, R96, R16, R32 ;  /* 0x000000106020723c */ /* 0x000fe20000001820 */
[----:B------:R-:W-:-:S06]  /*16190*/  FMUL.FTZ R17, R76, UR4 ;  /* 0x000000044c117c20 */ /* 0x000fcc0008410000 */
[----:B------:R-:W-:Y:S01]  /*161a0*/  MUFU.TANH R17, R17 ;  /* 0x0000001100117308 */ /* 0x000fe20000002400 */
[----:B------:R-:W-:Y:S01]  /*161b0*/  HMMA.16816.F32 R92, R56, R100, R92 ;  /* 0x00000064385c723c */ /* 0x000fe2000000185c */
[----:B-----5:R-:W-:-:S05]  /*161c0*/  IMAD.SHL.U32 R140, R205, 0x2, RZ ;  /* 0x00000002cd8c7824 */ /* 0x020fca00078e00ff */
[----:B------:R-:W-:Y:S01]  /*161d0*/  LOP3.LUT R140, R140, 0x6, RZ, 0xc0, !PT ;  /* 0x000000068c8c7812 */ /* 0x000fe200078ec0ff */
[----:B------:R-:W-:Y:S01]  /*161e0*/  MUFU.TANH R97, R72 ;  /* 0x0000004800617308 */ /* 0x000fe20000002400 */
[C---:B-1----:R-:W-:Y:S07]  /*161f0*/  HMMA.16816.F32 R24, R56.reuse, R6, R24 ;  /* 0x000000063818723c */ /* 0x042fee0000001818 */
[----:B------:R-:W-:Y:S01]  /*16200*/  MUFU.TANH R79, R79 ;  /* 0x0000004f004f7308 */ /* 0x000fe20000002400 */
[C---:B--2---:R-:W-:Y:S03]  /*16210*/  HMMA.16816.F32 R48, R56.reuse, R80, R48 ;  /* 0x000000503830723c */ /* 0x044fe60000001830 */
[----:B------:R-:W-:Y:S01]  /*16220*/  FMUL.FTZ R93, R93, UR4 ;  /* 0x000000045d5d7c20 */ /* 0x000fe20008410000 */
[----:B------:R-:W-:Y:S01]  /*16230*/  FMUL.FTZ R95, R95, UR4 ;  /* 0x000000045f5f7c20 */ /* 0x000fe20008410000 */
[----:B------:R-:W-:Y:S01]  /*16240*/  FMUL.FTZ R92, R92, UR4 ;  /* 0x000000045c5c7c20 */ /* 0x000fe20008410000 */
[----:B------:R-:W-:Y:S01]  /*16250*/  FMUL.FTZ R94, R94, UR4 ;  /* 0x000000045e5e7c20 */ /* 0x000fe20008410000 */
[----:B------:R-:W-:Y:S01]  /*16260*/  MUFU.TANH R73, R73 ;  /* 0x0000004900497308 */ /* 0x000fe20000002400 */
[----:B------:R-:W-:Y:S03]  /*16270*/  HMMA.16816.F32 R44, R56, R82, R44 ;  /* 0x00000052382c723c */ /* 0x000fe6000000182c */
[----:B------:R-:W-:Y:S01]  /*16280*/  FMUL.FTZ R25, R25, UR4 ;  /* 0x0000000419197c20 */ /* 0x000fe20008410000 */
[----:B------:R-:W-:-:S03]  /*16290*/  FMUL.FTZ R27, R27, UR4 ;  /* 0x000000041b1b7c20 */ /* 0x000fc60008410000 */
[----:B------:R-:W-:Y:S01]  /*162a0*/  MUFU.TANH R93, R93 ;  /* 0x0000005d005d7308 */ /* 0x000fe20000002400 */
[----:B---3--:R-:W-:Y:S01]  /*162b0*/  HMMA.16816.F32 R36, R56, R14, R36 ;  /* 0x0000000e3824723c */ /* 0x008fe20000001824 */
[----:B------:R-:W-:Y:S02]  /*162c0*/  FMUL.FTZ R15, R26, UR4 ;  /* 0x000000041a0f7c20 */ /* 0x000fe40008410000 */
[----:B------:R-:W-:-:S04]  /*162d0*/  FMUL.FTZ R48, R48, UR4 ;  /* 0x0000000430307c20 */ /* 0x000fc80008410000 */
[----:B------:R-:W1:Y:S01]  /*162e0*/  MUFU.TANH R15, R15 ;  /* 0x0000000f000f7308 */ /* 0x000e620000002400 */
[----:B------:R-:W-:Y:S01]  /*162f0*/  HMMA.16816.F32 R32, R56, R4, R32 ;  /* 0x000000043820723c */ /* 0x000fe20000001820 */
[----:B------:R-:W-:Y:S01]  /*16300*/  FMUL.FTZ R5, R24, UR4 ;  /* 0x0000000418057c20 */ /* 0x000fe20008410000 */
[----:B------:R-:W-:Y:S01]  /*16310*/  FMUL.FTZ R4, R67, UR4 ;  /* 0x0000000443047c20 */ /* 0x000fe20008410000 */
[----:B------:R-:W-:-:S04]  /*16320*/  FMUL.FTZ R24, R45, UR4 ;  /* 0x000000042d187c20 */ /* 0x000fc80008410000 */
[----:B------:R-:W2:Y:S01]  /*16330*/  MUFU.TANH R5, R5 ;  /* 0x0000000500057308 */ /* 0x000ea20000002400 */
[C---:B------:R-:W-:Y:S03]  /*16340*/  HMMA.16816.F32 R104, R56.reuse, R20, R104 ;  /* 0x000000143868723c */ /* 0x040fe60000001868 */
[----:B------:R-:W-:Y:S01]  /*16350*/  FMUL.FTZ R37, R37, UR4 ;  /* 0x0000000425257c20 */ /* 0x000fe20008410000 */
[----:B------:R-:W-:Y:S01]  /*16360*/  FMUL.FTZ R36, R36, UR4 ;  /* 0x0000000424247c20 */ /* 0x000fe20008410000 */
[----:B------:R-:W-:Y:S01]  /*16370*/  FMUL.FTZ R38, R38, UR4 ;  /* 0x0000000426267c20 */ /* 0x000fe20008410000 */
[----:B------:R-:W-:Y:S01]  /*16380*/  FMUL.FTZ R39, R39, UR4 ;  /* 0x0000000427277c20 */ /* 0x000fe20008410000 */
[----:B------:R-:W3:Y:S01]  /*16390*/  MUFU.TANH R95, R95 ;  /* 0x0000005f005f7308 */ /* 0x000ee20000002400 */
[C---:B------:R-:W-:Y:S01]  /*163a0*/  HMMA.16816.F32 R52, R56.reuse, R22, R52 ;  /* 0x000000163834723c */ /* 0x040fe20000001834 */
[----:B------:R-:W-:Y:S01]  /*163b0*/  FMUL.FTZ R23, R74, UR4 ;  /* 0x000000044a177c20 */ /* 0x000fe20008410000 */
[----:B------:R-:W-:Y:S01]  /*163c0*/  FMUL.FTZ R22, R47, UR4 ;  /* 0x000000042f167c20 */ /* 0x000fe20008410000 */
[----:B------:R-:W-:Y:S01]  /*163d0*/  FMUL.FTZ R35, R35, UR4 ;  /* 0x0000000423237c20 */ /* 0x000fe20008410000 */
[----:B------:R-:W-:Y:S01]  /*163e0*/  FMUL.FTZ R32, R32, UR4 ;  /* 0x0000000420207c20 */ /* 0x000fe20008410000 */
[----:B------:R-:W-:Y:S01]  /*163f0*/  FMUL.FTZ R33, R33, UR4 ;  /* 0x0000000421217c20 */ /* 0x000fe20008410000 */
[----:B------:R-:W-:Y:S01]  /*16400*/  FMUL.FTZ R34, R34, UR4 ;  /* 0x0000000422227c20 */ /* 0x000fe20008410000 */
[----:B------:R-:W4:Y:S01]  /*16410*/  MUFU.TANH R23, R23 ;  /* 0x0000001700177308 */ /* 0x000f220000002400 */
[----:B------:R-:W-:Y:S01]  /*16420*/  HMMA.16816.F32 R40, R56, R12, R40 ;  /* 0x0000000c3828723c */ /* 0x000fe20000001828 */
[----:B------:R-:W-:Y:S01]  /*16430*/  FMUL.FTZ R58, R51, UR4 ;  /* 0x00000004333a7c20 */ /* 0x000fe20008410000 */
[----:B------:R-:W-:Y:S01]  /*16440*/  FMUL.FTZ R56, R50, UR4 ;  /* 0x0000000432387c20 */ /* 0x000fe20008410000 */
[----:B------:R-:W-:Y:S01]  /*16450*/  FMUL.FTZ R59, R65, UR4 ;  /* 0x00000004413b7c20 */ /* 0x000fe20008410000 */
[----:B------:R-:W-:Y:S01]  /*16460*/  FMUL.FTZ R65, R105, UR4 ;  /* 0x0000000469417c20 */ /* 0x000fe20008410000 */
[----:B------:R-:W-:Y:S01]  /*16470*/  FMUL.FTZ R67, R104, UR4 ;  /* 0x0000000468437c20 */ /* 0x000fe20008410000 */
[----:B------:R-:W-:Y:S01]  /*16480*/  FMUL.FTZ R106, R106, UR4 ;  /* 0x000000046a6a7c20 */ /* 0x000fe20008410000 */
[----:B------:R5:W-:Y:S01]  /*16490*/  MUFU.TANH R57, R64 ;  /* 0x0000004000397308 */ /* 0x000be20000002400 */
[----:B------:R-:W-:-:S03]  /*164a0*/  FMUL.FTZ R107, R107, UR4 ;  /* 0x000000046b6b7c20 */ /* 0x000fc60008410000 */
[----:B------:R-:W-:Y:S01]  /*164b0*/  FMUL.FTZ R12, R55, UR4 ;  /* 0x00000004370c7c20 */ /* 0x000fe20008410000 */
[----:B------:R-:W-:Y:S01]  /*164c0*/  FMUL.FTZ R13, R52, UR4 ;  /* 0x00000004340d7c20 */ /* 0x000fe20008410000 */
[----:B------:R-:W-:Y:S01]  /*164d0*/  FMUL.FTZ R14, R53, UR4 ;  /* 0x00000004350e7c20 */ /* 0x000fe20008410000 */
[----:B------:R-:W-:Y:S01]  /*164e0*/  FMUL.FTZ R31, R54, UR4 ;  /* 0x00000004361f7c20 */ /* 0x000fe20008410000 */
[----:B------:R4:W-:Y:S01]  /*164f0*/  MUFU.TANH R55, R4 ;  /* 0x0000000400377308 */ /* 0x0009e20000002400 */
[----:B------:R-:W-:Y:S01]  /*16500*/  FMUL.FTZ R54, R44, UR4 ;  /* 0x000000042c367c20 */ /* 0x000fe20008410000 */
[----:B------:R-:W-:Y:S02]  /*16510*/  FMUL.FTZ R52, R46, UR4 ;  /* 0x000000042e347c20 */ /* 0x000fe40008410000 */
[----:B------:R-:W-:Y:S01]  /*16520*/  FMUL.FTZ R40, R40, UR4 ;  /* 0x0000000428287c20 */ /* 0x000fe20008410000 */
[----:B------:R-:W-:Y:S01]  /*16530*/  FMUL.FTZ R42, R42, UR4 ;  /* 0x000000042a2a7c20 */ /* 0x000fe20008410000 */
[----:B------:R-:W-:Y:S01]  /*16540*/  FMUL.FTZ R41, R41, UR4 ;  /* 0x0000000429297c20 */ /* 0x000fe20008410000 */
[----:B------:R-:W-:Y:S01]  /*16550*/  FMUL.FTZ R43, R43, UR4 ;  /* 0x000000042b2b7c20 */ /* 0x000fe20008410000 */
[----:B------:R-:W4:Y:S01]  /*16560*/  MUFU.TANH R75, R75 ;  /* 0x0000004b004b7308 */ /* 0x000f220000002400 */
[----:B-----5:R-:W-:Y:S01]  /*16570*/  FMUL.FTZ R64, R49, UR4 ;  /* 0x0000000431407c20 */ /* 0x020fe20008410000 */
[----:B------:R-:W-:-:S05]  /*16580*/  IMAD.SHL.U32 R49, R63, 0x80, RZ ;  /* 0x000000803f317824 */ /* 0x000fca00078e00ff */
[----:B------:R-:W-:Y:S01]  /*16590*/  LOP3.LUT R51, R49, R140, RZ, 0xfc, !PT ;  /* 0x0000008c31337212 */ /* 0x000fe200078efcff */
[----:B------:R-:W-:Y:S03]  /*165a0*/  MUFU.TANH R69, R69 ;  /* 0x0000004500457308 */ /* 0x000fe60000002400 */
[C---:B------:R-:W-:Y:S02]  /*165b0*/  LOP3.LUT R7, R51.reuse, 0x78, RZ, 0xfc, !PT ;  /* 0x0000007833077812 */ /* 0x040fe400078efcff */
[----:B------:R-:W-:Y:S02]  /*165c0*/  LOP3.LUT R45, R51, 0x1, RZ, 0xfc, !PT ;  /* 0x00000001332d7812 */ /* 0x000fe400078efcff */
[C---:B------:R-:W-:Y:S01]  /*165d0*/  ISETP.GE.AND P5, PT, R7.reuse, R196, PT ;  /* 0x000000c40700720c */ /* 0x040fe20003fa6270 */
[----:B------:R-:W5:Y:S01]  /*165e0*/  MUFU.TANH R83, R70 ;  /* 0x0000004600537308 */ /* 0x000f620000002400 */
[----:B------:R-:W-:-:S02]  /*165f0*/  ISETP.GE.AND P3, PT, R7, R62, PT ;  /* 0x0000003e0700720c */ /* 0x000fc40003f66270 */
[----:B------:R-:W-:Y:S02]  /*16600*/  I2FP.F32.S32 R7, R7 ;  /* 0x0000000700077245 */ /* 0x000fe40000201400 */
[----:B------:R-:W-:Y:S02]  /*16610*/  I2FP.F32.S32 R6, R45 ;  /* 0x0000002d00067245 */ /* 0x000fe40000201400 */
[----:B------:R-:W-:Y:S01]  /*16620*/  LOP3.LUT R21, R51, 0x8, RZ, 0xfc, !PT ;  /* 0x0000000833157812 */ /* 0x000fe200078efcff */
[CC--:B-1----:R-:W-:Y:S01]  /*16630*/  FFMA.FTZ R146, R0.reuse, R7.reuse, R15 ;  /* 0x0000000700927223 */ /* 0x0c2fe2000001000f */
[C---:B--2---:R-:W-:Y:S01]  /*16640*/  FFMA.FTZ R5, R0.reuse, R7, R5 ;  /* 0x0000000700057223 */ /* 0x044fe20000010005 */
[C---:B------:R-:W-:Y:S01]  /*16650*/  FFMA.FTZ R20, R0.reuse, R6, R93 ;  /* 0x0000000600147223 */ /* 0x040fe2000001005d */
[----:B------:R-:W-:Y:S01]  /*16660*/  ISETP.GE.AND P4, PT, R45, R196, PT ;  /* 0x000000c42d00720c */ /* 0x000fe20003f86270 */
[----:B---3--:R-:W-:Y:S01]  /*16670*/  FFMA.FTZ R15, R0, R6, R95 ;  /* 0x00000006000f7223 */ /* 0x008fe2000001005f */
[----:B------:R-:W-:Y:S01]  /*16680*/  LOP3.LUT R7, R51, 0x9, RZ, 0xfc, !PT ;  /* 0x0000000933077812 */ /* 0x000fe200078efcff */
[----:B------:R1:W-:Y:S01]  /*16690*/  MUFU.TANH R93, R13 ;  /* 0x0000000d005d7308 */ /* 0x0003e20000002400 */
[----:B------:R-:W-:-:S02]  /*166a0*/  ISETP.GE.AND P2, PT, R45, R62, PT ;  /* 0x0000003e2d00720c */ /* 0x000fc40003f46270 */
[----:B----4-:R-:W-:Y:S02]  /*166b0*/  I2FP.F32.S32 R4, R21 ;  /* 0x0000001500047245 */ /* 0x010fe40000201400 */
[----:B------:R-:W-:Y:S02]  /*166c0*/  LOP3.LUT R45, R51, 0x10, RZ, 0xfc, !PT ;  /* 0x00000010332d7812 */ /* 0x000fe400078efcff */
[----:B------:R-:W-:Y:S01]  /*166d0*/  FSEL R146, R146, -INF , !P3 ;  /* 0xff80000092927808 */ /* 0x000fe20005800000 */
[----:B------:R-:W-:Y:S01]  /*166e0*/  FFMA.FTZ R6, R0, R4, R103 ;  /* 0x0000000400067223 */ /* 0x000fe20000010067 */
[----:B------:R-:W-:Y:S01]  /*166f0*/  FSEL R20, R20, -INF , !P4 ;  /* 0xff80000014147808 */ /* 0x000fe20006000000 */
[----:B------:R-:W-:Y:S01]  /*16700*/  MUFU.TANH R53, R66 ;  /* 0x0000004200357308 */ /* 0x000fe20000002400 */
[C---:B------:R-:W-:Y:S02]  /*16710*/  ISETP.GE.AND P3, PT, R7.reuse, R196, PT ;  /* 0x000000c40700720c */ /* 0x040fe40003f66270 */
[----:B------:R-:W-:-:S02]  /*16720*/  ISETP.GE.AND P4, PT, R7, R62, PT ;  /* 0x0000003e0700720c */ /* 0x000fc40003f86270 */
[----:B------:R-:W-:Y:S02]  /*16730*/  I2FP.F32.S32 R7, R7 ;  /* 0x0000000700077245 */ /* 0x000fe40000201400 */
[----:B------:R-:W-:Y:S01]  /*16740*/  I2FP.F32.S32 R18, R45 ;  /* 0x0000002d00127245 */ /* 0x000fe20000201400 */
[----:B------:R-:W2:Y:S01]  /*16750*/  MUFU.TANH R81, R68 ;  /* 0x0000004400517308 */ /* 0x000ea20000002400 */
[----:B------:R-:W-:Y:S02]  /*16760*/  ISETP.GE.AND P1, PT, R21, R196, PT ;  /* 0x000000c41500720c */ /* 0x000fe40003f26270 */
[----:B------:R-:W-:Y:S01]  /*16770*/  FSEL R152, R5, -INF , !P5 ;  /* 0xff80000005987808 */ /* 0x000fe20006800000 */
[C---:B------:R-:W-:Y:S01]  /*16780*/  FFMA.FTZ R5, R0.reuse, R4, R111 ;  /* 0x0000000400057223 */ /* 0x040fe2000001006f */
[CC--:B------:R-:W-:Y:S01]  /*16790*/  FFMA.FTZ R4, R0.reuse, R7.reuse, R109 ;  /* 0x0000000700047223 */ /* 0x0c0fe2000001006d */
[----:B------:R-:W-:Y:S01]  /*167a0*/  FSEL R15, R15, -INF , !P2 ;  /* 0xff8000000f0f7808 */ /* 0x000fe20005000000 */
[----:B------:R-:W-:Y:S01]  /*167b0*/  FFMA.FTZ R7, R0, R7, R113 ;  /* 0x0000000700077223 */ /* 0x000fe20000010071 */
[----:B------:R-:W-:Y:S01]  /*167c0*/  FSEL R6, R6, -INF , !P1 ;  /* 0xff80000006067808 */ /* 0x000fe20004800000 */
[C---:B------:R-:W-:Y:S01]  /*167d0*/  FFMA.FTZ R16, R0.reuse, R18, R115 ;  /* 0x0000001200107223 */ /* 0x040fe20000010073 */
[----:B------:R-:W-:Y:S01]  /*167e0*/  ISETP.GE.AND P5, PT, R21, R62, PT ;  /* 0x0000003e1500720c */ /* 0x000fe20003fa6270 */
[----:B------:R-:W-:Y:S01]  /*167f0*/  FFMA.FTZ R117, R0, R18, R117 ;  /* 0x0000001200757223 */ /* 0x000fe20000010075 */
[C---:B------:R-:W-:Y:S01]  /*16800*/  ISETP.GE.AND P2, PT, R45.reuse, R196, PT ;  /* 0x000000c42d00720c */ /* 0x040fe20003f46270 */
[----:B------:R-:W3:Y:S01]  /*16810*/  MUFU.TANH R71, R71 ;  /* 0x0000004700477308 */ /* 0x000ee20000002400 */
[----:B------:R-:W-:-:S02]  /*16820*/  ISETP.GE.AND P1, PT, R45, R62, PT ;  /* 0x0000003e2d00720c */ /* 0x000fc40003f26270 */
[C---:B------:R-:W-:Y:S02]  /*16830*/  LOP3.LUT R21, R51.reuse, 0x11, RZ, 0xfc, !PT ;  /* 0x0000001133157812 */ /* 0x040fe400078efcff */
[----:B------:R-:W-:Y:S02]  /*16840*/  LOP3.LUT R45, R51, 0x18, RZ, 0xfc, !PT ;  /* 0x00000018332d7812 */ /* 0x000fe400078efcff */
[----:B------:R-:W-:Y:S01]  /*16850*/  FSEL R7, R7, -INF , !P4 ;  /* 0xff80000007077808 */ /* 0x000fe20006000000 */
[----:B------:R-:W4:Y:S01]  /*16860*/  MUFU.TANH R59, R59 ;  /* 0x0000003b003b7308 */ /* 0x000f220000002400 */
[----:B------:R-:W-:Y:S02]  /*16870*/  FSEL R16, R16, -INF , !P2 ;  /* 0xff80000010107808 */ /* 0x000fe40005000000 */
[----:B------:R-:W-:Y:S02]  /*16880*/  I2FP.F32.S32 R26, R21 ;  /* 0x00000015001a7245 */ /* 0x000fe40000201400 */
[----:B------:R-:W-:-:S02]  /*16890*/  ISETP.GE.AND P4, PT, R45, R196, PT ;  /* 0x000000c42d00720c */ /* 0x000fc40003f86270 */
[----:B------:R-:W-:Y:S01]  /*168a0*/  ISETP.GE.AND P2, PT, R45, R62, PT ;  /* 0x0000003e2d00720c */ /* 0x000fe20003f46270 */
[C---:B------:R-:W-:Y:S01]  /*168b0*/  FFMA.FTZ R18, R0.reuse, R26, R85 ;  /* 0x0000001a00127223 */ /* 0x040fe20000010055 */
[----:B------:R-:W-:Y:S01]  /*168c0*/  I2FP.F32.S32 R45, R45 ;  /* 0x0000002d002d7245 */ /* 0x000fe20000201400 */
[----:B------:R5:W-:Y:S01]  /*168d0*/  MUFU.TANH R85, R14 ;  /* 0x0000000e00557308 */ /* 0x000be20000002400 */
[----:B------:R-:W-:Y:S02]  /*168e0*/  LOP3.LUT R99, R51, 0x19, RZ, 0xfc, !PT ;  /* 0x0000001933637812 */ /* 0x000fe400078efcff */
[----:B------:R-:W-:Y:S01]  /*168f0*/  FSEL R5, R5, -INF , !P5 ;  /* 0xff80000005057808 */ /* 0x000fe20006800000 */
[-C--:B------:R-:W-:Y:S01]  /*16900*/  FFMA.FTZ R11, R0, R45.reuse, R11 ;  /* 0x0000002d000b7223 */ /* 0x080fe2000001000b */
[----:B------:R-:W-:Y:S01]  /*16910*/  FSEL R4, R4, -INF , !P3 ;  /* 0xff80000004047808 */ /* 0x000fe20005800000 */
[C---:B------:R-:W-:Y:S01]  /*16920*/  FFMA.FTZ R89, R0.reuse, R45, R89 ;  /* 0x0000002d00597223 */ /* 0x040fe20000010059 */
[C---:B------:R-:W-:Y:S01]  /*16930*/  ISETP.GE.AND P5, PT, R21.reuse, R196, PT ;  /* 0x000000c41500720c */ /* 0x040fe20003fa6270 */
[----:B------:R-:W-:Y:S01]  /*16940*/  MUFU.TANH R65, R65 ;  /* 0x0000004100417308 */ /* 0x000fe20000002400 */
[----:B------:R-:W-:Y:S01]  /*16950*/  ISETP.GE.AND P3, PT, R21, R62, PT ;  /* 0x0000003e1500720c */ /* 0x000fe20003f66270 */
[----:B------:R-:W-:Y:S01]  /*16960*/  FFMA.FTZ R21, R0, R26, R87 ;  /* 0x0000001a00157223 */ /* 0x000fe20000010057 */
[----:B------:R-:W-:-:S02]  /*16970*/  LOP3.LUT R47, R51, 0x20, RZ, 0xfc, !PT ;  /* 0x00000020332f7812 */ /* 0x000fc400078efcff */
[----:B------:R-:W-:Y:S02]  /*16980*/  I2FP.F32.S32 R26, R99 ;  /* 0x00000063001a7245 */ /* 0x000fe40000201400 */
[----:B------:R-:W-:Y:S01]  /*16990*/  I2FP.F32.S32 R44, R47 ;  /* 0x0000002f002c7245 */ /* 0x000fe20000201400 */
[----:B------:R2:W-:Y:S01]  /*169a0*/  MUFU.TANH R87, R31 ;  /* 0x0000001f00577308 */ /* 0x0005e20000002400 */
[----:B-1----:R-:W-:Y:S01]  /*169b0*/  FSEL R13, R117, -INF , !P1 ;  /* 0xff800000750d7808 */ /* 0x002fe20004800000 */
[CC--:B------:R-:W-:Y:S01]  /*169c0*/  FFMA.FTZ R119, R0.reuse, R26.reuse, R119 ;  /* 0x0000001a00777223 */ /* 0x0c0fe20000010077 */
[----:B------:R-:W-:Y:S01]  /*169d0*/  FSEL R21, R21, -INF , !P3 ;  /* 0xff80000015157808 */ /* 0x000fe20005800000 */
[C---:B------:R-:W-:Y:S01]  /*169e0*/  FFMA.FTZ R26, R0.reuse, R26, R91 ;  /* 0x0000001a001a7223 */ /* 0x040fe2000001005b */
[----:B-----5:R-:W-:Y:S01]  /*169f0*/  FSEL R14, R11, -INF , !P4 ;  /* 0xff8000000b0e7808 */ /* 0x020fe20006000000 */
[----:B------:R-:W-:Y:S01]  /*16a00*/  FFMA.FTZ R50, R0, R44, R17 ;  /* 0x0000002c00327223 */ /* 0x000fe20000010011 */
[-C--:B------:R-:W-:Y:S01]  /*16a10*/  ISETP.GE.AND P1, PT, R99, R196.reuse, PT ;  /* 0x000000c46300720c */ /* 0x080fe20003f26270 */
[----:B------:R-:W-:Y:S01]  /*16a20*/  MUFU.TANH R91, R48 ;  /* 0x00000030005b7308 */ /* 0x000fe20000002400 */
[----:B------:R-:W-:-:S02]  /*16a30*/  ISETP.GE.AND P3, PT, R47, R196, PT ;  /* 0x000000c42f00720c */ /* 0x000fc40003f66270 */
[-C--:B------:R-:W-:Y:S02]  /*16a40*/  ISETP.GE.AND P4, PT, R47, R62.reuse, PT ;  /* 0x0000003e2f00720c */ /* 0x080fe40003f86270 */
[----:B------:R-:W-:Y:S02]  /*16a50*/  FSEL R18, R18, -INF , !P5 ;  /* 0xff80000012127808 */ /* 0x000fe40006800000 */
[----:B------:R-:W-:Y:S01]  /*16a60*/  LOP3.LUT R47, R51, 0x21, RZ, 0xfc, !PT ;  /* 0x00000021332f7812 */ /* 0x000fe200078efcff */
[----:B------:R-:W1:Y:S01]  /*16a70*/  MUFU.TANH R67, R67 ;  /* 0x0000004300437308 */ /* 0x000e620000002400 */
[----:B------:R-:W-:Y:S01]  /*16a80*/  ISETP.GE.AND P5, PT, R99, R62, PT ;  /* 0x0000003e6300720c */ /* 0x000fe20003fa6270 */
[----:B--2---:R-:W-:Y:S01]  /*16a90*/  FFMA.FTZ R31, R0, R44, R19 ;  /* 0x0000002c001f7223 */ /* 0x004fe20000010013 */
[----:B------:R-:W-:Y:S02]  /*16aa0*/  FSEL R19, R89, -INF , !P2 ;  /* 0xff80000059137808 */ /* 0x000fe40005000000 */
[----:B------:R-:W-:-:S02]  /*16ab0*/  ISETP.GE.AND P2, PT, R47, R196, PT ;  /* 0x000000c42f00720c */ /* 0x000fc40003f46270 */
[C---:B------:R-:W-:Y:S01]  /*16ac0*/  LOP3.LUT R45, R51.reuse, 0x28, RZ, 0xfc, !PT ;  /* 0x00000028332d7812 */ /* 0x040fe200078efcff */
[----:B------:R2:W-:Y:S01]  /*16ad0*/  MUFU.TANH R99, R12 ;  /* 0x0000000c00637308 */ /* 0x0005e20000002400 */
[----:B------:R-:W-:Y:S02]  /*16ae0*/  LOP3.LUT R11, R51, 0x29, RZ, 0xfc, !PT ;  /* 0x00000029330b7812 */ /* 0x000fe400078efcff */
[----:B------:R-:W-:Y:S02]  /*16af0*/  FSEL R17, R26, -INF , !P5 ;  /* 0xff8000001a117808 */ /* 0x000fe40006800000 */
[----:B------:R-:W-:Y:S02]  /*16b00*/  I2FP.F32.S32 R44, R45 ;  /* 0x0000002d002c7245 */ /* 0x000fe40000201400 */
[----:B------:R-:W-:Y:S01]  /*16b10*/  I2FP.F32.S32 R26, R11 ;  /* 0x0000000b001a7245 */ /* 0x000fe20000201400 */
[----:B------:R5:W-:Y:S01]  /*16b20*/  MUFU.TANH R89, R64 ;  /* 0x0000004000597308 */ /* 0x000be20000002400 */
[----:B------:R-:W-:Y:S01]  /*16b30*/  FSEL R50, R50, -INF , !P3 ;  /* 0xff80000032327808 */ /* 0x000fe20005800000 */
[----:B------:R-:W-:Y:S01]  /*16b40*/  FFMA.FTZ R46, R0, R44, R97 ;  /* 0x0000002c002e7223 */ /* 0x000fe20000010061 */
[----:B------:R-:W-:-:S02]  /*16b50*/  ISETP.GE.AND P5, PT, R45, R196, PT ;  /* 0x000000c42d00720c */ /* 0x000fc40003fa6270 */
[----:B------:R-:W-:Y:S01]  /*16b60*/  ISETP.GE.AND P3, PT, R45, R62, PT ;  /* 0x0000003e2d00720c */ /* 0x000fe20003f66270 */
[C---:B------:R-:W-:Y:S01]  /*16b70*/  FFMA.FTZ R45, R0.reuse, R44, R23 ;  /* 0x0000002c002d7223 */ /* 0x040fe20000010017 */
[----:B------:R-:W-:Y:S01]  /*16b80*/  FSEL R31, R31, -INF , !P4 ;  /* 0xff8000001f1f7808 */ /* 0x000fe20006000000 */
[----:B------:R-:W-:Y:S01]  /*16b90*/  FFMA.FTZ R44, R0, R26, R73 ;  /* 0x0000001a002c7223 */ /* 0x000fe20000010049 */
[----:B------:R-:W-:Y:S01]  /*16ba0*/  ISETP.GE.AND P4, PT, R11, R196, PT ;  /* 0x000000c40b00720c */ /* 0x000fe20003f86270 */
[----:B------:R-:W1:Y:S01]  /*16bb0*/  MUFU.TANH R95, R106 ;  /* 0x0000006a005f7308 */ /* 0x000e620000002400 */
[----:B--2---:R-:W-:Y:S02]  /*16bc0*/  FSEL R12, R119, -INF , !P1 ;  /* 0xff800000770c7808 */ /* 0x004fe40004800000 */
[----:B------:R-:W-:Y:S02]  /*16bd0*/  ISETP.GE.AND P1, PT, R47, R62, PT ;  /* 0x0000003e2f00720c */ /* 0x000fe40003f26270 */
[----:B------:R-:W-:-:S02]  /*16be0*/  I2FP.F32.S32 R47, R47 ;  /* 0x0000002f002f7245 */ /* 0x000fc40000201400 */
[C---:B------:R-:W-:Y:S01]  /*16bf0*/  LOP3.LUT R73, R51.reuse, 0x30, RZ, 0xfc, !PT ;  /* 0x0000003033497812 */ /* 0x040fe200078efcff */
[----:B------:R-:W2:Y:S01]  /*16c00*/  MUFU.TANH R107, R107 ;  /* 0x0000006b006b7308 */ /* 0x000ea20000002400 */
[----:B------:R-:W-:Y:S01]  /*16c10*/  FSEL R46, R46, -INF , !P5 ;  /* 0xff8000002e2e7808 */ /* 0x000fe20006800000 */
[CC--:B------:R-:W-:Y:S01]  /*16c20*/  FFMA.FTZ R77, R0.reuse, R47.reuse, R77 ;  /* 0x0000002f004d7223 */ /* 0x0c0fe2000001004d */
[C---:B------:R-:W-:Y:S01]  /*16c30*/  FFMA.FTZ R47, R0.reuse, R47, R79 ;  /* 0x0000002f002f7223 */ /* 0x040fe2000001004f */
[----:B------:R-:W-:Y:S02]  /*16c40*/  LOP3.LUT R79, R51, 0x31, RZ, 0xfc, !PT ;  /* 0x00000031334f7812 */ /* 0x000fe400078efcff */
[----:B-----5:R-:W-:Y:S02]  /*16c50*/  I2FP.F32.S32 R64, R73 ;  /* 0x0000004900407245 */ /* 0x020fe40000201400 */
[----:B------:R-:W-:Y:S01]  /*16c60*/  FSEL R48, R77, -INF , !P2 ;  /* 0xff8000004d307808 */ /* 0x000fe20005000000 */
[----:B------:R-:W-:Y:S01]  /*16c70*/  MUFU.TANH R23, R58 ;  /* 0x0000003a00177308 */ /* 0x000fe20000002400 */
[----:B------:R-:W-:Y:S01]  /*16c80*/  ISETP.GE.AND P2, PT, R11, R62, PT ;  /* 0x0000003e0b00720c */ /* 0x000fe20003f46270 */
[C---:B------:R-:W-:Y:S01]  /*16c90*/  FFMA.FTZ R11, R0.reuse, R26, R75 ;  /* 0x0000001a000b7223 */ /* 0x040fe2000001004b */
[----:B------:R-:W-:Y:S01]  /*16ca0*/  LOP3.LUT R75, R51, 0x38, RZ, 0xfc, !PT ;  /* 0x00000038334b7812 */ /* 0x000fe200078efcff */
[CC--:B------:R-:W-:Y:S01]  /*16cb0*/  FFMA.FTZ R83, R0.reuse, R64.reuse, R83 ;  /* 0x0000004000537223 */ /* 0x0c0fe20000010053 */
[----:B------:R-:W-:Y:S01]  /*16cc0*/  FSEL R45, R45, -INF , !P3 ;  /* 0xff8000002d2d7808 */ /* 0x000fe20005800000 */
[----:B------:R-:W-:Y:S01]  /*16cd0*/  FFMA.FTZ R81, R0, R64, R81 ;  /* 0x0000004000517223 */ /* 0x000fe20000010051 */
[----:B------:R-:W-:Y:S01]  /*16ce0*/  I2FP.F32.S32 R26, R75 ;  /* 0x0000004b001a7245 */ /* 0x000fe20000201400 */
[----:B------:R5:W2:Y:S01]  /*16cf0*/  MUFU.TANH R77, R56 ;  /* 0x00000038004d7308 */ /* 0x000aa20000002400 */
[----:B------:R-:W-:-:S02]  /*16d00*/  ISETP.GE.AND P5, PT, R73, R62, PT ;  /* 0x0000003e4900720c */ /* 0x000fc40003fa6270 */
[----:B------:R-:W-:Y:S01]  /*16d10*/  ISETP.GE.AND P3, PT, R79, R196, PT ;  /* 0x000000c44f00720c */ /* 0x000fe20003f66270 */
[CC--:B------:R-:W-:Y:S01]  /*16d20*/  FFMA.FTZ R169, R0.reuse, R26.reuse, R53 ;  /* 0x0000001a00a97223 */ /* 0x0c0fe20000010035 */
[----:B------:R-:W-:Y:S01]  /*16d30*/  LOP3.LUT R53, R51, 0x39, RZ, 0xfc, !PT ;  /* 0x0000003933357812 */ /* 0x000fe200078efcff */
[----:B------:R-:W-:Y:S01]  /*16d40*/  FFMA.FTZ R168, R0, R26, R57 ;  /* 0x0000001a00a87223 */ /* 0x000fe20000010039 */
[----:B------:R-:W-:Y:S01]  /*16d50*/  FSEL R47, R47, -INF , !P1 ;  /* 0xff8000002f2f7808 */ /* 0x000fe20004800000 */
[----:B------:R-:W2:Y:S01]  /*16d60*/  MUFU.TANH R57, R52 ;  /* 0x0000003400397308 */ /* 0x000ea20000002400 */
[-C--:B------:R-:W-:Y:S02]  /*16d70*/  ISETP.GE.AND P1, PT, R73, R196.reuse, PT ;  /* 0x000000c44900720c */ /* 0x080fe40003f26270 */
[----:B------:R-:W-:Y:S02]  /*16d80*/  FSEL R165, R83, -INF , !P5 ;  /* 0xff80000053a57808 */ /* 0x000fe40006800000 */
[----:B------:R-:W-:-:S02]  /*16d90*/  ISETP.GE.AND P5, PT, R53, R196, PT ;  /* 0x000000c43500720c */ /* 0x000fc40003fa6270 */
[----:B------:R-:W-:Y:S01]  /*16da0*/  FSEL R11, R11, -INF , !P2 ;  /* 0xff8000000b0b7808 */ /* 0x000fe20005000000 */
[----:B------:R4:W2:Y:S01]  /*16db0*/  MUFU.TANH R73, R54 ;  /* 0x0000003600497308 */ /* 0x0008a20000002400 */
[----:B------:R-:W-:Y:S02]  /*16dc0*/  FSEL R172, R81, -INF , !P1 ;  /* 0xff80000051ac7808 */ /* 0x000fe40004800000 */
[----:B-----5:R-:W-:Y:S02]  /*16dd0*/  I2FP.F32.S32 R56, R79 ;  /* 0x0000004f00387245 */ /* 0x020fe40000201400 */
[C---:B------:R-:W-:Y:S02]  /*16de0*/  ISETP.GE.AND P2, PT, R75.reuse, R196, PT ;  /* 0x000000c44b00720c */ /* 0x040fe40003f46270 */
[----:B------:R-:W-:Y:S01]  /*16df0*/  ISETP.GE.AND P1, PT, R75, R62, PT ;  /* 0x0000003e4b00720c */ /* 0x000fe20003f26270 */
[CC--:B------:R-:W-:Y:S01]  /*16e00*/  FFMA.FTZ R69, R0.reuse, R56.reuse, R69 ;  /* 0x0000003800457223 */ /* 0x0c0fe20000010045 */
[----:B---3--:R-:W-:Y:S01]  /*16e10*/  FFMA.FTZ R179, R0, R56, R71 ;  /* 0x0000003800b37223 */ /* 0x008fe20000010047 */
[----:B------:R-:W-:Y:S01]  /*16e20*/  LOP3.LUT R71, R51, 0x40, RZ, 0xfc, !PT ;  /* 0x0000004033477812 */ /* 0x000fe200078efcff */
[----:B------:R3:W5:Y:S01]  /*16e30*/  MUFU.TANH R75, R24 ;  /* 0x00000018004b7308 */ /* 0x0007620000002400 */
[----:B------:R-:W-:-:S02]  /*16e40*/  FSEL R44, R44, -INF , !P4 ;  /* 0xff8000002c2c7808 */ /* 0x000fc40006000000 */
[----:B------:R-:W-:Y:S02]  /*16e50*/  FSEL R170, R69, -INF , !P3 ;  /* 0xff80000045aa7808 */ /* 0x000fe40005800000 */
[----:B------:R-:W-:Y:S02]  /*16e60*/  ISETP.GE.AND P3, PT, R53, R62, PT ;  /* 0x0000003e3500720c */ /* 0x000fe40003f66270 */
[----:B----4-:R-:W-:Y:S01]  /*16e70*/  I2FP.F32.S32 R54, R53 ;  /* 0x0000003500367245 */ /* 0x010fe20000201400 */
[----:B------:R4:W5:Y:S01]  /*16e80*/  MUFU.TANH R69, R22 ;  /* 0x0000001600457308 */ /* 0x0009620000002400 */
[----:B------:R-:W-:Y:S02]  /*16e90*/  LOP3.LUT R53, R51, 0x41, RZ, 0xfc, !PT ;  /* 0x0000004133357812 */ /* 0x000fe400078efcff */
[----:B------:R-:W-:Y:S01]  /*16ea0*/  I2FP.F32.S32 R26, R71 ;  /* 0x00000047001a7245 */ /* 0x000fe20000201400 */
[C---:B------:R-:W-:Y:S01]  /*16eb0*/  FFMA.FTZ R59, R0.reuse, R54, R59 ;  /* 0x00000036003b7223 */ /* 0x040fe2000001003b */
[----:B------:R-:W-:Y:S01]  /*16ec0*/  ISETP.GE.AND P4, PT, R79, R62, PT ;  /* 0x0000003e4f00720c */ /* 0x000fe20003f86270 */
[----:B------:R-:W-:Y:S01]  /*16ed0*/  FFMA.FTZ R55, R0, R54, R55 ;  /* 0x0000003600377223 */ /* 0x000fe20000010037 */
[----:B------:R-:W-:Y:S01]  /*16ee0*/  FSEL R168, R168, -INF , !P2 ;  /* 0xff800000a8a87808 */ /* 0x000fe20005000000 */
[CC--:B-1----:R-:W-:Y:S01]  /*16ef0*/  FFMA.FTZ R67, R0.reuse, R26.reuse, R67 ;  /* 0x0000001a00437223 */ /* 0x0c2fe20000010043 */
[----:B------:R-:W-:Y:S01]  /*16f00*/  FSEL R166, R59, -INF , !P5 ;  /* 0xff8000003ba67808 */ /* 0x000fe20006800000 */
[----:B------:R-:W-:Y:S01]  /*16f10*/  FFMA.FTZ R95, R0, R26, R95 ;  /* 0x0000001a005f7223 */ /* 0x000fe2000001005f */
[----:B---3--:R-:W-:Y:S01]  /*16f20*/  I2FP.F32.S32 R24, R53 ;  /* 0x0000003500187245 */ /* 0x008fe20000201400 */
[----:B------:R-:W-:Y:S01]  /*16f30*/  MUFU.TANH R41, R41 ;  /* 0x0000002900297308 */ /* 0x000fe20000002400 */
[----:B------:R-:W-:-:S02]  /*16f40*/  LOP3.LUT R59, R51, 0x48, RZ, 0xfc, !PT ;  /* 0x00000048333b7812 */ /* 0x000fc400078efcff */
[----:B------:R-:W-:Y:S01]  /*16f50*/  FSEL R179, R179, -INF , !P4 ;  /* 0xff800000b3b37808 */ /* 0x000fe20006000000 */
[CC--:B------:R-:W-:Y:S01]  /*16f60*/  FFMA.FTZ R188, R0.reuse, R24.reuse, R65 ;  /* 0x0000001800bc7223 */ /* 0x0c0fe20000010041 */
[----:B------:R-:W-:Y:S01]  /*16f70*/  LOP3.LUT R65, R51, 0x49, RZ, 0xfc, !PT ;  /* 0x0000004933417812 */ /* 0x000fe200078efcff */
[----:B--2---:R-:W-:Y:S01]  /*16f80*/  FFMA.FTZ R107, R0, R24, R107 ;  /* 0x00000018006b7223 */ /* 0x004fe2000001006b */
[----:B------:R-:W-:Y:S01]  /*16f90*/  FSEL R169, R169, -INF , !P1 ;  /* 0xff800000a9a97808 */ /* 0x000fe20004800000 */
[----:B------:R-:W-:Y:S01]  /*16fa0*/  MUFU.TANH R43, R43 ;  /* 0x0000002b002b7308 */ /* 0x000fe20000002400 */
[C---:B------:R-:W-:Y:S02]  /*16fb0*/  ISETP.GE.AND P4, PT, R71.reuse, R196, PT ;  /* 0x000000c44700720c */ /* 0x040fe40003f86270 */
[----:B------:R-:W-:Y:S02]  /*16fc0*/  ISETP.GE.AND P2, PT, R71, R62, PT ;  /* 0x0000003e4700720c */ /* 0x000fe40003f46270 */
[----:B------:R-:W-:-:S02]  /*16fd0*/  ISETP.GE.AND P1, PT, R53, R196, PT ;  /* 0x000000c43500720c */ /* 0x000fc40003f26270 */
[----:B------:R-:W-:Y:S01]  /*16fe0*/  I2FP.F32.S32 R26, R59 ;  /* 0x0000003b001a7245 */ /* 0x000fe20000201400 */
[----:B------:R-:W-:Y:S01]  /*16ff0*/  MUFU.TANH R37, R37 ;  /* 0x0000002500257308 */ /* 0x000fe20000002400 */
[----:B------:R-:W-:Y:S02]  /*17000*/  I2FP.F32.S32 R24, R65 ;  /* 0x0000004100187245 */ /* 0x000fe40000201400 */
[----:B------:R-:W-:Y:S01]  /*17010*/  FSEL R167, R55, -INF , !P3 ;  /* 0xff80000037a77808 */ /* 0x000fe20005800000 */
[C---:B------:R-:W-:Y:S01]  /*17020*/  FFMA.FTZ R87, R0.reuse, R26, R87 ;  /* 0x0000001a00577223 */ /* 0x040fe20000010057 */
[----:B------:R-:W-:Y:S01]  /*17030*/  FSEL R190, R67, -INF , !P4 ;  /* 0xff80000043be7808 */ /* 0x000fe20006000000 */
[C---:B------:R-:W-:Y:S01]  /*17040*/  FFMA.FTZ R85, R0.reuse, R24, R85 ;  /* 0x0000001800557223 */ /* 0x040fe20000010055 */
[----:B------:R-:W-:Y:S01]  /*17050*/  FSEL R189, R95, -INF , !P2 ;  /* 0xff8000005fbd7808 */ /* 0x000fe20005000000 */
[----:B------:R-:W-:Y:S01]  /*17060*/  FFMA.FTZ R93, R0, R26, R93 ;  /* 0x0000001a005d7223 */ /* 0x000fe2000001005d */
[----:B------:R-:W-:Y:S01]  /*17070*/  FSEL R188, R188, -INF , !P1 ;  /* 0xff800000bcbc7808 */ /* 0x000fe20004800000 */
[----:B------:R-:W-:Y:S01]  /*17080*/  FFMA.FTZ R99, R0, R24, R99 ;  /* 0x0000001800637223 */ /* 0x000fe20000010063 */
[C---:B------:R-:W-:Y:S01]  /*17090*/  ISETP.GE.AND P3, PT, R59.reuse, R196, PT ;  /* 0x000000c43b00720c */ /* 0x040fe20003f66270 */
[----:B------:R-:W-:Y:S01]  /*170a0*/  MUFU.TANH R55, R42 ;  /* 0x0000002a00377308 */ /* 0x000fe20000002400 */
[----:B------:R-:W-:-:S02]  /*170b0*/  ISETP.GE.AND P4, PT, R59, R62, PT ;  /* 0x0000003e3b00720c */ /* 0x000fc40003f86270 */
[C---:B------:R-:W-:Y:S02]  /*170c0*/  ISETP.GE.AND P2, PT, R65.reuse, R196, PT ;  /* 0x000000c44100720c */ /* 0x040fe40003f46270 */
[-C--:B------:R-:W-:Y:S02]  /*170d0*/  ISETP.GE.AND P1, PT, R65, R62.reuse, PT ;  /* 0x0000003e4100720c */ /* 0x080fe40003f26270 */
[C---:B------:R-:W-:Y:S01]  /*170e0*/  LOP3.LUT R59, R51.reuse, 0x50, RZ, 0xfc, !PT ;  /* 0x00000050333b7812 */ /* 0x040fe200078efcff */
[----:B------:R-:W-:Y:S01]  /*170f0*/  MUFU.TANH R35, R35 ;  /* 0x0000002300237308 */ /* 0x000fe20000002400 */
[----:B------:R-:W-:Y:S02]  /*17100*/  LOP3.LUT R65, R51, 0x51, RZ, 0xfc, !PT ;  /* 0x0000005133417812 */ /* 0x000fe400078efcff */
[----:B------:R-:W-:Y:S02]  /*17110*/  ISETP.GE.AND P5, PT, R53, R62, PT ;  /* 0x0000003e3500720c */ /* 0x000fe40003fa6270 */
[----:B----4-:R-:W-:-:S02]  /*17120*/  I2FP.F32.S32 R22, R59 ;  /* 0x0000003b00167245 */ /* 0x010fc40000201400 */
[----:B------:R-:W-:Y:S01]  /*17130*/  LOP3.LUT R67, R51, 0x58, RZ, 0xfc, !PT ;  /* 0x0000005833437812 */ /* 0x000fe200078efcff */
[----:B------:R-:W1:Y:S01]  /*17140*/  MUFU.TANH R53, R40 ;  /* 0x0000002800357308 */ /* 0x000e620000002400 */
[----:B------:R-:W-:Y:S01]  /*17150*/  I2FP.F32.S32 R26, R65 ;  /* 0x00000041001a7245 */ /* 0x000fe20000201400 */
[CC--:B------:R-:W-:Y:S01]  /*17160*/  FFMA.FTZ R77, R0.reuse, R22.reuse, R77 ;  /* 0x00000016004d7223 */ /* 0x0c0fe2000001004d */
[----:B------:R-:W-:Y:S01]  /*17170*/  FSEL R187, R87, -INF , !P4 ;  /* 0xff80000057bb7808 */ /* 0x000fe20006000000 */
[C---:B------:R-:W-:Y:S01]  /*17180*/  FFMA.FTZ R91, R0.reuse, R22, R91 ;  /* 0x00000016005b7223 */ /* 0x040fe2000001005b */
[----:B------:R-:W-:Y:S01]  /*17190*/  FSEL R180, R85, -INF , !P2 ;  /* 0xff80000055b47808 */ /* 0x000fe20005000000 */
[C---:B------:R-:W-:Y:S01]  /*171a0*/  FFMA.FTZ R89, R0.reuse, R26, R89 ;  /* 0x0000001a00597223 */ /* 0x040fe20000010059 */
[C---:B------:R-:W-:Y:S01]  /*171b0*/  ISETP.GE.AND P4, PT, R65.reuse, R196, PT ;  /* 0x000000c44100720c */ /* 0x040fe20003f86270 */
[----:B------:R-:W-:Y:S01]  /*171c0*/  FFMA.FTZ R23, R0, R26, R23 ;  /* 0x0000001a00177223 */ /* 0x000fe20000010017 */
[----:B------:R-:W-:Y:S01]  /*171d0*/  ISETP.GE.AND P2, PT, R65, R62, PT ;  /* 0x0000003e4100720c */ /* 0x000fe20003f46270 */
[----:B------:R-:W-:Y:S01]  /*171e0*/  MUFU.TANH R39, R39 ;  /* 0x0000002700277308 */ /* 0x000fe20000002400 */
[----:B------:R-:W-:-:S02]  /*171f0*/  LOP3.LUT R65, R51, 0x59, RZ, 0xfc, !PT ;  /* 0x0000005933417812 */ /* 0x000fc400078efcff */
[----:B------:R-:W-:Y:S02]  /*17200*/  I2FP.F32.S32 R24, R67 ;  /* 0x0000004300187245 */ /* 0x000fe40000201400 */
[----:B------:R-:W-:Y:S02]  /*17210*/  FSEL R178, R93, -INF , !P3 ;  /* 0xff8000005db27808 */ /* 0x000fe40005800000 */
[----:B------:R-:W-:Y:S01]  /*17220*/  ISETP.GE.AND P3, PT, R59, R62, PT ;  /* 0x0000003e3b00720c */ /* 0x000fe20003f66270 */
[CC--:B------:R-:W-:Y:S01]  /*17230*/  FFMA.FTZ R173, R0.reuse, R24.reuse, R57 ;  /* 0x0000001800ad7223 */ /* 0x0c0fe20000010039 */
[----:B------:R-:W-:Y:S01]  /*17240*/  I2FP.F32.S32 R22, R65 ;  /* 0x0000004100167245 */ /* 0x000fe20000201400 */
[C---:B------:R-:W-:Y:S01]  /*17250*/  FFMA.FTZ R73, R0.reuse, R24, R73 ;  /* 0x0000001800497223 */ /* 0x040fe20000010049 */
[----:B------:R-:W-:Y:S01]  /*17260*/  FSEL R183, R107, -INF , !P5 ;  /* 0xff8000006bb77808 */ /* 0x000fe20006800000 */
[----:B------:R-:W-:Y:S01]  /*17270*/  MUFU.TANH R33, R33 ;  /* 0x0000002100217308 */ /* 0x000fe20000002400 */
[----:B------:R-:W-:Y:S01]  /*17280*/  FSEL R177, R77, -INF , !P3 ;  /* 0xff8000004db17808 */ /* 0x000fe20005800000 */
[CC--:B-----5:R-:W-:Y:S01]  /*17290*/  FFMA.FTZ R75, R0.reuse, R22.reuse, R75 ;  /* 0x00000016004b7223 */ /* 0x0e0fe2000001004b */
[----:B------:R-:W-:Y:S01]  /*172a0*/  FSEL R184, R89, -INF , !P4 ;  /* 0xff80000059b87808 */ /* 0x000fe20006000000 */
[----:B------:R-:W-:Y:S01]  /*172b0*/  FFMA.FTZ R69, R0, R22, R69 ;  /* 0x0000001600457223 */ /* 0x000fe20000010045 */
[----:B------:R-:W-:-:S02]  /*172c0*/  LOP3.LUT R57, R51, 0x60, RZ, 0xfc, !PT ;  /* 0x0000006033397812 */ /* 0x000fc400078efcff */
[-C--:B------:R-:W-:Y:S01]  /*172d0*/  ISETP.GE.AND P5, PT, R59, R196.reuse, PT ;  /* 0x000000c43b00720c */ /* 0x080fe20003fa6270 */
[----:B------:R-:W-:Y:S01]  /*172e0*/  MUFU.TANH R101, R92 ;  /* 0x0000005c00657308 */ /* 0x000fe20000002400 */
[C---:B------:R-:W-:Y:S02]  /*172f0*/  ISETP.GE.AND P3, PT, R65.reuse, R196, PT ;  /* 0x000000c44100720c */ /* 0x040fe40003f66270 */
[----:B------:R-:W-:Y:S02]  /*17300*/  ISETP.GE.AND P4, PT, R65, R62, PT ;  /* 0x0000003e4100720c */ /* 0x000fe40003f86270 */
[----:B------:R-:W-:Y:S02]  /*17310*/  FSEL R185, R99, -INF , !P1 ;  /* 0xff80000063b97808 */ /* 0x000fe40004800000 */
[----:B------:R-:W-:Y:S01]  /*17320*/  ISETP.GE.AND P1, PT, R67, R196, PT ;  /* 0x000000c44300720c */ /* 0x000fe20003f26270 */
[----:B------:R-:W2:Y:S01]  /*17330*/  MUFU.TANH R59, R36 ;  /* 0x00000024003b7308 */ /* 0x000ea20000002400 */
[----:B------:R-:W-:-:S02]  /*17340*/  I2FP.F32.S32 R22, R57 ;  /* 0x0000003900167245 */ /* 0x000fc40000201400 */
[----:B------:R-:W-:Y:S02]  /*17350*/  FSEL R175, R23, -INF , !P2 ;  /* 0xff80000017af7808 */ /* 0x000fe40005000000 */
[----:B------:R-:W-:Y:S01]  /*17360*/  FSEL R186, R91, -INF , !P5 ;  /* 0xff8000005bba7808 */ /* 0x000fe20006800000 */
[C---:B-1----:R-:W-:Y:S01]  /*17370*/  FFMA.FTZ R53, R0.reuse, R22, R53 ;  /* 0x0000001600357223 */ /* 0x042fe20000010035 */
[----:B------:R-:W-:Y:S01]  /*17380*/  FSEL R182, R73, -INF , !P1 ;  /* 0xff80000049b67808 */ /* 0x000fe20004800000 */
[----:B------:R-:W1:Y:S01]  /*17390*/  MUFU.TANH R65, R38 ;  /* 0x0000002600417308 */ /* 0x000e620000002400 */
[----:B------:R-:W-:Y:S01]  /*173a0*/  ISETP.GE.AND P5, PT, R67, R62, PT ;  /* 0x0000003e4300720c */ /* 0x000fe20003fa6270 */
[----:B------:R-:W-:Y:S01]  /*173b0*/  FFMA.FTZ R55, R0, R22, R55 ;  /* 0x0000001600377223 */ /* 0x000fe20000010037 */
[C---:B------:R-:W-:Y:S02]  /*173c0*/  ISETP.GE.AND P2, PT, R57.reuse, R196, PT ;  /* 0x000000c43900720c */ /* 0x040fe40003f46270 */
[----:B------:R-:W-:-:S02]  /*173d0*/  ISETP.GE.AND P1, PT, R57, R62, PT ;  /* 0x0000003e3900720c */ /* 0x000fc40003f26270 */
[C---:B------:R-:W-:Y:S01]  /*173e0*/  LOP3.LUT R67, R51.reuse, 0x61, RZ, 0xfc, !PT ;  /* 0x0000006133437812 */ /* 0x040fe200078efcff */
[----:B------:R-:W3:Y:S01]  /*173f0*/  MUFU.TANH R23, R32 ;  /* 0x0000002000177308 */ /* 0x000ee20000002400 */
[----:B------:R-:W-:Y:S02]  /*17400*/  LOP3.LUT R57, R51, 0x68, RZ, 0xfc, !PT ;  /* 0x0000006833397812 */ /* 0x000fe400078efcff */
[----:B------:R-:W-:Y:S02]  /*17410*/  FSEL R171, R69, -INF , !P4 ;  /* 0xff80000045ab7808 */ /* 0x000fe40006000000 */
[----:B------:R-:W-:Y:S02]  /*17420*/  LOP3.LUT R69, R51, 0x69, RZ, 0xfc, !PT ;  /* 0x0000006933457812 */ /* 0x000fe400078efcff */
[----:B------:R-:W-:Y:S01]  /*17430*/  I2FP.F32.S32 R26, R67 ;  /* 0x00000043001a7245 */ /* 0x000fe20000201400 */
[----:B------:R-:W-:Y:S01]  /*17440*/  MUFU.TANH R25, R25 ;  /* 0x0000001900197308 */ /* 0x000fe20000002400 */
[----:B------:R-:W-:-:S02]  /*17450*/  FSEL R164, R53, -INF , !P2 ;  /* 0xff80000035a47808 */ /* 0x000fc40005000000 */
[----:B------:R-:W-:Y:S01]  /*17460*/  FSEL R173, R173, -INF , !P5 ;  /* 0xff800000adad7808 */ /* 0x000fe20006800000 */
[CC--:B------:R-:W-:Y:S01]  /*17470*/  FFMA.FTZ R41, R0.reuse, R26.reuse, R41 ;  /* 0x0000001a00297223 */ /* 0x0c0fe20000010029 */
[----:B------:R-:W-:Y:S01]  /*17480*/  FSEL R174, R75, -INF , !P3 ;  /* 0xff8000004bae7808 */ /* 0x000fe20005800000 */
[----:B------:R-:W-:Y:S01]  /*17490*/  FFMA.FTZ R43, R0, R26, R43 ;  /* 0x0000001a002b7223 */ /* 0x000fe2000001002b */
[C---:B------:R-:W-:Y:S01]  /*174a0*/  ISETP.GE.AND P4, PT, R57.reuse, R196, PT ;  /* 0x000000c43900720c */ /* 0x040fe20003f86270 */
[----:B------:R-:W-:Y:S01]  /*174b0*/  MUFU.TANH R27, R27 ;  /* 0x0000001b001b7308 */ /* 0x000fe20000002400 */
[----:B------:R-:W-:Y:S01]  /*174c0*/  BAR.SYNC.DEFER_BLOCKING 0x0 ;  /* 0x0000000000007b1d */ /* 0x000fe20000010000 */
[----:B------:R-:W-:Y:S02]  /*174d0*/  ISETP.GE.AND P2, PT, R57, R62, PT ;  /* 0x0000003e3900720c */ /* 0x000fe40003f46270 */
[----:B------:R-:W-:Y:S02]  /*174e0*/  I2FP.F32.S32 R24, R57 ;  /* 0x0000003900187245 */ /* 0x000fe40000201400 */
[----:B------:R-:W-:-:S02]  /*174f0*/  I2FP.F32.S32 R22, R69 ;  /* 0x0000004500167245 */ /* 0x000fc40000201400 */
[C---:B------:R-:W-:Y:S01]  /*17500*/  ISETP.GE.AND P5, PT, R67.reuse, R196, PT ;  /* 0x000000c44300720c */ /* 0x040fe20003fa6270 */
[----:B------:R-:W4:Y:S01]  /*17510*/  MUFU.TANH R57, R34 ;  /* 0x0000002200397308 */ /* 0x000f220000002400 */
[----:B------:R-:W-:Y:S01]  /*17520*/  ISETP.GE.AND P3, PT, R67, R62, PT ;  /* 0x0000003e4300720c */ /* 0x000fe20003f66270 */
[CC--:B--2---:R-:W-:Y:S01]  /*17530*/  FFMA.FTZ R59, R0.reuse, R24.reuse, R59 ;  /* 0x00000018003b7223 */ /* 0x0c4fe2000001003b */
[C---:B------:R-:W-:Y:S01]  /*17540*/  LOP3.LUT R53, R51.reuse, 0x71, RZ, 0xfc, !PT ;  /* 0x0000007133357812 */ /* 0x040fe200078efcff */
[C---:B-1----:R-:W-:Y:S01]  /*17550*/  FFMA.FTZ R65, R0.reuse, R24, R65 ;  /* 0x0000001800417223 */ /* 0x042fe20000010041 */
[----:B------:R-:W-:Y:S01]  /*17560*/  LOP3.LUT R67, R51, 0x70, RZ, 0xfc, !PT ;  /* 0x0000007033437812 */ /* 0x000fe200078efcff */
[CC--:B------:R-:W-:Y:S01]  /*17570*/  FFMA.FTZ R158, R0.reuse, R22.reuse, R37 ;  /* 0x00000016009e7223 */ /* 0x0c0fe20000010025 */
[----:B------:R-:W-:Y:S01]  /*17580*/  FSEL R161, R55, -INF , !P1 ;  /* 0xff80000037a17808 */ /* 0x000fe20004800000 */
[----:B------:R-:W1:Y:S01]  /*17590*/  MUFU.TANH R37, R94 ;  /* 0x0000005e00257308 */ /* 0x000e620000002400 */
[----:B------:R-:W-:Y:S01]  /*175a0*/  I2FP.F32.S32 R26, R53 ;  /* 0x00000035001a7245 */ /* 0x000fe20000201400 */
[----:B------:R-:W-:Y:S01]  /*175b0*/  FFMA.FTZ R39, R0, R22, R39 ;  /* 0x0000001600277223 */ /* 0x000fe20000010027 */
[----:B------:R-:W-:-:S02]  /*175c0*/  ISETP.GE.AND P1, PT, R69, R196, PT ;  /* 0x000000c44500720c */ /* 0x000fc40003f26270 */
[----:B------:R-:W-:Y:S01]  /*175d0*/  I2FP.F32.S32 R24, R67 ;  /* 0x0000004300187245 */ /* 0x000fe20000201400 */
[-C--:B------:R-:W-:Y:S01]  /*175e0*/  FFMA.FTZ R35, R0, R26.reuse, R35 ;  /* 0x0000001a00237223 */ /* 0x080fe20000010023 */
[----:B------:R-:W-:Y:S01]  /*175f0*/  FSEL R158, R158, -INF , !P1 ;  /* 0xff8000009e9e7808 */ /* 0x000fe20004800000 */
[C---:B------:R-:W-:Y:S01]  /*17600*/  FFMA.FTZ R33, R0.reuse, R26, R33 ;  /* 0x0000001a00217223 */ /* 0x040fe20000010021 */
[----:B------:R-:W-:Y:S01]  /*17610*/  FSEL R159, R43, -INF , !P3 ;  /* 0xff8000002b9f7808 */ /* 0x000fe20005800000 */
[C---:B---3--:R-:W-:Y:S01]  /*17620*/  FFMA.FTZ R23, R0.reuse, R24, R23 ;  /* 0x0000001800177223 */ /* 0x048fe20000010017 */
[----:B------:R-:W-:Y:S01]  /*17630*/  ISETP.GE.AND P1, PT, R53, R62, PT ;  /* 0x0000003e3500720c */ /* 0x000fe20003f26270 */
[----:B----4-:R-:W-:Y:S01]  /*17640*/  FFMA.FTZ R57, R0, R24, R57 ;  /* 0x0000001800397223 */ /* 0x010fe20000010039 */
[----:B------:R-:W-:Y:S02]  /*17650*/  ISETP.GE.AND P3, PT, R67, R196, PT ;  /* 0x000000c44300720c */ /* 0x000fe40003f66270 */
[----:B------:R-:W-:-:S02]  /*17660*/  FSEL R162, R41, -INF , !P5 ;  /* 0xff80000029a27808 */ /* 0x000fc40006800000 */
[----:B------:R-:W-:Y:S02]  /*17670*/  ISETP.GE.AND P5, PT, R69, R62, PT ;  /* 0x0000003e4500720c */ /* 0x000fe40003fa6270 */
[----:B------:R-:W-:Y:S02]  /*17680*/  FSEL R147, R35, -INF , !P1 ;  /* 0xff80000023937808 */ /* 0x000fe40004800000 */
[----:B------:R-:W-:Y:S02]  /*17690*/  FSEL R156, R23, -INF , !P3 ;  /* 0xff800000179c7808 */ /* 0x000fe40005800000 */
[----:B------:R-:W-:Y:S02]  /*176a0*/  ISETP.GT.AND P1, PT, R63, R214, PT ;  /* 0x000000d63f00720c */ /* 0x000fe40003f24270 */
[----:B------:R-:W-:Y:S02]  /*176b0*/  LOP3.LUT R23, R51, 0x79, RZ, 0xfc, !PT ;  /* 0x0000007933177812 */ /* 0x000fe400078efcff */
[----:B------:R-:W-:-:S02]  /*176c0*/  FSEL R160, R59, -INF , !P4 ;  /* 0xff8000003ba07808 */ /* 0x000fc40006000000 */
[----:B------:R-:W-:Y:S02]  /*176d0*/  FSEL R157, R65, -INF , !P2 ;  /* 0xff800000419d7808 */ /* 0x000fe40005000000 */
[----:B------:R-:W-:Y:S02]  /*176e0*/  FSEL R155, R39, -INF , !P5 ;  /* 0xff800000279b7808 */ /* 0x000fe40006800000 */
[----:B------:R-:W-:Y:S02]  /*176f0*/  ISETP.GE.AND P4, PT, R67, R62, PT ;  /* 0x0000003e4300720c */ /* 0x000fe40003f86270 */
[-C--:B------:R-:W-:Y:S02]  /*17700*/  ISETP.GE.AND P2, PT, R53, R196.reuse, PT ;  /* 0x000000c43500720c */ /* 0x080fe40003f46270 */
[C---:B------:R-:W-:Y:S02]  /*17710*/  ISETP.GE.AND P5, PT, R51.reuse, R196, PT ;  /* 0x000000c43300720c */ /* 0x040fe40003fa6270 */
[----:B------:R-:W-:-:S02]  /*17720*/  ISETP.GE.AND P3, PT, R51, R62, PT ;  /* 0x0000003e3300720c */ /* 0x000fc40003f66270 */
[----:B------:R-:W-:Y:S02]  /*17730*/  I2FP.F32.S32 R51, R51 ;  /* 0x0000003300337245 */ /* 0x000fe40000201400 */
[----:B------:R-:W-:Y:S02]  /*17740*/  I2FP.F32.S32 R22, R23 ;  /* 0x0000001700167245 */ /* 0x000fe40000201400 */
[----:B------:R-:W-:Y:S01]  /*17750*/  FSEL R149, R57, -INF , !P4 ;  /* 0xff80000039957808 */ /* 0x000fe20006000000 */
[CC--:B------:R-:W-:Y:S01]  /*17760*/  FFMA.FTZ R101, R0.reuse, R51.reuse, R101 ;  /* 0x0000003300657223 */ /* 0x0c0fe20000010065 */
[----:B------:R-:W-:Y:S01]  /*17770*/  FSEL R154, R33, -INF , !P2 ;  /* 0xff800000219a7808 */ /* 0x000fe20005000000 */
[C---:B------:R-:W-:Y:S01]  /*17780*/  FFMA.FTZ R25, R0.reuse, R22, R25 ;  /* 0x0000001600197223 */ /* 0x040fe20000010019 */
[C---:B------:R-:W-:Y:S01]  /*17790*/  ISETP.GE.AND P4, PT, R23.reuse, R196, PT ;  /* 0x000000c41700720c */ /* 0x040fe20003f86270 */
[C---:B------:R-:W-:Y:S01]  /*177a0*/  FFMA.FTZ R27, R0.reuse, R22, R27 ;  /* 0x00000016001b7223 */ /* 0x040fe2000001001b */
[----:B------:R-:W-:Y:S01]  /*177b0*/  ISETP.GE.AND P2, PT, R23, R62, PT ;  /* 0x0000003e1700720c */ /* 0x000fe20003f46270 */
[----:B-1----:R-:W-:Y:S01]  /*177c0*/  FFMA.FTZ R23, R0, R51, R37 ;  /* 0x0000003300177223 */ /* 0x002fe20000010025 */
        /* <DEDUP_REMOVED lines=16> */
.L_x_3905:
[----:B------:R-:W1:Y:S01]  /*178d0*/  LDC R26, c[0x0][0x4f0] ;  /* 0x00013c00ff1a7b82 */ /* 0x000e620000000800 */
[----:B------:R-:W-:Y:S01]  /*178e0*/  LEA R35, R61, 0xffffff00, 0x7 ;  /* 0xffffff003d237811 */ /* 0x000fe200078e38ff */
        /* <DEDUP_REMOVED lines=57> */
.L_x_3906:
        /* <DEDUP_REMOVED lines=108> */
.L_x_3904:
        /* <DEDUP_REMOVED lines=59> */
[C---:B------:R-:W-:Y:S01]  /*186f0*/  FMUL.FTZ R148, R132.reuse, UR4 ;  /* 0x0000000484947c20 */ /* 0x040fe20008410000 */
        /* <DEDUP_REMOVED lines=54> */
[----:B------:R-:W-:Y:S01]  /*18a60*/  FFMA.FTZ R158, R158, UR4, -R153 ;  /* 0x000000049e9e7c23 */ /* 0x000fe20008010899 */
[----:B----4-:R-:W-:Y:S01]  /*18a70*/  F2FP.F16.F32.PACK_AB R71, R67, R136 ;  /* 0x000000884347723e */ /* 0x010fe200000000ff */
        /* <DEDUP_REMOVED lines=19> */
[----:B------:R-:W3:Y:S04]  /*18bb0*/  MUFU.EX2 R53, R53 ;  /* 0x0000003500357308 */ /* 0x000ee80000000800 */
[----:B------:R-:W-:Y:S01]  /*18bc0*/  MUFU.EX2 R50, R50 ;  /* 0x0000003200327308 */ /* 0x000fe20000000800 */
[C---:B------:R-:W-:Y:S03]  /*18bd0*/  HMMA.16816.F32 R88, R68.reuse, R84, RZ ;  /* 0x000000544458723c */ /* 0x040fe600000018ff */
[----:B------:R5:W-:Y:S04]  /*18be0*/  MUFU.EX2 R31, R44 ;  /* 0x0000002c001f7308 */ /* 0x000be80000000800 */
[----:B------:R-:W-:Y:S01]  /*18bf0*/  MUFU.EX2 R52, R52 ;  /* 0x0000003400347308 */ /* 0x000fe20000000800 */
[C---:B------:R-:W-:Y:S03]  /*18c00*/  HMMA.16816.F32 R128, R68.reuse, R124, RZ ;  /* 0x0000007c4480723c */ /* 0x040fe600000018ff */
[----:B------:R-:W3:Y:S04]  /*18c10*/  MUFU.EX2 R51, R51 ;  /* 0x0000003300337308 */ /* 0x000ee80000000800 */
[----:B------:R-:W-:Y:S01]  /*18c20*/  MUFU.EX2 R48, R48 ;  /* 0x0000003000307308 */ /* 0x000fe20000000800 */
[C---:B------:R-:W-:Y:S01]  /*18c30*/  HMMA.16816.F32 R112, R68.reuse, R108, RZ ;  /* 0x0000006c4470723c */ /* 0x040fe200000018ff */
[----:B-----5:R-:W-:Y:S02]  /*18c40*/  LDSM.16.MT88.4 R44, [R10+0x11000] ;  /* 0x011000000a2c783b */ /* 0x020fe40000004200 */
[----:B------:R-:W5:Y:S04]  /*18c50*/  MUFU.EX2 R11, R11 ;  /* 0x0000000b000b7308 */ /* 0x000f680000000800 */
        /* <DEDUP_REMOVED lines=8> */
[----:B-1----:R-:W-:-:S02]  /*18ce0*/  FFMA.FTZ R181, R178, UR4, -R153 ;  /* 0x00000004b2b57c23 */ /* 0x002fc40008010899 */
[----:B------:R1:W-:Y:S01]  /*18cf0*/  MUFU.EX2 R178, R188 ;  /* 0x000000bc00b27308 */ /* 0x0003e20000000800 */
[--C-:B--2---:R-:W-:Y:S01]  /*18d00*/  FFMA.FTZ R179, R190, UR4, -R153.reuse ;  /* 0x00000004beb37c23 */ /* 0x104fe20008010899 */
[--C-:B------:R-:W-:Y:S02]  /*18d10*/  FFMA.FTZ R190, R183, UR4, -R148.reuse ;  /* 0x00000004b7be7c23 */ /* 0x100fe40008010894 */
[----:B------:R-:W-:Y:S01]  /*18d20*/  MUFU.EX2 R181, R181 ;  /* 0x000000b500b57308 */ /* 0x000fe20000000800 */
[C---:B------:R-:W-:Y:S03]  /*18d30*/  HMMA.16816.F32 R84, R68.reuse, R86, RZ ;  /* 0x000000564454723c */ /* 0x040fe600000018ff */
[----:B------:R-:W-:Y:S04]  /*18d40*/  MUFU.EX2 R179, R179 ;  /* 0x000000b300b37308 */ /* 0x000fe80000000800 */
[----:B------:R2:W-:Y:S01]  /*18d50*/  MUFU.EX2 R183, R189 ;  /* 0x000000bd00b77308 */ /* 0x0005e20000000800 */
[C---:B------:R-:W-:Y:S01]  /*18d60*/  HMMA.16816.F32 R124, R68.reuse, R126, RZ ;  /* 0x0000007e447c723c */ /* 0x040fe200000018ff */
[----:B-1----:R-:W-:Y:S01]  /*18d70*/  FFMA.FTZ R188, R187, UR4, -R148 ;  /* 0x00000004bbbc7c23 */ /* 0x002fe20008010894 */
[--C-:B------:R-:W-:Y:S01]  /*18d80*/  FFMA.FTZ R187, R184, UR4, -R153.reuse ;  /* 0x00000004b8bb7c23 */ /* 0x100fe20008010899 */
        /* <DEDUP_REMOVED lines=9> */
[C---:B------:R-:W-:Y:S08]  /*18e20*/  HMMA.16816.F32 R76, R68.reuse, R78, RZ ;  /* 0x0000004e444c723c */ /* 0x040ff000000018ff */
[----:B------:R-:W-:Y:S01]  /*18e30*/  HMMA.16816.F32 R72, R68, R4, RZ ;  /* 0x000000044448723c */ /* 0x000fe200000018ff */
[----:B------:R-:W-:Y:S01]  /*18e40*/  F2FP.F16.F32.PACK_AB R4, R65, R66 ;  /* 0x000000424104723e */ /* 0x000fe200000000ff */
        /* <DEDUP_REMOVED lines=36> */
[----:B------:R-:W-:Y:S01]  /*19090*/  F2FP.F16.F32.PACK_AB R4, R53, R54 ;  /* 0x000000363504723e */ /* 0x000fe200000000ff */
[----:B------:R-:W-:Y:S01]  /*190a0*/  FADD.FTZ R54, R54, R57 ;  /* 0x0000003936367221 */ /* 0x000fe20000010000 */
[----:B------:R-:W-:Y:S01]  /*190b0*/  F2FP.F16.F32.PACK_AB R5, R51, R52 ;  /* 0x000000343305723e */ /* 0x000fe200000000ff */
[----:B------:R-:W-:Y:S01]  /*190c0*/  FADD.FTZ R52, R52, R55 ;  /* 0x0000003734347221 */ /* 0x000fe20000010000 */
[----:B------:R-:W-:Y:S01]  /*190d0*/  F2FP.F16.F32.PACK_AB R6, R31, R50 ;  /* 0x000000321f06723e */ /* 0x000fe200000000ff */
[----:B------:R-:W-:Y:S01]  /*190e0*/  FADD.FTZ R53, R53, R54 ;  /* 0x0000003635357221 */ /* 0x000fe20000010000 */
[----:B-----5:R-:W-:Y:S01]  /*190f0*/  F2FP.F16.F32.PACK_AB R7, R11, R48 ;  /* 0x000000300b07723e */ /* 0x020fe200000000ff */
[----:B------:R-:W-:-:S04]  /*19100*/  FADD.FTZ R51, R51, R52 ;  /* 0x0000003433337221 */ /* 0x000fc80000010000 */
[----:B------:R-:W-:Y:S02]  /*19110*/  FADD.FTZ R48, R48, R51 ;  /* 0x0000003330307221 */ /* 0x000fe40000010000 */
[----:B--2---:R-:W-:Y:S02]  /*19120*/  HMMA.16816.F32 R120, R4, R40, R120 ;  /* 0x000000280478723c */ /* 0x004fe40000001878 */
[----:B------:R-:W-:-:S06]  /*19130*/  FADD.FTZ R11, R11, R48 ;  /* 0x000000300b0b7221 */ /* 0x000fcc0000010000 */
[C---:B------:R-:W-:Y:S01]  /*19140*/  HMMA.16816.F32 R116, R4.reuse, R42, R116 ;  /* 0x0000002a0474723c */ /* 0x040fe20000001874 */
[----:B------:R-:W2:Y:S07]  /*19150*/  LDSM.16.MT88.4 R40, [R150+0xd800] ;  /* 0x00d800009628783b */ /* 0x000eae0000004200 */
[----:B---3--:R-:W-:Y:S01]  /*19160*/  HMMA.16816.F32 R96, R4, R16, R96 ;  /* 0x000000100460723c */ /* 0x008fe20000001860 */
[--C-:B------:R-:W-:Y:S01]  /*19170*/  FFMA.FTZ R17, R170, UR4, -R153.reuse ;  /* 0x00000004aa117c23 */ /* 0x100fe20008010899 */
[----:B------:R-:W-:Y:S01]  /*19180*/  FFMA.FTZ R16, R168, UR4, -R153 ;  /* 0x00000004a8107c23 */ /* 0x000fe20008010899 */
[----:B------:R-:W-:-:S02]  /*19190*/  FFMA.FTZ R170, R165, UR4, -R148 ;  /* 0x00000004a5aa7c23 */ /* 0x000fc40008010894 */
[----:B------:R-:W3:Y:S03]  /*191a0*/  MUFU.EX2 R168, R17 ;  /* 0x0000001100a87308 */ /* 0x000ee60000000800 */
[C---:B------:R-:W-:Y:S01]  /*191b0*/  HMMA.16816.F32 R92, R4.reuse, R18, R92 ;  /* 0x00000012045c723c */ /* 0x040fe2000000185c */
[----:B------:R5:W-:Y:S04]  /*191c0*/  MUFU.EX2 R166, R16 ;  /* 0x0000001000a67308 */ /* 0x000be80000000800 */
[----:B------:R-:W-:Y:S03]  /*191d0*/  MUFU.EX2 R165, R191 ;  /* 0x000000bf00a57308 */ /* 0x000fe60000000800 */
[C---:B-1----:R-:W-:Y:S01]  /*191e0*/  HMMA.16816.F32 R80, R4.reuse, R12, R80 ;  /* 0x0000000c0450723c */ /* 0x042fe20000001850 */
[----:B------:R-:W1:Y:S01]  /*191f0*/  MUFU.EX2 R170, R170 ;  /* 0x000000aa00aa7308 */ /* 0x000e620000000800 */
[----:B-----5:R-:W5:Y:S06]  /*19200*/  LDSM.16.MT88.4 R16, [R139+0x11800] ;  /* 0x011800008b10783b */ /* 0x020f6c0000004200 */
        /* <DEDUP_REMOVED lines=17> */
[----:B------:R-:W-:Y:S01]  /*19320*/  LDSM.16.MT88.4 R44, [R49+0x12000] ;  /* 0x01200000312c783b */ /* 0x000fe20000004200 */
[----:B-1----:R-:W-:-:S02]  /*19330*/  F2FP.F16.F32.PACK_AB R5, R169, R170 ;  /* 0x000000aaa905723e */ /* 0x002fc400000000ff */
[----:B------:R-:W-:Y:S02]  /*19340*/  F2FP.F16.F32.PACK_AB R6, R165, R166 ;  /* 0x000000a6a506723e */ /* 0x000fe400000000ff */
[----:B------:R-:W-:-:S07]  /*19350*/  F2FP.F16.F32.PACK_AB R7, R172, R167 ;  /* 0x000000a7ac07723e */ /* 0x000fce00000000ff */
[C---:B--2---:R-:W-:Y:S08]  /*19360*/  HMMA.16816.F32 R120, R4.reuse, R40, R120 ;  /* 0x000000280478723c */ /* 0x044ff00000001878 */
        /* <DEDUP_REMOVED lines=179> */
[----:B--2---:R-:W-:Y:S02]  /*19ea0*/  HMMA.16816.F32 R96, R4, R20, R96 ;  /* 0x000000140460723c */ /* 0x004fe40000001860 */
[----:B------:R-:W-:-:S04]  /*19eb0*/  FADD.FTZ R177, R177, R174 ;  /* 0x000000aeb1b17221 */ /* 0x000fc80000010000 */
[----:B------:R-:W-:Y:S02]  /*19ec0*/  FADD.FTZ R46, R46, R177 ;  /* 0x000000b12e2e7221 */ /* 0x000fe40000010000 */
[C---:B------:R-:W-:Y:S01]  /*19ed0*/  HMMA.16816.F32 R92, R4.reuse, R22, R92 ;  /* 0x00000016045c723c */ /* 0x040fe2000000185c */
[----:B------:R-:W1:Y:S07]  /*19ee0*/  LDSM.16.MT88.4 R20, [R10+0xf800] ;  /* 0x00f800000a14783b */ /* 0x000e6e0000004200 */
        /* <DEDUP_REMOVED lines=92> */
.L_x_3908:
[----:B------:R-:W-:Y:S01]  /*1a4b0*/  UMOV UR4, URZ ;  /* 0x000000ff00047c82 */ /* 0x000fe20008000000 */
[----:B------:R-:W-:Y:S01]  /*1a4c0*/  IMAD.SHL.U32 R4, R28, 0x80, RZ ;  /* 0x000000801c047824 */ /* 0x000fe200078e00ff */
[----:B------:R-:W-:-:S05]  /*1a4d0*/  IADD3 R5, P1, PT, RZ, -UR4, RZ ;  /* 0x80000004ff057c10 */ /* 0x000fca000ff3e0ff */
[----:B------:R-:W-:-:S05]  /*1a4e0*/  IMAD.X R4, RZ, RZ, ~R4, P1 ;  /* 0x000000ffff047224 */ /* 0x000fca00008e0e04 */
[----:B------:R-:W-:-:S04]  /*1a4f0*/  SHF.R.S64 R5, R5, 0x1f, R4 ;  /* 0x0000001f05057819 */ /* 0x000fc80000001004 */
[----:B------:R-:W-:-:S04]  /*1a500*/  IADD3 R220, P1, PT, R5, R220, RZ ;  /* 0x000000dc05dc7210 */ /* 0x000fc80007f3e0ff */
[----:B------:R-:W-:-:S09]  /*1a510*/  LEA.HI.X.SX32 R221, R4, R221, 0x1, P1 ;  /* 0x000000dd04dd7211 */ /* 0x000fd200008f0eff */
.L_x_3909:
[----:B------:R-:W1:Y:S01]  /*1a520*/  LDCU UR4, c[0x0][0x440] ;  /* 0x00008800ff0477ac */ /* 0x000e620008000800 */
[C---:B------:R-:W-:Y:S01]  /*1a530*/  IMAD.SHL.U32 R5, R28.reuse, 0x20, RZ ;  /* 0x000000201c057824 */ /* 0x040fe200078e00ff */
[----:B------:R-:W-:Y:S01]  /*1a540*/  SHF.R.U32.HI R206, RZ, 0x1, R205 ;  /* 0x00000001ffce7819 */ /* 0x000fe200000116cd */
[----:B------:R-:W-:Y:S01]  /*1a550*/  IMAD.SHL.U32 R207, R205, 0x20, RZ ;  /* 0x00000020cdcf7824 */ /* 0x000fe200078e00ff */
[----:B------:R-:W-:Y:S01]  /*1a560*/  SHF.L.U64.HI R28, R28, 0x5, R29 ;  /* 0x000000051c1c7819 */ /* 0x000fe2000001021d */
[----:B------:R-:W-:Y:S01]  /*1a570*/  VIADD R197, R199, UR5 ;  /* 0x00000005c7c57c36 */ /* 0x000fe20008000000 */
[----:B------:R-:W-:Y:S02]  /*1a580*/  IADD3 R12, P1, PT, R5, R220, RZ ;  /* 0x000000dc050c7210 */ /* 0x000fe40007f3e0ff */
[----:B------:R-:W-:Y:S02]  /*1a590*/  LOP3.LUT R7, R206, 0x8, RZ, 0xc0, !PT ;  /* 0x00000008ce077812 */ /* 0x000fe400078ec0ff */
[----:B------:R-:W-:Y:S01]  /*1a5a0*/  LOP3.LUT R135, R30, 0x200, RZ, 0xc0, !PT ;  /* 0x000002001e877812 */ /* 0x000fe200078ec0ff */
[----:B------:R-:W-:Y:S01]  /*1a5b0*/  IMAD.X R13, R28, 0x1, R221, P1 ;  /* 0x000000011c0d7824 */ /* 0x000fe200008e06dd */
[----:B------:R-:W-:-:S02]  /*1a5c0*/  LOP3.LUT R7, R7, 0x1c0, R30, 0xf8, !PT ;  /* 0x000001c007077812 */ /* 0x000fc400078ef81e */
[-C--:B------:R-:W-:Y:S02]  /*1a5d0*/  IADD3 R6, P1, PT, R12, R5.reuse, RZ ;  /* 0x000000050c067210 */ /* 0x080fe40007f3e0ff */
[----:B------:R-:W-:Y:S02]  /*1a5e0*/  LOP3.LUT R134, R7, R8, RZ, 0x3c, !PT ;  /* 0x0000000807867212 */ /* 0x000fe400078e3cff */
[----:B-1----:R-:W-:Y:S01]  /*1a5f0*/  ISETP.GE.AND P3, PT, R8, UR4, PT ;  /* 0x0000000408007c0c */ /* 0x002fe2000bf66270 */
[----:B------:R-:W-:Y:S01]  /*1a600*/  IMAD.X R7, R13, 0x1, R28, P1 ;  /* 0x000000010d077824 */ /* 0x000fe200008e061c */
[----:B------:R-:W-:Y:S01]  /*1a610*/  ISETP.GE.AND P2, PT, R9, UR4, PT ;  /* 0x0000000409007c0c */ /* 0x000fe2000bf46270 */
[----:B------:R-:W1:Y:S01]  /*1a620*/  LDCU UR4, c[0x0][0x50c] ;  /* 0x0000a180ff0477ac */ /* 0x000e620008000800 */
[----:B------:R-:W-:Y:S02]  /*1a630*/  IADD3 R10, P1, PT, R6, R5, RZ ;  /* 0x00000005060a7210 */ /* 0x000fe40007f3e0ff */
[----:B------:R-:W-:-:S02]  /*1a640*/  LOP3.LUT R207, R207, 0x7c00, RZ, 0xc0, !PT ;  /* 0x00007c00cfcf7812 */ /* 0x000fc400078ec0ff */
        /* <DEDUP_REMOVED lines=11> */
[----:B------:R-:W-:Y:S01]  /*1a700*/  LOP3.LUT R201, R201, R134, RZ, 0xfc, !PT ;  /* 0x00000086c9c97212 */ /* 0x000fe200078efcff */
[----:B------:R-:W-:-:S02]  /*1a710*/  IMAD.IADD R197, R197, 0x1, R176 ;  /* 0x00000001c5c57824 */ /* 0x000fc400078e02b0 */
[----:B------:R-:W-:Y:S01]  /*1a720*/  @!PT LDS RZ, [RZ] ;  /* 0x00000000fffff984 */ /* 0x000fe20000000800 */
[----:B------:R-:W-:Y:S01]  /*1a730*/  @!PT LDS RZ, [RZ] ;  /* 0x00000000fffff984 */ /* 0x000fe20000000800 */
[----:B------:R-:W-:Y:S01]  /*1a740*/  @!PT LDS RZ, [RZ] ;  /* 0x00000000fffff984 */ /* 0x000fe20000000800 */
[----:B------:R-:W-:Y:S01]  /*1a750*/  @!P2 LDGSTS.E.BYPASS.LTC128B.128 [R60+0x10000], desc[UR6][R220.64+0x80] ;  /* 0x10000080dc3cafae */ /* 0x000fe2000b981a06 */
[----:B------:R-:W-:-:S03]  /*1a760*/  LEA R201, R201, UR5, 0x1 ;  /* 0x00000005c9c97c11 */ /* 0x000fc6000f8e08ff */
[----:B------:R-:W-:Y:S02]  /*1a770*/  @P2 STS.128 [R60+0x10000], RZ ;  /* 0x010000ff3c002388 */ /* 0x000fe40000000c00 */
[C---:B------:R-:W-:Y:S02]  /*1a780*/  IMAD.IADD R200, R201.reuse, 0x1, R198 ;  /* 0x00000001c9c87824 */ /* 0x040fe400078e02c6 */
[----:B------:R-:W-:Y:S01]  /*1a790*/  @!PT LDS RZ, [RZ] ;  /* 0x00000000fffff984 */ /* 0x000fe20000000800 */
[----:B------:R-:W-:Y:S01]  /*1a7a0*/  @!PT LDS RZ, [RZ] ;  /* 0x00000000fffff984 */ /* 0x000fe20000000800 */
[----:B------:R-:W-:Y:S01]  /*1a7b0*/  @!PT LDS RZ, [RZ] ;  /* 0x00000000fffff984 */ /* 0x000fe20000000800 */
[----:B------:R-:W-:Y:S01]  /*1a7c0*/  @!P3 LDGSTS.E.BYPASS.LTC128B.128 [R60+0xc800], desc[UR6][R12.64] ;  /* 0x0c8000000c3cbfae */ /* 0x000fe2000b981a06 */
[----:B------:R-:W-:-:S03]  /*1a7d0*/  IMAD.IADD R203, R201, 0x1, R176 ;  /* 0x00000001c9cb7824 */ /* 0x000fc600078e02b0 */
        /* <DEDUP_REMOVED lines=45> */
[----:B---3--:R-:W-:Y:S01]  /*1aab0*/  IADD3 R10, P1, PT, R4, R5, RZ ;  /* 0x00000005040a7210 */ /* 0x008fe20007f3e0ff */
        /* <DEDUP_REMOVED lines=151> */
[----:B------:R-:W-:Y:S08]  /*1b430*/  HMMA.16816.F32 R64, R184, R168, R64 ;  /* 0x000000a8b840723c */ /* 0x000ff00000001840 */
[----:B---3--:R-:W-:Y:S08]  /*1b440*/  HMMA.16816.F32 R12, R20, R16, R12 ;  /* 0x00000010140c723c */ /* 0x008ff0000000180c */
[C---:B------:R-:W-:Y:S01]  /*1b450*/  HMMA.16816.F32 R56, R184.reuse, R170, R56 ;  /* 0x000000aab838723c */ /* 0x040fe20000001838 */
[----:B------:R-:W2:Y:S07]  /*1b460*/  LDSM.16.M88.4 R168, [R63+0x9000] ;  /* 0x009000003fa8783b */ /* 0x000eae0000000200 */
[C---:B------:R-:W-:Y:S08]  /*1b470*/  HMMA.16816.F32 R140, R184.reuse, R172, R140 ;  /* 0x000000acb88c723c */ /* 0x040ff0000000188c */
[C---:B------:R-:W-:Y:S08]  /*1b480*/  HMMA.16816.F32 R136, R184.reuse, R174, R136 ;  /* 0x000000aeb888723c */ /* 0x040ff00000001888 */
[----:B------:R-:W-:Y:S01]  /*1b490*/  HMMA.16816.F32 R172, R184, R164, R52 ;  /* 0x000000a4b8ac723c */ /* 0x000fe20000001834 */
[----:B------:R-:W3:Y:S07]  /*1b4a0*/  LDSM.16.M88.4 R52, [R197+0x8800] ;  /* 0x00880000c534783b */ /* 0x000eee0000000200 */
[----:B------:R-:W-:Y:S01]  /*1b4b0*/  HMMA.16816.F32 R36, R20, R18, R36 ;  /* 0x000000121424723c */ /* 0x000fe20000001824 */
[----:B------:R-:W-:Y:S07]  /*1b4c0*/  LDSM.16.M88.4 R16, [R63+0x9800] ;  /* 0x009800003f10783b */ /* 0x000fee0000000200 */
[----:B-1----:R-:W-:Y:S08]  /*1b4d0*/  HMMA.16816.F32 R12, R8, R4, R12 ;  /* 0x00000004080c723c */ /* 0x002ff0000000180c */
[----:B------:R-:W-:Y:S08]  /*1b4e0*/  HMMA.16816.F32 R24, R184, R192, R24 ;  /* 0x000000c0b818723c */ /* 0x000ff00000001818 */
[----:B------:R-:W-:Y:S03]  /*1b4f0*/  HMMA.16816.F32 R32, R44, R40, R32 ;  /* 0x000000282c20723c */ /* 0x000fe60000001820 */
[----:B------:R-:W-:-:S05]  /*1b500*/  FMUL.FTZ R12, R12, UR4 ;  /* 0x000000040c0c7c20 */ /* 0x000fca0008410000 */
[----:B------:R-:W-:Y:S01]  /*1b510*/  HMMA.16816.F32 R40, R44, R42, R28 ;  /* 0x0000002a2c28723c */ /* 0x000fe2000000181c */
[----:B------:R-:W1:Y:S07]  /*1b520*/  LDSM.16.M88.4 R28, [R198+0x8800] ;  /* 0x00880000c61c783b */ /* 0x000e6e0000000200 */
[----:B------:R-:W-:Y:S01]  /*1b530*/  HMMA.16816.F32 R36, R8, R6, R36 ;  /* 0x000000060824723c */ /* 0x000fe20000001824 */
[----:B------:R-:W-:Y:S07]  /*1b540*/  LDSM.16.M88.4 R4, [R63+0xa000] ;  /* 0x00a000003f04783b */ /* 0x000fee0000000200 */
[C---:B------:R-:W-:Y:S08]  /*1b550*/  HMMA.16816.F32 R160, R184.reuse, R194, R160 ;  /* 0x000000c2b8a0723c */ /* 0x040ff000000018a0 */
[----:B------:R-:W-:Y:S01]  /*1b560*/  HMMA.16816.F32 R48, R184, R166, R48 ;  /* 0x000000a6b830723c */ /* 0x000fe20000001830 */
[----:B------:R-:W4:Y:S02]  /*1b570*/  LDSM.16.M88.4 R164, [R63+0xb800] ;  /* 0x00b800003fa4783b */ /* 0x000f240000000200 */
[----:B------:R-:W-:-:S05]  /*1b580*/  FMUL.FTZ R36, R36, UR4 ;  /* 0x0000000424247c20 */ /* 0x000fca0008410000 */
[----:B------:R-:W-:Y:S01]  /*1b590*/  HMMA.16816.F32 R156, R184, R180, R156 ;  /* 0x000000b4b89c723c */ /* 0x000fe2000000189c */
[----:B------:R-:W-:-:S06]  /*1b5a0*/  FMUL.FTZ R181, R14, UR4 ;  /* 0x000000040eb57c20 */ /* 0x000fcc0008410000 */
[----:B------:R-:W-:Y:S01]  /*1b5b0*/  MUFU.TANH R181, R181 ;  /* 0x000000b500b57308 */ /* 0x000fe20000002400 */
[C---:B------:R-:W-:Y:S07]  /*1b5c0*/  HMMA.16816.F32 R148, R184.reuse, R176, R148 ;  /* 0x000000b0b894723c */ /* 0x040fee0000001894 */
[----:B------:R5:W4:Y:S01]  /*1b5d0*/  MUFU.TANH R177, R12 ;  /* 0x0000000c00b17308 */ /* 0x000b220000002400 */
[----:B------:R-:W-:Y:S01]  /*1b5e0*/  HMMA.16816.F32 R144, R184, R178, R144 ;  /* 0x000000b2b890723c */ /* 0x000fe20000001890 */
[----:B------:R-:W-:-:S06]  /*1b5f0*/  FMUL.FTZ R179, R15, UR4 ;  /* 0x000000040fb37c20 */ /* 0x000fcc0008410000 */
[----:B------:R-:W-:Y:S01]  /*1b600*/  MUFU.TANH R179, R179 ;  /* 0x000000b300b37308 */ /* 0x000fe20000002400 */
[----:B--2---:R-:W-:Y:S01]  /*1b610*/  HMMA.16816.F32 R24, R44, R168, R24 ;  /* 0x000000a82c18723c */ /* 0x004fe20000001818 */
[----:B------:R-:W-:-:S06]  /*1b620*/  FMUL.FTZ R169, R13, UR4 ;  /* 0x000000040da97c20 */ /* 0x000fcc0008410000 */
[----:B------:R-:W-:Y:S01]  /*1b630*/  MUFU.TANH R169, R169 ;  /* 0x000000a900a97308 */ /* 0x000fe20000002400 */
[----:B---3--:R-:W-:Y:S01]  /*1b640*/  HMMA.16816.F32 R32, R20, R52, R32 ;  /* 0x000000341420723c */ /* 0x008fe20000001820 */
[----:B-----5:R-:W2:Y:S06]  /*1b650*/  LDSM.16.M88.4 R12, [R197+0x9000] ;  /* 0x00900000c50c783b */ /* 0x020eac0000000200 */
[----:B------:R3:W-:Y:S01]  /*1b660*/  MUFU.TANH R53, R36 ;  /* 0x0000002400357308 */ /* 0x0007e20000002400 */
[----:B------:R-:W-:Y:S01]  /*1b670*/  HMMA.16816.F32 R152, R184, R182, R152 ;  /* 0x000000b6b898723c */ /* 0x000fe20000001898 */
[----:B------:R-:W-:-:S06]  /*1b680*/  FMUL.FTZ R183, R39, UR4 ;  /* 0x0000000427b77c20 */ /* 0x000fcc0008410000 */
[----:B------:R-:W-:Y:S01]  /*1b690*/  MUFU.TANH R183, R183 ;  /* 0x000000b700b77308 */ /* 0x000fe20000002400 */
[----:B------:R-:W-:Y:S01]  /*1b6a0*/  HMMA.16816.F32 R160, R44, R170, R160 ;  /* 0x000000aa2ca0723c */ /* 0x000fe200000018a0 */
[----:B------:R-:W-:-:S06]  /*1b6b0*/  FMUL.FTZ R171, R37, UR4 ;  /* 0x0000000425ab7c20 */ /* 0x000fcc0008410000 */
[----:B------:R-:W-:Y:S01]  /*1b6c0*/  MUFU.TANH R171, R171 ;  /* 0x000000ab00ab7308 */ /* 0x000fe20000002400 */
[----:B------:R-:W-:Y:S01]  /*1b6d0*/  HMMA.16816.F32 R40, R20, R54, R40 ;  /* 0x000000361428723c */ /* 0x000fe20000001828 */
[----:B------:R-:W-:Y:S02]  /*1b6e0*/  FMUL.FTZ R55, R38, UR4 ;  /* 0x0000000426377c20 */ /* 0x000fe40008410000 */
[----:B---3--:R-:W3:Y:S04]  /*1b6f0*/  LDSM.16.M88.4 R36, [R197+0xb800] ;  /* 0x00b80000c524783b */ /* 0x008ee80000000200 */
[----:B------:R-:W-:Y:S01]  /*1b700*/  MUFU.TANH R55, R55 ;  /* 0x0000003700377308 */ /* 0x000fe20000002400 */
[----:B-1----:R-:W-:Y:S08]  /*1b710*/  HMMA.16816.F32 R32, R8, R28, R32 ;  /* 0x0000001c0820723c */ /* 0x002ff00000001820 */
        /* <DEDUP_REMOVED lines=10> */
[----:B----4-:R-:W-:Y:S07]  /*1b7c0*/  HMMA.16816.F32 R48, R44, R166, R48 ;  /* 0x000000a62c30723c */ /* 0x010fee0000001830 */
[----:B------:R4:W-:Y:S01]  /*1b7d0*/  MUFU.TANH R189, R34 ;  /* 0x0000002200bd7308 */ /* 0x0009e20000002400 */
        /* <DEDUP_REMOVED lines=9> */
[----:B------:R-:W-:Y:S01]  /*1b870*/  HMMA.16816.F32 R148, R44, R4, R148 ;  /* 0x000000042c94723c */ /* 0x000fe20000001894 */
[----:B------:R-:W-:-:S02]  /*1b880*/  FMUL.FTZ R4, R35, UR4 ;  /* 0x0000000423047c20 */ /* 0x000fc40008410000 */
[----:B----4-:R-:W4:Y:S04]  /*1b890*/  LDSM.16.M88.4 R32, [R197+0x9800] ;  /* 0x00980000c520783b */ /* 0x010f280000000200 */
[----:B------:R2:W-:Y:S01]  /*1b8a0*/  MUFU.TANH R167, R4 ;  /* 0x0000000400a77308 */ /* 0x0005e20000002400 */
[----:B---3--:R-:W-:Y:S07]  /*1b8b0*/  HMMA.16816.F32 R48, R20, R38, R48 ;  /* 0x000000261430723c */ /* 0x008fee0000001830 */
[----:B------:R-:W-:Y:S01]  /*1b8c0*/  MUFU.TANH R193, R42 ;  /* 0x0000002a00c17308 */ /* 0x000fe20000002400 */
[C---:B-1----:R-:W-:Y:S07]  /*1b8d0*/  HMMA.16816.F32 R24, R8.reuse, R16, R24 ;  /* 0x000000100818723c */ /* 0x042fee0000001818 */
[----:B------:R1:W-:Y:S01]  /*1b8e0*/  MUFU.TANH R195, R43 ;  /* 0x0000002b00c37308 */ /* 0x0003e20000002400 */
[C---:B------:R-:W-:Y:S01]  /*1b8f0*/  HMMA.16816.F32 R160, R8.reuse, R18, R160 ;  /* 0x0000001208a0723c */ /* 0x040fe200000018a0 */
[----:B------:R-:W3:Y:S07]  /*1b900*/  LDSM.16.M88.4 R16, [R198+0x9800] ;  /* 0x00980000c610783b */ /* 0x000eee0000000200 */
[----:B-----5:R-:W-:Y:S03]  /*1b910*/  HMMA.16816.F32 R48, R8, R30, R48 ;  /* 0x0000001e0830723c */ /* 0x020fe60000001830 */
[----:B------:R-:W-:Y:S01]  /*1b920*/  FMUL.FTZ R25, R25, UR4 ;  /* 0x0000000419197c20 */ /* 0x000fe20008410000 */
[----:B------:R-:W-:Y:S01]  /*1b930*/  FMUL.FTZ R27, R27, UR4 ;  /* 0x000000041b1b7c20 */ /* 0x000fe20008410000 */
[----:B------:R-:W-:Y:S01]  /*1b940*/  FMUL.FTZ R24, R24, UR4 ;  /* 0x0000000418187c20 */ /* 0x000fe20008410000 */
[----:B------:R-:W-:Y:S01]  /*1b950*/  FMUL.FTZ R26, R26, UR4 ;  /* 0x000000041a1a7c20 */ /* 0x000fe20008410000 */
[----:B------:R5:W-:Y:S01]  /*1b960*/  MUFU.TANH R201, R25 ;  /* 0x0000001900c97308 */ /* 0x000be20000002400 */
[----:B------:R-:W-:Y:S01]  /*1b970*/  HMMA.16816.F32 R144, R44, R6, R144 ;  /* 0x000000062c90723c */ /* 0x000fe20000001890 */
[----:B--2---:R2:W3:Y:S02]  /*1b980*/  LDSM.16.M88.4 R4, [R63+0xb000] ;  /* 0x00b000003f04783b */ /* 0x0044e40000000200 */
[----:B------:R-:W-:-:S04]  /*1b990*/  FMUL.FTZ R161, R161, UR4 ;  /* 0x00000004a1a17c20 */ /* 0x000fc80008410000 */
[----:B------:R-:W-:Y:S01]  /*1b9a0*/  MUFU.TANH R225, R24 ;  /* 0x0000001800e17308 */ /* 0x000fe20000002400 */
[----:B-1----:R-:W-:Y:S01]  /*1b9b0*/  HMMA.16816.F32 R40, R44, R12, R140 ;  /* 0x0000000c2c28723c */ /* 0x002fe2000000188c */
[----:B------:R-:W-:Y:S02]  /*1b9c0*/  IMAD.SHL.U32 R140, R205, 0x2, RZ ;  /* 0x00000002cd8c7824 */ /* 0x000fe400078e00ff */
[----:B------:R-:W-:Y:S01]  /*1b9d0*/  FMUL.FTZ R143, R160, UR4 ;  /* 0x00000004a08f7c20 */ /* 0x000fe20008410000 */
[----:B------:R-:W-:Y:S01]  /*1b9e0*/  FMUL.FTZ R39, R50, UR4 ;  /* 0x0000000432277c20 */ /* 0x000fe20008410000 */
[----:B------:R-:W-:Y:S01]  /*1b9f0*/  FMUL.FTZ R51, R51, UR4 ;  /* 0x0000000433337c20 */ /* 0x000fe20008410000 */
[----:B------:R-:W-:Y:S01]  /*1ba00*/  FMUL.FTZ R49, R49, UR4 ;  /* 0x0000000431317c20 */ /* 0x000fe20008410000 */
[----:B------:R-:W-:Y:S01]  /*1ba10*/  LOP3.LUT R140, R140, 0x6, RZ, 0xc0, !PT ;  /* 0x000000068c8c7812 */ /* 0x000fe200078ec0ff */
[----:B------:R1:W-:Y:S01]  /*1ba20*/  MUFU.TANH R141, R27 ;  /* 0x0000001b008d7308 */ /* 0x0003e20000002400 */
[----:B----4-:R-:W-:Y:S01]  /*1ba30*/  HMMA.16816.F32 R156, R20, R32, R156 ;  /* 0x00000020149c723c */ /* 0x010fe2000000189c */
[----:B------:R-:W-:-:S02]  /*1ba40*/  FMUL.FTZ R33, R48, UR4 ;  /* 0x0000000430217c20 */ /* 0x000fc40008410000 */
[----:B------:R-:W-:-:S04]  /*1ba50*/  IMAD R30, R61, 0x80, R140 ;  /* 0x000000803d1e7824 */ /* 0x000fc800078e028c */
[----:B------:R-:W4:Y:S01]  /*1ba60*/  MUFU.TANH R33, R33 ;  /* 0x0000002100217308 */ /* 0x000f220000002400 */
[C---:B-----5:R-:W-:Y:S01]  /*1ba70*/  VIADD R25, R30.reuse, 0xffffff00 ;  /* 0xffffff001e197836 */ /* 0x060fe20000000000 */
[----:B------:R-:W-:Y:S01]  /*1ba80*/  HMMA.16816.F32 R152, R20, R34, R152 ;  /* 0x000000221498723c */ /* 0x000fe20000001898 */
[----:B--2---:R-:W-:-:S03]  /*1ba90*/  VIADD R63, R30, 0xffffff01 ;  /* 0xffffff011e3f7836 */ /* 0x004fc60000000000 */
[----:B------:R-:W-:Y:S02]  /*1baa0*/  I2FP.F32.S32 R38, R25 ;  /* 0x0000001900267245 */ /* 0x000fe40000201400 */
[----:B------:R-:W2:Y:S01]  /*1bab0*/  MUFU.TANH R39, R39 ;  /* 0x0000002700277308 */ /* 0x000ea20000002400 */
[C---:B------:R-:W-:Y:S01]  /*1bac0*/  ISETP.GE.AND P4, PT, R25.reuse, R196, PT ;  /* 0x000000c41900720c */ /* 0x040fe20003f86270 */
[----:B-1----:R-:W-:Y:S02]  /*1bad0*/  VIADD R27, R30, 0xffffff78 ;  /* 0xffffff781e1b7836 */ /* 0x002fe40000000000 */
[C---:B------:R-:W-:Y:S01]  /*1bae0*/  FFMA.FTZ R31, R0.reuse, R38, R177 ;  /* 0x00000026001f7223 */ /* 0x040fe200000100b1 */
[----:B------:R-:W-:Y:S01]  /*1baf0*/  ISETP.GE.AND P1, PT, R25, R62, PT ;  /* 0x0000003e1900720c */ /* 0x000fe20003f26270 */
[----:B---3--:R-:W-:Y:S01]  /*1bb00*/  HMMA.16816.F32 R156, R8, R16, R156 ;  /* 0x00000010089c723c */ /* 0x008fe2000000189c */
[----:B------:R-:W-:Y:S01]  /*1bb10*/  FFMA.FTZ R38, R0, R38, R181 ;  /* 0x0000002600267223 */ /* 0x000fe200000100b5 */
[----:B------:R-:W-:Y:S01]  /*1bb20*/  I2FP.F32.S32 R17, R27 ;  /* 0x0000001b00117245 */ /* 0x000fe20000201400 */
[----:B------:R1:W3:Y:S01]  /*1bb30*/  MUFU.TANH R227, R26 ;  /* 0x0000001a00e37308 */ /* 0x0002e20000002400 */
[----:B------:R-:W-:-:S02]  /*1bb40*/  FSEL R31, R31, -INF , !P4 ;  /* 0xff8000001f1f7808 */ /* 0x000fc40006000000 */
[C---:B------:R-:W-:Y:S01]  /*1bb50*/  ISETP.GE.AND P5, PT, R27.reuse, R196, PT ;  /* 0x000000c41b00720c */ /* 0x040fe20003fa6270 */
[----:B----4-:R-:W-:Y:S01]  /*1bb60*/  FFMA.FTZ R33, R0, R17, R33 ;  /* 0x0000001100217223 */ /* 0x010fe20000010021 */
[----:B------:R-:W-:Y:S01]  /*1bb70*/  ISETP.GE.AND P4, PT, R27, R62, PT ;  /* 0x0000003e1b00720c */ /* 0x000fe20003f86270 */
[C---:B------:R-:W-:Y:S01]  /*1bb80*/  HMMA.16816.F32 R64, R44.reuse, R4, R64 ;  /* 0x000000042c40723c */ /* 0x040fe20000001840 */
[----:B------:R-:W-:Y:S01]  /*1bb90*/  I2FP.F32.S32 R48, R63 ;  /* 0x0000003f00307245 */ /* 0x000fe20000201400 */
[----:B------:R-:W4:Y:S01]  /*1bba0*/  MUFU.TANH R143, R143 ;  /* 0x0000008f008f7308 */ /* 0x000f220000002400 */
[----:B------:R-:W-:Y:S01]  /*1bbb0*/  FSEL R38, R38, -INF , !P1 ;  /* 0xff80000026267808 */ /* 0x000fe20004800000 */
[----:B--2---:R-:W-:Y:S01]  /*1bbc0*/  FFMA.FTZ R39, R0, R17, R39 ;  /* 0x0000001100277223 */ /* 0x004fe20000010027 */
[----:B------:R-:W-:Y:S02]  /*1bbd0*/  VIADD R17, R30, 0xffffff08 ;  /* 0xffffff081e117836 */ /* 0x000fe40000000000 */
[C---:B------:R-:W-:Y:S01]  /*1bbe0*/  FFMA.FTZ R169, R0.reuse, R48, R169 ;  /* 0x0000003000a97223 */ /* 0x040fe200000100a9 */
[----:B------:R-:W-:Y:S01]  /*1bbf0*/  ISETP.GE.AND P1, PT, R63, R196, PT ;  /* 0x000000c43f00720c */ /* 0x000fe20003f26270 */
[----:B------:R-:W-:Y:S01]  /*1bc00*/  HMMA.16816.F32 R12, R44, R14, R136 ;  /* 0x0000000e2c0c723c */ /* 0x000fe20000001888 */
[----:B------:R-:W-:Y:S01]  /*1bc10*/  FSEL R136, R33, -INF , !P5 ;  /* 0xff80000021887808 */ /* 0x000fe20006800000 */
[----:B------:R-:W-:Y:S01]  /*1bc20*/  FFMA.FTZ R48, R0, R48, R179 ;  /* 0x0000003000307223 */ /* 0x000fe200000100b3 */
[----:B------:R-:W-:Y:S01]  /*1bc30*/  I2FP.F32.S32 R4, R17 ;  /* 0x0000001100047245 */ /* 0x000fe20000201400 */
[----:B-1----:R-:W1:Y:S01]  /*1bc40*/  LDSM.16.M88.4 R24, [R197+0xa000] ;  /* 0x00a00000c518783b */ /* 0x002e620000000200 */
[----:B------:R-:W-:Y:S01]  /*1bc50*/  ISETP.GE.AND P5, PT, R63, R62, PT ;  /* 0x0000003e3f00720c */ /* 0x000fe20003fa6270 */
[----:B------:R-:W-:Y:S01]  /*1bc60*/  FMUL.FTZ R139, R162, UR4 ;  /* 0x00000004a28b7c20 */ /* 0x000fe20008410000 */
[----:B------:R-:W-:Y:S01]  /*1bc70*/  FSEL R63, R39, -INF , !P4 ;  /* 0xff800000273f7808 */ /* 0x000fe20006000000 */
[C---:B------:R-:W-:Y:S01]  /*1bc80*/  FFMA.FTZ R53, R0.reuse, R4, R53 ;  /* 0x0000000400357223 */ /* 0x040fe20000010035 */
[----:B------:R-:W-:Y:S01]  /*1bc90*/  FSEL R39, R169, -INF , !P1 ;  /* 0xff800000a9277808 */ /* 0x000fe20004800000 */
[----:B------:R-:W-:Y:S01]  /*1bca0*/  HMMA.16816.F32 R152, R8, R18, R152 ;  /* 0x000000120898723c */ /* 0x000fe20000001898 */
[C---:B------:R-:W-:Y:S01]  /*1bcb0*/  ISETP.GE.AND P4, PT, R17.reuse, R196, PT ;  /* 0x000000c41100720c */ /* 0x040fe20003f86270 */
[----:B------:R-:W-:Y:S01]  /*1bcc0*/  FFMA.FTZ R50, R0, R4, R55 ;  /* 0x0000000400327223 */ /* 0x000fe20000010037 */
[----:B------:R-:W-:Y:S01]  /*1bcd0*/  ISETP.GE.AND P1, PT, R17, R62, PT ;  /* 0x0000003e1100720c */ /* 0x000fe20003f26270 */
[----:B------:R-:W-:Y:S01]  /*1bce0*/  VIADD R17, R30, 0xffffff09 ;  /* 0xffffff091e117836 */ /* 0x000fe20000000000 */
[----:B------:R-:W-:Y:S01]  /*1bcf0*/  FSEL R48, R48, -INF , !P5 ;  /* 0xff80000030307808 */ /* 0x000fe20006800000 */
[C---:B------:R-:W-:Y:S01]  /*1bd00*/  VIADD R169, R30.reuse, 0xffffff10 ;  /* 0xffffff101ea97836 */ /* 0x040fe20000000000 */
[----:B------:R-:W-:Y:S01]  /*1bd10*/  FSEL R53, R53, -INF , !P4 ;  /* 0xff80000035357808 */ /* 0x000fe20006000000 */
[----:B------:R-:W-:Y:S01]  /*1bd20*/  LDSM.16.M88.4 R32, [R198+0xa000] ;  /* 0x00a00000c620783b */ /* 0x000fe20000000200 */
[C---:B------:R-:W-:Y:S01]  /*1bd30*/  ISETP.GE.AND P5, PT, R17.reuse, R196, PT ;  /* 0x000000c41100720c */ /* 0x040fe20003fa6270 */
[----:B------:R-:W-:Y:S01]  /*1bd40*/  HMMA.16816.F32 R56, R44, R6, R56 ;  /* 0x000000062c38723c */ /* 0x000fe20000001838 */
[----:B------:R-:W-:Y:S01]  /*1bd50*/  ISETP.GE.AND P4, PT, R17, R62, PT ;  /* 0x0000003e1100720c */ /* 0x000fe20003f86270 */
[----:B------:R-:W-:Y:S01]  /*1bd60*/  VIADD R7, R30, 0xffffff28 ;  /* 0xffffff281e077836 */ /* 0x000fe20000000000 */
[----:B------:R-:W-:Y:S01]  /*1bd70*/  I2FP.F32.S32 R52, R17 ;  /* 0x0000001100347245 */ /* 0x000fe20000201400 */
[----:B------:R2:W-:Y:S01]  /*1bd80*/  MUFU.TANH R5, R161 ;  /* 0x000000a100057308 */ /* 0x0005e20000002400 */
[----:B------:R-:W5:Y:S01]  /*1bd90*/  LDSM.16.M88.4 R16, [R197+0xa800] ;  /* 0x00a80000c510783b */ /* 0x000f620000000200 */
[----:B------:R-:W-:Y:S01]  /*1bda0*/  FSEL R50, R50, -INF , !P1 ;  /* 0xff80000032327808 */ /* 0x000fe20004800000 */
[----:B------:R-:W-:Y:S01]  /*1bdb0*/  FMUL.FTZ R137, R156, UR4 ;  /* 0x000000049c897c20 */ /* 0x000fe20008410000 */
[C---:B------:R-:W-:Y:S01]  /*1bdc0*/  FFMA.FTZ R55, R0.reuse, R52, R171 ;  /* 0x0000003400377223 */ /* 0x040fe200000100ab */
[----:B------:R-:W-:Y:S01]  /*1bdd0*/  ISETP.GE.AND P1, PT, R169, R196, PT ;  /* 0x000000c4a900720c */ /* 0x000fe20003f26270 */
[----:B------:R-:W-:Y:S01]  /*1bde0*/  FFMA.FTZ R52, R0, R52, R183 ;  /* 0x0000003400347223 */ /* 0x000fe200000100b7 */
[----:B------:R-:W-:Y:S01]  /*1bdf0*/  FMUL.FTZ R157, R157, UR4 ;  /* 0x000000049d9d7c20 */ /* 0x000fe20008410000 */
[----:B------:R-:W4:Y:S01]  /*1be00*/  MUFU.TANH R139, R139 ;  /* 0x0000008b008b7308 */ /* 0x000f220000002400 */
[----:B------:R-:W-:Y:S01]  /*1be10*/  FSEL R55, R55, -INF , !P5 ;  /* 0xff80000037377808 */ /* 0x000fe20006800000 */
[----:B------:R-:W-:Y:S01]  /*1be20*/  FMUL.FTZ R158, R158, UR4 ;  /* 0x000000049e9e7c20 */ /* 0x000fe20008410000 */
[----:B------:R-:W-:Y:S01]  /*1be30*/  ISETP.GE.AND P5, PT, R169, R62, PT ;  /* 0x0000003ea900720c */ /* 0x000fe20003fa6270 */
[----:B------:R-:W-:Y:S01]  /*1be40*/  FMUL.FTZ R152, R152, UR4 ;  /* 0x0000000498987c20 */ /* 0x000fe20008410000 */
[----:B------:R-:W-:Y:S01]  /*1be50*/  I2FP.F32.S32 R169, R169 ;  /* 0x000000a900a97245 */ /* 0x000fe20000201400 */
[----:B------:R-:W-:Y:S01]  /*1be60*/  FMUL.FTZ R154, R154, UR4 ;  /* 0x000000049a9a7c20 */ /* 0x000fe20008410000 */
[----:B------:R-:W-:Y:S01]  /*1be70*/  FSEL R52, R52, -INF , !P4 ;  /* 0xff80000034347808 */ /* 0x000fe20006000000 */
[----:B------:R-:W-:Y:S01]  /*1be80*/  MUFU.TANH R137, R137 ;  /* 0x0000008900897308 */ /* 0x000fe20000002400 */
[----:B------:R-:W-:Y:S01]  /*1be90*/  FMUL.FTZ R159, R159, UR4 ;  /* 0x000000049f9f7c20 */ /* 0x000fe20008410000 */
[CC--:B------:R-:W-:Y:S01]  /*1bea0*/  FFMA.FTZ R185, R0.reuse, R169.reuse, R185 ;  /* 0x000000a900b97223 */ /* 0x0c0fe200000100b9 */
[----:B------:R-:W-:Y:S01]  /*1beb0*/  FFMA.FTZ R189, R0, R169, R189 ;  /* 0x000000a900bd7223 */ /* 0x000fe200000100bd */
[----:B-1----:R-:W-:Y:S01]  /*1bec0*/  HMMA.16816.F32 R148, R20, R24, R148 ;  /* 0x000000181494723c */ /* 0x002fe20000001894 */
[----:B------:R-:W-:-:S02]  /*1bed0*/  VIADD R25, R30, 0xffffff11 ;  /* 0xffffff111e197836 */ /* 0x000fc40000000000 */
[----:B--2---:R-:W-:Y:S01]  /*1bee0*/  FMUL.FTZ R161, R163, UR4 ;  /* 0x00000004a3a17c20 */ /* 0x004fe20008410000 */
[----:B------:R-:W-:Y:S01]  /*1bef0*/  FSEL R203, R185, -INF , !P1 ;  /* 0xff800000b9cb7808 */ /* 0x000fe20004800000 */
[----:B------:R-:W-:Y:S01]  /*1bf00*/  VIADD R169, R30, 0xffffff21 ;  /* 0xffffff211ea97836 */ /* 0x000fe20000000000 */
[----:B------:R-:W-:Y:S01]  /*1bf10*/  FSEL R202, R189, -INF , !P5 ;  /* 0xff800000bdca7808 */ /* 0x000fe20006800000 */
[----:B------:R-:W-:Y:S01]  /*1bf20*/  MUFU.TANH R157, R157 ;  /* 0x0000009d009d7308 */ /* 0x000fe20000002400 */
[----:B------:R-:W-:Y:S01]  /*1bf30*/  I2FP.F32.S32 R24, R25 ;  /* 0x0000001900187245 */ /* 0x000fe20000201400 */
[----:B------:R-:W-:Y:S01]  /*1bf40*/  HMMA.16816.F32 R144, R20, R26, R144 ;  /* 0x0000001a1490723c */ /* 0x000fe20000001890 */
[----:B------:R-:W-:Y:S01]  /*1bf50*/  ISETP.GE.AND P4, PT, R25, R196, PT ;  /* 0x000000c41900720c */ /* 0x000fe20003f86270 */
[----:B------:R-:W-:Y:S01]  /*1bf60*/  FMUL.FTZ R153, R153, UR4 ;  /* 0x0000000499997c20 */ /* 0x000fe20008410000 */
[----:B------:R-:W-:Y:S01]  /*1bf70*/  ISETP.GE.AND P1, PT, R25, R62, PT ;  /* 0x0000003e1900720c */ /* 0x000fe20003f26270 */
[----:B------:R-:W-:Y:S01]  /*1bf80*/  FFMA.FTZ R187, R0, R24, R187 ;  /* 0x0000001800bb7223 */ /* 0x000fe200000100bb */
[----:B------:R-:W-:-:S02]  /*1bf90*/  VIADD R25, R30, 0xffffff18 ;  /* 0xffffff181e197836 */ /* 0x000fc40000000000 */
[----:B------:R-:W-:Y:S01]  /*1bfa0*/  FFMA.FTZ R167, R0, R24, R167 ;  /* 0x0000001800a77223 */ /* 0x000fe200000100a7 */
[----:B------:R-:W1:Y:S01]  /*1bfb0*/  MUFU.TANH R161, R161 ;  /* 0x000000a100a17308 */ /* 0x000e620000002400 */
[----:B------:R-:W-:Y:S01]  /*1bfc0*/  HMMA.16816.F32 R172, R44, R164, R172 ;  /* 0x000000a42cac723c */ /* 0x000fe200000018ac */
[----:B------:R-:W-:Y:S01]  /*1bfd0*/  FSEL R211, R187, -INF , !P4 ;  /* 0xff800000bbd37808 */ /* 0x000fe20006000000 */
[----:B------:R-:W-:Y:S01]  /*1bfe0*/  FMUL.FTZ R155, R155, UR4 ;  /* 0x000000049b9b7c20 */ /* 0x000fe20008410000 */
[C---:B------:R-:W-:Y:S01]  /*1bff0*/  ISETP.GE.AND P5, PT, R25.reuse, R196, PT ;  /* 0x000000c41900720c */ /* 0x040fe20003fa6270 */
[C---:B------:R-:W-:Y:S01]  /*1c000*/  VIADD R47, R30.reuse, 0xffffff41 ;  /* 0xffffff411e2f7836 */ /* 0x040fe20000000000 */
[----:B------:R-:W-:Y:S02]  /*1c010*/  ISETP.GE.AND P4, PT, R25, R62, PT ;  /* 0x0000003e1900720c */ /* 0x000fe40003f86270 */
[----:B------:R-:W-:Y:S01]  /*1c020*/  I2FP.F32.S32 R4, R25 ;  /* 0x0000001900047245 */ /* 0x000fe20000201400 */
[----:B-----5:R-:W-:Y:S01]  /*1c030*/  HMMA.16816.F32 R40, R20, R16, R40 ;  /* 0x000000101428723c */ /* 0x020fe20000001828 */
[C---:B------:R-:W-:Y:S01]  /*1c040*/  VIADD R25, R30.reuse, 0xffffff19 ;  /* 0xffffff191e197836 */ /* 0x040fe20000000000 */
[----:B------:R-:W-:Y:S01]  /*1c050*/  FSEL R182, R167, -INF , !P1 ;  /* 0xff800000a7b67808 */ /* 0x000fe20004800000 */
[----:B------:R-:W-:-:S02]  /*1c060*/  VIADD R17, R30, 0xffffff20 ;  /* 0xffffff201e117836 */ /* 0x000fc40000000000 */
[CC--:B------:R-:W-:Y:S01]  /*1c070*/  FFMA.FTZ R199, R0.reuse, R4.reuse, R199 ;  /* 0x0000000400c77223 */ /* 0x0c0fe200000100c7 */
[C---:B------:R-:W-:Y:S01]  /*1c080*/  FFMA.FTZ R193, R0.reuse, R4, R193 ;  /* 0x0000000400c17223 */ /* 0x040fe200000100c1 */
[----:B------:R-:W-:Y:S01]  /*1c090*/  I2FP.F32.S32 R16, R25 ;  /* 0x0000001900107245 */ /* 0x000fe20000201400 */
[----:B------:R-:W2:Y:S01]  /*1c0a0*/  MUFU.TANH R163, R158 ;  /* 0x0000009e00a37308 */ /* 0x000ea20000002400 */
[----:B------:R-:W-:Y:S01]  /*1c0b0*/  I2FP.F32.S32 R4, R17 ;  /* 0x0000001100047245 */ /* 0x000fe20000201400 */
[C---:B------:R-:W-:Y:S01]  /*1c0c0*/  HMMA.16816.F32 R148, R8.reuse, R32, R148 ;  /* 0x000000200894723c */ /* 0x040fe20000001894 */
[----:B------:R-:W-:Y:S01]  /*1c0d0*/  FSEL R215, R199, -INF , !P5 ;  /* 0xff800000c7d77808 */ /* 0x000fe20006800000 */
[C---:B------:R-:W-:Y:S01]  /*1c0e0*/  FFMA.FTZ R195, R0.reuse, R16, R195 ;  /* 0x0000001000c37223 */ /* 0x040fe200000100c3 */
[----:B------:R-:W-:Y:S01]  /*1c0f0*/  FSEL R210, R193, -INF , !P4 ;  /* 0xff800000c1d27808 */ /* 0x000fe20006000000 */
[C---:B------:R-:W-:Y:S01]  /*1c100*/  FFMA.FTZ R167, R0.reuse, R4, R225 ;  /* 0x0000000400a77223 */ /* 0x040fe200000100e1 */
[----:B------:R-:W-:Y:S01]  /*1c110*/  ISETP.GE.AND P5, PT, R25, R62, PT ;  /* 0x0000003e1900720c */ /* 0x000fe20003fa6270 */
[C---:B------:R-:W-:Y:S01]  /*1c120*/  FFMA.FTZ R191, R0.reuse, R16, R191 ;  /* 0x0000001000bf7223 */ /* 0x040fe200000100bf */
[----:B------:R-:W-:Y:S01]  /*1c130*/  ISETP.GE.AND P4, PT, R17, R196, PT ;  /* 0x000000c41100720c */ /* 0x000fe20003f86270 */
[C---:B---3--:R-:W-:Y:S01]  /*1c140*/  FFMA.FTZ R166, R0.reuse, R4, R227 ;  /* 0x0000000400a67223 */ /* 0x048fe200000100e3 */
[----:B------:R-:W-:Y:S01]  /*1c150*/  I2FP.F32.S32 R16, R169 ;  /* 0x000000a900107245 */ /* 0x000fe20000201400 */
[----:B------:R-:W-:Y:S01]  /*1c160*/  HMMA.16816.F32 R144, R8, R34, R144 ;  /* 0x000000220890723c */ /* 0x000fe20000001890 */
[----:B------:R-:W-:Y:S01]  /*1c170*/  ISETP.GE.AND P1, PT, R25, R196, PT ;  /* 0x000000c41900720c */ /* 0x000fe20003f26270 */
[----:B------:R-:W3:Y:S01]  /*1c180*/  LDSM.16.M88.4 R32, [R197+0xb000] ;  /* 0x00b00000c520783b */ /* 0x000ee20000000200 */
[----:B------:R-:W-:Y:S01]  /*1c190*/  FSEL R212, R195, -INF , !P5 ;  /* 0xff800000c3d47808 */ /* 0x000fe20006800000 */
[C---:B------:R-:W-:Y:S01]  /*1c1a0*/  FFMA.FTZ R180, R0.reuse, R16, R141 ;  /* 0x0000001000b47223 */ /* 0x040fe2000001008d */
[----:B------:R-:W-:Y:S01]  /*1c1b0*/  FSEL R167, R167, -INF , !P4 ;  /* 0xff800000a7a77808 */ /* 0x000fe20006000000 */
[----:B------:R-:W5:Y:S01]  /*1c1c0*/  LDSM.16.M88.4 R24, [R198+0xa800] ;  /* 0x00a80000c618783b */ /* 0x000f620000000200 */
[C---:B------:R-:W-:Y:S01]  /*1c1d0*/  ISETP.GE.AND P5, PT, R169.reuse, R196, PT ;  /* 0x000000c4a900720c */ /* 0x040fe20003fa6270 */
[----:B------:R-:W-:Y:S01]  /*1c1e0*/  HMMA.16816.F32 R12, R20, R18, R12 ;  /* 0x00000012140c723c */ /* 0x000fe2000000180c */
[----:B------:R-:W-:Y:S01]  /*1c1f0*/  ISETP.GE.AND P4, PT, R169, R62, PT ;  /* 0x0000003ea900720c */ /* 0x000fe20003f86270 */
[----:B------:R-:W-:Y:S01]  /*1c200*/  FFMA.FTZ R169, R0, R16, R201 ;  /* 0x0000001000a97223 */ /* 0x000fe200000100c9 */
[----:B------:R-:W-:Y:S01]  /*1c210*/  FSEL R213, R191, -INF , !P1 ;  /* 0xff800000bfd57808 */ /* 0x000fe20004800000 */
[----:B------:R-:W-:Y:S01]  /*1c220*/  MUFU.TANH R171, R152 ;  /* 0x0000009800ab7308 */ /* 0x000fe20000002400 */
[----:B------:R-:W-:Y:S01]  /*1c230*/  ISETP.GE.AND P1, PT, R17, R62, PT ;  /* 0x0000003e1100720c */ /* 0x000fe20003f26270 */
[----:B------:R-:W-:Y:S01]  /*1c240*/  FMUL.FTZ R148, R148, UR4 ;  /* 0x0000000494947c20 */ /* 0x000fe20008410000 */
[----:B------:R-:W-:Y:S01]  /*1c250*/  I2FP.F32.S32 R4, R7 ;  /* 0x0000000700047245 */ /* 0x000fe20000201400 */
[----:B------:R-:W-:Y:S01]  /*1c260*/  FMUL.FTZ R54, R149, UR4 ;  /* 0x0000000495367c20 */ /* 0x000fe20008410000 */
[----:B------:R-:W-:Y:S01]  /*1c270*/  FSEL R166, R166, -INF , !P1 ;  /* 0xff800000a6a67808 */ /* 0x000fe20004800000 */
[----:B------:R-:W-:Y:S01]  /*1c280*/  FMUL.FTZ R151, R151, UR4 ;  /* 0x0000000497977c20 */ /* 0x000fe20008410000 */
[----:B------:R-:W-:Y:S01]  /*1c290*/  FSEL R169, R169, -INF , !P5 ;  /* 0xff800000a9a97808 */ /* 0x000fe20006800000 */
[C---:B----4-:R-:W-:Y:S01]  /*1c2a0*/  FFMA.FTZ R143, R0.reuse, R4, R143 ;  /* 0x00000004008f7223 */ /* 0x050fe2000001008f */
[C---:B------:R-:W-:Y:S01]  /*1c2b0*/  ISETP.GE.AND P1, PT, R7.reuse, R196, PT ;  /* 0x000000c40700720c */ /* 0x040fe20003f26270 */
[----:B------:R-:W-:Y:S01]  /*1c2c0*/  FFMA.FTZ R139, R0, R4, R139 ;  /* 0x00000004008b7223 */ /* 0x000fe2000001008b */
[----:B------:R-:W-:Y:S01]  /*1c2d0*/  ISETP.GE.AND P5, PT, R7, R62, PT ;  /* 0x0000003e0700720c */ /* 0x000fe20003fa6270 */
[----:B------:R-:W-:Y:S01]  /*1c2e0*/  VIADD R7, R30, 0xffffff29 ;  /* 0xffffff291e077836 */ /* 0x000fe20000000000 */
[----:B------:R-:W-:Y:S01]  /*1c2f0*/  FSEL R180, R180, -INF , !P4 ;  /* 0xff800000b4b47808 */ /* 0x000fe20006000000 */
[----:B------:R-:W-:Y:S01]  /*1c300*/  MUFU.TANH R177, R154 ;  /* 0x0000009a00b17308 */ /* 0x000fe20000002400 */
[----:B------:R-:W-:Y:S01]  /*1c310*/  FSEL R201, R143, -INF , !P1 ;  /* 0xff8000008fc97808 */ /* 0x000fe20004800000 */
[----:B------:R-:W-:Y:S01]  /*1c320*/  FMUL.FTZ R149, R150, UR4 ;  /* 0x0000000496957c20 */ /* 0x000fe20008410000 */
[C---:B------:R-:W-:Y:S01]  /*1c330*/  ISETP.GE.AND P4, PT, R7.reuse, R196, PT ;  /* 0x000000c40700720c */ /* 0x040fe20003f86270 */
[----:B------:R-:W-:Y:S01]  /*1c340*/  FMUL.FTZ R146, R146, UR4 ;  /* 0x0000000492927c20 */ /* 0x000fe20008410000 */
[----:B------:R-:W-:Y:S01]  /*1c350*/  ISETP.GE.AND P1, PT, R7, R62, PT ;  /* 0x0000003e0700720c */ /* 0x000fe20003f26270 */
[----:B------:R-:W-:Y:S01]  /*1c360*/  FMUL.FTZ R144, R144, UR4 ;  /* 0x0000000490907c20 */ /* 0x000fe20008410000 */
[----:B------:R-:W-:Y:S01]  /*1c370*/  I2FP.F32.S32 R6, R7 ;  /* 0x0000000700067245 */ /* 0x000fe20000201400 */
[C---:B------:R-:W-:Y:S01]  /*1c380*/  VIADD R7, R30.reuse, 0xffffff30 ;  /* 0xffffff301e077836 */ /* 0x040fe20000000000 */
[----:B------:R-:W-:Y:S01]  /*1c390*/  FSEL R170, R139, -INF , !P5 ;  /* 0xff8000008baa7808 */ /* 0x000fe20006800000 */
[----:B------:R-:W4:Y:S01]  /*1c3a0*/  MUFU.TANH R159, R159 ;  /* 0x0000009f009f7308 */ /* 0x000f220000002400 */
[----:B------:R-:W-:-:S02]  /*1c3b0*/  VIADD R139, R30, 0xffffff38 ;  /* 0xffffff381e8b7836 */ /* 0x000fc40000000000 */
[CC--:B------:R-:W-:Y:S01]  /*1c3c0*/  FFMA.FTZ R5, R0.reuse, R6.reuse, R5 ;  /* 0x0000000600057223 */ /* 0x0c0fe20000010005 */
[----:B------:R-:W-:Y:S01]  /*1c3d0*/  I2FP.F32.S32 R16, R7 ;  /* 0x0000000700107245 */ /* 0x000fe20000201400 */
[C---:B-1----:R-:W-:Y:S01]  /*1c3e0*/  FFMA.FTZ R161, R0.reuse, R6, R161 ;  /* 0x0000000600a17223 */ /* 0x042fe200000100a1 */
[----:B------:R-:W-:Y:S01]  /*1c3f0*/  ISETP.GE.AND P5, PT, R7, R196, PT ;  /* 0x000000c40700720c */ /* 0x000fe20003fa6270 */
[----:B---3--:R-:W-:Y:S01]  /*1c400*/  HMMA.16816.F32 R64, R20, R32, R64 ;  /* 0x000000201440723c */ /* 0x008fe20000001840 */
[----:B------:R-:W-:Y:S01]  /*1c410*/  FSEL R199, R5, -INF , !P4 ;  /* 0xff80000005c77808 */ /* 0x000fe20006000000 */
[-C--:B------:R-:W-:Y:S01]  /*1c420*/  FFMA.FTZ R137, R0, R16.reuse, R137 ;  /* 0x0000001000897223 */ /* 0x080fe20000010089 */
[----:B------:R-:W-:Y:S01]  /*1c430*/  VIADD R5, R30, 0xffffff31 ;  /* 0xffffff311e057836 */ /* 0x000fe20000000000 */
[----:B------:R-:W-:Y:S01]  /*1c440*/  FSEL R168, R161, -INF , !P1 ;  /* 0xff800000a1a87808 */ /* 0x000fe20004800000 */
[----:B--2---:R-:W-:Y:S01]  /*1c450*/  FFMA.FTZ R163, R0, R16, R163 ;  /* 0x0000001000a37223 */ /* 0x004fe200000100a3 */
[----:B------:R-:W-:Y:S01]  /*1c460*/  ISETP.GE.AND P4, PT, R7, R62, PT ;  /* 0x0000003e0700720c */ /* 0x000fe20003f86270 */
[----:B------:R-:W1:Y:S01]  /*1c470*/  MUFU.TANH R153, R153 ;  /* 0x0000009900997308 */ /* 0x000e620000002400 */
[----:B------:R-:W-:Y:S01]  /*1c480*/  FSEL R183, R137, -INF , !P5 ;  /* 0xff80000089b77808 */ /* 0x000fe20006800000 */
[C---:B-----5:R-:W-:Y:S01]  /*1c490*/  HMMA.16816.F32 R12, R8.reuse, R26, R12 ;  /* 0x0000001a080c723c */ /* 0x060fe2000000180c */
[C---:B------:R-:W-:Y:S01]  /*1c4a0*/  ISETP.GE.AND P1, PT, R5.reuse, R196, PT ;  /* 0x000000c40500720c */ /* 0x040fe20003f26270 */
[----:B------:R-:W-:Y:S01]  /*1c4b0*/  VIADD R143, R30, 0xffffff39 ;  /* 0xffffff391e8f7836 */ /* 0x000fe20000000000 */
[----:B------:R-:W-:Y:S01]  /*1c4c0*/  ISETP.GE.AND P5, PT, R5, R62, PT ;  /* 0x0000003e0500720c */ /* 0x000fe20003fa6270 */
[----:B------:R-:W-:Y:S01]  /*1c4d0*/  FMUL.FTZ R147, R147, UR4 ;  /* 0x0000000493937c20 */ /* 0x000fe20008410000 */
[----:B------:R-:W-:Y:S01]  /*1c4e0*/  I2FP.F32.S32 R18, R5 ;  /* 0x0000000500127245 */ /* 0x000fe20000201400 */
[----:B------:R-:W2:Y:S01]  /*1c4f0*/  MUFU.TANH R179, R148 ;  /* 0x0000009400b37308 */ /* 0x000ea20000002400 */
[----:B------:R3:W5:Y:S01]  /*1c500*/  LDSM.16.M88.4 R4, [R198+0xb000] ;  /* 0x00b00000c604783b */ /* 0x0007620000000200 */
[----:B------:R-:W-:Y:S01]  /*1c510*/  HMMA.16816.F32 R40, R8, R24, R40 ;  /* 0x000000180828723c */ /* 0x000fe20000001828 */
[----:B------:R-:W-:Y:S01]  /*1c520*/  FSEL R186, R163, -INF , !P4 ;  /* 0xff800000a3ba7808 */ /* 0x000fe20006000000 */
[C---:B------:R-:W-:Y:S01]  /*1c530*/  FFMA.FTZ R157, R0.reuse, R18, R157 ;  /* 0x00000012009d7223 */ /* 0x040fe2000001009d */
[----:B------:R-:W-:Y:S01]  /*1c540*/  ISETP.GE.AND P4, PT, R139, R196, PT ;  /* 0x000000c48b00720c */ /* 0x000fe20003f86270 */
[----:B------:R-:W-:Y:S01]  /*1c550*/  FMUL.FTZ R25, R145, UR4 ;  /* 0x0000000491197c20 */ /* 0x000fe20008410000 */
[----:B----4-:R-:W-:Y:S01]  /*1c560*/  FFMA.FTZ R159, R0, R18, R159 ;  /* 0x00000012009f7223 */ /* 0x010fe2000001009f */
[----:B------:R-:W-:Y:S01]  /*1c570*/  MUFU.TANH R17, R54 ;  /* 0x0000003600117308 */ /* 0x000fe20000002400 */
[----:B------:R-:W-:Y:S01]  /*1c580*/  FSEL R197, R157, -INF , !P1 ;  /* 0xff8000009dc57808 */ /* 0x000fe20004800000 */
[----:B------:R-:W-:Y:S01]  /*1c590*/  HMMA.16816.F32 R56, R20, R34, R56 ;  /* 0x000000221438723c */ /* 0x000fe20000001838 */
[----:B------:R-:W-:Y:S01]  /*1c5a0*/  ISETP.GE.AND P1, PT, R139, R62, PT ;  /* 0x0000003e8b00720c */ /* 0x000fe20003f26270 */
[----:B------:R-:W-:Y:S01]  /*1c5b0*/  VIADD R35, R30, 0xffffff48 ;  /* 0xffffff481e237836 */ /* 0x000fe20000000000 */
[----:B------:R-:W-:Y:S01]  /*1c5c0*/  I2FP.F32.S32 R139, R139 ;  /* 0x0000008b008b7245 */ /* 0x000fe20000201400 */
[----:B------:R-:W-:Y:S01]  /*1c5d0*/  FMUL.FTZ R45, R12, UR4 ;  /* 0x000000040c2d7c20 */ /* 0x000fe20008410000 */
[----:B------:R-:W-:Y:S01]  /*1c5e0*/  I2FP.F32.S32 R16, R143 ;  /* 0x0000008f00107245 */ /* 0x000fe20000201400 */
[----:B------:R-:W-:Y:S01]  /*1c5f0*/  MUFU.TANH R151, R151 ;  /* 0x0000009700977308 */ /* 0x000fe20000002400 */
[----:B------:R-:W-:Y:S01]  /*1c600*/  FSEL R184, R159, -INF , !P5 ;  /* 0xff8000009fb87808 */ /* 0x000fe20006800000 */
[CC--:B------:R-:W-:Y:S01]  /*1c610*/  FFMA.FTZ R171, R0.reuse, R139.reuse, R171 ;  /* 0x0000008b00ab7223 */ /* 0x0c0fe200000100ab */
[----:B------:R-:W-:Y:S01]  /*1c620*/  FFMA.FTZ R177, R0, R139, R177 ;  /* 0x0000008b00b17223 */ /* 0x000fe200000100b1 */
[----:B------:R-:W-:-:S02]  /*1c630*/  VIADD R139, R30, 0xffffff40 ;  /* 0xffffff401e8b7836 */ /* 0x000fc40000000000 */
[----:B------:R-:W-:Y:S01]  /*1c640*/  FMUL.FTZ R40, R40, UR4 ;  /* 0x0000000428287c20 */ /* 0x000fe20008410000 */
[----:B------:R-:W-:Y:S01]  /*1c650*/  FMUL.FTZ R41, R41, UR4 ;  /* 0x0000000429297c20 */ /* 0x000fe20008410000 */
[----:B------:R-:W-:Y:S01]  /*1c660*/  FMUL.FTZ R42, R42, UR4 ;  /* 0x000000042a2a7c20 */ /* 0x000fe20008410000 */
[----:B------:R-:W4:Y:S01]  /*1c670*/  MUFU.TANH R149, R149 ;  /* 0x0000009500957308 */ /* 0x000f220000002400 */
[----:B------:R-:W-:Y:S01]  /*1c680*/  I2FP.F32.S32 R12, R139 ;  /* 0x0000008b000c7245 */ /* 0x000fe20000201400 */
[----:B------:R-:W-:Y:S01]  /*1c690*/  HMMA.16816.F32 R172, R20, R36, R172 ;  /* 0x0000002414ac723c */ /* 0x000fe200000018ac */
[----:B-1----:R-:W-:Y:S01]  /*1c6a0*/  FFMA.FTZ R153, R0, R16, R153 ;  /* 0x0000001000997223 */ /* 0x002fe20000010099 */
[----:B---3--:R-:W-:Y:S01]  /*1c6b0*/  FSEL R198, R177, -INF , !P1 ;  /* 0xff800000b1c67808 */ /* 0x008fe20004800000 */
[----:B------:R-:W-:Y:S02]  /*1c6c0*/  VIADD R21, R30, 0xffffff49 ;  /* 0xffffff491e157836 */ /* 0x000fe40000000000 */
[----:B--2---:R-:W-:Y:S01]  /*1c6d0*/  FFMA.FTZ R179, R0, R12, R179 ;  /* 0x0000000c00b37223 */ /* 0x004fe200000100b3 */
[----:B------:R-:W-:Y:S01]  /*1c6e0*/  FMUL.FTZ R18, R43, UR4 ;  /* 0x000000042b127c20 */ /* 0x000fe20008410000 */
[----:B------:R-:W1:Y:S01]  /*1c6f0*/  MUFU.TANH R155, R155 ;  /* 0x0000009b009b7308 */ /* 0x000e620000002400 */
[-C--:B------:R-:W-:Y:S01]  /*1c700*/  ISETP.GE.AND P5, PT, R143, R196.reuse, PT ;  /* 0x000000c48f00720c */ /* 0x080fe20003fa6270 */
[----:B------:R-:W-:Y:S01]  /*1c710*/  VIADD R23, R30, 0xffffff51 ;  /* 0xffffff511e177836 */ /* 0x000fe20000000000 */
[----:B------:R-:W-:Y:S01]  /*1c720*/  ISETP.GE.AND P1, PT, R139, R196, PT ;  /* 0x000000c48b00720c */ /* 0x000fe20003f26270 */
[----:B------:R-:W-:Y:S01]  /*1c730*/  FMUL.FTZ R15, R15, UR4 ;  /* 0x000000040f0f7c20 */ /* 0x000fe20008410000 */
[----:B------:R-:W-:Y:S01]  /*1c740*/  FSEL R195, R153, -INF , !P5 ;  /* 0xff80000099c37808 */ /* 0x000fe20006800000 */
[----:B------:R-:W-:-:S04]  /*1c750*/  DEPBAR.LE SB0, 0x0 ;  /* 0x000080000000791a */ /* 0x000fc80000000000 */
[----:B------:R-:W2:Y:S01]  /*1c760*/  MUFU.TANH R19, R146 ;  /* 0x0000009200137308 */ /* 0x000ea20000002400 */
[C---:B-----5:R-:W-:Y:S01]  /*1c770*/  HMMA.16816.F32 R64, R8.reuse, R4, R64 ;  /* 0x000000040840723c */ /* 0x060fe20000001840 */
[----:B------:R-:W-:Y:S01]  /*1c780*/  I2FP.F32.S32 R4, R47 ;  /* 0x0000002f00047245 */ /* 0x000fe20000201400 */
[C---:B----4-:R-:W-:Y:S01]  /*1c790*/  FFMA.FTZ R149, R0.reuse, R12, R149 ;  /* 0x0000000c00957223 */ /* 0x050fe20000010095 */
[----:B------:R-:W-:Y:S02]  /*1c7a0*/  FSEL R187, R179, -INF , !P1 ;  /* 0xff800000b3bb7808 */ /* 0x000fe40004800000 */
[----:B------:R-:W-:Y:S01]  /*1c7b0*/  I2FP.F32.S32 R12, R21 ;  /* 0x00000015000c7245 */ /* 0x000fe20000201400 */
[CC--:B------:R-:W-:Y:S01]  /*1c7c0*/  FFMA.FTZ R17, R0.reuse, R4.reuse, R17 ;  /* 0x0000000400117223 */ /* 0x0c0fe20000010011 */
[----:B------:R-:W3:Y:S01]  /*1c7d0*/  MUFU.TANH R141, R144 ;  /* 0x00000090008d7308 */ /* 0x000ee20000002400 */
[C---:B------:R-:W-:Y:S01]  /*1c7e0*/  FFMA.FTZ R151, R0.reuse, R4, R151 ;  /* 0x0000000400977223 */ /* 0x040fe20000010097 */
[----:B------:R-:W-:Y:S01]  /*1c7f0*/  I2FP.F32.S32 R4, R35 ;  /* 0x0000002300047245 */ /* 0x000fe20000201400 */
[----:B-1----:R-:W-:Y:S01]  /*1c800*/  FFMA.FTZ R155, R0, R16, R155 ;  /* 0x00000010009b7223 */ /* 0x002fe2000001009b */
[----:B------:R-:W-:Y:S01]  /*1c810*/  FSEL R185, R171, -INF , !P4 ;  /* 0xff800000abb97808 */ /* 0x000fe20006000000 */
[----:B------:R-:W-:Y:S01]  /*1c820*/  FMUL.FTZ R16, R13, UR4 ;  /* 0x000000040d107c20 */ /* 0x000fe20008410000 */
[-C--:B------:R-:W-:Y:S01]  /*1c830*/  ISETP.GE.AND P5, PT, R139, R62.reuse, PT ;  /* 0x0000003e8b00720c */ /* 0x080fe20003fa6270 */
[----:B------:R-:W-:Y:S01]  /*1c840*/  FMUL.FTZ R13, R14, UR4 ;  /* 0x000000040e0d7c20 */ /* 0x000fe20008410000 */
[----:B------:R-:W1:Y:S01]  /*1c850*/  MUFU.TANH R25, R25 ;  /* 0x0000001900197308 */ /* 0x000e620000002400 */
[----:B------:R-:W-:Y:S01]  /*1c860*/  ISETP.GE.AND P1, PT, R47, R62, PT ;  /* 0x0000003e2f00720c */ /* 0x000fe20003f26270 */
[----:B--2---:R-:W-:Y:S01]  /*1c870*/  FFMA.FTZ R190, R0, R4, R19 ;  /* 0x0000000400be7223 */ /* 0x004fe20000010013 */
[----:B------:R-:W-:Y:S01]  /*1c880*/  ISETP.GE.AND P4, PT, R143, R62, PT ;  /* 0x0000003e8f00720c */ /* 0x000fe20003f86270 */
[----:B------:R-:W-:Y:S01]  /*1c890*/  VIADD R19, R30, 0xffffff50 ;  /* 0xffffff501e137836 */ /* 0x000fe20000000000 */
[----:B------:R-:W-:Y:S01]  /*1c8a0*/  FSEL R192, R149, -INF , !P5 ;  /* 0xff80000095c07808 */ /* 0x000fe20006800000 */
[C---:B------:R-:W-:Y:S01]  /*1c8b0*/  HMMA.16816.F32 R56, R8.reuse, R6, R56 ;  /* 0x000000060838723c */ /* 0x040fe20000001838 */
[----:B------:R-:W-:Y:S01]  /*1c8c0*/  FSEL R194, R151, -INF , !P1 ;  /* 0xff80000097c27808 */ /* 0x000fe20004800000 */
[----:B------:R-:W2:Y:S01]  /*1c8d0*/  MUFU.TANH R33, R147 ;  /* 0x0000009300217308 */ /* 0x000ea20000002400 */
[----:B------:R-:W-:Y:S01]  /*1c8e0*/  FSEL R200, R155, -INF , !P4 ;  /* 0xff8000009bc87808 */ /* 0x000fe20006000000 */
[C---:B---3--:R-:W-:Y:S01]  /*1c8f0*/  FFMA.FTZ R141, R0.reuse, R4, R141 ;  /* 0x00000004008d7223 */ /* 0x048fe2000001008d */
[-C--:B------:R-:W-:Y:S01]  /*1c900*/  ISETP.GE.AND P5, PT, R35, R196.reuse, PT ;  /* 0x000000c42300720c */ /* 0x080fe20003fa6270 */
[----:B------:R-:W-:Y:S01]  /*1c910*/  FMUL.FTZ R65, R65, UR4 ;  /* 0x0000000441417c20 */ /* 0x000fe20008410000 */
[-C--:B------:R-:W-:Y:S01]  /*1c920*/  ISETP.GE.AND P1, PT, R21, R196.reuse, PT ;  /* 0x000000c41500720c */ /* 0x080fe20003f26270 */
[----:B------:R-:W-:Y:S01]  /*1c930*/  HMMA.16816.F32 R8, R8, R28, R172 ;  /* 0x0000001c0808723c */ /* 0x000fe200000018ac */
[----:B------:R-:W-:Y:S01]  /*1c940*/  ISETP.GE.AND P4, PT, R47, R196, PT ;  /* 0x000000c42f00720c */ /* 0x000fe20003f86270 */
[----:B------:R-:W3:Y:S01]  /*1c950*/  MUFU.TANH R137, R40 ;  /* 0x0000002800897308 */ /* 0x000ee20000002400 */
[----:B------:R-:W-:Y:S01]  /*1c960*/  FSEL R193, R141, -INF , !P5 ;  /* 0xff8000008dc17808 */ /* 0x000fe20006800000 */
[-C--:B-1----:R-:W-:Y:S01]  /*1c970*/  FFMA.FTZ R25, R0, R12.reuse, R25 ;  /* 0x0000000c00197223 */ /* 0x082fe20000010019 */
[----:B------:R-:W-:Y:S01]  /*1c980*/  I2FP.F32.S32 R4, R19 ;  /* 0x0000001300047245 */ /* 0x000fe20000201400 */
[----:B------:R-:W-:Y:S01]  /*1c990*/  FMUL.FTZ R66, R66, UR4 ;  /* 0x0000000442427c20 */ /* 0x000fe20008410000 */
[----:B------:R-:W-:Y:S01]  /*1c9a0*/  I2FP.F32.S32 R6, R23 ;  /* 0x0000001700067245 */ /* 0x000fe20000201400 */
[----:B------:R-:W-:Y:S01]  /*1c9b0*/  VIADD R139, R61, 0xfffffffe ;  /* 0xfffffffe3d8b7836 */ /* 0x000fe20000000000 */
[----:B------:R-:W-:Y:S01]  /*1c9c0*/  FSEL R189, R25, -INF , !P1 ;  /* 0xff80000019bd7808 */ /* 0x000fe20004800000 */
[----:B------:R-:W1:Y:S01]  /*1c9d0*/  MUFU.TANH R27, R41 ;  /* 0x00000029001b7308 */ /* 0x000e620000002400 */
[----:B------:R-:W-:Y:S01]  /*1c9e0*/  FSEL R191, R17, -INF , !P4 ;  /* 0xff80000011bf7808 */ /* 0x000fe20006000000 */
[----:B--2---:R-:W-:Y:S01]  /*1c9f0*/  FFMA.FTZ R33, R0, R12, R33 ;  /* 0x0000000c00217223 */ /* 0x004fe20000010021 */
[-C--:B------:R-:W-:Y:S01]  /*1ca00*/  ISETP.GE.AND P5, PT, R21, R62.reuse, PT ;  /* 0x0000003e1500720c */ /* 0x080fe20003fa6270 */
[----:B------:R-:W-:Y:S01]  /*1ca10*/  VIADD R25, R30, 0xffffff58 ;  /* 0xffffff581e197836 */ /* 0x000fe20000000000 */
[----:B------:R-:W-:Y:S01]  /*1ca20*/  ISETP.GE.AND P4, PT, R35, R62, PT ;  /* 0x0000003e2300720c */ /* 0x000fe20003f86270 */
[----:B------:R-:W-:Y:S01]  /*1ca30*/  FMUL.FTZ R17, R64, UR4 ;  /* 0x0000000440117c20 */ /* 0x000fe20008410000 */
[----:B------:R-:W-:Y:S01]  /*1ca40*/  FSEL R188, R33, -INF , !P5 ;  /* 0xff80000021bc7808 */ /* 0x000fe20006800000 */
[----:B------:R-:W2:Y:S01]  /*1ca50*/  MUFU.TANH R43, R42 ;  /* 0x0000002a002b7308 */ /* 0x000ea20000002400 */
[----:B------:R-:W-:Y:S01]  /*1ca60*/  FSEL R190, R190, -INF , !P4 ;  /* 0xff800000bebe7808 */ /* 0x000fe20006000000 */
[----:B---3--:R-:W-:Y:S01]  /*1ca70*/  FFMA.FTZ R137, R0, R4, R137 ;  /* 0x0000000400897223 */ /* 0x008fe20000010089 */
[----:B------:R-:W-:Y:S01]  /*1ca80*/  ISETP.GE.AND P1, PT, R19, R62, PT ;  /* 0x0000003e1300720c */ /* 0x000fe20003f26270 */
[----:B------:R-:W-:Y:S01]  /*1ca90*/  FMUL.FTZ R21, R67, UR4 ;  /* 0x0000000443157c20 */ /* 0x000fe20008410000 */
[-C--:B------:R-:W-:Y:S01]  /*1caa0*/  ISETP.GE.AND P5, PT, R23, R196.reuse, PT ;  /* 0x000000c41700720c */ /* 0x080fe20003fa6270 */
[----:B------:R-:W-:Y:S01]  /*1cab0*/  FMUL.FTZ R58, R58, UR4 ;  /* 0x000000043a3a7c20 */ /* 0x000fe20008410000 */
[----:B------:R-:W-:Y:S01]  /*1cac0*/  ISETP.GE.AND P4, PT, R19, R196, PT ;  /* 0x000000c41300720c */ /* 0x000fe20003f86270 */
[----:B------:R-:W3:Y:S01]  /*1cad0*/  MUFU.TANH R41, R18 ;  /* 0x0000001200297308 */ /* 0x000ee20000002400 */
[----:B------:R-:W-:Y:S01]  /*1cae0*/  FMUL.FTZ R57, R57, UR4 ;  /* 0x0000000439397c20 */ /* 0x000fe20008410000 */
[----:B-1----:R-:W-:Y:S01]  /*1caf0*/  FFMA.FTZ R27, R0, R6, R27 ;  /* 0x00000006001b7223 */ /* 0x002fe2000001001b */
[----:B------:R-:W-:Y:S01]  /*1cb00*/  FSEL R179, R137, -INF , !P4 ;  /* 0xff80000089b37808 */ /* 0x000fe20006000000 */
[----:B------:R-:W-:Y:S01]  /*1cb10*/  FMUL.FTZ R59, R59, UR4 ;  /* 0x000000043b3b7c20 */ /* 0x000fe20008410000 */
[-C--:B------:R-:W-:Y:S01]  /*1cb20*/  ISETP.GE.AND P4, PT, R23, R62.reuse, PT ;  /* 0x0000003e1700720c */ /* 0x080fe20003f86270 */
[----:B------:R-:W-:Y:S01]  /*1cb30*/  FMUL.FTZ R23, R56, UR4 ;  /* 0x0000000438177c20 */ /* 0x000fe20008410000 */
[----:B------:R-:W-:Y:S01]  /*1cb40*/  FSEL R177, R27, -INF , !P5 ;  /* 0xff8000001bb17808 */ /* 0x000fe20006800000 */
[----:B------:R-:W1:Y:S01]  /*1cb50*/  MUFU.TANH R45, R45 ;  /* 0x0000002d002d7308 */ /* 0x000e620000002400 */
[----:B------:R-:W-:Y:S01]  /*1cb60*/  ISETP.GE.AND P5, PT, R25, R62, PT ;  /* 0x0000003e1900720c */ /* 0x000fe20003fa6270 */
[----:B--2---:R-:W-:Y:S01]  /*1cb70*/  FFMA.FTZ R43, R0, R4, R43 ;  /* 0x00000004002b7223 */ /* 0x004fe2000001002b */
[----:B------:R-:W-:Y:S01]  /*1cb80*/  I2FP.F32.S32 R4, R25 ;  /* 0x0000001900047245 */ /* 0x000fe20000201400 */
[----:B------:R-:W-:Y:S01]  /*1cb90*/  FMUL.FTZ R8, R8, UR4 ;  /* 0x0000000408087c20 */ /* 0x000fe20008410000 */
[----:B------:R-:W-:Y:S01]  /*1cba0*/  FMUL.FTZ R11, R11, UR4 ;  /* 0x000000040b0b7c20 */ /* 0x000fe20008410000 */
[----:B------:R-:W-:Y:S01]  /*1cbb0*/  FMUL.FTZ R10, R10, UR4 ;  /* 0x000000040a0a7c20 */ /* 0x000fe20008410000 */
[----:B------:R-:W-:Y:S01]  /*1cbc0*/  FSEL R176, R43, -INF , !P1 ;  /* 0xff8000002bb07808 */ /* 0x000fe20004800000 */
[----:B------:R-:W2:Y:S01]  /*1cbd0*/  MUFU.TANH R13, R13 ;  /* 0x0000000d000d7308 */ /* 0x000ea20000002400 */
[----:B------:R-:W-:Y:S01]  /*1cbe0*/  ISETP.GE.AND P1, PT, R25, R196, PT ;  /* 0x000000c41900720c */ /* 0x000fe20003f26270 */
[----:B---3--:R-:W-:Y:S01]  /*1cbf0*/  FFMA.FTZ R41, R0, R6, R41 ;  /* 0x0000000600297223 */ /* 0x008fe20000010029 */
[----:B------:R-:W-:-:S04]  /*1cc00*/  VIADD R25, R30, 0xffffff59 ;  /* 0xffffff591e197836 */ /* 0x000fc80000000000 */
[----:B------:R-:W-:Y:S01]  /*1cc10*/  FSEL R178, R41, -INF , !P4 ;  /* 0xff80000029b27808 */ /* 0x000fe20006000000 */
[----:B------:R-:W3:Y:S01]  /*1cc20*/  MUFU.TANH R5, R16 ;  /* 0x0000001000057308 */ /* 0x000ee20000002400 */
[----:B------:R-:W-:Y:S01]  /*1cc30*/  ISETP.GE.AND P4, PT, R25, R196, PT ;  /* 0x000000c41900720c */ /* 0x000fe20003f86270 */
[----:B-1----:R-:W-:Y:S01]  /*1cc40*/  FFMA.FTZ R45, R0, R4, R45 ;  /* 0x00000004002d7223 */ /* 0x002fe2000001002d */
[----:B------:R-:W-:-:S04]  /*1cc50*/  I2FP.F32.S32 R172, R25 ;  /* 0x0000001900ac7245 */ /* 0x000fc80000201400 */
[----:B------:R-:W-:Y:S01]  /*1cc60*/  FSEL R181, R45, -INF , !P1 ;  /* 0xff8000002db57808 */ /* 0x000fe20004800000 */
[----:B------:R-:W1:Y:S01]  /*1cc70*/  MUFU.TANH R15, R15 ;  /* 0x0000000f000f7308 */ /* 0x000e620000002400 */
[----:B------:R-:W-:Y:S01]  /*1cc80*/  ISETP.GE.AND P1, PT, R25, R62, PT ;  /* 0x0000003e1900720c */ /* 0x000fe20003f26270 */
[----:B------:R-:W-:Y:S02]  /*1cc90*/  VIADD R25, R30, 0xffffff60 ;  /* 0xffffff601e197836 */ /* 0x000fe40000000000 */
[----:B--2---:R-:W-:-:S03]  /*1cca0*/  FFMA.FTZ R174, R0, R4, R13 ;  /* 0x0000000400ae7223 */ /* 0x004fc6000001000d */
[----:B------:R-:W-:Y:S01]  /*1ccb0*/  I2FP.F32.S32 R6, R25 ;  /* 0x0000001900067245 */ /* 0x000fe20000201400 */
[----:B------:R-:W2:Y:S01]  /*1ccc0*/  MUFU.TANH R17, R17 ;  /* 0x0000001100117308 */ /* 0x000ea20000002400 */
[----:B------:R-:W-:Y:S01]  /*1ccd0*/  FSEL R174, R174, -INF , !P5 ;  /* 0xff800000aeae7808 */ /* 0x000fe20006800000 */
[----:B---3--:R-:W-:Y:S01]  /*1cce0*/  FFMA.FTZ R5, R0, R172, R5 ;  /* 0x000000ac00057223 */ /* 0x008fe20000010005 */
[----:B------:R-:W-:-:S04]  /*1ccf0*/  ISETP.GE.AND P5, PT, R25, R196, PT ;  /* 0x000000c41900720c */ /* 0x000fc80003fa6270 */
[----:B------:R-:W-:Y:S01]  /*1cd00*/  FSEL R171, R5, -INF , !P4 ;  /* 0xff80000005ab7808 */ /* 0x000fe20006000000 */
[----:B------:R-:W3:Y:S01]  /*1cd10*/  MUFU.TANH R7, R65 ;  /* 0x0000004100077308 */ /* 0x000ee20000002400 */
[----:B------:R-:W-:Y:S01]  /*1cd20*/  ISETP.GE.AND P4, PT, R25, R62, PT ;  /* 0x0000003e1900720c */ /* 0x000fe20003f86270 */
[----:B-1----:R-:W-:Y:S01]  /*1cd30*/  FFMA.FTZ R172, R0, R172, R15 ;  /* 0x000000ac00ac7223 */ /* 0x002fe2000001000f */
[----:B------:R-:W-:-:S04]  /*1cd40*/  VIADD R15, R30, 0xffffff61 ;  /* 0xffffff611e0f7836 */ /* 0x000fc80000000000 */
[----:B------:R-:W-:Y:S01]  /*1cd50*/  FSEL R172, R172, -INF , !P1 ;  /* 0xff800000acac7808 */ /* 0x000fe20004800000 */
[----:B------:R-:W1:Y:S01]  /*1cd60*/  MUFU.TANH R21, R21 ;  /* 0x0000001500157308 */ /* 0x000e620000002400 */
[----:B------:R-:W-:Y:S01]  /*1cd70*/  I2FP.F32.S32 R4, R15 ;  /* 0x0000000f00047245 */ /* 0x000fe20000201400 */
[----:B--2---:R-:W-:Y:S01]  /*1cd80*/  FFMA.FTZ R17, R0, R6, R17 ;  /* 0x0000000600117223 */ /* 0x004fe20000010011 */
[----:B------:R-:W-:-:S04]  /*1cd90*/  ISETP.GE.AND P1, PT, R15, R196, PT ;  /* 0x000000c40f00720c */ /* 0x000fc80003f26270 */
[----:B------:R-:W-:Y:S01]  /*1cda0*/  FSEL R163, R17, -INF , !P5 ;  /* 0xff80000011a37808 */ /* 0x000fe20006800000 */
[----:B------:R-:W2:Y:S01]  /*1cdb0*/  MUFU.TANH R19, R66 ;  /* 0x0000004200137308 */ /* 0x000ea20000002400 */
[----:B------:R-:W-:Y:S01]  /*1cdc0*/  VIADD R17, R30, 0xffffff68 ;  /* 0xffffff681e117836 */ /* 0x000fe20000000000 */
[----:B------:R-:W-:Y:S01]  /*1cdd0*/  ISETP.GE.AND P5, PT, R15, R62, PT ;  /* 0x0000003e0f00720c */ /* 0x000fe20003fa6270 */
[----:B---3--:R-:W-:Y:S01]  /*1cde0*/  FFMA.FTZ R161, R0, R4, R7 ;  /* 0x0000000400a17223 */ /* 0x008fe20000010007 */
[----:B------:R-:W-:Y:S01]  /*1cdf0*/  FMUL.FTZ R7, R9, UR4 ;  /* 0x0000000409077c20 */ /* 0x000fe20008410000 */
[----:B------:R-:W-:-:S03]  /*1ce00*/  VIADD R9, R30, 0xffffff69 ;  /* 0xffffff691e097836 */ /* 0x000fc60000000000 */
[----:B------:R-:W3:Y:S01]  /*1ce10*/  MUFU.TANH R13, R58 ;  /* 0x0000003a000d7308 */ /* 0x000ee20000002400 */
[----:B------:R-:W-:Y:S01]  /*1ce20*/  FSEL R161, R161, -INF , !P1 ;  /* 0xff800000a1a17808 */ /* 0x000fe20004800000 */
[C---:B-1----:R-:W-:Y:S01]  /*1ce30*/  FFMA.FTZ R21, R0.reuse, R4, R21 ;  /* 0x0000000400157223 */ /* 0x042fe20000010015 */
[----:B------:R-:W-:Y:S02]  /*1ce40*/  I2FP.F32.S32 R4, R17 ;  /* 0x0000001100047245 */ /* 0x000fe40000201400 */
[----:B------:R-:W-:Y:S02]  /*1ce50*/  ISETP.GE.AND P1, PT, R17, R62, PT ;  /* 0x0000003e1100720c */ /* 0x000fe40003f26270 */
[----:B------:R-:W-:Y:S01]  /*1ce60*/  FSEL R160, R21, -INF , !P5 ;  /* 0xff80000015a07808 */ /* 0x000fe20006800000 */
[----:B------:R-:W1:Y:S01]  /*1ce70*/  MUFU.TANH R23, R23 ;  /* 0x0000001700177308 */ /* 0x000e620000002400 */
[----:B------:R-:W-:Y:S01]  /*1ce80*/  ISETP.GE.AND P5, PT, R9, R196, PT ;  /* 0x000000c40900720c */ /* 0x000fe20003fa6270 */
[----:B--2---:R-:W-:Y:S01]  /*1ce90*/  FFMA.FTZ R19, R0, R6, R19 ;  /* 0x0000000600137223 */ /* 0x004fe20000010013 */
[----:B------:R-:W-:-:S04]  /*1cea0*/  I2FP.F32.S32 R6, R9 ;  /* 0x0000000900067245 */ /* 0x000fc80000201400 */
        /* <DEDUP_REMOVED lines=12> */
[----:B------:R-:W-:Y:S01]  /*1cf70*/  BAR.SYNC.DEFER_BLOCKING 0x0 ;  /* 0x0000000000007b1d */ /* 0x000fe20000010000 */
[----:B--2---:R-:W-:Y:S01]  /*1cf80*/  FFMA.FTZ R57, R0, R6, R57 ;  /* 0x0000000600397223 */ /* 0x004fe20000010039 */
[----:B------:R-:W-:-:S04]  /*1cf90*/  ISETP.GE.AND P4, PT, R9, R62, PT ;  /* 0x0000003e0900720c */ /* 0x000fc80003f86270 */
        /* <DEDUP_REMOVED lines=8> */
[----:B-1----:R-:W-:-:S05]  /*1d020*/  FFMA.FTZ R15, R0, R4, R15 ;  /* 0x00000004000f7223 */ /* 0x002fca000001000f */
[----:B------:R-:W-:Y:S01]  /*1d030*/  FSEL R138, R15, -INF , !P1 ;  /* 0xff8000000f8a7808 */ /* 0x000fe20004800000 */
[----:B------:R-:W1:Y:S01]  /*1d040*/  MUFU.TANH R7, R7 ;  /* 0x0000000700077308 */ /* 0x000e620000002400 */
[----:B------:R-:W-:Y:S02]  /*1d050*/  ISETP.GE.AND P1, PT, R13, R62, PT ;  /* 0x0000003e0d00720c */ /* 0x000fe40003f26270 */
[----:B------:R-:W-:-:S05]  /*1d060*/  I2FP.F32.S32 R13, R13 ;  /* 0x0000000d000d7245 */ /* 0x000fca0000201400 */
[----:B------:R-:W4:Y:S01]  /*1d070*/  MUFU.TANH R5, R49 ;  /* 0x0000003100057308 */ /* 0x000f220000002400 */
[C---:B--2---:R-:W-:Y:S01]  /*1d080*/  FFMA.FTZ R11, R0.reuse, R13, R11 ;  /* 0x0000000d000b7223 */ /* 0x044fe2000001000b */
[----:B---3--:R-:W-:Y:S01]  /*1d090*/  FFMA.FTZ R137, R0, R4, R9 ;  /* 0x0000000400897223 */ /* 0x008fe20000010009 */
[----:B------:R-:W-:-:S03]  /*1d0a0*/  VIADD R9, R30, 0xffffff79 ;  /* 0xffffff791e097836 */ /* 0x000fc60000000000 */
[----:B------:R-:W-:Y:S02]  /*1d0b0*/  FSEL R142, R11, -INF , !P1 ;  /* 0xff8000000b8e7808 */ /* 0x000fe40004800000 */
[----:B------:R-:W2:Y:S01]  /*1d0c0*/  MUFU.TANH R51, R51 ;  /* 0x0000003300337308 */ /* 0x000ea20000002400 */
[----:B------:R-:W-:Y:S01]  /*1d0d0*/  ISETP.GT.AND P1, PT, R139, R214, PT ;  /* 0x000000d68b00720c */ /* 0x000fe20003f24270 */
[C---:B-1----:R-:W-:Y:S01]  /*1d0e0*/  FFMA.FTZ R7, R0.reuse, R13, R7 ;  /* 0x0000000d00077223 */ /* 0x042fe20000010007 */
[----:B------:R-:W-:Y:S02]  /*1d0f0*/  I2FP.F32.S32 R4, R9 ;  /* 0x0000000900047245 */ /* 0x000fe40000201400 */
[----:B------:R-:W-:Y:S02]  /*1d100*/  FSEL R137, R137, -INF , !P5 ;  /* 0xff80000089897808 */ /* 0x000fe40006800000 */
[----:B------:R-:W-:Y:S02]  /*1d110*/  FSEL R141, R7, -INF , !P4 ;  /* 0xff800000078d7808 */ /* 0x000fe40006000000 */
[C---:B------:R-:W-:Y:S01]  /*1d120*/  ISETP.GE.AND P5, PT, R9.reuse, R196, PT ;  /* 0x000000c40900720c */ /* 0x040fe20003fa6270 */
[----:B----4-:R-:W-:Y:S01]  /*1d130*/  FFMA.FTZ R5, R0, R4, R5 ;  /* 0x0000000400057223 */ /* 0x010fe20000010005 */
[----:B------:R-:W-:-:S04]  /*1d140*/  ISETP.GE.AND P4, PT, R9, R62, PT ;  /* 0x0000003e0900720c */ /* 0x000fc80003f86270 */
[----:B------:R-:W-:Y:S01]  /*1d150*/  FSEL R143, R5, -INF , !P5 ;  /* 0xff800000058f7808 */ /* 0x000fe20006800000 */
[----:B--2---:R-:W-:-:S05]  /*1d160*/  FFMA.FTZ R51, R0, R4, R51 ;  /* 0x0000000400337223 */ /* 0x004fca0000010033 */
[----:B------:R-:W-:Y:S01]  /*1d170*/  FSEL R62, R51, -INF , !P4 ;  /* 0xff800000333e7808 */ /* 0x000fe20006000000 */
[----:B------:R-:W-:Y:S06]  /*1d180*/  @!P1 BRA `(.L_x_3910) ;  /* 0x0000000800b09947 */ /* 0x000fec0003800000 */
        /* <DEDUP_REMOVED lines=62> */
.L_x_3911:
[----:B------:R-:W-:Y:S01]  /*1d570*/  UMOV UR4, URZ ;  /* 0x000000ff00047c82 */ /* 0x000fe20008000000 */
[----:B------:R-:W-:Y:S01]  /*1d580*/  IMAD.SHL.U32 R4, R2, 0x80, RZ ;  /* 0x0000008002047824 */ /* 0x000fe200078e00ff */
[----:B------:R-:W-:-:S05]  /*1d590*/  IADD3 R5, P1, PT, RZ, -UR4, RZ ;  /* 0x80000004ff057c10 */ /* 0x000fca000ff3e0ff */
[----:B------:R-:W-:-:S05]  /*1d5a0*/  IMAD.X R4, RZ, RZ, ~R4, P1 ;  /* 0x000000ffff047224 */ /* 0x000fca00008e0e04 */
[----:B------:R-:W-:-:S04]  /*1d5b0*/  SHF.R.S64 R5, R5, 0x1f, R4 ;  /* 0x0000001f05057819 */ /* 0x000fc80000001004 */
[----:B------:R-:W-:-:S04]  /*1d5c0*/  IADD3 R218, P1, PT, R5, R218, RZ ;  /* 0x000000da05da7210 */ /* 0x000fc80007f3e0ff */
[----:B------:R-:W-:-:S09]  /*1d5d0*/  LEA.HI.X.SX32 R219, R4, R219, 0x1, P1 ;  /* 0x000000db04db7211 */ /* 0x000fd200008f0eff */
.L_x_3912:
        /* <DEDUP_REMOVED lines=103> */
.L_x_3910:
        /* <DEDUP_REMOVED lines=35> */
[----:B------:R-:W-:Y:S02]  /*1de80*/  SEL R155, R209, 0xffffffe0, !P6 ;  /* 0xffffffe0d19b7807 */ /* 0x000fe40007000000 */
[----:B------:R-:W-:Y:S01]  /*1de90*/  LEA R151, R151, UR5, 0x1 ;  /* 0x0000000597977c11 */ /* 0x000fe2000f8e08ff */
[----:B------:R-:W3:Y:S03]  /*1dea0*/  SHFL.BFLY PT, R4, R7, 0x2, 0x1f ;  /* 0x0c401f0007047f89 */ /* 0x000ee600000e0000 */
[C---:B------:R-:W-:Y:S01]  /*1deb0*/  IADD3 R16, PT, PT, R151.reuse, 0xc000, RZ ;  /* 0x0000c00097107810 */ /* 0x040fe20007ffe0ff */
[----:B------:R-:W-:Y:S01]  /*1dec0*/  LDSM.16.MT88.4 R12, [R151+0xc000] ;  /* 0x00c00000970c783b */ /* 0x000fe20000004200 */
[----:B------:R-:W-:-:S02]  /*1ded0*/  IADD3 R156, PT, PT, R151, 0xc040, RZ ;  /* 0x0000c040979c7810 */ /* 0x000fc40007ffe0ff */
[----:B------:R-:W-:Y:S01]  /*1dee0*/  @P0 IADD3 R156, PT, PT, R16, -0x40, RZ ;  /* 0xffffffc0109c0810 */ /* 0x000fe20007ffe0ff */
[----:B------:R-:W-:Y:S04]  /*1def0*/  LDSM.16.MT88.4 R44, [R151+0x10000] ;  /* 0x01000000972c783b */ /* 0x000fe80000004200 */
[----:B------:R-:W-:Y:S01]  /*1df00*/  LDSM.16.MT88.4 R64, [R156+0x4000] ;  /* 0x004000009c40783b */ /* 0x000fe20000004200 */
        /* <DEDUP_REMOVED lines=13> */
[----:B------:R-:W-:Y:S01]  /*1dfe0*/  FADD.FTZ R5, R132, -R5 ;  /* 0x8000000584057221 */ /* 0x000fe20000010000 */
[C---:B------:R-:W-:Y:S01]  /*1dff0*/  IADD3 R132, PT, PT, R155.reuse, R151, RZ ;  /* 0x000000979b847210 */ /* 0x040fe20007ffe0ff */
[--C-:B------:R-:W-:Y:S01]  /*1e000*/  FFMA.FTZ R144, R38, UR4, -R145.reuse ;  /* 0x0000000426907c23 */ /* 0x100fe20008010891 */
[----:B------:R-:W-:Y:S01]  /*1e010*/  IADD3 R155, PT, PT, R155, R156, RZ ;  /* 0x0000009c9b9b7210 */ /* 0x000fe20007ffe0ff */
[--C-:B------:R-:W-:Y:S01]  /*1e020*/  FFMA.FTZ R148, R39, UR4, -R150.reuse ;  /* 0x0000000427947c23 */ /* 0x100fe20008010896 */
[----:B------:R-:W-:Y:S01]  /*1e030*/  FSEL R4, R3, RZ, P2 ;  /* 0x000000ff03047208 */ /* 0x000fe20001000000 */
[--C-:B------:R-:W-:Y:S01]  /*1e040*/  FFMA.FTZ R149, R31, UR4, -R150.reuse ;  /* 0x000000041f957c23 */ /* 0x100fe20008010896 */
[----:B------:R-:W-:Y:S01]  /*1e050*/  FMUL.FTZ R153, R5, UR4 ;  /* 0x0000000405997c20 */ /* 0x000fe20008410000 */
[----:B------:R-:W1:Y:S01]  /*1e060*/  LDSM.16.MT88.4 R36, [R155] ;  /* 0x000000009b24783b */ /* 0x000e620000004200 */
[----:B------:R-:W-:Y:S01]  /*1e070*/  FFMA.FTZ R147, R53, UR4, -R150 ;  /* 0x0000000435937c23 */ /* 0x000fe20008010896 */
[----:B------:R-:W-:Y:S01]  /*1e080*/  FADD.FTZ R4, R133, -R4 ;  /* 0x8000000485047221 */ /* 0x000fe20000010000 */
[--C-:B------:R-:W-:Y:S01]  /*1e090*/  FFMA.FTZ R146, R55, UR4, -R150.reuse ;  /* 0x0000000437927c23 */ /* 0x100fe20008010896 */
[--C-:B------:R-:W-:Y:S01]  /*1e0a0*/  FFMA.FTZ R60, R48, UR4, -R145.reuse ;  /* 0x00000004303c7c23 */ /* 0x100fe20008010891 */
[--C-:B------:R-:W-:Y:S01]  /*1e0b0*/  FFMA.FTZ R152, R52, UR4, -R145.reuse ;  /* 0x0000000434987c23 */ /* 0x100fe20008010891 */
[----:B------:R-:W-:Y:S01]  /*1e0c0*/  FMUL.FTZ R154, R4, UR4 ;  /* 0x00000004049a7c20 */ /* 0x000fe20008410000 */
[----:B------:R-:W2:Y:S01]  /*1e0d0*/  LDSM.16.MT88.4 R28, [R156] ;  /* 0x000000009c1c783b */ /* 0x000ea20000004200 */
[--C-:B------:R-:W-:Y:S01]  /*1e0e0*/  FFMA.FTZ R50, R50, UR4, -R145.reuse ;  /* 0x0000000432327c23 */ /* 0x100fe20008010891 */
[----:B------:R-:W3:Y:S01]  /*1e0f0*/  MUFU.EX2 R153, R153 ;  /* 0x0000009900997308 */ /* 0x000ee20000000800 */
[--C-:B------:R-:W-:Y:S01]  /*1e100*/  FFMA.FTZ R165, R169, UR4, -R150.reuse ;  /* 0x00000004a9a57c23 */ /* 0x100fe20008010896 */
[----:B------:R-:W4:Y:S01]  /*1e110*/  LDSM.16.MT88.4 R20, [R132+0xc000] ;  /* 0x00c000008414783b */ /* 0x000f220000004200 */
[--C-:B------:R-:W-:Y:S01]  /*1e120*/  FFMA.FTZ R169, R170, UR4, -R145.reuse ;  /* 0x00000004aaa97c23 */ /* 0x100fe20008010891 */
[----:B------:R-:W5:Y:S01]  /*1e130*/  MUFU.EX2 R154, R154 ;  /* 0x0000009a009a7308 */ /* 0x000f620000000800 */
[--C-:B------:R-:W-:Y:S01]  /*1e140*/  FFMA.FTZ R168, R168, UR4, -R145.reuse ;  /* 0x00000004a8a87c23 */ /* 0x100fe20008010891 */
[----:B------:R-:W4:Y:S01]  /*1e150*/  LDSM.16.MT88.4 R52, [R132+0x10000] ;  /* 0x010000008434783b */ /* 0x000f220000004200 */
[--C-:B------:R-:W-:Y:S01]  /*1e160*/  FFMA.FTZ R199, R199, UR4, -R150.reuse ;  /* 0x00000004c7c77c23 */ /* 0x100fe20008010896 */
[----:B------:R-:W-:Y:S01]  /*1e170*/  MUFU.EX2 R149, R149 ;  /* 0x0000009500957308 */ /* 0x000fe20000000800 */
[--C-:B------:R-:W-:Y:S01]  /*1e180*/  FFMA.FTZ R180, R180, UR4, -R145.reuse ;  /* 0x00000004b4b47c23 */ /* 0x100fe20008010891 */
[--C-:B------:R-:W-:Y:S01]  /*1e190*/  FFMA.FTZ R175, R183, UR4, -R150.reuse ;  /* 0x00000004b7af7c23 */ /* 0x100fe20008010896 */
[--C-:B------:R-:W-:Y:S01]  /*1e1a0*/  FFMA.FTZ R173, R195, UR4, -R150.reuse ;  /* 0x00000004c3ad7c23 */ /* 0x100fe20008010896 */
        /* <DEDUP_REMOVED lines=10> */
[-C--:B------:R-:W-:Y:S01]  /*1e250*/  FMUL.FTZ R33, R105, R154.reuse ;  /* 0x0000009a69217220 */ /* 0x080fe20000410000 */
[-C--:B------:R-:W-:Y:S01]  /*1e260*/  FMUL.FTZ R100, R100, R154.reuse ;  /* 0x0000009a64647220 */ /* 0x080fe20000410000 */
[----:B------:R-:W-:Y:S01]  /*1e270*/  MUFU.EX2 R144, R144 ;  /* 0x0000009000907308 */ /* 0x000fe20000000800 */
[-C--:B------:R-:W-:Y:S01]  /*1e280*/  FMUL.FTZ R101, R101, R154.reuse ;  /* 0x0000009a65657220 */ /* 0x080fe20000410000 */
[----:B-1----:R-:W-:Y:S01]  /*1e290*/  F2FP.F16.F32.PACK_AB R4, R148, R149 ;  /* 0x000000959404723e */ /* 0x002fe200000000ff */
[-C--:B------:R-:W-:Y:S01]  /*1e2a0*/  FMUL.FTZ R102, R102, R153.reuse ;  /* 0x0000009966667220 */ /* 0x080fe20000410000 */
[----:B------:R-:W1:Y:S01]  /*1e2b0*/  MUFU.EX2 R60, R60 ;  /* 0x0000003c003c7308 */ /* 0x000e620000000800 */
[-C--:B------:R-:W-:Y:S01]  /*1e2c0*/  FMUL.FTZ R103, R103, R153.reuse ;  /* 0x0000009967677220 */ /* 0x080fe20000410000 */
[-C--:B------:R-:W-:Y:S01]  /*1e2d0*/  FMUL.FTZ R24, R112, R154.reuse ;  /* 0x0000009a70187220 */ /* 0x080fe20000410000 */
[-C--:B------:R-:W-:Y:S01]  /*1e2e0*/  FMUL.FTZ R25, R113, R154.reuse ;  /* 0x0000009a71197220 */ /* 0x080fe20000410000 */
[----:B------:R5:W-:Y:S01]  /*1e2f0*/  MUFU.EX2 R133, R50 ;  /* 0x0000003200857308 */ /* 0x000be20000000800 */
[----:B------:R-:W-:Y:S01]  /*1e300*/  FMUL.FTZ R26, R114, R153 ;  /* 0x00000099721a7220 */ /* 0x000fe20000410000 */
[----:B---3--:R-:W-:Y:S01]  /*1e310*/  F2FP.F16.F32.PACK_AB R6, R146, R147 ;  /* 0x000000939206723e */ /* 0x008fe200000000ff */
[-C--:B------:R-:W-:Y:S01]  /*1e320*/  FMUL.FTZ R27, R115, R153.reuse ;  /* 0x00000099731b7220 */ /* 0x080fe20000410000 */
[----:B------:R-:W3:Y:S01]  /*1e330*/  MUFU.EX2 R152, R152 ;  /* 0x0000009800987308 */ /* 0x000ee20000000800 */
[-C--:B------:R-:W-:Y:S01]  /*1e340*/  FMUL.FTZ R108, R108, R154.reuse ;  /* 0x0000009a6c6c7220 */ /* 0x080fe20000410000 */
[-C--:B------:R-:W-:Y:S01]  /*1e350*/  FMUL.FTZ R109, R109, R154.reuse ;  /* 0x0000009a6d6d7220 */ /* 0x080fe20000410000 */
[-C--:B------:R-:W-:Y:S01]  /*1e360*/  FMUL.FTZ R110, R110, R153.reuse ;  /* 0x000000996e6e7220 */ /* 0x080fe20000410000 */
[-C--:B------:R-:W-:Y:S01]  /*1e370*/  FMUL.FTZ R111, R111, R153.reuse ;  /* 0x000000996f6f7220 */ /* 0x080fe20000410000 */
[----:B------:R-:W-:Y:S01]  /*1e380*/  FMUL.FTZ R8, R128, R154 ;  /* 0x0000009a80087220 */ /* 0x000fe20000410000 */
[----:B-1----:R-:W-:Y:S01]  /*1e390*/  F2FP.F16.F32.PACK_AB R5, R60, R144 ;  /* 0x000000903c05723e */ /* 0x002fe200000000ff */
[-C--:B------:R-:W-:Y:S01]  /*1e3a0*/  FMUL.FTZ R9, R129, R154.reuse ;  /* 0x0000009a81097220 */ /* 0x080fe20000410000 */
[-C--:B------:R-:W-:Y:S01]  /*1e3b0*/  FMUL.FTZ R10, R130, R153.reuse ;  /* 0x00000099820a7220 */ /* 0x080fe20000410000 */
[-C--:B------:R-:W-:Y:S01]  /*1e3c0*/  FMUL.FTZ R11, R131, R153.reuse ;  /* 0x00000099830b7220 */ /* 0x080fe20000410000 */
[----:B-----5:R-:W-:Y:S01]  /*1e3d0*/  FMUL.FTZ R50, R90, R153 ;  /* 0x000000995a327220 */ /* 0x020fe20000410000 */
[-C--:B------:R-:W-:Y:S01]  /*1e3e0*/  FMUL.FTZ R124, R124, R154.reuse ;  /* 0x0000009a7c7c7220 */ /* 0x080fe20000410000 */
[----:B------:R-:W1:Y:S01]  /*1e3f0*/  LDSM.16.MT88.4 R88, [R155+0x4000] ;  /* 0x004000009b58783b */ /* 0x000e620000004200 */
[-C--:B------:R-:W-:Y:S01]  /*1e400*/  FMUL.FTZ R125, R125, R154.reuse ;  /* 0x0000009a7d7d7220 */ /* 0x080fe20000410000 */
[----:B---3--:R-:W-:Y:S01]  /*1e410*/  F2FP.F16.F32.PACK_AB R7, R152, R133 ;  /* 0x000000859807723e */ /* 0x008fe200000000ff */
[-C--:B------:R-:W-:Y:S01]  /*1e420*/  FMUL.FTZ R126, R126, R153.reuse ;  /* 0x000000997e7e7220 */ /* 0x080fe20000410000 */
[-C--:B------:R-:W-:Y:S01]  /*1e430*/  FMUL.FTZ R127, R127, R153.reuse ;  /* 0x000000997f7f7220 */ /* 0x080fe20000410000 */
        /* <DEDUP_REMOVED lines=9> */
[----:B------:R-:W-:Y:S01]  /*1e4d0*/  MUFU.EX2 R115, R115 ;  /* 0x0000007300737308 */ /* 0x000fe20000000800 */
[----:B------:R-:W-:Y:S01]  /*1e4e0*/  LDSM.16.MT88.4 R68, [R156+0x4800] ;  /* 0x004800009c44783b */ /* 0x000fe20000004200 */
[-C--:B------:R-:W-:Y:S01]  /*1e4f0*/  FMUL.FTZ R16, R120, R154.reuse ;  /* 0x0000009a78107220 */ /* 0x080fe20000410000 */
[C---:B------:R-:W-:Y:S01]  /*1e500*/  HMMA.16816.F32 R36, R4.reuse, R38, R100 ;  /* 0x000000260424723c */ /* 0x040fe20000001864 */
[----:B------:R-:W-:Y:S01]  /*1e510*/  MUFU.EX2 R114, R114 ;  /* 0x0000007200727308 */ /* 0x000fe20000000800 */
[----:B------:R-:W3:Y:S01]  /*1e520*/  LDSM.16.MT88.4 R100, [R151+0xc800] ;  /* 0x00c800009764783b */ /* 0x000ee20000004200 */
[-C--:B------:R-:W-:Y:S01]  /*1e530*/  FMUL.FTZ R17, R121, R154.reuse ;  /* 0x0000009a79117220 */ /* 0x080fe20000410000 */
[-C--:B------:R-:W-:Y:S01]  /*1e540*/  FMUL.FTZ R18, R122, R153.reuse ;  /* 0x000000997a127220 */ /* 0x080fe20000410000 */
[----:B------:R-:W-:Y:S01]  /*1e550*/  MUFU.EX2 R113, R113 ;  /* 0x0000007100717308 */ /* 0x000fe20000000800 */
[-C--:B------:R-:W-:Y:S01]  /*1e560*/  FMUL.FTZ R19, R123, R153.reuse ;  /* 0x000000997b137220 */ /* 0x080fe20000410000 */
[-C--:B------:R-:W-:Y:S01]  /*1e570*/  FMUL.FTZ R40, R96, R154.reuse ;  /* 0x0000009a60287220 */ /* 0x080fe20000410000 */
[C---:B--2---:R-:W-:Y:S01]  /*1e580*/  HMMA.16816.F32 R24, R4.reuse, R28, R24 ;  /* 0x0000001c0418723c */ /* 0x044fe20000001818 */
[----:B------:R-:W-:Y:S01]  /*1e590*/  MUFU.EX2 R112, R112 ;  /* 0x0000007000707308 */ /* 0x000fe20000000800 */
        /* <DEDUP_REMOVED lines=10> */
[--C-:B------:R-:W-:Y:S01]  /*1e640*/  FFMA.FTZ R109, R212, UR4, -R145.reuse ;  /* 0x00000004d46d7c23 */ /* 0x100fe20008010891 */
[-C--:B------:R-:W-:Y:S01]  /*1e650*/  FMUL.FTZ R59, R83, R153.reuse ;  /* 0x00000099533b7220 */ /* 0x080fe20000410000 */
[-C--:B------:R-:W-:Y:S01]  /*1e660*/  FMUL.FTZ R116, R116, R154.reuse ;  /* 0x0000009a74747220 */ /* 0x080fe20000410000 */
[----:B------:R-:W2:Y:S01]  /*1e670*/  MUFU.EX2 R110, R110 ;  /* 0x0000006e006e7308 */ /* 0x000ea20000000800 */
[C---:B------:R-:W-:Y:S01]  /*1e680*/  HMMA.16816.F32 R8, R4.reuse, R12, R8 ;  /* 0x0000000c0408723c */ /* 0x040fe20000001808 */
        /* <DEDUP_REMOVED lines=10> */
[----:B------:R-:W3:Y:S01]  /*1e730*/  MUFU.EX2 R109, R109 ;  /* 0x0000006d006d7308 */ /* 0x000ee20000000800 */
        /* <DEDUP_REMOVED lines=12> */
[----:B------:R-:W3:Y:S01]  /*1e800*/  LDSM.16.MT88.4 R96, [R132+0xc800] ;  /* 0x00c800008460783b */ /* 0x000ee20000004200 */
[C---:B----4-:R-:W-:Y:S01]  /*1e810*/  HMMA.16816.F32 R16, R4.reuse, R20, R16 ;  /* 0x000000140410723c */ /* 0x050fe20000001810 */
[----:B------:R-:W-:Y:S01]  /*1e820*/  MUFU.EX2 R165, R165 ;  /* 0x000000a500a57308 */ /* 0x000fe20000000800 */
[--C-:B------:R-:W-:Y:S01]  /*1e830*/  FFMA.FTZ R182, R197, UR4, -R150.reuse ;  /* 0x00000004c5b67c23 */ /* 0x100fe20008010896 */
[----:B------:R-:W-:Y:S01]  /*1e840*/  LDSM.16.MT88.4 R80, [R155+0x800] ;  /* 0x000800009b50783b */ /* 0x000fe20000004200 */
[--C-:B------:R-:W-:Y:S01]  /*1e850*/  FFMA.FTZ R183, R198, UR4, -R145.reuse ;  /* 0x00000004c6b77c23 */ /* 0x100fe20008010891 */
[----:B------:R4:W-:Y:S01]  /*1e860*/  MUFU.EX2 R170, R180 ;  /* 0x000000b400aa7308 */ /* 0x0009e20000000800 */
        /* <DEDUP_REMOVED lines=13> */
[--C-:B----4-:R-:W-:Y:S01]  /*1e940*/  FFMA.FTZ R180, R185, UR4, -R150.reuse ;  /* 0x00000004b9b47c23 */ /* 0x110fe20008010896 */
        /* <DEDUP_REMOVED lines=14> */
[----:B------:R-:W-:Y:S01]  /*1ea30*/  FFMA.FTZ R167, R201, UR4, -R150 ;  /* 0x00000004c9a77c23 */ /* 0x000fe20008010896 */
[--C-:B------:R-:W-:Y:S01]  /*1ea40*/  FFMA.FTZ R117, R166, UR4, -R145.reuse ;  /* 0x00000004a6757c23 */ /* 0x100fe20008010891 */
[----:B------:R-:W-:Y:S01]  /*1ea50*/  MUFU.EX2 R185, R185 ;  /* 0x000000b900b97308 */ /* 0x000fe20000000800 */
[--C-:B------:R-:W-:Y:S01]  /*1ea60*/  FFMA.FTZ R118, R160, UR4, -R145.reuse ;  /* 0x00000004a0767c23 */ /* 0x100fe20008010891 */
[----:B------:R-:W-:Y:S01]  /*1ea70*/  FFMA.FTZ R160, R162, UR4, -R145 ;  /* 0x00000004a2a07c23 */ /* 0x000fe20008010891 */
[----:B------:R-:W-:Y:S01]  /*1ea80*/  FFMA.FTZ R149, R230, R154, R149 ;  /* 0x0000009ae6957223 */ /* 0x000fe20000010095 */
[C---:B------:R-:W-:Y:S01]  /*1ea90*/  HMMA.16816.F32 R44, R4.reuse, R46, R92 ;  /* 0x0000002e042c723c */ /* 0x040fe2000000185c */
[----:B------:R-:W-:Y:S01]  /*1eaa0*/  LDSM.16.MT88.4 R92, [R156+0x800] ;  /* 0x000800009c5c783b */ /* 0x000fe20000004200 */
[----:B------:R-:W4:Y:S01]  /*1eab0*/  MUFU.EX2 R116, R116 ;  /* 0x0000007400747308 */ /* 0x000f220000000800 */
[----:B------:R-:W-:Y:S01]  /*1eac0*/  FFMA.FTZ R153, R231, R153, R144 ;  /* 0x00000099e7997223 */ /* 0x000fe20000010090 */
[--C-:B------:R-:W-:Y:S01]  /*1ead0*/  FFMA.FTZ R138, R138, UR4, -R150.reuse ;  /* 0x000000048a8a7c23 */ /* 0x100fe20008010896 */
[--C-:B------:R-:W-:Y:S01]  /*1eae0*/  FFMA.FTZ R141, R141, UR4, -R150.reuse ;  /* 0x000000048d8d7c23 */ /* 0x100fe20008010896 */
[----:B------:R-:W-:Y:S01]  /*1eaf0*/  MUFU.EX2 R167, R167 ;  /* 0x000000a700a77308 */ /* 0x000fe20000000800 */
[----:B------:R-:W-:Y:S01]  /*1eb00*/  FFMA.FTZ R136, R136, UR4, -R150 ;  /* 0x0000000488887c23 */ /* 0x000fe20008010896 */
[C---:B------:R-:W-:Y:S01]  /*1eb10*/  HMMA.16816.F32 R52, R4.reuse, R54, R84 ;  /* 0x000000360434723c */ /* 0x040fe20000001854 */
[----:B------:R-:W-:Y:S01]  /*1eb20*/  LDSM.16.MT88.4 R84, [R132+0x10800] ;  /* 0x010800008454783b */ /* 0x000fe20000004200 */
[----:B------:R-:W-:Y:S01]  /*1eb30*/  MUFU.EX2 R166, R199 ;  /* 0x000000c700a67308 */ /* 0x000fe20000000800 */
[----:B------:R-:W-:Y:S01]  /*1eb40*/  FADD.FTZ R148, R148, R149 ;  /* 0x0000009594947221 */ /* 0x000fe20000010000 */
[----:B------:R-:W-:Y:S01]  /*1eb50*/  FADD.FTZ R60, R60, R153 ;  /* 0x000000993c3c7221 */ /* 0x000fe20000010000 */
[----:B------:R-:W-:Y:S01]  /*1eb60*/  LDSM.16.MT88.4 R124, [R151+0xf800] ;  /* 0x00f80000977c783b */ /* 0x000fe20000004200 */
[----:B------:R-:W4:Y:S01]  /*1eb70*/  MUFU.EX2 R117, R117 ;  /* 0x0000007500757308 */ /* 0x000f220000000800 */
[----:B------:R-:W-:Y:S01]  /*1eb80*/  FADD.FTZ R147, R147, R148 ;  /* 0x0000009493937221 */ /* 0x000fe20000010000 */
        /* <DEDUP_REMOVED lines=9> */
[----:B--2---:R-:W-:Y:S01]  /*1ec20*/  F2FP.F16.F32.PACK_AB R88, R110, R115 ;  /* 0x000000736e58723e */ /* 0x004fe200000000ff */
[----:B------:R-:W1:Y:S01]  /*1ec30*/  MUFU.EX2 R186, R186 ;  /* 0x000000ba00ba7308 */ /* 0x000e620000000800 */
[----:B------:R-:W-:Y:S01]  /*1ec40*/  F2FP.F16.F32.PACK_AB R89, R113, R114 ;  /* 0x000000727159723e */ /* 0x000fe200000000ff */
[----:B------:R-:W-:Y:S01]  /*1ec50*/  FADD.FTZ R115, R115, R146 ;  /* 0x0000009273737221 */ /* 0x000fe20000010000 */
[----:B------:R-:W-:Y:S01]  /*1ec60*/  FADD.FTZ R114, R114, R133 ;  /* 0x0000008572727221 */ /* 0x000fe20000010000 */
[----:B------:R-:W-:Y:S01]  /*1ec70*/  MUFU.EX2 R196, R196 ;  /* 0x000000c400c47308 */ /* 0x000fe20000000800 */
[----:B------:R-:W-:Y:S01]  /*1ec80*/  MOV R133, R3 ;  /* 0x0000000300857202 */ /* 0x000fe20000000f00 */
[----:B------:R-:W-:Y:S01]  /*1ec90*/  HMMA.16816.F32 R4, R4, R90, R104 ;  /* 0x0000005a0404723c */ /* 0x000fe20000001868 */
[----:B-----5:R-:W-:Y:S01]  /*1eca0*/  F2FP.F16.F32.PACK_AB R90, R108, R111 ;  /* 0x0000006f6c5a723e */ /* 0x020fe200000000ff */
[----:B------:R-:W-:Y:S01]  /*1ecb0*/  LDSM.16.MT88.4 R104, [R151+0xd000] ;  /* 0x00d000009768783b */ /* 0x000fe20000004200 */
[----:B---3--:R-:W-:Y:S01]  /*1ecc0*/  F2FP.F16.F32.PACK_AB R91, R109, R112 ;  /* 0x000000706d5b723e */ /* 0x008fe200000000ff */
[----:B------:R-:W2:Y:S01]  /*1ecd0*/  MUFU.EX2 R187, R187 ;  /* 0x000000bb00bb7308 */ /* 0x000ea20000000800 */
[----:B------:R-:W-:Y:S01]  /*1ece0*/  FADD.FTZ R110, R110, R115 ;  /* 0x000000736e6e7221 */ /* 0x000fe20000010000 */
[----:B------:R-:W-:Y:S01]  /*1ecf0*/  FADD.FTZ R113, R113, R114 ;  /* 0x0000007271717221 */ /* 0x000fe20000010000 */
[----:B------:R-:W-:Y:S01]  /*1ed00*/  @P1 MOV R133, R3 ;  /* 0x0000000300851202 */ /* 0x000fe20000000f00 */
[----:B------:R-:W-:Y:S01]  /*1ed10*/  MUFU.EX2 R198, R198 ;  /* 0x000000c600c67308 */ /* 0x000fe20000000800 */
[----:B------:R-:W-:Y:S01]  /*1ed20*/  FADD.FTZ R111, R111, R110 ;  /* 0x0000006e6f6f7221 */ /* 0x000fe20000010000 */
[C---:B------:R-:W-:Y:S01]  /*1ed30*/  HMMA.16816.F32 R8, R88.reuse, R100, R8 ;  /* 0x000000645808723c */ /* 0x040fe20000001808 */
[----:B------:R-:W-:Y:S01]  /*1ed40*/  FADD.FTZ R112, R112, R113 ;  /* 0x0000007170707221 */ /* 0x000fe20000010000 */
[----:B------:R-:W-:Y:S01]  /*1ed50*/  MUFU.EX2 R189, R189 ;  /* 0x000000bd00bd7308 */ /* 0x000fe20000000800 */
[----:B------:R-:W-:Y:S01]  /*1ed60*/  FADD.FTZ R111, R108, R111 ;  /* 0x0000006f6c6f7221 */ /* 0x000fe20000010000 */
[----:B------:R-:W-:Y:S01]  /*1ed70*/  @P1 IADD3 R61, PT, PT, R61, -0x3, RZ ;  /* 0xfffffffd3d3d1810 */ /* 0x000fe20007ffe0ff */
[----:B------:R-:W-:Y:S01]  /*1ed80*/  FADD.FTZ R112, R109, R112 ;  /* 0x000000706d707221 */ /* 0x000fe20000010000 */
[----:B------:R-:W-:Y:S02]  /*1ed90*/  MUFU.EX2 R191, R191 ;  /* 0x000000bf00bf7308 */ /* 0x000fe40000000800 */
[C---:B------:R-:W-:Y:S01]  /*1eda0*/  HMMA.16816.F32 R12, R88.reuse, R102, R12 ;  /* 0x00000066580c723c */ /* 0x040fe2000000180c */
[----:B------:R-:W3:Y:S01]  /*1edb0*/  LDSM.16.MT88.4 R100, [R155+0x4800] ;  /* 0x004800009b64783b */ /* 0x000ee20000004200 */
[----:B------:R5:W2:Y:S04]  /*1edc0*/  MUFU.EX2 R190, R194 ;  /* 0x000000c200be7308 */ /* 0x000aa80000000800 */
[----:B------:R-:W-:Y:S02]  /*1edd0*/  MUFU.EX2 R193, R193 ;  /* 0x000000c100c17308 */ /* 0x000fe40000000800 */
[C---:B------:R-:W-:Y:S02]  /*1ede0*/  HMMA.16816.F32 R56, R88.reuse, R68, R56 ;  /* 0x000000445838723c */ /* 0x040fe40000001838 */
[----:B------:R-:W2:Y:S04]  /*1edf0*/  MUFU.EX2 R188, R188 ;  /* 0x000000bc00bc7308 */ /* 0x000ea80000000800 */
[----:B------:R1:W-:Y:S02]  /*1ee00*/  MUFU.EX2 R177, R179 ;  /* 0x000000b300b17308 */ /* 0x0003e40000000800 */
[C---:B------:R-:W-:Y:S01]  /*1ee10*/  HMMA.16816.F32 R64, R88.reuse, R70, R64 ;  /* 0x000000465840723c */ /* 0x040fe20000001840 */
[----:B------:R-:W2:Y:S01]  /*1ee20*/  LDSM.16.MT88.4 R68, [R151+0x11000] ;  /* 0x011000009744783b */ /* 0x000ea20000004200 */
[----:B-----5:R-:W-:Y:S01]  /*1ee30*/  FFMA.FTZ R194, R181, UR4, -R150 ;  /* 0x00000004b5c27c23 */ /* 0x020fe20008010896 */
[--C-:B------:R-:W-:Y:S01]  /*1ee40*/  FFMA.FTZ R181, R172, UR4, -R145.reuse ;  /* 0x00000004acb57c23 */ /* 0x100fe20008010891 */
[----:B------:R-:W5:Y:S04]  /*1ee50*/  MUFU.EX2 R192, R192 ;  /* 0x000000c000c07308 */ /* 0x000f680000000800 */
[----:B------:R-:W-:Y:S01]  /*1ee60*/  HMMA.16816.F32 R16, R88, R96, R16 ;  /* 0x000000605810723c */ /* 0x000fe20000001810 */
[----:B------:R-:W-:Y:S01]  /*1ee70*/  MUFU.EX2 R194, R194 ;  /* 0x000000c200c27308 */ /* 0x000fe20000000800 */
[----:B-1----:R-:W-:-:S03]  /*1ee80*/  FFMA.FTZ R179, R178, UR4, -R145 ;  /* 0x00000004b2b37c23 */ /* 0x002fc60008010891 */
[----:B------:R-:W-:Y:S01]  /*1ee90*/  MUFU.EX2 R171, R171 ;  /* 0x000000ab00ab7308 */ /* 0x000fe20000000800 */
[--C-:B------:R-:W-:Y:S01]  /*1eea0*/  FFMA.FTZ R178, R159, UR4, -R150.reuse ;  /* 0x000000049fb27c23 */ /* 0x100fe20008010896 */
[----:B------:R-:W-:Y:S01]  /*1eeb0*/  FFMA.FTZ R159, R158, UR4, -R145 ;  /* 0x000000049e9f7c23 */ /* 0x000fe20008010891 */
[C---:B------:R-:W-:Y:S01]  /*1eec0*/  HMMA.16816.F32 R20, R88.reuse, R98, R20 ;  /* 0x000000625814723c */ /* 0x040fe20000001814 */
[----:B------:R-:W1:Y:S01]  /*1eed0*/  LDSM.16.MT88.4 R96, [R132+0xd000] ;  /* 0x00d000008460783b */ /* 0x000e620000004200 */
[----:B------:R-:W-:Y:S04]  /*1eee0*/  MUFU.EX2 R176, R176 ;  /* 0x000000b000b07308 */ /* 0x000fe80000000800 */
[----:B------:R-:W5:Y:S02]  /*1eef0*/  MUFU.EX2 R179, R179 ;  /* 0x000000b300b37308 */ /* 0x000f640000000800 */
[C---:B----4-:R-:W-:Y:S02]  /*1ef00*/  HMMA.16816.F32 R40, R88.reuse, R76, R40 ;  /* 0x0000004c5828723c */ /* 0x050fe40000001828 */
[----:B------:R4:W-:Y:S04]  /*1ef10*/  MUFU.EX2 R172, R174 ;  /* 0x000000ae00ac7308 */ /* 0x0009e80000000800 */
[----:B------:R-:W5:Y:S02]  /*1ef20*/  MUFU.EX2 R181, R181 ;  /* 0x000000b500b57308 */ /* 0x000f640000000800 */
[C---:B------:R-:W-:Y:S01]  /*1ef30*/  HMMA.16816.F32 R44, R88.reuse, R78, R44 ;  /* 0x0000004e582c723c */ /* 0x040fe2000000182c */
[----:B------:R-:W5:Y:S01]  /*1ef40*/  LDSM.16.MT88.4 R76, [R155+0x1000] ;  /* 0x001000009b4c783b */ /* 0x000f620000004200 */
[----:B------:R-:W-:Y:S04]  /*1ef50*/  MUFU.EX2 R178, R178 ;  /* 0x000000b200b27308 */ /* 0x000fe80000000800 */
[----:B------:R-:W-:Y:S02]  /*1ef60*/  MUFU.EX2 R157, R157 ;  /* 0x0000009d009d7308 */ /* 0x000fe40000000800 */
[C---:B------:R-:W-:Y:S01]  /*1ef70*/  HMMA.16816.F32 R24, R88.reuse, R92, R24 ;  /* 0x0000005c5818723c */ /* 0x040fe20000001818 */
[----:B----4-:R-:W-:Y:S01]  /*1ef80*/  FFMA.FTZ R174, R161, UR4, -R150 ;  /* 0x00000004a1ae7c23 */ /* 0x010fe20008010896 */
        /* <DEDUP_REMOVED lines=10> */
[----:B------:R-:W4:Y:S01]  /*1f030*/  LDSM.16.MT88.4 R80, [R132+0x11000] ;  /* 0x011000008450783b */ /* 0x000f220000004200 */
[----:B------:R-:W-:Y:S06]  /*1f040*/  MUFU.EX2 R136, R136 ;  /* 0x0000008800887308 */ /* 0x000fec0000000800 */
[----:B------:R-:W-:Y:S01]  /*1f050*/  HMMA.16816.F32 R48, R88, R84, R48 ;  /* 0x000000545830723c */ /* 0x000fe20000001830 */
[----:B------:R-:W-:-:S02]  /*1f060*/  F2FP.F16.F32.PACK_AB R84, R165, R116 ;  /* 0x00000074a554723e */ /* 0x000fc400000000ff */
[----:B------:R-:W-:-:S05]  /*1f070*/  F2FP.F16.F32.PACK_AB R85, R170, R117 ;  /* 0x00000075aa55723e */ /* 0x000fca00000000ff */
[----:B------:R-:W-:Y:S01]  /*1f080*/  HMMA.16816.F32 R52, R88, R86, R52 ;  /* 0x000000565834723c */ /* 0x000fe20000001834 */
[----:B------:R-:W-:Y:S02]  /*1f090*/  F2FP.F16.F32.PACK_AB R86, R166, R167 ;  /* 0x000000a7a656723e */ /* 0x000fe400000000ff */
[----:B------:R-:W-:-:S05]  /*1f0a0*/  F2FP.F16.F32.PACK_AB R87, R168, R169 ;  /* 0x000000a9a857723e */ /* 0x000fca00000000ff */
[C---:B---3--:R-:W-:Y:S08]  /*1f0b0*/  HMMA.16816.F32 R72, R88.reuse, R100, R72 ;  /* 0x000000645848723c */ /* 0x048ff00000001848 */
[----:B------:R-:W-:Y:S01]  /*1f0c0*/  HMMA.16816.F32 R4, R88, R102, R4 ;  /* 0x000000665804723c */ /* 0x000fe20000001804 */
[----:B------:R-:W3:Y:S04]  /*1f0d0*/  LDSM.16.MT88.4 R88, [R156+0x5000] ;  /* 0x005000009c58783b */ /* 0x000ee80000004200 */
[----:B------:R-:W-:Y:S03]  /*1f0e0*/  LDSM.16.MT88.4 R100, [R151+0xd800] ;  /* 0x00d800009764783b */ /* 0x000fe60000004200 */
[C---:B--2---:R-:W-:Y:S08]  /*1f0f0*/  HMMA.16816.F32 R40, R84.reuse, R68, R40 ;  /* 0x000000445428723c */ /* 0x044ff00000001828 */
[C---:B------:R-:W-:Y:S01]  /*1f100*/  HMMA.16816.F32 R44, R84.reuse, R70, R44 ;  /* 0x00000046542c723c */ /* 0x040fe2000000182c */
[----:B------:R-:W2:Y:S07]  /*1f110*/  LDSM.16.MT88.4 R68, [R155+0x5000] ;  /* 0x005000009b44783b */ /* 0x000eae0000004200 */
        /* <DEDUP_REMOVED lines=84> */
[C---:B----4-:R-:W-:Y:S01]  /*1f660*/  HMMA.16816.F32 R32, R76.reuse, R84, R32 ;  /* 0x000000544c20723c */ /* 0x050fe20000001820 */
[--C-:B------:R-:W-:Y:S01]  /*1f670*/  FFMA.FTZ R84, R163, UR4, -R150.reuse ;  /* 0x00000004a3547c23 */ /* 0x100fe20008010896 */
[--C-:B------:R-:W-:Y:S01]  /*1f680*/  FFMA.FTZ R163, R164, UR4, -R145.reuse ;  /* 0x00000004a4a37c23 */ /* 0x100fe20008010891 */
[----:B------:R-:W-:Y:S01]  /*1f690*/  FFMA.FTZ R150, R143, UR4, -R150 ;  /* 0x000000048f967c23 */ /* 0x000fe20008010896 */
[----:B------:R-:W-:Y:S01]  /*1f6a0*/  FFMA.FTZ R143, R62, UR4, -R145 ;  /* 0x000000043e8f7c23 */ /* 0x000fe20008010891 */
[----:B------:R4:W3:Y:S03]  /*1f6b0*/  MUFU.EX2 R161, R84 ;  /* 0x0000005400a17308 */ /* 0x0008e60000000800 */
[C---:B------:R-:W-:Y:S01]  /*1f6c0*/  HMMA.16816.F32 R36, R76.reuse, R86, R36 ;  /* 0x000000564c24723c */ /* 0x040fe20000001824 */
[----:B------:R-:W3:Y:S04]  /*1f6d0*/  MUFU.EX2 R163, R163 ;  /* 0x000000a300a37308 */ /* 0x000ee80000000800 */
[----:B------:R-:W-:Y:S03]  /*1f6e0*/  MUFU.EX2 R143, R143 ;  /* 0x0000008f008f7308 */ /* 0x000fe60000000800 */
        /* <DEDUP_REMOVED lines=25> */
[----:B------:R-:W2:Y:S07]  /*1f880*/  LDSM.16.MT88.4 R84, [R132+0xf800] ;  /* 0x00f800008454783b */ /* 0x000eae0000004200 */
[C---:B------:R-:W-:Y:S01]  /*1f890*/  HMMA.16816.F32 R32, R76.reuse, R88, R32 ;  /* 0x000000584c20723c */ /* 0x040fe20000001820 */
[--C-:B------:R-:W-:Y:S01]  /*1f8a0*/  FFMA.FTZ R88, R137, UR4, -R145.reuse ;  /* 0x0000000489587c23 */ /* 0x100fe20008010891 */
[--C-:B------:R-:W-:Y:S01]  /*1f8b0*/  FFMA.FTZ R89, R142, UR4, -R145.reuse ;  /* 0x000000048e597c23 */ /* 0x100fe20008010891 */
[----:B------:R-:W-:Y:S04]  /*1f8c0*/  MUFU.EX2 R137, R150 ;  /* 0x0000009600897308 */ /* 0x000fe80000000800 */
[----:B------:R-:W-:Y:S01]  /*1f8d0*/  MUFU.EX2 R142, R88 ;  /* 0x00000058008e7308 */ /* 0x000fe20000000800 */
[----:B------:R-:W-:Y:S01]  /*1f8e0*/  HMMA.16816.F32 R36, R76, R90, R36 ;  /* 0x0000005a4c24723c */ /* 0x000fe20000001824 */
[----:B------:R-:W-:-:S02]  /*1f8f0*/  FFMA.FTZ R90, R63, UR4, -R145 ;  /* 0x000000043f5a7c23 */ /* 0x000fc40008010891 */
[----:B------:R-:W3:Y:S04]  /*1f900*/  MUFU.EX2 R63, R89 ;  /* 0x00000059003f7308 */ /* 0x000ee80000000800 */
[----:B------:R-:W4:Y:S01]  /*1f910*/  MUFU.EX2 R62, R90 ;  /* 0x0000005a003e7308 */ /* 0x000f220000000800 */
[C---:B------:R-:W-:Y:S08]  /*1f920*/  HMMA.16816.F32 R16, R76.reuse, R96, R16 ;  /* 0x000000604c10723c */ /* 0x040ff00000001810 */
[----:B-1----:R-:W-:Y:S01]  /*1f930*/  HMMA.16816.F32 R56, R76, R68, R56 ;  /* 0x000000444c38723c */ /* 0x002fe20000001838 */
[----:B------:R-:W-:-:S02]  /*1f940*/  F2FP.F16.F32.PACK_AB R68, R141, R138 ;  /* 0x0000008a8d44723e */ /* 0x000fc400000000ff */
[----:B---3--:R-:W-:-:S05]  /*1f950*/  F2FP.F16.F32.PACK_AB R69, R63, R142 ;  /* 0x0000008e3f45723e */ /* 0x008fca00000000ff */
[----:B------:R-:W-:Y:S01]  /*1f960*/  HMMA.16816.F32 R64, R76, R70, R64 ;  /* 0x000000464c40723c */ /* 0x000fe20000001840 */
[----:B------:R-:W-:Y:S02]  /*1f970*/  F2FP.F16.F32.PACK_AB R70, R137, R136 ;  /* 0x000000888946723e */ /* 0x000fe400000000ff */
[----:B----4-:R-:W-:-:S05]  /*1f980*/  F2FP.F16.F32.PACK_AB R71, R143, R62 ;  /* 0x0000003e8f47723e */ /* 0x010fca00000000ff */
[----:B------:R-:W-:Y:S08]  /*1f990*/  HMMA.16816.F32 R8, R76, R100, R8 ;  /* 0x000000644c08723c */ /* 0x000ff00000001808 */
[----:B--2---:R-:W-:Y:S01]  /*1f9a0*/  HMMA.16816.F32 R120, R68, R84, R16 ;  /* 0x000000544478723c */ /* 0x004fe20000001810 */
[----:B------:R-:W-:Y:S01]  /*1f9b0*/  FADD.FTZ R16, R116, R111 ;  /* 0x0000006f74107221 */ /* 0x000fe20000010000 */
[----:B------:R-:W-:-:S03]  /*1f9c0*/  FADD.FTZ R17, R117, R112 ;  /* 0x0000007075117221 */ /* 0x000fc60000010000 */
[----:B------:R-:W-:Y:S01]  /*1f9d0*/  FADD.FTZ R16, R165, R16 ;  /* 0x00000010a5107221 */ /* 0x000fe20000010000 */
[----:B------:R-:W-:Y:S02]  /*1f9e0*/  FADD.FTZ R170, R170, R17 ;  /* 0x00000011aaaa7221 */ /* 0x000fe40000010000 */
[C---:B------:R-:W-:Y:S01]  /*1f9f0*/  HMMA.16816.F32 R12, R76.reuse, R102, R12 ;  /* 0x000000664c0c723c */ /* 0x040fe2000000180c */
[----:B------:R-:W-:Y:S01]  /*1fa00*/  FADD.FTZ R167, R167, R16 ;  /* 0x00000010a7a77221 */ /* 0x000fe20000010000 */
[----:B------:R-:W-:Y:S01]  /*1fa10*/  FADD.FTZ R169, R169, R170 ;  /* 0x000000aaa9a97221 */ /* 0x000fe20000010000 */
[----:B------:R-:W-:Y:S02]  /*1fa20*/  LDSM.16.MT88.4 R100, [R155+0x3800] ;  /* 0x003800009b64783b */ /* 0x000fe40000004200 */
[----:B------:R-:W-:Y:S01]  /*1fa30*/  FADD.FTZ R166, R166, R167 ;  /* 0x000000a7a6a67221 */ /* 0x000fe20000010000 */
[----:B------:R-:W-:Y:S01]  /*1fa40*/  FADD.FTZ R168, R168, R169 ;  /* 0x000000a9a8a87221 */ /* 0x000fe20000010000 */
[----:B------:R-:W-:Y:S01]  /*1fa50*/  LDSM.16.MT88.4 R152, [R155+0x7800] ;  /* 0x007800009b98783b */ /* 0x000fe20000004200 */
[----:B------:R-:W-:Y:S01]  /*1fa60*/  HMMA.16816.F32 R20, R76, R98, R20 ;  /* 0x000000624c14723c */ /* 0x000fe20000001814 */
        /* <DEDUP_REMOVED lines=9> */
[C---:B------:R-:W-:Y:S01]  /*1fb00*/  HMMA.16816.F32 R28, R76.reuse, R94, R28 ;  /* 0x0000005e4c1c723c */ /* 0x040fe2000000181c */
[----:B------:R-:W-:Y:S01]  /*1fb10*/  FADD.FTZ R196, R196, R173 ;  /* 0x000000adc4c47221 */ /* 0x000fe20000010000 */
[----:B------:R-:W-:Y:S01]  /*1fb20*/  FADD.FTZ R191, R191, R186 ;  /* 0x000000babfbf7221 */ /* 0x000fe20000010000 */
[----:B------:R-:W1:Y:S02]  /*1fb30*/  LDSM.16.MT88.4 R92, [R151+0x13800] ;  /* 0x01380000975c783b */ /* 0x000e640000004200 */
[----:B------:R-:W-:Y:S01]  /*1fb40*/  FADD.FTZ R187, R187, R196 ;  /* 0x000000c4bbbb7221 */ /* 0x000fe20000010000 */
[----:B------:R-:W-:Y:S02]  /*1fb50*/  FADD.FTZ R190, R190, R191 ;  /* 0x000000bfbebe7221 */ /* 0x000fe40000010000 */
        /* <DEDUP_REMOVED lines=16> */
[----:B------:R-:W2:Y:S01]  /*1fc60*/  LDSM.16.MT88.4 R76, [R156+0x7800] ;  /* 0x007800009c4c783b */ /* 0x000ea20000004200 */
[----:B------:R-:W-:Y:S01]  /*1fc70*/  FADD.FTZ R161, R161, R194 ;  /* 0x000000c2a1a17221 */ /* 0x000fe20000010000 */
[----:B------:R-:W-:-:S03]  /*1fc80*/  FADD.FTZ R163, R163, R172 ;  /* 0x000000aca3a37221 */ /* 0x000fc60000010000 */
[----:B------:R-:W-:Y:S01]  /*1fc90*/  FADD.FTZ R161, R174, R161 ;  /* 0x000000a1aea17221 */ /* 0x000fe20000010000 */
[----:B------:R-:W-:Y:S01]  /*1fca0*/  FADD.FTZ R158, R158, R163 ;  /* 0x000000a39e9e7221 */ /* 0x000fe20000010000 */
[----:B------:R-:W-:Y:S01]  /*1fcb0*/  HMMA.16816.F32 R128, R68, R124, R8 ;  /* 0x0000007c4480723c */ /* 0x000fe20000001808 */
[----:B------:R3:W4:Y:S01]  /*1fcc0*/  LDSM.16.MT88.4 R8, [R132+0x13800] ;  /* 0x013800008408783b */ /* 0x0007220000004200 */
[----:B------:R-:W-:Y:S01]  /*1fcd0*/  FADD.FTZ R178, R178, R161 ;  /* 0x000000a1b2b27221 */ /* 0x000fe20000010000 */
[----:B------:R-:W-:-:S03]  /*1fce0*/  FADD.FTZ R159, R159, R158 ;  /* 0x0000009e9f9f7221 */ /* 0x000fc60000010000 */
[----:B------:R-:W-:Y:S01]  /*1fcf0*/  FADD.FTZ R157, R157, R178 ;  /* 0x000000b29d9d7221 */ /* 0x000fe20000010000 */
[----:B------:R-:W-:Y:S01]  /*1fd00*/  FADD.FTZ R159, R160, R159 ;  /* 0x0000009fa09f7221 */ /* 0x000fe20000010000 */
[----:B------:R-:W-:Y:S01]  /*1fd10*/  HMMA.16816.F32 R124, R68, R126, R12 ;  /* 0x0000007e447c723c */ /* 0x000fe2000000180c */
[----:B------:R-:W5:Y:S01]  /*1fd20*/  LDSM.16.MT88.4 R12, [R156+0x3800] ;  /* 0x003800009c0c783b */ /* 0x000f620000004200 */
[----:B------:R-:W-:Y:S01]  /*1fd30*/  FADD.FTZ R138, R138, R157 ;  /* 0x0000009d8a8a7221 */ /* 0x000fe20000010000 */
[----:B------:R-:W-:-:S03]  /*1fd40*/  FADD.FTZ R142, R142, R159 ;  /* 0x0000009f8e8e7221 */ /* 0x000fc60000010000 */
[----:B------:R-:W-:Y:S01]  /*1fd50*/  FADD.FTZ R141, R141, R138 ;  /* 0x0000008a8d8d7221 */ /* 0x000fe20000010000 */
[----:B------:R-:W-:Y:S01]  /*1fd60*/  FADD.FTZ R63, R63, R142 ;  /* 0x0000008e3f3f7221 */ /* 0x000fe20000010000 */
[C---:B-1----:R-:W-:Y:S02]  /*1fd70*/  HMMA.16816.F32 R96, R68.reuse, R92, R40 ;  /* 0x0000005c4460723c */ /* 0x042fe40000001828 */
[----:B------:R-:W-:Y:S01]  /*1fd80*/  FADD.FTZ R136, R136, R141 ;  /* 0x0000008d88887221 */ /* 0x000fe20000010000 */
[----:B------:R-:W-:Y:S01]  /*1fd90*/  FADD.FTZ R62, R62, R63 ;  /* 0x0000003f3e3e7221 */ /* 0x000fe20000010000 */
[----:B------:R-:W-:Y:S02]  /*1fda0*/  MOV R63, R139 ;  /* 0x0000008b003f7202 */ /* 0x000fe40000000f00 */
[----:B------:R-:W-:Y:S01]  /*1fdb0*/  FADD.FTZ R230, R137, R136 ;  /* 0x0000008889e67221 */ /* 0x000fe20000010000 */
[----:B------:R-:W-:Y:S01]  /*1fdc0*/  FADD.FTZ R231, R143, R62 ;  /* 0x0000003e8fe77221 */ /* 0x000fe20000010000 */
[----:B------:R-:W-:Y:S01]  /*1fdd0*/  HMMA.16816.F32 R116, R68, R86, R20 ;  /* 0x000000564474723c */ /* 0x000fe20000001814 */
[----:B---3--:R-:W-:-:S02]  /*1fde0*/  MOV R132, R2 ;  /* 0x0000000200847202 */ /* 0x008fc40000000f00 */
[----:B------:R-:W-:-:S05]  /*1fdf0*/  @P1 MOV R132, R2 ;  /* 0x0000000200841202 */ /* 0x000fca0000000f00 */
[C---:B------:R-:W-:Y:S08]  /*1fe00*/  HMMA.16816.F32 R104, R68.reuse, R100, R32 ;  /* 0x000000644468723c */ /* 0x040ff00000001820 */
        /* <DEDUP_REMOVED lines=9> */
[----:B------:R-:W-:Y:S01]  /*1fea0*/  HMMA.16816.F32 R68, R68, R154, R4 ;  /* 0x0000009a4444723c */ /* 0x000fe20000001804 */
[----:B------:R-:W-:-:S04]  /*1feb0*/  NOP ;  /* 0x0000000000007918 */ /* 0x000fc80000000000 */
[----:B------:R-:W-:-:S15]  /*1fec0*/  @P1 BRA `(.L_x_3913) ;  /* 0x0000000000041947 */ /* 0x000fde0003800000 */
.L_x_3907:
[----:B------:R-:W-:-:S07]  /*1fed0*/  IADD3 R61, PT, PT, R63, -0x1, RZ ;  /* 0xffffffff3f3d7810 */ /* 0x000fce0007ffe0ff */
.L_x_3913:
[----:B------:R-:W-:-:S13]  /*1fee0*/  ISETP.GE.AND P1, PT, R61, R214, PT ;  /* 0x000000d63d00720c */ /* 0x000fda0003f26270 */
        /* <DEDUP_REMOVED lines=12> */
[----:B------:R-:W-:Y:S01]  /*1ffb0*/  LOP3.LUT R226, R227, 0x40, R140, 0xfe, !PT ;  /* 0x00000040e3e27812 */ /* 0x000fe200078efe8c */
[----:B------:R-:W-:Y:S01]  /*1ffc0*/  VIADD R225, R61, 0x1 ;  /* 0x000000013de17836 */ /* 0x000fe20000000000 */
[----:B------:R-:W-:Y:S01]  /*1ffd0*/  PLOP3.LUT P3, PT, PT, PT, UP0, 0x80, 0x8 ;  /* 0x000000000008781c */ /* 0x000fe20003f6f008 */
        /* <DEDUP_REMOVED lines=13> */
.L_x_3918:
[----:B------:R-:W-:Y:S01]  /*200b0*/  @!P3 IADD3 R11, P0, PT, RZ, -R224, RZ ;  /* 0x800000e0ff0bb210 */ /* 0x000fe20007f1e0ff */
[----:B------:R-:W2:Y:S01]  /*200c0*/  S2R R205, SR_TID.X ;  /* 0x0000000000cd7919 */ /* 0x000ea20000002100 */
[----:B------:R-:W3:Y:S01]  /*200d0*/  @!P3 LDC R10, c[0x0][0x3c0] ;  /* 0x0000f000ff0abb82 */ /* 0x000ee20000000800 */
[----:B------:R-:W-:Y:S07]  /*200e0*/  DEPBAR.LE SB0, 0x0 ;  /* 0x000080000000791a */ /* 0x000fee0000000000 */
[----:B------:R-:W4:Y:S08]  /*200f0*/  LDC R9, c[0x0][0x3c4] ;  /* 0x0000f100ff097b82 */ /* 0x000f300000000800 */
[----:B------:R-:W-:Y:S01]  /*20100*/  BAR.SYNC.DEFER_BLOCKING 0x0 ;  /* 0x0000000000007b1d */ /* 0x000fe20000010000 */
[--C-:B--2---:R-:W-:Y:S01]  /*20110*/  SHF.R.U32.HI R206, RZ, 0x1, R205.reuse ;  /* 0x00000001ffce7819 */ /* 0x104fe200000116cd */
[C---:B------:R-:W-:Y:S01]  /*20120*/  IMAD.SHL.U32 R204, R205.reuse, 0x8, RZ ;  /* 0x00000008cdcc7824 */ /* 0x040fe200078e00ff */
[C---:B------:R-:W-:Y:S01]  /*20130*/  LOP3.LUT R4, R205.reuse, 0x38, RZ, 0xc0, !PT ;  /* 0x00000038cd047812 */ /* 0x040fe200078ec0ff */
[C---:B------:R-:W-:Y:S01]  /*20140*/  IMAD.SHL.U32 R207, R205.reuse, 0x20, RZ ;  /* 0x00000020cdcf7824 */ /* 0x040fe200078e00ff */
[----:B------:R-:W-:Y:S01]  /*20150*/  LOP3.LUT R7, R206, 0x8, RZ, 0xc0, !PT ;  /* 0x00000008ce077812 */ /* 0x000fe200078ec0ff */
[----:B---3--:R-:W-:Y:S01]  /*20160*/  @!P3 IMAD.SHL.U32 R12, R10, 0x80, RZ ;  /* 0x000000800a0cb824 */ /* 0x008fe200078e00ff */
        /* <DEDUP_REMOVED lines=16> */
[----:B------:R-:W-:Y:S02]  /*20270*/  ISETP.GE.AND P2, PT, R5, UR13, PT ;  /* 0x0000000d05007c0c */ /* 0x000fe4000bf46270 */
[----:B------:R-:W-:Y:S01]  /*20280*/  LOP3.LUT R4, R4, R5, RZ, 0x3c, !PT ;  /* 0x0000000504047212 */ /* 0x000fe200078e3cff */
[----:B------:R-:W-:Y:S01]  /*20290*/  IMAD.MOV.U32 R5, RZ, RZ, R221 ;  /* 0x000000ffff057224 */ /* 0x000fe200078e00dd */
[----:B------:R-:W-:Y:S02]  /*202a0*/  ISETP.GE.AND P1, PT, R8, UR13, PT ;  /* 0x0000000d08007c0c */ /* 0x000fe4000bf26270 */
[----:B------:R-:W-:Y:S01]  /*202b0*/  @!P3 LEA.HI.X.SX32 R221, R12, R221, 0x1, P0 ;  /* 0x000000dd0cddb211 */ /* 0x000fe200000f0eff */
[----:B----4-:R-:W-:Y:S10]  /*202c0*/  @!P3 BRA `(.L_x_3915) ;  /* 0x0000000000f4b947 */ /* 0x010ff40003800000 */
[----:B------:R-:W2:Y:S01]  /*202d0*/  LDC R8, c[0x0][0x4f0] ;  /* 0x00013c00ff087b82 */ /* 0x000ea20000000800 */
[----:B------:R-:W-:Y:S02]  /*202e0*/  IABS R14, R227 ;  /* 0x000000e3000e7213 */ /* 0x000fe40000000000 */
        /* <DEDUP_REMOVED lines=39> */
[----:B------:R-:W-:Y:S02]  /*20560*/  LEA R18, P0, R17, R222, 0x2 ;  /* 0x000000de11127211 */ /* 0x000fe400078010ff */
[-C--:B------:R-:W-:Y:S01]  /*20570*/  LEA.HI.X.SX32 R21, R15, R223.reuse, 0x2, P4 ;  /* 0x000000df0f157211 */ /* 0x080fe200020f16ff */
[C---:B------:R-:W-:Y:S01]  /*20580*/  IMAD.IADD R15, R17.reuse, 0x1, -R15 ;  /* 0x00000001110f7824 */ /* 0x040fe200078e0a0f */
[----:B------:R-:W-:Y:S03]  /*20590*/  LEA.HI.X.SX32 R19, R17, R223, 0x2, P0 ;  /* 0x000000df11137211 */ /* 0x000fe600000f16ff */
[----:B------:R-:W-:Y:S01]  /*205a0*/  IMAD R15, R15, R8, -0x80 ;  /* 0xffffff800f0f7424 */ /* 0x000fe200078e0208 */
[----:B------:R-:W3:Y:S04]  /*205b0*/  LDG.E R13, desc[UR6][R20.64] ;  /* 0x00000006140d7981 */ /* 0x000ee8000c1e1900 */
[----:B------:R-:W3:Y:S01]  /*205c0*/  LDG.E R12, desc[UR6][R18.64] ;  /* 0x00000006120c7981 */ /* 0x000ee2000c1e1900 */
[----:B------:R-:W-:Y:S05]  /*205d0*/  SHF.R.S32.HI R17, RZ, 0x1f, R15 ;  /* 0x0000001fff117819 */ /* 0x000fea000001140f */
        /* <DEDUP_REMOVED lines=12> */
.L_x_3915:
[----:B------:R-:W-:Y:S01]  /*206a0*/  UMOV UR5, UR15 ;  /* 0x0000000f00057c82 */ /* 0x000fe20008000000 */
[----:B------:R-:W-:Y:S02]  /*206b0*/  SHF.L.U32 R5, R10, 0x5, RZ ;  /* 0x000000050a057819 */ /* 0x000fe400000006ff */
[----:B------:R-:W-:Y:S02]  /*206c0*/  LEA R233, R233, UR5, 0x1 ;  /* 0x00000005e9e97c11 */ /* 0x000fe4000f8e08ff */
[----:B------:R-:W-:Y:S02]  /*206d0*/  LOP3.LUT R177, R6, 0x400, RZ, 0xc0, !PT ;  /* 0x0000040006b17812 */ /* 0x000fe400078ec0ff */
[----:B------:R-:W-:Y:S01]  /*206e0*/  SHF.L.U64.HI R10, R10, 0x5, R9 ;  /* 0x000000050a0a7819 */ /* 0x000fe20000010209 */
[----:B------:R-:W-:Y:S01]  /*206f0*/  @!PT LDS RZ, [RZ] ;  /* 0x00000000fffff984 */ /* 0x000fe20000000800 */
[----:B------:R-:W-:Y:S01]  /*20700*/  @!PT LDS RZ, [RZ] ;  /* 0x00000000fffff984 */ /* 0x000fe20000000800 */
[----:B------:R-:W-:Y:S01]  /*20710*/  @!PT LDS RZ, [RZ] ;  /* 0x00000000fffff984 */ /* 0x000fe20000000800 */
[----:B------:R-:W-:Y:S01]  /*20720*/  @!P2 LDGSTS.E.BYPASS.LTC128B.128 [R233+0xc000], desc[UR6][R220.64] ;  /* 0x0c000000dce9afae */ /* 0x000fe2000b981a06 */
[----:B------:R-:W-:Y:S02]  /*20730*/  IADD3 R6, P0, PT, R5, R220, RZ ;  /* 0x000000dc05067210 */ /* 0x000fe40007f1e0ff */
[----:B------:R-:W-:Y:S03]  /*20740*/  LEA R177, R4, R177, 0x1 ;  /* 0x000000b104b17211 */ /* 0x000fe600078e08ff */
[----:B------:R-:W-:Y:S01]  /*20750*/  @P2 STS.128 [R233+0xc000], RZ ;  /* 0x00c000ffe9002388 */ /* 0x000fe20000000c00 */
[----:B------:R-:W-:Y:S02]  /*20760*/  IADD3.X R7, PT, PT, R10, R221, RZ, P0, !PT ;  /* 0x000000dd0a077210 */ /* 0x000fe400007fe4ff */
[-C--:B------:R-:W-:Y:S03]  /*20770*/  IADD3 R8, P0, PT, R6, R5.reuse, RZ ;  /* 0x0000000506087210 */ /* 0x080fe60007f1e0ff */
[----:B------:R-:W-:Y:S01]  /*20780*/  @!PT LDS RZ, [RZ] ;  /* 0x00000000fffff984 */ /* 0x000fe20000000800 */
[----:B------:R-:W-:Y:S01]  /*20790*/  @!PT LDS RZ, [RZ] ;  /* 0x00000000fffff984 */ /* 0x000fe20000000800 */
[----:B------:R-:W-:Y:S01]  /*207a0*/  @!PT LDS RZ, [RZ] ;  /* 0x00000000fffff984 */ /* 0x000fe20000000800 */
[----:B------:R-:W-:Y:S01]  /*207b0*/  @!P1 LDGSTS.E.BYPASS.LTC128B.128 [R233+0x10000], desc[UR6][R220.64+0x80] ;  /* 0x10000080dce99fae */ /* 0x000fe2000b981a06 */
[----:B------:R-:W-:Y:S02]  /*207c0*/  LEA R179, R179, UR5, 0x1 ;  /* 0x00000005b3b37c11 */ /* 0x000fe4000f8e08ff */
[-C--:B------:R-:W-:Y:S03]  /*207d0*/  IADD3.X R9, PT, PT, R7, R10.reuse, RZ, P0, !PT ;  /* 0x0000000a07097210 */ /* 0x080fe600007fe4ff */
[----:B------:R-:W-:Y:S01]  /*207e0*/  @P1 STS.128 [R233+0x10000], RZ ;  /* 0x010000ffe9001388 */ /* 0x000fe20000000c00 */
[-C--:B------:R-:W-:Y:S02]  /*207f0*/  IADD3 R12, P0, PT, R8, R5.reuse, RZ ;  /* 0x00000005080c7210 */ /* 0x080fe40007f1e0ff */
[----:B------:R-:W-:Y:S03]  /*20800*/  IADD3 R215, PT, PT, R177, UR5, RZ ;  /* 0x00000005b1d77c10 */ /* 0x000fe6000fffe0ff */
[----:B------:R-:W-:Y:S01]  /*20810*/  @!PT LDS RZ, [RZ] ;  /* 0x00000000fffff984 */ /* 0x000fe20000000800 */
[----:B------:R-:W-:Y:S01]  /*20820*/  @!PT LDS RZ, [RZ] ;  /* 0x00000000fffff984 */ /* 0x000fe20000000800 */
[----:B------:R-:W-:Y:S01]  /*20830*/  @!PT LDS RZ, [RZ] ;  /* 0x00000000fffff984 */ /* 0x000fe20000000800 */
[----:B------:R-:W-:Y:S01]  /*20840*/  @!P2 LDGSTS.E.BYPASS.LTC128B.128 [R233+0xc800], desc[UR6][R6.64] ;  /* 0x0c80000006e9afae */ /* 0x000fe2000b981a06 */
[-C--:B------:R-:W-:Y:S02]  /*20850*/  IADD3.X R13, PT, PT, R9, R10.reuse, RZ, P0, !PT ;  /* 0x0000000a090d7210 */ /* 0x080fe400007fe4ff */
[-C--:B------:R-:W-:Y:S03]  /*20860*/  IADD3 R14, P0, PT, R12, R5.reuse, RZ ;  /* 0x000000050c0e7210 */ /* 0x080fe60007f1e0ff */
[----:B------:R-:W-:Y:S01]  /*20870*/  @P2 STS.128 [R233+0xc800], RZ ;  /* 0x00c800ffe9002388 */ /* 0x000fe20000000c00 */
[----:B------:R-:W-:Y:S02]  /*20880*/  IADD3 R225, PT, PT, R225, -0x1, RZ ;  /* 0xffffffffe1e17810 */ /* 0x000fe40007ffe0ff */
[----:B------:R-:W-:Y:S03]  /*20890*/  IADD3.X R15, PT, PT, R13, R10, RZ, P0, !PT ;  /* 0x0000000a0d0f7210 */ /* 0x000fe600007fe4ff */
[----:B------:R-:W-:Y:S01]  /*208a0*/  @!PT LDS RZ, [RZ] ;  /* 0x00000000fffff984 */ /* 0x000fe20000000800 */
[----:B------:R-:W-:Y:S01]  /*208b0*/  @!PT LDS RZ, [RZ] ;  /* 0x00000000fffff984 */ /* 0x000fe20000000800 */
[----:B------:R-:W-:Y:S01]  /*208c0*/  @!PT LDS RZ, [RZ] ;  /* 0x00000000fffff984 */ /* 0x000fe20000000800 */
[----:B------:R2:W-:Y:S01]  /*208d0*/  @!P1 LDGSTS.E.BYPASS.LTC128B.128 [R233+0x10800], desc[UR6][R6.64+0x80] ;  /* 0x1080008006e99fae */ /* 0x0005e2000b981a06 */
[----:B------:R-:W-:Y:S05]  /*208e0*/  ISETP.GT.AND P4, PT, R225, R214, PT ;  /* 0x000000d6e100720c */ /* 0x000fea0003f84270 */
        /* <DEDUP_REMOVED lines=281> */
[----:B------:R2:W2:Y:S01]  /*21a80*/  MUFU.TANH R133, R136 ;  /* 0x0000008800857308 */ /* 0x0004a20000002400 */
        /* <DEDUP_REMOVED lines=203> */
.L_x_3917:
        /* <DEDUP_REMOVED lines=97> */
.L_x_3916:
[C---:B------:R-:W-:Y:S01]  /*22d50*/  IADD3 R6, PT, PT, R226.reuse, -0x40, RZ ;  /* 0xffffffc0e2067810 */ /* 0x040fe20007ffe0ff */
[----:B-12-4-:R-:W-:Y:S01]  /*22d60*/  LDSM.16.MT88.4 R20, [R210+0xc000] ;  /* 0x00c00000d214783b */ /* 0x016fe20000004200 */
[----:B------:R-:W-:Y:S02]  /*22d70*/  IADD3 R4, PT, PT, R226, -0x38, RZ ;  /* 0xffffffc8e2047810 */ /* 0x000fe40007ffe0ff */
[----:B------:R-:W-:Y:S02]  /*22d80*/  I2FP.F32.S32 R6, R6 ;  /* 0x0000000600067245 */ /* 0x000fe40000201400 */
[----:B------:R-:W-:Y:S02]  /*22d90*/  I2FP.F32.S32 R4, R4 ;  /* 0x0000000400047245 */ /* 0x000fe40000201400 */
[----:B------:R-:W-:Y:S01]  /*22da0*/  I2FP.F32.S32 R5, R226 ;  /* 0x000000e200057245 */ /* 0x000fe20000201400 */
[CC--:B------:R-:W-:Y:S01]  /*22db0*/  FFMA.FTZ R139, R0.reuse, R6.reuse, R139 ;  /* 0x00000006008b7223 */ /* 0x0c0fe2000001008b */
        /* <DEDUP_REMOVED lines=25> */
[C---:B------:R-:W-:Y:S02]  /*22f50*/  IADD3 R5, PT, PT, R226.reuse, -0x17, RZ ;  /* 0xffffffe9e2057810 */ /* 0x040fe40007ffe0ff */
        /* <DEDUP_REMOVED lines=51> */
[CC--:B------:R-:W-:Y:S01]  /*23290*/  FFMA.FTZ R141, R0.reuse, R8.reuse, R141 ;  /* 0x00000008008d7223 */ /* 0x0c0fe2000001008d */
[----:B------:R-:W-:Y:S01]  /*232a0*/  FFMA.FTZ R145, R0, R8, R145 ;  /* 0x0000000800917223 */ /* 0x000fe20000010091 */
[----:B------:R-:W-:Y:S01]  /*232b0*/  IADD3 R6, PT, PT, R226, 0x21, RZ ;  /* 0x00000021e2067810 */ /* 0x000fe20007ffe0ff */
        /* <DEDUP_REMOVED lines=9> */
[----:B------:R-:W-:Y:S01]  /*23350*/  FMNMX3.FTZ R8, R2, R139, R141, !PT ;  /* 0x0000008b02087276 */ /* 0x000fe2000781008d */
[C---:B------:R-:W-:Y:S01]  /*23360*/  FFMA.FTZ R160, R0.reuse, R5, R160 ;  /* 0x0000000500a07223 */ /* 0x040fe200000100a0 */
[----:B------:R-:W-:Y:S01]  /*23370*/  FMNMX3.FTZ R6, R3, R143, R145, !PT ;  /* 0x0000008f03067276 */ /* 0x000fe20007810091 */
[C---:B------:R-:W-:Y:S01]  /*23380*/  FFMA.FTZ R159, R0.reuse, R5, R159 ;  /* 0x00000005009f7223 */ /* 0x040fe2000001009f */
[----:B------:R-:W-:Y:S01]  /*23390*/  I2FP.F32.S32 R64, R64 ;  /* 0x0000004000407245 */ /* 0x000fe20000201400 */
[C---:B------:R-:W-:Y:S01]  /*233a0*/  FFMA.FTZ R157, R0.reuse, R4, R157 ;  /* 0x00000004009d7223 */ /* 0x040fe2000001009d */
[----:B------:R-:W-:Y:S01]  /*233b0*/  I2FP.F32.S32 R66, R66 ;  /* 0x0000004200427245 */ /* 0x000fe20000201400 */
        /* <DEDUP_REMOVED lines=65> */
[----:B------:R-:W-:Y:S08]  /*237d0*/  LDSM.16.MT88.4 R12, [R211+0xc000] ;  /* 0x00c00000d30c783b */ /* 0x000ff00000004200 */
        /* <DEDUP_REMOVED lines=23> */
[----:B------:R-:W-:Y:S01]  /*23950*/  MOV R139, R228 ;  /* 0x000000e4008b7202 */ /* 0x000fe20000000f00 */
[--C-:B------:R-:W-:Y:S01]  /*23960*/  FFMA.FTZ R172, R172, UR4, -R151.reuse ;  /* 0x00000004acac7c23 */ /* 0x100fe20008010897 */
[----:B------:R-:W-:Y:S07]  /*23970*/  @P0 IADD3 R139, PT, PT, R229, -0x40, RZ ;  /* 0xffffffc0e58b0810 */ /* 0x000fee0007ffe0ff */
[----:B------:R-:W2:Y:S01]  /*23980*/  MUFU.EX2 R2, R2 ;  /* 0x0000000200027308 */ /* 0x000ea20000000800 */
[--C-:B------:R-:W-:Y:S01]  /*23990*/  FFMA.FTZ R182, R182, UR4, -R151.reuse ;  /* 0x00000004b6b67c23 */ /* 0x100fe20008010897 */
[--C-:B------:R-:W-:Y:S01]  /*239a0*/  FFMA.FTZ R184, R184, UR4, -R151.reuse ;  /* 0x00000004b8b87c23 */ /* 0x100fe20008010897 */
[----:B------:R-:W-:Y:S07]  /*239b0*/  IADD3 R212, PT, PT, R212, R139, RZ ;  /* 0x0000008bd4d47210 */ /* 0x000fee0007ffe0ff */
[----:B------:R3:W-:Y:S01]  /*239c0*/  MUFU.EX2 R145, R4 ;  /* 0x0000000400917308 */ /* 0x0007e20000000800 */
[----:B------:R-:W4:Y:S01]  /*239d0*/  LDSM.16.MT88.4 R28, [R139] ;  /* 0x000000008b1c783b */ /* 0x000f220000004200 */
        /* <DEDUP_REMOVED lines=15> */
[----:B------:R-:W3:Y:S01]  /*23ad0*/  LDSM.16.MT88.4 R36, [R212] ;  /* 0x00000000d424783b */ /* 0x000ee20000004200 */
[C---:B------:R-:W-:Y:S01]  /*23ae0*/  FMUL.FTZ R16, R3.reuse, R116 ;  /* 0x0000007403107220 */ /* 0x040fe20000410000 */
[C---:B------:R-:W-:Y:S07]  /*23af0*/  FMUL.FTZ R17, R3.reuse, R117 ;  /* 0x0000007503117220 */ /* 0x040fee0000410000 */
[----:B------:R-:W5:Y:S01]  /*23b00*/  MUFU.EX2 R140, R140 ;  /* 0x0000008c008c7308 */ /* 0x000f620000000800 */
[----:B------:R-:W-:Y:S01]  /*23b10*/  FMUL.FTZ R18, R2, R118 ;  /* 0x0000007602127220 */ /* 0x000fe20000410000 */
[----:B-1----:R-:W-:Y:S01]  /*23b20*/  F2FP.F16.F32.PACK_AB R128, R144, R146 ;  /* 0x000000929080723e */ /* 0x002fe200000000ff */
[----:B------:R-:W-:Y:S07]  /*23b30*/  FMUL.FTZ R19, R2, R119 ;  /* 0x0000007702137220 */ /* 0x000fee0000410000 */
[----:B------:R-:W-:Y:S01]  /*23b40*/  MUFU.EX2 R141, R141 ;  /* 0x0000008d008d7308 */ /* 0x000fe20000000800 */
[----:B------:R-:W1:Y:S01]  /*23b50*/  LDSM.16.MT88.4 R60, [R139+0x4000] ;  /* 0x004000008b3c783b */ /* 0x000e620000004200 */
[----:B--2---:R-:W-:Y:S01]  /*23b60*/  F2FP.F16.F32.PACK_AB R129, R142, R145 ;  /* 0x000000918e81723e */ /* 0x004fe200000000ff */
[C---:B------:R-:W-:Y:S07]  /*23b70*/  FMUL.FTZ R33, R3.reuse, R101 ;  /* 0x0000006503217220 */ /* 0x040fee0000410000 */
[----:B------:R-:W2:Y:S01]  /*23b80*/  MUFU.EX2 R138, R138 ;  /* 0x0000008a008a7308 */ /* 0x000ea20000000800 */
[C---:B------:R-:W-:Y:S01]  /*23b90*/  FMUL.FTZ R34, R2.reuse, R102 ;  /* 0x0000006602227220 */ /* 0x040fe20000410000 */
[----:B------:R-:W-:Y:S01]  /*23ba0*/  FMUL.FTZ R35, R2, R103 ;  /* 0x0000006702237220 */ /* 0x000fe20000410000 */
[C---:B------:R-:W-:Y:S01]  /*23bb0*/  FMUL.FTZ R40, R3.reuse, R92 ;  /* 0x0000005c03287220 */ /* 0x040fe20000410000 */
[C---:B------:R-:W-:Y:S01]  /*23bc0*/  FMUL.FTZ R41, R3.reuse, R93 ;  /* 0x0000005d03297220 */ /* 0x040fe20000410000 */
[----:B------:R-:W-:Y:S01]  /*23bd0*/  LDSM.16.MT88.4 R124, [R211+0xf800] ;  /* 0x00f80000d37c783b */ /* 0x000fe20000004200 */
[----:B-----5:R-:W-:Y:S01]  /*23be0*/  F2FP.F16.F32.PACK_AB R130, R140, R143 ;  /* 0x0000008f8c82723e */ /* 0x020fe200000000ff */
[C---:B------:R-:W-:Y:S01]  /*23bf0*/  FMUL.FTZ R42, R2.reuse, R94 ;  /* 0x0000005e022a7220 */ /* 0x040fe20000410000 */
[C---:B------:R-:W-:Y:S01]  /*23c00*/  FMUL.FTZ R43, R2.reuse, R95 ;  /* 0x0000005f022b7220 */ /* 0x040fe20000410000 */
[C---:B------:R-:W-:Y:S01]  /*23c10*/  FMUL.FTZ R48, R3.reuse, R84 ;  /* 0x0000005403307220 */ /* 0x040fe20000410000 */
[C---:B------:R-:W-:Y:S01]  /*23c20*/  FMUL.FTZ R49, R3.reuse, R85 ;  /* 0x0000005503317220 */ /* 0x040fe20000410000 */
[C---:B------:R-:W-:Y:S01]  /*23c30*/  FMUL.FTZ R50, R2.reuse, R86 ;  /* 0x0000005602327220 */ /* 0x040fe20000410000 */
[----:B------:R-:W-:Y:S01]  /*23c40*/  FMUL.FTZ R51, R2, R87 ;  /* 0x0000005702337220 */ /* 0x000fe20000410000 */
[----:B------:R-:W-:Y:S01]  /*23c50*/  LDSM.16.MT88.4 R92, [R211+0x10800] ;  /* 0x01080000d35c783b */ /* 0x000fe20000004200 */
[----:B--2---:R-:W-:Y:S01]  /*23c60*/  F2FP.F16.F32.PACK_AB R131, R138, R141 ;  /* 0x0000008d8a83723e */ /* 0x004fe200000000ff */
[C---:B------:R-:W-:Y:S01]  /*23c70*/  FMUL.FTZ R56, R3.reuse, R76 ;  /* 0x0000004c03387220 */ /* 0x040fe20000410000 */
[C---:B------:R-:W-:Y:S01]  /*23c80*/  FMUL.FTZ R58, R2.reuse, R78 ;  /* 0x0000004e023a7220 */ /* 0x040fe20000410000 */
[C---:B------:R-:W-:Y:S01]  /*23c90*/  FMUL.FTZ R59, R2.reuse, R79 ;  /* 0x0000004f023b7220 */ /* 0x040fe20000410000 */
[----:B------:R-:W-:Y:S01]  /*23ca0*/  FMUL.FTZ R27, R2, R111 ;  /* 0x0000006f021b7220 */ /* 0x000fe20000410000 */
[--C-:B------:R-:W-:Y:S01]  /*23cb0*/  FFMA.FTZ R111, R190, UR4, -R151.reuse ;  /* 0x00000004be6f7c23 */ /* 0x100fe20008010897 */
[----:B------:R-:W-:Y:S01]  /*23cc0*/  FMUL.FTZ R32, R3, R100 ;  /* 0x0000006403207220 */ /* 0x000fe20000410000 */
[C---:B------:R-:W-:Y:S01]  /*23cd0*/  HMMA.16816.F32 R4, R128.reuse, R12, R4 ;  /* 0x0000000c8004723c */ /* 0x040fe20000001804 */
[----:B------:R-:W2:Y:S01]  /*23ce0*/  LDSM.16.MT88.4 R84, [R212+0x4000] ;  /* 0x00400000d454783b */ /* 0x000ea20000004200 */
[----:B------:R-:W-:Y:S03]  /*23cf0*/  MUFU.EX2 R172, R172 ;  /* 0x000000ac00ac7308 */ /* 0x000fe60000000800 */
[--C-:B------:R-:W-:Y:S01]  /*23d00*/  FFMA.FTZ R100, R168, UR4, -R151.reuse ;  /* 0x00000004a8647c23 */ /* 0x100fe20008010897 */
[--C-:B------:R-:W-:Y:S01]  /*23d10*/  FFMA.FTZ R168, R169, UR4, -R152.reuse ;  /* 0x00000004a9a87c23 */ /* 0x100fe20008010898 */
[C---:B------:R-:W-:Y:S01]  /*23d20*/  FMUL.FTZ R12, R3.reuse, R120 ;  /* 0x00000078030c7220 */ /* 0x040fe20000410000 */
[C---:B------:R-:W-:Y:S01]  /*23d30*/  HMMA.16816.F32 R8, R128.reuse, R14, R8 ;  /* 0x0000000e8008723c */ /* 0x040fe20000001808 */
[----:B------:R-:W-:Y:S03]  /*23d40*/  LDSM.16.MT88.4 R116, [R210+0xf800] ;  /* 0x00f80000d274783b */ /* 0x000fe60000004200 */
[----:B------:R5:W-:Y:S01]  /*23d50*/  MUFU.EX2 R169, R100 ;  /* 0x0000006400a97308 */ /* 0x000be20000000800 */
[C---:B------:R-:W-:Y:S01]  /*23d60*/  FMUL.FTZ R13, R3.reuse, R121 ;  /* 0x00000079030d7220 */ /* 0x040fe20000410000 */
[C---:B------:R-:W-:Y:S01]  /*23d70*/  FMUL.FTZ R14, R2.reuse, R122 ;  /* 0x0000007a020e7220 */ /* 0x040fe20000410000 */
[C---:B------:R-:W-:Y:S01]  /*23d80*/  FMUL.FTZ R15, R2.reuse, R123 ;  /* 0x0000007b020f7220 */ /* 0x040fe20000410000 */
[----:B------:R-:W-:Y:S01]  /*23d90*/  FMUL.FTZ R24, R3, R108 ;  /* 0x0000006c03187220 */ /* 0x000fe20000410000 */
[--C-:B------:R-:W-:Y:S01]  /*23da0*/  FFMA.FTZ R108, R179, UR4, -R152.reuse ;  /* 0x00000004b36c7c23 */ /* 0x100fe20008010898 */
[----:B------:R-:W-:Y:S01]  /*23db0*/  FMUL.FTZ R25, R3, R109 ;  /* 0x0000006d03197220 */ /* 0x000fe20000410000 */
[C---:B------:R-:W-:Y:S01]  /*23dc0*/  FMUL.FTZ R26, R2.reuse, R110 ;  /* 0x0000006e021a7220 */ /* 0x040fe20000410000 */
[--C-:B------:R-:W-:Y:S02]  /*23dd0*/  FFMA.FTZ R110, R183, UR4, -R152.reuse ;  /* 0x00000004b76e7c23 */ /* 0x100fe40008010898 */
[----:B------:R-:W-:Y:S01]  /*23de0*/  MUFU.EX2 R168, R168 ;  /* 0x000000a800a87308 */ /* 0x000fe20000000800 */
[C---:B------:R-:W-:Y:S09]  /*23df0*/  HMMA.16816.F32 R12, R128.reuse, R20, R12 ;  /* 0x00000014800c723c */ /* 0x040ff2000000180c */
[----:B------:R-:W-:Y:S01]  /*23e00*/  MUFU.EX2 R183, R111 ;  /* 0x0000006f00b77308 */ /* 0x000fe20000000800 */
[----:B-----5:R-:W-:Y:S01]  /*23e10*/  LDSM.16.MT88.4 R100, [R139+0x5000] ;  /* 0x005000008b64783b */ /* 0x020fe20000004200 */
[C---:B------:R-:W-:Y:S01]  /*23e20*/  FMUL.FTZ R20, R3.reuse, R112 ;  /* 0x0000007003147220 */ /* 0x040fe20000410000 */
[----:B------:R-:W-:Y:S07]  /*23e30*/  FMUL.FTZ R21, R3, R113 ;  /* 0x0000007103157220 */ /* 0x000fee0000410000 */
[----:B------:R5:W-:Y:S01]  /*23e40*/  MUFU.EX2 R179, R110 ;  /* 0x0000006e00b37308 */ /* 0x000be20000000800 */
[C---:B------:R-:W-:Y:S03]  /*23e50*/  HMMA.16816.F32 R16, R128.reuse, R22, R16 ;  /* 0x000000168010723c */ /* 0x040fe60000001810 */
[C---:B------:R-:W-:Y:S01]  /*23e60*/  FMUL.FTZ R22, R2.reuse, R114 ;  /* 0x0000007202167220 */ /* 0x040fe20000410000 */
[----:B------:R-:W-:Y:S01]  /*23e70*/  FMUL.FTZ R23, R2, R115 ;  /* 0x0000007302177220 */ /* 0x000fe20000410000 */
[--C-:B------:R-:W-:Y:S01]  /*23e80*/  FFMA.FTZ R115, R196, UR4, -R151.reuse ;  /* 0x00000004c4737c23 */ /* 0x100fe20008010897 */
[--C-:B------:R-:W-:Y:S01]  /*23e90*/  FFMA.FTZ R112, R174, UR4, -R151.reuse ;  /* 0x00000004ae707c23 */ /* 0x100fe20008010897 */
[--C-:B------:R-:W-:Y:S01]  /*23ea0*/  FFMA.FTZ R113, R65, UR4, -R152.reuse ;  /* 0x0000000441717c23 */ /* 0x100fe20008010898 */
[C---:B------:R-:W-:Y:S01]  /*23eb0*/  FMUL.FTZ R65, R3.reuse, R69 ;  /* 0x0000004503417220 */ /* 0x040fe20000410000 */
[--C-:B------:R-:W-:Y:S01]  /*23ec0*/  FFMA.FTZ R114, R64, UR4, -R151.reuse ;  /* 0x0000000440727c23 */ /* 0x100fe20008010897 */
[----:B------:R-:W-:Y:S01]  /*23ed0*/  FMUL.FTZ R64, R3, R68 ;  /* 0x0000004403407220 */ /* 0x000fe20000410000 */
[C---:B----4-:R-:W-:Y:S01]  /*23ee0*/  HMMA.16816.F32 R20, R128.reuse, R28, R20 ;  /* 0x0000001c8014723c */ /* 0x050fe20000001814 */
[----:B------:R-:W-:Y:S02]  /*23ef0*/  MUFU.EX2 R115, R115 ;  /* 0x0000007300737308 */ /* 0x000fe40000000800 */
[--C-:B-----5:R-:W-:Y:S01]  /*23f00*/  FFMA.FTZ R110, R161, UR4, -R152.reuse ;  /* 0x00000004a16e7c23 */ /* 0x120fe20008010898 */
[C---:B------:R-:W-:Y:S01]  /*23f10*/  FMUL.FTZ R28, R3.reuse, R104 ;  /* 0x00000068031c7220 */ /* 0x040fe20000410000 */
[----:B------:R-:W-:Y:S01]  /*23f20*/  FMUL.FTZ R29, R3, R105 ;  /* 0x00000069031d7220 */ /* 0x000fe20000410000 */
[--C-:B------:R-:W-:Y:S01]  /*23f30*/  FFMA.FTZ R104, R67, UR4, -R152.reuse ;  /* 0x0000000443687c23 */ /* 0x100fe20008010898 */
[C---:B------:R-:W-:Y:S01]  /*23f40*/  FMUL.FTZ R67, R2.reuse, R71 ;  /* 0x0000004702437220 */ /* 0x040fe20000410000 */
[C---:B------:R-:W-:Y:S03]  /*23f50*/  HMMA.16816.F32 R24, R128.reuse, R30, R24 ;  /* 0x0000001e8018723c */ /* 0x040fe60000001818 */
[----:B------:R-:W4:Y:S01]  /*23f60*/  MUFU.EX2 R112, R112 ;  /* 0x0000007000707308 */ /* 0x000f220000000800 */
[C---:B------:R-:W-:Y:S01]  /*23f70*/  FMUL.FTZ R30, R2.reuse, R106 ;  /* 0x0000006a021e7220 */ /* 0x040fe20000410000 */
[----:B------:R-:W-:Y:S01]  /*23f80*/  FMUL.FTZ R31, R2, R107 ;  /* 0x0000006b021f7220 */ /* 0x000fe20000410000 */
[--C-:B------:R-:W-:Y:S01]  /*23f90*/  FFMA.FTZ R106, R57, UR4, -R152.reuse ;  /* 0x00000004396a7c23 */ /* 0x100fe20008010898 */
[C---:B------:R-:W-:Y:S01]  /*23fa0*/  FMUL.FTZ R57, R3.reuse, R77 ;  /* 0x0000004d03397220 */ /* 0x040fe20000410000 */
[--C-:B------:R-:W-:Y:S01]  /*23fb0*/  FFMA.FTZ R107, R66, UR4, -R151.reuse ;  /* 0x00000004426b7c23 */ /* 0x100fe20008010897 */
[----:B------:R-:W5:Y:S01]  /*23fc0*/  LDSM.16.MT88.4 R76, [R211+0xc800] ;  /* 0x00c80000d34c783b */ /* 0x000f620000004200 */
[----:B------:R-:W-:Y:S03]  /*23fd0*/  FMUL.FTZ R66, R2, R70 ;  /* 0x0000004602427220 */ /* 0x000fe60000410000 */
[----:B------:R-:W-:Y:S01]  /*23fe0*/  MUFU.EX2 R104, R104 ;  /* 0x0000006800687308 */ /* 0x000fe20000000800 */
[C---:B---3--:R-:W-:Y:S03]  /*23ff0*/  HMMA.16816.F32 R28, R128.reuse, R36, R28 ;  /* 0x00000024801c723c */ /* 0x048fe6000000181c */
[C---:B------:R-:W-:Y:S01]  /*24000*/  FMUL.FTZ R36, R3.reuse, R96 ;  /* 0x0000006003247220 */ /* 0x040fe20000410000 */
[----:B------:R-:W-:Y:S01]  /*24010*/  FMUL.FTZ R37, R3, R97 ;  /* 0x0000006103257220 */ /* 0x000fe20000410000 */
[----:B----4-:R-:W-:Y:S04]  /*24020*/  F2FP.F16.F32.PACK_AB R69, R112, R115 ;  /* 0x000000737045723e */ /* 0x010fe800000000ff */
[----:B------:R-:W-:Y:S01]  /*24030*/  MUFU.EX2 R106, R106 ;  /* 0x0000006a006a7308 */ /* 0x000fe20000000800 */
[--C-:B------:R-:W-:Y:S01]  /*24040*/  FFMA.FTZ R109, R180, UR4, -R151.reuse ;  /* 0x00000004b46d7c23 */ /* 0x100fe20008010897 */
[C---:B------:R-:W-:Y:S08]  /*24050*/  HMMA.16816.F32 R32, R128.reuse, R38, R32 ;  /* 0x000000268020723c */ /* 0x040ff00000001820 */
[----:B------:R3:W-:Y:S01]  /*24060*/  MUFU.EX2 R180, R108 ;  /* 0x0000006c00b47308 */ /* 0x0007e20000000800 */
[C---:B------:R-:W-:Y:S01]  /*24070*/  FMUL.FTZ R38, R2.reuse, R98 ;  /* 0x0000006202267220 */ /* 0x040fe20000410000 */
[----:B------:R-:W-:Y:S01]  /*24080*/  FMUL.FTZ R39, R2, R99 ;  /* 0x0000006302277220 */ /* 0x000fe20000410000 */
[--C-:B------:R-:W-:Y:S01]  /*24090*/  FFMA.FTZ R154, R154, UR4, -R151.reuse ;  /* 0x000000049a9a7c23 */ /* 0x100fe20008010897 */
[----:B------:R-:W-:Y:S06]  /*240a0*/  LDSM.16.MT88.4 R96, [R210+0x10800] ;  /* 0x01080000d260783b */ /* 0x000fec0000004200 */
[----:B------:R-:W4:Y:S01]  /*240b0*/  MUFU.EX2 R113, R113 ;  /* 0x0000007100717308 */ /* 0x000f220000000800 */
[----:B------:R-:W-:Y:S01]  /*240c0*/  FFMA.FTZ R137, R137, UR4, -R151 ;  /* 0x0000000489897c23 */ /* 0x000fe20008010897 */
[--C-:B------:R-:W-:Y:S01]  /*240d0*/  FFMA.FTZ R105, R193, UR4, -R152.reuse ;  /* 0x00000004c1697c23 */ /* 0x100fe20008010898 */
[--C-:B------:R-:W-:Y:S01]  /*240e0*/  FFMA.FTZ R171, R171, UR4, -R152.reuse ;  /* 0x00000004abab7c23 */ /* 0x100fe20008010898 */
[C---:B------:R-:W-:Y:S06]  /*240f0*/  HMMA.16816.F32 R36, R128.reuse, R44, R36 ;  /* 0x0000002c8024723c */ /* 0x040fec0000001824 */
[----:B------:R-:W-:Y:S01]  /*24100*/  MUFU.EX2 R107, R107 ;  /* 0x0000006b006b7308 */ /* 0x000fe20000000800 */
[C---:B------:R-:W-:Y:S01]  /*24110*/  FMUL.FTZ R44, R3.reuse, R88 ;  /* 0x00000058032c7220 */ /* 0x040fe20000410000 */
[----:B------:R-:W-:Y:S01]  /*24120*/  FMUL.FTZ R45, R3, R89 ;  /* 0x00000059032d7220 */ /* 0x000fe20000410000 */
[--C-:B---3--:R-:W-:Y:S07]  /*24130*/  FFMA.FTZ R108, R163, UR4, -R152.reuse ;  /* 0x00000004a36c7c23 */ /* 0x108fee0008010898 */
[----:B------:R-:W3:Y:S01]  /*24140*/  MUFU.EX2 R105, R105 ;  /* 0x0000006900697308 */ /* 0x000ee20000000800 */
[--C-:B------:R-:W-:Y:S01]  /*24150*/  FFMA.FTZ R174, R165, UR4, -R152.reuse ;  /* 0x00000004a5ae7c23 */ /* 0x100fe20008010898 */
[C---:B------:R-:W-:Y:S08]  /*24160*/  HMMA.16816.F32 R40, R128.reuse, R46, R40 ;  /* 0x0000002e8028723c */ /* 0x040ff00000001828 */
[----:B------:R-:W-:Y:S01]  /*24170*/  MUFU.EX2 R161, R108 ;  /* 0x0000006c00a17308 */ /* 0x000fe20000000800 */
[C---:B------:R-:W-:Y:S01]  /*24180*/  FMUL.FTZ R46, R2.reuse, R90 ;  /* 0x0000005a022e7220 */ /* 0x040fe20000410000 */
[C---:B------:R-:W-:Y:S01]  /*24190*/  FMUL.FTZ R47, R2.reuse, R91 ;  /* 0x0000005b022f7220 */ /* 0x040fe20000410000 */
[----:B----4-:R-:W-:Y:S01]  /*241a0*/  F2FP.F16.F32.PACK_AB R70, R113, R104 ;  /* 0x000000687146723e */ /* 0x010fe200000000ff */
[----:B------:R-:W-:Y:S06]  /*241b0*/  LDSM.16.MT88.4 R88, [R212+0x800] ;  /* 0x00080000d458783b */ /* 0x000fec0000004200 */
[----:B------:R-:W4:Y:S01]  /*241c0*/  MUFU.EX2 R114, R114 ;  /* 0x0000007200727308 */ /* 0x000f220000000800 */
[--C-:B------:R-:W-:Y:S01]  /*241d0*/  FFMA.FTZ R167, R167, UR4, -R152.reuse ;  /* 0x00000004a7a77c23 */ /* 0x100fe20008010898 */
[--C-:B------:R-:W-:Y:S01]  /*241e0*/  FFMA.FTZ R181, R181, UR4, -R152.reuse ;  /* 0x00000004b5b57c23 */ /* 0x100fe20008010898 */
[----:B------:R-:W-:Y:S01]  /*241f0*/  FFMA.FTZ R191, R191, UR4, -R152 ;  /* 0x00000004bfbf7c23 */ /* 0x000fe20008010898 */
[C---:B------:R-:W-:Y:S06]  /*24200*/  HMMA.16816.F32 R44, R128.reuse, R52, R44 ;  /* 0x00000034802c723c */ /* 0x040fec000000182c */
[----:B------:R1:W-:Y:S01]  /*24210*/  MUFU.EX2 R165, R171 ;  /* 0x000000ab00a57308 */ /* 0x0003e20000000800 */
[C---:B------:R-:W-:Y:S01]  /*24220*/  FMUL.FTZ R52, R3.reuse, R80 ;  /* 0x0000005003347220 */ /* 0x040fe20000410000 */
[----:B------:R-:W-:Y:S01]  /*24230*/  FMUL.FTZ R53, R3, R81 ;  /* 0x0000005103357220 */ /* 0x000fe20000410000 */
[----:B---3--:R-:W-:Y:S07]  /*24240*/  F2FP.F16.F32.PACK_AB R68, R105, R106 ;  /* 0x0000006a6944723e */ /* 0x008fee00000000ff */
[----:B------:R-:W3:Y:S01]  /*24250*/  MUFU.EX2 R174, R174 ;  /* 0x000000ae00ae7308 */ /* 0x000ee20000000800 */
[C---:B------:R-:W-:Y:S01]  /*24260*/  FFMA.FTZ R145, R2.reuse, R231, R145 ;  /* 0x000000e702917223 */ /* 0x040fe20000010091 */
[C---:B------:R-:W-:Y:S08]  /*24270*/  HMMA.16816.F32 R48, R128.reuse, R54, R48 ;  /* 0x000000368030723c */ /* 0x040ff00000001830 */
[----:B------:R-:W3:Y:S01]  /*24280*/  MUFU.EX2 R167, R167 ;  /* 0x000000a700a77308 */ /* 0x000ee20000000800 */
[C---:B------:R-:W-:Y:S01]  /*24290*/  FMUL.FTZ R54, R2.reuse, R82 ;  /* 0x0000005202367220 */ /* 0x040fe20000410000 */
[----:B------:R-:W-:Y:S01]  /*242a0*/  FMUL.FTZ R55, R2, R83 ;  /* 0x0000005302377220 */ /* 0x000fe20000410000 */
[----:B----4-:R-:W-:Y:S01]  /*242b0*/  F2FP.F16.F32.PACK_AB R71, R114, R107 ;  /* 0x0000006b7247723e */ /* 0x010fe200000000ff */
[----:B------:R-:W4:Y:S01]  /*242c0*/  LDSM.16.MT88.4 R80, [R210+0xc800] ;  /* 0x00c80000d250783b */ /* 0x000f220000004200 */
[----:B-1----:R-:W-:Y:S05]  /*242d0*/  FFMA.FTZ R171, R166, UR4, -R151 ;  /* 0x00000004a6ab7c23 */ /* 0x002fea0008010897 */
[----:B------:R-:W-:Y:S01]  /*242e0*/  MUFU.EX2 R181, R181 ;  /* 0x000000b500b57308 */ /* 0x000fe20000000800 */
[C---:B------:R-:W-:Y:S01]  /*242f0*/  FFMA.FTZ R146, R3.reuse, R230, R146 ;  /* 0x000000e603927223 */ /* 0x040fe20000010092 */
[----:B------:R-:W-:Y:S01]  /*24300*/  FADD.FTZ R142, R142, R145 ;  /* 0x000000918e8e7221 */ /* 0x000fe20000010000 */
[C---:B------:R-:W-:Y:S07]  /*24310*/  HMMA.16816.F32 R52, R128.reuse, R60, R52 ;  /* 0x0000003c8034723c */ /* 0x040fee0000001834 */
[----:B------:R1:W-:Y:S01]  /*24320*/  MUFU.EX2 R166, R182 ;  /* 0x000000b600a67308 */ /* 0x0003e20000000800 */
[C---:B------:R-:W-:Y:S01]  /*24330*/  FMUL.FTZ R60, R3.reuse, R72 ;  /* 0x00000048033c7220 */ /* 0x040fe20000410000 */
[----:B------:R-:W-:Y:S08]  /*24340*/  FMUL.FTZ R61, R3, R73 ;  /* 0x00000049033d7220 */ /* 0x000ff00000410000 */
[----:B------:R-:W3:Y:S01]  /*24350*/  MUFU.EX2 R171, R171 ;  /* 0x000000ab00ab7308 */ /* 0x000ee20000000800 */
[----:B------:R-:W-:Y:S01]  /*24360*/  FADD.FTZ R146, R144, R146 ;  /* 0x0000009290927221 */ /* 0x000fe20000010000 */
[----:B------:R-:W-:Y:S01]  /*24370*/  FADD.FTZ R141, R141, R142 ;  /* 0x0000008e8d8d7221 */ /* 0x000fe20000010000 */
[C---:B------:R-:W-:Y:S07]  /*24380*/  HMMA.16816.F32 R56, R128.reuse, R62, R56 ;  /* 0x0000003e8038723c */ /* 0x040fee0000001838 */
[----:B------:R-:W-:Y:S01]  /*24390*/  MUFU.EX2 R184, R184 ;  /* 0x000000b800b87308 */ /* 0x000fe20000000800 */
[C---:B------:R-:W-:Y:S01]  /*243a0*/  FMUL.FTZ R62, R2.reuse, R74 ;  /* 0x0000004a023e7220 */ /* 0x040fe20000410000 */
[----:B------:R-:W-:Y:S08]  /*243b0*/  FMUL.FTZ R63, R2, R75 ;  /* 0x0000004b023f7220 */ /* 0x000ff00000410000 */
[----:B------:R-:W-:Y:S01]  /*243c0*/  MUFU.EX2 R154, R154 ;  /* 0x0000009a009a7308 */ /* 0x000fe20000000800 */
[----:B------:R-:W3:Y:S01]  /*243d0*/  LDSM.16.MT88.4 R72, [R139+0x800] ;  /* 0x000800008b48783b */ /* 0x000ee20000004200 */
[----:B-1----:R-:W-:Y:S01]  /*243e0*/  FFMA.FTZ R182, R187, UR4, -R152 ;  /* 0x00000004bbb67c23 */ /* 0x002fe20008010898 */
[----:B------:R-:W-:Y:S07]  /*243f0*/  FFMA.FTZ R187, R188, UR4, -R151 ;  /* 0x00000004bcbb7c23 */ /* 0x000fee0008010897 */
[----:B------:R-:W-:Y:S01]  /*24400*/  MUFU.EX2 R137, R137 ;  /* 0x0000008900897308 */ /* 0x000fe20000000800 */
[----:B------:R-:W-:Y:S01]  /*24410*/  FADD.FTZ R3, R143, R146 ;  /* 0x000000928f037221 */ /* 0x000fe20000010000 */
[C---:B--2---:R-:W-:Y:S08]  /*24420*/  HMMA.16816.F32 R60, R128.reuse, R84, R60 ;  /* 0x00000054803c723c */ /* 0x044ff0000000183c */
[----:B------:R-:W1:Y:S01]  /*24430*/  MUFU.EX2 R182, R182 ;  /* 0x000000b600b67308 */ /* 0x000e620000000800 */
[----:B------:R-:W-:Y:S01]  /*24440*/  FADD.FTZ R3, R140, R3 ;  /* 0x000000038c037221 */ /* 0x000fe20000010000 */
[----:B------:R-:W-:Y:S01]  /*24450*/  FADD.FTZ R138, R138, R141 ;  /* 0x0000008d8a8a7221 */ /* 0x000fe20000010000 */
[----:B------:R-:W-:Y:S07]  /*24460*/  ISETP.GT.AND P1, PT, R225, R214, PT ;  /* 0x000000d6e100720c */ /* 0x000fee0003f24270 */
[----:B------:R-:W-:Y:S01]  /*24470*/  MUFU.EX2 R187, R187 ;  /* 0x000000bb00bb7308 */ /* 0x000fe20000000800 */
[----:B------:R-:W-:Y:S01]  /*24480*/  FADD.FTZ R106, R106, R3 ;  /* 0x000000036a6a7221 */ /* 0x000fe20000010000 */
[----:B------:R-:W-:Y:S01]  /*24490*/  HMMA.16816.F32 R64, R128, R86, R64 ;  /* 0x000000568040723c */ /* 0x000fe20000001840 */
[----:B------:R-:W2:Y:S07]  /*244a0*/  LDSM.16.MT88.4 R84, [R139+0x4800] ;  /* 0x004800008b54783b */ /* 0x000eae0000004200 */
[----:B------:R-:W1:Y:S01]  /*244b0*/  MUFU.EX2 R188, R194 ;  /* 0x000000c200bc7308 */ /* 0x000e620000000800 */
[----:B------:R-:W-:Y:S01]  /*244c0*/  FADD.FTZ R115, R115, R138 ;  /* 0x0000008a73737221 */ /* 0x000fe20000010000 */
[----:B------:R-:W-:Y:S03]  /*244d0*/  FADD.FTZ R105, R105, R106 ;  /* 0x0000006a69697221 */ /* 0x000fe60000010000 */
[----:B------:R-:W-:Y:S01]  /*244e0*/  FADD.FTZ R112, R112, R115 ;  /* 0x0000007370707221 */ /* 0x000fe20000010000 */
[C---:B-----5:R-:W-:Y:S05]  /*244f0*/  HMMA.16816.F32 R4, R68.reuse, R76, R4 ;  /* 0x0000004c4404723c */ /* 0x060fea0000001804 */
[----:B------:R-:W-:Y:S01]  /*24500*/  FADD.FTZ R3, R107, R112 ;  /* 0x000000706b037221 */ /* 0x000fe20000010000 */
[----:B------:R-:W-:Y:S02]  /*24510*/  FADD.FTZ R2, R104, R105 ;  /* 0x0000006968027221 */ /* 0x000fe40000010000 */
[C---:B------:R-:W-:Y:S01]  /*24520*/  HMMA.16816.F32 R8, R68.reuse, R78, R8 ;  /* 0x0000004e4408723c */ /* 0x040fe20000001808 */
[----:B------:R-:W-:Y:S02]  /*24530*/  LDSM.16.MT88.4 R76, [R211+0xd000] ;  /* 0x00d00000d34c783b */ /* 0x000fe40000004200 */
[----:B------:R-:W-:Y:S01]  /*24540*/  FADD.FTZ R3, R114, R3 ;  /* 0x0000000372037221 */ /* 0x000fe20000010000 */
[----:B------:R-:W-:Y:S04]  /*24550*/  FADD.FTZ R2, R113, R2 ;  /* 0x0000000271027221 */ /* 0x000fe80000010000 */
        /* <DEDUP_REMOVED lines=35> */
[----:B------:R-:W3:Y:S02]  /*24790*/  LDSM.16.MT88.4 R76, [R211+0xd800] ;  /* 0x00d80000d34c783b */ /* 0x000ee40000004200 */
[----:B-1----:R-:W-:Y:S04]  /*247a0*/  FADD.FTZ R2, R182, R167 ;  /* 0x000000a7b6027221 */ /* 0x002fe80000010000 */
[----:B------:R-:W-:Y:S01]  /*247b0*/  FADD.FTZ R2, R181, R2 ;  /* 0x00000002b5027221 */ /* 0x000fe20000010000 */
[C---:B------:R-:W-:Y:S08]  /*247c0*/  HMMA.16816.F32 R12, R68.reuse, R80, R12 ;  /* 0x00000050440c723c */ /* 0x040ff0000000180c */
[C---:B------:R-:W-:Y:S01]  /*247d0*/  HMMA.16816.F32 R16, R68.reuse, R82, R16 ;  /* 0x000000524410723c */ /* 0x040fe20000001810 */
[----:B------:R-:W1:Y:S07]  /*247e0*/  LDSM.16.MT88.4 R80, [R210+0xd800] ;  /* 0x00d80000d250783b */ /* 0x000e6e0000004200 */
[C---:B----4-:R-:W-:Y:S08]  /*247f0*/  HMMA.16816.F32 R20, R68.reuse, R88, R20 ;  /* 0x000000584414723c */ /* 0x050ff00000001814 */
        /* <DEDUP_REMOVED lines=10> */
[C---:B--2---:R-:W-:Y:S08]  /*248a0*/  HMMA.16816.F32 R44, R68.reuse, R84, R44 ;  /* 0x00000054442c723c */ /* 0x044ff0000000182c */
[C---:B------:R-:W-:Y:S01]  /*248b0*/  HMMA.16816.F32 R48, R68.reuse, R86, R48 ;  /* 0x000000564430723c */ /* 0x040fe20000001830 */
[----:B------:R-:W2:Y:S07]  /*248c0*/  LDSM.16.MT88.4 R84, [R139+0x1800] ;  /* 0x001800008b54783b */ /* 0x000eae0000004200 */
[C---:B------:R-:W-:Y:S03]  /*248d0*/  HMMA.16816.F32 R52, R68.reuse, R100, R52 ;  /* 0x000000644434723c */ /* 0x040fe60000001834 */
[--C-:B------:R-:W-:Y:S01]  /*248e0*/  FFMA.FTZ R100, R177, UR4, -R152.reuse ;  /* 0x00000004b1647c23 */ /* 0x100fe20008010898 */
[----:B------:R-:W-:Y:S01]  /*248f0*/  FFMA.FTZ R101, R189, UR4, -R152 ;  /* 0x00000004bd657c23 */ /* 0x000fe20008010898 */
[----:B------:R4:W-:Y:S03]  /*24900*/  MUFU.EX2 R177, R96 ;  /* 0x0000006000b17308 */ /* 0x0009e60000000800 */
[C---:B------:R-:W-:Y:S07]  /*24910*/  HMMA.16816.F32 R56, R68.reuse, R102, R56 ;  /* 0x000000664438723c */ /* 0x040fee0000001838 */
[----:B------:R5:W1:Y:S10]  /*24920*/  MUFU.EX2 R186, R100 ;  /* 0x0000006400ba7308 */ /* 0x000a740000000800 */
[----:B------:R2:W-:Y:S01]  /*24930*/  MUFU.EX2 R189, R191 ;  /* 0x000000bf00bd7308 */ /* 0x0005e20000000800 */
[C---:B---3--:R-:W-:Y:S01]  /*24940*/  HMMA.16816.F32 R60, R68.reuse, R72, R60 ;  /* 0x00000048443c723c */ /* 0x048fe2000000183c */
[----:B----4-:R-:W3:Y:S02]  /*24950*/  LDSM.16.MT88.4 R96, [R210+0x11800] ;  /* 0x01180000d260783b */ /* 0x010ee40000004200 */
        /* <DEDUP_REMOVED lines=8> */
[----:B--2---:R-:W-:Y:S01]  /*249e0*/  FFMA.FTZ R191, R178, UR4, -R151 ;  /* 0x00000004b2bf7c23 */ /* 0x004fe20008010897 */
[----:B------:R-:W-:Y:S07]  /*249f0*/  F2FP.F16.F32.PACK_AB R71, R184, R185 ;  /* 0x000000b9b847723e */ /* 0x000fee00000000ff */
[----:B------:R1:W-:Y:S01]  /*24a00*/  MUFU.EX2 R178, R109 ;  /* 0x0000006d00b27308 */ /* 0x0003e20000000800 */
[----:B------:R-:W-:Y:S09]  /*24a10*/  FADD.FTZ R177, R177, R2 ;  /* 0x00000002b1b17221 */ /* 0x000ff20000010000 */
[----:B------:R-:W2:Y:S01]  /*24a20*/  MUFU.EX2 R191, R191 ;  /* 0x000000bf00bf7308 */ /* 0x000ea20000000800 */
        /* <DEDUP_REMOVED lines=9> */
[----:B------:R-:W2:Y:S02]  /*24ac0*/  LDSM.16.MT88.4 R80, [R211+0xe000] ;  /* 0x00e00000d350783b */ /* 0x000ea40000004200 */
        /* <DEDUP_REMOVED lines=11> */
[C---:B---3--:R-:W-:Y:S08]  /*24b80*/  HMMA.16816.F32 R44, R68.reuse, R96, R44 ;  /* 0x00000060442c723c */ /* 0x048ff0000000182c */
[C---:B------:R-:W-:Y:S01]  /*24b90*/  HMMA.16816.F32 R48, R68.reuse, R98, R48 ;  /* 0x000000624430723c */ /* 0x040fe20000001830 */
[----:B------:R-:W3:Y:S07]  /*24ba0*/  LDSM.16.MT88.4 R96, [R211+0x12000] ;  /* 0x01200000d360783b */ /* 0x000eee0000004200 */
        /* <DEDUP_REMOVED lines=11> */
[----:B--2---:R-:W-:Y:S03]  /*24c60*/  F2FP.F16.F32.PACK_AB R71, R191, R178 ;  /* 0x000000b2bf47723e */ /* 0x004fe600000000ff */
[----:B------:R-:W-:Y:S04]  /*24c70*/  FADD.FTZ R179, R179, R192 ;  /* 0x000000c0b3b37221 */ /* 0x000fe80000010000 */
[C---:B------:R-:W-:Y:S03]  /*24c80*/  HMMA.16816.F32 R4, R68.reuse, R80, R4 ;  /* 0x000000504404723c */ /* 0x040fe60000001804 */
[----:B------:R-:W-:Y:S05]  /*24c90*/  FADD.FTZ R180, R180, R179 ;  /* 0x000000b3b4b47221 */ /* 0x000fea0000010000 */
        /* <DEDUP_REMOVED lines=14> */
[C---:B------:R-:W-:Y:S03]  /*24d80*/  HMMA.16816.F32 R44, R68.reuse, R100, R44 ;  /* 0x00000064442c723c */ /* 0x040fe6000000182c */
[--C-:B------:R-:W-:Y:S01]  /*24d90*/  FFMA.FTZ R101, R176, UR4, -R151.reuse ;  /* 0x00000004b0657c23 */ /* 0x100fe20008010897 */
[--C-:B------:R-:W-:Y:S01]  /*24da0*/  FFMA.FTZ R100, R170, UR4, -R151.reuse ;  /* 0x00000004aa647c23 */ /* 0x100fe20008010897 */
[----:B------:R1:W2:Y:S03]  /*24db0*/  MUFU.EX2 R176, R109 ;  /* 0x0000006d00b07308 */ /* 0x0002a60000000800 */
[C---:B------:R-:W-:Y:S07]  /*24dc0*/  HMMA.16816.F32 R48, R68.reuse, R102, R48 ;  /* 0x000000664430723c */ /* 0x040fee0000001830 */
[----:B------:R-:W-:Y:S10]  /*24dd0*/  MUFU.EX2 R170, R101 ;  /* 0x0000006500aa7308 */ /* 0x000ff40000000800 */
[----:B------:R4:W3:Y:S01]  /*24de0*/  MUFU.EX2 R163, R100 ;  /* 0x0000006400a37308 */ /* 0x0008e20000000800 */
        /* <DEDUP_REMOVED lines=10> */
[----:B--2---:R-:W-:Y:S01]  /*24e90*/  F2FP.F16.F32.PACK_AB R68, R176, R173 ;  /* 0x000000adb044723e */ /* 0x004fe200000000ff */
[----:B------:R-:W-:Y:S01]  /*24ea0*/  FADD.FTZ R173, R173, R180 ;  /* 0x000000b4adad7221 */ /* 0x000fe20000010000 */
[----:B---3--:R-:W-:Y:S02]  /*24eb0*/  F2FP.F16.F32.PACK_AB R69, R163, R170 ;  /* 0x000000aaa345723e */ /* 0x008fe400000000ff */
        /* <DEDUP_REMOVED lines=134> */
.L_x_3914:
        /* <DEDUP_REMOVED lines=13> */
[--C-:B------:R-:W-:Y:S01]  /*257f0*/  SHF.R.U32.HI R0, RZ, 0x2, R205.reuse ;  /* 0x00000002ff007819 */ /* 0x100fe200000116cd */
[----:B------:R-:W3:Y:S01]  /*25800*/  S2UR UR9, SR_CTAID.Z ;  /* 0x00000000000979c3 */ /* 0x000ee20000002700 */
[----:B------:R-:W-:Y:S02]  /*25810*/  LOP3.LUT P6, RZ, R205, 0x3, RZ, 0xc0, !PT ;  /* 0x00000003cdff7812 */ /* 0x000fe400078cc0ff */
[----:B------:R-:W-:Y:S02]  /*25820*/  SHF.R.U32.HI R205, RZ, 0x4, R205 ;  /* 0x00000004ffcd7819 */ /* 0x000fe400000116cd */
[----:B------:R-:W-:Y:S01]  /*25830*/  LOP3.LUT R11, R206, 0x30, RZ, 0xc0, !PT ;  /* 0x00000030ce0b7812 */ /* 0x000fe200078ec0ff */
[----:B-1----:R-:W-:Y:S01]  /*25840*/  FADD.FTZ R7, R7, R230 ;  /* 0x000000e607077221 */ /* 0x002fe20000010000 */
[----:B--2---:R-:W-:Y:S01]  /*25850*/  USHF.L.U32 UR8, UR8, 0x6, URZ ;  /* 0x0000000608087899 */ /* 0x004fe200080006ff */
[----:B------:R-:W-:Y:S01]  /*25860*/  LOP3.LUT R8, R207, R8, RZ, 0xfc, !PT ;  /* 0x00000008cf087212 */ /* 0x000fe200078efcff */
[----:B----4-:R-:W-:-:S02]  /*25870*/  FADD.FTZ R6, R6, R231 ;  /* 0x000000e706067221 */ /* 0x010fc40000010000 */
[----:B------:R-:W1:Y:S01]  /*25880*/  SHFL.BFLY PT, R4, R7, 0x1, 0x1f ;  /* 0x0c201f0007047f89 */ /* 0x000e6200000e0000 */
[----:B------:R-:W-:Y:S02]  /*25890*/  LEA R8, R8, UR5, 0x2 ;  /* 0x0000000508087c11 */ /* 0x000fe4000f8e10ff */
[----:B------:R-:W-:Y:S01]  /*258a0*/  IADD3 R134, PT, PT, R216, -UR8, RZ ;  /* 0x80000008d8867c10 */ /* 0x000fe2000fffe0ff */
[----:B------:R-:W2:Y:S01]  /*258b0*/  SHFL.BFLY PT, R5, R6, 0x1, 0x1f ;  /* 0x0c201f0006057f89 */ /* 0x000ea200000e0000 */
[----:B------:R-:W-:Y:S02]  /*258c0*/  SEL R209, R209, 0xffffffe0, !P0 ;  /* 0xffffffe0d1d17807 */ /* 0x000fe40004000000 */
        /* <DEDUP_REMOVED lines=114> */
[----:B------:R-:W-:Y:S01]  /*25ff0*/  STS.64 [R16+0x800], R106 ;  /* 0x0008006a10007388 */ /* 0x000fe20000000a00 */
[----:B-1----:R-:W-:-:S03]  /*26000*/  @P4 FMUL.FTZ R4, R4, 0.69314718246459960938 ;  /* 0x3f31721804044820 */ /* 0x002fc60000410000 */
[----:B------:R-:W-:Y:S01]  /*26010*/  STS.64 [R209], R100 ;  /* 0x00000064d1007388 */ /* 0x000fe20000000a00 */
[----:B------:R-:W1:Y:S01]  /*26020*/  @P3 LDC R15, c[0x0][0x458] ;  /* 0x00011600ff0f3b82 */ /* 0x000e620000000800 */
[----:B-----5:R-:W-:Y:S02]  /*26030*/  IMAD R10, R10, UR10, R217 ;  /* 0x0000000a0a0a7c24 */ /* 0x020fe4000f8e02d9 */
[----:B------:R-:W-:Y:S01]  /*26040*/  STS.64 [R209+0x800], R102 ;  /* 0x00080066d1007388 */ /* 0x000fe20000000a00 */
[----:B--2---:R-:W-:-:S03]  /*26050*/  @P3 FMUL.FTZ R5, R5, 0.69314718246459960938 ;  /* 0x3f31721805053820 */ /* 0x004fc60000410000 */
        /* <DEDUP_REMOVED lines=11> */
[----:B---3--:R-:W-:-:S03]  /*26110*/  IMAD R8, R7, R8, UR9 ;  /* 0x0000000907087e24 */ /* 0x008fc6000f8e0208 */
        /* <DEDUP_REMOVED lines=8> */
[----:B----4-:R-:W-:Y:S01]  /*261a0*/  @P4 FFMA.FTZ R80, R133, R18, R4 ;  /* 0x0000001285504223 */ /* 0x010fe20000010004 */
[----:B------:R-:W-:Y:S01]  /*261b0*/  BAR.SYNC.DEFER_BLOCKING 0x0 ;  /* 0x0000000000007b1d */ /* 0x000fe20000010000 */
[----:B---3--:R-:W-:Y:S01]  /*261c0*/  MOV R76, 0xff800000 ;  /* 0xff800000004c7802 */ /* 0x008fe20000000f00 */
[----:B------:R-:W-:Y:S02]  /*261d0*/  IMAD R77, R8, R11, UR8 ;  /* 0x00000008084d7e24 */ /* 0x000fe4000f8e020b */
[----:B-1----:R-:W-:Y:S01]  /*261e0*/  @P3 FFMA.FTZ R76, R132, R15, R5 ;  /* 0x0000000f844c3223 */ /* 0x002fe20000010005 */
[----:B-----5:R-:W-:Y:S01]  /*261f0*/  LOP3.LUT R73, R204, 0x1f80, RZ, 0xc0, !PT ;  /* 0x00001f80cc497812 */ /* 0x020fe200078ec0ff */
[----:B------:R-:W-:Y:S01]  /*26200*/  IMAD R68, R77, UR4, RZ ;  /* 0x000000044d447c24 */ /* 0x000fe2000f8e02ff */
        /* <DEDUP_REMOVED lines=19> */
[----:B--2---:R-:W-:Y:S01]  /*26340*/  VIADD R3, R216, -UR8 ;  /* 0x80000008d8037c36 */ /* 0x004fe20008000000 */
        /* <DEDUP_REMOVED lines=9> */
.L_x_3920:
[----:B------:R-:W-:Y:S05]  /*263e0*/  BSYNC.RECONVERGENT B0 ;  /* 0x0000000000007941 */ /* 0x000fea0003800200 */
.L_x_3919:
[-C--:B------:R-:W-:Y:S01]  /*263f0*/  ISETP.GE.AND P6, PT, R205, R134.reuse, PT ;  /* 0x00000086cd00720c */ /* 0x080fe20003fc6270 */
[----:B------:R-:W-:Y:S01]  /*26400*/  BSSY.RECONVERGENT B0, `(.L_x_3921) ;  /* 0x0000011000007945 */ /* 0x000fe20003800200 */
[----:B------:R-:W-:Y:S01]  /*26410*/  LOP3.LUT R73, R73, 0x3c, R2, 0xf8, !PT ;  /* 0x0000003c49497812 */ /* 0x000fe200078ef802 */
[----:B--2---:R-:W-:Y:S01]  /*26420*/  VIADD R3, R205, 0x30 ;  /* 0x00000030cd037836 */ /* 0x004fe20000000000 */
[----:B------:R-:W-:Y:S02]  /*26430*/  ISETP.GE.AND P4, PT, R69, R134, PT ;  /* 0x000000864500720c */ /* 0x000fe40003f86270 */
[----:B------:R-:W-:Y:S02]  /*26440*/  LOP3.LUT R70, R2, 0x3c, RZ, 0xc0, !PT ;  /* 0x0000003c02467812 */ /* 0x000fe400078ec0ff */
[----:B------:R-:W-:Y:S02]  /*26450*/  IADD3 R69, P3, PT, R68, R73, RZ ;  /* 0x0000004944457210 */ /* 0x000fe40007f7e0ff */
        /* <DEDUP_REMOVED lines=11> */
.L_x_3922:
[----:B------:R-:W-:Y:S05]  /*26510*/  BSYNC.RECONVERGENT B0 ;  /* 0x0000000000007941 */ /* 0x000fea0003800200 */
.L_x_3921:
[----:B------:R-:W-:Y:S01]  /*26520*/  BSSY.RECONVERGENT B0, `(.L_x_3923) ;  /* 0x0000011000007945 */ /* 0x000fe20003800200 */
[----:B------:R-:W-:Y:S02]  /*26530*/  ISETP.GE.AND P3, PT, R3, R134, PT ;  /* 0x000000860300720c */ /* 0x000fe40003f66270 */
[----:B------:R-:W-:Y:S01]  /*26540*/  IADD3 R205, PT, PT, R205, 0x38, RZ ;  /* 0x00000038cdcd7810 */ /* 0x000fe20007ffe0ff */
[----:B------:R-:W-:Y:S10]  /*26550*/  @P2 BRA `(.L_x_3924) ;  /* 0x0000000000342947 */ /* 0x000ff40003800000 */
        /* <DEDUP_REMOVED lines=13> */
.L_x_3924:
[----:B------:R-:W-:Y:S05]  /*26630*/  BSYNC.RECONVERGENT B0 ;  /* 0x0000000000007941 */ /* 0x000fea0003800200 */
.L_x_3923:
        /* <DEDUP_REMOVED lines=16> */
.L_x_3926:
[----:B------:R-:W-:Y:S05]  /*26740*/  BSYNC.RECONVERGENT B0 ;  /* 0x0000000000007941 */ /* 0x000fea0003800200 */
.L_x_3925:
        /* <DEDUP_REMOVED lines=13> */
.L_x_3928:
[----:B------:R-:W-:Y:S05]  /*26820*/  BSYNC.RECONVERGENT B0 ;  /* 0x0000000000007941 */ /* 0x000fea0003800200 */
.L_x_3927:
        /* <DEDUP_REMOVED lines=13> */
.L_x_3930:
[----:B------:R-:W-:Y:S05]  /*26900*/  BSYNC.RECONVERGENT B0 ;  /* 0x0000000000007941 */ /* 0x000fea0003800200 */
.L_x_3929:
        /* <DEDUP_REMOVED lines=13> */
.L_x_3932:
[----:B------:R-:W-:Y:S05]  /*269e0*/  BSYNC.RECONVERGENT B0 ;  /* 0x0000000000007941 */ /* 0x000fea0003800200 */
.L_x_3931:
        /* <DEDUP_REMOVED lines=13> */
.L_x_3934:
[----:B------:R-:W-:Y:S05]  /*26ac0*/  BSYNC.RECONVERGENT B0 ;  /* 0x0000000000007941 */ /* 0x000fea0003800200 */
.L_x_3933:
        /* <DEDUP_REMOVED lines=14> */
.L_x_3935:
        /* <DEDUP_REMOVED lines=13> */
.L_x_7237:


//--------------------- .text._ZN5flash32flash_fwd_splitkv_combine_kernelI23Flash_fwd_kernel_traitsILi128ELi64ELi64ELi4ELb0ELb0EN7cutlass6half_tE19Flash_kernel_traitsILi128ELi64ELi64ELi4ES3_EELi4ELi7ELb0EEEvNS_16Flash_fwd_paramsE --------------------------
	.section	.text._ZN5flash32flash_fwd_splitkv_combine_kernelI23Flash_fwd_kernel_traitsILi128ELi64ELi64ELi4ELb0ELb0EN7cutlass6half_tE19Flash_kernel_traitsILi128ELi64ELi64ELi4ES3_EELi4ELi7ELb0EEEvNS_16Flash_fwd_paramsE,"ax",@progbits
	.align	128
        .global         _ZN5flash32flash_fwd_splitkv_combine_kernelI23Flash_fwd_kernel_traitsILi128ELi64ELi64ELi4ELb0ELb0EN7cutlass6half_tE19Flash_kernel_traitsILi128ELi64ELi64ELi4ES3_EELi4ELi7ELb0EEEvNS_16Flash_fwd_paramsE
        .type           _ZN5flash32flash_fwd_splitkv_combine_kernelI23Flash_fwd_kernel_traitsILi128ELi64ELi64ELi4ELb0ELb0EN7cutlass6half_tE19Flash_kernel_traitsILi128ELi64ELi64ELi4ES3_EELi4ELi7ELb0EEEvNS_16Flash_fwd_paramsE,@function
        .size           _ZN5flash32flash_fwd_splitkv_combine_kernelI23Flash_fwd_kernel_traitsILi128ELi64ELi64ELi4ELb0ELb0EN7cutlass6half_tE19Flash_kernel_traitsILi128ELi64ELi64ELi4ES3_EELi4ELi7ELb0EEEvNS_16Flash_fwd_paramsE,(.L_x_7182 - _ZN5flash32flash_fwd_splitkv_combine_kernelI23Flash_fwd_kernel_traitsILi128ELi64ELi64ELi4ELb0ELb0EN7cutlass6half_tE19Flash_kernel_traitsILi128ELi64ELi64ELi4ES3_EELi4ELi7ELb0EEEvNS_16Flash_fwd_paramsE)
        .other          _ZN5flash32flash_fwd_splitkv_combine_kernelI23Flash_fwd_kernel_traitsILi128ELi64ELi64ELi4ELb0ELb0EN7cutlass6half_tE19Flash_kernel_traitsILi128ELi64ELi64ELi4ES3_EELi4ELi7ELb0EEEvNS_16Flash_fwd_paramsE,@"STO_CUDA_ENTRY STV_DEFAULT"
_ZN5flash32flash_fwd_splitkv_combine_kernelI23Flash_fwd_kernel_traitsILi128ELi64ELi64ELi4ELb0ELb0EN7cutlass6half_tE19Flash_kernel_traitsILi128ELi64ELi64ELi4ES3_EELi4ELi7ELb0EEEvNS_16Flash_fwd_paramsE:
.text._ZN5flash32flash_fwd_splitkv_combine_kernelI23Flash_fwd_kernel_traitsILi128ELi64ELi64ELi4ELb0ELb0EN7cutlass6half_tE19Flash_kernel_traitsILi128ELi64ELi64ELi4ES3_EELi4ELi7ELb0EEEvNS_16Flash_fwd_paramsE:
        /* <DEDUP_REMOVED lines=38> */
.L_x_3936:
[----:B------:R-:W-:Y:S01]  /*0260*/  IMAD.U32 R20, RZ, RZ, UR20 ;  /* 0x00000014ff147e24 */ /* 0x000fe2000f8e00ff */
[----:B------:R-:W-:Y:S01]  /*0270*/  MOV R18, UR18 ;  /* 0x0000001200127c02 */ /* 0x000fe20008000f00 */
[----:B------:R-:W-:Y:S01]  /*0280*/  IMAD.U32 R17, RZ, RZ, UR14 ;  /* 0x0000000eff117e24 */ /* 0x000fe2000f8e00ff */
[----:B------:R-:W-:Y:S02]  /*0290*/  MOV R15, UR5 ;  /* 0x00000005000f7c02 */ /* 0x000fe40008000f00 */
[----:B------:R-:W-:Y:S02]  /*02a0*/  MOV R16, 0x2c0 ;  /* 0x000002c000107802 */ /* 0x000fe40000000f00 */
[----:B------:R-:W-:Y:S05]  /*02b0*/  CALL.REL.NOINC `($__internal_14_$__cuda_sm20_div_s64) ;  /* 0x0000004000d47944 */ /* 0x000fea0003c00000 */
[----:B------:R-:W-:-:S07]  /*02c0*/  MOV R16, R0 ;  /* 0x0000000000107202 */ /* 0x000fce0000000f00 */
.L_x_3937:
        /* <DEDUP_REMOVED lines=30> */
.L_x_3939:
[----:B------:R-:W-:Y:S02]  /*04b0*/  MOV R20, R16 ;  /* 0x0000001000147202 */ /* 0x000fe40000000f00 */
[----:B------:R-:W-:Y:S02]  /*04c0*/  MOV R16, 0x4e0 ;  /* 0x000004e000107802 */ /* 0x000fe40000000f00 */
[----:B------:R-:W-:Y:S05]  /*04d0*/  CALL.REL.NOINC `($__internal_14_$__cuda_sm20_div_s64) ;  /* 0x00000040004c7944 */ /* 0x000fea0003c00000 */
[----:B------:R-:W-:Y:S02]  /*04e0*/  MOV R6, R0 ;  /* 0x0000000000067202 */ /* 0x000fe40000000f00 */
[----:B------:R-:W-:Y:S02]  /*04f0*/  MOV R7, R17 ;  /* 0x0000001100077202 */ /* 0x000fe40000000f00 */
.L_x_3940:
[----:B------:R-:W-:Y:S05]  /*0500*/  BSYNC.RECONVERGENT B0 ;  /* 0x0000000000007941 */ /* 0x000fea0003800200 */
.L_x_3938:
        /* <DEDUP_REMOVED lines=58> */
.L_x_3942:
[----:B------:R-:W-:Y:S01]  /*08b0*/  IMAD.MOV.U32 R20, RZ, RZ, R18 ;  /* 0x000000ffff147224 */ /* 0x000fe200078e0012 */
[----:B------:R-:W-:Y:S01]  /*08c0*/  MOV R18, R12 ;  /* 0x0000000c00127202 */ /* 0x000fe20000000f00 */
[----:B------:R-:W-:Y:S01]  /*08d0*/  IMAD.MOV.U32 R17, RZ, RZ, R15 ;  /* 0x000000ffff117224 */ /* 0x000fe200078e000f */
[----:B------:R-:W-:Y:S02]  /*08e0*/  MOV R15, R30 ;  /* 0x0000001e000f7202 */ /* 0x000fe40000000f00 */
[----:B------:R-:W-:Y:S02]  /*08f0*/  MOV R16, 0x910 ;  /* 0x0000091000107802 */ /* 0x000fe40000000f00 */
[----:B------:R-:W-:Y:S05]  /*0900*/  CALL.REL.NOINC `($__internal_14_$__cuda_sm20_div_s64) ;  /* 0x0000003c00407944 */ /* 0x000fea0003c00000 */
[----:B------:R-:W-:Y:S02]  /*0910*/  MOV R16, R0 ;  /* 0x0000000000107202 */ /* 0x000fe40000000f00 */
.L_x_3943:
[----:B------:R-:W-:Y:S05]  /*0920*/  BSYNC.RECONVERGENT B0 ;  /* 0x0000000000007941 */ /* 0x000fea0003800200 */
.L_x_3941:
        /* <DEDUP_REMOVED lines=125> */
.L_x_3945:
[----:B------:R-:W-:Y:S01]  /*1100*/  IMAD.MOV.U32 R20, RZ, RZ, R16 ;  /* 0x000000ffff147224 */ /* 0x000fe200078e0010 */
[----:B------:R-:W-:Y:S01]  /*1110*/  MOV R18, R11 ;  /* 0x0000000b00127202 */ /* 0x000fe20000000f00 */
[----:B------:R-:W-:Y:S01]  /*1120*/  IMAD.MOV.U32 R15, RZ, RZ, R3 ;  /* 0x000000ffff0f7224 */ /* 0x000fe200078e0003 */
[----:B------:R-:W-:Y:S02]  /*1130*/  MOV R16, 0x1150 ;  /* 0x0000115000107802 */ /* 0x000fe40000000f00 */
[----:B------:R-:W-:Y:S05]  /*1140*/  CALL.REL.NOINC `($__internal_14_$__cuda_sm20_div_s64) ;  /* 0x0000003400307944 */ /* 0x000fea0003c00000 */
[----:B------:R-:W-:Y:S02]  /*1150*/  MOV R34, R0 ;  /* 0x0000000000227202 */ /* 0x000fe40000000f00 */
[----:B------:R-:W-:Y:S02]  /*1160*/  MOV R35, R17 ;  /* 0x0000001100237202 */ /* 0x000fe40000000f00 */
.L_x_3946:
[----:B------:R-:W-:Y:S05]  /*1170*/  BSYNC.RECONVERGENT B0 ;  /* 0x0000000000007941 */ /* 0x000fea0003800200 */
.L_x_3944:
        /* <DEDUP_REMOVED lines=57> */
.L_x_3948:
[----:B------:R-:W-:Y:S01]  /*1510*/  IMAD.MOV.U32 R20, RZ, RZ, R6 ;  /* 0x000000ffff147224 */ /* 0x000fe200078e0006 */
[----:B------:R-:W-:Y:S01]  /*1520*/  MOV R17, R7 ;  /* 0x0000000700117202 */ /* 0x000fe20000000f00 */
[----:B------:R-:W-:Y:S01]  /*1530*/  IMAD.MOV.U32 R18, RZ, RZ, R10 ;  /* 0x000000ffff127224 */ /* 0x000fe200078e000a */
[----:B------:R-:W-:Y:S02]  /*1540*/  MOV R16, 0x1560 ;  /* 0x0000156000107802 */ /* 0x000fe40000000f00 */
[----:B------:R-:W-:Y:S05]  /*1550*/  CALL.REL.NOINC `($__internal_14_$__cuda_sm20_div_s64) ;  /* 0x00000030002c7944 */ /* 0x000fea0003c00000 */
[----:B------:R-:W-:Y:S02]  /*1560*/  MOV R18, R0 ;  /* 0x0000000000127202 */ /* 0x000fe40000000f00 */
[----:B------:R-:W-:Y:S02]  /*1570*/  MOV R19, R17 ;  /* 0x0000001100137202 */ /* 0x000fe40000000f00 */
.L_x_3949:
[----:B------:R-:W-:Y:S05]  /*1580*/  BSYNC.RECONVERGENT B0 ;  /* 0x0000000000007941 */ /* 0x000fea0003800200 */
.L_x_3947:
        /* <DEDUP_REMOVED lines=292> */
.L_x_3953:
[----:B------:R-:W-:Y:S01]  /*27d0*/  IMAD.MOV.U32 R17, RZ, RZ, RZ ;  /* 0x000000ffff117224 */ /* 0x000fe200078e00ff */
[----:B------:R-:W-:Y:S02]  /*27e0*/  MOV R18, R32 ;  /* 0x0000002000127202 */ /* 0x000fe40000000f00 */
[----:B------:R-:W-:Y:S02]  /*27f0*/  MOV R16, 0x2810 ;  /* 0x0000281000107802 */ /* 0x000fe40000000f00 */
[----:B------:R-:W-:Y:S05]  /*2800*/  CALL.REL.NOINC `($__internal_14_$__cuda_sm20_div_s64) ;  /* 0x0000001c00807944 */ /* 0x000fea0003c00000 */
[----:B------:R-:W-:Y:S02]  /*2810*/  IADD3 R5, PT, PT, -R0, RZ, RZ ;  /* 0x000000ff00057210 */ /* 0x000fe40007ffe1ff */
[----:B------:R-:W-:-:S03]  /*2820*/  MOV R33, R17 ;  /* 0x0000001100217202 */ /* 0x000fc60000000f00 */
[----:B------:R-:W-:Y:S01]  /*2830*/  IMAD R20, R32, R5, R20 ;  /* 0x0000000520147224 */ /* 0x000fe200078e0214 */
[----:B------:R-:W-:-:S07]  /*2840*/  MOV R32, R0 ;  /* 0x0000000000207202 */ /* 0x000fce0000000f00 */
.L_x_3954:
        /* <DEDUP_REMOVED lines=59> */
.L_x_3956:
[----:B------:R-:W-:Y:S01]  /*2c00*/  IMAD.MOV.U32 R20, RZ, RZ, R32 ;  /* 0x000000ffff147224 */ /* 0x000fe200078e0020 */
[----:B------:R-:W-:Y:S01]  /*2c10*/  MOV R17, R33 ;  /* 0x0000002100117202 */ /* 0x000fe20000000f00 */
[----:B------:R-:W-:Y:S01]  /*2c20*/  IMAD.MOV.U32 R18, RZ, RZ, R30 ;  /* 0x000000ffff127224 */ /* 0x000fe200078e001e */
[----:B------:R-:W-:Y:S02]  /*2c30*/  MOV R16, 0x2c50 ;  /* 0x00002c5000107802 */ /* 0x000fe40000000f00 */
[----:B------:R-:W-:Y:S05]  /*2c40*/  CALL.REL.NOINC `($__internal_14_$__cuda_sm20_div_s64) ;  /* 0x0000001800707944 */ /* 0x000fea0003c00000 */
[----:B------:R-:W-:-:S05]  /*2c50*/  IADD3 R31, PT, PT, -R0, RZ, RZ ;  /* 0x000000ff001f7210 */ /* 0x000fca0007ffe1ff */
[----:B------:R-:W-:Y:S02]  /*2c60*/  IMAD R31, R31, R30, R32 ;  /* 0x0000001e1f1f7224 */ /* 0x000fe400078e0220 */
.L_x_3957:
[----:B------:R-:W-:Y:S05]  /*2c70*/  BSYNC.RECONVERGENT B0 ;  /* 0x0000000000007941 */ /* 0x000fea0003800200 */
.L_x_3955:
        /* <DEDUP_REMOVED lines=161> */
.L_x_3952:
[----:B------:R-:W0:Y:S01]  /*3690*/  LDC.64 R2, c[0x0][0x420] ;  /* 0x00010800ff027b82 */ /* 0x000e220000000a00 */
[----:B------:R-:W-:-:S05]  /*36a0*/  IADD3 R0, PT, PT, R13, UR19, RZ ;  /* 0x000000130d007c10 */ /* 0x000fca000fffe0ff */
[----:B0-----:R-:W-:-:S05]  /*36b0*/  IMAD.WIDE.U32 R2, R0, 0x4, R2 ;  /* 0x0000000400027825 */ /* 0x001fca00078e0002 */
[----:B------:R1:W-:Y:S02]  /*36c0*/  STG.E desc[UR8][R2.64], R22 ;  /* 0x0000001602007986 */ /* 0x0003e4000c101908 */
.L_x_3951:
[----:B------:R-:W-:Y:S05]  /*36d0*/  BSYNC.RECONVERGENT B1 ;  /* 0x0000000000017941 */ /* 0x000fea0003800200 */
.L_x_3950:
        /* <DEDUP_REMOVED lines=71> */
.L_x_3968:
        /* <DEDUP_REMOVED lines=9> */
.L_x_3961:
[----:B------:R-:W-:Y:S05]  /*3be0*/  BSYNC.RECONVERGENT B0 ;  /* 0x0000000000007941 */ /* 0x000fea0003800200 */
.L_x_3960:
        /* <DEDUP_REMOVED lines=12> */
.L_x_3963:
[----:B------:R-:W-:Y:S05]  /*3cb0*/  BSYNC.RECONVERGENT B0 ;  /* 0x0000000000007941 */ /* 0x000fea0003800200 */
.L_x_3962:
        /* <DEDUP_REMOVED lines=12> */
.L_x_3965:
[----:B------:R-:W-:Y:S05]  /*3d80*/  BSYNC.RECONVERGENT B0 ;  /* 0x0000000000007941 */ /* 0x000fea0003800200 */
.L_x_3964:
        /* <DEDUP_REMOVED lines=12> */
.L_x_3967:
[----:B------:R-:W-:Y:S05]  /*3e50*/  BSYNC.RECONVERGENT B0 ;  /* 0x0000000000007941 */ /* 0x000fea0003800200 */
.L_x_3966:
        /* <DEDUP_REMOVED lines=11> */
.L_x_3959:
        /* <DEDUP_REMOVED lines=11> */
.L_x_3971:
        /* <DEDUP_REMOVED lines=8> */
.L_x_3970:
[----:B------:R-:W-:Y:S05]  /*4040*/  BSYNC.RECONVERGENT B0 ;  /* 0x0000000000007941 */ /* 0x000fea0003800200 */
.L_x_3969:
        /* <DEDUP_REMOVED lines=9> */
.L_x_3958:
        /* <DEDUP_REMOVED lines=83> */
        .weak           $__internal_14_$__cuda_sm20_div_s64
        .type           $__internal_14_$__cuda_sm20_div_s64,@function
        .size           $__internal_14_$__cuda_sm20_div_s64,(.L_x_7182 - $__internal_14_$__cuda_sm20_div_s64)
$__internal_14_$__cuda_sm20_div_s64:
        /* <DEDUP_REMOVED lines=86> */
[----:B------:R-:W-:Y:S06]  /*4b70*/  RET.REL.NODEC R28 `(_ZN5flash32flash_fwd_splitkv_combine_kernelI23Flash_fwd_kernel_traitsILi128ELi64ELi64ELi4ELb0ELb0EN7cutlass6half_tE19Flash_kernel_traitsILi128ELi64ELi64ELi4ES3_EELi4ELi7ELb0EEEvNS_16Flash_fwd_paramsE) ;  /* 0xffffffb41c207950 */ /* 0x000fec0003c3ffff */
.L_x_3972:
        /* <DEDUP_REMOVED lines=16> */
.L_x_7182:


//--------------------- .text._ZN5flash32flash_fwd_splitkv_combine_kernelI23Flash_fwd_kernel_traitsILi128ELi64ELi64ELi4ELb0ELb0EN7cutlass6half_tE19Flash_kernel_traitsILi128ELi64ELi64ELi4ES3_EELi4ELi6ELb0EEEvNS_16Flash_fwd_paramsE --------------------------
	.section	.text._ZN5flash32flash_fwd_splitkv_combine_kernelI23Flash_fwd_kernel_traitsILi128ELi64ELi64ELi4ELb0ELb0EN7cutlass6half_tE19Flash_kernel_traitsILi128ELi64ELi64ELi4ES3_EELi4ELi6ELb0EEEvNS_16Flash_fwd_paramsE,"ax",@progbits
	.align	128
        .global         _ZN5flash32flash_fwd_splitkv_combine_kernelI23Flash_fwd_kernel_traitsILi128ELi64ELi64ELi4ELb0ELb0EN7cutlass6half_tE19Flash_kernel_traitsILi128ELi64ELi64ELi4ES3_EELi4ELi6ELb0EEEvNS_16Flash_fwd_paramsE
        .type           _ZN5flash32flash_fwd_splitkv_combine_kernelI23Flash_fwd_kernel_traitsILi128ELi64ELi64ELi4ELb0ELb0EN7cutlass6half_tE19Flash_kernel_traitsILi128ELi64ELi64ELi4ES3_EELi4ELi6ELb0EEEvNS_16Flash_fwd_paramsE,@function
        .size           _ZN5flash32flash_fwd_splitkv_combine_kernelI23Flash_fwd_kernel_traitsILi128ELi64ELi64ELi4ELb0ELb0EN7cutlass6half_tE19Flash_kernel_traitsILi128ELi64ELi64ELi4ES3_EELi4ELi6ELb0EEEvNS_16Flash_fwd_paramsE,(.L_x_7183 - _ZN5flash32flash_fwd_splitkv_combine_kernelI23Flash_fwd_kernel_traitsILi128ELi64ELi64ELi4ELb0ELb0EN7cutlass6half_tE19Flash_kernel_traitsILi128ELi64ELi64ELi4ES3_EELi4ELi6ELb0EEEvNS_16Flash_fwd_paramsE)
        .other          _ZN5flash32flash_fwd_splitkv_combine_kernelI23Flash_fwd_kernel_traitsILi128ELi64ELi64ELi4ELb0ELb0EN7cutlass6half_tE19Flash_kernel_traitsILi128ELi64ELi64ELi4ES3_EELi4ELi6ELb0EEEvNS_16Flash_fwd_paramsE,@"STO_CUDA_ENTRY STV_DEFAULT"
_ZN5flash32flash_fwd_splitkv_combine_kernelI23Flash_fwd_kernel_traitsILi128ELi64ELi64ELi4ELb0ELb0EN7cutlass6half_tE19Flash_kernel_traitsILi128ELi64ELi64ELi4ES3_EELi4ELi6ELb0EEEvNS_16Flash_fwd_paramsE:
.text._ZN5flash32flash_fwd_splitkv_combine_kernelI23Flash_fwd_kernel_traitsILi128ELi64ELi64ELi4ELb0ELb0EN7cutlass6half_tE19Flash_kernel_traitsILi128ELi64ELi64ELi4ES3_EELi4ELi6ELb0EEEvNS_16Flash_fwd_paramsE:
        /* <DEDUP_REMOVED lines=38> */
.L_x_3973:
[----:B------:R-:W-:Y:S01]  /*0260*/  IMAD.U32 R14, RZ, RZ, UR21 ;  /* 0x00000015ff0e7e24 */ /* 0x000fe2000f8e00ff */
[----:B------:R-:W-:Y:S01]  /*0270*/  MOV R20, UR19 ;  /* 0x0000001300147c02 */ /* 0x000fe20008000f00 */
[----:B------:R-:W-:Y:S01]  /*0280*/  IMAD.U32 R19, RZ, RZ, UR15 ;  /* 0x0000000fff137e24 */ /* 0x000fe2000f8e00ff */
[----:B------:R-:W-:Y:S02]  /*0290*/  MOV R18, UR14 ;  /* 0x0000000e00127c02 */ /* 0x000fe40008000f00 */
[----:B------:R-:W-:Y:S02]  /*02a0*/  MOV R16, 0x2c0 ;  /* 0x000002c000107802 */ /* 0x000fe40000000f00 */
[----:B------:R-:W-:Y:S05]  /*02b0*/  CALL.REL.NOINC `($__internal_15_$__cuda_sm20_div_s64) ;  /* 0x0000003c00c47944 */ /* 0x000fea0003c00000 */
[----:B------:R-:W-:-:S07]  /*02c0*/  MOV R13, R11 ;  /* 0x0000000b000d7202 */ /* 0x000fce0000000f00 */
.L_x_3974:
        /* <DEDUP_REMOVED lines=30> */
.L_x_3976:
[----:B------:R-:W-:Y:S01]  /*04b0*/  IMAD.MOV.U32 R14, RZ, RZ, R12 ;  /* 0x000000ffff0e7224 */ /* 0x000fe200078e000c */
[----:B------:R-:W-:Y:S02]  /*04c0*/  MOV R19, R13 ;  /* 0x0000000d00137202 */ /* 0x000fe40000000f00 */
[----:B------:R-:W-:Y:S02]  /*04d0*/  MOV R16, 0x4f0 ;  /* 0x000004f000107802 */ /* 0x000fe40000000f00 */
[----:B------:R-:W-:Y:S05]  /*04e0*/  CALL.REL.NOINC `($__internal_15_$__cuda_sm20_div_s64) ;  /* 0x0000003c00387944 */ /* 0x000fea0003c00000 */
[----:B------:R-:W-:Y:S02]  /*04f0*/  MOV R4, R12 ;  /* 0x0000000c00047202 */ /* 0x000fe40000000f00 */
[----:B------:R-:W-:Y:S02]  /*0500*/  MOV R5, R11 ;  /* 0x0000000b00057202 */ /* 0x000fe40000000f00 */
.L_x_3977:
[----:B------:R-:W-:Y:S05]  /*0510*/  BSYNC.RECONVERGENT B0 ;  /* 0x0000000000007941 */ /* 0x000fea0003800200 */
.L_x_3975:
        /* <DEDUP_REMOVED lines=57> */
.L_x_3979:
[----:B------:R-:W-:Y:S01]  /*08b0*/  IMAD.MOV.U32 R14, RZ, RZ, R20 ;  /* 0x000000ffff0e7224 */ /* 0x000fe200078e0014 */
[----:B------:R-:W-:Y:S01]  /*08c0*/  MOV R20, R9 ;  /* 0x0000000900147202 */ /* 0x000fe20000000f00 */
[----:B------:R-:W-:Y:S01]  /*08d0*/  IMAD.MOV.U32 R19, RZ, RZ, R18 ;  /* 0x000000ffff137224 */ /* 0x000fe200078e0012 */
[----:B------:R-:W-:Y:S02]  /*08e0*/  MOV R18, R29 ;  /* 0x0000001d00127202 */ /* 0x000fe40000000f00 */
[----:B------:R-:W-:Y:S02]  /*08f0*/  MOV R16, 0x910 ;  /* 0x0000091000107802 */ /* 0x000fe40000000f00 */
[----:B------:R-:W-:Y:S05]  /*0900*/  CALL.REL.NOINC `($__internal_15_$__cuda_sm20_div_s64) ;  /* 0x0000003800307944 */ /* 0x000fea0003c00000 */
[----:B------:R-:W-:Y:S02]  /*0910*/  MOV R10, R12 ;  /* 0x0000000c000a7202 */ /* 0x000fe40000000f00 */
.L_x_3980:
[----:B------:R-:W-:Y:S05]  /*0920*/  BSYNC.RECONVERGENT B0 ;  /* 0x0000000000007941 */ /* 0x000fea0003800200 */
.L_x_3978:
        /* <DEDUP_REMOVED lines=124> */
.L_x_3982:
[----:B------:R-:W-:Y:S01]  /*10f0*/  IMAD.MOV.U32 R14, RZ, RZ, R10 ;  /* 0x000000ffff0e7224 */ /* 0x000fe200078e000a */
[----:B------:R-:W-:Y:S01]  /*1100*/  MOV R20, R8 ;  /* 0x0000000800147202 */ /* 0x000fe20000000f00 */
[----:B------:R-:W-:Y:S01]  /*1110*/  IMAD.MOV.U32 R19, RZ, RZ, R11 ;  /* 0x000000ffff137224 */ /* 0x000fe200078e000b */
[----:B------:R-:W-:Y:S02]  /*1120*/  MOV R18, R0 ;  /* 0x0000000000127202 */ /* 0x000fe40000000f00 */
[----:B------:R-:W-:Y:S02]  /*1130*/  MOV R16, 0x1150 ;  /* 0x0000115000107802 */ /* 0x000fe40000000f00 */
[----:B------:R-:W-:Y:S05]  /*1140*/  CALL.REL.NOINC `($__internal_15_$__cuda_sm20_div_s64) ;  /* 0x0000003000207944 */ /* 0x000fea0003c00000 */
[----:B------:R-:W-:Y:S02]  /*1150*/  MOV R32, R12 ;  /* 0x0000000c00207202 */ /* 0x000fe40000000f00 */
[----:B------:R-:W-:Y:S02]  /*1160*/  MOV R33, R11 ;  /* 0x0000000b00217202 */ /* 0x000fe40000000f00 */
.L_x_3983:
[----:B------:R-:W-:Y:S05]  /*1170*/  BSYNC.RECONVERGENT B0 ;  /* 0x0000000000007941 */ /* 0x000fea0003800200 */
.L_x_3981:
        /* <DEDUP_REMOVED lines=57> */
.L_x_3985:
[----:B------:R-:W-:Y:S01]  /*1510*/  IMAD.MOV.U32 R14, RZ, RZ, R4 ;  /* 0x000000ffff0e7224 */ /* 0x000fe200078e0004 */
[----:B------:R-:W-:Y:S01]  /*1520*/  MOV R19, R5 ;  /* 0x0000000500137202 */ /* 0x000fe20000000f00 */
[----:B------:R-:W-:Y:S01]  /*1530*/  IMAD.MOV.U32 R20, RZ, RZ, R7 ;  /* 0x000000ffff147224 */ /* 0x000fe200078e0007 */
[----:B------:R-:W-:Y:S02]  /*1540*/  MOV R16, 0x1560 ;  /* 0x0000156000107802 */ /* 0x000fe40000000f00 */
[----:B------:R-:W-:Y:S05]  /*1550*/  CALL.REL.NOINC `($__internal_15_$__cuda_sm20_div_s64) ;  /* 0x0000002c001c7944 */ /* 0x000fea0003c00000 */
[----:B------:R-:W-:Y:S02]  /*1560*/  MOV R14, R12 ;  /* 0x0000000c000e7202 */ /* 0x000fe40000000f00 */
[----:B------:R-:W-:Y:S02]  /*1570*/  MOV R15, R11 ;  /* 0x0000000b000f7202 */ /* 0x000fe40000000f00 */
.L_x_3986:
[----:B------:R-:W-:Y:S05]  /*1580*/  BSYNC.RECONVERGENT B0 ;  /* 0x0000000000007941 */ /* 0x000fea0003800200 */
.L_x_3984:
        /* <DEDUP_REMOVED lines=237> */
.L_x_3990:
[----:B------:R-:W-:Y:S01]  /*2460*/  IMAD.MOV.U32 R14, RZ, RZ, R2 ;  /* 0x000000ffff0e7224 */ /* 0x000fe200078e0002 */
[----:B------:R-:W-:Y:S01]  /*2470*/  MOV R19, RZ ;  /* 0x000000ff00137202 */ /* 0x000fe20000000f00 */
[----:B------:R-:W-:Y:S01]  /*2480*/  IMAD.MOV.U32 R20, RZ, RZ, R30 ;  /* 0x000000ffff147224 */ /* 0x000fe200078e001e */
[----:B------:R-:W-:Y:S02]  /*2490*/  MOV R16, 0x24b0 ;  /* 0x000024b000107802 */ /* 0x000fe40000000f00 */
[----:B------:R-:W-:Y:S05]  /*24a0*/  CALL.REL.NOINC `($__internal_15_$__cuda_sm20_div_s64) ;  /* 0x0000001c00487944 */ /* 0x000fea0003c00000 */
[----:B------:R-:W-:Y:S02]  /*24b0*/  IADD3 R15, PT, PT, -R12, RZ, RZ ;  /* 0x000000ff0c0f7210 */ /* 0x000fe40007ffe1ff */
[----:B------:R-:W-:-:S03]  /*24c0*/  MOV R31, R11 ;  /* 0x0000000b001f7202 */ /* 0x000fc60000000f00 */
[----:B------:R-:W-:Y:S01]  /*24d0*/  IMAD R10, R30, R15, R2 ;  /* 0x0000000f1e0a7224 */ /* 0x000fe200078e0202 */
[----:B------:R-:W-:-:S07]  /*24e0*/  MOV R30, R12 ;  /* 0x0000000c001e7202 */ /* 0x000fce0000000f00 */
.L_x_3991:
        /* <DEDUP_REMOVED lines=59> */
.L_x_3993:
[----:B------:R-:W-:Y:S01]  /*28a0*/  IMAD.MOV.U32 R14, RZ, RZ, R30 ;  /* 0x000000ffff0e7224 */ /* 0x000fe200078e001e */
[----:B------:R-:W-:Y:S01]  /*28b0*/  MOV R19, R31 ;  /* 0x0000001f00137202 */ /* 0x000fe20000000f00 */
[----:B------:R-:W-:Y:S01]  /*28c0*/  IMAD.MOV.U32 R20, RZ, RZ, R28 ;  /* 0x000000ffff147224 */ /* 0x000fe200078e001c */
[----:B------:R-:W-:Y:S02]  /*28d0*/  MOV R16, 0x28f0 ;  /* 0x000028f000107802 */ /* 0x000fe40000000f00 */
[----:B------:R-:W-:Y:S05]  /*28e0*/  CALL.REL.NOINC `($__internal_15_$__cuda_sm20_div_s64) ;  /* 0x0000001800387944 */ /* 0x000fea0003c00000 */
[----:B------:R-:W-:-:S05]  /*28f0*/  IADD3 R11, PT, PT, -R12, RZ, RZ ;  /* 0x000000ff0c0b7210 */ /* 0x000fca0007ffe1ff */
[----:B------:R-:W-:Y:S02]  /*2900*/  IMAD R28, R11, R28, R30 ;  /* 0x0000001c0b1c7224 */ /* 0x000fe400078e021e */
.L_x_3994:
[----:B------:R-:W-:Y:S05]  /*2910*/  BSYNC.RECONVERGENT B0 ;  /* 0x0000000000007941 */ /* 0x000fea0003800200 */
.L_x_3992:
        /* <DEDUP_REMOVED lines=160> */
.L_x_3989:
[----:B------:R-:W0:Y:S01]  /*3320*/  LDC.64 R2, c[0x0][0x420] ;  /* 0x00010800ff027b82 */ /* 0x000e220000000a00 */
[----:B------:R-:W-:-:S05]  /*3330*/  IADD3 R0, PT, PT, R13, UR20, RZ ;  /* 0x000000140d007c10 */ /* 0x000fca000fffe0ff */
[----:B0-----:R-:W-:-:S05]  /*3340*/  IMAD.WIDE.U32 R2, R0, 0x4, R2 ;  /* 0x0000000400027825 */ /* 0x001fca00078e0002 */
[----:B------:R1:W-:Y:S02]  /*3350*/  STG.E desc[UR10][R2.64], R22 ;  /* 0x0000001602007986 */ /* 0x0003e4000c10190a */
.L_x_3988:
[----:B------:R-:W-:Y:S05]  /*3360*/  BSYNC.RECONVERGENT B1 ;  /* 0x0000000000017941 */ /* 0x000fea0003800200 */
.L_x_3987:
        /* <DEDUP_REMOVED lines=61> */
.L_x_4005:
        /* <DEDUP_REMOVED lines=9> */
.L_x_3998:
[----:B0-----:R-:W-:Y:S05]  /*37d0*/  BSYNC.RECONVERGENT B0 ;  /* 0x0000000000007941 */ /* 0x001fea0003800200 */
.L_x_3997:
        /* <DEDUP_REMOVED lines=12> */
.L_x_4000:
[----:B------:R-:W-:Y:S05]  /*38a0*/  BSYNC.RECONVERGENT B0 ;  /* 0x0000000000007941 */ /* 0x000fea0003800200 */
.L_x_3999:
        /* <DEDUP_REMOVED lines=12> */
.L_x_4002:
[----:B------:R-:W-:Y:S05]  /*3970*/  BSYNC.RECONVERGENT B0 ;  /* 0x0000000000007941 */ /* 0x000fea0003800200 */
.L_x_4001:
        /* <DEDUP_REMOVED lines=12> */
.L_x_4004:
[----:B------:R-:W-:Y:S05]  /*3a40*/  BSYNC.RECONVERGENT B0 ;  /* 0x0000000000007941 */ /* 0x000fea0003800200 */
.L_x_4003:
        /* <DEDUP_REMOVED lines=11> */
.L_x_3996:
        /* <DEDUP_REMOVED lines=8> */
.L_x_4008:
        /* <DEDUP_REMOVED lines=8> */
.L_x_4007:
[----:B-1----:R-:W-:Y:S05]  /*3c00*/  BSYNC.RECONVERGENT B0 ;  /* 0x0000000000007941 */ /* 0x002fea0003800200 */
.L_x_4006:
        /* <DEDUP_REMOVED lines=9> */
.L_x_3995:
        /* <DEDUP_REMOVED lines=83> */
        .weak           $__internal_15_$__cuda_sm20_div_s64
        .type           $__internal_15_$__cuda_sm20_div_s64,@function
        .size           $__internal_15_$__cuda_sm20_div_s64,(.L_x_7183 - $__internal_15_$__cuda_sm20_div_s64)
$__internal_15_$__cuda_sm20_div_s64:
        /* <DEDUP_REMOVED lines=86> */
[----:B------:R-:W-:Y:S06]  /*4730*/  RET.REL.NODEC R14 `(_ZN5flash32flash_fwd_splitkv_combine_kernelI23Flash_fwd_kernel_traitsILi128ELi64ELi64ELi4ELb0ELb0EN7cutlass6half_tE19Flash_kernel_traitsILi128ELi64ELi64ELi4ES3_EELi4ELi6ELb0EEEvNS_16Flash_fwd_paramsE) ;  /* 0xffffffb80e307950 */ /* 0x000fec0003c3ffff */
.L_x_4009:
        /* <DEDUP_REMOVED lines=12> */
.L_x_7183:


//--------------------- .text._ZN5flash32flash_fwd_splitkv_combine_kernelI23Flash_fwd_kernel_traitsILi128ELi64ELi64ELi4ELb0ELb0EN7cutlass6half_tE19Flash_kernel_traitsILi128ELi64ELi64ELi4ES3_EELi4ELi5ELb0EEEvNS_16Flash_fwd_paramsE --------------------------
	.section	.text._ZN5flash32flash_fwd_splitkv_combine_kernelI23Flash_fwd_kernel_traitsILi128ELi64ELi64ELi4ELb0ELb0EN7cutlass6half_tE19Flash_kernel_traitsILi128ELi64ELi64ELi4ES3_EELi4ELi5ELb0EEEvNS_16Flash_fwd_paramsE,"ax",@progbits
	.align	128
        .global         _ZN5flash32flash_fwd_splitkv_combine_kernelI23Flash_fwd_kernel_traitsILi128ELi64ELi64ELi4ELb0ELb0EN7cutlass6half_tE19Flash_kernel_traitsILi128ELi64ELi64ELi4ES3_EELi4ELi5ELb0EEEvNS_16Flash_fwd_paramsE
        .type           _ZN5flash32flash_fwd_splitkv_combine_kernelI23Flash_fwd_kernel_traitsILi128ELi64ELi64ELi4ELb0ELb0EN7cutlass6half_tE19Flash_kernel_traitsILi128ELi64ELi64ELi4ES3_EELi4ELi5ELb0EEEvNS_16Flash_fwd_paramsE,@function
        .size           _ZN5flash32flash_fwd_splitkv_combine_kernelI23Flash_fwd_kernel_traitsILi128ELi64ELi64ELi4ELb0ELb0EN7cutlass6half_tE19Flash_kernel_traitsILi128ELi64ELi64ELi4ES3_EELi4ELi5ELb0EEEvNS_16Flash_fwd_paramsE,(.L_x_7184 - _ZN5flash32flash_fwd_splitkv_combine_kernelI23Flash_fwd_kernel_traitsILi128ELi64ELi64ELi4ELb0ELb0EN7cutlass6half_tE19Flash_kernel_traitsILi128ELi64ELi64ELi4ES3_EELi4ELi5ELb0EEEvNS_16Flash_fwd_paramsE)
        .other          _ZN5flash32flash_fwd_splitkv_combine_kernelI23Flash_fwd_kernel_traitsILi128ELi64ELi64ELi4ELb0ELb0EN7cutlass6half_tE19Flash_kernel_traitsILi128ELi64ELi64ELi4ES3_EELi4ELi5ELb0EEEvNS_16Flash_fwd_paramsE,@"STO_CUDA_ENTRY STV_DEFAULT"
_ZN5flash32flash_fwd_splitkv_combine_kernelI23Flash_fwd_kernel_traitsILi128ELi64ELi64ELi4ELb0ELb0EN7cutlass6half_tE19Flash_kernel_traitsILi128ELi64ELi64ELi4ES3_EELi4ELi5ELb0EEEvNS_16Flash_fwd_paramsE:
.text._ZN5flash32flash_fwd_splitkv_combine_kernelI23Flash_fwd_kernel_traitsILi128ELi64ELi64ELi4ELb0ELb0EN7cutlass6half_tE19Flash_kernel_traitsILi128ELi64ELi64ELi4ES3_EELi4ELi5ELb0EEEvNS_16Flash_fwd_paramsE:
        /* <DEDUP_REMOVED lines=38> */
.L_x_4010:
[----:B------:R-:W-:Y:S01]  /*0260*/  IMAD.U32 R22, RZ, RZ, UR13 ;  /* 0x0000000dff167e24 */ /* 0x000fe2000f8e00ff */
[----:B------:R-:W-:Y:S01]  /*0270*/  MOV R20, UR11 ;  /* 0x0000000b00147c02 */ /* 0x000fe20008000f00 */
[----:B------:R-:W-:Y:S01]  /*0280*/  IMAD.U32 R21, RZ, RZ, UR15 ;  /* 0x0000000fff157e24 */ /* 0x000fe2000f8e00ff */
[----:B------:R-:W-:Y:S02]  /*0290*/  MOV R19, UR7 ;  /* 0x0000000700137c02 */ /* 0x000fe40008000f00 */
[----:B------:R-:W-:Y:S02]  /*02a0*/  MOV R18, 0x2c0 ;  /* 0x000002c000127802 */ /* 0x000fe40000000f00 */
[----:B------:R-:W-:Y:S05]  /*02b0*/  CALL.REL.NOINC `($__internal_16_$__cuda_sm20_div_s64) ;  /* 0x0000003c00747944 */ /* 0x000fea0003c00000 */
[----:B------:R-:W-:-:S07]  /*02c0*/  MOV R13, R11 ;  /* 0x0000000b000d7202 */ /* 0x000fce0000000f00 */
.L_x_4011:
        /* <DEDUP_REMOVED lines=30> */
.L_x_4013:
[----:B------:R-:W-:Y:S01]  /*04b0*/  IMAD.MOV.U32 R22, RZ, RZ, R12 ;  /* 0x000000ffff167224 */ /* 0x000fe200078e000c */
[----:B------:R-:W-:Y:S02]  /*04c0*/  MOV R21, R13 ;  /* 0x0000000d00157202 */ /* 0x000fe40000000f00 */
[----:B------:R-:W-:Y:S02]  /*04d0*/  MOV R18, 0x4f0 ;  /* 0x000004f000127802 */ /* 0x000fe40000000f00 */
[----:B------:R-:W-:Y:S05]  /*04e0*/  CALL.REL.NOINC `($__internal_16_$__cuda_sm20_div_s64) ;  /* 0x0000003800e87944 */ /* 0x000fea0003c00000 */
[----:B------:R-:W-:Y:S02]  /*04f0*/  MOV R4, R12 ;  /* 0x0000000c00047202 */ /* 0x000fe40000000f00 */
[----:B------:R-:W-:Y:S02]  /*0500*/  MOV R5, R11 ;  /* 0x0000000b00057202 */ /* 0x000fe40000000f00 */
.L_x_4014:
[----:B------:R-:W-:Y:S05]  /*0510*/  BSYNC.RECONVERGENT B0 ;  /* 0x0000000000007941 */ /* 0x000fea0003800200 */
.L_x_4012:
        /* <DEDUP_REMOVED lines=58> */
.L_x_4016:
[----:B------:R-:W-:Y:S01]  /*08c0*/  IMAD.MOV.U32 R22, RZ, RZ, R20 ;  /* 0x000000ffff167224 */ /* 0x000fe200078e0014 */
[----:B------:R-:W-:Y:S01]  /*08d0*/  MOV R20, R10 ;  /* 0x0000000a00147202 */ /* 0x000fe20000000f00 */
[----:B------:R-:W-:Y:S01]  /*08e0*/  IMAD.MOV.U32 R21, RZ, RZ, R19 ;  /* 0x000000ffff157224 */ /* 0x000fe200078e0013 */
[----:B------:R-:W-:Y:S02]  /*08f0*/  MOV R19, R0 ;  /* 0x0000000000137202 */ /* 0x000fe40000000f00 */
[----:B------:R-:W-:Y:S02]  /*0900*/  MOV R18, 0x920 ;  /* 0x0000092000127802 */ /* 0x000fe40000000f00 */
[----:B------:R-:W-:Y:S05]  /*0910*/  CALL.REL.NOINC `($__internal_16_$__cuda_sm20_div_s64) ;  /* 0x0000003400dc7944 */ /* 0x000fea0003c00000 */
[----:B------:R-:W-:Y:S02]  /*0920*/  MOV R13, R11 ;  /* 0x0000000b000d7202 */ /* 0x000fe40000000f00 */
.L_x_4017:
[----:B------:R-:W-:Y:S05]  /*0930*/  BSYNC.RECONVERGENT B0 ;  /* 0x0000000000007941 */ /* 0x000fea0003800200 */
.L_x_4015:
        /* <DEDUP_REMOVED lines=124> */
.L_x_4019:
[----:B------:R-:W-:Y:S01]  /*1100*/  IMAD.MOV.U32 R22, RZ, RZ, R12 ;  /* 0x000000ffff167224 */ /* 0x000fe200078e000c */
[----:B------:R-:W-:Y:S01]  /*1110*/  MOV R20, R9 ;  /* 0x0000000900147202 */ /* 0x000fe20000000f00 */
[----:B------:R-:W-:Y:S01]  /*1120*/  IMAD.MOV.U32 R21, RZ, RZ, R13 ;  /* 0x000000ffff157224 */ /* 0x000fe200078e000d */
[----:B------:R-:W-:Y:S02]  /*1130*/  MOV R19, R29 ;  /* 0x0000001d00137202 */ /* 0x000fe40000000f00 */
[----:B------:R-:W-:Y:S02]  /*1140*/  MOV R18, 0x1160 ;  /* 0x0000116000127802 */ /* 0x000fe40000000f00 */
[----:B------:R-:W-:Y:S05]  /*1150*/  CALL.REL.NOINC `($__internal_16_$__cuda_sm20_div_s64) ;  /* 0x0000002c00cc7944 */ /* 0x000fea0003c00000 */
[----:B------:R-:W-:Y:S02]  /*1160*/  MOV R34, R12 ;  /* 0x0000000c00227202 */ /* 0x000fe40000000f00 */
[----:B------:R-:W-:Y:S02]  /*1170*/  MOV R35, R11 ;  /* 0x0000000b00237202 */ /* 0x000fe40000000f00 */
.L_x_4020:
[----:B------:R-:W-:Y:S05]  /*1180*/  BSYNC.RECONVERGENT B0 ;  /* 0x0000000000007941 */ /* 0x000fea0003800200 */
.L_x_4018:
        /* <DEDUP_REMOVED lines=57> */
.L_x_4022:
[----:B------:R-:W-:Y:S01]  /*1520*/  IMAD.MOV.U32 R22, RZ, RZ, R4 ;  /* 0x000000ffff167224 */ /* 0x000fe200078e0004 */
[----:B------:R-:W-:Y:S01]  /*1530*/  MOV R21, R5 ;  /* 0x0000000500157202 */ /* 0x000fe20000000f00 */
[----:B------:R-:W-:Y:S01]  /*1540*/  IMAD.MOV.U32 R20, RZ, RZ, R8 ;  /* 0x000000ffff147224 */ /* 0x000fe200078e0008 */
[----:B------:R-:W-:Y:S02]  /*1550*/  MOV R18, 0x1570 ;  /* 0x0000157000127802 */ /* 0x000fe40000000f00 */
[----:B------:R-:W-:Y:S05]  /*1560*/  CALL.REL.NOINC `($__internal_16_$__cuda_sm20_div_s64) ;  /* 0x0000002800c87944 */ /* 0x000fea0003c00000 */
[----:B------:R-:W-:Y:S02]  /*1570*/  MOV R14, R12 ;  /* 0x0000000c000e7202 */ /* 0x000fe40000000f00 */
[----:B------:R-:W-:Y:S02]  /*1580*/  MOV R15, R11 ;  /* 0x0000000b000f7202 */ /* 0x000fe40000000f00 */
.L_x_4023:
[----:B------:R-:W-:Y:S05]  /*1590*/  BSYNC.RECONVERGENT B0 ;  /* 0x0000000000007941 */ /* 0x000fea0003800200 */
.L_x_4021:
        /* <DEDUP_REMOVED lines=71> */
.L_x_4025:
[----:B0-----:R-:W-:Y:S05]  /*1a10*/  BSYNC.RECONVERGENT B0 ;  /* 0x0000000000007941 */ /* 0x001fea0003800200 */
.L_x_4024:
        /* <DEDUP_REMOVED lines=144> */
.L_x_4029:
[----:B------:R-:W-:Y:S01]  /*2320*/  IMAD.MOV.U32 R22, RZ, RZ, R2 ;  /* 0x000000ffff167224 */ /* 0x000fe200078e0002 */
[----:B------:R-:W-:Y:S01]  /*2330*/  MOV R21, RZ ;  /* 0x000000ff00157202 */ /* 0x000fe20000000f00 */
[----:B------:R-:W-:Y:S01]  /*2340*/  IMAD.MOV.U32 R20, RZ, RZ, R32 ;  /* 0x000000ffff147224 */ /* 0x000fe200078e0020 */
[----:B------:R-:W-:Y:S02]  /*2350*/  MOV R18, 0x2370 ;  /* 0x0000237000127802 */ /* 0x000fe40000000f00 */
[----:B------:R-:W-:Y:S05]  /*2360*/  CALL.REL.NOINC `($__internal_16_$__cuda_sm20_div_s64) ;  /* 0x0000001c00487944 */ /* 0x000fea0003c00000 */
[----:B------:R-:W-:Y:S02]  /*2370*/  IADD3 R15, PT, PT, -R12, RZ, RZ ;  /* 0x000000ff0c0f7210 */ /* 0x000fe40007ffe1ff */
[----:B------:R-:W-:-:S03]  /*2380*/  MOV R33, R11 ;  /* 0x0000000b00217202 */ /* 0x000fc60000000f00 */
[----:B------:R-:W-:Y:S01]  /*2390*/  IMAD R14, R32, R15, R2 ;  /* 0x0000000f200e7224 */ /* 0x000fe200078e0202 */
[----:B------:R-:W-:-:S07]  /*23a0*/  MOV R32, R12 ;  /* 0x0000000c00207202 */ /* 0x000fce0000000f00 */
.L_x_4030:
        /* <DEDUP_REMOVED lines=59> */
.L_x_4032:
[----:B------:R-:W-:Y:S01]  /*2760*/  IMAD.MOV.U32 R22, RZ, RZ, R32 ;  /* 0x000000ffff167224 */ /* 0x000fe200078e0020 */
[----:B------:R-:W-:Y:S01]  /*2770*/  MOV R21, R33 ;  /* 0x0000002100157202 */ /* 0x000fe20000000f00 */
[----:B------:R-:W-:Y:S01]  /*2780*/  IMAD.MOV.U32 R20, RZ, RZ, R28 ;  /* 0x000000ffff147224 */ /* 0x000fe200078e001c */
[----:B------:R-:W-:Y:S02]  /*2790*/  MOV R18, 0x27b0 ;  /* 0x000027b000127802 */ /* 0x000fe40000000f00 */
[----:B------:R-:W-:Y:S05]  /*27a0*/  CALL.REL.NOINC `($__internal_16_$__cuda_sm20_div_s64) ;  /* 0x0000001800387944 */ /* 0x000fea0003c00000 */
[----:B------:R-:W-:-:S05]  /*27b0*/  IADD3 R29, PT, PT, -R12, RZ, RZ ;  /* 0x000000ff0c1d7210 */ /* 0x000fca0007ffe1ff */
[----:B------:R-:W-:Y:S02]  /*27c0*/  IMAD R29, R29, R28, R32 ;  /* 0x0000001c1d1d7224 */ /* 0x000fe400078e0220 */
.L_x_4033:
[----:B------:R-:W-:Y:S05]  /*27d0*/  BSYNC.RECONVERGENT B0 ;  /* 0x0000000000007941 */ /* 0x000fea0003800200 */
.L_x_4031:
        /* <DEDUP_REMOVED lines=160> */
.L_x_4028:
[----:B------:R-:W0:Y:S01]  /*31e0*/  LDC.64 R2, c[0x0][0x420] ;  /* 0x00010800ff027b82 */ /* 0x000e220000000a00 */
[----:B------:R-:W-:-:S05]  /*31f0*/  IADD3 R0, PT, PT, R13, UR12, RZ ;  /* 0x0000000c0d007c10 */ /* 0x000fca000fffe0ff */
[----:B0-----:R-:W-:-:S05]  /*3200*/  IMAD.WIDE.U32 R2, R0, 0x4, R2 ;  /* 0x0000000400027825 */ /* 0x001fca00078e0002 */
[----:B------:R1:W-:Y:S02]  /*3210*/  STG.E desc[UR8][R2.64], R24 ;  /* 0x0000001802007986 */ /* 0x0003e4000c101908 */
.L_x_4027:
[----:B------:R-:W-:Y:S05]  /*3220*/  BSYNC.RECONVERGENT B1 ;  /* 0x0000000000017941 */ /* 0x000fea0003800200 */
.L_x_4026:
        /* <DEDUP_REMOVED lines=14> */
.L_x_4035:
[----:B------:R-:W-:Y:S05]  /*3310*/  BSYNC.RECONVERGENT B0 ;  /* 0x0000000000007941 */ /* 0x000fea0003800200 */
.L_x_4034:
        /* <DEDUP_REMOVED lines=43> */
.L_x_4046:
        /* <DEDUP_REMOVED lines=9> */
.L_x_4039:
[----:B------:R-:W-:Y:S05]  /*3660*/  BSYNC.RECONVERGENT B0 ;  /* 0x0000000000007941 */ /* 0x000fea0003800200 */
.L_x_4038:
        /* <DEDUP_REMOVED lines=12> */
.L_x_4041:
[----:B------:R-:W-:Y:S05]  /*3730*/  BSYNC.RECONVERGENT B0 ;  /* 0x0000000000007941 */ /* 0x000fea0003800200 */
.L_x_4040:
        /* <DEDUP_REMOVED lines=12> */
.L_x_4043:
[----:B------:R-:W-:Y:S05]  /*3800*/  BSYNC.RECONVERGENT B0 ;  /* 0x0000000000007941 */ /* 0x000fea0003800200 */
.L_x_4042:
        /* <DEDUP_REMOVED lines=12> */
.L_x_4045:
[----:B------:R-:W-:Y:S05]  /*38d0*/  BSYNC.RECONVERGENT B0 ;  /* 0x0000000000007941 */ /* 0x000fea0003800200 */
.L_x_4044:
        /* <DEDUP_REMOVED lines=11> */
.L_x_4037:
        /* <DEDUP_REMOVED lines=11> */
.L_x_4049:
        /* <DEDUP_REMOVED lines=8> */
.L_x_4048:
[----:B------:R-:W-:Y:S05]  /*3ac0*/  BSYNC.RECONVERGENT B0 ;  /* 0x0000000000007941 */ /* 0x000fea0003800200 */
.L_x_4047:
        /* <DEDUP_REMOVED lines=9> */
.L_x_4036:
        /* <DEDUP_REMOVED lines=83> */
        .weak           $__internal_16_$__cuda_sm20_div_s64
        .type           $__internal_16_$__cuda_sm20_div_s64,@function
        .size           $__internal_16_$__cuda_sm20_div_s64,(.L_x_7184 - $__internal_16_$__cuda_sm20_div_s64)
$__internal_16_$__cuda_sm20_div_s64:
        /* <DEDUP_REMOVED lines=86> */
[----:B------:R-:W-:Y:S05]  /*45f0*/  RET.REL.NODEC R14 `(_ZN5flash32flash_fwd_splitkv_combine_kernelI23Flash_fwd_kernel_traitsILi128ELi64ELi64ELi4ELb0ELb0EN7cutlass6half_tE19Flash_kernel_traitsILi128ELi64ELi64ELi4ES3_EELi4ELi5ELb0EEEvNS_16Flash_fwd_paramsE) ;  /* 0xffffffb80e807950 */ /* 0x000fea0003c3ffff */
.L_x_4050:
        /* <DEDUP_REMOVED lines=16> */
.L_x_7184:


//--------------------- .text._ZN5flash32flash_fwd_splitkv_combine_kernelI23Flash_fwd_kernel_traitsILi128ELi64ELi64ELi4ELb0ELb0EN7cutlass6half_tE19Flash_kernel_traitsILi128ELi64ELi64ELi4ES3_EELi4ELi4ELb0EEEvNS_16Flash_fwd_paramsE --------------------------
	.section	.text._ZN5flash32flash_fwd_splitkv_combine_kernelI23Flash_fwd_kernel_traitsILi128ELi64ELi64ELi4ELb0ELb0EN7cutlass6half_tE19Flash_kernel_traitsILi128ELi64ELi64ELi4ES3_EELi4ELi4ELb0EEEvNS_16Flash_fwd_paramsE,"ax",@progbits
	.align	128
        .global         _ZN5flash32flash_fwd_splitkv_combine_kernelI23Flash_fwd_kernel_traitsILi128ELi64ELi64ELi4ELb0ELb0EN7cutlass6half_tE19Flash_kernel_traitsILi128ELi64ELi64ELi4ES3_EELi4ELi4ELb0EEEvNS_16Flash_fwd_paramsE
        .type           _ZN5flash32flash_fwd_splitkv_combine_kernelI23Flash_fwd_kernel_traitsILi128ELi64ELi64ELi4ELb0ELb0EN7cutlass6half_tE19Flash_kernel_traitsILi128ELi64ELi64ELi4ES3_EELi4ELi4ELb0EEEvNS_16Flash_fwd_paramsE,@function
        .size           _ZN5flash32flash_fwd_splitkv_combine_kernelI23Flash_fwd_kernel_traitsILi128ELi64ELi64ELi4ELb0ELb0EN7cutlass6half_tE19Flash_kernel_traitsILi128ELi64ELi64ELi4ES3_EELi4ELi4ELb0EEEvNS_16Flash_fwd_paramsE,(.L_x_7185 - _ZN5flash32flash_fwd_splitkv_combine_kernelI23Flash_fwd_kernel_traitsILi128ELi64ELi64ELi4ELb0ELb0EN7cutlass6half_tE19Flash_kernel_traitsILi128ELi64ELi64ELi4ES3_EELi4ELi4ELb0EEEvNS_16Flash_fwd_paramsE)
        .other          _ZN5flash32flash_fwd_splitkv_combine_kernelI23Flash_fwd_kernel_traitsILi128ELi64ELi64ELi4ELb0ELb0EN7cutlass6half_tE19Flash_kernel_traitsILi128ELi64ELi64ELi4ES3_EELi4ELi4ELb0EEEvNS_16Flash_fwd_paramsE,@"STO_CUDA_ENTRY STV_DEFAULT"
_ZN5flash32flash_fwd_splitkv_combine_kernelI23Flash_fwd_kernel_traitsILi128ELi64ELi64ELi4ELb0ELb0EN7cutlass6half_tE19Flash_kernel_traitsILi128ELi64ELi64ELi4ES3_EELi4ELi4ELb0EEEvNS_16Flash_fwd_paramsE:
.text._ZN5flash32flash_fwd_splitkv_combine_kernelI23Flash_fwd_kernel_traitsILi128ELi64ELi64ELi4ELb0ELb0EN7cutlass6half_tE19Flash_kernel_traitsILi128ELi64ELi64ELi4ES3_EELi4ELi4ELb0EEEvNS_16Flash_fwd_paramsE:
        /* <DEDUP_REMOVED lines=38> */
.L_x_4051:
[----:B------:R-:W-:Y:S01]  /*0260*/  IMAD.U32 R22, RZ, RZ, UR15 ;  /* 0x0000000fff167e24 */ /* 0x000fe2000f8e00ff */
[----:B------:R-:W-:Y:S01]  /*0270*/  MOV R18, UR13 ;  /* 0x0000000d00127c02 */ /* 0x000fe20008000f00 */
[----:B------:R-:W-:Y:S01]  /*0280*/  IMAD.U32 R17, RZ, RZ, UR17 ;  /* 0x00000011ff117e24 */ /* 0x000fe2000f8e00ff */
[----:B------:R-:W-:Y:S02]  /*0290*/  MOV R16, UR10 ;  /* 0x0000000a00107c02 */ /* 0x000fe40008000f00 */
[----:B------:R-:W-:Y:S02]  /*02a0*/  MOV R14, 0x2c0 ;  /* 0x000002c0000e7802 */ /* 0x000fe40000000f00 */
[----:B------:R-:W-:Y:S05]  /*02b0*/  CALL.REL.NOINC `($__internal_17_$__cuda_sm20_div_s64) ;  /* 0x0000003c00647944 */ /* 0x000fea0003c00000 */
.L_x_4052:
        /* <DEDUP_REMOVED lines=30> */
.L_x_4054:
[----:B------:R-:W-:Y:S01]  /*04a0*/  IMAD.MOV.U32 R22, RZ, RZ, R10 ;  /* 0x000000ffff167224 */ /* 0x000fe200078e000a */
[----:B------:R-:W-:Y:S02]  /*04b0*/  MOV R17, R11 ;  /* 0x0000000b00117202 */ /* 0x000fe40000000f00 */
[----:B------:R-:W-:Y:S02]  /*04c0*/  MOV R14, 0x4e0 ;  /* 0x000004e0000e7802 */ /* 0x000fe40000000f00 */
[----:B------:R-:W-:Y:S05]  /*04d0*/  CALL.REL.NOINC `($__internal_17_$__cuda_sm20_div_s64) ;  /* 0x0000003800dc7944 */ /* 0x000fea0003c00000 */
[----:B------:R-:W-:Y:S02]  /*04e0*/  MOV R4, R10 ;  /* 0x0000000a00047202 */ /* 0x000fe40000000f00 */
[----:B------:R-:W-:Y:S02]  /*04f0*/  MOV R5, R11 ;  /* 0x0000000b00057202 */ /* 0x000fe40000000f00 */
.L_x_4055:
[----:B------:R-:W-:Y:S05]  /*0500*/  BSYNC.RECONVERGENT B0 ;  /* 0x0000000000007941 */ /* 0x000fea0003800200 */
.L_x_4053:
        /* <DEDUP_REMOVED lines=58> */
.L_x_4057:
[----:B------:R-:W-:Y:S01]  /*08b0*/  IMAD.MOV.U32 R22, RZ, RZ, R18 ;  /* 0x000000ffff167224 */ /* 0x000fe200078e0012 */
[----:B------:R-:W-:Y:S01]  /*08c0*/  MOV R18, R8 ;  /* 0x0000000800127202 */ /* 0x000fe20000000f00 */
[----:B------:R-:W-:Y:S01]  /*08d0*/  IMAD.MOV.U32 R17, RZ, RZ, R16 ;  /* 0x000000ffff117224 */ /* 0x000fe200078e0010 */
[----:B------:R-:W-:Y:S02]  /*08e0*/  MOV R16, R0 ;  /* 0x0000000000107202 */ /* 0x000fe40000000f00 */
[----:B------:R-:W-:Y:S02]  /*08f0*/  MOV R14, 0x910 ;  /* 0x00000910000e7802 */ /* 0x000fe40000000f00 */
[----:B------:R-:W-:Y:S05]  /*0900*/  CALL.REL.NOINC `($__internal_17_$__cuda_sm20_div_s64) ;  /* 0x0000003400d07944 */ /* 0x000fea0003c00000 */
.L_x_4058:
[----:B------:R-:W-:Y:S05]  /*0910*/  BSYNC.RECONVERGENT B0 ;  /* 0x0000000000007941 */ /* 0x000fea0003800200 */
.L_x_4056:
        /* <DEDUP_REMOVED lines=124> */
.L_x_4060:
[----:B------:R-:W-:Y:S01]  /*10e0*/  IMAD.MOV.U32 R22, RZ, RZ, R10 ;  /* 0x000000ffff167224 */ /* 0x000fe200078e000a */
[----:B------:R-:W-:Y:S01]  /*10f0*/  MOV R18, R7 ;  /* 0x0000000700127202 */ /* 0x000fe20000000f00 */
[----:B------:R-:W-:Y:S01]  /*1100*/  IMAD.MOV.U32 R17, RZ, RZ, R11 ;  /* 0x000000ffff117224 */ /* 0x000fe200078e000b */
[----:B------:R-:W-:Y:S02]  /*1110*/  MOV R16, R25 ;  /* 0x0000001900107202 */ /* 0x000fe40000000f00 */
[----:B------:R-:W-:Y:S02]  /*1120*/  MOV R14, 0x1140 ;  /* 0x00001140000e7802 */ /* 0x000fe40000000f00 */
[----:B------:R-:W-:Y:S05]  /*1130*/  CALL.REL.NOINC `($__internal_17_$__cuda_sm20_div_s64) ;  /* 0x0000002c00c47944 */ /* 0x000fea0003c00000 */
[----:B------:R-:W-:Y:S02]  /*1140*/  MOV R32, R10 ;  /* 0x0000000a00207202 */ /* 0x000fe40000000f00 */
[----:B------:R-:W-:Y:S02]  /*1150*/  MOV R33, R11 ;  /* 0x0000000b00217202 */ /* 0x000fe40000000f00 */
.L_x_4061:
[----:B------:R-:W-:Y:S05]  /*1160*/  BSYNC.RECONVERGENT B0 ;  /* 0x0000000000007941 */ /* 0x000fea0003800200 */
.L_x_4059:
        /* <DEDUP_REMOVED lines=57> */
.L_x_4063:
[----:B------:R-:W-:Y:S01]  /*1500*/  IMAD.MOV.U32 R22, RZ, RZ, R4 ;  /* 0x000000ffff167224 */ /* 0x000fe200078e0004 */
[----:B------:R-:W-:Y:S01]  /*1510*/  MOV R17, R5 ;  /* 0x0000000500117202 */ /* 0x000fe20000000f00 */
[----:B------:R-:W-:Y:S01]  /*1520*/  IMAD.MOV.U32 R18, RZ, RZ, R6 ;  /* 0x000000ffff127224 */ /* 0x000fe200078e0006 */
[----:B------:R-:W-:Y:S02]  /*1530*/  MOV R14, 0x1550 ;  /* 0x00001550000e7802 */ /* 0x000fe40000000f00 */
[----:B------:R-:W-:Y:S05]  /*1540*/  CALL.REL.NOINC `($__internal_17_$__cuda_sm20_div_s64) ;  /* 0x0000002800c07944 */ /* 0x000fea0003c00000 */
[----:B------:R-:W-:Y:S02]  /*1550*/  MOV R26, R10 ;  /* 0x0000000a001a7202 */ /* 0x000fe40000000f00 */
[----:B------:R-:W-:Y:S02]  /*1560*/  MOV R27, R11 ;  /* 0x0000000b001b7202 */ /* 0x000fe40000000f00 */
.L_x_4064:
[----:B------:R-:W-:Y:S05]  /*1570*/  BSYNC.RECONVERGENT B0 ;  /* 0x0000000000007941 */ /* 0x000fea0003800200 */
.L_x_4062:
        /* <DEDUP_REMOVED lines=72> */
.L_x_4066:
[----:B0-----:R-:W-:Y:S05]  /*1a00*/  BSYNC.RECONVERGENT B0 ;  /* 0x0000000000007941 */ /* 0x001fea0003800200 */
.L_x_4065:
        /* <DEDUP_REMOVED lines=140> */
.L_x_4070:
[----:B------:R-:W-:Y:S01]  /*22d0*/  LEA.HI R2, R19, UR14, RZ, 0x1c ;  /* 0x0000000e13027c11 */ /* 0x000fe2000f8fe0ff */
[----:B------:R-:W-:Y:S01]  /*22e0*/  IMAD.MOV.U32 R17, RZ, RZ, RZ ;  /* 0x000000ffff117224 */ /* 0x000fe200078e00ff */
[----:B------:R-:W-:Y:S02]  /*22f0*/  MOV R18, R30 ;  /* 0x0000001e00127202 */ /* 0x000fe40000000f00 */
[----:B------:R-:W-:Y:S01]  /*2300*/  MOV R14, 0x2330 ;  /* 0x00002330000e7802 */ /* 0x000fe20000000f00 */
[----:B------:R-:W-:Y:S02]  /*2310*/  IMAD.MOV.U32 R22, RZ, RZ, R2 ;  /* 0x000000ffff167224 */ /* 0x000fe400078e0002 */
[----:B------:R-:W-:Y:S05]  /*2320*/  CALL.REL.NOINC `($__internal_17_$__cuda_sm20_div_s64) ;  /* 0x0000001c00487944 */ /* 0x000fea0003c00000 */
[----:B------:R-:W-:Y:S02]  /*2330*/  IADD3 R9, PT, PT, -R10, RZ, RZ ;  /* 0x000000ff0a097210 */ /* 0x000fe40007ffe1ff */
[----:B------:R-:W-:-:S03]  /*2340*/  MOV R31, R11 ;  /* 0x0000000b001f7202 */ /* 0x000fc60000000f00 */
[----:B------:R-:W-:Y:S01]  /*2350*/  IMAD R9, R30, R9, R2 ;  /* 0x000000091e097224 */ /* 0x000fe200078e0202 */
[----:B------:R-:W-:-:S07]  /*2360*/  MOV R30, R10 ;  /* 0x0000000a001e7202 */ /* 0x000fce0000000f00 */
.L_x_4071:
        /* <DEDUP_REMOVED lines=59> */
.L_x_4073:
[----:B------:R-:W-:Y:S01]  /*2720*/  IMAD.MOV.U32 R22, RZ, RZ, R30 ;  /* 0x000000ffff167224 */ /* 0x000fe200078e001e */
[----:B------:R-:W-:Y:S01]  /*2730*/  MOV R17, R31 ;  /* 0x0000001f00117202 */ /* 0x000fe20000000f00 */
[----:B------:R-:W-:Y:S01]  /*2740*/  IMAD.MOV.U32 R18, RZ, RZ, R34 ;  /* 0x000000ffff127224 */ /* 0x000fe200078e0022 */
[----:B------:R-:W-:Y:S02]  /*2750*/  MOV R14, 0x2770 ;  /* 0x00002770000e7802 */ /* 0x000fe40000000f00 */
[----:B------:R-:W-:Y:S05]  /*2760*/  CALL.REL.NOINC `($__internal_17_$__cuda_sm20_div_s64) ;  /* 0x0000001800387944 */ /* 0x000fea0003c00000 */
[----:B------:R-:W-:-:S05]  /*2770*/  IADD3 R31, PT, PT, -R10, RZ, RZ ;  /* 0x000000ff0a1f7210 */ /* 0x000fca0007ffe1ff */
[----:B------:R-:W-:Y:S02]  /*2780*/  IMAD R31, R31, R34, R30 ;  /* 0x000000221f1f7224 */ /* 0x000fe400078e021e */
.L_x_4074:
[----:B------:R-:W-:Y:S05]  /*2790*/  BSYNC.RECONVERGENT B0 ;  /* 0x0000000000007941 */ /* 0x000fea0003800200 */
.L_x_4072:
        /* <DEDUP_REMOVED lines=157> */
.L_x_4069:
[----:B------:R-:W0:Y:S01]  /*3170*/  LDC.64 R4, c[0x0][0x420] ;  /* 0x00010800ff047b82 */ /* 0x000e220000000a00 */
[----:B------:R-:W-:-:S05]  /*3180*/  IADD3 R2, PT, PT, R2, UR14, RZ ;  /* 0x0000000e02027c10 */ /* 0x000fca000fffe0ff */
[----:B0-----:R-:W-:-:S05]  /*3190*/  IMAD.WIDE.U32 R2, R2, 0x4, R4 ;  /* 0x0000000402027825 */ /* 0x001fca00078e0004 */
[----:B------:R1:W-:Y:S02]  /*31a0*/  STG.E desc[UR8][R2.64], R21 ;  /* 0x0000001502007986 */ /* 0x0003e4000c101908 */
.L_x_4068:
[----:B------:R-:W-:Y:S05]  /*31b0*/  BSYNC.RECONVERGENT B1 ;  /* 0x0000000000017941 */ /* 0x000fea0003800200 */
.L_x_4067:
        /* <DEDUP_REMOVED lines=17> */
.L_x_4076:
[----:B------:R-:W-:Y:S05]  /*32d0*/  BSYNC.RECONVERGENT B0 ;  /* 0x0000000000007941 */ /* 0x000fea0003800200 */
.L_x_4075:
        /* <DEDUP_REMOVED lines=43> */
.L_x_4087:
        /* <DEDUP_REMOVED lines=9> */
.L_x_4080:
[----:B------:R-:W-:Y:S05]  /*3620*/  BSYNC.RECONVERGENT B0 ;  /* 0x0000000000007941 */ /* 0x000fea0003800200 */
.L_x_4079:
        /* <DEDUP_REMOVED lines=12> */
.L_x_4082:
[----:B------:R-:W-:Y:S05]  /*36f0*/  BSYNC.RECONVERGENT B0 ;  /* 0x0000000000007941 */ /* 0x000fea0003800200 */
.L_x_4081:
        /* <DEDUP_REMOVED lines=12> */
.L_x_4084:
[----:B------:R-:W-:Y:S05]  /*37c0*/  BSYNC.RECONVERGENT B0 ;  /* 0x0000000000007941 */ /* 0x000fea0003800200 */
.L_x_4083:
        /* <DEDUP_REMOVED lines=12> */
.L_x_4086:
[----:B------:R-:W-:Y:S05]  /*3890*/  BSYNC.RECONVERGENT B0 ;  /* 0x0000000000007941 */ /* 0x000fea0003800200 */
.L_x_4085:
        /* <DEDUP_REMOVED lines=11> */
.L_x_4078:
        /* <DEDUP_REMOVED lines=11> */
.L_x_4090:
        /* <DEDUP_REMOVED lines=8> */
.L_x_4089:
[----:B------:R-:W-:Y:S05]  /*3a80*/  BSYNC.RECONVERGENT B0 ;  /* 0x0000000000007941 */ /* 0x000fea0003800200 */
.L_x_4088:
        /* <DEDUP_REMOVED lines=9> */
.L_x_4077:
        /* <DEDUP_REMOVED lines=83> */
        .weak           $__internal_17_$__cuda_sm20_div_s64
        .type           $__internal_17_$__cuda_sm20_div_s64,@function
        .size           $__internal_17_$__cuda_sm20_div_s64,(.L_x_7185 - $__internal_17_$__cuda_sm20_div_s64)
$__internal_17_$__cuda_sm20_div_s64:
        /* <DEDUP_REMOVED lines=86> */
[----:B------:R-:W-:Y:S06]  /*45b0*/  RET.REL.NODEC R12 `(_ZN5flash32flash_fwd_splitkv_combine_kernelI23Flash_fwd_kernel_traitsILi128ELi64ELi64ELi4ELb0ELb0EN7cutlass6half_tE19Flash_kernel_traitsILi128ELi64ELi64ELi4ES3_EELi4ELi4ELb0EEEvNS_16Flash_fwd_paramsE) ;  /* 0xffffffb80c907950 */ /* 0x000fec0003c3ffff */
.L_x_4091:
        /* <DEDUP_REMOVED lines=12> */
.L_x_7185:


//--------------------- .text._ZN5flash32flash_fwd_splitkv_combine_kernelI23Flash_fwd_kernel_traitsILi128ELi64ELi64ELi4ELb0ELb0EN7cutlass6half_tE19Flash_kernel_traitsILi128ELi64ELi64ELi4ES3_EELi4ELi3ELb0EEEvNS_16Flash_fwd_paramsE --------------------------
	.section	.text._ZN5flash32flash_fwd_splitkv_combine_kernelI23Flash_fwd_kernel_traitsILi128ELi64ELi64ELi4ELb0ELb0EN7cutlass6half_tE19Flash_kernel_traitsILi128ELi64ELi64ELi4ES3_EELi4ELi3ELb0EEEvNS_16Flash_fwd_paramsE,"ax",@progbits
	.align	128
        .global         _ZN5flash32flash_fwd_splitkv_combine_kernelI23Flash_fwd_kernel_traitsILi128ELi64ELi64ELi4ELb0ELb0EN7cutlass6half_tE19Flash_kernel_traitsILi128ELi64ELi64ELi4ES3_EELi4ELi3ELb0EEEvNS_16Flash_fwd_paramsE
        .type           _ZN5flash32flash_fwd_splitkv_combine_kernelI23Flash_fwd_kernel_traitsILi128ELi64ELi64ELi4ELb0ELb0EN7cutlass6half_tE19Flash_kernel_traitsILi128ELi64ELi64ELi4ES3_EELi4ELi3ELb0EEEvNS_16Flash_fwd_paramsE,@function
        .size           _ZN5flash32flash_fwd_splitkv_combine_kernelI23Flash_fwd_kernel_traitsILi128ELi64ELi64ELi4ELb0ELb0EN7cutlass6half_tE19Flash_kernel_traitsILi128ELi64ELi64ELi4ES3_EELi4ELi3ELb0EEEvNS_16Flash_fwd_paramsE,(.L_x_7186 - _ZN5flash32flash_fwd_splitkv_combine_kernelI23Flash_fwd_kernel_traitsILi128ELi64ELi64ELi4ELb0ELb0EN7cutlass6half_tE19Flash_kernel_traitsILi128ELi64ELi64ELi4ES3_EELi4ELi3ELb0EEEvNS_16Flash_fwd_paramsE)
        .other          _ZN5flash32flash_fwd_splitkv_combine_kernelI23Flash_fwd_kernel_traitsILi128ELi64ELi64ELi4ELb0ELb0EN7cutlass6half_tE19Flash_kernel_traitsILi128ELi64ELi64ELi4ES3_EELi4ELi3ELb0EEEvNS_16Flash_fwd_paramsE,@"STO_CUDA_ENTRY STV_DEFAULT"
_ZN5flash32flash_fwd_splitkv_combine_kernelI23Flash_fwd_kernel_traitsILi128ELi64ELi64ELi4ELb0ELb0EN7cutlass6half_tE19Flash_kernel_traitsILi128ELi64ELi64ELi4ES3_EELi4ELi3ELb0EEEvNS_16Flash_fwd_paramsE:
.text._ZN5flash32flash_fwd_splitkv_combine_kernelI23Flash_fwd_kernel_traitsILi128ELi64ELi64ELi4ELb0ELb0EN7cutlass6half_tE19Flash_kernel_traitsILi128ELi64ELi64ELi4ES3_EELi4ELi3ELb0EEEvNS_16Flash_fwd_paramsE:
        /* <DEDUP_REMOVED lines=38> */
.L_x_4092:
[----:B------:R-:W-:Y:S01]  /*0260*/  IMAD.U32 R22, RZ, RZ, UR15 ;  /* 0x0000000fff167e24 */ /* 0x000fe2000f8e00ff */
[----:B------:R-:W-:Y:S01]  /*0270*/  MOV R18, UR13 ;  /* 0x0000000d00127c02 */ /* 0x000fe20008000f00 */
[----:B------:R-:W-:Y:S01]  /*0280*/  IMAD.U32 R17, RZ, RZ, UR17 ;  /* 0x00000011ff117e24 */ /* 0x000fe2000f8e00ff */
[----:B------:R-:W-:Y:S02]  /*0290*/  MOV R16, UR10 ;  /* 0x0000000a00107c02 */ /* 0x000fe40008000f00 */
[----:B------:R-:W-:Y:S02]  /*02a0*/  MOV R14, 0x2c0 ;  /* 0x000002c0000e7802 */ /* 0x000fe40000000f00 */
[----:B------:R-:W-:Y:S05]  /*02b0*/  CALL.REL.NOINC `($__internal_18_$__cuda_sm20_div_s64) ;  /* 0x0000003c00547944 */ /* 0x000fea0003c00000 */
.L_x_4093:
        /* <DEDUP_REMOVED lines=30> */
.L_x_4095:
[----:B------:R-:W-:Y:S01]  /*04a0*/  IMAD.MOV.U32 R22, RZ, RZ, R10 ;  /* 0x000000ffff167224 */ /* 0x000fe200078e000a */
[----:B------:R-:W-:Y:S02]  /*04b0*/  MOV R17, R11 ;  /* 0x0000000b00117202 */ /* 0x000fe40000000f00 */
[----:B------:R-:W-:Y:S02]  /*04c0*/  MOV R14, 0x4e0 ;  /* 0x000004e0000e7802 */ /* 0x000fe40000000f00 */
[----:B------:R-:W-:Y:S05]  /*04d0*/  CALL.REL.NOINC `($__internal_18_$__cuda_sm20_div_s64) ;  /* 0x0000003800cc7944 */ /* 0x000fea0003c00000 */
[----:B------:R-:W-:Y:S02]  /*04e0*/  MOV R4, R10 ;  /* 0x0000000a00047202 */ /* 0x000fe40000000f00 */
[----:B------:R-:W-:Y:S02]  /*04f0*/  MOV R5, R11 ;  /* 0x0000000b00057202 */ /* 0x000fe40000000f00 */
.L_x_4096:
[----:B------:R-:W-:Y:S05]  /*0500*/  BSYNC.RECONVERGENT B0 ;  /* 0x0000000000007941 */ /* 0x000fea0003800200 */
.L_x_4094:
        /* <DEDUP_REMOVED lines=58> */
.L_x_4098:
[----:B------:R-:W-:Y:S01]  /*08b0*/  IMAD.MOV.U32 R22, RZ, RZ, R18 ;  /* 0x000000ffff167224 */ /* 0x000fe200078e0012 */
[----:B------:R-:W-:Y:S01]  /*08c0*/  MOV R18, R8 ;  /* 0x0000000800127202 */ /* 0x000fe20000000f00 */
[----:B------:R-:W-:Y:S01]  /*08d0*/  IMAD.MOV.U32 R17, RZ, RZ, R16 ;  /* 0x000000ffff117224 */ /* 0x000fe200078e0010 */
[----:B------:R-:W-:Y:S02]  /*08e0*/  MOV R16, R0 ;  /* 0x0000000000107202 */ /* 0x000fe40000000f00 */
[----:B------:R-:W-:Y:S02]  /*08f0*/  MOV R14, 0x910 ;  /* 0x00000910000e7802 */ /* 0x000fe40000000f00 */
[----:B------:R-:W-:Y:S05]  /*0900*/  CALL.REL.NOINC `($__internal_18_$__cuda_sm20_div_s64) ;  /* 0x0000003400c07944 */ /* 0x000fea0003c00000 */
.L_x_4099:
[----:B------:R-:W-:Y:S05]  /*0910*/  BSYNC.RECONVERGENT B0 ;  /* 0x0000000000007941 */ /* 0x000fea0003800200 */
.L_x_4097:
        /* <DEDUP_REMOVED lines=124> */
.L_x_4101:
[----:B------:R-:W-:Y:S01]  /*10e0*/  IMAD.MOV.U32 R22, RZ, RZ, R10 ;  /* 0x000000ffff167224 */ /* 0x000fe200078e000a */
[----:B------:R-:W-:Y:S01]  /*10f0*/  MOV R18, R7 ;  /* 0x0000000700127202 */ /* 0x000fe20000000f00 */
[----:B------:R-:W-:Y:S01]  /*1100*/  IMAD.MOV.U32 R17, RZ, RZ, R11 ;  /* 0x000000ffff117224 */ /* 0x000fe200078e000b */
[----:B------:R-:W-:Y:S02]  /*1110*/  MOV R16, R25 ;  /* 0x0000001900107202 */ /* 0x000fe40000000f00 */
[----:B------:R-:W-:Y:S02]  /*1120*/  MOV R14, 0x1140 ;  /* 0x00001140000e7802 */ /* 0x000fe40000000f00 */
[----:B------:R-:W-:Y:S05]  /*1130*/  CALL.REL.NOINC `($__internal_18_$__cuda_sm20_div_s64) ;  /* 0x0000002c00b47944 */ /* 0x000fea0003c00000 */
[----:B------:R-:W-:Y:S02]  /*1140*/  MOV R32, R10 ;  /* 0x0000000a00207202 */ /* 0x000fe40000000f00 */
[----:B------:R-:W-:Y:S02]  /*1150*/  MOV R33, R11 ;  /* 0x0000000b00217202 */ /* 0x000fe40000000f00 */
.L_x_4102:
[----:B------:R-:W-:Y:S05]  /*1160*/  BSYNC.RECONVERGENT B0 ;  /* 0x0000000000007941 */ /* 0x000fea0003800200 */
.L_x_4100:
        /* <DEDUP_REMOVED lines=57> */
.L_x_4104:
[----:B------:R-:W-:Y:S01]  /*1500*/  IMAD.MOV.U32 R22, RZ, RZ, R4 ;  /* 0x000000ffff167224 */ /* 0x000fe200078e0004 */
[----:B------:R-:W-:Y:S01]  /*1510*/  MOV R17, R5 ;  /* 0x0000000500117202 */ /* 0x000fe20000000f00 */
[----:B------:R-:W-:Y:S01]  /*1520*/  IMAD.MOV.U32 R18, RZ, RZ, R6 ;  /* 0x000000ffff127224 */ /* 0x000fe200078e0006 */
[----:B------:R-:W-:Y:S02]  /*1530*/  MOV R14, 0x1550 ;  /* 0x00001550000e7802 */ /* 0x000fe40000000f00 */
[----:B------:R-:W-:Y:S05]  /*1540*/  CALL.REL.NOINC `($__internal_18_$__cuda_sm20_div_s64) ;  /* 0x0000002800b07944 */ /* 0x000fea0003c00000 */
[----:B------:R-:W-:Y:S02]  /*1550*/  MOV R26, R10 ;  /* 0x0000000a001a7202 */ /* 0x000fe40000000f00 */
[----:B------:R-:W-:Y:S02]  /*1560*/  MOV R27, R11 ;  /* 0x0000000b001b7202 */ /* 0x000fe40000000f00 */
.L_x_4105:
[----:B------:R-:W-:Y:S05]  /*1570*/  BSYNC.RECONVERGENT B0 ;  /* 0x0000000000007941 */ /* 0x000fea0003800200 */
.L_x_4103:
        /* <DEDUP_REMOVED lines=72> */
.L_x_4107:
[----:B0-----:R-:W-:Y:S05]  /*1a00*/  BSYNC.RECONVERGENT B0 ;  /* 0x0000000000007941 */ /* 0x001fea0003800200 */
.L_x_4106:
        /* <DEDUP_REMOVED lines=136> */
.L_x_4111:
[----:B------:R-:W-:Y:S01]  /*2290*/  LEA.HI R2, R19, UR14, RZ, 0x1d ;  /* 0x0000000e13027c11 */ /* 0x000fe2000f8fe8ff */
[----:B------:R-:W-:Y:S01]  /*22a0*/  IMAD.MOV.U32 R17, RZ, RZ, RZ ;  /* 0x000000ffff117224 */ /* 0x000fe200078e00ff */
[----:B------:R-:W-:Y:S02]  /*22b0*/  MOV R18, R30 ;  /* 0x0000001e00127202 */ /* 0x000fe40000000f00 */
[----:B------:R-:W-:Y:S01]  /*22c0*/  MOV R14, 0x22f0 ;  /* 0x000022f0000e7802 */ /* 0x000fe20000000f00 */
[----:B------:R-:W-:Y:S02]  /*22d0*/  IMAD.MOV.U32 R22, RZ, RZ, R2 ;  /* 0x000000ffff167224 */ /* 0x000fe400078e0002 */
[----:B------:R-:W-:Y:S05]  /*22e0*/  CALL.REL.NOINC `($__internal_18_$__cuda_sm20_div_s64) ;  /* 0x0000001c00487944 */ /* 0x000fea0003c00000 */
[----:B------:R-:W-:Y:S02]  /*22f0*/  IADD3 R9, PT, PT, -R10, RZ, RZ ;  /* 0x000000ff0a097210 */ /* 0x000fe40007ffe1ff */
[----:B------:R-:W-:-:S03]  /*2300*/  MOV R31, R11 ;  /* 0x0000000b001f7202 */ /* 0x000fc60000000f00 */
[----:B------:R-:W-:Y:S01]  /*2310*/  IMAD R9, R30, R9, R2 ;  /* 0x000000091e097224 */ /* 0x000fe200078e0202 */
[----:B------:R-:W-:-:S07]  /*2320*/  MOV R30, R10 ;  /* 0x0000000a001e7202 */ /* 0x000fce0000000f00 */
.L_x_4112:
        /* <DEDUP_REMOVED lines=59> */
.L_x_4114:
[----:B------:R-:W-:Y:S01]  /*26e0*/  IMAD.MOV.U32 R22, RZ, RZ, R30 ;  /* 0x000000ffff167224 */ /* 0x000fe200078e001e */
[----:B------:R-:W-:Y:S01]  /*26f0*/  MOV R17, R31 ;  /* 0x0000001f00117202 */ /* 0x000fe20000000f00 */
[----:B------:R-:W-:Y:S01]  /*2700*/  IMAD.MOV.U32 R18, RZ, RZ, R34 ;  /* 0x000000ffff127224 */ /* 0x000fe200078e0022 */
[----:B------:R-:W-:Y:S02]  /*2710*/  MOV R14, 0x2730 ;  /* 0x00002730000e7802 */ /* 0x000fe40000000f00 */
[----:B------:R-:W-:Y:S05]  /*2720*/  CALL.REL.NOINC `($__internal_18_$__cuda_sm20_div_s64) ;  /* 0x0000001800387944 */ /* 0x000fea0003c00000 */
[----:B------:R-:W-:-:S05]  /*2730*/  IADD3 R31, PT, PT, -R10, RZ, RZ ;  /* 0x000000ff0a1f7210 */ /* 0x000fca0007ffe1ff */
[----:B------:R-:W-:Y:S02]  /*2740*/  IMAD R31, R31, R34, R30 ;  /* 0x000000221f1f7224 */ /* 0x000fe400078e021e */
.L_x_4115:
[----:B------:R-:W-:Y:S05]  /*2750*/  BSYNC.RECONVERGENT B0 ;  /* 0x0000000000007941 */ /* 0x000fea0003800200 */
.L_x_4113:
        /* <DEDUP_REMOVED lines=157> */
.L_x_4110:
[----:B------:R-:W0:Y:S01]  /*3130*/  LDC.64 R4, c[0x0][0x420] ;  /* 0x00010800ff047b82 */ /* 0x000e220000000a00 */
[----:B------:R-:W-:-:S05]  /*3140*/  IADD3 R2, PT, PT, R2, UR14, RZ ;  /* 0x0000000e02027c10 */ /* 0x000fca000fffe0ff */
[----:B0-----:R-:W-:-:S05]  /*3150*/  IMAD.WIDE.U32 R2, R2, 0x4, R4 ;  /* 0x0000000402027825 */ /* 0x001fca00078e0004 */
[----:B------:R1:W-:Y:S02]  /*3160*/  STG.E desc[UR8][R2.64], R21 ;  /* 0x0000001502007986 */ /* 0x0003e4000c101908 */
.L_x_4109:
[----:B------:R-:W-:Y:S05]  /*3170*/  BSYNC.RECONVERGENT B1 ;  /* 0x0000000000017941 */ /* 0x000fea0003800200 */
.L_x_4108:
        /* <DEDUP_REMOVED lines=17> */
.L_x_4117:
[----:B------:R-:W-:Y:S05]  /*3290*/  BSYNC.RECONVERGENT B0 ;  /* 0x0000000000007941 */ /* 0x000fea0003800200 */
.L_x_4116:
        /* <DEDUP_REMOVED lines=43> */
.L_x_4128:
        /* <DEDUP_REMOVED lines=9> */
.L_x_4121:
[----:B------:R-:W-:Y:S05]  /*35e0*/  BSYNC.RECONVERGENT B0 ;  /* 0x0000000000007941 */ /* 0x000fea0003800200 */
.L_x_4120:
        /* <DEDUP_REMOVED lines=12> */
.L_x_4123:
[----:B------:R-:W-:Y:S05]  /*36b0*/  BSYNC.RECONVERGENT B0 ;  /* 0x0000000000007941 */ /* 0x000fea0003800200 */
.L_x_4122:
        /* <DEDUP_REMOVED lines=12> */
.L_x_4125:
[----:B------:R-:W-:Y:S05]  /*3780*/  BSYNC.RECONVERGENT B0 ;  /* 0x0000000000007941 */ /* 0x000fea0003800200 */
.L_x_4124:
        /* <DEDUP_REMOVED lines=12> */
.L_x_4127:
[----:B------:R-:W-:Y:S05]  /*3850*/  BSYNC.RECONVERGENT B0 ;  /* 0x0000000000007941 */ /* 0x000fea0003800200 */
.L_x_4126:
        /* <DEDUP_REMOVED lines=11> */
.L_x_4119:
        /* <DEDUP_REMOVED lines=11> */
.L_x_4131:
        /* <DEDUP_REMOVED lines=8> */
.L_x_4130:
[----:B------:R-:W-:Y:S05]  /*3a40*/  BSYNC.RECONVERGENT B0 ;  /* 0x0000000000007941 */ /* 0x000fea0003800200 */
.L_x_4129:
        /* <DEDUP_REMOVED lines=9> */
.L_x_4118:
        /* <DEDUP_REMOVED lines=83> */
        .weak           $__internal_18_$__cuda_sm20_div_s64
        .type           $__internal_18_$__cuda_sm20_div_s64,@function
        .size           $__internal_18_$__cuda_sm20_div_s64,(.L_x_7186 - $__internal_18_$__cuda_sm20_div_s64)
$__internal_18_$__cuda_sm20_div_s64:
        /* <DEDUP_REMOVED lines=86> */
[----:B------:R-:W-:Y:S06]  /*4570*/  RET.REL.NODEC R12 `(_ZN5flash32flash_fwd_splitkv_combine_kernelI23Flash_fwd_kernel_traitsILi128ELi64ELi64ELi4ELb0ELb0EN7cutlass6half_tE19Flash_kernel_traitsILi128ELi64ELi64ELi4ES3_EELi4ELi3ELb0EEEvNS_16Flash_fwd_paramsE) ;  /* 0xffffffb80ca07950 */ /* 0x000fec0003c3ffff */
.L_x_4132:
        /* <DEDUP_REMOVED lines=16> */
.L_x_7186:


//--------------------- .text._ZN5flash32flash_fwd_splitkv_combine_kernelI23Flash_fwd_kernel_traitsILi128ELi64ELi64ELi4ELb0ELb0EN7cutlass6half_tE19Flash_kernel_traitsILi128ELi64ELi64ELi4ES3_EELi4ELi2ELb0EEEvNS_16Flash_fwd_paramsE --------------------------
	.section	.text._ZN5flash32flash_fwd_splitkv_combine_kernelI23Flash_fwd_kernel_traitsILi128ELi64ELi64ELi4ELb0ELb0EN7cutlass6half_tE19Flash_kernel_traitsILi128ELi64ELi64ELi4ES3_EELi4ELi2ELb0EEEvNS_16Flash_fwd_paramsE,"ax",@progbits
	.align	128
        .global         _ZN5flash32flash_fwd_splitkv_combine_kernelI23Flash_fwd_kernel_traitsILi128ELi64ELi64ELi4ELb0ELb0EN7cutlass6half_tE19Flash_kernel_traitsILi128ELi64ELi64ELi4ES3_EELi4ELi2ELb0EEEvNS_16Flash_fwd_paramsE
        .type           _ZN5flash32flash_fwd_splitkv_combine_kernelI23Flash_fwd_kernel_traitsILi128ELi64ELi64ELi4ELb0ELb0EN7cutlass6half_tE19Flash_kernel_traitsILi128ELi64ELi64ELi4ES3_EELi4ELi2ELb0EEEvNS_16Flash_fwd_paramsE,@function
        .size           _ZN5flash32flash_fwd_splitkv_combine_kernelI23Flash_fwd_kernel_traitsILi128ELi64ELi64ELi4ELb0ELb0EN7cutlass6half_tE19Flash_kernel_traitsILi128ELi64ELi64ELi4ES3_EELi4ELi2ELb0EEEvNS_16Flash_fwd_paramsE,(.L_x_7187 - _ZN5flash32flash_fwd_splitkv_combine_kernelI23Flash_fwd_kernel_traitsILi128ELi64ELi64ELi4ELb0ELb0EN7cutlass6half_tE19Flash_kernel_traitsILi128ELi64ELi64ELi4ES3_EELi4ELi2ELb0EEEvNS_16Flash_fwd_paramsE)
        .other          _ZN5flash32flash_fwd_splitkv_combine_kernelI23Flash_fwd_kernel_traitsILi128ELi64ELi64ELi4ELb0ELb0EN7cutlass6half_tE19Flash_kernel_traitsILi128ELi64ELi64ELi4ES3_EELi4ELi2ELb0EEEvNS_16Flash_fwd_paramsE,@"STO_CUDA_ENTRY STV_DEFAULT"
_ZN5flash32flash_fwd_splitkv_combine_kernelI23Flash_fwd_kernel_traitsILi128ELi64ELi64ELi4ELb0ELb0EN7cutlass6half_tE19Flash_kernel_traitsILi128ELi64ELi64ELi4ES3_EELi4ELi2ELb0EEEvNS_16Flash_fwd_paramsE:
.text._ZN5flash32flash_fwd_splitkv_combine_kernelI23Flash_fwd_kernel_traitsILi128ELi64ELi64ELi4ELb0ELb0EN7cutlass6half_tE19Flash_kernel_traitsILi128ELi64ELi64ELi4ES3_EELi4ELi2ELb0EEEvNS_16Flash_fwd_paramsE:
        /* <DEDUP_REMOVED lines=38> */
.L_x_4133:
[----:B------:R-:W-:Y:S01]  /*0260*/  IMAD.U32 R24, RZ, RZ, UR21 ;  /* 0x00000015ff187e24 */ /* 0x000fe2000f8e00ff */
[----:B------:R-:W-:Y:S01]  /*0270*/  MOV R16, UR19 ;  /* 0x0000001300107c02 */ /* 0x000fe20008000f00 */
[----:B------:R-:W-:Y:S01]  /*0280*/  IMAD.U32 R15, RZ, RZ, UR15 ;  /* 0x0000000fff0f7e24 */ /* 0x000fe2000f8e00ff */
[----:B------:R-:W-:Y:S02]  /*0290*/  MOV R13, UR14 ;  /* 0x0000000e000d7c02 */ /* 0x000fe40008000f00 */
[----:B------:R-:W-:Y:S02]  /*02a0*/  MOV R14, 0x2c0 ;  /* 0x000002c0000e7802 */ /* 0x000fe40000000f00 */
[----:B------:R-:W-:Y:S05]  /*02b0*/  CALL.REL.NOINC `($__internal_19_$__cuda_sm20_div_s64) ;  /* 0x0000003c00447944 */ /* 0x000fea0003c00000 */
[----:B------:R-:W-:-:S07]  /*02c0*/  MOV R10, R0 ;  /* 0x00000000000a7202 */ /* 0x000fce0000000f00 */
.L_x_4134:
        /* <DEDUP_REMOVED lines=30> */
.L_x_4136:
[----:B------:R-:W-:Y:S01]  /*04b0*/  IMAD.MOV.U32 R24, RZ, RZ, R10 ;  /* 0x000000ffff187224 */ /* 0x000fe200078e000a */
[----:B------:R-:W-:Y:S02]  /*04c0*/  MOV R15, R11 ;  /* 0x0000000b000f7202 */ /* 0x000fe40000000f00 */
[----:B------:R-:W-:Y:S02]  /*04d0*/  MOV R14, 0x4f0 ;  /* 0x000004f0000e7802 */ /* 0x000fe40000000f00 */
[----:B------:R-:W-:Y:S05]  /*04e0*/  CALL.REL.NOINC `($__internal_19_$__cuda_sm20_div_s64) ;  /* 0x0000003800b87944 */ /* 0x000fea0003c00000 */
[----:B------:R-:W-:Y:S02]  /*04f0*/  MOV R6, R0 ;  /* 0x0000000000067202 */ /* 0x000fe40000000f00 */
[----:B------:R-:W-:Y:S02]  /*0500*/  MOV R7, R11 ;  /* 0x0000000b00077202 */ /* 0x000fe40000000f00 */
.L_x_4137:
[----:B------:R-:W-:Y:S05]  /*0510*/  BSYNC.RECONVERGENT B0 ;  /* 0x0000000000007941 */ /* 0x000fea0003800200 */
.L_x_4135:
        /* <DEDUP_REMOVED lines=58> */
.L_x_4139:
[----:B------:R-:W-:Y:S01]  /*08c0*/  IMAD.MOV.U32 R24, RZ, RZ, R16 ;  /* 0x000000ffff187224 */ /* 0x000fe200078e0010 */
[----:B------:R-:W-:Y:S01]  /*08d0*/  MOV R16, R10 ;  /* 0x0000000a00107202 */ /* 0x000fe20000000f00 */
[----:B------:R-:W-:Y:S01]  /*08e0*/  IMAD.MOV.U32 R15, RZ, RZ, R13 ;  /* 0x000000ffff0f7224 */ /* 0x000fe200078e000d */
[----:B------:R-:W-:Y:S02]  /*08f0*/  MOV R13, R4 ;  /* 0x00000004000d7202 */ /* 0x000fe40000000f00 */
[----:B------:R-:W-:Y:S02]  /*0900*/  MOV R14, 0x920 ;  /* 0x00000920000e7802 */ /* 0x000fe40000000f00 */
[----:B------:R-:W-:Y:S05]  /*0910*/  CALL.REL.NOINC `($__internal_19_$__cuda_sm20_div_s64) ;  /* 0x0000003400ac7944 */ /* 0x000fea0003c00000 */
[----:B------:R-:W-:Y:S02]  /*0920*/  MOV R14, R0 ;  /* 0x00000000000e7202 */ /* 0x000fe40000000f00 */
[----:B------:R-:W-:Y:S02]  /*0930*/  MOV R15, R11 ;  /* 0x0000000b000f7202 */ /* 0x000fe40000000f00 */
.L_x_4140:
[----:B------:R-:W-:Y:S05]  /*0940*/  BSYNC.RECONVERGENT B0 ;  /* 0x0000000000007941 */ /* 0x000fea0003800200 */
.L_x_4138:
        /* <DEDUP_REMOVED lines=124> */
.L_x_4142:
[----:B------:R-:W-:Y:S01]  /*1110*/  IMAD.MOV.U32 R24, RZ, RZ, R14 ;  /* 0x000000ffff187224 */ /* 0x000fe200078e000e */
[----:B------:R-:W-:Y:S01]  /*1120*/  MOV R16, R9 ;  /* 0x0000000900107202 */ /* 0x000fe20000000f00 */
[----:B------:R-:W-:Y:S01]  /*1130*/  IMAD.MOV.U32 R13, RZ, RZ, R3 ;  /* 0x000000ffff0d7224 */ /* 0x000fe200078e0003 */
[----:B------:R-:W-:Y:S02]  /*1140*/  MOV R14, 0x1160 ;  /* 0x00001160000e7802 */ /* 0x000fe40000000f00 */
[----:B------:R-:W-:Y:S05]  /*1150*/  CALL.REL.NOINC `($__internal_19_$__cuda_sm20_div_s64) ;  /* 0x0000002c009c7944 */ /* 0x000fea0003c00000 */
[----:B------:R-:W-:Y:S02]  /*1160*/  MOV R30, R0 ;  /* 0x00000000001e7202 */ /* 0x000fe40000000f00 */
[----:B------:R-:W-:Y:S02]  /*1170*/  MOV R31, R11 ;  /* 0x0000000b001f7202 */ /* 0x000fe40000000f00 */
.L_x_4143:
[----:B------:R-:W-:Y:S05]  /*1180*/  BSYNC.RECONVERGENT B0 ;  /* 0x0000000000007941 */ /* 0x000fea0003800200 */
.L_x_4141:
        /* <DEDUP_REMOVED lines=57> */
.L_x_4145:
[----:B------:R-:W-:Y:S01]  /*1520*/  IMAD.MOV.U32 R24, RZ, RZ, R6 ;  /* 0x000000ffff187224 */ /* 0x000fe200078e0006 */
[----:B------:R-:W-:Y:S01]  /*1530*/  MOV R15, R7 ;  /* 0x00000007000f7202 */ /* 0x000fe20000000f00 */
[----:B------:R-:W-:Y:S01]  /*1540*/  IMAD.MOV.U32 R16, RZ, RZ, R8 ;  /* 0x000000ffff107224 */ /* 0x000fe200078e0008 */
[----:B------:R-:W-:Y:S02]  /*1550*/  MOV R14, 0x1570 ;  /* 0x00001570000e7802 */ /* 0x000fe40000000f00 */
[----:B------:R-:W-:Y:S05]  /*1560*/  CALL.REL.NOINC `($__internal_19_$__cuda_sm20_div_s64) ;  /* 0x0000002800987944 */ /* 0x000fea0003c00000 */
[----:B------:R-:W-:Y:S02]  /*1570*/  MOV R18, R0 ;  /* 0x0000000000127202 */ /* 0x000fe40000000f00 */
[----:B------:R-:W-:Y:S02]  /*1580*/  MOV R19, R11 ;  /* 0x0000000b00137202 */ /* 0x000fe40000000f00 */
.L_x_4146:
[----:B------:R-:W-:Y:S05]  /*1590*/  BSYNC.RECONVERGENT B0 ;  /* 0x0000000000007941 */ /* 0x000fea0003800200 */
.L_x_4144:
        /* <DEDUP_REMOVED lines=81> */
.L_x_4148:
[----:B------:R-:W-:Y:S05]  /*1ab0*/  BSYNC.RECONVERGENT B0 ;  /* 0x0000000000007941 */ /* 0x000fea0003800200 */
.L_x_4147:
        /* <DEDUP_REMOVED lines=117> */
.L_x_4152:
[----:B------:R-:W-:Y:S01]  /*2210*/  LEA.HI R24, R17, UR20, RZ, 0x1e ;  /* 0x0000001411187c11 */ /* 0x000fe2000f8ff0ff */
[----:B------:R-:W-:Y:S01]  /*2220*/  IMAD.MOV.U32 R15, RZ, RZ, RZ ;  /* 0x000000ffff0f7224 */ /* 0x000fe200078e00ff */
[----:B------:R-:W-:Y:S01]  /*2230*/  MOV R14, 0x2260 ;  /* 0x00002260000e7802 */ /* 0x000fe20000000f00 */
[----:B------:R-:W-:Y:S02]  /*2240*/  IMAD.MOV.U32 R16, RZ, RZ, R26 ;  /* 0x000000ffff107224 */ /* 0x000fe400078e001a */
[----:B------:R-:W-:Y:S05]  /*2250*/  CALL.REL.NOINC `($__internal_19_$__cuda_sm20_div_s64) ;  /* 0x0000001c005c7944 */ /* 0x000fea0003c00000 */
[----:B------:R-:W-:Y:S02]  /*2260*/  IADD3 R13, PT, PT, -R0, RZ, RZ ;  /* 0x000000ff000d7210 */ /* 0x000fe40007ffe1ff */
[----:B------:R-:W-:-:S03]  /*2270*/  MOV R27, R11 ;  /* 0x0000000b001b7202 */ /* 0x000fc60000000f00 */
[----:B------:R-:W-:Y:S01]  /*2280*/  IMAD R24, R26, R13, R24 ;  /* 0x0000000d1a187224 */ /* 0x000fe200078e0218 */
[----:B------:R-:W-:-:S07]  /*2290*/  MOV R26, R0 ;  /* 0x00000000001a7202 */ /* 0x000fce0000000f00 */
.L_x_4153:
        /* <DEDUP_REMOVED lines=60> */
.L_x_4155:
[----:B------:R-:W-:Y:S01]  /*2660*/  IMAD.MOV.U32 R24, RZ, RZ, R26 ;  /* 0x000000ffff187224 */ /* 0x000fe200078e001a */
[----:B------:R-:W-:Y:S01]  /*2670*/  MOV R15, R27 ;  /* 0x0000001b000f7202 */ /* 0x000fe20000000f00 */
[----:B------:R-:W-:Y:S01]  /*2680*/  IMAD.MOV.U32 R16, RZ, RZ, R32 ;  /* 0x000000ffff107224 */ /* 0x000fe200078e0020 */
[----:B------:R-:W-:Y:S02]  /*2690*/  MOV R14, 0x26b0 ;  /* 0x000026b0000e7802 */ /* 0x000fe40000000f00 */
[----:B------:R-:W-:Y:S05]  /*26a0*/  CALL.REL.NOINC `($__internal_19_$__cuda_sm20_div_s64) ;  /* 0x0000001800487944 */ /* 0x000fea0003c00000 */
[----:B------:R-:W-:-:S05]  /*26b0*/  IADD3 R27, PT, PT, -R0, RZ, RZ ;  /* 0x000000ff001b7210 */ /* 0x000fca0007ffe1ff */
[----:B------:R-:W-:Y:S02]  /*26c0*/  IMAD R27, R27, R32, R26 ;  /* 0x000000201b1b7224 */ /* 0x000fe400078e021a */
.L_x_4156:
[----:B------:R-:W-:Y:S05]  /*26d0*/  BSYNC.RECONVERGENT B0 ;  /* 0x0000000000007941 */ /* 0x000fea0003800200 */
.L_x_4154:
        /* <DEDUP_REMOVED lines=162> */
.L_x_4151:
[----:B------:R-:W0:Y:S01]  /*3100*/  LDC.64 R2, c[0x0][0x420] ;  /* 0x00010800ff027b82 */ /* 0x000e220000000a00 */
[----:B------:R-:W-:-:S05]  /*3110*/  IADD3 R11, PT, PT, R11, UR20, RZ ;  /* 0x000000140b0b7c10 */ /* 0x000fca000fffe0ff */
[----:B0-----:R-:W-:-:S05]  /*3120*/  IMAD.WIDE.U32 R2, R11, 0x4, R2 ;  /* 0x000000040b027825 */ /* 0x001fca00078e0002 */
[----:B------:R1:W-:Y:S02]  /*3130*/  STG.E desc[UR10][R2.64], R20 ;  /* 0x0000001402007986 */ /* 0x0003e4000c10190a */
.L_x_4150:
[----:B------:R-:W-:Y:S05]  /*3140*/  BSYNC.RECONVERGENT B1 ;  /* 0x0000000000017941 */ /* 0x000fea0003800200 */
.L_x_4149:
        /* <DEDUP_REMOVED lines=16> */
.L_x_4158:
[----:B------:R-:W-:Y:S05]  /*3250*/  BSYNC.RECONVERGENT B0 ;  /* 0x0000000000007941 */ /* 0x000fea0003800200 */
.L_x_4157:
        /* <DEDUP_REMOVED lines=43> */
.L_x_4169:
        /* <DEDUP_REMOVED lines=9> */
.L_x_4162:
[----:B------:R-:W-:Y:S05]  /*35a0*/  BSYNC.RECONVERGENT B0 ;  /* 0x0000000000007941 */ /* 0x000fea0003800200 */
.L_x_4161:
        /* <DEDUP_REMOVED lines=12> */
.L_x_4164:
[----:B------:R-:W-:Y:S05]  /*3670*/  BSYNC.RECONVERGENT B0 ;  /* 0x0000000000007941 */ /* 0x000fea0003800200 */
.L_x_4163:
        /* <DEDUP_REMOVED lines=12> */
.L_x_4166:
[----:B------:R-:W-:Y:S05]  /*3740*/  BSYNC.RECONVERGENT B0 ;  /* 0x0000000000007941 */ /* 0x000fea0003800200 */
.L_x_4165:
        /* <DEDUP_REMOVED lines=12> */
.L_x_4168:
[----:B------:R-:W-:Y:S05]  /*3810*/  BSYNC.RECONVERGENT B0 ;  /* 0x0000000000007941 */ /* 0x000fea0003800200 */
.L_x_4167:
        /* <DEDUP_REMOVED lines=11> */
.L_x_4160:
        /* <DEDUP_REMOVED lines=11> */
.L_x_4172:
        /* <DEDUP_REMOVED lines=8> */
.L_x_4171:
[----:B------:R-:W-:Y:S05]  /*3a00*/  BSYNC.RECONVERGENT B0 ;  /* 0x0000000000007941 */ /* 0x000fea0003800200 */
.L_x_4170:
        /* <DEDUP_REMOVED lines=9> */
.L_x_4159:
        /* <DEDUP_REMOVED lines=83> */
        .weak           $__internal_19_$__cuda_sm20_div_s64
        .type           $__internal_19_$__cuda_sm20_div_s64,@function
        .size           $__internal_19_$__cuda_sm20_div_s64,(.L_x_7187 - $__internal_19_$__cuda_sm20_div_s64)
$__internal_19_$__cuda_sm20_div_s64:
        /* <DEDUP_REMOVED lines=85> */
[----:B------:R-:W-:Y:S06]  /*4520*/  RET.REL.NODEC R14 `(_ZN5flash32flash_fwd_splitkv_combine_kernelI23Flash_fwd_kernel_traitsILi128ELi64ELi64ELi4ELb0ELb0EN7cutlass6half_tE19Flash_kernel_traitsILi128ELi64ELi64ELi4ES3_EELi4ELi2ELb0EEEvNS_16Flash_fwd_paramsE) ;  /* 0xffffffb80eb47950 */ /* 0x000fec0003c3ffff */
.L_x_4173:
        /* <DEDUP_REMOVED lines=13> */
.L_x_7187:


//--------------------- .text._ZN5flash32flash_fwd_splitkv_combine_kernelI23Flash_fwd_kernel_traitsILi128ELi64ELi64ELi4ELb0ELb0EN7cutlass6half_tE19Flash_kernel_traitsILi128ELi64ELi64ELi4ES3_EELi4ELi1ELb0EEEvNS_16Flash_fwd_paramsE --------------------------
	.section	.text._ZN5flash32flash_fwd_splitkv_combine_kernelI23Flash_fwd_kernel_traitsILi128ELi64ELi64ELi4ELb0ELb0EN7cutlass6half_tE19Flash_kernel_traitsILi128ELi64ELi64ELi4ES3_EELi4ELi1ELb0EEEvNS_16Flash_fwd_paramsE,"ax",@progbits
	.align	128
        .global         _ZN5flash32flash_fwd_splitkv_combine_kernelI23Flash_fwd_kernel_traitsILi128ELi64ELi64ELi4ELb0ELb0EN7cutlass6half_tE19Flash_kernel_traitsILi128ELi64ELi64ELi4ES3_EELi4ELi1ELb0EEEvNS_16Flash_fwd_paramsE
        .type           _ZN5flash32flash_fwd_splitkv_combine_kernelI23Flash_fwd_kernel_traitsILi128ELi64ELi64ELi4ELb0ELb0EN7cutlass6half_tE19Flash_kernel_traitsILi128ELi64ELi64ELi4ES3_EELi4ELi1ELb0EEEvNS_16Flash_fwd_paramsE,@function
        .size           _ZN5flash32flash_fwd_splitkv_combine_kernelI23Flash_fwd_kernel_traitsILi128ELi64ELi64ELi4ELb0ELb0EN7cutlass6half_tE19Flash_kernel_traitsILi128ELi64ELi64ELi4ES3_EELi4ELi1ELb0EEEvNS_16Flash_fwd_paramsE,(.L_x_7188 - _ZN5flash32flash_fwd_splitkv_combine_kernelI23Flash_fwd_kernel_traitsILi128ELi64ELi64ELi4ELb0ELb0EN7cutlass6half_tE19Flash_kernel_traitsILi128ELi64ELi64ELi4ES3_EELi4ELi1ELb0EEEvNS_16Flash_fwd_paramsE)
        .other          _ZN5flash32flash_fwd_splitkv_combine_kernelI23Flash_fwd_kernel_traitsILi128ELi64ELi64ELi4ELb0ELb0EN7cutlass6half_tE19Flash_kernel_traitsILi128ELi64ELi64ELi4ES3_EELi4ELi1ELb0EEEvNS_16Flash_fwd_paramsE,@"STO_CUDA_ENTRY STV_DEFAULT"
_ZN5flash32flash_fwd_splitkv_combine_kernelI23Flash_fwd_kernel_traitsILi128ELi64ELi64ELi4ELb0ELb0EN7cutlass6half_tE19Flash_kernel_traitsILi128ELi64ELi64ELi4ES3_EELi4ELi1ELb0EEEvNS_16Flash_fwd_paramsE:
.text._ZN5flash32flash_fwd_splitkv_combine_kernelI23Flash_fwd_kernel_traitsILi128ELi64ELi64ELi4ELb0ELb0EN7cutlass6half_tE19Flash_kernel_traitsILi128ELi64ELi64ELi4ES3_EELi4ELi1ELb0EEEvNS_16Flash_fwd_paramsE:
        /* <DEDUP_REMOVED lines=38> */
.L_x_4174:
[----:B------:R-:W-:Y:S01]  /*0260*/  IMAD.U32 R22, RZ, RZ, UR15 ;  /* 0x0000000fff167e24 */ /* 0x000fe2000f8e00ff */
[----:B------:R-:W-:Y:S01]  /*0270*/  MOV R18, UR13 ;  /* 0x0000000d00127c02 */ /* 0x000fe20008000f00 */
[----:B------:R-:W-:Y:S01]  /*0280*/  IMAD.U32 R17, RZ, RZ, UR17 ;  /* 0x00000011ff117e24 */ /* 0x000fe2000f8e00ff */
[----:B------:R-:W-:Y:S02]  /*0290*/  MOV R16, UR10 ;  /* 0x0000000a00107c02 */ /* 0x000fe40008000f00 */
[----:B------:R-:W-:Y:S02]  /*02a0*/  MOV R14, 0x2c0 ;  /* 0x000002c0000e7802 */ /* 0x000fe40000000f00 */
[----:B------:R-:W-:Y:S05]  /*02b0*/  CALL.REL.NOINC `($__internal_20_$__cuda_sm20_div_s64) ;  /* 0x0000003c00307944 */ /* 0x000fea0003c00000 */
.L_x_4175:
        /* <DEDUP_REMOVED lines=30> */
.L_x_4177:
[----:B------:R-:W-:Y:S01]  /*04a0*/  IMAD.MOV.U32 R22, RZ, RZ, R10 ;  /* 0x000000ffff167224 */ /* 0x000fe200078e000a */
[----:B------:R-:W-:Y:S02]  /*04b0*/  MOV R17, R11 ;  /* 0x0000000b00117202 */ /* 0x000fe40000000f00 */
[----:B------:R-:W-:Y:S02]  /*04c0*/  MOV R14, 0x4e0 ;  /* 0x000004e0000e7802 */ /* 0x000fe40000000f00 */
[----:B------:R-:W-:Y:S05]  /*04d0*/  CALL.REL.NOINC `($__internal_20_$__cuda_sm20_div_s64) ;  /* 0x0000003800a87944 */ /* 0x000fea0003c00000 */
[----:B------:R-:W-:Y:S02]  /*04e0*/  MOV R4, R10 ;  /* 0x0000000a00047202 */ /* 0x000fe40000000f00 */
[----:B------:R-:W-:Y:S02]  /*04f0*/  MOV R5, R11 ;  /* 0x0000000b00057202 */ /* 0x000fe40000000f00 */
.L_x_4178:
[----:B------:R-:W-:Y:S05]  /*0500*/  BSYNC.RECONVERGENT B0 ;  /* 0x0000000000007941 */ /* 0x000fea0003800200 */
.L_x_4176:
        /* <DEDUP_REMOVED lines=58> */
.L_x_4180:
[----:B------:R-:W-:Y:S01]  /*08b0*/  IMAD.MOV.U32 R22, RZ, RZ, R18 ;  /* 0x000000ffff167224 */ /* 0x000fe200078e0012 */
[----:B------:R-:W-:Y:S01]  /*08c0*/  MOV R18, R8 ;  /* 0x0000000800127202 */ /* 0x000fe20000000f00 */
[----:B------:R-:W-:Y:S01]  /*08d0*/  IMAD.MOV.U32 R17, RZ, RZ, R16 ;  /* 0x000000ffff117224 */ /* 0x000fe200078e0010 */
[----:B------:R-:W-:Y:S02]  /*08e0*/  MOV R16, R0 ;  /* 0x0000000000107202 */ /* 0x000fe40000000f00 */
[----:B------:R-:W-:Y:S02]  /*08f0*/  MOV R14, 0x910 ;  /* 0x00000910000e7802 */ /* 0x000fe40000000f00 */
[----:B------:R-:W-:Y:S05]  /*0900*/  CALL.REL.NOINC `($__internal_20_$__cuda_sm20_div_s64) ;  /* 0x00000034009c7944 */ /* 0x000fea0003c00000 */
.L_x_4181:
[----:B------:R-:W-:Y:S05]  /*0910*/  BSYNC.RECONVERGENT B0 ;  /* 0x0000000000007941 */ /* 0x000fea0003800200 */
.L_x_4179:
        /* <DEDUP_REMOVED lines=124> */
.L_x_4183:
[----:B------:R-:W-:Y:S01]  /*10e0*/  IMAD.MOV.U32 R22, RZ, RZ, R10 ;  /* 0x000000ffff167224 */ /* 0x000fe200078e000a */
[----:B------:R-:W-:Y:S01]  /*10f0*/  MOV R18, R7 ;  /* 0x0000000700127202 */ /* 0x000fe20000000f00 */
[----:B------:R-:W-:Y:S01]  /*1100*/  IMAD.MOV.U32 R17, RZ, RZ, R11 ;  /* 0x000000ffff117224 */ /* 0x000fe200078e000b */
[----:B------:R-:W-:Y:S02]  /*1110*/  MOV R16, R25 ;  /* 0x0000001900107202 */ /* 0x000fe40000000f00 */
[----:B------:R-:W-:Y:S02]  /*1120*/  MOV R14, 0x1140 ;  /* 0x00001140000e7802 */ /* 0x000fe40000000f00 */
[----:B------:R-:W-:Y:S05]  /*1130*/  CALL.REL.NOINC `($__internal_20_$__cuda_sm20_div_s64) ;  /* 0x0000002c00907944 */ /* 0x000fea0003c00000 */
[----:B------:R-:W-:Y:S02]  /*1140*/  MOV R32, R10 ;  /* 0x0000000a00207202 */ /* 0x000fe40000000f00 */
[----:B------:R-:W-:Y:S02]  /*1150*/  MOV R33, R11 ;  /* 0x0000000b00217202 */ /* 0x000fe40000000f00 */
.L_x_4184:
[----:B------:R-:W-:Y:S05]  /*1160*/  BSYNC.RECONVERGENT B0 ;  /* 0x0000000000007941 */ /* 0x000fea0003800200 */
.L_x_4182:
        /* <DEDUP_REMOVED lines=57> */
.L_x_4186:
[----:B------:R-:W-:Y:S01]  /*1500*/  IMAD.MOV.U32 R22, RZ, RZ, R4 ;  /* 0x000000ffff167224 */ /* 0x000fe200078e0004 */
[----:B------:R-:W-:Y:S01]  /*1510*/  MOV R17, R5 ;  /* 0x0000000500117202 */ /* 0x000fe20000000f00 */
[----:B------:R-:W-:Y:S01]  /*1520*/  IMAD.MOV.U32 R18, RZ, RZ, R6 ;  /* 0x000000ffff127224 */ /* 0x000fe200078e0006 */
[----:B------:R-:W-:Y:S02]  /*1530*/  MOV R14, 0x1550 ;  /* 0x00001550000e7802 */ /* 0x000fe40000000f00 */
[----:B------:R-:W-:Y:S05]  /*1540*/  CALL.REL.NOINC `($__internal_20_$__cuda_sm20_div_s64) ;  /* 0x00000028008c7944 */ /* 0x000fea0003c00000 */
[----:B------:R-:W-:Y:S02]  /*1550*/  MOV R20, R10 ;  /* 0x0000000a00147202 */ /* 0x000fe40000000f00 */
[----:B------:R-:W-:Y:S02]  /*1560*/  MOV R21, R11 ;  /* 0x0000000b00157202 */ /* 0x000fe40000000f00 */
.L_x_4187:
[----:B------:R-:W-:Y:S05]  /*1570*/  BSYNC.RECONVERGENT B0 ;  /* 0x0000000000007941 */ /* 0x000fea0003800200 */
.L_x_4185:
        /* <DEDUP_REMOVED lines=73> */
.L_x_4189:
[----:B0-----:R-:W-:Y:S05]  /*1a10*/  BSYNC.RECONVERGENT B0 ;  /* 0x0000000000007941 */ /* 0x001fea0003800200 */
.L_x_4188:
        /* <DEDUP_REMOVED lines=126> */
.L_x_4193:
[----:B------:R-:W-:Y:S01]  /*2200*/  LEA.HI R2, R19, UR14, RZ, 0x1f ;  /* 0x0000000e13027c11 */ /* 0x000fe2000f8ff8ff */
[----:B------:R-:W-:Y:S01]  /*2210*/  IMAD.MOV.U32 R17, RZ, RZ, RZ ;  /* 0x000000ffff117224 */ /* 0x000fe200078e00ff */
[----:B------:R-:W-:Y:S02]  /*2220*/  MOV R18, R30 ;  /* 0x0000001e00127202 */ /* 0x000fe40000000f00 */
[----:B------:R-:W-:Y:S01]  /*2230*/  MOV R14, 0x2260 ;  /* 0x00002260000e7802 */ /* 0x000fe20000000f00 */
[----:B------:R-:W-:Y:S02]  /*2240*/  IMAD.MOV.U32 R22, RZ, RZ, R2 ;  /* 0x000000ffff167224 */ /* 0x000fe400078e0002 */
[----:B------:R-:W-:Y:S05]  /*2250*/  CALL.REL.NOINC `($__internal_20_$__cuda_sm20_div_s64) ;  /* 0x0000001c00487944 */ /* 0x000fea0003c00000 */
[----:B------:R-:W-:Y:S02]  /*2260*/  IADD3 R9, PT, PT, -R10, RZ, RZ ;  /* 0x000000ff0a097210 */ /* 0x000fe40007ffe1ff */
[----:B------:R-:W-:-:S03]  /*2270*/  MOV R31, R11 ;  /* 0x0000000b001f7202 */ /* 0x000fc60000000f00 */
[----:B------:R-:W-:Y:S01]  /*2280*/  IMAD R9, R30, R9, R2 ;  /* 0x000000091e097224 */ /* 0x000fe200078e0202 */
[----:B------:R-:W-:-:S07]  /*2290*/  MOV R30, R10 ;  /* 0x0000000a001e7202 */ /* 0x000fce0000000f00 */
.L_x_4194:
        /* <DEDUP_REMOVED lines=59> */
.L_x_4196:
[----:B------:R-:W-:Y:S01]  /*2650*/  IMAD.MOV.U32 R22, RZ, RZ, R30 ;  /* 0x000000ffff167224 */ /* 0x000fe200078e001e */
[----:B------:R-:W-:Y:S01]  /*2660*/  MOV R17, R31 ;  /* 0x0000001f00117202 */ /* 0x000fe20000000f00 */
[----:B------:R-:W-:Y:S01]  /*2670*/  IMAD.MOV.U32 R18, RZ, RZ, R34 ;  /* 0x000000ffff127224 */ /* 0x000fe200078e0022 */
[----:B------:R-:W-:Y:S02]  /*2680*/  MOV R14, 0x26a0 ;  /* 0x000026a0000e7802 */ /* 0x000fe40000000f00 */
[----:B------:R-:W-:Y:S05]  /*2690*/  CALL.REL.NOINC `($__internal_20_$__cuda_sm20_div_s64) ;  /* 0x0000001800387944 */ /* 0x000fea0003c00000 */
[----:B------:R-:W-:-:S05]  /*26a0*/  IADD3 R31, PT, PT, -R10, RZ, RZ ;  /* 0x000000ff0a1f7210 */ /* 0x000fca0007ffe1ff */
[----:B------:R-:W-:Y:S02]  /*26b0*/  IMAD R31, R31, R34, R30 ;  /* 0x000000221f1f7224 */ /* 0x000fe400078e021e */
.L_x_4197:
[----:B------:R-:W-:Y:S05]  /*26c0*/  BSYNC.RECONVERGENT B0 ;  /* 0x0000000000007941 */ /* 0x000fea0003800200 */
.L_x_4195:
        /* <DEDUP_REMOVED lines=157> */
.L_x_4192:
[----:B------:R-:W0:Y:S01]  /*30a0*/  LDC.64 R4, c[0x0][0x420] ;  /* 0x00010800ff047b82 */ /* 0x000e220000000a00 */
[----:B------:R-:W-:-:S05]  /*30b0*/  IADD3 R2, PT, PT, R2, UR14, RZ ;  /* 0x0000000e02027c10 */ /* 0x000fca000fffe0ff */
[----:B0-----:R-:W-:-:S05]  /*30c0*/  IMAD.WIDE.U32 R2, R2, 0x4, R4 ;  /* 0x0000000402027825 */ /* 0x001fca00078e0004 */
[----:B------:R1:W-:Y:S02]  /*30d0*/  STG.E desc[UR8][R2.64], R21 ;  /* 0x0000001502007986 */ /* 0x0003e4000c101908 */
.L_x_4191:
[----:B------:R-:W-:Y:S05]  /*30e0*/  BSYNC.RECONVERGENT B1 ;  /* 0x0000000000017941 */ /* 0x000fea0003800200 */
.L_x_4190:
        /* <DEDUP_REMOVED lines=17> */
.L_x_4199:
[----:B------:R-:W-:Y:S05]  /*3200*/  BSYNC.RECONVERGENT B0 ;  /* 0x0000000000007941 */ /* 0x000fea0003800200 */
.L_x_4198:
        /* <DEDUP_REMOVED lines=43> */
.L_x_4210:
        /* <DEDUP_REMOVED lines=9> */
.L_x_4203:
[----:B------:R-:W-:Y:S05]  /*3550*/  BSYNC.RECONVERGENT B0 ;  /* 0x0000000000007941 */ /* 0x000fea0003800200 */
.L_x_4202:
        /* <DEDUP_REMOVED lines=12> */
.L_x_4205:
[----:B------:R-:W-:Y:S05]  /*3620*/  BSYNC.RECONVERGENT B0 ;  /* 0x0000000000007941 */ /* 0x000fea0003800200 */
.L_x_4204:
        /* <DEDUP_REMOVED lines=12> */
.L_x_4207:
[----:B------:R-:W-:Y:S05]  /*36f0*/  BSYNC.RECONVERGENT B0 ;  /* 0x0000000000007941 */ /* 0x000fea0003800200 */
.L_x_4206:
        /* <DEDUP_REMOVED lines=12> */
.L_x_4209:
[----:B------:R-:W-:Y:S05]  /*37c0*/  BSYNC.RECONVERGENT B0 ;  /* 0x0000000000007941 */ /* 0x000fea0003800200 */
.L_x_4208:
        /* <DEDUP_REMOVED lines=11> */
.L_x_4201:
        /* <DEDUP_REMOVED lines=11> */
.L_x_4213:
        /* <DEDUP_REMOVED lines=8> */
.L_x_4212:
[----:B------:R-:W-:Y:S05]  /*39b0*/  BSYNC.RECONVERGENT B0 ;  /* 0x0000000000007941 */ /* 0x000fea0003800200 */
.L_x_4211:
        /* <DEDUP_REMOVED lines=9> */
.L_x_4200:
        /* <DEDUP_REMOVED lines=83> */
        .weak           $__internal_20_$__cuda_sm20_div_s64
        .type           $__internal_20_$__cuda_sm20_div_s64,@function
        .size           $__internal_20_$__cuda_sm20_div_s64,(.L_x_7188 - $__internal_20_$__cuda_sm20_div_s64)
$__internal_20_$__cuda_sm20_div_s64:
        /* <DEDUP_REMOVED lines=86> */
[----:B------:R-:W-:Y:S06]  /*44e0*/  RET.REL.NODEC R12 `(_ZN5flash32flash_fwd_splitkv_combine_kernelI23Flash_fwd_kernel_traitsILi128ELi64ELi64ELi4ELb0ELb0EN7cutlass6half_tE19Flash_kernel_traitsILi128ELi64ELi64ELi4ES3_EELi4ELi1ELb0EEEvNS_16Flash_fwd_paramsE) ;  /* 0xffffffb80cc47950 */ /* 0x000fec0003c3ffff */
.L_x_4214:
        /* <DEDUP_REMOVED lines=9> */
.L_x_7188:


//--------------------- .text._ZN5flash32flash_fwd_splitkv_combine_kernelI23Flash_fwd_kernel_traitsILi128ELi64ELi64ELi4ELb0ELb0EN7cutlass6half_tE19Flash_kernel_traitsILi128ELi64ELi64ELi4ES3_EELi4ELi7ELb1EEEvNS_16Flash_fwd_paramsE --------------------------
	.section	.text._ZN5flash32flash_fwd_splitkv_combine_kernelI23Flash_fwd_kernel_traitsILi128ELi64ELi64ELi4ELb0ELb0EN7cutlass6half_tE19Flash_kernel_traitsILi128ELi64ELi64ELi4ES3_EELi4ELi7ELb1EEEvNS_16Flash_fwd_paramsE,"ax",@progbits
	.align	128
        .global         _ZN5flash32flash_fwd_splitkv_combine_kernelI23Flash_fwd_kernel_traitsILi128ELi64ELi64ELi4ELb0ELb0EN7cutlass6half_tE19Flash_kernel_traitsILi128ELi64ELi64ELi4ES3_EELi4ELi7ELb1EEEvNS_16Flash_fwd_paramsE
        .type           _ZN5flash32flash_fwd_splitkv_combine_kernelI23Flash_fwd_kernel_traitsILi128ELi64ELi64ELi4ELb0ELb0EN7cutlass6half_tE19Flash_kernel_traitsILi128ELi64ELi64ELi4ES3_EELi4ELi7ELb1EEEvNS_16Flash_fwd_paramsE,@function
        .size           _ZN5flash32flash_fwd_splitkv_combine_kernelI23Flash_fwd_kernel_traitsILi128ELi64ELi64ELi4ELb0ELb0EN7cutlass6half_tE19Flash_kernel_traitsILi128ELi64ELi64ELi4ES3_EELi4ELi7ELb1EEEvNS_16Flash_fwd_paramsE,(.L_x_7189 - _ZN5flash32flash_fwd_splitkv_combine_kernelI23Flash_fwd_kernel_traitsILi128ELi64ELi64ELi4ELb0ELb0EN7cutlass6half_tE19Flash_kernel_traitsILi128ELi64ELi64ELi4ES3_EELi4ELi7ELb1EEEvNS_16Flash_fwd_paramsE)
        .other          _ZN5flash32flash_fwd_splitkv_combine_kernelI23Flash_fwd_kernel_traitsILi128ELi64ELi64ELi4ELb0ELb0EN7cutlass6half_tE19Flash_kernel_traitsILi128ELi64ELi64ELi4ES3_EELi4ELi7ELb1EEEvNS_16Flash_fwd_paramsE,@"STO_CUDA_ENTRY STV_DEFAULT"
_ZN5flash32flash_fwd_splitkv_combine_kernelI23Flash_fwd_kernel_traitsILi128ELi64ELi64ELi4ELb0ELb0EN7cutlass6half_tE19Flash_kernel_traitsILi128ELi64ELi64ELi4ES3_EELi4ELi7ELb1EEEvNS_16Flash_fwd_paramsE:
.text._ZN5flash32flash_fwd_splitkv_combine_kernelI23Flash_fwd_kernel_traitsILi128ELi64ELi64ELi4ELb0ELb0EN7cutlass6half_tE19Flash_kernel_traitsILi128ELi64ELi64ELi4ES3_EELi4ELi7ELb1EEEvNS_16Flash_fwd_paramsE:
        /* <DEDUP_REMOVED lines=38> */
.L_x_4215:
[----:B------:R-:W-:Y:S01]  /*0260*/  IMAD.U32 R22, RZ, RZ, UR20 ;  /* 0x00000014ff167e24 */ /* 0x000fe2000f8e00ff */
[----:B------:R-:W-:Y:S01]  /*0270*/  MOV R20, UR18 ;  /* 0x0000001200147c02 */ /* 0x000fe20008000f00 */
[----:B------:R-:W-:Y:S01]  /*0280*/  IMAD.U32 R15, RZ, RZ, UR14 ;  /* 0x0000000eff0f7e24 */ /* 0x000fe2000f8e00ff */
[----:B------:R-:W-:Y:S02]  /*0290*/  MOV R13, UR5 ;  /* 0x00000005000d7c02 */ /* 0x000fe40008000f00 */
[----:B------:R-:W-:Y:S02]  /*02a0*/  MOV R18, 0x2c0 ;  /* 0x000002c000127802 */ /* 0x000fe40000000f00 */
[----:B------:R-:W-:Y:S05]  /*02b0*/  CALL.REL.NOINC `($__internal_21_$__cuda_sm20_div_s64) ;  /* 0x0000004c00807944 */ /* 0x000fea0003c00000 */
[----:B------:R-:W-:-:S07]  /*02c0*/  MOV R14, R0 ;  /* 0x00000000000e7202 */ /* 0x000fce0000000f00 */
.L_x_4216:
        /* <DEDUP_REMOVED lines=30> */
.L_x_4218:
[----:B------:R-:W-:Y:S02]  /*04b0*/  MOV R22, R14 ;  /* 0x0000000e00167202 */ /* 0x000fe40000000f00 */
[----:B------:R-:W-:Y:S02]  /*04c0*/  MOV R18, 0x4e0 ;  /* 0x000004e000127802 */ /* 0x000fe40000000f00 */
[----:B------:R-:W-:Y:S05]  /*04d0*/  CALL.REL.NOINC `($__internal_21_$__cuda_sm20_div_s64) ;  /* 0x0000004800f87944 */ /* 0x000fea0003c00000 */
[----:B------:R-:W-:Y:S02]  /*04e0*/  MOV R6, R0 ;  /* 0x0000000000067202 */ /* 0x000fe40000000f00 */
[----:B------:R-:W-:Y:S02]  /*04f0*/  MOV R7, R15 ;  /* 0x0000000f00077202 */ /* 0x000fe40000000f00 */
.L_x_4219:
[----:B------:R-:W-:Y:S05]  /*0500*/  BSYNC.RECONVERGENT B0 ;  /* 0x0000000000007941 */ /* 0x000fea0003800200 */
.L_x_4217:
        /* <DEDUP_REMOVED lines=58> */
.L_x_4221:
[----:B------:R-:W-:Y:S01]  /*08b0*/  IMAD.MOV.U32 R22, RZ, RZ, R20 ;  /* 0x000000ffff167224 */ /* 0x000fe200078e0014 */
[----:B------:R-:W-:Y:S01]  /*08c0*/  MOV R20, R14 ;  /* 0x0000000e00147202 */ /* 0x000fe20000000f00 */
[----:B------:R-:W-:Y:S01]  /*08d0*/  IMAD.MOV.U32 R15, RZ, RZ, R13 ;  /* 0x000000ffff0f7224 */ /* 0x000fe200078e000d */
[----:B------:R-:W-:Y:S02]  /*08e0*/  MOV R13, R32 ;  /* 0x00000020000d7202 */ /* 0x000fe40000000f00 */
[----:B------:R-:W-:Y:S02]  /*08f0*/  MOV R18, 0x910 ;  /* 0x0000091000127802 */ /* 0x000fe40000000f00 */
[----:B------:R-:W-:Y:S05]  /*0900*/  CALL.REL.NOINC `($__internal_21_$__cuda_sm20_div_s64) ;  /* 0x0000004400ec7944 */ /* 0x000fea0003c00000 */
[----:B------:R-:W-:Y:S02]  /*0910*/  MOV R22, R0 ;  /* 0x0000000000167202 */ /* 0x000fe40000000f00 */
[----:B------:R-:W-:Y:S02]  /*0920*/  MOV R23, R15 ;  /* 0x0000000f00177202 */ /* 0x000fe40000000f00 */
.L_x_4222:
[----:B------:R-:W-:Y:S05]  /*0930*/  BSYNC.RECONVERGENT B0 ;  /* 0x0000000000007941 */ /* 0x000fea0003800200 */
.L_x_4220:
        /* <DEDUP_REMOVED lines=125> */
.L_x_4224:
[----:B------:R-:W-:Y:S01]  /*1110*/  IMAD.MOV.U32 R15, RZ, RZ, R23 ;  /* 0x000000ffff0f7224 */ /* 0x000fe200078e0017 */
[----:B------:R-:W-:Y:S01]  /*1120*/  MOV R20, R11 ;  /* 0x0000000b00147202 */ /* 0x000fe20000000f00 */
[----:B------:R-:W-:Y:S01]  /*1130*/  IMAD.MOV.U32 R13, RZ, RZ, R3 ;  /* 0x000000ffff0d7224 */ /* 0x000fe200078e0003 */
[----:B------:R-:W-:Y:S02]  /*1140*/  MOV R18, 0x1160 ;  /* 0x0000116000127802 */ /* 0x000fe40000000f00 */
[----:B------:R-:W-:Y:S05]  /*1150*/  CALL.REL.NOINC `($__internal_21_$__cuda_sm20_div_s64) ;  /* 0x0000003c00d87944 */ /* 0x000fea0003c00000 */
[----:B------:R-:W-:Y:S02]  /*1160*/  MOV R36, R0 ;  /* 0x0000000000247202 */ /* 0x000fe40000000f00 */
[----:B------:R-:W-:Y:S02]  /*1170*/  MOV R37, R15 ;  /* 0x0000000f00257202 */ /* 0x000fe40000000f00 */
.L_x_4225:
[----:B------:R-:W-:Y:S05]  /*1180*/  BSYNC.RECONVERGENT B0 ;  /* 0x0000000000007941 */ /* 0x000fea0003800200 */
.L_x_4223:
        /* <DEDUP_REMOVED lines=57> */
.L_x_4227:
[----:B------:R-:W-:Y:S01]  /*1520*/  IMAD.MOV.U32 R22, RZ, RZ, R6 ;  /* 0x000000ffff167224 */ /* 0x000fe200078e0006 */
[----:B------:R-:W-:Y:S01]  /*1530*/  MOV R15, R7 ;  /* 0x00000007000f7202 */ /* 0x000fe20000000f00 */
[----:B------:R-:W-:Y:S01]  /*1540*/  IMAD.MOV.U32 R20, RZ, RZ, R10 ;  /* 0x000000ffff147224 */ /* 0x000fe200078e000a */
[----:B------:R-:W-:Y:S02]  /*1550*/  MOV R18, 0x1570 ;  /* 0x0000157000127802 */ /* 0x000fe40000000f00 */
[----:B------:R-:W-:Y:S05]  /*1560*/  CALL.REL.NOINC `($__internal_21_$__cuda_sm20_div_s64) ;  /* 0x0000003800d47944 */ /* 0x000fea0003c00000 */
[----:B------:R-:W-:Y:S02]  /*1570*/  MOV R18, R0 ;  /* 0x0000000000127202 */ /* 0x000fe40000000f00 */
[----:B------:R-:W-:Y:S02]  /*1580*/  MOV R19, R15 ;  /* 0x0000000f00137202 */ /* 0x000fe40000000f00 */
.L_x_4228:
[----:B------:R-:W-:Y:S05]  /*1590*/  BSYNC.RECONVERGENT B0 ;  /* 0x0000000000007941 */ /* 0x000fea0003800200 */
.L_x_4226:
        /* <DEDUP_REMOVED lines=281> */
.L_x_4232:
[----:B------:R-:W-:Y:S01]  /*2730*/  IMAD.MOV.U32 R15, RZ, RZ, RZ ;  /* 0x000000ffff0f7224 */ /* 0x000fe200078e00ff */
[----:B------:R-:W-:Y:S02]  /*2740*/  MOV R20, R34 ;  /* 0x0000002200147202 */ /* 0x000fe40000000f00 */
[----:B------:R-:W-:Y:S02]  /*2750*/  MOV R18, 0x2770 ;  /* 0x0000277000127802 */ /* 0x000fe40000000f00 */
[----:B------:R-:W-:Y:S05]  /*2760*/  CALL.REL.NOINC `($__internal_21_$__cuda_sm20_div_s64) ;  /* 0x0000002800547944 */ /* 0x000fea0003c00000 */
[----:B------:R-:W-:Y:S02]  /*2770*/  IADD3 R5, PT, PT, -R0, RZ, RZ ;  /* 0x000000ff00057210 */ /* 0x000fe40007ffe1ff */
[----:B------:R-:W-:-:S03]  /*2780*/  MOV R35, R15 ;  /* 0x0000000f00237202 */ /* 0x000fc60000000f00 */
[----:B------:R-:W-:Y:S01]  /*2790*/  IMAD R22, R34, R5, R22 ;  /* 0x0000000522167224 */ /* 0x000fe200078e0216 */
[----:B------:R-:W-:-:S07]  /*27a0*/  MOV R34, R0 ;  /* 0x0000000000227202 */ /* 0x000fce0000000f00 */
.L_x_4233:
        /* <DEDUP_REMOVED lines=59> */
.L_x_4235:
[----:B------:R-:W-:Y:S01]  /*2b60*/  IMAD.MOV.U32 R22, RZ, RZ, R34 ;  /* 0x000000ffff167224 */ /* 0x000fe200078e0022 */
[----:B------:R-:W-:Y:S01]  /*2b70*/  MOV R15, R35 ;  /* 0x00000023000f7202 */ /* 0x000fe20000000f00 */
[----:B------:R-:W-:Y:S01]  /*2b80*/  IMAD.MOV.U32 R20, RZ, RZ, R32 ;  /* 0x000000ffff147224 */ /* 0x000fe200078e0020 */
[----:B------:R-:W-:Y:S02]  /*2b90*/  MOV R18, 0x2bb0 ;  /* 0x00002bb000127802 */ /* 0x000fe40000000f00 */
[----:B------:R-:W-:Y:S05]  /*2ba0*/  CALL.REL.NOINC `($__internal_21_$__cuda_sm20_div_s64) ;  /* 0x0000002400447944 */ /* 0x000fea0003c00000 */
[----:B------:R-:W-:-:S05]  /*2bb0*/  IADD3 R33, PT, PT, -R0, RZ, RZ ;  /* 0x000000ff00217210 */ /* 0x000fca0007ffe1ff */
[----:B------:R-:W-:Y:S02]  /*2bc0*/  IMAD R33, R33, R32, R34 ;  /* 0x0000002021217224 */ /* 0x000fe400078e0222 */
.L_x_4236:
[----:B------:R-:W-:Y:S05]  /*2bd0*/  BSYNC.RECONVERGENT B0 ;  /* 0x0000000000007941 */ /* 0x000fea0003800200 */
.L_x_4234:
        /* <DEDUP_REMOVED lines=160> */
.L_x_4231:
[----:B------:R-:W0:Y:S01]  /*35e0*/  LDC.64 R2, c[0x0][0x420] ;  /* 0x00010800ff027b82 */ /* 0x000e220000000a00 */
[----:B------:R-:W-:-:S05]  /*35f0*/  IADD3 R0, PT, PT, R12, UR19, RZ ;  /* 0x000000130c007c10 */ /* 0x000fca000fffe0ff */
[----:B0-----:R-:W-:-:S05]  /*3600*/  IMAD.WIDE.U32 R2, R0, 0x4, R2 ;  /* 0x0000000400027825 */ /* 0x001fca00078e0002 */
[----:B------:R1:W-:Y:S02]  /*3610*/  STG.E desc[UR10][R2.64], R21 ;  /* 0x0000001502007986 */ /* 0x0003e4000c10190a */
.L_x_4230:
[----:B------:R-:W-:Y:S05]  /*3620*/  BSYNC.RECONVERGENT B1 ;  /* 0x0000000000017941 */ /* 0x000fea0003800200 */
.L_x_4229:
        /* <DEDUP_REMOVED lines=77> */
.L_x_4241:
        /* <DEDUP_REMOVED lines=133> */
.L_x_4240:
        /* <DEDUP_REMOVED lines=73> */
.L_x_4242:
[----:B------:R-:W-:-:S09]  /*47e0*/  UISETP.NE.OR UP1, UPT, UR5, URZ, UP1 ;  /* 0x000000ff0500728c */ /* 0x000fd20008f25670 */
[----:B------:R-:W-:Y:S05]  /*47f0*/  BRA.U !UP1, `(.L_x_4238) ;  /* 0x0000000109947547 */ /* 0x000fea000b800000 */
.L_x_4239:
[----:B------:R-:W-:-:S13]  /*4800*/  ISETP.GE.AND P0, PT, R12, UR9, PT ;  /* 0x000000090c007c0c */ /* 0x000fda000bf06270 */
.L_x_4243:
        /* <DEDUP_REMOVED lines=36> */
.L_x_4238:
        /* <DEDUP_REMOVED lines=10> */
.L_x_4244:
        /* <DEDUP_REMOVED lines=12> */
.L_x_4237:
        /* <DEDUP_REMOVED lines=81> */
        .weak           $__internal_21_$__cuda_sm20_div_s64
        .type           $__internal_21_$__cuda_sm20_div_s64,@function
        .size           $__internal_21_$__cuda_sm20_div_s64,(.L_x_7189 - $__internal_21_$__cuda_sm20_div_s64)
$__internal_21_$__cuda_sm20_div_s64:
        /* <DEDUP_REMOVED lines=85> */
[----:B------:R-:W-:Y:S06]  /*5610*/  RET.REL.NODEC R18 `(_ZN5flash32flash_fwd_splitkv_combine_kernelI23Flash_fwd_kernel_traitsILi128ELi64ELi64ELi4ELb0ELb0EN7cutlass6half_tE19Flash_kernel_traitsILi128ELi64ELi64ELi4ES3_EELi4ELi7ELb1EEEvNS_16Flash_fwd_paramsE) ;  /* 0xffffffa812787950 */ /* 0x000fec0003c3ffff */
.L_x_4245:
        /* <DEDUP_REMOVED lines=14> */
.L_x_7189:


//--------------------- .text._ZN5flash32flash_fwd_splitkv_combine_kernelI23Flash_fwd_kernel_traitsILi128ELi64ELi64ELi4ELb0ELb0EN7cutlass6half_tE19Flash_kernel_traitsILi128ELi64ELi64ELi4ES3_EELi4ELi6ELb1EEEvNS_16Flash_fwd_paramsE --------------------------
	.section	.text._ZN5flash32flash_fwd_splitkv_combine_kernelI23Flash_fwd_kernel_traitsILi128ELi64ELi64ELi4ELb0ELb0EN7cutlass6half_tE19Flash_kernel_traitsILi128ELi64ELi64ELi4ES3_EELi4ELi6ELb1EEEvNS_16Flash_fwd_paramsE,"ax",@progbits
	.align	128
        .global         _ZN5flash32flash_fwd_splitkv_combine_kernelI23Flash_fwd_kernel_traitsILi128ELi64ELi64ELi4ELb0ELb0EN7cutlass6half_tE19Flash_kernel_traitsILi128ELi64ELi64ELi4ES3_EELi4ELi6ELb1EEEvNS_16Flash_fwd_paramsE
        .type           _ZN5flash32flash_fwd_splitkv_combine_kernelI23Flash_fwd_kernel_traitsILi128ELi64ELi64ELi4ELb0ELb0EN7cutlass6half_tE19Flash_kernel_traitsILi128ELi64ELi64ELi4ES3_EELi4ELi6ELb1EEEvNS_16Flash_fwd_paramsE,@function
        .size           _ZN5flash32flash_fwd_splitkv_combine_kernelI23Flash_fwd_kernel_traitsILi128ELi64ELi64ELi4ELb0ELb0EN7cutlass6half_tE19Flash_kernel_traitsILi128ELi64ELi64ELi4ES3_EELi4ELi6ELb1EEEvNS_16Flash_fwd_paramsE,(.L_x_7190 - _ZN5flash32flash_fwd_splitkv_combine_kernelI23Flash_fwd_kernel_traitsILi128ELi64ELi64ELi4ELb0ELb0EN7cutlass6half_tE19Flash_kernel_traitsILi128ELi64ELi64ELi4ES3_EELi4ELi6ELb1EEEvNS_16Flash_fwd_paramsE)
        .other          _ZN5flash32flash_fwd_splitkv_combine_kernelI23Flash_fwd_kernel_traitsILi128ELi64ELi64ELi4ELb0ELb0EN7cutlass6half_tE19Flash_kernel_traitsILi128ELi64ELi64ELi4ES3_EELi4ELi6ELb1EEEvNS_16Flash_fwd_paramsE,@"STO_CUDA_ENTRY STV_DEFAULT"
_ZN5flash32flash_fwd_splitkv_combine_kernelI23Flash_fwd_kernel_traitsILi128ELi64ELi64ELi4ELb0ELb0EN7cutlass6half_tE19Flash_kernel_traitsILi128ELi64ELi64ELi4ES3_EELi4ELi6ELb1EEEvNS_16Flash_fwd_paramsE:
.text._ZN5flash32flash_fwd_splitkv_combine_kernelI23Flash_fwd_kernel_traitsILi128ELi64ELi64ELi4ELb0ELb0EN7cutlass6half_tE19Flash_kernel_traitsILi128ELi64ELi64ELi4ES3_EELi4ELi6ELb1EEEvNS_16Flash_fwd_paramsE:
        /* <DEDUP_REMOVED lines=38> */
.L_x_4246:
[----:B------:R-:W-:Y:S01]  /*0260*/  IMAD.U32 R22, RZ, RZ, UR21 ;  /* 0x00000015ff167e24 */ /* 0x000fe2000f8e00ff */
[----:B------:R-:W-:Y:S01]  /*0270*/  MOV R20, UR19 ;  /* 0x0000001300147c02 */ /* 0x000fe20008000f00 */
[----:B------:R-:W-:Y:S01]  /*0280*/  IMAD.U32 R19, RZ, RZ, UR15 ;  /* 0x0000000fff137e24 */ /* 0x000fe2000f8e00ff */
[----:B------:R-:W-:Y:S02]  /*0290*/  MOV R18, UR14 ;  /* 0x0000000e00127c02 */ /* 0x000fe40008000f00 */
[----:B------:R-:W-:Y:S02]  /*02a0*/  MOV R16, 0x2c0 ;  /* 0x000002c000107802 */ /* 0x000fe40000000f00 */
[----:B------:R-:W-:Y:S05]  /*02b0*/  CALL.REL.NOINC `($__internal_22_$__cuda_sm20_div_s64) ;  /* 0x0000004800987944 */ /* 0x000fea0003c00000 */
.L_x_4247:
        /* <DEDUP_REMOVED lines=30> */
.L_x_4249:
[----:B------:R-:W-:Y:S01]  /*04a0*/  IMAD.MOV.U32 R22, RZ, RZ, R10 ;  /* 0x000000ffff167224 */ /* 0x000fe200078e000a */
[----:B------:R-:W-:Y:S02]  /*04b0*/  MOV R19, R11 ;  /* 0x0000000b00137202 */ /* 0x000fe40000000f00 */
[----:B------:R-:W-:Y:S02]  /*04c0*/  MOV R16, 0x4e0 ;  /* 0x000004e000107802 */ /* 0x000fe40000000f00 */
[----:B------:R-:W-:Y:S05]  /*04d0*/  CALL.REL.NOINC `($__internal_22_$__cuda_sm20_div_s64) ;  /* 0x0000004800107944 */ /* 0x000fea0003c00000 */
[----:B------:R-:W-:Y:S02]  /*04e0*/  MOV R4, R10 ;  /* 0x0000000a00047202 */ /* 0x000fe40000000f00 */
[----:B------:R-:W-:Y:S02]  /*04f0*/  MOV R5, R11 ;  /* 0x0000000b00057202 */ /* 0x000fe40000000f00 */
.L_x_4250:
[----:B------:R-:W-:Y:S05]  /*0500*/  BSYNC.RECONVERGENT B0 ;  /* 0x0000000000007941 */ /* 0x000fea0003800200 */
.L_x_4248:
        /* <DEDUP_REMOVED lines=57> */
.L_x_4252:
[----:B------:R-:W-:Y:S01]  /*08a0*/  IMAD.MOV.U32 R22, RZ, RZ, R20 ;  /* 0x000000ffff167224 */ /* 0x000fe200078e0014 */
[----:B------:R-:W-:Y:S01]  /*08b0*/  MOV R20, R9 ;  /* 0x0000000900147202 */ /* 0x000fe20000000f00 */
[----:B------:R-:W-:Y:S01]  /*08c0*/  IMAD.MOV.U32 R19, RZ, RZ, R18 ;  /* 0x000000ffff137224 */ /* 0x000fe200078e0012 */
[----:B------:R-:W-:Y:S02]  /*08d0*/  MOV R18, R29 ;  /* 0x0000001d00127202 */ /* 0x000fe40000000f00 */
[----:B------:R-:W-:Y:S02]  /*08e0*/  MOV R16, 0x900 ;  /* 0x0000090000107802 */ /* 0x000fe40000000f00 */
[----:B------:R-:W-:Y:S05]  /*08f0*/  CALL.REL.NOINC `($__internal_22_$__cuda_sm20_div_s64) ;  /* 0x0000004400087944 */ /* 0x000fea0003c00000 */
.L_x_4253:
[----:B------:R-:W-:Y:S05]  /*0900*/  BSYNC.RECONVERGENT B0 ;  /* 0x0000000000007941 */ /* 0x000fea0003800200 */
.L_x_4251:
        /* <DEDUP_REMOVED lines=124> */
.L_x_4255:
[----:B------:R-:W-:Y:S01]  /*10d0*/  IMAD.MOV.U32 R22, RZ, RZ, R10 ;  /* 0x000000ffff167224 */ /* 0x000fe200078e000a */
[----:B------:R-:W-:Y:S01]  /*10e0*/  MOV R20, R8 ;  /* 0x0000000800147202 */ /* 0x000fe20000000f00 */
[----:B------:R-:W-:Y:S01]  /*10f0*/  IMAD.MOV.U32 R19, RZ, RZ, R11 ;  /* 0x000000ffff137224 */ /* 0x000fe200078e000b */
[----:B------:R-:W-:Y:S02]  /*1100*/  MOV R18, R0 ;  /* 0x0000000000127202 */ /* 0x000fe40000000f00 */
[----:B------:R-:W-:Y:S02]  /*1110*/  MOV R16, 0x1130 ;  /* 0x0000113000107802 */ /* 0x000fe40000000f00 */
[----:B------:R-:W-:Y:S05]  /*1120*/  CALL.REL.NOINC `($__internal_22_$__cuda_sm20_div_s64) ;  /* 0x0000003800fc7944 */ /* 0x000fea0003c00000 */
[----:B------:R-:W-:Y:S02]  /*1130*/  MOV R32, R10 ;  /* 0x0000000a00207202 */ /* 0x000fe40000000f00 */
[----:B------:R-:W-:Y:S02]  /*1140*/  MOV R33, R11 ;  /* 0x0000000b00217202 */ /* 0x000fe40000000f00 */
.L_x_4256:
[----:B------:R-:W-:Y:S05]  /*1150*/  BSYNC.RECONVERGENT B0 ;  /* 0x0000000000007941 */ /* 0x000fea0003800200 */
.L_x_4254:
        /* <DEDUP_REMOVED lines=57> */
.L_x_4258:
[----:B------:R-:W-:Y:S01]  /*14f0*/  IMAD.MOV.U32 R22, RZ, RZ, R4 ;  /* 0x000000ffff167224 */ /* 0x000fe200078e0004 */
[----:B------:R-:W-:Y:S01]  /*1500*/  MOV R19, R5 ;  /* 0x0000000500137202 */ /* 0x000fe20000000f00 */
[----:B------:R-:W-:Y:S01]  /*1510*/  IMAD.MOV.U32 R20, RZ, RZ, R7 ;  /* 0x000000ffff147224 */ /* 0x000fe200078e0007 */
[----:B------:R-:W-:Y:S02]  /*1520*/  MOV R16, 0x1540 ;  /* 0x0000154000107802 */ /* 0x000fe40000000f00 */
[----:B------:R-:W-:Y:S05]  /*1530*/  CALL.REL.NOINC `($__internal_22_$__cuda_sm20_div_s64) ;  /* 0x0000003400f87944 */ /* 0x000fea0003c00000 */
[----:B------:R-:W-:Y:S02]  /*1540*/  MOV R14, R10 ;  /* 0x0000000a000e7202 */ /* 0x000fe40000000f00 */
[----:B------:R-:W-:Y:S02]  /*1550*/  MOV R15, R11 ;  /* 0x0000000b000f7202 */ /* 0x000fe40000000f00 */
.L_x_4259:
[----:B------:R-:W-:Y:S05]  /*1560*/  BSYNC.RECONVERGENT B0 ;  /* 0x0000000000007941 */ /* 0x000fea0003800200 */
.L_x_4257:
        /* <DEDUP_REMOVED lines=238> */
.L_x_4263:
[----:B------:R-:W-:Y:S01]  /*2450*/  IMAD.MOV.U32 R22, RZ, RZ, R2 ;  /* 0x000000ffff167224 */ /* 0x000fe200078e0002 */
[----:B------:R-:W-:Y:S01]  /*2460*/  MOV R19, RZ ;  /* 0x000000ff00137202 */ /* 0x000fe20000000f00 */
[----:B------:R-:W-:Y:S01]  /*2470*/  IMAD.MOV.U32 R20, RZ, RZ, R30 ;  /* 0x000000ffff147224 */ /* 0x000fe200078e001e */
[----:B------:R-:W-:Y:S02]  /*2480*/  MOV R16, 0x24a0 ;  /* 0x000024a000107802 */ /* 0x000fe40000000f00 */
[----:B------:R-:W-:Y:S05]  /*2490*/  CALL.REL.NOINC `($__internal_22_$__cuda_sm20_div_s64) ;  /* 0x0000002800207944 */ /* 0x000fea0003c00000 */
[----:B------:R-:W-:Y:S02]  /*24a0*/  IADD3 R13, PT, PT, -R10, RZ, RZ ;  /* 0x000000ff0a0d7210 */ /* 0x000fe40007ffe1ff */
[----:B------:R-:W-:-:S03]  /*24b0*/  MOV R31, R11 ;  /* 0x0000000b001f7202 */ /* 0x000fc60000000f00 */
[----:B------:R-:W-:Y:S01]  /*24c0*/  IMAD R13, R30, R13, R2 ;  /* 0x0000000d1e0d7224 */ /* 0x000fe200078e0202 */
[----:B------:R-:W-:-:S07]  /*24d0*/  MOV R30, R10 ;  /* 0x0000000a001e7202 */ /* 0x000fce0000000f00 */
.L_x_4264:
        /* <DEDUP_REMOVED lines=59> */
.L_x_4266:
[----:B------:R-:W-:Y:S01]  /*2890*/  IMAD.MOV.U32 R22, RZ, RZ, R30 ;  /* 0x000000ffff167224 */ /* 0x000fe200078e001e */
[----:B------:R-:W-:Y:S01]  /*28a0*/  MOV R19, R31 ;  /* 0x0000001f00137202 */ /* 0x000fe20000000f00 */
[----:B------:R-:W-:Y:S01]  /*28b0*/  IMAD.MOV.U32 R20, RZ, RZ, R28 ;  /* 0x000000ffff147224 */ /* 0x000fe200078e001c */
[----:B------:R-:W-:Y:S02]  /*28c0*/  MOV R16, 0x28e0 ;  /* 0x000028e000107802 */ /* 0x000fe40000000f00 */
[----:B------:R-:W-:Y:S05]  /*28d0*/  CALL.REL.NOINC `($__internal_22_$__cuda_sm20_div_s64) ;  /* 0x0000002400107944 */ /* 0x000fea0003c00000 */
[----:B------:R-:W-:-:S05]  /*28e0*/  IADD3 R11, PT, PT, -R10, RZ, RZ ;  /* 0x000000ff0a0b7210 */ /* 0x000fca0007ffe1ff */
[----:B------:R-:W-:Y:S02]  /*28f0*/  IMAD R28, R11, R28, R30 ;  /* 0x0000001c0b1c7224 */ /* 0x000fe400078e021e */
.L_x_4267:
[----:B------:R-:W-:Y:S05]  /*2900*/  BSYNC.RECONVERGENT B0 ;  /* 0x0000000000007941 */ /* 0x000fea0003800200 */
.L_x_4265:
        /* <DEDUP_REMOVED lines=160> */
.L_x_4262:
[----:B------:R-:W0:Y:S01]  /*3310*/  LDC.64 R2, c[0x0][0x420] ;  /* 0x00010800ff027b82 */ /* 0x000e220000000a00 */
[----:B------:R-:W-:-:S05]  /*3320*/  IADD3 R0, PT, PT, R12, UR20, RZ ;  /* 0x000000140c007c10 */ /* 0x000fca000fffe0ff */
[----:B0-----:R-:W-:-:S05]  /*3330*/  IMAD.WIDE.U32 R2, R0, 0x4, R2 ;  /* 0x0000000400027825 */ /* 0x001fca00078e0002 */
[----:B------:R0:W-:Y:S02]  /*3340*/  STG.E desc[UR10][R2.64], R23 ;  /* 0x0000001702007986 */ /* 0x0001e4000c10190a */
.L_x_4261:
[----:B------:R-:W-:Y:S05]  /*3350*/  BSYNC.RECONVERGENT B1 ;  /* 0x0000000000017941 */ /* 0x000fea0003800200 */
.L_x_4260:
        /* <DEDUP_REMOVED lines=67> */
.L_x_4272:
        /* <DEDUP_REMOVED lines=133> */
.L_x_4271:
        /* <DEDUP_REMOVED lines=73> */
.L_x_4273:
[----:B------:R-:W-:-:S09]  /*4470*/  UISETP.NE.OR UP1, UPT, UR8, URZ, UP1 ;  /* 0x000000ff0800728c */ /* 0x000fd20008f25670 */
[----:B------:R-:W-:Y:S05]  /*4480*/  BRA.U !UP1, `(.L_x_4269) ;  /* 0x0000000109947547 */ /* 0x000fea000b800000 */
.L_x_4270:
[----:B------:R-:W-:-:S13]  /*4490*/  ISETP.GE.AND P0, PT, R12, UR7, PT ;  /* 0x000000070c007c0c */ /* 0x000fda000bf06270 */
.L_x_4274:
        /* <DEDUP_REMOVED lines=36> */
.L_x_4269:
[----:B------:R-:W-:-:S09]  /*46e0*/  UISETP.NE.AND UP0, UPT, UR4, URZ, UPT ;  /* 0x000000ff0400728c */ /* 0x000fd2000bf05270 */
[----:B------:R-:W-:Y:S05]  /*46f0*/  BRA.U !UP0, `(.L_x_4268) ;  /* 0x0000000108447547 */ /* 0x000fea000b800000 */
[----:B------:R-:W-:Y:S01]  /*4700*/  IMAD R13, R13, 0x14, R14 ;  /* 0x000000140d0d7824 */ /* 0x000fe200078e020e */
[----:B------:R-:W-:Y:S01]  /*4710*/  ISETP.GE.AND P0, PT, R12, UR7, PT ;  /* 0x000000070c007c0c */ /* 0x000fe2000bf06270 */
[----:B------:R-:W-:Y:S02]  /*4720*/  UIMAD.WIDE UR8, UR9, 0x4, URZ ;  /* 0x00000004090878a5 */ /* 0x000fe4000f8e02ff */
[----:B------:R-:W-:Y:S01]  /*4730*/  UIADD3 UR4, UPT, UPT, -UR4, URZ, URZ ;  /* 0x000000ff04047290 */ /* 0x000fe2000fffe1ff */
[----:B------:R-:W-:-:S11]  /*4740*/  IADD3 R6, PT, PT, R13, UR6, RZ ;  /* 0x000000060d067c10 */ /* 0x000fd6000fffe0ff */
.L_x_4275:
        /* <DEDUP_REMOVED lines=12> */
.L_x_4268:
        /* <DEDUP_REMOVED lines=81> */
        .weak           $__internal_22_$__cuda_sm20_div_s64
        .type           $__internal_22_$__cuda_sm20_div_s64,@function
        .size           $__internal_22_$__cuda_sm20_div_s64,(.L_x_7190 - $__internal_22_$__cuda_sm20_div_s64)
$__internal_22_$__cuda_sm20_div_s64:
        /* <DEDUP_REMOVED lines=86> */
[----:B------:R-:W-:Y:S06]  /*5280*/  RET.REL.NODEC R14 `(_ZN5flash32flash_fwd_splitkv_combine_kernelI23Flash_fwd_kernel_traitsILi128ELi64ELi64ELi4ELb0ELb0EN7cutlass6half_tE19Flash_kernel_traitsILi128ELi64ELi64ELi4ES3_EELi4ELi6ELb1EEEvNS_16Flash_fwd_paramsE) ;  /* 0xffffffac0e5c7950 */ /* 0x000fec0003c3ffff */
.L_x_4276:
        /* <DEDUP_REMOVED lines=15> */
.L_x_7190:


//--------------------- .text._ZN5flash32flash_fwd_splitkv_combine_kernelI23Flash_fwd_kernel_traitsILi128ELi64ELi64ELi4ELb0ELb0EN7cutlass6half_tE19Flash_kernel_traitsILi128ELi64ELi64ELi4ES3_EELi4ELi5ELb1EEEvNS_16Flash_fwd_paramsE --------------------------
	.section	.text._ZN5flash32flash_fwd_splitkv_combine_kernelI23Flash_fwd_kernel_traitsILi128ELi64ELi64ELi4ELb0ELb0EN7cutlass6half_tE19Flash_kernel_traitsILi128ELi64ELi64ELi4ES3_EELi4ELi5ELb1EEEvNS_16Flash_fwd_paramsE,"ax",@progbits
	.align	128
        .global         _ZN5flash32flash_fwd_splitkv_combine_kernelI23Flash_fwd_kernel_traitsILi128ELi64ELi64ELi4ELb0ELb0EN7cutlass6half_tE19Flash_kernel_traitsILi128ELi64ELi64ELi4ES3_EELi4ELi5ELb1EEEvNS_16Flash_fwd_paramsE
        .type           _ZN5flash32flash_fwd_splitkv_combine_kernelI23Flash_fwd_kernel_traitsILi128ELi64ELi64ELi4ELb0ELb0EN7cutlass6half_tE19Flash_kernel_traitsILi128ELi64ELi64ELi4ES3_EELi4ELi5ELb1EEEvNS_16Flash_fwd_paramsE,@function
        .size           _ZN5flash32flash_fwd_splitkv_combine_kernelI23Flash_fwd_kernel_traitsILi128ELi64ELi64ELi4ELb0ELb0EN7cutlass6half_tE19Flash_kernel_traitsILi128ELi64ELi64ELi4ES3_EELi4ELi5ELb1EEEvNS_16Flash_fwd_paramsE,(.L_x_7191 - _ZN5flash32flash_fwd_splitkv_combine_kernelI23Flash_fwd_kernel_traitsILi128ELi64ELi64ELi4ELb0ELb0EN7cutlass6half_tE19Flash_kernel_traitsILi128ELi64ELi64ELi4ES3_EELi4ELi5ELb1EEEvNS_16Flash_fwd_paramsE)
        .other          _ZN5flash32flash_fwd_splitkv_combine_kernelI23Flash_fwd_kernel_traitsILi128ELi64ELi64ELi4ELb0ELb0EN7cutlass6half_tE19Flash_kernel_traitsILi128ELi64ELi64ELi4ES3_EELi4ELi5ELb1EEEvNS_16Flash_fwd_paramsE,@"STO_CUDA_ENTRY STV_DEFAULT"
_ZN5flash32flash_fwd_splitkv_combine_kernelI23Flash_fwd_kernel_traitsILi128ELi64ELi64ELi4ELb0ELb0EN7cutlass6half_tE19Flash_kernel_traitsILi128ELi64ELi64ELi4ES3_EELi4ELi5ELb1EEEvNS_16Flash_fwd_paramsE:
.text._ZN5flash32flash_fwd_splitkv_combine_kernelI23Flash_fwd_kernel_traitsILi128ELi64ELi64ELi4ELb0ELb0EN7cutlass6half_tE19Flash_kernel_traitsILi128ELi64ELi64ELi4ES3_EELi4ELi5ELb1EEEvNS_16Flash_fwd_paramsE:
        /* <DEDUP_REMOVED lines=38> */
.L_x_4277:
[----:B------:R-:W-:Y:S01]  /*0260*/  IMAD.U32 R16, RZ, RZ, UR14 ;  /* 0x0000000eff107e24 */ /* 0x000fe2000f8e00ff */
[----:B------:R-:W-:Y:S01]  /*0270*/  MOV R20, UR12 ;  /* 0x0000000c00147c02 */ /* 0x000fe20008000f00 */
[----:B------:R-:W-:Y:S01]  /*0280*/  IMAD.U32 R21, RZ, RZ, UR15 ;  /* 0x0000000fff157e24 */ /* 0x000fe2000f8e00ff */
[----:B------:R-:W-:Y:S02]  /*0290*/  MOV R19, UR7 ;  /* 0x0000000700137c02 */ /* 0x000fe40008000f00 */
[----:B------:R-:W-:Y:S02]  /*02a0*/  MOV R18, 0x2c0 ;  /* 0x000002c000127802 */ /* 0x000fe40000000f00 */
[----:B------:R-:W-:Y:S05]  /*02b0*/  CALL.REL.NOINC `($__internal_23_$__cuda_sm20_div_s64) ;  /* 0x0000004800407944 */ /* 0x000fea0003c00000 */
[----:B------:R-:W-:-:S07]  /*02c0*/  MOV R11, R13 ;  /* 0x0000000d000b7202 */ /* 0x000fce0000000f00 */
.L_x_4278:
        /* <DEDUP_REMOVED lines=30> */
.L_x_4280:
[----:B------:R-:W-:Y:S01]  /*04b0*/  IMAD.MOV.U32 R16, RZ, RZ, R10 ;  /* 0x000000ffff107224 */ /* 0x000fe200078e000a */
[----:B------:R-:W-:Y:S02]  /*04c0*/  MOV R21, R11 ;  /* 0x0000000b00157202 */ /* 0x000fe40000000f00 */
[----:B------:R-:W-:Y:S02]  /*04d0*/  MOV R18, 0x4f0 ;  /* 0x000004f000127802 */ /* 0x000fe40000000f00 */
[----:B------:R-:W-:Y:S05]  /*04e0*/  CALL.REL.NOINC `($__internal_23_$__cuda_sm20_div_s64) ;  /* 0x0000004400b47944 */ /* 0x000fea0003c00000 */
[----:B------:R-:W-:Y:S02]  /*04f0*/  MOV R4, R10 ;  /* 0x0000000a00047202 */ /* 0x000fe40000000f00 */
[----:B------:R-:W-:Y:S02]  /*0500*/  MOV R5, R13 ;  /* 0x0000000d00057202 */ /* 0x000fe40000000f00 */
.L_x_4281:
[----:B------:R-:W-:Y:S05]  /*0510*/  BSYNC.RECONVERGENT B0 ;  /* 0x0000000000007941 */ /* 0x000fea0003800200 */
.L_x_4279:
        /* <DEDUP_REMOVED lines=57> */
.L_x_4283:
[----:B------:R-:W-:Y:S01]  /*08b0*/  IMAD.MOV.U32 R16, RZ, RZ, R20 ;  /* 0x000000ffff107224 */ /* 0x000fe200078e0014 */
[----:B------:R-:W-:Y:S01]  /*08c0*/  MOV R20, R11 ;  /* 0x0000000b00147202 */ /* 0x000fe20000000f00 */
[----:B------:R-:W-:Y:S01]  /*08d0*/  IMAD.MOV.U32 R21, RZ, RZ, R19 ;  /* 0x000000ffff157224 */ /* 0x000fe200078e0013 */
[----:B------:R-:W-:Y:S02]  /*08e0*/  MOV R19, R29 ;  /* 0x0000001d00137202 */ /* 0x000fe40000000f00 */
[----:B------:R-:W-:Y:S02]  /*08f0*/  MOV R18, 0x910 ;  /* 0x0000091000127802 */ /* 0x000fe40000000f00 */
[----:B------:R-:W-:Y:S05]  /*0900*/  CALL.REL.NOINC `($__internal_23_$__cuda_sm20_div_s64) ;  /* 0x0000004000ac7944 */ /* 0x000fea0003c00000 */
[----:B------:R-:W-:Y:S02]  /*0910*/  MOV R12, R10 ;  /* 0x0000000a000c7202 */ /* 0x000fe40000000f00 */
.L_x_4284:
[----:B------:R-:W-:Y:S05]  /*0920*/  BSYNC.RECONVERGENT B0 ;  /* 0x0000000000007941 */ /* 0x000fea0003800200 */
.L_x_4282:
        /* <DEDUP_REMOVED lines=124> */
.L_x_4286:
[----:B------:R-:W-:Y:S01]  /*10f0*/  IMAD.MOV.U32 R16, RZ, RZ, R12 ;  /* 0x000000ffff107224 */ /* 0x000fe200078e000c */
[----:B------:R-:W-:Y:S01]  /*1100*/  MOV R20, R8 ;  /* 0x0000000800147202 */ /* 0x000fe20000000f00 */
[----:B------:R-:W-:Y:S01]  /*1110*/  IMAD.MOV.U32 R21, RZ, RZ, R13 ;  /* 0x000000ffff157224 */ /* 0x000fe200078e000d */
[----:B------:R-:W-:Y:S02]  /*1120*/  MOV R19, R0 ;  /* 0x0000000000137202 */ /* 0x000fe40000000f00 */
[----:B------:R-:W-:Y:S02]  /*1130*/  MOV R18, 0x1150 ;  /* 0x0000115000127802 */ /* 0x000fe40000000f00 */
[----:B------:R-:W-:Y:S05]  /*1140*/  CALL.REL.NOINC `($__internal_23_$__cuda_sm20_div_s64) ;  /* 0x00000038009c7944 */ /* 0x000fea0003c00000 */
[----:B------:R-:W-:Y:S02]  /*1150*/  MOV R34, R10 ;  /* 0x0000000a00227202 */ /* 0x000fe40000000f00 */
[----:B------:R-:W-:Y:S02]  /*1160*/  MOV R35, R13 ;  /* 0x0000000d00237202 */ /* 0x000fe40000000f00 */
.L_x_4287:
[----:B------:R-:W-:Y:S05]  /*1170*/  BSYNC.RECONVERGENT B0 ;  /* 0x0000000000007941 */ /* 0x000fea0003800200 */
.L_x_4285:
        /* <DEDUP_REMOVED lines=57> */
.L_x_4289:
[----:B------:R-:W-:Y:S01]  /*1510*/  IMAD.MOV.U32 R16, RZ, RZ, R4 ;  /* 0x000000ffff107224 */ /* 0x000fe200078e0004 */
[----:B------:R-:W-:Y:S01]  /*1520*/  MOV R21, R5 ;  /* 0x0000000500157202 */ /* 0x000fe20000000f00 */
[----:B------:R-:W-:Y:S01]  /*1530*/  IMAD.MOV.U32 R20, RZ, RZ, R7 ;  /* 0x000000ffff147224 */ /* 0x000fe200078e0007 */
[----:B------:R-:W-:Y:S02]  /*1540*/  MOV R18, 0x1560 ;  /* 0x0000156000127802 */ /* 0x000fe40000000f00 */
[----:B------:R-:W-:Y:S05]  /*1550*/  CALL.REL.NOINC `($__internal_23_$__cuda_sm20_div_s64) ;  /* 0x0000003400987944 */ /* 0x000fea0003c00000 */
[----:B------:R-:W-:Y:S02]  /*1560*/  MOV R14, R10 ;  /* 0x0000000a000e7202 */ /* 0x000fe40000000f00 */
[----:B------:R-:W-:Y:S02]  /*1570*/  MOV R15, R13 ;  /* 0x0000000d000f7202 */ /* 0x000fe40000000f00 */
.L_x_4290:
[----:B------:R-:W-:Y:S05]  /*1580*/  BSYNC.RECONVERGENT B0 ;  /* 0x0000000000007941 */ /* 0x000fea0003800200 */
.L_x_4288:
        /* <DEDUP_REMOVED lines=70> */
.L_x_4292:
[----:B0-----:R-:W-:Y:S05]  /*19f0*/  BSYNC.RECONVERGENT B0 ;  /* 0x0000000000007941 */ /* 0x001fea0003800200 */
.L_x_4291:
        /* <DEDUP_REMOVED lines=143> */
.L_x_4296:
[----:B------:R-:W-:Y:S01]  /*22f0*/  IMAD.MOV.U32 R16, RZ, RZ, R2 ;  /* 0x000000ffff107224 */ /* 0x000fe200078e0002 */
[----:B------:R-:W-:Y:S01]  /*2300*/  MOV R21, RZ ;  /* 0x000000ff00157202 */ /* 0x000fe20000000f00 */
[----:B------:R-:W-:Y:S01]  /*2310*/  IMAD.MOV.U32 R20, RZ, RZ, R32 ;  /* 0x000000ffff147224 */ /* 0x000fe200078e0020 */
[----:B------:R-:W-:Y:S02]  /*2320*/  MOV R18, 0x2340 ;  /* 0x0000234000127802 */ /* 0x000fe40000000f00 */
[----:B------:R-:W-:Y:S05]  /*2330*/  CALL.REL.NOINC `($__internal_23_$__cuda_sm20_div_s64) ;  /* 0x0000002800207944 */ /* 0x000fea0003c00000 */
[----:B------:R-:W-:Y:S02]  /*2340*/  IADD3 R15, PT, PT, -R10, RZ, RZ ;  /* 0x000000ff0a0f7210 */ /* 0x000fe40007ffe1ff */
[----:B------:R-:W-:-:S03]  /*2350*/  MOV R33, R13 ;  /* 0x0000000d00217202 */ /* 0x000fc60000000f00 */
[----:B------:R-:W-:Y:S01]  /*2360*/  IMAD R14, R32, R15, R2 ;  /* 0x0000000f200e7224 */ /* 0x000fe200078e0202 */
[----:B------:R-:W-:-:S07]  /*2370*/  MOV R32, R10 ;  /* 0x0000000a00207202 */ /* 0x000fce0000000f00 */
.L_x_4297:
        /* <DEDUP_REMOVED lines=59> */
.L_x_4299:
[----:B------:R-:W-:Y:S01]  /*2730*/  IMAD.MOV.U32 R16, RZ, RZ, R32 ;  /* 0x000000ffff107224 */ /* 0x000fe200078e0020 */
[----:B------:R-:W-:Y:S01]  /*2740*/  MOV R21, R33 ;  /* 0x0000002100157202 */ /* 0x000fe20000000f00 */
[----:B------:R-:W-:Y:S01]  /*2750*/  IMAD.MOV.U32 R20, RZ, RZ, R28 ;  /* 0x000000ffff147224 */ /* 0x000fe200078e001c */
[----:B------:R-:W-:Y:S02]  /*2760*/  MOV R18, 0x2780 ;  /* 0x0000278000127802 */ /* 0x000fe40000000f00 */
[----:B------:R-:W-:Y:S05]  /*2770*/  CALL.REL.NOINC `($__internal_23_$__cuda_sm20_div_s64) ;  /* 0x0000002400107944 */ /* 0x000fea0003c00000 */
[----:B------:R-:W-:-:S05]  /*2780*/  IADD3 R13, PT, PT, -R10, RZ, RZ ;  /* 0x000000ff0a0d7210 */ /* 0x000fca0007ffe1ff */
[----:B------:R-:W-:Y:S02]  /*2790*/  IMAD R28, R13, R28, R32 ;  /* 0x0000001c0d1c7224 */ /* 0x000fe400078e0220 */
.L_x_4300:
[----:B------:R-:W-:Y:S05]  /*27a0*/  BSYNC.RECONVERGENT B0 ;  /* 0x0000000000007941 */ /* 0x000fea0003800200 */
.L_x_4298:
        /* <DEDUP_REMOVED lines=160> */
.L_x_4295:
[----:B------:R-:W0:Y:S01]  /*31b0*/  LDC.64 R2, c[0x0][0x420] ;  /* 0x00010800ff027b82 */ /* 0x000e220000000a00 */
[----:B------:R-:W-:-:S05]  /*31c0*/  IADD3 R0, PT, PT, R12, UR13, RZ ;  /* 0x0000000d0c007c10 */ /* 0x000fca000fffe0ff */
[----:B0-----:R-:W-:-:S05]  /*31d0*/  IMAD.WIDE.U32 R2, R0, 0x4, R2 ;  /* 0x0000000400027825 */ /* 0x001fca00078e0002 */
[----:B------:R1:W-:Y:S02]  /*31e0*/  STG.E desc[UR10][R2.64], R24 ;  /* 0x0000001802007986 */ /* 0x0003e4000c10190a */
.L_x_4294:
[----:B------:R-:W-:Y:S05]  /*31f0*/  BSYNC.RECONVERGENT B1 ;  /* 0x0000000000017941 */ /* 0x000fea0003800200 */
.L_x_4293:
        /* <DEDUP_REMOVED lines=14> */
.L_x_4302:
[----:B------:R-:W-:Y:S05]  /*32e0*/  BSYNC.RECONVERGENT B0 ;  /* 0x0000000000007941 */ /* 0x000fea0003800200 */
.L_x_4301:
        /* <DEDUP_REMOVED lines=49> */
.L_x_4307:
        /* <DEDUP_REMOVED lines=133> */
.L_x_4306:
        /* <DEDUP_REMOVED lines=73> */
.L_x_4308:
[----:B------:R-:W-:-:S09]  /*42e0*/  UISETP.NE.OR UP1, UPT, UR5, URZ, UP1 ;  /* 0x000000ff0500728c */ /* 0x000fd20008f25670 */
[----:B------:R-:W-:Y:S05]  /*42f0*/  BRA.U !UP1, `(.L_x_4304) ;  /* 0x0000000109947547 */ /* 0x000fea000b800000 */
.L_x_4305:
[----:B------:R-:W-:-:S13]  /*4300*/  ISETP.GE.AND P0, PT, R12, UR15, PT ;  /* 0x0000000f0c007c0c */ /* 0x000fda000bf06270 */
.L_x_4309:
        /* <DEDUP_REMOVED lines=36> */
.L_x_4304:
        /* <DEDUP_REMOVED lines=10> */
.L_x_4310:
        /* <DEDUP_REMOVED lines=12> */
.L_x_4303:
        /* <DEDUP_REMOVED lines=81> */
        .weak           $__internal_23_$__cuda_sm20_div_s64
        .type           $__internal_23_$__cuda_sm20_div_s64,@function
        .size           $__internal_23_$__cuda_sm20_div_s64,(.L_x_7191 - $__internal_23_$__cuda_sm20_div_s64)
$__internal_23_$__cuda_sm20_div_s64:
        /* <DEDUP_REMOVED lines=86> */
[----:B------:R-:W-:Y:S05]  /*5120*/  RET.REL.NODEC R14 `(_ZN5flash32flash_fwd_splitkv_combine_kernelI23Flash_fwd_kernel_traitsILi128ELi64ELi64ELi4ELb0ELb0EN7cutlass6half_tE19Flash_kernel_traitsILi128ELi64ELi64ELi4ES3_EELi4ELi5ELb1EEEvNS_16Flash_fwd_paramsE) ;  /* 0xffffffac0eb47950 */ /* 0x000fea0003c3ffff */
.L_x_4311:
        /* <DEDUP_REMOVED lines=13> */
.L_x_7191:


//--------------------- .text._ZN5flash32flash_fwd_splitkv_combine_kernelI23Flash_fwd_kernel_traitsILi128ELi64ELi64ELi4ELb0ELb0EN7cutlass6half_tE19Flash_kernel_traitsILi128ELi64ELi64ELi4ES3_EELi4ELi4ELb1EEEvNS_16Flash_fwd_paramsE --------------------------
	.section	.text._ZN5flash32flash_fwd_splitkv_combine_kernelI23Flash_fwd_kernel_traitsILi128ELi64ELi64ELi4ELb0ELb0EN7cutlass6half_tE19Flash_kernel_traitsILi128ELi64ELi64ELi4ES3_EELi4ELi4ELb1EEEvNS_16Flash_fwd_paramsE,"ax",@progbits
	.align	128
        .global         _ZN5flash32flash_fwd_splitkv_combine_kernelI23Flash_fwd_kernel_traitsILi128ELi64ELi64ELi4ELb0ELb0EN7cutlass6half_tE19Flash_kernel_traitsILi128ELi64ELi64ELi4ES3_EELi4ELi4ELb1EEEvNS_16Flash_fwd_paramsE
        .type           _ZN5flash32flash_fwd_splitkv_combine_kernelI23Flash_fwd_kernel_traitsILi128ELi64ELi64ELi4ELb0ELb0EN7cutlass6half_tE19Flash_kernel_traitsILi128ELi64ELi64ELi4ES3_EELi4ELi4ELb1EEEvNS_16Flash_fwd_paramsE,@function
        .size           _ZN5flash32flash_fwd_splitkv_combine_kernelI23Flash_fwd_kernel_traitsILi128ELi64ELi64ELi4ELb0ELb0EN7cutlass6half_tE19Flash_kernel_traitsILi128ELi64ELi64ELi4ES3_EELi4ELi4ELb1EEEvNS_16Flash_fwd_paramsE,(.L_x_7192 - _ZN5flash32flash_fwd_splitkv_combine_kernelI23Flash_fwd_kernel_traitsILi128ELi64ELi64ELi4ELb0ELb0EN7cutlass6half_tE19Flash_kernel_traitsILi128ELi64ELi64ELi4ES3_EELi4ELi4ELb1EEEvNS_16Flash_fwd_paramsE)
        .other          _ZN5flash32flash_fwd_splitkv_combine_kernelI23Flash_fwd_kernel_traitsILi128ELi64ELi64ELi4ELb0ELb0EN7cutlass6half_tE19Flash_kernel_traitsILi128ELi64ELi64ELi4ES3_EELi4ELi4ELb1EEEvNS_16Flash_fwd_paramsE,@"STO_CUDA_ENTRY STV_DEFAULT"
_ZN5flash32flash_fwd_splitkv_combine_kernelI23Flash_fwd_kernel_traitsILi128ELi64ELi64ELi4ELb0ELb0EN7cutlass6half_tE19Flash_kernel_traitsILi128ELi64ELi64ELi4ES3_EELi4ELi4ELb1EEEvNS_16Flash_fwd_paramsE:
.text._ZN5flash32flash_fwd_splitkv_combine_kernelI23Flash_fwd_kernel_traitsILi128ELi64ELi64ELi4ELb0ELb0EN7cutlass6half_tE19Flash_kernel_traitsILi128ELi64ELi64ELi4ES3_EELi4ELi4ELb1EEEvNS_16Flash_fwd_paramsE:
        /* <DEDUP_REMOVED lines=38> */
.L_x_4312:
[----:B------:R-:W-:Y:S01]  /*0260*/  IMAD.U32 R14, RZ, RZ, UR16 ;  /* 0x00000010ff0e7e24 */ /* 0x000fe2000f8e00ff */
[----:B------:R-:W-:Y:S01]  /*0270*/  MOV R18, UR14 ;  /* 0x0000000e00127c02 */ /* 0x000fe20008000f00 */
[----:B------:R-:W-:Y:S01]  /*0280*/  IMAD.U32 R19, RZ, RZ, UR17 ;  /* 0x00000011ff137e24 */ /* 0x000fe2000f8e00ff */
[----:B------:R-:W-:Y:S02]  /*0290*/  MOV R17, UR9 ;  /* 0x0000000900117c02 */ /* 0x000fe40008000f00 */
[----:B------:R-:W-:Y:S02]  /*02a0*/  MOV R16, 0x2c0 ;  /* 0x000002c000107802 */ /* 0x000fe40000000f00 */
[----:B------:R-:W-:Y:S05]  /*02b0*/  CALL.REL.NOINC `($__internal_24_$__cuda_sm20_div_s64) ;  /* 0x0000004800407944 */ /* 0x000fea0003c00000 */
.L_x_4313:
        /* <DEDUP_REMOVED lines=30> */
.L_x_4315:
[----:B------:R-:W-:Y:S01]  /*04a0*/  IMAD.MOV.U32 R14, RZ, RZ, R10 ;  /* 0x000000ffff0e7224 */ /* 0x000fe200078e000a */
[----:B------:R-:W-:Y:S02]  /*04b0*/  MOV R19, R11 ;  /* 0x0000000b00137202 */ /* 0x000fe40000000f00 */
[----:B------:R-:W-:Y:S02]  /*04c0*/  MOV R16, 0x4e0 ;  /* 0x000004e000107802 */ /* 0x000fe40000000f00 */
[----:B------:R-:W-:Y:S05]  /*04d0*/  CALL.REL.NOINC `($__internal_24_$__cuda_sm20_div_s64) ;  /* 0x0000004400b87944 */ /* 0x000fea0003c00000 */
[----:B------:R-:W-:Y:S02]  /*04e0*/  MOV R4, R10 ;  /* 0x0000000a00047202 */ /* 0x000fe40000000f00 */
[----:B------:R-:W-:Y:S02]  /*04f0*/  MOV R5, R11 ;  /* 0x0000000b00057202 */ /* 0x000fe40000000f00 */
.L_x_4316:
[----:B------:R-:W-:Y:S05]  /*0500*/  BSYNC.RECONVERGENT B0 ;  /* 0x0000000000007941 */ /* 0x000fea0003800200 */
.L_x_4314:
        /* <DEDUP_REMOVED lines=57> */
.L_x_4318:
[----:B------:R-:W-:Y:S01]  /*08a0*/  IMAD.MOV.U32 R14, RZ, RZ, R18 ;  /* 0x000000ffff0e7224 */ /* 0x000fe200078e0012 */
[----:B------:R-:W-:Y:S01]  /*08b0*/  MOV R18, R9 ;  /* 0x0000000900127202 */ /* 0x000fe20000000f00 */
[----:B------:R-:W-:Y:S01]  /*08c0*/  IMAD.MOV.U32 R19, RZ, RZ, R17 ;  /* 0x000000ffff137224 */ /* 0x000fe200078e0011 */
[----:B------:R-:W-:Y:S02]  /*08d0*/  MOV R17, R25 ;  /* 0x0000001900117202 */ /* 0x000fe40000000f00 */
[----:B------:R-:W-:Y:S02]  /*08e0*/  MOV R16, 0x900 ;  /* 0x0000090000107802 */ /* 0x000fe40000000f00 */
[----:B------:R-:W-:Y:S05]  /*08f0*/  CALL.REL.NOINC `($__internal_24_$__cuda_sm20_div_s64) ;  /* 0x0000004000b07944 */ /* 0x000fea0003c00000 */
.L_x_4319:
[----:B------:R-:W-:Y:S05]  /*0900*/  BSYNC.RECONVERGENT B0 ;  /* 0x0000000000007941 */ /* 0x000fea0003800200 */
.L_x_4317:
        /* <DEDUP_REMOVED lines=123> */
.L_x_4321:
[----:B------:R-:W-:Y:S01]  /*10c0*/  IMAD.MOV.U32 R14, RZ, RZ, R10 ;  /* 0x000000ffff0e7224 */ /* 0x000fe200078e000a */
[----:B------:R-:W-:Y:S01]  /*10d0*/  MOV R18, R8 ;  /* 0x0000000800127202 */ /* 0x000fe20000000f00 */
[----:B------:R-:W-:Y:S01]  /*10e0*/  IMAD.MOV.U32 R19, RZ, RZ, R11 ;  /* 0x000000ffff137224 */ /* 0x000fe200078e000b */
[----:B------:R-:W-:Y:S02]  /*10f0*/  MOV R17, R0 ;  /* 0x0000000000117202 */ /* 0x000fe40000000f00 */
[----:B------:R-:W-:Y:S02]  /*1100*/  MOV R16, 0x1120 ;  /* 0x0000112000107802 */ /* 0x000fe40000000f00 */
[----:B------:R-:W-:Y:S05]  /*1110*/  CALL.REL.NOINC `($__internal_24_$__cuda_sm20_div_s64) ;  /* 0x0000003800a87944 */ /* 0x000fea0003c00000 */
[----:B------:R-:W-:Y:S02]  /*1120*/  MOV R32, R10 ;  /* 0x0000000a00207202 */ /* 0x000fe40000000f00 */
[----:B------:R-:W-:Y:S02]  /*1130*/  MOV R33, R11 ;  /* 0x0000000b00217202 */ /* 0x000fe40000000f00 */
.L_x_4322:
[----:B------:R-:W-:Y:S05]  /*1140*/  BSYNC.RECONVERGENT B0 ;  /* 0x0000000000007941 */ /* 0x000fea0003800200 */
.L_x_4320:
        /* <DEDUP_REMOVED lines=57> */
.L_x_4324:
[----:B------:R-:W-:Y:S01]  /*14e0*/  IMAD.MOV.U32 R14, RZ, RZ, R4 ;  /* 0x000000ffff0e7224 */ /* 0x000fe200078e0004 */
[----:B------:R-:W-:Y:S01]  /*14f0*/  MOV R19, R5 ;  /* 0x0000000500137202 */ /* 0x000fe20000000f00 */
[----:B------:R-:W-:Y:S01]  /*1500*/  IMAD.MOV.U32 R18, RZ, RZ, R6 ;  /* 0x000000ffff127224 */ /* 0x000fe200078e0006 */
[----:B------:R-:W-:Y:S02]  /*1510*/  MOV R16, 0x1530 ;  /* 0x0000153000107802 */ /* 0x000fe40000000f00 */
[----:B------:R-:W-:Y:S05]  /*1520*/  CALL.REL.NOINC `($__internal_24_$__cuda_sm20_div_s64) ;  /* 0x0000003400a47944 */ /* 0x000fea0003c00000 */
[----:B------:R-:W-:Y:S02]  /*1530*/  MOV R20, R10 ;  /* 0x0000000a00147202 */ /* 0x000fe40000000f00 */
[----:B------:R-:W-:Y:S02]  /*1540*/  MOV R21, R11 ;  /* 0x0000000b00157202 */ /* 0x000fe40000000f00 */
.L_x_4325:
[----:B------:R-:W-:Y:S05]  /*1550*/  BSYNC.RECONVERGENT B0 ;  /* 0x0000000000007941 */ /* 0x000fea0003800200 */
.L_x_4323:
        /* <DEDUP_REMOVED lines=72> */
.L_x_4327:
[----:B0-----:R-:W-:Y:S05]  /*19e0*/  BSYNC.RECONVERGENT B0 ;  /* 0x0000000000007941 */ /* 0x001fea0003800200 */
.L_x_4326:
        /* <DEDUP_REMOVED lines=141> */
.L_x_4331:
[----:B------:R-:W-:Y:S01]  /*22c0*/  LEA.HI R2, R7, UR15, RZ, 0x1c ;  /* 0x0000000f07027c11 */ /* 0x000fe2000f8fe0ff */
[----:B------:R-:W-:Y:S01]  /*22d0*/  IMAD.MOV.U32 R19, RZ, RZ, RZ ;  /* 0x000000ffff137224 */ /* 0x000fe200078e00ff */
[----:B------:R-:W-:Y:S02]  /*22e0*/  MOV R18, R30 ;  /* 0x0000001e00127202 */ /* 0x000fe40000000f00 */
[----:B------:R-:W-:Y:S01]  /*22f0*/  MOV R16, 0x2320 ;  /* 0x0000232000107802 */ /* 0x000fe20000000f00 */
[----:B------:R-:W-:Y:S02]  /*2300*/  IMAD.MOV.U32 R14, RZ, RZ, R2 ;  /* 0x000000ffff0e7224 */ /* 0x000fe400078e0002 */
[----:B------:R-:W-:Y:S05]  /*2310*/  CALL.REL.NOINC `($__internal_24_$__cuda_sm20_div_s64) ;  /* 0x0000002800287944 */ /* 0x000fea0003c00000 */
[----:B------:R-:W-:Y:S02]  /*2320*/  IADD3 R13, PT, PT, -R10, RZ, RZ ;  /* 0x000000ff0a0d7210 */ /* 0x000fe40007ffe1ff */
[----:B------:R-:W-:-:S03]  /*2330*/  MOV R31, R11 ;  /* 0x0000000b001f7202 */ /* 0x000fc60000000f00 */
[----:B------:R-:W-:Y:S01]  /*2340*/  IMAD R12, R30, R13, R2 ;  /* 0x0000000d1e0c7224 */ /* 0x000fe200078e0202 */
[----:B------:R-:W-:-:S07]  /*2350*/  MOV R30, R10 ;  /* 0x0000000a001e7202 */ /* 0x000fce0000000f00 */
.L_x_4332:
        /* <DEDUP_REMOVED lines=59> */
.L_x_4334:
[----:B------:R-:W-:Y:S01]  /*2710*/  IMAD.MOV.U32 R14, RZ, RZ, R30 ;  /* 0x000000ffff0e7224 */ /* 0x000fe200078e001e */
[----:B------:R-:W-:Y:S01]  /*2720*/  MOV R19, R31 ;  /* 0x0000001f00137202 */ /* 0x000fe20000000f00 */
[----:B------:R-:W-:Y:S01]  /*2730*/  IMAD.MOV.U32 R18, RZ, RZ, R34 ;  /* 0x000000ffff127224 */ /* 0x000fe200078e0022 */
[----:B------:R-:W-:Y:S02]  /*2740*/  MOV R16, 0x2760 ;  /* 0x0000276000107802 */ /* 0x000fe40000000f00 */
[----:B------:R-:W-:Y:S05]  /*2750*/  CALL.REL.NOINC `($__internal_24_$__cuda_sm20_div_s64) ;  /* 0x0000002400187944 */ /* 0x000fea0003c00000 */
[----:B------:R-:W-:-:S05]  /*2760*/  IADD3 R11, PT, PT, -R10, RZ, RZ ;  /* 0x000000ff0a0b7210 */ /* 0x000fca0007ffe1ff */
[----:B------:R-:W-:Y:S02]  /*2770*/  IMAD R30, R11, R34, R30 ;  /* 0x000000220b1e7224 */ /* 0x000fe400078e021e */
.L_x_4335:
[----:B------:R-:W-:Y:S05]  /*2780*/  BSYNC.RECONVERGENT B0 ;  /* 0x0000000000007941 */ /* 0x000fea0003800200 */
.L_x_4333:
        /* <DEDUP_REMOVED lines=159> */
.L_x_4330:
[----:B------:R-:W0:Y:S01]  /*3180*/  LDC.64 R4, c[0x0][0x420] ;  /* 0x00010800ff047b82 */ /* 0x000e220000000a00 */
[----:B------:R-:W-:-:S05]  /*3190*/  IADD3 R2, PT, PT, R2, UR15, RZ ;  /* 0x0000000f02027c10 */ /* 0x000fca000fffe0ff */
[----:B0-----:R-:W-:-:S05]  /*31a0*/  IMAD.WIDE.U32 R2, R2, 0x4, R4 ;  /* 0x0000000402027825 */ /* 0x001fca00078e0004 */
[----:B------:R1:W-:Y:S02]  /*31b0*/  STG.E desc[UR10][R2.64], R22 ;  /* 0x0000001602007986 */ /* 0x0003e4000c10190a */
.L_x_4329:
[----:B------:R-:W-:Y:S05]  /*31c0*/  BSYNC.RECONVERGENT B1 ;  /* 0x0000000000017941 */ /* 0x000fea0003800200 */
.L_x_4328:
        /* <DEDUP_REMOVED lines=17> */
.L_x_4337:
[----:B------:R-:W-:Y:S05]  /*32e0*/  BSYNC.RECONVERGENT B0 ;  /* 0x0000000000007941 */ /* 0x000fea0003800200 */
.L_x_4336:
        /* <DEDUP_REMOVED lines=49> */
.L_x_4342:
        /* <DEDUP_REMOVED lines=133> */
.L_x_4341:
        /* <DEDUP_REMOVED lines=73> */
.L_x_4343:
[----:B------:R-:W-:-:S09]  /*42e0*/  UISETP.NE.OR UP1, UPT, UR5, URZ, UP1 ;  /* 0x000000ff0500728c */ /* 0x000fd20008f25670 */
[----:B------:R-:W-:Y:S05]  /*42f0*/  BRA.U !UP1, `(.L_x_4339) ;  /* 0x0000000109947547 */ /* 0x000fea000b800000 */
.L_x_4340:
[----:B------:R-:W-:-:S13]  /*4300*/  ISETP.GE.AND P0, PT, R12, UR13, PT ;  /* 0x0000000d0c007c0c */ /* 0x000fda000bf06270 */
.L_x_4344:
        /* <DEDUP_REMOVED lines=36> */
.L_x_4339:
        /* <DEDUP_REMOVED lines=10> */
.L_x_4345:
        /* <DEDUP_REMOVED lines=12> */
.L_x_4338:
        /* <DEDUP_REMOVED lines=81> */
        .weak           $__internal_24_$__cuda_sm20_div_s64
        .type           $__internal_24_$__cuda_sm20_div_s64,@function
        .size           $__internal_24_$__cuda_sm20_div_s64,(.L_x_7192 - $__internal_24_$__cuda_sm20_div_s64)
$__internal_24_$__cuda_sm20_div_s64:
        /* <DEDUP_REMOVED lines=86> */
[----:B------:R-:W-:Y:S05]  /*5120*/  RET.REL.NODEC R12 `(_ZN5flash32flash_fwd_splitkv_combine_kernelI23Flash_fwd_kernel_traitsILi128ELi64ELi64ELi4ELb0ELb0EN7cutlass6half_tE19Flash_kernel_traitsILi128ELi64ELi64ELi4ES3_EELi4ELi4ELb1EEEvNS_16Flash_fwd_paramsE) ;  /* 0xffffffac0cb47950 */ /* 0x000fea0003c3ffff */
.L_x_4346:
        /* <DEDUP_REMOVED lines=13> */
.L_x_7192:


//--------------------- .text._ZN5flash32flash_fwd_splitkv_combine_kernelI23Flash_fwd_kernel_traitsILi128ELi64ELi64ELi4ELb0ELb0EN7cutlass6half_tE19Flash_kernel_traitsILi128ELi64ELi64ELi4ES3_EELi4ELi3ELb1EEEvNS_16Flash_fwd_paramsE --------------------------
	.section	.text._ZN5flash32flash_fwd_splitkv_combine_kernelI23Flash_fwd_kernel_traitsILi128ELi64ELi64ELi4ELb0ELb0EN7cutlass6half_tE19Flash_kernel_traitsILi128ELi64ELi64ELi4ES3_EELi4ELi3ELb1EEEvNS_16Flash_fwd_paramsE,"ax",@progbits
	.align	128
        .global         _ZN5flash32flash_fwd_splitkv_combine_kernelI23Flash_fwd_kernel_traitsILi128ELi64ELi64ELi4ELb0ELb0EN7cutlass6half_tE19Flash_kernel_traitsILi128ELi64ELi64ELi4ES3_EELi4ELi3ELb1EEEvNS_16Flash_fwd_paramsE
        .type           _ZN5flash32flash_fwd_splitkv_combine_kernelI23Flash_fwd_kernel_traitsILi128ELi64ELi64ELi4ELb0ELb0EN7cutlass6half_tE19Flash_kernel_traitsILi128ELi64ELi64ELi4ES3_EELi4ELi3ELb1EEEvNS_16Flash_fwd_paramsE,@function
        .size           _ZN5flash32flash_fwd_splitkv_combine_kernelI23Flash_fwd_kernel_traitsILi128ELi64ELi64ELi4ELb0ELb0EN7cutlass6half_tE19Flash_kernel_traitsILi128ELi64ELi64ELi4ES3_EELi4ELi3ELb1EEEvNS_16Flash_fwd_paramsE,(.L_x_7193 - _ZN5flash32flash_fwd_splitkv_combine_kernelI23Flash_fwd_kernel_traitsILi128ELi64ELi64ELi4ELb0ELb0EN7cutlass6half_tE19Flash_kernel_traitsILi128ELi64ELi64ELi4ES3_EELi4ELi3ELb1EEEvNS_16Flash_fwd_paramsE)
        .other          _ZN5flash32flash_fwd_splitkv_combine_kernelI23Flash_fwd_kernel_traitsILi128ELi64ELi64ELi4ELb0ELb0EN7cutlass6half_tE19Flash_kernel_traitsILi128ELi64ELi64ELi4ES3_EELi4ELi3ELb1EEEvNS_16Flash_fwd_paramsE,@"STO_CUDA_ENTRY STV_DEFAULT"
_ZN5flash32flash_fwd_splitkv_combine_kernelI23Flash_fwd_kernel_traitsILi128ELi64ELi64ELi4ELb0ELb0EN7cutlass6half_tE19Flash_kernel_traitsILi128ELi64ELi64ELi4ES3_EELi4ELi3ELb1EEEvNS_16Flash_fwd_paramsE:
.text._ZN5flash32flash_fwd_splitkv_combine_kernelI23Flash_fwd_kernel_traitsILi128ELi64ELi64ELi4ELb0ELb0EN7cutlass6half_tE19Flash_kernel_traitsILi128ELi64ELi64ELi4ES3_EELi4ELi3ELb1EEEvNS_16Flash_fwd_paramsE:
        /* <DEDUP_REMOVED lines=38> */
.L_x_4347:
[----:B------:R-:W-:Y:S01]  /*0260*/  IMAD.U32 R14, RZ, RZ, UR16 ;  /* 0x00000010ff0e7e24 */ /* 0x000fe2000f8e00ff */
[----:B------:R-:W-:Y:S01]  /*0270*/  MOV R18, UR14 ;  /* 0x0000000e00127c02 */ /* 0x000fe20008000f00 */
[----:B------:R-:W-:Y:S01]  /*0280*/  IMAD.U32 R19, RZ, RZ, UR17 ;  /* 0x00000011ff137e24 */ /* 0x000fe2000f8e00ff */
[----:B------:R-:W-:Y:S02]  /*0290*/  MOV R17, UR9 ;  /* 0x0000000900117c02 */ /* 0x000fe40008000f00 */
[----:B------:R-:W-:Y:S02]  /*02a0*/  MOV R16, 0x2c0 ;  /* 0x000002c000107802 */ /* 0x000fe40000000f00 */
[----:B------:R-:W-:Y:S05]  /*02b0*/  CALL.REL.NOINC `($__internal_25_$__cuda_sm20_div_s64) ;  /* 0x0000004800307944 */ /* 0x000fea0003c00000 */
.L_x_4348:
        /* <DEDUP_REMOVED lines=30> */
.L_x_4350:
[----:B------:R-:W-:Y:S01]  /*04a0*/  IMAD.MOV.U32 R14, RZ, RZ, R10 ;  /* 0x000000ffff0e7224 */ /* 0x000fe200078e000a */
[----:B------:R-:W-:Y:S02]  /*04b0*/  MOV R19, R11 ;  /* 0x0000000b00137202 */ /* 0x000fe40000000f00 */
[----:B------:R-:W-:Y:S02]  /*04c0*/  MOV R16, 0x4e0 ;  /* 0x000004e000107802 */ /* 0x000fe40000000f00 */
[----:B------:R-:W-:Y:S05]  /*04d0*/  CALL.REL.NOINC `($__internal_25_$__cuda_sm20_div_s64) ;  /* 0x0000004400a87944 */ /* 0x000fea0003c00000 */
[----:B------:R-:W-:Y:S02]  /*04e0*/  MOV R4, R10 ;  /* 0x0000000a00047202 */ /* 0x000fe40000000f00 */
[----:B------:R-:W-:Y:S02]  /*04f0*/  MOV R5, R11 ;  /* 0x0000000b00057202 */ /* 0x000fe40000000f00 */
.L_x_4351:
[----:B------:R-:W-:Y:S05]  /*0500*/  BSYNC.RECONVERGENT B0 ;  /* 0x0000000000007941 */ /* 0x000fea0003800200 */
.L_x_4349:
        /* <DEDUP_REMOVED lines=57> */
.L_x_4353:
[----:B------:R-:W-:Y:S01]  /*08a0*/  IMAD.MOV.U32 R14, RZ, RZ, R18 ;  /* 0x000000ffff0e7224 */ /* 0x000fe200078e0012 */
[----:B------:R-:W-:Y:S01]  /*08b0*/  MOV R18, R9 ;  /* 0x0000000900127202 */ /* 0x000fe20000000f00 */
[----:B------:R-:W-:Y:S01]  /*08c0*/  IMAD.MOV.U32 R19, RZ, RZ, R17 ;  /* 0x000000ffff137224 */ /* 0x000fe200078e0011 */
[----:B------:R-:W-:Y:S02]  /*08d0*/  MOV R17, R25 ;  /* 0x0000001900117202 */ /* 0x000fe40000000f00 */
[----:B------:R-:W-:Y:S02]  /*08e0*/  MOV R16, 0x900 ;  /* 0x0000090000107802 */ /* 0x000fe40000000f00 */
[----:B------:R-:W-:Y:S05]  /*08f0*/  CALL.REL.NOINC `($__internal_25_$__cuda_sm20_div_s64) ;  /* 0x0000004000a07944 */ /* 0x000fea0003c00000 */
.L_x_4354:
[----:B------:R-:W-:Y:S05]  /*0900*/  BSYNC.RECONVERGENT B0 ;  /* 0x0000000000007941 */ /* 0x000fea0003800200 */
.L_x_4352:
        /* <DEDUP_REMOVED lines=123> */
.L_x_4356:
[----:B------:R-:W-:Y:S01]  /*10c0*/  IMAD.MOV.U32 R14, RZ, RZ, R10 ;  /* 0x000000ffff0e7224 */ /* 0x000fe200078e000a */
[----:B------:R-:W-:Y:S01]  /*10d0*/  MOV R18, R8 ;  /* 0x0000000800127202 */ /* 0x000fe20000000f00 */
[----:B------:R-:W-:Y:S01]  /*10e0*/  IMAD.MOV.U32 R19, RZ, RZ, R11 ;  /* 0x000000ffff137224 */ /* 0x000fe200078e000b */
[----:B------:R-:W-:Y:S02]  /*10f0*/  MOV R17, R0 ;  /* 0x0000000000117202 */ /* 0x000fe40000000f00 */
[----:B------:R-:W-:Y:S02]  /*1100*/  MOV R16, 0x1120 ;  /* 0x0000112000107802 */ /* 0x000fe40000000f00 */
[----:B------:R-:W-:Y:S05]  /*1110*/  CALL.REL.NOINC `($__internal_25_$__cuda_sm20_div_s64) ;  /* 0x0000003800987944 */ /* 0x000fea0003c00000 */
[----:B------:R-:W-:Y:S02]  /*1120*/  MOV R32, R10 ;  /* 0x0000000a00207202 */ /* 0x000fe40000000f00 */
[----:B------:R-:W-:Y:S02]  /*1130*/  MOV R33, R11 ;  /* 0x0000000b00217202 */ /* 0x000fe40000000f00 */
.L_x_4357:
[----:B------:R-:W-:Y:S05]  /*1140*/  BSYNC.RECONVERGENT B0 ;  /* 0x0000000000007941 */ /* 0x000fea0003800200 */
.L_x_4355:
        /* <DEDUP_REMOVED lines=57> */
.L_x_4359:
[----:B------:R-:W-:Y:S01]  /*14e0*/  IMAD.MOV.U32 R14, RZ, RZ, R4 ;  /* 0x000000ffff0e7224 */ /* 0x000fe200078e0004 */
[----:B------:R-:W-:Y:S01]  /*14f0*/  MOV R19, R5 ;  /* 0x0000000500137202 */ /* 0x000fe20000000f00 */
[----:B------:R-:W-:Y:S01]  /*1500*/  IMAD.MOV.U32 R18, RZ, RZ, R6 ;  /* 0x000000ffff127224 */ /* 0x000fe200078e0006 */
[----:B------:R-:W-:Y:S02]  /*1510*/  MOV R16, 0x1530 ;  /* 0x0000153000107802 */ /* 0x000fe40000000f00 */
[----:B------:R-:W-:Y:S05]  /*1520*/  CALL.REL.NOINC `($__internal_25_$__cuda_sm20_div_s64) ;  /* 0x0000003400947944 */ /* 0x000fea0003c00000 */
[----:B------:R-:W-:Y:S02]  /*1530*/  MOV R20, R10 ;  /* 0x0000000a00147202 */ /* 0x000fe40000000f00 */
[----:B------:R-:W-:Y:S02]  /*1540*/  MOV R21, R11 ;  /* 0x0000000b00157202 */ /* 0x000fe40000000f00 */
.L_x_4360:
[----:B------:R-:W-:Y:S05]  /*1550*/  BSYNC.RECONVERGENT B0 ;  /* 0x0000000000007941 */ /* 0x000fea0003800200 */
.L_x_4358:
        /* <DEDUP_REMOVED lines=72> */
.L_x_4362:
[----:B0-----:R-:W-:Y:S05]  /*19e0*/  BSYNC.RECONVERGENT B0 ;  /* 0x0000000000007941 */ /* 0x001fea0003800200 */
.L_x_4361:
        /* <DEDUP_REMOVED lines=137> */
.L_x_4366:
[----:B------:R-:W-:Y:S01]  /*2280*/  LEA.HI R2, R7, UR15, RZ, 0x1d ;  /* 0x0000000f07027c11 */ /* 0x000fe2000f8fe8ff */
[----:B------:R-:W-:Y:S01]  /*2290*/  IMAD.MOV.U32 R19, RZ, RZ, RZ ;  /* 0x000000ffff137224 */ /* 0x000fe200078e00ff */
[----:B------:R-:W-:Y:S02]  /*22a0*/  MOV R18, R30 ;  /* 0x0000001e00127202 */ /* 0x000fe40000000f00 */
[----:B------:R-:W-:Y:S01]  /*22b0*/  MOV R16, 0x22e0 ;  /* 0x000022e000107802 */ /* 0x000fe20000000f00 */
[----:B------:R-:W-:Y:S02]  /*22c0*/  IMAD.MOV.U32 R14, RZ, RZ, R2 ;  /* 0x000000ffff0e7224 */ /* 0x000fe400078e0002 */
[----:B------:R-:W-:Y:S05]  /*22d0*/  CALL.REL.NOINC `($__internal_25_$__cuda_sm20_div_s64) ;  /* 0x0000002800287944 */ /* 0x000fea0003c00000 */
[----:B------:R-:W-:Y:S02]  /*22e0*/  IADD3 R13, PT, PT, -R10, RZ, RZ ;  /* 0x000000ff0a0d7210 */ /* 0x000fe40007ffe1ff */
[----:B------:R-:W-:-:S03]  /*22f0*/  MOV R31, R11 ;  /* 0x0000000b001f7202 */ /* 0x000fc60000000f00 */
[----:B------:R-:W-:Y:S01]  /*2300*/  IMAD R12, R30, R13, R2 ;  /* 0x0000000d1e0c7224 */ /* 0x000fe200078e0202 */
[----:B------:R-:W-:-:S07]  /*2310*/  MOV R30, R10 ;  /* 0x0000000a001e7202 */ /* 0x000fce0000000f00 */
.L_x_4367:
        /* <DEDUP_REMOVED lines=59> */
.L_x_4369:
[----:B------:R-:W-:Y:S01]  /*26d0*/  IMAD.MOV.U32 R14, RZ, RZ, R30 ;  /* 0x000000ffff0e7224 */ /* 0x000fe200078e001e */
[----:B------:R-:W-:Y:S01]  /*26e0*/  MOV R19, R31 ;  /* 0x0000001f00137202 */ /* 0x000fe20000000f00 */
[----:B------:R-:W-:Y:S01]  /*26f0*/  IMAD.MOV.U32 R18, RZ, RZ, R34 ;  /* 0x000000ffff127224 */ /* 0x000fe200078e0022 */
[----:B------:R-:W-:Y:S02]  /*2700*/  MOV R16, 0x2720 ;  /* 0x0000272000107802 */ /* 0x000fe40000000f00 */
[----:B------:R-:W-:Y:S05]  /*2710*/  CALL.REL.NOINC `($__internal_25_$__cuda_sm20_div_s64) ;  /* 0x0000002400187944 */ /* 0x000fea0003c00000 */
[----:B------:R-:W-:-:S05]  /*2720*/  IADD3 R11, PT, PT, -R10, RZ, RZ ;  /* 0x000000ff0a0b7210 */ /* 0x000fca0007ffe1ff */
[----:B------:R-:W-:Y:S02]  /*2730*/  IMAD R30, R11, R34, R30 ;  /* 0x000000220b1e7224 */ /* 0x000fe400078e021e */
.L_x_4370:
[----:B------:R-:W-:Y:S05]  /*2740*/  BSYNC.RECONVERGENT B0 ;  /* 0x0000000000007941 */ /* 0x000fea0003800200 */
.L_x_4368:
        /* <DEDUP_REMOVED lines=159> */
.L_x_4365:
[----:B------:R-:W0:Y:S01]  /*3140*/  LDC.64 R4, c[0x0][0x420] ;  /* 0x00010800ff047b82 */ /* 0x000e220000000a00 */
[----:B------:R-:W-:-:S05]  /*3150*/  IADD3 R2, PT, PT, R2, UR15, RZ ;  /* 0x0000000f02027c10 */ /* 0x000fca000fffe0ff */
[----:B0-----:R-:W-:-:S05]  /*3160*/  IMAD.WIDE.U32 R2, R2, 0x4, R4 ;  /* 0x0000000402027825 */ /* 0x001fca00078e0004 */
[----:B------:R1:W-:Y:S02]  /*3170*/  STG.E desc[UR10][R2.64], R22 ;  /* 0x0000001602007986 */ /* 0x0003e4000c10190a */
.L_x_4364:
[----:B------:R-:W-:Y:S05]  /*3180*/  BSYNC.RECONVERGENT B1 ;  /* 0x0000000000017941 */ /* 0x000fea0003800200 */
.L_x_4363:
        /* <DEDUP_REMOVED lines=17> */
.L_x_4372:
[----:B------:R-:W-:Y:S05]  /*32a0*/  BSYNC.RECONVERGENT B0 ;  /* 0x0000000000007941 */ /* 0x000fea0003800200 */
.L_x_4371:
        /* <DEDUP_REMOVED lines=49> */
.L_x_4377:
        /* <DEDUP_REMOVED lines=133> */
.L_x_4376:
        /* <DEDUP_REMOVED lines=73> */
.L_x_4378:
[----:B------:R-:W-:-:S09]  /*42a0*/  UISETP.NE.OR UP1, UPT, UR5, URZ, UP1 ;  /* 0x000000ff0500728c */ /* 0x000fd20008f25670 */
[----:B------:R-:W-:Y:S05]  /*42b0*/  BRA.U !UP1, `(.L_x_4374) ;  /* 0x0000000109947547 */ /* 0x000fea000b800000 */
.L_x_4375:
[----:B------:R-:W-:-:S13]  /*42c0*/  ISETP.GE.AND P0, PT, R12, UR13, PT ;  /* 0x0000000d0c007c0c */ /* 0x000fda000bf06270 */
.L_x_4379:
        /* <DEDUP_REMOVED lines=36> */
.L_x_4374:
        /* <DEDUP_REMOVED lines=10> */
.L_x_4380:
        /* <DEDUP_REMOVED lines=12> */
.L_x_4373:
        /* <DEDUP_REMOVED lines=81> */
        .weak           $__internal_25_$__cuda_sm20_div_s64
        .type           $__internal_25_$__cuda_sm20_div_s64,@function
        .size           $__internal_25_$__cuda_sm20_div_s64,(.L_x_7193 - $__internal_25_$__cuda_sm20_div_s64)
$__internal_25_$__cuda_sm20_div_s64:
        /* <DEDUP_REMOVED lines=86> */
[----:B------:R-:W-:Y:S05]  /*50e0*/  RET.REL.NODEC R12 `(_ZN5flash32flash_fwd_splitkv_combine_kernelI23Flash_fwd_kernel_traitsILi128ELi64ELi64ELi4ELb0ELb0EN7cutlass6half_tE19Flash_kernel_traitsILi128ELi64ELi64ELi4ES3_EELi4ELi3ELb1EEEvNS_16Flash_fwd_paramsE) ;  /* 0xffffffac0cc47950 */ /* 0x000fea0003c3ffff */
.L_x_4381:
        /* <DEDUP_REMOVED lines=9> */
.L_x_7193:


//--------------------- .text._ZN5flash32flash_fwd_splitkv_combine_kernelI23Flash_fwd_kernel_traitsILi128ELi64ELi64ELi4ELb0ELb0EN7cutlass6half_tE19Flash_kernel_traitsILi128ELi64ELi64ELi4ES3_EELi4ELi2ELb1EEEvNS_16Flash_fwd_paramsE --------------------------
	.section	.text._ZN5flash32flash_fwd_splitkv_combine_kernelI23Flash_fwd_kernel_traitsILi128ELi64ELi64ELi4ELb0ELb0EN7cutlass6half_tE19Flash_kernel_traitsILi128ELi64ELi64ELi4ES3_EELi4ELi2ELb1EEEvNS_16Flash_fwd_paramsE,"ax",@progbits
	.align	128
        .global         _ZN5flash32flash_fwd_splitkv_combine_kernelI23Flash_fwd_kernel_traitsILi128ELi64ELi64ELi4ELb0ELb0EN7cutlass6half_tE19Flash_kernel_traitsILi128ELi64ELi64ELi4ES3_EELi4ELi2ELb1EEEvNS_16Flash_fwd_paramsE
        .type           _ZN5flash32flash_fwd_splitkv_combine_kernelI23Flash_fwd_kernel_traitsILi128ELi64ELi64ELi4ELb0ELb0EN7cutlass6half_tE19Flash_kernel_traitsILi128ELi64ELi64ELi4ES3_EELi4ELi2ELb1EEEvNS_16Flash_fwd_paramsE,@function
        .size           _ZN5flash32flash_fwd_splitkv_combine_kernelI23Flash_fwd_kernel_traitsILi128ELi64ELi64ELi4ELb0ELb0EN7cutlass6half_tE19Flash_kernel_traitsILi128ELi64ELi64ELi4ES3_EELi4ELi2ELb1EEEvNS_16Flash_fwd_paramsE,(.L_x_7194 - _ZN5flash32flash_fwd_splitkv_combine_kernelI23Flash_fwd_kernel_traitsILi128ELi64ELi64ELi4ELb0ELb0EN7cutlass6half_tE19Flash_kernel_traitsILi128ELi64ELi64ELi4ES3_EELi4ELi2ELb1EEEvNS_16Flash_fwd_paramsE)
        .other          _ZN5flash32flash_fwd_splitkv_combine_kernelI23Flash_fwd_kernel_traitsILi128ELi64ELi64ELi4ELb0ELb0EN7cutlass6half_tE19Flash_kernel_traitsILi128ELi64ELi64ELi4ES3_EELi4ELi2ELb1EEEvNS_16Flash_fwd_paramsE,@"STO_CUDA_ENTRY STV_DEFAULT"
_ZN5flash32flash_fwd_splitkv_combine_kernelI23Flash_fwd_kernel_traitsILi128ELi64ELi64ELi4ELb0ELb0EN7cutlass6half_tE19Flash_kernel_traitsILi128ELi64ELi64ELi4ES3_EELi4ELi2ELb1EEEvNS_16Flash_fwd_paramsE:
.text._ZN5flash32flash_fwd_splitkv_combine_kernelI23Flash_fwd_kernel_traitsILi128ELi64ELi64ELi4ELb0ELb0EN7cutlass6half_tE19Flash_kernel_traitsILi128ELi64ELi64ELi4ES3_EELi4ELi2ELb1EEEvNS_16Flash_fwd_paramsE:
        /* <DEDUP_REMOVED lines=38> */
.L_x_4382:
[----:B------:R-:W-:Y:S01]  /*0260*/  IMAD.U32 R24, RZ, RZ, UR21 ;  /* 0x00000015ff187e24 */ /* 0x000fe2000f8e00ff */
[----:B------:R-:W-:Y:S01]  /*0270*/  MOV R16, UR19 ;  /* 0x0000001300107c02 */ /* 0x000fe20008000f00 */
[----:B------:R-:W-:Y:S01]  /*0280*/  IMAD.U32 R17, RZ, RZ, UR15 ;  /* 0x0000000fff117e24 */ /* 0x000fe2000f8e00ff */
[----:B------:R-:W-:Y:S02]  /*0290*/  MOV R15, UR14 ;  /* 0x0000000e000f7c02 */ /* 0x000fe40008000f00 */
[----:B------:R-:W-:Y:S02]  /*02a0*/  MOV R14, 0x2c0 ;  /* 0x000002c0000e7802 */ /* 0x000fe40000000f00 */
[----:B------:R-:W-:Y:S05]  /*02b0*/  CALL.REL.NOINC `($__internal_26_$__cuda_sm20_div_s64) ;  /* 0x0000004800187944 */ /* 0x000fea0003c00000 */
[----:B------:R-:W-:-:S07]  /*02c0*/  MOV R12, R0 ;  /* 0x00000000000c7202 */ /* 0x000fce0000000f00 */
.L_x_4383:
        /* <DEDUP_REMOVED lines=30> */
.L_x_4385:
[----:B------:R-:W-:Y:S01]  /*04b0*/  IMAD.MOV.U32 R24, RZ, RZ, R12 ;  /* 0x000000ffff187224 */ /* 0x000fe200078e000c */
[----:B------:R-:W-:Y:S02]  /*04c0*/  MOV R17, R13 ;  /* 0x0000000d00117202 */ /* 0x000fe40000000f00 */
[----:B------:R-:W-:Y:S02]  /*04d0*/  MOV R14, 0x4f0 ;  /* 0x000004f0000e7802 */ /* 0x000fe40000000f00 */
[----:B------:R-:W-:Y:S05]  /*04e0*/  CALL.REL.NOINC `($__internal_26_$__cuda_sm20_div_s64) ;  /* 0x00000044008c7944 */ /* 0x000fea0003c00000 */
[----:B------:R-:W-:Y:S02]  /*04f0*/  MOV R6, R0 ;  /* 0x0000000000067202 */ /* 0x000fe40000000f00 */
[----:B------:R-:W-:Y:S02]  /*0500*/  MOV R7, R13 ;  /* 0x0000000d00077202 */ /* 0x000fe40000000f00 */
.L_x_4386:
[----:B------:R-:W-:Y:S05]  /*0510*/  BSYNC.RECONVERGENT B0 ;  /* 0x0000000000007941 */ /* 0x000fea0003800200 */
.L_x_4384:
        /* <DEDUP_REMOVED lines=57> */
.L_x_4388:
[----:B------:R-:W-:Y:S01]  /*08b0*/  IMAD.MOV.U32 R24, RZ, RZ, R16 ;  /* 0x000000ffff187224 */ /* 0x000fe200078e0010 */
[----:B------:R-:W-:Y:S01]  /*08c0*/  MOV R16, R11 ;  /* 0x0000000b00107202 */ /* 0x000fe20000000f00 */
[----:B------:R-:W-:Y:S01]  /*08d0*/  IMAD.MOV.U32 R17, RZ, RZ, R15 ;  /* 0x000000ffff117224 */ /* 0x000fe200078e000f */
[----:B------:R-:W-:Y:S02]  /*08e0*/  MOV R15, R3 ;  /* 0x00000003000f7202 */ /* 0x000fe40000000f00 */
[----:B------:R-:W-:Y:S02]  /*08f0*/  MOV R14, 0x910 ;  /* 0x00000910000e7802 */ /* 0x000fe40000000f00 */
[----:B------:R-:W-:Y:S05]  /*0900*/  CALL.REL.NOINC `($__internal_26_$__cuda_sm20_div_s64) ;  /* 0x0000004000847944 */ /* 0x000fea0003c00000 */
[----:B------:R-:W-:Y:S02]  /*0910*/  MOV R12, R0 ;  /* 0x00000000000c7202 */ /* 0x000fe40000000f00 */
.L_x_4389:
[----:B------:R-:W-:Y:S05]  /*0920*/  BSYNC.RECONVERGENT B0 ;  /* 0x0000000000007941 */ /* 0x000fea0003800200 */
.L_x_4387:
        /* <DEDUP_REMOVED lines=124> */
.L_x_4391:
[----:B------:R-:W-:Y:S01]  /*10f0*/  IMAD.MOV.U32 R24, RZ, RZ, R12 ;  /* 0x000000ffff187224 */ /* 0x000fe200078e000c */
[----:B------:R-:W-:Y:S01]  /*1100*/  MOV R16, R10 ;  /* 0x0000000a00107202 */ /* 0x000fe20000000f00 */
[----:B------:R-:W-:Y:S01]  /*1110*/  IMAD.MOV.U32 R17, RZ, RZ, R13 ;  /* 0x000000ffff117224 */ /* 0x000fe200078e000d */
[----:B------:R-:W-:Y:S02]  /*1120*/  MOV R15, R4 ;  /* 0x00000004000f7202 */ /* 0x000fe40000000f00 */
[----:B------:R-:W-:Y:S02]  /*1130*/  MOV R14, 0x1150 ;  /* 0x00001150000e7802 */ /* 0x000fe40000000f00 */
[----:B------:R-:W-:Y:S05]  /*1140*/  CALL.REL.NOINC `($__internal_26_$__cuda_sm20_div_s64) ;  /* 0x0000003800747944 */ /* 0x000fea0003c00000 */
[----:B------:R-:W-:Y:S02]  /*1150*/  MOV R30, R0 ;  /* 0x00000000001e7202 */ /* 0x000fe40000000f00 */
[----:B------:R-:W-:Y:S02]  /*1160*/  MOV R31, R13 ;  /* 0x0000000d001f7202 */ /* 0x000fe40000000f00 */
.L_x_4392:
[----:B------:R-:W-:Y:S05]  /*1170*/  BSYNC.RECONVERGENT B0 ;  /* 0x0000000000007941 */ /* 0x000fea0003800200 */
.L_x_4390:
        /* <DEDUP_REMOVED lines=57> */
.L_x_4394:
[----:B------:R-:W-:Y:S01]  /*1510*/  IMAD.MOV.U32 R24, RZ, RZ, R6 ;  /* 0x000000ffff187224 */ /* 0x000fe200078e0006 */
[----:B------:R-:W-:Y:S01]  /*1520*/  MOV R17, R7 ;  /* 0x0000000700117202 */ /* 0x000fe20000000f00 */
[----:B------:R-:W-:Y:S01]  /*1530*/  IMAD.MOV.U32 R16, RZ, RZ, R9 ;  /* 0x000000ffff107224 */ /* 0x000fe200078e0009 */
[----:B------:R-:W-:Y:S02]  /*1540*/  MOV R14, 0x1560 ;  /* 0x00001560000e7802 */ /* 0x000fe40000000f00 */
[----:B------:R-:W-:Y:S05]  /*1550*/  CALL.REL.NOINC `($__internal_26_$__cuda_sm20_div_s64) ;  /* 0x0000003400707944 */ /* 0x000fea0003c00000 */
[----:B------:R-:W-:Y:S02]  /*1560*/  MOV R22, R0 ;  /* 0x0000000000167202 */ /* 0x000fe40000000f00 */
[----:B------:R-:W-:Y:S02]  /*1570*/  MOV R23, R13 ;  /* 0x0000000d00177202 */ /* 0x000fe40000000f00 */
.L_x_4395:
[----:B------:R-:W-:Y:S05]  /*1580*/  BSYNC.RECONVERGENT B0 ;  /* 0x0000000000007941 */ /* 0x000fea0003800200 */
.L_x_4393:
        /* <DEDUP_REMOVED lines=81> */
.L_x_4397:
[----:B------:R-:W-:Y:S05]  /*1aa0*/  BSYNC.RECONVERGENT B0 ;  /* 0x0000000000007941 */ /* 0x000fea0003800200 */
.L_x_4396:
        /* <DEDUP_REMOVED lines=117> */
.L_x_4401:
[----:B------:R-:W-:Y:S01]  /*2200*/  LEA.HI R24, R7, UR20, RZ, 0x1e ;  /* 0x0000001407187c11 */ /* 0x000fe2000f8ff0ff */
[----:B------:R-:W-:Y:S01]  /*2210*/  IMAD.MOV.U32 R17, RZ, RZ, RZ ;  /* 0x000000ffff117224 */ /* 0x000fe200078e00ff */
[----:B------:R-:W-:Y:S01]  /*2220*/  MOV R14, 0x2250 ;  /* 0x00002250000e7802 */ /* 0x000fe20000000f00 */
[----:B------:R-:W-:Y:S02]  /*2230*/  IMAD.MOV.U32 R16, RZ, RZ, R26 ;  /* 0x000000ffff107224 */ /* 0x000fe400078e001a */
[----:B------:R-:W-:Y:S05]  /*2240*/  CALL.REL.NOINC `($__internal_26_$__cuda_sm20_div_s64) ;  /* 0x0000002800347944 */ /* 0x000fea0003c00000 */
[----:B------:R-:W-:Y:S02]  /*2250*/  IADD3 R15, PT, PT, -R0, RZ, RZ ;  /* 0x000000ff000f7210 */ /* 0x000fe40007ffe1ff */
[----:B------:R-:W-:-:S03]  /*2260*/  MOV R27, R13 ;  /* 0x0000000d001b7202 */ /* 0x000fc60000000f00 */
[----:B------:R-:W-:Y:S01]  /*2270*/  IMAD R24, R26, R15, R24 ;  /* 0x0000000f1a187224 */ /* 0x000fe200078e0218 */
[----:B------:R-:W-:-:S07]  /*2280*/  MOV R26, R0 ;  /* 0x00000000001a7202 */ /* 0x000fce0000000f00 */
.L_x_4402:
        /* <DEDUP_REMOVED lines=60> */
.L_x_4404:
[----:B------:R-:W-:Y:S01]  /*2650*/  IMAD.MOV.U32 R24, RZ, RZ, R26 ;  /* 0x000000ffff187224 */ /* 0x000fe200078e001a */
[----:B------:R-:W-:Y:S01]  /*2660*/  MOV R17, R27 ;  /* 0x0000001b00117202 */ /* 0x000fe20000000f00 */
[----:B------:R-:W-:Y:S01]  /*2670*/  IMAD.MOV.U32 R16, RZ, RZ, R32 ;  /* 0x000000ffff107224 */ /* 0x000fe200078e0020 */
[----:B------:R-:W-:Y:S02]  /*2680*/  MOV R14, 0x26a0 ;  /* 0x000026a0000e7802 */ /* 0x000fe40000000f00 */
[----:B------:R-:W-:Y:S05]  /*2690*/  CALL.REL.NOINC `($__internal_26_$__cuda_sm20_div_s64) ;  /* 0x0000002400207944 */ /* 0x000fea0003c00000 */
[----:B------:R-:W-:-:S05]  /*26a0*/  IADD3 R13, PT, PT, -R0, RZ, RZ ;  /* 0x000000ff000d7210 */ /* 0x000fca0007ffe1ff */
[----:B------:R-:W-:Y:S02]  /*26b0*/  IMAD R26, R13, R32, R26 ;  /* 0x000000200d1a7224 */ /* 0x000fe400078e021a */
.L_x_4405:
[----:B------:R-:W-:Y:S05]  /*26c0*/  BSYNC.RECONVERGENT B0 ;  /* 0x0000000000007941 */ /* 0x000fea0003800200 */
.L_x_4403:
        /* <DEDUP_REMOVED lines=162> */
.L_x_4400:
[----:B------:R-:W0:Y:S01]  /*30f0*/  LDC.64 R2, c[0x0][0x420] ;  /* 0x00010800ff027b82 */ /* 0x000e220000000a00 */
[----:B------:R-:W-:-:S05]  /*3100*/  IADD3 R12, PT, PT, R12, UR20, RZ ;  /* 0x000000140c0c7c10 */ /* 0x000fca000fffe0ff */
[----:B0-----:R-:W-:-:S05]  /*3110*/  IMAD.WIDE.U32 R2, R12, 0x4, R2 ;  /* 0x000000040c027825 */ /* 0x001fca00078e0002 */
[----:B------:R1:W-:Y:S02]  /*3120*/  STG.E desc[UR10][R2.64], R20 ;  /* 0x0000001402007986 */ /* 0x0003e4000c10190a */
.L_x_4399:
[----:B------:R-:W-:Y:S05]  /*3130*/  BSYNC.RECONVERGENT B1 ;  /* 0x0000000000017941 */ /* 0x000fea0003800200 */
.L_x_4398:
        /* <DEDUP_REMOVED lines=16> */
.L_x_4407:
[----:B------:R-:W-:Y:S05]  /*3240*/  BSYNC.RECONVERGENT B0 ;  /* 0x0000000000007941 */ /* 0x000fea0003800200 */
.L_x_4406:
        /* <DEDUP_REMOVED lines=49> */
.L_x_4412:
        /* <DEDUP_REMOVED lines=133> */
.L_x_4411:
        /* <DEDUP_REMOVED lines=73> */
.L_x_4413:
[----:B------:R-:W-:-:S09]  /*4240*/  UISETP.NE.OR UP1, UPT, UR5, URZ, UP1 ;  /* 0x000000ff0500728c */ /* 0x000fd20008f25670 */
[----:B------:R-:W-:Y:S05]  /*4250*/  BRA.U !UP1, `(.L_x_4409) ;  /* 0x0000000109947547 */ /* 0x000fea000b800000 */
.L_x_4410:
[----:B------:R-:W-:-:S13]  /*4260*/  ISETP.GE.AND P0, PT, R12, UR12, PT ;  /* 0x0000000c0c007c0c */ /* 0x000fda000bf06270 */
.L_x_4414:
        /* <DEDUP_REMOVED lines=36> */
.L_x_4409:
        /* <DEDUP_REMOVED lines=10> */
.L_x_4415:
        /* <DEDUP_REMOVED lines=12> */
.L_x_4408:
        /* <DEDUP_REMOVED lines=81> */
        .weak           $__internal_26_$__cuda_sm20_div_s64
        .type           $__internal_26_$__cuda_sm20_div_s64,@function
        .size           $__internal_26_$__cuda_sm20_div_s64,(.L_x_7194 - $__internal_26_$__cuda_sm20_div_s64)
$__internal_26_$__cuda_sm20_div_s64:
        /* <DEDUP_REMOVED lines=86> */
[----:B------:R-:W-:Y:S06]  /*5080*/  RET.REL.NODEC R18 `(_ZN5flash32flash_fwd_splitkv_combine_kernelI23Flash_fwd_kernel_traitsILi128ELi64ELi64ELi4ELb0ELb0EN7cutlass6half_tE19Flash_kernel_traitsILi128ELi64ELi64ELi4ES3_EELi4ELi2ELb1EEEvNS_16Flash_fwd_paramsE) ;  /* 0xffffffac12dc7950 */ /* 0x000fec0003c3ffff */
.L_x_4416:
        /* <DEDUP_REMOVED lines=15> */
.L_x_7194:


//--------------------- .text._ZN5flash32flash_fwd_splitkv_combine_kernelI23Flash_fwd_kernel_traitsILi128ELi64ELi64ELi4ELb0ELb0EN7cutlass6half_tE19Flash_kernel_traitsILi128ELi64ELi64ELi4ES3_EELi4ELi1ELb1EEEvNS_16Flash_fwd_paramsE --------------------------
	.section	.text._ZN5flash32flash_fwd_splitkv_combine_kernelI23Flash_fwd_kernel_traitsILi128ELi64ELi64ELi4ELb0ELb0EN7cutlass6half_tE19Flash_kernel_traitsILi128ELi64ELi64ELi4ES3_EELi4ELi1ELb1EEEvNS_16Flash_fwd_paramsE,"ax",@progbits
	.align	128
        .global         _ZN5flash32flash_fwd_splitkv_combine_kernelI23Flash_fwd_kernel_traitsILi128ELi64ELi64ELi4ELb0ELb0EN7cutlass6half_tE19Flash_kernel_traitsILi128ELi64ELi64ELi4ES3_EELi4ELi1ELb1EEEvNS_16Flash_fwd_paramsE
        .type           _ZN5flash32flash_fwd_splitkv_combine_kernelI23Flash_fwd_kernel_traitsILi128ELi64ELi64ELi4ELb0ELb0EN7cutlass6half_tE19Flash_kernel_traitsILi128ELi64ELi64ELi4ES3_EELi4ELi1ELb1EEEvNS_16Flash_fwd_paramsE,@function
        .size           _ZN5flash32flash_fwd_splitkv_combine_kernelI23Flash_fwd_kernel_traitsILi128ELi64ELi64ELi4ELb0ELb0EN7cutlass6half_tE19Flash_kernel_traitsILi128ELi64ELi64ELi4ES3_EELi4ELi1ELb1EEEvNS_16Flash_fwd_paramsE,(.L_x_7195 - _ZN5flash32flash_fwd_splitkv_combine_kernelI23Flash_fwd_kernel_traitsILi128ELi64ELi64ELi4ELb0ELb0EN7cutlass6half_tE19Flash_kernel_traitsILi128ELi64ELi64ELi4ES3_EELi4ELi1ELb1EEEvNS_16Flash_fwd_paramsE)
        .other          _ZN5flash32flash_fwd_splitkv_combine_kernelI23Flash_fwd_kernel_traitsILi128ELi64ELi64ELi4ELb0ELb0EN7cutlass6half_tE19Flash_kernel_traitsILi128ELi64ELi64ELi4ES3_EELi4ELi1ELb1EEEvNS_16Flash_fwd_paramsE,@"STO_CUDA_ENTRY STV_DEFAULT"
_ZN5flash32flash_fwd_splitkv_combine_kernelI23Flash_fwd_kernel_traitsILi128ELi64ELi64ELi4ELb0ELb0EN7cutlass6half_tE19Flash_kernel_traitsILi128ELi64ELi64ELi4ES3_EELi4ELi1ELb1EEEvNS_16Flash_fwd_paramsE:
.text._ZN5flash32flash_fwd_splitkv_combine_kernelI23Flash_fwd_kernel_traitsILi128ELi64ELi64ELi4ELb0ELb0EN7cutlass6half_tE19Flash_kernel_traitsILi128ELi64ELi64ELi4ES3_EELi4ELi1ELb1EEEvNS_16Flash_fwd_paramsE:
        /* <DEDUP_REMOVED lines=38> */
.L_x_4417:
[----:B------:R-:W-:Y:S01]  /*0260*/  IMAD.U32 R14, RZ, RZ, UR16 ;  /* 0x00000010ff0e7e24 */ /* 0x000fe2000f8e00ff */
[----:B------:R-:W-:Y:S01]  /*0270*/  MOV R18, UR14 ;  /* 0x0000000e00127c02 */ /* 0x000fe20008000f00 */
[----:B------:R-:W-:Y:S01]  /*0280*/  IMAD.U32 R19, RZ, RZ, UR17 ;  /* 0x00000011ff137e24 */ /* 0x000fe2000f8e00ff */
[----:B------:R-:W-:Y:S02]  /*0290*/  MOV R17, UR9 ;  /* 0x0000000900117c02 */ /* 0x000fe40008000f00 */
[----:B------:R-:W-:Y:S02]  /*02a0*/  MOV R16, 0x2c0 ;  /* 0x000002c000107802 */ /* 0x000fe40000000f00 */
[----:B------:R-:W-:Y:S05]  /*02b0*/  CALL.REL.NOINC `($__internal_27_$__cuda_sm20_div_s64) ;  /* 0x0000004800087944 */ /* 0x000fea0003c00000 */
.L_x_4418:
        /* <DEDUP_REMOVED lines=30> */
.L_x_4420:
[----:B------:R-:W-:Y:S01]  /*04a0*/  IMAD.MOV.U32 R14, RZ, RZ, R10 ;  /* 0x000000ffff0e7224 */ /* 0x000fe200078e000a */
[----:B------:R-:W-:Y:S02]  /*04b0*/  MOV R19, R11 ;  /* 0x0000000b00137202 */ /* 0x000fe40000000f00 */
[----:B------:R-:W-:Y:S02]  /*04c0*/  MOV R16, 0x4e0 ;  /* 0x000004e000107802 */ /* 0x000fe40000000f00 */
[----:B------:R-:W-:Y:S05]  /*04d0*/  CALL.REL.NOINC `($__internal_27_$__cuda_sm20_div_s64) ;  /* 0x0000004400807944 */ /* 0x000fea0003c00000 */
[----:B------:R-:W-:Y:S02]  /*04e0*/  MOV R4, R10 ;  /* 0x0000000a00047202 */ /* 0x000fe40000000f00 */
[----:B------:R-:W-:Y:S02]  /*04f0*/  MOV R5, R11 ;  /* 0x0000000b00057202 */ /* 0x000fe40000000f00 */
.L_x_4421:
[----:B------:R-:W-:Y:S05]  /*0500*/  BSYNC.RECONVERGENT B0 ;  /* 0x0000000000007941 */ /* 0x000fea0003800200 */
.L_x_4419:
        /* <DEDUP_REMOVED lines=57> */
.L_x_4423:
[----:B------:R-:W-:Y:S01]  /*08a0*/  IMAD.MOV.U32 R14, RZ, RZ, R18 ;  /* 0x000000ffff0e7224 */ /* 0x000fe200078e0012 */
[----:B------:R-:W-:Y:S01]  /*08b0*/  MOV R18, R9 ;  /* 0x0000000900127202 */ /* 0x000fe20000000f00 */
[----:B------:R-:W-:Y:S01]  /*08c0*/  IMAD.MOV.U32 R19, RZ, RZ, R17 ;  /* 0x000000ffff137224 */ /* 0x000fe200078e0011 */
[----:B------:R-:W-:Y:S02]  /*08d0*/  MOV R17, R25 ;  /* 0x0000001900117202 */ /* 0x000fe40000000f00 */
[----:B------:R-:W-:Y:S02]  /*08e0*/  MOV R16, 0x900 ;  /* 0x0000090000107802 */ /* 0x000fe40000000f00 */
[----:B------:R-:W-:Y:S05]  /*08f0*/  CALL.REL.NOINC `($__internal_27_$__cuda_sm20_div_s64) ;  /* 0x0000004000787944 */ /* 0x000fea0003c00000 */
.L_x_4424:
[----:B------:R-:W-:Y:S05]  /*0900*/  BSYNC.RECONVERGENT B0 ;  /* 0x0000000000007941 */ /* 0x000fea0003800200 */
.L_x_4422:
        /* <DEDUP_REMOVED lines=123> */
.L_x_4426:
[----:B------:R-:W-:Y:S01]  /*10c0*/  IMAD.MOV.U32 R14, RZ, RZ, R10 ;  /* 0x000000ffff0e7224 */ /* 0x000fe200078e000a */
[----:B------:R-:W-:Y:S01]  /*10d0*/  MOV R18, R8 ;  /* 0x0000000800127202 */ /* 0x000fe20000000f00 */
[----:B------:R-:W-:Y:S01]  /*10e0*/  IMAD.MOV.U32 R19, RZ, RZ, R11 ;  /* 0x000000ffff137224 */ /* 0x000fe200078e000b */
[----:B------:R-:W-:Y:S02]  /*10f0*/  MOV R17, R0 ;  /* 0x0000000000117202 */ /* 0x000fe40000000f00 */
[----:B------:R-:W-:Y:S02]  /*1100*/  MOV R16, 0x1120 ;  /* 0x0000112000107802 */ /* 0x000fe40000000f00 */
[----:B------:R-:W-:Y:S05]  /*1110*/  CALL.REL.NOINC `($__internal_27_$__cuda_sm20_div_s64) ;  /* 0x0000003800707944 */ /* 0x000fea0003c00000 */
[----:B------:R-:W-:Y:S02]  /*1120*/  MOV R32, R10 ;  /* 0x0000000a00207202 */ /* 0x000fe40000000f00 */
[----:B------:R-:W-:Y:S02]  /*1130*/  MOV R33, R11 ;  /* 0x0000000b00217202 */ /* 0x000fe40000000f00 */
.L_x_4427:
[----:B------:R-:W-:Y:S05]  /*1140*/  BSYNC.RECONVERGENT B0 ;  /* 0x0000000000007941 */ /* 0x000fea0003800200 */
.L_x_4425:
        /* <DEDUP_REMOVED lines=57> */
.L_x_4429:
[----:B------:R-:W-:Y:S01]  /*14e0*/  IMAD.MOV.U32 R14, RZ, RZ, R4 ;  /* 0x000000ffff0e7224 */ /* 0x000fe200078e0004 */
[----:B------:R-:W-:Y:S01]  /*14f0*/  MOV R19, R5 ;  /* 0x0000000500137202 */ /* 0x000fe20000000f00 */
[----:B------:R-:W-:Y:S01]  /*1500*/  IMAD.MOV.U32 R18, RZ, RZ, R6 ;  /* 0x000000ffff127224 */ /* 0x000fe200078e0006 */
[----:B------:R-:W-:Y:S02]  /*1510*/  MOV R16, 0x1530 ;  /* 0x0000153000107802 */ /* 0x000fe40000000f00 */
[----:B------:R-:W-:Y:S05]  /*1520*/  CALL.REL.NOINC `($__internal_27_$__cuda_sm20_div_s64) ;  /* 0x00000034006c7944 */ /* 0x000fea0003c00000 */
[----:B------:R-:W-:Y:S02]  /*1530*/  MOV R20, R10 ;  /* 0x0000000a00147202 */ /* 0x000fe40000000f00 */
[----:B------:R-:W-:Y:S02]  /*1540*/  MOV R21, R11 ;  /* 0x0000000b00157202 */ /* 0x000fe40000000f00 */
.L_x_4430:
[----:B------:R-:W-:Y:S05]  /*1550*/  BSYNC.RECONVERGENT B0 ;  /* 0x0000000000007941 */ /* 0x000fea0003800200 */
.L_x_4428:
        /* <DEDUP_REMOVED lines=73> */
.L_x_4432:
[----:B0-----:R-:W-:Y:S05]  /*19f0*/  BSYNC.RECONVERGENT B0 ;  /* 0x0000000000007941 */ /* 0x001fea0003800200 */
.L_x_4431:
        /* <DEDUP_REMOVED lines=126> */
.L_x_4436:
[----:B------:R-:W-:Y:S01]  /*21e0*/  LEA.HI R2, R7, UR15, RZ, 0x1f ;  /* 0x0000000f07027c11 */ /* 0x000fe2000f8ff8ff */
[----:B------:R-:W-:Y:S01]  /*21f0*/  IMAD.MOV.U32 R19, RZ, RZ, RZ ;  /* 0x000000ffff137224 */ /* 0x000fe200078e00ff */
[----:B------:R-:W-:Y:S02]  /*2200*/  MOV R18, R30 ;  /* 0x0000001e00127202 */ /* 0x000fe40000000f00 */
[----:B------:R-:W-:Y:S01]  /*2210*/  MOV R16, 0x2240 ;  /* 0x0000224000107802 */ /* 0x000fe20000000f00 */
[----:B------:R-:W-:Y:S02]  /*2220*/  IMAD.MOV.U32 R14, RZ, RZ, R2 ;  /* 0x000000ffff0e7224 */ /* 0x000fe400078e0002 */
[----:B------:R-:W-:Y:S05]  /*2230*/  CALL.REL.NOINC `($__internal_27_$__cuda_sm20_div_s64) ;  /* 0x0000002800287944 */ /* 0x000fea0003c00000 */
[----:B------:R-:W-:Y:S02]  /*2240*/  IADD3 R13, PT, PT, -R10, RZ, RZ ;  /* 0x000000ff0a0d7210 */ /* 0x000fe40007ffe1ff */
[----:B------:R-:W-:-:S03]  /*2250*/  MOV R31, R11 ;  /* 0x0000000b001f7202 */ /* 0x000fc60000000f00 */
[----:B------:R-:W-:Y:S01]  /*2260*/  IMAD R12, R30, R13, R2 ;  /* 0x0000000d1e0c7224 */ /* 0x000fe200078e0202 */
[----:B------:R-:W-:-:S07]  /*2270*/  MOV R30, R10 ;  /* 0x0000000a001e7202 */ /* 0x000fce0000000f00 */
.L_x_4437:
        /* <DEDUP_REMOVED lines=59> */
.L_x_4439:
[----:B------:R-:W-:Y:S01]  /*2630*/  IMAD.MOV.U32 R14, RZ, RZ, R30 ;  /* 0x000000ffff0e7224 */ /* 0x000fe200078e001e */
[----:B------:R-:W-:Y:S01]  /*2640*/  MOV R19, R31 ;  /* 0x0000001f00137202 */ /* 0x000fe20000000f00 */
[----:B------:R-:W-:Y:S01]  /*2650*/  IMAD.MOV.U32 R18, RZ, RZ, R34 ;  /* 0x000000ffff127224 */ /* 0x000fe200078e0022 */
[----:B------:R-:W-:Y:S02]  /*2660*/  MOV R16, 0x2680 ;  /* 0x0000268000107802 */ /* 0x000fe40000000f00 */
[----:B------:R-:W-:Y:S05]  /*2670*/  CALL.REL.NOINC `($__internal_27_$__cuda_sm20_div_s64) ;  /* 0x0000002400187944 */ /* 0x000fea0003c00000 */
[----:B------:R-:W-:-:S05]  /*2680*/  IADD3 R11, PT, PT, -R10, RZ, RZ ;  /* 0x000000ff0a0b7210 */ /* 0x000fca0007ffe1ff */
[----:B------:R-:W-:Y:S02]  /*2690*/  IMAD R30, R11, R34, R30 ;  /* 0x000000220b1e7224 */ /* 0x000fe400078e021e */
.L_x_4440:
[----:B------:R-:W-:Y:S05]  /*26a0*/  BSYNC.RECONVERGENT B0 ;  /* 0x0000000000007941 */ /* 0x000fea0003800200 */
.L_x_4438:
        /* <DEDUP_REMOVED lines=159> */
.L_x_4435:
[----:B------:R-:W0:Y:S01]  /*30a0*/  LDC.64 R4, c[0x0][0x420] ;  /* 0x00010800ff047b82 */ /* 0x000e220000000a00 */
[----:B------:R-:W-:-:S05]  /*30b0*/  IADD3 R2, PT, PT, R2, UR15, RZ ;  /* 0x0000000f02027c10 */ /* 0x000fca000fffe0ff */
[----:B0-----:R-:W-:-:S05]  /*30c0*/  IMAD.WIDE.U32 R2, R2, 0x4, R4 ;  /* 0x0000000402027825 */ /* 0x001fca00078e0004 */
[----:B------:R1:W-:Y:S02]  /*30d0*/  STG.E desc[UR10][R2.64], R22 ;  /* 0x0000001602007986 */ /* 0x0003e4000c10190a */
.L_x_4434:
[----:B------:R-:W-:Y:S05]  /*30e0*/  BSYNC.RECONVERGENT B1 ;  /* 0x0000000000017941 */ /* 0x000fea0003800200 */
.L_x_4433:
        /* <DEDUP_REMOVED lines=17> */
.L_x_4442:
[----:B------:R-:W-:Y:S05]  /*3200*/  BSYNC.RECONVERGENT B0 ;  /* 0x0000000000007941 */ /* 0x000fea0003800200 */
.L_x_4441:
        /* <DEDUP_REMOVED lines=49> */
.L_x_4447:
        /* <DEDUP_REMOVED lines=133> */
.L_x_4446:
        /* <DEDUP_REMOVED lines=73> */
.L_x_4448:
[----:B------:R-:W-:-:S09]  /*4200*/  UISETP.NE.OR UP1, UPT, UR5, URZ, UP1 ;  /* 0x000000ff0500728c */ /* 0x000fd20008f25670 */
[----:B------:R-:W-:Y:S05]  /*4210*/  BRA.U !UP1, `(.L_x_4444) ;  /* 0x0000000109947547 */ /* 0x000fea000b800000 */
.L_x_4445:
[----:B------:R-:W-:-:S13]  /*4220*/  ISETP.GE.AND P0, PT, R12, UR13, PT ;  /* 0x0000000d0c007c0c */ /* 0x000fda000bf06270 */
.L_x_4449:
        /* <DEDUP_REMOVED lines=36> */
.L_x_4444:
        /* <DEDUP_REMOVED lines=10> */
.L_x_4450:
        /* <DEDUP_REMOVED lines=12> */
.L_x_4443:
        /* <DEDUP_REMOVED lines=81> */
        .weak           $__internal_27_$__cuda_sm20_div_s64
        .type           $__internal_27_$__cuda_sm20_div_s64,@function
        .size           $__internal_27_$__cuda_sm20_div_s64,(.L_x_7195 - $__internal_27_$__cuda_sm20_div_s64)
$__internal_27_$__cuda_sm20_div_s64:
        /* <DEDUP_REMOVED lines=86> */
[----:B------:R-:W-:Y:S05]  /*5040*/  RET.REL.NODEC R12 `(_ZN5flash32flash_fwd_splitkv_combine_kernelI23Flash_fwd_kernel_traitsILi128ELi64ELi64ELi4ELb0ELb0EN7cutlass6half_tE19Flash_kernel_traitsILi128ELi64ELi64ELi4ES3_EELi4ELi1ELb1EEEvNS_16Flash_fwd_paramsE) ;  /* 0xffffffac0cec7950 */ /* 0x000fea0003c3ffff */
.L_x_4451:
        /* <DEDUP_REMOVED lines=11> */
.L_x_7195:


//--------------------- .text._ZN5flash24flash_fwd_splitkv_kernelI23Flash_fwd_kernel_traitsILi128ELi64ELi64ELi4ELb0ELb0EN7cutlass6half_tE19Flash_kernel_traitsILi128ELi64ELi64ELi4ES3_EELb1ELb0ELb0ELb0ELb0ELb0ELb0ELb0EEEvNS_16Flash_fwd_paramsE --------------------------
	.section	.text._ZN5flash24flash_fwd_splitkv_kernelI23Flash_fwd_kernel_traitsILi128ELi64ELi64ELi4ELb0ELb0EN7cutlass6half_tE19Flash_kernel_traitsILi128ELi64ELi64ELi4ES3_EELb1ELb0ELb0ELb0ELb0ELb0ELb0ELb0EEEvNS_16Flash_fwd_paramsE,"ax",@progbits
	.align	128
        .global         _ZN5flash24flash_fwd_splitkv_kernelI23Flash_fwd_kernel_traitsILi128ELi64ELi64ELi4ELb0ELb0EN7cutlass6half_tE19Flash_kernel_traitsILi128ELi64ELi64ELi4ES3_EELb1ELb0ELb0ELb0ELb0ELb0ELb0ELb0EEEvNS_16Flash_fwd_paramsE
        .type           _ZN5flash24flash_fwd_splitkv_kernelI23Flash_fwd_kernel_traitsILi128ELi64ELi64ELi4ELb0ELb0EN7cutlass6half_tE19Flash_kernel_traitsILi128ELi64ELi64ELi4ES3_EELb1ELb0ELb0ELb0ELb0ELb0ELb0ELb0EEEvNS_16Flash_fwd_paramsE,@function
        .size           _ZN5flash24flash_fwd_splitkv_kernelI23Flash_fwd_kernel_traitsILi128ELi64ELi64ELi4ELb0ELb0EN7cutlass6half_tE19Flash_kernel_traitsILi128ELi64ELi64ELi4ES3_EELb1ELb0ELb0ELb0ELb0ELb0ELb0ELb0EEEvNS_16Flash_fwd_paramsE,(.L_x_7252 - _ZN5flash24flash_fwd_splitkv_kernelI23Flash_fwd_kernel_traitsILi128ELi64ELi64ELi4ELb0ELb0EN7cutlass6half_tE19Flash_kernel_traitsILi128ELi64ELi64ELi4ES3_EELb1ELb0ELb0ELb0ELb0ELb0ELb0ELb0EEEvNS_16Flash_fwd_paramsE)
        .other          _ZN5flash24flash_fwd_splitkv_kernelI23Flash_fwd_kernel_traitsILi128ELi64ELi64ELi4ELb0ELb0EN7cutlass6half_tE19Flash_kernel_traitsILi128ELi64ELi64ELi4ES3_EELb1ELb0ELb0ELb0ELb0ELb0ELb0ELb0EEEvNS_16Flash_fwd_paramsE,@"STO_CUDA_ENTRY STV_DEFAULT"
_ZN5flash24flash_fwd_splitkv_kernelI23Flash_fwd_kernel_traitsILi128ELi64ELi64ELi4ELb0ELb0EN7cutlass6half_tE19Flash_kernel_traitsILi128ELi64ELi64ELi4ES3_EELb1ELb0ELb0ELb0ELb0ELb0ELb0ELb0EEEvNS_16Flash_fwd_paramsE:
.text._ZN5flash24flash_fwd_splitkv_kernelI23Flash_fwd_kernel_traitsILi128ELi64ELi64ELi4ELb0ELb0EN7cutlass6half_tE19Flash_kernel_traitsILi128ELi64ELi64ELi4ES3_EELb1ELb0ELb0ELb0ELb0ELb0ELb0ELb0EEEvNS_16Flash_fwd_paramsE:
        /* <DEDUP_REMOVED lines=26> */
[----:B------:R-:W-:-:S02]  /*01a0*/  @P3 IADD3 R16, P1, PT, R11, UR6, RZ ;  /* 0x000000060b103c10 */ /* 0x000fc4000ff3e0ff */
[C---:B------:R-:W-:Y:S02]  /*01b0*/  @P2 IADD3.X R7, PT, PT, R4.reuse, UR5, RZ, P0, !PT ;  /* 0x0000000504072c10 */ /* 0x040fe400087fe4ff */
[----:B------:R-:W-:Y:S02]  /*01c0*/  IADD3 R12, P0, PT, R11, R8, RZ ;  /* 0x000000080b0c7210 */ /* 0x000fe40007f1e0ff */
[C---:B------:R-:W-:Y:S01]  /*01d0*/  @P3 IADD3.X R17, PT, PT, R4.reuse, UR7, RZ, P1, !PT ;  /* 0x0000000704113c10 */ /* 0x040fe20008ffe4ff */
[----:B------:R-:W2:Y:S01]  /*01e0*/  @!P4 LDC R5, c[0x0][0x434] ;  /* 0x00010d00ff05cb82 */ /* 0x000ea20000000800 */
[----:B------:R2:W5:Y:S01]  /*01f0*/  @P2 LDG.E R95, desc[UR16][R6.64] ;  /* 0x00000010065f2981 */ /* 0x000562000c1e1900 */
[----:B------:R-:W-:Y:S01]  /*0200*/  IMAD.X R13, R4, 0x1, R9, P0 ;  /* 0x00000001040d7824 */ /* 0x000fe200000e0609 */
[----:B------:R-:W-:Y:S02]  /*0210*/  ISETP.NE.U32.AND P0, PT, R8, RZ, PT ;  /* 0x000000ff0800720c */ /* 0x000fe40003f05070 */
[----:B------:R2:W5:Y:S02]  /*0220*/  @P3 LDG.E R0, desc[UR16][R16.64] ;  /* 0x0000001010003981 */ /* 0x000564000c1e1900 */
[----:B------:R-:W-:-:S02]  /*0230*/  ISETP.NE.AND.EX P0, PT, R9, RZ, PT, P0 ;  /* 0x000000ff0900720c */ /* 0x000fc40003f05300 */
[----:B---3--:R-:W-:Y:S02]  /*0240*/  ISETP.NE.AND P1, PT, RZ, UR4, PT ;  /* 0x00000004ff007c0c */ /* 0x008fe4000bf25270 */
[----:B------:R-:W-:Y:S01]  /*0250*/  ISETP.EQ.U32.AND P3, PT, R8, RZ, PT ;  /* 0x000000ff0800720c */ /* 0x000fe20003f62070 */
[----:B-1----:R-:W1:Y:S03]  /*0260*/  @!P2 LDC R2, c[0x0][0x43c] ;  /* 0x00010f00ff02ab82 */ /* 0x002e660000000800 */
[----:B------:R-:W-:-:S05]  /*0270*/  ISETP.EQ.OR.EX P3, PT, R9, RZ, !P1, P3 ;  /* 0x000000ff0900720c */ /* 0x000fca0004f62730 */
[----:B------:R-:W3:Y:S08]  /*0280*/  @!P0 LDC R9, c[0x0][0x438] ;  /* 0x00010e00ff098b82 */ /* 0x000ef00000000800 */
[----:B------:R-:W1:Y:S01]  /*0290*/  @!P2 LDC.64 R6, c[0x0][0x488] ;  /* 0x00012200ff06ab82 */ /* 0x000e620000000a00 */
[----:B------:R-:W-:Y:S02]  /*02a0*/  IMAD.MOV.U32 R3, RZ, RZ, -0x1 ;  /* 0xffffffffff037424 */ /* 0x000fe400078e00ff */
[----:B----4-:R-:W-:-:S04]  /*02b0*/  IMAD.SHL.U32 R164, R19, 0x40, RZ ;  /* 0x0000004013a47824 */ /* 0x010fc800078e00ff */
[----:B------:R4:W5:Y:S01]  /*02c0*/  @!P3 LDG.E R3, desc[UR16][R12.64] ;  /* 0x000000100c03b981 */ /* 0x000962000c1e1900 */
[----:B--2---:R-:W-:-:S05]  /*02d0*/  @P4 IMAD.IADD R5, R15, 0x1, -R162 ;  /* 0x000000010f054824 */ /* 0x004fca00078e0aa2 */
[----:B------:R-:W-:Y:S01]  /*02e0*/  ISETP.GT.AND P3, PT, R5, R164, PT ;  /* 0x000000a40500720c */ /* 0x000fe20003f64270 */
[----:B-1-34-:R-:W-:-:S12]  /*02f0*/  @!P0 BRA `(.L_x_4452) ;  /* 0x00000000000c8947 */ /* 0x01afd80003800000 */
[----:B------:R-:W2:Y:S02]  /*0300*/  @P1 LDG.E R8, desc[UR16][R12.64+0x4] ;  /* 0x000004100c081981 */ /* 0x000ea4000c1e1900 */
[----:B--2--5:R-:W-:-:S06]  /*0310*/  @P1 IADD3 R9, PT, PT, R8, -R3, RZ ;  /* 0x8000000308091210 */ /* 0x024fcc0007ffe0ff */
[----:B------:R1:W5:Y:S02]  /*0320*/  @!P1 LDG.E R9, desc[UR16][R12.64] ;  /* 0x000000100c099981 */ /* 0x000364000c1e1900 */
.L_x_4452:
        /* <DEDUP_REMOVED lines=8> */
[----:B------:R-:W1:Y:S03]  /*03b0*/  S2R R93, SR_TID.X ;  /* 0x00000000005d7919 */ /* 0x000e660000002100 */
[----:B------:R-:W-:Y:S01]  /*03c0*/  @!P2 IADD3 R95, PT, PT, R2, R9, -R0 ;  /* 0x00000009025fa210 */ /* 0x000fe20007ffe800 */
[----:B------:R-:W-:-:S04]  /*03d0*/  VIADD R2, R19, 0x1 ;  /* 0x0000000113027836 */ /* 0x000fc80000000000 */
[----:B------:R-:W-:Y:S02]  /*03e0*/  VIADD R9, R95, 0x3f ;  /* 0x0000003f5f097836 */ /* 0x000fe40000000000 */
[----:B------:R-:W-:Y:S01]  /*03f0*/  IMAD R2, R2, 0x40, -R5 ;  /* 0x0000004002027824 */ /* 0x000fe200078e0a05 */
[----:B--2---:R-:W-:Y:S02]  /*0400*/  UIADD3 UR5, UPT, UPT, UR5, 0x3f, URZ ;  /* 0x0000003f05057890 */ /* 0x004fe4000fffe0ff */
[----:B------:R-:W-:Y:S02]  /*0410*/  SHF.R.S32.HI R6, RZ, 0x1f, R9 ;  /* 0x0000001fff067819 */ /* 0x000fe40000011409 */
[----:B----4-:R-:W-:Y:S01]  /*0420*/  IADD3 R7, PT, PT, R9, UR14, R2 ;  /* 0x0000000e09077c10 */ /* 0x010fe2000fffe002 */
        /* <DEDUP_REMOVED lines=24> */
[----:B------:R-:W-:Y:S02]  /*05b0*/  @!P0 IMAD R0, R163, R7, R13 ;  /* 0x00000007a3008224 */ /* 0x000fe400078e020d */
[----:B------:R-:W-:Y:S02]  /*05c0*/  IMAD.MOV.U32 R7, RZ, RZ, RZ ;  /* 0x000000ffff077224 */ /* 0x000fe400078e00ff */
[----:B------:R-:W-:Y:S02]  /*05d0*/  @P0 IMAD R0, R162, R3, R11 ;  /* 0x00000003a2000224 */ /* 0x000fe400078e020b */
[----:B------:R-:W-:-:S04]  /*05e0*/  IMAD.WIDE.U32 R8, R164, R2, R6 ;  /* 0x00000002a4087225 */ /* 0x000fc800078e0006 */
[----:B------:R-:W-:Y:S01]  /*05f0*/  IMAD R9, R164, R3, R9 ;  /* 0x00000003a4097224 */ /* 0x000fe200078e0209 */
[----:B------:R-:W-:Y:S01]  /*0600*/  IADD3 R12, P0, PT, R12, R8, RZ ;  /* 0x000000080c0c7210 */ /* 0x000fe20007f1e0ff */
[----:B--2---:R-:W-:Y:S01]  /*0610*/  IMAD R163, R163, UR7, R16 ;  /* 0x00000007a3a37c24 */ /* 0x004fe2000f8e0210 */
[----:B------:R-:W-:Y:S01]  /*0620*/  LOP3.LUT R8, R6, 0x40, RZ, 0xfc, !PT ;  /* 0x0000004006087812 */ /* 0x000fe200078efcff */
[----:B------:R-:W-:Y:S02]  /*0630*/  VIADD R11, R93, 0x10 ;  /* 0x000000105d0b7836 */ /* 0x000fe40000000000 */
[----:B------:R-:W-:Y:S01]  /*0640*/  IMAD.X R13, R0, 0x1, R9, P0 ;  /* 0x00000001000d7824 */ /* 0x000fe200000e0609 */
[----:B------:R-:W-:Y:S01]  /*0650*/  IADD3 R0, PT, PT, -R164, R5, RZ ;  /* 0x00000005a4007210 */ /* 0x000fe20007ffe1ff */
[----:B----4-:R-:W-:Y:S01]  /*0660*/  IMAD R164, R163, UR6, R164 ;  /* 0x00000006a3a47c24 */ /* 0x010fe2000f8e02a4 */
[C---:B------:R-:W-:Y:S01]  /*0670*/  IADD3 R9, PT, PT, R93.reuse, 0x20, RZ ;  /* 0x000000205d097810 */ /* 0x040fe20007ffe0ff */
        /* <DEDUP_REMOVED lines=19> */
.L_x_4455:
[----:B------:R-:W-:Y:S05]  /*07b0*/  BSYNC.RECONVERGENT B0 ;  /* 0x0000000000007941 */ /* 0x000fea0003800200 */
.L_x_4454:
        /* <DEDUP_REMOVED lines=18> */
.L_x_4457:
[----:B------:R-:W-:Y:S05]  /*08e0*/  BSYNC.RECONVERGENT B0 ;  /* 0x0000000000007941 */ /* 0x000fea0003800200 */
.L_x_4456:
        /* <DEDUP_REMOVED lines=18> */
.L_x_4459:
[----:B------:R-:W-:Y:S05]  /*0a10*/  BSYNC.RECONVERGENT B0 ;  /* 0x0000000000007941 */ /* 0x000fea0003800200 */
.L_x_4458:
        /* <DEDUP_REMOVED lines=17> */
.L_x_4461:
[----:B------:R-:W-:Y:S05]  /*0b30*/  BSYNC.RECONVERGENT B0 ;  /* 0x0000000000007941 */ /* 0x000fea0003800200 */
.L_x_4460:
        /* <DEDUP_REMOVED lines=20> */
.L_x_4453:
        /* <DEDUP_REMOVED lines=11> */
.L_x_4462:
[----:B------:R-:W-:Y:S05]  /*0d30*/  BRA.U !UP1, `(.L_x_4463) ;  /* 0x0000000509887547 */ /* 0x000fea000b800000 */
[----:B------:R-:W2:Y:S01]  /*0d40*/  LDC R13, c[0x0][0x4f0] ;  /* 0x00013c00ff0d7b82 */ /* 0x000ea20000000800 */
[----:B------:R-:W-:Y:S01]  /*0d50*/  LEA R0, R101, 0xffffffc0, 0x6 ;  /* 0xffffffc065007811 */ /* 0x000fe200078e30ff */
[----:B------:R-:W3:Y:S03]  /*0d60*/  LDCU.64 UR4, c[0x0][0x4e8] ;  /* 0x00009d00ff0477ac */ /* 0x000ee60008000a00 */
[----:B-----5:R-:W-:Y:S01]  /*0d70*/  IABS R2, R0 ;  /* 0x0000000000027213 */ /* 0x020fe20000000000 */
        /* <DEDUP_REMOVED lines=82> */
[----:B------:R-:W-:Y:S02]  /*12a0*/  IADD3 R11, PT, PT, R7, R3, RZ ;  /* 0x00000003070b7210 */ /* 0x000fe40007ffe0ff */
[----:B------:R-:W-:Y:S01]  /*12b0*/  MOV R10, R6 ;  /* 0x00000006000a7202 */ /* 0x000fe20000000f00 */
[C---:B-1----:R-:W-:Y:S02]  /*12c0*/  IMAD R7, R0.reuse, UR6, RZ ;  /* 0x0000000600077c24 */ /* 0x042fe4000f8e02ff */
[----:B------:R-:W-:Y:S02]  /*12d0*/  IMAD R3, R0, UR4, RZ ;  /* 0x0000000400037c24 */ /* 0x000fe4000f8e02ff */
[----:B------:R-:W-:-:S04]  /*12e0*/  IMAD.WIDE.U32 R8, R4, UR4, R8 ;  /* 0x0000000404087c25 */ /* 0x000fc8000f8e0008 */
[C---:B------:R-:W-:Y:S02]  /*12f0*/  IMAD R7, R4.reuse, UR7, R7 ;  /* 0x0000000704077c24 */ /* 0x040fe4000f8e0207 */
[----:B------:R-:W-:Y:S01]  /*1300*/  IMAD.WIDE.U32 R12, R4, UR6, R10 ;  /* 0x00000006040c7c25 */ /* 0x000fe2000f8e000a */
[----:B------:R-:W-:-:S03]  /*1310*/  MOV R10, R8 ;  /* 0x00000008000a7202 */ /* 0x000fc60000000f00 */
[----:B------:R-:W-:Y:S01]  /*1320*/  IMAD R3, R4, UR5, R3 ;  /* 0x0000000504037c24 */ /* 0x000fe2000f8e0203 */
[----:B------:R-:W-:-:S03]  /*1330*/  IADD3 R4, PT, PT, R13, R7, RZ ;  /* 0x000000070d047210 */ /* 0x000fc60007ffe0ff */
[----:B------:R-:W-:Y:S01]  /*1340*/  IMAD.IADD R0, R9, 0x1, R3 ;  /* 0x0000000109007824 */ /* 0x000fe200078e0203 */
[----:B------:R-:W-:Y:S06]  /*1350*/  BRA `(.L_x_4464) ;  /* 0x00000004004c7947 */ /* 0x000fec0003800000 */
.L_x_4463:
        /* <DEDUP_REMOVED lines=15> */
.L_x_4465:
[----:B------:R-:W2:Y:S01]  /*1450*/  LDC.64 R102, c[0x0][0x3b8] ;  /* 0x0000ee00ff667b82 */ /* 0x000ea20000000a00 */
[----:B-1----:R-:W-:-:S05]  /*1460*/  IADD3 R6, PT, PT, R0, R3, RZ ;  /* 0x0000000300067210 */ /* 0x002fca0007ffe0ff */
[C---:B--2---:R-:W-:Y:S02]  /*1470*/  IMAD R11, R6.reuse, R103, RZ ;  /* 0x00000067060b7224 */ /* 0x044fe400078e02ff */
[----:B------:R-:W-:-:S05]  /*1480*/  IMAD.WIDE.U32 R6, R6, R102, RZ ;  /* 0x0000006606067225 */ /* 0x000fca00078e00ff */
[----:B------:R-:W-:Y:S02]  /*1490*/  IADD3 R11, PT, PT, R7, R11, RZ ;  /* 0x0000000b070b7210 */ /* 0x000fe40007ffe0ff */
[----:B------:R-:W-:Y:S02]  /*14a0*/  MOV R10, R6 ;  /* 0x00000006000a7202 */ /* 0x000fe40000000f00 */
.L_x_4466:
        /* <DEDUP_REMOVED lines=14> */
.L_x_4467:
[----:B------:R-:W1:Y:S01]  /*1590*/  LDC.64 R28, c[0x0][0x3c0] ;  /* 0x0000f000ff1c7b82 */ /* 0x000e620000000a00 */
[----:B------:R-:W-:-:S05]  /*15a0*/  IADD3 R3, PT, PT, R0, R3, RZ ;  /* 0x0000000300037210 */ /* 0x000fca0007ffe0ff */
[C---:B-1----:R-:W-:Y:S02]  /*15b0*/  IMAD R13, R3.reuse, R29, RZ ;  /* 0x0000001d030d7224 */ /* 0x042fe400078e02ff */
[----:B-----5:R-:W-:-:S05]  /*15c0*/  IMAD.WIDE.U32 R2, R3, R28, RZ ;  /* 0x0000001c03027225 */ /* 0x020fca00078e00ff */
[----:B------:R-:W-:Y:S02]  /*15d0*/  IADD3 R13, PT, PT, R3, R13, RZ ;  /* 0x0000000d030d7210 */ /* 0x000fe40007ffe0ff */
[----:B------:R-:W-:-:S07]  /*15e0*/  MOV R12, R2 ;  /* 0x00000002000c7202 */ /* 0x000fce0000000f00 */
.L_x_4468:
        /* <DEDUP_REMOVED lines=11> */
[----:B------:R-:W-:Y:S02]  /*16a0*/  IMAD.HI.U32 R3, R7, R3, R6 ;  /* 0x0000000307037227 */ /* 0x000fe400078e0006 */
[----:B------:R-:W1:Y:S04]  /*16b0*/  LDC.64 R6, c[0x0][0x3d8] ;  /* 0x0000f600ff067b82 */ /* 0x000e680000000a00 */
        /* <DEDUP_REMOVED lines=8> */
[----:B------:R-:W-:Y:S01]  /*1740*/  LOP3.LUT R0, R16, R9, RZ, 0x3c, !PT ;  /* 0x0000000910007212 */ /* 0x000fe200078e3cff */
[----:B------:R-:W2:Y:S03]  /*1750*/  LDC.64 R2, c[0x0][0x3d0] ;  /* 0x0000f400ff027b82 */ /* 0x000ea60000000a00 */
[----:B------:R-:W-:-:S02]  /*1760*/  ISETP.GE.AND P1, PT, R0, RZ, PT ;  /* 0x000000ff0000720c */ /* 0x000fc40003f26270 */
[----:B------:R-:W-:-:S05]  /*1770*/  LEA R0, R101, 0xffffffc0, 0x6 ;  /* 0xffffffc065007811 */ /* 0x000fca00078e30ff */
[----:B------:R-:W-:Y:S01]  /*1780*/  @P2 IADD3 R4, PT, PT, R4, 0x1, RZ ;  /* 0x0000000104042810 */ /* 0x000fe20007ffe0ff */
[----:B------:R-:W-:-:S04]  /*1790*/  IMAD.WIDE.U32 R10, R0, R102, R10 ;  /* 0x00000066000a7225 */ /* 0x000fc800078e000a */
[----:B------:R-:W-:Y:S01]  /*17a0*/  IMAD R11, R0, R103, R11 ;  /* 0x00000067000b7224 */ /* 0x000fe200078e020b */
[----:B------:R-:W-:Y:S02]  /*17b0*/  @!P1 IADD3 R4, PT, PT, -R4, RZ, RZ ;  /* 0x000000ff04049210 */ /* 0x000fe40007ffe1ff */
[----:B------:R-:W-:Y:S01]  /*17c0*/  @!P0 LOP3.LUT R4, RZ, R9, RZ, 0x33, !PT ;  /* 0x00000009ff048212 */ /* 0x000fe200078e33ff */
[----:B------:R-:W-:-:S04]  /*17d0*/  IMAD.WIDE.U32 R8, R0, R28, R12 ;  /* 0x0000001c00087225 */ /* 0x000fc800078e000c */
[----:B------:R-:W-:Y:S01]  /*17e0*/  IMAD R13, R0, R29, R9 ;  /* 0x0000001d000d7224 */ /* 0x000fe200078e0209 */
[----:B------:R-:W-:Y:S01]  /*17f0*/  SHF.R.S32.HI R9, RZ, 0x1f, R4 ;  /* 0x0000001fff097819 */ /* 0x000fe20000011404 */
[----:B------:R-:W-:Y:S02]  /*1800*/  IMAD.MOV.U32 R12, RZ, RZ, R8 ;  /* 0x000000ffff0c7224 */ /* 0x000fe400078e0008 */
[----:B--2---:R-:W-:-:S04]  /*1810*/  IMAD.WIDE.U32 R10, R4, R2, R10 ;  /* 0x00000002040a7225 */ /* 0x004fc800078e000a */
[C---:B-1----:R-:W-:Y:S02]  /*1820*/  IMAD R0, R9.reuse, R6, RZ ;  /* 0x0000000609007224 */ /* 0x042fe400078e02ff */
[----:B------:R-:W-:Y:S02]  /*1830*/  IMAD R9, R9, R2, RZ ;  /* 0x0000000209097224 */ /* 0x000fe400078e02ff */
[----:B------:R-:W-:-:S04]  /*1840*/  IMAD.WIDE.U32 R12, R4, R6, R12 ;  /* 0x00000006040c7225 */ /* 0x000fc800078e000c */
[C---:B------:R-:W-:Y:S02]  /*1850*/  IMAD R0, R4.reuse, R7, R0 ;  /* 0x0000000704007224 */ /* 0x040fe400078e0200 */
[----:B------:R-:W-:-:S03]  /*1860*/  IMAD R3, R4, R3, R9 ;  /* 0x0000000304037224 */ /* 0x000fc600078e0209 */
[----:B------:R-:W-:Y:S02]  /*1870*/  IADD3 R4, PT, PT, R13, R0, RZ ;  /* 0x000000000d047210 */ /* 0x000fe40007ffe0ff */
[----:B------:R-:W-:-:S07]  /*1880*/  IADD3 R0, PT, PT, R11, R3, RZ ;  /* 0x000000030b007210 */ /* 0x000fce0007ffe0ff */
.L_x_4464:
[----:B------:R-:W-:Y:S01]  /*1890*/  ISETP.NE.AND P0, PT, R162, -0x1, PT ;  /* 0xffffffffa200780c */ /* 0x000fe20003f05270 */
[----:B------:R-:W1:Y:S01]  /*18a0*/  S2UR UR5, SR_CgaCtaId ;  /* 0x00000000000579c3 */ /* 0x000e620000008800 */
[----:B------:R-:W2:Y:S01]  /*18b0*/  LDCU.64 UR10, c[0x0][0x388] ;  /* 0x00007100ff0a77ac */ /* 0x000ea20008000a00 */
[----:B------:R-:W-:Y:S01]  /*18c0*/  IMAD.SHL.U32 R30, R101, 0x40, RZ ;  /* 0x00000040651e7824 */ /* 0x000fe200078e00ff */
[----:B------:R-:W-:Y:S01]  /*18d0*/  SHF.R.U32.HI R14, RZ, 0x3, R93 ;  /* 0x00000003ff0e7819 */ /* 0x000fe2000001165d */
[----:B------:R-:W-:Y:S01]  /*18e0*/  IMAD.IADD R156, R5, 0x1, -R164 ;  /* 0x00000001059c7824 */ /* 0x000fe200078e0aa4 */
[----:B------:R-:W3:Y:S01]  /*18f0*/  LDCU.64 UR8, c[0x0][0x390] ;  /* 0x00007200ff0877ac */ /* 0x000ee20008000a00 */
[----:B------:R-:W-:Y:S01]  /*1900*/  IMAD.MOV.U32 R15, RZ, RZ, RZ ;  /* 0x000000ffff0f7224 */ /* 0x000fe200078e00ff */
[C---:B------:R-:W-:Y:S01]  /*1910*/  IADD3 R11, PT, PT, R14.reuse, 0x10, RZ ;  /* 0x000000100e0b7810 */ /* 0x040fe20007ffe0ff */
[----:B------:R-:W-:Y:S01]  /*1920*/  BSSY.RECONVERGENT B0, `(.L_x_4469) ;  /* 0x0000044000007945 */ /* 0x000fe20003800200 */
[----:B------:R-:W4:Y:S01]  /*1930*/  LDCU.64 UR6, c[0x0][0x3c8] ;  /* 0x00007900ff0677ac */ /* 0x000f220008000a00 */
[-C--:B------:R-:W-:Y:S01]  /*1940*/  ISETP.GE.AND P5, PT, R14, R156.reuse, PT ;  /* 0x0000009c0e00720c */ /* 0x080fe20003fa6270 */
[----:B------:R-:W-:Y:S01]  /*1950*/  IMAD.WIDE.U32 R18, R19, 0x40, R14 ;  /* 0x0000004013127825 */ /* 0x000fe200078e000e */
[----:B------:R-:W5:Y:S01]  /*1960*/  @!P0 LDC.64 R6, c[0x0][0x398] ;  /* 0x0000e600ff068b82 */ /* 0x000f620000000a00 */
[----:B------:R-:W-:Y:S01]  /*1970*/  UMOV UR4, 0x400 ;  /* 0x0000040000047882 */ /* 0x000fe20000000000 */
[----:B------:R-:W-:-:S06]  /*1980*/  ISETP.GE.AND P2, PT, R11, R156, PT ;  /* 0x0000009c0b00720c */ /* 0x000fcc0003f46270 */
[----:B------:R-:W2:Y:S01]  /*1990*/  @P0 LDC.64 R2, c[0x0][0x3b0] ;  /* 0x0000ec00ff020b82 */ /* 0x000ea20000000a00 */
[----:B-1----:R-:W-:Y:S01]  /*19a0*/  ULEA UR5, UR5, UR4, 0x18 ;  /* 0x0000000405057291 */ /* 0x002fe2000f8ec0ff */
[----:B-----5:R-:W-:Y:S01]  /*19b0*/  @!P0 IMAD.WIDE.U32 R8, R163, R6, RZ ;  /* 0x00000006a3088225 */ /* 0x020fe200078e00ff */
[----:B------:R-:W-:-:S03]  /*19c0*/  IADD3 R6, PT, PT, R30, -0x40, RZ ;  /* 0xffffffc01e067810 */ /* 0x000fc60007ffe0ff */
[----:B------:R-:W-:Y:S02]  /*19d0*/  @!P0 IMAD R7, R163, R7, R9 ;  /* 0x00000007a3078224 */ /* 0x000fe400078e0209 */
[----:B------:R-:W-:Y:S02]  /*19e0*/  @!P0 IMAD.MOV.U32 R13, RZ, RZ, R8 ;  /* 0x000000ffff0d8224 */ /* 0x000fe400078e0008 */
[----:B--2---:R-:W-:-:S04]  /*19f0*/  @P0 IMAD.WIDE.U32 R8, R162, R2, RZ ;  /* 0x00000002a2080225 */ /* 0x004fc800078e00ff */
[----:B------:R-:W-:Y:S01]  /*1a00*/  @P0 IMAD.MOV.U32 R13, RZ, RZ, R8 ;  /* 0x000000ffff0d0224 */ /* 0x000fe200078e0008 */
[----:B------:R-:W-:Y:S01]  /*1a10*/  SHF.L.U32 R8, R93, 0x3, RZ ;  /* 0x000000035d087819 */ /* 0x000fe200000006ff */
[----:B------:R-:W-:Y:S02]  /*1a20*/  @P0 IMAD R7, R162, R3, R9 ;  /* 0x00000003a2070224 */ /* 0x000fe400078e0209 */
[----:B------:R-:W-:Y:S01]  /*1a30*/  VIADD R9, R14, 0x20 ;  /* 0x000000200e097836 */ /* 0x000fe20000000000 */
[----:B------:R-:W-:Y:S01]  /*1a40*/  LOP3.LUT R166, R8, 0x38, RZ, 0xc0, !PT ;  /* 0x0000003808a67812 */ /* 0x000fe200078ec0ff */
[----:B------:R-:W-:Y:S01]  /*1a50*/  VIADD R3, R14, 0x30 ;  /* 0x000000300e037836 */ /* 0x000fe20000000000 */
[----:B------:R-:W-:Y:S02]  /*1a60*/  LOP3.LUT R2, R8, 0x1f8, RZ, 0xc0, !PT ;  /* 0x000001f808027812 */ /* 0x000fe400078ec0ff */
[C---:B------:R-:W-:Y:S02]  /*1a70*/  IADD3 R20, P1, PT, R166.reuse, R10, RZ ;  /* 0x0000000aa6147210 */ /* 0x040fe40007f3e0ff */
[----:B------:R-:W-:-:S02]  /*1a80*/  IADD3 R24, P0, PT, R166, R12, RZ ;  /* 0x0000000ca6187210 */ /* 0x000fc40007f1e0ff */
[----:B------:R-:W-:Y:S01]  /*1a90*/  IADD3 R22, P3, PT, R166, R13, RZ ;  /* 0x0000000da6167210 */ /* 0x000fe20007f7e0ff */
[----:B------:R-:W-:Y:S01]  /*1aa0*/  IMAD.X R21, RZ, RZ, R0, P1 ;  /* 0x000000ffff157224 */ /* 0x000fe200008e0600 */
[----:B------:R-:W-:Y:S01]  /*1ab0*/  LOP3.LUT R165, R2, 0x38, R93, 0x78, !PT ;  /* 0x0000003802a57812 */ /* 0x000fe200078e785d */
[----:B------:R-:W-:Y:S01]  /*1ac0*/  IMAD.X R25, RZ, RZ, R4, P0 ;  /* 0x000000ffff197224 */ /* 0x000fe200000e0604 */
[----:B------:R-:W-:Y:S01]  /*1ad0*/  IADD3 R2, PT, PT, -R6, R95, RZ ;  /* 0x0000005f06027210 */ /* 0x000fe20007ffe1ff */
[C---:B------:R-:W-:Y:S01]  /*1ae0*/  IMAD.WIDE.U32 R20, R14.reuse, R102, R20 ;  /* 0x000000660e147225 */ /* 0x040fe200078e0014 */
[----:B------:R-:W-:Y:S02]  /*1af0*/  LOP3.LUT R165, R165, 0x1e00, R8, 0xf8, !PT ;  /* 0x00001e00a5a57812 */ /* 0x000fe400078ef808 */
[C---:B------:R-:W-:Y:S01]  /*1b00*/  ISETP.GE.AND P6, PT, R14.reuse, R2, PT ;  /* 0x000000020e00720c */ /* 0x040fe20003fc6270 */
[----:B------:R-:W-:Y:S01]  /*1b10*/  IMAD.WIDE.U32 R12, R14, R28, R24 ;  /* 0x0000001c0e0c7225 */ /* 0x000fe200078e0018 */
[----:B------:R-:W-:-:S02]  /*1b20*/  LEA R158, P4, R20, UR10, 0x1 ;  /* 0x0000000a149e7c11 */ /* 0x000fc4000f8808ff */
[-C--:B------:R-:W-:Y:S01]  /*1b30*/  ISETP.GE.AND P1, PT, R9, R156.reuse, PT ;  /* 0x0000009c0900720c */ /* 0x080fe20003f26270 */
[----:B------:R-:W-:Y:S01]  /*1b40*/  IMAD.X R23, RZ, RZ, R7, P3 ;  /* 0x000000ffff177224 */ /* 0x000fe200018e0607 */
[----:B---3--:R-:W-:Y:S01]  /*1b50*/  LEA R160, P3, R12, UR8, 0x1 ;  /* 0x000000080ca07c11 */ /* 0x008fe2000f8608ff */
[C---:B------:R-:W-:Y:S01]  /*1b60*/  IMAD R159, R14.reuse, R103, R21 ;  /* 0x000000670e9f7224 */ /* 0x040fe200078e0215 */
[----:B------:R-:W-:Y:S01]  /*1b70*/  ISETP.GE.AND P0, PT, R3, R156, PT ;  /* 0x0000009c0300720c */ /* 0x000fe20003f06270 */
[----:B------:R-:W-:Y:S01]  /*1b80*/  IMAD R161, R14, R29, R13 ;  /* 0x0000001d0ea17224 */ /* 0x000fe200078e020d */
[----:B------:R-:W-:Y:S01]  /*1b90*/  LOP3.LUT R157, R166, 0x40, RZ, 0xfc, !PT ;  /* 0x00000040a69d7812 */ /* 0x000fe200078efcff */
[----:B----4-:R-:W-:Y:S01]  /*1ba0*/  IMAD.WIDE.U32 R14, R16, UR6, R22 ;  /* 0x00000006100e7c25 */ /* 0x010fe2000f8e0016 */
[----:B------:R-:W-:Y:S02]  /*1bb0*/  LEA.HI.X R159, R20, UR11, R159, 0x1, P4 ;  /* 0x0000000b149f7c11 */ /* 0x000fe4000a0f0c9f */
[----:B------:R-:W-:Y:S01]  /*1bc0*/  LEA.HI.X R161, R12, UR9, R161, 0x1, P3 ;  /* 0x000000090ca17c11 */ /* 0x000fe200098f0ca1 */
[----:B------:R-:W-:Y:S01]  /*1bd0*/  IMAD R17, R16, UR7, R15 ;  /* 0x0000000710117c24 */ /* 0x000fe2000f8e020f */
[----:B------:R-:W-:Y:S01]  /*1be0*/  LEA R165, R165, UR5, 0x1 ;  /* 0x00000005a5a57c11 */ /* 0x000fe2000f8e08ff */
        /* <DEDUP_REMOVED lines=23> */
.L_x_4470:
[----:B------:R-:W-:Y:S05]  /*1d60*/  BSYNC.RECONVERGENT B0 ;  /* 0x0000000000007941 */ /* 0x000fea0003800200 */
.L_x_4469:
        /* <DEDUP_REMOVED lines=28> */
.L_x_4472:
[----:B------:R-:W-:Y:S05]  /*1f30*/  BSYNC.RECONVERGENT B0 ;  /* 0x0000000000007941 */ /* 0x000fea0003800200 */
.L_x_4471:
[C---:B------:R-:W-:Y:S01]  /*1f40*/  IMAD.SHL.U32 R13, R102.reuse, 0x10, RZ ;  /* 0x00000010660d7824 */ /* 0x040fe200078e00ff */
[----:B------:R-:W-:Y:S01]  /*1f50*/  BSSY.RECONVERGENT B0, `(.L_x_4473) ;  /* 0x000001e000007945 */ /* 0x000fe20003800200 */
[----:B------:R-:W-:Y:S02]  /*1f60*/  ISETP.GE.AND P4, PT, R9, R2, PT ;  /* 0x000000020900720c */ /* 0x000fe40003f86270 */
[----:B------:R-:W-:Y:S01]  /*1f70*/  SHF.L.U64.HI R92, R102, 0x4, R103 ;  /* 0x00000004665c7819 */ /* 0x000fe20000010267 */
[----:B------:R-:W-:Y:S01]  /*1f80*/  IMAD.SHL.U32 R31, R13, 0x2, RZ ;  /* 0x000000020d1f7824 */ /* 0x000fe200078e00ff */
[----:B------:R-:W-:Y:S05]  /*1f90*/  @P1 BRA `(.L_x_4474) ;  /* 0x0000000000641947 */ /* 0x000fea0003800000 */
[----:B------:R-:W3:Y:S01]  /*1fa0*/  LDCU.64 UR8, c[0x0][0x3b0] ;  /* 0x00007600ff0877ac */ /* 0x000ee20008000a00 */
[----:B------:R-:W-:Y:S01]  /*1fb0*/  IADD3 R7, P1, PT, R18, 0x20, RZ ;  /* 0x0000002012077810 */ /* 0x000fe20007f3e0ff */
[----:B-12---:R-:W-:Y:S01]  /*1fc0*/  IMAD.MOV.U32 R20, RZ, RZ, R14 ;  /* 0x000000ffff147224 */ /* 0x006fe200078e000e */
        /* <DEDUP_REMOVED lines=22> */
.L_x_4474:
[----:B------:R-:W-:Y:S05]  /*2130*/  BSYNC.RECONVERGENT B0 ;  /* 0x0000000000007941 */ /* 0x000fea0003800200 */
.L_x_4473:
[----:B------:R-:W-:Y:S01]  /*2140*/  SHF.L.U64.HI R92, R13, 0x1, R92 ;  /* 0x000000010d5c7819 */ /* 0x000fe2000001025c */
[----:B------:R-:W-:Y:S01]  /*2150*/  BSSY.RECONVERGENT B0, `(.L_x_4475) ;  /* 0x000001d000007945 */ /* 0x000fe20003800200 */
[----:B------:R-:W-:Y:S02]  /*2160*/  IADD3 R12, P1, PT, R31, R158, RZ ;  /* 0x0000009e1f0c7210 */ /* 0x000fe40007f3e0ff */
[----:B------:R-:W-:-:S03]  /*2170*/  ISETP.GE.AND P3, PT, R3, R2, PT ;  /* 0x000000020300720c */ /* 0x000fc60003f66270 */
[----:B------:R-:W-:Y:S01]  /*2180*/  IMAD.X R13, R92, 0x1, R159, P1 ;  /* 0x000000015c0d7824 */ /* 0x000fe200008e069f */
[----:B------:R-:W-:Y:S09]  /*2190*/  @P0 BRA `(.L_x_4476) ;  /* 0x0000000000600947 */ /* 0x000ff20003800000 */
[----:B------:R-:W4:Y:S01]  /*21a0*/  LDCU.64 UR8, c[0x0][0x3b0] ;  /* 0x00007600ff0877ac */ /* 0x000f220008000a00 */
[----:B------:R-:W-:Y:S02]  /*21b0*/  IADD3 R0, P0, PT, R18, 0x30, RZ ;  /* 0x0000003012007810 */ /* 0x000fe40007f1e0ff */
[----:B------:R-:W-:Y:S01]  /*21c0*/  MOV R15, R17 ;  /* 0x00000011000f7202 */ /* 0x000fe20000000f00 */
[----:B------:R-:W5:Y:S02]  /*21d0*/  LDCU UR4, c[0x0][0x440] ;  /* 0x00008800ff0477ac */ /* 0x000f640008000800 */
[----:B------:R-:W-:Y:S01]  /*21e0*/  IMAD.X R7, RZ, RZ, R19, P0 ;  /* 0x000000ffff077224 */ /* 0x000fe200000e0613 */
[----:B------:R-:W1:Y:S03]  /*21f0*/  LDCU.64 UR6, c[0x0][0x380] ;  /* 0x00007000ff0677ac */ /* 0x000e660008000a00 */
[----:B----4-:R-:W-:-:S02]  /*2200*/  IMAD R7, R7, UR8, RZ ;  /* 0x0000000807077c24 */ /* 0x010fc4000f8e02ff */
[----:B------:R-:W-:Y:S01]  /*2210*/  IMAD.WIDE.U32 R14, R0, UR8, R14 ;  /* 0x00000008000e7c25 */ /* 0x000fe2000f8e000e */
[----:B-----5:R-:W-:-:S03]  /*2220*/  ISETP.GE.AND P1, PT, R166, UR4, PT ;  /* 0x00000004a6007c0c */ /* 0x020fc6000bf26270 */
        /* <DEDUP_REMOVED lines=15> */
.L_x_4476:
[----:B------:R-:W-:Y:S05]  /*2320*/  BSYNC.RECONVERGENT B0 ;  /* 0x0000000000007941 */ /* 0x000fea0003800200 */
.L_x_4475:
[----:B------:R-:W-:Y:S04]  /*2330*/  BSSY.RECONVERGENT B0, `(.L_x_4477) ;  /* 0x0000011000007945 */ /* 0x000fe80003800200 */
[----:B------:R-:W-:Y:S05]  /*2340*/  @P6 BRA `(.L_x_4478) ;  /* 0x00000000003c6947 */ /* 0x000fea0003800000 */
[----:B------:R-:W5:Y:S02]  /*2350*/  LDCU UR4, c[0x0][0x440] ;  /* 0x00008800ff0477ac */ /* 0x000f640008000800 */
[----:B-----5:R-:W-:Y:S02]  /*2360*/  ISETP.GE.AND P1, PT, R166, UR4, PT ;  /* 0x00000004a6007c0c */ /* 0x020fe4000bf26270 */
        /* <DEDUP_REMOVED lines=13> */
.L_x_4478:
[----:B------:R-:W-:Y:S05]  /*2440*/  BSYNC.RECONVERGENT B0 ;  /* 0x0000000000007941 */ /* 0x000fea0003800200 */
.L_x_4477:
[----:B------:R-:W-:Y:S04]  /*2450*/  BSSY.RECONVERGENT B0, `(.L_x_4479) ;  /* 0x000000f000007945 */ /* 0x000fe80003800200 */
[----:B------:R-:W-:Y:S05]  /*2460*/  @P5 BRA `(.L_x_4480) ;  /* 0x0000000000345947 */ /* 0x000fea0003800000 */
        /* <DEDUP_REMOVED lines=13> */
.L_x_4480:
[----:B------:R-:W-:Y:S05]  /*2540*/  BSYNC.RECONVERGENT B0 ;  /* 0x0000000000007941 */ /* 0x000fea0003800200 */
.L_x_4479:
        /* <DEDUP_REMOVED lines=19> */
.L_x_4482:
[----:B------:R-:W-:Y:S05]  /*2680*/  BSYNC.RECONVERGENT B0 ;  /* 0x0000000000007941 */ /* 0x000fea0003800200 */
.L_x_4481:
        /* <DEDUP_REMOVED lines=17> */
.L_x_4484:
[----:B------:R-:W-:Y:S05]  /*27a0*/  BSYNC.RECONVERGENT B0 ;  /* 0x0000000000007941 */ /* 0x000fea0003800200 */
.L_x_4483:
[----:B------:R-:W0:Y:S01]  /*27b0*/  LDGDEPBAR ;  /* 0x00000000000079af */ /* 0x000e220000000000 */
[C---:B------:R-:W-:Y:S01]  /*27c0*/  IMAD.SHL.U32 R154, R93.reuse, 0x40, RZ ;  /* 0x000000405d9a7824 */ /* 0x040fe200078e00ff */
[--C-:B-1----:R-:W-:Y:S01]  /*27d0*/  SHF.R.U32.HI R13, RZ, 0x1, R93.reuse ;  /* 0x00000001ff0d7819 */ /* 0x102fe2000001165d */
[----:B------:R-:W-:Y:S01]  /*27e0*/  IMAD.SHL.U32 R4, R93, 0x20, RZ ;  /* 0x000000205d047824 */ /* 0x000fe200078e00ff */
[----:B------:R-:W-:Y:S01]  /*27f0*/  SHF.R.U32.HI R0, RZ, 0x2, R93 ;  /* 0x00000002ff007819 */ /* 0x000fe2000001165d */
[----:B------:R-:W-:Y:S01]  /*2800*/  BSSY.RECONVERGENT B0, `(.L_x_4485) ;  /* 0x0000023000007945 */ /* 0x000fe20003800200 */
[----:B------:R-:W-:Y:S02]  /*2810*/  LOP3.LUT R7, R154, 0x1c0, RZ, 0xc0, !PT ;  /* 0x000001c09a077812 */ /* 0x000fe400078ec0ff */
[----:B------:R-:W-:Y:S02]  /*2820*/  LOP3.LUT R15, R13, 0x1f0, RZ, 0xc0, !PT ;  /* 0x000001f00d0f7812 */ /* 0x000fe400078ec0ff */
[----:B------:R-:W-:-:S02]  /*2830*/  LOP3.LUT R8, R7, 0x38, R8, 0xf8, !PT ;  /* 0x0000003807087812 */ /* 0x000fc400078ef808 */
[----:B------:R-:W-:Y:S02]  /*2840*/  LOP3.LUT R7, R154, 0x200, RZ, 0xc0, !PT ;  /* 0x000002009a077812 */ /* 0x000fe400078ec0ff */
[----:B------:R-:W-:Y:S02]  /*2850*/  LOP3.LUT R0, R0, 0x7, RZ, 0xc0, !PT ;  /* 0x0000000700007812 */ /* 0x000fe400078ec0ff */
[----:B------:R-:W-:Y:S02]  /*2860*/  IADD3 R94, PT, PT, R15, 0x1, R164 ;  /* 0x000000010f5e7810 */ /* 0x000fe40007ffe0a4 */
[----:B------:R-:W-:Y:S02]  /*2870*/  LOP3.LUT R155, R7, 0x7c00, R4, 0xf8, !PT ;  /* 0x00007c00079b7812 */ /* 0x000fe400078ef804 */
[----:B------:R-:W-:Y:S02]  /*2880*/  LOP3.LUT R4, R8, 0x8, R13, 0x78, !PT ;  /* 0x0000000808047812 */ /* 0x000fe400078e780d */
[----:B------:R-:W-:Y:S01]  /*2890*/  IADD3 R94, PT, PT, -R5, R94, R0 ;  /* 0x0000005e055e7210 */ /* 0x000fe20007ffe100 */
[----:B------:R-:W-:Y:S01]  /*28a0*/  IMAD.SHL.U32 R5, R28, 0x10, RZ ;  /* 0x000000101c057824 */ /* 0x000fe200078e00ff */
[----:B------:R-:W-:-:S04]  /*28b0*/  DEPBAR.LE SB0, 0x0 ;  /* 0x000080000000791a */ /* 0x000fc80000000000 */
[----:B------:R-:W-:Y:S01]  /*28c0*/  SHF.L.U64.HI R0, R28, 0x4, R29 ;  /* 0x000000041c007819 */ /* 0x000fe2000001021d */
[----:B------:R-:W-:Y:S01]  /*28d0*/  IMAD.IADD R155, R4, 0x1, R155 ;  /* 0x00000001049b7824 */ /* 0x000fe200078e029b */
[----:B------:R-:W-:Y:S01]  /*28e0*/  IADD3 R94, PT, PT, R94, UR14, R95 ;  /* 0x0000000e5e5e7c10 */ /* 0x000fe2000fffe05f */
[----:B------:R-:W-:Y:S06]  /*28f0*/  BAR.SYNC.DEFER_BLOCKING 0x0 ;  /* 0x0000000000007b1d */ /* 0x000fec0000010000 */
        /* <DEDUP_REMOVED lines=17> */
.L_x_4486:
[----:B------:R1:W-:Y:S04]  /*2a10*/  STS.128 [R165+0x8000], RZ ;  /* 0x008000ffa5007388 */ /* 0x0003e80000000c00 */
[----:B------:R1:W-:Y:S02]  /*2a20*/  STS.128 [R165+0xa000], RZ ;  /* 0x00a000ffa5007388 */ /* 0x0003e40000000c00 */
.L_x_4487:
[----:B------:R-:W-:Y:S05]  /*2a30*/  BSYNC.RECONVERGENT B0 ;  /* 0x0000000000007941 */ /* 0x000fea0003800200 */
.L_x_4485:
[-C--:B------:R-:W-:Y:S01]  /*2a40*/  ISETP.GE.AND P1, PT, R11, R2.reuse, PT ;  /* 0x000000020b00720c */ /* 0x080fe20003f26270 */
[----:B------:R-:W-:Y:S01]  /*2a50*/  BSSY.RECONVERGENT B0, `(.L_x_4488) ;  /* 0x000001b000007945 */ /* 0x000fe20003800200 */
[----:B------:R-:W-:Y:S02]  /*2a60*/  ISETP.GE.AND P3, PT, R3, R2, PT ;  /* 0x000000020300720c */ /* 0x000fe40003f66270 */
[----:B------:R-:W-:Y:S02]  /*2a70*/  LOP3.LUT R3, R8, 0x8, R93, 0x78, !PT ;  /* 0x0000000808037812 */ /* 0x000fe400078e785d */
[----:B------:R-:W-:Y:S02]  /*2a80*/  LOP3.LUT R154, R154, 0x400, RZ, 0xc0, !PT ;  /* 0x000004009a9a7812 */ /* 0x000fe400078ec0ff */
[----:B------:R-:W-:Y:S02]  /*2a90*/  LEA R8, P0, R5, R160, 0x1 ;  /* 0x000000a005087211 */ /* 0x000fe400078008ff */
[----:B------:R-:W-:Y:S01]  /*2aa0*/  ISETP.GE.AND P2, PT, R9, R2, PT ;  /* 0x000000020900720c */ /* 0x000fe20003f46270 */
[----:B------:R-:W-:Y:S01]  /*2ab0*/  IMAD R154, R3, 0x2, R154 ;  /* 0x00000002039a7824 */ /* 0x000fe200078e029a */
[----:B------:R-:W-:Y:S01]  /*2ac0*/  LEA.HI.X R9, R5, R161, R0, 0x1, P0 ;  /* 0x000000a105097211 */ /* 0x000fe200000f0c00 */
[----:B------:R1:W-:Y:S01]  /*2ad0*/  @P1 STS.128 [R165+0x8800], RZ ;  /* 0x008800ffa5001388 */ /* 0x0003e20000000c00 */
[----:B------:R-:W-:-:S03]  /*2ae0*/  LEA R155, R155, UR5, 0x1 ;  /* 0x000000059b9b7c11 */ /* 0x000fc6000f8e08ff */
[----:B------:R1:W-:Y:S01]  /*2af0*/  @P1 STS.128 [R165+0xa800], RZ ;  /* 0x00a800ffa5001388 */ /* 0x0003e20000000c00 */
[----:B------:R-:W-:Y:S05]  /*2b00*/  @P1 BRA `(.L_x_4489) ;  /* 0x00000000003c1947 */ /* 0x000fea0003800000 */
        /* <DEDUP_REMOVED lines=15> */
.L_x_4489:
[----:B------:R-:W-:Y:S05]  /*2c00*/  BSYNC.RECONVERGENT B0 ;  /* 0x0000000000007941 */ /* 0x000fea0003800200 */
.L_x_4488:
        /* <DEDUP_REMOVED lines=21> */
.L_x_4491:
[----:B------:R-:W-:Y:S05]  /*2d60*/  BSYNC.RECONVERGENT B0 ;  /* 0x0000000000007941 */ /* 0x000fea0003800200 */
.L_x_4490:
        /* <DEDUP_REMOVED lines=19> */
.L_x_4493:
[----:B------:R-:W-:Y:S05]  /*2ea0*/  BSYNC.RECONVERGENT B0 ;  /* 0x0000000000007941 */ /* 0x000fea0003800200 */
.L_x_4492:
[----:B------:R-:W-:Y:S01]  /*2eb0*/  LDSM.16.M88.4 R80, [R155] ;  /* 0x000000009b50783b */ /* 0x000fe20000000200 */
[----:B------:R-:W-:Y:S01]  /*2ec0*/  IMAD.MOV.U32 R5, RZ, RZ, 0x20 ;  /* 0x00000020ff057424 */ /* 0x000fe200078e00ff */
[----:B------:R-:W-:Y:S01]  /*2ed0*/  R2P PR, R93, 0x6 ;  /* 0x000000065d007804 */ /* 0x000fe20000000000 */
[----:B-1----:R-:W-:Y:S01]  /*2ee0*/  VIADD R2, R154, UR5 ;  /* 0x000000059a027c36 */ /* 0x002fe20008000000 */
[----:B------:R-:W1:Y:S01]  /*2ef0*/  LDSM.16.M88.4 R52, [R154+UR5+0x4000] ;  /* 0x004000059a34783b */ /* 0x000e620008000200 */
[----:B------:R-:W-:Y:S01]  /*2f00*/  IMAD.MOV.U32 R0, RZ, RZ, 0x40 ;  /* 0x00000040ff007424 */ /* 0x000fe200078e00ff */
[----:B------:R-:W-:Y:S02]  /*2f10*/  ISETP.NE.AND P6, PT, R101, 0x1, PT ;  /* 0x000000016500780c */ /* 0x000fe40003fc5270 */
[----:B------:R-:W5:Y:S01]  /*2f20*/  LDSM.16.M88.4 R44, [R154+UR5+0x4800] ;  /* 0x004800059a2c783b */ /* 0x000f620008000200 */
[----:B------:R-:W-:Y:S02]  /*2f30*/  SEL R5, R5, 0xffffffe0, !P1 ;  /* 0xffffffe005057807 */ /* 0x000fe40004800000 */
[----:B------:R-:W-:Y:S01]  /*2f40*/  SEL R0, R0, 0xffffffc0, !P2 ;  /* 0xffffffc000007807 */ /* 0x000fe20005000000 */
[----:B------:R-:W5:Y:S01]  /*2f50*/  LDSM.16.M88.4 R36, [R154+UR5+0x5000] ;  /* 0x005000059a24783b */ /* 0x000f620008000200 */
[C---:B------:R-:W-:Y:S01]  /*2f60*/  IADD3 R149, PT, PT, R2.reuse, R5, RZ ;  /* 0x0000000502957210 */ /* 0x040fe20007ffe0ff */
[C---:B------:R-:W-:Y:S01]  /*2f70*/  IMAD.IADD R153, R155.reuse, 0x1, R5 ;  /* 0x000000019b997824 */ /* 0x040fe200078e0205 */
[----:B------:R-:W-:Y:S01]  /*2f80*/  IADD3 R148, PT, PT, R2, R0, RZ ;  /* 0x0000000002947210 */ /* 0x000fe20007ffe0ff */
[----:B----4-:R-:W4:Y:S01]  /*2f90*/  LDSM.16.M88.4 R16, [R154+UR5+0x5800] ;  /* 0x005800059a10783b */ /* 0x010f220008000200 */
[----:B------:R-:W-:Y:S01]  /*2fa0*/  IMAD.IADD R152, R155, 0x1, R0 ;  /* 0x000000019b987824 */ /* 0x000fe200078e0200 */
[----:B------:R-:W-:-:S02]  /*2fb0*/  VIMNMX R132, PT, PT, R94, R95, PT ;  /* 0x0000005f5e847248 */ /* 0x000fc40003fe0100 */
[----:B------:R-:W-:Y:S01]  /*2fc0*/  LDSM.16.M88.4 R12, [R153] ;  /* 0x00000000990c783b */ /* 0x000fe20000000200 */
[C---:B------:R-:W-:Y:S01]  /*2fd0*/  IMAD.IADD R151, R5.reuse, 0x1, R152 ;  /* 0x0000000105977824 */ /* 0x040fe200078e0298 */
[----:B------:R-:W-:Y:S02]  /*2fe0*/  IADD3 R147, PT, PT, R5, R148, RZ ;  /* 0x0000009405937210 */ /* 0x000fe40007ffe0ff */
[----:B------:R-:W4:Y:S01]  /*2ff0*/  LDSM.16.M88.4 R60, [R149+0x4000] ;  /* 0x00400000953c783b */ /* 0x000f220000000200 */
[----:B------:R-:W-:-:S03]  /*3000*/  VIADDMNMX R2, R94, 0x8, R95, PT ;  /* 0x000000085e027846 */ /* 0x000fc6000380015f */
[----:B--23--:R-:W2:Y:S04]  /*3010*/  LDSM.16.M88.4 R20, [R149+0x4800] ;  /* 0x004800009514783b */ /* 0x00cea80000000200 */
[----:B------:R-:W3:Y:S04]  /*3020*/  LDSM.16.M88.4 R8, [R149+0x5000] ;  /* 0x005000009508783b */ /* 0x000ee80000000200 */
[----:B------:R-:W-:Y:S04]  /*3030*/  LDSM.16.M88.4 R24, [R152] ;  /* 0x000000009818783b */ /* 0x000fe80000000200 */
[----:B------:R-:W-:Y:S01]  /*3040*/  LDSM.16.M88.4 R88, [R148+0x4000] ;  /* 0x004000009458783b */ /* 0x000fe20000000200 */
[C---:B-1----:R-:W-:Y:S03]  /*3050*/  HMMA.16816.F32 R56, R80.reuse, R52, RZ ;  /* 0x000000345038723c */ /* 0x042fe600000018ff */
[----:B------:R-:W-:Y:S04]  /*3060*/  LDSM.16.M88.4 R84, [R148+0x4800] ;  /* 0x004800009454783b */ /* 0x000fe80000000200 */
[----:B------:R-:W-:Y:S01]  /*3070*/  LDSM.16.M88.4 R64, [R148+0x5000] ;  /* 0x005000009440783b */ /* 0x000fe20000000200 */
[C---:B-----5:R-:W-:Y:S03]  /*3080*/  HMMA.16816.F32 R48, R80.reuse, R44, RZ ;  /* 0x0000002c5030723c */ /* 0x060fe600000018ff */
[----:B------:R-:W-:Y:S04]  /*3090*/  LDSM.16.M88.4 R76, [R147+0x4000] ;  /* 0x00400000934c783b */ /* 0x000fe80000000200 */
[----:B------:R-:W-:Y:S01]  /*30a0*/  LDSM.16.M88.4 R72, [R147+0x4800] ;  /* 0x004800009348783b */ /* 0x000fe20000000200 */
[C---:B------:R-:W-:Y:S03]  /*30b0*/  HMMA.16816.F32 R40, R80.reuse, R36, RZ ;  /* 0x000000245028723c */ /* 0x040fe600000018ff */
[----:B------:R-:W-:Y:S04]  /*30c0*/  LDSM.16.M88.4 R68, [R154+UR5+0x6000] ;  /* 0x006000059a44783b */ /* 0x000fe80008000200 */
[----:B------:R-:W0:Y:S01]  /*30d0*/  LDGDEPBAR ;  /* 0x00000000000079af */ /* 0x000e220000000000 */
[C---:B------:R-:W-:Y:S08]  /*30e0*/  HMMA.16816.F32 R52, R80.reuse, R54, RZ ;  /* 0x000000365034723c */ /* 0x040ff000000018ff */
[C---:B------:R-:W-:Y:S08]  /*30f0*/  HMMA.16816.F32 R44, R80.reuse, R46, RZ ;  /* 0x0000002e502c723c */ /* 0x040ff000000018ff */
[C---:B------:R-:W-:Y:S08]  /*3100*/  HMMA.16816.F32 R36, R80.reuse, R38, RZ ;  /* 0x000000265024723c */ /* 0x040ff000000018ff */
[C---:B----4-:R-:W-:Y:S08]  /*3110*/  HMMA.16816.F32 R32, R80.reuse, R16, RZ ;  /* 0x000000105020723c */ /* 0x050ff000000018ff */
[----:B------:R-:W-:Y:S01]  /*3120*/  HMMA.16816.F32 R80, R80, R18, RZ ;  /* 0x000000125050723c */ /* 0x000fe200000018ff */
[----:B------:R-:W1:Y:S07]  /*3130*/  LDSM.16.M88.4 R16, [R149+0x5800] ;  /* 0x005800009510783b */ /* 0x000e6e0000000200 */
[C---:B------:R-:W-:Y:S08]  /*3140*/  HMMA.16816.F32 R56, R12.reuse, R60, R56 ;  /* 0x0000003c0c38723c */ /* 0x040ff00000001838 */
[C---:B------:R-:W-:Y:S01]  /*3150*/  HMMA.16816.F32 R52, R12.reuse, R62, R52 ;  /* 0x0000003e0c34723c */ /* 0x040fe20000001834 */
[----:B------:R-:W4:Y:S07]  /*3160*/  LDSM.16.M88.4 R60, [R148+0x5800] ;  /* 0x00580000943c783b */ /* 0x000f2e0000000200 */
[C---:B--2---:R-:W-:Y:S08]  /*3170*/  HMMA.16816.F32 R48, R12.reuse, R20, R48 ;  /* 0x000000140c30723c */ /* 0x044ff00000001830 */
[C---:B------:R-:W-:Y:S01]  /*3180*/  HMMA.16816.F32 R44, R12.reuse, R22, R44 ;  /* 0x000000160c2c723c */ /* 0x040fe2000000182c */
[----:B------:R-:W-:Y:S07]  /*3190*/  LDSM.16.M88.4 R20, [R155+0x2000] ;  /* 0x002000009b14783b */ /* 0x000fee0000000200 */
[C---:B---3--:R-:W-:Y:S08]  /*31a0*/  HMMA.16816.F32 R40, R12.reuse, R8, R40 ;  /* 0x000000080c28723c */ /* 0x048ff00000001828 */
[C---:B------:R-:W-:Y:S01]  /*31b0*/  HMMA.16816.F32 R36, R12.reuse, R10, R36 ;  /* 0x0000000a0c24723c */ /* 0x040fe20000001824 */
[----:B------:R-:W2:Y:S07]  /*31c0*/  LDSM.16.M88.4 R8, [R151] ;  /* 0x000000009708783b */ /* 0x000eae0000000200 */
[C---:B-1----:R-:W-:Y:S08]  /*31d0*/  HMMA.16816.F32 R32, R12.reuse, R16, R32 ;  /* 0x000000100c20723c */ /* 0x042ff00000001820 */
[----:B------:R-:W-:Y:S01]  /*31e0*/  HMMA.16816.F32 R80, R12, R18, R80 ;  /* 0x000000120c50723c */ /* 0x000fe20000001850 */
[----:B------:R-:W1:Y:S04]  /*31f0*/  LDSM.16.M88.4 R16, [R147+0x5000] ;  /* 0x005000009310783b */ /* 0x000e680000000200 */
[----:B------:R-:W3:Y:S03]  /*3200*/  LDSM.16.M88.4 R12, [R147+0x5800] ;  /* 0x00580000930c783b */ /* 0x000ee60000000200 */
        /* <DEDUP_REMOVED lines=8> */
[----:B------:R-:W5:Y:S07]  /*3290*/  LDSM.16.M88.4 R64, [R154+UR5+0x6800] ;  /* 0x006800059a40783b */ /* 0x000f6e0008000200 */
[C---:B----4-:R-:W-:Y:S08]  /*32a0*/  HMMA.16816.F32 R32, R24.reuse, R60, R32 ;  /* 0x0000003c1820723c */ /* 0x050ff00000001820 */
[----:B------:R-:W-:Y:S01]  /*32b0*/  HMMA.16816.F32 R80, R24, R62, R80 ;  /* 0x0000003e1850723c */ /* 0x000fe20000001850 */
[----:B------:R-:W4:Y:S04]  /*32c0*/  LDSM.16.M88.4 R60, [R154+UR5+0x7000] ;  /* 0x007000059a3c783b */ /* 0x000f280008000200 */
[----:B------:R-:W4:Y:S03]  /*32d0*/  LDSM.16.M88.4 R24, [R154+UR5+0x7800] ;  /* 0x007800059a18783b */ /* 0x000f260008000200 */
        /* <DEDUP_REMOVED lines=9> */
[C---:B---3--:R-:W-:Y:S08]  /*3370*/  HMMA.16816.F32 R32, R8.reuse, R12, R32 ;  /* 0x0000000c0820723c */ /* 0x048ff00000001820 */
[----:B------:R-:W-:Y:S01]  /*3380*/  HMMA.16816.F32 R80, R8, R14, R80 ;  /* 0x0000000e0850723c */ /* 0x000fe20000001850 */
[----:B------:R-:W2:Y:S04]  /*3390*/  LDSM.16.M88.4 R12, [R149+0x6800] ;  /* 0x00680000950c783b */ /* 0x000ea80000000200 */
[----:B------:R-:W3:Y:S03]  /*33a0*/  LDSM.16.M88.4 R8, [R149+0x7000] ;  /* 0x007000009508783b */ /* 0x000ee60000000200 */
[C---:B------:R-:W-:Y:S08]  /*33b0*/  HMMA.16816.F32 R56, R20.reuse, R68, R56 ;  /* 0x000000441438723c */ /* 0x040ff00000001838 */
[C---:B------:R-:W-:Y:S01]  /*33c0*/  HMMA.16816.F32 R52, R20.reuse, R70, R52 ;  /* 0x000000461434723c */ /* 0x040fe20000001834 */
[----:B------:R-:W3:Y:S07]  /*33d0*/  LDSM.16.M88.4 R68, [R148+0x6800] ;  /* 0x006800009444783b */ /* 0x000eee0000000200 */
[C---:B-----5:R-:W-:Y:S08]  /*33e0*/  HMMA.16816.F32 R48, R20.reuse, R64, R48 ;  /* 0x000000401430723c */ /* 0x060ff00000001830 */
[C---:B------:R-:W-:Y:S01]  /*33f0*/  HMMA.16816.F32 R44, R20.reuse, R66, R44 ;  /* 0x00000042142c723c */ /* 0x040fe2000000182c */
[----:B------:R-:W5:Y:S07]  /*3400*/  LDSM.16.M88.4 R64, [R148+0x7000] ;  /* 0x007000009440783b */ /* 0x000f6e0000000200 */
[C---:B----4-:R-:W-:Y:S08]  /*3410*/  HMMA.16816.F32 R40, R20.reuse, R60, R40 ;  /* 0x0000003c1428723c */ /* 0x050ff00000001828 */
[C---:B------:R-:W-:Y:S01]  /*3420*/  HMMA.16816.F32 R36, R20.reuse, R62, R36 ;  /* 0x0000003e1424723c */ /* 0x040fe20000001824 */
[----:B------:R-:W4:Y:S07]  /*3430*/  LDSM.16.M88.4 R60, [R148+0x7800] ;  /* 0x00780000943c783b */ /* 0x000f2e0000000200 */
[C---:B------:R-:W-:Y:S08]  /*3440*/  HMMA.16816.F32 R32, R20.reuse, R24, R32 ;  /* 0x000000181420723c */ /* 0x040ff00000001820 */
[----:B------:R-:W-:Y:S01]  /*3450*/  HMMA.16816.F32 R80, R20, R26, R80 ;  /* 0x0000001a1450723c */ /* 0x000fe20000001850 */
[----:B------:R-:W-:Y:S04]  /*3460*/  LDSM.16.M88.4 R24, [R151+0x2000] ;  /* 0x002000009718783b */ /* 0x000fe80000000200 */
[----:B------:R-:W4:Y:S03]  /*3470*/  LDSM.16.M88.4 R20, [R147+0x6000] ;  /* 0x006000009314783b */ /* 0x000f260000000200 */
        /* <DEDUP_REMOVED lines=8> */
[----:B------:R-:W3:Y:S01]  /*3500*/  LDSM.16.M88.4 R8, [R147+0x7800] ;  /* 0x007800009308783b */ /* 0x000ee20000000200 */
[----:B------:R-:W-:-:S06]  /*3510*/  DEPBAR.LE SB0, 0x0 ;  /* 0x000080000000791a */ /* 0x000fcc0000000000 */
[C---:B------:R-:W-:Y:S08]  /*3520*/  HMMA.16816.F32 R32, R84.reuse, R88, R32 ;  /* 0x000000585420723c */ /* 0x040ff00000001820 */
[----:B------:R-:W-:Y:S08]  /*3530*/  HMMA.16816.F32 R80, R84, R90, R80 ;  /* 0x0000005a5450723c */ /* 0x000ff00000001850 */
[C---:B------:R-:W-:Y:S08]  /*3540*/  HMMA.16816.F32 R56, R76.reuse, R72, R56 ;  /* 0x000000484c38723c */ /* 0x040ff00000001838 */
[C---:B------:R-:W-:Y:S08]  /*3550*/  HMMA.16816.F32 R52, R76.reuse, R74, R52 ;  /* 0x0000004a4c34723c */ /* 0x040ff00000001834 */
[C---:B------:R-:W-:Y:S08]  /*3560*/  HMMA.16816.F32 R48, R76.reuse, R68, R48 ;  /* 0x000000444c30723c */ /* 0x040ff00000001830 */
[C---:B------:R-:W-:Y:S08]  /*3570*/  HMMA.16816.F32 R44, R76.reuse, R70, R44 ;  /* 0x000000464c2c723c */ /* 0x040ff0000000182c */
[C---:B-----5:R-:W-:Y:S08]  /*3580*/  HMMA.16816.F32 R40, R76.reuse, R64, R40 ;  /* 0x000000404c28723c */ /* 0x060ff00000001828 */
[C---:B------:R-:W-:Y:S08]  /*3590*/  HMMA.16816.F32 R36, R76.reuse, R66, R36 ;  /* 0x000000424c24723c */ /* 0x040ff00000001824 */
[C---:B----4-:R-:W-:Y:S08]  /*35a0*/  HMMA.16816.F32 R32, R76.reuse, R60, R32 ;  /* 0x0000003c4c20723c */ /* 0x050ff00000001820 */
[----:B------:R-:W-:Y:S08]  /*35b0*/  HMMA.16816.F32 R80, R76, R62, R80 ;  /* 0x0000003e4c50723c */ /* 0x000ff00000001850 */
[C---:B------:R-:W-:Y:S08]  /*35c0*/  HMMA.16816.F32 R56, R24.reuse, R20, R56 ;  /* 0x000000141838723c */ /* 0x040ff00000001838 */
[C---:B------:R-:W-:Y:S08]  /*35d0*/  HMMA.16816.F32 R52, R24.reuse, R22, R52 ;  /* 0x000000161834723c */ /* 0x040ff00000001834 */
[C---:B-1----:R-:W-:Y:S08]  /*35e0*/  HMMA.16816.F32 R48, R24.reuse, R16, R48 ;  /* 0x000000101830723c */ /* 0x042ff00000001830 */
[C---:B------:R-:W-:Y:S08]  /*35f0*/  HMMA.16816.F32 R44, R24.reuse, R18, R44 ;  /* 0x00000012182c723c */ /* 0x040ff0000000182c */
[C---:B--2---:R-:W-:Y:S08]  /*3600*/  HMMA.16816.F32 R40, R24.reuse, R12, R40 ;  /* 0x0000000c1828723c */ /* 0x044ff00000001828 */
        /* <DEDUP_REMOVED lines=16> */
.L_x_4495:
        /* <DEDUP_REMOVED lines=59> */
.L_x_4496:
[----:B------:R-:W1:Y:S01]  /*3ac0*/  LDCU UR4, c[0x0][0x440] ;  /* 0x00008800ff0477ac */ /* 0x000e620008000800 */
[C---:B------:R-:W-:Y:S01]  /*3ad0*/  IMAD.SHL.U32 R6, R102.reuse, 0x20, RZ ;  /* 0x0000002066067824 */ /* 0x040fe200078e00ff */
[----:B------:R-:W-:Y:S02]  /*3ae0*/  IADD3 R10, P0, PT, R31, R158, RZ ;  /* 0x0000009e1f0a7210 */ /* 0x000fe40007f1e0ff */
[----:B------:R-:W-:Y:S02]  /*3af0*/  SHF.L.U64.HI R3, R102, 0x5, R103 ;  /* 0x0000000566037819 */ /* 0x000fe40000010267 */
[----:B------:R-:W-:Y:S01]  /*3b00*/  IADD3 R8, P3, PT, R6, R10, RZ ;  /* 0x0000000a06087210 */ /* 0x000fe20007f7e0ff */
[----:B------:R-:W-:-:S03]  /*3b10*/  IMAD.X R11, R92, 0x1, R159, P0 ;  /* 0x000000015c0b7824 */ /* 0x000fc600000e069f */
[----:B------:R-:W-:Y:S01]  /*3b20*/  IADD3 R12, P0, PT, R8, R6, RZ ;  /* 0x00000006080c7210 */ /* 0x000fe20007f1e0ff */
[----:B------:R-:W-:-:S04]  /*3b30*/  IMAD.X R9, R3, 0x1, R11, P3 ;  /* 0x0000000103097824 */ /* 0x000fc800018e060b */
[----:B------:R-:W-:Y:S01]  /*3b40*/  IMAD.X R13, R9, 0x1, R3, P0 ;  /* 0x00000001090d7824 */ /* 0x000fe200000e0603 */
        /* <DEDUP_REMOVED lines=43> */
.L_x_4494:
[----:B------:R-:W-:Y:S01]  /*3e00*/  IMAD.SHL.U32 R6, R93, 0x2, RZ ;  /* 0x000000025d067824 */ /* 0x000fe200078e00ff */
[----:B------:R-:W2:Y:S01]  /*3e10*/  LDCU UR4, c[0x0][0x45c] ;  /* 0x00008b80ff0477ac */ /* 0x000ea20008000800 */
[----:B------:R-:W-:Y:S02]  /*3e20*/  IMAD.IADD R150, R7, 0x1, R4 ;  /* 0x0000000107967824 */ /* 0x000fe400078e0204 */
[----:B------:R-:W-:Y:S01]  /*3e30*/  IMAD.MOV.U32 R171, RZ, RZ, -0x1 ;  /* 0xffffffffffab7424 */ /* 0x000fe200078e00ff */
[----:B------:R-:W-:Y:S02]  /*3e40*/  LOP3.LUT R6, R6, 0x6, RZ, 0xc0, !PT ;  /* 0x0000000606067812 */ /* 0x000fe400078ec0ff */
[----:B------:R-:W-:-:S03]  /*3e50*/  LEA R150, R150, UR5, 0x1 ;  /* 0x0000000596967c11 */ /* 0x000fc6000f8e08ff */
[----:B------:R-:W-:Y:S02]  /*3e60*/  IMAD R3, R101, 0x40, R6 ;  /* 0x0000004065037824 */ /* 0x000fe400078e0206 */
[--C-:B------:R-:W-:Y:S01]  /*3e70*/  IMAD.IADD R146, R5, 0x1, R150.reuse ;  /* 0x0000000105927824 */ /* 0x100fe200078e0296 */
[----:B------:R-:W-:Y:S01]  /*3e80*/  LDSM.16.MT88.4 R68, [R150+0xa000] ;  /* 0x00a000009644783b */ /* 0x000fe20000004200 */
[C---:B-1----:R-:W-:Y:S02]  /*3e90*/  VIADD R11, R3.reuse, 0xffffffc0 ;  /* 0xffffffc0030b7836 */ /* 0x042fe40000000000 */
[C---:B------:R-:W-:Y:S01]  /*3ea0*/  VIADD R9, R3.reuse, 0xffffffc1 ;  /* 0xffffffc103097836 */ /* 0x040fe20000000000 */
[----:B------:R-:W-:Y:S01]  /*3eb0*/  LDSM.16.MT88.4 R76, [R146+0xa000] ;  /* 0x00a00000924c783b */ /* 0x000fe20000004200 */
        /* <DEDUP_REMOVED lines=13> */
[----:B------:R-:W-:Y:S01]  /*3f90*/  FSEL R21, R56, -INF , !P4 ;  /* 0xff80000038157808 */ /* 0x000fe20006000000 */
[----:B------:R-:W-:Y:S01]  /*3fa0*/  IMAD.IADD R145, R0, 0x1, R150 ;  /* 0x0000000100917824 */ /* 0x000fe200078e0296 */
[----:B------:R-:W-:-:S02]  /*3fb0*/  FSEL R58, R58, -INF , !P1 ;  /* 0xff8000003a3a7808 */ /* 0x000fc40004800000 */
[----:B------:R-:W-:Y:S01]  /*3fc0*/  ISETP.GE.AND P4, PT, R9, R132, PT ;  /* 0x000000840900720c */ /* 0x000fe20003f86270 */
[----:B------:R-:W-:Y:S01]  /*3fd0*/  IMAD.IADD R144, R5, 0x1, R145 ;  /* 0x0000000105907824 */ /* 0x000fe200078e0291 */
        /* <DEDUP_REMOVED lines=30> */
[----:B------:R-:W-:-:S02]  /*41c0*/  ISETP.GE.AND P1, PT, R17, R2, PT ;  /* 0x000000021100720c */ /* 0x000fc40003f26270 */
[----:B------:R-:W-:Y:S02]  /*41d0*/  FSEL R17, R45, -INF , !P3 ;  /* 0xff8000002d117808 */ /* 0x000fe40005800000 */
[----:B------:R-:W-:Y:S02]  /*41e0*/  FSEL R18, R47, -INF , !P0 ;  /* 0xff8000002f127808 */ /* 0x000fe40004000000 */
[C---:B------:R-:W-:Y:S01]  /*41f0*/  ISETP.GE.AND P3, PT, R25.reuse, R132, PT ;  /* 0x000000841900720c */ /* 0x040fe20003f66270 */
[----:B------:R-:W-:Y:S01]  /*4200*/  LDSM.16.MT88.4 R44, [R146+0x8000] ;  /* 0x00800000922c783b */ /* 0x000fe20000004200 */
[----:B------:R-:W-:Y:S01]  /*4210*/  ISETP.GE.AND P0, PT, R25, R2, PT ;  /* 0x000000021900720c */ /* 0x000fe20003f06270 */
[----:B------:R-:W-:Y:S01]  /*4220*/  VIADD R25, R3, 0xfffffff0 ;  /* 0xfffffff003197836 */ /* 0x000fe20000000000 */
[----:B------:R-:W-:Y:S02]  /*4230*/  FMNMX3.FTZ R12, R21, R57, R19, !PT ;  /* 0x00000039150c7276 */ /* 0x000fe40007810013 */
        /* <DEDUP_REMOVED lines=8> */
[----:B------:R-:W-:Y:S02]  /*42c0*/  ISETP.GE.AND P1, PT, R25, R2, PT ;  /* 0x000000021900720c */ /* 0x000fe40003f26270 */
        /* <DEDUP_REMOVED lines=14> */
[C---:B------:R-:W-:Y:S02]  /*43b0*/  ISETP.GE.AND P5, PT, R23.reuse, R132, PT ;  /* 0x000000841700720c */ /* 0x040fe40003fa6270 */
[----:B------:R-:W-:Y:S02]  /*43c0*/  FSEL R127, R32, -INF , !P4 ;  /* 0xff800000207f7808 */ /* 0x000fe40006000000 */
[----:B------:R-:W-:Y:S02]  /*43d0*/  FMNMX3.FTZ R12, R12, R131, R123, !PT ;  /* 0x000000830c0c7276 */ /* 0x000fe4000781007b */
[----:B------:R-:W-:Y:S02]  /*43e0*/  ISETP.GE.AND P3, PT, R23, R2, PT ;  /* 0x000000021700720c */ /* 0x000fe40003f66270 */
[----:B------:R-:W-:-:S02]  /*43f0*/  FMNMX3.FTZ R23, R25, R18, R122, !PT ;  /* 0x0000001219177276 */ /* 0x000fc4000781007a */
[----:B------:R-:W-:Y:S02]  /*4400*/  ISETP.GE.AND P4, PT, R3, R132, PT ;  /* 0x000000840300720c */ /* 0x000fe40003f86270 */
[----:B------:R-:W-:Y:S02]  /*4410*/  FSEL R119, R80, -INF , !P5 ;  /* 0xff80000050777808 */ /* 0x000fe40006800000 */
[----:B------:R-:W-:Y:S02]  /*4420*/  FMNMX3.FTZ R12, R12, R121, R127, !PT ;  /* 0x000000790c0c7276 */ /* 0x000fe4000781007f */
[----:B------:R-:W-:Y:S02]  /*4430*/  FSEL R130, R39, -INF , !P2 ;  /* 0xff80000027827808 */ /* 0x000fe40005000000 */
[----:B------:R-:W-:Y:S01]  /*4440*/  FSEL R116, R34, -INF , !P1 ;  /* 0xff80000022747808 */ /* 0x000fe20004800000 */
[----:B------:R-:W-:Y:S01]  /*4450*/  LDSM.16.MT88.4 R36, [R150+0x8000] ;  /* 0x008000009624783b */ /* 0x000fe20000004200 */
        /* <DEDUP_REMOVED lines=49> */
[----:B------:R-:W4:Y:S01]  /*4770*/  LDSM.16.MT88.4 R20, [R144+0x8800] ;  /* 0x008800009014783b */ /* 0x000f220000004200 */
[----:B------:R-:W-:Y:S01]  /*4780*/  MUFU.EX2 R111, R111 ;  /* 0x0000006f006f7308 */ /* 0x000fe20000000800 */
[--C-:B------:R-:W-:Y:S01]  /*4790*/  FFMA.FTZ R120, R129, UR4, -R124.reuse ;  /* 0x0000000481787c23 */ /* 0x100fe2000801087c */
[----:B--2---:R-:W-:Y:S01]  /*47a0*/  F2FP.F16.F32.PACK_AB R88, R110, R113 ;  /* 0x000000716e58723e */ /* 0x004fe200000000ff */
[----:B------:R-:W2:Y:S01]  /*47b0*/  LDSM.16.MT88.4 R16, [R150+0xa800] ;  /* 0x00a800009610783b */ /* 0x000ea20000004200 */
[----:B------:R-:W1:Y:S01]  /*47c0*/  MUFU.EX2 R108, R108 ;  /* 0x0000006c006c7308 */ /* 0x000e620000000800 */
        /* <DEDUP_REMOVED lines=10> */
[----:B------:R-:W-:Y:S01]  /*4870*/  FFMA.FTZ R119, R119, UR4, -R124 ;  /* 0x0000000477777c23 */ /* 0x000fe2000801087c */
[----:B------:R-:W-:Y:S01]  /*4880*/  MUFU.EX2 R35, R35 ;  /* 0x0000002300237308 */ /* 0x000fe20000000800 */
[----:B------:R-:W-:Y:S01]  /*4890*/  FFMA.FTZ R116, R116, UR4, -R117 ;  /* 0x0000000474747c23 */ /* 0x000fe20008010875 */
[----:B-1----:R-:W-:Y:S01]  /*48a0*/  F2FP.F16.F32.PACK_AB R89, R108, R111 ;  /* 0x0000006f6c59723e */ /* 0x002fe200000000ff */
[----:B------:R-:W-:Y:S01]  /*48b0*/  FADD.FTZ R110, R113, R110 ;  /* 0x0000006e716e7221 */ /* 0x000fe20000010000 */
[----:B------:R-:W1:Y:S01]  /*48c0*/  MUFU.EX2 R34, R34 ;  /* 0x0000002200227308 */ /* 0x000e620000000800 */
[----:B------:R-:W-:-:S02]  /*48d0*/  FADD.FTZ R108, R111, R108 ;  /* 0x0000006c6f6c7221 */ /* 0x000fc40000010000 */
[----:B------:R-:W-:Y:S01]  /*48e0*/  FADD.FTZ R109, R109, R110 ;  /* 0x0000006e6d6d7221 */ /* 0x000fe20000010000 */
[----:B------:R-:W-:Y:S01]  /*48f0*/  MUFU.EX2 R31, R31 ;  /* 0x0000001f001f7308 */ /* 0x000fe20000000800 */
[----:B-----5:R-:W-:Y:S02]  /*4900*/  F2FP.F16.F32.PACK_AB R91, R104, R107 ;  /* 0x0000006b685b723e */ /* 0x020fe400000000ff */
[----:B------:R-:W-:Y:S01]  /*4910*/  FADD.FTZ R106, R106, R109 ;  /* 0x0000006d6a6a7221 */ /* 0x000fe20000010000 */
[----:B------:R-:W-:Y:S04]  /*4920*/  MUFU.EX2 R0, R0 ;  /* 0x0000000000007308 */ /* 0x000fe80000000800 */
[----:B------:R-:W-:Y:S01]  /*4930*/  MUFU.EX2 R32, R32 ;  /* 0x0000002000207308 */ /* 0x000fe20000000800 */
[C---:B------:R-:W-:Y:S03]  /*4940*/  HMMA.16816.F32 R96, R88.reuse, R36, RZ ;  /* 0x000000245860723c */ /* 0x040fe600000018ff */
[----:B------:R-:W5:Y:S04]  /*4950*/  MUFU.EX2 R105, R105 ;  /* 0x0000006900697308 */ /* 0x000f680000000800 */
[----:B------:R-:W-:Y:S01]  /*4960*/  MUFU.EX2 R30, R30 ;  /* 0x0000001e001e7308 */ /* 0x000fe20000000800 */
[C---:B------:R-:W-:Y:S03]  /*4970*/  HMMA.16816.F32 R36, R88.reuse, R38, RZ ;  /* 0x000000265824723c */ /* 0x040fe600000018ff */
[----:B------:R-:W3:Y:S04]  /*4980*/  MUFU.EX2 R33, R33 ;  /* 0x0000002100217308 */ /* 0x000ee80000000800 */
[----:B------:R-:W-:Y:S01]  /*4990*/  MUFU.EX2 R120, R120 ;  /* 0x0000007800787308 */ /* 0x000fe20000000800 */
[C---:B------:R-:W-:Y:S03]  /*49a0*/  HMMA.16816.F32 R40, R88.reuse, R44, RZ ;  /* 0x0000002c5828723c */ /* 0x040fe600000018ff */
[----:B------:R-:W2:Y:S04]  /*49b0*/  MUFU.EX2 R131, R131 ;  /* 0x0000008300837308 */ /* 0x000ea80000000800 */
        /* <DEDUP_REMOVED lines=18> */
[----:B-1----:R-:W-:Y:S01]  /*4ae0*/  F2FP.F16.F32.PACK_AB R4, R34, R35 ;  /* 0x000000232204723e */ /* 0x002fe200000000ff */
[----:B------:R-:W-:Y:S01]  /*4af0*/  FADD.FTZ R35, R35, R106 ;  /* 0x0000006a23237221 */ /* 0x000fe20000010000 */
[----:B-----5:R-:W-:-:S03]  /*4b00*/  F2FP.F16.F32.PACK_AB R5, R105, R32 ;  /* 0x000000206905723e */ /* 0x020fc600000000ff */
[----:B------:R-:W-:Y:S02]  /*4b10*/  FADD.FTZ R34, R34, R35 ;  /* 0x0000002322227221 */ /* 0x000fe40000010000 */
[----:B------:R-:W-:Y:S01]  /*4b20*/  HMMA.16816.F32 R88, R88, R6, RZ ;  /* 0x000000065858723c */ /* 0x000fe200000018ff */
[----:B------:R-:W-:Y:S02]  /*4b30*/  F2FP.F16.F32.PACK_AB R6, R0, R31 ;  /* 0x0000001f0006723e */ /* 0x000fe400000000ff */
[----:B---3--:R-:W-:-:S07]  /*4b40*/  F2FP.F16.F32.PACK_AB R7, R33, R30 ;  /* 0x0000001e2107723e */ /* 0x008fce00000000ff */
[C---:B------:R-:W-:Y:S08]  /*4b50*/  HMMA.16816.F32 R96, R4.reuse, R8, R96 ;  /* 0x000000080460723c */ /* 0x040ff00000001860 */
        /* <DEDUP_REMOVED lines=14> */
[C---:B------:R-:W-:Y:S01]  /*4c40*/  HMMA.16816.F32 R48, R4.reuse, R24, R48 ;  /* 0x000000180430723c */ /* 0x040fe20000001830 */
[--C-:B------:R-:W-:Y:S01]  /*4c50*/  FFMA.FTZ R24, R121, UR4, -R124.reuse ;  /* 0x0000000479187c23 */ /* 0x100fe2000801087c */
[--C-:B------:R-:W-:Y:S01]  /*4c60*/  FFMA.FTZ R121, R128, UR4, -R117.reuse ;  /* 0x0000000480797c23 */ /* 0x100fe20008010875 */
[----:B------:R-:W-:Y:S01]  /*4c70*/  FFMA.FTZ R128, R130, UR4, -R117 ;  /* 0x0000000482807c23 */ /* 0x000fe20008010875 */
[----:B------:R-:W-:Y:S01]  /*4c80*/  FFMA.FTZ R130, R125, UR4, -R124 ;  /* 0x000000047d827c23 */ /* 0x000fe2000801087c */
[----:B------:R5:W2:Y:S03]  /*4c90*/  MUFU.EX2 R122, R24 ;  /* 0x00000018007a7308 */ /* 0x000aa60000000800 */
[C---:B---3--:R-:W-:Y:S01]  /*4ca0*/  HMMA.16816.F32 R80, R4.reuse, R12, R80 ;  /* 0x0000000c0450723c */ /* 0x048fe20000001850 */
[----:B------:R-:W-:Y:S04]  /*4cb0*/  MUFU.EX2 R121, R121 ;  /* 0x0000007900797308 */ /* 0x000fe80000000800 */
[----:B------:R-:W3:Y:S03]  /*4cc0*/  MUFU.EX2 R128, R128 ;  /* 0x0000008000807308 */ /* 0x000ee60000000800 */
[C---:B------:R-:W-:Y:S01]  /*4cd0*/  HMMA.16816.F32 R84, R4.reuse, R14, R84 ;  /* 0x0000000e0454723c */ /* 0x040fe20000001854 */
[----:B------:R-:W1:Y:S01]  /*4ce0*/  LDSM.16.MT88.4 R12, [R145+0x9000] ;  /* 0x00900000910c783b */ /* 0x000e620000004200 */
[----:B------:R-:W-:Y:S04]  /*4cf0*/  MUFU.EX2 R125, R127 ;  /* 0x0000007f007d7308 */ /* 0x000fe80000000800 */
[----:B------:R-:W1:Y:S02]  /*4d00*/  MUFU.EX2 R130, R130 ;  /* 0x0000008200827308 */ /* 0x000e640000000800 */
[C---:B------:R-:W-:Y:S01]  /*4d10*/  HMMA.16816.F32 R52, R4.reuse, R26, R52 ;  /* 0x0000001a0434723c */ /* 0x040fe20000001834 */
[----:B-----5:R-:W-:Y:S07]  /*4d20*/  LDSM.16.MT88.4 R24, [R146+0x9800] ;  /* 0x009800009218783b */ /* 0x020fee0000004200 */
[C---:B----4-:R-:W-:Y:S08]  /*4d30*/  HMMA.16816.F32 R92, R4.reuse, R20, R92 ;  /* 0x00000014045c723c */ /* 0x050ff0000000185c */
[----:B------:R-:W-:Y:S01]  /*4d40*/  HMMA.16816.F32 R88, R4, R22, R88 ;  /* 0x000000160458723c */ /* 0x000fe20000001858 */
[----:B------:R-:W-:Y:S01]  /*4d50*/  F2FP.F16.F32.PACK_AB R4, R131, R120 ;  /* 0x000000788304723e */ /* 0x000fe200000000ff */
[----:B------:R-:W4:Y:S01]  /*4d60*/  LDSM.16.MT88.4 R20, [R144+0x9000] ;  /* 0x009000009014783b */ /* 0x000f220000004200 */
[----:B--2---:R-:W-:-:S02]  /*4d70*/  F2FP.F16.F32.PACK_AB R6, R122, R123 ;  /* 0x0000007b7a06723e */ /* 0x004fc400000000ff */
[----:B------:R-:W-:Y:S02]  /*4d80*/  F2FP.F16.F32.PACK_AB R5, R126, R129 ;  /* 0x000000817e05723e */ /* 0x000fe400000000ff */
[----:B---3--:R-:W-:-:S07]  /*4d90*/  F2FP.F16.F32.PACK_AB R7, R128, R121 ;  /* 0x000000798007723e */ /* 0x008fce00000000ff */
[C---:B------:R-:W-:Y:S08]  /*4da0*/  HMMA.16816.F32 R96, R4.reuse, R16, R96 ;  /* 0x000000100460723c */ /* 0x040ff00000001860 */
        /* <DEDUP_REMOVED lines=8> */
[C---:B----4-:R-:W-:Y:S01]  /*4e30*/  HMMA.16816.F32 R56, R4.reuse, R20, R56 ;  /* 0x000000140438723c */ /* 0x050fe20000001838 */
[--C-:B------:R-:W-:Y:S01]  /*4e40*/  FFMA.FTZ R21, R115, UR4, -R117.reuse ;  /* 0x0000000473157c23 */ /* 0x100fe20008010875 */
[----:B------:R-:W-:Y:S01]  /*4e50*/  FFMA.FTZ R20, R114, UR4, -R117 ;  /* 0x0000000472147c23 */ /* 0x000fe20008010875 */
[----:B------:R-:W-:Y:S04]  /*4e60*/  MUFU.EX2 R115, R116 ;  /* 0x0000007400737308 */ /* 0x000fe80000000800 */
[----:B------:R-:W4:Y:S01]  /*4e70*/  MUFU.EX2 R114, R21 ;  /* 0x0000001500727308 */ /* 0x000f220000000800 */
[C---:B--2---:R-:W-:Y:S03]  /*4e80*/  HMMA.16816.F32 R64, R4.reuse, R16, R64 ;  /* 0x000000100440723c */ /* 0x044fe60000001840 */
[----:B------:R2:W5:Y:S05]  /*4e90*/  MUFU.EX2 R112, R20 ;  /* 0x0000001400707308 */ /* 0x00056a0000000800 */
[C---:B------:R-:W-:Y:S01]  /*4ea0*/  HMMA.16816.F32 R68, R4.reuse, R18, R68 ;  /* 0x000000120444723c */ /* 0x040fe20000001844 */
[----:B------:R-:W4:Y:S07]  /*4eb0*/  LDSM.16.MT88.4 R16, [R144+0xb000] ;  /* 0x00b000009010783b */ /* 0x000f2e0000004200 */
[C---:B-1----:R-:W-:Y:S08]  /*4ec0*/  HMMA.16816.F32 R72, R4.reuse, R8, R72 ;  /* 0x000000080448723c */ /* 0x042ff00000001848 */
[C---:B------:R-:W-:Y:S01]  /*4ed0*/  HMMA.16816.F32 R76, R4.reuse, R10, R76 ;  /* 0x0000000a044c723c */ /* 0x040fe2000000184c */
[----:B------:R-:W1:Y:S07]  /*4ee0*/  LDSM.16.MT88.4 R8, [R150+0x9800] ;  /* 0x009800009608783b */ /* 0x000e6e0000004200 */
[C---:B---3--:R-:W-:Y:S08]  /*4ef0*/  HMMA.16816.F32 R80, R4.reuse, R12, R80 ;  /* 0x0000000c0450723c */ /* 0x048ff00000001850 */
[C---:B------:R-:W-:Y:S01]  /*4f00*/  HMMA.16816.F32 R84, R4.reuse, R14, R84 ;  /* 0x0000000e0454723c */ /* 0x040fe20000001854 */
[----:B------:R-:W3:Y:S07]  /*4f10*/  LDSM.16.MT88.4 R12, [R145+0x9800] ;  /* 0x00980000910c783b */ /* 0x000eee0000004200 */
[C---:B------:R-:W-:Y:S01]  /*4f20*/  HMMA.16816.F32 R60, R4.reuse, R22, R60 ;  /* 0x00000016043c723c */ /* 0x040fe2000000183c */
[----:B--2---:R-:W-:Y:S07]  /*4f30*/  LDSM.16.MT88.4 R20, [R144+0x9800] ;  /* 0x009800009014783b */ /* 0x004fee0000004200 */
[C---:B----4-:R-:W-:Y:S08]  /*4f40*/  HMMA.16816.F32 R92, R4.reuse, R16, R92 ;  /* 0x00000010045c723c */ /* 0x050ff0000000185c */
[----:B------:R-:W-:Y:S01]  /*4f50*/  HMMA.16816.F32 R88, R4, R18, R88 ;  /* 0x000000120458723c */ /* 0x000fe20000001858 */
[----:B------:R-:W2:Y:S01]  /*4f60*/  LDSM.16.MT88.4 R16, [R146+0xb800] ;  /* 0x00b800009210783b */ /* 0x000ea20000004200 */
[----:B------:R-:W-:-:S02]  /*4f70*/  F2FP.F16.F32.PACK_AB R4, R130, R125 ;  /* 0x0000007d8204723e */ /* 0x000fc400000000ff */
[----:B------:R-:W-:Y:S02]  /*4f80*/  F2FP.F16.F32.PACK_AB R6, R175, R118 ;  /* 0x00000076af06723e */ /* 0x000fe400000000ff */
[----:B------:R-:W-:Y:S02]  /*4f90*/  F2FP.F16.F32.PACK_AB R5, R114, R115 ;  /* 0x000000737205723e */ /* 0x000fe400000000ff */
[----:B-----5:R-:W-:-:S07]  /*4fa0*/  F2FP.F16.F32.PACK_AB R7, R173, R112 ;  /* 0x00000070ad07723e */ /* 0x020fce00000000ff */
[C---:B-1----:R-:W-:Y:S08]  /*4fb0*/  HMMA.16816.F32 R96, R4.reuse, R8, R96 ;  /* 0x000000080460723c */ /* 0x042ff00000001860 */
[C---:B------:R-:W-:Y:S01]  /*4fc0*/  HMMA.16816.F32 R36, R4.reuse, R10, R36 ;  /* 0x0000000a0424723c */ /* 0x040fe20000001824 */
[----:B------:R-:W1:Y:S07]  /*4fd0*/  LDSM.16.MT88.4 R8, [R150+0xb800] ;  /* 0x00b800009608783b */ /* 0x000e6e0000004200 */
[C---:B---3--:R-:W-:Y:S08]  /*4fe0*/  HMMA.16816.F32 R48, R4.reuse, R12, R48 ;  /* 0x0000000c0430723c */ /* 0x048ff00000001830 */
[C---:B------:R-:W-:Y:S01]  /*4ff0*/  HMMA.16816.F32 R52, R4.reuse, R14, R52 ;  /* 0x0000000e0434723c */ /* 0x040fe20000001834 */
[----:B------:R-:W3:Y:S07]  /*5000*/  LDSM.16.MT88.4 R12, [R145+0xb800] ;  /* 0x00b80000910c783b */ /* 0x000eee0000004200 */
[----:B--2---:R-:W-:Y:S01]  /*5010*/  HMMA.16816.F32 R72, R4, R16, R72 ;  /* 0x000000100448723c */ /* 0x004fe20000001848 */
[----:B------:R-:W-:-:S04]  /*5020*/  FADD.FTZ R17, R107, R108 ;  /* 0x0000006c6b117221 */ /* 0x000fc80000010000 */
[----:B------:R-:W-:-:S03]  /*5030*/  FADD.FTZ R17, R104, R17 ;  /* 0x0000001168117221 */ /* 0x000fc60000010000 */
[----:B------:R-:W-:Y:S01]  /*5040*/  HMMA.16816.F32 R40, R4, R24, R40 ;  /* 0x000000180428723c */ /* 0x000fe20000001828 */
[----:B------:R-:W-:-:S04]  /*5050*/  FADD.FTZ R32, R32, R17 ;  /* 0x0000001120207221 */ /* 0x000fc80000010000 */
[----:B------:R-:W-:-:S03]  /*5060*/  FADD.FTZ R105, R105, R32 ;  /* 0x0000002069697221 */ /* 0x000fc60000010000 */
[----:B------:R-:W-:Y:S01]  /*5070*/  HMMA.16816.F32 R44, R4, R26, R44 ;  /* 0x0000001a042c723c */ /* 0x000fe2000000182c */
[----:B------:R-:W-:-:S07]  /*5080*/  FADD.FTZ R30, R30, R105 ;  /* 0x000000691e1e7221 */ /* 0x000fce0000010000 */
[C---:B-1----:R-:W-:Y:S08]  /*5090*/  HMMA.16816.F32 R64, R4.reuse, R8, R64 ;  /* 0x000000080440723c */ /* 0x042ff00000001840 */
[C---:B------:R-:W-:Y:S01]  /*50a0*/  HMMA.16816.F32 R68, R4.reuse, R10, R68 ;  /* 0x0000000a0444723c */ /* 0x040fe20000001844 */
[----:B------:R-:W1:Y:S07]  /*50b0*/  LDSM.16.MT88.4 R8, [R144+0xb800] ;  /* 0x00b800009008783b */ /* 0x000e6e0000004200 */
[----:B---3--:R-:W-:Y:S01]  /*50c0*/  HMMA.16816.F32 R80, R4, R12, R80 ;  /* 0x0000000c0450723c */ /* 0x008fe20000001850 */
        /* <DEDUP_REMOVED lines=23> */
[C---:B-1----:R-:W-:Y:S08]  /*5240*/  HMMA.16816.F32 R92, R4.reuse, R8, R92 ;  /* 0x00000008045c723c */ /* 0x042ff0000000185c */
[----:B------:R-:W-:Y:S01]  /*5250*/  HMMA.16816.F32 R88, R4, R10, R88 ;  /* 0x0000000a0458723c */ /* 0x000fe20000001858 */
[----:B------:R-:W-:-:S04]  /*5260*/  NOP ;  /* 0x0000000000007918 */ /* 0x000fc80000000000 */
[----:B------:R-:W-:-:S15]  /*5270*/  @!P6 BRA `(.L_x_4497) ;  /* 0x0000002c00c4e947 */ /* 0x000fde0003800000 */
[----:B------:R-:W-:-:S04]  /*5280*/  DEPBAR.LE SB0, 0x0 ;  /* 0x000080000000791a */ /* 0x000fc80000000000 */
[----:B------:R-:W-:Y:S06]  /*5290*/  BAR.SYNC.DEFER_BLOCKING 0x0 ;  /* 0x0000000000007b1d */ /* 0x000fec0000010000 */
[----:B------:R-:W-:Y:S05]  /*52a0*/  BRA.U !UP1, `(.L_x_4498) ;  /* 0x0000000109f87547 */ /* 0x000fea000b800000 */
[----:B------:R-:W1:Y:S01]  /*52b0*/  LDC R5, c[0x0][0x4f0] ;  /* 0x00013c00ff057b82 */ /* 0x000e620000000800 */
[----:B------:R-:W-:Y:S01]  /*52c0*/  SHF.L.U32 R0, R101, 0x6, RZ ;  /* 0x0000000665007819 */ /* 0x000fe200000006ff */
[----:B------:R-:W2:Y:S04]  /*52d0*/  LDCU.64 UR6, c[0x0][0x3a8] ;  /* 0x00007500ff0677ac */ /* 0x000ea80008000a00 */
[C---:B------:R-:W-:Y:S02]  /*52e0*/  VIADD R6, R0.reuse, 0xffffff80 ;  /* 0xffffff8000067836 */ /* 0x040fe40000000000 */
[----:B------:R-:W-:-:S03]  /*52f0*/  VIADD R0, R0, 0xffffffc0 ;  /* 0xffffffc000007836 */ /* 0x000fc60000000000 */
[----:B------:R-:W-:Y:S02]  /*5300*/  IABS R8, R6 ;  /* 0x0000000600087213 */ /* 0x000fe40000000000 */
[----:B------:R-:W-:Y:S02]  /*5310*/  IABS R10, R0 ;  /* 0x00000000000a7213 */ /* 0x000fe40000000000 */
[-C--:B-1----:R-:W-:Y:S02]  /*5320*/  IABS R4, R5.reuse ;  /* 0x0000000500047213 */ /* 0x082fe40000000000 */
[-C--:B------:R-:W-:Y:S02]  /*5330*/  LOP3.LUT R6, R6, R5.reuse, RZ, 0x3c, !PT ;  /* 0x0000000506067212 */ /* 0x080fe400078e3cff */
[----:B------:R-:W1:Y:S01]  /*5340*/  I2F.RP R9, R4 ;  /* 0x0000000400097306 */ /* 0x000e620000209400 */
[----:B------:R-:W-:Y:S02]  /*5350*/  LOP3.LUT R0, R0, R5, RZ, 0x3c, !PT ;  /* 0x0000000500007212 */ /* 0x000fe400078e3cff */
[----:B------:R-:W-:-:S02]  /*5360*/  ISETP.GE.AND P0, PT, R6, RZ, PT ;  /* 0x000000ff0600720c */ /* 0x000fc40003f06270 */
        /* <DEDUP_REMOVED lines=50> */
.L_x_4498:
[----:B------:R-:W-:Y:S01]  /*5690*/  UMOV UR6, URZ ;  /* 0x000000ff00067c82 */ /* 0x000fe20008000000 */
[----:B------:R-:W-:Y:S01]  /*56a0*/  IMAD.SHL.U32 R0, R28, 0x40, RZ ;  /* 0x000000401c007824 */ /* 0x000fe200078e00ff */
[----:B------:R-:W-:-:S05]  /*56b0*/  IADD3 R5, P0, PT, RZ, -UR6, RZ ;  /* 0x80000006ff057c10 */ /* 0x000fca000ff1e0ff */
[----:B------:R-:W-:-:S05]  /*56c0*/  IMAD.X R0, RZ, RZ, ~R0, P0 ;  /* 0x000000ffff007224 */ /* 0x000fca00000e0e00 */
[----:B------:R-:W-:-:S04]  /*56d0*/  SHF.R.S64 R5, R5, 0x1f, R0 ;  /* 0x0000001f05057819 */ /* 0x000fc80000001000 */
[----:B------:R-:W-:-:S04]  /*56e0*/  IADD3 R160, P0, PT, R5, R160, RZ ;  /* 0x000000a005a07210 */ /* 0x000fc80007f1e0ff */
[----:B------:R-:W-:-:S09]  /*56f0*/  LEA.HI.X.SX32 R161, R0, R161, 0x1, P0 ;  /* 0x000000a100a17211 */ /* 0x000fd200000f0eff */
.L_x_4499:
[----:B------:R-:W1:Y:S01]  /*5700*/  LDCU UR6, c[0x0][0x440] ;  /* 0x00008800ff0677ac */ /* 0x000e620008000800 */
[C---:B------:R-:W-:Y:S01]  /*5710*/  IMAD.SHL.U32 R4, R28.reuse, 0x20, RZ ;  /* 0x000000201c047824 */ /* 0x040fe200078e00ff */
[C---:B------:R-:W-:Y:S02]  /*5720*/  LEA R6, P2, R28.reuse, R160, 0x5 ;  /* 0x000000a01c067211 */ /* 0x040fe400078428ff */
[--C-:B------:R-:W-:Y:S02]  /*5730*/  SHF.L.U64.HI R0, R28, 0x5, R29.reuse ;  /* 0x000000051c007819 */ /* 0x100fe4000001021d */
[----:B------:R-:W-:Y:S02]  /*5740*/  IADD3 R8, P3, PT, R4, R6, RZ ;  /* 0x0000000604087210 */ /* 0x000fe40007f7e0ff */
[----:B------:R-:W-:Y:S02]  /*5750*/  LEA.HI.X R7, R28, R161, R29, 0x5, P2 ;  /* 0x000000a11c077211 */ /* 0x000fe400010f2c1d */
[----:B------:R-:W-:-:S03]  /*5760*/  IADD3 R10, P2, PT, R8, R4, RZ ;  /* 0x00000004080a7210 */ /* 0x000fc60007f5e0ff */
[----:B------:R-:W-:-:S04]  /*5770*/  IMAD.X R9, R0, 0x1, R7, P3 ;  /* 0x0000000100097824 */ /* 0x000fc800018e0607 */
[----:B------:R-:W-:Y:S01]  /*5780*/  IMAD.X R11, R9, 0x1, R0, P2 ;  /* 0x00000001090b7824 */ /* 0x000fe200010e0600 */
[----:B-1----:R-:W-:Y:S01]  /*5790*/  ISETP.GE.AND P1, PT, R166, UR6, PT ;  /* 0x00000006a6007c0c */ /* 0x002fe2000bf26270 */
[----:B------:R-:W1:Y:S01]  /*57a0*/  S2R R0, SR_TID.X ;  /* 0x0000000000007919 */ /* 0x000e620000002100 */
[----:B------:R-:W-:-:S11]  /*57b0*/  ISETP.GE.AND P0, PT, R157, UR6, PT ;  /* 0x000000069d007c0c */ /* 0x000fd6000bf06270 */
[----:B------:R-:W-:Y:S01]  /*57c0*/  @!PT LDS RZ, [RZ] ;  /* 0x00000000fffff984 */ /* 0x000fe20000000800 */
[----:B------:R-:W-:Y:S01]  /*57d0*/  @!PT LDS RZ, [RZ] ;  /* 0x00000000fffff984 */ /* 0x000fe20000000800 */
[----:B------:R-:W-:Y:S01]  /*57e0*/  @!PT LDS RZ, [RZ] ;  /* 0x00000000fffff984 */ /* 0x000fe20000000800 */
[----:B------:R-:W-:Y:S02]  /*57f0*/  @!P1 LDGSTS.E.BYPASS.LTC128B.128 [R165+0x8000], desc[UR16][R160.64] ;  /* 0x08000000a0a59fae */ /* 0x000fe4000b981a10 */
[----:B------:R-:W-:Y:S02]  /*5800*/  @!P0 IMAD.MOV.U32 R4, RZ, RZ, R6 ;  /* 0x000000ffff048224 */ /* 0x000fe400078e0006 */
[----:B------:R-:W-:Y:S01]  /*5810*/  @P1 STS.128 [R165+0x8000], RZ ;  /* 0x008000ffa5001388 */ /* 0x000fe20000000c00 */
[----:B------:R-:W-:-:S03]  /*5820*/  @!P0 IMAD.MOV.U32 R5, RZ, RZ, R7 ;  /* 0x000000ffff058224 */ /* 0x000fc600078e0007 */
        /* <DEDUP_REMOVED lines=9> */
[----:B------:R-:W-:Y:S01]  /*58c0*/  @P1 STS.128 [R165+0x8800], RZ ;  /* 0x008800ffa5001388 */ /* 0x000fe20000000c00 */
[----:B-1----:R-:W-:-:S03]  /*58d0*/  IMAD.SHL.U32 R0, R0, 0x2, RZ ;  /* 0x0000000200007824 */ /* 0x002fc600078e00ff */
[----:B------:R-:W-:Y:S01]  /*58e0*/  @!PT LDS RZ, [RZ] ;  /* 0x00000000fffff984 */ /* 0x000fe20000000800 */
[----:B------:R-:W-:Y:S01]  /*58f0*/  @!PT LDS RZ, [RZ] ;  /* 0x00000000fffff984 */ /* 0x000fe20000000800 */
[----:B------:R-:W-:Y:S01]  /*5900*/  @!PT LDS RZ, [RZ] ;  /* 0x00000000fffff984 */ /* 0x000fe20000000800 */
[----:B------:R1:W-:Y:S02]  /*5910*/  @!P0 LDGSTS.E.BYPASS.LTC128B.128 [R165+0xa800], desc[UR16][R4.64+0x80] ;  /* 0x0a80008004a58fae */ /* 0x0003e4000b981a10 */
[----:B------:R-:W-:Y:S02]  /*5920*/  LOP3.LUT R0, R0, 0x6, RZ, 0xc0, !PT ;  /* 0x0000000600007812 */ /* 0x000fe400078ec0ff */
        /* <DEDUP_REMOVED lines=23> */
[----:B-1----:R-:W2:Y:S04]  /*5aa0*/  LDSM.16.M88.4 R4, [R154+UR5+0x4800] ;  /* 0x004800059a04783b */ /* 0x002ea80008000200 */
[----:B------:R-:W1:Y:S04]  /*5ab0*/  LDSM.16.M88.4 R112, [R154+UR5+0x5000] ;  /* 0x005000059a70783b */ /* 0x000e680008000200 */
[----:B------:R-:W4:Y:S04]  /*5ac0*/  LDSM.16.M88.4 R20, [R154+UR5+0x5800] ;  /* 0x005800059a14783b */ /* 0x000f280008000200 */
[----:B------:R-:W-:Y:S04]  /*5ad0*/  LDSM.16.M88.4 R24, [R153] ;  /* 0x000000009918783b */ /* 0x000fe80000000200 */
[----:B------:R-:W5:Y:S04]  /*5ae0*/  LDSM.16.M88.4 R128, [R149+0x4000] ;  /* 0x004000009580783b */ /* 0x000f680000000200 */
[----:B------:R-:W5:Y:S04]  /*5af0*/  LDSM.16.M88.4 R124, [R149+0x4800] ;  /* 0x00480000957c783b */ /* 0x000f680000000200 */
[----:B------:R-:W5:Y:S04]  /*5b00*/  LDSM.16.M88.4 R120, [R149+0x5000] ;  /* 0x005000009578783b */ /* 0x000f680000000200 */
[----:B------:R-:W5:Y:S04]  /*5b10*/  LDSM.16.M88.4 R32, [R149+0x5800] ;  /* 0x005800009520783b */ /* 0x000f680000000200 */
[----:B------:R-:W-:Y:S01]  /*5b20*/  LDSM.16.M88.4 R28, [R152] ;  /* 0x00000000981c783b */ /* 0x000fe20000000200 */
[C---:B---3--:R-:W-:Y:S03]  /*5b30*/  HMMA.16816.F32 R16, R104.reuse, R12, RZ ;  /* 0x0000000c6810723c */ /* 0x048fe600000018ff */
[----:B------:R-:W0:Y:S05]  /*5b40*/  LDGDEPBAR ;  /* 0x00000000000079af */ /* 0x000e2a0000000000 */
[C---:B--2---:R-:W-:Y:S08]  /*5b50*/  HMMA.16816.F32 R8, R104.reuse, R4, RZ ;  /* 0x000000046808723c */ /* 0x044ff000000018ff */
[C---:B-1----:R-:W-:Y:S08]  /*5b60*/  HMMA.16816.F32 R116, R104.reuse, R112, RZ ;  /* 0x000000706874723c */ /* 0x042ff000000018ff */
[C---:B------:R-:W-:Y:S08]  /*5b70*/  HMMA.16816.F32 R12, R104.reuse, R14, RZ ;  /* 0x0000000e680c723c */ /* 0x040ff000000018ff */
[C---:B------:R-:W-:Y:S08]  /*5b80*/  HMMA.16816.F32 R4, R104.reuse, R6, RZ ;  /* 0x000000066804723c */ /* 0x040ff000000018ff */
[C---:B------:R-:W-:Y:S08]  /*5b90*/  HMMA.16816.F32 R112, R104.reuse, R114, RZ ;  /* 0x000000726870723c */ /* 0x040ff000000018ff */
[C---:B----4-:R-:W-:Y:S08]  /*5ba0*/  HMMA.16816.F32 R108, R104.reuse, R20, RZ ;  /* 0x00000014686c723c */ /* 0x050ff000000018ff */
[----:B------:R-:W-:Y:S01]  /*5bb0*/  HMMA.16816.F32 R104, R104, R22, RZ ;  /* 0x000000166868723c */ /* 0x000fe200000018ff */
[----:B------:R-:W1:Y:S07]  /*5bc0*/  LDSM.16.M88.4 R20, [R148+0x4000] ;  /* 0x004000009414783b */ /* 0x000e6e0000000200 */
[C---:B-----5:R-:W-:Y:S08]  /*5bd0*/  HMMA.16816.F32 R16, R24.reuse, R128, R16 ;  /* 0x000000801810723c */ /* 0x060ff00000001810 */
[C---:B------:R-:W-:Y:S01]  /*5be0*/  HMMA.16816.F32 R12, R24.reuse, R130, R12 ;  /* 0x00000082180c723c */ /* 0x040fe2000000180c */
[----:B------:R-:W-:Y:S07]  /*5bf0*/  LDSM.16.M88.4 R128, [R151] ;  /* 0x000000009780783b */ /* 0x000fee0000000200 */
[C---:B------:R-:W-:Y:S08]  /*5c00*/  HMMA.16816.F32 R8, R24.reuse, R124, R8 ;  /* 0x0000007c1808723c */ /* 0x040ff00000001808 */
[C---:B------:R-:W-:Y:S01]  /*5c10*/  HMMA.16816.F32 R4, R24.reuse, R126, R4 ;  /* 0x0000007e1804723c */ /* 0x040fe20000001804 */
[----:B------:R-:W2:Y:S07]  /*5c20*/  LDSM.16.M88.4 R124, [R148+0x4800] ;  /* 0x00480000947c783b */ /* 0x000eae0000000200 */
[C---:B------:R-:W-:Y:S08]  /*5c30*/  HMMA.16816.F32 R116, R24.reuse, R120, R116 ;  /* 0x000000781874723c */ /* 0x040ff00000001874 */
        /* <DEDUP_REMOVED lines=17> */
[----:B------:R-:W-:Y:S04]  /*5d50*/  LDSM.16.M88.4 R32, [R155+0x2000] ;  /* 0x002000009b20783b */ /* 0x000fe80000000200 */
[----:B------:R-:W4:Y:S03]  /*5d60*/  LDSM.16.M88.4 R28, [R154+UR5+0x6000] ;  /* 0x006000059a1c783b */ /* 0x000f260008000200 */
[C---:B-----5:R-:W-:Y:S08]  /*5d70*/  HMMA.16816.F32 R16, R128.reuse, R24, R16 ;  /* 0x000000188010723c */ /* 0x060ff00000001810 */
[C---:B------:R-:W-:Y:S01]  /*5d80*/  HMMA.16816.F32 R12, R128.reuse, R26, R12 ;  /* 0x0000001a800c723c */ /* 0x040fe2000000180c */
[----:B------:R-:W5:Y:S07]  /*5d90*/  LDSM.16.M88.4 R24, [R154+UR5+0x6800] ;  /* 0x006800059a18783b */ /* 0x000f6e0008000200 */
[C---:B-1----:R-:W-:Y:S08]  /*5da0*/  HMMA.16816.F32 R8, R128.reuse, R20, R8 ;  /* 0x000000148008723c */ /* 0x042ff00000001808 */
[C---:B------:R-:W-:Y:S01]  /*5db0*/  HMMA.16816.F32 R4, R128.reuse, R22, R4 ;  /* 0x000000168004723c */ /* 0x040fe20000001804 */
[----:B------:R-:W1:Y:S07]  /*5dc0*/  LDSM.16.M88.4 R20, [R154+UR5+0x7000] ;  /* 0x007000059a14783b */ /* 0x000e6e0008000200 */
[C---:B--2---:R-:W-:Y:S08]  /*5dd0*/  HMMA.16816.F32 R116, R128.reuse, R124, R116 ;  /* 0x0000007c8074723c */ /* 0x044ff00000001874 */
[C---:B------:R-:W-:Y:S01]  /*5de0*/  HMMA.16816.F32 R112, R128.reuse, R126, R112 ;  /* 0x0000007e8070723c */ /* 0x040fe20000001870 */
[----:B------:R-:W-:Y:S07]  /*5df0*/  LDSM.16.M88.4 R124, [R149+0x6800] ;  /* 0x00680000957c783b */ /* 0x000fee0000000200 */
[C---:B---3--:R-:W-:Y:S08]  /*5e00*/  HMMA.16816.F32 R108, R128.reuse, R120, R108 ;  /* 0x00000078806c723c */ /* 0x048ff0000000186c */
[----:B------:R-:W-:Y:S01]  /*5e10*/  HMMA.16816.F32 R104, R128, R122, R104 ;  /* 0x0000007a8068723c */ /* 0x000fe20000001868 */
[----:B------:R-:W2:Y:S07]  /*5e20*/  LDSM.16.M88.4 R120, [R154+UR5+0x7800] ;  /* 0x007800059a78783b */ /* 0x000eae0008000200 */
[C---:B----4-:R-:W-:Y:S08]  /*5e30*/  HMMA.16816.F32 R16, R32.reuse, R28, R16 ;  /* 0x0000001c2010723c */ /* 0x050ff00000001810 */
[C---:B------:R-:W-:Y:S01]  /*5e40*/  HMMA.16816.F32 R12, R32.reuse, R30, R12 ;  /* 0x0000001e200c723c */ /* 0x040fe2000000180c */
[----:B------:R-:W3:Y:S07]  /*5e50*/  LDSM.16.M88.4 R28, [R153+0x2000] ;  /* 0x00200000991c783b */ /* 0x000eee0000000200 */
[C---:B-----5:R-:W-:Y:S08]  /*5e60*/  HMMA.16816.F32 R8, R32.reuse, R24, R8 ;  /* 0x000000182008723c */ /* 0x060ff00000001808 */
[C---:B------:R-:W-:Y:S01]  /*5e70*/  HMMA.16816.F32 R4, R32.reuse, R26, R4 ;  /* 0x0000001a2004723c */ /* 0x040fe20000001804 */
[----:B------:R-:W4:Y:S07]  /*5e80*/  LDSM.16.M88.4 R24, [R149+0x6000] ;  /* 0x006000009518783b */ /* 0x000f2e0000000200 */
[C---:B-1----:R-:W-:Y:S08]  /*5e90*/  HMMA.16816.F32 R116, R32.reuse, R20, R116 ;  /* 0x000000142074723c */ /* 0x042ff00000001874 */
[C---:B------:R-:W-:Y:S01]  /*5ea0*/  HMMA.16816.F32 R112, R32.reuse, R22, R112 ;  /* 0x000000162070723c */ /* 0x040fe20000001870 */
[----:B------:R-:W1:Y:S07]  /*5eb0*/  LDSM.16.M88.4 R20, [R149+0x7000] ;  /* 0x007000009514783b */ /* 0x000e6e0000000200 */
[C---:B--2---:R-:W-:Y:S08]  /*5ec0*/  HMMA.16816.F32 R108, R32.reuse, R120, R108 ;  /* 0x00000078206c723c */ /* 0x044ff0000000186c */
[----:B------:R-:W-:Y:S01]  /*5ed0*/  HMMA.16816.F32 R104, R32, R122, R104 ;  /* 0x0000007a2068723c */ /* 0x000fe20000001868 */
[----:B------:R-:W2:Y:S04]  /*5ee0*/  LDSM.16.M88.4 R120, [R149+0x7800] ;  /* 0x007800009578783b */ /* 0x000ea80000000200 */
[----:B------:R-:W-:Y:S03]  /*5ef0*/  LDSM.16.M88.4 R32, [R152+0x2000] ;  /* 0x002000009820783b */ /* 0x000fe60000000200 */
[C---:B---3--:R-:W-:Y:S08]  /*5f00*/  HMMA.16816.F32 R8, R28.reuse, R124, R8 ;  /* 0x0000007c1c08723c */ /* 0x048ff00000001808 */
[C---:B----4-:R-:W-:Y:S08]  /*5f10*/  HMMA.16816.F32 R16, R28.reuse, R24, R16 ;  /* 0x000000181c10723c */ /* 0x050ff00000001810 */
[C---:B------:R-:W-:Y:S01]  /*5f20*/  HMMA.16816.F32 R12, R28.reuse, R26, R12 ;  /* 0x0000001a1c0c723c */ /* 0x040fe2000000180c */
[----:B------:R-:W3:Y:S07]  /*5f30*/  LDSM.16.M88.4 R24, [R148+0x6000] ;  /* 0x006000009418783b */ /* 0x000eee0000000200 */
[C---:B-1----:R-:W-:Y:S08]  /*5f40*/  HMMA.16816.F32 R116, R28.reuse, R20, R116 ;  /* 0x000000141c74723c */ /* 0x042ff00000001874 */
[C---:B------:R-:W-:Y:S01]  /*5f50*/  HMMA.16816.F32 R112, R28.reuse, R22, R112 ;  /* 0x000000161c70723c */ /* 0x040fe20000001870 */
[----:B------:R-:W1:Y:S07]  /*5f60*/  LDSM.16.M88.4 R20, [R148+0x7000] ;  /* 0x007000009414783b */ /* 0x000e6e0000000200 */
[C---:B------:R-:W-:Y:S01]  /*5f70*/  HMMA.16816.F32 R4, R28.reuse, R126, R4 ;  /* 0x0000007e1c04723c */ /* 0x040fe20000001804 */
[----:B------:R-:W4:Y:S07]  /*5f80*/  LDSM.16.M88.4 R124, [R148+0x6800] ;  /* 0x00680000947c783b */ /* 0x000f2e0000000200 */
[C---:B--2---:R-:W-:Y:S08]  /*5f90*/  HMMA.16816.F32 R108, R28.reuse, R120, R108 ;  /* 0x000000781c6c723c */ /* 0x044ff0000000186c */
[----:B------:R-:W-:Y:S01]  /*5fa0*/  HMMA.16816.F32 R104, R28, R122, R104 ;  /* 0x0000007a1c68723c */ /* 0x000fe20000001868 */
[----:B------:R-:W-:Y:S04]  /*5fb0*/  LDSM.16.M88.4 R28, [R151+0x2000] ;  /* 0x00200000971c783b */ /* 0x000fe80000000200 */
[----:B------:R-:W2:Y:S03]  /*5fc0*/  LDSM.16.M88.4 R120, [R148+0x7800] ;  /* 0x007800009478783b */ /* 0x000ea60000000200 */
[C---:B---3--:R-:W-:Y:S08]  /*5fd0*/  HMMA.16816.F32 R16, R32.reuse, R24, R16 ;  /* 0x000000182010723c */ /* 0x048ff00000001810 */
[C---:B------:R-:W-:Y:S01]  /*5fe0*/  HMMA.16816.F32 R12, R32.reuse, R26, R12 ;  /* 0x0000001a200c723c */ /* 0x040fe2000000180c */
[----:B------:R-:W3:Y:S07]  /*5ff0*/  LDSM.16.M88.4 R24, [R147+0x6000] ;  /* 0x006000009318783b */ /* 0x000eee0000000200 */
[C---:B-1----:R-:W-:Y:S08]  /*6000*/  HMMA.16816.F32 R116, R32.reuse, R20, R116 ;  /* 0x000000142074723c */ /* 0x042ff00000001874 */
[C---:B------:R-:W-:Y:S01]  /*6010*/  HMMA.16816.F32 R112, R32.reuse, R22, R112 ;  /* 0x000000162070723c */ /* 0x040fe20000001870 */
[----:B------:R-:W1:Y:S07]  /*6020*/  LDSM.16.M88.4 R20, [R147+0x6800] ;  /* 0x006800009314783b */ /* 0x000e6e0000000200 */
[C---:B----4-:R-:W-:Y:S08]  /*6030*/  HMMA.16816.F32 R8, R32.reuse, R124, R8 ;  /* 0x0000007c2008723c */ /* 0x050ff00000001808 */
[C---:B------:R-:W-:Y:S08]  /*6040*/  HMMA.16816.F32 R4, R32.reuse, R126, R4 ;  /* 0x0000007e2004723c */ /* 0x040ff00000001804 */
[----:B--2---:R-:W-:Y:S01]  /*6050*/  HMMA.16816.F32 R108, R32, R120, R108 ;  /* 0x00000078206c723c */ /* 0x004fe2000000186c */
[----:B------:R-:W-:-:S04]  /*6060*/  IMAD R120, R101, 0x40, R0 ;  /* 0x0000004065787824 */ /* 0x000fc800078e0200 */
[C---:B------:R-:W-:Y:S02]  /*6070*/  VIADD R121, R120.reuse, 0xffffff80 ;  /* 0xffffff8078797836 */ /* 0x040fe40000000000 */
[C---:B------:R-:W-:Y:S01]  /*6080*/  VIADD R125, R120.reuse, 0xffffff89 ;  /* 0xffffff89787d7836 */ /* 0x040fe20000000000 */
[----:B---3--:R-:W-:Y:S02]  /*6090*/  HMMA.16816.F32 R16, R28, R24, R16 ;  /* 0x000000181c10723c */ /* 0x008fe40000001810 */
[C---:B------:R-:W-:Y:S02]  /*60a0*/  ISETP.GE.AND P4, PT, R121.reuse, R132, PT ;  /* 0x000000847900720c */ /* 0x040fe40003f86270 */
[----:B------:R-:W-:Y:S01]  /*60b0*/  ISETP.GE.AND P3, PT, R121, R2, PT ;  /* 0x000000027900720c */ /* 0x000fe20003f66270 */
[----:B------:R-:W-:-:S03]  /*60c0*/  VIADD R121, R120, 0xffffff88 ;  /* 0xffffff8878797836 */ /* 0x000fc60000000000 */
[----:B------:R-:W-:Y:S01]  /*60d0*/  HMMA.16816.F32 R12, R28, R26, R12 ;  /* 0x0000001a1c0c723c */ /* 0x000fe2000000180c */
[----:B------:R-:W2:Y:S01]  /*60e0*/  LDSM.16.M88.4 R24, [R147+0x7000] ;  /* 0x007000009318783b */ /* 0x000ea20000000200 */
[----:B------:R-:W-:-:S06]  /*60f0*/  ISETP.GE.AND P5, PT, R121, R132, PT ;  /* 0x000000847900720c */ /* 0x000fcc0003fa6270 */
[C---:B-1----:R-:W-:Y:S01]  /*6100*/  HMMA.16816.F32 R8, R28.reuse, R20, R8 ;  /* 0x000000141c08723c */ /* 0x042fe20000001808 */
[----:B------:R-:W-:Y:S02]  /*6110*/  VIADD R21, R120, 0xffffff81 ;  /* 0xffffff8178157836 */ /* 0x000fe40000000000 */
[----:B------:R-:W-:Y:S02]  /*6120*/  FSEL R0, R18, -INF , !P3 ;  /* 0xff80000012007808 */ /* 0x000fe40005800000 */
[-C--:B------:R-:W-:Y:S02]  /*6130*/  ISETP.GE.AND P3, PT, R125, R132.reuse, PT ;  /* 0x000000847d00720c */ /* 0x080fe40003f66270 */
[C---:B------:R-:W-:Y:S01]  /*6140*/  ISETP.GE.AND P2, PT, R21.reuse, R132, PT ;  /* 0x000000841500720c */ /* 0x040fe20003f46270 */
[----:B------:R-:W-:Y:S01]  /*6150*/  HMMA.16816.F32 R4, R28, R22, R4 ;  /* 0x000000161c04723c */ /* 0x000fe20000001804 */
[----:B------:R-:W-:Y:S02]  /*6160*/  ISETP.GE.AND P6, PT, R21, R2, PT ;  /* 0x000000021500720c */ /* 0x000fe40003fc6270 */
[----:B------:R-:W-:-:S02]  /*6170*/  FSEL R21, R16, -INF , !P4 ;  /* 0xff80000010157808 */ /* 0x000fc40006000000 */
[----:B------:R-:W-:Y:S02]  /*6180*/  FSEL R23, R17, -INF , !P2 ;  /* 0xff80000011177808 */ /* 0x000fe40005000000 */
[----:B------:R-:W-:Y:S01]  /*6190*/  FSEL R20, R19, -INF , !P6 ;  /* 0xff80000013147808 */ /* 0x000fe20007000000 */
[----:B------:R-:W-:Y:S01]  /*61a0*/  HMMA.16816.F32 R104, R32, R122, R104 ;  /* 0x0000007a2068723c */ /* 0x000fe20000001868 */
[----:B------:R-:W1:Y:S01]  /*61b0*/  LDSM.16.M88.4 R16, [R147+0x7800] ;  /* 0x007800009310783b */ /* 0x000e620000000200 */
[-C--:B------:R-:W-:Y:S01]  /*61c0*/  ISETP.GE.AND P4, PT, R121, R2.reuse, PT ;  /* 0x000000027900720c */ /* 0x080fe20003f86270 */
[C---:B------:R-:W-:Y:S01]  /*61d0*/  VIADD R121, R120.reuse, 0xffffff90 ;  /* 0xffffff9078797836 */ /* 0x040fe20000000000 */
[----:B------:R-:W-:Y:S01]  /*61e0*/  ISETP.GE.AND P2, PT, R125, R2, PT ;  /* 0x000000027d00720c */ /* 0x000fe20003f46270 */
[----:B------:R-:W-:Y:S01]  /*61f0*/  VIADD R125, R120, 0xffffff91 ;  /* 0xffffff91787d7836 */ /* 0x000fe20000000000 */
[----:B------:R-:W-:Y:S01]  /*6200*/  FSEL R135, R12, -INF , !P5 ;  /* 0xff8000000c877808 */ /* 0x000fe20006800000 */
[----:B------:R-:W-:-:S04]  /*6210*/  DEPBAR.LE SB0, 0x0 ;  /* 0x000080000000791a */ /* 0x000fc80000000000 */
[----:B------:R-:W-:Y:S02]  /*6220*/  FSEL R14, R14, -INF , !P4 ;  /* 0xff8000000e0e7808 */ /* 0x000fe40006000000 */
[----:B------:R-:W-:Y:S01]  /*6230*/  FSEL R12, R15, -INF , !P2 ;  /* 0xff8000000f0c7808 */ /* 0x000fe20005000000 */
[C---:B------:R-:W-:Y:S01]  /*6240*/  VIADD R15, R120.reuse, 0xffffff99 ;  /* 0xffffff99780f7836 */ /* 0x040fe20000000000 */
[----:B------:R-:W-:Y:S01]  /*6250*/  BAR.SYNC.DEFER_BLOCKING 0x0 ;  /* 0x0000000000007b1d */ /* 0x000fe20000010000 */
[----:B------:R-:W-:Y:S01]  /*6260*/  ISETP.GE.AND P5, PT, R121, R2, PT ;  /* 0x000000027900720c */ /* 0x000fe20003fa6270 */
[----:B--2---:R-:W-:Y:S01]  /*6270*/  HMMA.16816.F32 R116, R28, R24, R116 ;  /* 0x000000181c74723c */ /* 0x004fe20000001874 */
[----:B------:R-:W-:Y:S01]  /*6280*/  VIADD R25, R120, 0xffffff98 ;  /* 0xffffff9878197836 */ /* 0x000fe20000000000 */
[----:B------:R-:W-:Y:S02]  /*6290*/  ISETP.GE.AND P4, PT, R125, R132, PT ;  /* 0x000000847d00720c */ /* 0x000fe40003f86270 */
[----:B------:R-:W-:-:S02]  /*62a0*/  FSEL R126, R10, -INF , !P5 ;  /* 0xff8000000a7e7808 */ /* 0x000fc40006800000 */
[----:B------:R-:W-:Y:S01]  /*62b0*/  FSEL R131, R9, -INF , !P4 ;  /* 0xff80000009837808 */ /* 0x000fe20006000000 */
[----:B------:R-:W-:Y:S01]  /*62c0*/  VIADD R9, R120, 0xffffffa0 ;  /* 0xffffffa078097836 */ /* 0x000fe20000000000 */
[----:B------:R-:W-:Y:S01]  /*62d0*/  HMMA.16816.F32 R112, R28, R26, R112 ;  /* 0x0000001a1c70723c */ /* 0x000fe20000001870 */
[-C--:B------:R-:W-:Y:S02]  /*62e0*/  ISETP.GE.AND P2, PT, R25, R132.reuse, PT ;  /* 0x000000841900720c */ /* 0x080fe40003f46270 */
[-C--:B------:R-:W-:Y:S02]  /*62f0*/  ISETP.GE.AND P5, PT, R15, R132.reuse, PT ;  /* 0x000000840f00720c */ /* 0x080fe40003fa6270 */
[----:B------:R-:W-:Y:S02]  /*6300*/  FSEL R13, R13, -INF , !P3 ;  /* 0xff8000000d0d7808 */ /* 0x000fe40005800000 */
[----:B------:R-:W-:Y:S02]  /*6310*/  ISETP.GE.AND P6, PT, R121, R132, PT ;  /* 0x000000847900720c */ /* 0x000fe40003fc6270 */
[----:B------:R-:W-:-:S02]  /*6320*/  ISETP.GE.AND P3, PT, R125, R2, PT ;  /* 0x000000027d00720c */ /* 0x000fc40003f66270 */
[----:B------:R-:W-:Y:S02]  /*6330*/  FSEL R133, R4, -INF , !P2 ;  /* 0xff80000004857808 */ /* 0x000fe40005000000 */
[----:B------:R-:W-:Y:S01]  /*6340*/  FSEL R129, R5, -INF , !P5 ;  /* 0xff80000005817808 */ /* 0x000fe20006800000 */
[----:B------:R-:W-:Y:S01]  /*6350*/  VIADD R5, R120, 0xffffffa9 ;  /* 0xffffffa978057836 */ /* 0x000fe20000000000 */
[-C--:B------:R-:W-:Y:S01]  /*6360*/  ISETP.GE.AND P4, PT, R15, R2.reuse, PT ;  /* 0x000000020f00720c */ /* 0x080fe20003f86270 */
[C---:B-1----:R-:W-:Y:S01]  /*6370*/  HMMA.16816.F32 R108, R28.reuse, R16, R108 ;  /* 0x000000101c6c723c */ /* 0x042fe2000000186c */
[-C--:B------:R-:W-:Y:S02]  /*6380*/  ISETP.GE.AND P2, PT, R9, R2.reuse, PT ;  /* 0x000000020900720c */ /* 0x080fe40003f46270 */
[----:B------:R-:W-:Y:S02]  /*6390*/  FSEL R127, R8, -INF , !P6 ;  /* 0xff800000087f7808 */ /* 0x000fe40007000000 */
[----:B------:R-:W-:Y:S01]  /*63a0*/  FSEL R128, R11, -INF , !P3 ;  /* 0xff8000000b807808 */ /* 0x000fe20005800000 */
[C---:B------:R-:W-:Y:S01]  /*63b0*/  VIADD R11, R120.reuse, 0xffffffa1 ;  /* 0xffffffa1780b7836 */ /* 0x040fe20000000000 */
[----:B------:R-:W-:Y:S01]  /*63c0*/  ISETP.GE.AND P6, PT, R25, R2, PT ;  /* 0x000000021900720c */ /* 0x000fe20003fc6270 */
[----:B------:R-:W-:Y:S01]  /*63d0*/  HMMA.16816.F32 R16, R28, R18, R104 ;  /* 0x000000121c10723c */ /* 0x000fe20000001868 */
[----:B------:R-:W-:Y:S01]  /*63e0*/  FSEL R122, R7, -INF , !P4 ;  /* 0xff800000077a7808 */ /* 0x000fe20006000000 */
[----:B------:R-:W-:Y:S01]  /*63f0*/  VIADD R7, R120, 0xffffffb1 ;  /* 0xffffffb178077836 */ /* 0x000fe20000000000 */
[----:B------:R-:W-:-:S02]  /*6400*/  FSEL R118, R118, -INF , !P2 ;  /* 0xff80000076767808 */ /* 0x000fc40005000000 */
[-C--:B------:R-:W-:Y:S02]  /*6410*/  ISETP.GE.AND P2, PT, R5, R132.reuse, PT ;  /* 0x000000840500720c */ /* 0x080fe40003f46270 */
[----:B------:R-:W-:Y:S02]  /*6420*/  FSEL R124, R6, -INF , !P6 ;  /* 0xff800000067c7808 */ /* 0x000fe40007000000 */
[-C--:B------:R-:W-:Y:S01]  /*6430*/  ISETP.GE.AND P3, PT, R9, R132.reuse, PT ;  /* 0x000000840900720c */ /* 0x080fe20003f66270 */
[----:B------:R-:W-:Y:S01]  /*6440*/  VIADD R9, R120, 0xffffffa8 ;  /* 0xffffffa878097836 */ /* 0x000fe20000000000 */
[----:B------:R-:W-:Y:S02]  /*6450*/  ISETP.GE.AND P6, PT, R11, R132, PT ;  /* 0x000000840b00720c */ /* 0x000fe40003fc6270 */
[----:B------:R-:W-:Y:S02]  /*6460*/  FSEL R125, R113, -INF , !P2 ;  /* 0xff800000717d7808 */ /* 0x000fe40005000000 */
[----:B------:R-:W-:-:S02]  /*6470*/  ISETP.GE.AND P2, PT, R7, R2, PT ;  /* 0x000000020700720c */ /* 0x000fc40003f46270 */
[----:B------:R-:W-:Y:S02]  /*6480*/  FSEL R123, R117, -INF , !P6 ;  /* 0xff800000757b7808 */ /* 0x000fe40007000000 */
[-C--:B------:R-:W-:Y:S02]  /*6490*/  ISETP.GE.AND P5, PT, R11, R2.reuse, PT ;  /* 0x000000020b00720c */ /* 0x080fe40003fa6270 */
[----:B------:R-:W-:Y:S02]  /*64a0*/  FSEL R121, R116, -INF , !P3 ;  /* 0xff80000074797808 */ /* 0x000fe40005800000 */
[----:B------:R-:W-:Y:S01]  /*64b0*/  ISETP.GE.AND P6, PT, R5, R2, PT ;  /* 0x000000020500720c */ /* 0x000fe20003fc6270 */
[----:B------:R-:W-:Y:S01]  /*64c0*/  VIADD R5, R120, 0xffffffb0 ;  /* 0xffffffb078057836 */ /* 0x000fe20000000000 */
[----:B------:R-:W-:Y:S02]  /*64d0*/  FSEL R26, R111, -INF , !P2 ;  /* 0xff8000006f1a7808 */ /* 0x000fe40005000000 */
[----:B------:R-:W-:-:S02]  /*64e0*/  ISETP.GE.AND P4, PT, R9, R132, PT ;  /* 0x000000840900720c */ /* 0x000fc40003f86270 */
[----:B------:R-:W-:Y:S02]  /*64f0*/  ISETP.GE.AND P3, PT, R9, R2, PT ;  /* 0x000000020900720c */ /* 0x000fe40003f66270 */
[----:B------:R-:W-:Y:S02]  /*6500*/  ISETP.GE.U32.AND P2, PT, R101, 0x3, PT ;  /* 0x000000036500780c */ /* 0x000fe40003f46070 */
[----:B------:R-:W-:Y:S02]  /*6510*/  FSEL R116, R119, -INF , !P5 ;  /* 0xff80000077747808 */ /* 0x000fe40006800000 */
[----:B------:R-:W-:Y:S02]  /*6520*/  FSEL R119, R112, -INF , !P4 ;  /* 0xff80000070777808 */ /* 0x000fe40006000000 */
[----:B------:R-:W-:Y:S02]  /*6530*/  FSEL R114, R114, -INF , !P3 ;  /* 0xff80000072727808 */ /* 0x000fe40005800000 */
[----:B------:R-:W-:-:S02]  /*6540*/  ISETP.GE.AND P5, PT, R5, R132, PT ;  /* 0x000000840500720c */ /* 0x000fc40003fa6270 */
[----:B------:R-:W-:Y:S01]  /*6550*/  ISETP.GE.AND P4, PT, R5, R2, PT ;  /* 0x000000020500720c */ /* 0x000fe20003f86270 */
[C---:B------:R-:W-:Y:S01]  /*6560*/  VIADD R5, R120.reuse, 0xffffffb9 ;  /* 0xffffffb978057836 */ /* 0x040fe20000000000 */
[----:B------:R-:W-:Y:S01]  /*6570*/  ISETP.GE.AND P3, PT, R7, R132, PT ;  /* 0x000000840700720c */ /* 0x000fe20003f66270 */
[----:B------:R-:W-:Y:S01]  /*6580*/  VIADD R7, R120, 0xffffffb8 ;  /* 0xffffffb878077836 */ /* 0x000fe20000000000 */
[----:B------:R-:W-:Y:S02]  /*6590*/  FSEL R120, R115, -INF , !P6 ;  /* 0xff80000073787808 */ /* 0x000fe40007000000 */
[----:B------:R-:W-:Y:S02]  /*65a0*/  FSEL R107, R108, -INF , !P5 ;  /* 0xff8000006c6b7808 */ /* 0x000fe40006800000 */
[----:B------:R-:W-:Y:S02]  /*65b0*/  FSEL R27, R110, -INF , !P4 ;  /* 0xff8000006e1b7808 */ /* 0x000fe40006000000 */
[----:B------:R-:W-:-:S02]  /*65c0*/  FSEL R109, R109, -INF , !P3 ;  /* 0xff8000006d6d7808 */ /* 0x000fc40005800000 */
[-C--:B------:R-:W-:Y:S02]  /*65d0*/  ISETP.GE.AND P6, PT, R7, R132.reuse, PT ;  /* 0x000000840700720c */ /* 0x080fe40003fc6270 */
[----:B------:R-:W-:Y:S02]  /*65e0*/  ISETP.GE.AND P5, PT, R5, R132, PT ;  /* 0x000000840500720c */ /* 0x000fe40003fa6270 */
[-C--:B------:R-:W-:Y:S02]  /*65f0*/  ISETP.GE.AND P4, PT, R7, R2.reuse, PT ;  /* 0x000000020700720c */ /* 0x080fe40003f86270 */
[----:B------:R-:W-:Y:S02]  /*6600*/  ISETP.GE.AND P3, PT, R5, R2, PT ;  /* 0x000000020500720c */ /* 0x000fe40003f66270 */
[----:B------:R-:W-:Y:S02]  /*6610*/  FSEL R105, R16, -INF , !P6 ;  /* 0xff80000010697808 */ /* 0x000fe40007000000 */
[----:B------:R-:W-:-:S02]  /*6620*/  FSEL R104, R17, -INF , !P5 ;  /* 0xff80000011687808 */ /* 0x000fc40006800000 */
[----:B------:R-:W-:Y:S02]  /*6630*/  FSEL R25, R18, -INF , !P4 ;  /* 0xff80000012197808 */ /* 0x000fe40006000000 */
[----:B------:R-:W-:Y:S01]  /*6640*/  FSEL R24, R19, -INF , !P3 ;  /* 0xff80000013187808 */ /* 0x000fe20005800000 */
[----:B------:R-:W-:Y:S06]  /*6650*/  @!P2 BRA `(.L_x_4500) ;  /* 0x0000000400e4a947 */ /* 0x000fec0003800000 */
        /* <DEDUP_REMOVED lines=11> */
[----:B------:R-:W-:-:S04]  /*6710*/  LOP3.LUT R5, R5, R4, RZ, 0x3c, !PT ;  /* 0x0000000405057212 */ /* 0x000fc800078e3cff */
[----:B------:R-:W-:Y:S02]  /*6720*/  ISETP.GE.AND P4, PT, R5, RZ, PT ;  /* 0x000000ff0500720c */ /* 0x000fe40003f86270 */
[----:B------:R-:W-:Y:S01]  /*6730*/  LOP3.LUT R5, RZ, R4, RZ, 0x33, !PT ;  /* 0x00000004ff057212 */ /* 0x000fe200078e33ff */
        /* <DEDUP_REMOVED lines=22> */
[----:B------:R-:W-:-:S07]  /*68a0*/  ISETP.NE.AND P3, PT, R4, RZ, PT ;  /* 0x000000ff0400720c */ /* 0x000fce0003f65270 */
        /* <DEDUP_REMOVED lines=26> */
.L_x_4501:
[----:B------:R-:W-:Y:S01]  /*6a50*/  UMOV UR6, URZ ;  /* 0x000000ff00067c82 */ /* 0x000fe20008000000 */
[----:B------:R-:W-:Y:S01]  /*6a60*/  IMAD.SHL.U32 R2, R102, 0x40, RZ ;  /* 0x0000004066027824 */ /* 0x000fe200078e00ff */
[----:B------:R-:W-:-:S05]  /*6a70*/  IADD3 R4, P2, PT, RZ, -UR6, RZ ;  /* 0x80000006ff047c10 */ /* 0x000fca000ff5e0ff */
[----:B------:R-:W-:-:S05]  /*6a80*/  IMAD.X R2, RZ, RZ, ~R2, P2 ;  /* 0x000000ffff027224 */ /* 0x000fca00010e0e02 */
[----:B------:R-:W-:-:S04]  /*6a90*/  SHF.R.S64 R5, R4, 0x1f, R2 ;  /* 0x0000001f04057819 */ /* 0x000fc80000001002 */
[----:B------:R-:W-:-:S04]  /*6aa0*/  IADD3 R158, P2, PT, R5, R158, RZ ;  /* 0x0000009e059e7210 */ /* 0x000fc80007f5e0ff */
[----:B------:R-:W-:-:S09]  /*6ab0*/  LEA.HI.X.SX32 R159, R2, R159, 0x1, P2 ;  /* 0x0000009f029f7211 */ /* 0x000fd200010f0eff */
.L_x_4502:
[C---:B------:R-:W-:Y:S01]  /*6ac0*/  IMAD.SHL.U32 R2, R102.reuse, 0x20, RZ ;  /* 0x0000002066027824 */ /* 0x040fe200078e00ff */
[C---:B------:R-:W-:Y:S01]  /*6ad0*/  LEA R8, P2, R102.reuse, R158, 0x5 ;  /* 0x0000009e66087211 */ /* 0x040fe200078428ff */
[----:B------:R-:W-:Y:S01]  /*6ae0*/  @!PT LDS RZ, [RZ] ;  /* 0x00000000fffff984 */ /* 0x000fe20000000800 */
[----:B------:R-:W-:Y:S01]  /*6af0*/  @!PT LDS RZ, [RZ] ;  /* 0x00000000fffff984 */ /* 0x000fe20000000800 */
[----:B------:R-:W-:Y:S01]  /*6b00*/  @!PT LDS RZ, [RZ] ;  /* 0x00000000fffff984 */ /* 0x000fe20000000800 */
[----:B------:R1:W-:Y:S01]  /*6b10*/  @!P1 LDGSTS.E.BYPASS.LTC128B.128 [R165+0x4000], desc[UR16][R158.64] ;  /* 0x040000009ea59fae */ /* 0x0003e2000b981a10 */
[--C-:B------:R-:W-:Y:S02]  /*6b20*/  SHF.L.U64.HI R4, R102, 0x5, R103.reuse ;  /* 0x0000000566047819 */ /* 0x100fe40000010267 */
[-C--:B------:R-:W-:Y:S01]  /*6b30*/  IADD3 R6, P3, PT, R8, R2.reuse, RZ ;  /* 0x0000000208067210 */ /* 0x080fe20007f7e0ff */
[----:B------:R1:W-:Y:S01]  /*6b40*/  @P1 STS.128 [R165+0x4000], RZ ;  /* 0x004000ffa5001388 */ /* 0x0003e20000000c00 */
[----:B------:R-:W-:Y:S02]  /*6b50*/  LEA.HI.X R9, R102, R159, R103, 0x5, P2 ;  /* 0x0000009f66097211 */ /* 0x000fe400010f2c67 */
[----:B------:R-:W-:Y:S01]  /*6b60*/  IADD3 R10, P2, PT, R6, R2, RZ ;  /* 0x00000002060a7210 */ /* 0x000fe20007f5e0ff */
[----:B------:R-:W-:Y:S01]  /*6b70*/  @!PT LDS RZ, [RZ] ;  /* 0x00000000fffff984 */ /* 0x000fe20000000800 */
[----:B------:R-:W-:Y:S01]  /*6b80*/  @!PT LDS RZ, [RZ] ;  /* 0x00000000fffff984 */ /* 0x000fe20000000800 */
[----:B------:R-:W-:Y:S01]  /*6b90*/  @!PT LDS RZ, [RZ] ;  /* 0x00000000fffff984 */ /* 0x000fe20000000800 */
[----:B------:R1:W-:Y:S02]  /*6ba0*/  @!P0 LDGSTS.E.BYPASS.LTC128B.128 [R165+0x6000], desc[UR16][R158.64+0x80] ;  /* 0x060000809ea58fae */ /* 0x0003e4000b981a10 */
[----:B------:R-:W-:-:S02]  /*6bb0*/  IMAD.X R7, R9, 0x1, R4, P3 ;  /* 0x0000000109077824 */ /* 0x000fc400018e0604 */
[----:B------:R1:W-:Y:S02]  /*6bc0*/  @P0 STS.128 [R165+0x6000], RZ ;  /* 0x006000ffa5000388 */ /* 0x0003e40000000c00 */
[----:B------:R-:W-:Y:S02]  /*6bd0*/  IMAD.X R11, R7, 0x1, R4, P2 ;  /* 0x00000001070b7824 */ /* 0x000fe400010e0604 */
[----:B------:R-:W-:Y:S01]  /*6be0*/  @!PT LDS RZ, [RZ] ;  /* 0x00000000fffff984 */ /* 0x000fe20000000800 */
[----:B------:R-:W-:Y:S01]  /*6bf0*/  @!PT LDS RZ, [RZ] ;  /* 0x00000000fffff984 */ /* 0x000fe20000000800 */
[----:B------:R-:W-:Y:S01]  /*6c00*/  @!PT LDS RZ, [RZ] ;  /* 0x00000000fffff984 */ /* 0x000fe20000000800 */
[----:B------:R1:W-:Y:S01]  /*6c10*/  @!P1 LDGSTS.E.BYPASS.LTC128B.128 [R165+0x4800], desc[UR16][R8.64] ;  /* 0x0480000008a59fae */ /* 0x0003e2000b981a10 */
[----:B------:R-:W-:Y:S02]  /*6c20*/  @!P0 IMAD.MOV.U32 R4, RZ, RZ, R6 ;  /* 0x000000ffff048224 */ /* 0x000fe400078e0006 */
[----:B------:R-:W-:Y:S01]  /*6c30*/  @!P0 IMAD.MOV.U32 R5, RZ, RZ, R7 ;  /* 0x000000ffff058224 */ /* 0x000fe200078e0007 */
        /* <DEDUP_REMOVED lines=27> */
.L_x_4500:
[----:B------:R-:W-:Y:S01]  /*6df0*/  FMNMX3.FTZ R2, R100, R21, R23, !PT ;  /* 0x0000001564027276 */ /* 0x000fe20007810017 */
[----:B-1----:R-:W-:Y:S01]  /*6e00*/  LDSM.16.MT88.4 R8, [R150+0x8000] ;  /* 0x008000009608783b */ /* 0x002fe20000004200 */
[----:B------:R-:W-:Y:S02]  /*6e10*/  FMNMX3.FTZ R5, R3, R0, R20, !PT ;  /* 0x0000000003057276 */ /* 0x000fe40007810014 */
[----:B------:R-:W-:Y:S01]  /*6e20*/  FMNMX3.FTZ R2, R2, R135, R13, !PT ;  /* 0x0000008702027276 */ /* 0x000fe2000781000d */
[----:B------:R-:W-:Y:S01]  /*6e30*/  LDSM.16.MT88.4 R16, [R146+0x8000] ;  /* 0x008000009210783b */ /* 0x000fe20000004200 */
        /* <DEDUP_REMOVED lines=13> */
[----:B------:R-:W-:Y:S01]  /*6f10*/  IADD3 R171, PT, PT, R101, -0x3, RZ ;  /* 0xfffffffd65ab7810 */ /* 0x000fe20007ffe0ff */
[----:B------:R-:W1:Y:S04]  /*6f20*/  SHFL.BFLY PT, R2, R7, 0x2, 0x1f ;  /* 0x0c401f0007027f89 */ /* 0x000e6800000e0000 */
[----:B------:R-:W2:Y:S01]  /*6f30*/  SHFL.BFLY PT, R5, R4, 0x2, 0x1f ;  /* 0x0c401f0004057f89 */ /* 0x000ea200000e0000 */
        /* <DEDUP_REMOVED lines=15> */
[----:B------:R-:W-:-:S02]  /*7030*/  FADD.FTZ R4, R3, -R4 ;  /* 0x8000000403047221 */ /* 0x000fc40000010000 */
[--C-:B------:R-:W-:Y:S01]  /*7040*/  FFMA.FTZ R34, R0, UR4, -R103.reuse ;  /* 0x0000000400227c23 */ /* 0x100fe20008010867 */
[--C-:B------:R-:W-:Y:S01]  /*7050*/  FFMA.FTZ R0, R20, UR4, -R103.reuse ;  /* 0x0000000414007c23 */ /* 0x100fe20008010867 */
        /* <DEDUP_REMOVED lines=9> */
[----:B------:R-:W-:Y:S01]  /*70f0*/  LDSM.16.MT88.4 R20, [R144+0xa000] ;  /* 0x00a000009014783b */ /* 0x000fe20000004200 */
[--C-:B------:R-:W-:Y:S01]  /*7100*/  FFMA.FTZ R100, R127, UR4, -R106.reuse ;  /* 0x000000047f647c23 */ /* 0x100fe2000801086a */
[--C-:B------:R-:W-:Y:S01]  /*7110*/  FFMA.FTZ R111, R131, UR4, -R106.reuse ;  /* 0x00000004836f7c23 */ /* 0x100fe2000801086a */
[----:B------:R-:W1:Y:S01]  /*7120*/  MUFU.EX2 R28, R28 ;  /* 0x0000001c001c7308 */ /* 0x000e620000000800 */
[--C-:B------:R-:W-:Y:S01]  /*7130*/  FFMA.FTZ R113, R133, UR4, -R106.reuse ;  /* 0x0000000485717c23 */ /* 0x100fe2000801086a */
[--C-:B------:R-:W-:Y:S01]  /*7140*/  FFMA.FTZ R108, R129, UR4, -R106.reuse ;  /* 0x00000004816c7c23 */ /* 0x100fe2000801086a */
[--C-:B------:R-:W-:Y:S01]  /*7150*/  FFMA.FTZ R115, R126, UR4, -R103.reuse ;  /* 0x000000047e737c23 */ /* 0x100fe20008010867 */
[----:B------:R-:W-:Y:S01]  /*7160*/  MUFU.EX2 R29, R29 ;  /* 0x0000001d001d7308 */ /* 0x000fe20000000800 */
        /* <DEDUP_REMOVED lines=17> */
[----:B--2---:R-:W-:Y:S01]  /*7280*/  F2FP.F16.F32.PACK_AB R6, R2, R29 ;  /* 0x0000001d0206723e */ /* 0x004fe200000000ff */
[----:B------:R-:W-:Y:S01]  /*7290*/  FFMA.FTZ R120, R109, UR4, -R106 ;  /* 0x000000046d787c23 */ /* 0x000fe2000801086a */
[----:B------:R-:W2:Y:S01]  /*72a0*/  MUFU.EX2 R3, R12 ;  /* 0x0000000c00037308 */ /* 0x000ea20000000800 */
[----:B------:R-:W-:-:S03]  /*72b0*/  FFMA.FTZ R109, R27, UR4, -R103 ;  /* 0x000000041b6d7c23 */ /* 0x000fc60008010867 */
[----:B------:R-:W3:Y:S01]  /*72c0*/  MUFU.EX2 R35, R35 ;  /* 0x0000002300237308 */ /* 0x000ee20000000800 */
[----:B-1----:R-:W-:-:S03]  /*72d0*/  F2FP.F16.F32.PACK_AB R5, R0, R34 ;  /* 0x000000220005723e */ /* 0x002fc600000000ff */
[----:B------:R-:W1:Y:S04]  /*72e0*/  MUFU.EX2 R33, R33 ;  /* 0x0000002100217308 */ /* 0x000e680000000800 */
[----:B------:R-:W-:Y:S01]  /*72f0*/  MUFU.EX2 R100, R100 ;  /* 0x0000006400647308 */ /* 0x000fe20000000800 */
[----:B--2---:R-:W-:Y:S01]  /*7300*/  F2FP.F16.F32.PACK_AB R7, R3, R32 ;  /* 0x000000200307723e */ /* 0x004fe200000000ff */
[----:B------:R-:W2:Y:S02]  /*7310*/  LDSM.16.MT88.4 R12, [R145+0x8000] ;  /* 0x00800000910c783b */ /* 0x000ea40000004200 */
[----:B------:R-:W4:Y:S01]  /*7320*/  MUFU.EX2 R111, R111 ;  /* 0x0000006f006f7308 */ /* 0x000f220000000800 */
        /* <DEDUP_REMOVED lines=37> */
[----:B------:R-:W3:Y:S01]  /*7580*/  LDSM.16.MT88.4 R16, [R150+0xa000] ;  /* 0x00a000009610783b */ /* 0x000ee20000004200 */
        /* <DEDUP_REMOVED lines=15> */
[----:B------:R-:W2:Y:S01]  /*7680*/  LDSM.16.MT88.4 R12, [R146+0xa000] ;  /* 0x00a00000920c783b */ /* 0x000ea20000004200 */
[----:B------:R-:W-:Y:S01]  /*7690*/  FMUL.FTZ R75, R75, R33 ;  /* 0x000000214b4b7220 */ /* 0x000fe20000410000 */
[----:B------:R-:W-:Y:S01]  /*76a0*/  MUFU.EX2 R115, R115 ;  /* 0x0000007300737308 */ /* 0x000fe20000000800 */
[-C--:B------:R-:W-:Y:S01]  /*76b0*/  FMUL.FTZ R76, R76, R35.reuse ;  /* 0x000000234c4c7220 */ /* 0x080fe20000410000 */
[----:B------:R-:W-:Y:S01]  /*76c0*/  FMUL.FTZ R77, R77, R35 ;  /* 0x000000234d4d7220 */ /* 0x000fe20000410000 */
[-C--:B------:R-:W-:Y:S01]  /*76d0*/  FMUL.FTZ R78, R78, R33.reuse ;  /* 0x000000214e4e7220 */ /* 0x080fe20000410000 */
[----:B------:R-:W5:Y:S01]  /*76e0*/  MUFU.EX2 R112, R112 ;  /* 0x0000007000707308 */ /* 0x000f620000000800 */
[----:B------:R-:W-:Y:S01]  /*76f0*/  FMUL.FTZ R79, R79, R33 ;  /* 0x000000214f4f7220 */ /* 0x000fe20000410000 */
[C---:B-1----:R-:W-:Y:S01]  /*7700*/  HMMA.16816.F32 R56, R4.reuse, R8, R56 ;  /* 0x000000080438723c */ /* 0x042fe20000001838 */
[-C--:B------:R-:W-:Y:S01]  /*7710*/  FMUL.FTZ R80, R80, R35.reuse ;  /* 0x0000002350507220 */ /* 0x080fe20000410000 */
[----:B------:R-:W-:Y:S01]  /*7720*/  MUFU.EX2 R110, R110 ;  /* 0x0000006e006e7308 */ /* 0x000fe20000000800 */
[----:B------:R-:W-:Y:S01]  /*7730*/  FMUL.FTZ R81, R81, R35 ;  /* 0x0000002351517220 */ /* 0x000fe20000410000 */
[-C--:B------:R-:W-:Y:S01]  /*7740*/  FMUL.FTZ R82, R82, R33.reuse ;  /* 0x0000002152527220 */ /* 0x080fe20000410000 */
[----:B------:R-:W-:Y:S01]  /*7750*/  FMUL.FTZ R83, R83, R33 ;  /* 0x0000002153537220 */ /* 0x000fe20000410000 */
[----:B------:R-:W1:Y:S01]  /*7760*/  MUFU.EX2 R117, R117 ;  /* 0x0000007500757308 */ /* 0x000e620000000800 */
[-C--:B------:R-:W-:Y:S01]  /*7770*/  FMUL.FTZ R84, R84, R35.reuse ;  /* 0x0000002354547220 */ /* 0x080fe20000410000 */
[C---:B------:R-:W-:Y:S01]  /*7780*/  HMMA.16816.F32 R60, R4.reuse, R10, R60 ;  /* 0x0000000a043c723c */ /* 0x040fe2000000183c */
[----:B------:R-:W4:Y:S01]  /*7790*/  LDSM.16.MT88.4 R8, [R145+0xa000] ;  /* 0x00a000009108783b */ /* 0x000f220000004200 */
[----:B------:R-:W-:Y:S01]  /*77a0*/  FMUL.FTZ R85, R85, R35 ;  /* 0x0000002355557220 */ /* 0x000fe20000410000 */
[-C--:B------:R-:W-:Y:S01]  /*77b0*/  FMUL.FTZ R86, R86, R33.reuse ;  /* 0x0000002156567220 */ /* 0x080fe20000410000 */
[----:B------:R-:W-:Y:S01]  /*77c0*/  FMUL.FTZ R87, R87, R33 ;  /* 0x0000002157577220 */ /* 0x000fe20000410000 */
[-C--:B------:R-:W-:Y:S01]  /*77d0*/  FMUL.FTZ R92, R92, R35.reuse ;  /* 0x000000235c5c7220 */ /* 0x080fe20000410000 */
[----:B------:R-:W-:Y:S01]  /*77e0*/  FMUL.FTZ R93, R93, R35 ;  /* 0x000000235d5d7220 */ /* 0x000fe20000410000 */
[-C--:B------:R-:W-:Y:S01]  /*77f0*/  FMUL.FTZ R94, R94, R33.reuse ;  /* 0x000000215e5e7220 */ /* 0x080fe20000410000 */
[C---:B---3--:R-:W-:Y:S01]  /*7800*/  HMMA.16816.F32 R64, R4.reuse, R16, R64 ;  /* 0x000000100440723c */ /* 0x048fe20000001840 */
[----:B------:R-:W-:Y:S01]  /*7810*/  FMUL.FTZ R95, R95, R33 ;  /* 0x000000215f5f7220 */ /* 0x000fe20000410000 */
[-C--:B------:R-:W-:Y:S01]  /*7820*/  FMUL.FTZ R88, R88, R35.reuse ;  /* 0x0000002358587220 */ /* 0x080fe20000410000 */
[----:B------:R-:W-:Y:S01]  /*7830*/  FMUL.FTZ R89, R89, R35 ;  /* 0x0000002359597220 */ /* 0x000fe20000410000 */
[-C--:B------:R-:W-:Y:S01]  /*7840*/  FMUL.FTZ R90, R90, R33.reuse ;  /* 0x000000215a5a7220 */ /* 0x080fe20000410000 */
[----:B------:R-:W-:Y:S01]  /*7850*/  FMUL.FTZ R91, R91, R33 ;  /* 0x000000215b5b7220 */ /* 0x000fe20000410000 */
[----:B------:R-:W-:Y:S01]  /*7860*/  MUFU.EX2 R121, R121 ;  /* 0x0000007900797308 */ /* 0x000fe20000000800 */
[----:B------:R-:W-:Y:S01]  /*7870*/  FFMA.FTZ R35, R175, R35, R102 ;  /* 0x00000023af237223 */ /* 0x000fe20000010066 */
[----:B------:R-:W-:Y:S01]  /*7880*/  HMMA.16816.F32 R68, R4, R18, R68 ;  /* 0x000000120444723c */ /* 0x000fe20000001844 */
[----:B------:R-:W3:Y:S01]  /*7890*/  LDSM.16.MT88.4 R16, [R150+0x8800] ;  /* 0x008800009610783b */ /* 0x000ee20000004200 */
[----:B------:R-:W3:Y:S01]  /*78a0*/  MUFU.EX2 R122, R122 ;  /* 0x0000007a007a7308 */ /* 0x000ee20000000800 */
[----:B------:R-:W-:Y:S01]  /*78b0*/  FFMA.FTZ R33, R173, R33, R34 ;  /* 0x00000021ad217223 */ /* 0x000fe20000010022 */
[----:B------:R-:W-:-:S02]  /*78c0*/  FADD.FTZ R28, R28, R35 ;  /* 0x000000231c1c7221 */ /* 0x000fc40000010000 */
[----:B------:R-:W-:Y:S01]  /*78d0*/  MUFU.EX2 R119, R119 ;  /* 0x0000007700777308 */ /* 0x000fe20000000800 */
[----:B------:R-:W-:Y:S01]  /*78e0*/  FADD.FTZ R33, R0, R33 ;  /* 0x0000002100217221 */ /* 0x000fe20000010000 */
[C---:B--2---:R-:W-:Y:S01]  /*78f0*/  HMMA.16816.F32 R72, R4.reuse, R12, R72 ;  /* 0x0000000c0448723c */ /* 0x044fe20000001848 */
[----:B------:R-:W-:Y:S01]  /*7900*/  FADD.FTZ R29, R29, R28 ;  /* 0x0000001c1d1d7221 */ /* 0x000fe20000010000 */
[----:B------:R-:W-:Y:S01]  /*7910*/  MUFU.EX2 R118, R126 ;  /* 0x0000007e00767308 */ /* 0x000fe20000000800 */
[----:B------:R-:W-:Y:S02]  /*7920*/  FADD.FTZ R32, R32, R33 ;  /* 0x0000002120207221 */ /* 0x000fe40000010000 */
[----:B------:R-:W-:Y:S01]  /*7930*/  FADD.FTZ R29, R2, R29 ;  /* 0x0000001d021d7221 */ /* 0x000fe20000010000 */
[----:B------:R-:W-:Y:S01]  /*7940*/  MUFU.EX2 R125, R125 ;  /* 0x0000007d007d7308 */ /* 0x000fe20000000800 */
[----:B------:R-:W-:Y:S01]  /*7950*/  FADD.FTZ R32, R3, R32 ;  /* 0x0000002003207221 */ /* 0x000fe20000010000 */
[----:B------:R-:W-:Y:S01]  /*7960*/  HMMA.16816.F32 R76, R4, R14, R76 ;  /* 0x0000000e044c723c */ /* 0x000fe2000000184c */
[----:B------:R-:W2:Y:S01]  /*7970*/  LDSM.16.MT88.4 R12, [R145+0x8800] ;  /* 0x00880000910c783b */ /* 0x000ea20000004200 */
[----:B------:R5:W2:Y:S01]  /*7980*/  MUFU.EX2 R114, R124 ;  /* 0x0000007c00727308 */ /* 0x000aa20000000800 */
[----:B------:R-:W-:-:S03]  /*7990*/  MOV R3, R30 ;  /* 0x0000001e00037202 */ /* 0x000fc60000000f00 */
[----:B------:R-:W-:Y:S02]  /*79a0*/  MUFU.EX2 R116, R116 ;  /* 0x0000007400747308 */ /* 0x000fe40000000800 */
[C---:B------:R-:W-:Y:S02]  /*79b0*/  HMMA.16816.F32 R92, R4.reuse, R20, R92 ;  /* 0x00000014045c723c */ /* 0x040fe4000000185c */
[----:B------:R-:W2:Y:S04]  /*79c0*/  MUFU.EX2 R123, R123 ;  /* 0x0000007b007b7308 */ /* 0x000ea80000000800 */
[----:B------:R-:W-:Y:S02]  /*79d0*/  MUFU.EX2 R107, R107 ;  /* 0x0000006b006b7308 */ /* 0x000fe40000000800 */
[C---:B----4-:R-:W-:Y:S01]  /*79e0*/  HMMA.16816.F32 R80, R4.reuse, R8, R80 ;  /* 0x000000080450723c */ /* 0x050fe20000001850 */
[----:B-----5:R-:W-:Y:S01]  /*79f0*/  FFMA.FTZ R124, R24, UR4, -R103 ;  /* 0x00000004187c7c23 */ /* 0x020fe20008010867 */
[----:B------:R-:W4:Y:S04]  /*7a00*/  MUFU.EX2 R120, R120 ;  /* 0x0000007800787308 */ /* 0x000f280000000800 */
[----:B------:R-:W-:Y:S02]  /*7a10*/  MUFU.EX2 R109, R109 ;  /* 0x0000006d006d7308 */ /* 0x000fe40000000800 */
[C---:B------:R-:W-:Y:S01]  /*7a20*/  HMMA.16816.F32 R84, R4.reuse, R10, R84 ;  /* 0x0000000a0454723c */ /* 0x040fe20000001854 */
[----:B------:R-:W5:Y:S01]  /*7a30*/  LDSM.16.MT88.4 R8, [R146+0x8800] ;  /* 0x008800009208783b */ /* 0x000f620000004200 */
[----:B------:R-:W-:Y:S06]  /*7a40*/  MUFU.EX2 R124, R124 ;  /* 0x0000007c007c7308 */ /* 0x000fec0000000800 */
        /* <DEDUP_REMOVED lines=10> */
[----:B------:R-:W-:Y:S01]  /*7af0*/  FADD.FTZ R113, R113, R100 ;  /* 0x0000006471717221 */ /* 0x000fe20000010000 */
[----:B------:R-:W-:Y:S01]  /*7b00*/  MOV R100, R31 ;  /* 0x0000001f00647202 */ /* 0x000fe20000000f00 */
[----:B---3--:R-:W-:Y:S01]  /*7b10*/  HMMA.16816.F32 R96, R4, R16, R96 ;  /* 0x000000100460723c */ /* 0x008fe20000001860 */
[----:B------:R-:W-:Y:S01]  /*7b20*/  FADD.FTZ R110, R110, R115 ;  /* 0x000000736e6e7221 */ /* 0x000fe20000010000 */
[----:B------:R-:W-:-:S03]  /*7b30*/  FADD.FTZ R108, R108, R113 ;  /* 0x000000716c6c7221 */ /* 0x000fc60000010000 */
[----:B------:R-:W-:-:S03]  /*7b40*/  FADD.FTZ R110, R117, R110 ;  /* 0x0000006e756e7221 */ /* 0x000fc60000010000 */
[C---:B------:R-:W-:Y:S01]  /*7b50*/  HMMA.16816.F32 R36, R4.reuse, R18, R36 ;  /* 0x000000120424723c */ /* 0x040fe20000001824 */
[----:B------:R-:W1:Y:S07]  /*7b60*/  LDSM.16.MT88.4 R16, [R150+0xa800] ;  /* 0x00a800009610783b */ /* 0x000e6e0000004200 */
[C---:B--2---:R-:W-:Y:S08]  /*7b70*/  HMMA.16816.F32 R48, R4.reuse, R12, R48 ;  /* 0x0000000c0430723c */ /* 0x044ff00000001830 */
[C---:B-----5:R-:W-:Y:S08]  /*7b80*/  HMMA.16816.F32 R40, R4.reuse, R8, R40 ;  /* 0x000000080428723c */ /* 0x060ff00000001828 */
[C---:B------:R-:W-:Y:S01]  /*7b90*/  HMMA.16816.F32 R44, R4.reuse, R10, R44 ;  /* 0x0000000a042c723c */ /* 0x040fe2000000182c */
[----:B------:R-:W2:Y:S07]  /*7ba0*/  LDSM.16.MT88.4 R8, [R146+0xa800] ;  /* 0x00a800009208783b */ /* 0x000eae0000004200 */
[C---:B------:R-:W-:Y:S01]  /*7bb0*/  HMMA.16816.F32 R52, R4.reuse, R14, R52 ;  /* 0x0000000e0434723c */ /* 0x040fe20000001834 */
[----:B------:R-:W3:Y:S07]  /*7bc0*/  LDSM.16.MT88.4 R12, [R145+0xa800] ;  /* 0x00a80000910c783b */ /* 0x000eee0000004200 */
[C---:B----4-:R-:W-:Y:S08]  /*7bd0*/  HMMA.16816.F32 R56, R4.reuse, R20, R56 ;  /* 0x000000140438723c */ /* 0x050ff00000001838 */
[C---:B-1----:R-:W-:Y:S08]  /*7be0*/  HMMA.16816.F32 R64, R4.reuse, R16, R64 ;  /* 0x000000100440723c */ /* 0x042ff00000001840 */
[C---:B------:R-:W-:Y:S01]  /*7bf0*/  HMMA.16816.F32 R68, R4.reuse, R18, R68 ;  /* 0x000000120444723c */ /* 0x040fe20000001844 */
[----:B------:R-:W1:Y:S07]  /*7c00*/  LDSM.16.MT88.4 R16, [R144+0xa800] ;  /* 0x00a800009010783b */ /* 0x000e6e0000004200 */
[C---:B------:R-:W-:Y:S01]  /*7c10*/  HMMA.16816.F32 R60, R4.reuse, R22, R60 ;  /* 0x00000016043c723c */ /* 0x040fe2000000183c */
[----:B------:R-:W-:Y:S07]  /*7c20*/  LDSM.16.MT88.4 R20, [R146+0x9000] ;  /* 0x009000009214783b */ /* 0x000fee0000004200 */
[C---:B--2---:R-:W-:Y:S08]  /*7c30*/  HMMA.16816.F32 R72, R4.reuse, R8, R72 ;  /* 0x000000080448723c */ /* 0x044ff00000001848 */
[C---:B------:R-:W-:Y:S01]  /*7c40*/  HMMA.16816.F32 R76, R4.reuse, R10, R76 ;  /* 0x0000000a044c723c */ /* 0x040fe2000000184c */
[----:B------:R-:W2:Y:S07]  /*7c50*/  LDSM.16.MT88.4 R8, [R150+0x9000] ;  /* 0x009000009608783b */ /* 0x000eae0000004200 */
[C---:B---3--:R-:W-:Y:S08]  /*7c60*/  HMMA.16816.F32 R80, R4.reuse, R12, R80 ;  /* 0x0000000c0450723c */ /* 0x048ff00000001850 */
[C---:B------:R-:W-:Y:S01]  /*7c70*/  HMMA.16816.F32 R84, R4.reuse, R14, R84 ;  /* 0x0000000e0454723c */ /* 0x040fe20000001854 */
[----:B------:R-:W3:Y:S07]  /*7c80*/  LDSM.16.MT88.4 R12, [R145+0x9000] ;  /* 0x00900000910c783b */ /* 0x000eee0000004200 */
        /* <DEDUP_REMOVED lines=15> */
[----:B------:R-:W-:-:S06]  /*7d80*/  FADD.FTZ R116, R123, R116 ;  /* 0x000000747b747221 */ /* 0x000fcc0000010000 */
        /* <DEDUP_REMOVED lines=20> */
[C---:B----4-:R-:W-:Y:S01]  /*7ed0*/  HMMA.16816.F32 R72, R4.reuse, R20, R72 ;  /* 0x000000140448723c */ /* 0x050fe20000001848 */
[--C-:B------:R-:W-:Y:S01]  /*7ee0*/  FFMA.FTZ R20, R105, UR4, -R106.reuse ;  /* 0x0000000469147c23 */ /* 0x100fe2000801086a */
[----:B------:R-:W-:Y:S01]  /*7ef0*/  FFMA.FTZ R105, R104, UR4, -R106 ;  /* 0x0000000468697c23 */ /* 0x000fe2000801086a */
[--C-:B------:R-:W-:Y:S01]  /*7f00*/  FFMA.FTZ R106, R26, UR4, -R103.reuse ;  /* 0x000000041a6a7c23 */ /* 0x100fe20008010867 */
[----:B------:R-:W-:Y:S01]  /*7f10*/  FFMA.FTZ R21, R25, UR4, -R103 ;  /* 0x0000000419157c23 */ /* 0x000fe20008010867 */
[----:B------:R-:W-:Y:S01]  /*7f20*/  MUFU.EX2 R104, R20 ;  /* 0x0000001400687308 */ /* 0x000fe20000000800 */
[----:B------:R-:W4:Y:S02]  /*7f30*/  LDSM.16.MT88.4 R24, [R145+0x9800] ;  /* 0x009800009118783b */ /* 0x000f240000004200 */
[----:B------:R-:W-:Y:S01]  /*7f40*/  HMMA.16816.F32 R76, R4, R22, R76 ;  /* 0x00000016044c723c */ /* 0x000fe2000000184c */
[----:B------:R-:W5:Y:S01]  /*7f50*/  MUFU.EX2 R105, R105 ;  /* 0x0000006900697308 */ /* 0x000f620000000800 */
[----:B------:R-:W-:Y:S01]  /*7f60*/  F2FP.F16.F32.PACK_AB R4, R120, R107 ;  /* 0x0000006b7804723e */ /* 0x000fe200000000ff */
[----:B------:R-:W-:-:S02]  /*7f70*/  FADD.FTZ R107, R107, R118 ;  /* 0x000000766b6b7221 */ /* 0x000fc40000010000 */
[----:B------:R-:W2:Y:S02]  /*7f80*/  MUFU.EX2 R106, R106 ;  /* 0x0000006a006a7308 */ /* 0x000ea40000000800 */
[----:B------:R-:W-:Y:S02]  /*7f90*/  FADD.FTZ R107, R120, R107 ;  /* 0x0000006b786b7221 */ /* 0x000fe40000010000 */
[----:B------:R-:W3:Y:S01]  /*7fa0*/  MUFU.EX2 R103, R21 ;  /* 0x0000001500677308 */ /* 0x000ee20000000800 */
[----:B-----5:R-:W-:Y:S01]  /*7fb0*/  F2FP.F16.F32.PACK_AB R6, R105, R104 ;  /* 0x000000686906723e */ /* 0x020fe200000000ff */
[----:B------:R-:W-:Y:S01]  /*7fc0*/  FADD.FTZ R104, R104, R107 ;  /* 0x0000006b68687221 */ /* 0x000fe20000010000 */
[----:B--2---:R-:W-:Y:S01]  /*7fd0*/  F2FP.F16.F32.PACK_AB R5, R106, R109 ;  /* 0x0000006d6a05723e */ /* 0x004fe200000000ff */
[----:B------:R-:W-:Y:S02]  /*7fe0*/  FADD.FTZ R109, R109, R116 ;  /* 0x000000746d6d7221 */ /* 0x000fe40000010000 */
[----:B------:R-:W-:Y:S01]  /*7ff0*/  FADD.FTZ R175, R105, R104 ;  /* 0x0000006869af7221 */ /* 0x000fe20000010000 */
[----:B---3--:R-:W-:Y:S01]  /*8000*/  F2FP.F16.F32.PACK_AB R7, R124, R103 ;  /* 0x000000677c07723e */ /* 0x008fe200000000ff */
[----:B------:R-:W2:Y:S01]  /*8010*/  LDSM.16.MT88.4 R20, [R144+0x9800] ;  /* 0x009800009014783b */ /* 0x000ea20000004200 */
[----:B------:R-:W-:-:S04]  /*8020*/  FADD.FTZ R106, R106, R109 ;  /* 0x0000006d6a6a7221 */ /* 0x000fc80000010000 */
[----:B------:R-:W-:Y:S01]  /*8030*/  FADD.FTZ R103, R103, R106 ;  /* 0x0000006a67677221 */ /* 0x000fe20000010000 */
[----:B------:R-:W-:Y:S03]  /*8040*/  HMMA.16816.F32 R96, R4, R8, R96 ;  /* 0x000000080460723c */ /* 0x000fe60000001860 */
[----:B------:R-:W-:-:S05]  /*8050*/  FADD.FTZ R173, R124, R103 ;  /* 0x000000677cad7221 */ /* 0x000fca0000010000 */
[C---:B------:R-:W-:Y:S01]  /*8060*/  HMMA.16816.F32 R36, R4.reuse, R10, R36 ;  /* 0x0000000a0424723c */ /* 0x040fe20000001824 */
[----:B------:R-:W3:Y:S07]  /*8070*/  LDSM.16.MT88.4 R8, [R146+0xb800] ;  /* 0x00b800009208783b */ /* 0x000eee0000004200 */
[C---:B------:R-:W-:Y:S08]  /*8080*/  HMMA.16816.F32 R40, R4.reuse, R12, R40 ;  /* 0x0000000c0428723c */ /* 0x040ff00000001828 */
[C---:B------:R-:W-:Y:S01]  /*8090*/  HMMA.16816.F32 R44, R4.reuse, R14, R44 ;  /* 0x0000000e042c723c */ /* 0x040fe2000000182c */
[----:B------:R-:W5:Y:S07]  /*80a0*/  LDSM.16.MT88.4 R12, [R145+0xb800] ;  /* 0x00b80000910c783b */ /* 0x000f6e0000004200 */
[C---:B-1----:R-:W-:Y:S08]  /*80b0*/  HMMA.16816.F32 R64, R4.reuse, R16, R64 ;  /* 0x000000100440723c */ /* 0x042ff00000001840 */
[C---:B------:R-:W-:Y:S01]  /*80c0*/  HMMA.16816.F32 R68, R4.reuse, R18, R68 ;  /* 0x000000120444723c */ /* 0x040fe20000001844 */
[----:B------:R-:W1:Y:S07]  /*80d0*/  LDSM.16.MT88.4 R16, [R144+0xb800] ;  /* 0x00b800009010783b */ /* 0x000e6e0000004200 */
[C---:B----4-:R-:W-:Y:S08]  /*80e0*/  HMMA.16816.F32 R48, R4.reuse, R24, R48 ;  /* 0x000000180430723c */ /* 0x050ff00000001830 */
[C---:B------:R-:W-:Y:S08]  /*80f0*/  HMMA.16816.F32 R52, R4.reuse, R26, R52 ;  /* 0x0000001a0434723c */ /* 0x040ff00000001834 */
[C---:B--2---:R-:W-:Y:S08]  /*8100*/  HMMA.16816.F32 R56, R4.reuse, R20, R56 ;  /* 0x000000140438723c */ /* 0x044ff00000001838 */
[C---:B------:R-:W-:Y:S08]  /*8110*/  HMMA.16816.F32 R60, R4.reuse, R22, R60 ;  /* 0x00000016043c723c */ /* 0x040ff0000000183c */
[C---:B---3--:R-:W-:Y:S08]  /*8120*/  HMMA.16816.F32 R72, R4.reuse, R8, R72 ;  /* 0x000000080448723c */ /* 0x048ff00000001848 */
[C---:B------:R-:W-:Y:S08]  /*8130*/  HMMA.16816.F32 R76, R4.reuse, R10, R76 ;  /* 0x0000000a044c723c */ /* 0x040ff0000000184c */
[C---:B-----5:R-:W-:Y:S08]  /*8140*/  HMMA.16816.F32 R80, R4.reuse, R12, R80 ;  /* 0x0000000c0450723c */ /* 0x060ff00000001850 */
[C---:B------:R-:W-:Y:S08]  /*8150*/  HMMA.16816.F32 R84, R4.reuse, R14, R84 ;  /* 0x0000000e0454723c */ /* 0x040ff00000001854 */
[C---:B-1----:R-:W-:Y:S08]  /*8160*/  HMMA.16816.F32 R92, R4.reuse, R16, R92 ;  /* 0x00000010045c723c */ /* 0x042ff0000000185c */
[----:B------:R-:W-:-:S15]  /*8170*/  HMMA.16816.F32 R88, R4, R18, R88 ;  /* 0x000000120458723c */ /* 0x000fde0000001858 */
[----:B------:R-:W-:-:S05]  /*8180*/  NOP ;  /* 0x0000000000007918 */ /* 0x000fca0000000000 */
.L_x_4497:
[----:B------:R-:W-:-:S13]  /*8190*/  ISETP.GE.AND P0, PT, R171, RZ, PT ;  /* 0x000000ffab00720c */ /* 0x000fda0003f06270 */
[----:B------:R-:W-:Y:S05]  /*81a0*/  @!P0 BRA `(.L_x_4503) ;  /* 0x0000002800a48947 */ /* 0x000fea0003800000 */
[----:B------:R-:W-:Y:S01]  /*81b0*/  ISETP.NE.U32.AND P3, PT, RZ, UR12, PT ;  /* 0x0000000cff007c0c */ /* 0x000fe2000bf65070 */
[----:B------:R-:W-:Y:S01]  /*81c0*/  IMAD.MOV.U32 R170, RZ, RZ, RZ ;  /* 0x000000ffffaa7224 */ /* 0x000fe200078e00ff */
[C---:B------:R-:W-:Y:S01]  /*81d0*/  LEA R172, R171.reuse, 0x40, 0x6 ;  /* 0x00000040abac7811 */ /* 0x040fe200078e30ff */
[----:B------:R-:W-:Y:S01]  /*81e0*/  IMAD.MOV.U32 R0, RZ, RZ, R3 ;  /* 0x000000ffff007224 */ /* 0x000fe200078e0003 */
[----:B------:R-:W-:Y:S01]  /*81f0*/  ISETP.NE.AND.EX P3, PT, RZ, UR13, PT, P3 ;  /* 0x0000000dff007c0c */ /* 0x000fe2000bf65330 */
[----:B------:R-:W-:Y:S01]  /*8200*/  IMAD.MOV.U32 R101, RZ, RZ, R100 ;  /* 0x000000ffff657224 */ /* 0x000fe200078e0064 */
[----:B------:R-:W1:Y:S01]  /*8210*/  LDCU UR10, c[0x0][0x440] ;  /* 0x00008800ff0a77ac */ /* 0x000e620008000800 */
[----:B------:R-:W-:Y:S01]  /*8220*/  VIADD R171, R171, 0x1 ;  /* 0x00000001abab7836 */ /* 0x000fe20000000000 */
[----:B------:R-:W2:Y:S01]  /*8230*/  LDCU UR4, c[0x0][0x45c] ;  /* 0x00008b80ff0477ac */ /* 0x000ea20008000800 */
[----:B------:R-:W3:Y:S08]  /*8240*/  LDCU.64 UR6, c[0x0][0x3a0] ;  /* 0x00007400ff0677ac */ /* 0x000ef00008000a00 */
[----:B------:R-:W-:Y:S01]  /*8250*/  @!P3 IADD3 R170, P4, PT, RZ, -R170, RZ ;  /* 0x800000aaffaab210 */ /* 0x000fe20007f9e0ff */
[----:B------:R-:W4:-:S12]  /*8260*/  LDCU.64 UR8, c[0x0][0x3a8] ;  /* 0x00007500ff0877ac */ /* 0x000f180008000a00 */
.L_x_4507:
[----:B-1----:R-:W-:Y:S01]  /*8270*/  ISETP.GE.AND P2, PT, R166, UR10, PT ;  /* 0x0000000aa6007c0c */ /* 0x002fe2000bf46270 */
[----:B------:R-:W1:Y:S01]  /*8280*/  @!P3 LDC R2, c[0x0][0x3c0] ;  /* 0x0000f000ff02bb82 */ /* 0x000e620000000800 */
[----:B------:R-:W-:Y:S07]  /*8290*/  DEPBAR.LE SB0, 0x0 ;  /* 0x000080000000791a */ /* 0x000fee0000000000 */
[----:B------:R-:W-:Y:S01]  /*82a0*/  BAR.SYNC.DEFER_BLOCKING 0x0 ;  /* 0x0000000000007b1d */ /* 0x000fe20000010000 */
[----:B------:R-:W-:Y:S01]  /*82b0*/  ISETP.GE.AND P1, PT, R157, UR10, PT ;  /* 0x0000000a9d007c0c */ /* 0x000fe2000bf26270 */
[----:B------:R-:W-:Y:S02]  /*82c0*/  IMAD.MOV.U32 R5, RZ, RZ, R160 ;  /* 0x000000ffff057224 */ /* 0x000fe400078e00a0 */
[----:B------:R-:W-:Y:S02]  /*82d0*/  IMAD.MOV.U32 R4, RZ, RZ, R161 ;  /* 0x000000ffff047224 */ /* 0x000fe400078e00a1 */
[----:B-1----:R-:W-:Y:S04]  /*82e0*/  @!P3 IMAD.SHL.U32 R3, R2, 0x40, RZ ;  /* 0x000000400203b824 */ /* 0x002fe800078e00ff */
[----:B------:R-:W-:Y:S01]  /*82f0*/  @!P3 IMAD.X R3, RZ, RZ, ~R3, P4 ;  /* 0x000000ffff03b224 */ /* 0x000fe200020e0e03 */
[----:B------:R-:W1:Y:S04]  /*8300*/  LDC R103, c[0x0][0x3c4] ;  /* 0x0000f100ff677b82 */ /* 0x000e680000000800 */
[----:B------:R-:W-:Y:S04]  /*8310*/  @!P3 SHF.R.S64 R7, R170, 0x1f, R3 ;  /* 0x0000001faa07b819 */ /* 0x000fe80000001003 */
[----:B------:R-:W-:Y:S04]  /*8320*/  @!P3 IADD3 R160, P0, PT, R160, R7, RZ ;  /* 0x00000007a0a0b210 */ /* 0x000fe80007f1e0ff */
[----:B------:R-:W-:Y:S01]  /*8330*/  @!P3 LEA.HI.X.SX32 R161, R3, R161, 0x1, P0 ;  /* 0x000000a103a1b211 */ /* 0x000fe200000f0eff */
[----:B------:R-:W-:Y:S08]  /*8340*/  @!P3 BRA `(.L_x_4504) ;  /* 0x0000000000f4b947 */ /* 0x000ff00003800000 */
[----:B------:R-:W-:Y:S01]  /*8350*/  VIADD R6, R172, 0xffffffc0 ;  /* 0xffffffc0ac067836 */ /* 0x000fe20000000000 */
[----:B------:R-:W5:Y:S01]  /*8360*/  LDC R7, c[0x0][0x4f0] ;  /* 0x00013c00ff077b82 */ /* 0x000f620000000800 */
[----:B------:R-:W-:Y:S03]  /*8370*/  MOV R10, RZ ;  /* 0x000000ff000a7202 */ /* 0x000fe60000000f00 */
[----:B------:R-:W-:Y:S02]  /*8380*/  IABS R9, R6 ;  /* 0x0000000600097213 */ /* 0x000fe40000000000 */
[-C--:B-----5:R-:W-:Y:S02]  /*8390*/  IABS R3, R7.reuse ;  /* 0x0000000700037213 */ /* 0x0a0fe40000000000 */
[----:B------:R-:W-:Y:S02]  /*83a0*/  LOP3.LUT R6, R6, R7, RZ, 0x3c, !PT ;  /* 0x0000000706067212 */ /* 0x000fe400078e3cff */
[----:B------:R-:W5:Y:S10]  /*83b0*/  I2F.RP R12, R3 ;  /* 0x00000003000c7306 */ /* 0x000f740000209400 */
[----:B-----5:R-:W5:Y:S02]  /*83c0*/  MUFU.RCP R2, R12 ;  /* 0x0000000c00027308 */ /* 0x020f640000001000 */
[----:B-----5:R-:W-:Y:S08]  /*83d0*/  VIADD R8, R2, 0xffffffe ;  /* 0x0ffffffe02087836 */ /* 0x020ff00000000000 */
[----:B------:R-:W5:Y:S02]  /*83e0*/  F2I.FTZ.U32.TRUNC.NTZ R11, R8 ;  /* 0x00000008000b7305 */ /* 0x000f64000021f000 */
[--C-:B-----5:R-:W-:Y:S04]  /*83f0*/  IMAD.MOV R2, RZ, RZ, -R11.reuse ;  /* 0x000000ffff027224 */ /* 0x120fe800078e0a0b */
[----:B------:R-:W-:Y:S04]  /*8400*/  IMAD R2, R2, R3, RZ ;  /* 0x0000000302027224 */ /* 0x000fe800078e02ff */
[----:B------:R-:W-:Y:S01]  /*8410*/  IMAD.HI.U32 R2, R11, R2, R10 ;  /* 0x000000020b027227 */ /* 0x000fe200078e000a */
[----:B------:R-:W-:Y:S05]  /*8420*/  IABS R10, R172 ;  /* 0x000000ac000a7213 */ /* 0x000fea0000000000 */
[C---:B------:R-:W-:Y:S04]  /*8430*/  IMAD.HI.U32 R11, R2.reuse, R9, RZ ;  /* 0x00000009020b7227 */ /* 0x040fe800078e00ff */
[----:B------:R-:W-:Y:S02]  /*8440*/  IMAD.MOV R8, RZ, RZ, -R11 ;  /* 0x000000ffff087224 */ /* 0x000fe400078e0a0b */
[----:B------:R-:W-:Y:S04]  /*8450*/  IMAD.HI.U32 R2, R2, R10, RZ ;  /* 0x0000000a02027227 */ /* 0x000fe800078e00ff */
[C---:B------:R-:W-:Y:S02]  /*8460*/  IMAD R9, R3.reuse, R8, R9 ;  /* 0x0000000803097224 */ /* 0x040fe400078e0209 */
[----:B------:R-:W-:Y:S03]  /*8470*/  IMAD.MOV R8, RZ, RZ, -R2 ;  /* 0x000000ffff087224 */ /* 0x000fe600078e0a02 */
[C---:B------:R-:W-:Y:S01]  /*8480*/  ISETP.GT.U32.AND P0, PT, R3.reuse, R9, PT ;  /* 0x000000090300720c */ /* 0x040fe20003f04070 */
[C---:B------:R-:W-:Y:S05]  /*8490*/  IMAD R10, R3.reuse, R8, R10 ;  /* 0x00000008030a7224 */ /* 0x040fea00078e020a */
[----:B------:R-:W-:Y:S07]  /*84a0*/  ISETP.GT.U32.AND P5, PT, R3, R10, PT ;  /* 0x0000000a0300720c */ /* 0x000fee0003fa4070 */
[----:B------:R-:W-:Y:S02]  /*84b0*/  @!P0 IMAD.IADD R9, R9, 0x1, -R3 ;  /* 0x0000000109098824 */ /* 0x000fe400078e0a03 */
[----:B------:R-:W-:Y:S03]  /*84c0*/  @!P0 VIADD R11, R11, 0x1 ;  /* 0x000000010b0b8836 */ /* 0x000fe60000000000 */
[-C--:B------:R-:W-:Y:S01]  /*84d0*/  ISETP.GE.U32.AND P6, PT, R9, R3.reuse, PT ;  /* 0x000000030900720c */ /* 0x080fe20003fc6070 */
[----:B------:R-:W-:Y:S01]  /*84e0*/  @!P5 VIADD R2, R2, 0x1 ;  /* 0x000000010202d836 */ /* 0x000fe20000000000 */
[-C--:B------:R-:W-:Y:S02]  /*84f0*/  @!P5 IADD3 R10, PT, PT, R10, -R3.reuse, RZ ;  /* 0x800000030a0ad210 */ /* 0x080fe40007ffe0ff */
[----:B------:R-:W-:Y:S02]  /*8500*/  ISETP.GE.AND P5, PT, R6, RZ, PT ;  /* 0x000000ff0600720c */ /* 0x000fe40003fa6270 */
[----:B------:R-:W-:Y:S02]  /*8510*/  ISETP.GE.U32.AND P0, PT, R10, R3, PT ;  /* 0x000000030a00720c */ /* 0x000fe40003f06070 */
[-C--:B------:R-:W-:Y:S02]  /*8520*/  LOP3.LUT R3, R172, R7.reuse, RZ, 0x3c, !PT ;  /* 0x00000007ac037212 */ /* 0x080fe400078e3cff */
[----:B------:R-:W-:Y:S03]  /*8530*/  LOP3.LUT R9, RZ, R7, RZ, 0x33, !PT ;  /* 0x00000007ff097212 */ /* 0x000fe600078e33ff */
[----:B------:R-:W-:Y:S02]  /*8540*/  @P6 IADD3 R11, PT, PT, R11, 0x1, RZ ;  /* 0x000000010b0b6810 */ /* 0x000fe40007ffe0ff */
[----:B------:R-:W-:Y:S03]  /*8550*/  ISETP.GE.AND P6, PT, R3, RZ, PT ;  /* 0x000000ff0300720c */ /* 0x000fe60003fc6270 */
[----:B------:R-:W-:Y:S02]  /*8560*/  @!P5 IMAD.MOV R11, RZ, RZ, -R11 ;  /* 0x000000ffff0bd224 */ /* 0x000fe400078e0a0b */
[----:B------:R-:W-:Y:S01]  /*8570*/  @P0 VIADD R2, R2, 0x1 ;  /* 0x0000000102020836 */ /* 0x000fe20000000000 */
[----:B------:R-:W-:Y:S04]  /*8580*/  ISETP.NE.AND P0, PT, R7, RZ, PT ;  /* 0x000000ff0700720c */ /* 0x000fe80003f05270 */
[----:B------:R-:W-:Y:S03]  /*8590*/  SEL R13, R9, R11, !P0 ;  /* 0x0000000b090d7207 */ /* 0x000fe60004000000 */
[----:B------:R-:W-:Y:S02]  /*85a0*/  @!P6 IADD3 R2, PT, PT, -R2, RZ, RZ ;  /* 0x000000ff0202e210 */ /* 0x000fe40007ffe1ff */
[----:B------:R-:W-:Y:S02]  /*85b0*/  LEA R16, P5, R13, R168, 0x2 ;  /* 0x000000a80d107211 */ /* 0x000fe400078a10ff */
[----:B------:R-:W-:Y:S02]  /*85c0*/  SEL R9, R9, R2, !P0 ;  /* 0x0000000209097207 */ /* 0x000fe40004000000 */
[-C--:B------:R-:W-:Y:S01]  /*85d0*/  LEA.HI.X.SX32 R17, R13, R169.reuse, 0x2, P5 ;  /* 0x000000a90d117211 */ /* 0x080fe200028f16ff */
[----:B------:R-:W5:Y:S01]  /*85e0*/  LDC.64 R2, c[0x0][0x3c0] ;  /* 0x0000f000ff027b82 */ /* 0x000f620000000a00 */
[C---:B------:R-:W-:Y:S01]  /*85f0*/  LEA R14, P0, R9.reuse, R168, 0x2 ;  /* 0x000000a8090e7211 */ /* 0x040fe200078010ff */
[C---:B------:R-:W-:Y:S02]  /*8600*/  IMAD.IADD R8, R9.reuse, 0x1, -R13 ;  /* 0x0000000109087824 */ /* 0x040fe400078e0a0d */
[----:B------:R-:W2:Y:S01]  /*8610*/  LDG.E R11, desc[UR16][R16.64] ;  /* 0x00000010100b7981 */ /* 0x000ea2000c1e1900 */
[----:B------:R-:W-:Y:S01]  /*8620*/  LEA.HI.X.SX32 R15, R9, R169, 0x2, P0 ;  /* 0x000000a9090f7211 */ /* 0x000fe200000f16ff */
[----:B------:R-:W-:Y:S04]  /*8630*/  IMAD R7, R8, R7, -0x40 ;  /* 0xffffffc008077424 */ /* 0x000fe800078e0207 */
[----:B------:R-:W2:Y:S01]  /*8640*/  LDG.E R6, desc[UR16][R14.64] ;  /* 0x000000100e067981 */ /* 0x000ea2000c1e1900 */
[----:B------:R-:W-:Y:S05]  /*8650*/  SHF.R.S32.HI R9, RZ, 0x1f, R7 ;  /* 0x0000001fff097819 */ /* 0x000fea0000011407 */
[-C--:B-----5:R-:W-:Y:S02]  /*8660*/  IMAD R8, R9, R2.reuse, RZ ;  /* 0x0000000209087224 */ /* 0x0a0fe400078e02ff */
[C---:B------:R-:W-:Y:S04]  /*8670*/  IMAD.WIDE.U32 R12, R7.reuse, R2, RZ ;  /* 0x00000002070c7225 */ /* 0x040fe800078e00ff */
[----:B------:R-:W-:Y:S05]  /*8680*/  IMAD R8, R7, R3, R8 ;  /* 0x0000000307087224 */ /* 0x000fea00078e0208 */
[----:B------:R-:W-:Y:S01]  /*8690*/  IADD3 R13, PT, PT, R13, R8, RZ ;  /* 0x000000080d0d7210 */ /* 0x000fe20007ffe0ff */
[----:B--2---:R-:W-:Y:S04]  /*86a0*/  IMAD.IADD R6, R11, 0x1, -R6 ;  /* 0x000000010b067824 */ /* 0x004fe800078e0a06 */
[----:B----4-:R-:W-:Y:S01]  /*86b0*/  IMAD.WIDE.U32 R12, R6, UR8, R12 ;  /* 0x00000008060c7c25 */ /* 0x010fe2000f8e000c */
[----:B------:R-:W-:Y:S02]  /*86c0*/  SHF.R.S32.HI R3, RZ, 0x1f, R6 ;  /* 0x0000001fff037819 */ /* 0x000fe40000011406 */
[----:B------:R-:W-:Y:S03]  /*86d0*/  LEA R160, P0, R12, R5, 0x1 ;  /* 0x000000050ca07211 */ /* 0x000fe600078008ff */
[----:B------:R-:W-:Y:S04]  /*86e0*/  IMAD R3, R3, UR8, RZ ;  /* 0x0000000803037c24 */ /* 0x000fe8000f8e02ff */
[----:B------:R-:W-:Y:S04]  /*86f0*/  IMAD R3, R6, UR9, R3 ;  /* 0x0000000906037c24 */ /* 0x000fe8000f8e0203 */
[----:B------:R-:W-:Y:S05]  /*8700*/  IMAD.IADD R3, R13, 0x1, R3 ;  /* 0x000000010d037824 */ /* 0x000fea00078e0203 */
[----:B------:R-:W-:Y:S07]  /*8710*/  LEA.HI.X R161, R12, R4, R3, 0x1, P0 ;  /* 0x000000040ca17211 */ /* 0x000fee00000f0c03 */
.L_x_4504:
[----:B------:R-:W-:Y:S01]  /*8720*/  @!PT LDS RZ, [RZ] ;  /* 0x00000000fffff984 */ /* 0x000fe20000000800 */
[----:B------:R-:W-:Y:S01]  /*8730*/  @!PT LDS RZ, [RZ] ;  /* 0x00000000fffff984 */ /* 0x000fe20000000800 */
[----:B------:R-:W-:Y:S01]  /*8740*/  @!PT LDS RZ, [RZ] ;  /* 0x00000000fffff984 */ /* 0x000fe20000000800 */
[----:B------:R2:W-:Y:S01]  /*8750*/  @!P2 LDGSTS.E.BYPASS.LTC128B.128 [R165+0x8000], desc[UR16][R160.64] ;  /* 0x08000000a0a5afae */ /* 0x0005e2000b981a10 */
[C---:B------:R-:W-:Y:S01]  /*8760*/  LEA R176, P0, R2.reuse, R160, 0x5 ;  /* 0x000000a002b07211 */ /* 0x040fe200078028ff */
[C---:B------:R-:W-:Y:S01]  /*8770*/  IMAD.SHL.U32 R3, R2.reuse, 0x20, RZ ;  /* 0x0000002002037824 */ /* 0x040fe200078e00ff */
[C-C-:B-1----:R-:W-:Y:S01]  /*8780*/  SHF.L.U64.HI R100, R2.reuse, 0x5, R103.reuse ;  /* 0x0000000502647819 */ /* 0x142fe20000010267 */
[----:B------:R-:W-:Y:S01]  /*8790*/  @P2 STS.128 [R165+0x8000], RZ ;  /* 0x008000ffa5002388 */ /* 0x000fe20000000c00 */
[----:B------:R-:W-:Y:S02]  /*87a0*/  LEA.HI.X R177, R2, R161, R103, 0x5, P0 ;  /* 0x000000a102b17211 */ /* 0x000fe400000f2c67 */
[-C--:B------:R-:W-:Y:S01]  /*87b0*/  IADD3 R102, P5, PT, R176, R3.reuse, RZ ;  /* 0x00000003b0667210 */ /* 0x080fe20007fbe0ff */
[----:B------:R-:W-:Y:S01]  /*87c0*/  @!PT LDS RZ, [RZ] ;  /* 0x00000000fffff984 */ /* 0x000fe20000000800 */
[----:B------:R-:W-:Y:S01]  /*87d0*/  @!PT LDS RZ, [RZ] ;  /* 0x00000000fffff984 */ /* 0x000fe20000000800 */
[----:B------:R-:W-:Y:S01]  /*87e0*/  @!PT LDS RZ, [RZ] ;  /* 0x00000000fffff984 */ /* 0x000fe20000000800 */
[----:B------:R1:W-:Y:S03]  /*87f0*/  @!P1 LDGSTS.E.BYPASS.LTC128B.128 [R165+0xa000], desc[UR16][R160.64+0x80] ;  /* 0x0a000080a0a59fae */ /* 0x0003e6000b981a10 */
[----:B------:R-:W-:Y:S01]  /*8800*/  IADD3 R2, P0, PT, R102, R3, RZ ;  /* 0x0000000366027210 */ /* 0x000fe20007f1e0ff */
[----:B------:R-:W-:Y:S01]  /*8810*/  @P1 STS.128 [R165+0xa000], RZ ;  /* 0x00a000ffa5001388 */ /* 0x000fe20000000c00 */
[--C-:B------:R-:W-:Y:S03]  /*8820*/  IMAD.X R103, R177, 0x1, R100.reuse, P5 ;  /* 0x00000001b1677824 */ /* 0x100fe600028e0664 */
[----:B------:R-:W-:Y:S01]  /*8830*/  @!PT LDS RZ, [RZ] ;  /* 0x00000000fffff984 */ /* 0x000fe20000000800 */
[----:B------:R-:W-:Y:S01]  /*8840*/  @!PT LDS RZ, [RZ] ;  /* 0x00000000fffff984 */ /* 0x000fe20000000800 */
[----:B------:R-:W-:Y:S01]  /*8850*/  @!PT LDS RZ, [RZ] ;  /* 0x00000000fffff984 */ /* 0x000fe20000000800 */
[----:B------:R1:W-:Y:S01]  /*8860*/  @!P2 LDGSTS.E.BYPASS.LTC128B.128 [R165+0x8800], desc[UR16][R176.64] ;  /* 0x08800000b0a5afae */ /* 0x0003e2000b981a10 */
[----:B------:R-:W-:Y:S01]  /*8870*/  IMAD.X R3, R103, 0x1, R100, P0 ;  /* 0x0000000167037824 */ /* 0x000fe200000e0664 */
[----:B------:R-:W-:Y:S02]  /*8880*/  ISETP.NE.AND P0, PT, R171, 0x1, PT ;  /* 0x00000001ab00780c */ /* 0x000fe40003f05270 */
        /* <DEDUP_REMOVED lines=31> */
[----:B------:R-:W2:Y:S04]  /*8a80*/  LDSM.16.M88.4 R120, [R154+UR5+0x5800] ;  /* 0x005800059a78783b */ /* 0x000ea80008000200 */
[----:B------:R-:W-:Y:S04]  /*8a90*/  LDSM.16.M88.4 R124, [R153] ;  /* 0x00000000997c783b */ /* 0x000fe80000000200 */
[----:B------:R-:W1:Y:S04]  /*8aa0*/  LDSM.16.M88.4 R128, [R149+0x4000] ;  /* 0x004000009580783b */ /* 0x000e680000000200 */
[----:B------:R-:W1:Y:S04]  /*8ab0*/  LDSM.16.M88.4 R132, [R149+0x4800] ;  /* 0x004800009584783b */ /* 0x000e680000000200 */
[----:B------:R-:W1:Y:S04]  /*8ac0*/  LDSM.16.M88.4 R136, [R149+0x5000] ;  /* 0x005000009588783b */ /* 0x000e680000000200 */
[----:B------:R-:W1:Y:S01]  /*8ad0*/  LDSM.16.M88.4 R140, [R149+0x5800] ;  /* 0x00580000958c783b */ /* 0x000e620000000200 */
[C---:B-----5:R-:W-:Y:S08]  /*8ae0*/  HMMA.16816.F32 R4, R104.reuse, R108, RZ ;  /* 0x0000006c6804723c */ /* 0x060ff000000018ff */
[C---:B------:R-:W-:Y:S01]  /*8af0*/  HMMA.16816.F32 R8, R104.reuse, R110, RZ ;  /* 0x0000006e6808723c */ /* 0x040fe200000018ff */
[----:B------:R-:W-:Y:S07]  /*8b00*/  LDSM.16.M88.4 R108, [R148+0x4000] ;  /* 0x00400000946c783b */ /* 0x000fee0000000200 */
[C---:B---3--:R-:W-:Y:S08]  /*8b10*/  HMMA.16816.F32 R12, R104.reuse, R112, RZ ;  /* 0x00000070680c723c */ /* 0x048ff000000018ff */
[C---:B------:R-:W-:Y:S01]  /*8b20*/  HMMA.16816.F32 R16, R104.reuse, R114, RZ ;  /* 0x000000726810723c */ /* 0x040fe200000018ff */
[----:B------:R-:W-:Y:S07]  /*8b30*/  LDSM.16.M88.4 R112, [R148+0x4800] ;  /* 0x004800009470783b */ /* 0x000fee0000000200 */
[C---:B----4-:R-:W-:Y:S08]  /*8b40*/  HMMA.16816.F32 R20, R104.reuse, R116, RZ ;  /* 0x000000746814723c */ /* 0x050ff000000018ff */
[C---:B------:R-:W-:Y:S01]  /*8b50*/  HMMA.16816.F32 R24, R104.reuse, R118, RZ ;  /* 0x000000766818723c */ /* 0x040fe200000018ff */
[----:B------:R-:W-:Y:S07]  /*8b60*/  LDSM.16.M88.4 R116, [R148+0x5000] ;  /* 0x005000009474783b */ /* 0x000fee0000000200 */
[C---:B--2---:R-:W-:Y:S08]  /*8b70*/  HMMA.16816.F32 R28, R104.reuse, R120, RZ ;  /* 0x00000078681c723c */ /* 0x044ff000000018ff */
[----:B------:R-:W-:Y:S01]  /*8b80*/  HMMA.16816.F32 R32, R104, R122, RZ ;  /* 0x0000007a6820723c */ /* 0x000fe200000018ff */
[----:B------:R-:W2:Y:S04]  /*8b90*/  LDSM.16.M88.4 R104, [R152] ;  /* 0x000000009868783b */ /* 0x000ea80000000200 */
[----:B------:R-:W3:Y:S03]  /*8ba0*/  LDSM.16.M88.4 R120, [R148+0x5800] ;  /* 0x005800009478783b */ /* 0x000ee60000000200 */
[C---:B-1----:R-:W-:Y:S08]  /*8bb0*/  HMMA.16816.F32 R4, R124.reuse, R128, R4 ;  /* 0x000000807c04723c */ /* 0x042ff00000001804 */
[C---:B------:R-:W-:Y:S01]  /*8bc0*/  HMMA.16816.F32 R8, R124.reuse, R130, R8 ;  /* 0x000000827c08723c */ /* 0x040fe20000001808 */
[----:B------:R-:W-:Y:S07]  /*8bd0*/  LDSM.16.M88.4 R128, [R147+0x4000] ;  /* 0x004000009380783b */ /* 0x000fee0000000200 */
[C---:B------:R-:W-:Y:S08]  /*8be0*/  HMMA.16816.F32 R12, R124.reuse, R132, R12 ;  /* 0x000000847c0c723c */ /* 0x040ff0000000180c */
[C---:B------:R-:W-:Y:S01]  /*8bf0*/  HMMA.16816.F32 R16, R124.reuse, R134, R16 ;  /* 0x000000867c10723c */ /* 0x040fe20000001810 */
[----:B------:R-:W-:Y:S07]  /*8c00*/  LDSM.16.M88.4 R132, [R154+UR5+0x6800] ;  /* 0x006800059a84783b */ /* 0x000fee0008000200 */
[C---:B------:R-:W-:Y:S08]  /*8c10*/  HMMA.16816.F32 R20, R124.reuse, R136, R20 ;  /* 0x000000887c14723c */ /* 0x040ff00000001814 */
[C---:B------:R-:W-:Y:S08]  /*8c20*/  HMMA.16816.F32 R24, R124.reuse, R138, R24 ;  /* 0x0000008a7c18723c */ /* 0x040ff00000001818 */
[C---:B------:R-:W-:Y:S08]  /*8c30*/  HMMA.16816.F32 R28, R124.reuse, R140, R28 ;  /* 0x0000008c7c1c723c */ /* 0x040ff0000000181c */
[----:B------:R-:W-:Y:S01]  /*8c40*/  HMMA.16816.F32 R32, R124, R142, R32 ;  /* 0x0000008e7c20723c */ /* 0x000fe20000001820 */
[----:B------:R-:W1:Y:S07]  /*8c50*/  LDSM.16.M88.4 R124, [R151] ;  /* 0x00000000977c783b */ /* 0x000e6e0000000200 */
        /* <DEDUP_REMOVED lines=11> */
[----:B------:R-:W3:Y:S04]  /*8d10*/  LDSM.16.M88.4 R104, [R147+0x5800] ;  /* 0x005800009368783b */ /* 0x000ee80000000200 */
[----:B------:R-:W5:Y:S03]  /*8d20*/  LDSM.16.M88.4 R120, [R154+UR5+0x6000] ;  /* 0x006000059a78783b */ /* 0x000f660008000200 */
        /* <DEDUP_REMOVED lines=9> */
[C---:B---3--:R-:W-:Y:S08]  /*8dc0*/  HMMA.16816.F32 R28, R124.reuse, R104, R28 ;  /* 0x000000687c1c723c */ /* 0x048ff0000000181c */
[----:B------:R-:W-:Y:S01]  /*8dd0*/  HMMA.16816.F32 R32, R124, R106, R32 ;  /* 0x0000006a7c20723c */ /* 0x000fe20000001820 */
[----:B------:R-:W3:Y:S04]  /*8de0*/  LDSM.16.M88.4 R104, [R153+0x2000] ;  /* 0x002000009968783b */ /* 0x000ee80000000200 */
[----:B------:R-:W-:Y:S03]  /*8df0*/  LDSM.16.M88.4 R124, [R149+0x7000] ;  /* 0x00700000957c783b */ /* 0x000fe60000000200 */
[C---:B-----5:R-:W-:Y:S08]  /*8e00*/  HMMA.16816.F32 R4, R116.reuse, R120, R4 ;  /* 0x000000787404723c */ /* 0x060ff00000001804 */
[C---:B------:R-:W-:Y:S01]  /*8e10*/  HMMA.16816.F32 R8, R116.reuse, R122, R8 ;  /* 0x0000007a7408723c */ /* 0x040fe20000001808 */
[----:B------:R-:W4:Y:S07]  /*8e20*/  LDSM.16.M88.4 R120, [R149+0x6800] ;  /* 0x006800009578783b */ /* 0x000f2e0000000200 */
        /* <DEDUP_REMOVED lines=8> */
[----:B------:R-:W1:Y:S04]  /*8eb0*/  LDSM.16.M88.4 R108, [R149+0x7800] ;  /* 0x00780000956c783b */ /* 0x000e680000000200 */
[----:B------:R-:W2:Y:S03]  /*8ec0*/  LDSM.16.M88.4 R116, [R152+0x2000] ;  /* 0x002000009874783b */ /* 0x000ea60000000200 */
        /* <DEDUP_REMOVED lines=9> */
[C---:B-1----:R-:W-:Y:S08]  /*8f60*/  HMMA.16816.F32 R28, R104.reuse, R108, R28 ;  /* 0x0000006c681c723c */ /* 0x042ff0000000181c */
[----:B------:R-:W-:Y:S01]  /*8f70*/  HMMA.16816.F32 R32, R104, R110, R32 ;  /* 0x0000006e6820723c */ /* 0x000fe20000001820 */
[----:B------:R-:W-:Y:S04]  /*8f80*/  LDSM.16.M88.4 R104, [R151+0x2000] ;  /* 0x002000009768783b */ /* 0x000fe80000000200 */
[----:B------:R-:W1:Y:S03]  /*8f90*/  LDSM.16.M88.4 R108, [R147+0x6000] ;  /* 0x00600000936c783b */ /* 0x000e660000000200 */
[C---:B--2---:R-:W-:Y:S08]  /*8fa0*/  HMMA.16816.F32 R4, R116.reuse, R128, R4 ;  /* 0x000000807404723c */ /* 0x044ff00000001804 */
[C---:B------:R-:W-:Y:S01]  /*8fb0*/  HMMA.16816.F32 R8, R116.reuse, R130, R8 ;  /* 0x000000827408723c */ /* 0x040fe20000001808 */
[----:B------:R-:W2:Y:S07]  /*8fc0*/  LDSM.16.M88.4 R128, [R147+0x7000] ;  /* 0x007000009380783b */ /* 0x000eae0000000200 */
[C---:B------:R-:W-:Y:S08]  /*8fd0*/  HMMA.16816.F32 R12, R116.reuse, R132, R12 ;  /* 0x00000084740c723c */ /* 0x040ff0000000180c */
[C---:B------:R-:W-:Y:S01]  /*8fe0*/  HMMA.16816.F32 R16, R116.reuse, R134, R16 ;  /* 0x000000867410723c */ /* 0x040fe20000001810 */
[----:B------:R-:W5:Y:S01]  /*8ff0*/  LDSM.16.M88.4 R132, [R147+0x7800] ;  /* 0x007800009384783b */ /* 0x000f620000000200 */
[----:B------:R-:W-:Y:S04]  /*9000*/  DEPBAR.LE SB0, 0x0 ;  /* 0x000080000000791a */ /* 0x000fe80000000000 */
[----:B------:R-:W-:Y:S02]  /*9010*/  BAR.SYNC.DEFER_BLOCKING 0x0 ;  /* 0x0000000000007b1d */ /* 0x000fe40000010000 */
[C---:B---3--:R-:W-:Y:S08]  /*9020*/  HMMA.16816.F32 R20, R116.reuse, R112, R20 ;  /* 0x000000707414723c */ /* 0x048ff00000001814 */
[C---:B------:R-:W-:Y:S08]  /*9030*/  HMMA.16816.F32 R24, R116.reuse, R114, R24 ;  /* 0x000000727418723c */ /* 0x040ff00000001818 */
[C---:B----4-:R-:W-:Y:S08]  /*9040*/  HMMA.16816.F32 R28, R116.reuse, R120, R28 ;  /* 0x00000078741c723c */ /* 0x050ff0000000181c */
[----:B------:R-:W-:Y:S08]  /*9050*/  HMMA.16816.F32 R32, R116, R122, R32 ;  /* 0x0000007a7420723c */ /* 0x000ff00000001820 */
[C---:B-1----:R-:W-:Y:S08]  /*9060*/  HMMA.16816.F32 R4, R104.reuse, R108, R4 ;  /* 0x0000006c6804723c */ /* 0x042ff00000001804 */
[C---:B------:R-:W-:Y:S08]  /*9070*/  HMMA.16816.F32 R8, R104.reuse, R110, R8 ;  /* 0x0000006e6808723c */ /* 0x040ff00000001808 */
[C---:B------:R-:W-:Y:S08]  /*9080*/  HMMA.16816.F32 R12, R104.reuse, R124, R12 ;  /* 0x0000007c680c723c */ /* 0x040ff0000000180c */
[C---:B------:R-:W-:Y:S08]  /*9090*/  HMMA.16816.F32 R16, R104.reuse, R126, R16 ;  /* 0x0000007e6810723c */ /* 0x040ff00000001810 */
[C---:B--2---:R-:W-:Y:S08]  /*90a0*/  HMMA.16816.F32 R20, R104.reuse, R128, R20 ;  /* 0x000000806814723c */ /* 0x044ff00000001814 */
[C---:B------:R-:W-:Y:S08]  /*90b0*/  HMMA.16816.F32 R24, R104.reuse, R130, R24 ;  /* 0x000000826818723c */ /* 0x040ff00000001818 */
[C---:B-----5:R-:W-:Y:S08]  /*90c0*/  HMMA.16816.F32 R28, R104.reuse, R132, R28 ;  /* 0x00000084681c723c */ /* 0x060ff0000000181c */
[----:B------:R-:W-:Y:S01]  /*90d0*/  HMMA.16816.F32 R32, R104, R134, R32 ;  /* 0x000000866820723c */ /* 0x000fe20000001820 */
[----:B------:R-:W-:Y:S08]  /*90e0*/  @!UPT UIADD3 URZ, UPT, UPT, URZ, URZ, URZ ;  /* 0x000000fffffff290 */ /* 0x000ff0000fffe0ff */
[----:B------:R-:W-:Y:S11]  /*90f0*/  @!P0 BRA `(.L_x_4505) ;  /* 0x0000000400e48947 */ /* 0x000ff60003800000 */
[----:B------:R-:W1:Y:S01]  /*9100*/  @!P3 LDC R2, c[0x0][0x3b8] ;  /* 0x0000ee00ff02bb82 */ /* 0x000e620000000800 */
[----:B------:R-:W-:Y:S07]  /*9110*/  @!P3 IMAD.MOV.U32 R100, RZ, RZ, RZ ;  /* 0x000000ffff64b224 */ /* 0x000fee00078e00ff */
[----:B------:R-:W2:Y:S01]  /*9120*/  LDC R103, c[0x0][0x3bc] ;  /* 0x0000ef00ff677b82 */ /* 0x000ea20000000800 */
        /* <DEDUP_REMOVED lines=34> */
[----:B------:R-:W-:Y:S02]  /*9350*/  @!P5 IMAD.IADD R104, R104, 0x1, -R3 ;  /* 0x000000016868d824 */ /* 0x000fe400078e0a03 */
[----:B------:R-:W-:Y:S01]  /*9360*/  @!P5 VIADD R2, R2, 0x1 ;  /* 0x000000010202d836 */ /* 0x000fe20000000000 */
[----:B------:R-:W-:Y:S02]  /*9370*/  ISETP.GE.AND P5, PT, R109, RZ, PT ;  /* 0x000000ff6d00720c */ /* 0x000fe40003fa6270 */
[----:B------:R-:W-:Y:S07]  /*9380*/  ISETP.GE.U32.AND P0, PT, R104, R3, PT ;  /* 0x000000036800720c */ /* 0x000fee0003f06070 */
[----:B------:R-:W-:Y:S01]  /*9390*/  @P6 VIADD R106, R106, 0x1 ;  /* 0x000000016a6a6836 */ /* 0x000fe20000000000 */
[----:B------:R-:W-:Y:S02]  /*93a0*/  ISETP.GE.AND P6, PT, R105, RZ, PT ;  /* 0x000000ff6900720c */ /* 0x000fe40003fc6270 */
[----:B------:R-:W-:Y:S01]  /*93b0*/  LOP3.LUT R105, RZ, R100, RZ, 0x33, !PT ;  /* 0x00000064ff697212 */ /* 0x000fe200078e33ff */
        /* <DEDUP_REMOVED lines=23> */
[----:B------:R-:W-:Y:S03]  /*9530*/  LEA R158, P0, R108, R158, 0x1 ;  /* 0x0000009e6c9e7211 */ /* 0x000fe600078008ff */
[----:B------:R-:W-:Y:S04]  /*9540*/  IMAD R3, R3, UR6, RZ ;  /* 0x0000000603037c24 */ /* 0x000fe8000f8e02ff */
[----:B------:R-:W-:Y:S05]  /*9550*/  IMAD R3, R102, UR7, R3 ;  /* 0x0000000766037c24 */ /* 0x000fea000f8e0203 */
[----:B------:R-:W-:Y:S04]  /*9560*/  IADD3 R3, PT, PT, R109, R3, RZ ;  /* 0x000000036d037210 */ /* 0x000fe80007ffe0ff */
[----:B------:R-:W-:Y:S07]  /*9570*/  LEA.HI.X R159, R108, R159, R3, 0x1, P0 ;  /* 0x0000009f6c9f7211 */ /* 0x000fee00000f0c03 */
.L_x_4506:
[----:B------:R-:W-:Y:S01]  /*9580*/  @!PT LDS RZ, [RZ] ;  /* 0x00000000fffff984 */ /* 0x000fe20000000800 */
[----:B------:R-:W-:Y:S01]  /*9590*/  @!PT LDS RZ, [RZ] ;  /* 0x00000000fffff984 */ /* 0x000fe20000000800 */
[----:B------:R-:W-:Y:S01]  /*95a0*/  @!PT LDS RZ, [RZ] ;  /* 0x00000000fffff984 */ /* 0x000fe20000000800 */
[----:B------:R1:W-:Y:S01]  /*95b0*/  @!P2 LDGSTS.E.BYPASS.LTC128B.128 [R165+0x4000], desc[UR16][R158.64] ;  /* 0x040000009ea5afae */ /* 0x0003e2000b981a10 */
        /* <DEDUP_REMOVED lines=9> */
[----:B------:R1:W-:Y:S03]  /*9650*/  @!P1 LDGSTS.E.BYPASS.LTC128B.128 [R165+0x6000], desc[UR16][R158.64+0x80] ;  /* 0x060000809ea59fae */ /* 0x0003e6000b981a10 */
[----:B------:R-:W-:Y:S01]  /*9660*/  IADD3 R2, P0, PT, R102, R3, RZ ;  /* 0x0000000366027210 */ /* 0x000fe20007f1e0ff */
        /* <DEDUP_REMOVED lines=34> */
.L_x_4505:
        /* <DEDUP_REMOVED lines=52> */
[--C-:B------:R-:W-:Y:S07]  /*9bd0*/  FFMA.FTZ R134, R27, UR4, -R124.reuse ;  /* 0x000000041b867c23 */ /* 0x100fee000801087c */
[----:B------:R-:W3:Y:S01]  /*9be0*/  MUFU.EX2 R0, R0 ;  /* 0x0000000000007308 */ /* 0x000ee20000000800 */
[--C-:B------:R-:W-:Y:S01]  /*9bf0*/  FFMA.FTZ R138, R28, UR4, -R125.reuse ;  /* 0x000000041c8a7c23 */ /* 0x100fe2000801087d */
[--C-:B------:R-:W-:Y:S01]  /*9c00*/  FFMA.FTZ R139, R29, UR4, -R125.reuse ;  /* 0x000000041d8b7c23 */ /* 0x100fe2000801087d */
[--C-:B------:R-:W-:Y:S07]  /*9c10*/  FFMA.FTZ R143, R30, UR4, -R124.reuse ;  /* 0x000000041e8f7c23 */ /* 0x100fee000801087c */
[----:B------:R-:W-:Y:S01]  /*9c20*/  MUFU.EX2 R103, R103 ;  /* 0x0000006700677308 */ /* 0x000fe20000000800 */
[--C-:B------:R-:W-:Y:S01]  /*9c30*/  FFMA.FTZ R140, R31, UR4, -R124.reuse ;  /* 0x000000041f8c7c23 */ /* 0x100fe2000801087c */
[--C-:B------:R-:W-:Y:S01]  /*9c40*/  FFMA.FTZ R141, R32, UR4, -R125.reuse ;  /* 0x00000004208d7c23 */ /* 0x100fe2000801087d */
[----:B------:R-:W-:Y:S07]  /*9c50*/  LDSM.16.MT88.4 R28, [R150+0x9800] ;  /* 0x00980000961c783b */ /* 0x000fee0000004200 */
[----:B------:R-:W4:Y:S01]  /*9c60*/  MUFU.EX2 R120, R120 ;  /* 0x0000007800787308 */ /* 0x000f220000000800 */
        /* <DEDUP_REMOVED lines=13> */
[----:B----4-:R-:W-:Y:S01]  /*9d40*/  F2FP.F16.F32.PACK_AB R96, R120, R103 ;  /* 0x000000677860723e */ /* 0x010fe200000000ff */
        /* <DEDUP_REMOVED lines=20> */
[C---:B------:R-:W-:Y:S01]  /*9e90*/  FMUL.FTZ R56, R2.reuse, R56 ;  /* 0x0000003802387220 */ /* 0x040fe20000410000 */
[----:B------:R-:W-:Y:S01]  /*9ea0*/  FMUL.FTZ R57, R2, R57 ;  /* 0x0000003902397220 */ /* 0x000fe20000410000 */
[C---:B------:R-:W-:Y:S01]  /*9eb0*/  FMUL.FTZ R58, R0.reuse, R58 ;  /* 0x0000003a003a7220 */ /* 0x040fe20000410000 */
[----:B--2---:R-:W-:Y:S01]  /*9ec0*/  F2FP.F16.F32.PACK_AB R99, R121, R122 ;  /* 0x0000007a7963723e */ /* 0x004fe200000000ff */
[----:B------:R-:W-:Y:S01]  /*9ed0*/  FMUL.FTZ R59, R0, R59 ;  /* 0x0000003b003b7220 */ /* 0x000fe20000410000 */
[C---:B------:R-:W-:Y:S01]  /*9ee0*/  FMUL.FTZ R60, R2.reuse, R60 ;  /* 0x0000003c023c7220 */ /* 0x040fe20000410000 */
[----:B------:R-:W-:Y:S01]  /*9ef0*/  FMUL.FTZ R61, R2, R61 ;  /* 0x0000003d023d7220 */ /* 0x000fe20000410000 */
[C---:B------:R-:W-:Y:S01]  /*9f00*/  FMUL.FTZ R62, R0.reuse, R62 ;  /* 0x0000003e003e7220 */ /* 0x040fe20000410000 */
[----:B------:R-:W-:Y:S01]  /*9f10*/  FMUL.FTZ R63, R0, R63 ;  /* 0x0000003f003f7220 */ /* 0x000fe20000410000 */
[C---:B------:R-:W-:Y:S01]  /*9f20*/  FMUL.FTZ R64, R2.reuse, R64 ;  /* 0x0000004002407220 */ /* 0x040fe20000410000 */
[C---:B-1----:R-:W-:Y:S01]  /*9f30*/  HMMA.16816.F32 R8, R96.reuse, R104, R8 ;  /* 0x000000686008723c */ /* 0x042fe20000001808 */
[----:B------:R-:W-:Y:S04]  /*9f40*/  MUFU.EX2 R136, R136 ;  /* 0x0000008800887308 */ /* 0x000fe80000000800 */
[----:B------:R-:W-:Y:S01]  /*9f50*/  FMUL.FTZ R65, R2, R65 ;  /* 0x0000004102417220 */ /* 0x000fe20000410000 */
[C---:B------:R-:W-:Y:S01]  /*9f60*/  FMUL.FTZ R66, R0.reuse, R66 ;  /* 0x0000004200427220 */ /* 0x040fe20000410000 */
[----:B------:R-:W-:Y:S01]  /*9f70*/  FMUL.FTZ R67, R0, R67 ;  /* 0x0000004300437220 */ /* 0x000fe20000410000 */
[C---:B------:R-:W-:Y:S01]  /*9f80*/  HMMA.16816.F32 R36, R96.reuse, R106, R36 ;  /* 0x0000006a6024723c */ /* 0x040fe20000001824 */
[----:B------:R-:W1:Y:S02]  /*9f90*/  LDSM.16.MT88.4 R104, [R144+0x8000] ;  /* 0x008000009068783b */ /* 0x000e640000004200 */
[----:B------:R-:W-:Y:S01]  /*9fa0*/  MUFU.EX2 R137, R137 ;  /* 0x0000008900897308 */ /* 0x000fe20000000800 */
        /* <DEDUP_REMOVED lines=29> */
[----:B------:R-:W-:Y:S01]  /*a180*/  MUFU.EX2 R143, R143 ;  /* 0x0000008f008f7308 */ /* 0x000fe20000000800 */
[--C-:B------:R-:W-:Y:S01]  /*a190*/  FFMA.FTZ R126, R12, UR4, -R125.reuse ;  /* 0x000000040c7e7c23 */ /* 0x100fe2000801087d */
[C---:B------:R-:W-:Y:S01]  /*a1a0*/  FMUL.FTZ R12, R2.reuse, R92 ;  /* 0x0000005c020c7220 */ /* 0x040fe20000410000 */
[--C-:B------:R-:W-:Y:S01]  /*a1b0*/  FFMA.FTZ R127, R13, UR4, -R125.reuse ;  /* 0x000000040d7f7c23 */ /* 0x100fe2000801087d */
[----:B------:R-:W-:Y:S01]  /*a1c0*/  FMUL.FTZ R13, R2, R93 ;  /* 0x0000005d020d7220 */ /* 0x000fe20000410000 */
[--C-:B------:R-:W-:Y:S01]  /*a1d0*/  FFMA.FTZ R129, R14, UR4, -R124.reuse ;  /* 0x000000040e817c23 */ /* 0x100fe2000801087c */
[C---:B------:R-:W-:Y:S01]  /*a1e0*/  FMUL.FTZ R14, R0.reuse, R94 ;  /* 0x0000005e000e7220 */ /* 0x040fe20000410000 */
[C---:B-1----:R-:W-:Y:S03]  /*a1f0*/  HMMA.16816.F32 R56, R96.reuse, R104, R56 ;  /* 0x000000686038723c */ /* 0x042fe60000001838 */
[----:B------:R-:W-:Y:S01]  /*a200*/  MUFU.EX2 R126, R126 ;  /* 0x0000007e007e7308 */ /* 0x000fe20000000800 */
[--C-:B------:R-:W-:Y:S01]  /*a210*/  FFMA.FTZ R128, R15, UR4, -R124.reuse ;  /* 0x000000040f807c23 */ /* 0x100fe2000801087c */
[----:B------:R-:W-:Y:S01]  /*a220*/  FMUL.FTZ R15, R0, R95 ;  /* 0x0000005f000f7220 */ /* 0x000fe20000410000 */
[--C-:B------:R-:W-:Y:S01]  /*a230*/  FFMA.FTZ R130, R16, UR4, -R125.reuse ;  /* 0x0000000410827c23 */ /* 0x100fe2000801087d */
[----:B------:R-:W-:Y:S01]  /*a240*/  LDSM.16.MT88.4 R92, [R146+0x8800] ;  /* 0x00880000925c783b */ /* 0x000fe20000004200 */
[----:B------:R-:W-:Y:S01]  /*a250*/  FFMA.FTZ R131, R17, UR4, -R125 ;  /* 0x0000000411837c23 */ /* 0x000fe2000801087d */
[C---:B------:R-:W-:Y:S04]  /*a260*/  HMMA.16816.F32 R60, R96.reuse, R106, R60 ;  /* 0x0000006a603c723c */ /* 0x040fe8000000183c */
[----:B------:R-:W1:Y:S01]  /*a270*/  MUFU.EX2 R127, R127 ;  /* 0x0000007f007f7308 */ /* 0x000e620000000800 */
[--C-:B------:R-:W-:Y:S01]  /*a280*/  FFMA.FTZ R132, R18, UR4, -R124.reuse ;  /* 0x0000000412847c23 */ /* 0x100fe2000801087c */
[--C-:B------:R-:W-:Y:S08]  /*a290*/  FFMA.FTZ R133, R19, UR4, -R124.reuse ;  /* 0x0000000413857c23 */ /* 0x100ff0000801087c */
[----:B------:R-:W-:Y:S01]  /*a2a0*/  MUFU.EX2 R129, R129 ;  /* 0x0000008100817308 */ /* 0x000fe20000000800 */
[----:B------:R-:W4:Y:S01]  /*a2b0*/  LDSM.16.MT88.4 R104, [R145+0xa000] ;  /* 0x00a000009168783b */ /* 0x000f220000004200 */
[C---:B------:R-:W-:Y:S01]  /*a2c0*/  FMUL.FTZ R16, R2.reuse, R88 ;  /* 0x0000005802107220 */ /* 0x040fe20000410000 */
[C---:B--2---:R-:W-:Y:S07]  /*a2d0*/  HMMA.16816.F32 R64, R96.reuse, R108, R64 ;  /* 0x0000006c6040723c */ /* 0x044fee0000001840 */
[----:B------:R-:W2:Y:S01]  /*a2e0*/  MUFU.EX2 R128, R128 ;  /* 0x0000008000807308 */ /* 0x000ea20000000800 */
[----:B------:R-:W-:Y:S01]  /*a2f0*/  FMUL.FTZ R17, R2, R89 ;  /* 0x0000005902117220 */ /* 0x000fe20000410000 */
[C---:B------:R-:W-:Y:S08]  /*a300*/  FMUL.FTZ R18, R0.reuse, R90 ;  /* 0x0000005a00127220 */ /* 0x040ff00000410000 */
[----:B------:R-:W-:Y:S01]  /*a310*/  MUFU.EX2 R130, R130 ;  /* 0x0000008200827308 */ /* 0x000fe20000000800 */
[----:B------:R-:W-:Y:S01]  /*a320*/  FMUL.FTZ R19, R0, R91 ;  /* 0x0000005b00137220 */ /* 0x000fe20000410000 */
[----:B-1----:R-:W-:Y:S01]  /*a330*/  F2FP.F16.F32.PACK_AB R88, R127, R126 ;  /* 0x0000007e7f58723e */ /* 0x002fe200000000ff */
[C---:B------:R-:W-:Y:S01]  /*a340*/  HMMA.16816.F32 R68, R96.reuse, R110, R68 ;  /* 0x0000006e6044723c */ /* 0x040fe20000001844 */
[----:B------:R-:W1:Y:S06]  /*a350*/  LDSM.16.MT88.4 R108, [R144+0xa000] ;  /* 0x00a00000906c783b */ /* 0x000e6c0000004200 */
[----:B------:R-:W5:Y:S01]  /*a360*/  MUFU.EX2 R131, R131 ;  /* 0x0000008300837308 */ /* 0x000f620000000800 */
[----:B------:R-:W-:Y:S01]  /*a370*/  FFMA.FTZ R135, R22, UR4, -R124 ;  /* 0x0000000416877c23 */ /* 0x000fe2000801087c */
[----:B------:R-:W-:Y:S01]  /*a380*/  FFMA.FTZ R103, R2, R175, R103 ;  /* 0x000000af02677223 */ /* 0x000fe20000010067 */
[----:B------:R-:W-:Y:S07]  /*a390*/  MOV R101, R100 ;  /* 0x0000006400657202 */ /* 0x000fee0000000f00 */
[----:B------:R-:W-:Y:S01]  /*a3a0*/  MUFU.EX2 R132, R132 ;  /* 0x0000008400847308 */ /* 0x000fe20000000800 */
[----:B--2---:R-:W-:Y:S01]  /*a3b0*/  F2FP.F16.F32.PACK_AB R89, R128, R129 ;  /* 0x000000818059723e */ /* 0x004fe200000000ff */
[C---:B---3--:R-:W-:Y:S08]  /*a3c0*/  HMMA.16816.F32 R72, R96.reuse, R112, R72 ;  /* 0x000000706048723c */ /* 0x048ff00000001848 */
[----:B------:R-:W2:Y:S01]  /*a3d0*/  MUFU.EX2 R133, R133 ;  /* 0x0000008500857308 */ /* 0x000ea20000000800 */
[----:B------:R-:W-:Y:S01]  /*a3e0*/  FFMA.FTZ R123, R0, R173, R123 ;  /* 0x000000ad007b7223 */ /* 0x000fe2000001007b */
[----:B------:R-:W-:Y:S08]  /*a3f0*/  FADD.FTZ R120, R120, R103 ;  /* 0x0000006778787221 */ /* 0x000ff00000010000 */
[----:B------:R-:W-:Y:S01]  /*a400*/  MUFU.EX2 R135, R135 ;  /* 0x0000008700877308 */ /* 0x000fe20000000800 */
[----:B------:R-:W-:Y:S01]  /*a410*/  FADD.FTZ R123, R6, R123 ;  /* 0x0000007b067b7221 */ /* 0x000fe20000010000 */
[C---:B------:R-:W-:Y:S01]  /*a420*/  HMMA.16816.F32 R76, R96.reuse, R114, R76 ;  /* 0x00000072604c723c */ /* 0x040fe2000000184c */
[----:B------:R-:W3:Y:S07]  /*a430*/  LDSM.16.MT88.4 R112, [R150+0x8800] ;  /* 0x008800009670783b */ /* 0x000eee0000004200 */
[----:B------:R-:W-:Y:S01]  /*a440*/  MUFU.EX2 R140, R140 ;  /* 0x0000008c008c7308 */ /* 0x000fe20000000800 */
[----:B-----5:R-:W-:Y:S01]  /*a450*/  F2FP.F16.F32.PACK_AB R90, R131, R130 ;  /* 0x00000082835a723e */ /* 0x020fe200000000ff */
[----:B------:R-:W-:Y:S01]  /*a460*/  FADD.FTZ R7, R7, R120 ;  /* 0x0000007807077221 */ /* 0x000fe20000010000 */
[----:B------:R-:W-:Y:S07]  /*a470*/  FADD.FTZ R122, R122, R123 ;  /* 0x0000007b7a7a7221 */ /* 0x000fee0000010000 */
[----:B------:R-:W-:Y:S01]  /*a480*/  MUFU.EX2 R141, R141 ;  /* 0x0000008d008d7308 */ /* 0x000fe20000000800 */
[----:B--2---:R-:W-:Y:S01]  /*a490*/  F2FP.F16.F32.PACK_AB R91, R133, R132 ;  /* 0x00000084855b723e */ /* 0x004fe200000000ff */
[----:B------:R-:W-:Y:S08]  /*a4a0*/  FADD.FTZ R7, R102, R7 ;  /* 0x0000000766077221 */ /* 0x000ff00000010000 */
[----:B------:R-:W-:Y:S01]  /*a4b0*/  MUFU.EX2 R174, R174 ;  /* 0x000000ae00ae7308 */ /* 0x000fe20000000800 */
[----:B------:R-:W-:Y:S01]  /*a4c0*/  FADD.FTZ R122, R121, R122 ;  /* 0x0000007a797a7221 */ /* 0x000fe20000010000 */
[----:B------:R-:W-:Y:S01]  /*a4d0*/  FADD.FTZ R126, R126, R7 ;  /* 0x000000077e7e7221 */ /* 0x000fe20000010000 */
[C---:B----4-:R-:W-:Y:S03]  /*a4e0*/  HMMA.16816.F32 R80, R96.reuse, R104, R80 ;  /* 0x000000686050723c */ /* 0x050fe60000001850 */
[----:B------:R-:W-:Y:S01]  /*a4f0*/  FADD.FTZ R129, R129, R122 ;  /* 0x0000007a81817221 */ /* 0x000fe20000010000 */
[----:B------:R-:W-:Y:S03]  /*a500*/  FADD.FTZ R127, R127, R126 ;  /* 0x0000007e7f7f7221 */ /* 0x000fe60000010000 */
[----:B------:R-:W-:Y:S01]  /*a510*/  FADD.FTZ R129, R128, R129 ;  /* 0x0000008180817221 */ /* 0x000fe20000010000 */
[C---:B------:R-:W-:Y:S01]  /*a520*/  HMMA.16816.F32 R84, R96.reuse, R106, R84 ;  /* 0x0000006a6054723c */ /* 0x040fe20000001854 */
[----:B------:R-:W-:Y:S02]  /*a530*/  LDSM.16.MT88.4 R104, [R144+0x8800] ;  /* 0x008800009068783b */ /* 0x000fe40000004200 */
[----:B------:R-:W-:Y:S01]  /*a540*/  FADD.FTZ R130, R130, R127 ;  /* 0x0000007f82827221 */ /* 0x000fe20000010000 */
[----:B------:R-:W-:Y:S03]  /*a550*/  FADD.FTZ R132, R132, R129 ;  /* 0x0000008184847221 */ /* 0x000fe60000010000 */
[----:B------:R-:W-:Y:S01]  /*a560*/  FADD.FTZ R131, R131, R130 ;  /* 0x0000008283837221 */ /* 0x000fe20000010000 */
[C---:B-1----:R-:W-:Y:S03]  /*a570*/  HMMA.16816.F32 R12, R96.reuse, R108, R12 ;  /* 0x0000006c600c723c */ /* 0x042fe6000000180c */
[----:B------:R-:W-:Y:S05]  /*a580*/  FADD.FTZ R132, R133, R132 ;  /* 0x0000008485847221 */ /* 0x000fea0000010000 */
[----:B------:R-:W-:Y:S01]  /*a590*/  HMMA.16816.F32 R16, R96, R110, R16 ;  /* 0x0000006e6010723c */ /* 0x000fe20000001810 */
[----:B------:R-:W1:Y:S07]  /*a5a0*/  LDSM.16.MT88.4 R96, [R145+0x8800] ;  /* 0x008800009160783b */ /* 0x000e6e0000004200 */
[C---:B---3--:R-:W-:Y:S01]  /*a5b0*/  HMMA.16816.F32 R8, R88.reuse, R112, R8 ;  /* 0x000000705808723c */ /* 0x048fe20000001808 */
[----:B------:R-:W2:Y:S07]  /*a5c0*/  LDSM.16.MT88.4 R108, [R150+0xa800] ;  /* 0x00a80000966c783b */ /* 0x000eae0000004200 */
        /* <DEDUP_REMOVED lines=11> */
[C---:B--2---:R-:W-:Y:S08]  /*a680*/  HMMA.16816.F32 R64, R88.reuse, R108, R64 ;  /* 0x0000006c5840723c */ /* 0x044ff00000001840 */
[C---:B------:R-:W-:Y:S01]  /*a690*/  HMMA.16816.F32 R68, R88.reuse, R110, R68 ;  /* 0x0000006e5844723c */ /* 0x040fe20000001844 */
[----:B------:R-:W2:Y:S07]  /*a6a0*/  LDSM.16.MT88.4 R108, [R145+0x9000] ;  /* 0x00900000916c783b */ /* 0x000eae0000004200 */
[C---:B------:R-:W-:Y:S03]  /*a6b0*/  HMMA.16816.F32 R72, R88.reuse, R116, R72 ;  /* 0x000000745848723c */ /* 0x040fe60000001848 */
[--C-:B------:R-:W-:Y:S01]  /*a6c0*/  FFMA.FTZ R116, R20, UR4, -R125.reuse ;  /* 0x0000000414747c23 */ /* 0x100fe2000801087d */
[--C-:B------:R-:W-:Y:S04]  /*a6d0*/  FFMA.FTZ R117, R21, UR4, -R125.reuse ;  /* 0x0000000415757c23 */ /* 0x100fe8000801087d */
[C---:B------:R-:W-:Y:S01]  /*a6e0*/  HMMA.16816.F32 R76, R88.reuse, R118, R76 ;  /* 0x00000076584c723c */ /* 0x040fe2000000184c */
[----:B------:R-:W4:Y:S02]  /*a6f0*/  MUFU.EX2 R116, R116 ;  /* 0x0000007400747308 */ /* 0x000f240000000800 */
[--C-:B------:R-:W-:Y:S01]  /*a700*/  FFMA.FTZ R119, R24, UR4, -R125.reuse ;  /* 0x0000000418777c23 */ /* 0x100fe2000801087d */
[----:B------:R-:W-:Y:S01]  /*a710*/  FFMA.FTZ R125, R33, UR4, -R125 ;  /* 0x00000004217d7c23 */ /* 0x000fe2000801087d */
[----:B------:R-:W2:Y:S01]  /*a720*/  LDSM.16.MT88.4 R24, [R144+0x9000] ;  /* 0x009000009018783b */ /* 0x000ea20000004200 */
[--C-:B------:R-:W-:Y:S01]  /*a730*/  FFMA.FTZ R118, R23, UR4, -R124.reuse ;  /* 0x0000000417767c23 */ /* 0x100fe2000801087c */
[----:B------:R-:W-:Y:S01]  /*a740*/  F2FP.F16.F32.PACK_AB R23, R134, R137 ;  /* 0x000000898617723e */ /* 0x000fe200000000ff */
[C---:B---3--:R-:W-:Y:S03]  /*a750*/  HMMA.16816.F32 R80, R88.reuse, R112, R80 ;  /* 0x000000705850723c */ /* 0x048fe60000001850 */
[----:B------:R-:W3:Y:S01]  /*a760*/  MUFU.EX2 R117, R117 ;  /* 0x0000007500757308 */ /* 0x000ee20000000800 */
[----:B------:R-:W-:Y:S02]  /*a770*/  FFMA.FTZ R124, R35, UR4, -R124 ;  /* 0x00000004237c7c23 */ /* 0x000fe4000801087c */
[----:B------:R-:W-:Y:S07]  /*a780*/  LDSM.16.MT88.4 R32, [R150+0xb800] ;  /* 0x00b800009620783b */ /* 0x000fee0000004200 */
[----:B------:R-:W1:Y:S01]  /*a790*/  MUFU.EX2 R118, R118 ;  /* 0x0000007600767308 */ /* 0x000e620000000800 */
[----:B----4-:R-:W-:Y:S01]  /*a7a0*/  FADD.FTZ R0, R116, R131 ;  /* 0x0000008374007221 */ /* 0x010fe20000010000 */
[C---:B------:R-:W-:Y:S08]  /*a7b0*/  HMMA.16816.F32 R84, R88.reuse, R114, R84 ;  /* 0x000000725854723c */ /* 0x040ff00000001854 */
[----:B------:R-:W4:Y:S01]  /*a7c0*/  MUFU.EX2 R119, R119 ;  /* 0x0000007700777308 */ /* 0x000f220000000800 */
[----:B------:R-:W2:Y:S09]  /*a7d0*/  LDSM.16.MT88.4 R112, [R150+0xb000] ;  /* 0x00b000009670783b */ /* 0x000eb20000004200 */
[----:B------:R-:W2:Y:S01]  /*a7e0*/  MUFU.EX2 R142, R125 ;  /* 0x0000007d008e7308 */ /* 0x000ea20000000800 */
[C---:B---3--:R-:W-:Y:S01]  /*a7f0*/  F2FP.F16.F32.PACK_AB R20, R117.reuse, R116 ;  /* 0x000000747514723e */ /* 0x048fe200000000ff */
[C---:B------:R-:W-:Y:S08]  /*a800*/  HMMA.16816.F32 R12, R88.reuse, R92, R12 ;  /* 0x0000005c580c723c */ /* 0x040ff0000000180c */
[----:B------:R-:W3:Y:S01]  /*a810*/  MUFU.EX2 R177, R124 ;  /* 0x0000007c00b17308 */ /* 0x000ee20000000800 */
[----:B------:R-:W-:Y:S01]  /*a820*/  FADD.FTZ R0, R117, R0 ;  /* 0x0000000075007221 */ /* 0x000fe20000010000 */
[----:B-1----:R-:W-:Y:S01]  /*a830*/  F2FP.F16.F32.PACK_AB R21, R118, R135 ;  /* 0x000000877615723e */ /* 0x002fe200000000ff */
[----:B------:R-:W-:Y:S01]  /*a840*/  FADD.FTZ R135, R135, R132 ;  /* 0x0000008487877221 */ /* 0x000fe20000010000 */
[----:B------:R-:W-:Y:S01]  /*a850*/  HMMA.16816.F32 R16, R88, R94, R16 ;  /* 0x0000005e5810723c */ /* 0x000fe20000001810 */
[----:B------:R-:W1:Y:S02]  /*a860*/  LDSM.16.MT88.4 R88, [R146+0xb000] ;  /* 0x00b000009258783b */ /* 0x000e640000004200 */
[----:B----4-:R-:W-:Y:S01]  /*a870*/  F2FP.F16.F32.PACK_AB R22, R136, R119 ;  /* 0x000000778816723e */ /* 0x010fe200000000ff */
[----:B------:R-:W-:Y:S01]  /*a880*/  FADD.FTZ R118, R118, R135 ;  /* 0x0000008776767221 */ /* 0x000fe20000010000 */
[----:B------:R-:W-:Y:S03]  /*a890*/  FADD.FTZ R7, R119, R0 ;  /* 0x0000000077077221 */ /* 0x000fe60000010000 */
[----:B------:R-:W-:Y:S01]  /*a8a0*/  FADD.FTZ R137, R137, R118 ;  /* 0x0000007689897221 */ /* 0x000fe20000010000 */
[----:B------:R-:W4:Y:S01]  /*a8b0*/  LDSM.16.MT88.4 R92, [R145+0xb000] ;  /* 0x00b00000915c783b */ /* 0x000f220000004200 */
[C---:B------:R-:W-:Y:S05]  /*a8c0*/  HMMA.16816.F32 R8, R20.reuse, R96, R8 ;  /* 0x000000601408723c */ /* 0x040fea0000001808 */
[----:B------:R-:W-:Y:S01]  /*a8d0*/  FADD.FTZ R7, R136, R7 ;  /* 0x0000000788077221 */ /* 0x000fe20000010000 */
[----:B------:R-:W-:Y:S02]  /*a8e0*/  FADD.FTZ R134, R134, R137 ;  /* 0x0000008986867221 */ /* 0x000fe40000010000 */
[C---:B------:R-:W-:Y:S03]  /*a8f0*/  HMMA.16816.F32 R36, R20.reuse, R98, R36 ;  /* 0x000000621424723c */ /* 0x040fe60000001824 */
[----:B------:R-:W-:Y:S04]  /*a900*/  FADD.FTZ R0, R138, R7 ;  /* 0x000000078a007221 */ /* 0x000fe80000010000 */
[C---:B------:R-:W-:Y:S01]  /*a910*/  FADD.FTZ R0, R139.reuse, R0 ;  /* 0x000000008b007221 */ /* 0x040fe20000010000 */
[C---:B-----5:R-:W-:Y:S08]  /*a920*/  HMMA.16816.F32 R40, R20.reuse, R104, R40 ;  /* 0x000000681428723c */ /* 0x060ff00000001828 */
[C---:B------:R-:W-:Y:S01]  /*a930*/  HMMA.16816.F32 R44, R20.reuse, R106, R44 ;  /* 0x0000006a142c723c */ /* 0x040fe2000000182c */
[----:B------:R-:W-:Y:S07]  /*a940*/  LDSM.16.MT88.4 R104, [R146+0x9800] ;  /* 0x009800009268783b */ /* 0x000fee0000004200 */
[C---:B--2---:R-:W-:Y:S08]  /*a950*/  HMMA.16816.F32 R48, R20.reuse, R108, R48 ;  /* 0x0000006c1430723c */ /* 0x044ff00000001830 */
[C---:B------:R-:W-:Y:S01]  /*a960*/  HMMA.16816.F32 R52, R20.reuse, R110, R52 ;  /* 0x0000006e1434723c */ /* 0x040fe20000001834 */
[----:B------:R-:W-:Y:S07]  /*a970*/  LDSM.16.MT88.4 R108, [R145+0x9800] ;  /* 0x00980000916c783b */ /* 0x000fee0000004200 */
[C---:B------:R-:W-:Y:S08]  /*a980*/  HMMA.16816.F32 R56, R20.reuse, R24, R56 ;  /* 0x000000181438723c */ /* 0x040ff00000001838 */
[C---:B------:R-:W-:Y:S01]  /*a990*/  HMMA.16816.F32 R60, R20.reuse, R26, R60 ;  /* 0x0000001a143c723c */ /* 0x040fe2000000183c */
[----:B------:R-:W2:Y:S07]  /*a9a0*/  LDSM.16.MT88.4 R24, [R144+0xb000] ;  /* 0x00b000009018783b */ /* 0x000eae0000004200 */
[C---:B------:R-:W-:Y:S08]  /*a9b0*/  HMMA.16816.F32 R64, R20.reuse, R112, R64 ;  /* 0x000000701440723c */ /* 0x040ff00000001840 */
[C---:B------:R-:W-:Y:S01]  /*a9c0*/  HMMA.16816.F32 R68, R20.reuse, R114, R68 ;  /* 0x000000721444723c */ /* 0x040fe20000001844 */
[----:B------:R-:W5:Y:S07]  /*a9d0*/  LDSM.16.MT88.4 R112, [R144+0x9800] ;  /* 0x009800009070783b */ /* 0x000f6e0000004200 */
[C---:B-1----:R-:W-:Y:S03]  /*a9e0*/  HMMA.16816.F32 R72, R20.reuse, R88, R72 ;  /* 0x000000581448723c */ /* 0x042fe60000001848 */
[----:B------:R-:W-:Y:S02]  /*a9f0*/  F2FP.F16.F32.PACK_AB R88, R139, R138 ;  /* 0x0000008a8b58723e */ /* 0x000fe400000000ff */
[----:B------:R-:W-:Y:S01]  /*aa00*/  F2FP.F16.F32.PACK_AB R89, R140, R143 ;  /* 0x0000008f8c59723e */ /* 0x000fe200000000ff */
[----:B------:R-:W-:Y:S02]  /*aa10*/  FADD.FTZ R143, R143, R134 ;  /* 0x000000868f8f7221 */ /* 0x000fe40000010000 */
[C---:B------:R-:W-:Y:S03]  /*aa20*/  HMMA.16816.F32 R76, R20.reuse, R90, R76 ;  /* 0x0000005a144c723c */ /* 0x040fe6000000184c */
[----:B------:R-:W-:Y:S01]  /*aa30*/  F2FP.F16.F32.PACK_AB R90, R142, R141 ;  /* 0x0000008d8e5a723e */ /* 0x000fe200000000ff */
[----:B------:R-:W-:Y:S01]  /*aa40*/  FADD.FTZ R143, R140, R143 ;  /* 0x0000008f8c8f7221 */ /* 0x000fe20000010000 */
[----:B---3--:R-:W-:Y:S01]  /*aa50*/  F2FP.F16.F32.PACK_AB R91, R177, R174 ;  /* 0x000000aeb15b723e */ /* 0x008fe200000000ff */
[----:B------:R-:W-:Y:S01]  /*aa60*/  FADD.FTZ R141, R141, R0 ;  /* 0x000000008d8d7221 */ /* 0x000fe20000010000 */
[----:B------:R-:W-:Y:S01]  /*aa70*/  MOV R0, R3 ;  /* 0x0000000300007202 */ /* 0x000fe20000000f00 */
[C---:B----4-:R-:W-:Y:S03]  /*aa80*/  HMMA.16816.F32 R80, R20.reuse, R92, R80 ;  /* 0x0000005c1450723c */ /* 0x050fe60000001850 */
[----:B------:R-:W-:Y:S01]  /*aa90*/  FADD.FTZ R174, R174, R143 ;  /* 0x0000008faeae7221 */ /* 0x000fe20000010000 */
[----:B------:R-:W-:Y:S03]  /*aaa0*/  FADD.FTZ R175, R142, R141 ;  /* 0x0000008d8eaf7221 */ /* 0x000fe60000010000 */
[----:B------:R-:W-:Y:S01]  /*aab0*/  FADD.FTZ R173, R177, R174 ;  /* 0x000000aeb1ad7221 */ /* 0x000fe20000010000 */
[C---:B------:R-:W-:Y:S08]  /*aac0*/  HMMA.16816.F32 R84, R20.reuse, R94, R84 ;  /* 0x0000005e1454723c */ /* 0x040ff00000001854 */
[C---:B--2---:R-:W-:Y:S08]  /*aad0*/  HMMA.16816.F32 R12, R20.reuse, R24, R12 ;  /* 0x00000018140c723c */ /* 0x044ff0000000180c */
[----:B------:R-:W-:Y:S01]  /*aae0*/  HMMA.16816.F32 R16, R20, R26, R16 ;  /* 0x0000001a1410723c */ /* 0x000fe20000001810 */
[----:B------:R-:W1:Y:S07]  /*aaf0*/  LDSM.16.MT88.4 R20, [R146+0xb800] ;  /* 0x00b800009214783b */ /* 0x000e6e0000004200 */
[C---:B------:R-:W-:Y:S01]  /*ab00*/  HMMA.16816.F32 R96, R88.reuse, R28, R8 ;  /* 0x0000001c5860723c */ /* 0x040fe20000001808 */
[----:B------:R-:W2:Y:S07]  /*ab10*/  LDSM.16.MT88.4 R8, [R145+0xb800] ;  /* 0x00b800009108783b */ /* 0x000eae0000004200 */
[C---:B------:R-:W-:Y:S01]  /*ab20*/  HMMA.16816.F32 R36, R88.reuse, R30, R36 ;  /* 0x0000001e5824723c */ /* 0x040fe20000001824 */
[----:B------:R-:W3:Y:S07]  /*ab30*/  LDSM.16.MT88.4 R24, [R144+0xb800] ;  /* 0x00b800009018783b */ /* 0x000eee0000004200 */
[C---:B------:R-:W-:Y:S08]  /*ab40*/  HMMA.16816.F32 R40, R88.reuse, R104, R40 ;  /* 0x000000685828723c */ /* 0x040ff00000001828 */
[C---:B------:R-:W-:Y:S08]  /*ab50*/  HMMA.16816.F32 R44, R88.reuse, R106, R44 ;  /* 0x0000006a582c723c */ /* 0x040ff0000000182c */
[C---:B------:R-:W-:Y:S08]  /*ab60*/  HMMA.16816.F32 R48, R88.reuse, R108, R48 ;  /* 0x0000006c5830723c */ /* 0x040ff00000001830 */
[C---:B------:R-:W-:Y:S08]  /*ab70*/  HMMA.16816.F32 R52, R88.reuse, R110, R52 ;  /* 0x0000006e5834723c */ /* 0x040ff00000001834 */
[C---:B-----5:R-:W-:Y:S08]  /*ab80*/  HMMA.16816.F32 R56, R88.reuse, R112, R56 ;  /* 0x000000705838723c */ /* 0x060ff00000001838 */
[C---:B------:R-:W-:Y:S08]  /*ab90*/  HMMA.16816.F32 R60, R88.reuse, R114, R60 ;  /* 0x00000072583c723c */ /* 0x040ff0000000183c */
        /* <DEDUP_REMOVED lines=8> */
[----:B------:R-:W-:Y:S08]  /*ac20*/  @!UPT UIADD3 URZ, UPT, UPT, URZ, URZ, URZ ;  /* 0x000000fffffff290 */ /* 0x000ff0000fffe0ff */
[----:B------:R-:W-:Y:S11]  /*ac30*/  @P0 BRA `(.L_x_4507) ;  /* 0xffffffd4008c0947 */ /* 0x000ff6000383ffff */
.L_x_4503:
[----:B------:R-:W1:Y:S01]  /*ac40*/  SHFL.BFLY PT, R12, R175, 0x2, 0x1f ;  /* 0x0c401f00af0c7f89 */ /* 0x000e6200000e0000 */
[----:B------:R-:W2:Y:S01]  /*ac50*/  S2UR UR4, SR_CgaCtaId ;  /* 0x00000000000479c3 */ /* 0x000ea20000008800 */
[----:B------:R-:W-:Y:S01]  /*ac60*/  UMOV UR5, 0x400 ;  /* 0x0000040000057882 */ /* 0x000fe20000000000 */
[----:B------:R-:W3:Y:S01]  /*ac70*/  LDCU.64 UR6, c[0x0][0x408] ;  /* 0x00008100ff0677ac */ /* 0x000ee20008000a00 */
[----:B------:R-:W4:Y:S01]  /*ac80*/  SHFL.BFLY PT, R0, R173, 0x2, 0x1f ;  /* 0x0c401f00ad007f89 */ /* 0x000f2200000e0000 */
[----:B------:R-:W-:Y:S01]  /*ac90*/  BSSY.RECONVERGENT B0, `(.L_x_4508) ;  /* 0x00000d7000007945 */ /* 0x000fe20003800200 */
[----:B------:R-:W5:Y:S01]  /*aca0*/  S2R R4, SR_TID.X ;  /* 0x0000000000047919 */ /* 0x000f620000002100 */
[----:B-1----:R-:W-:Y:S01]  /*acb0*/  FADD.FTZ R12, R12, R175 ;  /* 0x000000af0c0c7221 */ /* 0x002fe20000010000 */
[----:B--2---:R-:W-:Y:S01]  /*acc0*/  ULEA UR4, UR4, UR5, 0x18 ;  /* 0x0000000504047291 */ /* 0x004fe2000f8ec0ff */
[----:B----4-:R-:W-:-:S03]  /*acd0*/  FADD.FTZ R11, R0, R173 ;  /* 0x000000ad000b7221 */ /* 0x010fc60000010000 */
[----:B------:R-:W1:Y:S04]  /*ace0*/  SHFL.BFLY PT, R7, R12, 0x1, 0x1f ;  /* 0x0c201f000c077f89 */ /* 0x000e6800000e0000 */
[----:B------:R-:W2:Y:S01]  /*acf0*/  SHFL.BFLY PT, R6, R11, 0x1, 0x1f ;  /* 0x0c201f000b067f89 */ /* 0x000ea200000e0000 */
[C---:B-----5:R-:W-:Y:S02]  /*ad00*/  SHF.L.U32 R9, R4.reuse, 0x4, RZ ;  /* 0x0000000404097819 */ /* 0x060fe400000006ff */
[----:B------:R-:W-:Y:S02]  /*ad10*/  SHF.L.U32 R2, R4, 0x1, RZ ;  /* 0x0000000104027819 */ /* 0x000fe400000006ff */
[----:B------:R-:W-:Y:S02]  /*ad20*/  LOP3.LUT R9, R9, 0x1c0, RZ, 0xc0, !PT ;  /* 0x000001c009097812 */ /* 0x000fe400078ec0ff */
[----:B------:R-:W-:-:S02]  /*ad30*/  LOP3.LUT R5, R2, 0x6, RZ, 0xc0, !PT ;  /* 0x0000000602057812 */ /* 0x000fc400078ec0ff */
[----:B------:R-:W-:Y:S02]  /*ad40*/  LOP3.LUT R9, R9, 0x38, R2, 0xf8, !PT ;  /* 0x0000003809097812 */ /* 0x000fe400078ef802 */
[----:B------:R-:W-:Y:S02]  /*ad50*/  MOV R2, 0x10 ;  /* 0x0000001000027802 */ /* 0x000fe40000000f00 */
[----:B------:R-:W-:Y:S01]  /*ad60*/  LOP3.LUT P0, RZ, R4, 0x4, RZ, 0xc0, !PT ;  /* 0x0000000404ff7812 */ /* 0x000fe2000780c0ff */
[----:B-1----:R-:W-:Y:S01]  /*ad70*/  FADD.FTZ R7, R12, R7 ;  /* 0x000000070c077221 */ /* 0x002fe20000010000 */
[----:B------:R-:W-:Y:S02]  /*ad80*/  SHF.L.U32 R0, R4, 0x5, RZ ;  /* 0x0000000504007819 */ /* 0x000fe400000006ff */
[----:B------:R-:W-:Y:S01]  /*ad90*/  SEL R2, R2, 0xfffffff0, !P0 ;  /* 0xfffffff002027807 */ /* 0x000fe20004000000 */
[----:B--2---:R-:W-:Y:S01]  /*ada0*/  FADD.FTZ R6, R11, R6 ;  /* 0x000000060b067221 */ /* 0x004fe20000010000 */
[----:B------:R-:W1:Y:S01]  /*adb0*/  MUFU.RCP R10, R7 ;  /* 0x00000007000a7308 */ /* 0x000e620000001000 */
[----:B------:R-:W-:-:S02]  /*adc0*/  FSETP.NE.FTZ.AND P4, PT, R7, RZ, PT ;  /* 0x000000ff0700720b */ /* 0x000fc40003f95000 */
[----:B------:R-:W-:Y:S02]  /*add0*/  LOP3.LUT R0, R5, 0x7c00, R0, 0xf8, !PT ;  /* 0x00007c0005007812 */ /* 0x000fe400078ef800 */
[----:B------:R-:W-:Y:S02]  /*ade0*/  FSETP.NE.FTZ.AND P3, PT, R6, RZ, PT ;  /* 0x000000ff0600720b */ /* 0x000fe40003f75000 */
[----:B------:R-:W-:Y:S01]  /*adf0*/  LOP3.LUT P0, RZ, R4, 0x10, RZ, 0xc0, !PT ;  /* 0x0000001004ff7812 */ /* 0x000fe2000780c0ff */
[----:B------:R-:W2:Y:S01]  /*ae00*/  MUFU.RCP R8, R6 ;  /* 0x0000000600087308 */ /* 0x000ea20000001000 */
[----:B------:R-:W-:Y:S02]  /*ae10*/  LOP3.LUT R0, R0, R9, RZ, 0xfc, !PT ;  /* 0x0000000900007212 */ /* 0x000fe400078efcff */
[----:B------:R-:W-:Y:S02]  /*ae20*/  MOV R5, 0x20 ;  /* 0x0000002000057802 */ /* 0x000fe40000000f00 */
[----:B------:R-:W-:-:S02]  /*ae30*/  LOP3.LUT P1, RZ, R4, 0x8, RZ, 0xc0, !PT ;  /* 0x0000000804ff7812 */ /* 0x000fc4000782c0ff */
[----:B------:R-:W-:Y:S01]  /*ae40*/  LEA R9, R0, UR4, 0x1 ;  /* 0x0000000400097c11 */ /* 0x000fe2000f8e08ff */
[----:B------:R-:W4:Y:S01]  /*ae50*/  @P4 MUFU.LG2 R7, R7 ;  /* 0x0000000700074308 */ /* 0x000f220000000c00 */
[----:B------:R-:W-:Y:S01]  /*ae60*/  SEL R0, R5, 0xffffffe0, !P1 ;  /* 0xffffffe005007807 */ /* 0x000fe20004800000 */
[----:B------:R-:W5:Y:S01]  /*ae70*/  @P3 LDC R16, c[0x0][0x458] ;  /* 0x00011600ff103b82 */ /* 0x000f620000000800 */
[----:B-1----:R-:W-:Y:S02]  /*ae80*/  FSEL R10, R10, 1, P4 ;  /* 0x3f8000000a0a7808 */ /* 0x002fe40002000000 */
[C---:B------:R-:W-:Y:S02]  /*ae90*/  IADD3 R13, PT, PT, R9.reuse, 0x40, RZ ;  /* 0x00000040090d7810 */ /* 0x040fe40007ffe0ff */
        /* <DEDUP_REMOVED lines=22> */
[----:B------:R-:W-:Y:S01]  /*b000*/  @P0 IADD3 R13, PT, PT, R9, -0x40, RZ ;  /* 0xffffffc0090d0810 */ /* 0x000fe20007ffe0ff */
        /* <DEDUP_REMOVED lines=90> */
[----:B------:R-:W3:Y:S01]  /*b5b0*/  LDC R10, c[0x0][0x434] ;  /* 0x00010d00ff0a7b82 */ /* 0x000ee20000000800 */
        /* <DEDUP_REMOVED lines=15> */
[----:B------:R1:W-:Y:S01]  /*b6b0*/  STS [R9+0x2400], R66 ;  /* 0x0024004209007388 */ /* 0x0003e20000000800 */
[----:B------:R-:W-:-:S02]  /*b6c0*/  SHF.R.U32.HI R18, RZ, 0x2, R4 ;  /* 0x00000002ff127819 */ /* 0x000fc40000011604 */
[C---:B------:R-:W-:Y:S01]  /*b6d0*/  ISETP.NE.OR P0, PT, R162.reuse, -0x1, !P2 ;  /* 0xffffffffa200780c */ /* 0x040fe20005705670 */
[----:B------:R-:W-:Y:S04]  /*b6e0*/  STS [R5+0x2000], R68 ;  /* 0x0020004405007388 */ /* 0x000fe80000000800 */
[----:B------:R-:W-:Y:S01]  /*b6f0*/  STS [R5+0x2400], R70 ;  /* 0x0024004605007388 */ /* 0x000fe20000000800 */
[----:B------:R-:W2:Y:S03]  /*b700*/  @!P1 LDC.64 R20, c[0x0][0x400] ;  /* 0x00010000ff149b82 */ /* 0x000ea60000000a00 */
[----:B------:R-:W-:Y:S04]  /*b710*/  STS [R11+0x2000], R72 ;  /* 0x002000480b007388 */ /* 0x000fe80000000800 */
[----:B------:R4:W-:Y:S01]  /*b720*/  STS [R11+0x2400], R74 ;  /* 0x0024004a0b007388 */ /* 0x0009e20000000800 */
[----:B------:R-:W5:Y:S03]  /*b730*/  @!P2 LDC R2, c[0x0][0x3e0] ;  /* 0x0000f800ff02ab82 */ /* 0x000f660000000800 */
[----:B------:R-:W-:Y:S04]  /*b740*/  STS [R15+0x2000], R76 ;  /* 0x0020004c0f007388 */ /* 0x000fe80000000800 */
[----:B------:R-:W-:Y:S01]  /*b750*/  STS [R15+0x2400], R78 ;  /* 0x0024004e0f007388 */ /* 0x000fe20000000800 */
[----:B-1----:R-:W1:Y:S03]  /*b760*/  @P1 LDC.64 R8, c[0x0][0x408] ;  /* 0x00010200ff081b82 */ /* 0x002e660000000a00 */
[----:B------:R-:W-:Y:S04]  /*b770*/  STS [R13+0x2000], R80 ;  /* 0x002000500d007388 */ /* 0x000fe80000000800 */
[----:B------:R-:W-:Y:S04]  /*b780*/  STS [R13+0x2400], R82 ;  /* 0x002400520d007388 */ /* 0x000fe80000000800 */
[----:B------:R-:W-:Y:S04]  /*b790*/  STS [R19+0x2000], R84 ;  /* 0x0020005413007388 */ /* 0x000fe80000000800 */
[----:B------:R3:W-:Y:S01]  /*b7a0*/  STS [R19+0x2400], R86 ;  /* 0x0024005613007388 */ /* 0x0007e20000000800 */
[----:B----4-:R-:W4:Y:S03]  /*b7b0*/  @P2 LDC R11, c[0x0][0x454] ;  /* 0x00011500ff0b2b82 */ /* 0x010f260000000800 */
[----:B------:R-:W-:Y:S04]  /*b7c0*/  STS [R17+0x2000], R92 ;  /* 0x0020005c11007388 */ /* 0x000fe80000000800 */
[----:B------:R2:W-:Y:S01]  /*b7d0*/  STS [R17+0x2400], R94 ;  /* 0x0024005e11007388 */ /* 0x0005e20000000800 */
[----:B-1----:R-:W-:-:S03]  /*b7e0*/  @P1 IMAD.WIDE.U32 R24, R162, R8, RZ ;  /* 0x00000008a2181225 */ /* 0x002fc600078e00ff */
[----:B------:R-:W-:Y:S04]  /*b7f0*/  STS [R23+0x2000], R88 ;  /* 0x0020005817007388 */ /* 0x000fe80000000800 */
[----:B------:R1:W-:Y:S01]  /*b800*/  STS [R23+0x2400], R90 ;  /* 0x0024005a17007388 */ /* 0x0003e20000000800 */
[----:B------:R-:W-:Y:S08]  /*b810*/  BAR.SYNC.DEFER_BLOCKING 0x0 ;  /* 0x0000000000007b1d */ /* 0x000ff00000010000 */
[----:B---3--:R-:W3:Y:S01]  /*b820*/  @P4 LDC R19, c[0x0][0x458] ;  /* 0x00011600ff134b82 */ /* 0x008ee20000000800 */
[----:B------:R-:W5:Y:S01]  /*b830*/  S2R R0, SR_CTAID.Z ;  /* 0x0000000000007919 */ /* 0x000f620000002700 */
[----:B------:R-:W3:Y:S01]  /*b840*/  S2R R5, SR_TID.X ;  /* 0x0000000000057919 */ /* 0x000ee20000002100 */
[----:B--2---:R-:W-:-:S02]  /*b850*/  SHF.R.U32.HI R17, RZ, 0x1, R4 ;  /* 0x00000001ff117819 */ /* 0x004fc40000011604 */
[----:B------:R-:W-:Y:S02]  /*b860*/  MOV R4, 0x7f800000 ;  /* 0x7f80000000047802 */ /* 0x000fe40000000f00 */
[----:B------:R-:W-:Y:S01]  /*b870*/  LOP3.LUT R17, R17, 0x30, RZ, 0xc0, !PT ;  /* 0x0000003011117812 */ /* 0x000fe200078ec0ff */
[----:B-1----:R-:W-:-:S03]  /*b880*/  @!P1 IMAD.WIDE.U32 R22, R163, R20, RZ ;  /* 0x00000014a3169225 */ /* 0x002fc600078e00ff */
[----:B------:R-:W-:Y:S01]  /*b890*/  LOP3.LUT R17, R17, 0x7, R18, 0xf8, !PT ;  /* 0x0000000711117812 */ /* 0x000fe200078ef812 */
[----:B------:R1:W2:Y:S01]  /*b8a0*/  LDS.128 R12, [R165+0x1800] ;  /* 0x00180000a50c7984 */ /* 0x0002a20000000c00 */
[C---:B------:R-:W-:Y:S02]  /*b8b0*/  @!P1 IMAD R21, R163.reuse, R21, R23 ;  /* 0x00000015a3159224 */ /* 0x040fe400078e0217 */
[----:B------:R-:W-:Y:S02]  /*b8c0*/  @P1 IMAD R21, R162, R9, R25 ;  /* 0x00000009a2151224 */ /* 0x000fe400078e0219 */
[C---:B------:R-:W-:Y:S02]  /*b8d0*/  @!P0 IMAD R162, R163.reuse, R10, RZ ;  /* 0x0000000aa3a28224 */ /* 0x040fe400078e02ff */
[----:B---3--:R-:W-:Y:S01]  /*b8e0*/  @P4 FFMA.FTZ R4, R100, R19, R7 ;  /* 0x0000001364044223 */ /* 0x008fe20000010007 */
[----:B-----5:R-:W-:Y:S01]  /*b8f0*/  @!P2 IMAD R9, R163, R2, R0 ;  /* 0x00000002a309a224 */ /* 0x020fe200078e0200 */
[----:B------:R-:W-:Y:S01]  /*b900*/  MOV R2, 0x7f800000 ;  /* 0x7f80000000027802 */ /* 0x000fe20000000f00 */
[----:B------:R-:W-:-:S02]  /*b910*/  @P3 FFMA.FTZ R2, R3, R16, R6 ;  /* 0x0000001003023223 */ /* 0x000fc40000010006 */
[----:B------:R-:W-:Y:S02]  /*b920*/  @!P2 IMAD R9, R9, R10, RZ ;  /* 0x0000000a0909a224 */ /* 0x000fe400078e02ff */
[----:B----4-:R-:W-:Y:S01]  /*b930*/  @P2 IMAD R9, R0, R11, R162 ;  /* 0x0000000b00092224 */ /* 0x010fe200078e02a2 */
[----:B-1----:R-:W-:Y:S06]  /*b940*/  @P5 BRA `(.L_x_4509) ;  /* 0x00000000002c5947 */ /* 0x002fec0003800000 */
[----:B------:R-:W1:Y:S01]  /*b950*/  LDCU.64 UR4, c[0x0][0x420] ;  /* 0x00008400ff0477ac */ /* 0x000e620008000a00 */
[----:B------:R-:W-:Y:S01]  /*b960*/  IMAD.IADD R6, R164, 0x1, R9 ;  /* 0x00000001a4067824 */ /* 0x000fe200078e0209 */
        /* <DEDUP_REMOVED lines=9> */
.L_x_4509:
[----:B------:R-:W-:Y:S05]  /*ba00*/  BSYNC.RECONVERGENT B0 ;  /* 0x0000000000007941 */ /* 0x000fea0003800200 */
.L_x_4508:
[----:B------:R-:W-:Y:S01]  /*ba10*/  IMAD.MOV.U32 R167, RZ, RZ, RZ ;  /* 0x000000ffffa77224 */ /* 0x000fe200078e00ff */
[----:B------:R-:W-:Y:S01]  /*ba20*/  SHF.R.U32.HI R3, RZ, 0x3, R5 ;  /* 0x00000003ff037819 */ /* 0x000fe20000011605 */
[----:B------:R-:W-:Y:S01]  /*ba30*/  @P1 IMAD.MOV.U32 R22, RZ, RZ, R24 ;  /* 0x000000ffff161224 */ /* 0x000fe200078e0018 */
[----:B------:R-:W3:Y:S01]  /*ba40*/  LDCU.64 UR4, c[0x0][0x410] ;  /* 0x00008200ff0477ac */ /* 0x000ee20008000a00 */
[C---:B------:R-:W-:Y:S01]  /*ba50*/  IMAD.WIDE.U32 R6, R164.reuse, UR6, R166 ;  /* 0x00000006a4067c25 */ /* 0x040fe2000f8e00a6 */
[C---:B------:R-:W-:Y:S01]  /*ba60*/  ISETP.GE.AND P3, PT, R3.reuse, R156, PT ;  /* 0x0000009c0300720c */ /* 0x040fe20003f66270 */
[----:B------:R-:W-:Y:S02]  /*ba70*/  BSSY.RECONVERGENT B0, `(.L_x_4510) ;  /* 0x000001a000007945 */ /* 0x000fe40003800200 */
[----:B------:R-:W-:Y:S01]  /*ba80*/  IMAD R164, R164, UR7, R7 ;  /* 0x00000007a4a47c24 */ /* 0x000fe2000f8e0207 */
[----:B------:R-:W-:Y:S01]  /*ba90*/  IADD3 R16, P0, PT, R22, R6, RZ ;  /* 0x0000000616107210 */ /* 0x000fe20007f1e0ff */
[C---:B------:R-:W-:Y:S01]  /*baa0*/  VIADD R5, R3.reuse, 0x20 ;  /* 0x0000002003057836 */ /* 0x040fe20000000000 */
[C---:B------:R-:W-:Y:S01]  /*bab0*/  IADD3 R7, PT, PT, R3.reuse, 0x10, RZ ;  /* 0x0000001003077810 */ /* 0x040fe20007ffe0ff */
[----:B-1----:R-:W-:Y:S01]  /*bac0*/  VIADD R9, R3, 0x30 ;  /* 0x0000003003097836 */ /* 0x002fe20000000000 */
[----:B------:R-:W-:-:S02]  /*bad0*/  IADD3.X R17, PT, PT, R21, R164, RZ, P0, !PT ;  /* 0x000000a415117210 */ /* 0x000fc400007fe4ff */
[-C--:B------:R-:W-:Y:S02]  /*bae0*/  ISETP.GE.AND P2, PT, R7, R156.reuse, PT ;  /* 0x0000009c0700720c */ /* 0x080fe40003f46270 */
[-C--:B------:R-:W-:Y:S02]  /*baf0*/  ISETP.GE.AND P1, PT, R5, R156.reuse, PT ;  /* 0x0000009c0500720c */ /* 0x080fe40003f26270 */
[----:B------:R-:W-:Y:S01]  /*bb00*/  ISETP.GE.AND P0, PT, R9, R156, PT ;  /* 0x0000009c0900720c */ /* 0x000fe20003f06270 */
[----:B------:R1:W4:Y:S01]  /*bb10*/  LDS.128 R4, [R165+0x2000] ;  /* 0x00200000a5047984 */ /* 0x0003220000000c00 */
[----:B---3--:R-:W-:-:S03]  /*bb20*/  IMAD.WIDE.U32 R16, R0, UR4, R16 ;  /* 0x0000000400107c25 */ /* 0x008fc6000f8e0010 */
[----:B------:R1:W3:Y:S01]  /*bb30*/  LDS.128 R8, [R165] ;  /* 0x00000000a5087984 */ /* 0x0002e20000000c00 */
[----:B------:R-:W-:Y:S01]  /*bb40*/  IMAD R21, R0, UR5, R17 ;  /* 0x0000000500157c24 */ /* 0x000fe2000f8e0211 */
[----:B------:R-:W-:Y:S06]  /*bb50*/  @P3 BRA `(.L_x_4511) ;  /* 0x00000000002c3947 */ /* 0x000fec0003800000 */
[----:B------:R-:W5:Y:S01]  /*bb60*/  LDCU UR8, c[0x0][0x440] ;  /* 0x00008800ff0877ac */ /* 0x000f620008000800 */
[----:B------:R-:W-:Y:S01]  /*bb70*/  IMAD.MOV.U32 R20, RZ, RZ, R16 ;  /* 0x000000ffff147224 */ /* 0x000fe200078e0010 */
[----:B------:R-:W2:Y:S03]  /*bb80*/  LDCU.64 UR4, c[0x0][0x3f0] ;  /* 0x00007e00ff0477ac */ /* 0x000ea60008000a00 */
[----:B------:R-:W-:-:S04]  /*bb90*/  IMAD.WIDE.U32 R22, R3, UR6, R20 ;  /* 0x0000000603167c25 */ /* 0x000fc8000f8e0014 */
[----:B------:R-:W-:Y:S01]  /*bba0*/  IMAD R0, R3, UR7, R23 ;  /* 0x0000000703007c24 */ /* 0x000fe2000f8e0217 */
[----:B-----5:R-:W-:Y:S02]  /*bbb0*/  ISETP.GE.AND P4, PT, R166, UR8, PT ;  /* 0x00000008a6007c0c */ /* 0x020fe4000bf86270 */
[----:B------:R-:W-:Y:S02]  /*bbc0*/  ISETP.GE.AND P3, PT, R157, UR8, PT ;  /* 0x000000089d007c0c */ /* 0x000fe4000bf66270 */
[----:B--2---:R-:W-:-:S04]  /*bbd0*/  LEA R18, P5, R22, UR4, 0x1 ;  /* 0x0000000416127c11 */ /* 0x004fc8000f8a08ff */
[----:B------:R-:W-:-:S05]  /*bbe0*/  LEA.HI.X R19, R22, UR5, R0, 0x1, P5 ;  /* 0x0000000516137c11 */ /* 0x000fca000a8f0c00 */
[----:B---3--:R2:W-:Y:S04]  /*bbf0*/  @!P4 STG.E.128 desc[UR16][R18.64], R8 ;  /* 0x000000081200c986 */ /* 0x0085e8000c101d10 */
[----:B----4-:R2:W-:Y:S02]  /*bc00*/  @!P3 STG.E.128 desc[UR16][R18.64+0x80], R4 ;  /* 0x000080041200b986 */ /* 0x0105e4000c101d10 */
.L_x_4511:
[----:B------:R-:W-:Y:S05]  /*bc10*/  BSYNC.RECONVERGENT B0 ;  /* 0x0000000000007941 */ /* 0x000fea0003800200 */
.L_x_4510:
[----:B--23--:R2:W3:Y:S01]  /*bc20*/  LDS.128 R8, [R165+0x800] ;  /* 0x00080000a5087984 */ /* 0x00c4e20000000c00 */
[----:B------:R-:W-:Y:S03]  /*bc30*/  BSSY.RECONVERGENT B0, `(.L_x_4512) ;  /* 0x0000013000007945 */ /* 0x000fe60003800200 */
[----:B----4-:R2:W4:Y:S01]  /*bc40*/  LDS.128 R4, [R165+0x2800] ;  /* 0x00280000a5047984 */ /* 0x0105220000000c00 */
[----:B------:R-:W-:Y:S05]  /*bc50*/  @P2 BRA `(.L_x_4513) ;  /* 0x0000000000402947 */ /* 0x000fea0003800000 */
[----:B------:R-:W5:Y:S01]  /*bc60*/  LDCU UR8, c[0x0][0x440] ;  /* 0x00008800ff0877ac */ /* 0x000f620008000800 */
[----:B------:R-:W-:Y:S01]  /*bc70*/  IADD3 R19, P2, PT, R3, 0x10, RZ ;  /* 0x0000001003137810 */ /* 0x000fe20007f5e0ff */
[----:B------:R-:W-:Y:S01]  /*bc80*/  IMAD.MOV.U32 R22, RZ, RZ, R16 ;  /* 0x000000ffff167224 */ /* 0x000fe200078e0010 */
[----:B------:R-:W-:Y:S01]  /*bc90*/  MOV R23, R21 ;  /* 0x0000001500177202 */ /* 0x000fe20000000f00 */
[----:B------:R-:W1:Y:S02]  /*bca0*/  LDCU.64 UR4, c[0x0][0x3f0] ;  /* 0x00007e00ff0477ac */ /* 0x000e640008000a00 */
[----:B------:R-:W-:Y:S02]  /*bcb0*/  IMAD.X R0, RZ, RZ, RZ, P2 ;  /* 0x000000ffff007224 */ /* 0x000fe400010e06ff */
[----:B------:R-:W-:-:S04]  /*bcc0*/  IMAD.WIDE.U32 R22, R19, UR6, R22 ;  /* 0x0000000613167c25 */ /* 0x000fc8000f8e0016 */
[----:B------:R-:W-:-:S04]  /*bcd0*/  IMAD R0, R0, UR6, RZ ;  /* 0x0000000600007c24 */ /* 0x000fc8000f8e02ff */
[----:B------:R-:W-:Y:S01]  /*bce0*/  IMAD R0, R19, UR7, R0 ;  /* 0x0000000713007c24 */ /* 0x000fe2000f8e0200 */
[----:B-----5:R-:W-:Y:S02]  /*bcf0*/  ISETP.GE.AND P3, PT, R166, UR8, PT ;  /* 0x00000008a6007c0c */ /* 0x020fe4000bf66270 */
[----:B------:R-:W-:Y:S01]  /*bd00*/  ISETP.GE.AND P2, PT, R157, UR8, PT ;  /* 0x000000089d007c0c */ /* 0x000fe2000bf46270 */
[----:B------:R-:W-:Y:S01]  /*bd10*/  IMAD.IADD R0, R0, 0x1, R23 ;  /* 0x0000000100007824 */ /* 0x000fe200078e0217 */
[----:B-1----:R-:W-:-:S04]  /*bd20*/  LEA R18, P4, R22, UR4, 0x1 ;  /* 0x0000000416127c11 */ /* 0x002fc8000f8808ff */
[----:B------:R-:W-:-:S05]  /*bd30*/  LEA.HI.X R19, R22, UR5, R0, 0x1, P4 ;  /* 0x0000000516137c11 */ /* 0x000fca000a0f0c00 */
[----:B---3--:R1:W-:Y:S04]  /*bd40*/  @!P3 STG.E.128 desc[UR16][R18.64], R8 ;  /* 0x000000081200b986 */ /* 0x0083e8000c101d10 */
[----:B----4-:R1:W-:Y:S02]  /*bd50*/  @!P2 STG.E.128 desc[UR16][R18.64+0x80], R4 ;  /* 0x000080041200a986 */ /* 0x0103e4000c101d10 */
.L_x_4513:
[----:B------:R-:W-:Y:S05]  /*bd60*/  BSYNC.RECONVERGENT B0 ;  /* 0x0000000000007941 */ /* 0x000fea0003800200 */
.L_x_4512:
[----:B-1-3--:R1:W3:Y:S01]  /*bd70*/  LDS.128 R8, [R165+0x1000] ;  /* 0x00100000a5087984 */ /* 0x00a2e20000000c00 */
[----:B------:R-:W-:Y:S03]  /*bd80*/  BSSY.RECONVERGENT B0, `(.L_x_4514) ;  /* 0x0000013000007945 */ /* 0x000fe60003800200 */
[----:B----4-:R1:W4:Y:S01]  /*bd90*/  LDS.128 R4, [R165+0x3000] ;  /* 0x00300000a5047984 */ /* 0x0103220000000c00 */
[----:B------:R-:W-:Y:S05]  /*bda0*/  @P1 BRA `(.L_x_4515) ;  /* 0x0000000000401947 */ /* 0x000fea0003800000 */
[----:B------:R-:W5:Y:S01]  /*bdb0*/  LDCU UR8, c[0x0][0x440] ;  /* 0x00008800ff0877ac */ /* 0x000f620008000800 */
[----:B------:R-:W-:Y:S01]  /*bdc0*/  IADD3 R19, P1, PT, R3, 0x20, RZ ;  /* 0x0000002003137810 */ /* 0x000fe20007f3e0ff */
[----:B------:R-:W-:Y:S01]  /*bdd0*/  IMAD.MOV.U32 R22, RZ, RZ, R16 ;  /* 0x000000ffff167224 */ /* 0x000fe200078e0010 */
[----:B------:R-:W-:Y:S01]  /*bde0*/  MOV R23, R21 ;  /* 0x0000001500177202 */ /* 0x000fe20000000f00 */
[----:B------:R-:W2:Y:S02]  /*bdf0*/  LDCU.64 UR4, c[0x0][0x3f0] ;  /* 0x00007e00ff0477ac */ /* 0x000ea40008000a00 */
[----:B------:R-:W-:Y:S02]  /*be00*/  IMAD.X R0, RZ, RZ, RZ, P1 ;  /* 0x000000ffff007224 */ /* 0x000fe400008e06ff */
[----:B------:R-:W-:-:S04]  /*be10*/  IMAD.WIDE.U32 R22, R19, UR6, R22 ;  /* 0x0000000613167c25 */ /* 0x000fc8000f8e0016 */
[----:B------:R-:W-:-:S04]  /*be20*/  IMAD R0, R0, UR6, RZ ;  /* 0x0000000600007c24 */ /* 0x000fc8000f8e02ff */
[----:B------:R-:W-:Y:S01]  /*be30*/  IMAD R0, R19, UR7, R0 ;  /* 0x0000000713007c24 */ /* 0x000fe2000f8e0200 */
[----:B-----5:R-:W-:Y:S02]  /*be40*/  ISETP.GE.AND P2, PT, R166, UR8, PT ;  /* 0x00000008a6007c0c */ /* 0x020fe4000bf46270 */
[----:B------:R-:W-:Y:S01]  /*be50*/  ISETP.GE.AND P1, PT, R157, UR8, PT ;  /* 0x000000089d007c0c */ /* 0x000fe2000bf26270 */
[----:B------:R-:W-:Y:S01]  /*be60*/  IMAD.IADD R0, R0, 0x1, R23 ;  /* 0x0000000100007824 */ /* 0x000fe200078e0217 */
[----:B--2---:R-:W-:-:S04]  /*be70*/  LEA R18, P3, R22, UR4, 0x1 ;  /* 0x0000000416127c11 */ /* 0x004fc8000f8608ff */
[----:B------:R-:W-:-:S05]  /*be80*/  LEA.HI.X R19, R22, UR5, R0, 0x1, P3 ;  /* 0x0000000516137c11 */ /* 0x000fca00098f0c00 */
[----:B---3--:R2:W-:Y:S04]  /*be90*/  @!P2 STG.E.128 desc[UR16][R18.64], R8 ;  /* 0x000000081200a986 */ /* 0x0085e8000c101d10 */
[----:B----4-:R2:W-:Y:S02]  /*bea0*/  @!P1 STG.E.128 desc[UR16][R18.64+0x80], R4 ;  /* 0x0000800412009986 */ /* 0x0105e4000c101d10 */
.L_x_4515:
[----:B------:R-:W-:Y:S05]  /*beb0*/  BSYNC.RECONVERGENT B0 ;  /* 0x0000000000007941 */ /* 0x000fea0003800200 */
.L_x_4514:
[----:B------:R-:W-:Y:S05]  /*bec0*/  @P0 EXIT ;  /* 0x000000000000094d */ /* 0x000fea0003800000 */
[----:B------:R-:W5:Y:S01]  /*bed0*/  LDCU.64 UR4, c[0x0][0x3f0] ;  /* 0x00007e00ff0477ac */ /* 0x000f620008000a00 */
[----:B------:R-:W-:Y:S01]  /*bee0*/  IADD3 R3, P0, PT, R3, 0x30, RZ ;  /* 0x0000003003037810 */ /* 0x000fe20007f1e0ff */
[----:B--2-4-:R2:W4:Y:S01]  /*bef0*/  LDS.128 R4, [R165+0x3800] ;  /* 0x00380000a5047984 */ /* 0x0145220000000c00 */
[----:B---3--:R-:W-:Y:S01]  /*bf00*/  MOV R9, R21 ;  /* 0x0000001500097202 */ /* 0x008fe20000000f00 */
[----:B------:R-:W3:Y:S01]  /*bf10*/  LDCU UR8, c[0x0][0x440] ;  /* 0x00008800ff0877ac */ /* 0x000ee20008000800 */
[----:B------:R-:W-:Y:S02]  /*bf20*/  IMAD.MOV.U32 R8, RZ, RZ, R16 ;  /* 0x000000ffff087224 */ /* 0x000fe400078e0010 */
[----:B------:R-:W-:Y:S02]  /*bf30*/  IMAD.X R0, RZ, RZ, RZ, P0 ;  /* 0x000000ffff007224 */ /* 0x000fe400000e06ff */
[----:B------:R-:W-:-:S04]  /*bf40*/  IMAD.WIDE.U32 R8, R3, UR6, R8 ;  /* 0x0000000603087c25 */ /* 0x000fc8000f8e0008 */
[----:B------:R-:W-:-:S04]  /*bf50*/  IMAD R0, R0, UR6, RZ ;  /* 0x0000000600007c24 */ /* 0x000fc8000f8e02ff */
[----:B------:R-:W-:Y:S01]  /*bf60*/  IMAD R0, R3, UR7, R0 ;  /* 0x0000000703007c24 */ /* 0x000fe2000f8e0200 */
[----:B-----5:R-:W-:-:S03]  /*bf70*/  LEA R2, P0, R8, UR4, 0x1 ;  /* 0x0000000408027c11 */ /* 0x020fc6000f8008ff */
[----:B------:R-:W-:Y:S01]  /*bf80*/  IMAD.IADD R0, R0, 0x1, R9 ;  /* 0x0000000100007824 */ /* 0x000fe200078e0209 */
[----:B---3--:R-:W-:-:S04]  /*bf90*/  ISETP.GE.AND P1, PT, R166, UR8, PT ;  /* 0x00000008a6007c0c */ /* 0x008fc8000bf26270 */
[----:B------:R-:W-:Y:S02]  /*bfa0*/  LEA.HI.X R3, R8, UR5, R0, 0x1, P0 ;  /* 0x0000000508037c11 */ /* 0x000fe400080f0c00 */
[----:B------:R-:W-:-:S07]  /*bfb0*/  ISETP.GE.AND P0, PT, R157, UR8, PT ;  /* 0x000000089d007c0c */ /* 0x000fce000bf06270 */
[----:B------:R2:W-:Y:S06]  /*bfc0*/  @!P1 STG.E.128 desc[UR16][R2.64], R12 ;  /* 0x0000000c02009986 */ /* 0x0005ec000c101d10 */
[----:B------:R-:W-:Y:S05]  /*bfd0*/  @P0 EXIT ;  /* 0x000000000000094d */ /* 0x000fea0003800000 */
[----:B----4-:R-:W-:Y:S01]  /*bfe0*/  STG.E.128 desc[UR16][R2.64+0x80], R4 ;  /* 0x0000800402007986 */ /* 0x010fe2000c101d10 */
[----:B------:R-:W-:Y:S05]  /*bff0*/  EXIT ;  /* 0x000000000000794d */ /* 0x000fea0003800000 */
.L_x_4516:
        /* <DEDUP_REMOVED lines=16> */
.L_x_7252:


//--------------------- .text._ZN5flash24flash_fwd_splitkv_kernelI23Flash_fwd_kernel_traitsILi128ELi64ELi64ELi4ELb0ELb0EN7cutlass6half_tE19Flash_kernel_traitsILi128ELi64ELi64ELi4ES3_EELb1ELb0ELb0ELb0ELb0ELb1ELb0ELb0EEEvNS_16Flash_fwd_paramsE --------------------------
	.section	.text._ZN5flash24flash_fwd_splitkv_kernelI23Flash_fwd_kernel_traitsILi128ELi64ELi64ELi4ELb0ELb0EN7cutlass6half_tE19Flash_kernel_traitsILi128ELi64ELi64ELi4ES3_EELb1ELb0ELb0ELb0ELb0ELb1ELb0ELb0EEEvNS_16Flash_fwd_paramsE,"ax",@progbits
	.align	128
        .global         _ZN5flash24flash_fwd_splitkv_kernelI23Flash_fwd_kernel_traitsILi128ELi64ELi64ELi4ELb0ELb0EN7cutlass6half_tE19Flash_kernel_traitsILi128ELi64ELi64ELi4ES3_EELb1ELb0ELb0ELb0ELb0ELb1ELb0ELb0EEEvNS_16Flash_fwd_paramsE
        .type           _ZN5flash24flash_fwd_splitkv_kernelI23Flash_fwd_kernel_traitsILi128ELi64ELi64ELi4ELb0ELb0EN7cutlass6half_tE19Flash_kernel_traitsILi128ELi64ELi64ELi4ES3_EELb1ELb0ELb0ELb0ELb0ELb1ELb0ELb0EEEvNS_16Flash_fwd_paramsE,@function
        .size           _ZN5flash24flash_fwd_splitkv_kernelI23Flash_fwd_kernel_traitsILi128ELi64ELi64ELi4ELb0ELb0EN7cutlass6half_tE19Flash_kernel_traitsILi128ELi64ELi64ELi4ES3_EELb1ELb0ELb0ELb0ELb0ELb1ELb0ELb0EEEvNS_16Flash_fwd_paramsE,(.L_x_7253 - _ZN5flash24flash_fwd_splitkv_kernelI23Flash_fwd_kernel_traitsILi128ELi64ELi64ELi4ELb0ELb0EN7cutlass6half_tE19Flash_kernel_traitsILi128ELi64ELi64ELi4ES3_EELb1ELb0ELb0ELb0ELb0ELb1ELb0ELb0EEEvNS_16Flash_fwd_paramsE)
        .other          _ZN5flash24flash_fwd_splitkv_kernelI23Flash_fwd_kernel_traitsILi128ELi64ELi64ELi4ELb0ELb0EN7cutlass6half_tE19Flash_kernel_traitsILi128ELi64ELi64ELi4ES3_EELb1ELb0ELb0ELb0ELb0ELb1ELb0ELb0EEEvNS_16Flash_fwd_paramsE,@"STO_CUDA_ENTRY STV_DEFAULT"
_ZN5flash24flash_fwd_splitkv_kernelI23Flash_fwd_kernel_traitsILi128ELi64ELi64ELi4ELb0ELb0EN7cutlass6half_tE19Flash_kernel_traitsILi128ELi64ELi64ELi4ES3_EELb1ELb0ELb0ELb0ELb0ELb1ELb0ELb0EEEvNS_16Flash_fwd_paramsE:
.text._ZN5flash24flash_fwd_splitkv_kernelI23Flash_fwd_kernel_traitsILi128ELi64ELi64ELi4ELb0ELb0EN7cutlass6half_tE19Flash_kernel_traitsILi128ELi64ELi64ELi4ES3_EELb1ELb0ELb0ELb0ELb0ELb1ELb0ELb0EEEvNS_16Flash_fwd_paramsE:
        /* <DEDUP_REMOVED lines=51> */
.L_x_4517:
        /* <DEDUP_REMOVED lines=72> */
.L_x_4520:
[----:B------:R-:W-:Y:S05]  /*07b0*/  BSYNC.RECONVERGENT B0 ;  /* 0x0000000000007941 */ /* 0x000fea0003800200 */
.L_x_4519:
        /* <DEDUP_REMOVED lines=18> */
.L_x_4522:
[----:B------:R-:W-:Y:S05]  /*08e0*/  BSYNC.RECONVERGENT B0 ;  /* 0x0000000000007941 */ /* 0x000fea0003800200 */
.L_x_4521:
        /* <DEDUP_REMOVED lines=18> */
.L_x_4524:
[----:B------:R-:W-:Y:S05]  /*0a10*/  BSYNC.RECONVERGENT B0 ;  /* 0x0000000000007941 */ /* 0x000fea0003800200 */
.L_x_4523:
        /* <DEDUP_REMOVED lines=17> */
.L_x_4526:
[----:B------:R-:W-:Y:S05]  /*0b30*/  BSYNC.RECONVERGENT B0 ;  /* 0x0000000000007941 */ /* 0x000fea0003800200 */
.L_x_4525:
        /* <DEDUP_REMOVED lines=20> */
.L_x_4518:
        /* <DEDUP_REMOVED lines=11> */
.L_x_4527:
        /* <DEDUP_REMOVED lines=99> */
.L_x_4528:
        /* <DEDUP_REMOVED lines=15> */
.L_x_4530:
[----:B------:R-:W2:Y:S01]  /*1450*/  LDC.64 R102, c[0x0][0x3b8] ;  /* 0x0000ee00ff667b82 */ /* 0x000ea20000000a00 */
[----:B-1----:R-:W-:-:S05]  /*1460*/  IADD3 R6, PT, PT, R0, R3, RZ ;  /* 0x0000000300067210 */ /* 0x002fca0007ffe0ff */
[C---:B--2---:R-:W-:Y:S02]  /*1470*/  IMAD R11, R6.reuse, R103, RZ ;  /* 0x00000067060b7224 */ /* 0x044fe400078e02ff */
[----:B------:R-:W-:-:S05]  /*1480*/  IMAD.WIDE.U32 R6, R6, R102, RZ ;  /* 0x0000006606067225 */ /* 0x000fca00078e00ff */
[----:B------:R-:W-:Y:S02]  /*1490*/  IADD3 R11, PT, PT, R7, R11, RZ ;  /* 0x0000000b070b7210 */ /* 0x000fe40007ffe0ff */
[----:B------:R-:W-:Y:S02]  /*14a0*/  MOV R10, R6 ;  /* 0x00000006000a7202 */ /* 0x000fe40000000f00 */
.L_x_4531:
        /* <DEDUP_REMOVED lines=14> */
.L_x_4532:
[----:B------:R-:W1:Y:S01]  /*1590*/  LDC.64 R28, c[0x0][0x3c0] ;  /* 0x0000f000ff1c7b82 */ /* 0x000e620000000a00 */
[----:B------:R-:W-:-:S05]  /*15a0*/  IADD3 R3, PT, PT, R0, R3, RZ ;  /* 0x0000000300037210 */ /* 0x000fca0007ffe0ff */
[C---:B-1----:R-:W-:Y:S02]  /*15b0*/  IMAD R13, R3.reuse, R29, RZ ;  /* 0x0000001d030d7224 */ /* 0x042fe400078e02ff */
[----:B-----5:R-:W-:-:S05]  /*15c0*/  IMAD.WIDE.U32 R2, R3, R28, RZ ;  /* 0x0000001c03027225 */ /* 0x020fca00078e00ff */
[----:B------:R-:W-:Y:S02]  /*15d0*/  IADD3 R13, PT, PT, R3, R13, RZ ;  /* 0x0000000d030d7210 */ /* 0x000fe40007ffe0ff */
[----:B------:R-:W-:-:S07]  /*15e0*/  MOV R12, R2 ;  /* 0x00000002000c7202 */ /* 0x000fce0000000f00 */
.L_x_4533:
        /* <DEDUP_REMOVED lines=42> */
.L_x_4529:
        /* <DEDUP_REMOVED lines=77> */
.L_x_4535:
[----:B------:R-:W-:Y:S05]  /*1d60*/  BSYNC.RECONVERGENT B0 ;  /* 0x0000000000007941 */ /* 0x000fea0003800200 */
.L_x_4534:
        /* <DEDUP_REMOVED lines=28> */
.L_x_4537:
[----:B------:R-:W-:Y:S05]  /*1f30*/  BSYNC.RECONVERGENT B0 ;  /* 0x0000000000007941 */ /* 0x000fea0003800200 */
.L_x_4536:
        /* <DEDUP_REMOVED lines=31> */
.L_x_4539:
[----:B------:R-:W-:Y:S05]  /*2130*/  BSYNC.RECONVERGENT B0 ;  /* 0x0000000000007941 */ /* 0x000fea0003800200 */
.L_x_4538:
        /* <DEDUP_REMOVED lines=30> */
.L_x_4541:
[----:B------:R-:W-:Y:S05]  /*2320*/  BSYNC.RECONVERGENT B0 ;  /* 0x0000000000007941 */ /* 0x000fea0003800200 */
.L_x_4540:
        /* <DEDUP_REMOVED lines=17> */
.L_x_4543:
[----:B------:R-:W-:Y:S05]  /*2440*/  BSYNC.RECONVERGENT B0 ;  /* 0x0000000000007941 */ /* 0x000fea0003800200 */
.L_x_4542:
        /* <DEDUP_REMOVED lines=15> */
.L_x_4545:
[----:B------:R-:W-:Y:S05]  /*2540*/  BSYNC.RECONVERGENT B0 ;  /* 0x0000000000007941 */ /* 0x000fea0003800200 */
.L_x_4544:
        /* <DEDUP_REMOVED lines=19> */
.L_x_4547:
[----:B------:R-:W-:Y:S05]  /*2680*/  BSYNC.RECONVERGENT B0 ;  /* 0x0000000000007941 */ /* 0x000fea0003800200 */
.L_x_4546:
        /* <DEDUP_REMOVED lines=17> */
.L_x_4549:
[----:B------:R-:W-:Y:S05]  /*27a0*/  BSYNC.RECONVERGENT B0 ;  /* 0x0000000000007941 */ /* 0x000fea0003800200 */
.L_x_4548:
        /* <DEDUP_REMOVED lines=38> */
.L_x_4551:
[----:B------:R1:W-:Y:S04]  /*2a10*/  STS.128 [R163+0x8000], RZ ;  /* 0x008000ffa3007388 */ /* 0x0003e80000000c00 */
[----:B------:R1:W-:Y:S02]  /*2a20*/  STS.128 [R163+0xa000], RZ ;  /* 0x00a000ffa3007388 */ /* 0x0003e40000000c00 */
.L_x_4552:
[----:B------:R-:W-:Y:S05]  /*2a30*/  BSYNC.RECONVERGENT B0 ;  /* 0x0000000000007941 */ /* 0x000fea0003800200 */
.L_x_4550:
        /* <DEDUP_REMOVED lines=28> */
.L_x_4554:
[----:B------:R-:W-:Y:S05]  /*2c00*/  BSYNC.RECONVERGENT B0 ;  /* 0x0000000000007941 */ /* 0x000fea0003800200 */
.L_x_4553:
        /* <DEDUP_REMOVED lines=21> */
.L_x_4556:
[----:B------:R-:W-:Y:S05]  /*2d60*/  BSYNC.RECONVERGENT B0 ;  /* 0x0000000000007941 */ /* 0x000fea0003800200 */
.L_x_4555:
        /* <DEDUP_REMOVED lines=19> */
.L_x_4558:
[----:B------:R-:W-:Y:S05]  /*2ea0*/  BSYNC.RECONVERGENT B0 ;  /* 0x0000000000007941 */ /* 0x000fea0003800200 */
.L_x_4557:
[----:B------:R-:W-:Y:S01]  /*2eb0*/  LDSM.16.M88.4 R48, [R153] ;  /* 0x000000009930783b */ /* 0x000fe20000000200 */
[----:B------:R-:W-:Y:S01]  /*2ec0*/  R2P PR, R85, 0x6 ;  /* 0x0000000655007804 */ /* 0x000fe20000000000 */
[----:B------:R-:W5:Y:S01]  /*2ed0*/  LDCU UR8, c[0x0][0x50c] ;  /* 0x0000a180ff0877ac */ /* 0x000f620008000800 */
[----:B------:R-:W-:Y:S01]  /*2ee0*/  MOV R5, 0x20 ;  /* 0x0000002000057802 */ /* 0x000fe20000000f00 */
[----:B------:R-:W4:Y:S01]  /*2ef0*/  LDSM.16.M88.4 R36, [R152+UR5+0x4000] ;  /* 0x004000059824783b */ /* 0x000f220008000200 */
[----:B-1----:R-:W-:Y:S02]  /*2f00*/  IADD3 R2, PT, PT, R152, UR5, RZ ;  /* 0x0000000598027c10 */ /* 0x002fe4000fffe0ff */
[----:B------:R-:W-:Y:S01]  /*2f10*/  SEL R5, R5, 0xffffffe0, !P1 ;  /* 0xffffffe005057807 */ /* 0x000fe20004800000 */
[----:B------:R-:W1:Y:S01]  /*2f20*/  LDSM.16.M88.4 R64, [R152+UR5+0x4800] ;  /* 0x004800059840783b */ /* 0x000e620008000200 */
[----:B------:R-:W-:Y:S02]  /*2f30*/  MOV R0, 0x40 ;  /* 0x0000004000007802 */ /* 0x000fe40000000f00 */
[-C--:B------:R-:W-:Y:S01]  /*2f40*/  IADD3 R151, PT, PT, R153, R5.reuse, RZ ;  /* 0x0000000599977210 */ /* 0x080fe20007ffe0ff */
[----:B------:R-:W5:Y:S01]  /*2f50*/  LDSM.16.M88.4 R56, [R152+UR5+0x5000] ;  /* 0x005000059838783b */ /* 0x000f620008000200 */
[----:B------:R-:W-:-:S02]  /*2f60*/  IADD3 R147, PT, PT, R2, R5, RZ ;  /* 0x0000000502937210 */ /* 0x000fc40007ffe0ff */
[----:B------:R-:W-:Y:S01]  /*2f70*/  SEL R0, R0, 0xffffffc0, !P2 ;  /* 0xffffffc000007807 */ /* 0x000fe20005000000 */
[----:B------:R-:W5:Y:S01]  /*2f80*/  LDSM.16.M88.4 R12, [R152+UR5+0x5800] ;  /* 0x00580005980c783b */ /* 0x000f620008000200 */
[----:B------:R-:W-:Y:S02]  /*2f90*/  ISETP.NE.AND P6, PT, R101, 0x1, PT ;  /* 0x000000016500780c */ /* 0x000fe40003fc5270 */
[-C--:B------:R-:W-:Y:S01]  /*2fa0*/  IADD3 R150, PT, PT, R153, R0.reuse, RZ ;  /* 0x0000000099967210 */ /* 0x080fe20007ffe0ff */
[----:B------:R-:W-:Y:S01]  /*2fb0*/  LDSM.16.M88.4 R8, [R151] ;  /* 0x000000009708783b */ /* 0x000fe20000000200 */
[----:B------:R-:W-:Y:S02]  /*2fc0*/  IADD3 R146, PT, PT, R2, R0, RZ ;  /* 0x0000000002927210 */ /* 0x000fe40007ffe0ff */
[C---:B------:R-:W-:Y:S01]  /*2fd0*/  IADD3 R149, PT, PT, R5.reuse, R150, RZ ;  /* 0x0000009605957210 */ /* 0x040fe20007ffe0ff */
[----:B------:R-:W5:Y:S01]  /*2fe0*/  LDSM.16.M88.4 R40, [R147+0x4000] ;  /* 0x004000009328783b */ /* 0x000f620000000200 */
[----:B------:R-:W-:-:S02]  /*2ff0*/  IADD3 R145, PT, PT, R5, R146, RZ ;  /* 0x0000009205917210 */ /* 0x000fc40007ffe0ff */
[C---:B------:R-:W-:Y:S01]  /*3000*/  VIMNMX R104, PT, PT, R86.reuse, R87, PT ;  /* 0x0000005756687248 */ /* 0x040fe20003fe0100 */
[----:B------:R-:W5:Y:S01]  /*3010*/  LDSM.16.M88.4 R44, [R147+0x5000] ;  /* 0x00500000932c783b */ /* 0x000f620000000200 */
[----:B------:R-:W-:-:S03]  /*3020*/  VIADDMNMX R2, R86, 0x8, R87, PT ;  /* 0x0000000856027846 */ /* 0x000fc60003800157 */
[----:B------:R-:W5:Y:S04]  /*3030*/  LDSM.16.M88.4 R68, [R147+0x4800] ;  /* 0x004800009344783b */ /* 0x000f680000000200 */
[----:B------:R-:W5:Y:S04]  /*3040*/  LDSM.16.M88.4 R24, [R147+0x5800] ;  /* 0x005800009318783b */ /* 0x000f680000000200 */
[----:B--23--:R-:W-:Y:S01]  /*3050*/  LDSM.16.M88.4 R20, [R146+0x4000] ;  /* 0x004000009214783b */ /* 0x00cfe20000000200 */
[C---:B----4-:R-:W-:Y:S03]  /*3060*/  HMMA.16816.F32 R16, R48.reuse, R36, RZ ;  /* 0x000000243010723c */ /* 0x050fe600000018ff */
[----:B------:R-:W-:Y:S04]  /*3070*/  LDSM.16.M88.4 R76, [R146+0x5000] ;  /* 0x00500000924c783b */ /* 0x000fe80000000200 */
[----:B------:R-:W-:Y:S01]  /*3080*/  LDSM.16.M88.4 R72, [R153+0x2000] ;  /* 0x002000009948783b */ /* 0x000fe20000000200 */
[C---:B------:R-:W-:Y:S03]  /*3090*/  HMMA.16816.F32 R36, R48.reuse, R38, RZ ;  /* 0x000000263024723c */ /* 0x040fe600000018ff */
[----:B------:R-:W-:Y:S04]  /*30a0*/  LDSM.16.M88.4 R80, [R147+0x6000] ;  /* 0x006000009350783b */ /* 0x000fe80000000200 */
[----:B------:R-:W0:Y:S01]  /*30b0*/  LDGDEPBAR ;  /* 0x00000000000079af */ /* 0x000e220000000000 */
[C---:B-1----:R-:W-:Y:S08]  /*30c0*/  HMMA.16816.F32 R32, R48.reuse, R64, RZ ;  /* 0x000000403020723c */ /* 0x042ff000000018ff */
[C---:B-----5:R-:W-:Y:S08]  /*30d0*/  HMMA.16816.F32 R60, R48.reuse, R56, RZ ;  /* 0x00000038303c723c */ /* 0x060ff000000018ff */
[C---:B------:R-:W-:Y:S08]  /*30e0*/  HMMA.16816.F32 R64, R48.reuse, R66, RZ ;  /* 0x000000423040723c */ /* 0x040ff000000018ff */
[C---:B------:R-:W-:Y:S08]  /*30f0*/  HMMA.16816.F32 R56, R48.reuse, R58, RZ ;  /* 0x0000003a3038723c */ /* 0x040ff000000018ff */
[C---:B------:R-:W-:Y:S08]  /*3100*/  HMMA.16816.F32 R52, R48.reuse, R12, RZ ;  /* 0x0000000c3034723c */ /* 0x040ff000000018ff */
[----:B------:R-:W-:Y:S01]  /*3110*/  HMMA.16816.F32 R48, R48, R14, RZ ;  /* 0x0000000e3030723c */ /* 0x000fe200000018ff */
[----:B------:R-:W1:Y:S07]  /*3120*/  LDSM.16.M88.4 R12, [R150] ;  /* 0x00000000960c783b */ /* 0x000e6e0000000200 */
[C---:B------:R-:W-:Y:S08]  /*3130*/  HMMA.16816.F32 R16, R8.reuse, R40, R16 ;  /* 0x000000280810723c */ /* 0x040ff00000001810 */
[C---:B------:R-:W-:Y:S01]  /*3140*/  HMMA.16816.F32 R36, R8.reuse, R42, R36 ;  /* 0x0000002a0824723c */ /* 0x040fe20000001824 */
[----:B------:R-:W2:Y:S07]  /*3150*/  LDSM.16.M88.4 R40, [R146+0x4800] ;  /* 0x004800009228783b */ /* 0x000eae0000000200 */
[C---:B------:R-:W-:Y:S08]  /*3160*/  HMMA.16816.F32 R60, R8.reuse, R44, R60 ;  /* 0x0000002c083c723c */ /* 0x040ff0000000183c */
[C---:B------:R-:W-:Y:S01]  /*3170*/  HMMA.16816.F32 R56, R8.reuse, R46, R56 ;  /* 0x0000002e0838723c */ /* 0x040fe20000001838 */
[----:B------:R-:W3:Y:S07]  /*3180*/  LDSM.16.M88.4 R44, [R146+0x5800] ;  /* 0x00580000922c783b */ /* 0x000eee0000000200 */
[C---:B------:R-:W-:Y:S08]  /*3190*/  HMMA.16816.F32 R32, R8.reuse, R68, R32 ;  /* 0x000000440820723c */ /* 0x040ff00000001820 */
[C---:B------:R-:W-:Y:S01]  /*31a0*/  HMMA.16816.F32 R64, R8.reuse, R70, R64 ;  /* 0x000000460840723c */ /* 0x040fe20000001840 */
[----:B------:R-:W-:Y:S07]  /*31b0*/  LDSM.16.M88.4 R68, [R145+0x5000] ;  /* 0x005000009144783b */ /* 0x000fee0000000200 */
[C---:B------:R-:W-:Y:S08]  /*31c0*/  HMMA.16816.F32 R52, R8.reuse, R24, R52 ;  /* 0x000000180834723c */ /* 0x040ff00000001834 */
[----:B------:R-:W-:Y:S01]  /*31d0*/  HMMA.16816.F32 R48, R8, R26, R48 ;  /* 0x0000001a0830723c */ /* 0x000fe20000001830 */
[----:B------:R-:W-:Y:S04]  /*31e0*/  LDSM.16.M88.4 R8, [R149] ;  /* 0x000000009508783b */ /* 0x000fe80000000200 */
[----:B------:R-:W4:Y:S03]  /*31f0*/  LDSM.16.M88.4 R24, [R145+0x4000] ;  /* 0x004000009118783b */ /* 0x000f260000000200 */
[C---:B-1----:R-:W-:Y:S08]  /*3200*/  HMMA.16816.F32 R16, R12.reuse, R20, R16 ;  /* 0x000000140c10723c */ /* 0x042ff00000001810 */
[C---:B------:R-:W-:Y:S01]  /*3210*/  HMMA.16816.F32 R36, R12.reuse, R22, R36 ;  /* 0x000000160c24723c */ /* 0x040fe20000001824 */
[----:B------:R-:W1:Y:S07]  /*3220*/  LDSM.16.M88.4 R20, [R145+0x4800] ;  /* 0x004800009114783b */ /* 0x000e6e0000000200 */
[C---:B--2---:R-:W-:Y:S08]  /*3230*/  HMMA.16816.F32 R32, R12.reuse, R40, R32 ;  /* 0x000000280c20723c */ /* 0x044ff00000001820 */
[C---:B------:R-:W-:Y:S01]  /*3240*/  HMMA.16816.F32 R64, R12.reuse, R42, R64 ;  /* 0x0000002a0c40723c */ /* 0x040fe20000001840 */
[----:B------:R-:W2:Y:S07]  /*3250*/  LDSM.16.M88.4 R40, [R152+UR5+0x6000] ;  /* 0x006000059828783b */ /* 0x000eae0008000200 */
[C---:B------:R-:W-:Y:S08]  /*3260*/  HMMA.16816.F32 R60, R12.reuse, R76, R60 ;  /* 0x0000004c0c3c723c */ /* 0x040ff0000000183c */
[C---:B------:R-:W-:Y:S01]  /*3270*/  HMMA.16816.F32 R56, R12.reuse, R78, R56 ;  /* 0x0000004e0c38723c */ /* 0x040fe20000001838 */
[----:B------:R-:W-:Y:S07]  /*3280*/  LDSM.16.M88.4 R76, [R152+UR5+0x6800] ;  /* 0x00680005984c783b */ /* 0x000fee0008000200 */
[C---:B---3--:R-:W-:Y:S08]  /*3290*/  HMMA.16816.F32 R52, R12.reuse, R44, R52 ;  /* 0x0000002c0c34723c */ /* 0x048ff00000001834 */
[----:B------:R-:W-:Y:S01]  /*32a0*/  HMMA.16816.F32 R48, R12, R46, R48 ;  /* 0x0000002e0c30723c */ /* 0x000fe20000001830 */
[----:B------:R-:W3:Y:S04]  /*32b0*/  LDSM.16.M88.4 R12, [R145+0x5800] ;  /* 0x00580000910c783b */ /* 0x000ee80000000200 */
[----:B------:R-:W5:Y:S03]  /*32c0*/  LDSM.16.M88.4 R44, [R151+0x2000] ;  /* 0x00200000972c783b */ /* 0x000f660000000200 */
[C---:B----4-:R-:W-:Y:S08]  /*32d0*/  HMMA.16816.F32 R16, R8.reuse, R24, R16 ;  /* 0x000000180810723c */ /* 0x050ff00000001810 */
[C---:B------:R-:W-:Y:S01]  /*32e0*/  HMMA.16816.F32 R36, R8.reuse, R26, R36 ;  /* 0x0000001a0824723c */ /* 0x040fe20000001824 */
[----:B------:R-:W-:Y:S07]  /*32f0*/  LDSM.16.M88.4 R24, [R150+0x2000] ;  /* 0x002000009618783b */ /* 0x000fee0000000200 */
[C---:B-1----:R-:W-:Y:S08]  /*3300*/  HMMA.16816.F32 R32, R8.reuse, R20, R32 ;  /* 0x000000140820723c */ /* 0x042ff00000001820 */
[----:B------:R-:W-:Y:S01]  /*3310*/  HMMA.16816.F32 R64, R8, R22, R64 ;  /* 0x000000160840723c */ /* 0x000fe20000001840 */
[----:B------:R-:W1:Y:S07]  /*3320*/  LDSM.16.M88.4 R20, [R146+0x6000] ;  /* 0x006000009214783b */ /* 0x000e6e0000000200 */
[C---:B--2---:R-:W-:Y:S08]  /*3330*/  HMMA.16816.F32 R16, R72.reuse, R40, R16 ;  /* 0x000000284810723c */ /* 0x044ff00000001810 */
[----:B------:R-:W-:Y:S01]  /*3340*/  HMMA.16816.F32 R36, R72, R42, R36 ;  /* 0x0000002a4824723c */ /* 0x000fe20000001824 */
[----:B------:R-:W-:Y:S07]  /*3350*/  LDSM.16.M88.4 R40, [R147+0x6800] ;  /* 0x006800009328783b */ /* 0x000fee0000000200 */
[C---:B------:R-:W-:Y:S08]  /*3360*/  HMMA.16816.F32 R60, R8.reuse, R68, R60 ;  /* 0x00000044083c723c */ /* 0x040ff0000000183c */
[C---:B------:R-:W-:Y:S01]  /*3370*/  HMMA.16816.F32 R56, R8.reuse, R70, R56 ;  /* 0x000000460838723c */ /* 0x040fe20000001838 */
[----:B------:R-:W-:Y:S07]  /*3380*/  LDSM.16.M88.4 R68, [R152+UR5+0x7000] ;  /* 0x007000059844783b */ /* 0x000fee0008000200 */
[C---:B---3--:R-:W-:Y:S08]  /*3390*/  HMMA.16816.F32 R52, R8.reuse, R12, R52 ;  /* 0x0000000c0834723c */ /* 0x048ff00000001834 */
[----:B------:R-:W-:Y:S01]  /*33a0*/  HMMA.16816.F32 R48, R8, R14, R48 ;  /* 0x0000000e0830723c */ /* 0x000fe20000001830 */
[----:B------:R-:W-:Y:S04]  /*33b0*/  LDSM.16.M88.4 R12, [R149+0x2000] ;  /* 0x00200000950c783b */ /* 0x000fe80000000200 */
[----:B------:R-:W2:Y:S03]  /*33c0*/  LDSM.16.M88.4 R8, [R145+0x6000] ;  /* 0x006000009108783b */ /* 0x000ea60000000200 */
[C---:B-----5:R-:W-:Y:S08]  /*33d0*/  HMMA.16816.F32 R16, R44.reuse, R80, R16 ;  /* 0x000000502c10723c */ /* 0x060ff00000001810 */
[----:B------:R-:W-:Y:S08]  /*33e0*/  HMMA.16816.F32 R36, R44, R82, R36 ;  /* 0x000000522c24723c */ /* 0x000ff00000001824 */
[----:B------:R-:W-:Y:S08]  /*33f0*/  HMMA.16816.F32 R32, R72, R76, R32 ;  /* 0x0000004c4820723c */ /* 0x000ff00000001820 */
[C---:B-1----:R-:W-:Y:S08]  /*3400*/  HMMA.16816.F32 R16, R24.reuse, R20, R16 ;  /* 0x000000141810723c */ /* 0x042ff00000001810 */
[----:B------:R-:W-:Y:S01]  /*3410*/  HMMA.16816.F32 R36, R24, R22, R36 ;  /* 0x000000161824723c */ /* 0x000fe20000001824 */
[----:B------:R-:W1:Y:S07]  /*3420*/  LDSM.16.M88.4 R20, [R152+UR5+0x7800] ;  /* 0x007800059814783b */ /* 0x000e6e0008000200 */
[----:B------:R-:W-:Y:S08]  /*3430*/  HMMA.16816.F32 R64, R72, R78, R64 ;  /* 0x0000004e4840723c */ /* 0x000ff00000001840 */
[C---:B--2---:R-:W-:Y:S08]  /*3440*/  HMMA.16816.F32 R16, R12.reuse, R8, R16 ;  /* 0x000000080c10723c */ /* 0x044ff00000001810 */
[----:B------:R-:W-:Y:S01]  /*3450*/  HMMA.16816.F32 R36, R12, R10, R36 ;  /* 0x0000000a0c24723c */ /* 0x000fe20000001824 */
[----:B------:R-:W2:Y:S07]  /*3460*/  LDSM.16.M88.4 R8, [R147+0x7000] ;  /* 0x007000009308783b */ /* 0x000eae0000000200 */
[----:B------:R-:W-:Y:S01]  /*3470*/  HMMA.16816.F32 R76, R72, R68, R60 ;  /* 0x00000044484c723c */ /* 0x000fe2000000183c */
[----:B------:R-:W3:Y:S02]  /*3480*/  LDSM.16.M88.4 R60, [R146+0x6800] ;  /* 0x00680000923c783b */ /* 0x000ee40000000200 */
[----:B------:R-:W-:Y:S01]  /*3490*/  FMUL.FTZ R3, R16, UR8 ;  /* 0x0000000810037c20 */ /* 0x000fe20008410000 */
[----:B------:R-:W-:Y:S01]  /*34a0*/  FMUL.FTZ R68, R17, UR8 ;  /* 0x0000000811447c20 */ /* 0x000fe20008410000 */
[----:B------:R-:W-:-:S03]  /*34b0*/  FMUL.FTZ R69, R18, UR8 ;  /* 0x0000000812457c20 */ /* 0x000fc60008410000 */
[----:B------:R-:W-:Y:S01]  /*34c0*/  HMMA.16816.F32 R56, R72, R70, R56 ;  /* 0x000000464838723c */ /* 0x000fe20000001838 */
[----:B------:R-:W-:Y:S01]  /*34d0*/  FMUL.FTZ R70, R19, UR8 ;  /* 0x0000000813467c20 */ /* 0x000fe20008410000 */
[----:B------:R-:W4:Y:S01]  /*34e0*/  MUFU.TANH R3, R3 ;  /* 0x0000000300037308 */ /* 0x000f220000002400 */
[----:B------:R-:W5:Y:S05]  /*34f0*/  LDSM.16.M88.4 R16, [R146+0x7000] ;  /* 0x007000009210783b */ /* 0x000f6a0000000200 */
[C---:B------:R-:W-:Y:S01]  /*3500*/  HMMA.16816.F32 R80, R44.reuse, R40, R32 ;  /* 0x000000282c50723c */ /* 0x040fe20000001820 */
[----:B------:R-:W-:Y:S01]  /*3510*/  LDSM.16.M88.4 R32, [R145+0x6800] ;  /* 0x006800009120783b */ /* 0x000fe20000000200 */
[----:B------:R-:W2:Y:S06]  /*3520*/  MUFU.TANH R68, R68 ;  /* 0x0000004400447308 */ /* 0x000eac0000002400 */
[----:B------:R-:W-:Y:S01]  /*3530*/  HMMA.16816.F32 R64, R44, R42, R64 ;  /* 0x0000002a2c40723c */ /* 0x000fe20000001840 */
[----:B------:R-:W4:Y:S01]  /*3540*/  LDSM.16.M88.4 R40, [R147+0x7800] ;  /* 0x007800009328783b */ /* 0x000f220000000200 */
[----:B------:R-:W3:Y:S06]  /*3550*/  MUFU.TANH R69, R69 ;  /* 0x0000004500457308 */ /* 0x000eec0000002400 */
[----:B-1----:R-:W-:Y:S01]  /*3560*/  HMMA.16816.F32 R52, R72, R20, R52 ;  /* 0x000000144834723c */ /* 0x002fe20000001834 */
[----:B------:R-:W-:Y:S01]  /*3570*/  FMUL.FTZ R20, R36, UR8 ;  /* 0x0000000824147c20 */ /* 0x000fe20008410000 */
[----:B------:R-:W-:Y:S01]  /*3580*/  FMUL.FTZ R21, R37, UR8 ;  /* 0x0000000825157c20 */ /* 0x000fe20008410000 */
[----:B------:R-:W1:Y:S05]  /*3590*/  MUFU.TANH R70, R70 ;  /* 0x0000004600467308 */ /* 0x000e6a0000002400 */
[C---:B--2---:R-:W-:Y:S03]  /*35a0*/  HMMA.16816.F32 R76, R44.reuse, R8, R76 ;  /* 0x000000082c4c723c */ /* 0x044fe6000000184c */
[----:B------:R-:W2:Y:S05]  /*35b0*/  MUFU.TANH R20, R20 ;  /* 0x0000001400147308 */ /* 0x000eaa0000002400 */
[----:B------:R-:W-:Y:S01]  /*35c0*/  HMMA.16816.F32 R56, R44, R10, R56 ;  /* 0x0000000a2c38723c */ /* 0x000fe20000001838 */
[----:B------:R-:W1:Y:S02]  /*35d0*/  LDSM.16.M88.4 R8, [R146+0x7800] ;  /* 0x007800009208783b */ /* 0x000e640000000200 */
[----:B------:R-:W1:Y:S05]  /*35e0*/  MUFU.TANH R21, R21 ;  /* 0x0000001500157308 */ /* 0x000e6a0000002400 */
[----:B------:R-:W-:Y:S08]  /*35f0*/  HMMA.16816.F32 R48, R72, R22, R48 ;  /* 0x000000164830723c */ /* 0x000ff00000001830 */
[C---:B---3--:R-:W-:Y:S08]  /*3600*/  HMMA.16816.F32 R80, R24.reuse, R60, R80 ;  /* 0x0000003c1850723c */ /* 0x048ff00000001850 */
[C---:B------:R-:W-:Y:S01]  /*3610*/  HMMA.16816.F32 R64, R24.reuse, R62, R64 ;  /* 0x0000003e1840723c */ /* 0x040fe20000001840 */
[----:B------:R-:W3:Y:S07]  /*3620*/  LDSM.16.M88.4 R60, [R145+0x7000] ;  /* 0x00700000913c783b */ /* 0x000eee0000000200 */
[C---:B-----5:R-:W-:Y:S08]  /*3630*/  HMMA.16816.F32 R76, R24.reuse, R16, R76 ;  /* 0x00000010184c723c */ /* 0x060ff0000000184c */
[----:B------:R-:W-:Y:S01]  /*3640*/  HMMA.16816.F32 R56, R24, R18, R56 ;  /* 0x000000121838723c */ /* 0x000fe20000001838 */
[----:B------:R-:W5:Y:S01]  /*3650*/  LDSM.16.M88.4 R16, [R145+0x7800] ;  /* 0x007800009110783b */ /* 0x000f620000000200 */
[----:B------:R-:W-:-:S06]  /*3660*/  DEPBAR.LE SB0, 0x0 ;  /* 0x000080000000791a */ /* 0x000fcc0000000000 */
[C---:B----4-:R-:W-:Y:S08]  /*3670*/  HMMA.16816.F32 R52, R44.reuse, R40, R52 ;  /* 0x000000282c34723c */ /* 0x050ff00000001834 */
[----:B------:R-:W-:Y:S08]  /*3680*/  HMMA.16816.F32 R48, R44, R42, R48 ;  /* 0x0000002a2c30723c */ /* 0x000ff00000001830 */
[----:B------:R-:W-:Y:S01]  /*3690*/  HMMA.16816.F32 R80, R12, R32, R80 ;  /* 0x000000200c50723c */ /* 0x000fe20000001850 */
[----:B------:R-:W-:Y:S01]  /*36a0*/  FMUL.FTZ R32, R38, UR8 ;  /* 0x0000000826207c20 */ /* 0x000fe20008410000 */
[----:B------:R-:W-:-:S05]  /*36b0*/  FMUL.FTZ R33, R39, UR8 ;  /* 0x0000000827217c20 */ /* 0x000fca0008410000 */
[----:B------:R-:W4:Y:S01]  /*36c0*/  MUFU.TANH R32, R32 ;  /* 0x0000002000207308 */ /* 0x000f220000002400 */
[C---:B-1----:R-:W-:Y:S07]  /*36d0*/  HMMA.16816.F32 R52, R24.reuse, R8, R52 ;  /* 0x000000081834723c */ /* 0x042fee0000001834 */
[----:B------:R-:W1:Y:S01]  /*36e0*/  MUFU.TANH R33, R33 ;  /* 0x0000002100217308 */ /* 0x000e620000002400 */
[----:B------:R-:W-:Y:S03]  /*36f0*/  HMMA.16816.F32 R48, R24, R10, R48 ;  /* 0x0000000a1830723c */ /* 0x000fe60000001830 */
[----:B------:R-:W-:Y:S01]  /*3700*/  FMUL.FTZ R36, R80, UR8 ;  /* 0x0000000850247c20 */ /* 0x000fe20008410000 */
[----:B------:R-:W-:-:S04]  /*3710*/  FMUL.FTZ R37, R83, UR8 ;  /* 0x0000000853257c20 */ /* 0x000fc80008410000 */
[C---:B------:R-:W-:Y:S01]  /*3720*/  HMMA.16816.F32 R64, R12.reuse, R34, R64 ;  /* 0x000000220c40723c */ /* 0x040fe20000001840 */
[----:B------:R-:W-:Y:S01]  /*3730*/  FMUL.FTZ R34, R81, UR8 ;  /* 0x0000000851227c20 */ /* 0x000fe20008410000 */
[----:B------:R-:W-:Y:S01]  /*3740*/  FMUL.FTZ R35, R82, UR8 ;  /* 0x0000000852237c20 */ /* 0x000fe20008410000 */
[----:B------:R-:W1:Y:S05]  /*3750*/  MUFU.TANH R36, R36 ;  /* 0x0000002400247308 */ /* 0x000e6a0000002400 */
[C---:B---3--:R-:W-:Y:S03]  /*3760*/  HMMA.16816.F32 R76, R12.reuse, R60, R76 ;  /* 0x0000003c0c4c723c */ /* 0x048fe6000000184c */
[----:B------:R-:W3:Y:S05]  /*3770*/  MUFU.TANH R34, R34 ;  /* 0x0000002200227308 */ /* 0x000eea0000002400 */
[C---:B------:R-:W-:Y:S03]  /*3780*/  HMMA.16816.F32 R56, R12.reuse, R62, R56 ;  /* 0x0000003e0c38723c */ /* 0x040fe60000001838 */
[----:B------:R-:W-:Y:S01]  /*3790*/  FMUL.FTZ R38, R64, UR8 ;  /* 0x0000000840267c20 */ /* 0x000fe20008410000 */
[----:B------:R-:W-:Y:S01]  /*37a0*/  FMUL.FTZ R39, R65, UR8 ;  /* 0x0000000841277c20 */ /* 0x000fe20008410000 */
[----:B------:R-:W-:Y:S01]  /*37b0*/  FMUL.FTZ R23, R66, UR8 ;  /* 0x0000000842177c20 */ /* 0x000fe20008410000 */
[----:B------:R-:W-:Y:S01]  /*37c0*/  FMUL.FTZ R8, R67, UR8 ;  /* 0x0000000843087c20 */ /* 0x000fe20008410000 */
[----:B------:R-:W1:Y:S01]  /*37d0*/  MUFU.TANH R35, R35 ;  /* 0x0000002300237308 */ /* 0x000e620000002400 */
[C---:B-----5:R-:W-:Y:S03]  /*37e0*/  HMMA.16816.F32 R52, R12.reuse, R16, R52 ;  /* 0x000000100c34723c */ /* 0x060fe60000001834 */
[----:B------:R-:W-:Y:S01]  /*37f0*/  FMUL.FTZ R76, R76, UR8 ;  /* 0x000000084c4c7c20 */ /* 0x000fe20008410000 */
[----:B------:R-:W-:Y:S01]  /*3800*/  FMUL.FTZ R77, R77, UR8 ;  /* 0x000000084d4d7c20 */ /* 0x000fe20008410000 */
[----:B------:R-:W-:Y:S01]  /*3810*/  FMUL.FTZ R78, R78, UR8 ;  /* 0x000000084e4e7c20 */ /* 0x000fe20008410000 */
[----:B------:R-:W-:Y:S01]  /*3820*/  FMUL.FTZ R79, R79, UR8 ;  /* 0x000000084f4f7c20 */ /* 0x000fe20008410000 */
[----:B------:R-:W1:Y:S01]  /*3830*/  MUFU.TANH R37, R37 ;  /* 0x0000002500257308 */ /* 0x000e620000002400 */
[----:B------:R-:W-:Y:S03]  /*3840*/  HMMA.16816.F32 R48, R12, R18, R48 ;  /* 0x000000120c30723c */ /* 0x000fe60000001830 */
[----:B------:R-:W-:Y:S01]  /*3850*/  FMUL.FTZ R56, R56, UR8 ;  /* 0x0000000838387c20 */ /* 0x000fe20008410000 */
[----:B------:R-:W-:Y:S01]  /*3860*/  FMUL.FTZ R57, R57, UR8 ;  /* 0x0000000839397c20 */ /* 0x000fe20008410000 */
[----:B------:R-:W-:Y:S01]  /*3870*/  FMUL.FTZ R58, R58, UR8 ;  /* 0x000000083a3a7c20 */ /* 0x000fe20008410000 */
[----:B------:R-:W-:Y:S01]  /*3880*/  FMUL.FTZ R59, R59, UR8 ;  /* 0x000000083b3b7c20 */ /* 0x000fe20008410000 */
[----:B------:R-:W1:Y:S04]  /*3890*/  MUFU.TANH R38, R38 ;  /* 0x0000002600267308 */ /* 0x000e680000002400 */
        /* <DEDUP_REMOVED lines=9> */
[----:B------:R-:W1:Y:S08]  /*3930*/  MUFU.TANH R23, R23 ;  /* 0x0000001700177308 */ /* 0x000e700000002400 */
[----:B------:R-:W1:Y:S08]  /*3940*/  MUFU.TANH R8, R8 ;  /* 0x0000000800087308 */ /* 0x000e700000002400 */
        /* <DEDUP_REMOVED lines=29> */
.L_x_4560:
[----:B------:R-:W2:Y:S01]  /*3b20*/  LDC R11, c[0x0][0x4f0] ;  /* 0x00013c00ff0b7b82 */ /* 0x000ea20000000800 */
[----:B------:R-:W-:Y:S01]  /*3b30*/  IADD3 R30, PT, PT, R30, -0x80, RZ ;  /* 0xffffff801e1e7810 */ /* 0x000fe20007ffe0ff */
[----:B------:R-:W3:Y:S01]  /*3b40*/  LDCU.64 UR6, c[0x0][0x3a0] ;  /* 0x00007400ff0677ac */ /* 0x000ee20008000a00 */
[----:B------:R-:W-:Y:S02]  /*3b50*/  IABS R13, R6 ;  /* 0x00000006000d7213 */ /* 0x000fe40000000000 */
[----:B------:R-:W-:Y:S02]  /*3b60*/  IABS R12, R30 ;  /* 0x0000001e000c7213 */ /* 0x000fe40000000000 */
        /* <DEDUP_REMOVED lines=54> */
.L_x_4561:
[----:B------:R-:W2:Y:S01]  /*3ed0*/  LDCU UR4, c[0x0][0x440] ;  /* 0x00008800ff0477ac */ /* 0x000ea20008000800 */
        /* <DEDUP_REMOVED lines=51> */
.L_x_4559:
[----:B------:R-:W-:Y:S01]  /*4210*/  IMAD.SHL.U32 R6, R85, 0x2, RZ ;  /* 0x0000000255067824 */ /* 0x000fe200078e00ff */
[----:B------:R-:W3:Y:S01]  /*4220*/  LDCU UR4, c[0x0][0x45c] ;  /* 0x00008b80ff0477ac */ /* 0x000ee20008000800 */
[----:B------:R-:W-:Y:S02]  /*4230*/  IMAD.IADD R148, R7, 0x1, R4 ;  /* 0x0000000107947824 */ /* 0x000fe400078e0204 */
[----:B------:R-:W-:Y:S01]  /*4240*/  IMAD.MOV.U32 R169, RZ, RZ, -0x1 ;  /* 0xffffffffffa97424 */ /* 0x000fe200078e00ff */
[----:B------:R-:W-:Y:S02]  /*4250*/  LOP3.LUT R6, R6, 0x6, RZ, 0xc0, !PT ;  /* 0x0000000606067812 */ /* 0x000fe400078ec0ff */
[----:B------:R-:W-:-:S03]  /*4260*/  LEA R148, R148, UR5, 0x1 ;  /* 0x0000000594947c11 */ /* 0x000fc6000f8e08ff */
[----:B------:R-:W-:Y:S02]  /*4270*/  IMAD R9, R101, 0x40, R6 ;  /* 0x0000004065097824 */ /* 0x000fe400078e0206 */
[----:B------:R-:W-:Y:S01]  /*4280*/  LDSM.16.MT88.4 R92, [R148+0x8000] ;  /* 0x00800000945c783b */ /* 0x000fe20000004200 */
[--C-:B------:R-:W-:Y:S02]  /*4290*/  IMAD.IADD R144, R5, 0x1, R148.reuse ;  /* 0x0000000105907824 */ /* 0x100fe400078e0294 */
[C---:B--2---:R-:W-:Y:S02]  /*42a0*/  VIADD R11, R9.reuse, 0xffffffc0 ;  /* 0xffffffc0090b7836 */ /* 0x044fe40000000000 */
[----:B------:R-:W-:Y:S01]  /*42b0*/  VIADD R13, R9, 0xffffffc1 ;  /* 0xffffffc1090d7836 */ /* 0x000fe20000000000 */
[----:B------:R-:W-:Y:S01]  /*42c0*/  LDSM.16.MT88.4 R84, [R144+0x8000] ;  /* 0x008000009054783b */ /* 0x000fe20000004200 */
[----:B------:R-:W-:Y:S01]  /*42d0*/  IMAD.IADD R107, R0, 0x1, R148 ;  /* 0x00000001006b7824 */ /* 0x000fe200078e0294 */
[----:B------:R-:W-:-:S02]  /*42e0*/  ISETP.GE.AND P4, PT, R11, R104, PT ;  /* 0x000000680b00720c */ /* 0x000fc40003f86270 */
[----:B------:R-:W-:Y:S01]  /*42f0*/  ISETP.GE.AND P1, PT, R11, R2, PT ;  /* 0x000000020b00720c */ /* 0x000fe20003f26270 */
[----:B------:R-:W-:Y:S01]  /*4300*/  VIADD R11, R9, 0xffffffc8 ;  /* 0xffffffc8090b7836 */ /* 0x000fe20000000000 */
[----:B------:R-:W-:Y:S01]  /*4310*/  ISETP.GE.AND P3, PT, R13, R104, PT ;  /* 0x000000680d00720c */ /* 0x000fe20003f66270 */
[----:B------:R-:W-:Y:S01]  /*4320*/  IMAD.IADD R106, R5, 0x1, R107 ;  /* 0x00000001056a7824 */ /* 0x000fe200078e026b */
[----:B------:R-:W-:Y:S01]  /*4330*/  ISETP.GE.AND P0, PT, R13, R2, PT ;  /* 0x000000020d00720c */ /* 0x000fe20003f06270 */
[----:B------:R-:W-:Y:S01]  /*4340*/  VIADD R13, R9, 0xffffffc9 ;  /* 0xffffffc9090d7836 */ /* 0x000fe20000000000 */
[C---:B------:R-:W-:Y:S01]  /*4350*/  ISETP.GE.AND P5, PT, R11.reuse, R104, PT ;  /* 0x000000680b00720c */ /* 0x040fe20003fa6270 */
[----:B-1----:R-:W-:Y:S01]  /*4360*/  LDSM.16.MT88.4 R76, [R107+0x8000] ;  /* 0x008000006b4c783b */ /* 0x002fe20000004200 */
[----:B------:R-:W-:Y:S01]  /*4370*/  ISETP.GE.AND P2, PT, R11, R2, PT ;  /* 0x000000020b00720c */ /* 0x000fe20003f46270 */
[----:B------:R-:W-:Y:S01]  /*4380*/  VIADD R11, R9, 0xffffffd0 ;  /* 0xffffffd0090b7836 */ /* 0x000fe20000000000 */
[----:B------:R-:W-:Y:S01]  /*4390*/  FSEL R68, R68, -INF , !P3 ;  /* 0xff80000044447808 */ /* 0x000fe20005800000 */
[----:B------:R-:W-:Y:S01]  /*43a0*/  LDSM.16.MT88.4 R48, [R144+0xa000] ;  /* 0x00a000009030783b */ /* 0x000fe20000004200 */
[----:B------:R-:W-:-:S02]  /*43b0*/  FSEL R10, R70, -INF , !P0 ;  /* 0xff800000460a7808 */ /* 0x000fc40004000000 */
[----:B------:R-:W-:Y:S01]  /*43c0*/  FSEL R40, R3, -INF , !P4 ;  /* 0xff80000003287808 */ /* 0x000fe20006000000 */
[----:B------:R-:W-:Y:S01]  /*43d0*/  VIADD R3, R9, 0xffffffd1 ;  /* 0xffffffd109037836 */ /* 0x000fe20000000000 */
[----:B------:R-:W-:Y:S01]  /*43e0*/  FSEL R6, R69, -INF , !P1 ;  /* 0xff80000045067808 */ /* 0x000fe20004800000 */
[----:B------:R-:W-:Y:S01]  /*43f0*/  LDSM.16.MT88.4 R56, [R107+0xa000] ;  /* 0x00a000006b38783b */ /* 0x000fe20000004200 */
[C---:B------:R-:W-:Y:S02]  /*4400*/  ISETP.GE.AND P3, PT, R11.reuse, R104, PT ;  /* 0x000000680b00720c */ /* 0x040fe40003f66270 */
[----:B------:R-:W-:Y:S01]  /*4410*/  ISETP.GE.AND P0, PT, R11, R2, PT ;  /* 0x000000020b00720c */ /* 0x000fe20003f06270 */
[----:B------:R-:W-:Y:S01]  /*4420*/  VIADD R11, R9, 0xffffffd8 ;  /* 0xffffffd8090b7836 */ /* 0x000fe20000000000 */
[C---:B------:R-:W-:Y:S02]  /*4430*/  ISETP.GE.AND P4, PT, R13.reuse, R104, PT ;  /* 0x000000680d00720c */ /* 0x040fe40003f86270 */
[----:B------:R-:W-:-:S02]  /*4440*/  ISETP.GE.AND P1, PT, R13, R2, PT ;  /* 0x000000020d00720c */ /* 0x000fc40003f26270 */
[----:B------:R-:W-:Y:S02]  /*4450*/  FSEL R30, R20, -INF , !P5 ;  /* 0xff800000141e7808 */ /* 0x000fe40006800000 */
        /* <DEDUP_REMOVED lines=75> */
[----:B------:R-:W2:Y:S01]  /*4910*/  SHFL.BFLY PT, R8, R13, 0x2, 0x1f ;  /* 0x0c401f000d087f89 */ /* 0x000ea200000e0000 */
[----:B-1----:R-:W-:-:S05]  /*4920*/  FMNMX.FTZ R9, R11, R38, !PT ;  /* 0x000000260b097209 */ /* 0x002fca0007810000 */
[----:B------:R-:W1:Y:S01]  /*4930*/  SHFL.BFLY PT, R100, R9, 0x1, 0x1f ;  /* 0x0c201f0009647f89 */ /* 0x000e6200000e0000 */
[----:B--2---:R-:W-:-:S05]  /*4940*/  FMNMX.FTZ R8, R13, R8, !PT ;  /* 0x000000080d087209 */ /* 0x004fca0007810000 */
[----:B------:R-:W2:Y:S01]  /*4950*/  SHFL.BFLY PT, R3, R8, 0x1, 0x1f ;  /* 0x0c201f0008037f89 */ /* 0x000ea200000e0000 */
[----:B-1----:R-:W-:-:S04]  /*4960*/  FMNMX.FTZ R100, R9, R100, !PT ;  /* 0x0000006409647209 */ /* 0x002fc80007810000 */
[C---:B------:R-:W-:Y:S01]  /*4970*/  FSETP.NEU.FTZ.AND P0, PT, R100.reuse, -INF , PT ;  /* 0xff8000006400780b */ /* 0x040fe20003f1d000 */
[----:B---3--:R-:W-:Y:S01]  /*4980*/  FMUL.FTZ R127, R100, UR4 ;  /* 0x00000004647f7c20 */ /* 0x008fe20008410000 */
[----:B--2---:R-:W-:-:S04]  /*4990*/  FMNMX.FTZ R3, R8, R3, !PT ;  /* 0x0000000308037209 */ /* 0x004fc80007810000 */
[----:B------:R-:W-:Y:S02]  /*49a0*/  FSEL R127, R127, RZ, P0 ;  /* 0x000000ff7f7f7208 */ /* 0x000fe40000000000 */
[C---:B------:R-:W-:Y:S01]  /*49b0*/  FSETP.NEU.FTZ.AND P0, PT, R3.reuse, -INF , PT ;  /* 0xff8000000300780b */ /* 0x040fe20003f1d000 */
[----:B------:R-:W-:Y:S02]  /*49c0*/  FMUL.FTZ R119, R3, UR4 ;  /* 0x0000000403777c20 */ /* 0x000fe40008410000 */
[--C-:B------:R-:W-:Y:S01]  /*49d0*/  FFMA.FTZ R115, R40, UR4, -R127.reuse ;  /* 0x0000000428737c23 */ /* 0x100fe2000801087f */
[--C-:B------:R-:W-:Y:S01]  /*49e0*/  FFMA.FTZ R114, R68, UR4, -R127.reuse ;  /* 0x0000000444727c23 */ /* 0x100fe2000801087f */
[----:B------:R-:W-:Y:S01]  /*49f0*/  LDSM.16.MT88.4 R40, [R148+0xa000] ;  /* 0x00a000009428783b */ /* 0x000fe20000004200 */
[----:B------:R-:W-:Y:S01]  /*4a00*/  FSEL R119, R119, RZ, P0 ;  /* 0x000000ff77777208 */ /* 0x000fe20000000000 */
[--C-:B------:R-:W-:Y:S01]  /*4a10*/  FFMA.FTZ R111, R30, UR4, -R127.reuse ;  /* 0x000000041e6f7c23 */ /* 0x100fe2000801087f */
[----:B------:R-:W-:Y:S01]  /*4a20*/  FFMA.FTZ R110, R26, UR4, -R127 ;  /* 0x000000041a6e7c23 */ /* 0x000fe2000801087f */
[----:B------:R-:W1:Y:S01]  /*4a30*/  LDSM.16.MT88.4 R68, [R106+0x8000] ;  /* 0x008000006a44783b */ /* 0x000e620000004200 */
        /* <DEDUP_REMOVED lines=8> */
[--C-:B------:R-:W-:Y:S01]  /*4ac0*/  FFMA.FTZ R31, R12, UR4, -R127.reuse ;  /* 0x000000040c1f7c23 */ /* 0x100fe2000801087f */
[--C-:B------:R-:W-:Y:S01]  /*4ad0*/  FFMA.FTZ R35, R36, UR4, -R127.reuse ;  /* 0x0000000424237c23 */ /* 0x100fe2000801087f */
[----:B------:R-:W-:Y:S01]  /*4ae0*/  MUFU.EX2 R111, R111 ;  /* 0x0000006f006f7308 */ /* 0x000fe20000000800 */
[----:B------:R-:W5:Y:S01]  /*4af0*/  LDSM.16.MT88.4 R12, [R144+0x8800] ;  /* 0x00880000900c783b */ /* 0x000f620000004200 */
[--C-:B------:R-:W-:Y:S01]  /*4b00*/  FFMA.FTZ R34, R34, UR4, -R127.reuse ;  /* 0x0000000422227c23 */ /* 0x100fe2000801087f */
[----:B------:R-:W-:Y:S01]  /*4b10*/  FFMA.FTZ R0, R24, UR4, -R127 ;  /* 0x0000000418007c23 */ /* 0x000fe2000801087f */
[----:B------:R-:W3:Y:S01]  /*4b20*/  MUFU.EX2 R110, R110 ;  /* 0x0000006e006e7308 */ /* 0x000ee20000000800 */
[--C-:B------:R-:W-:Y:S01]  /*4b30*/  FFMA.FTZ R32, R22, UR4, -R119.reuse ;  /* 0x0000000416207c23 */ /* 0x100fe20008010877 */
[--C-:B------:R-:W-:Y:S01]  /*4b40*/  FFMA.FTZ R105, R20, UR4, -R119.reuse ;  /* 0x0000000414697c23 */ /* 0x100fe20008010877 */
[--C-:B------:R-:W-:Y:S01]  /*4b50*/  FFMA.FTZ R30, R18, UR4, -R119.reuse ;  /* 0x00000004121e7c23 */ /* 0x100fe20008010877 */
[----:B------:R-:W-:Y:S01]  /*4b60*/  MUFU.EX2 R113, R113 ;  /* 0x0000007100717308 */ /* 0x000fe20000000800 */
[----:B------:R-:W-:Y:S01]  /*4b70*/  FFMA.FTZ R33, R16, UR4, -R119 ;  /* 0x0000000410217c23 */ /* 0x000fe20008010877 */
[----:B---3--:R-:W-:Y:S01]  /*4b80*/  F2FP.F16.F32.PACK_AB R64, R114, R115 ;  /* 0x000000737240723e */ /* 0x008fe200000000ff */
[----:B------:R-:W3:Y:S01]  /*4b90*/  LDSM.16.MT88.4 R20, [R106+0x8800] ;  /* 0x008800006a14783b */ /* 0x000ee20000004200 */
[----:B------:R-:W1:Y:S01]  /*4ba0*/  MUFU.EX2 R112, R112 ;  /* 0x0000007000707308 */ /* 0x000e620000000800 */
[--C-:B------:R-:W-:Y:S01]  /*4bb0*/  FFMA.FTZ R123, R142, UR4, -R127.reuse ;  /* 0x000000048e7b7c23 */ /* 0x100fe2000801087f */
[----:B------:R-:W-:Y:S01]  /*4bc0*/  FFMA.FTZ R125, R126, UR4, -R127 ;  /* 0x000000047e7d7c23 */ /* 0x000fe2000801087f */
        /* <DEDUP_REMOVED lines=13> */
[----:B------:R-:W1:Y:S01]  /*4ca0*/  MUFU.EX2 R34, R34 ;  /* 0x0000002200227308 */ /* 0x000e620000000800 */
[----:B------:R-:W-:Y:S01]  /*4cb0*/  FFMA.FTZ R171, R116, UR4, -R119 ;  /* 0x0000000474ab7c23 */ /* 0x000fe20008010877 */
[--C-:B------:R-:W-:Y:S01]  /*4cc0*/  FFMA.FTZ R130, R130, UR4, -R127.reuse ;  /* 0x0000000482827c23 */ /* 0x100fe2000801087f */
[----:B------:R-:W-:Y:S01]  /*4cd0*/  FFMA.FTZ R122, R122, UR4, -R127 ;  /* 0x000000047a7a7c23 */ /* 0x000fe2000801087f */
[----:B------:R-:W-:Y:S01]  /*4ce0*/  MUFU.EX2 R31, R31 ;  /* 0x0000001f001f7308 */ /* 0x000fe20000000800 */
[----:B------:R-:W-:Y:S01]  /*4cf0*/  FADD.FTZ R114, R115, R114 ;  /* 0x0000007273727221 */ /* 0x000fe20000010000 */
[----:B--2---:R-:W-:Y:S01]  /*4d00*/  F2FP.F16.F32.PACK_AB R67, R108, R109 ;  /* 0x0000006d6c43723e */ /* 0x004fe200000000ff */
[----:B------:R-:W-:Y:S01]  /*4d10*/  FADD.FTZ R112, R113, R112 ;  /* 0x0000007071707221 */ /* 0x000fe20000010000 */
[----:B------:R-:W-:Y:S01]  /*4d20*/  MUFU.EX2 R0, R0 ;  /* 0x0000000000007308 */ /* 0x000fe20000000800 */
[----:B------:R-:W-:-:S03]  /*4d30*/  FADD.FTZ R111, R111, R114 ;  /* 0x000000726f6f7221 */ /* 0x000fc60000010000 */
[----:B------:R-:W-:Y:S01]  /*4d40*/  MUFU.EX2 R32, R32 ;  /* 0x0000002000207308 */ /* 0x000fe20000000800 */
[C---:B------:R-:W-:Y:S01]  /*4d50*/  HMMA.16816.F32 R96, R64.reuse, R92, RZ ;  /* 0x0000005c4060723c */ /* 0x040fe200000018ff */
[----:B------:R-:W-:Y:S02]  /*4d60*/  FADD.FTZ R110, R110, R111 ;  /* 0x0000006f6e6e7221 */ /* 0x000fe40000010000 */
[----:B------:R-:W2:Y:S04]  /*4d70*/  MUFU.EX2 R105, R105 ;  /* 0x0000006900697308 */ /* 0x000ea80000000800 */
        /* <DEDUP_REMOVED lines=27> */
[----:B--2---:R-:W-:-:S03]  /*4f30*/  F2FP.F16.F32.PACK_AB R5, R105, R32 ;  /* 0x000000206905723e */ /* 0x004fc600000000ff */
[----:B------:R-:W-:Y:S02]  /*4f40*/  FADD.FTZ R34, R34, R35 ;  /* 0x0000002322227221 */ /* 0x000fe40000010000 */
[----:B------:R-:W-:Y:S01]  /*4f50*/  HMMA.16816.F32 R64, R64, R6, RZ ;  /* 0x000000064040723c */ /* 0x000fe200000018ff */
[----:B------:R-:W-:Y:S01]  /*4f60*/  F2FP.F16.F32.PACK_AB R6, R0, R31 ;  /* 0x0000001f0006723e */ /* 0x000fe200000000ff */
[----:B------:R-:W-:Y:S01]  /*4f70*/  FADD.FTZ R31, R31, R34 ;  /* 0x000000221f1f7221 */ /* 0x000fe20000010000 */
[----:B----4-:R-:W-:-:S03]  /*4f80*/  F2FP.F16.F32.PACK_AB R7, R33, R30 ;  /* 0x0000001e2107723e */ /* 0x010fc600000000ff */
[----:B------:R-:W-:-:S04]  /*4f90*/  FADD.FTZ R0, R0, R31 ;  /* 0x0000001f00007221 */ /* 0x000fc80000010000 */
[C---:B------:R-:W-:Y:S08]  /*4fa0*/  HMMA.16816.F32 R96, R4.reuse, R8, R96 ;  /* 0x000000080460723c */ /* 0x040ff00000001860 */
[C---:B------:R-:W-:Y:S01]  /*4fb0*/  HMMA.16816.F32 R92, R4.reuse, R10, R92 ;  /* 0x0000000a045c723c */ /* 0x040fe2000000185c */
[----:B------:R-:W1:Y:S07]  /*4fc0*/  LDSM.16.MT88.4 R8, [R144+0xa800] ;  /* 0x00a800009008783b */ /* 0x000e6e0000004200 */
        /* <DEDUP_REMOVED lines=12> */
[C---:B--2---:R-:W-:Y:S01]  /*5090*/  HMMA.16816.F32 R52, R4.reuse, R12, R52 ;  /* 0x0000000c0434723c */ /* 0x044fe20000001834 */
[--C-:B------:R-:W-:Y:S01]  /*50a0*/  FFMA.FTZ R12, R134, UR4, -R127.reuse ;  /* 0x00000004860c7c23 */ /* 0x100fe2000801087f */
[----:B------:R-:W-:Y:S01]  /*50b0*/  FFMA.FTZ R127, R121, UR4, -R127 ;  /* 0x00000004797f7c23 */ /* 0x000fe2000801087f */
[----:B------:R-:W2:Y:S04]  /*50c0*/  MUFU.EX2 R134, R140 ;  /* 0x0000008c00867308 */ /* 0x000ea80000000800 */
[----:B------:R5:W4:Y:S01]  /*50d0*/  MUFU.EX2 R126, R12 ;  /* 0x0000000c007e7308 */ /* 0x000b220000000800 */
[C---:B------:R-:W-:Y:S03]  /*50e0*/  HMMA.16816.F32 R56, R4.reuse, R14, R56 ;  /* 0x0000000e0438723c */ /* 0x040fe60000001838 */
[----:B------:R-:W-:Y:S05]  /*50f0*/  MUFU.EX2 R121, R122 ;  /* 0x0000007a00797308 */ /* 0x000fea0000000800 */
[C---:B------:R-:W-:Y:S01]  /*5100*/  HMMA.16816.F32 R80, R4.reuse, R24, R80 ;  /* 0x000000180450723c */ /* 0x040fe20000001850 */
[----:B-----5:R-:W5:Y:S07]  /*5110*/  LDSM.16.MT88.4 R12, [R107+0x9000] ;  /* 0x009000006b0c783b */ /* 0x020f6e0000004200 */
[C---:B------:R-:W-:Y:S01]  /*5120*/  HMMA.16816.F32 R76, R4.reuse, R26, R76 ;  /* 0x0000001a044c723c */ /* 0x040fe2000000184c */
[----:B------:R-:W-:Y:S07]  /*5130*/  LDSM.16.MT88.4 R24, [R144+0x9800] ;  /* 0x009800009018783b */ /* 0x000fee0000004200 */
[C---:B---3--:R-:W-:Y:S08]  /*5140*/  HMMA.16816.F32 R60, R4.reuse, R20, R60 ;  /* 0x00000014043c723c */ /* 0x048ff0000000183c */
[----:B------:R-:W-:Y:S01]  /*5150*/  HMMA.16816.F32 R64, R4, R22, R64 ;  /* 0x000000160440723c */ /* 0x000fe20000001840 */
[----:B--2---:R-:W-:Y:S01]  /*5160*/  F2FP.F16.F32.PACK_AB R4, R134, R123 ;  /* 0x0000007b8604723e */ /* 0x004fe200000000ff */
[----:B------:R-:W2:Y:S01]  /*5170*/  LDSM.16.MT88.4 R20, [R106+0x9000] ;  /* 0x009000006a14783b */ /* 0x000ea20000004200 */
[----:B----4-:R-:W-:-:S02]  /*5180*/  F2FP.F16.F32.PACK_AB R6, R125, R126 ;  /* 0x0000007e7d06723e */ /* 0x010fc400000000ff */
[----:B------:R-:W-:Y:S02]  /*5190*/  F2FP.F16.F32.PACK_AB R5, R129, R132 ;  /* 0x000000848105723e */ /* 0x000fe400000000ff */
[----:B------:R-:W-:-:S07]  /*51a0*/  F2FP.F16.F32.PACK_AB R7, R131, R124 ;  /* 0x0000007c8307723e */ /* 0x000fce00000000ff */
[C---:B------:R-:W-:Y:S08]  /*51b0*/  HMMA.16816.F32 R96, R4.reuse, R16, R96 ;  /* 0x000000100460723c */ /* 0x040ff00000001860 */
[C---:B------:R-:W-:Y:S01]  /*51c0*/  HMMA.16816.F32 R92, R4.reuse, R18, R92 ;  /* 0x00000012045c723c */ /* 0x040fe2000000185c */
[----:B------:R-:W3:Y:S07]  /*51d0*/  LDSM.16.MT88.4 R16, [R148+0xb000] ;  /* 0x00b000009410783b */ /* 0x000eee0000004200 */
[C---:B-1----:R-:W-:Y:S08]  /*51e0*/  HMMA.16816.F32 R88, R4.reuse, R8, R88 ;  /* 0x000000080458723c */ /* 0x042ff00000001858 */
[C---:B------:R-:W-:Y:S01]  /*51f0*/  HMMA.16816.F32 R84, R4.reuse, R10, R84 ;  /* 0x0000000a0454723c */ /* 0x040fe20000001854 */
[----:B------:R-:W1:Y:S07]  /*5200*/  LDSM.16.MT88.4 R8, [R144+0xb000] ;  /* 0x00b000009008783b */ /* 0x000e6e0000004200 */
[C---:B-----5:R-:W-:Y:S08]  /*5210*/  HMMA.16816.F32 R80, R4.reuse, R12, R80 ;  /* 0x0000000c0450723c */ /* 0x060ff00000001850 */
[C---:B------:R-:W-:Y:S01]  /*5220*/  HMMA.16816.F32 R76, R4.reuse, R14, R76 ;  /* 0x0000000e044c723c */ /* 0x040fe2000000184c */
[----:B------:R-:W4:Y:S07]  /*5230*/  LDSM.16.MT88.4 R12, [R107+0xb000] ;  /* 0x00b000006b0c783b */ /* 0x000f2e0000004200 */
[C---:B--2---:R-:W-:Y:S01]  /*5240*/  HMMA.16816.F32 R72, R4.reuse, R20, R72 ;  /* 0x000000140448723c */ /* 0x044fe20000001848 */
[--C-:B------:R-:W-:Y:S01]  /*5250*/  FFMA.FTZ R20, R120, UR4, -R119.reuse ;  /* 0x0000000478147c23 */ /* 0x100fe20008010877 */
[--C-:B------:R-:W-:Y:S01]  /*5260*/  FFMA.FTZ R21, R117, UR4, -R119.reuse ;  /* 0x0000000475157c23 */ /* 0x100fe20008010877 */
[----:B------:R-:W2:Y:S04]  /*5270*/  MUFU.EX2 R120, R127 ;  /* 0x0000007f00787308 */ /* 0x000ea80000000800 */
[----:B------:R-:W-:Y:S01]  /*5280*/  MUFU.EX2 R116, R21 ;  /* 0x0000001500747308 */ /* 0x000fe20000000800 */
[C---:B---3--:R-:W-:Y:S08]  /*5290*/  HMMA.16816.F32 R36, R4.reuse, R16, R36 ;  /* 0x000000100424723c */ /* 0x048ff00000001824 */
[C---:B------:R-:W-:Y:S01]  /*52a0*/  HMMA.16816.F32 R40, R4.reuse, R18, R40 ;  /* 0x000000120428723c */ /* 0x040fe20000001828 */
[----:B------:R-:W3:Y:S07]  /*52b0*/  LDSM.16.MT88.4 R16, [R106+0xb000] ;  /* 0x00b000006a10783b */ /* 0x000eee0000004200 */
[C---:B-1----:R-:W-:Y:S08]  /*52c0*/  HMMA.16816.F32 R44, R4.reuse, R8, R44 ;  /* 0x00000008042c723c */ /* 0x042ff0000000182c */
[C---:B------:R-:W-:Y:S01]  /*52d0*/  HMMA.16816.F32 R48, R4.reuse, R10, R48 ;  /* 0x0000000a0430723c */ /* 0x040fe20000001830 */
[----:B------:R-:W1:Y:S07]  /*52e0*/  LDSM.16.MT88.4 R8, [R148+0x9800] ;  /* 0x009800009408783b */ /* 0x000e6e0000004200 */
[----:B------:R-:W-:Y:S01]  /*52f0*/  HMMA.16816.F32 R68, R4, R22, R68 ;  /* 0x000000160444723c */ /* 0x000fe20000001844 */
[----:B------:R-:W-:-:S02]  /*5300*/  FFMA.FTZ R22, R118, UR4, -R119 ;  /* 0x0000000476167c23 */ /* 0x000fc40008010877 */
[----:B------:R-:W-:Y:S04]  /*5310*/  MUFU.EX2 R118, R20 ;  /* 0x0000001400767308 */ /* 0x000fe80000000800 */
[----:B------:R5:W2:Y:S01]  /*5320*/  MUFU.EX2 R117, R22 ;  /* 0x0000001600757308 */ /* 0x000aa20000000800 */
[C---:B----4-:R-:W-:Y:S08]  /*5330*/  HMMA.16816.F32 R52, R4.reuse, R12, R52 ;  /* 0x0000000c0434723c */ /* 0x050ff00000001834 */
[C---:B------:R-:W-:Y:S01]  /*5340*/  HMMA.16816.F32 R56, R4.reuse, R14, R56 ;  /* 0x0000000e0438723c */ /* 0x040fe20000001838 */
[----:B------:R-:W4:Y:S04]  /*5350*/  LDSM.16.MT88.4 R12, [R107+0x9800] ;  /* 0x009800006b0c783b */ /* 0x000f280000004200 */
[----:B-----5:R-:W-:Y:S03]  /*5360*/  LDSM.16.MT88.4 R20, [R106+0x9800] ;  /* 0x009800006a14783b */ /* 0x020fe60000004200 */
[C---:B---3--:R-:W-:Y:S08]  /*5370*/  HMMA.16816.F32 R60, R4.reuse, R16, R60 ;  /* 0x00000010043c723c */ /* 0x048ff0000000183c */
[----:B------:R-:W-:Y:S01]  /*5380*/  HMMA.16816.F32 R64, R4, R18, R64 ;  /* 0x000000120440723c */ /* 0x000fe20000001840 */
[----:B------:R-:W3:Y:S01]  /*5390*/  LDSM.16.MT88.4 R16, [R144+0xb800] ;  /* 0x00b800009010783b */ /* 0x000ee20000004200 */
[----:B------:R-:W-:-:S02]  /*53a0*/  F2FP.F16.F32.PACK_AB R4, R133, R128 ;  /* 0x000000808504723e */ /* 0x000fc400000000ff */
[----:B--2---:R-:W-:Y:S02]  /*53b0*/  F2FP.F16.F32.PACK_AB R6, R120, R121 ;  /* 0x000000797806723e */ /* 0x004fe400000000ff */
[----:B------:R-:W-:Y:S02]  /*53c0*/  F2FP.F16.F32.PACK_AB R5, R117, R118 ;  /* 0x000000767505723e */ /* 0x000fe400000000ff */
[----:B------:R-:W-:-:S07]  /*53d0*/  F2FP.F16.F32.PACK_AB R7, R171, R116 ;  /* 0x00000074ab07723e */ /* 0x000fce00000000ff */
[C---:B-1----:R-:W-:Y:S08]  /*53e0*/  HMMA.16816.F32 R96, R4.reuse, R8, R96 ;  /* 0x000000080460723c */ /* 0x042ff00000001860 */
[C---:B------:R-:W-:Y:S01]  /*53f0*/  HMMA.16816.F32 R92, R4.reuse, R10, R92 ;  /* 0x0000000a045c723c */ /* 0x040fe2000000185c */
[----:B------:R-:W1:Y:S07]  /*5400*/  LDSM.16.MT88.4 R8, [R148+0xb800] ;  /* 0x00b800009408783b */ /* 0x000e6e0000004200 */
[C---:B----4-:R-:W-:Y:S08]  /*5410*/  HMMA.16816.F32 R80, R4.reuse, R12, R80 ;  /* 0x0000000c0450723c */ /* 0x050ff00000001850 */
[C---:B------:R-:W-:Y:S01]  /*5420*/  HMMA.16816.F32 R76, R4.reuse, R14, R76 ;  /* 0x0000000e044c723c */ /* 0x040fe2000000184c */
[----:B------:R-:W2:Y:S07]  /*5430*/  LDSM.16.MT88.4 R12, [R107+0xb800] ;  /* 0x00b800006b0c783b */ /* 0x000eae0000004200 */
[----:B---3--:R-:W-:Y:S01]  /*5440*/  HMMA.16816.F32 R44, R4, R16, R44 ;  /* 0x00000010042c723c */ /* 0x008fe2000000182c */
[----:B------:R-:W-:-:S04]  /*5450*/  FADD.FTZ R17, R109, R112 ;  /* 0x000000706d117221 */ /* 0x000fc80000010000 */
[----:B------:R-:W-:-:S03]  /*5460*/  FADD.FTZ R17, R108, R17 ;  /* 0x000000116c117221 */ /* 0x000fc60000010000 */
        /* <DEDUP_REMOVED lines=9> */
[----:B------:R-:W-:Y:S01]  /*5500*/  HMMA.16816.F32 R40, R4, R10, R40 ;  /* 0x0000000a0428723c */ /* 0x000fe20000001828 */
[----:B------:R-:W1:Y:S01]  /*5510*/  LDSM.16.MT88.4 R8, [R106+0xb800] ;  /* 0x00b800006a08783b */ /* 0x000e620000004200 */
[----:B------:R-:W-:-:S04]  /*5520*/  FADD.FTZ R124, R124, R129 ;  /* 0x000000817c7c7221 */ /* 0x000fc80000010000 */
        /* <DEDUP_REMOVED lines=12> */
[----:B------:R-:W-:-:S04]  /*55f0*/  FADD.FTZ R128, R128, R125 ;  /* 0x0000007d80807221 */ /* 0x000fc80000010000 */
[----:B------:R-:W-:-:S03]  /*5600*/  FADD.FTZ R128, R133, R128 ;  /* 0x0000008085807221 */ /* 0x000fc60000010000 */
[----:B------:R-:W-:Y:S01]  /*5610*/  HMMA.16816.F32 R48, R4, R18, R48 ;  /* 0x000000120430723c */ /* 0x000fe20000001830 */
[----:B------:R-:W-:-:S04]  /*5620*/  FADD.FTZ R121, R121, R128 ;  /* 0x0000008079797221 */ /* 0x000fc80000010000 */
[----:B------:R-:W-:-:S03]  /*5630*/  FADD.FTZ R173, R120, R121 ;  /* 0x0000007978ad7221 */ /* 0x000fc60000010000 */
[C---:B------:R-:W-:Y:S08]  /*5640*/  HMMA.16816.F32 R56, R4.reuse, R14, R56 ;  /* 0x0000000e0438723c */ /* 0x040ff00000001838 */
        /* <DEDUP_REMOVED lines=69> */
.L_x_4563:
[----:B------:R-:W-:Y:S01]  /*5aa0*/  UMOV UR6, URZ ;  /* 0x000000ff00067c82 */ /* 0x000fe20008000000 */
[----:B------:R-:W-:Y:S01]  /*5ab0*/  IMAD.SHL.U32 R0, R28, 0x40, RZ ;  /* 0x000000401c007824 */ /* 0x000fe200078e00ff */
[----:B------:R-:W-:-:S05]  /*5ac0*/  IADD3 R5, P0, PT, RZ, -UR6, RZ ;  /* 0x80000006ff057c10 */ /* 0x000fca000ff1e0ff */
[----:B------:R-:W-:-:S05]  /*5ad0*/  IMAD.X R0, RZ, RZ, ~R0, P0 ;  /* 0x000000ffff007224 */ /* 0x000fca00000e0e00 */
[----:B------:R-:W-:-:S04]  /*5ae0*/  SHF.R.S64 R5, R5, 0x1f, R0 ;  /* 0x0000001f05057819 */ /* 0x000fc80000001000 */
[----:B------:R-:W-:-:S04]  /*5af0*/  IADD3 R158, P0, PT, R5, R158, RZ ;  /* 0x0000009e059e7210 */ /* 0x000fc80007f1e0ff */
[----:B------:R-:W-:-:S09]  /*5b00*/  LEA.HI.X.SX32 R159, R0, R159, 0x1, P0 ;  /* 0x0000009f009f7211 */ /* 0x000fd200000f0eff */
.L_x_4564:
        /* <DEDUP_REMOVED lines=9> */
[----:B-1----:R-:W-:Y:S02]  /*5ba0*/  ISETP.GE.AND P1, PT, R164, UR6, PT ;  /* 0x00000006a4007c0c */ /* 0x002fe4000bf26270 */
        /* <DEDUP_REMOVED lines=27> */
[----:B------:R-:W-:Y:S01]  /*5d60*/  @P1 STS.128 [R163+0x9000], RZ ;  /* 0x009000ffa3001388 */ /* 0x000fe20000000c00 */
[----:B-1----:R-:W-:-:S02]  /*5d70*/  @!P0 IMAD.MOV.U32 R4, RZ, RZ, R6 ;  /* 0x000000ffff048224 */ /* 0x002fc400078e0006 */
        /* <DEDUP_REMOVED lines=17> */
[----:B------:R-:W1:Y:S04]  /*5e90*/  LDSM.16.M88.4 R8, [R152+UR5+0x4000] ;  /* 0x004000059808783b */ /* 0x000e680008000200 */
[----:B------:R-:W3:Y:S04]  /*5ea0*/  LDSM.16.M88.4 R28, [R152+UR5+0x4800] ;  /* 0x00480005981c783b */ /* 0x000ee80008000200 */
[----:B------:R-:W2:Y:S04]  /*5eb0*/  LDSM.16.M88.4 R20, [R152+UR5+0x5000] ;  /* 0x005000059814783b */ /* 0x000ea80008000200 */
[----:B------:R-:W4:Y:S04]  /*5ec0*/  LDSM.16.M88.4 R112, [R152+UR5+0x5800] ;  /* 0x005800059870783b */ /* 0x000f280008000200 */
[----:B------:R-:W-:Y:S04]  /*5ed0*/  LDSM.16.M88.4 R108, [R151] ;  /* 0x00000000976c783b */ /* 0x000fe80000000200 */
[----:B------:R-:W5:Y:S04]  /*5ee0*/  LDSM.16.M88.4 R16, [R147+0x4000] ;  /* 0x004000009310783b */ /* 0x000f680000000200 */
[----:B------:R-:W5:Y:S04]  /*5ef0*/  LDSM.16.M88.4 R12, [R147+0x4800] ;  /* 0x00480000930c783b */ /* 0x000f680000000200 */
[----:B------:R-:W5:Y:S04]  /*5f00*/  LDSM.16.M88.4 R128, [R147+0x5000] ;  /* 0x005000009380783b */ /* 0x000f680000000200 */
[----:B------:R-:W5:Y:S04]  /*5f10*/  LDSM.16.M88.4 R116, [R147+0x5800] ;  /* 0x005800009374783b */ /* 0x000f680000000200 */
[----:B------:R-:W-:Y:S01]  /*5f20*/  LDSM.16.M88.4 R132, [R151+0x2000] ;  /* 0x002000009784783b */ /* 0x000fe20000000200 */
[C---:B-1----:R-:W-:Y:S03]  /*5f30*/  HMMA.16816.F32 R4, R120.reuse, R8, RZ ;  /* 0x000000087804723c */ /* 0x042fe600000018ff */
[----:B------:R-:W-:Y:S04]  /*5f40*/  LDSM.16.M88.4 R136, [R145+0x6000] ;  /* 0x006000009188783b */ /* 0x000fe80000000200 */
[----:B------:R-:W0:Y:S01]  /*5f50*/  LDGDEPBAR ;  /* 0x00000000000079af */ /* 0x000e220000000000 */
[C---:B---3--:R-:W-:Y:S08]  /*5f60*/  HMMA.16816.F32 R32, R120.reuse, R28, RZ ;  /* 0x0000001c7820723c */ /* 0x048ff000000018ff */
[C---:B------:R-:W-:Y:S08]  /*5f70*/  HMMA.16816.F32 R8, R120.reuse, R10, RZ ;  /* 0x0000000a7808723c */ /* 0x040ff000000018ff */
[C---:B------:R-:W-:Y:S08]  /*5f80*/  HMMA.16816.F32 R28, R120.reuse, R30, RZ ;  /* 0x0000001e781c723c */ /* 0x040ff000000018ff */
[C---:B--2---:R-:W-:Y:S08]  /*5f90*/  HMMA.16816.F32 R24, R120.reuse, R20, RZ ;  /* 0x000000147818723c */ /* 0x044ff000000018ff */
[C---:B------:R-:W-:Y:S08]  /*5fa0*/  HMMA.16816.F32 R20, R120.reuse, R22, RZ ;  /* 0x000000167814723c */ /* 0x040ff000000018ff */
[C---:B----4-:R-:W-:Y:S08]  /*5fb0*/  HMMA.16816.F32 R124, R120.reuse, R112, RZ ;  /* 0x00000070787c723c */ /* 0x050ff000000018ff */
[----:B------:R-:W-:Y:S01]  /*5fc0*/  HMMA.16816.F32 R120, R120, R114, RZ ;  /* 0x000000727878723c */ /* 0x000fe200000018ff */
[----:B------:R-:W-:Y:S07]  /*5fd0*/  LDSM.16.M88.4 R112, [R150] ;  /* 0x000000009670783b */ /* 0x000fee0000000200 */
[C---:B-----5:R-:W-:Y:S08]  /*5fe0*/  HMMA.16816.F32 R4, R108.reuse, R16, R4 ;  /* 0x000000106c04723c */ /* 0x060ff00000001804 */
[C---:B------:R-:W-:Y:S01]  /*5ff0*/  HMMA.16816.F32 R8, R108.reuse, R18, R8 ;  /* 0x000000126c08723c */ /* 0x040fe20000001808 */
[----:B------:R-:W1:Y:S07]  /*6000*/  LDSM.16.M88.4 R16, [R146+0x4000] ;  /* 0x004000009210783b */ /* 0x000e6e0000000200 */
        /* <DEDUP_REMOVED lines=9> */
[----:B------:R-:W-:Y:S03]  /*60a0*/  LDSM.16.M88.4 R108, [R149] ;  /* 0x00000000956c783b */ /* 0x000fe60000000200 */
        /* <DEDUP_REMOVED lines=11> */
[----:B------:R-:W4:Y:S04]  /*6160*/  LDSM.16.M88.4 R116, [R145+0x5800] ;  /* 0x005800009174783b */ /* 0x000f280000000200 */
[----:B------:R-:W-:Y:S03]  /*6170*/  LDSM.16.M88.4 R112, [R152+UR5+0x6000] ;  /* 0x006000059870783b */ /* 0x000fe60008000200 */
        /* <DEDUP_REMOVED lines=8> */
[----:B------:R-:W-:Y:S07]  /*6200*/  LDSM.16.M88.4 R128, [R147+0x7800] ;  /* 0x007800009380783b */ /* 0x000fee0000000200 */
[C---:B----4-:R-:W-:Y:S08]  /*6210*/  HMMA.16816.F32 R124, R108.reuse, R116, R124 ;  /* 0x000000746c7c723c */ /* 0x050ff0000000187c */
[----:B------:R-:W-:Y:S01]  /*6220*/  HMMA.16816.F32 R120, R108, R118, R120 ;  /* 0x000000766c78723c */ /* 0x000fe20000001878 */
[----:B------:R-:W2:Y:S04]  /*6230*/  LDSM.16.M88.4 R108, [R152+UR5+0x7800] ;  /* 0x00780005986c783b */ /* 0x000ea80008000200 */
[----:B------:R-:W3:Y:S03]  /*6240*/  LDSM.16.M88.4 R116, [R152+UR5+0x7000] ;  /* 0x007000059874783b */ /* 0x000ee60008000200 */
        /* <DEDUP_REMOVED lines=10> */
[----:B------:R-:W-:Y:S01]  /*62f0*/  HMMA.16816.F32 R20, R12, R118, R20 ;  /* 0x000000760c14723c */ /* 0x000fe20000001814 */
[----:B------:R-:W-:Y:S04]  /*6300*/  LDSM.16.M88.4 R116, [R150+0x2000] ;  /* 0x002000009674783b */ /* 0x000fe80000000200 */
[----:B------:R-:W3:Y:S03]  /*6310*/  LDSM.16.M88.4 R12, [R146+0x6000] ;  /* 0x00600000920c783b */ /* 0x000ee60000000200 */
[C---:B-1----:R-:W-:Y:S08]  /*6320*/  HMMA.16816.F32 R32, R132.reuse, R16, R32 ;  /* 0x000000108420723c */ /* 0x042ff00000001820 */
[C---:B------:R-:W-:Y:S01]  /*6330*/  HMMA.16816.F32 R28, R132.reuse, R18, R28 ;  /* 0x00000012841c723c */ /* 0x040fe2000000181c */
[----:B------:R-:W1:Y:S07]  /*6340*/  LDSM.16.M88.4 R16, [R149+0x2000] ;  /* 0x002000009510783b */ /* 0x000e6e0000000200 */
[C---:B----4-:R-:W-:Y:S08]  /*6350*/  HMMA.16816.F32 R4, R132.reuse, R112, R4 ;  /* 0x000000708404723c */ /* 0x050ff00000001804 */
[C---:B--2---:R-:W-:Y:S08]  /*6360*/  HMMA.16816.F32 R24, R132.reuse, R108, R24 ;  /* 0x0000006c8418723c */ /* 0x044ff00000001818 */
[----:B------:R-:W-:Y:S01]  /*6370*/  HMMA.16816.F32 R20, R132, R110, R20 ;  /* 0x0000006e8414723c */ /* 0x000fe20000001814 */
[----:B------:R-:W2:Y:S07]  /*6380*/  LDSM.16.M88.4 R108, [R146+0x7000] ;  /* 0x00700000926c783b */ /* 0x000eae0000000200 */
[----:B---3--:R-:W-:Y:S08]  /*6390*/  HMMA.16816.F32 R4, R116, R12, R4 ;  /* 0x0000000c7404723c */ /* 0x008ff00000001804 */
[C---:B------:R-:W-:Y:S01]  /*63a0*/  HMMA.16816.F32 R8, R132.reuse, R114, R8 ;  /* 0x000000728408723c */ /* 0x040fe20000001808 */
[----:B------:R-:W3:Y:S07]  /*63b0*/  LDSM.16.M88.4 R112, [R146+0x6800] ;  /* 0x006800009270783b */ /* 0x000eee0000000200 */
[----:B------:R-:W-:Y:S08]  /*63c0*/  HMMA.16816.F32 R124, R132, R128, R124 ;  /* 0x00000080847c723c */ /* 0x000ff0000000187c */
[----:B-1----:R-:W-:Y:S08]  /*63d0*/  HMMA.16816.F32 R4, R16, R136, R4 ;  /* 0x000000881004723c */ /* 0x002ff00000001804 */
[C---:B------:R-:W-:Y:S01]  /*63e0*/  HMMA.16816.F32 R8, R116.reuse, R14, R8 ;  /* 0x0000000e7408723c */ /* 0x040fe20000001808 */
[----:B------:R-:W1:Y:S07]  /*63f0*/  LDSM.16.M88.4 R12, [R145+0x6800] ;  /* 0x00680000910c783b */ /* 0x000e6e0000000200 */
[----:B--2---:R-:W-:Y:S03]  /*6400*/  HMMA.16816.F32 R24, R116, R108, R24 ;  /* 0x0000006c7418723c */ /* 0x004fe60000001818 */
[----:B------:R-:W-:Y:S01]  /*6410*/  FMUL.FTZ R0, R4, UR8 ;  /* 0x0000000804007c20 */ /* 0x000fe20008410000 */
[----:B------:R-:W-:Y:S01]  /*6420*/  FMUL.FTZ R105, R5, UR8 ;  /* 0x0000000805697c20 */ /* 0x000fe20008410000 */
[----:B------:R-:W-:Y:S01]  /*6430*/  FMUL.FTZ R108, R6, UR8 ;  /* 0x00000008066c7c20 */ /* 0x000fe20008410000 */
[----:B------:R-:W-:-:S02]  /*6440*/  FMUL.FTZ R109, R7, UR8 ;  /* 0x00000008076d7c20 */ /* 0x000fc40008410000 */
[----:B------:R-:W2:Y:S01]  /*6450*/  LDSM.16.M88.4 R4, [R145+0x7000] ;  /* 0x007000009104783b */ /* 0x000ea20000000200 */
[----:B---3--:R-:W-:Y:S01]  /*6460*/  HMMA.16816.F32 R32, R116, R112, R32 ;  /* 0x000000707420723c */ /* 0x008fe20000001820 */
[----:B------:R-:W3:Y:S07]  /*6470*/  MUFU.TANH R0, R0 ;  /* 0x0000000000007308 */ /* 0x000eee0000002400 */
[----:B------:R-:W-:Y:S01]  /*6480*/  HMMA.16816.F32 R8, R16, R138, R8 ;  /* 0x0000008a1008723c */ /* 0x000fe20000001808 */
[----:B------:R-:W-:Y:S07]  /*6490*/  MUFU.TANH R105, R105 ;  /* 0x0000006900697308 */ /* 0x000fee0000002400 */
[----:B------:R-:W-:Y:S01]  /*64a0*/  HMMA.16816.F32 R28, R116, R114, R28 ;  /* 0x00000072741c723c */ /* 0x000fe2000000181c */
[----:B------:R-:W4:Y:S07]  /*64b0*/  MUFU.TANH R108, R108 ;  /* 0x0000006c006c7308 */ /* 0x000f2e0000002400 */
[----:B-1----:R-:W-:Y:S01]  /*64c0*/  HMMA.16816.F32 R32, R16, R12, R32 ;  /* 0x0000000c1020723c */ /* 0x002fe20000001820 */
[----:B------:R-:W-:Y:S02]  /*64d0*/  MUFU.TANH R109, R109 ;  /* 0x0000006d006d7308 */ /* 0x000fe40000002400 */
[----:B------:R-:W-:Y:S01]  /*64e0*/  FMUL.FTZ R8, R8, UR8 ;  /* 0x0000000808087c20 */ /* 0x000fe20008410000 */
[----:B------:R-:W-:Y:S01]  /*64f0*/  FMUL.FTZ R9, R9, UR8 ;  /* 0x0000000809097c20 */ /* 0x000fe20008410000 */
[----:B------:R-:W-:Y:S01]  /*6500*/  FMUL.FTZ R10, R10, UR8 ;  /* 0x000000080a0a7c20 */ /* 0x000fe20008410000 */
[----:B------:R-:W-:-:S02]  /*6510*/  FMUL.FTZ R115, R11, UR8 ;  /* 0x000000080b737c20 */ /* 0x000fc40008410000 */
[----:B------:R-:W-:Y:S01]  /*6520*/  HMMA.16816.F32 R20, R116, R110, R20 ;  /* 0x0000006e7414723c */ /* 0x000fe20000001814 */
[----:B------:R-:W1:Y:S07]  /*6530*/  MUFU.TANH R112, R8 ;  /* 0x0000000800707308 */ /* 0x000e6e0000002400 */
[----:B--2---:R-:W-:Y:S01]  /*6540*/  HMMA.16816.F32 R24, R16, R4, R24 ;  /* 0x000000041018723c */ /* 0x004fe20000001818 */
[----:B------:R-:W2:Y:S01]  /*6550*/  MUFU.TANH R113, R9 ;  /* 0x0000000900717308 */ /* 0x000ea20000002400 */
[----:B------:R-:W5:Y:S01]  /*6560*/  S2R R5, SR_TID.X ;  /* 0x0000000000057919 */ /* 0x000f620000002100 */
[----:B------:R-:W-:Y:S01]  /*6570*/  FMUL.FTZ R168, R33, UR8 ;  /* 0x0000000821a87c20 */ /* 0x000fe20008410000 */
[----:B------:R-:W-:Y:S01]  /*6580*/  FMUL.FTZ R33, R35, UR8 ;  /* 0x0000000823217c20 */ /* 0x000fe20008410000 */
[----:B------:R-:W-:Y:S01]  /*6590*/  FMUL.FTZ R32, R32, UR8 ;  /* 0x0000000820207c20 */ /* 0x000fe20008410000 */
[----:B------:R-:W-:-:S02]  /*65a0*/  FMUL.FTZ R34, R34, UR8 ;  /* 0x0000000822227c20 */ /* 0x000fc40008410000 */
[----:B------:R-:W-:Y:S01]  /*65b0*/  HMMA.16816.F32 R28, R16, R14, R28 ;  /* 0x0000000e101c723c */ /* 0x000fe2000000181c */
[----:B------:R3:W-:Y:S01]  /*65c0*/  MUFU.TANH R114, R10 ;  /* 0x0000000a00727308 */ /* 0x0007e20000002400 */
[----:B------:R-:W-:Y:S06]  /*65d0*/  LDSM.16.M88.4 R12, [R145+0x7800] ;  /* 0x00780000910c783b */ /* 0x000fec0000000200 */
[----:B------:R-:W-:Y:S01]  /*65e0*/  HMMA.16816.F32 R120, R132, R130, R120 ;  /* 0x000000828478723c */ /* 0x000fe20000001878 */
[----:B------:R-:W-:Y:S02]  /*65f0*/  MUFU.TANH R115, R115 ;  /* 0x0000007300737308 */ /* 0x000fe40000002400 */
[----:B------:R-:W-:Y:S01]  /*6600*/  FMUL.FTZ R134, R25, UR8 ;  /* 0x0000000819867c20 */ /* 0x000fe20008410000 */
[----:B------:R-:W-:-:S04]  /*6610*/  FMUL.FTZ R24, R24, UR8 ;  /* 0x0000000818187c20 */ /* 0x000fc80008410000 */
[----:B------:R-:W-:Y:S01]  /*6620*/  HMMA.16816.F32 R20, R16, R6, R20 ;  /* 0x000000061014723c */ /* 0x000fe20000001814 */
[----:B------:R-:W-:Y:S01]  /*6630*/  FMUL.FTZ R7, R27, UR8 ;  /* 0x000000081b077c20 */ /* 0x000fe20008410000 */
[----:B------:R-:W2:Y:S01]  /*6640*/  MUFU.TANH R33, R33 ;  /* 0x0000002100217308 */ /* 0x000ea20000002400 */
[----:B---3--:R-:W3:Y:S01]  /*6650*/  LDSM.16.M88.4 R8, [R146+0x7800] ;  /* 0x007800009208783b */ /* 0x008ee20000000200 */
[----:B------:R-:W-:Y:S01]  /*6660*/  FMUL.FTZ R28, R28, UR8 ;  /* 0x000000081c1c7c20 */ /* 0x000fe20008410000 */
[----:B------:R-:W-:Y:S01]  /*6670*/  FMUL.FTZ R4, R31, UR8 ;  /* 0x000000081f047c20 */ /* 0x000fe20008410000 */
[----:B------:R-:W-:Y:S01]  /*6680*/  FMUL.FTZ R30, R30, UR8 ;  /* 0x000000081e1e7c20 */ /* 0x000fe20008410000 */
[----:B------:R-:W-:Y:S01]  /*6690*/  FMUL.FTZ R29, R29, UR8 ;  /* 0x000000081d1d7c20 */ /* 0x000fe20008410000 */
[----:B------:R-:W-:-:S04]  /*66a0*/  DEPBAR.LE SB0, 0x0 ;  /* 0x000080000000791a */ /* 0x000fc80000000000 */
[----:B-----5:R-:W-:Y:S01]  /*66b0*/  IMAD.SHL.U32 R5, R5, 0x2, RZ ;  /* 0x0000000205057824 */ /* 0x020fe200078e00ff */
[----:B------:R-:W-:Y:S04]  /*66c0*/  MUFU.TANH R142, R28 ;  /* 0x0000001c008e7308 */ /* 0x000fe80000002400 */
[----:B------:R-:W-:Y:S02]  /*66d0*/  LOP3.LUT R6, R5, 0x6, RZ, 0xc0, !PT ;  /* 0x0000000605067812 */ /* 0x000fe400078ec0ff */
[----:B------:R-:W-:Y:S01]  /*66e0*/  FMUL.FTZ R21, R21, UR8 ;  /* 0x0000000815157c20 */ /* 0x000fe20008410000 */
[----:B------:R-:W-:Y:S01]  /*66f0*/  FMUL.FTZ R22, R22, UR8 ;  /* 0x0000000816167c20 */ /* 0x000fe20008410000 */
[----:B------:R-:W-:Y:S01]  /*6700*/  MUFU.TANH R168, R168 ;  /* 0x000000a800a87308 */ /* 0x000fe20000002400 */
[----:B------:R-:W-:-:S02]  /*6710*/  IMAD R5, R101, 0x40, R6 ;  /* 0x0000004065057824 */ /* 0x000fc400078e0206 */
[----:B------:R-:W-:Y:S02]  /*6720*/  FMUL.FTZ R20, R20, UR8 ;  /* 0x0000000814147c20 */ /* 0x000fe40008410000 */
[C---:B------:R-:W-:Y:S02]  /*6730*/  VIADD R27, R5.reuse, 0xffffff80 ;  /* 0xffffff80051b7836 */ /* 0x040fe40000000000 */
[----:B------:R-:W-:Y:S01]  /*6740*/  VIADD R25, R5, 0xffffff81 ;  /* 0xffffff8105197836 */ /* 0x000fe20000000000 */
[----:B------:R-:W-:Y:S02]  /*6750*/  MUFU.TANH R4, R4 ;  /* 0x0000000400047308 */ /* 0x000fe40000002400 */
[C---:B------:R-:W-:Y:S02]  /*6760*/  ISETP.GE.AND P4, PT, R27.reuse, R104, PT ;  /* 0x000000681b00720c */ /* 0x040fe40003f86270 */
[----:B------:R-:W-:Y:S02]  /*6770*/  ISETP.GE.AND P3, PT, R27, R2, PT ;  /* 0x000000021b00720c */ /* 0x000fe40003f66270 */
[----:B------:R-:W-:-:S02]  /*6780*/  ISETP.GE.AND P2, PT, R25, R104, PT ;  /* 0x000000681900720c */ /* 0x000fc40003f46270 */
[-C--:B------:R-:W-:Y:S01]  /*6790*/  ISETP.GE.AND P6, PT, R25, R2.reuse, PT ;  /* 0x000000021900720c */ /* 0x080fe20003fc6270 */
[----:B------:R-:W-:Y:S01]  /*67a0*/  VIADD R25, R5, 0xffffff88 ;  /* 0xffffff8805197836 */ /* 0x000fe20000000000 */
[----:B------:R5:W2:Y:S01]  /*67b0*/  MUFU.TANH R132, R24 ;  /* 0x0000001800847308 */ /* 0x000aa20000002400 */
[----:B------:R-:W-:Y:S02]  /*67c0*/  FSEL R6, R0, -INF , !P4 ;  /* 0xff80000000067808 */ /* 0x000fe40006000000 */
[----:B----4-:R-:W-:Y:S01]  /*67d0*/  FSEL R0, R108, -INF , !P3 ;  /* 0xff8000006c007808 */ /* 0x010fe20005800000 */
[----:B---3--:R-:W-:Y:S01]  /*67e0*/  HMMA.16816.F32 R124, R116, R8, R124 ;  /* 0x00000008747c723c */ /* 0x008fe2000000187c */
[----:B------:R-:W-:Y:S01]  /*67f0*/  FMUL.FTZ R9, R26, UR8 ;  /* 0x000000081a097c20 */ /* 0x000fe20008410000 */
[----:B------:R-:W-:Y:S02]  /*6800*/  FSEL R8, R105, -INF , !P2 ;  /* 0xff80000069087808 */ /* 0x000fe40005000000 */
[----:B------:R3:W-:Y:S01]  /*6810*/  MUFU.TANH R128, R21 ;  /* 0x0000001500807308 */ /* 0x0007e20000002400 */
[----:B------:R-:W-:-:S02]  /*6820*/  ISETP.GE.AND P4, PT, R25, R2, PT ;  /* 0x000000021900720c */ /* 0x000fc40003f86270 */
[----:B------:R-:W-:Y:S01]  /*6830*/  ISETP.GE.AND P5, PT, R25, R104, PT ;  /* 0x000000681900720c */ /* 0x000fe20003fa6270 */
[----:B------:R-:W-:Y:S03]  /*6840*/  HMMA.16816.F32 R120, R116, R10, R120 ;  /* 0x0000000a7478723c */ /* 0x000fe60000001878 */
[----:B-1----:R-:W-:Y:S01]  /*6850*/  FSEL R10, R112, -INF , !P5 ;  /* 0xff800000700a7808 */ /* 0x002fe20006800000 */
[----:B------:R2:W1:Y:S01]  /*6860*/  MUFU.TANH R138, R34 ;  /* 0x00000022008a7308 */ /* 0x0004620000002400 */
[----:B-----5:R-:W-:Y:S01]  /*6870*/  FMUL.FTZ R24, R23, UR8 ;  /* 0x0000000817187c20 */ /* 0x020fe20008410000 */
[----:B------:R-:W-:-:S06]  /*6880*/  VIADD R23, R5, 0xffffff91 ;  /* 0xffffff9105177836 */ /* 0x000fcc0000000000 */
[C---:B------:R-:W-:Y:S01]  /*6890*/  HMMA.16816.F32 R124, R16.reuse, R12, R124 ;  /* 0x0000000c107c723c */ /* 0x040fe2000000187c */
[C---:B------:R-:W-:Y:S01]  /*68a0*/  VIADD R13, R5.reuse, 0xffffff89 ;  /* 0xffffff89050d7836 */ /* 0x040fe20000000000 */
[----:B------:R-:W4:Y:S01]  /*68b0*/  MUFU.TANH R32, R32 ;  /* 0x0000002000207308 */ /* 0x000f220000002400 */
[----:B---3--:R-:W-:Y:S01]  /*68c0*/  VIADD R21, R5, 0xffffff98 ;  /* 0xffffff9805157836 */ /* 0x008fe20000000000 */
[----:B------:R-:W-:Y:S02]  /*68d0*/  FSEL R12, R109, -INF , !P6 ;  /* 0xff8000006d0c7808 */ /* 0x000fe40007000000 */
[C---:B------:R-:W-:Y:S02]  /*68e0*/  ISETP.GE.AND P3, PT, R13.reuse, R104, PT ;  /* 0x000000680d00720c */ /* 0x040fe40003f66270 */
[-C--:B------:R-:W-:Y:S01]  /*68f0*/  ISETP.GE.AND P2, PT, R13, R2.reuse, PT ;  /* 0x000000020d00720c */ /* 0x080fe20003f46270 */
[----:B------:R-:W-:Y:S01]  /*6900*/  HMMA.16816.F32 R120, R16, R14, R120 ;  /* 0x0000000e1078723c */ /* 0x000fe20000001878 */
[----:B------:R-:W3:Y:S01]  /*6910*/  MUFU.TANH R9, R9 ;  /* 0x0000000900097308 */ /* 0x000ee20000002400 */
[----:B--2---:R-:W-:Y:S01]  /*6920*/  FSEL R34, R113, -INF , !P3 ;  /* 0xff80000071227808 */ /* 0x004fe20005800000 */
[----:B------:R-:W-:Y:S01]  /*6930*/  VIADD R15, R5, 0xffffffa0 ;  /* 0xffffffa0050f7836 */ /* 0x000fe20000000000 */
[----:B------:R-:W-:Y:S01]  /*6940*/  ISETP.GE.AND P3, PT, R23, R2, PT ;  /* 0x000000021700720c */ /* 0x000fe20003f66270 */
[----:B------:R-:W-:-:S02]  /*6950*/  VIADD R17, R5, 0xffffff99 ;  /* 0xffffff9905117836 */ /* 0x000fc40000000000 */
[----:B------:R-:W-:Y:S01]  /*6960*/  VIADD R13, R5, 0xffffff90 ;  /* 0xffffff90050d7836 */ /* 0x000fe20000000000 */
[----:B------:R-:W-:Y:S01]  /*6970*/  FSEL R116, R33, -INF , !P3 ;  /* 0xff80000021747808 */ /* 0x000fe20005800000 */
[----:B------:R2:W-:Y:S01]  /*6980*/  MUFU.TANH R11, R22 ;  /* 0x00000016000b7308 */ /* 0x0005e20000002400 */
[----:B------:R-:W-:Y:S01]  /*6990*/  FMUL.FTZ R26, R127, UR8 ;  /* 0x000000087f1a7c20 */ /* 0x000fe20008410000 */
[----:B------:R-:W-:Y:S01]  /*69a0*/  ISETP.GE.AND P3, PT, R15, R104, PT ;  /* 0x000000680f00720c */ /* 0x000fe20003f66270 */
[----:B------:R-:W-:Y:S01]  /*69b0*/  FMUL.FTZ R110, R124, UR8 ;  /* 0x000000087c6e7c20 */ /* 0x000fe20008410000 */
[----:B------:R-:W-:Y:S01]  /*69c0*/  ISETP.GE.AND P5, PT, R13, R2, PT ;  /* 0x000000020d00720c */ /* 0x000fe20003fa6270 */
[----:B------:R-:W-:Y:S01]  /*69d0*/  FMUL.FTZ R112, R125, UR8 ;  /* 0x000000087d707c20 */ /* 0x000fe20008410000 */
[-C--:B------:R-:W-:Y:S01]  /*69e0*/  ISETP.GE.AND P6, PT, R13, R104.reuse, PT ;  /* 0x000000680d00720c */ /* 0x080fe20003fc6270 */
[----:B------:R-:W-:Y:S01]  /*69f0*/  FMUL.FTZ R14, R126, UR8 ;  /* 0x000000087e0e7c20 */ /* 0x000fe20008410000 */
[----:B------:R5:W-:Y:S01]  /*6a00*/  MUFU.TANH R130, R20 ;  /* 0x0000001400827308 */ /* 0x000be20000002400 */
[----:B------:R-:W-:Y:S01]  /*6a10*/  FSEL R132, R132, -INF , !P3 ;  /* 0xff80000084847808 */ /* 0x000fe20005800000 */
[----:B------:R-:W-:Y:S01]  /*6a20*/  FMUL.FTZ R108, R120, UR8 ;  /* 0x00000008786c7c20 */ /* 0x000fe20008410000 */
[----:B-1----:R-:W-:Y:S01]  /*6a30*/  FSEL R138, R138, -INF , !P5 ;  /* 0xff8000008a8a7808 */ /* 0x002fe20006800000 */
[----:B------:R-:W-:Y:S01]  /*6a40*/  FMUL.FTZ R105, R121, UR8 ;  /* 0x0000000879697c20 */ /* 0x000fe20008410000 */
[----:B------:R-:W-:Y:S01]  /*6a50*/  ISETP.GE.AND P5, PT, R17, R104, PT ;  /* 0x000000681100720c */ /* 0x000fe20003fa6270 */
[----:B------:R-:W-:-:S02]  /*6a60*/  FMUL.FTZ R25, R122, UR8 ;  /* 0x000000087a197c20 */ /* 0x000fc40008410000 */
[----:B------:R-:W1:Y:S01]  /*6a70*/  MUFU.TANH R136, R30 ;  /* 0x0000001e00887308 */ /* 0x000e620000002400 */
[----:B--2---:R-:W-:Y:S02]  /*6a80*/  FSEL R22, R115, -INF , !P2 ;  /* 0xff80000073167808 */ /* 0x004fe40005000000 */
[----:B------:R-:W-:-:S04]  /*6a90*/  ISETP.GE.AND P2, PT, R21, R104, PT ;  /* 0x000000681500720c */ /* 0x000fc80003f46270 */
[----:B------:R-:W-:Y:S01]  /*6aa0*/  FSEL R142, R142, -INF , !P2 ;  /* 0xff8000008e8e7808 */ /* 0x000fe20005000000 */
[----:B------:R-:W2:Y:S01]  /*6ab0*/  MUFU.TANH R140, R29 ;  /* 0x0000001d008c7308 */ /* 0x000ea20000002400 */
[----:B-----5:R-:W-:Y:S02]  /*6ac0*/  FSEL R20, R114, -INF , !P4 ;  /* 0xff80000072147808 */ /* 0x020fe40006000000 */
[----:B------:R-:W-:Y:S02]  /*6ad0*/  ISETP.GE.AND P4, PT, R23, R104, PT ;  /* 0x000000681700720c */ /* 0x000fe40003f86270 */
[-C--:B------:R-:W-:Y:S01]  /*6ae0*/  ISETP.GE.AND P2, PT, R15, R2.reuse, PT ;  /* 0x000000020f00720c */ /* 0x080fe20003f46270 */
[----:B------:R-:W-:Y:S01]  /*6af0*/  VIADD R15, R5, 0xffffffa8 ;  /* 0xffffffa8050f7836 */ /* 0x000fe20000000000 */
[----:B------:R-:W-:Y:S01]  /*6b00*/  FSEL R168, R168, -INF , !P4 ;  /* 0xff800000a8a87808 */ /* 0x000fe20006000000 */
[----:B------:R-:W5:Y:S01]  /*6b10*/  MUFU.TANH R134, R134 ;  /* 0x0000008600867308 */ /* 0x000f620000002400 */
[-C--:B------:R-:W-:Y:S01]  /*6b20*/  ISETP.GE.AND P4, PT, R17, R2.reuse, PT ;  /* 0x000000021100720c */ /* 0x080fe20003f86270 */
[----:B------:R-:W-:Y:S01]  /*6b30*/  VIADD R17, R5, 0xffffffa1 ;  /* 0xffffffa105117836 */ /* 0x000fe20000000000 */
[----:B------:R-:W-:-:S02]  /*6b40*/  ISETP.GE.AND P3, PT, R15, R2, PT ;  /* 0x000000020f00720c */ /* 0x000fc40003f66270 */
[----:B------:R-:W-:Y:S02]  /*6b50*/  FSEL R118, R4, -INF , !P4 ;  /* 0xff80000004767808 */ /* 0x000fe40006000000 */
[----:B------:R-:W-:Y:S01]  /*6b60*/  ISETP.GE.AND P4, PT, R15, R104, PT ;  /* 0x000000680f00720c */ /* 0x000fe20003f86270 */
[----:B------:R-:W5:Y:S01]  /*6b70*/  MUFU.TANH R26, R26 ;  /* 0x0000001a001a7308 */ /* 0x000f620000002400 */
[----:B------:R-:W-:Y:S01]  /*6b80*/  VIADD R15, R5, 0xffffffa9 ;  /* 0xffffffa9050f7836 */ /* 0x000fe20000000000 */
[----:B----4-:R-:W-:Y:S02]  /*6b90*/  FSEL R114, R32, -INF , !P6 ;  /* 0xff80000020727808 */ /* 0x010fe40007000000 */
[----:B------:R-:W-:Y:S02]  /*6ba0*/  ISETP.GE.AND P6, PT, R21, R2, PT ;  /* 0x000000021500720c */ /* 0x000fe40003fc6270 */
[----:B---3--:R-:W-:Y:S01]  /*6bb0*/  FSEL R126, R9, -INF , !P2 ;  /* 0xff800000097e7808 */ /* 0x008fe20005000000 */
[----:B------:R-:W-:Y:S01]  /*6bc0*/  VIADD R9, R5, 0xffffffb1 ;  /* 0xffffffb105097836 */ /* 0x000fe20000000000 */
[----:B------:R-:W3:Y:S01]  /*6bd0*/  MUFU.TANH R7, R7 ;  /* 0x0000000700077308 */ /* 0x000ee20000002400 */
[----:B------:R-:W-:-:S02]  /*6be0*/  ISETP.GE.AND P2, PT, R15, R104, PT ;  /* 0x000000680f00720c */ /* 0x000fc40003f46270 */
[----:B-1----:R-:W-:Y:S02]  /*6bf0*/  FSEL R136, R136, -INF , !P6 ;  /* 0xff80000088887808 */ /* 0x002fe40007000000 */
[----:B------:R-:W-:Y:S02]  /*6c00*/  ISETP.GE.AND P6, PT, R17, R104, PT ;  /* 0x000000681100720c */ /* 0x000fe40003fc6270 */
[----:B------:R-:W-:Y:S01]  /*6c10*/  FSEL R128, R128, -INF , !P2 ;  /* 0xff80000080807808 */ /* 0x000fe20005000000 */
[----:B------:R1:W4:Y:S01]  /*6c20*/  MUFU.TANH R13, R24 ;  /* 0x00000018000d7308 */ /* 0x0003220000002400 */
[----:B------:R-:W-:Y:S02]  /*6c30*/  ISETP.GE.AND P2, PT, R9, R2, PT ;  /* 0x000000020900720c */ /* 0x000fe40003f46270 */
[----:B--2---:R-:W-:Y:S02]  /*6c40*/  FSEL R140, R140, -INF , !P5 ;  /* 0xff8000008c8c7808 */ /* 0x004fe40006800000 */
[----:B-----5:R-:W-:-:S02]  /*6c50*/  FSEL R134, R134, -INF , !P6 ;  /* 0xff80000086867808 */ /* 0x020fc40007000000 */
[-C--:B------:R-:W-:Y:S01]  /*6c60*/  ISETP.GE.AND P5, PT, R17, R2.reuse, PT ;  /* 0x000000021100720c */ /* 0x080fe20003fa6270 */
[----:B------:R-:W2:Y:S01]  /*6c70*/  MUFU.TANH R110, R110 ;  /* 0x0000006e006e7308 */ /* 0x000ea20000002400 */
[----:B------:R-:W-:Y:S01]  /*6c80*/  ISETP.GE.AND P6, PT, R15, R2, PT ;  /* 0x000000020f00720c */ /* 0x000fe20003fc6270 */
[----:B------:R-:W-:Y:S01]  /*6c90*/  VIADD R15, R5, 0xffffffb0 ;  /* 0xffffffb0050f7836 */ /* 0x000fe20000000000 */
[----:B------:R-:W-:Y:S02]  /*6ca0*/  FSEL R26, R26, -INF , !P2 ;  /* 0xff8000001a1a7808 */ /* 0x000fe40005000000 */
[----:B------:R-:W-:Y:S02]  /*6cb0*/  ISETP.GE.U32.AND P2, PT, R101, 0x3, PT ;  /* 0x000000036500780c */ /* 0x000fe40003f46070 */
[----:B---3--:R-:W-:Y:S01]  /*6cc0*/  FSEL R124, R7, -INF , !P5 ;  /* 0xff800000077c7808 */ /* 0x008fe20006800000 */
[----:B------:R-:W3:Y:S01]  /*6cd0*/  MUFU.TANH R112, R112 ;  /* 0x0000007000707308 */ /* 0x000ee20000002400 */
[----:B------:R-:W-:-:S02]  /*6ce0*/  VIADD R7, R5, 0xffffffb8 ;  /* 0xffffffb805077836 */ /* 0x000fc40000000000 */
[----:B-1----:R-:W-:Y:S01]  /*6cf0*/  FMUL.FTZ R24, R123, UR8 ;  /* 0x000000087b187c20 */ /* 0x002fe20008410000 */
[----:B------:R-:W-:Y:S01]  /*6d00*/  ISETP.GE.AND P5, PT, R15, R104, PT ;  /* 0x000000680f00720c */ /* 0x000fe20003fa6270 */
[----:B------:R-:W-:Y:S01]  /*6d10*/  VIADD R5, R5, 0xffffffb9 ;  /* 0xffffffb905057836 */ /* 0x000fe20000000000 */
[----:B------:R-:W-:Y:S02]  /*6d20*/  FSEL R130, R130, -INF , !P4 ;  /* 0xff80000082827808 */ /* 0x000fe40006000000 */
[----:B------:R-:W-:Y:S01]  /*6d30*/  FSEL R120, R11, -INF , !P3 ;  /* 0xff8000000b787808 */ /* 0x000fe20005800000 */
[----:B------:R-:W1:Y:S01]  /*6d40*/  MUFU.TANH R14, R14 ;  /* 0x0000000e000e7308 */ /* 0x000e620000002400 */
[----:B------:R-:W-:Y:S01]  /*6d50*/  ISETP.GE.AND P4, PT, R15, R2, PT ;  /* 0x000000020f00720c */ /* 0x000fe20003f86270 */
[----:B------:R-:W-:Y:S01]  /*6d60*/  BAR.SYNC.DEFER_BLOCKING 0x0 ;  /* 0x0000000000007b1d */ /* 0x000fe20000010000 */
[----:B------:R-:W-:Y:S02]  /*6d70*/  ISETP.GE.AND P3, PT, R9, R104, PT ;  /* 0x000000680900720c */ /* 0x000fe40003f66270 */
[----:B----4-:R-:W-:-:S02]  /*6d80*/  FSEL R122, R13, -INF , !P6 ;  /* 0xff8000000d7a7808 */ /* 0x010fc40007000000 */
[----:B--2---:R-:W-:Y:S01]  /*6d90*/  FSEL R110, R110, -INF , !P5 ;  /* 0xff8000006e6e7808 */ /* 0x004fe20006800000 */
[----:B------:R-:W2:Y:S01]  /*6da0*/  MUFU.TANH R108, R108 ;  /* 0x0000006c006c7308 */ /* 0x000ea20000002400 */
[-C--:B------:R-:W-:Y:S02]  /*6db0*/  ISETP.GE.AND P6, PT, R7, R104.reuse, PT ;  /* 0x000000680700720c */ /* 0x080fe40003fc6270 */
[C---:B------:R-:W-:Y:S02]  /*6dc0*/  ISETP.GE.AND P5, PT, R5.reuse, R104, PT ;  /* 0x000000680500720c */ /* 0x040fe40003fa6270 */
[----:B---3--:R-:W-:Y:S02]  /*6dd0*/  FSEL R112, R112, -INF , !P3 ;  /* 0xff80000070707808 */ /* 0x008fe40005800000 */
[----:B------:R-:W-:Y:S01]  /*6de0*/  ISETP.GE.AND P3, PT, R5, R2, PT ;  /* 0x000000020500720c */ /* 0x000fe20003f66270 */
[----:B------:R-:W3:Y:S01]  /*6df0*/  MUFU.TANH R105, R105 ;  /* 0x0000006900697308 */ /* 0x000ee20000002400 */
[----:B-1----:R-:W-:-:S02]  /*6e00*/  FSEL R104, R14, -INF , !P4 ;  /* 0xff8000000e687808 */ /* 0x002fc40006000000 */
[----:B------:R-:W-:-:S05]  /*6e10*/  ISETP.GE.AND P4, PT, R7, R2, PT ;  /* 0x000000020700720c */ /* 0x000fca0003f86270 */
[----:B------:R-:W1:Y:S01]  /*6e20*/  MUFU.TANH R25, R25 ;  /* 0x0000001900197308 */ /* 0x000e620000002400 */
[----:B--2---:R-:W-:-:S07]  /*6e30*/  FSEL R108, R108, -INF , !P6 ;  /* 0xff8000006c6c7808 */ /* 0x004fce0007000000 */
[----:B------:R-:W2:Y:S01]  /*6e40*/  MUFU.TANH R24, R24 ;  /* 0x0000001800187308 */ /* 0x000ea20000002400 */
[----:B---3--:R-:W-:Y:S02]  /*6e50*/  FSEL R105, R105, -INF , !P5 ;  /* 0xff80000069697808 */ /* 0x008fe40006800000 */
[----:B-1----:R-:W-:Y:S02]  /*6e60*/  FSEL R25, R25, -INF , !P4 ;  /* 0xff80000019197808 */ /* 0x002fe40006000000 */
[----:B--2---:R-:W-:Y:S01]  /*6e70*/  FSEL R24, R24, -INF , !P3 ;  /* 0xff80000018187808 */ /* 0x004fe20005800000 */
        /* <DEDUP_REMOVED lines=64> */
.L_x_4566:
[----:B------:R-:W-:Y:S01]  /*7280*/  UMOV UR6, URZ ;  /* 0x000000ff00067c82 */ /* 0x000fe20008000000 */
[----:B------:R-:W-:Y:S01]  /*7290*/  IMAD.SHL.U32 R2, R102, 0x40, RZ ;  /* 0x0000004066027824 */ /* 0x000fe200078e00ff */
[----:B------:R-:W-:-:S05]  /*72a0*/  IADD3 R4, P2, PT, RZ, -UR6, RZ ;  /* 0x80000006ff047c10 */ /* 0x000fca000ff5e0ff */
[----:B------:R-:W-:-:S05]  /*72b0*/  IMAD.X R2, RZ, RZ, ~R2, P2 ;  /* 0x000000ffff027224 */ /* 0x000fca00010e0e02 */
[----:B------:R-:W-:-:S04]  /*72c0*/  SHF.R.S64 R5, R4, 0x1f, R2 ;  /* 0x0000001f04057819 */ /* 0x000fc80000001002 */
[----:B------:R-:W-:-:S04]  /*72d0*/  IADD3 R156, P2, PT, R5, R156, RZ ;  /* 0x0000009c059c7210 */ /* 0x000fc80007f5e0ff */
[----:B------:R-:W-:-:S09]  /*72e0*/  LEA.HI.X.SX32 R157, R2, R157, 0x1, P2 ;  /* 0x0000009d029d7211 */ /* 0x000fd200010f0eff */
.L_x_4567:
        /* <DEDUP_REMOVED lines=51> */
.L_x_4565:
[----:B------:R-:W-:Y:S01]  /*7620*/  FMNMX3.FTZ R7, R100, R6, R8, !PT ;  /* 0x0000000664077276 */ /* 0x000fe20007810008 */
[----:B-1----:R-:W-:Y:S01]  /*7630*/  LDSM.16.MT88.4 R16, [R144+0x8000] ;  /* 0x008000009010783b */ /* 0x002fe20000004200 */
        /* <DEDUP_REMOVED lines=30> */
[----:B------:R-:W-:Y:S02]  /*7820*/  FADD.FTZ R5, R100, -R5 ;  /* 0x8000000564057221 */ /* 0x000fe40000010000 */
[--C-:B------:R-:W-:Y:S01]  /*7830*/  FFMA.FTZ R28, R8, UR4, -R103.reuse ;  /* 0x00000004081c7c23 */ /* 0x100fe20008010867 */
[--C-:B------:R-:W-:Y:S01]  /*7840*/  FFMA.FTZ R29, R10, UR4, -R103.reuse ;  /* 0x000000040a1d7c23 */ /* 0x100fe20008010867 */
[----:B------:R-:W-:Y:S01]  /*7850*/  FSEL R4, R30, RZ, P0 ;  /* 0x000000ff1e047208 */ /* 0x000fe20000000000 */
[----:B------:R-:W1:Y:S01]  /*7860*/  LDSM.16.MT88.4 R8, [R148+0x8000] ;  /* 0x008000009408783b */ /* 0x000e620000004200 */
[----:B------:R-:W-:Y:S01]  /*7870*/  FSEL R27, R27, RZ, P0 ;  /* 0x000000ff1b1b7208 */ /* 0x000fe20000000000 */
[--C-:B------:R-:W-:Y:S01]  /*7880*/  FFMA.FTZ R2, R34, UR4, -R103.reuse ;  /* 0x0000000422027c23 */ /* 0x100fe20008010867 */
[----:B------:R-:W-:Y:S01]  /*7890*/  FFMA.FTZ R102, R6, UR4, -R103 ;  /* 0x0000000406667c23 */ /* 0x000fe20008010867 */
[----:B------:R-:W-:Y:S01]  /*78a0*/  FADD.FTZ R4, R3, -R4 ;  /* 0x8000000403047221 */ /* 0x000fe20000010000 */
[----:B------:R-:W-:Y:S01]  /*78b0*/  FMUL.FTZ R35, R5, UR4 ;  /* 0x0000000405237c20 */ /* 0x000fe20008410000 */
[--C-:B------:R-:W-:Y:S01]  /*78c0*/  FFMA.FTZ R34, R0, UR4, -R27.reuse ;  /* 0x0000000400227c23 */ /* 0x100fe2000801081b */
[--C-:B------:R-:W-:Y:S01]  /*78d0*/  FFMA.FTZ R0, R12, UR4, -R27.reuse ;  /* 0x000000040c007c23 */ /* 0x100fe2000801081b */
[--C-:B------:R-:W-:Y:S01]  /*78e0*/  FFMA.FTZ R32, R20, UR4, -R27.reuse ;  /* 0x0000000414207c23 */ /* 0x100fe2000801081b */
[----:B------:R-:W-:Y:S01]  /*78f0*/  FMUL.FTZ R33, R4, UR4 ;  /* 0x0000000404217c20 */ /* 0x000fe20008410000 */
[----:B------:R-:W-:Y:S01]  /*7900*/  FFMA.FTZ R22, R22, UR4, -R27 ;  /* 0x0000000416167c23 */ /* 0x000fe2000801081b */
[----:B------:R-:W-:Y:S01]  /*7910*/  MUFU.EX2 R102, R102 ;  /* 0x0000006600667308 */ /* 0x000fe20000000800 */
[----:B------:R-:W2:Y:S01]  /*7920*/  LDSM.16.MT88.4 R12, [R107+0x8000] ;  /* 0x008000006b0c783b */ /* 0x000ea20000004200 */
[--C-:B------:R-:W-:Y:S01]  /*7930*/  FFMA.FTZ R100, R114, UR4, -R103.reuse ;  /* 0x0000000472647c23 */ /* 0x100fe20008010867 */
[--C-:B------:R-:W-:Y:S01]  /*7940*/  FFMA.FTZ R111, R168, UR4, -R103.reuse ;  /* 0x00000004a86f7c23 */ /* 0x100fe20008010867 */
[----:B------:R-:W3:Y:S01]  /*7950*/  MUFU.EX2 R28, R28 ;  /* 0x0000001c001c7308 */ /* 0x000ee20000000800 */
[--C-:B------:R-:W-:Y:S01]  /*7960*/  FFMA.FTZ R114, R142, UR4, -R103.reuse ;  /* 0x000000048e727c23 */ /* 0x100fe20008010867 */
[----:B------:R-:W-:Y:S01]  /*7970*/  FFMA.FTZ R109, R140, UR4, -R103 ;  /* 0x000000048c6d7c23 */ /* 0x000fe20008010867 */
[--C-:B------:R-:W-:Y:S01]  /*7980*/  FFMA.FTZ R115, R116, UR4, -R27.reuse ;  /* 0x0000000474737c23 */ /* 0x100fe2000801081b */
[----:B------:R-:W-:Y:S01]  /*7990*/  MUFU.EX2 R29, R29 ;  /* 0x0000001d001d7308 */ /* 0x000fe20000000800 */
[--C-:B------:R-:W-:Y:S01]  /*79a0*/  FFMA.FTZ R113, R136, UR4, -R27.reuse ;  /* 0x0000000488717c23 */ /* 0x100fe2000801081b */
[--C-:B------:R-:W-:Y:S01]  /*79b0*/  FFMA.FTZ R118, R118, UR4, -R27.reuse ;  /* 0x0000000476767c23 */ /* 0x100fe2000801081b */
[----:B------:R-:W-:Y:S01]  /*79c0*/  FFMA.FTZ R138, R138, UR4, -R27 ;  /* 0x000000048a8a7c23 */ /* 0x000fe2000801081b */
[----:B------:R-:W4:Y:S01]  /*79d0*/  MUFU.EX2 R2, R2 ;  /* 0x0000000200027308 */ /* 0x000f220000000800 */
        /* <DEDUP_REMOVED lines=9> */
[----:B------:R-:W-:Y:S01]  /*7a70*/  FFMA.FTZ R125, R130, UR4, -R103 ;  /* 0x00000004827d7c23 */ /* 0x000fe20008010867 */
[----:B------:R-:W-:Y:S01]  /*7a80*/  FFMA.FTZ R124, R124, UR4, -R27 ;  /* 0x000000047c7c7c23 */ /* 0x000fe2000801081b */
[----:B------:R-:W-:Y:S01]  /*7a90*/  MUFU.EX2 R32, R32 ;  /* 0x0000002000207308 */ /* 0x000fe20000000800 */
[----:B------:R-:W-:Y:S01]  /*7aa0*/  FFMA.FTZ R110, R110, UR4, -R103 ;  /* 0x000000046e6e7c23 */ /* 0x000fe20008010867 */
[----:B----4-:R-:W-:Y:S01]  /*7ab0*/  F2FP.F16.F32.PACK_AB R6, R2, R29 ;  /* 0x0000001d0206723e */ /* 0x010fe200000000ff */
[----:B------:R-:W-:Y:S01]  /*7ac0*/  FFMA.FTZ R127, R24, UR4, -R27 ;  /* 0x00000004187f7c23 */ /* 0x000fe2000801081b */
[----:B------:R-:W4:Y:S04]  /*7ad0*/  MUFU.EX2 R3, R22 ;  /* 0x0000001600037308 */ /* 0x000f280000000800 */
[----:B------:R-:W5:Y:S01]  /*7ae0*/  MUFU.EX2 R35, R35 ;  /* 0x0000002300237308 */ /* 0x000f620000000800 */
[----:B---3--:R-:W-:-:S03]  /*7af0*/  F2FP.F16.F32.PACK_AB R5, R0, R34 ;  /* 0x000000220005723e */ /* 0x008fc600000000ff */
[----:B------:R-:W3:Y:S04]  /*7b00*/  MUFU.EX2 R33, R33 ;  /* 0x0000002100217308 */ /* 0x000ee80000000800 */
[----:B------:R-:W-:Y:S01]  /*7b10*/  MUFU.EX2 R100, R100 ;  /* 0x0000006400647308 */ /* 0x000fe20000000800 */
[----:B----4-:R-:W-:Y:S01]  /*7b20*/  F2FP.F16.F32.PACK_AB R7, R3, R32 ;  /* 0x000000200307723e */ /* 0x010fe200000000ff */
[----:B------:R-:W-:Y:S02]  /*7b30*/  LDSM.16.MT88.4 R20, [R106+0xa000] ;  /* 0x00a000006a14783b */ /* 0x000fe40000004200 */
[----:B------:R-:W4:Y:S01]  /*7b40*/  MUFU.EX2 R111, R111 ;  /* 0x0000006f006f7308 */ /* 0x000f220000000800 */
[-C--:B-----5:R-:W-:Y:S01]  /*7b50*/  FMUL.FTZ R96, R96, R35.reuse ;  /* 0x0000002360607220 */ /* 0x0a0fe20000410000 */
        /* <DEDUP_REMOVED lines=89> */
[----:B------:R5:W-:Y:S01]  /*80f0*/  MUFU.EX2 R128, R125 ;  /* 0x0000007d00807308 */ /* 0x000be20000000800 */
        /* <DEDUP_REMOVED lines=10> */
[----:B------:R-:W2:Y:S01]  /*81a0*/  MUFU.EX2 R120, R124 ;  /* 0x0000007c00787308 */ /* 0x000ea20000000800 */
[----:B-----5:R-:W-:Y:S01]  /*81b0*/  FFMA.FTZ R125, R112, UR4, -R103 ;  /* 0x00000004707d7c23 */ /* 0x020fe20008010867 */
[----:B------:R-:W-:-:S02]  /*81c0*/  FFMA.FTZ R112, R104, UR4, -R27 ;  /* 0x0000000468707c23 */ /* 0x000fc4000801081b */
[----:B------:R-:W-:Y:S02]  /*81d0*/  MUFU.EX2 R121, R121 ;  /* 0x0000007900797308 */ /* 0x000fe40000000800 */
[C---:B------:R-:W-:Y:S02]  /*81e0*/  HMMA.16816.F32 R60, R4.reuse, R20, R60 ;  /* 0x00000014043c723c */ /* 0x040fe4000000183c */
[----:B------:R-:W5:Y:S04]  /*81f0*/  MUFU.EX2 R122, R122 ;  /* 0x0000007a007a7308 */ /* 0x000f680000000800 */
[----:B------:R-:W-:Y:S02]  /*8200*/  MUFU.EX2 R110, R110 ;  /* 0x0000006e006e7308 */ /* 0x000fe40000000800 */
[C---:B----4-:R-:W-:Y:S02]  /*8210*/  HMMA.16816.F32 R52, R4.reuse, R8, R52 ;  /* 0x000000080434723c */ /* 0x050fe40000001834 */
        /* <DEDUP_REMOVED lines=13> */
[----:B------:R-:W-:Y:S01]  /*82f0*/  FADD.FTZ R111, R111, R100 ;  /* 0x000000646f6f7221 */ /* 0x000fe20000010000 */
[----:B------:R-:W-:Y:S01]  /*8300*/  MOV R3, R30 ;  /* 0x0000001e00037202 */ /* 0x000fe20000000f00 */
[----:B------:R-:W-:Y:S01]  /*8310*/  FADD.FTZ R116, R115, R116 ;  /* 0x0000007473747221 */ /* 0x000fe20000010000 */
[----:B------:R-:W-:Y:S01]  /*8320*/  MOV R100, R31 ;  /* 0x0000001f00647202 */ /* 0x000fe20000000f00 */
[----:B------:R-:W-:-:S02]  /*8330*/  FADD.FTZ R114, R114, R111 ;  /* 0x0000006f72727221 */ /* 0x000fc40000010000 */
        /* <DEDUP_REMOVED lines=75> */
[----:B------:R-:W5:Y:S01]  /*87f0*/  LDSM.16.MT88.4 R20, [R106+0x9800] ;  /* 0x009800006a14783b */ /* 0x000f620000004200 */
[----:B------:R-:W-:Y:S01]  /*8800*/  FADD.FTZ R103, R103, R110 ;  /* 0x0000006e67677221 */ /* 0x000fe20000010000 */
[----:B--2---:R-:W-:Y:S01]  /*8810*/  F2FP.F16.F32.PACK_AB R5, R105, R112 ;  /* 0x000000706905723e */ /* 0x004fe200000000ff */
[----:B------:R-:W-:Y:S02]  /*8820*/  FADD.FTZ R112, R112, R121 ;  /* 0x0000007970707221 */ /* 0x000fe40000010000 */
[----:B------:R-:W-:Y:S01]  /*8830*/  FADD.FTZ R173, R104, R103 ;  /* 0x0000006768ad7221 */ /* 0x000fe20000010000 */
[----:B---3--:R-:W-:Y:S01]  /*8840*/  F2FP.F16.F32.PACK_AB R7, R127, R108 ;  /* 0x0000006c7f07723e */ /* 0x008fe200000000ff */
[----:B------:R-:W-:-:S04]  /*8850*/  FADD.FTZ R105, R105, R112 ;  /* 0x0000007069697221 */ /* 0x000fc80000010000 */
[----:B------:R-:W-:Y:S02]  /*8860*/  FADD.FTZ R108, R108, R105 ;  /* 0x000000696c6c7221 */ /* 0x000fe40000010000 */
[----:B------:R-:W-:Y:S02]  /*8870*/  HMMA.16816.F32 R96, R4, R8, R96 ;  /* 0x000000080460723c */ /* 0x000fe40000001860 */
[----:B------:R-:W-:-:S06]  /*8880*/  FADD.FTZ R171, R127, R108 ;  /* 0x0000006c7fab7221 */ /* 0x000fcc0000010000 */
        /* <DEDUP_REMOVED lines=8> */
[C---:B----4-:R-:W-:Y:S08]  /*8910*/  HMMA.16816.F32 R80, R4.reuse, R24, R80 ;  /* 0x000000180450723c */ /* 0x050ff00000001850 */
[C---:B------:R-:W-:Y:S08]  /*8920*/  HMMA.16816.F32 R76, R4.reuse, R26, R76 ;  /* 0x0000001a044c723c */ /* 0x040ff0000000184c */
[C---:B-----5:R-:W-:Y:S08]  /*8930*/  HMMA.16816.F32 R72, R4.reuse, R20, R72 ;  /* 0x000000140448723c */ /* 0x060ff00000001848 */
[C---:B------:R-:W-:Y:S08]  /*8940*/  HMMA.16816.F32 R68, R4.reuse, R22, R68 ;  /* 0x000000160444723c */ /* 0x040ff00000001844 */
[C---:B--2---:R-:W-:Y:S08]  /*8950*/  HMMA.16816.F32 R44, R4.reuse, R8, R44 ;  /* 0x00000008042c723c */ /* 0x044ff0000000182c */
[C---:B------:R-:W-:Y:S08]  /*8960*/  HMMA.16816.F32 R48, R4.reuse, R10, R48 ;  /* 0x0000000a0430723c */ /* 0x040ff00000001830 */
[C---:B---3--:R-:W-:Y:S08]  /*8970*/  HMMA.16816.F32 R52, R4.reuse, R12, R52 ;  /* 0x0000000c0434723c */ /* 0x048ff00000001834 */
[C---:B------:R-:W-:Y:S08]  /*8980*/  HMMA.16816.F32 R56, R4.reuse, R14, R56 ;  /* 0x0000000e0438723c */ /* 0x040ff00000001838 */
[C---:B-1----:R-:W-:Y:S08]  /*8990*/  HMMA.16816.F32 R60, R4.reuse, R16, R60 ;  /* 0x00000010043c723c */ /* 0x042ff0000000183c */
[----:B------:R-:W-:-:S15]  /*89a0*/  HMMA.16816.F32 R64, R4, R18, R64 ;  /* 0x000000120440723c */ /* 0x000fde0000001840 */
[----:B------:R-:W-:-:S05]  /*89b0*/  NOP ;  /* 0x0000000000007918 */ /* 0x000fca0000000000 */
.L_x_4562:
        /* <DEDUP_REMOVED lines=11> */
[----:B------:R-:W3:Y:S08]  /*8a70*/  LDCU UR4, c[0x0][0x45c] ;  /* 0x00008b80ff0477ac */ /* 0x000ef00008000800 */
[----:B------:R-:W-:Y:S01]  /*8a80*/  @!P3 IADD3 R168, P4, PT, RZ, -R168, RZ ;  /* 0x800000a8ffa8b210 */ /* 0x000fe20007f9e0ff */
[----:B------:R-:W4:Y:S01]  /*8a90*/  LDCU.64 UR6, c[0x0][0x3a0] ;  /* 0x00007400ff0677ac */ /* 0x000f220008000a00 */
[----:B------:R-:W1:Y:S11]  /*8aa0*/  LDCU.64 UR8, c[0x0][0x3a8] ;  /* 0x00007500ff0877ac */ /* 0x000e760008000a00 */
.L_x_4572:
        /* <DEDUP_REMOVED lines=68> */
[----:B------:R-:W-:Y:S01]  /*8ef0*/  IMAD.WIDE.U32 R12, R6, UR8, R12 ;  /* 0x00000008060c7c25 */ /* 0x000fe2000f8e000c */
[----:B------:R-:W-:Y:S02]  /*8f00*/  SHF.R.S32.HI R3, RZ, 0x1f, R6 ;  /* 0x0000001fff037819 */ /* 0x000fe40000011406 */
[----:B------:R-:W-:Y:S03]  /*8f10*/  LEA R158, P0, R12, R5, 0x1 ;  /* 0x000000050c9e7211 */ /* 0x000fe600078008ff */
[----:B------:R-:W-:Y:S04]  /*8f20*/  IMAD R3, R3, UR8, RZ ;  /* 0x0000000803037c24 */ /* 0x000fe8000f8e02ff */
[----:B------:R-:W-:Y:S04]  /*8f30*/  IMAD R3, R6, UR9, R3 ;  /* 0x0000000906037c24 */ /* 0x000fe8000f8e0203 */
[----:B------:R-:W-:Y:S05]  /*8f40*/  IMAD.IADD R3, R13, 0x1, R3 ;  /* 0x000000010d037824 */ /* 0x000fea00078e0203 */
[----:B------:R-:W-:Y:S07]  /*8f50*/  LEA.HI.X R159, R12, R4, R3, 0x1, P0 ;  /* 0x000000040c9f7211 */ /* 0x000fee00000f0c03 */
.L_x_4569:
[----:B------:R-:W-:Y:S01]  /*8f60*/  @!PT LDS RZ, [RZ] ;  /* 0x00000000fffff984 */ /* 0x000fe20000000800 */
[----:B------:R-:W-:Y:S01]  /*8f70*/  @!PT LDS RZ, [RZ] ;  /* 0x00000000fffff984 */ /* 0x000fe20000000800 */
[----:B------:R-:W-:Y:S01]  /*8f80*/  @!PT LDS RZ, [RZ] ;  /* 0x00000000fffff984 */ /* 0x000fe20000000800 */
[----:B------:R-:W-:Y:S01]  /*8f90*/  @!P2 LDGSTS.E.BYPASS.LTC128B.128 [R163+0x8000], desc[UR16][R158.64] ;  /* 0x080000009ea3afae */ /* 0x000fe2000b981a10 */
[C---:B------:R-:W-:Y:S02]  /*8fa0*/  LEA R174, P0, R2.reuse, R158, 0x5 ;  /* 0x0000009e02ae7211 */ /* 0x040fe400078028ff */
[C---:B------:R-:W-:Y:S02]  /*8fb0*/  SHF.L.U32 R3, R2.reuse, 0x5, RZ ;  /* 0x0000000502037819 */ /* 0x040fe400000006ff */
[----:B------:R-:W-:Y:S01]  /*8fc0*/  @P2 STS.128 [R163+0x8000], RZ ;  /* 0x008000ffa3002388 */ /* 0x000fe20000000c00 */
[C-C-:B-1----:R-:W-:Y:S02]  /*8fd0*/  LEA.HI.X R175, R2.reuse, R159, R101.reuse, 0x5, P0 ;  /* 0x0000009f02af7211 */ /* 0x142fe400000f2c65 */
[----:B------:R-:W-:Y:S02]  /*8fe0*/  SHF.L.U64.HI R100, R2, 0x5, R101 ;  /* 0x0000000502647819 */ /* 0x000fe40000010265 */
[----:B------:R-:W-:Y:S01]  /*8ff0*/  @!PT LDS RZ, [RZ] ;  /* 0x00000000fffff984 */ /* 0x000fe20000000800 */
[----:B------:R-:W-:Y:S01]  /*9000*/  @!PT LDS RZ, [RZ] ;  /* 0x00000000fffff984 */ /* 0x000fe20000000800 */
[----:B------:R-:W-:Y:S01]  /*9010*/  @!PT LDS RZ, [RZ] ;  /* 0x00000000fffff984 */ /* 0x000fe20000000800 */
[----:B------:R-:W-:Y:S01]  /*9020*/  @!P1 LDGSTS.E.BYPASS.LTC128B.128 [R163+0xa000], desc[UR16][R158.64+0x80] ;  /* 0x0a0000809ea39fae */ /* 0x000fe2000b981a10 */
[-C--:B------:R-:W-:Y:S04]  /*9030*/  IADD3 R102, P5, PT, R174, R3.reuse, RZ ;  /* 0x00000003ae667210 */ /* 0x080fe80007fbe0ff */
[----:B------:R-:W-:Y:S01]  /*9040*/  @P1 STS.128 [R163+0xa000], RZ ;  /* 0x00a000ffa3001388 */ /* 0x000fe20000000c00 */
[-C--:B------:R-:W-:Y:S02]  /*9050*/  IADD3.X R103, PT, PT, R175, R100.reuse, RZ, P5, !PT ;  /* 0x00000064af677210 */ /* 0x080fe40002ffe4ff */
[----:B------:R-:W-:Y:S02]  /*9060*/  IADD3 R2, P0, PT, R102, R3, RZ ;  /* 0x0000000366027210 */ /* 0x000fe40007f1e0ff */
[----:B------:R-:W-:Y:S01]  /*9070*/  @!PT LDS RZ, [RZ] ;  /* 0x00000000fffff984 */ /* 0x000fe20000000800 */
[----:B------:R-:W-:Y:S01]  /*9080*/  @!PT LDS RZ, [RZ] ;  /* 0x00000000fffff984 */ /* 0x000fe20000000800 */
[----:B------:R-:W-:Y:S01]  /*9090*/  @!PT LDS RZ, [RZ] ;  /* 0x00000000fffff984 */ /* 0x000fe20000000800 */
[----:B------:R-:W-:Y:S02]  /*90a0*/  @!P2 LDGSTS.E.BYPASS.LTC128B.128 [R163+0x8800], desc[UR16][R174.64] ;  /* 0x08800000aea3afae */ /* 0x000fe4000b981a10 */
[----:B------:R-:W-:Y:S03]  /*90b0*/  IADD3.X R3, PT, PT, R103, R100, RZ, P0, !PT ;  /* 0x0000006467037210 */ /* 0x000fe600007fe4ff */
[----:B------:R-:W-:Y:S01]  /*90c0*/  @P2 STS.128 [R163+0x8800], RZ ;  /* 0x008800ffa3002388 */ /* 0x000fe20000000c00 */
[----:B------:R-:W-:Y:S04]  /*90d0*/  ISETP.NE.AND P0, PT, R169, 0x1, PT ;  /* 0x00000001a900780c */ /* 0x000fe80003f05270 */
[----:B------:R-:W-:Y:S01]  /*90e0*/  @!PT LDS RZ, [RZ] ;  /* 0x00000000fffff984 */ /* 0x000fe20000000800 */
[----:B------:R-:W-:Y:S01]  /*90f0*/  @!PT LDS RZ, [RZ] ;  /* 0x00000000fffff984 */ /* 0x000fe20000000800 */
[----:B------:R-:W-:Y:S01]  /*9100*/  @!PT LDS RZ, [RZ] ;  /* 0x00000000fffff984 */ /* 0x000fe20000000800 */
[----:B------:R-:W-:Y:S05]  /*9110*/  @!P1 LDGSTS.E.BYPASS.LTC128B.128 [R163+0xa800], desc[UR16][R174.64+0x80] ;  /* 0x0a800080aea39fae */ /* 0x000fea000b981a10 */
[----:B------:R-:W-:Y:S05]  /*9120*/  @P1 STS.128 [R163+0xa800], RZ ;  /* 0x00a800ffa3001388 */ /* 0x000fea0000000c00 */
        /* <DEDUP_REMOVED lines=8> */
[----:B------:R1:W-:Y:S05]  /*91b0*/  @!P1 LDGSTS.E.BYPASS.LTC128B.128 [R163+0xb000], desc[UR16][R102.64+0x80] ;  /* 0x0b00008066a39fae */ /* 0x0003ea000b981a10 */
        /* <DEDUP_REMOVED lines=11> */
[----:B------:R-:W-:Y:S05]  /*9270*/  LDSM.16.M88.4 R108, [R153] ;  /* 0x00000000996c783b */ /* 0x000fea0000000200 */
[----:B------:R-:W5:Y:S05]  /*9280*/  LDSM.16.M88.4 R112, [R152+UR5+0x4000] ;  /* 0x004000059870783b */ /* 0x000f6a0008000200 */
[----:B------:R-:W2:Y:S05]  /*9290*/  LDSM.16.M88.4 R116, [R152+UR5+0x4800] ;  /* 0x004800059874783b */ /* 0x000eaa0008000200 */
[----:B------:R-:W3:Y:S05]  /*92a0*/  LDSM.16.M88.4 R120, [R152+UR5+0x5000] ;  /* 0x005000059878783b */ /* 0x000eea0008000200 */
[----:B------:R-:W0:Y:S05]  /*92b0*/  LDGDEPBAR ;  /* 0x00000000000079af */ /* 0x000e2a0000000000 */
[----:B------:R-:W4:Y:S05]  /*92c0*/  LDSM.16.M88.4 R124, [R152+UR5+0x5800] ;  /* 0x00580005987c783b */ /* 0x000f2a0008000200 */
[----:B------:R-:W-:Y:S05]  /*92d0*/  LDSM.16.M88.4 R128, [R151] ;  /* 0x000000009780783b */ /* 0x000fea0000000200 */
[----:B------:R-:W4:Y:S05]  /*92e0*/  LDSM.16.M88.4 R132, [R147+0x4000] ;  /* 0x004000009384783b */ /* 0x000f2a0000000200 */
[----:B------:R-:W4:Y:S05]  /*92f0*/  LDSM.16.M88.4 R136, [R147+0x4800] ;  /* 0x004800009388783b */ /* 0x000f2a0000000200 */
[----:B------:R-:W-:Y:S01]  /*9300*/  LDSM.16.M88.4 R140, [R146+0x4000] ;  /* 0x00400000928c783b */ /* 0x000fe20000000200 */
[C---:B-----5:R-:W-:Y:S04]  /*9310*/  HMMA.16816.F32 R4, R108.reuse, R112, RZ ;  /* 0x000000706c04723c */ /* 0x060fe800000018ff */
[----:B-1----:R-:W-:Y:S04]  /*9320*/  LDSM.16.M88.4 R100, [R152+UR5+0x7000] ;  /* 0x007000059864783b */ /* 0x002fe80008000200 */
[C---:B------:R-:W-:Y:S01]  /*9330*/  HMMA.16816.F32 R8, R108.reuse, R114, RZ ;  /* 0x000000726c08723c */ /* 0x040fe200000018ff */
[----:B------:R-:W1:Y:S07]  /*9340*/  LDSM.16.M88.4 R112, [R147+0x5000] ;  /* 0x005000009370783b */ /* 0x000e6e0000000200 */
[C---:B--2---:R-:W-:Y:S08]  /*9350*/  HMMA.16816.F32 R12, R108.reuse, R116, RZ ;  /* 0x000000746c0c723c */ /* 0x044ff000000018ff */
[C---:B------:R-:W-:Y:S01]  /*9360*/  HMMA.16816.F32 R16, R108.reuse, R118, RZ ;  /* 0x000000766c10723c */ /* 0x040fe200000018ff */
[----:B------:R-:W2:Y:S07]  /*9370*/  LDSM.16.M88.4 R116, [R147+0x5800] ;  /* 0x005800009374783b */ /* 0x000eae0000000200 */
[C---:B---3--:R-:W-:Y:S08]  /*9380*/  HMMA.16816.F32 R20, R108.reuse, R120, RZ ;  /* 0x000000786c14723c */ /* 0x048ff000000018ff */
[C---:B------:R-:W-:Y:S01]  /*9390*/  HMMA.16816.F32 R24, R108.reuse, R122, RZ ;  /* 0x0000007a6c18723c */ /* 0x040fe200000018ff */
[----:B------:R-:W3:Y:S07]  /*93a0*/  LDSM.16.M88.4 R120, [R150] ;  /* 0x000000009678783b */ /* 0x000eee0000000200 */
[C---:B----4-:R-:W-:Y:S08]  /*93b0*/  HMMA.16816.F32 R28, R108.reuse, R124, RZ ;  /* 0x0000007c6c1c723c */ /* 0x050ff000000018ff */
[----:B------:R-:W-:Y:S01]  /*93c0*/  HMMA.16816.F32 R32, R108, R126, RZ ;  /* 0x0000007e6c20723c */ /* 0x000fe200000018ff */
[----:B------:R-:W4:Y:S05]  /*93d0*/  LDSM.16.M88.4 R108, [R146+0x4800] ;  /* 0x00480000926c783b */ /* 0x000f2a0000000200 */
[----:B------:R-:W5:Y:S02]  /*93e0*/  LDSM.16.M88.4 R124, [R146+0x5000] ;  /* 0x00500000927c783b */ /* 0x000f640000000200 */
        /* <DEDUP_REMOVED lines=8> */
[----:B------:R-:W-:Y:S07]  /*9470*/  LDSM.16.M88.4 R112, [R149] ;  /* 0x000000009570783b */ /* 0x000fee0000000200 */
[C---:B--2---:R-:W-:Y:S08]  /*9480*/  HMMA.16816.F32 R28, R128.reuse, R116, R28 ;  /* 0x00000074801c723c */ /* 0x044ff0000000181c */
[----:B------:R-:W-:Y:S01]  /*9490*/  HMMA.16816.F32 R32, R128, R118, R32 ;  /* 0x000000768020723c */ /* 0x000fe20000001820 */
[----:B------:R-:W1:Y:S05]  /*94a0*/  LDSM.16.M88.4 R116, [R145+0x4000] ;  /* 0x004000009174783b */ /* 0x000e6a0000000200 */
[----:B------:R-:W2:Y:S02]  /*94b0*/  LDSM.16.M88.4 R128, [R145+0x4800] ;  /* 0x004800009180783b */ /* 0x000ea40000000200 */
[C---:B---3--:R-:W-:Y:S08]  /*94c0*/  HMMA.16816.F32 R4, R120.reuse, R140, R4 ;  /* 0x0000008c7804723c */ /* 0x048ff00000001804 */
[C---:B------:R-:W-:Y:S08]  /*94d0*/  HMMA.16816.F32 R8, R120.reuse, R142, R8 ;  /* 0x0000008e7808723c */ /* 0x040ff00000001808 */
[C---:B----4-:R-:W-:Y:S08]  /*94e0*/  HMMA.16816.F32 R12, R120.reuse, R108, R12 ;  /* 0x0000006c780c723c */ /* 0x050ff0000000180c */
[C---:B------:R-:W-:Y:S01]  /*94f0*/  HMMA.16816.F32 R16, R120.reuse, R110, R16 ;  /* 0x0000006e7810723c */ /* 0x040fe20000001810 */
[----:B------:R-:W3:Y:S07]  /*9500*/  LDSM.16.M88.4 R108, [R145+0x5800] ;  /* 0x00580000916c783b */ /* 0x000eee0000000200 */
[C---:B-----5:R-:W-:Y:S08]  /*9510*/  HMMA.16816.F32 R20, R120.reuse, R124, R20 ;  /* 0x0000007c7814723c */ /* 0x060ff00000001814 */
[C---:B------:R-:W-:Y:S01]  /*9520*/  HMMA.16816.F32 R24, R120.reuse, R126, R24 ;  /* 0x0000007e7818723c */ /* 0x040fe20000001818 */
[----:B------:R-:W-:Y:S07]  /*9530*/  LDSM.16.M88.4 R124, [R152+UR5+0x6000] ;  /* 0x00600005987c783b */ /* 0x000fee0008000200 */
[C---:B------:R-:W-:Y:S08]  /*9540*/  HMMA.16816.F32 R28, R120.reuse, R132, R28 ;  /* 0x00000084781c723c */ /* 0x040ff0000000181c */
[----:B------:R-:W-:Y:S01]  /*9550*/  HMMA.16816.F32 R32, R120, R134, R32 ;  /* 0x000000867820723c */ /* 0x000fe20000001820 */
[----:B------:R-:W4:Y:S05]  /*9560*/  LDSM.16.M88.4 R120, [R153+0x2000] ;  /* 0x002000009978783b */ /* 0x000f2a0000000200 */
[----:B------:R-:W5:Y:S02]  /*9570*/  LDSM.16.M88.4 R132, [R152+UR5+0x6800] ;  /* 0x006800059884783b */ /* 0x000f640008000200 */
[C---:B-1----:R-:W-:Y:S08]  /*9580*/  HMMA.16816.F32 R4, R112.reuse, R116, R4 ;  /* 0x000000747004723c */ /* 0x042ff00000001804 */
[C---:B------:R-:W-:Y:S01]  /*9590*/  HMMA.16816.F32 R8, R112.reuse, R118, R8 ;  /* 0x000000767008723c */ /* 0x040fe20000001808 */
[----:B------:R-:W1:Y:S07]  /*95a0*/  LDSM.16.M88.4 R116, [R152+UR5+0x7800] ;  /* 0x007800059874783b */ /* 0x000e6e0008000200 */
[C---:B--2---:R-:W-:Y:S08]  /*95b0*/  HMMA.16816.F32 R12, R112.reuse, R128, R12 ;  /* 0x00000080700c723c */ /* 0x044ff0000000180c */
[C---:B------:R-:W-:Y:S01]  /*95c0*/  HMMA.16816.F32 R16, R112.reuse, R130, R16 ;  /* 0x000000827010723c */ /* 0x040fe20000001810 */
[----:B------:R-:W-:Y:S07]  /*95d0*/  LDSM.16.M88.4 R128, [R147+0x7000] ;  /* 0x007000009380783b */ /* 0x000fee0000000200 */
[C---:B------:R-:W-:Y:S08]  /*95e0*/  HMMA.16816.F32 R20, R112.reuse, R136, R20 ;  /* 0x000000887014723c */ /* 0x040ff00000001814 */
[C---:B------:R-:W-:Y:S08]  /*95f0*/  HMMA.16816.F32 R24, R112.reuse, R138, R24 ;  /* 0x0000008a7018723c */ /* 0x040ff00000001818 */
[C---:B---3--:R-:W-:Y:S08]  /*9600*/  HMMA.16816.F32 R28, R112.reuse, R108, R28 ;  /* 0x0000006c701c723c */ /* 0x048ff0000000181c */
[----:B------:R-:W-:Y:S01]  /*9610*/  HMMA.16816.F32 R32, R112, R110, R32 ;  /* 0x0000006e7020723c */ /* 0x000fe20000001820 */
[----:B------:R-:W-:Y:S05]  /*9620*/  LDSM.16.M88.4 R108, [R151+0x2000] ;  /* 0x00200000976c783b */ /* 0x000fea0000000200 */
[----:B------:R-:W2:Y:S02]  /*9630*/  LDSM.16.M88.4 R112, [R147+0x6000] ;  /* 0x006000009370783b */ /* 0x000ea40000000200 */
[C---:B----4-:R-:W-:Y:S08]  /*9640*/  HMMA.16816.F32 R4, R120.reuse, R124, R4 ;  /* 0x0000007c7804723c */ /* 0x050ff00000001804 */
[C---:B------:R-:W-:Y:S01]  /*9650*/  HMMA.16816.F32 R8, R120.reuse, R126, R8 ;  /* 0x0000007e7808723c */ /* 0x040fe20000001808 */
[----:B------:R-:W3:Y:S07]  /*9660*/  LDSM.16.M88.4 R124, [R147+0x6800] ;  /* 0x00680000937c783b */ /* 0x000eee0000000200 */
[C---:B-----5:R-:W-:Y:S08]  /*9670*/  HMMA.16816.F32 R12, R120.reuse, R132, R12 ;  /* 0x00000084780c723c */ /* 0x060ff0000000180c */
[C---:B------:R-:W-:Y:S01]  /*9680*/  HMMA.16816.F32 R16, R120.reuse, R134, R16 ;  /* 0x000000867810723c */ /* 0x040fe20000001810 */
[----:B------:R-:W4:Y:S07]  /*9690*/  LDSM.16.M88.4 R132, [R147+0x7800] ;  /* 0x007800009384783b */ /* 0x000f2e0000000200 */
[C---:B------:R-:W-:Y:S08]  /*96a0*/  HMMA.16816.F32 R20, R120.reuse, R100, R20 ;  /* 0x000000647814723c */ /* 0x040ff00000001814 */
[C---:B------:R-:W-:Y:S01]  /*96b0*/  HMMA.16816.F32 R24, R120.reuse, R102, R24 ;  /* 0x000000667818723c */ /* 0x040fe20000001818 */
[----:B------:R-:W-:Y:S07]  /*96c0*/  LDSM.16.M88.4 R100, [R150+0x2000] ;  /* 0x002000009664783b */ /* 0x000fee0000000200 */
[C---:B-1----:R-:W-:Y:S08]  /*96d0*/  HMMA.16816.F32 R28, R120.reuse, R116, R28 ;  /* 0x00000074781c723c */ /* 0x042ff0000000181c */
[----:B------:R-:W-:Y:S01]  /*96e0*/  HMMA.16816.F32 R32, R120, R118, R32 ;  /* 0x000000767820723c */ /* 0x000fe20000001820 */
[----:B------:R-:W1:Y:S05]  /*96f0*/  LDSM.16.M88.4 R116, [R146+0x6000] ;  /* 0x006000009274783b */ /* 0x000e6a0000000200 */
[----:B------:R-:W-:Y:S02]  /*9700*/  LDSM.16.M88.4 R120, [R146+0x7000] ;  /* 0x007000009278783b */ /* 0x000fe40000000200 */
[C---:B--2---:R-:W-:Y:S08]  /*9710*/  HMMA.16816.F32 R4, R108.reuse, R112, R4 ;  /* 0x000000706c04723c */ /* 0x044ff00000001804 */
        /* <DEDUP_REMOVED lines=8> */
[C---:B----4-:R-:W-:Y:S08]  /*97a0*/  HMMA.16816.F32 R28, R108.reuse, R132, R28 ;  /* 0x000000846c1c723c */ /* 0x050ff0000000181c */
[----:B------:R-:W-:Y:S01]  /*97b0*/  HMMA.16816.F32 R32, R108, R134, R32 ;  /* 0x000000866c20723c */ /* 0x000fe20000001820 */
[----:B------:R-:W3:Y:S07]  /*97c0*/  LDSM.16.M88.4 R108, [R146+0x7800] ;  /* 0x00780000926c783b */ /* 0x000eee0000000200 */
[C---:B-1----:R-:W-:Y:S08]  /*97d0*/  HMMA.16816.F32 R4, R100.reuse, R116, R4 ;  /* 0x000000746404723c */ /* 0x042ff00000001804 */
[C---:B------:R-:W-:Y:S08]  /*97e0*/  HMMA.16816.F32 R8, R100.reuse, R118, R8 ;  /* 0x000000766408723c */ /* 0x040ff00000001808 */
[C---:B--2---:R-:W-:Y:S08]  /*97f0*/  HMMA.16816.F32 R12, R100.reuse, R112, R12 ;  /* 0x00000070640c723c */ /* 0x044ff0000000180c */
[C---:B------:R-:W-:Y:S08]  /*9800*/  HMMA.16816.F32 R16, R100.reuse, R114, R16 ;  /* 0x000000726410723c */ /* 0x040ff00000001810 */
[C---:B------:R-:W-:Y:S08]  /*9810*/  HMMA.16816.F32 R20, R100.reuse, R120, R20 ;  /* 0x000000786414723c */ /* 0x040ff00000001814 */
[C---:B------:R-:W-:Y:S08]  /*9820*/  HMMA.16816.F32 R24, R100.reuse, R122, R24 ;  /* 0x0000007a6418723c */ /* 0x040ff00000001818 */
[C---:B---3--:R-:W-:Y:S08]  /*9830*/  HMMA.16816.F32 R28, R100.reuse, R108, R28 ;  /* 0x0000006c641c723c */ /* 0x048ff0000000181c */
[----:B------:R-:W-:Y:S01]  /*9840*/  HMMA.16816.F32 R32, R100, R110, R32 ;  /* 0x0000006e6420723c */ /* 0x000fe20000001820 */
[----:B------:R-:W1:Y:S05]  /*9850*/  LDSM.16.M88.4 R100, [R145+0x6800] ;  /* 0x006800009164783b */ /* 0x000e6a0000000200 */
[----:B------:R-:W2:Y:S02]  /*9860*/  LDSM.16.M88.4 R108, [R145+0x7000] ;  /* 0x00700000916c783b */ /* 0x000ea40000000200 */
[C---:B------:R-:W-:Y:S08]  /*9870*/  HMMA.16816.F32 R4, R124.reuse, R128, R4 ;  /* 0x000000807c04723c */ /* 0x040ff00000001804 */
[C---:B------:R-:W-:Y:S11]  /*9880*/  HMMA.16816.F32 R8, R124.reuse, R130, R8 ;  /* 0x000000827c08723c */ /* 0x040ff60000001808 */
[----:B------:R-:W-:Y:S01]  /*9890*/  FMUL.FTZ R196, R4, UR10 ;  /* 0x0000000a04c47c20 */ /* 0x000fe20008410000 */
[----:B------:R-:W-:Y:S01]  /*98a0*/  FMUL.FTZ R194, R5, UR10 ;  /* 0x0000000a05c27c20 */ /* 0x000fe20008410000 */
[----:B------:R-:W-:Y:S01]  /*98b0*/  FMUL.FTZ R195, R6, UR10 ;  /* 0x0000000a06c37c20 */ /* 0x000fe20008410000 */
[----:B------:R-:W-:Y:S03]  /*98c0*/  FMUL.FTZ R193, R7, UR10 ;  /* 0x0000000a07c17c20 */ /* 0x000fe60008410000 */
[----:B------:R-:W3:Y:S02]  /*98d0*/  MUFU.TANH R196, R196 ;  /* 0x000000c400c47308 */ /* 0x000ee40000002400 */
[----:B------:R-:W-:Y:S01]  /*98e0*/  FMUL.FTZ R200, R8, UR10 ;  /* 0x0000000a08c87c20 */ /* 0x000fe20008410000 */
[----:B------:R-:W-:Y:S01]  /*98f0*/  FMUL.FTZ R198, R9, UR10 ;  /* 0x0000000a09c67c20 */ /* 0x000fe20008410000 */
[----:B------:R-:W-:Y:S01]  /*9900*/  FMUL.FTZ R199, R10, UR10 ;  /* 0x0000000a0ac77c20 */ /* 0x000fe20008410000 */
[----:B------:R-:W-:Y:S05]  /*9910*/  FMUL.FTZ R197, R11, UR10 ;  /* 0x0000000a0bc57c20 */ /* 0x000fea0008410000 */
[----:B------:R-:W4:Y:S01]  /*9920*/  MUFU.TANH R194, R194 ;  /* 0x000000c200c27308 */ /* 0x000f220000002400 */
[C---:B-1----:R-:W-:Y:S09]  /*9930*/  HMMA.16816.F32 R12, R124.reuse, R100, R12 ;  /* 0x000000647c0c723c */ /* 0x042ff2000000180c */
[----:B------:R-:W1:Y:S01]  /*9940*/  MUFU.TANH R195, R195 ;  /* 0x000000c300c37308 */ /* 0x000e620000002400 */
[C---:B------:R-:W-:Y:S01]  /*9950*/  HMMA.16816.F32 R16, R124.reuse, R102, R16 ;  /* 0x000000667c10723c */ /* 0x040fe20000001810 */
[----:B------:R-:W5:Y:S01]  /*9960*/  LDSM.16.M88.4 R100, [R145+0x7800] ;  /* 0x007800009164783b */ /* 0x000f620000000200 */
[----:B------:R-:W-:Y:S07]  /*9970*/  DEPBAR.LE SB0, 0x0 ;  /* 0x000080000000791a */ /* 0x000fee0000000000 */
[----:B------:R-:W1:Y:S01]  /*9980*/  MUFU.TANH R193, R193 ;  /* 0x000000c100c17308 */ /* 0x000e620000002400 */
[----:B------:R-:W-:Y:S01]  /*9990*/  BAR.SYNC.DEFER_BLOCKING 0x0 ;  /* 0x0000000000007b1d */ /* 0x000fe20000010000 */
[C---:B--2---:R-:W-:Y:S05]  /*99a0*/  HMMA.16816.F32 R20, R124.reuse, R108, R20 ;  /* 0x0000006c7c14723c */ /* 0x044fea0000001814 */
[----:B------:R-:W-:Y:S03]  /*99b0*/  FMUL.FTZ R192, R12, UR10 ;  /* 0x0000000a0cc07c20 */ /* 0x000fe60008410000 */
[----:B------:R-:W2:Y:S01]  /*99c0*/  MUFU.TANH R200, R200 ;  /* 0x000000c800c87308 */ /* 0x000ea20000002400 */
        /* <DEDUP_REMOVED lines=12> */
[----:B------:R-:W1:Y:S01]  /*9a90*/  MUFU.TANH R199, R199 ;  /* 0x000000c700c77308 */ /* 0x000e620000002400 */
[----:B------:R-:W-:Y:S01]  /*9aa0*/  FMUL.FTZ R179, R23, UR10 ;  /* 0x0000000a17b37c20 */ /* 0x000fe20008410000 */
[----:B------:R-:W-:Y:S01]  /*9ab0*/  FMUL.FTZ R180, R24, UR10 ;  /* 0x0000000a18b47c20 */ /* 0x000fe20008410000 */
[----:B------:R-:W-:Y:S01]  /*9ac0*/  FMUL.FTZ R182, R25, UR10 ;  /* 0x0000000a19b67c20 */ /* 0x000fe20008410000 */
[----:B------:R-:W-:Y:S06]  /*9ad0*/  FMUL.FTZ R181, R26, UR10 ;  /* 0x0000000a1ab57c20 */ /* 0x000fec0008410000 */
[----:B------:R-:W1:Y:S01]  /*9ae0*/  MUFU.TANH R197, R197 ;  /* 0x000000c500c57308 */ /* 0x000e620000002400 */
[----:B------:R-:W-:Y:S01]  /*9af0*/  FMUL.FTZ R177, R27, UR10 ;  /* 0x0000000a1bb17c20 */ /* 0x000fe20008410000 */
[C---:B-----5:R-:W-:Y:S08]  /*9b00*/  HMMA.16816.F32 R28, R124.reuse, R100, R28 ;  /* 0x000000647c1c723c */ /* 0x060ff0000000181c */
[----:B------:R-:W1:Y:S01]  /*9b10*/  MUFU.TANH R192, R192 ;  /* 0x000000c000c07308 */ /* 0x000e620000002400 */
[----:B------:R-:W-:Y:S09]  /*9b20*/  HMMA.16816.F32 R32, R124, R102, R32 ;  /* 0x000000667c20723c */ /* 0x000ff20000001820 */
[----:B------:R-:W1:Y:S01]  /*9b30*/  MUFU.TANH R190, R190 ;  /* 0x000000be00be7308 */ /* 0x000e620000002400 */
[----:B------:R-:W-:Y:S01]  /*9b40*/  FMUL.FTZ R174, R28, UR10 ;  /* 0x0000000a1cae7c20 */ /* 0x000fe20008410000 */
[----:B------:R-:W-:Y:S01]  /*9b50*/  FMUL.FTZ R176, R29, UR10 ;  /* 0x0000000a1db07c20 */ /* 0x000fe20008410000 */
[----:B------:R-:W-:Y:S07]  /*9b60*/  FMUL.FTZ R104, R30, UR10 ;  /* 0x0000000a1e687c20 */ /* 0x000fee0008410000 */
        /* <DEDUP_REMOVED lines=25> */
[----:B------:R1:W1:Y:S10]  /*9d00*/  MUFU.TANH R102, R34 ;  /* 0x0000002200667308 */ /* 0x0002740000002400 */
[----:B------:R1:W1:Y:S01]  /*9d10*/  MUFU.TANH R101, R35 ;  /* 0x0000002300657308 */ /* 0x0002620000002400 */
[----:B--234-:R-:W-:Y:S05]  /*9d20*/  @!P0 BRA `(.L_x_4570) ;  /* 0x0000000400e48947 */ /* 0x01cfea0003800000 */
[----:B------:R-:W2:Y:S01]  /*9d30*/  @!P3 LDC R2, c[0x0][0x3b8] ;  /* 0x0000ee00ff02bb82 */ /* 0x000ea20000000800 */
[----:B------:R-:W-:Y:S07]  /*9d40*/  @!P3 IMAD.MOV.U32 R4, RZ, RZ, RZ ;  /* 0x000000ffff04b224 */ /* 0x000fee00078e00ff */
[----:B------:R-:W3:Y:S01]  /*9d50*/  LDC R5, c[0x0][0x3bc] ;  /* 0x0000ef00ff057b82 */ /* 0x000ee20000000800 */
        /* <DEDUP_REMOVED lines=50> */
[C---:B------:R-:W-:Y:S04]  /*a080*/  LEA R12, P0, R7.reuse, R166, 0x2 ;  /* 0x000000a6070c7211 */ /* 0x040fe800078010ff */
[C---:B------:R-:W-:Y:S01]  /*a090*/  LEA.HI.X.SX32 R13, R7.reuse, R167, 0x2, P0 ;  /* 0x000000a7070d7211 */ /* 0x040fe200000f16ff */
[----:B------:R-:W3:Y:S01]  /*a0a0*/  LDG.E R9, desc[UR16][R8.64] ;  /* 0x0000001008097981 */ /* 0x000ee2000c1e1900 */
        /* <DEDUP_REMOVED lines=11> */
[----:B------:R-:W-:Y:S03]  /*a160*/  LEA R156, P0, R10, R156, 0x1 ;  /* 0x0000009c0a9c7211 */ /* 0x000fe600078008ff */
[----:B------:R-:W-:Y:S04]  /*a170*/  IMAD R3, R3, UR6, RZ ;  /* 0x0000000603037c24 */ /* 0x000fe8000f8e02ff */
[----:B------:R-:W-:Y:S05]  /*a180*/  IMAD R3, R6, UR7, R3 ;  /* 0x0000000706037c24 */ /* 0x000fea000f8e0203 */
[----:B------:R-:W-:Y:S04]  /*a190*/  IADD3 R3, PT, PT, R11, R3, RZ ;  /* 0x000000030b037210 */ /* 0x000fe80007ffe0ff */
[----:B------:R-:W-:Y:S07]  /*a1a0*/  LEA.HI.X R157, R10, R157, R3, 0x1, P0 ;  /* 0x0000009d0a9d7211 */ /* 0x000fee00000f0c03 */
.L_x_4571:
        /* <DEDUP_REMOVED lines=49> */
.L_x_4570:
        /* <DEDUP_REMOVED lines=20> */
[----:B------:R-:W-:Y:S01]  /*a600*/  IADD3 R169, PT, PT, R169, -0x1, RZ ;  /* 0xffffffffa9a97810 */ /* 0x000fe20007ffe0ff */
[----:B------:R-:W1:Y:S01]  /*a610*/  SHFL.BFLY PT, R2, R7, 0x2, 0x1f ;  /* 0x0c401f0007027f89 */ /* 0x000e6200000e0000 */
[----:B------:R-:W-:Y:S07]  /*a620*/  IADD3 R170, PT, PT, R170, -0x40, RZ ;  /* 0xffffffc0aaaa7810 */ /* 0x000fee0007ffe0ff */
[----:B------:R-:W2:Y:S08]  /*a630*/  SHFL.BFLY PT, R3, R4, 0x2, 0x1f ;  /* 0x0c401f0004037f89 */ /* 0x000eb000000e0000 */
[----:B------:R-:W-:Y:S08]  /*a640*/  LDSM.16.MT88.4 R116, [R106+0x9800] ;  /* 0x009800006a74783b */ /* 0x000ff00000004200 */
        /* <DEDUP_REMOVED lines=58> */
[----:B------:R-:W-:Y:S07]  /*a9f0*/  LDSM.16.MT88.4 R92, [R144+0xa800] ;  /* 0x00a80000905c783b */ /* 0x000fee0000004200 */
[----:B------:R-:W-:Y:S01]  /*aa00*/  MUFU.EX2 R129, R129 ;  /* 0x0000008100817308 */ /* 0x000fe20000000800 */
[----:B------:R-:W-:Y:S01]  /*aa10*/  FMUL.FTZ R24, R2, R76 ;  /* 0x0000004c02187220 */ /* 0x000fe20000410000 */
[----:B-1----:R-:W-:Y:S01]  /*aa20*/  F2FP.F16.F32.PACK_AB R97, R130, R133 ;  /* 0x000000858261723e */ /* 0x002fe200000000ff */
[----:B------:R-:W-:Y:S07]  /*aa30*/  FMUL.FTZ R25, R2, R77 ;  /* 0x0000004d02197220 */ /* 0x000fee0000410000 */
[----:B------:R-:W1:Y:S01]  /*aa40*/  MUFU.EX2 R128, R128 ;  /* 0x0000008000807308 */ /* 0x000e620000000800 */
        /* <DEDUP_REMOVED lines=22> */
[C---:B------:R-:W-:Y:S01]  /*abb0*/  FMUL.FTZ R12, R2.reuse, R88 ;  /* 0x00000058020c7220 */ /* 0x040fe20000410000 */
[C---:B------:R-:W-:Y:S01]  /*abc0*/  FMUL.FTZ R13, R2.reuse, R89 ;  /* 0x00000059020d7220 */ /* 0x040fe20000410000 */
[----:B------:R-:W-:Y:S01]  /*abd0*/  FMUL.FTZ R45, R2, R45 ;  /* 0x0000002d022d7220 */ /* 0x000fe20000410000 */
[C---:B------:R-:W-:Y:S03]  /*abe0*/  HMMA.16816.F32 R8, R96.reuse, R14, R8 ;  /* 0x0000000e6008723c */ /* 0x040fe60000001808 */
[----:B------:R-:W1:Y:S01]  /*abf0*/  MUFU.EX2 R136, R136 ;  /* 0x0000008800887308 */ /* 0x000e620000000800 */
[C---:B------:R-:W-:Y:S01]  /*ac00*/  FMUL.FTZ R14, R0.reuse, R90 ;  /* 0x0000005a000e7220 */ /* 0x040fe20000410000 */
[C---:B------:R-:W-:Y:S01]  /*ac10*/  FMUL.FTZ R15, R0.reuse, R91 ;  /* 0x0000005b000f7220 */ /* 0x040fe20000410000 */
[C---:B------:R-:W-:Y:S01]  /*ac20*/  FMUL.FTZ R46, R0.reuse, R46 ;  /* 0x0000002e002e7220 */ /* 0x040fe20000410000 */
[----:B------:R-:W2:Y:S01]  /*ac30*/  LDSM.16.MT88.4 R88, [R106+0x8000] ;  /* 0x008000006a58783b */ /* 0x000ea20000004200 */
[----:B------:R-:W-:Y:S01]  /*ac40*/  FMUL.FTZ R47, R0, R47 ;  /* 0x0000002f002f7220 */ /* 0x000fe20000410000 */
[C---:B------:R-:W-:Y:S01]  /*ac50*/  FMUL.FTZ R48, R2.reuse, R48 ;  /* 0x0000003002307220 */ /* 0x040fe20000410000 */
[----:B------:R-:W-:Y:S01]  /*ac60*/  FMUL.FTZ R49, R2, R49 ;  /* 0x0000003102317220 */ /* 0x000fe20000410000 */
[----:B------:R-:W-:Y:S01]  /*ac70*/  FMUL.FTZ R50, R0, R50 ;  /* 0x0000003200327220 */ /* 0x000fe20000410000 */
[C---:B------:R-:W-:Y:S01]  /*ac80*/  HMMA.16816.F32 R12, R96.reuse, R20, R12 ;  /* 0x00000014600c723c */ /* 0x040fe2000000180c */
[----:B------:R-:W-:Y:S02]  /*ac90*/  MUFU.EX2 R141, R141 ;  /* 0x0000008d008d7308 */ /* 0x000fe40000000800 */
[C---:B------:R-:W-:Y:S01]  /*aca0*/  FMUL.FTZ R20, R2.reuse, R80 ;  /* 0x0000005002147220 */ /* 0x040fe20000410000 */
[----:B------:R-:W-:Y:S01]  /*acb0*/  FMUL.FTZ R21, R2, R81 ;  /* 0x0000005102157220 */ /* 0x000fe20000410000 */
[----:B------:R-:W-:Y:S01]  /*acc0*/  FMUL.FTZ R51, R0, R51 ;  /* 0x0000003300337220 */ /* 0x000fe20000410000 */
[C---:B------:R-:W-:Y:S01]  /*acd0*/  FMUL.FTZ R60, R2.reuse, R60 ;  /* 0x0000003c023c7220 */ /* 0x040fe20000410000 */
[----:B------:R-:W-:Y:S01]  /*ace0*/  FMUL.FTZ R61, R2, R61 ;  /* 0x0000003d023d7220 */ /* 0x000fe20000410000 */
[C---:B------:R-:W-:Y:S03]  /*acf0*/  HMMA.16816.F32 R16, R96.reuse, R22, R16 ;  /* 0x000000166010723c */ /* 0x040fe60000001810 */
[----:B------:R-:W3:Y:S01]  /*ad00*/  MUFU.EX2 R138, R138 ;  /* 0x0000008a008a7308 */ /* 0x000ee20000000800 */
[C---:B------:R-:W-:Y:S01]  /*ad10*/  FMUL.FTZ R22, R0.reuse, R82 ;  /* 0x0000005200167220 */ /* 0x040fe20000410000 */
[C---:B------:R-:W-:Y:S01]  /*ad20*/  FMUL.FTZ R23, R0.reuse, R83 ;  /* 0x0000005300177220 */ /* 0x040fe20000410000 */
[C---:B------:R-:W-:Y:S01]  /*ad30*/  FMUL.FTZ R62, R0.reuse, R62 ;  /* 0x0000003e003e7220 */ /* 0x040fe20000410000 */
[----:B------:R-:W4:Y:S01]  /*ad40*/  LDSM.16.MT88.4 R80, [R148+0xa000] ;  /* 0x00a000009450783b */ /* 0x000f220000004200 */
        /* <DEDUP_REMOVED lines=12> */
[----:B------:R-:W5:Y:S01]  /*ae10*/  MUFU.EX2 R140, R140 ;  /* 0x0000008c008c7308 */ /* 0x000f620000000800 */
[C---:B------:R-:W-:Y:S01]  /*ae20*/  FMUL.FTZ R30, R0.reuse, R74 ;  /* 0x0000004a001e7220 */ /* 0x040fe20000410000 */
[C---:B------:R-:W-:Y:S01]  /*ae30*/  FMUL.FTZ R31, R0.reuse, R75 ;  /* 0x0000004b001f7220 */ /* 0x040fe20000410000 */
[C---:B------:R-:W-:Y:S01]  /*ae40*/  FMUL.FTZ R54, R0.reuse, R54 ;  /* 0x0000003600367220 */ /* 0x040fe20000410000 */
[----:B------:R-:W1:Y:S01]  /*ae50*/  LDSM.16.MT88.4 R72, [R144+0xa000] ;  /* 0x00a000009048783b */ /* 0x000e620000004200 */
[----:B------:R-:W-:Y:S01]  /*ae60*/  FMUL.FTZ R55, R0, R55 ;  /* 0x0000003700377220 */ /* 0x000fe20000410000 */
[C---:B------:R-:W-:Y:S01]  /*ae70*/  FMUL.FTZ R56, R2.reuse, R56 ;  /* 0x0000003802387220 */ /* 0x040fe20000410000 */
[----:B------:R-:W-:Y:S01]  /*ae80*/  FMUL.FTZ R57, R2, R57 ;  /* 0x0000003902397220 */ /* 0x000fe20000410000 */
[C---:B------:R-:W-:Y:S01]  /*ae90*/  FMUL.FTZ R58, R0.reuse, R58 ;  /* 0x0000003a003a7220 */ /* 0x040fe20000410000 */
[C---:B--2---:R-:W-:Y:S01]  /*aea0*/  HMMA.16816.F32 R28, R96.reuse, R88, R28 ;  /* 0x00000058601c723c */ /* 0x044fe2000000181c */
[----:B------:R-:W-:Y:S02]  /*aeb0*/  MUFU.EX2 R139, R139 ;  /* 0x0000008b008b7308 */ /* 0x000fe40000000800 */
[----:B------:R-:W-:Y:S01]  /*aec0*/  FMUL.FTZ R59, R0, R59 ;  /* 0x0000003b003b7220 */ /* 0x000fe20000410000 */
[--C-:B------:R-:W-:Y:S07]  /*aed0*/  FFMA.FTZ R177, R177, UR4, -R108.reuse ;  /* 0x00000004b1b17c23 */ /* 0x100fee000801086c */
[----:B------:R-:W2:Y:S01]  /*aee0*/  MUFU.EX2 R142, R142 ;  /* 0x0000008e008e7308 */ /* 0x000ea20000000800 */
[--C-:B------:R-:W-:Y:S01]  /*aef0*/  FFMA.FTZ R185, R176, UR4, -R109.reuse ;  /* 0x00000004b0b97c23 */ /* 0x100fe2000801086d */
[--C-:B------:R-:W-:Y:S01]  /*af00*/  FFMA.FTZ R176, R104, UR4, -R108.reuse ;  /* 0x0000000468b07c23 */ /* 0x100fe2000801086c */
[C---:B------:R-:W-:Y:S01]  /*af10*/  HMMA.16816.F32 R32, R96.reuse, R90, R32 ;  /* 0x0000005a6020723c */ /* 0x040fe20000001820 */
[----:B------:R-:W-:Y:S06]  /*af20*/  LDSM.16.MT88.4 R88, [R148+0xa800] ;  /* 0x00a800009458783b */ /* 0x000fec0000004200 */
[----:B------:R-:W-:Y:S01]  /*af30*/  MUFU.EX2 R179, R179 ;  /* 0x000000b300b37308 */ /* 0x000fe20000000800 */
[--C-:B------:R-:W-:Y:S01]  /*af40*/  FFMA.FTZ R174, R174, UR4, -R109.reuse ;  /* 0x00000004aeae7c23 */ /* 0x100fe2000801086d */
[----:B------:R-:W-:Y:S01]  /*af50*/  FFMA.FTZ R103, R103, UR4, -R108 ;  /* 0x0000000467677c23 */ /* 0x000fe2000801086c */
[----:B------:R-:W-:Y:S07]  /*af60*/  FFMA.FTZ R104, R175, UR4, -R109 ;  /* 0x00000004af687c23 */ /* 0x000fee000801086d */
[----:B------:R-:W-:Y:S01]  /*af70*/  MUFU.EX2 R180, R180 ;  /* 0x000000b400b47308 */ /* 0x000fe20000000800 */
[----:B------:R-:W-:Y:S01]  /*af80*/  FFMA.FTZ R135, R2, R173, R135 ;  /* 0x000000ad02877223 */ /* 0x000fe20000010087 */
[C---:B----4-:R-:W-:Y:S08]  /*af90*/  HMMA.16816.F32 R36, R96.reuse, R80, R36 ;  /* 0x000000506024723c */ /* 0x050ff00000001824 */
[----:B------:R-:W-:Y:S01]  /*afa0*/  MUFU.EX2 R177, R177 ;  /* 0x000000b100b17308 */ /* 0x000fe20000000800 */
[----:B------:R-:W-:Y:S01]  /*afb0*/  MOV R105, R100 ;  /* 0x0000006400697202 */ /* 0x000fe20000000f00 */
[----:B------:R-:W-:Y:S01]  /*afc0*/  FFMA.FTZ R133, R0, R171, R133 ;  /* 0x000000ab00857223 */ /* 0x000fe20000010085 */
[----:B------:R-:W-:Y:S07]  /*afd0*/  FADD.FTZ R135, R134, R135 ;  /* 0x0000008786877221 */ /* 0x000fee0000010000 */
[----:B------:R-:W-:Y:S01]  /*afe0*/  MUFU.EX2 R174, R174 ;  /* 0x000000ae00ae7308 */ /* 0x000fe20000000800 */
[C---:B------:R-:W-:Y:S01]  /*aff0*/  HMMA.16816.F32 R40, R96.reuse, R82, R40 ;  /* 0x000000526028723c */ /* 0x040fe20000001828 */
[----:B------:R-:W-:Y:S08]  /*b000*/  LDSM.16.MT88.4 R80, [R144+0x8800] ;  /* 0x008800009050783b */ /* 0x000ff00000004200 */
[----:B------:R-:W-:Y:S01]  /*b010*/  MUFU.EX2 R185, R185 ;  /* 0x000000b900b97308 */ /* 0x000fe20000000800 */
[----:B------:R-:W-:Y:S01]  /*b020*/  FADD.FTZ R130, R130, R133 ;  /* 0x0000008582827221 */ /* 0x000fe20000010000 */
[----:B------:R-:W-:Y:S08]  /*b030*/  FADD.FTZ R0, R132, R135 ;  /* 0x0000008784007221 */ /* 0x000ff00000010000 */
[----:B------:R-:W-:Y:S01]  /*b040*/  MUFU.EX2 R176, R176 ;  /* 0x000000b000b07308 */ /* 0x000fe20000000800 */
[----:B------:R-:W-:Y:S01]  /*b050*/  FADD.FTZ R129, R129, R130 ;  /* 0x0000008281817221 */ /* 0x000fe20000010000 */
[----:B------:R-:W-:Y:S08]  /*b060*/  FADD.FTZ R0, R131, R0 ;  /* 0x0000000083007221 */ /* 0x000ff00000010000 */
[----:B------:R-:W4:Y:S01]  /*b070*/  MUFU.EX2 R103, R103 ;  /* 0x0000006700677308 */ /* 0x000f220000000800 */
[C---:B-1----:R-:W-:Y:S09]  /*b080*/  HMMA.16816.F32 R44, R96.reuse, R72, R44 ;  /* 0x00000048602c723c */ /* 0x042ff2000000182c */
[----:B------:R-:W-:Y:S01]  /*b090*/  MUFU.EX2 R104, R104 ;  /* 0x0000006800687308 */ /* 0x000fe20000000800 */
[----:B------:R-:W-:Y:S01]  /*b0a0*/  FADD.FTZ R128, R128, R129 ;  /* 0x0000008180807221 */ /* 0x000fe20000010000 */
[C---:B------:R-:W-:Y:S01]  /*b0b0*/  HMMA.16816.F32 R48, R96.reuse, R74, R48 ;  /* 0x0000004a6030723c */ /* 0x040fe20000001830 */
[----:B------:R-:W1:Y:S07]  /*b0c0*/  LDSM.16.MT88.4 R72, [R148+0x8800] ;  /* 0x008800009448783b */ /* 0x000e6e0000004200 */
[C---:B------:R-:W-:Y:S03]  /*b0d0*/  HMMA.16816.F32 R52, R96.reuse, R68, R52 ;  /* 0x000000446034723c */ /* 0x040fe60000001834 */
[----:B------:R-:W-:Y:S01]  /*b0e0*/  F2FP.F16.F32.PACK_AB R68, R136, R137 ;  /* 0x000000898844723e */ /* 0x000fe200000000ff */
[----:B------:R-:W-:Y:S01]  /*b0f0*/  FADD.FTZ R137, R137, R0 ;  /* 0x0000000089897221 */ /* 0x000fe20000010000 */
[----:B---3--:R-:W-:Y:S01]  /*b100*/  F2FP.F16.F32.PACK_AB R69, R138, R141 ;  /* 0x0000008d8a45723e */ /* 0x008fe200000000ff */
[----:B------:R-:W-:Y:S01]  /*b110*/  FADD.FTZ R141, R141, R128 ;  /* 0x000000808d8d7221 */ /* 0x000fe20000010000 */
[----:B------:R-:W-:Y:S01]  /*b120*/  MOV R0, R3 ;  /* 0x0000000300007202 */ /* 0x000fe20000000f00 */
[C---:B------:R-:W-:Y:S03]  /*b130*/  HMMA.16816.F32 R56, R96.reuse, R70, R56 ;  /* 0x000000466038723c */ /* 0x040fe60000001838 */
[----:B-----5:R-:W-:Y:S01]  /*b140*/  F2FP.F16.F32.PACK_AB R70, R140, R143 ;  /* 0x0000008f8c46723e */ /* 0x020fe200000000ff */
[----:B------:R-:W-:Y:S01]  /*b150*/  FADD.FTZ R136, R136, R137 ;  /* 0x0000008988887221 */ /* 0x000fe20000010000 */
[----:B--2---:R-:W-:Y:S01]  /*b160*/  F2FP.F16.F32.PACK_AB R71, R142, R139 ;  /* 0x0000008b8e47723e */ /* 0x004fe200000000ff */
[----:B------:R-:W-:Y:S02]  /*b170*/  FADD.FTZ R138, R138, R141 ;  /* 0x0000008d8a8a7221 */ /* 0x000fe40000010000 */
[C---:B------:R-:W-:Y:S03]  /*b180*/  HMMA.16816.F32 R60, R96.reuse, R76, R60 ;  /* 0x0000004c603c723c */ /* 0x040fe6000000183c */
[----:B------:R-:W-:Y:S04]  /*b190*/  FADD.FTZ R139, R139, R138 ;  /* 0x0000008a8b8b7221 */ /* 0x000fe80000010000 */
[----:B------:R-:W-:Y:S01]  /*b1a0*/  FADD.FTZ R139, R142, R139 ;  /* 0x0000008b8e8b7221 */ /* 0x000fe20000010000 */
[----:B------:R-:W-:Y:S01]  /*b1b0*/  HMMA.16816.F32 R64, R96, R78, R64 ;  /* 0x0000004e6040723c */ /* 0x000fe20000001840 */
[----:B------:R-:W2:Y:S02]  /*b1c0*/  LDSM.16.MT88.4 R76, [R107+0x8800] ;  /* 0x008800006b4c783b */ /* 0x000ea40000004200 */
[--C-:B------:R-:W-:Y:S01]  /*b1d0*/  FFMA.FTZ R96, R182, UR4, -R109.reuse ;  /* 0x00000004b6607c23 */ /* 0x100fe2000801086d */
[--C-:B------:R-:W-:Y:S03]  /*b1e0*/  FFMA.FTZ R182, R181, UR4, -R108.reuse ;  /* 0x00000004b5b67c23 */ /* 0x100fe6000801086c */
[----:B------:R-:W-:Y:S01]  /*b1f0*/  MUFU.EX2 R181, R96 ;  /* 0x0000006000b57308 */ /* 0x000fe20000000800 */
[C---:B-1----:R-:W-:Y:S09]  /*b200*/  HMMA.16816.F32 R4, R68.reuse, R72, R4 ;  /* 0x000000484404723c */ /* 0x042ff20000001804 */
[----:B------:R-:W-:Y:S01]  /*b210*/  MUFU.EX2 R182, R182 ;  /* 0x000000b600b67308 */ /* 0x000fe20000000800 */
        /* <DEDUP_REMOVED lines=8> */
[C---:B------:R-:W-:Y:S03]  /*b2a0*/  HMMA.16816.F32 R28, R68.reuse, R84, R28 ;  /* 0x00000054441c723c */ /* 0x040fe6000000181c */
[--C-:B------:R-:W-:Y:S01]  /*b2b0*/  FFMA.FTZ R84, R184, UR4, -R109.reuse ;  /* 0x00000004b8547c23 */ /* 0x100fe2000801086d */
[--C-:B------:R-:W-:Y:S01]  /*b2c0*/  FFMA.FTZ R85, R178, UR4, -R109.reuse ;  /* 0x00000004b2557c23 */ /* 0x100fe2000801086d */
[----:B------:R-:W-:Y:S01]  /*b2d0*/  FFMA.FTZ R184, R183, UR4, -R108 ;  /* 0x00000004b7b87c23 */ /* 0x000fe2000801086c */
[----:B------:R-:W-:Y:S01]  /*b2e0*/  FFMA.FTZ R109, R172, UR4, -R109 ;  /* 0x00000004ac6d7c23 */ /* 0x000fe2000801086d */
[----:B------:R-:W-:Y:S01]  /*b2f0*/  MUFU.EX2 R178, R84 ;  /* 0x0000005400b27308 */ /* 0x000fe20000000800 */
[C---:B------:R-:W-:Y:S09]  /*b300*/  HMMA.16816.F32 R32, R68.reuse, R86, R32 ;  /* 0x000000564420723c */ /* 0x040ff20000001820 */
[----:B------:R5:W-:Y:S10]  /*b310*/  MUFU.EX2 R183, R85 ;  /* 0x0000005500b77308 */ /* 0x000bf40000000800 */
[----:B------:R-:W-:Y:S01]  /*b320*/  MUFU.EX2 R184, R184 ;  /* 0x000000b800b87308 */ /* 0x000fe20000000800 */
[C---:B------:R-:W-:Y:S09]  /*b330*/  HMMA.16816.F32 R36, R68.reuse, R88, R36 ;  /* 0x000000584424723c */ /* 0x040ff20000001824 */
[----:B------:R4:W1:Y:S01]  /*b340*/  MUFU.EX2 R175, R109 ;  /* 0x0000006d00af7308 */ /* 0x0008620000000800 */
[C---:B------:R-:W-:Y:S01]  /*b350*/  HMMA.16816.F32 R40, R68.reuse, R90, R40 ;  /* 0x0000005a4428723c */ /* 0x040fe20000001828 */
[----:B-----5:R-:W-:Y:S07]  /*b360*/  LDSM.16.MT88.4 R84, [R107+0x9000] ;  /* 0x009000006b54783b */ /* 0x020fee0000004200 */
[C---:B------:R-:W-:Y:S01]  /*b370*/  HMMA.16816.F32 R44, R68.reuse, R92, R44 ;  /* 0x0000005c442c723c */ /* 0x040fe2000000182c */
[----:B------:R-:W-:Y:S02]  /*b380*/  LDSM.16.MT88.4 R88, [R106+0x9000] ;  /* 0x009000006a58783b */ /* 0x000fe40000004200 */
[----:B----4-:R-:W-:Y:S02]  /*b390*/  F2FP.F16.F32.PACK_AB R109, R103, R176 ;  /* 0x000000b0676d723e */ /* 0x010fe400000000ff */
[----:B-1----:R-:W-:Y:S03]  /*b3a0*/  F2FP.F16.F32.PACK_AB R110, R175, R104 ;  /* 0x00000068af6e723e */ /* 0x002fe600000000ff */
[C---:B------:R-:W-:Y:S01]  /*b3b0*/  HMMA.16816.F32 R48, R68.reuse, R94, R48 ;  /* 0x0000005e4430723c */ /* 0x040fe20000001830 */
[----:B------:R-:W-:Y:S07]  /*b3c0*/  LDSM.16.MT88.4 R92, [R148+0xb000] ;  /* 0x00b00000945c783b */ /* 0x000fee0000004200 */
[C---:B------:R-:W-:Y:S08]  /*b3d0*/  HMMA.16816.F32 R52, R68.reuse, R72, R52 ;  /* 0x000000484434723c */ /* 0x040ff00000001834 */
[C---:B------:R-:W-:Y:S01]  /*b3e0*/  HMMA.16816.F32 R56, R68.reuse, R74, R56 ;  /* 0x0000004a4438723c */ /* 0x040fe20000001838 */
[----:B------:R-:W1:Y:S07]  /*b3f0*/  LDSM.16.MT88.4 R72, [R144+0x9000] ;  /* 0x009000009048783b */ /* 0x000e6e0000004200 */
        /* <DEDUP_REMOVED lines=18> */
[----:B------:R-:W1:Y:S07]  /*b520*/  LDSM.16.MT88.4 R72, [R106+0xb000] ;  /* 0x00b000006a48783b */ /* 0x000e6e0000004200 */
[C---:B------:R-:W-:Y:S08]  /*b530*/  HMMA.16816.F32 R20, R68.reuse, R84, R20 ;  /* 0x000000544414723c */ /* 0x040ff00000001814 */
[C---:B------:R-:W-:Y:S01]  /*b540*/  HMMA.16816.F32 R24, R68.reuse, R86, R24 ;  /* 0x000000564418723c */ /* 0x040fe20000001818 */
[----:B------:R-:W-:Y:S07]  /*b550*/  LDSM.16.MT88.4 R84, [R144+0x9800] ;  /* 0x009800009054783b */ /* 0x000fee0000004200 */
[C---:B------:R-:W-:Y:S08]  /*b560*/  HMMA.16816.F32 R28, R68.reuse, R88, R28 ;  /* 0x00000058441c723c */ /* 0x040ff0000000181c */
[C---:B------:R-:W-:Y:S08]  /*b570*/  HMMA.16816.F32 R32, R68.reuse, R90, R32 ;  /* 0x0000005a4420723c */ /* 0x040ff00000001820 */
[C---:B------:R-:W-:Y:S08]  /*b580*/  HMMA.16816.F32 R36, R68.reuse, R92, R36 ;  /* 0x0000005c4424723c */ /* 0x040ff00000001824 */
[C---:B------:R-:W-:Y:S01]  /*b590*/  HMMA.16816.F32 R40, R68.reuse, R94, R40 ;  /* 0x0000005e4428723c */ /* 0x040fe20000001828 */
[----:B------:R-:W4:Y:S07]  /*b5a0*/  LDSM.16.MT88.4 R92, [R148+0x9800] ;  /* 0x00980000945c783b */ /* 0x000f2e0000004200 */
[C---:B---3--:R-:W-:Y:S08]  /*b5b0*/  HMMA.16816.F32 R44, R68.reuse, R80, R44 ;  /* 0x00000050442c723c */ /* 0x048ff0000000182c */
[C---:B------:R-:W-:Y:S08]  /*b5c0*/  HMMA.16816.F32 R48, R68.reuse, R82, R48 ;  /* 0x000000524430723c */ /* 0x040ff00000001830 */
[C---:B--2---:R-:W-:Y:S03]  /*b5d0*/  HMMA.16816.F32 R52, R68.reuse, R76, R52 ;  /* 0x0000004c4434723c */ /* 0x044fe60000001834 */
[--C-:B------:R-:W-:Y:S01]  /*b5e0*/  FFMA.FTZ R76, R102, UR4, -R108.reuse ;  /* 0x00000004664c7c23 */ /* 0x100fe2000801086c */
[----:B------:R-:W-:Y:S03]  /*b5f0*/  FFMA.FTZ R108, R101, UR4, -R108 ;  /* 0x00000004656c7c23 */ /* 0x000fe6000801086c */
[----:B------:R-:W-:Y:S01]  /*b600*/  MUFU.EX2 R101, R76 ;  /* 0x0000004c00657308 */ /* 0x000fe20000000800 */
[C---:B------:R-:W-:Y:S09]  /*b610*/  HMMA.16816.F32 R56, R68.reuse, R78, R56 ;  /* 0x0000004e4438723c */ /* 0x040ff20000001838 */
[----:B------:R2:W3:Y:S01]  /*b620*/  MUFU.EX2 R102, R108 ;  /* 0x0000006c00667308 */ /* 0x0004e20000000800 */
[C---:B-1----:R-:W-:Y:S08]  /*b630*/  HMMA.16816.F32 R60, R68.reuse, R72, R60 ;  /* 0x00000048443c723c */ /* 0x042ff0000000183c */
[----:B------:R-:W-:Y:S03]  /*b640*/  HMMA.16816.F32 R64, R68, R74, R64 ;  /* 0x0000004a4440723c */ /* 0x000fe60000001840 */
[----:B--2---:R-:W-:Y:S02]  /*b650*/  F2FP.F16.F32.PACK_AB R108, R185, R174 ;  /* 0x000000aeb96c723e */ /* 0x004fe400000000ff */
[C---:B---3--:R-:W-:Y:S01]  /*b660*/  F2FP.F16.F32.PACK_AB R111, R102.reuse, R101 ;  /* 0x00000065666f723e */ /* 0x048fe200000000ff */
[----:B------:R-:W-:Y:S04]  /*b670*/  FADD.FTZ R101, R101, R176 ;  /* 0x000000b065657221 */ /* 0x000fe80000010000 */
[----:B------:R-:W-:Y:S02]  /*b680*/  FADD.FTZ R171, R102, R101 ;  /* 0x0000006566ab7221 */ /* 0x000fe40000010000 */
[C---:B----4-:R-:W-:Y:S01]  /*b690*/  HMMA.16816.F32 R96, R108.reuse, R92, R4 ;  /* 0x0000005c6c60723c */ /* 0x050fe20000001804 */
[----:B------:R-:W1:Y:S07]  /*b6a0*/  LDSM.16.MT88.4 R4, [R107+0xb800] ;  /* 0x00b800006b04783b */ /* 0x000e6e0000004200 */
[C---:B------:R-:W-:Y:S01]  /*b6b0*/  HMMA.16816.F32 R92, R108.reuse, R94, R8 ;  /* 0x0000005e6c5c723c */ /* 0x040fe20000001808 */
[----:B------:R-:W2:Y:S07]  /*b6c0*/  LDSM.16.MT88.4 R8, [R106+0xb800] ;  /* 0x00b800006a08783b */ /* 0x000eae0000004200 */
        /* <DEDUP_REMOVED lines=23> */
[----:B------:R-:W-:Y:S01]  /*b840*/  HMMA.16816.F32 R64, R108, R10, R64 ;  /* 0x0000000a6c40723c */ /* 0x000fe20000001840 */
[----:B------:R-:W-:Y:S08]  /*b850*/  @!UPT UIADD3 URZ, UPT, UPT, URZ, URZ, URZ ;  /* 0x000000fffffff290 */ /* 0x000ff0000fffe0ff */
[----:B------:R-:W-:Y:S11]  /*b860*/  @P0 BRA `(.L_x_4572) ;  /* 0xffffffd000900947 */ /* 0x000ff6000383ffff */
.L_x_4568:
        /* <DEDUP_REMOVED lines=220> */
.L_x_4574:
[----:B------:R-:W-:Y:S05]  /*c630*/  BSYNC.RECONVERGENT B0 ;  /* 0x0000000000007941 */ /* 0x000fea0003800200 */
.L_x_4573:
        /* <DEDUP_REMOVED lines=32> */
.L_x_4576:
[----:B------:R-:W-:Y:S05]  /*c840*/  BSYNC.RECONVERGENT B0 ;  /* 0x0000000000007941 */ /* 0x000fea0003800200 */
.L_x_4575:
        /* <DEDUP_REMOVED lines=20> */
.L_x_4578:
[----:B------:R-:W-:Y:S05]  /*c990*/  BSYNC.RECONVERGENT B0 ;  /* 0x0000000000007941 */ /* 0x000fea0003800200 */
.L_x_4577:
        /* <DEDUP_REMOVED lines=20> */
.L_x_4580:
[----:B------:R-:W-:Y:S05]  /*cae0*/  BSYNC.RECONVERGENT B0 ;  /* 0x0000000000007941 */ /* 0x000fea0003800200 */
.L_x_4579:
        /* <DEDUP_REMOVED lines=20> */
.L_x_4581:
        /* <DEDUP_REMOVED lines=13> */
.L_x_7253:


//--------------------- .text._ZN5flash24flash_fwd_splitkv_kernelI23Flash_fwd_kernel_traitsILi128ELi64ELi64ELi4ELb0ELb0EN7cutlass6half_tE19Flash_kernel_traitsILi128ELi64ELi64ELi4ES3_EELb1ELb0ELb0ELb0ELb0ELb0ELb0ELb1EEEvNS_16Flash_fwd_paramsE --------------------------
	.section	.text._ZN5flash24flash_fwd_splitkv_kernelI23Flash_fwd_kernel_traitsILi128ELi64ELi64ELi4ELb0ELb0EN7cutlass6half_tE19Flash_kernel_traitsILi128ELi64ELi64ELi4ES3_EELb1ELb0ELb0ELb0ELb0ELb0ELb0ELb1EEEvNS_16Flash_fwd_paramsE,"ax",@progbits
	.align	128
        .global         _ZN5flash24flash_fwd_splitkv_kernelI23Flash_fwd_kernel_traitsILi128ELi64ELi64ELi4ELb0ELb0EN7cutlass6half_tE19Flash_kernel_traitsILi128ELi64ELi64ELi4ES3_EELb1ELb0ELb0ELb0ELb0ELb0ELb0ELb1EEEvNS_16Flash_fwd_paramsE
        .type           _ZN5flash24flash_fwd_splitkv_kernelI23Flash_fwd_kernel_traitsILi128ELi64ELi64ELi4ELb0ELb0EN7cutlass6half_tE19Flash_kernel_traitsILi128ELi64ELi64ELi4ES3_EELb1ELb0ELb0ELb0ELb0ELb0ELb0ELb1EEEvNS_16Flash_fwd_paramsE,@function
        .size           _ZN5flash24flash_fwd_splitkv_kernelI23Flash_fwd_kernel_traitsILi128ELi64ELi64ELi4ELb0ELb0EN7cutlass6half_tE19Flash_kernel_traitsILi128ELi64ELi64ELi4ES3_EELb1ELb0ELb0ELb0ELb0ELb0ELb0ELb1EEEvNS_16Flash_fwd_paramsE,(.L_x_7254 - _ZN5flash24flash_fwd_splitkv_kernelI23Flash_fwd_kernel_traitsILi128ELi64ELi64ELi4ELb0ELb0EN7cutlass6half_tE19Flash_kernel_traitsILi128ELi64ELi64ELi4ES3_EELb1ELb0ELb0ELb0ELb0ELb0ELb0ELb1EEEvNS_16Flash_fwd_paramsE)
        .other          _ZN5flash24flash_fwd_splitkv_kernelI23Flash_fwd_kernel_traitsILi128ELi64ELi64ELi4ELb0ELb0EN7cutlass6half_tE19Flash_kernel_traitsILi128ELi64ELi64ELi4ES3_EELb1ELb0ELb0ELb0ELb0ELb0ELb0ELb1EEEvNS_16Flash_fwd_paramsE,@"STO_CUDA_ENTRY STV_DEFAULT"
_ZN5flash24flash_fwd_splitkv_kernelI23Flash_fwd_kernel_traitsILi128ELi64ELi64ELi4ELb0ELb0EN7cutlass6half_tE19Flash_kernel_traitsILi128ELi64ELi64ELi4ES3_EELb1ELb0ELb0ELb0ELb0ELb0ELb0ELb1EEEvNS_16Flash_fwd_paramsE:
.text._ZN5flash24flash_fwd_splitkv_kernelI23Flash_fwd_kernel_traitsILi128ELi64ELi64ELi4ELb0ELb0EN7cutlass6half_tE19Flash_kernel_traitsILi128ELi64ELi64ELi4ES3_EELb1ELb0ELb0ELb0ELb0ELb0ELb0ELb1EEEvNS_16Flash_fwd_paramsE:
        /* <DEDUP_REMOVED lines=27> */
[----:B------:R-:W-:Y:S01]  /*01b0*/  IMAD.MOV.U32 R0, RZ, RZ, RZ ;  /* 0x000000ffff007224 */ /* 0x000fe200078e00ff */
[----:B------:R-:W3:Y:S01]  /*01c0*/  S2R R9, SR_CTAID.X ;  /* 0x0000000000097919 */ /* 0x000ee20000002500 */
[----:B------:R-:W-:Y:S01]  /*01d0*/  @P1 IMAD.X R3, R6, 0x1, R3, P0 ;  /* 0x0000000106031824 */ /* 0x000fe200000e0603 */
[----:B------:R-:W4:Y:S01]  /*01e0*/  @!P3 LDC R157, c[0x0][0x434] ;  /* 0x00010d00ff9dbb82 */ /* 0x000f220000000800 */
[----:B------:R-:W-:-:S03]  /*01f0*/  IMAD.MOV.U32 R7, RZ, RZ, -0x1 ;  /* 0xffffffffff077424 */ /* 0x000fc600078e00ff */
[----:B------:R1:W5:Y:S04]  /*0200*/  @P1 LDG.E R59, desc[UR6][R2.64] ;  /* 0x00000006023b1981 */ /* 0x000368000c1e1900 */
[----:B------:R-:W2:Y:S01]  /*0210*/  @!P1 LDC R8, c[0x0][0x43c] ;  /* 0x00010f00ff089b82 */ /* 0x000ea20000000800 */
[----:B------:R1:W5:Y:S02]  /*0220*/  @P2 LDG.E R0, desc[UR6][R116.64] ;  /* 0x0000000674002981 */ /* 0x000364000c1e1900 */
[----:B-1----:R-:W-:-:S04]  /*0230*/  ISETP.EQ.U32.AND P5, PT, R4, RZ, PT ;  /* 0x000000ff0400720c */ /* 0x002fc80003fa2070 */
[----:B------:R-:W-:Y:S02]  /*0240*/  ISETP.EQ.OR.EX P5, PT, R5, RZ, !P4, P5 ;  /* 0x000000ff0500720c */ /* 0x000fe400067a2750 */
[----:B------:R-:W-:-:S05]  /*0250*/  IADD3 R14, P0, PT, R11, R4, RZ ;  /* 0x000000040b0e7210 */ /* 0x000fca0007f1e0ff */
[----:B------:R-:W-:Y:S01]  /*0260*/  IMAD.X R15, R6, 0x1, R5, P0 ;  /* 0x00000001060f7824 */ /* 0x000fe200000e0605 */
[----:B------:R-:W1:Y:S05]  /*0270*/  @!P1 LDC.64 R2, c[0x0][0x488] ;  /* 0x00012200ff029b82 */ /* 0x000e6a0000000a00 */
[----:B------:R1:W5:Y:S01]  /*0280*/  @!P5 LDG.E R7, desc[UR6][R14.64] ;  /* 0x000000060e07d981 */ /* 0x000362000c1e1900 */
[----:B------:R-:W-:-:S04]  /*0290*/  ISETP.NE.U32.AND P0, PT, R4, RZ, PT ;  /* 0x000000ff0400720c */ /* 0x000fc80003f05070 */
        /* <DEDUP_REMOVED lines=9> */
.L_x_4582:
[----:B------:R-:W-:Y:S01]  /*0330*/  @!P1 ISETP.NE.U32.AND P0, PT, R2, RZ, PT ;  /* 0x000000ff0200920c */ /* 0x000fe20003f05070 */
[----:B------:R-:W-:-:S12]  /*0340*/  @!P3 EXIT ;  /* 0x000000000000b94d */ /* 0x000fd80003800000 */
[----:B------:R-:W2:Y:S01]  /*0350*/  LDCU UR5, c[0x0][0x438] ;  /* 0x00008700ff0577ac */ /* 0x000ea20008000800 */
[----:B------:R-:W-:Y:S01]  /*0360*/  @!P1 ISETP.NE.AND.EX P0, PT, R3, RZ, PT, P0 ;  /* 0x000000ff0300920c */ /* 0x000fe20003f05300 */
[--C-:B-----5:R-:W-:Y:S01]  /*0370*/  IMAD.IADD R71, R71, 0x1, -R0.reuse ;  /* 0x0000000147477824 */ /* 0x120fe200078e0a00 */
[----:B------:R-:W3:Y:S01]  /*0380*/  S2R R153, SR_TID.X ;  /* 0x0000000000997919 */ /* 0x000ee20000002100 */
[----:B------:R-:W4:Y:S01]  /*0390*/  LDCU UR4, c[0x0][0x508] ;  /* 0x0000a100ff0477ac */ /* 0x000f220008000800 */
[----:B------:R-:W-:Y:S01]  /*03a0*/  @!P1 SEL R8, R8, RZ, P0 ;  /* 0x000000ff08089207 */ /* 0x000fe20000000000 */
[----:B------:R-:W-:Y:S02]  /*03b0*/  @P1 IMAD.IADD R59, R59, 0x1, -R0 ;  /* 0x000000013b3b1824 */ /* 0x000fe400078e0a00 */
[----:B------:R-:W-:Y:S02]  /*03c0*/  VIADD R2, R9, 0x1 ;  /* 0x0000000109027836 */ /* 0x000fe40000000000 */
[----:B------:R-:W-:-:S02]  /*03d0*/  @!P1 IMAD.IADD R59, R71, 0x1, R8 ;  /* 0x00000001473b9824 */ /* 0x000fc400078e0208 */
[----:B------:R-:W-:Y:S01]  /*03e0*/  IMAD R2, R2, 0x40, -R157 ;  /* 0x0000004002027824 */ /* 0x000fe200078e0a9d */
[----:B------:R-:W1:Y:S01]  /*03f0*/  S2R R8, SR_CTAID.Z ;  /* 0x0000000000087919 */ /* 0x000e620000002700 */
        /* <DEDUP_REMOVED lines=21> */
[----:B------:R-:W3:Y:S02]  /*0550*/  LDCU.64 UR4, c[0x0][0x410] ;  /* 0x00008200ff0477ac */ /* 0x000ee40008000a00 */
[----:B------:R-:W-:Y:S01]  /*0560*/  IADD3 R9, PT, PT, R153, 0x20, RZ ;  /* 0x0000002099097810 */ /* 0x000fe20007ffe0ff */
[----:B------:R-:W4:Y:S04]  /*0570*/  LDCU UR8, c[0x0][0x434] ;  /* 0x00008680ff0877ac */ /* 0x000f280008000800 */
        /* <DEDUP_REMOVED lines=16> */
[C---:B------:R-:W-:Y:S01]  /*0680*/  IADD3 R7, PT, PT, R153.reuse, 0x30, RZ ;  /* 0x0000003099077810 */ /* 0x040fe20007ffe0ff */
[----:B---3--:R-:W-:Y:S01]  /*0690*/  IMAD.WIDE.U32 R12, R8, UR4, R12 ;  /* 0x00000004080c7c25 */ /* 0x008fe2000f8e000c */
[----:B------:R-:W-:-:S02]  /*06a0*/  ISETP.GE.AND P0, PT, R153, R0, PT ;  /* 0x000000009900720c */ /* 0x000fc40003f06270 */
[-C--:B------:R-:W-:Y:S01]  /*06b0*/  ISETP.GE.AND P3, PT, R11, R0.reuse, PT ;  /* 0x000000000b00720c */ /* 0x080fe20003f66270 */
[----:B------:R-:W-:Y:S01]  /*06c0*/  IMAD R19, R8, UR5, R13 ;  /* 0x0000000508137c24 */ /* 0x000fe2000f8e020d */
[-C--:B------:R-:W-:Y:S02]  /*06d0*/  ISETP.GE.AND P2, PT, R9, R0.reuse, PT ;  /* 0x000000000900720c */ /* 0x080fe40003f46270 */
[----:B------:R-:W-:Y:S02]  /*06e0*/  ISETP.GE.AND P1, PT, R7, R0, PT ;  /* 0x000000000700720c */ /* 0x000fe40003f26270 */
[----:B------:R-:W-:-:S05]  /*06f0*/  LOP3.LUT R8, R4, 0x40, RZ, 0xfc, !PT ;  /* 0x0000004004087812 */ /* 0x000fca00078efcff */
        /* <DEDUP_REMOVED lines=12> */
.L_x_4585:
[----:B------:R-:W-:Y:S05]  /*07c0*/  BSYNC.RECONVERGENT B0 ;  /* 0x0000000000007941 */ /* 0x000fea0003800200 */
.L_x_4584:
        /* <DEDUP_REMOVED lines=18> */
.L_x_4587:
[----:B------:R-:W-:Y:S05]  /*08f0*/  BSYNC.RECONVERGENT B0 ;  /* 0x0000000000007941 */ /* 0x000fea0003800200 */
.L_x_4586:
        /* <DEDUP_REMOVED lines=18> */
.L_x_4589:
[----:B------:R-:W-:Y:S05]  /*0a20*/  BSYNC.RECONVERGENT B0 ;  /* 0x0000000000007941 */ /* 0x000fea0003800200 */
.L_x_4588:
        /* <DEDUP_REMOVED lines=17> */
.L_x_4591:
[----:B------:R-:W-:Y:S05]  /*0b40*/  BSYNC.RECONVERGENT B0 ;  /* 0x0000000000007941 */ /* 0x000fea0003800200 */
.L_x_4590:
        /* <DEDUP_REMOVED lines=20> */
.L_x_4583:
        /* <DEDUP_REMOVED lines=11> */
.L_x_4592:
[----:B------:R-:W-:Y:S05]  /*0d40*/  BRA.U !UP0, `(.L_x_4593) ;  /* 0x0000000508987547 */ /* 0x000fea000b800000 */
[----:B------:R-:W2:Y:S01]  /*0d50*/  LDC R7, c[0x0][0x4f0] ;  /* 0x00013c00ff077b82 */ /* 0x000ea20000000800 */
[----:B-----5:R-:W-:Y:S01]  /*0d60*/  LEA R4, R102, 0xffffffc0, 0x6 ;  /* 0xffffffc066047811 */ /* 0x020fe200078e30ff */
[----:B------:R-:W3:Y:S03]  /*0d70*/  LDCU.64 UR4, c[0x0][0x4e8] ;  /* 0x00009d00ff0477ac */ /* 0x000ee60008000a00 */
[----:B------:R-:W-:Y:S01]  /*0d80*/  IABS R0, R4 ;  /* 0x0000000400007213 */ /* 0x000fe20000000000 */
[----:B------:R-:W4:Y:S01]  /*0d90*/  LDCU.64 UR8, c[0x0][0x3a0] ;  /* 0x00007400ff0877ac */ /* 0x000f220008000a00 */
[----:B------:R-:W4:Y:S01]  /*0da0*/  LDCU.64 UR14, c[0x0][0x3b8] ;  /* 0x00007700ff0e77ac */ /* 0x000f220008000a00 */
[----:B--2---:R-:W-:-:S04]  /*0db0*/  IABS R3, R7 ;  /* 0x0000000700037213 */ /* 0x004fc80000000000 */
[----:B------:R-:W2:Y:S08]  /*0dc0*/  I2F.RP R6, R3 ;  /* 0x0000000300067306 */ /* 0x000eb00000209400 */
[----:B--2---:R-:W2:Y:S02]  /*0dd0*/  MUFU.RCP R10, R6 ;  /* 0x00000006000a7308 */ /* 0x004ea40000001000 */
[----:B--2---:R-:W-:-:S06]  /*0de0*/  IADD3 R10, PT, PT, R10, 0xffffffe, RZ ;  /* 0x0ffffffe0a0a7810 */ /* 0x004fcc0007ffe0ff */
[----:B------:R-:W2:Y:S02]  /*0df0*/  F2I.FTZ.U32.TRUNC.NTZ R11, R10 ;  /* 0x0000000a000b7305 */ /* 0x000ea4000021f000 */
[----:B--2---:R-:W-:Y:S01]  /*0e00*/  IMAD.MOV R2, RZ, RZ, -R11 ;  /* 0x000000ffff027224 */ /* 0x004fe200078e0a0b */
[----:B------:R-:W-:-:S03]  /*0e10*/  MOV R10, RZ ;  /* 0x000000ff000a7202 */ /* 0x000fc60000000f00 */
[----:B------:R-:W-:-:S04]  /*0e20*/  IMAD R2, R2, R3, RZ ;  /* 0x0000000302027224 */ /* 0x000fc800078e02ff */
[----:B-1----:R-:W-:-:S04]  /*0e30*/  IMAD.HI.U32 R5, R11, R2, R10 ;  /* 0x000000020b057227 */ /* 0x002fc800078e000a */
        /* <DEDUP_REMOVED lines=20> */
[----:B------:R-:W-:-:S06]  /*0f80*/  IMAD.WIDE R14, R5, 0x4, R158 ;  /* 0x00000004050e7825 */ /* 0x000fcc00078e029e */
[----:B------:R-:W3:Y:S01]  /*0f90*/  LDG.E R14, desc[UR6][R14.64] ;  /* 0x000000060e0e7981 */ /* 0x000ee2000c1e1900 */
[----:B-1----:R-:W-:Y:S02]  /*0fa0*/  IABS R2, R3 ;  /* 0x0000000300027213 */ /* 0x002fe40000000000 */
[----:B------:R-:W-:Y:S02]  /*0fb0*/  IADD3 R5, PT, PT, -R5, RZ, RZ ;  /* 0x000000ff05057210 */ /* 0x000fe40007ffe1ff */
        /* <DEDUP_REMOVED lines=14> */
[----:B------:R-:W-:-:S04]  /*10a0*/  IMAD.HI.U32 R0, R11, R6, RZ ;  /* 0x000000060b007227 */ /* 0x000fc800078e00ff */
[----:B------:R-:W-:-:S04]  /*10b0*/  IMAD.MOV R11, RZ, RZ, -R0 ;  /* 0x000000ffff0b7224 */ /* 0x000fc800078e0a00 */
[----:B------:R-:W-:Y:S02]  /*10c0*/  IMAD R13, R2, R11, R6 ;  /* 0x0000000b020d7224 */ /* 0x000fe400078e0206 */
[----:B------:R-:W-:-:S03]  /*10d0*/  IMAD R6, R5, R64, RZ ;  /* 0x0000004005067224 */ /* 0x000fc600078e02ff */
[----:B------:R-:W-:Y:S01]  /*10e0*/  ISETP.GT.U32.AND P0, PT, R2, R13, PT ;  /* 0x0000000d0200720c */ /* 0x000fe20003f04070 */
[----:B------:R-:W-:-:S12]  /*10f0*/  IMAD R6, R4, R65, R6 ;  /* 0x0000004104067224 */ /* 0x000fd800078e0206 */
[----:B------:R-:W-:Y:S01]  /*1100*/  @!P0 IADD3 R13, PT, PT, R13, -R2, RZ ;  /* 0x800000020d0d8210 */ /* 0x000fe20007ffe0ff */
[----:B------:R-:W-:-:S03]  /*1110*/  @!P0 VIADD R0, R0, 0x1 ;  /* 0x0000000100008836 */ /* 0x000fc60000000000 */
[----:B------:R-:W-:Y:S02]  /*1120*/  ISETP.GE.U32.AND P1, PT, R13, R2, PT ;  /* 0x000000020d00720c */ /* 0x000fe40003f26070 */
[----:B------:R-:W-:-:S04]  /*1130*/  LOP3.LUT R2, R8, R3, RZ, 0x3c, !PT ;  /* 0x0000000308027212 */ /* 0x000fc800078e3cff */
[----:B------:R-:W-:-:S07]  /*1140*/  ISETP.GE.AND P0, PT, R2, RZ, PT ;  /* 0x000000ff0200720c */ /* 0x000fce0003f06270 */
[----:B------:R-:W-:Y:S02]  /*1150*/  @P1 IADD3 R0, PT, PT, R0, 0x1, RZ ;  /* 0x0000000100001810 */ /* 0x000fe40007ffe0ff */
[----:B------:R-:W-:-:S03]  /*1160*/  ISETP.NE.AND P1, PT, R3, RZ, PT ;  /* 0x000000ff0300720c */ /* 0x000fc60003f25270 */
[----:B------:R-:W-:-:S05]  /*1170*/  IMAD.MOV.U32 R7, RZ, RZ, R0 ;  /* 0x000000ffff077224 */ /* 0x000fca00078e0000 */
[----:B------:R-:W-:Y:S02]  /*1180*/  @!P0 IADD3 R7, PT, PT, -R7, RZ, RZ ;  /* 0x000000ff07078210 */ /* 0x000fe40007ffe1ff */
        /* <DEDUP_REMOVED lines=12> */
[----:B------:R-:W-:Y:S01]  /*1250*/  IMAD.MOV.U32 R10, RZ, RZ, R14 ;  /* 0x000000ffff0a7224 */ /* 0x000fe200078e000e */
[----:B------:R-:W-:-:S03]  /*1260*/  LOP3.LUT R14, RZ, R3, RZ, 0x33, !PT ;  /* 0x00000003ff0e7212 */ /* 0x000fc600078e33ff */
[----:B------:R-:W-:Y:S01]  /*1270*/  IMAD.WIDE.U32 R12, R4, R64, R12 ;  /* 0x00000040040c7225 */ /* 0x000fe200078e000c */
[----:B------:R-:W-:-:S04]  /*1280*/  SEL R7, R14, R7, !P1 ;  /* 0x000000070e077207 */ /* 0x000fc80004800000 */
[----:B------:R-:W-:Y:S02]  /*1290*/  IADD3 R13, PT, PT, R13, R6, RZ ;  /* 0x000000060d0d7210 */ /* 0x000fe40007ffe0ff */
[----:B--2---:R-:W-:Y:S01]  /*12a0*/  MOV R2, UR4 ;  /* 0x0000000400027c02 */ /* 0x004fe20008000f00 */
[----:B------:R-:W-:Y:S02]  /*12b0*/  IMAD.U32 R3, RZ, RZ, UR5 ;  /* 0x00000005ff037e24 */ /* 0x000fe4000f8e00ff */
        /* <DEDUP_REMOVED lines=8> */
[----:B------:R-:W-:Y:S01]  /*1340*/  IMAD.WIDE.U32 R16, R7, UR10, R10 ;  /* 0x0000000a07107c25 */ /* 0x000fe2000f8e000a */
[----:B------:R-:W-:-:S03]  /*1350*/  MOV R10, R12 ;  /* 0x0000000c000a7202 */ /* 0x000fc60000000f00 */
[C---:B------:R-:W-:Y:S02]  /*1360*/  IMAD R4, R7.reuse, UR11, R4 ;  /* 0x0000000b07047c24 */ /* 0x040fe4000f8e0204 */
[----:B------:R-:W-:-:S03]  /*1370*/  IMAD R6, R7, UR9, R6 ;  /* 0x0000000907067c24 */ /* 0x000fc6000f8e0206 */
[----:B------:R-:W-:Y:S01]  /*1380*/  IADD3 R7, PT, PT, R17, R4, RZ ;  /* 0x0000000411077210 */ /* 0x000fe20007ffe0ff */
[----:B------:R-:W-:Y:S01]  /*1390*/  IMAD.IADD R6, R13, 0x1, R6 ;  /* 0x000000010d067824 */ /* 0x000fe200078e0206 */
[----:B------:R-:W-:Y:S06]  /*13a0*/  BRA `(.L_x_4594) ;  /* 0x00000004005c7947 */ /* 0x000fec0003800000 */
.L_x_4593:
        /* <DEDUP_REMOVED lines=15> */
.L_x_4595:
[----:B------:R-:W2:Y:S01]  /*14a0*/  LDC.64 R64, c[0x0][0x3b8] ;  /* 0x0000ee00ff407b82 */ /* 0x000ea20000000a00 */
[----:B------:R-:W-:-:S05]  /*14b0*/  IADD3 R12, PT, PT, R0, R7, RZ ;  /* 0x00000007000c7210 */ /* 0x000fca0007ffe0ff */
[C---:B--2---:R-:W-:Y:S02]  /*14c0*/  IMAD R11, R12.reuse, R65, RZ ;  /* 0x000000410c0b7224 */ /* 0x044fe400078e02ff */
[----:B------:R-:W-:-:S05]  /*14d0*/  IMAD.WIDE.U32 R12, R12, R64, RZ ;  /* 0x000000400c0c7225 */ /* 0x000fca00078e00ff */
[----:B------:R-:W-:Y:S02]  /*14e0*/  IADD3 R11, PT, PT, R13, R11, RZ ;  /* 0x0000000b0d0b7210 */ /* 0x000fe40007ffe0ff */
.L_x_4596:
        /* <DEDUP_REMOVED lines=14> */
.L_x_4597:
[----:B------:R-:W2:Y:S01]  /*15d0*/  LDC.64 R2, c[0x0][0x3c0] ;  /* 0x0000f000ff027b82 */ /* 0x000ea20000000a00 */
[----:B------:R-:W-:-:S05]  /*15e0*/  IADD3 R0, PT, PT, R0, R7, RZ ;  /* 0x0000000700007210 */ /* 0x000fca0007ffe0ff */
[C---:B--2---:R-:W-:Y:S02]  /*15f0*/  IMAD R13, R0.reuse, R3, RZ ;  /* 0x00000003000d7224 */ /* 0x044fe400078e02ff */
[----:B------:R-:W-:-:S05]  /*1600*/  IMAD.WIDE.U32 R16, R0, R2, RZ ;  /* 0x0000000200107225 */ /* 0x000fca00078e00ff */
[----:B------:R-:W-:-:S07]  /*1610*/  IADD3 R13, PT, PT, R17, R13, RZ ;  /* 0x0000000d110d7210 */ /* 0x000fce0007ffe0ff */
.L_x_4598:
[----:B------:R-:W2:Y:S01]  /*1620*/  LDC R17, c[0x0][0x3e8] ;  /* 0x0000fa00ff117b82 */ /* 0x000ea20000000800 */
[----:B------:R-:W-:Y:S01]  /*1630*/  MOV R6, RZ ;  /* 0x000000ff00067202 */ /* 0x000fe20000000f00 */
[----:B------:R-:W-:Y:S01]  /*1640*/  IMAD.MOV.U32 R18, RZ, RZ, R12 ;  /* 0x000000ffff127224 */ /* 0x000fe200078e000c */
[----:B------:R-:W-:Y:S02]  /*1650*/  MOV R19, R11 ;  /* 0x0000000b00137202 */ /* 0x000fe40000000f00 */
[----:B------:R-:W-:Y:S02]  /*1660*/  CS2R R158, SRZ ;  /* 0x00000000009e7805 */ /* 0x000fe4000001ff00 */
[-C--:B--2--5:R-:W-:Y:S02]  /*1670*/  IABS R4, R17.reuse ;  /* 0x0000001100047213 */ /* 0x0a4fe40000000000 */
[----:B------:R-:W-:Y:S02]  /*1680*/  LOP3.LUT R14, RZ, R17, RZ, 0x33, !PT ;  /* 0x00000011ff0e7212 */ /* 0x000fe400078e33ff */
[----:B------:R-:W2:Y:S08]  /*1690*/  I2F.RP R10, R4 ;  /* 0x00000004000a7306 */ /* 0x000eb00000209400 */
[----:B--2---:R-:W2:Y:S02]  /*16a0*/  MUFU.RCP R7, R10 ;  /* 0x0000000a00077308 */ /* 0x004ea40000001000 */
[----:B--2---:R-:W-:-:S02]  /*16b0*/  IADD3 R7, PT, PT, R7, 0xffffffe, RZ ;  /* 0x0ffffffe07077810 */ /* 0x004fc40007ffe0ff */
[----:B------:R-:W-:-:S04]  /*16c0*/  LEA R10, R102, 0xffffffc0, 0x6 ;  /* 0xffffffc0660a7811 */ /* 0x000fc800078e30ff */
[----:B------:R-:W2:Y:S01]  /*16d0*/  F2I.FTZ.U32.TRUNC.NTZ R7, R7 ;  /* 0x0000000700077305 */ /* 0x000ea2000021f000 */
[----:B------:R-:W-:-:S04]  /*16e0*/  IMAD.WIDE.U32 R18, R10, R64, R18 ;  /* 0x000000400a127225 */ /* 0x000fc800078e0012 */
[----:B------:R-:W-:Y:S02]  /*16f0*/  IMAD R19, R10, R65, R19 ;  /* 0x000000410a137224 */ /* 0x000fe400078e0213 */
[----:B--2---:R-:W-:-:S04]  /*1700*/  IMAD.MOV R0, RZ, RZ, -R7 ;  /* 0x000000ffff007224 */ /* 0x004fc800078e0a07 */
[----:B-1----:R-:W-:Y:S01]  /*1710*/  IMAD R5, R0, R4, RZ ;  /* 0x0000000400057224 */ /* 0x002fe200078e02ff */
        /* <DEDUP_REMOVED lines=15> */
[----:B------:R-:W-:Y:S02]  /*1810*/  ISETP.NE.AND P1, PT, R17, RZ, PT ;  /* 0x000000ff1100720c */ /* 0x000fe40003f25270 */
[----:B------:R-:W-:-:S02]  /*1820*/  MOV R17, R13 ;  /* 0x0000000d00117202 */ /* 0x000fc40000000f00 */
[----:B------:R-:W-:Y:S01]  /*1830*/  MOV R15, R0 ;  /* 0x00000000000f7202 */ /* 0x000fe20000000f00 */
[----:B------:R-:W-:-:S04]  /*1840*/  IMAD.WIDE.U32 R16, R10, R2, R16 ;  /* 0x000000020a107225 */ /* 0x000fc800078e0010 */
[----:B------:R-:W-:Y:S02]  /*1850*/  @!P0 IMAD.MOV R15, RZ, RZ, -R15 ;  /* 0x000000ffff0f8224 */ /* 0x000fe400078e0a0f */
[----:B------:R-:W-:-:S03]  /*1860*/  IMAD R17, R10, R3, R17 ;  /* 0x000000030a117224 */ /* 0x000fc600078e0211 */
[----:B------:R-:W-:-:S04]  /*1870*/  SEL R12, R14, R15, !P1 ;  /* 0x0000000f0e0c7207 */ /* 0x000fc80004800000 */
[----:B------:R-:W-:Y:S01]  /*1880*/  SHF.R.S32.HI R11, RZ, 0x1f, R12 ;  /* 0x0000001fff0b7819 */ /* 0x000fe2000001140c */
[----:B--2---:R-:W-:-:S04]  /*1890*/  IMAD.WIDE.U32 R18, R12, R4, R18 ;  /* 0x000000040c127225 */ /* 0x004fc800078e0012 */
[C---:B-1----:R-:W-:Y:S02]  /*18a0*/  IMAD R10, R11.reuse, R6, RZ ;  /* 0x000000060b0a7224 */ /* 0x042fe400078e02ff */
[----:B------:R-:W-:Y:S02]  /*18b0*/  IMAD R11, R11, R4, RZ ;  /* 0x000000040b0b7224 */ /* 0x000fe400078e02ff */
[----:B------:R-:W-:-:S04]  /*18c0*/  IMAD.WIDE.U32 R16, R12, R6, R16 ;  /* 0x000000060c107225 */ /* 0x000fc800078e0010 */
[C---:B------:R-:W-:Y:S02]  /*18d0*/  IMAD R5, R12.reuse, R5, R11 ;  /* 0x000000050c057224 */ /* 0x040fe400078e020b */
[----:B------:R-:W-:Y:S01]  /*18e0*/  IMAD R7, R12, R7, R10 ;  /* 0x000000070c077224 */ /* 0x000fe200078e020a */
[----:B------:R-:W-:Y:S02]  /*18f0*/  MOV R10, R18 ;  /* 0x00000012000a7202 */ /* 0x000fe40000000f00 */
[----:B------:R-:W-:Y:S01]  /*1900*/  IADD3 R6, PT, PT, R19, R5, RZ ;  /* 0x0000000513067210 */ /* 0x000fe20007ffe0ff */
[----:B------:R-:W-:-:S07]  /*1910*/  IMAD.IADD R7, R17, 0x1, R7 ;  /* 0x0000000111077824 */ /* 0x000fce00078e0207 */
.L_x_4594:
[----:B------:R-:W-:Y:S01]  /*1920*/  IMAD.MOV.U32 R48, RZ, RZ, RZ ;  /* 0x000000ffff307224 */ /* 0x000fe200078e00ff */
[----:B------:R-:W1:Y:S01]  /*1930*/  LDC.64 R112, c[0x0][0x3b0] ;  /* 0x0000ec00ff707b82 */ /* 0x000e620000000a00 */
[C---:B------:R-:W-:Y:S01]  /*1940*/  IMAD.SHL.U32 R62, R153.reuse, 0x8, RZ ;  /* 0x00000008993e7824 */ /* 0x040fe200078e00ff */
[----:B------:R-:W2:Y:S03]  /*1950*/  LDCU.64 UR4, c[0x0][0x390] ;  /* 0x00007200ff0477ac */ /* 0x000ea60008000a00 */
[----:B------:R3:W5:Y:S01]  /*1960*/  @P2 LDG.E R48, desc[UR6][R116.64] ;  /* 0x0000000674302981 */ /* 0x000762000c1e1900 */
[----:B------:R-:W-:Y:S01]  /*1970*/  ISETP.NE.AND P2, PT, R152, -0x1, PT ;  /* 0xffffffff9800780c */ /* 0x000fe20003f45270 */
[----:B------:R-:W4:Y:S01]  /*1980*/  LDCU.64 UR10, c[0x0][0x3c8] ;  /* 0x00007900ff0a77ac */ /* 0x000f220008000a00 */
[----:B------:R-:W-:Y:S01]  /*1990*/  SHF.R.U32.HI R114, RZ, 0x3, R153 ;  /* 0x00000003ff727819 */ /* 0x000fe20000011699 */
[C---:B------:R-:W-:Y:S01]  /*19a0*/  IMAD.SHL.U32 R61, R2.reuse, 0x10, RZ ;  /* 0x00000010023d7824 */ /* 0x040fe200078e00ff */
[----:B------:R-:W-:Y:S01]  /*19b0*/  SHF.L.U64.HI R60, R2, 0x4, R3 ;  /* 0x00000004023c7819 */ /* 0x000fe20000010203 */
[----:B------:R-:W3:Y:S01]  /*19c0*/  LDCU.64 UR8, c[0x0][0x388] ;  /* 0x00007100ff0877ac */ /* 0x000ee20008000a00 */
[C---:B------:R-:W-:Y:S01]  /*19d0*/  IMAD.SHL.U32 R73, R153.reuse, 0x4, RZ ;  /* 0x0000000499497824 */ /* 0x040fe200078e00ff */
[----:B------:R-:W-:Y:S01]  /*19e0*/  SHF.L.U32 R56, R153, 0x6, RZ ;  /* 0x0000000699387819 */ /* 0x000fe200000006ff */
[----:B------:R-:W-:Y:S01]  /*19f0*/  IMAD.MOV.U32 R115, RZ, RZ, RZ ;  /* 0x000000ffff737224 */ /* 0x000fe200078e00ff */
[----:B------:R-:W-:Y:S01]  /*1a00*/  SHF.R.U32.HI R69, RZ, 0x1, R153 ;  /* 0x00000001ff457819 */ /* 0x000fe20000011699 */
[----:B------:R-:W-:Y:S01]  /*1a10*/  IMAD.SHL.U32 R66, R64, 0x10, RZ ;  /* 0x0000001040427824 */ /* 0x000fe200078e00ff */
[----:B------:R-:W-:Y:S01]  /*1a20*/  LOP3.LUT R73, R73, 0x1c, RZ, 0xc0, !PT ;  /* 0x0000001c49497812 */ /* 0x000fe200078ec0ff */
[----:B------:R-:W-:Y:S01]  /*1a30*/  IMAD.SHL.U32 R58, R102, 0x40, RZ ;  /* 0x00000040663a7824 */ /* 0x000fe200078e00ff */
[----:B------:R-:W2:Y:S03]  /*1a40*/  @!P2 LDC.64 R4, c[0x0][0x398] ;  /* 0x0000e600ff04ab82 */ /* 0x000ea60000000a00 */
[----:B------:R-:W-:-:S02]  /*1a50*/  VIADD R57, R58, 0xffffffc0 ;  /* 0xffffffc03a397836 */ /* 0x000fc40000000000 */
[----:B-1----:R-:W-:-:S04]  /*1a60*/  @P2 IMAD.WIDE.U32 R18, R152, R112, RZ ;  /* 0x0000007098122225 */ /* 0x002fc800078e00ff */
[C---:B--2---:R-:W-:Y:S02]  /*1a70*/  @!P2 IMAD.WIDE.U32 R12, R155.reuse, R4, RZ ;  /* 0x000000049b0ca225 */ /* 0x044fe400078e00ff */
[----:B------:R-:W1:Y:S02]  /*1a80*/  LDC R4, c[0x0][0x450] ;  /* 0x00011400ff047b82 */ /* 0x000e640000000800 */
[----:B------:R-:W-:Y:S01]  /*1a90*/  @!P2 IMAD.MOV.U32 R11, RZ, RZ, R12 ;  /* 0x000000ffff0ba224 */ /* 0x000fe200078e000c */
[----:B------:R-:W-:Y:S01]  /*1aa0*/  LOP3.LUT R12, R62, 0x38, RZ, 0xc0, !PT ;  /* 0x000000383e0c7812 */ /* 0x000fe200078ec0ff */
[----:B------:R-:W-:Y:S02]  /*1ab0*/  @!P2 IMAD R5, R155, R5, R13 ;  /* 0x000000059b05a224 */ /* 0x000fe400078e020d */
[----:B------:R-:W-:Y:S01]  /*1ac0*/  @P2 IMAD R5, R152, R113, R19 ;  /* 0x0000007198052224 */ /* 0x000fe200078e0213 */
[C---:B------:R-:W-:Y:S01]  /*1ad0*/  IADD3 R20, P3, PT, R12.reuse, R10, RZ ;  /* 0x0000000a0c147210 */ /* 0x040fe20007f7e0ff */
[----:B------:R-:W-:Y:S01]  /*1ae0*/  @P2 IMAD.MOV.U32 R11, RZ, RZ, R18 ;  /* 0x000000ffff0b2224 */ /* 0x000fe200078e0012 */
[----:B------:R-:W-:Y:S01]  /*1af0*/  IADD3 R18, P2, PT, R12, R16, RZ ;  /* 0x000000100c127210 */ /* 0x000fe20007f5e0ff */
[----:B------:R-:W-:Y:S01]  /*1b00*/  IMAD.WIDE.U32 R16, R9, 0x40, R114 ;  /* 0x0000004009107825 */ /* 0x000fe200078e0072 */
[----:B------:R-:W-:-:S02]  /*1b10*/  IADD3.X R21, PT, PT, RZ, R6, RZ, P3, !PT ;  /* 0x00000006ff157210 */ /* 0x000fc40001ffe4ff */
[C---:B------:R-:W-:Y:S01]  /*1b20*/  IADD3 R10, P4, PT, R12.reuse, R11, RZ ;  /* 0x0000000b0c0a7210 */ /* 0x040fe20007f9e0ff */
[----:B------:R-:W-:Y:S01]  /*1b30*/  IMAD.X R19, RZ, RZ, R7, P2 ;  /* 0x000000ffff137224 */ /* 0x000fe200010e0607 */
[----:B------:R-:W-:Y:S01]  /*1b40*/  LOP3.LUT R100, R12, 0x40, RZ, 0xfc, !PT ;  /* 0x000000400c647812 */ /* 0x000fe200078efcff */
[----:B------:R-:W-:-:S04]  /*1b50*/  IMAD.WIDE.U32 R20, R114, R64, R20 ;  /* 0x0000004072147225 */ /* 0x000fc800078e0014 */
[----:B------:R-:W-:Y:S01]  /*1b60*/  IMAD.WIDE.U32 R18, R114, R2, R18 ;  /* 0x0000000272127225 */ /* 0x000fe200078e0012 */
[----:B------:R-:W-:Y:S02]  /*1b70*/  SHF.R.S32.HI R2, RZ, 0x1f, R71 ;  /* 0x0000001fff027819 */ /* 0x000fe40000011447 */
[----:B------:R-:W-:Y:S01]  /*1b80*/  SHF.L.U32 R82, R20, 0x1, RZ ;  /* 0x0000000114527819 */ /* 0x000fe200000006ff */
[----:B------:R-:W-:Y:S01]  /*1b90*/  IMAD R79, R114, R3, R19 ;  /* 0x00000003724f7224 */ /* 0x000fe200078e0213 */
[----:B------:R-:W-:Y:S01]  /*1ba0*/  LEA.HI R7, R2, R71, RZ, 0x6 ;  /* 0x0000004702077211 */ /* 0x000fe200078f30ff */
[----:B------:R-:W-:Y:S01]  /*1bb0*/  IMAD.SHL.U32 R80, R18, 0x2, RZ ;  /* 0x0000000212507824 */ /* 0x000fe200078e00ff */
[----:B-1----:R-:W-:Y:S01]  /*1bc0*/  LEA.HI R67, R4, R4, RZ, 0x1 ;  /* 0x0000000404437211 */ /* 0x002fe200078f08ff */
[----:B------:R-:W-:Y:S01]  /*1bd0*/  IMAD.X R11, RZ, RZ, R5, P4 ;  /* 0x000000ffff0b7224 */ /* 0x000fe200020e0605 */
[----:B------:R-:W-:Y:S01]  /*1be0*/  SHF.L.U64.HI R79, R18, 0x1, R79 ;  /* 0x00000001124f7819 */ /* 0x000fe2000001024f */
[----:B------:R-:W-:Y:S01]  /*1bf0*/  IMAD R83, R114, R65, R21 ;  /* 0x0000004172537224 */ /* 0x000fe200078e0215 */
[----:B------:R-:W-:Y:S01]  /*1c00*/  IADD3 R80, P2, PT, R80, UR4, RZ ;  /* 0x0000000450507c10 */ /* 0x000fe2000ff5e0ff */
[----:B----4-:R-:W-:Y:S01]  /*1c10*/  IMAD.WIDE.U32 R10, R8, UR10, R10 ;  /* 0x0000000a080a7c25 */ /* 0x010fe2000f8e000a */
[----:B------:R-:W-:-:S02]  /*1c20*/  SHF.R.S32.HI R7, RZ, 0x6, R7 ;  /* 0x00000006ff077819 */ /* 0x000fc40000011407 */
[----:B------:R-:W-:Y:S01]  /*1c30*/  IADD3.X R79, PT, PT, R79, UR5, RZ, P2, !PT ;  /* 0x000000054f4f7c10 */ /* 0x000fe200097fe4ff */
[----:B------:R-:W-:Y:S01]  /*1c40*/  IMAD R6, R17, R112, RZ ;  /* 0x0000007011067224 */ /* 0x000fe200078e02ff */
[----:B------:R-:W-:Y:S01]  /*1c50*/  ISETP.GE.AND P2, PT, R7, R102, PT ;  /* 0x000000660700720c */ /* 0x000fe20003f46270 */
[----:B------:R-:W-:Y:S01]  /*1c60*/  IMAD R11, R8, UR11, R11 ;  /* 0x0000000b080b7c24 */ /* 0x000fe2000f8e020b */
[----:B------:R-:W-:Y:S01]  /*1c70*/  SHF.R.S32.HI R67, RZ, 0x1, R67 ;  /* 0x00000001ff437819 */ /* 0x000fe20000011443 */
[----:B------:R-:W-:Y:S01]  /*1c80*/  IMAD R63, R16, R113, R6 ;  /* 0x00000071103f7224 */ /* 0x000fe200078e0206 */
[----:B------:R-:W-:Y:S01]  /*1c90*/  SHF.L.U64.HI R83, R20, 0x1, R83 ;  /* 0x0000000114537819 */ /* 0x000fe20000010253 */
[----:B------:R-:W-:Y:S01]  /*1ca0*/  IMAD.WIDE.U32 R112, R16, R112, R10 ;  /* 0x0000007010707225 */ /* 0x000fe200078e000a */
[----:B------:R-:W-:Y:S02]  /*1cb0*/  SHF.L.U64.HI R65, R64, 0x4, R65 ;  /* 0x0000000440417819 */ /* 0x000fe40000010241 */
[----:B---3--:R-:W-:Y:S01]  /*1cc0*/  IADD3 R82, P3, PT, R82, UR8, RZ ;  /* 0x0000000852527c10 */ /* 0x008fe2000ff7e0ff */
[----:B------:R-:W-:Y:S01]  /*1cd0*/  IMAD R74, R114, R67, R73 ;  /* 0x00000043724a7224 */ /* 0x000fe200078e0249 */
[----:B------:R-:W-:Y:S01]  /*1ce0*/  LOP3.LUT R64, R56, 0x1c0, RZ, 0xc0, !PT ;  /* 0x000001c038407812 */ /* 0x000fe200078ec0ff */
[----:B------:R-:W-:Y:S01]  /*1cf0*/  IMAD.MOV.U32 R150, RZ, RZ, R80 ;  /* 0x000000ffff967224 */ /* 0x000fe200078e0050 */
[----:B------:R-:W-:Y:S01]  /*1d00*/  IADD3.X R83, PT, PT, R83, UR9, RZ, P3, !PT ;  /* 0x0000000953537c10 */ /* 0x000fe20009ffe4ff */
[----:B------:R-:W-:Y:S01]  /*1d10*/  IMAD.MOV.U32 R148, RZ, RZ, R82 ;  /* 0x000000ffff947224 */ /* 0x000fe200078e0052 */
[----:B------:R-:W-:Y:S01]  /*1d20*/  LOP3.LUT R3, R64, 0x8, R69, 0xf8, !PT ;  /* 0x0000000840037812 */ /* 0x000fe200078ef845 */
[----:B------:R-:W-:Y:S01]  /*1d30*/  IMAD.IADD R63, R113, 0x1, R63 ;  /* 0x00000001713f7824 */ /* 0x000fe200078e023f */
[----:B------:R-:W-:Y:S01]  /*1d40*/  IADD3 R73, PT, PT, R73, R74, RZ ;  /* 0x0000004a49497210 */ /* 0x000fe20007ffe0ff */
[----:B------:R-:W-:Y:S01]  /*1d50*/  IMAD.MOV.U32 R147, RZ, RZ, R83 ;  /* 0x000000ffff937224 */ /* 0x000fe200078e0053 */
[----:B------:R-:W-:-:S02]  /*1d60*/  LOP3.LUT R56, R56, 0x200, RZ, 0xc0, !PT ;  /* 0x0000020038387812 */ /* 0x000fc400078ec0ff */
[----:B------:R-:W-:Y:S02]  /*1d70*/  LOP3.LUT R68, R3, 0x38, R62, 0x78, !PT ;  /* 0x0000003803447812 */ /* 0x000fe400078e783e */
[----:B------:R-:W-:Y:S02]  /*1d80*/  SHF.R.S32.HI R72, RZ, 0x1f, R74 ;  /* 0x0000001fff487819 */ /* 0x000fe4000001144a */
[----:B------:R-:W-:Y:S02]  /*1d90*/  SHF.R.S32.HI R70, RZ, 0x1f, R73 ;  /* 0x0000001fff467819 */ /* 0x000fe40000011449 */
[----:B------:R-:W-:Y:S01]  /*1da0*/  MOV R151, R79 ;  /* 0x0000004f00977202 */ /* 0x000fe20000000f00 */
[----:B------:R-:W-:Y:S06]  /*1db0*/  @P2 BRA `(.L_x_4599) ;  /* 0x0000006000f42947 */ /* 0x000fec0003800000 */
[----:B------:R-:W1:Y:S01]  /*1dc0*/  LDC.64 R4, c[0x0][0x4a0] ;  /* 0x00012800ff047b82 */ /* 0x000e620000000a00 */
[----:B------:R-:W2:Y:S01]  /*1dd0*/  LDCU.128 UR16, c[0x0][0x4b0] ;  /* 0x00009600ff1077ac */ /* 0x000ea20008000c00 */
[----:B------:R-:W-:Y:S01]  /*1de0*/  IMAD.MOV.U32 R13, RZ, RZ, RZ ;  /* 0x000000ffff0d7224 */ /* 0x000fe200078e00ff */
[----:B------:R-:W-:Y:S01]  /*1df0*/  VIMNMX R78, PT, PT, RZ, R7, !PT ;  /* 0x00000007ff4e7248 */ /* 0x000fe20007fe0100 */
[----:B------:R-:W-:Y:S01]  /*1e00*/  @!P0 IMAD.MOV R0, RZ, RZ, -R0 ;  /* 0x000000ffff008224 */ /* 0x000fe200078e0a00 */
[----:B------:R-:W3:Y:S01]  /*1e10*/  LDCU.128 UR12, c[0x0][0x4c0] ;  /* 0x00009800ff0c77ac */ /* 0x000ee20008000c00 */
[----:B-----5:R-:W-:Y:S01]  /*1e20*/  IMAD.IADD R48, R57, 0x1, R48 ;  /* 0x0000000139307824 */ /* 0x020fe200078e0230 */
[----:B------:R-:W-:Y:S01]  /*1e30*/  IADD3 R77, PT, PT, R114, 0x10, RZ ;  /* 0x00000010724d7810 */ /* 0x000fe20007ffe0ff */
[----:B------:R-:W4:Y:S01]  /*1e40*/  LDC.64 R2, c[0x0][0x4a8] ;  /* 0x00012a00ff027b82 */ /* 0x000f220000000a00 */
[----:B------:R-:W-:Y:S01]  /*1e50*/  SEL R14, R14, R0, !P1 ;  /* 0x000000000e0e7207 */ /* 0x000fe20004800000 */
[----:B------:R-:W2:Y:S01]  /*1e60*/  LDCU.128 UR8, c[0x0][0x490] ;  /* 0x00009200ff0877ac */ /* 0x000ea20008000c00 */
[----:B------:R-:W-:Y:S01]  /*1e70*/  IMAD R48, R48, R67, RZ ;  /* 0x0000004330307224 */ /* 0x000fe200078e02ff */
[C---:B------:R-:W-:Y:S01]  /*1e80*/  IADD3 R75, PT, PT, R114.reuse, 0x30, RZ ;  /* 0x00000030724b7810 */ /* 0x040fe20007ffe0ff */
[C---:B------:R-:W-:Y:S01]  /*1e90*/  IMAD.SHL.U32 R105, R67.reuse, 0x10, RZ ;  /* 0x0000001043697824 */ /* 0x040fe200078e00ff */
[----:B------:R-:W3:Y:S01]  /*1ea0*/  LDCU.64 UR4, c[0x0][0x488] ;  /* 0x00009100ff0477ac */ /* 0x000ee20008000a00 */
[C---:B------:R-:W-:Y:S01]  /*1eb0*/  IMAD R103, R67.reuse, 0x30, RZ ;  /* 0x0000003043677824 */ /* 0x040fe200078e02ff */
[----:B------:R-:W-:Y:S01]  /*1ec0*/  MOV R104, R57 ;  /* 0x0000003900687202 */ /* 0x000fe20000000f00 */
[----:B------:R-:W-:Y:S01]  /*1ed0*/  IMAD.SHL.U32 R101, R67, 0x20, RZ ;  /* 0x0000002043657824 */ /* 0x000fe200078e00ff */
[----:B------:R-:W-:Y:S01]  /*1ee0*/  UMOV UR20, URZ ;  /* 0x000000ff00147c82 */ /* 0x000fe20008000000 */
[----:B------:R-:W-:Y:S01]  /*1ef0*/  VIADD R76, R114, 0x20 ;  /* 0x00000020724c7836 */ /* 0x000fe20000000000 */
[----:B------:R-:W-:Y:S01]  /*1f00*/  SHF.R.S32.HI R98, RZ, 0x1f, R105 ;  /* 0x0000001fff627819 */ /* 0x000fe20000011469 */
[C---:B------:R-:W-:Y:S01]  /*1f10*/  IMAD R108, R102.reuse, -0x40, R71 ;  /* 0xffffffc0666c7824 */ /* 0x040fe200078e0247 */
[----:B------:R-:W-:Y:S01]  /*1f20*/  SHF.R.S32.HI R97, RZ, 0x1f, R101 ;  /* 0x0000001fff617819 */ /* 0x000fe20000011465 */
[----:B------:R-:W-:Y:S01]  /*1f30*/  IMAD R106, R102, -0x40, R59 ;  /* 0xffffffc0666a7824 */ /* 0x000fe200078e023b */
[----:B------:R-:W-:Y:S01]  /*1f40*/  SHF.R.S32.HI R96, RZ, 0x1f, R103 ;  /* 0x0000001fff607819 */ /* 0x000fe20000011467 */
[----:B-1----:R-:W-:Y:S01]  /*1f50*/  IMAD.WIDE.U32 R8, R155, R4, R12 ;  /* 0x000000049b087225 */ /* 0x002fe200078e000c */
[----:B------:R-:W-:-:S03]  /*1f60*/  IADD3 R4, P0, PT, -R71, R114, RZ ;  /* 0x0000007247047210 */ /* 0x000fc60007f1e1ff */
[C---:B------:R-:W-:Y:S01]  /*1f70*/  IMAD R9, R155.reuse, R5, R9 ;  /* 0x000000059b097224 */ /* 0x040fe200078e0209 */
[----:B------:R-:W-:Y:S01]  /*1f80*/  SHF.R.S32.HI R5, RZ, 0x1f, R14 ;  /* 0x0000001fff057819 */ /* 0x000fe2000001140e */
[----:B--2---:R-:W-:Y:S01]  /*1f90*/  IMAD.WIDE.U32 R18, R155, UR10, R12 ;  /* 0x0000000a9b127c25 */ /* 0x004fe2000f8e000c */
[C---:B----4-:R-:W-:Y:S02]  /*1fa0*/  SHF.L.U32 R92, R2.reuse, 0x6, RZ ;  /* 0x00000006025c7819 */ /* 0x050fe400000006ff */
[----:B------:R-:W-:Y:S01]  /*1fb0*/  SHF.L.U64.HI R94, R2, 0x4, R3 ;  /* 0x00000004025e7819 */ /* 0x000fe20000010203 */
[----:B------:R-:W-:-:S04]  /*1fc0*/  IMAD.WIDE.U32 R10, R57, UR16, R8 ;  /* 0x00000010390a7c25 */ /* 0x000fc8000f8e0008 */
[----:B---3--:R-:W-:Y:S02]  /*1fd0*/  IMAD R9, R5, UR12, RZ ;  /* 0x0000000c05097c24 */ /* 0x008fe4000f8e02ff */
[----:B------:R-:W-:Y:S02]  /*1fe0*/  IMAD R11, R57, UR17, R11 ;  /* 0x00000011390b7c24 */ /* 0x000fe4000f8e020b */
[C---:B------:R-:W-:Y:S02]  /*1ff0*/  IMAD R16, R14.reuse, UR13, R9 ;  /* 0x0000000d0e107c24 */ /* 0x040fe4000f8e0209 */
[C---:B------:R-:W-:Y:S01]  /*2000*/  IMAD.WIDE.U32 R8, R14.reuse, UR12, R10 ;  /* 0x0000000c0e087c25 */ /* 0x040fe2000f8e000a */
[----:B------:R-:W1:Y:S03]  /*2010*/  LDCU.64 UR12, c[0x0][0x4e0] ;  /* 0x00009c00ff0c77ac */ /* 0x000e660008000a00 */
[----:B------:R-:W-:Y:S01]  /*2020*/  IMAD R5, R5, UR18, RZ ;  /* 0x0000001205057c24 */ /* 0x000fe2000f8e02ff */
[----:B------:R-:W-:Y:S01]  /*2030*/  IADD3 R17, PT, PT, R9, R16, RZ ;  /* 0x0000001009117210 */ /* 0x000fe20007ffe0ff */
[----:B------:R-:W-:Y:S01]  /*2040*/  IMAD R19, R155, UR11, R19 ;  /* 0x0000000b9b137c24 */ /* 0x000fe2000f8e0213 */
[----:B------:R-:W-:Y:S01]  /*2050*/  SHF.R.S32.HI R9, RZ, 0x1f, R71 ;  /* 0x0000001fff097819 */ /* 0x000fe20000011447 */
[----:B------:R-:W-:Y:S01]  /*2060*/  IMAD R10, R14, UR19, R5 ;  /* 0x000000130e0a7c24 */ /* 0x000fe2000f8e0205 */
[----:B------:R-:W-:Y:S01]  /*2070*/  SHF.R.S32.HI R5, RZ, 0x1f, R48 ;  /* 0x0000001fff057819 */ /* 0x000fe20000011430 */
[C---:B------:R-:W-:Y:S01]  /*2080*/  IMAD.WIDE.U32 R18, R57.reuse, R2, R18 ;  /* 0x0000000239127225 */ /* 0x040fe200078e0012 */
[----:B------:R-:W-:Y:S01]  /*2090*/  IADD3.X R9, PT, PT, RZ, ~R9, RZ, P0, !PT ;  /* 0x80000009ff097210 */ /* 0x000fe200007fe4ff */
[----:B------:R-:W2:Y:S01]  /*20a0*/  LDCU.64 UR10, c[0x0][0x4d0] ;  /* 0x00009a00ff0a77ac */ /* 0x000ea20008000a00 */
[C---:B------:R-:W-:Y:S01]  /*20b0*/  IADD3 R86, P0, PT, R48.reuse, R73, RZ ;  /* 0x0000004930567210 */ /* 0x040fe20007f1e0ff */
[----:B------:R-:W-:Y:S01]  /*20c0*/  IMAD R19, R57, R3, R19 ;  /* 0x0000000339137224 */ /* 0x000fe200078e0213 */
[----:B------:R-:W-:Y:S01]  /*20d0*/  IADD3 R48, P1, PT, R48, R74, RZ ;  /* 0x0000004a30307210 */ /* 0x000fe20007f3e0ff */
[----:B------:R-:W-:Y:S01]  /*20e0*/  IMAD R85, R9, UR16, RZ ;  /* 0x0000001009557c24 */ /* 0x000fe2000f8e02ff */
[----:B------:R-:W3:Y:S01]  /*20f0*/  LDCU.U8 UR19, c[0x0][0x533] ;  /* 0x0000a660ff1377ac */ /* 0x000ee20008000000 */
[----:B------:R-:W-:-:S02]  /*2100*/  IMAD.X R87, R5, 0x1, R70, P0 ;  /* 0x0000000105577824 */ /* 0x000fc400000e0646 */
[----:B------:R-:W-:Y:S02]  /*2110*/  IMAD.X R5, R5, 0x1, R72, P1 ;  /* 0x0000000105057824 */ /* 0x000fe400008e0648 */
[----:B------:R-:W-:Y:S01]  /*2120*/  IMAD.WIDE.U32 R14, R14, UR18, R18 ;  /* 0x000000120e0e7c25 */ /* 0x000fe2000f8e0012 */
[----:B------:R-:W-:Y:S01]  /*2130*/  SHF.L.U64.HI R87, R86, 0x1, R87 ;  /* 0x0000000156577819 */ /* 0x000fe20000010257 */
[----:B------:R-:W-:Y:S01]  /*2140*/  USHF.L.U32 UR18, UR16, 0x6, URZ ;  /* 0x0000000610127899 */ /* 0x000fe200080006ff */
[C---:B------:R-:W-:Y:S01]  /*2150*/  SHF.L.U64.HI R0, R48.reuse, 0x1, R5 ;  /* 0x0000000130007819 */ /* 0x040fe20000010205 */
[----:B------:R-:W-:Y:S01]  /*2160*/  IMAD.SHL.U32 R48, R48, 0x2, RZ ;  /* 0x0000000230307824 */ /* 0x000fe200078e00ff */
[----:B------:R-:W-:Y:S01]  /*2170*/  IADD3 R11, PT, PT, R15, R10, RZ ;  /* 0x0000000a0f0b7210 */ /* 0x000fe20007ffe0ff */
[----:B------:R-:W-:Y:S01]  /*2180*/  IMAD R85, R4, UR17, R85 ;  /* 0x0000001104557c24 */ /* 0x000fe2000f8e0255 */
[----:B------:R-:W-:Y:S01]  /*2190*/  MOV R10, R14 ;  /* 0x0000000e000a7202 */ /* 0x000fe20000000f00 */
[----:B------:R-:W4:Y:S01]  /*21a0*/  LDCU UR17, c[0x0][0x450] ;  /* 0x00008a00ff1177ac */ /* 0x000f220008000800 */
[----:B------:R-:W-:Y:S01]  /*21b0*/  IADD3 R14, P0, PT, R48, UR14, RZ ;  /* 0x0000000e300e7c10 */ /* 0x000fe2000ff1e0ff */
[----:B------:R-:W-:-:S02]  /*21c0*/  IMAD.MOV.U32 R16, RZ, RZ, R8 ;  /* 0x000000ffff107224 */ /* 0x000fc400078e0008 */
        /* <DEDUP_REMOVED lines=20> */
[----:B------:R-:W-:Y:S01]  /*2310*/  IMAD.MOV.U32 R99, RZ, RZ, R102 ;  /* 0x000000ffff637224 */ /* 0x000fe200078e0066 */
[----:B------:R-:W-:Y:S01]  /*2320*/  IADD3 R86, P1, PT, R86, UR10, RZ ;  /* 0x0000000a56567c10 */ /* 0x000fe2000ff3e0ff */
[----:B---3--:R-:W-:Y:S01]  /*2330*/  UISETP.NE.AND UP0, UPT, UR19, URZ, UPT ;  /* 0x000000ff1300728c */ /* 0x008fe2000bf05270 */
[----:B------:R-:W-:-:S02]  /*2340*/  SHF.R.S64 R91, R93, 0x1f, R90 ;  /* 0x0000001f5d5b7819 */ /* 0x000fc4000000105a */
[----:B------:R-:W-:Y:S02]  /*2350*/  SHF.R.S64 R93, R93, 0x1f, R92 ;  /* 0x0000001f5d5d7819 */ /* 0x000fe4000000105c */
[----:B----4-:R-:W-:Y:S02]  /*2360*/  MOV R11, UR17 ;  /* 0x00000011000b7c02 */ /* 0x010fe40008000f00 */
[----:B------:R-:W-:Y:S02]  /*2370*/  SHF.R.S32.HI R90, RZ, 0x1f, R90 ;  /* 0x0000001fff5a7819 */ /* 0x000fe4000001145a */
[----:B------:R-:W-:Y:S02]  /*2380*/  SHF.R.S32.HI R92, RZ, 0x1f, R92 ;  /* 0x0000001fff5c7819 */ /* 0x000fe4000001145c */
[----:B------:R-:W-:Y:S02]  /*2390*/  LEA.HI.X R85, R16, UR9, R85, 0x1, P3 ;  /* 0x0000000910557c11 */ /* 0x000fe400098f0c55 */
[----:B------:R-:W-:Y:S01]  /*23a0*/  LEA.HI.X R9, R4, UR5, R9, 0x1, P2 ;  /* 0x0000000504097c11 */ /* 0x000fe200090f0c09 */
[----:B------:R-:W3:Y:S01]  /*23b0*/  LDCU.64 UR4, c[0x0][0x3b8] ;  /* 0x00007700ff0477ac */ /* 0x000ee20008000a00 */
[----:B------:R-:W-:Y:S01]  /*23c0*/  IADD3.X R87, PT, PT, R87, UR11, RZ, P1, !PT ;  /* 0x0000000b57577c10 */ /* 0x000fe20008ffe4ff */
[----:B-12---:R-:W4:Y:S06]  /*23d0*/  LDCU.128 UR8, c[0x0][0x3a0] ;  /* 0x00007400ff0877ac */ /* 0x006f2c0008000c00 */
.L_x_4651:
[----:B------:R-:W-:Y:S01]  /*23e0*/  VIADD R106, R106, 0x40 ;  /* 0x000000406a6a7836 */ /* 0x000fe20000000000 */
[----:B------:R-:W-:Y:S01]  /*23f0*/  BSSY.RECONVERGENT B0, `(.L_x_4600) ;  /* 0x0000013000007945 */ /* 0x000fe20003800200 */
[----:B------:R-:W-:Y:S03]  /*2400*/  VIADD R108, R108, 0x40 ;  /* 0x000000406c6c7836 */ /* 0x000fe60000000000 */
[CC--:B------:R-:W-:Y:S02]  /*2410*/  ISETP.GE.AND P0, PT, R114.reuse, R106.reuse, PT ;  /* 0x0000006a7200720c */ /* 0x0c0fe40003f06270 */
[----:B------:R-:W-:Y:S02]  /*2420*/  ISETP.GE.AND P5, PT, R77, R106, PT ;  /* 0x0000006a4d00720c */ /* 0x000fe40003fa6270 */
[----:B------:R-:W-:Y:S02]  /*2430*/  ISETP.GE.AND P0, PT, R114, R108, !P0 ;  /* 0x0000006c7200720c */ /* 0x000fe40004706270 */
[CC--:B------:R-:W-:Y:S02]  /*2440*/  ISETP.GE.AND P4, PT, R76.reuse, R106.reuse, PT ;  /* 0x0000006a4c00720c */ /* 0x0c0fe40003f86270 */
[----:B------:R-:W-:Y:S02]  /*2450*/  ISETP.GE.AND P3, PT, R75, R106, PT ;  /* 0x0000006a4b00720c */ /* 0x000fe40003f66270 */
[-C--:B------:R-:W-:Y:S02]  /*2460*/  ISETP.GE.AND P5, PT, R77, R108.reuse, !P5 ;  /* 0x0000006c4d00720c */ /* 0x080fe40006fa6270 */
[-C--:B------:R-:W-:Y:S02]  /*2470*/  ISETP.GE.AND P4, PT, R76, R108.reuse, !P4 ;  /* 0x0000006c4c00720c */ /* 0x080fe40006786270 */
[----:B------:R-:W-:Y:S03]  /*2480*/  ISETP.GE.AND P3, PT, R75, R108, !P3 ;  /* 0x0000006c4b00720c */ /* 0x000fe60005f66270 */
[----:B------:R-:W-:Y:S05]  /*2490*/  @!P0 BRA `(.L_x_4601) ;  /* 0x0000000000208947 */ /* 0x000fea0003800000 */
        /* <DEDUP_REMOVED lines=8> */
.L_x_4601:
[----:B---34-:R-:W-:Y:S05]  /*2520*/  BSYNC.RECONVERGENT B0 ;  /* 0x0000000000007941 */ /* 0x018fea0003800200 */
.L_x_4600:
        /* <DEDUP_REMOVED lines=13> */
.L_x_4603:
[----:B------:R-:W-:Y:S05]  /*2600*/  BSYNC.RECONVERGENT B0 ;  /* 0x0000000000007941 */ /* 0x000fea0003800200 */
.L_x_4602:
        /* <DEDUP_REMOVED lines=14> */
.L_x_4605:
[----:B------:R-:W-:Y:S05]  /*26f0*/  BSYNC.RECONVERGENT B0 ;  /* 0x0000000000007941 */ /* 0x000fea0003800200 */
.L_x_4604:
[----:B------:R-:W-:Y:S01]  /*2700*/  ISETP.NE.AND P1, PT, R11, RZ, PT ;  /* 0x000000ff0b00720c */ /* 0x000fe20003f25270 */
[----:B------:R-:W-:Y:S01]  /*2710*/  BSSY.RECONVERGENT B0, `(.L_x_4606) ;  /* 0x0000012000007945 */ /* 0x000fe20003800200 */
[----:B------:R-:W-:Y:S03]  /*2720*/  IADD3 R99, PT, PT, R99, -0x1, RZ ;  /* 0xffffffff63637810 */ /* 0x000fe60007ffe0ff */
[----:B------:R-:W-:Y:S05]  /*2730*/  @!P3 BRA `(.L_x_4607) ;  /* 0x00000000003cb947 */ /* 0x000fea0003800000 */
        /* <DEDUP_REMOVED lines=15> */
.L_x_4607:
[----:B------:R-:W-:Y:S05]  /*2830*/  BSYNC.RECONVERGENT B0 ;  /* 0x0000000000007941 */ /* 0x000fea0003800200 */
.L_x_4606:
[----:B------:R-:W-:Y:S01]  /*2840*/  ISETP.GT.AND P2, PT, R99, R78, PT ;  /* 0x0000004e6300720c */ /* 0x000fe20003f44270 */
[----:B------:R-:W-:Y:S01]  /*2850*/  BSSY.RECONVERGENT B2, `(.L_x_4608) ;  /* 0x0000533000027945 */ /* 0x000fe20003800200 */
[----:B------:R-:W-:Y:S01]  /*2860*/  IMAD.MOV.U32 R110, RZ, RZ, R104 ;  /* 0x000000ffff6e7224 */ /* 0x000fe200078e0068 */
[----:B------:R-:W-:Y:S02]  /*2870*/  IADD3 R104, PT, PT, R104, -0x40, RZ ;  /* 0xffffffc068687810 */ /* 0x000fe40007ffe0ff */
[----:B------:R-:W-:Y:S05]  /*2880*/  @P1 BRA `(.L_x_4609) ;  /* 0x0000000000ec1947 */ /* 0x000fea0003800000 */
[----:B------:R-:W-:Y:S04]  /*2890*/  BSSY.RECONVERGENT B0, `(.L_x_4610) ;  /* 0x000000a000007945 */ /* 0x000fe80003800200 */
[----:B------:R-:W-:Y:S05]  /*28a0*/  @!P0 BRA `(.L_x_4611) ;  /* 0x0000000000208947 */ /* 0x000fea0003800000 */
[----:B------:R-:W-:Y:S02]  /*28b0*/  ISETP.GE.AND P1, PT, R12, UR16, PT ;  /* 0x000000100c007c0c */ /* 0x000fe4000bf26270 */
[----:B------:R-:W-:Y:S11]  /*28c0*/  ISETP.GE.AND P0, PT, R100, UR16, PT ;  /* 0x0000001064007c0c */ /* 0x000ff6000bf06270 */
[--C-:B------:R-:W-:Y:S05]  /*28d0*/  @!P1 IMAD.MOV.U32 R8, RZ, RZ, R10.reuse ;  /* 0x000000ffff089224 */ /* 0x100fea00078e000a */
[----:B--234-:R2:W3:Y:S02]  /*28e0*/  @!P1 LDG.E.128 R16, desc[UR6][R8.64] ;  /* 0x0000000608109981 */ /* 0x01c4e4000c1e1d00 */
[----:B--2---:R-:W-:Y:S02]  /*28f0*/  @!P0 IMAD.MOV.U32 R8, RZ, RZ, R10 ;  /* 0x000000ffff088224 */ /* 0x004fe400078e000a */
[----:B---3--:R2:W-:Y:S04]  /*2900*/  @!P1 STG.E.128 desc[UR6][R82.64], R16 ;  /* 0x0000001052009986 */ /* 0x0085e8000c101d06 */
[----:B-1----:R-:W3:Y:S04]  /*2910*/  @!P0 LDG.E.128 R4, desc[UR6][R8.64+0x80] ;  /* 0x0000800608048981 */ /* 0x002ee8000c1e1d00 */
[----:B---3--:R2:W-:Y:S02]  /*2920*/  @!P0 STG.E.128 desc[UR6][R82.64+0x80], R4 ;  /* 0x0000800452008986 */ /* 0x0085e4000c101d06 */
.L_x_4611:
[----:B------:R-:W-:Y:S05]  /*2930*/  BSYNC.RECONVERGENT B0 ;  /* 0x0000000000007941 */ /* 0x000fea0003800200 */
.L_x_4610:
[----:B------:R-:W-:Y:S04]  /*2940*/  BSSY.RECONVERGENT B0, `(.L_x_4612) ;  /* 0x000000c000007945 */ /* 0x000fe80003800200 */
[----:B------:R-:W-:Y:S05]  /*2950*/  @!P5 BRA `(.L_x_4613) ;  /* 0x000000000028d947 */ /* 0x000fea0003800000 */
[----:B------:R-:W-:Y:S02]  /*2960*/  ISETP.GE.AND P1, PT, R12, UR16, PT ;  /* 0x000000100c007c0c */ /* 0x000fe4000bf26270 */
[C---:B--23--:R-:W-:Y:S02]  /*2970*/  LEA R20, P0, R95.reuse, R10, 0x1 ;  /* 0x0000000a5f147211 */ /* 0x04cfe400078008ff */
[----:B------:R-:W-:Y:S02]  /*2980*/  LEA R2, P5, R66, R82, 0x1 ;  /* 0x0000005242027211 */ /* 0x000fe400078a08ff */
[----:B------:R-:W-:Y:S02]  /*2990*/  LEA.HI.X R21, R95, R9, R94, 0x1, P0 ;  /* 0x000000095f157211 */ /* 0x000fe400000f0c5e */
[----:B------:R-:W-:Y:S02]  /*29a0*/  ISETP.GE.AND P0, PT, R100, UR16, PT ;  /* 0x0000001064007c0c */ /* 0x000fe4000bf06270 */
[----:B------:R-:W-:Y:S03]  /*29b0*/  LEA.HI.X R3, R66, R83, R65, 0x1, P5 ;  /* 0x0000005342037211 */ /* 0x000fe600028f0c41 */
[----:B----4-:R-:W2:Y:S04]  /*29c0*/  @!P1 LDG.E.128 R16, desc[UR6][R20.64] ;  /* 0x0000000614109981 */ /* 0x010ea8000c1e1d00 */
[----:B--2---:R2:W-:Y:S04]  /*29d0*/  @!P1 STG.E.128 desc[UR6][R2.64], R16 ;  /* 0x0000001002009986 */ /* 0x0045e8000c101d06 */
[----:B-1----:R-:W3:Y:S04]  /*29e0*/  @!P0 LDG.E.128 R4, desc[UR6][R20.64+0x80] ;  /* 0x0000800614048981 */ /* 0x002ee8000c1e1d00 */
[----:B---3--:R2:W-:Y:S02]  /*29f0*/  @!P0 STG.E.128 desc[UR6][R2.64+0x80], R4 ;  /* 0x0000800402008986 */ /* 0x0085e4000c101d06 */
.L_x_4613:
[----:B------:R-:W-:Y:S05]  /*2a00*/  BSYNC.RECONVERGENT B0 ;  /* 0x0000000000007941 */ /* 0x000fea0003800200 */
.L_x_4612:
[----:B------:R-:W-:Y:S04]  /*2a10*/  BSSY.RECONVERGENT B0, `(.L_x_4614) ;  /* 0x000000e000007945 */ /* 0x000fe80003800200 */
[----:B------:R-:W-:Y:S05]  /*2a20*/  @!P4 BRA `(.L_x_4615) ;  /* 0x000000000030c947 */ /* 0x000fea0003800000 */
[----:B--2---:R-:W4:Y:S01]  /*2a30*/  LDC.64 R2, c[0x0][0x4a8] ;  /* 0x00012a00ff027b82 */ /* 0x004f220000000a00 */
[----:B------:R-:W-:Y:S02]  /*2a40*/  ISETP.GE.AND P1, PT, R12, UR16, PT ;  /* 0x000000100c007c0c */ /* 0x000fe4000bf26270 */
[C---:B----4-:R-:W-:Y:S04]  /*2a50*/  LEA R22, P0, R2.reuse, R10, 0x6 ;  /* 0x0000000a02167211 */ /* 0x050fe800078030ff */
[----:B------:R-:W-:Y:S02]  /*2a60*/  LEA.HI.X R23, R2, R9, R3, 0x6, P0 ;  /* 0x0000000902177211 */ /* 0x000fe400000f3403 */
[----:B------:R-:W2:Y:S01]  /*2a70*/  LDC.64 R2, c[0x0][0x3b8] ;  /* 0x0000ee00ff027b82 */ /* 0x000ea20000000a00 */
[----:B------:R-:W-:Y:S04]  /*2a80*/  ISETP.GE.AND P0, PT, R100, UR16, PT ;  /* 0x0000001064007c0c */ /* 0x000fe8000bf06270 */
[----:B-1-3--:R-:W3:Y:S01]  /*2a90*/  @!P1 LDG.E.128 R4, desc[UR6][R22.64] ;  /* 0x0000000616049981 */ /* 0x00aee2000c1e1d00 */
[C---:B--2---:R-:W-:Y:S04]  /*2aa0*/  LEA R20, P4, R2.reuse, R82, 0x6 ;  /* 0x0000005202147211 */ /* 0x044fe800078830ff */
[----:B------:R-:W-:Y:S05]  /*2ab0*/  LEA.HI.X R21, R2, R83, R3, 0x6, P4 ;  /* 0x0000005302157211 */ /* 0x000fea00020f3403 */
[----:B---3--:R1:W-:Y:S04]  /*2ac0*/  @!P1 STG.E.128 desc[UR6][R20.64], R4 ;  /* 0x0000000414009986 */ /* 0x0083e8000c101d06 */
[----:B------:R-:W2:Y:S04]  /*2ad0*/  @!P0 LDG.E.128 R16, desc[UR6][R22.64+0x80] ;  /* 0x0000800616108981 */ /* 0x000ea8000c1e1d00 */
[----:B--2---:R1:W-:Y:S02]  /*2ae0*/  @!P0 STG.E.128 desc[UR6][R20.64+0x80], R16 ;  /* 0x0000801014008986 */ /* 0x0043e4000c101d06 */
.L_x_4615:
[----:B------:R-:W-:Y:S05]  /*2af0*/  BSYNC.RECONVERGENT B0 ;  /* 0x0000000000007941 */ /* 0x000fea0003800200 */
.L_x_4614:
[----:B------:R-:W-:Y:S01]  /*2b00*/  MOV R11, RZ ;  /* 0x000000ff000b7202 */ /* 0x000fe20000000f00 */
[----:B------:R-:W-:Y:S05]  /*2b10*/  @!P3 BRA `(.L_x_4616) ;  /* 0x000000500018b947 */ /* 0x000fea0003800000 */
[----:B--2---:R-:W1:Y:S01]  /*2b20*/  LDC.64 R2, c[0x0][0x4a8] ;  /* 0x00012a00ff027b82 */ /* 0x004e620000000a00 */
[----:B------:R-:W-:Y:S02]  /*2b30*/  MOV R8, R10 ;  /* 0x0000000a00087202 */ /* 0x000fe40000000f00 */
[----:B------:R-:W-:Y:S03]  /*2b40*/  ISETP.GE.AND P0, PT, R12, UR16, PT ;  /* 0x000000100c007c0c */ /* 0x000fe6000bf06270 */
[----:B-1-34-:R-:W-:Y:S04]  /*2b50*/  IMAD.WIDE.U32 R16, R2, 0x60, R8 ;  /* 0x0000006002107825 */ /* 0x01afe800078e0008 */
[----:B------:R-:W-:Y:S05]  /*2b60*/  IMAD R3, R3, 0x60, RZ ;  /* 0x0000006003037824 */ /* 0x000fea00078e02ff */
[----:B------:R-:W-:Y:S02]  /*2b70*/  IADD3 R17, PT, PT, R17, R3, RZ ;  /* 0x0000000311117210 */ /* 0x000fe40007ffe0ff */
[----:B------:R-:W1:Y:S03]  /*2b80*/  LDC.64 R2, c[0x0][0x3b8] ;  /* 0x0000ee00ff027b82 */ /* 0x000e660000000a00 */
[----:B------:R-:W2:Y:S01]  /*2b90*/  @!P0 LDG.E.128 R4, desc[UR6][R16.64] ;  /* 0x0000000610048981 */ /* 0x000ea2000c1e1d00 */
        /* <DEDUP_REMOVED lines=10> */
.L_x_4609:
[----:B------:R-:W-:Y:S05]  /*2c40*/  BRA.U !UP0, `(.L_x_4617) ;  /* 0x0000001d08847547 */ /* 0x000fea000b800000 */
[----:B------:R-:W-:Y:S04]  /*2c50*/  BSSY.RECONVERGENT B1, `(.L_x_4618) ;  /* 0x000006d000017945 */ /* 0x000fe80003800200 */
[----:B------:R-:W-:Y:S05]  /*2c60*/  @!P0 BRA `(.L_x_4619) ;  /* 0x0000000400ac8947 */ /* 0x000fea0003800000 */
[----:B------:R-:W5:Y:S01]  /*2c70*/  LDC R3, c[0x0][0x440] ;  /* 0x00011000ff037b82 */ /* 0x000f620000000800 */
[----:B------:R-:W-:Y:S01]  /*2c80*/  BSSY.RECONVERGENT B0, `(.L_x_4620) ;  /* 0x0000036000007945 */ /* 0x000fe20003800200 */
[-C--:B-----5:R-:W-:Y:S02]  /*2c90*/  ISETP.GE.AND P0, PT, R12, R3.reuse, PT ;  /* 0x000000030c00720c */ /* 0x0a0fe40003f06270 */
[----:B------:R-:W-:Y:S11]  /*2ca0*/  ISETP.GE.AND P1, PT, R100, R3, PT ;  /* 0x000000036400720c */ /* 0x000ff60003f26270 */
[----:B------:R-:W-:Y:S05]  /*2cb0*/  @P0 BRA `(.L_x_4621) ;  /* 0x0000000000c80947 */ /* 0x000fea0003800000 */
[----:B------:R-:W-:Y:S02]  /*2cc0*/  ISETP.GE.AND P0, PT, R12, R11, PT ;  /* 0x0000000b0c00720c */ /* 0x000fe40003f06270 */
[----:B------:R-:W-:Y:S05]  /*2cd0*/  MOV R8, R10 ;  /* 0x0000000a00087202 */ /* 0x000fea0000000f00 */
[----:B--234-:R-:W2:Y:S08]  /*2ce0*/  LDG.E.128 R16, desc[UR6][R8.64] ;  /* 0x0000000608107981 */ /* 0x01ceb0000c1e1d00 */
[----:B------:R-:W3:Y:S06]  /*2cf0*/  @!P0 LDG.E.64 R28, desc[UR6][R48.64] ;  /* 0x00000006301c8981 */ /* 0x000eec000c1e1b00 */
[----:B-1----:R-:W4:Y:S01]  /*2d00*/  @!P0 LDG.E.64 R6, desc[UR6][R14.64] ;  /* 0x000000060e068981 */ /* 0x002f22000c1e1b00 */
[--C-:B---3--:R-:W-:Y:S01]  /*2d10*/  @!P0 HADD2.F32 R25, -RZ, R28.reuse.H0_H0 ;  /* 0x2000001cff198230 */ /* 0x108fe20000004100 */
[----:B--2---:R-:W-:Y:S01]  /*2d20*/  @!P0 MOV R22, R16 ;  /* 0x0000001000168202 */ /* 0x004fe20000000f00 */
[----:B------:R-:W-:Y:S01]  /*2d30*/  @!P0 HADD2.F32 R27, -RZ, R28.H1_H1 ;  /* 0x3000001cff1b8230 */ /* 0x000fe20000004100 */
[----:B------:R-:W-:Y:S01]  /*2d40*/  @!P0 MOV R20, R17 ;  /* 0x0000001100148202 */ /* 0x000fe20000000f00 */
[----:B------:R-:W-:Y:S02]  /*2d50*/  @!P0 HADD2.F32 R28, -RZ, R29.H0_H0 ;  /* 0x2000001dff1c8230 */ /* 0x000fe40000004100 */
[----:B------:R-:W-:Y:S02]  /*2d60*/  @!P0 HADD2.F32 R24, -RZ, R22.H1_H1 ;  /* 0x30000016ff188230 */ /* 0x000fe40000004100 */
[----:B----4-:R-:W-:Y:S02]  /*2d70*/  @!P0 HADD2.F32 R21, -RZ, R6.H0_H0 ;  /* 0x20000006ff158230 */ /* 0x010fe40000004100 */
        /* <DEDUP_REMOVED lines=9> */
[--C-:B------:R-:W-:Y:S02]  /*2e10*/  @!P0 HADD2.F32 R5, -RZ, R7.reuse.H0_H0 ;  /* 0x20000007ff058230 */ /* 0x100fe40000004100 */
[C---:B------:R-:W-:Y:S01]  /*2e20*/  @!P0 FMUL.FTZ R2, R23.reuse, R6 ;  /* 0x0000000617028220 */ /* 0x040fe20000410000 */
[----:B------:R-:W-:Y:S02]  /*2e30*/  @!P0 HADD2.F32 R25, -RZ, R20.H0_H0 ;  /* 0x20000014ff198230 */ /* 0x000fe40000004100 */
[----:B------:R-:W-:Y:S01]  /*2e40*/  @!P0 FMUL.FTZ R33, R23, R27 ;  /* 0x0000001b17218220 */ /* 0x000fe20000410000 */
[----:B------:R-:W-:Y:S01]  /*2e50*/  @!P0 F2FP.F16.F32.PACK_AB R31, R0, R31 ;  /* 0x0000001f001f823e */ /* 0x000fe200000000ff */
[--C-:B------:R-:W-:Y:S02]  /*2e60*/  @!P0 HADD2.F32 R24, -RZ, R22.reuse.H1_H1 ;  /* 0x30000016ff188230 */ /* 0x100fe40000004100 */
        /* <DEDUP_REMOVED lines=23> */
.L_x_4621:
[----:B------:R-:W-:Y:S05]  /*2fe0*/  BSYNC.RECONVERGENT B0 ;  /* 0x0000000000007941 */ /* 0x000fea0003800200 */
.L_x_4620:
[----:B------:R-:W-:Y:S05]  /*2ff0*/  @P1 BRA `(.L_x_4619) ;  /* 0x0000000000c81947 */ /* 0x000fea0003800000 */
[----:B------:R-:W-:Y:S02]  /*3000*/  ISETP.GE.AND P0, PT, R100, R11, PT ;  /* 0x0000000b6400720c */ /* 0x000fe40003f06270 */
[----:B------:R-:W-:Y:S05]  /*3010*/  MOV R8, R10 ;  /* 0x0000000a00087202 */ /* 0x000fea0000000f00 */
[----:B-1234-:R-:W2:Y:S08]  /*3020*/  LDG.E.128 R16, desc[UR6][R8.64+0x80] ;  /* 0x0000800608107981 */ /* 0x01eeb0000c1e1d00 */
        /* <DEDUP_REMOVED lines=47> */
.L_x_4619:
[----:B------:R-:W-:Y:S05]  /*3320*/  BSYNC.RECONVERGENT B1 ;  /* 0x0000000000017941 */ /* 0x000fea0003800200 */
.L_x_4618:
[C---:B------:R-:W-:Y:S01]  /*3330*/  SHF.L.U64.HI R3, R105.reuse, 0x1, R98 ;  /* 0x0000000169037819 */ /* 0x040fe20000010262 */
[----:B-1234-:R-:W-:Y:S01]  /*3340*/  IMAD.SHL.U32 R5, R105, 0x2, RZ ;  /* 0x0000000269057824 */ /* 0x01efe200078e00ff */
[----:B------:R-:W-:Y:S04]  /*3350*/  BSSY.RECONVERGENT B1, `(.L_x_4622) ;  /* 0x0000075000017945 */ /* 0x000fe80003800200 */
[-C--:B------:R-:W-:Y:S02]  /*3360*/  IADD3 R20, P1, PT, R14, R5.reuse, RZ ;  /* 0x000000050e147210 */ /* 0x080fe40007f3e0ff */
[----:B------:R-:W-:Y:S03]  /*3370*/  IADD3 R36, P0, PT, R48, R5, RZ ;  /* 0x0000000530247210 */ /* 0x000fe60007f1e0ff */
[--C-:B------:R-:W-:Y:S02]  /*3380*/  IMAD.X R21, R15, 0x1, R3.reuse, P1 ;  /* 0x000000010f157824 */ /* 0x100fe400008e0603 */
[----:B------:R-:W-:Y:S01]  /*3390*/  IMAD.X R37, R49, 0x1, R3, P0 ;  /* 0x0000000131257824 */ /* 0x000fe200000e0603 */
[----:B------:R-:W-:Y:S07]  /*33a0*/  @!P5 BRA `(.L_x_4623) ;  /* 0x0000000400bcd947 */ /* 0x000fee0003800000 */
[C---:B------:R-:W-:Y:S01]  /*33b0*/  LEA R40, P5, R95.reuse, R10, 0x1 ;  /* 0x0000000a5f287211 */ /* 0x040fe200078a08ff */
[----:B------:R-:W1:Y:S01]  /*33c0*/  LDC R3, c[0x0][0x440] ;  /* 0x00011000ff037b82 */ /* 0x000e620000000800 */
[C---:B------:R-:W-:Y:S01]  /*33d0*/  LEA R34, P0, R66.reuse, R82, 0x1 ;  /* 0x0000005242227211 */ /* 0x040fe200078008ff */
[----:B------:R-:W-:Y:S01]  /*33e0*/  BSSY.RECONVERGENT B0, `(.L_x_4624) ;  /* 0x0000038000007945 */ /* 0x000fe20003800200 */
[----:B------:R-:W-:Y:S02]  /*33f0*/  LEA.HI.X R41, R95, R9, R94, 0x1, P5 ;  /* 0x000000095f297211 */ /* 0x000fe400028f0c5e */
[----:B------:R-:W-:Y:S02]  /*3400*/  LEA.HI.X R35, R66, R83, R65, 0x1, P0 ;  /* 0x0000005342237211 */ /* 0x000fe400000f0c41 */
[-C--:B-1----:R-:W-:Y:S02]  /*3410*/  ISETP.GE.AND P6, PT, R12, R3.reuse, PT ;  /* 0x000000030c00720c */ /* 0x082fe40003fc6270 */
[----:B------:R-:W-:Y:S11]  /*3420*/  ISETP.GE.AND P1, PT, R100, R3, PT ;  /* 0x000000036400720c */ /* 0x000ff60003f26270 */
        /* <DEDUP_REMOVED lines=51> */
.L_x_4625:
[----:B------:R-:W-:Y:S05]  /*3760*/  BSYNC.RECONVERGENT B0 ;  /* 0x0000000000007941 */ /* 0x000fea0003800200 */
.L_x_4624:
        /* <DEDUP_REMOVED lines=51> */
.L_x_4623:
[----:B------:R-:W-:Y:S05]  /*3aa0*/  BSYNC.RECONVERGENT B1 ;  /* 0x0000000000017941 */ /* 0x000fea0003800200 */
.L_x_4622:
[----:B------:R-:W-:Y:S04]  /*3ab0*/  BSSY.RECONVERGENT B1, `(.L_x_4626) ;  /* 0x0000077000017945 */ /* 0x000fe80003800200 */
[----:B------:R-:W-:Y:S05]  /*3ac0*/  @!P4 BRA `(.L_x_4627) ;  /* 0x0000000400d4c947 */ /* 0x000fea0003800000 */
[C---:B------:R-:W-:Y:S01]  /*3ad0*/  LEA R22, P1, R67.reuse, R20, 0x5 ;  /* 0x0000001443167211 */ /* 0x040fe200078228ff */
[----:B------:R-:W3:Y:S01]  /*3ae0*/  LDC R7, c[0x0][0x440] ;  /* 0x00011000ff077b82 */ /* 0x000ee20000000800 */
[C---:B------:R-:W-:Y:S01]  /*3af0*/  LEA R38, P0, R67.reuse, R36, 0x5 ;  /* 0x0000002443267211 */ /* 0x040fe200078028ff */
[----:B------:R-:W-:Y:S01]  /*3b00*/  BSSY.RECONVERGENT B0, `(.L_x_4628) ;  /* 0x000003e000007945 */ /* 0x000fe20003800200 */
[C---:B------:R-:W-:Y:S05]  /*3b10*/  LEA.HI.X.SX32 R23, R67.reuse, R21, 0x5, P1 ;  /* 0x0000001543177211 */ /* 0x040fea00008f2eff */
[----:B------:R-:W4:Y:S01]  /*3b20*/  LDC.64 R4, c[0x0][0x4a8] ;  /* 0x00012a00ff047b82 */ /* 0x000f220000000a00 */
[----:B------:R-:W-:Y:S07]  /*3b30*/  LEA.HI.X.SX32 R39, R67, R37, 0x5, P0 ;  /* 0x0000002543277211 */ /* 0x000fee00000f2eff */
[----:B------:R-:W5:Y:S01]  /*3b40*/  LDC.64 R2, c[0x0][0x3b8] ;  /* 0x0000ee00ff027b82 */ /* 0x000f620000000a00 */
[-C--:B---3--:R-:W-:Y:S02]  /*3b50*/  ISETP.GE.AND P6, PT, R12, R7.reuse, PT ;  /* 0x000000070c00720c */ /* 0x088fe40003fc6270 */
[----:B------:R-:W-:Y:S02]  /*3b60*/  ISETP.GE.AND P1, PT, R100, R7, PT ;  /* 0x000000076400720c */ /* 0x000fe40003f26270 */
[C---:B----4-:R-:W-:Y:S04]  /*3b70*/  LEA R44, P5, R4.reuse, R10, 0x6 ;  /* 0x0000000a042c7211 */ /* 0x050fe800078a30ff */
[----:B------:R-:W-:Y:S02]  /*3b80*/  LEA.HI.X R45, R4, R9, R5, 0x6, P5 ;  /* 0x00000009042d7211 */ /* 0x000fe400028f3405 */
[C---:B-----5:R-:W-:Y:S04]  /*3b90*/  LEA R40, P4, R2.reuse, R82, 0x6 ;  /* 0x0000005202287211 */ /* 0x060fe800078830ff */
[----:B------:R-:W-:Y:S01]  /*3ba0*/  LEA.HI.X R41, R2, R83, R3, 0x6, P4 ;  /* 0x0000005302297211 */ /* 0x000fe200020f3403 */
[----:B------:R-:W-:Y:S08]  /*3bb0*/  @P6 BRA `(.L_x_4629) ;  /* 0x0000000000c86947 */ /* 0x000ff00003800000 */
        /* <DEDUP_REMOVED lines=50> */
.L_x_4629:
[----:B------:R-:W-:Y:S05]  /*3ee0*/  BSYNC.RECONVERGENT B0 ;  /* 0x0000000000007941 */ /* 0x000fea0003800200 */
.L_x_4628:
        /* <DEDUP_REMOVED lines=51> */
.L_x_4627:
[----:B------:R-:W-:Y:S05]  /*4220*/  BSYNC.RECONVERGENT B1 ;  /* 0x0000000000017941 */ /* 0x000fea0003800200 */
.L_x_4626:
[----:B------:R-:W-:Y:S04]  /*4230*/  BSSY.RECONVERGENT B1, `(.L_x_4630) ;  /* 0x000007a000017945 */ /* 0x000fe80003800200 */
[----:B------:R-:W-:Y:S05]  /*4240*/  @!P3 BRA `(.L_x_4631) ;  /* 0x0000000400e0b947 */ /* 0x000fea0003800000 */
[----:B------:R-:W-:Y:S01]  /*4250*/  IMAD.MOV.U32 R8, RZ, RZ, R10 ;  /* 0x000000ffff087224 */ /* 0x000fe200078e000a */
[----:B------:R-:W5:Y:S01]  /*4260*/  LDC R7, c[0x0][0x440] ;  /* 0x00011000ff077b82 */ /* 0x000f620000000800 */
[C---:B------:R-:W-:Y:S01]  /*4270*/  LEA R20, P3, R67.reuse, R20, 0x6 ;  /* 0x0000001443147211 */ /* 0x040fe200078630ff */
[----:B------:R-:W-:Y:S01]  /*4280*/  BSSY.RECONVERGENT B0, `(.L_x_4632) ;  /* 0x0000041000007945 */ /* 0x000fe20003800200 */
[C---:B-12---:R-:W-:Y:S05]  /*4290*/  LEA R34, P0, R67.reuse, R36, 0x6 ;  /* 0x0000002443227211 */ /* 0x046fea00078030ff */
[----:B------:R-:W3:Y:S01]  /*42a0*/  LDC.64 R4, c[0x0][0x4a8] ;  /* 0x00012a00ff047b82 */ /* 0x000ee20000000a00 */
[C---:B------:R-:W-:Y:S02]  /*42b0*/  LEA.HI.X.SX32 R21, R67.reuse, R21, 0x6, P3 ;  /* 0x0000001543157211 */ /* 0x040fe400018f36ff */
[----:B------:R-:W-:Y:S05]  /*42c0*/  LEA.HI.X.SX32 R35, R67, R37, 0x6, P0 ;  /* 0x0000002543237211 */ /* 0x000fea00000f36ff */
[----:B------:R-:W1:Y:S01]  /*42d0*/  LDC.64 R2, c[0x0][0x3b8] ;  /* 0x0000ee00ff027b82 */ /* 0x000e620000000a00 */
[----:B---34-:R-:W-:Y:S01]  /*42e0*/  IMAD.WIDE.U32 R40, R4, 0x60, R8 ;  /* 0x0000006004287825 */ /* 0x018fe200078e0008 */
[-C--:B-----5:R-:W-:Y:S02]  /*42f0*/  ISETP.GE.AND P4, PT, R12, R7.reuse, PT ;  /* 0x000000070c00720c */ /* 0x0a0fe40003f86270 */
[----:B------:R-:W-:Y:S01]  /*4300*/  ISETP.GE.AND P1, PT, R100, R7, PT ;  /* 0x000000076400720c */ /* 0x000fe20003f26270 */
[----:B------:R-:W-:Y:S02]  /*4310*/  IMAD R5, R5, 0x60, RZ ;  /* 0x0000006005057824 */ /* 0x000fe400078e02ff */
[----:B-1----:R-:W-:Y:S03]  /*4320*/  IMAD.WIDE.U32 R38, R2, 0x60, R82 ;  /* 0x0000006002267825 */ /* 0x002fe600078e0052 */
        /* <DEDUP_REMOVED lines=54> */
.L_x_4633:
[----:B------:R-:W-:Y:S05]  /*4690*/  BSYNC.RECONVERGENT B0 ;  /* 0x0000000000007941 */ /* 0x000fea0003800200 */
.L_x_4632:
[----:B------:R-:W-:Y:S05]  /*46a0*/  @P1 BRA `(.L_x_4631) ;  /* 0x0000000000c81947 */ /* 0x000fea0003800000 */
[----:B------:R-:W-:Y:S01]  /*46b0*/  ISETP.GE.AND P0, PT, R100, R11, PT ;  /* 0x0000000b6400720c */ /* 0x000fe20003f06270 */
[----:B-1----:R-:W2:Y:S11]  /*46c0*/  LDG.E.128 R16, desc[UR6][R40.64+0x80] ;  /* 0x0000800628107981 */ /* 0x002eb6000c1e1d00 */
[----:B------:R-:W-:Y:S01]  /*46d0*/  @!UPT UIADD3 URZ, UPT, UPT, URZ, URZ, URZ ;  /* 0x000000fffffff290 */ /* 0x000fe2000fffe0ff */
[----:B------:R-:W3:Y:S06]  /*46e0*/  @!P0 LDG.E.64 R26, desc[UR6][R34.64+0x40] ;  /* 0x00004006221a8981 */ /* 0x000eec000c1e1b00 */
[----:B------:R1:W4:Y:S01]  /*46f0*/  @!P0 LDG.E.64 R6, desc[UR6][R20.64+0x40] ;  /* 0x0000400614068981 */ /* 0x000322000c1e1b00 */
[--C-:B---3--:R-:W-:Y:S01]  /*4700*/  @!P0 HADD2.F32 R23, -RZ, R26.reuse.H0_H0 ;  /* 0x2000001aff178230 */ /* 0x108fe20000004100 */
[----:B--2---:R-:W-:Y:S01]  /*4710*/  @!P0 MOV R22, R16 ;  /* 0x0000001000168202 */ /* 0x004fe20000000f00 */
[----:B------:R-:W-:Y:S01]  /*4720*/  @!P0 HADD2.F32 R25, -RZ, R26.H1_H1 ;  /* 0x3000001aff198230 */ /* 0x000fe20000004100 */
[----:B------:R-:W-:Y:S01]  /*4730*/  @!P0 MOV R8, R17 ;  /* 0x0000001100088202 */ /* 0x000fe20000000f00 */
[----:B------:R-:W-:Y:S01]  /*4740*/  @!P0 HADD2.F32 R28, -RZ, R27.H0_H0 ;  /* 0x2000001bff1c8230 */ /* 0x000fe20000004100 */
[----:B-1----:R-:W-:Y:S01]  /*4750*/  @!P0 MOV R20, R18 ;  /* 0x0000001200148202 */ /* 0x002fe20000000f00 */
[----:B------:R-:W-:Y:S02]  /*4760*/  @!P0 HADD2.F32 R24, -RZ, R22.H1_H1 ;  /* 0x30000016ff188230 */ /* 0x000fe40000004100 */
[----:B----4-:R-:W-:Y:S02]  /*4770*/  @!P0 HADD2.F32 R11, -RZ, R6.H0_H0 ;  /* 0x20000006ff0b8230 */ /* 0x010fe40000004100 */
[----:B------:R-:W-:Y:S02]  /*4780*/  @!P0 HADD2.F32 R26, -RZ, R22.H0_H0 ;  /* 0x20000016ff1a8230 */ /* 0x000fe40000004100 */
[C---:B------:R-:W-:Y:S01]  /*4790*/  @!P0 FMUL.FTZ R29, R24.reuse, R23 ;  /* 0x00000017181d8220 */ /* 0x040fe20000410000 */
[----:B------:R-:W-:Y:S02]  /*47a0*/  @!P0 HADD2.F32 R6, -RZ, R6.H1_H1 ;  /* 0x30000006ff068230 */ /* 0x000fe40000004100 */
        /* <DEDUP_REMOVED lines=34> */
.L_x_4631:
[----:B------:R-:W-:Y:S05]  /*49d0*/  BSYNC.RECONVERGENT B1 ;  /* 0x0000000000017941 */ /* 0x000fea0003800200 */
.L_x_4630:
        /* <DEDUP_REMOVED lines=8> */
.L_x_4617:
[----:B--234-:R-:W-:Y:S01]  /*4a60*/  LEA.HI R16, R11, R11, RZ, 0x1 ;  /* 0x0000000b0b107211 */ /* 0x01cfe200078f08ff */
[----:B------:R-:W-:Y:S01]  /*4a70*/  BSSY.RECONVERGENT B1, `(.L_x_4634) ;  /* 0x00000bf000017945 */ /* 0x000fe20003800200 */
[----:B------:R-:W-:Y:S02]  /*4a80*/  SHF.R.U32.HI R17, RZ, 0x1, R11 ;  /* 0x00000001ff117819 */ /* 0x000fe4000001160b */
[----:B------:R-:W-:Y:S05]  /*4a90*/  SHF.R.S32.HI R16, RZ, 0x1, R16 ;  /* 0x00000001ff107819 */ /* 0x000fea0000011410 */
[----:B------:R-:W-:Y:S05]  /*4aa0*/  IMAD.MOV R16, RZ, RZ, -R16 ;  /* 0x000000ffff107224 */ /* 0x000fea00078e0a10 */
[----:B-1----:R-:W-:Y:S01]  /*4ab0*/  SHF.R.S32.HI R81, RZ, 0x1f, R16 ;  /* 0x0000001fff517819 */ /* 0x002fe20000011410 */
[----:B------:R-:W-:Y:S05]  /*4ac0*/  @!P0 BRA `(.L_x_4635) ;  /* 0x0000000800e48947 */ /* 0x000fea0003800000 */
[----:B------:R-:W1:Y:S01]  /*4ad0*/  LDC R51, c[0x0][0x440] ;  /* 0x00011000ff337b82 */ /* 0x000e620000000800 */
[----:B------:R-:W-:Y:S01]  /*4ae0*/  BSSY.RECONVERGENT B0, `(.L_x_4636) ;  /* 0x000005b000007945 */ /* 0x000fe20003800200 */
[----:B-1----:R-:W-:Y:S11]  /*4af0*/  ISETP.GE.AND P0, PT, R12, R51, PT ;  /* 0x000000330c00720c */ /* 0x002ff60003f06270 */
[----:B------:R-:W-:Y:S02]  /*4b00*/  @!UPT UIADD3 URZ, UPT, UPT, URZ, URZ, URZ ;  /* 0x000000fffffff290 */ /* 0x000fe4000fffe0ff */
[----:B------:R-:W-:Y:S05]  /*4b10*/  @P0 BRA `(.L_x_4637) ;  /* 0x00000004005c0947 */ /* 0x000fea0003800000 */
[C---:B------:R-:W-:Y:S02]  /*4b20*/  ISETP.GE.AND P0, PT, R12.reuse, R11, PT ;  /* 0x0000000b0c00720c */ /* 0x040fe40003f06270 */
[----:B------:R-:W-:Y:S05]  /*4b30*/  MOV R8, R10 ;  /* 0x0000000a00087202 */ /* 0x000fea0000000f00 */
[----:B------:R-:W2:Y:S06]  /*4b40*/  LDG.E.128 R52, desc[UR6][R8.64] ;  /* 0x0000000608347981 */ /* 0x000eac000c1e1d00 */
[----:B------:R-:W-:Y:S04]  /*4b50*/  @!P0 ISETP.GE.U32.AND P1, PT, R12, R17, PT ;  /* 0x000000110c00820c */ /* 0x000fe80003f26070 */
[----:B------:R-:W-:Y:S02]  /*4b60*/  @!P0 SEL R109, R16, RZ, P1 ;  /* 0x000000ff106d8207 */ /* 0x000fe40000800000 */
[----:B------:R-:W-:Y:S02]  /*4b70*/  @!P0 SEL R118, R81, RZ, P1 ;  /* 0x000000ff51768207 */ /* 0x000fe40000800000 */
[----:B------:R-:W-:Y:S02]  /*4b80*/  @!P0 SHF.L.U32 R107, R109, 0x1, RZ ;  /* 0x000000016d6b8819 */ /* 0x000fe400000006ff */
[----:B------:R-:W-:Y:S02]  /*4b90*/  @!P0 SEL R19, R17, R16, !P1 ;  /* 0x0000001011138207 */ /* 0x000fe40004800000 */
        /* <DEDUP_REMOVED lines=28> */
[--C-:B------:R-:W-:Y:S02]  /*4d60*/  @!P0 HADD2.F32 R26, -RZ, R21.reuse.H0_H0 ;  /* 0x20000015ff1a8230 */ /* 0x100fe40000004100 */
[----:B------:R-:W-:Y:S01]  /*4d70*/  @!P1 FADD.FTZ R30, -R30, -RZ ;  /* 0x800000ff1e1e9221 */ /* 0x000fe20000010100 */
[----:B------:R-:W-:Y:S02]  /*4d80*/  @!P0 HADD2.F32 R25, -RZ, R21.H1_H1 ;  /* 0x30000015ff198230 */ /* 0x000fe40000004100 */
[----:B------:R-:W-:Y:S01]  /*4d90*/  @!P1 FADD.FTZ R27, -R27, -RZ ;  /* 0x800000ff1b1b9221 */ /* 0x000fe20000010100 */
[----:B------:R-:W-:Y:S02]  /*4da0*/  @!P0 HADD2.F32 R23, -RZ, R122.H1_H1 ;  /* 0x3000007aff178230 */ /* 0x000fe40000004100 */
[----:B------:R-:W-:Y:S01]  /*4db0*/  @!P0 FMUL.FTZ R3, R26, R31 ;  /* 0x0000001f1a038220 */ /* 0x000fe20000410000 */
        /* <DEDUP_REMOVED lines=9> */
[----:B------:R-:W-:Y:S01]  /*4e50*/  @!P1 FADD.FTZ R21, -R21, -RZ ;  /* 0x800000ff15159221 */ /* 0x000fe20000010100 */
[----:B------:R-:W-:Y:S02]  /*4e60*/  @!P0 HADD2.F32 R36, -RZ, R44.H1_H1 ;  /* 0x3000002cff248230 */ /* 0x000fe40000004100 */
[----:B------:R-:W-:Y:S02]  /*4e70*/  @!P0 HADD2.F32 R24, -RZ, R22.H0_H0 ;  /* 0x20000016ff188230 */ /* 0x000fe40000004100 */
[----:B------:R-:W-:Y:S01]  /*4e80*/  @!P0 FMUL.FTZ R7, R20, R21 ;  /* 0x0000001514078220 */ /* 0x000fe20000410000 */
[--C-:B------:R-:W-:Y:S02]  /*4e90*/  @!P0 HADD2.F32 R41, -RZ, R46.reuse.H0_H0 ;  /* 0x2000002eff298230 */ /* 0x100fe40000004100 */
[----:B------:R-:W-:Y:S01]  /*4ea0*/  @!P0 FFMA.FTZ R2, R37, R36, R2 ;  /* 0x0000002425028223 */ /* 0x000fe20000010002 */
[----:B------:R-:W-:Y:S01]  /*4eb0*/  @!P0 HADD2.F32 R42, -RZ, R46.H1_H1 ;  /* 0x3000002eff2a8230 */ /* 0x000fe20000004100 */
[----:B------:R-:W-:Y:S01]  /*4ec0*/  @!P0 MOV R46, R55 ;  /* 0x00000037002e8202 */ /* 0x000fe20000000f00 */
[----:B------:R-:W-:Y:S02]  /*4ed0*/  @!P0 HADD2.F32 R22, -RZ, R22.H1_H1 ;  /* 0x30000016ff168230 */ /* 0x000fe40000004100 */
[----:B------:R-:W-:Y:S01]  /*4ee0*/  @!P1 FADD.FTZ R18, -R18, -RZ ;  /* 0x800000ff12129221 */ /* 0x000fe20000010100 */
[----:B------:R-:W-:Y:S01]  /*4ef0*/  @!P0 F2FP.F16.F32.PACK_AB R107, R2, R0 ;  /* 0x00000000026b823e */ /* 0x000fe200000000ff */
[--C-:B------:R-:W-:Y:S02]  /*4f00*/  @!P0 HADD2.F32 R38, -RZ, R50.reuse.H0_H0 ;  /* 0x20000032ff268230 */ /* 0x100fe40000004100 */
[----:B------:R-:W-:Y:S01]  /*4f10*/  @!P0 FMUL.FTZ R5, R24, R27 ;  /* 0x0000001b18058220 */ /* 0x000fe20000410000 */
[----:B------:R-:W-:Y:S01]  /*4f20*/  @!P0 HADD2.F32 R35, -RZ, R50.H1_H1 ;  /* 0x30000032ff238230 */ /* 0x000fe20000004100 */
[----:B------:R-:W-:Y:S01]  /*4f30*/  @!P0 MOV R52, R107 ;  /* 0x0000006b00348202 */ /* 0x000fe20000000f00 */
[--C-:B------:R-:W-:Y:S02]  /*4f40*/  @!P0 HADD2.F32 R34, -RZ, R45.reuse.H0_H0 ;  /* 0x2000002dff228230 */ /* 0x100fe40000004100 */
[----:B------:R-:W-:Y:S01]  /*4f50*/  @!P0 FFMA.FTZ R3, R38, R39, R3 ;  /* 0x0000002726038223 */ /* 0x000fe20000010003 */
        /* <DEDUP_REMOVED lines=19> */
.L_x_4637:
[----:B------:R-:W-:Y:S05]  /*5090*/  BSYNC.RECONVERGENT B0 ;  /* 0x0000000000007941 */ /* 0x000fea0003800200 */
.L_x_4636:
[----:B------:R-:W-:Y:S11]  /*50a0*/  ISETP.GE.AND P0, PT, R100, R51, PT ;  /* 0x000000336400720c */ /* 0x000ff60003f06270 */
[----:B------:R-:W-:Y:S02]  /*50b0*/  @!UPT UIADD3 URZ, UPT, UPT, URZ, URZ, URZ ;  /* 0x000000fffffff290 */ /* 0x000fe4000fffe0ff */
[----:B------:R-:W-:Y:S05]  /*50c0*/  @P0 BRA `(.L_x_4635) ;  /* 0x0000000400640947 */ /* 0x000fea0003800000 */
[C---:B------:R-:W-:Y:S02]  /*50d0*/  ISETP.GE.AND P0, PT, R100.reuse, R11, PT ;  /* 0x0000000b6400720c */ /* 0x040fe40003f06270 */
[----:B------:R-:W-:Y:S05]  /*50e0*/  MOV R8, R10 ;  /* 0x0000000a00087202 */ /* 0x000fea0000000f00 */
[----:B-1----:R-:W2:Y:S06]  /*50f0*/  LDG.E.128 R52, desc[UR6][R8.64+0x80] ;  /* 0x0000800608347981 */ /* 0x002eac000c1e1d00 */
[----:B------:R-:W-:Y:S02]  /*5100*/  @!P0 ISETP.GE.U32.AND P1, PT, R100, R17, PT ;  /* 0x000000116400820c */ /* 0x000fe40003f26070 */
[----:B------:R-:W-:Y:S02]  /*5110*/  @!P0 IADD3 R107, P6, PT, R16, 0x40, RZ ;  /* 0x00000040106b8810 */ /* 0x000fe40007fde0ff */
[----:B------:R-:W-:Y:S02]  /*5120*/  @!P0 SEL R19, R17, R16, !P1 ;  /* 0x0000001011138207 */ /* 0x000fe40004800000 */
[----:B------:R-:W-:Y:S02]  /*5130*/  @!P0 SEL R107, R107, 0x40, P1 ;  /* 0x000000406b6b8807 */ /* 0x000fe40000800000 */
[----:B------:R-:W-:Y:S01]  /*5140*/  @!P0 IADD3.X R118, PT, PT, RZ, R81, RZ, P6, !PT ;  /* 0x00000051ff768210 */ /* 0x000fe200037fe4ff */
[----:B------:R-:W-:Y:S01]  /*5150*/  @!P0 IMAD.WIDE R20, R19, 0x2, R8 ;  /* 0x0000000213148825 */ /* 0x000fe200078e0208 */
[----:B------:R-:W-:Y:S02]  /*5160*/  @!P0 SHF.L.U32 R51, R107, 0x1, RZ ;  /* 0x000000016b338819 */ /* 0x000fe400000006ff */
[----:B------:R-:W-:Y:S02]  /*5170*/  @!P0 SEL R118, R118, RZ, P1 ;  /* 0x000000ff76768207 */ /* 0x000fe40000800000 */
[----:B------:R-:W-:Y:S01]  /*5180*/  @!P0 IADD3 R120, P1, PT, R51, R86, RZ ;  /* 0x0000005633788210 */ /* 0x000fe20007f3e0ff */
[----:B------:R-:W3:Y:S01]  /*5190*/  @!P0 LDG.E.128 R20, desc[UR6][R20.64+0x80] ;  /* 0x0000800614148981 */ /* 0x000ee2000c1e1d00 */
[----:B------:R-:W-:Y:S04]  /*51a0*/  @!P0 SHF.L.U64.HI R118, R107, 0x1, R118 ;  /* 0x000000016b768819 */ /* 0x000fe80000010276 */
        /* <DEDUP_REMOVED lines=75> */
.L_x_4635:
[----:B------:R-:W-:Y:S05]  /*5660*/  BSYNC.RECONVERGENT B1 ;  /* 0x0000000000017941 */ /* 0x000fea0003800200 */
.L_x_4634:
[----:B------:R-:W-:Y:S04]  /*5670*/  BSSY.RECONVERGENT B1, `(.L_x_4638) ;  /* 0x00000c1000017945 */ /* 0x000fe80003800200 */
[----:B------:R-:W-:Y:S05]  /*5680*/  @!P5 BRA `(.L_x_4639) ;  /* 0x0000000800fcd947 */ /* 0x000fea0003800000 */
[C---:B------:R-:W-:Y:S01]  /*5690*/  LEA R18, P1, R95.reuse, R10, 0x1 ;  /* 0x0000000a5f127211 */ /* 0x040fe200078208ff */
[----:B------:R-:W3:Y:S01]  /*56a0*/  LDC R107, c[0x0][0x440] ;  /* 0x00011000ff6b7b82 */ /* 0x000ee20000000800 */
[C---:B------:R-:W-:Y:S01]  /*56b0*/  LEA R118, P0, R66.reuse, R82, 0x1 ;  /* 0x0000005242767211 */ /* 0x040fe200078008ff */
[----:B------:R-:W-:Y:S01]  /*56c0*/  BSSY.RECONVERGENT B0, `(.L_x_4640) ;  /* 0x000005f000007945 */ /* 0x000fe20003800200 */
[----:B------:R-:W-:Y:S02]  /*56d0*/  LEA.HI.X R19, R95, R9, R94, 0x1, P1 ;  /* 0x000000095f137211 */ /* 0x000fe400008f0c5e */
        /* <DEDUP_REMOVED lines=93> */
.L_x_4641:
[----:B------:R-:W-:Y:S05]  /*5cb0*/  BSYNC.RECONVERGENT B0 ;  /* 0x0000000000007941 */ /* 0x000fea0003800200 */
.L_x_4640:
        /* <DEDUP_REMOVED lines=92> */
.L_x_4639:
[----:B------:R-:W-:Y:S05]  /*6280*/  BSYNC.RECONVERGENT B1 ;  /* 0x0000000000017941 */ /* 0x000fea0003800200 */
.L_x_4638:
[----:B------:R-:W-:Y:S04]  /*6290*/  BSSY.RECONVERGENT B1, `(.L_x_4642) ;  /* 0x00000c2000017945 */ /* 0x000fe80003800200 */
[----:B------:R-:W-:Y:S05]  /*62a0*/  @!P4 BRA `(.L_x_4643) ;  /* 0x0000000c0000c947 */ /* 0x000fea0003800000 */
[----:B------:R-:W5:Y:S01]  /*62b0*/  LDC R107, c[0x0][0x440] ;  /* 0x00011000ff6b7b82 */ /* 0x000f620000000800 */
[----:B------:R-:W-:Y:S07]  /*62c0*/  BSSY.RECONVERGENT B0, `(.L_x_4644) ;  /* 0x0000062000007945 */ /* 0x000fee0003800200 */
[----:B------:R-:W1:Y:S08]  /*62d0*/  LDC.64 R4, c[0x0][0x4a8] ;  /* 0x00012a00ff047b82 */ /* 0x000e700000000a00 */
[----:B------:R-:W3:Y:S01]  /*62e0*/  LDC.64 R2, c[0x0][0x3b8] ;  /* 0x0000ee00ff027b82 */ /* 0x000ee20000000a00 */
[----:B-----5:R-:W-:Y:S02]  /*62f0*/  ISETP.GE.AND P4, PT, R12, R107, PT ;  /* 0x0000006b0c00720c */ /* 0x020fe40003f86270 */
[C---:B-1----:R-:W-:Y:S04]  /*6300*/  LEA R18, P1, R4.reuse, R10, 0x6 ;  /* 0x0000000a04127211 */ /* 0x042fe800078230ff */
[----:B------:R-:W-:Y:S02]  /*6310*/  LEA.HI.X R19, R4, R9, R5, 0x6, P1 ;  /* 0x0000000904137211 */ /* 0x000fe400008f3405 */
[C---:B---34-:R-:W-:Y:S04]  /*6320*/  LEA R118, P0, R2.reuse, R82, 0x6 ;  /* 0x0000005202767211 */ /* 0x058fe800078030ff */
        /* <DEDUP_REMOVED lines=91> */
.L_x_4645:
[----:B------:R-:W-:Y:S05]  /*68e0*/  BSYNC.RECONVERGENT B0 ;  /* 0x0000000000007941 */ /* 0x000fea0003800200 */
.L_x_4644:
        /* <DEDUP_REMOVED lines=92> */
.L_x_4643:
[----:B------:R-:W-:Y:S05]  /*6eb0*/  BSYNC.RECONVERGENT B1 ;  /* 0x0000000000017941 */ /* 0x000fea0003800200 */
.L_x_4642:
[----:B------:R-:W-:Y:S04]  /*6ec0*/  BSSY.RECONVERGENT B1, `(.L_x_4646) ;  /* 0x00000c4000017945 */ /* 0x000fe80003800200 */
[----:B------:R-:W-:Y:S05]  /*6ed0*/  @!P3 BRA `(.L_x_4647) ;  /* 0x0000000c0008b947 */ /* 0x000fea0003800000 */
[----:B------:R-:W5:Y:S01]  /*6ee0*/  LDC R7, c[0x0][0x440] ;  /* 0x00011000ff077b82 */ /* 0x000f620000000800 */
[----:B------:R-:W-:Y:S01]  /*6ef0*/  MOV R8, R10 ;  /* 0x0000000a00087202 */ /* 0x000fe20000000f00 */
[----:B------:R-:W-:Y:S06]  /*6f00*/  BSSY.RECONVERGENT B0, `(.L_x_4648) ;  /* 0x0000065000007945 */ /* 0x000fec0003800200 */
        /* <DEDUP_REMOVED lines=100> */
.L_x_4649:
[----:B------:R-:W-:Y:S05]  /*7550*/  BSYNC.RECONVERGENT B0 ;  /* 0x0000000000007941 */ /* 0x000fea0003800200 */
.L_x_4648:
[----:B------:R-:W-:Y:S05]  /*7560*/  @P3 BRA `(.L_x_4647) ;  /* 0x0000000400643947 */ /* 0x000fea0003800000 */
[C---:B------:R-:W-:Y:S01]  /*7570*/  ISETP.GE.AND P0, PT, R100.reuse, R11, PT ;  /* 0x0000000b6400720c */ /* 0x040fe20003f06270 */
[----:B------:R-:W2:Y:S11]  /*7580*/  LDG.E.128 R44, desc[UR6][R18.64+0x80] ;  /* 0x00008006122c7981 */ /* 0x000eb6000c1e1d00 */
[----:B------:R-:W-:Y:S01]  /*7590*/  @!UPT UIADD3 URZ, UPT, UPT, URZ, URZ, URZ ;  /* 0x000000fffffff290 */ /* 0x000fe2000fffe0ff */
[----:B------:R-:W-:Y:S04]  /*75a0*/  @!P0 ISETP.GE.U32.AND P1, PT, R100, R17, PT ;  /* 0x000000116400820c */ /* 0x000fe80003f26070 */
[----:B------:R-:W-:Y:S02]  /*75b0*/  @!P0 SEL R120, R16, RZ, P1 ;  /* 0x000000ff10788207 */ /* 0x000fe40000800000 */
[----:B-1----:R-:W-:Y:S02]  /*75c0*/  @!P0 SEL R53, R81, RZ, P1 ;  /* 0x000000ff51358207 */ /* 0x002fe40000800000 */
[----:B------:R-:W-:Y:S02]  /*75d0*/  @!P0 IADD3 R120, P3, PT, R103, R120, RZ ;  /* 0x0000007867788210 */ /* 0x000fe40007f7e0ff */
[----:B------:R-:W-:Y:S02]  /*75e0*/  @!P0 SEL R11, R17, R16, !P1 ;  /* 0x00000010110b8207 */ /* 0x000fe40004800000 */
[----:B------:R-:W-:Y:S02]  /*75f0*/  @!P0 IADD3.X R53, PT, PT, R96, R53, RZ, P3, !PT ;  /* 0x0000003560358210 */ /* 0x000fe40001ffe4ff */
[C---:B------:R-:W-:Y:S01]  /*7600*/  @!P0 SHF.L.U32 R51, R120.reuse, 0x1, RZ ;  /* 0x0000000178338819 */ /* 0x040fe200000006ff */
        /* <DEDUP_REMOVED lines=28> */
[----:B------:R-:W-:Y:S02]  /*77d0*/  @!P0 HADD2.F32 R24, -RZ, R21.H0_H0 ;  /* 0x20000015ff188230 */ /* 0x000fe40000004100 */
[----:B------:R-:W-:Y:S01]  /*77e0*/  @!P1 FADD.FTZ R28, -R28, -RZ ;  /* 0x800000ff1c1c9221 */ /* 0x000fe20000010100 */
[----:B------:R-:W-:Y:S02]  /*77f0*/  @!P0 HADD2.F32 R19, -RZ, R54.H1_H1 ;  /* 0x30000036ff138230 */ /* 0x000fe40000004100 */
[----:B------:R-:W-:Y:S01]  /*7800*/  @!P1 FADD.FTZ R23, -R23, -RZ ;  /* 0x800000ff17179221 */ /* 0x000fe20000010100 */
[----:B-----5:R-:W-:Y:S02]  /*7810*/  @!P0 HADD2.F32 R32, -RZ, R40.H0_H0 ;  /* 0x20000028ff208230 */ /* 0x020fe40000004100 */
        /* <DEDUP_REMOVED lines=10> */
[----:B------:R-:W-:Y:S02]  /*78c0*/  @!P0 HADD2.F32 R34, -RZ, R40.H1_H1 ;  /* 0x30000028ff228230 */ /* 0x000fe40000004100 */
[----:B------:R-:W-:Y:S01]  /*78d0*/  @!P0 FMUL.FTZ R4, R21, R28 ;  /* 0x0000001c15048220 */ /* 0x000fe20000410000 */
[--C-:B------:R-:W-:Y:S02]  /*78e0*/  @!P0 HADD2.F32 R35, -RZ, R41.reuse.H0_H0 ;  /* 0x20000029ff238230 */ /* 0x100fe40000004100 */
[----:B------:R-:W-:Y:S01]  /*78f0*/  @!P0 FMUL.FTZ R7, R17, R18 ;  /* 0x0000001211078220 */ /* 0x000fe20000410000 */
[----:B------:R-:W-:Y:S02]  /*7900*/  @!P0 HADD2.F32 R37, -RZ, R41.H1_H1 ;  /* 0x30000029ff258230 */ /* 0x000fe40000004100 */
[----:B------:R-:W-:Y:S01]  /*7910*/  @!P0 FFMA.FTZ R2, R33, R34, R2 ;  /* 0x0000002221028223 */ /* 0x000fe20000010002 */
[----:B------:R-:W-:Y:S02]  /*7920*/  @!P0 HADD2.F32 R20, -RZ, R22.H0_H0 ;  /* 0x20000016ff148230 */ /* 0x000fe40000004100 */
[----:B------:R-:W-:Y:S01]  /*7930*/  @!P1 FADD.FTZ R11, -R11, -RZ ;  /* 0x800000ff0b0b9221 */ /* 0x000fe20000010100 */
[--C-:B------:R-:W-:Y:S01]  /*7940*/  @!P0 HADD2.F32 R40, -RZ, R43.reuse.H0_H0 ;  /* 0x2000002bff288230 */ /* 0x100fe20000004100 */
[----:B------:R-:W-:Y:S01]  /*7950*/  @!P0 F2FP.F16.F32.PACK_AB R51, R2, R0 ;  /* 0x000000000233823e */ /* 0x000fe200000000ff */
[----:B------:R-:W-:Y:S01]  /*7960*/  @!P0 HADD2.F32 R41, -RZ, R43.H1_H1 ;  /* 0x3000002bff298230 */ /* 0x000fe20000004100 */
[----:B------:R-:W-:Y:S01]  /*7970*/  @!P0 MOV R43, R47 ;  /* 0x0000002f002b8202 */ /* 0x000fe20000000f00 */
[----:B------:R-:W-:Y:S01]  /*7980*/  @!P0 HADD2.F32 R36, -RZ, R50.H0_H0 ;  /* 0x20000032ff248230 */ /* 0x000fe20000004100 */
[----:B------:R-:W-:Y:S01]  /*7990*/  @!P0 MOV R44, R51 ;  /* 0x00000033002c8202 */ /* 0x000fe20000000f00 */
[----:B------:R-:W-:Y:S02]  /*79a0*/  @!P0 HADD2.F32 R22, -RZ, R22.H1_H1 ;  /* 0x30000016ff168230 */ /* 0x000fe40000004100 */
[----:B------:R-:W-:Y:S01]  /*79b0*/  @!P0 FMUL.FTZ R5, R20, R23 ;  /* 0x0000001714058220 */ /* 0x000fe20000410000 */
[----:B------:R-:W-:Y:S02]  /*79c0*/  @!P0 HADD2.F32 R31, -RZ, R50.H1_H1 ;  /* 0x30000032ff1f8230 */ /* 0x000fe40000004100 */
[----:B------:R-:W-:Y:S01]  /*79d0*/  @!P0 FFMA.FTZ R3, R36, R35, R3 ;  /* 0x0000002324038223 */ /* 0x000fe20000010003 */
        /* <DEDUP_REMOVED lines=18> */
.L_x_4647:
[----:B------:R-:W-:Y:S05]  /*7b00*/  BSYNC.RECONVERGENT B1 ;  /* 0x0000000000017941 */ /* 0x000fea0003800200 */
.L_x_4646:
[----:B------:R-:W5:Y:S08]  /*7b10*/  LDC R3, c[0x0][0x450] ;  /* 0x00011400ff037b82 */ /* 0x000f700000000800 */
[----:B------:R-:W1:Y:S01]  /*7b20*/  LDC R11, c[0x0][0x450] ;  /* 0x00011400ff0b7b82 */ /* 0x000e620000000800 */
[----:B-----5:R-:W-:Y:S05]  /*7b30*/  IMAD.U32 R3, R3, -0x20, RZ ;  /* 0xffffffe003037824 */ /* 0x020fea00078e00ff */
[C---:B------:R-:W-:Y:S02]  /*7b40*/  LEA R88, P1, R3.reuse, R88, 0x1 ;  /* 0x0000005803587211 */ /* 0x040fe400078208ff */
[C---:B------:R-:W-:Y:S02]  /*7b50*/  LEA R86, P0, R3.reuse, R86, 0x1 ;  /* 0x0000005603567211 */ /* 0x040fe400078008ff */
[C---:B------:R-:W-:Y:S02]  /*7b60*/  LEA.HI.X.SX32 R89, R3.reuse, R89, 0x1, P1 ;  /* 0x0000005903597211 */ /* 0x040fe400008f0eff */
[----:B-1----:R-:W-:Y:S09]  /*7b70*/  LEA.HI.X.SX32 R87, R3, R87, 0x1, P0 ;  /* 0x0000005703577211 */ /* 0x002ff200000f0eff */
.L_x_4616:
[----:B------:R-:W-:Y:S05]  /*7b80*/  BSYNC.RECONVERGENT B2 ;  /* 0x0000000000027941 */ /* 0x000fea0003800200 */
.L_x_4608:
[----:B------:R-:W-:Y:S04]  /*7b90*/  ISETP.NE.U32.AND P3, PT, RZ, UR12, PT ;  /* 0x0000000cff007c0c */ /* 0x000fe8000bf65070 */
[----:B------:R-:W-:Y:S11]  /*7ba0*/  ISETP.NE.AND.EX P3, PT, RZ, UR13, PT, P3 ;  /* 0x0000000dff007c0c */ /* 0x000ff6000bf65330 */
[----:B------:R-:W-:Y:S02]  /*7bb0*/  @!UPT UIADD3 URZ, UPT, UPT, URZ, URZ, URZ ;  /* 0x000000fffffff290 */ /* 0x000fe4000fffe0ff */
[----:B--2---:R-:W2:Y:S01]  /*7bc0*/  @!P3 LDC R2, c[0x0][0x3c0] ;  /* 0x0000f000ff02bb82 */ /* 0x004ea20000000800 */
[----:B------:R-:W-:Y:S07]  /*7bd0*/  @!P3 IMAD.MOV.U32 R3, RZ, RZ, RZ ;  /* 0x000000ffff03b224 */ /* 0x000fee00078e00ff */
[----:B------:R-:W5:Y:S01]  /*7be0*/  @!P3 LDC R0, c[0x0][0x3b8] ;  /* 0x0000ee00ff00bb82 */ /* 0x000f620000000800 */
[----:B------:R-:W-:Y:S01]  /*7bf0*/  @!P3 IADD3 R3, P0, PT, RZ, -R3, RZ ;  /* 0x80000003ff03b210 */ /* 0x000fe20007f1e0ff */
[----:B-----5:R-:W-:Y:S02]  /*7c00*/  @!P3 IMAD.SHL.U32 R0, R0, 0x40, RZ ;  /* 0x000000400000b824 */ /* 0x020fe400078e00ff */
[----:B--2---:R-:W-:Y:S02]  /*7c10*/  @!P3 IMAD.SHL.U32 R2, R2, 0x40, RZ ;  /* 0x000000400202b824 */ /* 0x004fe400078e00ff */
[----:B------:R-:W-:Y:S02]  /*7c20*/  @!P3 IMAD.X R0, RZ, RZ, ~R0, P0 ;  /* 0x000000ffff00b224 */ /* 0x000fe400000e0e00 */
[----:B------:R-:W-:Y:S05]  /*7c30*/  @!P3 IMAD.X R2, RZ, RZ, ~R2, P0 ;  /* 0x000000ffff02b224 */ /* 0x000fea00000e0e02 */
[C---:B-1-34-:R-:W-:Y:S02]  /*7c40*/  @!P3 SHF.R.S64 R5, R3.reuse, 0x1f, R2 ;  /* 0x0000001f0305b819 */ /* 0x05afe40000001002 */
        /* <DEDUP_REMOVED lines=10> */
[----:B------:R-:W-:Y:S02]  /*7cf0*/  IABS R16, R110 ;  /* 0x0000006e00107213 */ /* 0x000fe40000000000 */
[-C--:B-1----:R-:W-:Y:S02]  /*7d00*/  IABS R6, R3.reuse ;  /* 0x0000000300067213 */ /* 0x082fe40000000000 */
[----:B------:R-:W-:Y:S02]  /*7d10*/  LOP3.LUT R2, RZ, R3, RZ, 0x33, !PT ;  /* 0x00000003ff027212 */ /* 0x000fe400078e33ff */
[----:B------:R-:W1:Y:S10]  /*7d20*/  I2F.RP R20, R6 ;  /* 0x0000000600147306 */ /* 0x000e740000209400 */
[----:B-1----:R-:W1:Y:S02]  /*7d30*/  MUFU.RCP R8, R20 ;  /* 0x0000001400087308 */ /* 0x002e640000001000 */
[----:B-1----:R-:W-:Y:S08]  /*7d40*/  VIADD R18, R8, 0xffffffe ;  /* 0x0ffffffe08127836 */ /* 0x002ff00000000000 */
[----:B------:R-:W1:Y:S02]  /*7d50*/  F2I.FTZ.U32.TRUNC.NTZ R19, R18 ;  /* 0x0000001200137305 */ /* 0x000e64000021f000 */
[--C-:B-1----:R-:W-:Y:S01]  /*7d60*/  IMAD.MOV R8, RZ, RZ, -R19.reuse ;  /* 0x000000ffff087224 */ /* 0x102fe200078e0a13 */
[----:B------:R-:W-:Y:S03]  /*7d70*/  MOV R18, RZ ;  /* 0x000000ff00127202 */ /* 0x000fe60000000f00 */
        /* <DEDUP_REMOVED lines=11> */
[-C--:B------:R-:W-:Y:S01]  /*7e30*/  @!P0 IADD3 R8, PT, PT, R8, -R6.reuse, RZ ;  /* 0x8000000608088210 */ /* 0x080fe20007ffe0ff */
[----:B------:R-:W-:Y:S01]  /*7e40*/  @!P0 VIADD R7, R7, 0x1 ;  /* 0x0000000107078836 */ /* 0x000fe20000000000 */
[----:B------:R-:W-:Y:S01]  /*7e50*/  @!P4 IADD3 R5, PT, PT, R5, 0x1, RZ ;  /* 0x000000010505c810 */ /* 0x000fe20007ffe0ff */
[----:B------:R-:W-:Y:S01]  /*7e60*/  @!P4 IMAD.IADD R16, R16, 0x1, -R6 ;  /* 0x000000011010c824 */ /* 0x000fe200078e0a06 */
[-C--:B------:R-:W-:Y:S02]  /*7e70*/  ISETP.GE.U32.AND P5, PT, R8, R6.reuse, PT ;  /* 0x000000060800720c */ /* 0x080fe40003fa6070 */
[-C--:B------:R-:W-:Y:S02]  /*7e80*/  LOP3.LUT R8, R110, R3.reuse, RZ, 0x3c, !PT ;  /* 0x000000036e087212 */ /* 0x080fe400078e3cff */
[----:B------:R-:W-:Y:S02]  /*7e90*/  ISETP.GE.U32.AND P6, PT, R16, R6, PT ;  /* 0x000000061000720c */ /* 0x000fe40003fc6070 */
[----:B------:R-:W-:Y:S02]  /*7ea0*/  LOP3.LUT R6, R104, R3, RZ, 0x3c, !PT ;  /* 0x0000000368067212 */ /* 0x000fe400078e3cff */
[----:B------:R-:W-:Y:S02]  /*7eb0*/  ISETP.GE.AND P3, PT, R8, RZ, PT ;  /* 0x000000ff0800720c */ /* 0x000fe40003f66270 */
[----:B------:R-:W-:Y:S02]  /*7ec0*/  ISETP.GE.AND P1, PT, R6, RZ, PT ;  /* 0x000000ff0600720c */ /* 0x000fe40003f26270 */
[----:B------:R-:W-:Y:S01]  /*7ed0*/  ISETP.NE.AND P0, PT, R3, RZ, PT ;  /* 0x000000ff0300720c */ /* 0x000fe20003f05270 */
[----:B------:R-:W-:Y:S04]  /*7ee0*/  @P5 VIADD R7, R7, 0x1 ;  /* 0x0000000107075836 */ /* 0x000fe80000000000 */
[----:B------:R-:W-:Y:S04]  /*7ef0*/  @P6 VIADD R5, R5, 0x1 ;  /* 0x0000000105056836 */ /* 0x000fe80000000000 */
[----:B------:R-:W-:Y:S02]  /*7f00*/  @!P3 IMAD.MOV R5, RZ, RZ, -R5 ;  /* 0x000000ffff05b224 */ /* 0x000fe400078e0a05 */
[----:B------:R-:W-:Y:S03]  /*7f10*/  @!P1 IADD3 R7, PT, PT, -R7, RZ, RZ ;  /* 0x000000ff07079210 */ /* 0x000fe60007ffe1ff */
[C---:B------:R-:W-:Y:S02]  /*7f20*/  SEL R17, R2.reuse, R5, !P0 ;  /* 0x0000000502117207 */ /* 0x040fe40004000000 */
[----:B------:R-:W-:Y:S02]  /*7f30*/  SEL R4, R2, R7, !P0 ;  /* 0x0000000702047207 */ /* 0x000fe40004000000 */
[CC--:B------:R-:W-:Y:S02]  /*7f40*/  LEA R24, P0, R17.reuse, R158.reuse, 0x2 ;  /* 0x0000009e11187211 */ /* 0x0c0fe400078010ff */
[C---:B------:R-:W-:Y:S02]  /*7f50*/  LEA R20, P1, R4.reuse, R158, 0x2 ;  /* 0x0000009e04147211 */ /* 0x040fe400078210ff */
[CC--:B------:R-:W-:Y:S02]  /*7f60*/  LEA.HI.X.SX32 R25, R17.reuse, R159.reuse, 0x2, P0 ;  /* 0x0000009f11197211 */ /* 0x0c0fe400000f16ff */
[----:B------:R-:W-:Y:S02]  /*7f70*/  LEA.HI.X.SX32 R21, R4, R159, 0x2, P1 ;  /* 0x0000009f04157211 */ /* 0x000fe400008f16ff */
[----:B------:R-:W-:Y:S01]  /*7f80*/  IADD3 R2, PT, PT, R17, -R4, RZ ;  /* 0x8000000411027210 */ /* 0x000fe20007ffe0ff */
[----:B------:R-:W2:Y:S04]  /*7f90*/  LDG.E R6, desc[UR6][R24.64] ;  /* 0x0000000618067981 */ /* 0x000ea8000c1e1900 */
[----:B------:R-:W-:Y:S01]  /*7fa0*/  IMAD R0, R2, R3, -0x40 ;  /* 0xffffffc002007424 */ /* 0x000fe200078e0203 */
[----:B------:R-:W2:Y:S03]  /*7fb0*/  LDG.E R19, desc[UR6][R20.64] ;  /* 0x0000000614137981 */ /* 0x000ea6000c1e1900 */
[----:B------:R-:W-:Y:S01]  /*7fc0*/  IMAD.WIDE.U32 R22, R0, UR14, RZ ;  /* 0x0000000e00167c25 */ /* 0x000fe2000f8e00ff */
[----:B------:R-:W-:Y:S05]  /*7fd0*/  SHF.R.S32.HI R16, RZ, 0x1f, R0 ;  /* 0x0000001fff107819 */ /* 0x000fea0000011400 */
[----:B------:R-:W-:Y:S04]  /*7fe0*/  IMAD R8, R16, UR14, RZ ;  /* 0x0000000e10087c24 */ /* 0x000fe8000f8e02ff */
[----:B------:R-:W-:Y:S05]  /*7ff0*/  IMAD R8, R0, UR15, R8 ;  /* 0x0000000f00087c24 */ /* 0x000fea000f8e0208 */
[----:B------:R-:W-:Y:S01]  /*8000*/  IADD3 R23, PT, PT, R23, R8, RZ ;  /* 0x0000000817177210 */ /* 0x000fe20007ffe0ff */
[----:B--2---:R-:W-:Y:S04]  /*8010*/  IMAD.IADD R19, R19, 0x1, -R6 ;  /* 0x0000000113137824 */ /* 0x004fe800078e0a06 */
[C---:B------:R-:W-:Y:S01]  /*8020*/  IMAD.WIDE.U32 R20, R19.reuse, UR8, RZ ;  /* 0x0000000813147c25 */ /* 0x040fe2000f8e00ff */
[----:B------:R-:W-:Y:S03]  /*8030*/  SHF.R.S32.HI R18, RZ, 0x1f, R19 ;  /* 0x0000001fff127819 */ /* 0x000fe60000011413 */
[C---:B------:R-:W-:Y:S01]  /*8040*/  IMAD.WIDE.U32 R22, R19.reuse, UR10, R22 ;  /* 0x0000000a13167c25 */ /* 0x040fe2000f8e0016 */
[----:B------:R-:W-:Y:S03]  /*8050*/  MOV R24, R20 ;  /* 0x0000001400187202 */ /* 0x000fe60000000f00 */
[----:B------:R-:W-:Y:S01]  /*8060*/  IMAD R6, R18, UR8, RZ ;  /* 0x0000000812067c24 */ /* 0x000fe2000f8e02ff */
[----:B------:R-:W-:Y:S01]  /*8070*/  LEA R80, P1, R22, R80, 0x1 ;  /* 0x0000005016507211 */ /* 0x000fe200078208ff */
[----:B------:R-:W-:Y:S02]  /*8080*/  IMAD R18, R18, UR10, RZ ;  /* 0x0000000a12127c24 */ /* 0x000fe4000f8e02ff */
[C---:B------:R-:W-:Y:S02]  /*8090*/  IMAD R6, R19.reuse, UR9, R6 ;  /* 0x0000000913067c24 */ /* 0x040fe4000f8e0206 */
[----:B------:R-:W-:Y:S02]  /*80a0*/  IMAD R18, R19, UR11, R18 ;  /* 0x0000000b13127c24 */ /* 0x000fe4000f8e0212 */
[----:B------:R-:W-:Y:S02]  /*80b0*/  IMAD.IADD R25, R21, 0x1, R6 ;  /* 0x0000000115197824 */ /* 0x000fe400078e0206 */
[----:B------:R-:W-:Y:S02]  /*80c0*/  IMAD R21, R16, UR4, RZ ;  /* 0x0000000410157c24 */ /* 0x000fe4000f8e02ff */
[C---:B------:R-:W-:Y:S04]  /*80d0*/  IMAD.WIDE.U32 R24, R0.reuse, UR4, R24 ;  /* 0x0000000400187c25 */ /* 0x040fe8000f8e0018 */
[----:B------:R-:W-:Y:S01]  /*80e0*/  IMAD R21, R0, UR5, R21 ;  /* 0x0000000500157c24 */ /* 0x000fe2000f8e0215 */
[----:B------:R-:W-:Y:S01]  /*80f0*/  LEA R82, P0, R24, R82, 0x1 ;  /* 0x0000005218527211 */ /* 0x000fe200078008ff */
[----:B------:R-:W-:Y:S03]  /*8100*/  IMAD.IADD R18, R23, 0x1, R18 ;  /* 0x0000000117127824 */ /* 0x000fe600078e0212 */
[----:B------:R-:W-:Y:S02]  /*8110*/  IADD3 R6, PT, PT, R25, R21, RZ ;  /* 0x0000001519067210 */ /* 0x000fe40007ffe0ff */
[----:B------:R-:W-:Y:S02]  /*8120*/  LEA.HI.X R79, R22, R79, R18, 0x1, P1 ;  /* 0x0000004f164f7211 */ /* 0x000fe400008f0c12 */
[----:B------:R-:W-:Y:S07]  /*8130*/  LEA.HI.X R83, R24, R83, R6, 0x1, P0 ;  /* 0x0000005318537211 */ /* 0x000fee00000f0c06 */
.L_x_4650:
[----:B------:R-:W-:Y:S02]  /*8140*/  IADD3 R84, P1, PT, R84, R91, RZ ;  /* 0x0000005b54547210 */ /* 0x000fe40007f3e0ff */
[----:B------:R-:W-:Y:S03]  /*8150*/  IADD3 R10, P0, PT, R10, R93, RZ ;  /* 0x0000005d0a0a7210 */ /* 0x000fe60007f1e0ff */
[----:B------:R-:W-:Y:S02]  /*8160*/  IMAD.X R85, R85, 0x1, R90, P1 ;  /* 0x0000000155557824 */ /* 0x000fe400008e065a */
[----:B------:R-:W-:Y:S01]  /*8170*/  IMAD.X R9, R9, 0x1, R92, P0 ;  /* 0x0000000109097824 */ /* 0x000fe200000e065c */
[----:B------:R-:W-:Y:S07]  /*8180*/  @P2 BRA `(.L_x_4651) ;  /* 0xffffffa000942947 */ /* 0x000fee000383ffff */
.L_x_4599:
        /* <DEDUP_REMOVED lines=43> */
.L_x_4655:
[----:B------:R-:W-:Y:S05]  /*8440*/  BSYNC.RECONVERGENT B0 ;  /* 0x0000000000007941 */ /* 0x000fea0003800200 */
.L_x_4654:
        /* <DEDUP_REMOVED lines=17> */
.L_x_4657:
[----:B------:R-:W-:Y:S05]  /*8560*/  BSYNC.RECONVERGENT B0 ;  /* 0x0000000000007941 */ /* 0x000fea0003800200 */
.L_x_4656:
        /* <DEDUP_REMOVED lines=17> */
.L_x_4659:
[----:B------:R-:W-:Y:S05]  /*8680*/  BSYNC.RECONVERGENT B0 ;  /* 0x0000000000007941 */ /* 0x000fea0003800200 */
.L_x_4658:
        /* <DEDUP_REMOVED lines=17> */
.L_x_4653:
        /* <DEDUP_REMOVED lines=30> */
[----:B------:R-:W-:Y:S02]  /*8980*/  CS2R R6, SRZ ;  /* 0x0000000000067805 */ /* 0x000fe4000001ff00 */
[----:B--2---:R-:W-:-:S02]  /*8990*/  IADD3 R20, P2, PT, R22, UR10, RZ ;  /* 0x0000000a16147c10 */ /* 0x004fc4000ff5e0ff */
[----:B---3--:R-:W-:Y:S02]  /*89a0*/  IADD3 R22, P1, PT, R22, UR8, RZ ;  /* 0x0000000816167c10 */ /* 0x008fe4000ff3e0ff */
[----:B-1----:R-:W-:Y:S02]  /*89b0*/  ISETP.GE.AND P0, PT, R12, R19, PT ;  /* 0x000000130c00720c */ /* 0x002fe40003f06270 */
[C---:B------:R-:W-:Y:S02]  /*89c0*/  IADD3.X R21, PT, PT, R0.reuse, UR11, RZ, P2, !PT ;  /* 0x0000000b00157c10 */ /* 0x040fe400097fe4ff */
[----:B------:R-:W-:-:S09]  /*89d0*/  IADD3.X R23, PT, PT, R0, UR9, RZ, P1, !PT ;  /* 0x0000000900177c10 */ /* 0x000fd20008ffe4ff */
        /* <DEDUP_REMOVED lines=23> */
[----:B------:R-:W-:Y:S01]  /*8b50*/  FFMA.FTZ R30, R28, R9, R30 ;  /* 0x000000091c1e7223 */ /* 0x000fe2000001001e */
[----:B------:R-:W-:Y:S02]  /*8b60*/  HADD2.F32 R9, -RZ, R8.H1_H1 ;  /* 0x30000008ff097230 */ /* 0x000fe40000004100 */
[----:B------:R-:W-:Y:S01]  /*8b70*/  FFMA.FTZ R0, R32, R0, R27 ;  /* 0x0000000020007223 */ /* 0x000fe2000001001b */
        /* <DEDUP_REMOVED lines=19> */
.L_x_4667:
[----:B------:R-:W-:Y:S05]  /*8cb0*/  BSYNC.RECONVERGENT B0 ;  /* 0x0000000000007941 */ /* 0x000fea0003800200 */
.L_x_4666:
[----:B-----5:R-:W-:Y:S01]  /*8cc0*/  IMAD.MOV.U32 R6, RZ, RZ, R10 ;  /* 0x000000ffff067224 */ /* 0x020fe200078e000a */
[----:B------:R-:W-:Y:S01]  /*8cd0*/  MOV R4, R8 ;  /* 0x0000000800047202 */ /* 0x000fe20000000f00 */
[----:B------:R-:W-:Y:S01]  /*8ce0*/  IMAD.MOV.U32 R7, RZ, RZ, R11 ;  /* 0x000000ffff077224 */ /* 0x000fe200078e000b */
[----:B------:R-:W-:Y:S02]  /*8cf0*/  MOV R5, R9 ;  /* 0x0000000900057202 */ /* 0x000fe40000000f00 */
.L_x_4665:
[----:B------:R-:W-:Y:S05]  /*8d00*/  BSYNC.RECONVERGENT B1 ;  /* 0x0000000000017941 */ /* 0x000fea0003800200 */
.L_x_4664:
        /* <DEDUP_REMOVED lines=13> */
[--C-:B------:R-:W-:Y:S02]  /*8de0*/  HADD2.F32 R19, -RZ, R11.reuse.H1_H1 ;  /* 0x3000000bff137230 */ /* 0x100fe40000004100 */
[----:B------:R-:W-:Y:S02]  /*8df0*/  HADD2.F32 R28, -RZ, R11.H0_H0 ;  /* 0x2000000bff1c7230 */ /* 0x000fe40000004100 */
[----:B------:R-:W-:-:S02]  /*8e00*/  HADD2.F32 R27, -RZ, R9.H0_H0 ;  /* 0x20000009ff1b7230 */ /* 0x000fc40000004100 */
[----:B------:R-:W-:Y:S02]  /*8e10*/  HADD2.F32 R29, -RZ, R9.H1_H1 ;  /* 0x30000009ff1d7230 */ /* 0x000fe40000004100 */
[----:B---3--:R-:W-:Y:S02]  /*8e20*/  HADD2.F32 R21, -RZ, R8.H0_H0 ;  /* 0x20000008ff157230 */ /* 0x008fe40000004100 */
[----:B--2---:R-:W-:Y:S02]  /*8e30*/  HADD2.F32 R0, -RZ, R5.H1_H1 ;  /* 0x30000005ff007230 */ /* 0x004fe40000004100 */
[----:B------:R-:W-:Y:S02]  /*8e40*/  HADD2.F32 R9, -RZ, R4.H1_H1 ;  /* 0x30000004ff097230 */ /* 0x000fe40000004100 */
[----:B----4-:R-:W-:Y:S02]  /*8e50*/  HADD2.F32 R10, -RZ, R7.H1_H1 ;  /* 0x30000007ff0a7230 */ /* 0x010fe40000004100 */
[----:B------:R-:W-:Y:S01]  /*8e60*/  FMUL.FTZ R11, R19, R0 ;  /* 0x00000000130b7220 */ /* 0x000fe20000410000 */
[----:B------:R-:W-:-:S02]  /*8e70*/  HADD2.F32 R14, -RZ, R6.H1_H1 ;  /* 0x30000006ff0e7230 */ /* 0x000fc40000004100 */
[----:B------:R-:W-:Y:S01]  /*8e80*/  FMUL.FTZ R22, R29, R9 ;  /* 0x000000091d167220 */ /* 0x000fe20000410000 */
[----:B------:R-:W-:Y:S02]  /*8e90*/  HADD2.F32 R6, -RZ, R6.H0_H0 ;  /* 0x20000006ff067230 */ /* 0x000fe40000004100 */
[-C--:B------:R-:W-:Y:S01]  /*8ea0*/  FMUL.FTZ R19, R19, R10.reuse ;  /* 0x0000000a13137220 */ /* 0x080fe20000410000 */
[C---:B------:R-:W-:Y:S01]  /*8eb0*/  FFMA.FTZ R11, R28.reuse, R10, -R11 ;  /* 0x0000000a1c0b7223 */ /* 0x040fe2000001080b */
[----:B------:R-:W-:Y:S02]  /*8ec0*/  HADD2.F32 R4, -RZ, R4.H0_H0 ;  /* 0x20000004ff047230 */ /* 0x000fe40000004100 */
[----:B------:R-:W-:Y:S01]  /*8ed0*/  FMUL.FTZ R20, R29, R14 ;  /* 0x0000000e1d147220 */ /* 0x000fe20000410000 */
[----:B------:R-:W-:Y:S01]  /*8ee0*/  FFMA.FTZ R0, R28, R0, R19 ;  /* 0x000000001c007223 */ /* 0x000fe20000010013 */
[----:B------:R-:W-:Y:S02]  /*8ef0*/  HADD2.F32 R19, -RZ, R8.H1_H1 ;  /* 0x30000008ff137230 */ /* 0x000fe40000004100 */
[----:B------:R-:W-:Y:S01]  /*8f00*/  FFMA.FTZ R22, R27, R14, -R22 ;  /* 0x0000000e1b167223 */ /* 0x000fe20000010816 */
[----:B------:R-:W-:-:S02]  /*8f10*/  HADD2.F32 R5, -RZ, R5.H0_H0 ;  /* 0x20000005ff057230 */ /* 0x000fc40000004100 */
[----:B------:R-:W-:Y:S01]  /*8f20*/  FFMA.FTZ R9, R27, R9, R20 ;  /* 0x000000091b097223 */ /* 0x000fe20000010014 */
[--C-:B------:R-:W-:Y:S02]  /*8f30*/  HADD2.F32 R10, -RZ, R26.reuse.H1_H1 ;  /* 0x3000001aff0a7230 */ /* 0x100fe40000004100 */
[C---:B------:R-:W-:Y:S01]  /*8f40*/  FMUL.FTZ R8, R19.reuse, R4 ;  /* 0x0000000413087220 */ /* 0x040fe20000410000 */
[----:B------:R-:W-:Y:S02]  /*8f50*/  HADD2.F32 R7, -RZ, R7.H0_H0 ;  /* 0x20000007ff077230 */ /* 0x000fe40000004100 */
[-C--:B------:R-:W-:Y:S01]  /*8f60*/  FMUL.FTZ R23, R19, R6.reuse ;  /* 0x0000000613177220 */ /* 0x080fe20000410000 */
[----:B------:R-:W-:Y:S02]  /*8f70*/  HADD2.F32 R26, -RZ, R26.H0_H0 ;  /* 0x2000001aff1a7230 */ /* 0x000fe40000004100 */
[C---:B------:R-:W-:Y:S01]  /*8f80*/  FMUL.FTZ R19, R10.reuse, R5 ;  /* 0x000000050a137220 */ /* 0x040fe20000410000 */
[C---:B------:R-:W-:Y:S01]  /*8f90*/  FFMA.FTZ R8, R21.reuse, R6, -R8 ;  /* 0x0000000615087223 */ /* 0x040fe20000010808 */
[-C--:B------:R-:W-:Y:S01]  /*8fa0*/  FMUL.FTZ R10, R10, R7.reuse ;  /* 0x000000070a0a7220 */ /* 0x080fe20000410000 */
[----:B------:R-:W-:Y:S01]  /*8fb0*/  FFMA.FTZ R23, R21, R4, R23 ;  /* 0x0000000415177223 */ /* 0x000fe20000010017 */
[C---:B------:R-:W-:Y:S01]  /*8fc0*/  FFMA.FTZ R19, R26.reuse, R7, -R19 ;  /* 0x000000071a137223 */ /* 0x040fe20000010813 */
[----:B------:R-:W-:Y:S01]  /*8fd0*/  F2FP.F16.F32.PACK_AB R9, R9, R22 ;  /* 0x000000160909723e */ /* 0x000fe200000000ff */
[----:B------:R-:W-:Y:S01]  /*8fe0*/  FFMA.FTZ R10, R26, R5, R10 ;  /* 0x000000051a0a7223 */ /* 0x000fe2000001000a */
[----:B------:R-:W-:-:S02]  /*8ff0*/  F2FP.F16.F32.PACK_AB R11, R0, R11 ;  /* 0x0000000b000b723e */ /* 0x000fc400000000ff */
[----:B------:R-:W-:Y:S02]  /*9000*/  F2FP.F16.F32.PACK_AB R8, R23, R8 ;  /* 0x000000081708723e */ /* 0x000fe400000000ff */
[----:B------:R-:W-:Y:S02]  /*9010*/  F2FP.F16.F32.PACK_AB R10, R10, R19 ;  /* 0x000000130a0a723e */ /* 0x000fe400000000ff */
.L_x_4669:
[----:B------:R-:W-:Y:S05]  /*9020*/  BSYNC.RECONVERGENT B0 ;  /* 0x0000000000007941 */ /* 0x000fea0003800200 */
.L_x_4668:
[----:B-----5:R3:W-:Y:S02]  /*9030*/  STS.128 [R163+0x2000], R8 ;  /* 0x00200008a3007388 */ /* 0x0207e40000000c00 */
.L_x_4663:
[----:B------:R-:W-:Y:S05]  /*9040*/  BSYNC.RECONVERGENT B2 ;  /* 0x0000000000027941 */ /* 0x000fea0003800200 */
.L_x_4662:
        /* <DEDUP_REMOVED lines=16> */
[----:B--2---:R-:W-:Y:S01]  /*9150*/  IADD3 R5, P0, PT, R33, R16, RZ ;  /* 0x0000001021057210 */ /* 0x004fe20007f1e0ff */
        /* <DEDUP_REMOVED lines=10> */
[--C-:B-----5:R-:W-:Y:S02]  /*9200*/  HADD2.F32 R22, -RZ, R9.reuse.H0_H0 ;  /* 0x20000009ff167230 */ /* 0x120fe40000004100 */
[----:B------:R-:W-:Y:S02]  /*9210*/  HADD2.F32 R28, -RZ, R9.H1_H1 ;  /* 0x30000009ff1c7230 */ /* 0x000fe40000004100 */
[--C-:B------:R-:W-:Y:S01]  /*9220*/  HADD2.F32 R21, -RZ, R11.reuse.H1_H1 ;  /* 0x3000000bff157230 */ /* 0x100fe20000004100 */
[----:B------:R-:W-:Y:S01]  /*9230*/  MOV R20, R10 ;  /* 0x0000000a00147202 */ /* 0x000fe20000000f00 */
        /* <DEDUP_REMOVED lines=11> */
[C---:B------:R-:W-:Y:S01]  /*92f0*/  FFMA.FTZ R11, R30.reuse, R10, -R11 ;  /* 0x0000000a1e0b7223 */ /* 0x040fe2000001080b */
[----:B------:R-:W-:Y:S02]  /*9300*/  HADD2.F32 R9, -RZ, R8.H1_H1 ;  /* 0x30000008ff097230 */ /* 0x000fe40000004100 */
[----:B------:R-:W-:Y:S02]  /*9310*/  HADD2.F32 R4, -RZ, R4.H0_H0 ;  /* 0x20000004ff047230 */ /* 0x000fe40000004100 */
[----:B------:R-:W-:Y:S02]  /*9320*/  HADD2.F32 R5, -RZ, R5.H0_H0 ;  /* 0x20000005ff057230 */ /* 0x000fe40000004100 */
[----:B------:R-:W-:Y:S02]  /*9330*/  HADD2.F32 R10, -RZ, R20.H1_H1 ;  /* 0x30000014ff0a7230 */ /* 0x000fe40000004100 */
[----:B------:R-:W-:Y:S01]  /*9340*/  FFMA.FTZ R0, R30, R0, R21 ;  /* 0x000000001e007223 */ /* 0x000fe20000010015 */
[----:B------:R-:W-:-:S02]  /*9350*/  HADD2.F32 R7, -RZ, R7.H0_H0 ;  /* 0x20000007ff077230 */ /* 0x000fc40000004100 */
[C---:B------:R-:W-:Y:S01]  /*9360*/  FMUL.FTZ R29, R9.reuse, R6 ;  /* 0x00000006091d7220 */ /* 0x040fe20000410000 */
[----:B------:R-:W-:Y:S02]  /*9370*/  HADD2.F32 R21, -RZ, R8.H0_H0 ;  /* 0x20000008ff157230 */ /* 0x000fe40000004100 */
[----:B------:R-:W-:Y:S01]  /*9380*/  FMUL.FTZ R8, R9, R4 ;  /* 0x0000000409087220 */ /* 0x000fe20000410000 */
[----:B------:R-:W-:Y:S02]  /*9390*/  HADD2.F32 R20, -RZ, R20.H0_H0 ;  /* 0x20000014ff147230 */ /* 0x000fe40000004100 */
[C---:B------:R-:W-:Y:S01]  /*93a0*/  FMUL.FTZ R9, R10.reuse, R5 ;  /* 0x000000050a097220 */ /* 0x040fe20000410000 */
[-C--:B------:R-:W-:Y:S01]  /*93b0*/  FMUL.FTZ R10, R10, R7.reuse ;  /* 0x000000070a0a7220 */ /* 0x080fe20000410000 */
[----:B------:R-:W-:Y:S01]  /*93c0*/  FFMA.FTZ R23, R22, R14, -R23 ;  /* 0x0000000e16177223 */ /* 0x000fe20000010817 */
[C---:B------:R-:W-:Y:S01]  /*93d0*/  FFMA.FTZ R8, R21.reuse, R6, -R8 ;  /* 0x0000000615087223 */ /* 0x040fe20000010808 */
[C---:B------:R-:W-:Y:S01]  /*93e0*/  FFMA.FTZ R9, R20.reuse, R7, -R9 ;  /* 0x0000000714097223 */ /* 0x040fe20000010809 */
[----:B------:R-:W-:Y:S01]  /*93f0*/  FFMA.FTZ R10, R20, R5, R10 ;  /* 0x00000005140a7223 */ /* 0x000fe2000001000a */
[----:B------:R-:W-:Y:S01]  /*9400*/  FFMA.FTZ R29, R21, R4, R29 ;  /* 0x00000004151d7223 */ /* 0x000fe2000001001d */
[----:B------:R-:W-:-:S02]  /*9410*/  F2FP.F16.F32.PACK_AB R23, R28, R23 ;  /* 0x000000171c17723e */ /* 0x000fc400000000ff */
[----:B------:R-:W-:Y:S02]  /*9420*/  F2FP.F16.F32.PACK_AB R11, R0, R11 ;  /* 0x0000000b000b723e */ /* 0x000fe400000000ff */
[----:B------:R-:W-:Y:S02]  /*9430*/  F2FP.F16.F32.PACK_AB R10, R10, R9 ;  /* 0x000000090a0a723e */ /* 0x000fe400000000ff */
[----:B------:R-:W-:Y:S02]  /*9440*/  F2FP.F16.F32.PACK_AB R8, R29, R8 ;  /* 0x000000081d08723e */ /* 0x000fe400000000ff */
[----:B------:R-:W-:Y:S02]  /*9450*/  MOV R9, R23 ;  /* 0x0000001700097202 */ /* 0x000fe40000000f00 */
.L_x_4675:
[----:B------:R-:W-:Y:S05]  /*9460*/  BSYNC.RECONVERGENT B0 ;  /* 0x0000000000007941 */ /* 0x000fea0003800200 */
.L_x_4674:
[----:B-----5:R1:W-:Y:S02]  /*9470*/  STS.128 [R163+0x800], R8 ;  /* 0x00080008a3007388 */ /* 0x0203e40000000c00 */
.L_x_4673:
[----:B------:R-:W-:Y:S05]  /*9480*/  BSYNC.RECONVERGENT B1 ;  /* 0x0000000000017941 */ /* 0x000fea0003800200 */
.L_x_4672:
        /* <DEDUP_REMOVED lines=9> */
[----:B------:R-:W4:Y:S03]  /*9520*/  LDCU.64 UR8, c[0x0][0x4d0] ;  /* 0x00009a00ff0877ac */ /* 0x000f260008000a00 */
[----:B--2---:R-:W-:Y:S02]  /*9530*/  SHF.L.U32 R4, R0, 0x1, RZ ;  /* 0x0000000100047819 */ /* 0x004fe400000006ff */
[----:B------:R-:W-:-:S04]  /*9540*/  LEA.HI.X.SX32 R33, R33, R18, 0x1, P0 ;  /* 0x0000001221217211 */ /* 0x000fc800000f0eff */
[----:B------:R-:W-:Y:S02]  /*9550*/  SHF.L.U64.HI R33, R0, 0x1, R33 ;  /* 0x0000000100217819 */ /* 0x000fe40000010221 */
[C---:B---3--:R-:W-:Y:S02]  /*9560*/  IADD3 R6, P1, PT, R4.reuse, UR10, RZ ;  /* 0x0000000a04067c10 */ /* 0x048fe4000ff3e0ff */
[----:B----4-:R-:W-:Y:S02]  /*9570*/  IADD3 R4, P0, PT, R4, UR8, RZ ;  /* 0x0000000804047c10 */ /* 0x010fe4000ff1e0ff */
[C---:B------:R-:W-:Y:S02]  /*9580*/  IADD3.X R7, PT, PT, R33.reuse, UR11, RZ, P1, !PT ;  /* 0x0000000b21077c10 */ /* 0x040fe40008ffe4ff */
[----:B------:R-:W-:-:S04]  /*9590*/  IADD3.X R5, PT, PT, R33, UR9, RZ, P0, !PT ;  /* 0x0000000921057c10 */ /* 0x000fc800087fe4ff */
        /* <DEDUP_REMOVED lines=10> */
[--C-:B------:R-:W-:Y:S02]  /*9640*/  HADD2.F32 R14, -RZ, R6.reuse.H1_H1 ;  /* 0x30000006ff0e7230 */ /* 0x100fe40000004100 */
[C---:B------:R-:W-:Y:S01]  /*9650*/  FMUL.FTZ R11, R19.reuse, R0 ;  /* 0x00000000130b7220 */ /* 0x040fe20000410000 */
[----:B------:R-:W-:Y:S01]  /*9660*/  FMUL.FTZ R19, R19, R10 ;  /* 0x0000000a13137220 */ /* 0x000fe20000410000 */
[----:B-1----:R-:W-:Y:S01]  /*9670*/  FMUL.FTZ R26, R22, R9 ;  /* 0x00000009161a7220 */ /* 0x002fe20000410000 */
        /* <DEDUP_REMOVED lines=25> */
.L_x_4677:
[----:B------:R-:W-:Y:S05]  /*9810*/  BSYNC.RECONVERGENT B0 ;  /* 0x0000000000007941 */ /* 0x000fea0003800200 */
.L_x_4676:
[----:B-----5:R3:W-:Y:S02]  /*9820*/  STS.128 [R163+0x2800], R8 ;  /* 0x00280008a3007388 */ /* 0x0207e40000000c00 */
.L_x_4671:
[----:B------:R-:W-:Y:S05]  /*9830*/  BSYNC.RECONVERGENT B2 ;  /* 0x0000000000027941 */ /* 0x000fea0003800200 */
.L_x_4670:
[----:B------:R-:W-:Y:S01]  /*9840*/  IADD3 R160, PT, PT, R114, 0x20, RZ ;  /* 0x0000002072a07810 */ /* 0x000fe20007ffe0ff */
[----:B------:R-:W-:Y:S03]  /*9850*/  BSSY.RECONVERGENT B2, `(.L_x_4678) ;  /* 0x000007e000027945 */ /* 0x000fe60003800200 */
[----:B------:R-:W-:-:S13]  /*9860*/  ISETP.GE.AND P0, PT, R160, R17, PT ;  /* 0x00000011a000720c */ /* 0x000fda0003f06270 */
[----:B------:R-:W-:Y:S05]  /*9870*/  @P0 BRA `(.L_x_4679) ;  /* 0x0000000400ec0947 */ /* 0x000fea0003800000 */
[----:B------:R-:W1:Y:S01]  /*9880*/  LDC R21, c[0x0][0x440] ;  /* 0x00011000ff157b82 */ /* 0x000e620000000800 */
[C---:B------:R-:W-:Y:S01]  /*9890*/  LEA R30, P1, R2.reuse, R24, 0x6 ;  /* 0x00000018021e7211 */ /* 0x040fe200078230ff */
        /* <DEDUP_REMOVED lines=60> */
.L_x_4683:
[----:B------:R-:W-:Y:S05]  /*9c60*/  BSYNC.RECONVERGENT B0 ;  /* 0x0000000000007941 */ /* 0x000fea0003800200 */
.L_x_4682:
[----:B-----5:R1:W-:Y:S02]  /*9c70*/  STS.128 [R163+0x1000], R8 ;  /* 0x00100008a3007388 */ /* 0x0203e40000000c00 */
.L_x_4681:
[----:B------:R-:W-:Y:S05]  /*9c80*/  BSYNC.RECONVERGENT B1 ;  /* 0x0000000000017941 */ /* 0x000fea0003800200 */
.L_x_4680:
        /* <DEDUP_REMOVED lines=56> */
.L_x_4685:
[----:B------:R-:W-:Y:S05]  /*a010*/  BSYNC.RECONVERGENT B0 ;  /* 0x0000000000007941 */ /* 0x000fea0003800200 */
.L_x_4684:
[----:B-----5:R3:W-:Y:S02]  /*a020*/  STS.128 [R163+0x3000], R8 ;  /* 0x00300008a3007388 */ /* 0x0207e40000000c00 */
.L_x_4679:
[----:B------:R-:W-:Y:S05]  /*a030*/  BSYNC.RECONVERGENT B2 ;  /* 0x0000000000027941 */ /* 0x000fea0003800200 */
.L_x_4678:
        /* <DEDUP_REMOVED lines=17> */
[----:B------:R-:W-:Y:S01]  /*a150*/  IADD3 R3, P0, PT, R67, R16, RZ ;  /* 0x0000001043037210 */ /* 0x000fe20007f1e0ff */
[----:B------:R-:W2:Y:S03]  /*a160*/  LDCU.64 UR8, c[0x0][0x4d0] ;  /* 0x00009a00ff0877ac */ /* 0x000ea60008000a00 */
[----:B------:R-:W-:Y:S02]  /*a170*/  SHF.L.U32 R2, R3, 0x1, RZ ;  /* 0x0000000103027819 */ /* 0x000fe400000006ff */
[----:B------:R-:W-:-:S04]  /*a180*/  LEA.HI.X.SX32 R0, R67, R18, 0x1, P0 ;  /* 0x0000001243007211 */ /* 0x000fc800000f0eff */
[----:B------:R-:W-:Y:S02]  /*a190*/  SHF.L.U64.HI R0, R3, 0x1, R0 ;  /* 0x0000000103007819 */ /* 0x000fe40000010200 */
[C---:B---3--:R-:W-:Y:S02]  /*a1a0*/  IADD3 R4, P1, PT, R2.reuse, UR10, RZ ;  /* 0x0000000a02047c10 */ /* 0x048fe4000ff3e0ff */
[----:B--2---:R-:W-:Y:S02]  /*a1b0*/  IADD3 R2, P0, PT, R2, UR8, RZ ;  /* 0x0000000802027c10 */ /* 0x004fe4000ff1e0ff */
[C---:B------:R-:W-:Y:S02]  /*a1c0*/  IADD3.X R5, PT, PT, R0.reuse, UR11, RZ, P1, !PT ;  /* 0x0000000b00057c10 */ /* 0x040fe40008ffe4ff */
[----:B------:R-:W-:-:S04]  /*a1d0*/  IADD3.X R3, PT, PT, R0, UR9, RZ, P0, !PT ;  /* 0x0000000900037c10 */ /* 0x000fc800087fe4ff */
[----:B------:R-:W2:Y:S04]  /*a1e0*/  LDG.E.64 R4, desc[UR6][R4.64] ;  /* 0x0000000604047981 */ /* 0x000ea8000c1e1b00 */
[----:B------:R-:W3:Y:S01]  /*a1f0*/  LDG.E.64 R2, desc[UR6][R2.64] ;  /* 0x0000000602027981 */ /* 0x000ee2000c1e1b00 */
[----:B-----5:R-:W-:Y:S01]  /*a200*/  MOV R17, R10 ;  /* 0x0000000a00117202 */ /* 0x020fe20000000f00 */
[--C-:B------:R-:W-:Y:S02]  /*a210*/  HADD2.F32 R19, -RZ, R9.reuse.H0_H0 ;  /* 0x20000009ff137230 */ /* 0x100fe40000004100 */
[----:B------:R-:W-:Y:S02]  /*a220*/  HADD2.F32 R25, -RZ, R9.H1_H1 ;  /* 0x30000009ff197230 */ /* 0x000fe40000004100 */
[----:B------:R-:W-:-:S02]  /*a230*/  HADD2.F32 R14, -RZ, R11.H1_H1 ;  /* 0x3000000bff0e7230 */ /* 0x000fc40000004100 */
[----:B------:R-:W-:Y:S02]  /*a240*/  HADD2.F32 R23, -RZ, R11.H0_H0 ;  /* 0x2000000bff177230 */ /* 0x000fe40000004100 */
[----:B--2---:R-:W-:Y:S02]  /*a250*/  HADD2.F32 R10, -RZ, R4.H1_H1 ;  /* 0x30000004ff0a7230 */ /* 0x004fe40000004100 */
[----:B------:R-:W-:Y:S02]  /*a260*/  HADD2.F32 R9, -RZ, R5.H1_H1 ;  /* 0x30000005ff097230 */ /* 0x000fe40000004100 */
[----:B---3--:R-:W-:Y:S02]  /*a270*/  HADD2.F32 R6, -RZ, R2.H1_H1 ;  /* 0x30000002ff067230 */ /* 0x008fe40000004100 */
        /* <DEDUP_REMOVED lines=30> */
.L_x_4689:
[----:B------:R-:W-:Y:S05]  /*a460*/  BSYNC.RECONVERGENT B0 ;  /* 0x0000000000007941 */ /* 0x000fea0003800200 */
.L_x_4688:
[----:B-----5:R3:W-:Y:S02]  /*a470*/  STS.128 [R163+0x1800], R8 ;  /* 0x00180008a3007388 */ /* 0x0207e40000000c00 */
.L_x_4687:
[----:B------:R-:W-:Y:S05]  /*a480*/  BSYNC.RECONVERGENT B1 ;  /* 0x0000000000017941 */ /* 0x000fea0003800200 */
.L_x_4686:
        /* <DEDUP_REMOVED lines=56> */
.L_x_4691:
[----:B------:R-:W-:Y:S05]  /*a810*/  BSYNC.RECONVERGENT B0 ;  /* 0x0000000000007941 */ /* 0x000fea0003800200 */
.L_x_4690:
[----:B-----5:R3:W-:Y:S01]  /*a820*/  STS.128 [R163+0x3800], R8 ;  /* 0x00380008a3007388 */ /* 0x0207e20000000c00 */
[----:B------:R-:W-:Y:S05]  /*a830*/  BRA `(.L_x_4660) ;  /* 0x0000002c00cc7947 */ /* 0x000fea0003800000 */
.L_x_4661:
        /* <DEDUP_REMOVED lines=99> */
.L_x_4697:
[----:B------:R-:W-:Y:S05]  /*ae70*/  BSYNC.RECONVERGENT B0 ;  /* 0x0000000000007941 */ /* 0x000fea0003800200 */
.L_x_4696:
[----:B-----5:R-:W-:Y:S01]  /*ae80*/  IMAD.MOV.U32 R6, RZ, RZ, R30 ;  /* 0x000000ffff067224 */ /* 0x020fe200078e001e */
[----:B------:R-:W-:Y:S01]  /*ae90*/  MOV R4, R28 ;  /* 0x0000001c00047202 */ /* 0x000fe20000000f00 */
[----:B------:R-:W-:Y:S01]  /*aea0*/  IMAD.MOV.U32 R7, RZ, RZ, R31 ;  /* 0x000000ffff077224 */ /* 0x000fe200078e001f */
[----:B------:R-:W-:Y:S02]  /*aeb0*/  MOV R5, R29 ;  /* 0x0000001d00057202 */ /* 0x000fe40000000f00 */
.L_x_4695:
[----:B------:R-:W-:Y:S05]  /*aec0*/  BSYNC.RECONVERGENT B1 ;  /* 0x0000000000017941 */ /* 0x000fea0003800200 */
.L_x_4694:
        /* <DEDUP_REMOVED lines=88> */
.L_x_4699:
[----:B------:R-:W-:Y:S05]  /*b450*/  BSYNC.RECONVERGENT B0 ;  /* 0x0000000000007941 */ /* 0x000fea0003800200 */
.L_x_4698:
[----:B-----5:R3:W-:Y:S02]  /*b460*/  STS.128 [R163+0x2000], R28 ;  /* 0x0020001ca3007388 */ /* 0x0207e40000000c00 */
.L_x_4693:
[----:B------:R-:W-:Y:S05]  /*b470*/  BSYNC.RECONVERGENT B2 ;  /* 0x0000000000027941 */ /* 0x000fea0003800200 */
.L_x_4692:
        /* <DEDUP_REMOVED lines=56> */
[----:B---3--:R-:W-:Y:S02]  /*b800*/  HADD2.F32 R4, -RZ, R8.H0_H0 ;  /* 0x20000008ff047230 */ /* 0x008fe40000004100 */
        /* <DEDUP_REMOVED lines=37> */
.L_x_4705:
[----:B------:R-:W-:Y:S05]  /*ba60*/  BSYNC.RECONVERGENT B0 ;  /* 0x0000000000007941 */ /* 0x000fea0003800200 */
.L_x_4704:
[----:B-----5:R1:W-:Y:S02]  /*ba70*/  STS.128 [R163+0x800], R28 ;  /* 0x0008001ca3007388 */ /* 0x0203e40000000c00 */
.L_x_4703:
[----:B------:R-:W-:Y:S05]  /*ba80*/  BSYNC.RECONVERGENT B1 ;  /* 0x0000000000017941 */ /* 0x000fea0003800200 */
.L_x_4702:
        /* <DEDUP_REMOVED lines=31> */
[----:B-1----:R-:W-:-:S02]  /*bc80*/  HADD2.F32 R34, -RZ, R18.H1_H1 ;  /* 0x30000012ff227230 */ /* 0x002fc40000004100 */
        /* <DEDUP_REMOVED lines=16> */
[----:B-----5:R-:W-:Y:S02]  /*bd90*/  HADD2.F32 R19, -RZ, R28.H1_H1 ;  /* 0x3000001cff137230 */ /* 0x020fe40000004100 */
[----:B------:R-:W-:Y:S01]  /*bda0*/  @!P0 FADD.FTZ R5, -R5, -RZ ;  /* 0x800000ff05058221 */ /* 0x000fe20000010100 */
[----:B------:R-:W-:Y:S01]  /*bdb0*/  FMUL.FTZ R17, R17, R4 ;  /* 0x0000000411117220 */ /* 0x000fe20000410000 */
[----:B------:R-:W-:Y:S01]  /*bdc0*/  @!P0 FADD.FTZ R6, -R6, -RZ ;  /* 0x800000ff06068221 */ /* 0x000fe20000010100 */
[----:B---3--:R-:W-:Y:S02]  /*bdd0*/  HADD2.F32 R4, -RZ, R8.H0_H0 ;  /* 0x20000008ff047230 */ /* 0x008fe40000004100 */
        /* <DEDUP_REMOVED lines=33> */
.L_x_4707:
[----:B------:R-:W-:Y:S05]  /*bff0*/  BSYNC.RECONVERGENT B0 ;  /* 0x0000000000007941 */ /* 0x000fea0003800200 */
.L_x_4706:
[----:B-----5:R3:W-:Y:S02]  /*c000*/  STS.128 [R163+0x2800], R28 ;  /* 0x0028001ca3007388 */ /* 0x0207e40000000c00 */
.L_x_4701:
[----:B------:R-:W-:Y:S05]  /*c010*/  BSYNC.RECONVERGENT B2 ;  /* 0x0000000000027941 */ /* 0x000fea0003800200 */
.L_x_4700:
[----:B------:R-:W-:Y:S01]  /*c020*/  IADD3 R160, PT, PT, R114, 0x20, RZ ;  /* 0x0000002072a07810 */ /* 0x000fe20007ffe0ff */
[----:B------:R-:W-:Y:S03]  /*c030*/  BSSY.RECONVERGENT B2, `(.L_x_4708) ;  /* 0x00000b9000027945 */ /* 0x000fe60003800200 */
[----:B------:R-:W-:-:S13]  /*c040*/  ISETP.GE.AND P0, PT, R160, R27, PT ;  /* 0x0000001ba000720c */ /* 0x000fda0003f06270 */
[----:B------:R-:W-:Y:S05]  /*c050*/  @P0 BRA `(.L_x_4709) ;  /* 0x0000000800d80947 */ /* 0x000fea0003800000 */
[----:B-1-3--:R-:W1:Y:S01]  /*c060*/  LDC R35, c[0x0][0x440] ;  /* 0x00011000ff237b82 */ /* 0x00ae620000000800 */
[----:B------:R-:W-:Y:S01]  /*c070*/  LEA R36, P0, R2, R24, 0x6 ;  /* 0x0000001802247211 */ /* 0x000fe200078030ff */
[----:B------:R-:W-:Y:S01]  /*c080*/  BSSY.RECONVERGENT B1, `(.L_x_4710) ;  /* 0x000005b000017945 */ /* 0x000fe20003800200 */
[----:B------:R-:W-:Y:S02]  /*c090*/  IMAD.SHL.U32 R33, R22, 0x20, RZ ;  /* 0x0000002016217824 */ /* 0x000fe400078e00ff */
[----:B------:R-:W-:Y:S02]  /*c0a0*/  LEA.HI.X R37, R2, R25, R3, 0x6, P0 ;  /* 0x0000001902257211 */ /* 0x000fe400000f3403 */
[----:B-1----:R-:W-:-:S13]  /*c0b0*/  ISETP.GE.AND P1, PT, R12, R35, PT ;  /* 0x000000230c00720c */ /* 0x002fda0003f26270 */
[----:B------:R1:W-:Y:S01]  /*c0c0*/  @P1 STS.128 [R163+0x1000], RZ ;  /* 0x001000ffa3001388 */ /* 0x0003e20000000c00 */
[----:B------:R-:W-:Y:S05]  /*c0d0*/  @P1 BRA `(.L_x_4711) ;  /* 0x0000000400541947 */ /* 0x000fea0003800000 */
[----:B------:R3:W5:Y:S01]  /*c0e0*/  LDG.E.128 R28, desc[UR6][R36.64] ;  /* 0x00000006241c7981 */ /* 0x000762000c1e1d00 */
        /* <DEDUP_REMOVED lines=82> */
.L_x_4713:
[----:B------:R-:W-:Y:S05]  /*c610*/  BSYNC.RECONVERGENT B0 ;  /* 0x0000000000007941 */ /* 0x000fea0003800200 */
.L_x_4712:
[----:B-----5:R1:W-:Y:S02]  /*c620*/  STS.128 [R163+0x1000], R28 ;  /* 0x0010001ca3007388 */ /* 0x0203e40000000c00 */
.L_x_4711:
[----:B------:R-:W-:Y:S05]  /*c630*/  BSYNC.RECONVERGENT B1 ;  /* 0x0000000000017941 */ /* 0x000fea0003800200 */
.L_x_4710:
        /* <DEDUP_REMOVED lines=36> */
[--C-:B-1----:R-:W-:Y:S02]  /*c880*/  HADD2.F32 R37, -RZ, R5.reuse.H0_H0 ;  /* 0x20000005ff257230 */ /* 0x102fe40000004100 */
        /* <DEDUP_REMOVED lines=49> */
.L_x_4715:
[----:B------:R-:W-:Y:S05]  /*cba0*/  BSYNC.RECONVERGENT B0 ;  /* 0x0000000000007941 */ /* 0x000fea0003800200 */
.L_x_4714:
[----:B-----5:R1:W-:Y:S02]  /*cbb0*/  STS.128 [R163+0x3000], R28 ;  /* 0x0030001ca3007388 */ /* 0x0203e40000000c00 */
.L_x_4709:
[----:B------:R-:W-:Y:S05]  /*cbc0*/  BSYNC.RECONVERGENT B2 ;  /* 0x0000000000027941 */ /* 0x000fea0003800200 */
.L_x_4708:
[----:B------:R-:W-:-:S04]  /*cbd0*/  IADD3 R156, PT, PT, R114, 0x30, RZ ;  /* 0x00000030729c7810 */ /* 0x000fc80007ffe0ff */
[----:B------:R-:W-:-:S13]  /*cbe0*/  ISETP.GE.AND P0, PT, R156, R27, PT ;  /* 0x0000001b9c00720c */ /* 0x000fda0003f06270 */
[----:B------:R-:W-:Y:S05]  /*cbf0*/  @P0 BRA `(.L_x_4660) ;  /* 0x0000000800dc0947 */ /* 0x000fea0003800000 */
[----:B-1-3--:R-:W1:Y:S01]  /*cc00*/  LDC R29, c[0x0][0x440] ;  /* 0x00011000ff1d7b82 */ /* 0x00ae620000000800 */
[----:B------:R-:W-:Y:S01]  /*cc10*/  IMAD R3, R3, 0x60, RZ ;  /* 0x0000006003037824 */ /* 0x000fe200078e02ff */
[----:B------:R-:W-:Y:S01]  /*cc20*/  BSSY.RECONVERGENT B1, `(.L_x_4716) ;  /* 0x000005c000017945 */ /* 0x000fe20003800200 */
[----:B------:R-:W-:-:S05]  /*cc30*/  IMAD.WIDE.U32 R30, R2, 0x60, R24 ;  /* 0x00000060021e7825 */ /* 0x000fca00078e0018 */
[----:B------:R-:W-:Y:S01]  /*cc40*/  IADD3 R31, PT, PT, R31, R3, RZ ;  /* 0x000000031f1f7210 */ /* 0x000fe20007ffe0ff */
[----:B------:R-:W-:Y:S01]  /*cc50*/  IMAD R3, R22, 0x30, RZ ;  /* 0x0000003016037824 */ /* 0x000fe200078e02ff */
        /* <DEDUP_REMOVED lines=86> */
.L_x_4719:
[----:B------:R-:W-:Y:S05]  /*d1c0*/  BSYNC.RECONVERGENT B0 ;  /* 0x0000000000007941 */ /* 0x000fea0003800200 */
.L_x_4718:
[----:B-----5:R1:W-:Y:S02]  /*d1d0*/  STS.128 [R163+0x1800], R24 ;  /* 0x00180018a3007388 */ /* 0x0203e40000000c00 */
.L_x_4717:
[----:B------:R-:W-:Y:S05]  /*d1e0*/  BSYNC.RECONVERGENT B1 ;  /* 0x0000000000017941 */ /* 0x000fea0003800200 */
.L_x_4716:
        /* <DEDUP_REMOVED lines=26> */
[----:B--2---:R-:W-:Y:S02]  /*d390*/  HADD2.F32 R3, -RZ, R18.H0_H0 ;  /* 0x20000012ff037230 */ /* 0x004fe40000004100 */
[--C-:B------:R-:W-:Y:S02]  /*d3a0*/  HADD2.F32 R14, -RZ, R19.reuse.H0_H0 ;  /* 0x20000013ff0e7230 */ /* 0x100fe40000004100 */
[----:B------:R-:W-:Y:S02]  /*d3b0*/  HADD2.F32 R0, -RZ, R16.H0_H0 ;  /* 0x20000010ff007230 */ /* 0x000fe40000004100 */
        /* <DEDUP_REMOVED lines=23> */
[----:B---3--:R-:W-:Y:S02]  /*d530*/  HADD2.F32 R4, -RZ, R8.H0_H0 ;  /* 0x20000008ff047230 */ /* 0x008fe40000004100 */
        /* <DEDUP_REMOVED lines=33> */
.L_x_4721:
[----:B------:R-:W-:Y:S05]  /*d750*/  BSYNC.RECONVERGENT B0 ;  /* 0x0000000000007941 */ /* 0x000fea0003800200 */
.L_x_4720:
[----:B-----5:R1:W-:Y:S02]  /*d760*/  STS.128 [R163+0x3800], R24 ;  /* 0x00380018a3007388 */ /* 0x0203e40000000c00 */
.L_x_4660:
[----:B------:R-:W-:Y:S05]  /*d770*/  BSYNC.RECONVERGENT B3 ;  /* 0x0000000000037941 */ /* 0x000fea0003800200 */
.L_x_4652:
[----:B------:R-:W1:Y:S01]  /*d780*/  LDC.64 R132, c[0x0][0x3b8] ;  /* 0x0000ee00ff847b82 */ /* 0x000e620000000a00 */
[----:B------:R-:W-:Y:S01]  /*d790*/  IMAD.IADD R3, R59, 0x1, -R57 ;  /* 0x000000013b037824 */ /* 0x000fe200078e0a39 */
[C---:B-1234-:R-:W-:Y:S01]  /*d7a0*/  SHF.L.U64.HI R4, R66.reuse, 0x1, R65 ;  /* 0x0000000142047819 */ /* 0x05efe20000010241 */
[----:B------:R-:W-:Y:S01]  /*d7b0*/  IMAD.SHL.U32 R7, R66, 0x2, RZ ;  /* 0x0000000242077824 */ /* 0x000fe200078e00ff */
[----:B------:R-:W-:Y:S02]  /*d7c0*/  BSSY.RECONVERGENT B0, `(.L_x_4722) ;  /* 0x0000017000007945 */ /* 0x000fe40003800200 */
[-C--:B------:R-:W-:Y:S02]  /*d7d0*/  ISETP.GE.AND P5, PT, R114, R3.reuse, PT ;  /* 0x000000037200720c */ /* 0x080fe40003fa6270 */
[----:B------:R-:W-:Y:S02]  /*d7e0*/  IADD3 R10, P0, PT, R7, R148, RZ ;  /* 0x00000094070a7210 */ /* 0x000fe40007f1e0ff */
[----:B------:R-:W-:-:S02]  /*d7f0*/  ISETP.GE.AND P4, PT, R161, R3, PT ;  /* 0x00000003a100720c */ /* 0x000fc40003f86270 */
[-C--:B------:R-:W-:Y:S01]  /*d800*/  ISETP.GE.AND P3, PT, R160, R3.reuse, PT ;  /* 0x00000003a000720c */ /* 0x080fe20003f66270 */
[----:B------:R-:W-:Y:S01]  /*d810*/  IMAD.X R11, R4, 0x1, R147, P0 ;  /* 0x00000001040b7824 */ /* 0x000fe200000e0693 */
[----:B------:R-:W-:-:S05]  /*d820*/  ISETP.GE.AND P2, PT, R156, R3, PT ;  /* 0x000000039c00720c */ /* 0x000fca0003f46270 */
[----:B------:R-:W-:Y:S08]  /*d830*/  @P5 BRA `(.L_x_4723) ;  /* 0x00000000003c5947 */ /* 0x000ff00003800000 */
[----:B------:R-:W1:Y:S02]  /*d840*/  LDCU UR4, c[0x0][0x440] ;  /* 0x00008800ff0477ac */ /* 0x000e640008000800 */
[----:B-1----:R-:W-:Y:S02]  /*d850*/  ISETP.GE.AND P1, PT, R12, UR4, PT ;  /* 0x000000040c007c0c */ /* 0x002fe4000bf26270 */
[----:B------:R-:W-:-:S11]  /*d860*/  ISETP.GE.AND P0, PT, R100, UR4, PT ;  /* 0x0000000464007c0c */ /* 0x000fd6000bf06270 */
[----:B------:R-:W-:Y:S02]  /*d870*/  @!P1 IMAD.MOV.U32 R149, RZ, RZ, R147 ;  /* 0x000000ffff959224 */ /* 0x000fe400078e0093 */
[----:B------:R-:W-:-:S03]  /*d880*/  @!P0 IMAD.MOV.U32 R146, RZ, RZ, R148 ;  /* 0x000000ffff928224 */ /* 0x000fc600078e0094 */
        /* <DEDUP_REMOVED lines=10> */
.L_x_4723:
[----:B------:R-:W-:Y:S05]  /*d930*/  BSYNC.RECONVERGENT B0 ;  /* 0x0000000000007941 */ /* 0x000fea0003800200 */
.L_x_4722:
[----:B------:R-:W-:Y:S04]  /*d940*/  BSSY.RECONVERGENT B0, `(.L_x_4724) ;  /* 0x0000011000007945 */ /* 0x000fe80003800200 */
[----:B------:R-:W-:Y:S05]  /*d950*/  @P4 BRA `(.L_x_4725) ;  /* 0x00000000003c4947 */ /* 0x000fea0003800000 */
[----:B------:R-:W2:Y:S02]  /*d960*/  LDCU UR4, c[0x0][0x440] ;  /* 0x00008800ff0477ac */ /* 0x000ea40008000800 */
[----:B--2---:R-:W-:Y:S02]  /*d970*/  ISETP.GE.AND P0, PT, R100, UR4, PT ;  /* 0x0000000464007c0c */ /* 0x004fe4000bf06270 */
        /* <DEDUP_REMOVED lines=13> */
.L_x_4725:
[----:B------:R-:W-:Y:S05]  /*da50*/  BSYNC.RECONVERGENT B0 ;  /* 0x0000000000007941 */ /* 0x000fea0003800200 */
.L_x_4724:
[----:B------:R-:W-:Y:S04]  /*da60*/  BSSY.RECONVERGENT B0, `(.L_x_4726) ;  /* 0x0000013000007945 */ /* 0x000fe80003800200 */
[----:B------:R-:W-:Y:S05]  /*da70*/  @P3 BRA `(.L_x_4727) ;  /* 0x0000000000443947 */ /* 0x000fea0003800000 */
[----:B------:R-:W3:Y:S01]  /*da80*/  LDCU UR4, c[0x0][0x440] ;  /* 0x00008800ff0477ac */ /* 0x000ee20008000800 */
[----:B--2---:R-:W-:-:S04]  /*da90*/  IMAD.WIDE.U32 R8, R132, 0x20, RZ ;  /* 0x0000002084087825 */ /* 0x004fc800078e00ff */
        /* <DEDUP_REMOVED lines=15> */
.L_x_4727:
[----:B------:R-:W-:Y:S05]  /*db90*/  BSYNC.RECONVERGENT B0 ;  /* 0x0000000000007941 */ /* 0x000fea0003800200 */
.L_x_4726:
[----:B------:R-:W-:Y:S04]  /*dba0*/  BSSY.RECONVERGENT B0, `(.L_x_4728) ;  /* 0x0000011000007945 */ /* 0x000fe80003800200 */
[----:B------:R-:W-:Y:S05]  /*dbb0*/  @P2 BRA `(.L_x_4729) ;  /* 0x00000000003c2947 */ /* 0x000fea0003800000 */
[----:B------:R-:W4:Y:S01]  /*dbc0*/  LDCU UR4, c[0x0][0x440] ;  /* 0x00008800ff0477ac */ /* 0x000f220008000800 */
[----:B--23--:R-:W-:-:S04]  /*dbd0*/  LEA R8, P2, R132, R10, 0x6 ;  /* 0x0000000a84087211 */ /* 0x00cfc800078430ff */
        /* <DEDUP_REMOVED lines=13> */
.L_x_4729:
[----:B------:R-:W-:Y:S05]  /*dcb0*/  BSYNC.RECONVERGENT B0 ;  /* 0x0000000000007941 */ /* 0x000fea0003800200 */
.L_x_4728:
[----:B------:R-:W0:Y:S01]  /*dcc0*/  LDGDEPBAR ;  /* 0x00000000000079af */ /* 0x000e220000000000 */
[----:B------:R-:W1:Y:S01]  /*dcd0*/  LDCU UR4, c[0x0][0x508] ;  /* 0x0000a100ff0477ac */ /* 0x000e620008000800 */
[----:B------:R-:W-:Y:S01]  /*dce0*/  LOP3.LUT R69, R69, 0x1f0, RZ, 0xc0, !PT ;  /* 0x000001f045457812 */ /* 0x000fe200078ec0ff */
[----:B------:R-:W-:Y:S01]  /*dcf0*/  IMAD.SHL.U32 R5, R153, 0x20, RZ ;  /* 0x0000002099057824 */ /* 0x000fe200078e00ff */
[----:B------:R-:W-:Y:S01]  /*dd00*/  SHF.R.U32.HI R2, RZ, 0x2, R153 ;  /* 0x00000002ff027819 */ /* 0x000fe20000011699 */
[----:B------:R-:W-:Y:S01]  /*dd10*/  BSSY.RECONVERGENT B0, `(.L_x_4730) ;  /* 0x000001c000007945 */ /* 0x000fe20003800200 */
[----:B------:R-:W-:Y:S02]  /*dd20*/  IADD3 R0, PT, PT, R69, 0x1, R154 ;  /* 0x0000000145007810 */ /* 0x000fe40007ffe09a */
[----:B------:R-:W-:Y:S02]  /*dd30*/  LOP3.LUT R2, R2, 0x7, RZ, 0xc0, !PT ;  /* 0x0000000702027812 */ /* 0x000fe400078ec0ff */
[----:B------:R-:W-:-:S02]  /*dd40*/  LOP3.LUT R5, R56, 0x7c00, R5, 0xf8, !PT ;  /* 0x00007c0038057812 */ /* 0x000fc400078ef805 */
[----:B------:R-:W-:-:S03]  /*dd50*/  IADD3 R2, PT, PT, -R157, R0, R2 ;  /* 0x000000009d027210 */ /* 0x000fc60007ffe102 */
[----:B------:R-:W-:Y:S01]  /*dd60*/  IMAD.IADD R142, R68, 0x1, R5 ;  /* 0x00000001448e7824 */ /* 0x000fe200078e0205 */
[----:B-1----:R-:W-:Y:S01]  /*dd70*/  IADD3 R2, PT, PT, R2, UR4, R59 ;  /* 0x0000000402027c10 */ /* 0x002fe2000fffe03b */
[----:B------:R-:W-:-:S04]  /*dd80*/  DEPBAR.LE SB0, 0x0 ;  /* 0x000080000000791a */ /* 0x000fc80000000000 */
[----:B------:R-:W-:Y:S06]  /*dd90*/  BAR.SYNC.DEFER_BLOCKING 0x0 ;  /* 0x0000000000007b1d */ /* 0x000fec0000010000 */
[----:B------:R-:W-:Y:S05]  /*dda0*/  @P5 BRA `(.L_x_4731) ;  /* 0x0000000000405947 */ /* 0x000fea0003800000 */
[----:B------:R-:W1:Y:S02]  /*ddb0*/  LDCU UR4, c[0x0][0x440] ;  /* 0x00008800ff0477ac */ /* 0x000e640008000800 */
[----:B-1----:R-:W-:Y:S02]  /*ddc0*/  ISETP.GE.AND P1, PT, R12, UR4, PT ;  /* 0x000000040c007c0c */ /* 0x002fe4000bf26270 */
[----:B------:R-:W-:-:S11]  /*ddd0*/  ISETP.GE.AND P0, PT, R100, UR4, PT ;  /* 0x0000000464007c0c */ /* 0x000fd6000bf06270 */
[----:B--234-:R-:W-:Y:S02]  /*dde0*/  @!P1 IMAD.MOV.U32 R8, RZ, RZ, R150 ;  /* 0x000000ffff089224 */ /* 0x01cfe400078e0096 */
        /* <DEDUP_REMOVED lines=12> */
.L_x_4731:
[----:B------:R1:W-:Y:S04]  /*deb0*/  STS.128 [R163+0x8000], RZ ;  /* 0x008000ffa3007388 */ /* 0x0003e80000000c00 */
[----:B------:R1:W-:Y:S02]  /*dec0*/  STS.128 [R163+0xa000], RZ ;  /* 0x00a000ffa3007388 */ /* 0x0003e40000000c00 */
.L_x_4732:
[----:B------:R-:W-:Y:S05]  /*ded0*/  BSYNC.RECONVERGENT B0 ;  /* 0x0000000000007941 */ /* 0x000fea0003800200 */
.L_x_4730:
[-C--:B------:R-:W-:Y:S01]  /*dee0*/  ISETP.GE.AND P1, PT, R161, R3.reuse, PT ;  /* 0x00000003a100720c */ /* 0x080fe20003f26270 */
[----:B------:R-:W1:Y:S01]  /*def0*/  LDC.64 R24, c[0x0][0x3c0] ;  /* 0x0000f000ff187b82 */ /* 0x000e620000000a00 */
[----:B------:R-:W-:Y:S01]  /*df00*/  IMAD.SHL.U32 R6, R153, 0x40, RZ ;  /* 0x0000004099067824 */ /* 0x000fe200078e00ff */
[----:B------:R-:W-:Y:S01]  /*df10*/  LOP3.LUT R5, R64, 0x8, R153, 0x78, !PT ;  /* 0x0000000840057812 */ /* 0x000fe200078e7899 */
[----:B------:R-:W-:Y:S01]  /*df20*/  BSSY.RECONVERGENT B0, `(.L_x_4733) ;  /* 0x0000019000007945 */ /* 0x000fe20003800200 */
[----:B-1234-:R-:W-:Y:S02]  /*df30*/  LEA R8, P0, R61, R150, 0x1 ;  /* 0x000000963d087211 */ /* 0x01efe400078008ff */
[----:B------:R-:W-:Y:S02]  /*df40*/  LOP3.LUT R0, R5, 0x38, R62, 0x78, !PT ;  /* 0x0000003805007812 */ /* 0x000fe400078e783e */
[----:B------:R-:W-:Y:S02]  /*df50*/  LOP3.LUT R141, R6, 0x400, RZ, 0xc0, !PT ;  /* 0x00000400068d7812 */ /* 0x000fe400078ec0ff */
[----:B------:R-:W-:-:S02]  /*df60*/  ISETP.GE.AND P2, PT, R160, R3, PT ;  /* 0x00000003a000720c */ /* 0x000fc40003f46270 */
[----:B------:R1:W-:Y:S01]  /*df70*/  @P1 STS.128 [R163+0x8800], RZ ;  /* 0x008800ffa3001388 */ /* 0x0003e20000000c00 */
[----:B------:R-:W-:Y:S01]  /*df80*/  ISETP.GE.AND P3, PT, R156, R3, PT ;  /* 0x000000039c00720c */ /* 0x000fe20003f66270 */
[----:B------:R-:W-:Y:S01]  /*df90*/  IMAD R141, R0, 0x2, R141 ;  /* 0x00000002008d7824 */ /* 0x000fe200078e028d */
[----:B------:R-:W-:Y:S01]  /*dfa0*/  LEA.HI.X R9, R61, R151, R60, 0x1, P0 ;  /* 0x000000973d097211 */ /* 0x000fe200000f0c3c */
[----:B------:R1:W-:Y:S01]  /*dfb0*/  @P1 STS.128 [R163+0xa800], RZ ;  /* 0x00a800ffa3001388 */ /* 0x0003e20000000c00 */
[----:B------:R-:W-:Y:S01]  /*dfc0*/  LEA R142, R142, UR5, 0x1 ;  /* 0x000000058e8e7c11 */ /* 0x000fe2000f8e08ff */
[----:B------:R-:W-:Y:S08]  /*dfd0*/  @P1 BRA `(.L_x_4734) ;  /* 0x0000000000341947 */ /* 0x000ff00003800000 */
        /* <DEDUP_REMOVED lines=13> */
.L_x_4734:
[----:B------:R-:W-:Y:S05]  /*e0b0*/  BSYNC.RECONVERGENT B0 ;  /* 0x0000000000007941 */ /* 0x000fea0003800200 */
.L_x_4733:
[----:B------:R3:W-:Y:S01]  /*e0c0*/  @P2 STS.128 [R163+0x9000], RZ ;  /* 0x009000ffa3002388 */ /* 0x0007e20000000c00 */
[----:B------:R-:W-:Y:S03]  /*e0d0*/  BSSY.RECONVERGENT B0, `(.L_x_4735) ;  /* 0x0000014000007945 */ /* 0x000fe60003800200 */
[----:B------:R3:W-:Y:S01]  /*e0e0*/  @P2 STS.128 [R163+0xb000], RZ ;  /* 0x00b000ffa3002388 */ /* 0x0007e20000000c00 */
        /* <DEDUP_REMOVED lines=18> */
.L_x_4736:
[----:B------:R-:W-:Y:S05]  /*e210*/  BSYNC.RECONVERGENT B0 ;  /* 0x0000000000007941 */ /* 0x000fea0003800200 */
.L_x_4735:
        /* <DEDUP_REMOVED lines=19> */
.L_x_4738:
[----:B------:R-:W-:Y:S05]  /*e350*/  BSYNC.RECONVERGENT B0 ;  /* 0x0000000000007941 */ /* 0x000fea0003800200 */
.L_x_4737:
[----:B------:R-:W-:Y:S01]  /*e360*/  LDSM.16.M88.4 R88, [R142] ;  /* 0x000000008e58783b */ /* 0x000fe20000000200 */
[----:B------:R-:W-:Y:S01]  /*e370*/  IMAD.MOV.U32 R5, RZ, RZ, 0x20 ;  /* 0x00000020ff057424 */ /* 0x000fe200078e00ff */
[----:B------:R-:W-:Y:S01]  /*e380*/  R2P PR, R153, 0x6 ;  /* 0x0000000699007804 */ /* 0x000fe20000000000 */
[----:B------:R-:W-:Y:S01]  /*e390*/  VIADD R0, R141, UR5 ;  /* 0x000000058d007c36 */ /* 0x000fe20008000000 */
[----:B------:R-:W3:Y:S01]  /*e3a0*/  LDSM.16.M88.4 R60, [R141+UR5+0x4000] ;  /* 0x004000058d3c783b */ /* 0x000ee20008000200 */
[----:B------:R-:W-:Y:S01]  /*e3b0*/  IMAD.MOV.U32 R3, RZ, RZ, 0x40 ;  /* 0x00000040ff037424 */ /* 0x000fe200078e00ff */
[----:B------:R-:W-:Y:S02]  /*e3c0*/  ISETP.NE.AND P6, PT, R102, 0x1, PT ;  /* 0x000000016600780c */ /* 0x000fe40003fc5270 */
[----:B-----5:R-:W1:Y:S01]  /*e3d0*/  LDSM.16.M88.4 R48, [R141+UR5+0x4800] ;  /* 0x004800058d30783b */ /* 0x020e620008000200 */
[----:B------:R-:W-:Y:S02]  /*e3e0*/  SEL R5, R5, 0xffffffe0, !P1 ;  /* 0xffffffe005057807 */ /* 0x000fe40004800000 */
[----:B------:R-:W-:Y:S01]  /*e3f0*/  SEL R3, R3, 0xffffffc0, !P2 ;  /* 0xffffffc003037807 */ /* 0x000fe20005000000 */
[----:B------:R-:W1:Y:S01]  /*e400*/  LDSM.16.M88.4 R40, [R141+UR5+0x5000] ;  /* 0x005000058d28783b */ /* 0x000e620008000200 */
[----:B------:R-:W-:Y:S01]  /*e410*/  IADD3 R137, PT, PT, R0, R5, RZ ;  /* 0x0000000500897210 */ /* 0x000fe20007ffe0ff */
[----:B------:R-:W-:Y:S01]  /*e420*/  IMAD.IADD R140, R142, 0x1, R5 ;  /* 0x000000018e8c7824 */ /* 0x000fe200078e0205 */
[----:B------:R-:W-:Y:S01]  /*e430*/  IADD3 R136, PT, PT, R0, R3, RZ ;  /* 0x0000000300887210 */ /* 0x000fe20007ffe0ff */
[----:B------:R-:W1:Y:S01]  /*e440*/  LDSM.16.M88.4 R20, [R141+UR5+0x5800] ;  /* 0x005800058d14783b */ /* 0x000e620008000200 */
[----:B------:R-:W-:Y:S01]  /*e450*/  IMAD.IADD R139, R142, 0x1, R3 ;  /* 0x000000018e8b7824 */ /* 0x000fe200078e0203 */
[----:B------:R-:W-:-:S02]  /*e460*/  VIMNMX R0, PT, PT, R2, R59, PT ;  /* 0x0000003b02007248 */ /* 0x000fc40003fe0100 */
[----:B------:R-:W-:Y:S01]  /*e470*/  LDSM.16.M88.4 R16, [R140] ;  /* 0x000000008c10783b */ /* 0x000fe20000000200 */
[C---:B------:R-:W-:Y:S01]  /*e480*/  IMAD.IADD R138, R5.reuse, 0x1, R139 ;  /* 0x00000001058a7824 */ /* 0x040fe200078e028b */
[----:B------:R-:W-:Y:S02]  /*e490*/  IADD3 R103, PT, PT, R5, R136, RZ ;  /* 0x0000008805677210 */ /* 0x000fe40007ffe0ff */
[----:B------:R-:W1:Y:S01]  /*e4a0*/  LDSM.16.M88.4 R68, [R137+0x4000] ;  /* 0x004000008944783b */ /* 0x000e620000000200 */
[----:B------:R-:W-:-:S03]  /*e4b0*/  VIADDMNMX R2, R2, 0x8, R59, PT ;  /* 0x0000000802027846 */ /* 0x000fc6000380013b */
[----:B------:R-:W1:Y:S04]  /*e4c0*/  LDSM.16.M88.4 R28, [R137+0x4800] ;  /* 0x00480000891c783b */ /* 0x000e680000000200 */
[----:B--2-4-:R-:W2:Y:S04]  /*e4d0*/  LDSM.16.M88.4 R8, [R137+0x5000] ;  /* 0x005000008908783b */ /* 0x014ea80000000200 */
        /* <DEDUP_REMOVED lines=20> */
[C---:B------:R-:W-:Y:S08]  /*e620*/  HMMA.16816.F32 R52, R16.reuse, R28, R52 ;  /* 0x0000001c1034723c */ /* 0x040ff00000001834 */
[C---:B------:R-:W-:Y:S01]  /*e630*/  HMMA.16816.F32 R48, R16.reuse, R30, R48 ;  /* 0x0000001e1030723c */ /* 0x040fe20000001830 */
[----:B------:R-:W-:Y:S07]  /*e640*/  LDSM.16.M88.4 R28, [R142+0x2000] ;  /* 0x002000008e1c783b */ /* 0x000fee0000000200 */
[C---:B--2---:R-:W-:Y:S08]  /*e650*/  HMMA.16816.F32 R44, R16.reuse, R8, R44 ;  /* 0x00000008102c723c */ /* 0x044ff0000000182c */
[C---:B------:R-:W-:Y:S01]  /*e660*/  HMMA.16816.F32 R40, R16.reuse, R10, R40 ;  /* 0x0000000a1028723c */ /* 0x040fe20000001828 */
[----:B------:R-:W2:Y:S07]  /*e670*/  LDSM.16.M88.4 R8, [R138] ;  /* 0x000000008a08783b */ /* 0x000eae0000000200 */
[C---:B-1----:R-:W-:Y:S08]  /*e680*/  HMMA.16816.F32 R36, R16.reuse, R20, R36 ;  /* 0x000000141024723c */ /* 0x042ff00000001824 */
[----:B------:R-:W-:Y:S01]  /*e690*/  HMMA.16816.F32 R88, R16, R22, R88 ;  /* 0x000000161058723c */ /* 0x000fe20000001858 */
[----:B------:R-:W1:Y:S04]  /*e6a0*/  LDSM.16.M88.4 R20, [R103+0x5000] ;  /* 0x005000006714783b */ /* 0x000e680000000200 */
[----:B------:R-:W4:Y:S03]  /*e6b0*/  LDSM.16.M88.4 R16, [R103+0x5800] ;  /* 0x005800006710783b */ /* 0x000f260000000200 */
        /* <DEDUP_REMOVED lines=8> */
[----:B------:R-:W4:Y:S07]  /*e740*/  LDSM.16.M88.4 R72, [R141+UR5+0x6800] ;  /* 0x006800058d48783b */ /* 0x000f2e0008000200 */
[C---:B---3--:R-:W-:Y:S08]  /*e750*/  HMMA.16816.F32 R36, R32.reuse, R68, R36 ;  /* 0x000000442024723c */ /* 0x048ff00000001824 */
[----:B------:R-:W-:Y:S01]  /*e760*/  HMMA.16816.F32 R88, R32, R70, R88 ;  /* 0x000000462058723c */ /* 0x000fe20000001858 */
[----:B------:R-:W3:Y:S04]  /*e770*/  LDSM.16.M88.4 R68, [R141+UR5+0x7000] ;  /* 0x007000058d44783b */ /* 0x000ee80008000200 */
[----:B------:R-:W3:Y:S03]  /*e780*/  LDSM.16.M88.4 R32, [R141+UR5+0x7800] ;  /* 0x007800058d20783b */ /* 0x000ee60008000200 */
        /* <DEDUP_REMOVED lines=9> */
[C---:B----4-:R-:W-:Y:S08]  /*e820*/  HMMA.16816.F32 R36, R8.reuse, R16, R36 ;  /* 0x000000100824723c */ /* 0x050ff00000001824 */
[----:B------:R-:W-:Y:S01]  /*e830*/  HMMA.16816.F32 R88, R8, R18, R88 ;  /* 0x000000120858723c */ /* 0x000fe20000001858 */
[----:B------:R-:W2:Y:S04]  /*e840*/  LDSM.16.M88.4 R16, [R137+0x6800] ;  /* 0x006800008910783b */ /* 0x000ea80000000200 */
[----:B------:R-:W4:Y:S03]  /*e850*/  LDSM.16.M88.4 R8, [R137+0x7000] ;  /* 0x007000008908783b */ /* 0x000f260000000200 */
[C---:B------:R-:W-:Y:S08]  /*e860*/  HMMA.16816.F32 R64, R28.reuse, R76, R64 ;  /* 0x0000004c1c40723c */ /* 0x040ff00000001840 */
[C---:B------:R-:W-:Y:S01]  /*e870*/  HMMA.16816.F32 R60, R28.reuse, R78, R60 ;  /* 0x0000004e1c3c723c */ /* 0x040fe2000000183c */
[----:B------:R-:W4:Y:S07]  /*e880*/  LDSM.16.M88.4 R76, [R136+0x6800] ;  /* 0x00680000884c783b */ /* 0x000f2e0000000200 */
[C---:B------:R-:W-:Y:S08]  /*e890*/  HMMA.16816.F32 R52, R28.reuse, R72, R52 ;  /* 0x000000481c34723c */ /* 0x040ff00000001834 */
[C---:B------:R-:W-:Y:S01]  /*e8a0*/  HMMA.16816.F32 R48, R28.reuse, R74, R48 ;  /* 0x0000004a1c30723c */ /* 0x040fe20000001830 */
[----:B------:R-:W4:Y:S07]  /*e8b0*/  LDSM.16.M88.4 R72, [R136+0x7000] ;  /* 0x007000008848783b */ /* 0x000f2e0000000200 */
[C---:B---3--:R-:W-:Y:S08]  /*e8c0*/  HMMA.16816.F32 R44, R28.reuse, R68, R44 ;  /* 0x000000441c2c723c */ /* 0x048ff0000000182c */
[C---:B------:R-:W-:Y:S01]  /*e8d0*/  HMMA.16816.F32 R40, R28.reuse, R70, R40 ;  /* 0x000000461c28723c */ /* 0x040fe20000001828 */
[----:B------:R-:W3:Y:S07]  /*e8e0*/  LDSM.16.M88.4 R68, [R136+0x7800] ;  /* 0x007800008844783b */ /* 0x000eee0000000200 */
[C---:B------:R-:W-:Y:S08]  /*e8f0*/  HMMA.16816.F32 R36, R28.reuse, R32, R36 ;  /* 0x000000201c24723c */ /* 0x040ff00000001824 */
[----:B------:R-:W-:Y:S01]  /*e900*/  HMMA.16816.F32 R88, R28, R34, R88 ;  /* 0x000000221c58723c */ /* 0x000fe20000001858 */
[----:B------:R-:W-:Y:S04]  /*e910*/  LDSM.16.M88.4 R32, [R138+0x2000] ;  /* 0x002000008a20783b */ /* 0x000fe80000000200 */
[----:B------:R-:W3:Y:S03]  /*e920*/  LDSM.16.M88.4 R28, [R103+0x6000] ;  /* 0x00600000671c783b */ /* 0x000ee60000000200 */
        /* <DEDUP_REMOVED lines=8> */
[----:B------:R-:W4:Y:S01]  /*e9b0*/  LDSM.16.M88.4 R8, [R103+0x7800] ;  /* 0x007800006708783b */ /* 0x000f220000000200 */
[----:B------:R-:W-:-:S06]  /*e9c0*/  DEPBAR.LE SB0, 0x0 ;  /* 0x000080000000791a */ /* 0x000fcc0000000000 */
[C---:B------:R-:W-:Y:S08]  /*e9d0*/  HMMA.16816.F32 R36, R92.reuse, R96, R36 ;  /* 0x000000605c24723c */ /* 0x040ff00000001824 */
[----:B------:R-:W-:Y:S08]  /*e9e0*/  HMMA.16816.F32 R88, R92, R98, R88 ;  /* 0x000000625c58723c */ /* 0x000ff00000001858 */
[C---:B------:R-:W-:Y:S08]  /*e9f0*/  HMMA.16816.F32 R64, R84.reuse, R80, R64 ;  /* 0x000000505440723c */ /* 0x040ff00000001840 */
[C---:B------:R-:W-:Y:S08]  /*ea00*/  HMMA.16816.F32 R60, R84.reuse, R82, R60 ;  /* 0x00000052543c723c */ /* 0x040ff0000000183c */
[C---:B------:R-:W-:Y:S08]  /*ea10*/  HMMA.16816.F32 R52, R84.reuse, R76, R52 ;  /* 0x0000004c5434723c */ /* 0x040ff00000001834 */
[C---:B------:R-:W-:Y:S08]  /*ea20*/  HMMA.16816.F32 R48, R84.reuse, R78, R48 ;  /* 0x0000004e5430723c */ /* 0x040ff00000001830 */
[C---:B------:R-:W-:Y:S08]  /*ea30*/  HMMA.16816.F32 R44, R84.reuse, R72, R44 ;  /* 0x00000048542c723c */ /* 0x040ff0000000182c */
[C---:B------:R-:W-:Y:S08]  /*ea40*/  HMMA.16816.F32 R40, R84.reuse, R74, R40 ;  /* 0x0000004a5428723c */ /* 0x040ff00000001828 */
[C---:B---3--:R-:W-:Y:S08]  /*ea50*/  HMMA.16816.F32 R36, R84.reuse, R68, R36 ;  /* 0x000000445424723c */ /* 0x048ff00000001824 */
[----:B------:R-:W-:Y:S08]  /*ea60*/  HMMA.16816.F32 R88, R84, R70, R88 ;  /* 0x000000465458723c */ /* 0x000ff00000001858 */
[C---:B------:R-:W-:Y:S08]  /*ea70*/  HMMA.16816.F32 R64, R32.reuse, R28, R64 ;  /* 0x0000001c2040723c */ /* 0x040ff00000001840 */
[C---:B------:R-:W-:Y:S08]  /*ea80*/  HMMA.16816.F32 R60, R32.reuse, R30, R60 ;  /* 0x0000001e203c723c */ /* 0x040ff0000000183c */
[C---:B-1----:R-:W-:Y:S08]  /*ea90*/  HMMA.16816.F32 R52, R32.reuse, R20, R52 ;  /* 0x000000142034723c */ /* 0x042ff00000001834 */
[C---:B------:R-:W-:Y:S08]  /*eaa0*/  HMMA.16816.F32 R48, R32.reuse, R22, R48 ;  /* 0x000000162030723c */ /* 0x040ff00000001830 */
[C---:B--2---:R-:W-:Y:S08]  /*eab0*/  HMMA.16816.F32 R44, R32.reuse, R16, R44 ;  /* 0x00000010202c723c */ /* 0x044ff0000000182c */
[C---:B------:R-:W-:Y:S08]  /*eac0*/  HMMA.16816.F32 R40, R32.reuse, R18, R40 ;  /* 0x000000122028723c */ /* 0x040ff00000001828 */
[C---:B----4-:R-:W-:Y:S08]  /*ead0*/  HMMA.16816.F32 R36, R32.reuse, R8, R36 ;  /* 0x000000082024723c */ /* 0x050ff00000001824 */
        /* <DEDUP_REMOVED lines=14> */
.L_x_4740:
        /* <DEDUP_REMOVED lines=59> */
.L_x_4741:
[----:B------:R-:W1:Y:S01]  /*ef70*/  LDCU UR4, c[0x0][0x440] ;  /* 0x00008800ff0477ac */ /* 0x000e620008000800 */
[----:B------:R-:W-:Y:S01]  /*ef80*/  IMAD.SHL.U32 R8, R132, 0x20, RZ ;  /* 0x0000002084087824 */ /* 0x000fe200078e00ff */
[----:B-1----:R-:W-:Y:S02]  /*ef90*/  ISETP.GE.AND P2, PT, R12, UR4, PT ;  /* 0x000000040c007c0c */ /* 0x002fe4000bf46270 */
[----:B------:R-:W-:Y:S02]  /*efa0*/  ISETP.GE.AND P1, PT, R100, UR4, PT ;  /* 0x0000000464007c0c */ /* 0x000fe4000bf26270 */
[----:B------:R-:W-:Y:S02]  /*efb0*/  IADD3 R12, P0, PT, R7, R148, RZ ;  /* 0x00000094070c7210 */ /* 0x000fe40007f1e0ff */
[----:B------:R-:W-:Y:S02]  /*efc0*/  SHF.L.U64.HI R7, R132, 0x5, R133 ;  /* 0x0000000584077819 */ /* 0x000fe40000010285 */
[----:B------:R-:W-:Y:S01]  /*efd0*/  IADD3 R10, P3, PT, R8, R12, RZ ;  /* 0x0000000c080a7210 */ /* 0x000fe20007f7e0ff */
[----:B------:R-:W-:-:S03]  /*efe0*/  IMAD.X R13, R4, 0x1, R147, P0 ;  /* 0x00000001040d7824 */ /* 0x000fc600000e0693 */
[----:B------:R-:W-:Y:S01]  /*eff0*/  IADD3 R8, P0, PT, R10, R8, RZ ;  /* 0x000000080a087210 */ /* 0x000fe20007f1e0ff */
[----:B------:R-:W-:Y:S02]  /*f000*/  @!P2 IMAD.MOV.U32 R146, RZ, RZ, R148 ;  /* 0x000000ffff92a224 */ /* 0x000fe400078e0094 */
[----:B------:R-:W-:-:S03]  /*f010*/  IMAD.X R11, R7, 0x1, R13, P3 ;  /* 0x00000001070b7824 */ /* 0x000fc600018e060d */
[----:B------:R-:W-:Y:S01]  /*f020*/  @!PT LDS RZ, [RZ] ;  /* 0x00000000fffff984 */ /* 0x000fe20000000800 */
[----:B------:R-:W-:Y:S01]  /*f030*/  @!PT LDS RZ, [RZ] ;  /* 0x00000000fffff984 */ /* 0x000fe20000000800 */
[----:B------:R-:W-:Y:S01]  /*f040*/  @!PT LDS RZ, [RZ] ;  /* 0x00000000fffff984 */ /* 0x000fe20000000800 */
[----:B------:R1:W-:Y:S01]  /*f050*/  @!P2 LDGSTS.E.BYPASS.LTC128B.128 [R163+0x4000], desc[UR6][R146.64] ;  /* 0x0400000092a3afae */ /* 0x0003e2000b981a06 */
[----:B------:R-:W-:-:S03]  /*f060*/  IMAD.X R9, R11, 0x1, R7, P0 ;  /* 0x000000010b097824 */ /* 0x000fc600000e0607 */
[----:B------:R2:W-:Y:S01]  /*f070*/  @P2 STS.128 [R163+0x4000], RZ ;  /* 0x004000ffa3002388 */ /* 0x0005e20000000c00 */
[----:B-1----:R-:W-:-:S05]  /*f080*/  @!P1 IMAD.MOV.U32 R146, RZ, RZ, R148 ;  /* 0x000000ffff929224 */ /* 0x002fca00078e0094 */
        /* <DEDUP_REMOVED lines=36> */
.L_x_4739:
[C---:B------:R-:W-:Y:S01]  /*f2d0*/  IMAD.SHL.U32 R7, R153.reuse, 0x2, RZ ;  /* 0x0000000299077824 */ /* 0x040fe200078e00ff */
[----:B------:R-:W-:Y:S01]  /*f2e0*/  LOP3.LUT R6, R6, 0x1c0, RZ, 0xc0, !PT ;  /* 0x000001c006067812 */ /* 0x000fe200078ec0ff */
[----:B------:R-:W-:Y:S01]  /*f2f0*/  IMAD.SHL.U32 R164, R153, 0x8, RZ ;  /* 0x0000000899a47824 */ /* 0x000fe200078e00ff */
[----:B------:R-:W1:Y:S02]  /*f300*/  LDCU UR4, c[0x0][0x45c] ;  /* 0x00008b80ff0477ac */ /* 0x000e640008000800 */
[----:B------:R-:W-:Y:S02]  /*f310*/  LOP3.LUT R7, R7, 0x6, RZ, 0xc0, !PT ;  /* 0x0000000607077812 */ /* 0x000fe400078ec0ff */
[----:B------:R-:W-:-:S03]  /*f320*/  LOP3.LUT R164, R164, 0x38, RZ, 0xc0, !PT ;  /* 0x00000038a4a47812 */ /* 0x000fc600078ec0ff */
[----:B------:R-:W-:-:S04]  /*f330*/  IMAD R7, R102, 0x40, R7 ;  /* 0x0000004066077824 */ /* 0x000fc800078e0207 */
[C---:B--2---:R-:W-:Y:S02]  /*f340*/  VIADD R11, R7.reuse, 0xffffffc0 ;  /* 0xffffffc0070b7836 */ /* 0x044fe40000000000 */
        /* <DEDUP_REMOVED lines=55> */
[----:B------:R-:W-:-:S02]  /*f6c0*/  FMNMX3.FTZ R13, R64, R32, R60, !PT ;  /* 0x00000020400d7276 */ /* 0x000fc4000781003c */
[----:B------:R-:W-:Y:S02]  /*f6d0*/  FSEL R122, R45, -INF , !P4 ;  /* 0xff8000002d7a7808 */ /* 0x000fe40006000000 */
[----:B------:R-:W-:Y:S02]  /*f6e0*/  FSEL R126, R47, -INF , !P1 ;  /* 0xff8000002f7e7808 */ /* 0x000fe40004800000 */
[C---:B------:R-:W-:Y:S02]  /*f6f0*/  ISETP.GE.AND P4, PT, R11.reuse, R0, PT ;  /* 0x000000000b00720c */ /* 0x040fe40003f86270 */
[----:B------:R-:W-:Y:S02]  /*f700*/  ISETP.GE.AND P1, PT, R11, R2, PT ;  /* 0x000000020b00720c */ /* 0x000fe40003f26270 */
[----:B------:R-:W-:Y:S02]  /*f710*/  FSEL R134, R40, -INF , !P3 ;  /* 0xff80000028867808 */ /* 0x000fe40005800000 */
[----:B------:R-:W-:-:S02]  /*f720*/  FSEL R128, R42, -INF , !P0 ;  /* 0xff8000002a807808 */ /* 0x000fc40004000000 */
[----:B------:R-:W-:Y:S02]  /*f730*/  ISETP.GE.AND P3, PT, R9, R0, PT ;  /* 0x000000000900720c */ /* 0x000fe40003f66270 */
[----:B------:R-:W-:Y:S02]  /*f740*/  FMNMX3.FTZ R11, R13, R30, R10, !PT ;  /* 0x0000001e0d0b7276 */ /* 0x000fe4000781000a */
[----:B------:R-:W-:Y:S01]  /*f750*/  ISETP.GE.AND P0, PT, R9, R2, PT ;  /* 0x000000020900720c */ /* 0x000fe20003f06270 */
[C---:B------:R-:W-:Y:S01]  /*f760*/  VIADD R9, R7.reuse, 0xfffffff8 ;  /* 0xfffffff807097836 */ /* 0x040fe20000000000 */
[----:B------:R-:W-:Y:S01]  /*f770*/  FMNMX3.FTZ R13, R66, R18, R4, !PT ;  /* 0x00000012420d7276 */ /* 0x000fe20007810004 */
        /* <DEDUP_REMOVED lines=9> */
[----:B------:R-:W-:Y:S02]  /*f810*/  ISETP.GE.AND P5, PT, R9, R0, PT ;  /* 0x000000000900720c */ /* 0x000fe40003fa6270 */
[----:B------:R-:W-:Y:S02]  /*f820*/  FMNMX3.FTZ R11, R11, R122, R134, !PT ;  /* 0x0000007a0b0b7276 */ /* 0x000fe40007810086 */
[----:B------:R-:W-:Y:S02]  /*f830*/  ISETP.GE.AND P4, PT, R7, R2, PT ;  /* 0x000000020700720c */ /* 0x000fe40003f86270 */
[----:B------:R-:W-:Y:S02]  /*f840*/  FMNMX3.FTZ R7, R13, R20, R124, !PT ;  /* 0x000000140d077276 */ /* 0x000fe4000781007c */
[----:B------:R-:W-:Y:S02]  /*f850*/  FSEL R118, R37, -INF , !P3 ;  /* 0xff80000025767808 */ /* 0x000fe40005800000 */
[----:B------:R-:W-:-:S02]  /*f860*/  FSEL R116, R88, -INF , !P5 ;  /* 0xff80000058747808 */ /* 0x000fc40006800000 */
[----:B------:R-:W-:Y:S02]  /*f870*/  FMNMX3.FTZ R11, R11, R162, R120, !PT ;  /* 0x000000a20b0b7276 */ /* 0x000fe40007810078 */
[----:B------:R-:W-:Y:S02]  /*f880*/  ISETP.GE.AND P3, PT, R9, R2, PT ;  /* 0x000000020900720c */ /* 0x000fe40003f66270 */
[----:B------:R-:W-:Y:S02]  /*f890*/  FSEL R130, R43, -INF , !P2 ;  /* 0xff8000002b827808 */ /* 0x000fe40005000000 */
[----:B------:R-:W-:Y:S02]  /*f8a0*/  FSEL R113, R38, -INF , !P1 ;  /* 0xff80000026717808 */ /* 0x000fe40004800000 */
[----:B------:R-:W-:Y:S02]  /*f8b0*/  FMNMX3.FTZ R7, R7, R126, R128, !PT ;  /* 0x0000007e07077276 */ /* 0x000fe40007810080 */
[----:B------:R-:W-:-:S02]  /*f8c0*/  FMNMX3.FTZ R9, R11, R118, R116, !PT ;  /* 0x000000760b097276 */ /* 0x000fc40007810074 */
[----:B------:R-:W-:Y:S02]  /*f8d0*/  FSEL R112, R39, -INF , !P0 ;  /* 0xff80000027707808 */ /* 0x000fe40004000000 */
[----:B------:R-:W-:Y:S02]  /*f8e0*/  FSEL R111, R90, -INF , !P3 ;  /* 0xff8000005a6f7808 */ /* 0x000fe40005800000 */
[----:B------:R-:W-:Y:S02]  /*f8f0*/  FMNMX3.FTZ R7, R7, R130, R113, !PT ;  /* 0x0000008207077276 */ /* 0x000fe40007810071 */
[----:B------:R-:W-:Y:S02]  /*f900*/  FMNMX.FTZ R9, R114, R9, !PT ;  /* 0x0000000972097209 */ /* 0x000fe40007810000 */
[----:B------:R-:W-:Y:S02]  /*f910*/  FSEL R110, R91, -INF , !P4 ;  /* 0xff8000005b6e7808 */ /* 0x000fe40006000000 */
[----:B------:R-:W-:Y:S01]  /*f920*/  FMNMX3.FTZ R7, R7, R112, R111, !PT ;  /* 0x0000007007077276 */ /* 0x000fe2000781006f */
[----:B------:R-:W2:Y:S03]  /*f930*/  SHFL.BFLY PT, R36, R9, 0x2, 0x1f ;  /* 0x0c401f0009247f89 */ /* 0x000ea600000e0000 */
[----:B------:R-:W-:-:S05]  /*f940*/  FMNMX.FTZ R11, R110, R7, !PT ;  /* 0x000000076e0b7209 */ /* 0x000fca0007810000 */
[----:B------:R-:W3:Y:S01]  /*f950*/  SHFL.BFLY PT, R34, R11, 0x2, 0x1f ;  /* 0x0c401f000b227f89 */ /* 0x000ee200000e0000 */
[----:B--2---:R-:W-:Y:S02]  /*f960*/  FMNMX.FTZ R36, R9, R36, !PT ;  /* 0x0000002409247209 */ /* 0x004fe40007810000 */
[----:B------:R-:W-:-:S03]  /*f970*/  SHF.R.U32.HI R9, RZ, 0x1, R153 ;  /* 0x00000001ff097819 */ /* 0x000fc60000011699 */
[----:B------:R-:W2:Y:S01]  /*f980*/  SHFL.BFLY PT, R101, R36, 0x1, 0x1f ;  /* 0x0c201f0024657f89 */ /* 0x000ea200000e0000 */
[----:B------:R-:W-:Y:S02]  /*f990*/  LOP3.LUT R9, R6, 0x8, R9, 0xf8, !PT ;  /* 0x0000000806097812 */ /* 0x000fe400078ef809 */
[----:B---3--:R-:W-:Y:S02]  /*f9a0*/  FMNMX.FTZ R34, R11, R34, !PT ;  /* 0x000000220b227209 */ /* 0x008fe40007810000 */
[----:B------:R-:W-:-:S03]  /*f9b0*/  LOP3.LUT R9, R9, R164, RZ, 0x3c, !PT ;  /* 0x000000a409097212 */ /* 0x000fc600078e3cff */
[----:B------:R-:W3:Y:S02]  /*f9c0*/  SHFL.BFLY PT, R7, R34, 0x1, 0x1f ;  /* 0x0c201f0022077f89 */ /* 0x000ee400000e0000 */
[----:B------:R-:W-:-:S05]  /*f9d0*/  IMAD.IADD R146, R56, 0x1, R9 ;  /* 0x0000000138927824 */ /* 0x000fca00078e0209 */
[----:B------:R-:W-:-:S05]  /*f9e0*/  LEA R146, R146, UR5, 0x1 ;  /* 0x0000000592927c11 */ /* 0x000fca000f8e08ff */
[--C-:B------:R-:W-:Y:S01]  /*f9f0*/  IMAD.IADD R144, R3, 0x1, R146.reuse ;  /* 0x0000000103907824 */ /* 0x100fe200078e0292 */
[----:B------:R-:W-:Y:S01]  /*fa00*/  LDSM.16.MT88.4 R68, [R146+0xa000] ;  /* 0x00a000009244783b */ /* 0x000fe20000004200 */
[C---:B------:R-:W-:Y:S01]  /*fa10*/  IMAD.IADD R145, R5.reuse, 0x1, R146 ;  /* 0x0000000105917824 */ /* 0x040fe200078e0292 */
[----:B--2---:R-:W-:Y:S01]  /*fa20*/  FMNMX.FTZ R101, R36, R101, !PT ;  /* 0x0000006524657209 */ /* 0x004fe20007810000 */
[----:B------:R-:W-:Y:S01]  /*fa30*/  IMAD.IADD R143, R5, 0x1, R144 ;  /* 0x00000001058f7824 */ /* 0x000fe200078e0290 */
[----:B------:R-:W-:Y:S02]  /*fa40*/  LDSM.16.MT88.4 R36, [R146+0x8000] ;  /* 0x008000009224783b */ /* 0x000fe40000004200 */
[C---:B------:R-:W-:Y:S01]  /*fa50*/  FSETP.NEU.FTZ.AND P0, PT, R101.reuse, -INF , PT ;  /* 0xff8000006500780b */ /* 0x040fe20003f1d000 */
[----:B-1----:R-:W-:Y:S01]  /*fa60*/  FMUL.FTZ R117, R101, UR4 ;  /* 0x0000000465757c20 */ /* 0x002fe20008410000 */
[----:B------:R-:W1:Y:S01]  /*fa70*/  LDSM.16.MT88.4 R44, [R145+0x8000] ;  /* 0x00800000912c783b */ /* 0x000e620000004200 */
[----:B---3--:R-:W-:-:S03]  /*fa80*/  FMNMX.FTZ R3, R34, R7, !PT ;  /* 0x0000000722037209 */ /* 0x008fc60007810000 */
[----:B------:R-:W-:Y:S01]  /*fa90*/  FSEL R117, R117, RZ, P0 ;  /* 0x000000ff75757208 */ /* 0x000fe20000000000 */
[----:B------:R-:W2:Y:S01]  /*faa0*/  LDSM.16.MT88.4 R52, [R144+0x8000] ;  /* 0x008000009034783b */ /* 0x000ea20000004200 */
[C---:B------:R-:W-:Y:S01]  /*fab0*/  FSETP.NEU.FTZ.AND P0, PT, R3.reuse, -INF , PT ;  /* 0xff8000000300780b */ /* 0x040fe20003f1d000 */
[----:B------:R-:W-:Y:S02]  /*fac0*/  FMUL.FTZ R115, R3, UR4 ;  /* 0x0000000403737c20 */ /* 0x000fe40008410000 */
[--C-:B------:R-:W-:Y:S01]  /*fad0*/  FFMA.FTZ R33, R60, UR4, -R117.reuse ;  /* 0x000000043c217c23 */ /* 0x100fe20008010875 */
[--C-:B------:R-:W-:Y:S01]  /*fae0*/  FFMA.FTZ R105, R32, UR4, -R117.reuse ;  /* 0x0000000420697c23 */ /* 0x100fe20008010875 */
[----:B------:R-:W3:Y:S01]  /*faf0*/  LDSM.16.MT88.4 R60, [R143+0x8000] ;  /* 0x008000008f3c783b */ /* 0x000ee20000004200 */
[----:B------:R-:W-:Y:S01]  /*fb00*/  FSEL R115, R115, RZ, P0 ;  /* 0x000000ff73737208 */ /* 0x000fe20000000000 */
[--C-:B------:R-:W-:Y:S01]  /*fb10*/  FFMA.FTZ R32, R30, UR4, -R117.reuse ;  /* 0x000000041e207c23 */ /* 0x100fe20008010875 */
[----:B------:R-:W-:Y:S01]  /*fb20*/  FFMA.FTZ R106, R64, UR4, -R117 ;  /* 0x00000004406a7c23 */ /* 0x000fe20008010875 */
[----:B------:R-:W4:Y:S01]  /*fb30*/  LDSM.16.MT88.4 R76, [R145+0xa000] ;  /* 0x00a00000914c783b */ /* 0x000f220000004200 */
[----:B------:R-:W-:Y:S01]  /*fb40*/  MUFU.EX2 R105, R105 ;  /* 0x0000006900697308 */ /* 0x000fe20000000800 */
[--C-:B------:R-:W-:Y:S01]  /*fb50*/  FFMA.FTZ R31, R4, UR4, -R115.reuse ;  /* 0x00000004041f7c23 */ /* 0x100fe20008010873 */
[--C-:B------:R-:W-:Y:S01]  /*fb60*/  FFMA.FTZ R35, R66, UR4, -R115.reuse ;  /* 0x0000000442237c23 */ /* 0x100fe20008010873 */
[----:B------:R-:W5:Y:S01]  /*fb70*/  LDSM.16.MT88.4 R84, [R144+0xa000] ;  /* 0x00a000009054783b */ /* 0x000f620000004200 */
[--C-:B------:R-:W-:Y:S01]  /*fb80*/  FFMA.FTZ R34, R18, UR4, -R115.reuse ;  /* 0x0000000412227c23 */ /* 0x100fe20008010873 */
[----:B------:R-:W-:Y:S01]  /*fb90*/  FFMA.FTZ R30, R16, UR4, -R115 ;  /* 0x00000004101e7c23 */ /* 0x000fe20008010873 */
[----:B------:R-:W1:Y:S01]  /*fba0*/  MUFU.EX2 R106, R106 ;  /* 0x0000006a006a7308 */ /* 0x000e620000000800 */
[----:B------:R-:W5:Y:S01]  /*fbb0*/  LDSM.16.MT88.4 R4, [R143+0xa000] ;  /* 0x00a000008f04783b */ /* 0x000f620000004200 */
[--C-:B------:R-:W-:Y:S01]  /*fbc0*/  FFMA.FTZ R29, R10, UR4, -R117.reuse ;  /* 0x000000040a1d7c23 */ /* 0x100fe20008010875 */
[--C-:B------:R-:W-:Y:S01]  /*fbd0*/  FFMA.FTZ R104, R8, UR4, -R117.reuse ;  /* 0x0000000408687c23 */ /* 0x100fe20008010875 */
[----:B------:R-:W-:Y:S01]  /*fbe0*/  MUFU.EX2 R33, R33 ;  /* 0x0000002100217308 */ /* 0x000fe20000000800 */
[----:B------:R-:W5:Y:S01]  /*fbf0*/  LDSM.16.MT88.4 R8, [R145+0x8800] ;  /* 0x008800009108783b */ /* 0x000f620000004200 */
[--C-:B------:R-:W-:Y:S01]  /*fc00*/  FFMA.FTZ R27, R26, UR4, -R117.reuse ;  /* 0x000000041a1b7c23 */ /* 0x100fe20008010875 */
[----:B------:R-:W-:Y:S01]  /*fc10*/  FFMA.FTZ R26, R28, UR4, -R117 ;  /* 0x000000041c1a7c23 */ /* 0x000fe20008010875 */
[----:B------:R-:W2:Y:S01]  /*fc20*/  MUFU.EX2 R32, R32 ;  /* 0x0000002000207308 */ /* 0x000ea20000000800 */
[--C-:B------:R-:W-:Y:S01]  /*fc30*/  FFMA.FTZ R108, R22, UR4, -R115.reuse ;  /* 0x00000004166c7c23 */ /* 0x100fe20008010873 */
[--C-:B------:R-:W-:Y:S01]  /*fc40*/  FFMA.FTZ R107, R12, UR4, -R115.reuse ;  /* 0x000000040c6b7c23 */ /* 0x100fe20008010873 */
[--C-:B------:R-:W-:Y:S01]  /*fc50*/  FFMA.FTZ R28, R14, UR4, -R115.reuse ;  /* 0x000000040e1c7c23 */ /* 0x100fe20008010873 */
[----:B------:R-:W-:Y:S01]  /*fc60*/  MUFU.EX2 R35, R35 ;  /* 0x0000002300237308 */ /* 0x000fe20000000800 */
[--C-:B------:R-:W-:Y:S01]  /*fc70*/  FFMA.FTZ R109, R20, UR4, -R115.reuse ;  /* 0x00000004146d7c23 */ /* 0x100fe20008010873 */
[----:B-1----:R-:W-:Y:S01]  /*fc80*/  F2FP.F16.F32.PACK_AB R88, R105, R106 ;  /* 0x0000006a6958723e */ /* 0x002fe200000000ff */
[----:B------:R-:W1:Y:S01]  /*fc90*/  LDSM.16.MT88.4 R12, [R144+0x8800] ;  /* 0x00880000900c783b */ /* 0x000e620000004200 */
[----:B------:R-:W3:Y:S01]  /*fca0*/  MUFU.EX2 R34, R34 ;  /* 0x0000002200227308 */ /* 0x000ee20000000800 */
[----:B------:R-:W-:Y:S01]  /*fcb0*/  FFMA.FTZ R123, R128, UR4, -R115 ;  /* 0x00000004807b7c23 */ /* 0x000fe20008010873 */
[--C-:B------:R-:W-:Y:S01]  /*fcc0*/  FFMA.FTZ R121, R122, UR4, -R117.reuse ;  /* 0x000000047a797c23 */ /* 0x100fe20008010875 */
[----:B------:R-:W1:Y:S01]  /*fcd0*/  LDSM.16.MT88.4 R16, [R146+0x8800] ;  /* 0x008800009210783b */ /* 0x000e620000004200 */
[----:B------:R-:W-:Y:S01]  /*fce0*/  MUFU.EX2 R31, R31 ;  /* 0x0000001f001f7308 */ /* 0x000fe20000000800 */
[----:B------:R-:W-:Y:S01]  /*fcf0*/  FFMA.FTZ R119, R134, UR4, -R117 ;  /* 0x0000000486777c23 */ /* 0x000fe20008010875 */
[----:B--2---:R-:W-:Y:S01]  /*fd00*/  F2FP.F16.F32.PACK_AB R90, R32, R33 ;  /* 0x00000021205a723e */ /* 0x004fe200000000ff */
[----:B------:R-:W2:Y:S01]  /*fd10*/  LDSM.16.MT88.4 R20, [R143+0x8800] ;  /* 0x008800008f14783b */ /* 0x000ea20000004200 */
[----:B------:R-:W4:Y:S01]  /*fd20*/  MUFU.EX2 R30, R30 ;  /* 0x0000001e001e7308 */ /* 0x000f220000000800 */
[--C-:B------:R-:W-:Y:S01]  /*fd30*/  FFMA.FTZ R125, R126, UR4, -R115.reuse ;  /* 0x000000047e7d7c23 */ /* 0x100fe20008010873 */
[----:B------:R-:W-:Y:S01]  /*fd40*/  FFMA.FTZ R128, R130, UR4, -R115 ;  /* 0x0000000482807c23 */ /* 0x000fe20008010873 */
[--C-:B------:R-:W-:Y:S01]  /*fd50*/  FFMA.FTZ R166, R166, UR4, -R117.reuse ;  /* 0x00000004a6a67c23 */ /* 0x100fe20008010875 */
[----:B------:R-:W-:Y:S01]  /*fd60*/  MUFU.EX2 R29, R29 ;  /* 0x0000001d001d7308 */ /* 0x000fe20000000800 */
[--C-:B------:R-:W-:Y:S01]  /*fd70*/  FFMA.FTZ R162, R162, UR4, -R117.reuse ;  /* 0x00000004a2a27c23 */ /* 0x100fe20008010875 */
        /* <DEDUP_REMOVED lines=8> */
[----:B----4-:R-:W-:Y:S01]  /*fe00*/  F2FP.F16.F32.PACK_AB R91, R30, R31 ;  /* 0x0000001f1e5b723e */ /* 0x010fe200000000ff */
[----:B------:R-:W-:Y:S01]  /*fe10*/  FFMA.FTZ R113, R113, UR4, -R115 ;  /* 0x0000000471717c23 */ /* 0x000fe20008010873 */
[----:B------:R-:W-:Y:S01]  /*fe20*/  MUFU.EX2 R26, R26 ;  /* 0x0000001a001a7308 */ /* 0x000fe20000000800 */
[----:B------:R-:W-:Y:S01]  /*fe30*/  FADD.FTZ R106, R106, R105 ;  /* 0x000000696a6a7221 */ /* 0x000fe20000010000 */
[----:B------:R-:W-:-:S02]  /*fe40*/  FADD.FTZ R34, R35, R34 ;  /* 0x0000002223227221 */ /* 0x000fc40000010000 */
[----:B------:R-:W-:Y:S01]  /*fe50*/  MUFU.EX2 R108, R108 ;  /* 0x0000006c006c7308 */ /* 0x000fe20000000800 */
[C---:B------:R-:W-:Y:S01]  /*fe60*/  HMMA.16816.F32 R40, R88.reuse, R44, RZ ;  /* 0x0000002c5828723c */ /* 0x040fe200000018ff */
[----:B------:R-:W-:Y:S02]  /*fe70*/  FADD.FTZ R33, R33, R106 ;  /* 0x0000006a21217221 */ /* 0x000fe40000010000 */
[----:B------:R-:W4:Y:S02]  /*fe80*/  MUFU.EX2 R107, R107 ;  /* 0x0000006b006b7308 */ /* 0x000f240000000800 */
[----:B------:R-:W-:Y:S02]  /*fe90*/  FADD.FTZ R32, R32, R33 ;  /* 0x0000002120207221 */ /* 0x000fe40000010000 */
[----:B------:R-:W-:Y:S01]  /*fea0*/  MUFU.EX2 R28, R28 ;  /* 0x0000001c001c7308 */ /* 0x000fe20000000800 */
[C---:B------:R-:W-:Y:S03]  /*feb0*/  HMMA.16816.F32 R44, R88.reuse, R46, RZ ;  /* 0x0000002e582c723c */ /* 0x040fe600000018ff */
[----:B------:R-:W1:Y:S04]  /*fec0*/  MUFU.EX2 R109, R109 ;  /* 0x0000006d006d7308 */ /* 0x000e680000000800 */
[----:B------:R5:W-:Y:S01]  /*fed0*/  MUFU.EX2 R122, R166 ;  /* 0x000000a6007a7308 */ /* 0x000be20000000800 */
[C---:B------:R-:W-:Y:S03]  /*fee0*/  HMMA.16816.F32 R96, R88.reuse, R36, RZ ;  /* 0x000000245860723c */ /* 0x040fe600000018ff */
[----:B------:R-:W2:Y:S04]  /*fef0*/  MUFU.EX2 R121, R121 ;  /* 0x0000007900797308 */ /* 0x000ea80000000800 */
[----:B------:R-:W-:Y:S01]  /*ff00*/  MUFU.EX2 R119, R119 ;  /* 0x0000007700777308 */ /* 0x000fe20000000800 */
[----:B------:R-:W-:Y:S03]  /*ff10*/  HMMA.16816.F32 R48, R88, R52, RZ ;  /* 0x000000345830723c */ /* 0x000fe600000018ff */
[----:B------:R-:W-:Y:S01]  /*ff20*/  MUFU.EX2 R125, R125 ;  /* 0x0000007d007d7308 */ /* 0x000fe20000000800 */
[----:B-----5:R-:W-:-:S03]  /*ff30*/  IMAD.MOV.U32 R166, RZ, RZ, -0x1 ;  /* 0xffffffffffa67424 */ /* 0x020fc600078e00ff */
        /* <DEDUP_REMOVED lines=18> */
[----:B---3--:R-:W-:Y:S01]  /*10060*/  F2FP.F16.F32.PACK_AB R4, R104, R29 ;  /* 0x0000001d6804723e */ /* 0x008fe200000000ff */
[----:B------:R-:W-:Y:S01]  /*10070*/  FADD.FTZ R29, R29, R32 ;  /* 0x000000201d1d7221 */ /* 0x000fe20000010000 */
[----:B----4-:R-:W-:-:S03]  /*10080*/  F2FP.F16.F32.PACK_AB R5, R107, R108 ;  /* 0x0000006c6b05723e */ /* 0x010fc600000000ff */
[----:B------:R-:W-:Y:S02]  /*10090*/  FADD.FTZ R104, R104, R29 ;  /* 0x0000001d68687221 */ /* 0x000fe40000010000 */
[----:B------:R-:W-:Y:S01]  /*100a0*/  HMMA.16816.F32 R88, R88, R6, RZ ;  /* 0x000000065858723c */ /* 0x000fe200000018ff */
[----:B------:R-:W-:Y:S02]  /*100b0*/  F2FP.F16.F32.PACK_AB R6, R26, R27 ;  /* 0x0000001b1a06723e */ /* 0x000fe400000000ff */
[----:B-1----:R-:W-:-:S07]  /*100c0*/  F2FP.F16.F32.PACK_AB R7, R109, R28 ;  /* 0x0000001c6d07723e */ /* 0x002fce00000000ff */
        /* <DEDUP_REMOVED lines=9> */
[----:B--2---:R-:W-:Y:S01]  /*10160*/  HMMA.16816.F32 R56, R4, R20, R56 ;  /* 0x000000140438723c */ /* 0x004fe20000001838 */
[----:B------:R-:W-:-:S02]  /*10170*/  FFMA.FTZ R20, R124, UR4, -R115 ;  /* 0x000000047c147c23 */ /* 0x000fc40008010873 */
[----:B------:R-:W2:Y:S04]  /*10180*/  MUFU.EX2 R124, R162 ;  /* 0x000000a2007c7308 */ /* 0x000ea80000000800 */
[----:B------:R5:W2:Y:S01]  /*10190*/  MUFU.EX2 R126, R20 ;  /* 0x00000014007e7308 */ /* 0x000aa20000000800 */
[C---:B-1----:R-:W-:Y:S08]  /*101a0*/  HMMA.16816.F32 R64, R4.reuse, R8, R64 ;  /* 0x000000080440723c */ /* 0x042ff00000001840 */
        /* <DEDUP_REMOVED lines=8> */
[C---:B------:R-:W-:Y:S01]  /*10230*/  HMMA.16816.F32 R60, R4.reuse, R22, R60 ;  /* 0x00000016043c723c */ /* 0x040fe2000000183c */
[----:B-----5:R-:W-:Y:S07]  /*10240*/  LDSM.16.MT88.4 R20, [R143+0x9000] ;  /* 0x009000008f14783b */ /* 0x020fee0000004200 */
[C---:B-1----:R-:W-:Y:S08]  /*10250*/  HMMA.16816.F32 R92, R4.reuse, R8, R92 ;  /* 0x00000008045c723c */ /* 0x042ff0000000185c */
[----:B------:R-:W-:Y:S01]  /*10260*/  HMMA.16816.F32 R88, R4, R10, R88 ;  /* 0x0000000a0458723c */ /* 0x000fe20000001858 */
[----:B------:R-:W1:Y:S01]  /*10270*/  LDSM.16.MT88.4 R8, [R144+0x9000] ;  /* 0x009000009008783b */ /* 0x000e620000004200 */
[----:B------:R-:W-:-:S02]  /*10280*/  F2FP.F16.F32.PACK_AB R4, R121, R122 ;  /* 0x0000007a7904723e */ /* 0x000fc400000000ff */
[----:B--2---:R-:W-:Y:S02]  /*10290*/  F2FP.F16.F32.PACK_AB R6, R124, R119 ;  /* 0x000000777c06723e */ /* 0x004fe400000000ff */
[----:B------:R-:W-:Y:S02]  /*102a0*/  F2FP.F16.F32.PACK_AB R5, R125, R126 ;  /* 0x0000007e7d05723e */ /* 0x000fe400000000ff */
[----:B------:R-:W-:-:S07]  /*102b0*/  F2FP.F16.F32.PACK_AB R7, R128, R123 ;  /* 0x0000007b8007723e */ /* 0x000fce00000000ff */
[C---:B---3--:R-:W-:Y:S08]  /*102c0*/  HMMA.16816.F32 R40, R4.reuse, R12, R40 ;  /* 0x0000000c0428723c */ /* 0x048ff00000001828 */
        /* <DEDUP_REMOVED lines=17> */
[C---:B---3--:R-:W-:Y:S08]  /*103e0*/  HMMA.16816.F32 R72, R4.reuse, R16, R72 ;  /* 0x000000100448723c */ /* 0x048ff00000001848 */
[C---:B------:R-:W-:Y:S01]  /*103f0*/  HMMA.16816.F32 R76, R4.reuse, R18, R76 ;  /* 0x00000012044c723c */ /* 0x040fe2000000184c */
[----:B------:R-:W3:Y:S07]  /*10400*/  LDSM.16.MT88.4 R16, [R146+0x9800] ;  /* 0x009800009210783b */ /* 0x000eee0000004200 */
[C---:B-1----:R-:W-:Y:S08]  /*10410*/  HMMA.16816.F32 R80, R4.reuse, R8, R80 ;  /* 0x000000080450723c */ /* 0x042ff00000001850 */
[C---:B------:R-:W-:Y:S01]  /*10420*/  HMMA.16816.F32 R84, R4.reuse, R10, R84 ;  /* 0x0000000a0454723c */ /* 0x040fe20000001854 */
[----:B------:R-:W1:Y:S07]  /*10430*/  LDSM.16.MT88.4 R8, [R145+0x9800] ;  /* 0x009800009108783b */ /* 0x000e6e0000004200 */
        /* <DEDUP_REMOVED lines=9> */
[C---:B---3--:R-:W-:Y:S08]  /*104d0*/  HMMA.16816.F32 R96, R4.reuse, R16, R96 ;  /* 0x000000100460723c */ /* 0x048ff00000001860 */
[C---:B-1----:R-:W-:Y:S08]  /*104e0*/  HMMA.16816.F32 R40, R4.reuse, R8, R40 ;  /* 0x000000080428723c */ /* 0x042ff00000001828 */
[C---:B------:R-:W-:Y:S01]  /*104f0*/  HMMA.16816.F32 R44, R4.reuse, R10, R44 ;  /* 0x0000000a042c723c */ /* 0x040fe2000000182c */
[----:B------:R-:W1:Y:S07]  /*10500*/  LDSM.16.MT88.4 R8, [R146+0xb800] ;  /* 0x00b800009208783b */ /* 0x000e6e0000004200 */
[C---:B------:R-:W-:Y:S01]  /*10510*/  HMMA.16816.F32 R36, R4.reuse, R18, R36 ;  /* 0x000000120424723c */ /* 0x040fe20000001824 */
[----:B------:R-:W3:Y:S07]  /*10520*/  LDSM.16.MT88.4 R16, [R145+0xb800] ;  /* 0x00b800009110783b */ /* 0x000eee0000004200 */
[C---:B--2---:R-:W-:Y:S08]  /*10530*/  HMMA.16816.F32 R48, R4.reuse, R12, R48 ;  /* 0x0000000c0430723c */ /* 0x044ff00000001830 */
[C---:B------:R-:W-:Y:S01]  /*10540*/  HMMA.16816.F32 R52, R4.reuse, R14, R52 ;  /* 0x0000000e0434723c */ /* 0x040fe20000001834 */
[----:B------:R-:W2:Y:S07]  /*10550*/  LDSM.16.MT88.4 R12, [R144+0xb800] ;  /* 0x00b80000900c783b */ /* 0x000eae0000004200 */
[C---:B------:R-:W-:Y:S08]  /*10560*/  HMMA.16816.F32 R56, R4.reuse, R20, R56 ;  /* 0x000000140438723c */ /* 0x040ff00000001838 */
[C---:B------:R-:W-:Y:S08]  /*10570*/  HMMA.16816.F32 R60, R4.reuse, R22, R60 ;  /* 0x00000016043c723c */ /* 0x040ff0000000183c */
[C---:B-1----:R-:W-:Y:S08]  /*10580*/  HMMA.16816.F32 R64, R4.reuse, R8, R64 ;  /* 0x000000080440723c */ /* 0x042ff00000001840 */
[C---:B------:R-:W-:Y:S01]  /*10590*/  HMMA.16816.F32 R68, R4.reuse, R10, R68 ;  /* 0x0000000a0444723c */ /* 0x040fe20000001844 */
[----:B------:R-:W1:Y:S07]  /*105a0*/  LDSM.16.MT88.4 R8, [R143+0xb800] ;  /* 0x00b800008f08783b */ /* 0x000e6e0000004200 */
[----:B---3--:R-:W-:Y:S01]  /*105b0*/  HMMA.16816.F32 R72, R4, R16, R72 ;  /* 0x000000100448723c */ /* 0x008fe20000001848 */
        /* <DEDUP_REMOVED lines=29> */
[----:B------:R-:W-:Y:S06]  /*10790*/  @!P6 BRA `(.L_x_4742) ;  /* 0x0000002c00cce947 */ /* 0x000fec0003800000 */
[----:B------:R-:W-:-:S04]  /*107a0*/  DEPBAR.LE SB0, 0x0 ;  /* 0x000080000000791a */ /* 0x000fc80000000000 */
[----:B------:R-:W-:-:S04]  /*107b0*/  UISETP.NE.U32.AND UP0, UPT, UR12, URZ, UPT ;  /* 0x000000ff0c00728c */ /* 0x000fc8000bf05070 */
[----:B------:R-:W-:Y:S01]  /*107c0*/  UISETP.NE.AND.EX UP0, UPT, UR13, URZ, UPT, UP0 ;  /* 0x000000ff0d00728c */ /* 0x000fe2000bf05300 */
[----:B------:R-:W-:Y:S08]  /*107d0*/  BAR.SYNC.DEFER_BLOCKING 0x0 ;  /* 0x0000000000007b1d */ /* 0x000ff00000010000 */
        /* <DEDUP_REMOVED lines=63> */
.L_x_4743:
[----:B------:R-:W-:Y:S01]  /*10bd0*/  UMOV UR8, URZ ;  /* 0x000000ff00087c82 */ /* 0x000fe20008000000 */
[----:B------:R-:W-:Y:S01]  /*10be0*/  IMAD.SHL.U32 R4, R24, 0x40, RZ ;  /* 0x0000004018047824 */ /* 0x000fe200078e00ff */
[----:B------:R-:W-:-:S05]  /*10bf0*/  IADD3 R5, P0, PT, RZ, -UR8, RZ ;  /* 0x80000008ff057c10 */ /* 0x000fca000ff1e0ff */
[----:B------:R-:W-:-:S05]  /*10c00*/  IMAD.X R4, RZ, RZ, ~R4, P0 ;  /* 0x000000ffff047224 */ /* 0x000fca00000e0e04 */
[----:B------:R-:W-:-:S04]  /*10c10*/  SHF.R.S64 R5, R5, 0x1f, R4 ;  /* 0x0000001f05057819 */ /* 0x000fc80000001004 */
[----:B------:R-:W-:-:S04]  /*10c20*/  IADD3 R150, P0, PT, R5, R150, RZ ;  /* 0x0000009605967210 */ /* 0x000fc80007f1e0ff */
[----:B------:R-:W-:-:S09]  /*10c30*/  LEA.HI.X.SX32 R151, R4, R151, 0x1, P0 ;  /* 0x0000009704977211 */ /* 0x000fd200000f0eff */
.L_x_4744:
[----:B------:R-:W1:Y:S01]  /*10c40*/  LDCU UR8, c[0x0][0x440] ;  /* 0x00008800ff0877ac */ /* 0x000e620008000800 */
[C---:B------:R-:W-:Y:S01]  /*10c50*/  IMAD.SHL.U32 R5, R24.reuse, 0x20, RZ ;  /* 0x0000002018057824 */ /* 0x040fe200078e00ff */
[C---:B------:R-:W-:Y:S02]  /*10c60*/  LEA R8, P2, R24.reuse, R150, 0x5 ;  /* 0x0000009618087211 */ /* 0x040fe400078428ff */
[C-C-:B------:R-:W-:Y:S02]  /*10c70*/  SHF.L.U64.HI R4, R24.reuse, 0x5, R25.reuse ;  /* 0x0000000518047819 */ /* 0x140fe40000010219 */
        /* <DEDUP_REMOVED lines=52> */
[----:B--2---:R-:W1:Y:S04]  /*10fc0*/  LDSM.16.M88.4 R4, [R141+UR5+0x5000] ;  /* 0x005000058d04783b */ /* 0x004e680008000200 */
[----:B------:R-:W2:Y:S04]  /*10fd0*/  LDSM.16.M88.4 R108, [R141+UR5+0x5800] ;  /* 0x005800058d6c783b */ /* 0x000ea80008000200 */
[----:B------:R-:W-:Y:S04]  /*10fe0*/  LDSM.16.M88.4 R104, [R140] ;  /* 0x000000008c68783b */ /* 0x000fe80000000200 */
[----:B------:R-:W5:Y:S04]  /*10ff0*/  LDSM.16.M88.4 R32, [R137+0x4000] ;  /* 0x004000008920783b */ /* 0x000f680000000200 */
[----:B------:R-:W5:Y:S04]  /*11000*/  LDSM.16.M88.4 R28, [R137+0x4800] ;  /* 0x00480000891c783b */ /* 0x000f680000000200 */
[----:B------:R-:W5:Y:S04]  /*11010*/  LDSM.16.M88.4 R124, [R137+0x5000] ;  /* 0x00500000897c783b */ /* 0x000f680000000200 */
[----:B------:R-:W5:Y:S04]  /*11020*/  LDSM.16.M88.4 R120, [R137+0x5800] ;  /* 0x005800008978783b */ /* 0x000f680000000200 */
[----:B------:R-:W-:Y:S01]  /*11030*/  LDSM.16.M88.4 R128, [R136+0x5000] ;  /* 0x005000008880783b */ /* 0x000fe20000000200 */
[C---:B---3--:R-:W-:Y:S03]  /*11040*/  HMMA.16816.F32 R24, R112.reuse, R20, RZ ;  /* 0x000000147018723c */ /* 0x048fe600000018ff */
[----:B------:R-:W0:Y:S05]  /*11050*/  LDGDEPBAR ;  /* 0x00000000000079af */ /* 0x000e2a0000000000 */
[C---:B------:R-:W-:Y:S08]  /*11060*/  HMMA.16816.F32 R20, R112.reuse, R22, RZ ;  /* 0x000000167014723c */ /* 0x040ff000000018ff */
[C---:B----4-:R-:W-:Y:S08]  /*11070*/  HMMA.16816.F32 R16, R112.reuse, R12, RZ ;  /* 0x0000000c7010723c */ /* 0x050ff000000018ff */
[C---:B------:R-:W-:Y:S08]  /*11080*/  HMMA.16816.F32 R12, R112.reuse, R14, RZ ;  /* 0x0000000e700c723c */ /* 0x040ff000000018ff */
[C---:B-1----:R-:W-:Y:S08]  /*11090*/  HMMA.16816.F32 R8, R112.reuse, R4, RZ ;  /* 0x000000047008723c */ /* 0x042ff000000018ff */
[C---:B------:R-:W-:Y:S08]  /*110a0*/  HMMA.16816.F32 R4, R112.reuse, R6, RZ ;  /* 0x000000067004723c */ /* 0x040ff000000018ff */
[C---:B--2---:R-:W-:Y:S08]  /*110b0*/  HMMA.16816.F32 R116, R112.reuse, R108, RZ ;  /* 0x0000006c7074723c */ /* 0x044ff000000018ff */
        /* <DEDUP_REMOVED lines=10> */
[----:B------:R-:W-:Y:S07]  /*11160*/  LDSM.16.M88.4 R124, [R103+0x5000] ;  /* 0x00500000677c783b */ /* 0x000fee0000000200 */
[C---:B------:R-:W-:Y:S08]  /*11170*/  HMMA.16816.F32 R116, R104.reuse, R120, R116 ;  /* 0x000000786874723c */ /* 0x040ff00000001874 */
[----:B------:R-:W-:Y:S01]  /*11180*/  HMMA.16816.F32 R112, R104, R122, R112 ;  /* 0x0000007a6870723c */ /* 0x000fe20000001870 */
[----:B------:R-:W3:Y:S04]  /*11190*/  LDSM.16.M88.4 R120, [R136+0x5800] ;  /* 0x005800008878783b */ /* 0x000ee80000000200 */
[----:B------:R-:W-:Y:S03]  /*111a0*/  LDSM.16.M88.4 R104, [R138] ;  /* 0x000000008a68783b */ /* 0x000fe60000000200 */
        /* <DEDUP_REMOVED lines=10> */
[----:B------:R-:W-:Y:S01]  /*11250*/  HMMA.16816.F32 R112, R108, R122, R112 ;  /* 0x0000007a6c70723c */ /* 0x000fe20000001870 */
[----:B------:R-:W3:Y:S04]  /*11260*/  LDSM.16.M88.4 R120, [R103+0x5800] ;  /* 0x005800006778783b */ /* 0x000ee80000000200 */
[----:B------:R-:W-:Y:S03]  /*11270*/  LDSM.16.M88.4 R108, [R142+0x2000] ;  /* 0x002000008e6c783b */ /* 0x000fe60000000200 */
[C---:B-1----:R-:W-:Y:S08]  /*11280*/  HMMA.16816.F32 R24, R104.reuse, R32, R24 ;  /* 0x000000206818723c */ /* 0x042ff00000001818 */
[C---:B------:R-:W-:Y:S01]  /*11290*/  HMMA.16816.F32 R20, R104.reuse, R34, R20 ;  /* 0x000000226814723c */ /* 0x040fe20000001814 */
[----:B------:R-:W1:Y:S07]  /*112a0*/  LDSM.16.M88.4 R32, [R141+UR5+0x6000] ;  /* 0x006000058d20783b */ /* 0x000e6e0008000200 */
[C---:B--2---:R-:W-:Y:S08]  /*112b0*/  HMMA.16816.F32 R16, R104.reuse, R28, R16 ;  /* 0x0000001c6810723c */ /* 0x044ff00000001810 */
[C---:B------:R-:W-:Y:S01]  /*112c0*/  HMMA.16816.F32 R12, R104.reuse, R30, R12 ;  /* 0x0000001e680c723c */ /* 0x040fe2000000180c */
[----:B------:R-:W2:Y:S07]  /*112d0*/  LDSM.16.M88.4 R28, [R141+UR5+0x6800] ;  /* 0x006800058d1c783b */ /* 0x000eae0008000200 */
[C---:B------:R-:W-:Y:S08]  /*112e0*/  HMMA.16816.F32 R8, R104.reuse, R124, R8 ;  /* 0x0000007c6808723c */ /* 0x040ff00000001808 */
[C---:B------:R-:W-:Y:S01]  /*112f0*/  HMMA.16816.F32 R4, R104.reuse, R126, R4 ;  /* 0x0000007e6804723c */ /* 0x040fe20000001804 */
[----:B------:R-:W4:Y:S07]  /*11300*/  LDSM.16.M88.4 R124, [R141+UR5+0x7800] ;  /* 0x007800058d7c783b */ /* 0x000f2e0008000200 */
[C---:B---3--:R-:W-:Y:S08]  /*11310*/  HMMA.16816.F32 R116, R104.reuse, R120, R116 ;  /* 0x000000786874723c */ /* 0x048ff00000001874 */
        /* <DEDUP_REMOVED lines=11> */
[----:B------:R-:W-:Y:S07]  /*113d0*/  LDSM.16.M88.4 R128, [R136+0x7000] ;  /* 0x007000008880783b */ /* 0x000fee0000000200 */
[C---:B----4-:R-:W-:Y:S08]  /*113e0*/  HMMA.16816.F32 R116, R108.reuse, R124, R116 ;  /* 0x0000007c6c74723c */ /* 0x050ff00000001874 */
[----:B------:R-:W-:Y:S01]  /*113f0*/  HMMA.16816.F32 R112, R108, R126, R112 ;  /* 0x0000007e6c70723c */ /* 0x000fe20000001870 */
[----:B------:R-:W3:Y:S04]  /*11400*/  LDSM.16.M88.4 R108, [R137+0x7800] ;  /* 0x00780000896c783b */ /* 0x000ee80000000200 */
        /* <DEDUP_REMOVED lines=8> */
[C---:B---3--:R-:W-:Y:S08]  /*11490*/  HMMA.16816.F32 R116, R104.reuse, R108, R116 ;  /* 0x0000006c6874723c */ /* 0x048ff00000001874 */
[----:B------:R-:W-:Y:S01]  /*114a0*/  HMMA.16816.F32 R112, R104, R110, R112 ;  /* 0x0000006e6870723c */ /* 0x000fe20000001870 */
[----:B------:R-:W-:Y:S07]  /*114b0*/  LDSM.16.M88.4 R108, [R138+0x2000] ;  /* 0x002000008a6c783b */ /* 0x000fee0000000200 */
[C---:B-1----:R-:W-:Y:S08]  /*114c0*/  HMMA.16816.F32 R24, R124.reuse, R32, R24 ;  /* 0x000000207c18723c */ /* 0x042ff00000001818 */
[----:B------:R-:W-:Y:S01]  /*114d0*/  HMMA.16816.F32 R20, R124, R34, R20 ;  /* 0x000000227c14723c */ /* 0x000fe20000001814 */
[----:B------:R-:W1:Y:S07]  /*114e0*/  LDSM.16.M88.4 R32, [R103+0x6800] ;  /* 0x006800006720783b */ /* 0x000e6e0000000200 */
[----:B------:R-:W-:Y:S01]  /*114f0*/  HMMA.16816.F32 R4, R104, R122, R4 ;  /* 0x0000007a6804723c */ /* 0x000fe20000001804 */
[----:B------:R-:W3:Y:S04]  /*11500*/  LDSM.16.M88.4 R104, [R103+0x6000] ;  /* 0x006000006768783b */ /* 0x000ee80000000200 */
[----:B------:R-:W-:Y:S03]  /*11510*/  LDSM.16.M88.4 R120, [R136+0x7800] ;  /* 0x007800008878783b */ /* 0x000fe60000000200 */
[C---:B--2---:R-:W-:Y:S08]  /*11520*/  HMMA.16816.F32 R16, R124.reuse, R28, R16 ;  /* 0x0000001c7c10723c */ /* 0x044ff00000001810 */
[C---:B------:R-:W-:Y:S01]  /*11530*/  HMMA.16816.F32 R12, R124.reuse, R30, R12 ;  /* 0x0000001e7c0c723c */ /* 0x040fe2000000180c */
[----:B------:R-:W2:Y:S07]  /*11540*/  LDSM.16.M88.4 R28, [R103+0x7000] ;  /* 0x00700000671c783b */ /* 0x000eae0000000200 */
[C---:B------:R-:W-:Y:S08]  /*11550*/  HMMA.16816.F32 R8, R124.reuse, R128, R8 ;  /* 0x000000807c08723c */ /* 0x040ff00000001808 */
[----:B------:R-:W-:Y:S08]  /*11560*/  HMMA.16816.F32 R4, R124, R130, R4 ;  /* 0x000000827c04723c */ /* 0x000ff00000001804 */
[----:B-1----:R-:W-:Y:S01]  /*11570*/  HMMA.16816.F32 R16, R108, R32, R16 ;  /* 0x000000206c10723c */ /* 0x002fe20000001810 */
[----:B------:R-:W-:-:S05]  /*11580*/  IMAD.SHL.U32 R32, R153, 0x2, RZ ;  /* 0x0000000299207824 */ /* 0x000fca00078e00ff */
[----:B------:R-:W-:Y:S02]  /*11590*/  LOP3.LUT R33, R32, 0x6, RZ, 0xc0, !PT ;  /* 0x0000000620217812 */ /* 0x000fe400078ec0ff */
[----:B---3--:R-:W-:Y:S03]  /*115a0*/  HMMA.16816.F32 R24, R108, R104, R24 ;  /* 0x000000686c18723c */ /* 0x008fe60000001818 */
[----:B------:R-:W-:-:S05]  /*115b0*/  IMAD R33, R102, 0x40, R33 ;  /* 0x0000004066217824 */ /* 0x000fca00078e0221 */
[C---:B------:R-:W-:Y:S08]  /*115c0*/  HMMA.16816.F32 R20, R108.reuse, R106, R20 ;  /* 0x0000006a6c14723c */ /* 0x040ff00000001814 */
[----:B------:R-:W-:Y:S01]  /*115d0*/  HMMA.16816.F32 R12, R108, R34, R12 ;  /* 0x000000226c0c723c */ /* 0x000fe2000000180c */
[----:B------:R-:W-:-:S05]  /*115e0*/  VIADD R35, R33, 0xffffff80 ;  /* 0xffffff8021237836 */ /* 0x000fca0000000000 */
[----:B------:R-:W-:Y:S02]  /*115f0*/  ISETP.GE.AND P4, PT, R35, R0, PT ;  /* 0x000000002300720c */ /* 0x000fe40003f86270 */
[----:B--2---:R-:W-:Y:S01]  /*11600*/  HMMA.16816.F32 R8, R108, R28, R8 ;  /* 0x0000001c6c08723c */ /* 0x004fe20000001808 */
[----:B------:R-:W-:Y:S01]  /*11610*/  VIADD R29, R33, 0xffffff81 ;  /* 0xffffff81211d7836 */ /* 0x000fe20000000000 */
[----:B------:R-:W-:Y:S01]  /*11620*/  ISETP.GE.AND P3, PT, R35, R2, PT ;  /* 0x000000022300720c */ /* 0x000fe20003f66270 */
[----:B------:R-:W-:Y:S01]  /*11630*/  VIADD R35, R33, 0xffffff88 ;  /* 0xffffff8821237836 */ /* 0x000fe20000000000 */
[----:B------:R-:W-:Y:S02]  /*11640*/  FSEL R28, R24, -INF , !P4 ;  /* 0xff800000181c7808 */ /* 0x000fe40006000000 */
[C---:B------:R-:W-:Y:S02]  /*11650*/  ISETP.GE.AND P2, PT, R29.reuse, R0, PT ;  /* 0x000000001d00720c */ /* 0x040fe40003f46270 */
[-C--:B------:R-:W-:Y:S01]  /*11660*/  ISETP.GE.AND P6, PT, R29, R2.reuse, PT ;  /* 0x000000021d00720c */ /* 0x080fe20003fc6270 */
[----:B------:R-:W-:Y:S01]  /*11670*/  VIADD R29, R33, 0xffffff89 ;  /* 0xffffff89211d7836 */ /* 0x000fe20000000000 */
[----:B------:R-:W-:Y:S01]  /*11680*/  FSEL R135, R26, -INF , !P3 ;  /* 0xff8000001a877808 */ /* 0x000fe20005800000 */
[----:B------:R-:W-:Y:S01]  /*11690*/  HMMA.16816.F32 R116, R124, R120, R116 ;  /* 0x000000787c74723c */ /* 0x000fe20000001874 */
[----:B------:R-:W-:Y:S01]  /*116a0*/  FSEL R32, R25, -INF , !P2 ;  /* 0xff80000019207808 */ /* 0x000fe20005000000 */
[----:B------:R-:W-:Y:S01]  /*116b0*/  VIADD R25, R33, 0xffffff91 ;  /* 0xffffff9121197836 */ /* 0x000fe20000000000 */
[----:B------:R-:W-:-:S02]  /*116c0*/  ISETP.GE.AND P4, PT, R35, R2, PT ;  /* 0x000000022300720c */ /* 0x000fc40003f86270 */
[C---:B------:R-:W-:Y:S02]  /*116d0*/  ISETP.GE.AND P3, PT, R29.reuse, R0, PT ;  /* 0x000000001d00720c */ /* 0x040fe40003f66270 */
[----:B------:R-:W-:Y:S01]  /*116e0*/  ISETP.GE.AND P2, PT, R29, R2, PT ;  /* 0x000000021d00720c */ /* 0x000fe20003f46270 */
[----:B------:R-:W-:Y:S01]  /*116f0*/  HMMA.16816.F32 R4, R108, R30, R4 ;  /* 0x0000001e6c04723c */ /* 0x000fe20000001804 */
[----:B------:R-:W-:Y:S02]  /*11700*/  FSEL R131, R22, -INF , !P4 ;  /* 0xff80000016837808 */ /* 0x000fe40006000000 */
[----:B------:R-:W-:Y:S01]  /*11710*/  FSEL R162, R21, -INF , !P3 ;  /* 0xff80000015a27808 */ /* 0x000fe20005800000 */
[----:B------:R-:W-:Y:S01]  /*11720*/  VIADD R21, R33, 0xffffff98 ;  /* 0xffffff9821157836 */ /* 0x000fe20000000000 */
[----:B------:R-:W-:Y:S02]  /*11730*/  FSEL R29, R27, -INF , !P6 ;  /* 0xff8000001b1d7808 */ /* 0x000fe40007000000 */
[C---:B------:R-:W-:Y:S01]  /*11740*/  ISETP.GE.AND P4, PT, R25.reuse, R0, PT ;  /* 0x000000001900720c */ /* 0x040fe20003f86270 */
[----:B------:R-:W-:Y:S01]  /*11750*/  HMMA.16816.F32 R112, R124, R122, R112 ;  /* 0x0000007a7c70723c */ /* 0x000fe20000001870 */
[----:B------:R-:W-:-:S02]  /*11760*/  ISETP.GE.AND P3, PT, R25, R2, PT ;  /* 0x000000021900720c */ /* 0x000fc40003f66270 */
[----:B------:R-:W1:Y:S01]  /*11770*/  LDSM.16.M88.4 R24, [R103+0x7800] ;  /* 0x007800006718783b */ /* 0x000e620000000200 */
[----:B------:R-:W-:Y:S01]  /*11780*/  ISETP.GE.AND P5, PT, R35, R0, PT ;  /* 0x000000002300720c */ /* 0x000fe20003fa6270 */
[----:B------:R-:W-:Y:S01]  /*11790*/  VIADD R35, R33, 0xffffff90 ;  /* 0xffffff9021237836 */ /* 0x000fe20000000000 */
[----:B------:R-:W-:Y:S01]  /*117a0*/  FSEL R31, R23, -INF , !P2 ;  /* 0xff800000171f7808 */ /* 0x000fe20005000000 */
[----:B------:R-:W-:-:S04]  /*117b0*/  DEPBAR.LE SB0, 0x0 ;  /* 0x000080000000791a */ /* 0x000fc80000000000 */
[----:B------:R-:W-:Y:S01]  /*117c0*/  BAR.SYNC.DEFER_BLOCKING 0x0 ;  /* 0x0000000000007b1d */ /* 0x000fe20000010000 */
[-C--:B------:R-:W-:Y:S02]  /*117d0*/  ISETP.GE.AND P6, PT, R35, R0.reuse, PT ;  /* 0x000000002300720c */ /* 0x080fe40003fc6270 */
[----:B------:R-:W-:Y:S01]  /*117e0*/  FSEL R130, R17, -INF , !P4 ;  /* 0xff80000011827808 */ /* 0x000fe20006000000 */
[----:B------:R-:W-:Y:S01]  /*117f0*/  VIADD R17, R33, 0xffffffa0 ;  /* 0xffffffa021117836 */ /* 0x000fe20000000000 */
[----:B------:R-:W-:Y:S02]  /*11800*/  FSEL R120, R16, -INF , !P6 ;  /* 0xff80000010787808 */ /* 0x000fe40007000000 */
[----:B------:R-:W-:Y:S02]  /*11810*/  FSEL R134, R20, -INF , !P5 ;  /* 0xff80000014867808 */ /* 0x000fe40006800000 */
[C---:B------:R-:W-:Y:S02]  /*11820*/  ISETP.GE.AND P2, PT, R21.reuse, R0, PT ;  /* 0x000000001500720c */ /* 0x040fe40003f46270 */
[-C--:B------:R-:W-:Y:S01]  /*11830*/  ISETP.GE.AND P6, PT, R21, R2.reuse, PT ;  /* 0x000000021500720c */ /* 0x080fe20003fc6270 */
[----:B------:R-:W-:Y:S01]  /*11840*/  VIADD R21, R33, 0xffffff99 ;  /* 0xffffff9921157836 */ /* 0x000fe20000000000 */
[----:B------:R-:W-:-:S02]  /*11850*/  ISETP.GE.AND P5, PT, R35, R2, PT ;  /* 0x000000022300720c */ /* 0x000fc40003fa6270 */
        /* <DEDUP_REMOVED lines=8> */
[----:B------:R-:W-:Y:S01]  /*118e0*/  FSEL R20, R13, -INF , !P5 ;  /* 0xff8000000d147808 */ /* 0x000fe20006800000 */
[----:B------:R-:W-:Y:S01]  /*118f0*/  VIADD R13, R33, 0xffffffa9 ;  /* 0xffffffa9210d7836 */ /* 0x000fe20000000000 */
[-C--:B------:R-:W-:Y:S01]  /*11900*/  ISETP.GE.AND P5, PT, R17, R2.reuse, PT ;  /* 0x000000021100720c */ /* 0x080fe20003fa6270 */
[----:B-1----:R-:W-:Y:S01]  /*11910*/  HMMA.16816.F32 R116, R108, R24, R116 ;  /* 0x000000186c74723c */ /* 0x002fe20000001874 */
[----:B------:R-:W-:Y:S02]  /*11920*/  ISETP.GE.AND P4, PT, R21, R2, PT ;  /* 0x000000021500720c */ /* 0x000fe40003f86270 */
[----:B------:R-:W-:Y:S01]  /*11930*/  FSEL R123, R11, -INF , !P5 ;  /* 0xff8000000b7b7808 */ /* 0x000fe20006800000 */
[----:B------:R-:W-:Y:S01]  /*11940*/  VIADD R11, R33, 0xffffffb1 ;  /* 0xffffffb1210b7836 */ /* 0x000fe20000000000 */
[----:B------:R-:W-:-:S02]  /*11950*/  ISETP.GE.AND P2, PT, R13, R0, PT ;  /* 0x000000000d00720c */ /* 0x000fc40003f46270 */
[----:B------:R-:W-:Y:S01]  /*11960*/  FSEL R21, R14, -INF , !P6 ;  /* 0xff8000000e157808 */ /* 0x000fe20007000000 */
[----:B------:R-:W-:Y:S01]  /*11970*/  HMMA.16816.F32 R24, R108, R26, R112 ;  /* 0x0000001a6c18723c */ /* 0x000fe20000001870 */
[----:B------:R-:W-:Y:S01]  /*11980*/  FSEL R128, R5, -INF , !P2 ;  /* 0xff80000005807808 */ /* 0x000fe20005000000 */
[----:B------:R-:W-:Y:S01]  /*11990*/  VIADD R5, R33, 0xffffffb8 ;  /* 0xffffffb821057836 */ /* 0x000fe20000000000 */
[----:B------:R-:W-:Y:S01]  /*119a0*/  ISETP.GE.AND P6, PT, R17, R0, PT ;  /* 0x000000001100720c */ /* 0x000fe20003fc6270 */
[----:B------:R-:W-:Y:S01]  /*119b0*/  VIADD R17, R33, 0xffffffa8 ;  /* 0xffffffa821117836 */ /* 0x000fe20000000000 */
[----:B------:R-:W-:Y:S02]  /*119c0*/  ISETP.GE.AND P2, PT, R11, R2, PT ;  /* 0x000000020b00720c */ /* 0x000fe40003f46270 */
[----:B------:R-:W-:Y:S02]  /*119d0*/  FSEL R127, R15, -INF , !P4 ;  /* 0xff8000000f7f7808 */ /* 0x000fe40006000000 */
[----:B------:R-:W-:-:S02]  /*119e0*/  FSEL R124, R8, -INF , !P3 ;  /* 0xff800000087c7808 */ /* 0x000fc40005800000 */
[----:B------:R-:W-:Y:S02]  /*119f0*/  FSEL R105, R119, -INF , !P2 ;  /* 0xff80000077697808 */ /* 0x000fe40005000000 */
[----:B------:R-:W-:Y:S01]  /*11a00*/  FSEL R122, R9, -INF , !P6 ;  /* 0xff800000097a7808 */ /* 0x000fe20007000000 */
[C---:B------:R-:W-:Y:S01]  /*11a10*/  VIADD R9, R33.reuse, 0xffffffb0 ;  /* 0xffffffb021097836 */ /* 0x040fe20000000000 */
[----:B------:R-:W-:Y:S01]  /*11a20*/  ISETP.GE.AND P2, PT, R102, 0x3, PT ;  /* 0x000000036600780c */ /* 0x000fe20003f46270 */
[----:B------:R-:W-:Y:S01]  /*11a30*/  VIADD R33, R33, 0xffffffb9 ;  /* 0xffffffb921217836 */ /* 0x000fe20000000000 */
[C---:B------:R-:W-:Y:S02]  /*11a40*/  ISETP.GE.AND P4, PT, R17.reuse, R0, PT ;  /* 0x000000001100720c */ /* 0x040fe40003f86270 */
[----:B------:R-:W-:Y:S02]  /*11a50*/  ISETP.GE.AND P3, PT, R17, R2, PT ;  /* 0x000000021100720c */ /* 0x000fe40003f66270 */
[----:B------:R-:W-:-:S02]  /*11a60*/  FSEL R126, R4, -INF , !P4 ;  /* 0xff800000047e7808 */ /* 0x000fc40006000000 */
[----:B------:R-:W-:Y:S02]  /*11a70*/  FSEL R125, R6, -INF , !P3 ;  /* 0xff800000067d7808 */ /* 0x000fe40005800000 */
[----:B------:R-:W-:Y:S02]  /*11a80*/  ISETP.GE.AND P6, PT, R13, R2, PT ;  /* 0x000000020d00720c */ /* 0x000fe40003fc6270 */
[C---:B------:R-:W-:Y:S02]  /*11a90*/  ISETP.GE.AND P5, PT, R9.reuse, R0, PT ;  /* 0x000000000900720c */ /* 0x040fe40003fa6270 */
[----:B------:R-:W-:Y:S02]  /*11aa0*/  ISETP.GE.AND P4, PT, R9, R2, PT ;  /* 0x000000020900720c */ /* 0x000fe40003f86270 */
[----:B------:R-:W-:Y:S02]  /*11ab0*/  ISETP.GE.AND P3, PT, R11, R0, PT ;  /* 0x000000000b00720c */ /* 0x000fe40003f66270 */
[----:B------:R-:W-:-:S02]  /*11ac0*/  FSEL R115, R7, -INF , !P6 ;  /* 0xff80000007737808 */ /* 0x000fc40007000000 */
[----:B------:R-:W-:Y:S02]  /*11ad0*/  FSEL R108, R116, -INF , !P5 ;  /* 0xff800000746c7808 */ /* 0x000fe40006800000 */
[----:B------:R-:W-:Y:S02]  /*11ae0*/  FSEL R35, R118, -INF , !P4 ;  /* 0xff80000076237808 */ /* 0x000fe40006000000 */
[----:B------:R-:W-:Y:S02]  /*11af0*/  FSEL R112, R117, -INF , !P3 ;  /* 0xff80000075707808 */ /* 0x000fe40005800000 */
[-C--:B------:R-:W-:Y:S02]  /*11b00*/  ISETP.GE.AND P6, PT, R5, R0.reuse, PT ;  /* 0x000000000500720c */ /* 0x080fe40003fc6270 */
[----:B------:R-:W-:Y:S02]  /*11b10*/  ISETP.GE.AND P5, PT, R33, R0, PT ;  /* 0x000000002100720c */ /* 0x000fe40003fa6270 */
[----:B------:R-:W-:-:S02]  /*11b20*/  ISETP.GE.AND P4, PT, R5, R2, PT ;  /* 0x000000020500720c */ /* 0x000fc40003f86270 */
        /* <DEDUP_REMOVED lines=69> */
.L_x_4746:
[----:B------:R-:W-:Y:S01]  /*11f80*/  UMOV UR8, URZ ;  /* 0x000000ff00087c82 */ /* 0x000fe20008000000 */
[----:B------:R-:W-:Y:S01]  /*11f90*/  IMAD.SHL.U32 R0, R132, 0x40, RZ ;  /* 0x0000004084007824 */ /* 0x000fe200078e00ff */
[----:B------:R-:W-:-:S05]  /*11fa0*/  IADD3 R2, P2, PT, RZ, -UR8, RZ ;  /* 0x80000008ff027c10 */ /* 0x000fca000ff5e0ff */
[----:B------:R-:W-:-:S05]  /*11fb0*/  IMAD.X R0, RZ, RZ, ~R0, P2 ;  /* 0x000000ffff007224 */ /* 0x000fca00010e0e00 */
[----:B------:R-:W-:-:S04]  /*11fc0*/  SHF.R.S64 R5, R2, 0x1f, R0 ;  /* 0x0000001f02057819 */ /* 0x000fc80000001000 */
[----:B------:R-:W-:-:S04]  /*11fd0*/  IADD3 R148, P2, PT, R5, R148, RZ ;  /* 0x0000009405947210 */ /* 0x000fc80007f5e0ff */
[----:B------:R-:W-:-:S09]  /*11fe0*/  LEA.HI.X.SX32 R147, R0, R147, 0x1, P2 ;  /* 0x0000009300937211 */ /* 0x000fd200010f0eff */
.L_x_4747:
        /* <DEDUP_REMOVED lines=11> */
[----:B------:R-:W-:Y:S01]  /*120a0*/  IADD3 R8, P2, PT, R4, R0, RZ ;  /* 0x0000000004087210 */ /* 0x000fe20007f5e0ff */
[----:B------:R-:W-:-:S04]  /*120b0*/  IMAD.X R5, R7, 0x1, R2, P3 ;  /* 0x0000000107057824 */ /* 0x000fc800018e0602 */
[----:B------:R-:W-:Y:S02]  /*120c0*/  IMAD.X R9, R5, 0x1, R2, P2 ;  /* 0x0000000105097824 */ /* 0x000fe400010e0602 */
        /* <DEDUP_REMOVED lines=37> */
.L_x_4745:
[----:B--2---:R-:W-:Y:S01]  /*12320*/  FMNMX3.FTZ R7, R101, R28, R32, !PT ;  /* 0x0000001c65077276 */ /* 0x004fe20007810020 */
[----:B------:R-:W-:Y:S01]  /*12330*/  LDSM.16.MT88.4 R12, [R146+0x8000] ;  /* 0x00800000920c783b */ /* 0x000fe20000004200 */
        /* <DEDUP_REMOVED lines=16> */
[----:B------:R-:W-:Y:S01]  /*12440*/  VIMNMX R102, PT, PT, R102, 0x2, !PT ;  /* 0x0000000266667848 */ /* 0x000fe20007fe0100 */
[----:B------:R-:W1:Y:S03]  /*12450*/  SHFL.BFLY PT, R0, R7, 0x2, 0x1f ;  /* 0x0c401f0007007f89 */ /* 0x000e6600000e0000 */
[----:B------:R-:W-:Y:S01]  /*12460*/  IADD3 R166, PT, PT, R102, -0x3, RZ ;  /* 0xfffffffd66a67810 */ /* 0x000fe20007ffe0ff */
        /* <DEDUP_REMOVED lines=8> */
[----:B------:R-:W-:Y:S02]  /*124f0*/  FSETP.NEU.FTZ.AND P1, PT, R27, -INF , PT ;  /* 0xff8000001b00780b */ /* 0x000fe40003f3d000 */
[C---:B------:R-:W-:Y:S01]  /*12500*/  FSETP.NEU.FTZ.AND P0, PT, R26.reuse, -INF , PT ;  /* 0xff8000001a00780b */ /* 0x040fe20003f1d000 */
[C---:B------:R-:W-:Y:S01]  /*12510*/  FMUL.FTZ R104, R26.reuse, UR4 ;  /* 0x000000041a687c20 */ /* 0x040fe20008410000 */
[----:B------:R-:W-:Y:S02]  /*12520*/  FSEL R107, R107, RZ, P1 ;  /* 0x000000ff6b6b7208 */ /* 0x000fe40000800000 */
[----:B------:R-:W-:Y:S02]  /*12530*/  FSEL R6, R27, RZ, P1 ;  /* 0x000000ff1b067208 */ /* 0x000fe40000800000 */
[----:B------:R-:W-:Y:S01]  /*12540*/  FSEL R4, R26, RZ, P0 ;  /* 0x000000ff1a047208 */ /* 0x000fe20000000000 */
[--C-:B------:R-:W-:Y:S01]  /*12550*/  FFMA.FTZ R28, R28, UR4, -R107.reuse ;  /* 0x000000041c1c7c23 */ /* 0x100fe2000801086b */
[----:B------:R-:W-:Y:S01]  /*12560*/  FSEL R104, R104, RZ, P0 ;  /* 0x000000ff68687208 */ /* 0x000fe20000000000 */
[----:B------:R-:W-:Y:S01]  /*12570*/  FADD.FTZ R6, R101, -R6 ;  /* 0x8000000665067221 */ /* 0x000fe20000010000 */
[--C-:B------:R-:W-:Y:S01]  /*12580*/  FFMA.FTZ R24, R32, UR4, -R107.reuse ;  /* 0x0000000420187c23 */ /* 0x100fe2000801086b */
[----:B------:R-:W-:Y:S01]  /*12590*/  FADD.FTZ R4, R3, -R4 ;  /* 0x8000000403047221 */ /* 0x000fe20000010000 */
[----:B------:R1:W-:Y:S01]  /*125a0*/  MUFU.EX2 R32, R28 ;  /* 0x0000001c00207308 */ /* 0x0003e20000000800 */
[--C-:B------:R-:W-:Y:S01]  /*125b0*/  FFMA.FTZ R0, R29, UR4, -R104.reuse ;  /* 0x000000041d007c23 */ /* 0x100fe20008010868 */
[--C-:B------:R-:W-:Y:S01]  /*125c0*/  FFMA.FTZ R16, R31, UR4, -R104.reuse ;  /* 0x000000041f107c23 */ /* 0x100fe20008010868 */
[--C-:B------:R-:W-:Y:S01]  /*125d0*/  FFMA.FTZ R25, R134, UR4, -R107.reuse ;  /* 0x0000000486197c23 */ /* 0x100fe2000801086b */
[--C-:B------:R-:W-:Y:S01]  /*125e0*/  FFMA.FTZ R2, R162, UR4, -R107.reuse ;  /* 0x00000004a2027c23 */ /* 0x100fe2000801086b */
[--C-:B------:R-:W-:Y:S01]  /*125f0*/  FFMA.FTZ R30, R135, UR4, -R104.reuse ;  /* 0x00000004871e7c23 */ /* 0x100fe20008010868 */
[----:B------:R-:W-:Y:S01]  /*12600*/  FMUL.FTZ R31, R6, UR4 ;  /* 0x00000004061f7c20 */ /* 0x000fe20008410000 */
[----:B------:R-:W-:Y:S01]  /*12610*/  FMUL.FTZ R29, R4, UR4 ;  /* 0x00000004041d7c20 */ /* 0x000fe20008410000 */
[----:B------:R-:W2:Y:S01]  /*12620*/  MUFU.EX2 R24, R24 ;  /* 0x0000001800187308 */ /* 0x000ea20000000800 */
[--C-:B------:R-:W-:Y:S01]  /*12630*/  FFMA.FTZ R101, R120, UR4, -R107.reuse ;  /* 0x0000000478657c23 */ /* 0x100fe2000801086b */
[--C-:B------:R-:W-:Y:S01]  /*12640*/  FFMA.FTZ R114, R130, UR4, -R107.reuse ;  /* 0x0000000482727c23 */ /* 0x100fe2000801086b */
[--C-:B------:R-:W-:Y:S01]  /*12650*/  FFMA.FTZ R116, R22, UR4, -R107.reuse ;  /* 0x0000000416747c23 */ /* 0x100fe2000801086b */
[----:B------:R-:W-:Y:S01]  /*12660*/  MUFU.EX2 R25, R25 ;  /* 0x0000001900197308 */ /* 0x000fe20000000800 */
[--C-:B------:R-:W-:Y:S01]  /*12670*/  FFMA.FTZ R109, R20, UR4, -R107.reuse ;  /* 0x00000004146d7c23 */ /* 0x100fe2000801086b */
[--C-:B-1----:R-:W-:Y:S01]  /*12680*/  FFMA.FTZ R28, R131, UR4, -R104.reuse ;  /* 0x00000004831c7c23 */ /* 0x102fe20008010868 */
[--C-:B------:R-:W-:Y:S01]  /*12690*/  FFMA.FTZ R118, R129, UR4, -R104.reuse ;  /* 0x0000000481767c23 */ /* 0x100fe20008010868 */
[----:B------:R-:W1:Y:S01]  /*126a0*/  MUFU.EX2 R2, R2 ;  /* 0x0000000200027308 */ /* 0x000e620000000800 */
[--C-:B------:R-:W-:Y:S01]  /*126b0*/  FFMA.FTZ R113, R23, UR4, -R104.reuse ;  /* 0x0000000417717c23 */ /* 0x100fe20008010868 */
        /* <DEDUP_REMOVED lines=17> */
[----:B------:R-:W-:Y:S01]  /*127d0*/  FFMA.FTZ R112, R35, UR4, -R104 ;  /* 0x0000000423707c23 */ /* 0x000fe20008010868 */
[----:B------:R-:W3:Y:S01]  /*127e0*/  MUFU.EX2 R31, R31 ;  /* 0x0000001f001f7308 */ /* 0x000ee20000000800 */
[----:B--2---:R-:W-:-:S03]  /*127f0*/  F2FP.F16.F32.PACK_AB R5, R0, R30 ;  /* 0x0000001e0005723e */ /* 0x004fc600000000ff */
[----:B------:R-:W2:Y:S04]  /*12800*/  MUFU.EX2 R29, R29 ;  /* 0x0000001d001d7308 */ /* 0x000ea80000000800 */
[----:B------:R-:W-:Y:S01]  /*12810*/  MUFU.EX2 R101, R101 ;  /* 0x0000006500657308 */ /* 0x000fe20000000800 */
[----:B-1----:R-:W-:Y:S01]  /*12820*/  F2FP.F16.F32.PACK_AB R7, R3, R28 ;  /* 0x0000001c0307723e */ /* 0x002fe200000000ff */
[----:B------:R-:W1:Y:S02]  /*12830*/  LDSM.16.MT88.4 R16, [R144+0x8000] ;  /* 0x008000009010783b */ /* 0x000e640000004200 */
[----:B------:R-:W4:Y:S01]  /*12840*/  MUFU.EX2 R114, R114 ;  /* 0x0000007200727308 */ /* 0x000f220000000800 */
[-C--:B---3--:R-:W-:Y:S01]  /*12850*/  FMUL.FTZ R96, R96, R31.reuse ;  /* 0x0000001f60607220 */ /* 0x088fe20000410000 */
        /* <DEDUP_REMOVED lines=65> */
[----:B------:R-:W-:Y:S01]  /*12c70*/  MUFU.EX2 R116, R116 ;  /* 0x0000007400747308 */ /* 0x000fe20000000800 */
[-C--:B------:R-:W-:Y:S01]  /*12c80*/  FMUL.FTZ R92, R92, R31.reuse ;  /* 0x0000001f5c5c7220 */ /* 0x080fe20000410000 */
[----:B------:R-:W-:Y:S01]  /*12c90*/  FMUL.FTZ R93, R93, R31 ;  /* 0x0000001f5d5d7220 */ /* 0x000fe20000410000 */
[C---:B------:R-:W-:Y:S01]  /*12ca0*/  HMMA.16816.F32 R60, R4.reuse, R14, R60 ;  /* 0x0000000e043c723c */ /* 0x040fe2000000183c */
[----:B------:R-:W2:Y:S01]  /*12cb0*/  LDSM.16.MT88.4 R12, [R144+0xa000] ;  /* 0x00a00000900c783b */ /* 0x000ea20000004200 */
[----:B------:R-:W-:Y:S01]  /*12cc0*/  MUFU.EX2 R109, R109 ;  /* 0x0000006d006d7308 */ /* 0x000fe20000000800 */
[-C--:B------:R-:W-:Y:S01]  /*12cd0*/  FMUL.FTZ R94, R94, R29.reuse ;  /* 0x0000001d5e5e7220 */ /* 0x080fe20000410000 */
[----:B------:R-:W-:Y:S01]  /*12ce0*/  FMUL.FTZ R95, R95, R29 ;  /* 0x0000001d5f5f7220 */ /* 0x000fe20000410000 */
[-C--:B------:R-:W-:Y:S01]  /*12cf0*/  FMUL.FTZ R88, R88, R31.reuse ;  /* 0x0000001f58587220 */ /* 0x080fe20000410000 */
[----:B------:R-:W-:Y:S01]  /*12d00*/  MUFU.EX2 R118, R118 ;  /* 0x0000007600767308 */ /* 0x000fe20000000800 */
[----:B------:R-:W-:Y:S01]  /*12d10*/  FMUL.FTZ R89, R89, R31 ;  /* 0x0000001f59597220 */ /* 0x000fe20000410000 */
[C---:B---3--:R-:W-:Y:S01]  /*12d20*/  HMMA.16816.F32 R64, R4.reuse, R8, R64 ;  /* 0x000000080440723c */ /* 0x048fe20000001840 */
[-C--:B------:R-:W-:Y:S01]  /*12d30*/  FMUL.FTZ R90, R90, R29.reuse ;  /* 0x0000001d5a5a7220 */ /* 0x080fe20000410000 */
[----:B------:R-:W3:Y:S01]  /*12d40*/  MUFU.EX2 R113, R113 ;  /* 0x0000007100717308 */ /* 0x000ee20000000800 */
[----:B------:R-:W-:Y:S01]  /*12d50*/  FMUL.FTZ R91, R91, R29 ;  /* 0x0000001d5b5b7220 */ /* 0x000fe20000410000 */
[----:B------:R-:W-:Y:S01]  /*12d60*/  FFMA.FTZ R31, R171, R31, R32 ;  /* 0x0000001fab1f7223 */ /* 0x000fe20000010020 */
[----:B------:R-:W-:Y:S01]  /*12d70*/  FFMA.FTZ R29, R169, R29, R30 ;  /* 0x0000001da91d7223 */ /* 0x000fe2000001001e */
[----:B------:R-:W-:Y:S02]  /*12d80*/  MUFU.EX2 R111, R111 ;  /* 0x0000006f006f7308 */ /* 0x000fe40000000800 */
[----:B------:R-:W-:Y:S01]  /*12d90*/  HMMA.16816.F32 R68, R4, R10, R68 ;  /* 0x0000000a0444723c */ /* 0x000fe20000001844 */
[----:B------:R-:W5:Y:S01]  /*12da0*/  LDSM.16.MT88.4 R8, [R143+0xa000] ;  /* 0x00a000008f08783b */ /* 0x000f620000004200 */
[----:B------:R-:W3:Y:S01]  /*12db0*/  MUFU.EX2 R120, R120 ;  /* 0x0000007800787308 */ /* 0x000ee20000000800 */
[----:B------:R-:W-:Y:S01]  /*12dc0*/  FADD.FTZ R24, R24, R31 ;  /* 0x0000001f18187221 */ /* 0x000fe20000010000 */
[----:B------:R-:W-:-:S02]  /*12dd0*/  FADD.FTZ R29, R0, R29 ;  /* 0x0000001d001d7221 */ /* 0x000fc40000010000 */
[----:B------:R-:W-:Y:S01]  /*12de0*/  MUFU.EX2 R117, R117 ;  /* 0x0000007500757308 */ /* 0x000fe20000000800 */
[----:B------:R-:W-:Y:S01]  /*12df0*/  FADD.FTZ R25, R25, R24 ;  /* 0x0000001819197221 */ /* 0x000fe20000010000 */
[C---:B-1----:R-:W-:Y:S01]  /*12e00*/  HMMA.16816.F32 R72, R4.reuse, R16, R72 ;  /* 0x000000100448723c */ /* 0x042fe20000001848 */
[----:B------:R-:W-:Y:S01]  /*12e10*/  FADD.FTZ R28, R28, R29 ;  /* 0x0000001d1c1c7221 */ /* 0x000fe20000010000 */
[----:B------:R-:W-:Y:S01]  /*12e20*/  MUFU.EX2 R119, R119 ;  /* 0x0000007700777308 */ /* 0x000fe20000000800 */
[----:B------:R-:W-:Y:S02]  /*12e30*/  FADD.FTZ R2, R2, R25 ;  /* 0x0000001902027221 */ /* 0x000fe40000010000 */
[----:B------:R-:W-:Y:S01]  /*12e40*/  FADD.FTZ R3, R3, R28 ;  /* 0x0000001c03037221 */ /* 0x000fe20000010000 */
[----:B------:R-:W-:Y:S02]  /*12e50*/  MUFU.EX2 R126, R126 ;  /* 0x0000007e007e7308 */ /* 0x000fe40000000800 */
[C---:B------:R-:W-:Y:S01]  /*12e60*/  HMMA.16816.F32 R76, R4.reuse, R18, R76 ;  /* 0x00000012044c723c */ /* 0x040fe2000000184c */
[----:B------:R-:W1:Y:S01]  /*12e70*/  LDSM.16.MT88.4 R16, [R146+0x8800] ;  /* 0x008800009210783b */ /* 0x000e620000004200 */
[----:B------:R-:W-:Y:S04]  /*12e80*/  MUFU.EX2 R121, R121 ;  /* 0x0000007900797308 */ /* 0x000fe80000000800 */
[----:B------:R-:W-:Y:S02]  /*12e90*/  MUFU.EX2 R115, R115 ;  /* 0x0000007300737308 */ /* 0x000fe40000000800 */
[C---:B--2---:R-:W-:Y:S02]  /*12ea0*/  HMMA.16816.F32 R80, R4.reuse, R12, R80 ;  /* 0x0000000c0450723c */ /* 0x044fe40000001850 */
[----:B------:R-:W-:Y:S04]  /*12eb0*/  MUFU.EX2 R108, R108 ;  /* 0x0000006c006c7308 */ /* 0x000fe80000000800 */
[----:B------:R-:W-:Y:S02]  /*12ec0*/  MUFU.EX2 R123, R123 ;  /* 0x0000007b007b7308 */ /* 0x000fe40000000800 */
[C---:B------:R-:W-:Y:S01]  /*12ed0*/  HMMA.16816.F32 R84, R4.reuse, R14, R84 ;  /* 0x0000000e0454723c */ /* 0x040fe20000001854 */
[----:B------:R-:W2:Y:S07]  /*12ee0*/  LDSM.16.MT88.4 R12, [R145+0x8800] ;  /* 0x00880000910c783b */ /* 0x000eae0000004200 */
[C---:B-----5:R-:W-:Y:S08]  /*12ef0*/  HMMA.16816.F32 R92, R4.reuse, R8, R92 ;  /* 0x00000008045c723c */ /* 0x060ff0000000185c */
[----:B------:R-:W-:Y:S01]  /*12f00*/  HMMA.16816.F32 R88, R4, R10, R88 ;  /* 0x0000000a0458723c */ /* 0x000fe20000001858 */
[----:B----4-:R-:W-:Y:S01]  /*12f10*/  F2FP.F16.F32.PACK_AB R4, R114, R101 ;  /* 0x000000657204723e */ /* 0x010fe200000000ff */
[----:B------:R-:W4:Y:S01]  /*12f20*/  LDSM.16.MT88.4 R8, [R144+0x8800] ;  /* 0x008800009008783b */ /* 0x000f220000004200 */
[----:B---3--:R-:W-:Y:S01]  /*12f30*/  F2FP.F16.F32.PACK_AB R5, R113, R118 ;  /* 0x000000767105723e */ /* 0x008fe200000000ff */
[----:B------:R-:W-:Y:S01]  /*12f40*/  FADD.FTZ R101, R101, R2 ;  /* 0x0000000265657221 */ /* 0x000fe20000010000 */
[----:B------:R-:W-:Y:S01]  /*12f50*/  F2FP.F16.F32.PACK_AB R6, R109, R116 ;  /* 0x000000746d06723e */ /* 0x000fe200000000ff */
[----:B------:R-:W-:Y:S01]  /*12f60*/  FADD.FTZ R118, R118, R3 ;  /* 0x0000000376767221 */ /* 0x000fe20000010000 */
[----:B------:R-:W-:Y:S01]  /*12f70*/  F2FP.F16.F32.PACK_AB R7, R120, R111 ;  /* 0x0000006f7807723e */ /* 0x000fe200000000ff */
[----:B------:R-:W-:Y:S01]  /*12f80*/  FADD.FTZ R101, R114, R101 ;  /* 0x0000006572657221 */ /* 0x000fe20000010000 */
[----:B------:R-:W-:Y:S01]  /*12f90*/  MOV R3, R26 ;  /* 0x0000001a00037202 */ /* 0x000fe20000000f00 */
[----:B------:R-:W-:-:S02]  /*12fa0*/  FADD.FTZ R118, R113, R118 ;  /* 0x0000007671767221 */ /* 0x000fc40000010000 */
[----:B------:R-:W-:Y:S01]  /*12fb0*/  FADD.FTZ R116, R116, R101 ;  /* 0x0000006574747221 */ /* 0x000fe20000010000 */
[----:B------:R-:W-:Y:S01]  /*12fc0*/  MOV R101, R27 ;  /* 0x0000001b00657202 */ /* 0x000fe20000000f00 */
        /* <DEDUP_REMOVED lines=14> */
[----:B------:R-:W-:Y:S07]  /*130b0*/  LDSM.16.MT88.4 R20, [R146+0x9000] ;  /* 0x009000009214783b */ /* 0x000fee0000004200 */
[----:B-1----:R-:W-:Y:S01]  /*130c0*/  HMMA.16816.F32 R72, R4, R16, R72 ;  /* 0x000000100448723c */ /* 0x002fe20000001848 */
[--C-:B------:R-:W-:Y:S01]  /*130d0*/  FFMA.FTZ R16, R124, UR4, -R107.reuse ;  /* 0x000000047c107c23 */ /* 0x100fe2000801086b */
[--C-:B------:R-:W-:Y:S01]  /*130e0*/  FFMA.FTZ R124, R128, UR4, -R107.reuse ;  /* 0x00000004807c7c23 */ /* 0x100fe2000801086b */
[--C-:B------:R-:W-:Y:S01]  /*130f0*/  FFMA.FTZ R128, R125, UR4, -R104.reuse ;  /* 0x000000047d807c23 */ /* 0x100fe20008010868 */
[----:B------:R-:W-:Y:S01]  /*13100*/  FFMA.FTZ R125, R106, UR4, -R107 ;  /* 0x000000046a7d7c23 */ /* 0x000fe2000801086b */
[----:B------:R1:W4:Y:S01]  /*13110*/  MUFU.EX2 R122, R16 ;  /* 0x00000010007a7308 */ /* 0x0003220000000800 */
[----:B------:R-:W-:-:S02]  /*13120*/  FFMA.FTZ R107, R105, UR4, -R104 ;  /* 0x00000004696b7c23 */ /* 0x000fc40008010868 */
[C---:B--2---:R-:W-:Y:S01]  /*13130*/  HMMA.16816.F32 R64, R4.reuse, R12, R64 ;  /* 0x0000000c0440723c */ /* 0x044fe20000001840 */
[----:B------:R-:W2:Y:S04]  /*13140*/  MUFU.EX2 R124, R124 ;  /* 0x0000007c007c7308 */ /* 0x000ea80000000800 */
[----:B------:R-:W5:Y:S03]  /*13150*/  MUFU.EX2 R128, R128 ;  /* 0x0000008000807308 */ /* 0x000f660000000800 */
[C---:B------:R-:W-:Y:S01]  /*13160*/  HMMA.16816.F32 R68, R4.reuse, R14, R68 ;  /* 0x0000000e0444723c */ /* 0x040fe20000001844 */
[----:B------:R-:W4:Y:S01]  /*13170*/  LDSM.16.MT88.4 R12, [R143+0xa800] ;  /* 0x00a800008f0c783b */ /* 0x000f220000004200 */
[----:B------:R-:W-:Y:S04]  /*13180*/  MUFU.EX2 R106, R110 ;  /* 0x0000006e006a7308 */ /* 0x000fe80000000800 */
[----:B------:R-:W-:Y:S02]  /*13190*/  MUFU.EX2 R35, R125 ;  /* 0x0000007d00237308 */ /* 0x000fe40000000800 */
[C---:B------:R-:W-:Y:S01]  /*131a0*/  HMMA.16816.F32 R76, R4.reuse, R18, R76 ;  /* 0x00000012044c723c */ /* 0x040fe2000000184c */
[----:B-1----:R-:W1:Y:S01]  /*131b0*/  LDSM.16.MT88.4 R16, [R144+0x9000] ;  /* 0x009000009010783b */ /* 0x002e620000004200 */
[----:B------:R-:W-:Y:S06]  /*131c0*/  MUFU.EX2 R105, R112 ;  /* 0x0000007000697308 */ /* 0x000fec0000000800 */
[C---:B---3--:R-:W-:Y:S08]  /*131d0*/  HMMA.16816.F32 R80, R4.reuse, R8, R80 ;  /* 0x000000080450723c */ /* 0x048ff00000001850 */
        /* <DEDUP_REMOVED lines=8> */
[----:B--2---:R-:W-:Y:S01]  /*13260*/  F2FP.F16.F32.PACK_AB R6, R124, R119 ;  /* 0x000000777c06723e */ /* 0x004fe200000000ff */
        /* <DEDUP_REMOVED lines=17> */
[C---:B----4-:R-:W-:Y:S08]  /*13380*/  HMMA.16816.F32 R56, R4.reuse, R12, R56 ;  /* 0x0000000c0438723c */ /* 0x050ff00000001838 */
[C---:B--2---:R-:W-:Y:S08]  /*13390*/  HMMA.16816.F32 R64, R4.reuse, R20, R64 ;  /* 0x000000140440723c */ /* 0x044ff00000001840 */
[C---:B------:R-:W-:Y:S01]  /*133a0*/  HMMA.16816.F32 R68, R4.reuse, R22, R68 ;  /* 0x000000160444723c */ /* 0x040fe20000001844 */
[----:B------:R-:W2:Y:S07]  /*133b0*/  LDSM.16.MT88.4 R20, [R143+0xb000] ;  /* 0x00b000008f14783b */ /* 0x000eae0000004200 */
[C---:B------:R-:W-:Y:S01]  /*133c0*/  HMMA.16816.F32 R60, R4.reuse, R14, R60 ;  /* 0x0000000e043c723c */ /* 0x040fe2000000183c */
[----:B------:R-:W4:Y:S07]  /*133d0*/  LDSM.16.MT88.4 R12, [R146+0x9800] ;  /* 0x00980000920c783b */ /* 0x000f2e0000004200 */
[C---:B-1----:R-:W-:Y:S01]  /*133e0*/  HMMA.16816.F32 R80, R4.reuse, R16, R80 ;  /* 0x000000100450723c */ /* 0x042fe20000001850 */
[--C-:B------:R-:W-:Y:S01]  /*133f0*/  FFMA.FTZ R16, R34, UR4, -R104.reuse ;  /* 0x0000000422107c23 */ /* 0x100fe20008010868 */
[----:B------:R-:W-:Y:S01]  /*13400*/  FFMA.FTZ R104, R33, UR4, -R104 ;  /* 0x0000000421687c23 */ /* 0x000fe20008010868 */
[----:B------:R-:W1:Y:S04]  /*13410*/  MUFU.EX2 R34, R107 ;  /* 0x0000006b00227308 */ /* 0x000e680000000800 */
[----:B------:R5:W-:Y:S01]  /*13420*/  MUFU.EX2 R33, R16 ;  /* 0x0000001000217308 */ /* 0x000be20000000800 */
[C---:B---3--:R-:W-:Y:S03]  /*13430*/  HMMA.16816.F32 R72, R4.reuse, R8, R72 ;  /* 0x000000080448723c */ /* 0x048fe60000001848 */
[----:B------:R-:W3:Y:S05]  /*13440*/  MUFU.EX2 R104, R104 ;  /* 0x0000006800687308 */ /* 0x000eea0000000800 */
[C---:B------:R-:W-:Y:S01]  /*13450*/  HMMA.16816.F32 R76, R4.reuse, R10, R76 ;  /* 0x0000000a044c723c */ /* 0x040fe2000000184c */
[----:B------:R-:W4:Y:S07]  /*13460*/  LDSM.16.MT88.4 R8, [R145+0x9800] ;  /* 0x009800009108783b */ /* 0x000f2e0000004200 */
[C---:B------:R-:W-:Y:S01]  /*13470*/  HMMA.16816.F32 R84, R4.reuse, R18, R84 ;  /* 0x000000120454723c */ /* 0x040fe20000001854 */
[----:B-----5:R-:W-:Y:S07]  /*13480*/  LDSM.16.MT88.4 R16, [R143+0x9800] ;  /* 0x009800008f10783b */ /* 0x020fee0000004200 */
[C---:B--2---:R-:W-:Y:S08]  /*13490*/  HMMA.16816.F32 R92, R4.reuse, R20, R92 ;  /* 0x00000014045c723c */ /* 0x044ff0000000185c */
[----:B------:R-:W-:Y:S01]  /*134a0*/  HMMA.16816.F32 R88, R4, R22, R88 ;  /* 0x000000160458723c */ /* 0x000fe20000001858 */
[----:B------:R-:W-:Y:S01]  /*134b0*/  F2FP.F16.F32.PACK_AB R4, R123, R108 ;  /* 0x0000006c7b04723e */ /* 0x000fe200000000ff */
[----:B------:R-:W2:Y:S01]  /*134c0*/  LDSM.16.MT88.4 R20, [R144+0x9800] ;  /* 0x009800009014783b */ /* 0x000ea20000004200 */
[----:B-1----:R-:W-:Y:S01]  /*134d0*/  F2FP.F16.F32.PACK_AB R5, R34, R105 ;  /* 0x000000692205723e */ /* 0x002fe200000000ff */
[----:B------:R-:W-:Y:S01]  /*134e0*/  FADD.FTZ R108, R108, R119 ;  /* 0x000000776c6c7221 */ /* 0x000fe20000010000 */
[----:B------:R-:W-:Y:S01]  /*134f0*/  F2FP.F16.F32.PACK_AB R6, R35, R106 ;  /* 0x0000006a2306723e */ /* 0x000fe200000000ff */
[----:B------:R-:W-:Y:S01]  /*13500*/  FADD.FTZ R105, R105, R128 ;  /* 0x0000008069697221 */ /* 0x000fe20000010000 */
[----:B---3--:R-:W-:Y:S01]  /*13510*/  F2FP.F16.F32.PACK_AB R7, R104, R33 ;  /* 0x000000216807723e */ /* 0x008fe200000000ff */
[----:B------:R-:W-:-:S02]  /*13520*/  FADD.FTZ R123, R123, R108 ;  /* 0x0000006c7b7b7221 */ /* 0x000fc40000010000 */
[----:B------:R-:W-:Y:S02]  /*13530*/  FADD.FTZ R34, R34, R105 ;  /* 0x0000006922227221 */ /* 0x000fe40000010000 */
[----:B------:R-:W-:Y:S02]  /*13540*/  FADD.FTZ R106, R106, R123 ;  /* 0x0000007b6a6a7221 */ /* 0x000fe40000010000 */
[----:B----4-:R-:W-:Y:S01]  /*13550*/  HMMA.16816.F32 R96, R4, R12, R96 ;  /* 0x0000000c0460723c */ /* 0x010fe20000001860 */
[----:B------:R-:W-:Y:S01]  /*13560*/  FADD.FTZ R33, R33, R34 ;  /* 0x0000002221217221 */ /* 0x000fe20000010000 */
[----:B------:R-:W-:-:S03]  /*13570*/  FADD.FTZ R171, R35, R106 ;  /* 0x0000006a23ab7221 */ /* 0x000fc60000010000 */
[----:B------:R-:W-:-:S03]  /*13580*/  FADD.FTZ R169, R104, R33 ;  /* 0x0000002168a97221 */ /* 0x000fc60000010000 */
        /* <DEDUP_REMOVED lines=8> */
[C---:B------:R-:W-:Y:S08]  /*13610*/  HMMA.16816.F32 R56, R4.reuse, R16, R56 ;  /* 0x000000100438723c */ /* 0x040ff00000001838 */
[C---:B-1----:R-:W-:Y:S08]  /*13620*/  HMMA.16816.F32 R64, R4.reuse, R12, R64 ;  /* 0x0000000c0440723c */ /* 0x042ff00000001840 */
[C---:B------:R-:W-:Y:S01]  /*13630*/  HMMA.16816.F32 R68, R4.reuse, R14, R68 ;  /* 0x0000000e0444723c */ /* 0x040fe20000001844 */
[----:B------:R-:W1:Y:S07]  /*13640*/  LDSM.16.MT88.4 R12, [R143+0xb800] ;  /* 0x00b800008f0c783b */ /* 0x000e6e0000004200 */
[C---:B------:R-:W-:Y:S08]  /*13650*/  HMMA.16816.F32 R60, R4.reuse, R18, R60 ;  /* 0x00000012043c723c */ /* 0x040ff0000000183c */
[C---:B---3--:R-:W-:Y:S08]  /*13660*/  HMMA.16816.F32 R72, R4.reuse, R8, R72 ;  /* 0x000000080448723c */ /* 0x048ff00000001848 */
[C---:B------:R-:W-:Y:S08]  /*13670*/  HMMA.16816.F32 R76, R4.reuse, R10, R76 ;  /* 0x0000000a044c723c */ /* 0x040ff0000000184c */
[C---:B--2---:R-:W-:Y:S08]  /*13680*/  HMMA.16816.F32 R80, R4.reuse, R20, R80 ;  /* 0x000000140450723c */ /* 0x044ff00000001850 */
[C---:B------:R-:W-:Y:S08]  /*13690*/  HMMA.16816.F32 R84, R4.reuse, R22, R84 ;  /* 0x000000160454723c */ /* 0x040ff00000001854 */
[C---:B-1----:R-:W-:Y:S08]  /*136a0*/  HMMA.16816.F32 R92, R4.reuse, R12, R92 ;  /* 0x0000000c045c723c */ /* 0x042ff0000000185c */
[----:B------:R-:W-:-:S15]  /*136b0*/  HMMA.16816.F32 R88, R4, R14, R88 ;  /* 0x0000000e0458723c */ /* 0x000fde0000001858 */
[----:B------:R-:W-:-:S05]  /*136c0*/  NOP ;  /* 0x0000000000007918 */ /* 0x000fca0000000000 */
.L_x_4742:
        /* <DEDUP_REMOVED lines=14> */
.L_x_4752:
        /* <DEDUP_REMOVED lines=17> */
[----:B------:R-:W-:Y:S04]  /*138c0*/  IABS R10, R9 ;  /* 0x00000009000a7213 */ /* 0x000fe80000000000 */
[----:B------:R-:W2:Y:S01]  /*138d0*/  LDC.64 R172, c[0x0][0x3c0] ;  /* 0x0000f000ffac7b82 */ /* 0x000ea20000000a00 */
        /* <DEDUP_REMOVED lines=25> */
[-C--:B------:R-:W-:Y:S05]  /*13a70*/  LOP3.LUT R8, R167, R6.reuse, RZ, 0x3c, !PT ;  /* 0x00000006a7087212 */ /* 0x080fea00078e3cff */
[----:B------:R-:W-:Y:S02]  /*13a80*/  @P6 IADD3 R13, PT, PT, R13, 0x1, RZ ;  /* 0x000000010d0d6810 */ /* 0x000fe40007ffe0ff */
[----:B------:R-:W-:Y:S02]  /*13a90*/  ISETP.GE.AND P6, PT, R8, RZ, PT ;  /* 0x000000ff0800720c */ /* 0x000fe40003fc6270 */
[----:B------:R-:W-:Y:S01]  /*13aa0*/  LOP3.LUT R8, RZ, R6, RZ, 0x33, !PT ;  /* 0x00000006ff087212 */ /* 0x000fe200078e33ff */
[----:B------:R-:W-:Y:S02]  /*13ab0*/  @!P5 IMAD.MOV R13, RZ, RZ, -R13 ;  /* 0x000000ffff0dd224 */ /* 0x000fe400078e0a0d */
[----:B------:R-:W-:Y:S01]  /*13ac0*/  @P0 VIADD R7, R7, 0x1 ;  /* 0x0000000107070836 */ /* 0x000fe20000000000 */
[----:B------:R-:W-:Y:S04]  /*13ad0*/  ISETP.NE.AND P0, PT, R6, RZ, PT ;  /* 0x000000ff0600720c */ /* 0x000fe80003f05270 */
[C---:B------:R-:W-:Y:S03]  /*13ae0*/  SEL R13, R8.reuse, R13, !P0 ;  /* 0x0000000d080d7207 */ /* 0x040fe60004000000 */
[----:B------:R-:W-:Y:S02]  /*13af0*/  @!P6 IADD3 R7, PT, PT, -R7, RZ, RZ ;  /* 0x000000ff0707e210 */ /* 0x000fe40007ffe1ff */
[CC--:B------:R-:W-:Y:S02]  /*13b00*/  LEA R16, P5, R13.reuse, R158.reuse, 0x2 ;  /* 0x0000009e0d107211 */ /* 0x0c0fe400078a10ff */
[----:B------:R-:W-:Y:S02]  /*13b10*/  SEL R7, R8, R7, !P0 ;  /* 0x0000000708077207 */ /* 0x000fe40004000000 */
[-C--:B------:R-:W-:Y:S02]  /*13b20*/  LEA.HI.X.SX32 R17, R13, R159.reuse, 0x2, P5 ;  /* 0x0000009f0d117211 */ /* 0x080fe400028f16ff */
[C---:B------:R-:W-:Y:S03]  /*13b30*/  LEA R14, P0, R7.reuse, R158, 0x2 ;  /* 0x0000009e070e7211 */ /* 0x040fe600078010ff */
[----:B------:R-:W5:Y:S01]  /*13b40*/  LDG.E R9, desc[UR6][R16.64] ;  /* 0x0000000610097981 */ /* 0x000f62000c1e1900 */
[C---:B------:R-:W-:Y:S01]  /*13b50*/  LEA.HI.X.SX32 R15, R7.reuse, R159, 0x2, P0 ;  /* 0x0000009f070f7211 */ /* 0x040fe200000f16ff */
[----:B------:R-:W-:Y:S04]  /*13b60*/  IMAD.IADD R7, R7, 0x1, -R13 ;  /* 0x0000000107077824 */ /* 0x000fe800078e0a0d */
[----:B------:R-:W-:Y:S01]  /*13b70*/  IMAD R7, R7, R6, -0x40 ;  /* 0xffffffc007077424 */ /* 0x000fe200078e0206 */
[----:B------:R-:W5:Y:S04]  /*13b80*/  LDG.E R8, desc[UR6][R14.64] ;  /* 0x000000060e087981 */ /* 0x000f68000c1e1900 */
[----:B------:R-:W-:Y:S05]  /*13b90*/  SHF.R.S32.HI R11, RZ, 0x1f, R7 ;  /* 0x0000001fff0b7819 */ /* 0x000fea0000011407 */
[-C--:B--2---:R-:W-:Y:S02]  /*13ba0*/  IMAD R6, R11, R172.reuse, RZ ;  /* 0x000000ac0b067224 */ /* 0x084fe400078e02ff */
[C---:B------:R-:W-:Y:S04]  /*13bb0*/  IMAD.WIDE.U32 R10, R7.reuse, R172, RZ ;  /* 0x000000ac070a7225 */ /* 0x040fe800078e00ff */
[----:B------:R-:W-:Y:S05]  /*13bc0*/  IMAD R6, R7, R173, R6 ;  /* 0x000000ad07067224 */ /* 0x000fea00078e0206 */
[----:B------:R-:W-:Y:S01]  /*13bd0*/  IADD3 R11, PT, PT, R11, R6, RZ ;  /* 0x000000060b0b7210 */ /* 0x000fe20007ffe0ff */
[----:B-----5:R-:W-:Y:S04]  /*13be0*/  IMAD.IADD R8, R9, 0x1, -R8 ;  /* 0x0000000109087824 */ /* 0x020fe800078e0a08 */
[----:B----4-:R-:W-:Y:S01]  /*13bf0*/  IMAD.WIDE.U32 R10, R8, UR10, R10 ;  /* 0x0000000a080a7c25 */ /* 0x010fe2000f8e000a */
[----:B------:R-:W-:Y:S02]  /*13c00*/  SHF.R.S32.HI R7, RZ, 0x1f, R8 ;  /* 0x0000001fff077819 */ /* 0x000fe40000011408 */
[----:B------:R-:W-:Y:S03]  /*13c10*/  LEA R150, P0, R10, R5, 0x1 ;  /* 0x000000050a967211 */ /* 0x000fe600078008ff */
[----:B------:R-:W-:Y:S04]  /*13c20*/  IMAD R7, R7, UR10, RZ ;  /* 0x0000000a07077c24 */ /* 0x000fe8000f8e02ff */
[----:B------:R-:W-:Y:S04]  /*13c30*/  IMAD R7, R8, UR11, R7 ;  /* 0x0000000b08077c24 */ /* 0x000fe8000f8e0207 */
[----:B------:R-:W-:Y:S05]  /*13c40*/  IMAD.IADD R7, R11, 0x1, R7 ;  /* 0x000000010b077824 */ /* 0x000fea00078e0207 */
[----:B------:R-:W-:Y:S07]  /*13c50*/  LEA.HI.X R151, R10, R4, R7, 0x1, P0 ;  /* 0x000000040a977211 */ /* 0x000fee00000f0c07 */
.L_x_4749:
        /* <DEDUP_REMOVED lines=57> */
[----:B------:R-:W1:Y:S01]  /*13ff0*/  LDSM.16.M88.4 R132, [R137+0x4800] ;  /* 0x004800008984783b */ /* 0x000e620000000200 */
[C---:B-----5:R-:W-:Y:S08]  /*14000*/  HMMA.16816.F32 R4, R104.reuse, R108, RZ ;  /* 0x0000006c6804723c */ /* 0x060ff000000018ff */
[C---:B------:R-:W-:Y:S01]  /*14010*/  HMMA.16816.F32 R8, R104.reuse, R110, RZ ;  /* 0x0000006e6808723c */ /* 0x040fe200000018ff */
[----:B------:R-:W5:Y:S07]  /*14020*/  LDSM.16.M88.4 R108, [R137+0x5000] ;  /* 0x00500000896c783b */ /* 0x000f6e0000000200 */
[C---:B---3--:R-:W-:Y:S08]  /*14030*/  HMMA.16816.F32 R12, R104.reuse, R112, RZ ;  /* 0x00000070680c723c */ /* 0x048ff000000018ff */
[C---:B------:R-:W-:Y:S01]  /*14040*/  HMMA.16816.F32 R16, R104.reuse, R114, RZ ;  /* 0x000000726810723c */ /* 0x040fe200000018ff */
[----:B------:R-:W-:Y:S07]  /*14050*/  LDSM.16.M88.4 R112, [R139] ;  /* 0x000000008b70783b */ /* 0x000fee0000000200 */
[C---:B----4-:R-:W-:Y:S08]  /*14060*/  HMMA.16816.F32 R20, R104.reuse, R116, RZ ;  /* 0x000000746814723c */ /* 0x050ff000000018ff */
[C---:B------:R-:W-:Y:S01]  /*14070*/  HMMA.16816.F32 R24, R104.reuse, R118, RZ ;  /* 0x000000766818723c */ /* 0x040fe200000018ff */
[----:B------:R-:W-:Y:S07]  /*14080*/  LDSM.16.M88.4 R116, [R136+0x4000] ;  /* 0x004000008874783b */ /* 0x000fee0000000200 */
[C---:B--2---:R-:W-:Y:S08]  /*14090*/  HMMA.16816.F32 R28, R104.reuse, R120, RZ ;  /* 0x00000078681c723c */ /* 0x044ff000000018ff */
[----:B------:R-:W-:Y:S01]  /*140a0*/  HMMA.16816.F32 R32, R104, R122, RZ ;  /* 0x0000007a6820723c */ /* 0x000fe200000018ff */
[----:B------:R-:W2:Y:S04]  /*140b0*/  LDSM.16.M88.4 R104, [R137+0x5800] ;  /* 0x005800008968783b */ /* 0x000ea80000000200 */
[----:B------:R-:W3:Y:S03]  /*140c0*/  LDSM.16.M88.4 R120, [R136+0x4800] ;  /* 0x004800008878783b */ /* 0x000ee60000000200 */
[C---:B-1----:R-:W-:Y:S08]  /*140d0*/  HMMA.16816.F32 R4, R124.reuse, R128, R4 ;  /* 0x000000807c04723c */ /* 0x042ff00000001804 */
[C---:B------:R-:W-:Y:S01]  /*140e0*/  HMMA.16816.F32 R8, R124.reuse, R130, R8 ;  /* 0x000000827c08723c */ /* 0x040fe20000001808 */
[----:B------:R-:W1:Y:S07]  /*140f0*/  LDSM.16.M88.4 R128, [R136+0x5000] ;  /* 0x005000008880783b */ /* 0x000e6e0000000200 */
[C---:B------:R-:W-:Y:S08]  /*14100*/  HMMA.16816.F32 R12, R124.reuse, R132, R12 ;  /* 0x000000847c0c723c */ /* 0x040ff0000000180c */
[C---:B------:R-:W-:Y:S08]  /*14110*/  HMMA.16816.F32 R16, R124.reuse, R134, R16 ;  /* 0x000000867c10723c */ /* 0x040ff00000001810 */
[C---:B-----5:R-:W-:Y:S08]  /*14120*/  HMMA.16816.F32 R20, R124.reuse, R108, R20 ;  /* 0x0000006c7c14723c */ /* 0x060ff00000001814 */
[C---:B------:R-:W-:Y:S01]  /*14130*/  HMMA.16816.F32 R24, R124.reuse, R110, R24 ;  /* 0x0000006e7c18723c */ /* 0x040fe20000001818 */
[----:B------:R-:W4:Y:S07]  /*14140*/  LDSM.16.M88.4 R108, [R136+0x5800] ;  /* 0x00580000886c783b */ /* 0x000f2e0000000200 */
[C---:B--2---:R-:W-:Y:S08]  /*14150*/  HMMA.16816.F32 R28, R124.reuse, R104, R28 ;  /* 0x000000687c1c723c */ /* 0x044ff0000000181c */
[----:B------:R-:W-:Y:S01]  /*14160*/  HMMA.16816.F32 R32, R124, R106, R32 ;  /* 0x0000006a7c20723c */ /* 0x000fe20000001820 */
[----:B------:R-:W-:Y:S04]  /*14170*/  LDSM.16.M88.4 R104, [R138] ;  /* 0x000000008a68783b */ /* 0x000fe80000000200 */
[----:B------:R-:W-:Y:S03]  /*14180*/  LDSM.16.M88.4 R124, [R103+0x5000] ;  /* 0x00500000677c783b */ /* 0x000fe60000000200 */
[C---:B------:R-:W-:Y:S08]  /*14190*/  HMMA.16816.F32 R4, R112.reuse, R116, R4 ;  /* 0x000000747004723c */ /* 0x040ff00000001804 */
        /* <DEDUP_REMOVED lines=9> */
[----:B------:R-:W-:Y:S01]  /*14230*/  HMMA.16816.F32 R32, R112, R110, R32 ;  /* 0x0000006e7020723c */ /* 0x000fe20000001820 */
[----:B------:R-:W-:Y:S04]  /*14240*/  LDSM.16.M88.4 R108, [R142+0x2000] ;  /* 0x002000008e6c783b */ /* 0x000fe80000000200 */
[----:B------:R-:W4:Y:S03]  /*14250*/  LDSM.16.M88.4 R112, [R141+UR5+0x6000] ;  /* 0x006000058d70783b */ /* 0x000f260008000200 */
        /* <DEDUP_REMOVED lines=8> */
[----:B------:R-:W-:Y:S07]  /*142e0*/  LDSM.16.M88.4 R124, [R140+0x2000] ;  /* 0x002000008c7c783b */ /* 0x000fee0000000200 */
[C---:B-1----:R-:W-:Y:S08]  /*142f0*/  HMMA.16816.F32 R28, R104.reuse, R128, R28 ;  /* 0x00000080681c723c */ /* 0x042ff0000000181c */
[----:B------:R-:W-:Y:S01]  /*14300*/  HMMA.16816.F32 R32, R104, R130, R32 ;  /* 0x000000826820723c */ /* 0x000fe20000001820 */
[----:B------:R-:W1:Y:S04]  /*14310*/  LDSM.16.M88.4 R104, [R141+UR5+0x7800] ;  /* 0x007800058d68783b */ /* 0x000e680008000200 */
[----:B------:R-:W5:Y:S03]  /*14320*/  LDSM.16.M88.4 R128, [R137+0x6000] ;  /* 0x006000008980783b */ /* 0x000f660000000200 */
[C---:B----4-:R-:W-:Y:S08]  /*14330*/  HMMA.16816.F32 R4, R108.reuse, R112, R4 ;  /* 0x000000706c04723c */ /* 0x050ff00000001804 */
[C---:B------:R-:W-:Y:S01]  /*14340*/  HMMA.16816.F32 R8, R108.reuse, R114, R8 ;  /* 0x000000726c08723c */ /* 0x040fe20000001808 */
[----:B------:R-:W4:Y:S07]  /*14350*/  LDSM.16.M88.4 R112, [R137+0x6800] ;  /* 0x006800008970783b */ /* 0x000f2e0000000200 */
[C---:B--2---:R-:W-:Y:S08]  /*14360*/  HMMA.16816.F32 R12, R108.reuse, R116, R12 ;  /* 0x000000746c0c723c */ /* 0x044ff0000000180c */
[C---:B------:R-:W-:Y:S01]  /*14370*/  HMMA.16816.F32 R16, R108.reuse, R118, R16 ;  /* 0x000000766c10723c */ /* 0x040fe20000001810 */
[----:B------:R-:W-:Y:S07]  /*14380*/  LDSM.16.M88.4 R116, [R139+0x2000] ;  /* 0x002000008b74783b */ /* 0x000fee0000000200 */
[C---:B---3--:R-:W-:Y:S08]  /*14390*/  HMMA.16816.F32 R20, R108.reuse, R120, R20 ;  /* 0x000000786c14723c */ /* 0x048ff00000001814 */
[C---:B------:R-:W-:Y:S01]  /*143a0*/  HMMA.16816.F32 R24, R108.reuse, R122, R24 ;  /* 0x0000007a6c18723c */ /* 0x040fe20000001818 */
[----:B------:R-:W-:Y:S07]  /*143b0*/  LDSM.16.M88.4 R120, [R136+0x6000] ;  /* 0x006000008878783b */ /* 0x000fee0000000200 */
[C---:B-1----:R-:W-:Y:S08]  /*143c0*/  HMMA.16816.F32 R28, R108.reuse, R104, R28 ;  /* 0x000000686c1c723c */ /* 0x042ff0000000181c */
[----:B------:R-:W-:Y:S01]  /*143d0*/  HMMA.16816.F32 R32, R108, R106, R32 ;  /* 0x0000006a6c20723c */ /* 0x000fe20000001820 */
[----:B------:R-:W1:Y:S04]  /*143e0*/  LDSM.16.M88.4 R104, [R137+0x7000] ;  /* 0x007000008968783b */ /* 0x000e680000000200 */
[----:B------:R-:W2:Y:S03]  /*143f0*/  LDSM.16.M88.4 R108, [R137+0x7800] ;  /* 0x00780000896c783b */ /* 0x000ea60000000200 */
[C---:B-----5:R-:W-:Y:S08]  /*14400*/  HMMA.16816.F32 R4, R124.reuse, R128, R4 ;  /* 0x000000807c04723c */ /* 0x060ff00000001804 */
[C---:B------:R-:W-:Y:S01]  /*14410*/  HMMA.16816.F32 R8, R124.reuse, R130, R8 ;  /* 0x000000827c08723c */ /* 0x040fe20000001808 */
[----:B------:R-:W3:Y:S07]  /*14420*/  LDSM.16.M88.4 R128, [R136+0x6800] ;  /* 0x006800008880783b */ /* 0x000eee0000000200 */
[C---:B----4-:R-:W-:Y:S08]  /*14430*/  HMMA.16816.F32 R12, R124.reuse, R112, R12 ;  /* 0x000000707c0c723c */ /* 0x050ff0000000180c */
[C---:B------:R-:W-:Y:S01]  /*14440*/  HMMA.16816.F32 R16, R124.reuse, R114, R16 ;  /* 0x000000727c10723c */ /* 0x040fe20000001810 */
[----:B------:R-:W4:Y:S07]  /*14450*/  LDSM.16.M88.4 R112, [R136+0x7000] ;  /* 0x007000008870783b */ /* 0x000f2e0000000200 */
[C---:B-1----:R-:W-:Y:S08]  /*14460*/  HMMA.16816.F32 R20, R124.reuse, R104, R20 ;  /* 0x000000687c14723c */ /* 0x042ff00000001814 */
[C---:B------:R-:W-:Y:S01]  /*14470*/  HMMA.16816.F32 R24, R124.reuse, R106, R24 ;  /* 0x0000006a7c18723c */ /* 0x040fe20000001818 */
[----:B------:R-:W1:Y:S07]  /*14480*/  LDSM.16.M88.4 R104, [R136+0x7800] ;  /* 0x007800008868783b */ /* 0x000e6e0000000200 */
[C---:B--2---:R-:W-:Y:S08]  /*14490*/  HMMA.16816.F32 R28, R124.reuse, R108, R28 ;  /* 0x0000006c7c1c723c */ /* 0x044ff0000000181c */
[----:B------:R-:W-:Y:S01]  /*144a0*/  HMMA.16816.F32 R32, R124, R110, R32 ;  /* 0x0000006e7c20723c */ /* 0x000fe20000001820 */
[----:B------:R-:W-:Y:S04]  /*144b0*/  LDSM.16.M88.4 R108, [R138+0x2000] ;  /* 0x002000008a6c783b */ /* 0x000fe80000000200 */
[----:B------:R-:W-:Y:S03]  /*144c0*/  LDSM.16.M88.4 R124, [R103+0x6800] ;  /* 0x00680000677c783b */ /* 0x000fe60000000200 */
        /* <DEDUP_REMOVED lines=12> */
[----:B------:R-:W-:Y:S08]  /*14590*/  HMMA.16816.F32 R32, R116, R106, R32 ;  /* 0x0000006a7420723c */ /* 0x000ff00000001820 */
[C---:B--2---:R-:W-:Y:S08]  /*145a0*/  HMMA.16816.F32 R4, R108.reuse, R120, R4 ;  /* 0x000000786c04723c */ /* 0x044ff00000001804 */
[C---:B------:R-:W-:Y:S08]  /*145b0*/  HMMA.16816.F32 R8, R108.reuse, R122, R8 ;  /* 0x0000007a6c08723c */ /* 0x040ff00000001808 */
[C---:B------:R-:W-:Y:S08]  /*145c0*/  HMMA.16816.F32 R12, R108.reuse, R124, R12 ;  /* 0x0000007c6c0c723c */ /* 0x040ff0000000180c */
[C---:B------:R-:W-:Y:S08]  /*145d0*/  HMMA.16816.F32 R16, R108.reuse, R126, R16 ;  /* 0x0000007e6c10723c */ /* 0x040ff00000001810 */
[C---:B---3--:R-:W-:Y:S08]  /*145e0*/  HMMA.16816.F32 R20, R108.reuse, R128, R20 ;  /* 0x000000806c14723c */ /* 0x048ff00000001814 */
[C---:B------:R-:W-:Y:S08]  /*145f0*/  HMMA.16816.F32 R24, R108.reuse, R130, R24 ;  /* 0x000000826c18723c */ /* 0x040ff00000001818 */
[C---:B----4-:R-:W-:Y:S08]  /*14600*/  HMMA.16816.F32 R28, R108.reuse, R112, R28 ;  /* 0x000000706c1c723c */ /* 0x050ff0000000181c */
        /* <DEDUP_REMOVED lines=17> */
[-C--:B-1----:R-:W-:Y:S02]  /*14720*/  IABS R104, R101.reuse ;  /* 0x0000006500687213 */ /* 0x082fe40000000000 */
[-C--:B------:R-:W-:Y:S02]  /*14730*/  LOP3.LUT R110, R110, R101.reuse, RZ, 0x3c, !PT ;  /* 0x000000656e6e7212 */ /* 0x080fe400078e3cff */
[----:B------:R-:W1:Y:S10]  /*14740*/  I2F.RP R111, R104 ;  /* 0x00000068006f7306 */ /* 0x000e740000209400 */
[----:B-1----:R-:W1:Y:S02]  /*14750*/  MUFU.RCP R102, R111 ;  /* 0x0000006f00667308 */ /* 0x002e640000001000 */
[----:B-1----:R-:W-:Y:S08]  /*14760*/  VIADD R108, R102, 0xffffffe ;  /* 0x0ffffffe666c7836 */ /* 0x002ff00000000000 */
[----:B------:R-:W1:Y:S02]  /*14770*/  F2I.FTZ.U32.TRUNC.NTZ R109, R108 ;  /* 0x0000006c006d7305 */ /* 0x000e64000021f000 */
[--C-:B-1----:R-:W-:Y:S02]  /*14780*/  IMAD.MOV R105, RZ, RZ, -R109.reuse ;  /* 0x000000ffff697224 */ /* 0x102fe400078e0a6d */
[----:B------:R-:W-:Y:S02]  /*14790*/  IMAD.MOV.U32 R108, RZ, RZ, RZ ;  /* 0x000000ffff6c7224 */ /* 0x000fe400078e00ff */
[----:B------:R-:W-:Y:S04]  /*147a0*/  IMAD R102, R105, R104, RZ ;  /* 0x0000006869667224 */ /* 0x000fe800078e02ff */
[----:B------:R-:W-:Y:S01]  /*147b0*/  IMAD.HI.U32 R102, R109, R102, R108 ;  /* 0x000000666d667227 */ /* 0x000fe200078e006c */
[----:B------:R-:W-:Y:S02]  /*147c0*/  IABS R109, R106 ;  /* 0x0000006a006d7213 */ /* 0x000fe40000000000 */
[----:B------:R-:W-:Y:S03]  /*147d0*/  LOP3.LUT R106, R106, R101, RZ, 0x3c, !PT ;  /* 0x000000656a6a7212 */ /* 0x000fe600078e3cff */
[C---:B------:R-:W-:Y:S04]  /*147e0*/  IMAD.HI.U32 R108, R102.reuse, R107, RZ ;  /* 0x0000006b666c7227 */ /* 0x040fe800078e00ff */
[----:B------:R-:W-:Y:S02]  /*147f0*/  IMAD.MOV R105, RZ, RZ, -R108 ;  /* 0x000000ffff697224 */ /* 0x000fe400078e0a6c */
[----:B------:R-:W-:Y:S04]  /*14800*/  IMAD.HI.U32 R102, R102, R109, RZ ;  /* 0x0000006d66667227 */ /* 0x000fe800078e00ff */
[----:B------:R-:W-:Y:S01]  /*14810*/  IMAD R107, R104, R105, R107 ;  /* 0x00000069686b7224 */ /* 0x000fe200078e026b */
        /* <DEDUP_REMOVED lines=11> */
[----:B------:R-:W-:Y:S02]  /*148d0*/  ISETP.GE.U32.AND P0, PT, R109, R104, PT ;  /* 0x000000686d00720c */ /* 0x000fe40003f06070 */
[----:B------:R-:W1:Y:S05]  /*148e0*/  LDC.64 R104, c[0x0][0x3b8] ;  /* 0x0000ee00ff687b82 */ /* 0x000e6a0000000a00 */
        /* <DEDUP_REMOVED lines=9> */
[----:B------:R-:W-:Y:S02]  /*14980*/  LEA.HI.X.SX32 R115, R111, R159, 0x2, P5 ;  /* 0x0000009f6f737211 */ /* 0x000fe400028f16ff */
[C---:B------:R-:W-:Y:S02]  /*14990*/  LEA R112, P0, R107.reuse, R158, 0x2 ;  /* 0x0000009e6b707211 */ /* 0x040fe400078010ff */
[C---:B------:R-:W-:Y:S01]  /*149a0*/  IADD3 R106, PT, PT, R107.reuse, -R111, RZ ;  /* 0x8000006f6b6a7210 */ /* 0x040fe20007ffe0ff */
[----:B------:R-:W2:Y:S01]  /*149b0*/  LDG.E R109, desc[UR6][R114.64] ;  /* 0x00000006726d7981 */ /* 0x000ea2000c1e1900 */
[----:B------:R-:W-:Y:S03]  /*149c0*/  LEA.HI.X.SX32 R113, R107, R159, 0x2, P0 ;  /* 0x0000009f6b717211 */ /* 0x000fe600000f16ff */
[----:B------:R-:W-:Y:S02]  /*149d0*/  IMAD R101, R106, R101, -0x40 ;  /* 0xffffffc06a657424 */ /* 0x000fe400078e0265 */
[----:B------:R-:W2:Y:S02]  /*149e0*/  LDG.E R102, desc[UR6][R112.64] ;  /* 0x0000000670667981 */ /* 0x000ea4000c1e1900 */
[-C--:B-1----:R-:W-:Y:S01]  /*149f0*/  IMAD.WIDE.U32 R110, R101, R104.reuse, RZ ;  /* 0x00000068656e7225 */ /* 0x082fe200078e00ff */
[----:B------:R-:W-:Y:S05]  /*14a00*/  SHF.R.S32.HI R107, RZ, 0x1f, R101 ;  /* 0x0000001fff6b7819 */ /* 0x000fea0000011465 */
[----:B------:R-:W-:Y:S04]  /*14a10*/  IMAD R106, R107, R104, RZ ;  /* 0x000000686b6a7224 */ /* 0x000fe800078e02ff */
        /* <DEDUP_REMOVED lines=10> */
.L_x_4751:
        /* <DEDUP_REMOVED lines=12> */
[--C-:B------:R-:W-:Y:S04]  /*14b80*/  IMAD.X R107, R109, 0x1, R102.reuse, P5 ;  /* 0x000000016d6b7824 */ /* 0x100fe800028e0666 */
[----:B------:R-:W-:Y:S02]  /*14b90*/  IMAD.X R105, R107, 0x1, R102, P0 ;  /* 0x000000016b697824 */ /* 0x000fe400000e0666 */
[----:B-1----:R-:W-:Y:S05]  /*14ba0*/  @!P1 IMAD.MOV.U32 R149, RZ, RZ, R147 ;  /* 0x000000ffff959224 */ /* 0x002fea00078e0093 */
        /* <DEDUP_REMOVED lines=36> */
.L_x_4750:
[----:B------:R-:W-:Y:S01]  /*14df0*/  FMNMX3.FTZ R3, R2, R6, R7, !PT ;  /* 0x0000000602037276 */ /* 0x000fe20007810007 */
[----:B--2---:R-:W-:Y:S01]  /*14e00*/  LDSM.16.MT88.4 R108, [R145+0x8000] ;  /* 0x00800000916c783b */ /* 0x004fe20000004200 */
        /* <DEDUP_REMOVED lines=45> */
[----:B------:R-:W-:Y:S01]  /*150e0*/  FFMA.FTZ R118, R11, UR4, -R122 ;  /* 0x000000040b767c23 */ /* 0x000fe2000801087a */
[----:B------:R-:W2:Y:S01]  /*150f0*/  MUFU.EX2 R2, R2 ;  /* 0x0000000200027308 */ /* 0x000ea20000000800 */
[--C-:B------:R-:W-:Y:S01]  /*15100*/  FFMA.FTZ R131, R24, UR4, -R120.reuse ;  /* 0x0000000418837c23 */ /* 0x100fe20008010878 */
[----:B------:R-:W-:Y:S01]  /*15110*/  FFMA.FTZ R132, R25, UR4, -R120 ;  /* 0x0000000419847c23 */ /* 0x000fe20008010878 */
[--C-:B------:R-:W-:Y:S07]  /*15120*/  FFMA.FTZ R133, R26, UR4, -R122.reuse ;  /* 0x000000041a857c23 */ /* 0x100fee000801087a */
[----:B------:R-:W3:Y:S01]  /*15130*/  MUFU.EX2 R0, R0 ;  /* 0x0000000000007308 */ /* 0x000ee20000000800 */
[----:B------:R-:W-:Y:S01]  /*15140*/  FFMA.FTZ R134, R27, UR4, -R122 ;  /* 0x000000041b867c23 */ /* 0x000fe2000801087a */
[--C-:B------:R-:W-:Y:S01]  /*15150*/  FFMA.FTZ R135, R28, UR4, -R120.reuse ;  /* 0x000000041c877c23 */ /* 0x100fe20008010878 */
[----:B------:R-:W-:Y:S07]  /*15160*/  LDSM.16.MT88.4 R24, [R144+0x9000] ;  /* 0x009000009018783b */ /* 0x000fee0000004200 */
[----:B------:R-:W-:Y:S01]  /*15170*/  MUFU.EX2 R117, R117 ;  /* 0x0000007500757308 */ /* 0x000fe20000000800 */
[----:B------:R-:W-:Y:S01]  /*15180*/  FFMA.FTZ R168, R29, UR4, -R120 ;  /* 0x000000041da87c23 */ /* 0x000fe20008010878 */
[--C-:B------:R-:W-:Y:S01]  /*15190*/  FFMA.FTZ R172, R30, UR4, -R122.reuse ;  /* 0x000000041eac7c23 */ /* 0x100fe2000801087a */
[--C-:B------:R-:W-:Y:S07]  /*151a0*/  FFMA.FTZ R149, R31, UR4, -R122.reuse ;  /* 0x000000041f957c23 */ /* 0x100fee000801087a */
[----:B------:R-:W4:Y:S01]  /*151b0*/  MUFU.EX2 R116, R116 ;  /* 0x0000007400747308 */ /* 0x000f220000000800 */
        /* <DEDUP_REMOVED lines=18> */
[----:B------:R-:W-:Y:S07]  /*152e0*/  LDSM.16.MT88.4 R28, [R146+0x9800] ;  /* 0x00980000921c783b */ /* 0x000fee0000004200 */
[----:B------:R-:W-:Y:S01]  /*152f0*/  MUFU.EX2 R119, R119 ;  /* 0x0000007700777308 */ /* 0x000fe20000000800 */
[--C-:B------:R-:W-:Y:S01]  /*15300*/  FFMA.FTZ R170, R32, UR4, -R120.reuse ;  /* 0x0000000420aa7c23 */ /* 0x100fe20008010878 */
        /* <DEDUP_REMOVED lines=15> */
[----:B------:R-:W-:Y:S01]  /*15400*/  FMUL.FTZ R56, R2, R56 ;  /* 0x0000003802387220 */ /* 0x000fe20000410000 */
        /* <DEDUP_REMOVED lines=45> */
[C---:B------:R-:W-:Y:S01]  /*156e0*/  FMUL.FTZ R86, R0.reuse, R86 ;  /* 0x0000005600567220 */ /* 0x040fe20000410000 */
[----:B------:R-:W-:Y:S01]  /*156f0*/  FMUL.FTZ R87, R0, R87 ;  /* 0x0000005700577220 */ /* 0x000fe20000410000 */
[--C-:B------:R-:W-:Y:S01]  /*15700*/  FFMA.FTZ R123, R12, UR4, -R120.reuse ;  /* 0x000000040c7b7c23 */ /* 0x100fe20008010878 */
[C---:B------:R-:W-:Y:S01]  /*15710*/  FMUL.FTZ R12, R2.reuse, R92 ;  /* 0x0000005c020c7220 */ /* 0x040fe20000410000 */
[----:B------:R-:W-:Y:S01]  /*15720*/  FFMA.FTZ R124, R13, UR4, -R120 ;  /* 0x000000040d7c7c23 */ /* 0x000fe20008010878 */
[----:B------:R-:W-:Y:S01]  /*15730*/  FMUL.FTZ R13, R2, R93 ;  /* 0x0000005d020d7220 */ /* 0x000fe20000410000 */
[C---:B-1----:R-:W-:Y:S03]  /*15740*/  HMMA.16816.F32 R56, R96.reuse, R104, R56 ;  /* 0x000000686038723c */ /* 0x042fe60000001838 */
[----:B------:R-:W-:Y:S01]  /*15750*/  MUFU.EX2 R172, R172 ;  /* 0x000000ac00ac7308 */ /* 0x000fe20000000800 */
[--C-:B------:R-:W-:Y:S01]  /*15760*/  FFMA.FTZ R126, R14, UR4, -R122.reuse ;  /* 0x000000040e7e7c23 */ /* 0x100fe2000801087a */
[C---:B------:R-:W-:Y:S01]  /*15770*/  FMUL.FTZ R14, R0.reuse, R94 ;  /* 0x0000005e000e7220 */ /* 0x040fe20000410000 */
[----:B------:R-:W-:Y:S01]  /*15780*/  FFMA.FTZ R125, R15, UR4, -R122 ;  /* 0x000000040f7d7c23 */ /* 0x000fe2000801087a */
[----:B------:R-:W-:Y:S01]  /*15790*/  FMUL.FTZ R15, R0, R95 ;  /* 0x0000005f000f7220 */ /* 0x000fe20000410000 */
[--C-:B------:R-:W-:Y:S01]  /*157a0*/  FFMA.FTZ R127, R16, UR4, -R120.reuse ;  /* 0x00000004107f7c23 */ /* 0x100fe20008010878 */
[C---:B------:R-:W-:Y:S01]  /*157b0*/  HMMA.16816.F32 R60, R96.reuse, R106, R60 ;  /* 0x0000006a603c723c */ /* 0x040fe2000000183c */
[----:B------:R-:W1:Y:S03]  /*157c0*/  LDSM.16.MT88.4 R104, [R144+0xa000] ;  /* 0x00a000009068783b */ /* 0x000e660000004200 */
[----:B------:R-:W-:Y:S01]  /*157d0*/  MUFU.EX2 R123, R123 ;  /* 0x0000007b007b7308 */ /* 0x000fe20000000800 */
[----:B------:R-:W-:Y:S01]  /*157e0*/  FFMA.FTZ R128, R17, UR4, -R120 ;  /* 0x0000000411807c23 */ /* 0x000fe20008010878 */
[--C-:B------:R-:W-:Y:S01]  /*157f0*/  FFMA.FTZ R129, R18, UR4, -R122.reuse ;  /* 0x0000000412817c23 */ /* 0x100fe2000801087a */
[----:B------:R-:W-:Y:S07]  /*15800*/  FFMA.FTZ R130, R19, UR4, -R122 ;  /* 0x0000000413827c23 */ /* 0x000fee000801087a */
[----:B------:R-:W4:Y:S01]  /*15810*/  MUFU.EX2 R124, R124 ;  /* 0x0000007c007c7308 */ /* 0x000f220000000800 */
[C---:B------:R-:W-:Y:S01]  /*15820*/  FMUL.FTZ R16, R2.reuse, R88 ;  /* 0x0000005802107220 */ /* 0x040fe20000410000 */
[C---:B--2---:R-:W-:Y:S01]  /*15830*/  HMMA.16816.F32 R64, R96.reuse, R108, R64 ;  /* 0x0000006c6040723c */ /* 0x044fe20000001840 */
[----:B------:R-:W-:Y:S07]  /*15840*/  LDSM.16.MT88.4 R92, [R145+0x8800] ;  /* 0x00880000915c783b */ /* 0x000fee0000004200 */
[----:B------:R-:W-:Y:S01]  /*15850*/  MUFU.EX2 R126, R126 ;  /* 0x0000007e007e7308 */ /* 0x000fe20000000800 */
[----:B------:R-:W-:Y:S01]  /*15860*/  FMUL.FTZ R17, R2, R89 ;  /* 0x0000005902117220 */ /* 0x000fe20000410000 */
[C---:B------:R-:W-:Y:S01]  /*15870*/  FMUL.FTZ R18, R0.reuse, R90 ;  /* 0x0000005a00127220 */ /* 0x040fe20000410000 */
[----:B------:R-:W-:Y:S07]  /*15880*/  FMUL.FTZ R19, R0, R91 ;  /* 0x0000005b00137220 */ /* 0x000fee0000410000 */
[----:B------:R-:W2:Y:S01]  /*15890*/  MUFU.EX2 R125, R125 ;  /* 0x0000007d007d7308 */ /* 0x000ea20000000800 */
[----:B------:R-:W-:Y:S01]  /*158a0*/  FFMA.FTZ R117, R2, R171, R117 ;  /* 0x000000ab02757223 */ /* 0x000fe20000010075 */
[C---:B------:R-:W-:Y:S01]  /*158b0*/  HMMA.16816.F32 R68, R96.reuse, R110, R68 ;  /* 0x0000006e6044723c */ /* 0x040fe20000001844 */
[----:B------:R-:W5:Y:S07]  /*158c0*/  LDSM.16.MT88.4 R108, [R143+0xa000] ;  /* 0x00a000008f6c783b */ /* 0x000f6e0000004200 */
[----:B------:R-:W-:Y:S01]  /*158d0*/  MUFU.EX2 R127, R127 ;  /* 0x0000007f007f7308 */ /* 0x000fe20000000800 */
[----:B------:R-:W-:Y:S01]  /*158e0*/  MOV R2, R3 ;  /* 0x0000000300027202 */ /* 0x000fe20000000f00 */
[----:B------:R-:W-:Y:S01]  /*158f0*/  FFMA.FTZ R121, R0, R169, R121 ;  /* 0x000000a900797223 */ /* 0x000fe20000010079 */
[----:B----4-:R-:W-:Y:S07]  /*15900*/  F2FP.F16.F32.PACK_AB R88, R124, R123 ;  /* 0x0000007b7c58723e */ /* 0x010fee00000000ff */
[----:B------:R-:W4:Y:S01]  /*15910*/  MUFU.EX2 R128, R128 ;  /* 0x0000008000807308 */ /* 0x000f220000000800 */
[----:B------:R-:W-:Y:S01]  /*15920*/  MOV R0, R101 ;  /* 0x0000006500007202 */ /* 0x000fe20000000f00 */
[C---:B---3--:R-:W-:Y:S08]  /*15930*/  HMMA.16816.F32 R72, R96.reuse, R112, R72 ;  /* 0x000000706048723c */ /* 0x048ff00000001848 */
[----:B------:R-:W-:Y:S01]  /*15940*/  MUFU.EX2 R129, R129 ;  /* 0x0000008100817308 */ /* 0x000fe20000000800 */
[----:B------:R-:W-:Y:S01]  /*15950*/  FADD.FTZ R116, R116, R117 ;  /* 0x0000007574747221 */ /* 0x000fe20000010000 */
[----:B--2---:R-:W-:Y:S01]  /*15960*/  F2FP.F16.F32.PACK_AB R89, R125, R126 ;  /* 0x0000007e7d59723e */ /* 0x004fe200000000ff */
[----:B------:R-:W-:Y:S07]  /*15970*/  FADD.FTZ R6, R6, R121 ;  /* 0x0000007906067221 */ /* 0x000fee0000010000 */
[----:B------:R-:W2:Y:S01]  /*15980*/  MUFU.EX2 R130, R130 ;  /* 0x0000008200827308 */ /* 0x000ea20000000800 */
[----:B------:R-:W-:Y:S01]  /*15990*/  FADD.FTZ R7, R7, R116 ;  /* 0x0000007407077221 */ /* 0x000fe20000010000 */
[C---:B------:R-:W-:Y:S01]  /*159a0*/  HMMA.16816.F32 R76, R96.reuse, R114, R76 ;  /* 0x00000072604c723c */ /* 0x040fe2000000184c */
[----:B------:R-:W3:Y:S07]  /*159b0*/  LDSM.16.MT88.4 R112, [R146+0x8800] ;  /* 0x008800009270783b */ /* 0x000eee0000004200 */
[----:B------:R-:W-:Y:S01]  /*159c0*/  MUFU.EX2 R149, R149 ;  /* 0x0000009500957308 */ /* 0x000fe20000000800 */
[----:B------:R-:W-:Y:S01]  /*159d0*/  FADD.FTZ R119, R119, R6 ;  /* 0x0000000677777221 */ /* 0x000fe20000010000 */
[----:B----4-:R-:W-:Y:S01]  /*159e0*/  F2FP.F16.F32.PACK_AB R90, R128, R127 ;  /* 0x0000007f805a723e */ /* 0x010fe200000000ff */
[----:B------:R-:W-:Y:S07]  /*159f0*/  FADD.FTZ R102, R102, R7 ;  /* 0x0000000766667221 */ /* 0x000fee0000010000 */
[----:B------:R-:W-:Y:S01]  /*15a00*/  MUFU.EX2 R170, R170 ;  /* 0x000000aa00aa7308 */ /* 0x000fe20000000800 */
[----:B------:R-:W-:Y:S01]  /*15a10*/  FADD.FTZ R119, R118, R119 ;  /* 0x0000007776777221 */ /* 0x000fe20000010000 */
[C---:B-1----:R-:W-:Y:S08]  /*15a20*/  HMMA.16816.F32 R80, R96.reuse, R104, R80 ;  /* 0x000000686050723c */ /* 0x042ff00000001850 */
[----:B------:R-:W-:Y:S01]  /*15a30*/  MUFU.EX2 R175, R175 ;  /* 0x000000af00af7308 */ /* 0x000fe20000000800 */
[----:B--2---:R-:W-:Y:S01]  /*15a40*/  F2FP.F16.F32.PACK_AB R91, R130, R129 ;  /* 0x00000081825b723e */ /* 0x004fe200000000ff */
[----:B------:R-:W-:Y:S01]  /*15a50*/  FADD.FTZ R123, R123, R102 ;  /* 0x000000667b7b7221 */ /* 0x000fe20000010000 */
[----:B------:R-:W-:Y:S01]  /*15a60*/  FADD.FTZ R126, R126, R119 ;  /* 0x000000777e7e7221 */ /* 0x000fe20000010000 */
[C---:B------:R-:W-:Y:S01]  /*15a70*/  HMMA.16816.F32 R84, R96.reuse, R106, R84 ;  /* 0x0000006a6054723c */ /* 0x040fe20000001854 */
[----:B------:R-:W-:Y:S02]  /*15a80*/  LDSM.16.MT88.4 R104, [R143+0x8800] ;  /* 0x008800008f68783b */ /* 0x000fe40000004200 */
[----:B------:R-:W-:Y:S01]  /*15a90*/  FADD.FTZ R124, R124, R123 ;  /* 0x0000007b7c7c7221 */ /* 0x000fe20000010000 */
[----:B------:R-:W-:Y:S03]  /*15aa0*/  FADD.FTZ R126, R125, R126 ;  /* 0x0000007e7d7e7221 */ /* 0x000fe60000010000 */
[----:B------:R-:W-:Y:S01]  /*15ab0*/  FADD.FTZ R127, R127, R124 ;  /* 0x0000007c7f7f7221 */ /* 0x000fe20000010000 */
[C---:B-----5:R-:W-:Y:S03]  /*15ac0*/  HMMA.16816.F32 R12, R96.reuse, R108, R12 ;  /* 0x0000006c600c723c */ /* 0x060fe6000000180c */
[----:B------:R-:W-:Y:S01]  /*15ad0*/  FADD.FTZ R129, R129, R126 ;  /* 0x0000007e81817221 */ /* 0x000fe20000010000 */
[----:B------:R-:W-:Y:S03]  /*15ae0*/  FADD.FTZ R128, R128, R127 ;  /* 0x0000007f80807221 */ /* 0x000fe60000010000 */
[----:B------:R-:W-:Y:S01]  /*15af0*/  FADD.FTZ R130, R130, R129 ;  /* 0x0000008182827221 */ /* 0x000fe20000010000 */
        /* <DEDUP_REMOVED lines=18> */
[C---:B---3--:R-:W-:Y:S03]  /*15c20*/  HMMA.16816.F32 R72, R88.reuse, R112, R72 ;  /* 0x000000705848723c */ /* 0x048fe60000001848 */
[----:B------:R-:W-:Y:S01]  /*15c30*/  FFMA.FTZ R113, R20, UR4, -R120 ;  /* 0x0000000414717c23 */ /* 0x000fe20008010878 */
[----:B------:R-:W-:Y:S01]  /*15c40*/  FFMA.FTZ R112, R23, UR4, -R122 ;  /* 0x0000000417707c23 */ /* 0x000fe2000801087a */
[----:B------:R-:W-:Y:S03]  /*15c50*/  F2FP.F16.F32.PACK_AB R23, R134, R133 ;  /* 0x000000858617723e */ /* 0x000fe600000000ff */
[C---:B------:R-:W-:Y:S01]  /*15c60*/  HMMA.16816.F32 R76, R88.reuse, R114, R76 ;  /* 0x00000072584c723c */ /* 0x040fe2000000184c */
[----:B------:R-:W-:Y:S02]  /*15c70*/  MUFU.EX2 R113, R113 ;  /* 0x0000007100717308 */ /* 0x000fe40000000800 */
[--C-:B------:R-:W-:Y:S01]  /*15c80*/  FFMA.FTZ R114, R21, UR4, -R120.reuse ;  /* 0x0000000415727c23 */ /* 0x100fe20008010878 */
[----:B------:R-:W-:Y:S01]  /*15c90*/  FFMA.FTZ R120, R33, UR4, -R120 ;  /* 0x0000000421787c23 */ /* 0x000fe20008010878 */
[--C-:B------:R-:W-:Y:S01]  /*15ca0*/  FFMA.FTZ R115, R22, UR4, -R122.reuse ;  /* 0x0000000416737c23 */ /* 0x100fe2000801087a */
[----:B------:R-:W-:Y:S01]  /*15cb0*/  F2FP.F16.F32.PACK_AB R22, R132, R131 ;  /* 0x000000838416723e */ /* 0x000fe200000000ff */
[----:B------:R-:W-:Y:S01]  /*15cc0*/  FFMA.FTZ R122, R35, UR4, -R122 ;  /* 0x00000004237a7c23 */ /* 0x000fe2000801087a */
[C---:B----4-:R-:W-:Y:S01]  /*15cd0*/  HMMA.16816.F32 R80, R88.reuse, R92, R80 ;  /* 0x0000005c5850723c */ /* 0x050fe20000001850 */
[----:B------:R-:W-:Y:S02]  /*15ce0*/  LDSM.16.MT88.4 R32, [R146+0xb800] ;  /* 0x00b800009220783b */ /* 0x000fe40000004200 */
[----:B------:R-:W3:Y:S10]  /*15cf0*/  MUFU.EX2 R114, R114 ;  /* 0x0000007200727308 */ /* 0x000ef40000000800 */
[----:B------:R-:W-:Y:S01]  /*15d00*/  MUFU.EX2 R115, R115 ;  /* 0x0000007300737308 */ /* 0x000fe20000000800 */
[C---:B------:R-:W-:Y:S01]  /*15d10*/  HMMA.16816.F32 R84, R88.reuse, R94, R84 ;  /* 0x0000005e5854723c */ /* 0x040fe20000001854 */
[----:B------:R-:W-:Y:S08]  /*15d20*/  LDSM.16.MT88.4 R92, [R146+0xb000] ;  /* 0x00b00000925c783b */ /* 0x000ff00000004200 */
[----:B------:R-:W4:Y:S10]  /*15d30*/  MUFU.EX2 R112, R112 ;  /* 0x0000007000707308 */ /* 0x000f340000000800 */
[----:B------:R-:W2:Y:S01]  /*15d40*/  MUFU.EX2 R173, R120 ;  /* 0x0000007800ad7308 */ /* 0x000ea20000000800 */
[C---:B-1----:R-:W-:Y:S09]  /*15d50*/  HMMA.16816.F32 R12, R88.reuse, R96, R12 ;  /* 0x00000060580c723c */ /* 0x042ff2000000180c */
[----:B------:R-:W1:Y:S01]  /*15d60*/  MUFU.EX2 R122, R122 ;  /* 0x0000007a007a7308 */ /* 0x000e620000000800 */
[----:B---3--:R-:W-:Y:S01]  /*15d70*/  F2FP.F16.F32.PACK_AB R20, R114, R113 ;  /* 0x000000717214723e */ /* 0x008fe200000000ff */
[----:B------:R-:W-:Y:S01]  /*15d80*/  FADD.FTZ R113, R113, R128 ;  /* 0x0000008071717221 */ /* 0x000fe20000010000 */
[----:B------:R-:W-:Y:S01]  /*15d90*/  HMMA.16816.F32 R16, R88, R98, R16 ;  /* 0x000000625810723c */ /* 0x000fe20000001810 */
[----:B------:R-:W3:Y:S02]  /*15da0*/  LDSM.16.MT88.4 R88, [R143+0x9000] ;  /* 0x009000008f58783b */ /* 0x000ee40000004200 */
[----:B----4-:R-:W-:Y:S01]  /*15db0*/  F2FP.F16.F32.PACK_AB R21, R112, R115 ;  /* 0x000000737015723e */ /* 0x010fe200000000ff */
[----:B------:R-:W-:Y:S01]  /*15dc0*/  FADD.FTZ R115, R115, R130 ;  /* 0x0000008273737221 */ /* 0x000fe20000010000 */
[----:B------:R-:W-:Y:S03]  /*15dd0*/  FADD.FTZ R114, R114, R113 ;  /* 0x0000007172727221 */ /* 0x000fe60000010000 */
[----:B------:R-:W-:Y:S01]  /*15de0*/  FADD.FTZ R112, R112, R115 ;  /* 0x0000007370707221 */ /* 0x000fe20000010000 */
[----:B------:R-:W4:Y:S01]  /*15df0*/  LDSM.16.MT88.4 R96, [R145+0xb000] ;  /* 0x00b000009160783b */ /* 0x000f220000004200 */
[C---:B-----5:R-:W-:Y:S05]  /*15e00*/  HMMA.16816.F32 R8, R20.reuse, R104, R8 ;  /* 0x000000681408723c */ /* 0x060fea0000001808 */
[----:B------:R-:W-:Y:S01]  /*15e10*/  FADD.FTZ R131, R131, R114 ;  /* 0x0000007283837221 */ /* 0x000fe20000010000 */
[----:B------:R-:W-:Y:S02]  /*15e20*/  FADD.FTZ R133, R133, R112 ;  /* 0x0000007085857221 */ /* 0x000fe40000010000 */
[C---:B------:R-:W-:Y:S01]  /*15e30*/  HMMA.16816.F32 R36, R20.reuse, R106, R36 ;  /* 0x0000006a1424723c */ /* 0x040fe20000001824 */
[----:B------:R-:W5:Y:S02]  /*15e40*/  LDSM.16.MT88.4 R104, [R144+0xb000] ;  /* 0x00b000009068783b */ /* 0x000f640000004200 */
[----:B------:R-:W-:Y:S01]  /*15e50*/  FADD.FTZ R132, R132, R131 ;  /* 0x0000008384847221 */ /* 0x000fe20000010000 */
[----:B------:R-:W-:Y:S03]  /*15e60*/  FADD.FTZ R133, R134, R133 ;  /* 0x0000008586857221 */ /* 0x000fe60000010000 */
[----:B------:R-:W-:Y:S01]  /*15e70*/  FADD.FTZ R7, R135, R132 ;  /* 0x0000008487077221 */ /* 0x000fe20000010000 */
[C---:B--2---:R-:W-:Y:S03]  /*15e80*/  HMMA.16816.F32 R40, R20.reuse, R108, R40 ;  /* 0x0000006c1428723c */ /* 0x044fe60000001828 */
[C---:B------:R-:W-:Y:S05]  /*15e90*/  FADD.FTZ R7, R168.reuse, R7 ;  /* 0x00000007a8077221 */ /* 0x040fea0000010000 */
[C---:B------:R-:W-:Y:S01]  /*15ea0*/  HMMA.16816.F32 R44, R20.reuse, R110, R44 ;  /* 0x0000006e142c723c */ /* 0x040fe2000000182c */
[----:B------:R-:W-:Y:S07]  /*15eb0*/  LDSM.16.MT88.4 R108, [R143+0x9800] ;  /* 0x009800008f6c783b */ /* 0x000fee0000004200 */
[C---:B------:R-:W-:Y:S08]  /*15ec0*/  HMMA.16816.F32 R48, R20.reuse, R24, R48 ;  /* 0x000000181430723c */ /* 0x040ff00000001830 */
[C---:B------:R-:W-:Y:S01]  /*15ed0*/  HMMA.16816.F32 R52, R20.reuse, R26, R52 ;  /* 0x0000001a1434723c */ /* 0x040fe20000001834 */
[----:B------:R-:W2:Y:S07]  /*15ee0*/  LDSM.16.MT88.4 R24, [R143+0xb000] ;  /* 0x00b000008f18783b */ /* 0x000eae0000004200 */
[C---:B---3--:R-:W-:Y:S03]  /*15ef0*/  HMMA.16816.F32 R56, R20.reuse, R88, R56 ;  /* 0x000000581438723c */ /* 0x048fe60000001838 */
[----:B------:R-:W-:Y:S02]  /*15f00*/  F2FP.F16.F32.PACK_AB R88, R168, R135 ;  /* 0x00000087a858723e */ /* 0x000fe400000000ff */
[----:B------:R-:W-:Y:S01]  /*15f10*/  F2FP.F16.F32.PACK_AB R89, R149, R172 ;  /* 0x000000ac9559723e */ /* 0x000fe200000000ff */
[----:B------:R-:W-:Y:S02]  /*15f20*/  FADD.FTZ R172, R172, R133 ;  /* 0x00000085acac7221 */ /* 0x000fe40000010000 */
[C---:B------:R-:W-:Y:S03]  /*15f30*/  HMMA.16816.F32 R60, R20.reuse, R90, R60 ;  /* 0x0000005a143c723c */ /* 0x040fe6000000183c */
[----:B------:R-:W-:Y:S01]  /*15f40*/  F2FP.F16.F32.PACK_AB R90, R173, R170 ;  /* 0x000000aaad5a723e */ /* 0x000fe200000000ff */
[----:B------:R-:W-:Y:S01]  /*15f50*/  FADD.FTZ R172, R149, R172 ;  /* 0x000000ac95ac7221 */ /* 0x000fe20000010000 */
[----:B-1----:R-:W-:Y:S01]  /*15f60*/  F2FP.F16.F32.PACK_AB R91, R122, R175 ;  /* 0x000000af7a5b723e */ /* 0x002fe200000000ff */
[----:B------:R-:W-:Y:S02]  /*15f70*/  FADD.FTZ R170, R170, R7 ;  /* 0x00000007aaaa7221 */ /* 0x000fe40000010000 */
[C---:B------:R-:W-:Y:S03]  /*15f80*/  HMMA.16816.F32 R64, R20.reuse, R92, R64 ;  /* 0x0000005c1440723c */ /* 0x040fe60000001840 */
[----:B------:R-:W-:Y:S01]  /*15f90*/  FADD.FTZ R169, R175, R172 ;  /* 0x000000acafa97221 */ /* 0x000fe20000010000 */
[----:B------:R-:W-:Y:S03]  /*15fa0*/  FADD.FTZ R171, R173, R170 ;  /* 0x000000aaadab7221 */ /* 0x000fe60000010000 */
[----:B------:R-:W-:Y:S01]  /*15fb0*/  FADD.FTZ R169, R122, R169 ;  /* 0x000000a97aa97221 */ /* 0x000fe20000010000 */
[C---:B------:R-:W-:Y:S01]  /*15fc0*/  HMMA.16816.F32 R68, R20.reuse, R94, R68 ;  /* 0x0000005e1444723c */ /* 0x040fe20000001844 */
[----:B------:R-:W1:Y:S07]  /*15fd0*/  LDSM.16.MT88.4 R92, [R145+0x9800] ;  /* 0x00980000915c783b */ /* 0x000e6e0000004200 */
[C---:B----4-:R-:W-:Y:S08]  /*15fe0*/  HMMA.16816.F32 R72, R20.reuse, R96, R72 ;  /* 0x000000601448723c */ /* 0x050ff00000001848 */
[C---:B------:R-:W-:Y:S08]  /*15ff0*/  HMMA.16816.F32 R76, R20.reuse, R98, R76 ;  /* 0x00000062144c723c */ /* 0x040ff0000000184c */
[C---:B-----5:R-:W-:Y:S08]  /*16000*/  HMMA.16816.F32 R80, R20.reuse, R104, R80 ;  /* 0x000000681450723c */ /* 0x060ff00000001850 */
[C---:B------:R-:W-:Y:S01]  /*16010*/  HMMA.16816.F32 R84, R20.reuse, R106, R84 ;  /* 0x0000006a1454723c */ /* 0x040fe20000001854 */
[----:B------:R-:W3:Y:S07]  /*16020*/  LDSM.16.MT88.4 R104, [R144+0x9800] ;  /* 0x009800009068783b */ /* 0x000eee0000004200 */
[C---:B--2---:R-:W-:Y:S08]  /*16030*/  HMMA.16816.F32 R12, R20.reuse, R24, R12 ;  /* 0x00000018140c723c */ /* 0x044ff0000000180c */
[----:B------:R-:W-:Y:S01]  /*16040*/  HMMA.16816.F32 R16, R20, R26, R16 ;  /* 0x0000001a1410723c */ /* 0x000fe20000001810 */
[----:B------:R-:W2:Y:S07]  /*16050*/  LDSM.16.MT88.4 R20, [R145+0xb800] ;  /* 0x00b800009114783b */ /* 0x000eae0000004200 */
[C---:B------:R-:W-:Y:S01]  /*16060*/  HMMA.16816.F32 R96, R88.reuse, R28, R8 ;  /* 0x0000001c5860723c */ /* 0x040fe20000001808 */
[----:B------:R-:W4:Y:S07]  /*16070*/  LDSM.16.MT88.4 R8, [R144+0xb800] ;  /* 0x00b800009008783b */ /* 0x000f2e0000004200 */
[C---:B------:R-:W-:Y:S01]  /*16080*/  HMMA.16816.F32 R36, R88.reuse, R30, R36 ;  /* 0x0000001e5824723c */ /* 0x040fe20000001824 */
[----:B------:R-:W5:Y:S07]  /*16090*/  LDSM.16.MT88.4 R24, [R143+0xb800] ;  /* 0x00b800008f18783b */ /* 0x000f6e0000004200 */
        /* <DEDUP_REMOVED lines=10> */
[C---:B----4-:R-:W-:Y:S08]  /*16140*/  HMMA.16816.F32 R80, R88.reuse, R8, R80 ;  /* 0x000000085850723c */ /* 0x050ff00000001850 */
[C---:B------:R-:W-:Y:S08]  /*16150*/  HMMA.16816.F32 R84, R88.reuse, R10, R84 ;  /* 0x0000000a5854723c */ /* 0x040ff00000001854 */
[C---:B-----5:R-:W-:Y:S08]  /*16160*/  HMMA.16816.F32 R92, R88.reuse, R24, R12 ;  /* 0x00000018585c723c */ /* 0x060ff0000000180c */
[----:B------:R-:W-:Y:S01]  /*16170*/  HMMA.16816.F32 R88, R88, R26, R16 ;  /* 0x0000001a5858723c */ /* 0x000fe20000001810 */
[----:B------:R-:W-:Y:S08]  /*16180*/  @!UPT UIADD3 URZ, UPT, UPT, URZ, URZ, URZ ;  /* 0x000000fffffff290 */ /* 0x000ff0000fffe0ff */
[----:B------:R-:W-:Y:S11]  /*16190*/  @P0 BRA `(.L_x_4752) ;  /* 0xffffffd400840947 */ /* 0x000ff6000383ffff */
.L_x_4748:
[----:B------:R-:W1:Y:S01]  /*161a0*/  SHFL.BFLY PT, R10, R171, 0x2, 0x1f ;  /* 0x0c401f00ab0a7f89 */ /* 0x000e6200000e0000 */
[----:B------:R-:W2:Y:S01]  /*161b0*/  S2UR UR4, SR_CgaCtaId ;  /* 0x00000000000479c3 */ /* 0x000ea20000008800 */
[C---:B------:R-:W-:Y:S01]  /*161c0*/  SHF.L.U32 R2, R153.reuse, 0x1, RZ ;  /* 0x0000000199027819 */ /* 0x040fe200000006ff */
[----:B------:R-:W-:Y:S01]  /*161d0*/  UMOV UR5, 0x400 ;  /* 0x0000040000057882 */ /* 0x000fe20000000000 */
[----:B------:R-:W3:Y:S01]  /*161e0*/  SHFL.BFLY PT, R0, R169, 0x2, 0x1f ;  /* 0x0c401f00a9007f89 */ /* 0x000ee200000e0000 */
[C---:B------:R-:W-:Y:S01]  /*161f0*/  SHF.L.U32 R7, R153.reuse, 0x4, RZ ;  /* 0x0000000499077819 */ /* 0x040fe200000006ff */
[----:B------:R-:W4:Y:S01]  /*16200*/  LDCU.64 UR8, c[0x0][0x408] ;  /* 0x00008100ff0877ac */ /* 0x000f220008000a00 */
[----:B------:R-:W-:Y:S01]  /*16210*/  LOP3.LUT P2, RZ, R153, 0x4, RZ, 0xc0, !PT ;  /* 0x0000000499ff7812 */ /* 0x000fe2000784c0ff */
[----:B------:R-:W-:Y:S01]  /*16220*/  BSSY.RECONVERGENT B0, `(.L_x_4753) ;  /* 0x00000d3000007945 */ /* 0x000fe20003800200 */
[----:B------:R-:W-:-:S04]  /*16230*/  LOP3.LUT R7, R7, 0x1c0, RZ, 0xc0, !PT ;  /* 0x000001c007077812 */ /* 0x000fc800078ec0ff */
[----:B------:R-:W-:Y:S01]  /*16240*/  LOP3.LUT R7, R7, 0x38, R2, 0xf8, !PT ;  /* 0x0000003807077812 */ /* 0x000fe200078ef802 */
[----:B-1----:R-:W-:Y:S01]  /*16250*/  FADD.FTZ R10, R10, R171 ;  /* 0x000000ab0a0a7221 */ /* 0x002fe20000010000 */
[----:B--2---:R-:W-:Y:S01]  /*16260*/  ULEA UR4, UR4, UR5, 0x18 ;  /* 0x0000000504047291 */ /* 0x004fe2000f8ec0ff */
[----:B---3--:R-:W-:-:S03]  /*16270*/  FADD.FTZ R11, R0, R169 ;  /* 0x000000a9000b7221 */ /* 0x008fc60000010000 */
[----:B------:R-:W1:Y:S01]  /*16280*/  SHFL.BFLY PT, R5, R10, 0x1, 0x1f ;  /* 0x0c201f000a057f89 */ /* 0x000e6200000e0000 */
[----:B------:R-:W-:-:S03]  /*16290*/  SHF.L.U32 R0, R153, 0x5, RZ ;  /* 0x0000000599007819 */ /* 0x000fc600000006ff */
[----:B------:R-:W2:Y:S01]  /*162a0*/  SHFL.BFLY PT, R4, R11, 0x1, 0x1f ;  /* 0x0c201f000b047f89 */ /* 0x000ea200000e0000 */
[----:B-1----:R-:W-:Y:S01]  /*162b0*/  FADD.FTZ R6, R10, R5 ;  /* 0x000000050a067221 */ /* 0x002fe20000010000 */
[----:B------:R-:W-:Y:S02]  /*162c0*/  LOP3.LUT R5, R2, 0x6, RZ, 0xc0, !PT ;  /* 0x0000000602057812 */ /* 0x000fe400078ec0ff */
[----:B------:R-:W-:Y:S01]  /*162d0*/  MOV R2, 0x10 ;  /* 0x0000001000027802 */ /* 0x000fe20000000f00 */
[----:B--2---:R-:W-:Y:S01]  /*162e0*/  FADD.FTZ R4, R11, R4 ;  /* 0x000000040b047221 */ /* 0x004fe20000010000 */
[----:B------:R-:W1:Y:S01]  /*162f0*/  MUFU.RCP R9, R6 ;  /* 0x0000000600097308 */ /* 0x000e620000001000 */
[----:B------:R-:W-:Y:S02]  /*16300*/  FSETP.NE.FTZ.AND P1, PT, R6, RZ, PT ;  /* 0x000000ff0600720b */ /* 0x000fe40003f35000 */
[----:B------:R-:W-:Y:S02]  /*16310*/  LOP3.LUT R0, R5, 0x7c00, R0, 0xf8, !PT ;  /* 0x00007c0005007812 */ /* 0x000fe400078ef800 */
[----:B------:R-:W-:-:S02]  /*16320*/  FSETP.NE.FTZ.AND P0, PT, R4, RZ, PT ;  /* 0x000000ff0400720b */ /* 0x000fc40003f15000 */
[----:B------:R-:W-:Y:S01]  /*16330*/  LOP3.LUT R0, R0, R7, RZ, 0xfc, !PT ;  /* 0x0000000700007212 */ /* 0x000fe200078efcff */
[----:B------:R-:W2:Y:S01]  /*16340*/  MUFU.RCP R8, R4 ;  /* 0x0000000400087308 */ /* 0x000ea20000001000 */
[----:B------:R-:W-:Y:S02]  /*16350*/  R2P PR, R153, 0x18 ;  /* 0x0000001899007804 */ /* 0x000fe40000000000 */
[----:B------:R-:W-:Y:S02]  /*16360*/  MOV R5, 0x20 ;  /* 0x0000002000057802 */ /* 0x000fe40000000f00 */
[----:B------:R-:W-:Y:S01]  /*16370*/  LEA R7, R0, UR4, 0x1 ;  /* 0x0000000400077c11 */ /* 0x000fe2000f8e08ff */
[----:B------:R-:W3:Y:S01]  /*16380*/  @P1 LDC R20, c[0x0][0x458] ;  /* 0x00011600ff141b82 */ /* 0x000ee20000000800 */
[----:B------:R-:W-:Y:S01]  /*16390*/  SEL R0, R5, 0xffffffe0, !P3 ;  /* 0xffffffe005007807 */ /* 0x000fe20005800000 */
[----:B------:R-:W5:Y:S01]  /*163a0*/  @P1 MUFU.LG2 R6, R6 ;  /* 0x0000000600061308 */ /* 0x000f620000000c00 */
[----:B------:R-:W-:-:S02]  /*163b0*/  SEL R2, R2, 0xfffffff0, !P2 ;  /* 0xfffffff002027807 */ /* 0x000fc40005000000 */
[----:B-1----:R-:W-:Y:S02]  /*163c0*/  FSEL R9, R9, 1, P1 ;  /* 0x3f80000009097808 */ /* 0x002fe40000800000 */
[----:B------:R-:W-:Y:S01]  /*163d0*/  IADD3 R13, PT, PT, R7, 0x40, RZ ;  /* 0x00000040070d7810 */ /* 0x000fe20007ffe0ff */
[----:B------:R-:W1:Y:S01]  /*163e0*/  @P0 LDC R16, c[0x0][0x458] ;  /* 0x00011600ff100b82 */ /* 0x000e620000000800 */
        /* <DEDUP_REMOVED lines=21> */
[C---:B------:R-:W-:Y:S01]  /*16540*/  FMUL.FTZ R51, R8.reuse, R51 ;  /* 0x0000003308337220 */ /* 0x040fe20000410000 */
[----:B------:R-:W-:Y:S01]  /*16550*/  @P4 IADD3 R13, PT, PT, R7, -0x40, RZ ;  /* 0xffffffc0070d4810 */ /* 0x000fe20007ffe0ff */
[C---:B------:R-:W-:Y:S01]  /*16560*/  FMUL.FTZ R52, R9.reuse, R52 ;  /* 0x0000003409347220 */ /* 0x040fe20000410000 */
        /* <DEDUP_REMOVED lines=8> */
[----:B------:R-:W-:Y:S01]  /*165f0*/  FMUL.FTZ R59, R8, R59 ;  /* 0x0000003b083b7220 */ /* 0x000fe20000410000 */
        /* <DEDUP_REMOVED lines=70> */
[----:B------:R-:W2:Y:S01]  /*16a60*/  LDC.U8 R8, c[0x0][0x548] ;  /* 0x00015200ff087b82 */ /* 0x000ea20000000000 */
[----:B------:R-:W-:Y:S01]  /*16a70*/  F2FP.F16.F32.PACK_AB R74, R75, R74 ;  /* 0x0000004a4b4a723e */ /* 0x000fe200000000ff */
[----:B------:R-:W-:Y:S01]  /*16a80*/  STS [R21], R52 ;  /* 0x0000003415007388 */ /* 0x000fe20000000800 */
[----:B------:R-:W-:Y:S01]  /*16a90*/  F2FP.F16.F32.PACK_AB R76, R77, R76 ;  /* 0x0000004c4d4c723e */ /* 0x000fe200000000ff */
[----:B------:R-:W4:Y:S01]  /*16aa0*/  @P0 MUFU.LG2 R4, R4 ;  /* 0x0000000400040308 */ /* 0x000f220000000c00 */
[----:B------:R-:W-:Y:S01]  /*16ab0*/  F2FP.F16.F32.PACK_AB R78, R79, R78 ;  /* 0x0000004e4f4e723e */ /* 0x000fe200000000ff */
[----:B------:R-:W-:Y:S01]  /*16ac0*/  STS [R21+0x400], R54 ;  /* 0x0004003615007388 */ /* 0x000fe20000000800 */
[----:B------:R-:W-:Y:S01]  /*16ad0*/  F2FP.F16.F32.PACK_AB R80, R81, R80 ;  /* 0x000000505150723e */ /* 0x000fe200000000ff */
[----:B-----5:R-:W-:Y:S01]  /*16ae0*/  @P1 FMUL.FTZ R6, R6, 0.69314718246459960938 ;  /* 0x3f31721806061820 */ /* 0x020fe20000410000 */
        /* <DEDUP_REMOVED lines=11> */
[----:B------:R-:W-:Y:S01]  /*16ba0*/  ISETP.NE.AND P3, PT, R152, -0x1, PT ;  /* 0xffffffff9800780c */ /* 0x000fe20003f65270 */
[----:B----4-:R-:W-:Y:S01]  /*16bb0*/  @P0 FMUL.FTZ R4, R4, 0.69314718246459960938 ;  /* 0x3f31721804040820 */ /* 0x010fe20000410000 */
[----:B--2---:R-:W-:Y:S01]  /*16bc0*/  ISETP.NE.AND P4, PT, R8, RZ, PT ;  /* 0x000000ff0800720c */ /* 0x004fe20003f85270 */
[----:B------:R-:W-:Y:S01]  /*16bd0*/  STS [R7+0x2000], R64 ;  /* 0x0020004007007388 */ /* 0x000fe20000000800 */
[----:B------:R-:W2:Y:S01]  /*16be0*/  LDC R8, c[0x0][0x434] ;  /* 0x00010d00ff087b82 */ /* 0x000ea20000000800 */
[----:B------:R-:W-:-:S02]  /*16bf0*/  LOP3.LUT P5, RZ, R153, 0x3, RZ, 0xc0, !PT ;  /* 0x0000000399ff7812 */ /* 0x000fc400078ac0ff */
[----:B------:R4:W-:Y:S01]  /*16c00*/  STS [R7+0x2400], R66 ;  /* 0x0024004207007388 */ /* 0x0009e20000000800 */
[----:B------:R-:W-:-:S03]  /*16c10*/  ISETP.NE.OR P2, PT, R152, -0x1, !P4 ;  /* 0xffffffff9800780c */ /* 0x000fc60006745670 */
[----:B------:R-:W-:Y:S02]  /*16c20*/  STS [R5+0x2000], R68 ;  /* 0x0020004405007388 */ /* 0x000fe40000000800 */
[----:B------:R-:W5:Y:S02]  /*16c30*/  @!P3 LDC.64 R18, c[0x0][0x400] ;  /* 0x00010000ff12bb82 */ /* 0x000f640000000a00 */
[----:B------:R-:W-:Y:S04]  /*16c40*/  STS [R5+0x2400], R70 ;  /* 0x0024004605007388 */ /* 0x000fe80000000800 */
[----:B------:R-:W-:Y:S02]  /*16c50*/  STS [R11+0x2000], R72 ;  /* 0x002000480b007388 */ /* 0x000fe40000000800 */
[----:B------:R-:W1:Y:S02]  /*16c60*/  @!P4 LDC R2, c[0x0][0x3e0] ;  /* 0x0000f800ff02cb82 */ /* 0x000e640000000800 */
[----:B------:R3:W-:Y:S04]  /*16c70*/  STS [R11+0x2400], R74 ;  /* 0x0024004a0b007388 */ /* 0x0007e80000000800 */
[----:B------:R-:W-:Y:S04]  /*16c80*/  STS [R15+0x2000], R76 ;  /* 0x0020004c0f007388 */ /* 0x000fe80000000800 */
[----:B------:R-:W-:Y:S01]  /*16c90*/  STS [R15+0x2400], R78 ;  /* 0x0024004e0f007388 */ /* 0x000fe20000000800 */
[----:B----4-:R-:W4:Y:S03]  /*16ca0*/  @P4 LDC R7, c[0x0][0x454] ;  /* 0x00011500ff074b82 */ /* 0x010f260000000800 */
[----:B------:R-:W-:Y:S04]  /*16cb0*/  STS [R13+0x2000], R80 ;  /* 0x002000500d007388 */ /* 0x000fe80000000800 */
[----:B------:R-:W-:Y:S04]  /*16cc0*/  STS [R13+0x2400], R82 ;  /* 0x002400520d007388 */ /* 0x000fe80000000800 */
[----:B------:R-:W-:Y:S04]  /*16cd0*/  STS [R21+0x2000], R84 ;  /* 0x0020005415007388 */ /* 0x000fe80000000800 */
[----:B------:R-:W-:Y:S01]  /*16ce0*/  STS [R21+0x2400], R86 ;  /* 0x0024005615007388 */ /* 0x000fe20000000800 */
[----:B---3--:R-:W3:Y:S03]  /*16cf0*/  @P3 LDC.64 R10, c[0x0][0x408] ;  /* 0x00010200ff0a3b82 */ /* 0x008ee60000000a00 */
[----:B------:R-:W-:Y:S04]  /*16d00*/  STS [R17+0x2000], R92 ;  /* 0x0020005c11007388 */ /* 0x000fe80000000800 */
[----:B------:R2:W-:Y:S04]  /*16d10*/  STS [R17+0x2400], R94 ;  /* 0x0024005e11007388 */ /* 0x0005e80000000800 */
[----:B------:R5:W-:Y:S04]  /*16d20*/  STS [R23+0x2000], R9 ;  /* 0x0020000917007388 */ /* 0x000be80000000800 */
[----:B------:R1:W-:Y:S01]  /*16d30*/  STS [R23+0x2400], R90 ;  /* 0x0024005a17007388 */ /* 0x0003e20000000800 */
[----:B------:R-:W-:Y:S01]  /*16d40*/  BAR.SYNC.DEFER_BLOCKING 0x0 ;  /* 0x0000000000007b1d */ /* 0x000fe20000010000 */
[----:B---3--:R-:W-:-:S05]  /*16d50*/  @P3 IMAD.WIDE.U32 R24, R152, R10, RZ ;  /* 0x0000000a98183225 */ /* 0x008fca00078e00ff */
[----:B------:R-:W3:Y:S01]  /*16d60*/  S2R R0, SR_CTAID.Z ;  /* 0x0000000000007919 */ /* 0x000ee20000002700 */
[----:B------:R-:W4:Y:S01]  /*16d70*/  S2R R5, SR_TID.X ;  /* 0x0000000000057919 */ /* 0x000f220000002100 */
[--C-:B--2---:R-:W-:Y:S02]  /*16d80*/  SHF.R.U32.HI R17, RZ, 0x2, R153.reuse ;  /* 0x00000002ff117819 */ /* 0x104fe40000011699 */
[----:B-----5:R-:W-:Y:S01]  /*16d90*/  SHF.R.U32.HI R9, RZ, 0x1, R153 ;  /* 0x00000001ff097819 */ /* 0x020fe20000011699 */
[----:B-1----:R-:W-:-:S03]  /*16da0*/  @!P3 IMAD.WIDE.U32 R22, R155, R18, RZ ;  /* 0x000000129b16b225 */ /* 0x002fc600078e00ff */
[----:B------:R-:W-:Y:S01]  /*16db0*/  LOP3.LUT R18, R9, 0x30, RZ, 0xc0, !PT ;  /* 0x0000003009127812 */ /* 0x000fe200078ec0ff */
[----:B------:R1:W2:Y:S01]  /*16dc0*/  LDS.128 R12, [R163+0x1800] ;  /* 0x00180000a30c7984 */ /* 0x0002a20000000c00 */
[C---:B------:R-:W-:Y:S01]  /*16dd0*/  @!P3 IMAD R19, R155.reuse, R19, R23 ;  /* 0x000000139b13b224 */ /* 0x040fe200078e0217 */
[----:B------:R-:W-:Y:S01]  /*16de0*/  MOV R9, 0x7f800000 ;  /* 0x7f80000000097802 */ /* 0x000fe20000000f00 */
[----:B------:R-:W-:Y:S01]  /*16df0*/  @P3 IMAD R19, R152, R11, R25 ;  /* 0x0000000b98133224 */ /* 0x000fe200078e0219 */
[----:B------:R-:W-:Y:S01]  /*16e00*/  LOP3.LUT R17, R18, 0x7, R17, 0xf8, !PT ;  /* 0x0000000712117812 */ /* 0x000fe200078ef811 */
[----:B------:R-:W-:Y:S02]  /*16e10*/  @!P2 IMAD R152, R155, R8, RZ ;  /* 0x000000089b98a224 */ /* 0x000fe400078e02ff */
[----:B------:R-:W-:Y:S01]  /*16e20*/  @P1 FFMA.FTZ R9, R101, R20, R6 ;  /* 0x0000001465091223 */ /* 0x000fe20000010006 */
[----:B---3--:R-:W-:Y:S01]  /*16e30*/  @!P4 IMAD R11, R155, R2, R0 ;  /* 0x000000029b0bc224 */ /* 0x008fe200078e0200 */
[----:B------:R-:W-:Y:S01]  /*16e40*/  MOV R2, 0x7f800000 ;  /* 0x7f80000000027802 */ /* 0x000fe20000000f00 */
[----:B------:R-:W-:-:S02]  /*16e50*/  @P0 FFMA.FTZ R2, R3, R16, R4 ;  /* 0x0000001003020223 */ /* 0x000fc40000010004 */
[----:B------:R-:W-:Y:S02]  /*16e60*/  @!P4 IMAD R11, R11, R8, RZ ;  /* 0x000000080b0bc224 */ /* 0x000fe400078e02ff */
[----:B----4-:R-:W-:Y:S01]  /*16e70*/  @P4 IMAD R11, R0, R7, R152 ;  /* 0x00000007000b4224 */ /* 0x010fe200078e0298 */
[----:B-1----:R-:W-:Y:S06]  /*16e80*/  @P5 BRA `(.L_x_4754) ;  /* 0x0000000000305947 */ /* 0x002fec0003800000 */
[----:B------:R-:W1:Y:S01]  /*16e90*/  LDCU.64 UR4, c[0x0][0x420] ;  /* 0x00008400ff0477ac */ /* 0x000e620008000a00 */
[----:B------:R-:W-:Y:S02]  /*16ea0*/  IMAD.IADD R6, R154, 0x1, R11 ;  /* 0x000000019a067824 */ /* 0x000fe400078e020b */
[----:B------:R-:W-:Y:S02]  /*16eb0*/  IMAD.IADD R4, R157, 0x1, -R154 ;  /* 0x000000019d047824 */ /* 0x000fe400078e0a9a */
        /* <DEDUP_REMOVED lines=9> */
.L_x_4754:
[----:B------:R-:W-:Y:S05]  /*16f50*/  BSYNC.RECONVERGENT B0 ;  /* 0x0000000000007941 */ /* 0x000fea0003800200 */
.L_x_4753:
[----:B------:R-:W-:Y:S01]  /*16f60*/  IMAD.MOV.U32 R165, RZ, RZ, RZ ;  /* 0x000000ffffa57224 */ /* 0x000fe200078e00ff */
[----:B-1----:R1:W3:Y:S01]  /*16f70*/  LDS.128 R8, [R163] ;  /* 0x00000000a3087984 */ /* 0x0022e20000000c00 */
[----:B------:R-:W-:Y:S01]  /*16f80*/  @P3 IMAD.MOV.U32 R22, RZ, RZ, R24 ;  /* 0x000000ffff163224 */ /* 0x000fe200078e0018 */
[----:B------:R-:W4:Y:S01]  /*16f90*/  LDCU.64 UR4, c[0x0][0x410] ;  /* 0x00008200ff0477ac */ /* 0x000f220008000a00 */
[C---:B------:R-:W-:Y:S01]  /*16fa0*/  IMAD.WIDE.U32 R6, R154.reuse, UR8, R164 ;  /* 0x000000089a067c25 */ /* 0x040fe2000f8e00a4 */
[C---:B------:R-:W-:Y:S01]  /*16fb0*/  IADD3 R157, PT, PT, -R154.reuse, R157, RZ ;  /* 0x0000009d9a9d7210 */ /* 0x040fe20007ffe1ff */
[----:B------:R-:W-:Y:S02]  /*16fc0*/  BSSY.RECONVERGENT B0, `(.L_x_4755) ;  /* 0x0000018000007945 */ /* 0x000fe40003800200 */
[----:B------:R-:W-:Y:S01]  /*16fd0*/  IMAD R2, R154, UR9, R7 ;  /* 0x000000099a027c24 */ /* 0x000fe2000f8e0207 */
[----:B------:R-:W-:Y:S02]  /*16fe0*/  IADD3 R16, P0, PT, R22, R6, RZ ;  /* 0x0000000616107210 */ /* 0x000fe40007f1e0ff */
[----:B------:R-:W-:-:S02]  /*16ff0*/  ISETP.GE.AND P5, PT, R161, R157, PT ;  /* 0x0000009da100720c */ /* 0x000fc40003fa6270 */
[-C--:B------:R-:W-:Y:S01]  /*17000*/  ISETP.GE.AND P4, PT, R160, R157.reuse, PT ;  /* 0x0000009da000720c */ /* 0x080fe20003f86270 */
[----:B------:R-:W-:Y:S01]  /*17010*/  IMAD.X R17, R19, 0x1, R2, P0 ;  /* 0x0000000113117824 */ /* 0x000fe200000e0602 */
[----:B------:R-:W-:Y:S02]  /*17020*/  SHF.R.U32.HI R2, RZ, 0x3, R5 ;  /* 0x00000003ff027819 */ /* 0x000fe40000011605 */
[----:B------:R1:W1:Y:S01]  /*17030*/  LDS.128 R4, [R163+0x2000] ;  /* 0x00200000a3047984 */ /* 0x0002620000000c00 */
[-C--:B------:R-:W-:Y:S02]  /*17040*/  ISETP.GE.AND P3, PT, R156, R157.reuse, PT ;  /* 0x0000009d9c00720c */ /* 0x080fe40003f66270 */
[----:B------:R-:W-:Y:S01]  /*17050*/  ISETP.GE.AND P0, PT, R2, R157, PT ;  /* 0x0000009d0200720c */ /* 0x000fe20003f06270 */
[----:B----4-:R-:W-:-:S04]  /*17060*/  IMAD.WIDE.U32 R16, R0, UR4, R16 ;  /* 0x0000000400107c25 */ /* 0x010fc8000f8e0010 */
[----:B------:R-:W-:-:S08]  /*17070*/  IMAD R19, R0, UR5, R17 ;  /* 0x0000000500137c24 */ /* 0x000fd0000f8e0211 */
[----:B------:R-:W-:Y:S05]  /*17080*/  @P0 BRA `(.L_x_4756) ;  /* 0x00000000002c0947 */ /* 0x000fea0003800000 */
[----:B------:R-:W4:Y:S01]  /*17090*/  LDCU UR10, c[0x0][0x440] ;  /* 0x00008800ff0a77ac */ /* 0x000f220008000800 */
[----:B------:R-:W-:Y:S01]  /*170a0*/  IMAD.MOV.U32 R18, RZ, RZ, R16 ;  /* 0x000000ffff127224 */ /* 0x000fe200078e0010 */
[----:B------:R-:W5:Y:S03]  /*170b0*/  LDCU.64 UR4, c[0x0][0x3f0] ;  /* 0x00007e00ff0477ac */ /* 0x000f660008000a00 */
[----:B------:R-:W-:-:S04]  /*170c0*/  IMAD.WIDE.U32 R22, R2, UR8, R18 ;  /* 0x0000000802167c25 */ /* 0x000fc8000f8e0012 */
[----:B------:R-:W-:Y:S01]  /*170d0*/  IMAD R0, R2, UR9, R23 ;  /* 0x0000000902007c24 */ /* 0x000fe2000f8e0217 */
[----:B----4-:R-:W-:Y:S02]  /*170e0*/  ISETP.GE.AND P1, PT, R164, UR10, PT ;  /* 0x0000000aa4007c0c */ /* 0x010fe4000bf26270 */
[----:B------:R-:W-:Y:S02]  /*170f0*/  ISETP.GE.AND P0, PT, R100, UR10, PT ;  /* 0x0000000a64007c0c */ /* 0x000fe4000bf06270 */
[----:B-----5:R-:W-:-:S04]  /*17100*/  LEA R20, P2, R22, UR4, 0x1 ;  /* 0x0000000416147c11 */ /* 0x020fc8000f8408ff */
[----:B------:R-:W-:-:S05]  /*17110*/  LEA.HI.X R21, R22, UR5, R0, 0x1, P2 ;  /* 0x0000000516157c11 */ /* 0x000fca00090f0c00 */
[----:B---3--:R4:W-:Y:S04]  /*17120*/  @!P1 STG.E.128 desc[UR6][R20.64], R8 ;  /* 0x0000000814009986 */ /* 0x0089e8000c101d06 */
[----:B-1----:R4:W-:Y:S02]  /*17130*/  @!P0 STG.E.128 desc[UR6][R20.64+0x80], R4 ;  /* 0x0000800414008986 */ /* 0x0029e4000c101d06 */
.L_x_4756:
[----:B------:R-:W-:Y:S05]  /*17140*/  BSYNC.RECONVERGENT B0 ;  /* 0x0000000000007941 */ /* 0x000fea0003800200 */
.L_x_4755:
        /* <DEDUP_REMOVED lines=18> */
[----:B----4-:R2:W-:Y:S04]  /*17270*/  @!P1 STG.E.128 desc[UR6][R22.64], R8 ;  /* 0x0000000816009986 */ /* 0x0105e8000c101d06 */
[----:B-1----:R2:W-:Y:S02]  /*17280*/  @!P0 STG.E.128 desc[UR6][R22.64+0x80], R4 ;  /* 0x0000800416008986 */ /* 0x0025e4000c101d06 */
.L_x_4758:
[----:B------:R-:W-:Y:S05]  /*17290*/  BSYNC.RECONVERGENT B0 ;  /* 0x0000000000007941 */ /* 0x000fea0003800200 */
.L_x_4757:
        /* <DEDUP_REMOVED lines=10> */
[----:B------:R-:W-:-:S04]  /*17340*/  IMAD.WIDE.U32 R20, R3, UR8, R20 ;  /* 0x0000000803147c25 */ /* 0x000fc8000f8e0014 */
[----:B------:R-:W-:-:S04]  /*17350*/  IMAD R0, R0, UR8, RZ ;  /* 0x0000000800007c24 */ /* 0x000fc8000f8e02ff */
[----:B------:R-:W-:Y:S01]  /*17360*/  IMAD R0, R3, UR9, R0 ;  /* 0x0000000903007c24 */ /* 0x000fe2000f8e0200 */
[----:B-----5:R-:W-:Y:S02]  /*17370*/  ISETP.GE.AND P1, PT, R164, UR10, PT ;  /* 0x0000000aa4007c0c */ /* 0x020fe4000bf26270 */
[----:B------:R-:W-:Y:S01]  /*17380*/  ISETP.GE.AND P0, PT, R100, UR10, PT ;  /* 0x0000000a64007c0c */ /* 0x000fe2000bf06270 */
[----:B------:R-:W-:Y:S01]  /*17390*/  IMAD.IADD R0, R0, 0x1, R21 ;  /* 0x0000000100007824 */ /* 0x000fe200078e0215 */
[----:B---3--:R-:W-:-:S04]  /*173a0*/  LEA R22, P2, R20, UR4, 0x1 ;  /* 0x0000000414167c11 */ /* 0x008fc8000f8408ff */
[----:B------:R-:W-:-:S05]  /*173b0*/  LEA.HI.X R23, R20, UR5, R0, 0x1, P2 ;  /* 0x0000000514177c11 */ /* 0x000fca00090f0c00 */
[----:B----4-:R3:W-:Y:S04]  /*173c0*/  @!P1 STG.E.128 desc[UR6][R22.64], R8 ;  /* 0x0000000816009986 */ /* 0x0107e8000c101d06 */
[----:B-1----:R3:W-:Y:S02]  /*173d0*/  @!P0 STG.E.128 desc[UR6][R22.64+0x80], R4 ;  /* 0x0000800416008986 */ /* 0x0027e4000c101d06 */
.L_x_4760:
[----:B------:R-:W-:Y:S05]  /*173e0*/  BSYNC.RECONVERGENT B0 ;  /* 0x0000000000007941 */ /* 0x000fea0003800200 */
.L_x_4759:
[----:B------:R-:W-:Y:S05]  /*173f0*/  @P3 EXIT ;  /* 0x000000000000394d */ /* 0x000fea0003800000 */
[----:B------:R-:W5:Y:S01]  /*17400*/  LDCU.64 UR4, c[0x0][0x3f0] ;  /* 0x00007e00ff0477ac */ /* 0x000f620008000a00 */
[----:B------:R-:W-:Y:S01]  /*17410*/  IADD3 R3, P0, PT, R2, 0x30, RZ ;  /* 0x0000003002037810 */ /* 0x000fe20007f1e0ff */
[----:B-1-3--:R1:W3:Y:S01]  /*17420*/  LDS.128 R4, [R163+0x3800] ;  /* 0x00380000a3047984 */ /* 0x00a2e20000000c00 */
[----:B----4-:R-:W-:Y:S01]  /*17430*/  MOV R9, R19 ;  /* 0x0000001300097202 */ /* 0x010fe20000000f00 */
[----:B------:R-:W4:Y:S01]  /*17440*/  LDCU UR10, c[0x0][0x440] ;  /* 0x00008800ff0a77ac */ /* 0x000f220008000800 */
[----:B------:R-:W-:Y:S02]  /*17450*/  IMAD.MOV.U32 R8, RZ, RZ, R16 ;  /* 0x000000ffff087224 */ /* 0x000fe400078e0010 */
[----:B------:R-:W-:Y:S02]  /*17460*/  IMAD.X R0, RZ, RZ, RZ, P0 ;  /* 0x000000ffff007224 */ /* 0x000fe400000e06ff */
[----:B------:R-:W-:-:S04]  /*17470*/  IMAD.WIDE.U32 R8, R3, UR8, R8 ;  /* 0x0000000803087c25 */ /* 0x000fc8000f8e0008 */
[----:B------:R-:W-:-:S04]  /*17480*/  IMAD R0, R0, UR8, RZ ;  /* 0x0000000800007c24 */ /* 0x000fc8000f8e02ff */
[----:B------:R-:W-:Y:S01]  /*17490*/  IMAD R0, R3, UR9, R0 ;  /* 0x0000000903007c24 */ /* 0x000fe2000f8e0200 */
[----:B-----5:R-:W-:-:S03]  /*174a0*/  LEA R2, P0, R8, UR4, 0x1 ;  /* 0x0000000408027c11 */ /* 0x020fc6000f8008ff */
[----:B------:R-:W-:Y:S01]  /*174b0*/  IMAD.IADD R0, R0, 0x1, R9 ;  /* 0x0000000100007824 */ /* 0x000fe200078e0209 */
[----:B----4-:R-:W-:-:S04]  /*174c0*/  ISETP.GE.AND P1, PT, R164, UR10, PT ;  /* 0x0000000aa4007c0c */ /* 0x010fc8000bf26270 */
[----:B------:R-:W-:Y:S02]  /*174d0*/  LEA.HI.X R3, R8, UR5, R0, 0x1, P0 ;  /* 0x0000000508037c11 */ /* 0x000fe400080f0c00 */
[----:B------:R-:W-:-:S07]  /*174e0*/  ISETP.GE.AND P0, PT, R100, UR10, PT ;  /* 0x0000000a64007c0c */ /* 0x000fce000bf06270 */
[----:B------:R1:W-:Y:S06]  /*174f0*/  @!P1 STG.E.128 desc[UR6][R2.64], R12 ;  /* 0x0000000c02009986 */ /* 0x0003ec000c101d06 */
[----:B------:R-:W-:Y:S05]  /*17500*/  @P0 EXIT ;  /* 0x000000000000094d */ /* 0x000fea0003800000 */
[----:B---3--:R-:W-:Y:S01]  /*17510*/  STG.E.128 desc[UR6][R2.64+0x80], R4 ;  /* 0x0000800402007986 */ /* 0x008fe2000c101d06 */
[----:B------:R-:W-:Y:S05]  /*17520*/  EXIT ;  /* 0x000000000000794d */ /* 0x000fea0003800000 */
.L_x_4761:
        /* <DEDUP_REMOVED lines=13> */
.L_x_7254:


//--------------------- .text._ZN5flash24flash_fwd_splitkv_kernelI23Flash_fwd_kernel_traitsILi128ELi64ELi64ELi4ELb0ELb0EN7cutlass6half_tE19Flash_kernel_traitsILi128ELi64ELi64ELi4ES3_EELb1ELb0ELb0ELb0ELb0ELb1ELb0ELb1EEEvNS_16Flash_fwd_paramsE --------------------------
	.section	.text._ZN5flash24flash_fwd_splitkv_kernelI23Flash_fwd_kernel_traitsILi128ELi64ELi64ELi4ELb0ELb0EN7cutlass6half_tE19Flash_kernel_traitsILi128ELi64ELi64ELi4ES3_EELb1ELb0ELb0ELb0ELb0ELb1ELb0ELb1EEEvNS_16Flash_fwd_paramsE,"ax",@progbits
	.align	128
        .global         _ZN5flash24flash_fwd_splitkv_kernelI23Flash_fwd_kernel_traitsILi128ELi64ELi64ELi4ELb0ELb0EN7cutlass6half_tE19Flash_kernel_traitsILi128ELi64ELi64ELi4ES3_EELb1ELb0ELb0ELb0ELb0ELb1ELb0ELb1EEEvNS_16Flash_fwd_paramsE
        .type           _ZN5flash24flash_fwd_splitkv_kernelI23Flash_fwd_kernel_traitsILi128ELi64ELi64ELi4ELb0ELb0EN7cutlass6half_tE19Flash_kernel_traitsILi128ELi64ELi64ELi4ES3_EELb1ELb0ELb0ELb0ELb0ELb1ELb0ELb1EEEvNS_16Flash_fwd_paramsE,@function
        .size           _ZN5flash24flash_fwd_splitkv_kernelI23Flash_fwd_kernel_traitsILi128ELi64ELi64ELi4ELb0ELb0EN7cutlass6half_tE19Flash_kernel_traitsILi128ELi64ELi64ELi4ES3_EELb1ELb0ELb0ELb0ELb0ELb1ELb0ELb1EEEvNS_16Flash_fwd_paramsE,(.L_x_7255 - _ZN5flash24flash_fwd_splitkv_kernelI23Flash_fwd_kernel_traitsILi128ELi64ELi64ELi4ELb0ELb0EN7cutlass6half_tE19Flash_kernel_traitsILi128ELi64ELi64ELi4ES3_EELb1ELb0ELb0ELb0ELb0ELb1ELb0ELb1EEEvNS_16Flash_fwd_paramsE)
        .other          _ZN5flash24flash_fwd_splitkv_kernelI23Flash_fwd_kernel_traitsILi128ELi64ELi64ELi4ELb0ELb0EN7cutlass6half_tE19Flash_kernel_traitsILi128ELi64ELi64ELi4ES3_EELb1ELb0ELb0ELb0ELb0ELb1ELb0ELb1EEEvNS_16Flash_fwd_paramsE,@"STO_CUDA_ENTRY STV_DEFAULT"
_ZN5flash24flash_fwd_splitkv_kernelI23Flash_fwd_kernel_traitsILi128ELi64ELi64ELi4ELb0ELb0EN7cutlass6half_tE19Flash_kernel_traitsILi128ELi64ELi64ELi4ES3_EELb1ELb0ELb0ELb0ELb0ELb1ELb0ELb1EEEvNS_16Flash_fwd_paramsE:
.text._ZN5flash24flash_fwd_splitkv_kernelI23Flash_fwd_kernel_traitsILi128ELi64ELi64ELi4ELb0ELb0EN7cutlass6half_tE19Flash_kernel_traitsILi128ELi64ELi64ELi4ES3_EELb1ELb0ELb0ELb0ELb0ELb1ELb0ELb1EEEvNS_16Flash_fwd_paramsE:
        /* <DEDUP_REMOVED lines=51> */
.L_x_4762:
        /* <DEDUP_REMOVED lines=73> */
.L_x_4765:
[----:B------:R-:W-:Y:S05]  /*07c0*/  BSYNC.RECONVERGENT B0 ;  /* 0x0000000000007941 */ /* 0x000fea0003800200 */
.L_x_4764:
        /* <DEDUP_REMOVED lines=18> */
.L_x_4767:
[----:B------:R-:W-:Y:S05]  /*08f0*/  BSYNC.RECONVERGENT B0 ;  /* 0x0000000000007941 */ /* 0x000fea0003800200 */
.L_x_4766:
        /* <DEDUP_REMOVED lines=18> */
.L_x_4769:
[----:B------:R-:W-:Y:S05]  /*0a20*/  BSYNC.RECONVERGENT B0 ;  /* 0x0000000000007941 */ /* 0x000fea0003800200 */
.L_x_4768:
        /* <DEDUP_REMOVED lines=17> */
.L_x_4771:
[----:B------:R-:W-:Y:S05]  /*0b40*/  BSYNC.RECONVERGENT B0 ;  /* 0x0000000000007941 */ /* 0x000fea0003800200 */
.L_x_4770:
        /* <DEDUP_REMOVED lines=20> */
.L_x_4763:
        /* <DEDUP_REMOVED lines=11> */
.L_x_4772:
        /* <DEDUP_REMOVED lines=103> */
.L_x_4773:
        /* <DEDUP_REMOVED lines=15> */
.L_x_4775:
[----:B------:R-:W2:Y:S01]  /*14a0*/  LDC.64 R64, c[0x0][0x3b8] ;  /* 0x0000ee00ff407b82 */ /* 0x000ea20000000a00 */
[----:B------:R-:W-:-:S05]  /*14b0*/  IADD3 R12, PT, PT, R0, R7, RZ ;  /* 0x00000007000c7210 */ /* 0x000fca0007ffe0ff */
[C---:B--2---:R-:W-:Y:S02]  /*14c0*/  IMAD R11, R12.reuse, R65, RZ ;  /* 0x000000410c0b7224 */ /* 0x044fe400078e02ff */
[----:B------:R-:W-:-:S05]  /*14d0*/  IMAD.WIDE.U32 R12, R12, R64, RZ ;  /* 0x000000400c0c7225 */ /* 0x000fca00078e00ff */
[----:B------:R-:W-:Y:S02]  /*14e0*/  IADD3 R11, PT, PT, R13, R11, RZ ;  /* 0x0000000b0d0b7210 */ /* 0x000fe40007ffe0ff */
.L_x_4776:
        /* <DEDUP_REMOVED lines=14> */
.L_x_4777:
[----:B------:R-:W2:Y:S01]  /*15d0*/  LDC.64 R2, c[0x0][0x3c0] ;  /* 0x0000f000ff027b82 */ /* 0x000ea20000000a00 */
[----:B------:R-:W-:-:S05]  /*15e0*/  IADD3 R0, PT, PT, R0, R7, RZ ;  /* 0x0000000700007210 */ /* 0x000fca0007ffe0ff */
[C---:B--2---:R-:W-:Y:S02]  /*15f0*/  IMAD R13, R0.reuse, R3, RZ ;  /* 0x00000003000d7224 */ /* 0x044fe400078e02ff */
[----:B------:R-:W-:-:S05]  /*1600*/  IMAD.WIDE.U32 R16, R0, R2, RZ ;  /* 0x0000000200107225 */ /* 0x000fca00078e00ff */
[----:B------:R-:W-:-:S07]  /*1610*/  IADD3 R13, PT, PT, R17, R13, RZ ;  /* 0x0000000d110d7210 */ /* 0x000fce0007ffe0ff */
.L_x_4778:
        /* <DEDUP_REMOVED lines=48> */
.L_x_4774:
        /* <DEDUP_REMOVED lines=172> */
.L_x_4831:
        /* <DEDUP_REMOVED lines=20> */
.L_x_4781:
[----:B---34-:R-:W-:Y:S05]  /*2520*/  BSYNC.RECONVERGENT B0 ;  /* 0x0000000000007941 */ /* 0x018fea0003800200 */
.L_x_4780:
        /* <DEDUP_REMOVED lines=13> */
.L_x_4783:
[----:B------:R-:W-:Y:S05]  /*2600*/  BSYNC.RECONVERGENT B0 ;  /* 0x0000000000007941 */ /* 0x000fea0003800200 */
.L_x_4782:
        /* <DEDUP_REMOVED lines=14> */
.L_x_4785:
[----:B------:R-:W-:Y:S05]  /*26f0*/  BSYNC.RECONVERGENT B0 ;  /* 0x0000000000007941 */ /* 0x000fea0003800200 */
.L_x_4784:
        /* <DEDUP_REMOVED lines=19> */
.L_x_4787:
[----:B------:R-:W-:Y:S05]  /*2830*/  BSYNC.RECONVERGENT B0 ;  /* 0x0000000000007941 */ /* 0x000fea0003800200 */
.L_x_4786:
        /* <DEDUP_REMOVED lines=15> */
.L_x_4791:
[----:B------:R-:W-:Y:S05]  /*2930*/  BSYNC.RECONVERGENT B0 ;  /* 0x0000000000007941 */ /* 0x000fea0003800200 */
.L_x_4790:
        /* <DEDUP_REMOVED lines=12> */
.L_x_4793:
[----:B------:R-:W-:Y:S05]  /*2a00*/  BSYNC.RECONVERGENT B0 ;  /* 0x0000000000007941 */ /* 0x000fea0003800200 */
.L_x_4792:
        /* <DEDUP_REMOVED lines=14> */
.L_x_4795:
[----:B------:R-:W-:Y:S05]  /*2af0*/  BSYNC.RECONVERGENT B0 ;  /* 0x0000000000007941 */ /* 0x000fea0003800200 */
.L_x_4794:
        /* <DEDUP_REMOVED lines=20> */
.L_x_4789:
        /* <DEDUP_REMOVED lines=58> */
.L_x_4801:
[----:B------:R-:W-:Y:S05]  /*2fe0*/  BSYNC.RECONVERGENT B0 ;  /* 0x0000000000007941 */ /* 0x000fea0003800200 */
.L_x_4800:
        /* <DEDUP_REMOVED lines=51> */
.L_x_4799:
[----:B------:R-:W-:Y:S05]  /*3320*/  BSYNC.RECONVERGENT B1 ;  /* 0x0000000000017941 */ /* 0x000fea0003800200 */
.L_x_4798:
        /* <DEDUP_REMOVED lines=67> */
.L_x_4805:
[----:B------:R-:W-:Y:S05]  /*3760*/  BSYNC.RECONVERGENT B0 ;  /* 0x0000000000007941 */ /* 0x000fea0003800200 */
.L_x_4804:
        /* <DEDUP_REMOVED lines=51> */
.L_x_4803:
[----:B------:R-:W-:Y:S05]  /*3aa0*/  BSYNC.RECONVERGENT B1 ;  /* 0x0000000000017941 */ /* 0x000fea0003800200 */
.L_x_4802:
        /* <DEDUP_REMOVED lines=67> */
.L_x_4809:
[----:B------:R-:W-:Y:S05]  /*3ee0*/  BSYNC.RECONVERGENT B0 ;  /* 0x0000000000007941 */ /* 0x000fea0003800200 */
.L_x_4808:
        /* <DEDUP_REMOVED lines=51> */
.L_x_4807:
[----:B------:R-:W-:Y:S05]  /*4220*/  BSYNC.RECONVERGENT B1 ;  /* 0x0000000000017941 */ /* 0x000fea0003800200 */
.L_x_4806:
        /* <DEDUP_REMOVED lines=70> */
.L_x_4813:
[----:B------:R-:W-:Y:S05]  /*4690*/  BSYNC.RECONVERGENT B0 ;  /* 0x0000000000007941 */ /* 0x000fea0003800200 */
.L_x_4812:
        /* <DEDUP_REMOVED lines=51> */
.L_x_4811:
[----:B------:R-:W-:Y:S05]  /*49d0*/  BSYNC.RECONVERGENT B1 ;  /* 0x0000000000017941 */ /* 0x000fea0003800200 */
.L_x_4810:
        /* <DEDUP_REMOVED lines=8> */
.L_x_4797:
        /* <DEDUP_REMOVED lines=99> */
.L_x_4817:
[----:B------:R-:W-:Y:S05]  /*5090*/  BSYNC.RECONVERGENT B0 ;  /* 0x0000000000007941 */ /* 0x000fea0003800200 */
.L_x_4816:
        /* <DEDUP_REMOVED lines=92> */
.L_x_4815:
[----:B------:R-:W-:Y:S05]  /*5660*/  BSYNC.RECONVERGENT B1 ;  /* 0x0000000000017941 */ /* 0x000fea0003800200 */
.L_x_4814:
        /* <DEDUP_REMOVED lines=100> */
.L_x_4821:
[----:B------:R-:W-:Y:S05]  /*5cb0*/  BSYNC.RECONVERGENT B0 ;  /* 0x0000000000007941 */ /* 0x000fea0003800200 */
.L_x_4820:
        /* <DEDUP_REMOVED lines=92> */
.L_x_4819:
[----:B------:R-:W-:Y:S05]  /*6280*/  BSYNC.RECONVERGENT B1 ;  /* 0x0000000000017941 */ /* 0x000fea0003800200 */
.L_x_4818:
        /* <DEDUP_REMOVED lines=101> */
.L_x_4825:
[----:B------:R-:W-:Y:S05]  /*68e0*/  BSYNC.RECONVERGENT B0 ;  /* 0x0000000000007941 */ /* 0x000fea0003800200 */
.L_x_4824:
        /* <DEDUP_REMOVED lines=92> */
.L_x_4823:
[----:B------:R-:W-:Y:S05]  /*6eb0*/  BSYNC.RECONVERGENT B1 ;  /* 0x0000000000017941 */ /* 0x000fea0003800200 */
.L_x_4822:
        /* <DEDUP_REMOVED lines=105> */
.L_x_4829:
[----:B------:R-:W-:Y:S05]  /*7550*/  BSYNC.RECONVERGENT B0 ;  /* 0x0000000000007941 */ /* 0x000fea0003800200 */
.L_x_4828:
        /* <DEDUP_REMOVED lines=90> */
.L_x_4827:
[----:B------:R-:W-:Y:S05]  /*7b00*/  BSYNC.RECONVERGENT B1 ;  /* 0x0000000000017941 */ /* 0x000fea0003800200 */
.L_x_4826:
[----:B------:R-:W5:Y:S08]  /*7b10*/  LDC R3, c[0x0][0x450] ;  /* 0x00011400ff037b82 */ /* 0x000f700000000800 */
[----:B------:R-:W1:Y:S01]  /*7b20*/  LDC R11, c[0x0][0x450] ;  /* 0x00011400ff0b7b82 */ /* 0x000e620000000800 */
[----:B-----5:R-:W-:Y:S05]  /*7b30*/  IMAD.U32 R3, R3, -0x20, RZ ;  /* 0xffffffe003037824 */ /* 0x020fea00078e00ff */
[C---:B------:R-:W-:Y:S02]  /*7b40*/  LEA R88, P1, R3.reuse, R88, 0x1 ;  /* 0x0000005803587211 */ /* 0x040fe400078208ff */
[C---:B------:R-:W-:Y:S02]  /*7b50*/  LEA R86, P0, R3.reuse, R86, 0x1 ;  /* 0x0000005603567211 */ /* 0x040fe400078008ff */
[C---:B------:R-:W-:Y:S02]  /*7b60*/  LEA.HI.X.SX32 R89, R3.reuse, R89, 0x1, P1 ;  /* 0x0000005903597211 */ /* 0x040fe400008f0eff */
[----:B-1----:R-:W-:Y:S09]  /*7b70*/  LEA.HI.X.SX32 R87, R3, R87, 0x1, P0 ;  /* 0x0000005703577211 */ /* 0x002ff200000f0eff */
.L_x_4796:
[----:B------:R-:W-:Y:S05]  /*7b80*/  BSYNC.RECONVERGENT B2 ;  /* 0x0000000000027941 */ /* 0x000fea0003800200 */
.L_x_4788:
        /* <DEDUP_REMOVED lines=91> */
.L_x_4830:
[----:B------:R-:W-:Y:S02]  /*8140*/  IADD3 R84, P1, PT, R84, R91, RZ ;  /* 0x0000005b54547210 */ /* 0x000fe40007f3e0ff */
[----:B------:R-:W-:Y:S03]  /*8150*/  IADD3 R10, P0, PT, R10, R93, RZ ;  /* 0x0000005d0a0a7210 */ /* 0x000fe60007f1e0ff */
[----:B------:R-:W-:Y:S02]  /*8160*/  IMAD.X R85, R85, 0x1, R90, P1 ;  /* 0x0000000155557824 */ /* 0x000fe400008e065a */
[----:B------:R-:W-:Y:S01]  /*8170*/  IMAD.X R9, R9, 0x1, R92, P0 ;  /* 0x0000000109097824 */ /* 0x000fe200000e065c */
[----:B------:R-:W-:Y:S07]  /*8180*/  @P2 BRA `(.L_x_4831) ;  /* 0xffffffa000942947 */ /* 0x000fee000383ffff */
.L_x_4779:
        /* <DEDUP_REMOVED lines=43> */
.L_x_4835:
[----:B------:R-:W-:Y:S05]  /*8440*/  BSYNC.RECONVERGENT B0 ;  /* 0x0000000000007941 */ /* 0x000fea0003800200 */
.L_x_4834:
        /* <DEDUP_REMOVED lines=17> */
.L_x_4837:
[----:B------:R-:W-:Y:S05]  /*8560*/  BSYNC.RECONVERGENT B0 ;  /* 0x0000000000007941 */ /* 0x000fea0003800200 */
.L_x_4836:
        /* <DEDUP_REMOVED lines=17> */
.L_x_4839:
[----:B------:R-:W-:Y:S05]  /*8680*/  BSYNC.RECONVERGENT B0 ;  /* 0x0000000000007941 */ /* 0x000fea0003800200 */
.L_x_4838:
        /* <DEDUP_REMOVED lines=17> */
.L_x_4833:
        /* <DEDUP_REMOVED lines=81> */
.L_x_4847:
[----:B------:R-:W-:Y:S05]  /*8cb0*/  BSYNC.RECONVERGENT B0 ;  /* 0x0000000000007941 */ /* 0x000fea0003800200 */
.L_x_4846:
[----:B-----5:R-:W-:Y:S01]  /*8cc0*/  IMAD.MOV.U32 R6, RZ, RZ, R10 ;  /* 0x000000ffff067224 */ /* 0x020fe200078e000a */
[----:B------:R-:W-:Y:S01]  /*8cd0*/  MOV R4, R8 ;  /* 0x0000000800047202 */ /* 0x000fe20000000f00 */
[----:B------:R-:W-:Y:S01]  /*8ce0*/  IMAD.MOV.U32 R7, RZ, RZ, R11 ;  /* 0x000000ffff077224 */ /* 0x000fe200078e000b */
[----:B------:R-:W-:Y:S02]  /*8cf0*/  MOV R5, R9 ;  /* 0x0000000900057202 */ /* 0x000fe40000000f00 */
.L_x_4845:
[----:B------:R-:W-:Y:S05]  /*8d00*/  BSYNC.RECONVERGENT B1 ;  /* 0x0000000000017941 */ /* 0x000fea0003800200 */
.L_x_4844:
        /* <DEDUP_REMOVED lines=49> */
.L_x_4849:
[----:B------:R-:W-:Y:S05]  /*9020*/  BSYNC.RECONVERGENT B0 ;  /* 0x0000000000007941 */ /* 0x000fea0003800200 */
.L_x_4848:
[----:B-----5:R3:W-:Y:S02]  /*9030*/  STS.128 [R171+0x2000], R8 ;  /* 0x00200008ab007388 */ /* 0x0207e40000000c00 */
.L_x_4843:
[----:B------:R-:W-:Y:S05]  /*9040*/  BSYNC.RECONVERGENT B2 ;  /* 0x0000000000027941 */ /* 0x000fea0003800200 */
.L_x_4842:
        /* <DEDUP_REMOVED lines=65> */
.L_x_4855:
[----:B------:R-:W-:Y:S05]  /*9460*/  BSYNC.RECONVERGENT B0 ;  /* 0x0000000000007941 */ /* 0x000fea0003800200 */
.L_x_4854:
[----:B-----5:R1:W-:Y:S02]  /*9470*/  STS.128 [R171+0x800], R8 ;  /* 0x00080008ab007388 */ /* 0x0203e40000000c00 */
.L_x_4853:
[----:B------:R-:W-:Y:S05]  /*9480*/  BSYNC.RECONVERGENT B1 ;  /* 0x0000000000017941 */ /* 0x000fea0003800200 */
.L_x_4852:
        /* <DEDUP_REMOVED lines=56> */
.L_x_4857:
[----:B------:R-:W-:Y:S05]  /*9810*/  BSYNC.RECONVERGENT B0 ;  /* 0x0000000000007941 */ /* 0x000fea0003800200 */
.L_x_4856:
[----:B-----5:R3:W-:Y:S02]  /*9820*/  STS.128 [R171+0x2800], R8 ;  /* 0x00280008ab007388 */ /* 0x0207e40000000c00 */
.L_x_4851:
[----:B------:R-:W-:Y:S05]  /*9830*/  BSYNC.RECONVERGENT B2 ;  /* 0x0000000000027941 */ /* 0x000fea0003800200 */
.L_x_4850:
        /* <DEDUP_REMOVED lines=66> */
.L_x_4863:
[----:B------:R-:W-:Y:S05]  /*9c60*/  BSYNC.RECONVERGENT B0 ;  /* 0x0000000000007941 */ /* 0x000fea0003800200 */
.L_x_4862:
[----:B-----5:R1:W-:Y:S02]  /*9c70*/  STS.128 [R171+0x1000], R8 ;  /* 0x00100008ab007388 */ /* 0x0203e40000000c00 */
.L_x_4861:
[----:B------:R-:W-:Y:S05]  /*9c80*/  BSYNC.RECONVERGENT B1 ;  /* 0x0000000000017941 */ /* 0x000fea0003800200 */
.L_x_4860:
        /* <DEDUP_REMOVED lines=56> */
.L_x_4865:
[----:B------:R-:W-:Y:S05]  /*a010*/  BSYNC.RECONVERGENT B0 ;  /* 0x0000000000007941 */ /* 0x000fea0003800200 */
.L_x_4864:
[----:B-----5:R3:W-:Y:S02]  /*a020*/  STS.128 [R171+0x3000], R8 ;  /* 0x00300008ab007388 */ /* 0x0207e40000000c00 */
.L_x_4859:
[----:B------:R-:W-:Y:S05]  /*a030*/  BSYNC.RECONVERGENT B2 ;  /* 0x0000000000027941 */ /* 0x000fea0003800200 */
.L_x_4858:
        /* <DEDUP_REMOVED lines=66> */
.L_x_4869:
[----:B------:R-:W-:Y:S05]  /*a460*/  BSYNC.RECONVERGENT B0 ;  /* 0x0000000000007941 */ /* 0x000fea0003800200 */
.L_x_4868:
[----:B-----5:R3:W-:Y:S02]  /*a470*/  STS.128 [R171+0x1800], R8 ;  /* 0x00180008ab007388 */ /* 0x0207e40000000c00 */
.L_x_4867:
[----:B------:R-:W-:Y:S05]  /*a480*/  BSYNC.RECONVERGENT B1 ;  /* 0x0000000000017941 */ /* 0x000fea0003800200 */
.L_x_4866:
        /* <DEDUP_REMOVED lines=56> */
.L_x_4871:
[----:B------:R-:W-:Y:S05]  /*a810*/  BSYNC.RECONVERGENT B0 ;  /* 0x0000000000007941 */ /* 0x000fea0003800200 */
.L_x_4870:
[----:B-----5:R3:W-:Y:S01]  /*a820*/  STS.128 [R171+0x3800], R8 ;  /* 0x00380008ab007388 */ /* 0x0207e20000000c00 */
[----:B------:R-:W-:Y:S05]  /*a830*/  BRA `(.L_x_4840) ;  /* 0x0000002c00cc7947 */ /* 0x000fea0003800000 */
.L_x_4841:
        /* <DEDUP_REMOVED lines=99> */
.L_x_4877:
[----:B------:R-:W-:Y:S05]  /*ae70*/  BSYNC.RECONVERGENT B0 ;  /* 0x0000000000007941 */ /* 0x000fea0003800200 */
.L_x_4876:
[----:B-----5:R-:W-:Y:S01]  /*ae80*/  IMAD.MOV.U32 R6, RZ, RZ, R30 ;  /* 0x000000ffff067224 */ /* 0x020fe200078e001e */
[----:B------:R-:W-:Y:S01]  /*ae90*/  MOV R4, R28 ;  /* 0x0000001c00047202 */ /* 0x000fe20000000f00 */
[----:B------:R-:W-:Y:S01]  /*aea0*/  IMAD.MOV.U32 R7, RZ, RZ, R31 ;  /* 0x000000ffff077224 */ /* 0x000fe200078e001f */
[----:B------:R-:W-:Y:S02]  /*aeb0*/  MOV R5, R29 ;  /* 0x0000001d00057202 */ /* 0x000fe40000000f00 */
.L_x_4875:
[----:B------:R-:W-:Y:S05]  /*aec0*/  BSYNC.RECONVERGENT B1 ;  /* 0x0000000000017941 */ /* 0x000fea0003800200 */
.L_x_4874:
        /* <DEDUP_REMOVED lines=88> */
.L_x_4879:
[----:B------:R-:W-:Y:S05]  /*b450*/  BSYNC.RECONVERGENT B0 ;  /* 0x0000000000007941 */ /* 0x000fea0003800200 */
.L_x_4878:
[----:B-----5:R3:W-:Y:S02]  /*b460*/  STS.128 [R171+0x2000], R28 ;  /* 0x0020001cab007388 */ /* 0x0207e40000000c00 */
.L_x_4873:
[----:B------:R-:W-:Y:S05]  /*b470*/  BSYNC.RECONVERGENT B2 ;  /* 0x0000000000027941 */ /* 0x000fea0003800200 */
.L_x_4872:
        /* <DEDUP_REMOVED lines=94> */
.L_x_4885:
[----:B------:R-:W-:Y:S05]  /*ba60*/  BSYNC.RECONVERGENT B0 ;  /* 0x0000000000007941 */ /* 0x000fea0003800200 */
.L_x_4884:
[----:B-----5:R1:W-:Y:S02]  /*ba70*/  STS.128 [R171+0x800], R28 ;  /* 0x0008001cab007388 */ /* 0x0203e40000000c00 */
.L_x_4883:
[----:B------:R-:W-:Y:S05]  /*ba80*/  BSYNC.RECONVERGENT B1 ;  /* 0x0000000000017941 */ /* 0x000fea0003800200 */
.L_x_4882:
        /* <DEDUP_REMOVED lines=86> */
.L_x_4887:
[----:B------:R-:W-:Y:S05]  /*bff0*/  BSYNC.RECONVERGENT B0 ;  /* 0x0000000000007941 */ /* 0x000fea0003800200 */
.L_x_4886:
[----:B-----5:R3:W-:Y:S02]  /*c000*/  STS.128 [R171+0x2800], R28 ;  /* 0x0028001cab007388 */ /* 0x0207e40000000c00 */
.L_x_4881:
[----:B------:R-:W-:Y:S05]  /*c010*/  BSYNC.RECONVERGENT B2 ;  /* 0x0000000000027941 */ /* 0x000fea0003800200 */
.L_x_4880:
        /* <DEDUP_REMOVED lines=95> */
.L_x_4893:
[----:B------:R-:W-:Y:S05]  /*c610*/  BSYNC.RECONVERGENT B0 ;  /* 0x0000000000007941 */ /* 0x000fea0003800200 */
.L_x_4892:
[----:B-----5:R1:W-:Y:S02]  /*c620*/  STS.128 [R171+0x1000], R28 ;  /* 0x0010001cab007388 */ /* 0x0203e40000000c00 */
.L_x_4891:
[----:B------:R-:W-:Y:S05]  /*c630*/  BSYNC.RECONVERGENT B1 ;  /* 0x0000000000017941 */ /* 0x000fea0003800200 */
.L_x_4890:
        /* <DEDUP_REMOVED lines=86> */
.L_x_4895:
[----:B------:R-:W-:Y:S05]  /*cba0*/  BSYNC.RECONVERGENT B0 ;  /* 0x0000000000007941 */ /* 0x000fea0003800200 */
.L_x_4894:
[----:B-----5:R1:W-:Y:S02]  /*cbb0*/  STS.128 [R171+0x3000], R28 ;  /* 0x0030001cab007388 */ /* 0x0203e40000000c00 */
.L_x_4889:
[----:B------:R-:W-:Y:S05]  /*cbc0*/  BSYNC.RECONVERGENT B2 ;  /* 0x0000000000027941 */ /* 0x000fea0003800200 */
.L_x_4888:
        /* <DEDUP_REMOVED lines=95> */
.L_x_4899:
[----:B------:R-:W-:Y:S05]  /*d1c0*/  BSYNC.RECONVERGENT B0 ;  /* 0x0000000000007941 */ /* 0x000fea0003800200 */
.L_x_4898:
[----:B-----5:R1:W-:Y:S02]  /*d1d0*/  STS.128 [R171+0x1800], R24 ;  /* 0x00180018ab007388 */ /* 0x0203e40000000c00 */
.L_x_4897:
[----:B------:R-:W-:Y:S05]  /*d1e0*/  BSYNC.RECONVERGENT B1 ;  /* 0x0000000000017941 */ /* 0x000fea0003800200 */
.L_x_4896:
        /* <DEDUP_REMOVED lines=86> */
.L_x_4901:
[----:B------:R-:W-:Y:S05]  /*d750*/  BSYNC.RECONVERGENT B0 ;  /* 0x0000000000007941 */ /* 0x000fea0003800200 */
.L_x_4900:
[----:B-----5:R1:W-:Y:S02]  /*d760*/  STS.128 [R171+0x3800], R24 ;  /* 0x00380018ab007388 */ /* 0x0203e40000000c00 */
.L_x_4840:
[----:B------:R-:W-:Y:S05]  /*d770*/  BSYNC.RECONVERGENT B3 ;  /* 0x0000000000037941 */ /* 0x000fea0003800200 */
.L_x_4832:
[----:B------:R-:W1:Y:S01]  /*d780*/  LDC.64 R132, c[0x0][0x3b8] ;  /* 0x0000ee00ff847b82 */ /* 0x000e620000000a00 */
[----:B------:R-:W-:Y:S01]  /*d790*/  IMAD.IADD R3, R59, 0x1, -R57 ;  /* 0x000000013b037824 */ /* 0x000fe200078e0a39 */
[C---:B------:R-:W-:Y:S01]  /*d7a0*/  SHF.L.U64.HI R14, R66.reuse, 0x1, R65 ;  /* 0x00000001420e7819 */ /* 0x040fe20000010241 */
[----:B------:R-:W-:Y:S01]  /*d7b0*/  IMAD.SHL.U32 R15, R66, 0x2, RZ ;  /* 0x00000002420f7824 */ /* 0x000fe200078e00ff */
[----:B------:R-:W-:Y:S02]  /*d7c0*/  BSSY.RECONVERGENT B0, `(.L_x_4902) ;  /* 0x0000017000007945 */ /* 0x000fe40003800200 */
[-C--:B------:R-:W-:Y:S02]  /*d7d0*/  ISETP.GE.AND P5, PT, R114, R3.reuse, PT ;  /* 0x000000037200720c */ /* 0x080fe40003fa6270 */
[----:B--2---:R-:W-:Y:S02]  /*d7e0*/  IADD3 R6, P0, PT, R15, R156, RZ ;  /* 0x0000009c0f067210 */ /* 0x004fe40007f1e0ff */
[----:B------:R-:W-:-:S02]  /*d7f0*/  ISETP.GE.AND P4, PT, R169, R3, PT ;  /* 0x00000003a900720c */ /* 0x000fc40003f86270 */
[-C--:B------:R-:W-:Y:S01]  /*d800*/  ISETP.GE.AND P3, PT, R168, R3.reuse, PT ;  /* 0x00000003a800720c */ /* 0x080fe20003f66270 */
[----:B------:R-:W-:Y:S01]  /*d810*/  IMAD.X R7, R14, 0x1, R157, P0 ;  /* 0x000000010e077824 */ /* 0x000fe200000e069d */
[----:B------:R-:W-:-:S05]  /*d820*/  ISETP.GE.AND P2, PT, R164, R3, PT ;  /* 0x00000003a400720c */ /* 0x000fca0003f46270 */
[----:B------:R-:W-:Y:S08]  /*d830*/  @P5 BRA `(.L_x_4903) ;  /* 0x00000000003c5947 */ /* 0x000ff00003800000 */
[----:B------:R-:W2:Y:S02]  /*d840*/  LDCU UR4, c[0x0][0x440] ;  /* 0x00008800ff0477ac */ /* 0x000ea40008000800 */
[----:B--2---:R-:W-:Y:S02]  /*d850*/  ISETP.GE.AND P1, PT, R12, UR4, PT ;  /* 0x000000040c007c0c */ /* 0x004fe4000bf26270 */
[----:B------:R-:W-:-:S11]  /*d860*/  ISETP.GE.AND P0, PT, R100, UR4, PT ;  /* 0x0000000464007c0c */ /* 0x000fd6000bf06270 */
[----:B-1-34-:R-:W-:Y:S02]  /*d870*/  @!P1 IMAD.MOV.U32 R4, RZ, RZ, R156 ;  /* 0x000000ffff049224 */ /* 0x01afe400078e009c */
        /* <DEDUP_REMOVED lines=11> */
.L_x_4903:
[----:B------:R-:W-:Y:S05]  /*d930*/  BSYNC.RECONVERGENT B0 ;  /* 0x0000000000007941 */ /* 0x000fea0003800200 */
.L_x_4902:
[----:B------:R-:W-:Y:S04]  /*d940*/  BSSY.RECONVERGENT B0, `(.L_x_4904) ;  /* 0x0000011000007945 */ /* 0x000fe80003800200 */
[----:B------:R-:W-:Y:S05]  /*d950*/  @P4 BRA `(.L_x_4905) ;  /* 0x00000000003c4947 */ /* 0x000fea0003800000 */
[----:B------:R-:W3:Y:S02]  /*d960*/  LDCU UR4, c[0x0][0x440] ;  /* 0x00008800ff0477ac */ /* 0x000ee40008000800 */
[----:B---3--:R-:W-:Y:S02]  /*d970*/  ISETP.GE.AND P0, PT, R100, UR4, PT ;  /* 0x0000000464007c0c */ /* 0x008fe4000bf06270 */
[----:B------:R-:W-:-:S11]  /*d980*/  ISETP.GE.AND P1, PT, R12, UR4, PT ;  /* 0x000000040c007c0c */ /* 0x000fd6000bf26270 */
[----:B-12-4-:R-:W-:Y:S02]  /*d990*/  @!P0 IMAD.MOV.U32 R4, RZ, RZ, R6 ;  /* 0x000000ffff048224 */ /* 0x016fe400078e0006 */
        /* <DEDUP_REMOVED lines=11> */
.L_x_4905:
[----:B------:R-:W-:Y:S05]  /*da50*/  BSYNC.RECONVERGENT B0 ;  /* 0x0000000000007941 */ /* 0x000fea0003800200 */
.L_x_4904:
[----:B------:R-:W-:Y:S04]  /*da60*/  BSSY.RECONVERGENT B0, `(.L_x_4906) ;  /* 0x0000013000007945 */ /* 0x000fe80003800200 */
[----:B------:R-:W-:Y:S05]  /*da70*/  @P3 BRA `(.L_x_4907) ;  /* 0x0000000000443947 */ /* 0x000fea0003800000 */
[----:B------:R-:W1:Y:S02]  /*da80*/  LDCU UR4, c[0x0][0x440] ;  /* 0x00008800ff0477ac */ /* 0x000e640008000800 */
[----:B-1234-:R-:W-:-:S04]  /*da90*/  IMAD.WIDE.U32 R4, R132, 0x20, RZ ;  /* 0x0000002084047825 */ /* 0x01efc800078e00ff */
[----:B------:R-:W-:Y:S01]  /*daa0*/  IMAD.SHL.U32 R0, R133, 0x20, RZ ;  /* 0x0000002085007824 */ /* 0x000fe200078e00ff */
[----:B------:R-:W-:-:S04]  /*dab0*/  IADD3 R4, P3, PT, R6, R4, RZ ;  /* 0x0000000406047210 */ /* 0x000fc80007f7e0ff */
[----:B------:R-:W-:Y:S02]  /*dac0*/  IADD3.X R5, PT, PT, R7, R5, R0, P3, !PT ;  /* 0x0000000507057210 */ /* 0x000fe40001ffe400 */
        /* <DEDUP_REMOVED lines=12> */
.L_x_4907:
[----:B------:R-:W-:Y:S05]  /*db90*/  BSYNC.RECONVERGENT B0 ;  /* 0x0000000000007941 */ /* 0x000fea0003800200 */
.L_x_4906:
[----:B------:R-:W-:Y:S04]  /*dba0*/  BSSY.RECONVERGENT B0, `(.L_x_4908) ;  /* 0x0000011000007945 */ /* 0x000fe80003800200 */
[----:B------:R-:W-:Y:S05]  /*dbb0*/  @P2 BRA `(.L_x_4909) ;  /* 0x00000000003c2947 */ /* 0x000fea0003800000 */
[----:B------:R-:W1:Y:S02]  /*dbc0*/  LDCU UR4, c[0x0][0x440] ;  /* 0x00008800ff0477ac */ /* 0x000e640008000800 */
[----:B-1234-:R-:W-:-:S04]  /*dbd0*/  LEA R4, P2, R132, R6, 0x6 ;  /* 0x0000000684047211 */ /* 0x01efc800078430ff */
[----:B------:R-:W-:Y:S02]  /*dbe0*/  LEA.HI.X R5, R132, R7, R133, 0x6, P2 ;  /* 0x0000000784057211 */ /* 0x000fe400010f3485 */
        /* <DEDUP_REMOVED lines=12> */
.L_x_4909:
[----:B------:R-:W-:Y:S05]  /*dcb0*/  BSYNC.RECONVERGENT B0 ;  /* 0x0000000000007941 */ /* 0x000fea0003800200 */
.L_x_4908:
[----:B------:R-:W0:Y:S01]  /*dcc0*/  LDGDEPBAR ;  /* 0x00000000000079af */ /* 0x000e220000000000 */
[----:B------:R-:W2:Y:S01]  /*dcd0*/  LDCU UR4, c[0x0][0x508] ;  /* 0x0000a100ff0477ac */ /* 0x000ea20008000800 */
        /* <DEDUP_REMOVED lines=9> */
[----:B--2---:R-:W-:Y:S01]  /*dd70*/  IADD3 R88, PT, PT, R0, UR4, R59 ;  /* 0x0000000400587c10 */ /* 0x004fe2000fffe03b */
[----:B------:R-:W-:-:S04]  /*dd80*/  DEPBAR.LE SB0, 0x0 ;  /* 0x000080000000791a */ /* 0x000fc80000000000 */
[----:B------:R-:W-:Y:S06]  /*dd90*/  BAR.SYNC.DEFER_BLOCKING 0x0 ;  /* 0x0000000000007b1d */ /* 0x000fec0000010000 */
[----:B------:R-:W-:Y:S05]  /*dda0*/  @P5 BRA `(.L_x_4911) ;  /* 0x0000000000405947 */ /* 0x000fea0003800000 */
        /* <DEDUP_REMOVED lines=16> */
.L_x_4911:
[----:B------:R2:W-:Y:S04]  /*deb0*/  STS.128 [R171+0x8000], RZ ;  /* 0x008000ffab007388 */ /* 0x0005e80000000c00 */
[----:B------:R2:W-:Y:S02]  /*dec0*/  STS.128 [R171+0xa000], RZ ;  /* 0x00a000ffab007388 */ /* 0x0005e40000000c00 */
.L_x_4912:
[----:B------:R-:W-:Y:S05]  /*ded0*/  BSYNC.RECONVERGENT B0 ;  /* 0x0000000000007941 */ /* 0x000fea0003800200 */
.L_x_4910:
[-C--:B------:R-:W-:Y:S01]  /*dee0*/  ISETP.GE.AND P1, PT, R169, R3.reuse, PT ;  /* 0x00000003a900720c */ /* 0x080fe20003f26270 */
[----:B-1----:R-:W1:Y:S01]  /*def0*/  LDC.64 R24, c[0x0][0x3c0] ;  /* 0x0000f000ff187b82 */ /* 0x002e620000000a00 */
[----:B---3--:R-:W-:Y:S01]  /*df00*/  IMAD.SHL.U32 R26, R161, 0x40, RZ ;  /* 0x00000040a11a7824 */ /* 0x008fe200078e00ff */
[----:B----4-:R-:W-:Y:S01]  /*df10*/  LOP3.LUT R5, R64, 0x8, R161, 0x78, !PT ;  /* 0x0000000840057812 */ /* 0x010fe200078e78a1 */
[----:B------:R-:W-:Y:S01]  /*df20*/  BSSY.RECONVERGENT B0, `(.L_x_4913) ;  /* 0x000001b000007945 */ /* 0x000fe20003800200 */
[-C--:B------:R-:W-:Y:S02]  /*df30*/  ISETP.GE.AND P2, PT, R168, R3.reuse, PT ;  /* 0x00000003a800720c */ /* 0x080fe40003f46270 */
[----:B------:R-:W-:Y:S02]  /*df40*/  ISETP.GE.AND P3, PT, R164, R3, PT ;  /* 0x00000003a400720c */ /* 0x000fe40003f66270 */
[----:B------:R-:W-:Y:S02]  /*df50*/  LOP3.LUT R3, R5, 0x38, R62, 0x78, !PT ;  /* 0x0000003805037812 */ /* 0x000fe400078e783e */
[----:B------:R-:W-:-:S02]  /*df60*/  LOP3.LUT R150, R26, 0x400, RZ, 0xc0, !PT ;  /* 0x000004001a967812 */ /* 0x000fc400078ec0ff */
[----:B------:R3:W-:Y:S01]  /*df70*/  @P1 STS.128 [R171+0x8800], RZ ;  /* 0x008800ffab001388 */ /* 0x0007e20000000c00 */
[----:B------:R-:W-:Y:S02]  /*df80*/  LEA R4, P0, R61, R158, 0x1 ;  /* 0x0000009e3d047211 */ /* 0x000fe400078008ff */
[----:B------:R-:W-:Y:S01]  /*df90*/  IMAD R150, R3, 0x2, R150 ;  /* 0x0000000203967824 */ /* 0x000fe200078e0296 */
[----:B------:R3:W-:Y:S01]  /*dfa0*/  @P1 STS.128 [R171+0xa800], RZ ;  /* 0x00a800ffab001388 */ /* 0x0007e20000000c00 */
[----:B------:R-:W-:Y:S02]  /*dfb0*/  LEA.HI.X R5, R61, R159, R60, 0x1, P0 ;  /* 0x0000009f3d057211 */ /* 0x000fe400000f0c3c */
[----:B------:R-:W-:Y:S01]  /*dfc0*/  LEA R151, R151, UR5, 0x1 ;  /* 0x0000000597977c11 */ /* 0x000fe2000f8e08ff */
[----:B------:R-:W-:Y:S06]  /*dfd0*/  @P1 BRA `(.L_x_4914) ;  /* 0x00000000003c1947 */ /* 0x000fec0003800000 */
[----:B------:R-:W4:Y:S02]  /*dfe0*/  LDCU UR4, c[0x0][0x440] ;  /* 0x00008800ff0477ac */ /* 0x000f240008000800 */
[----:B----4-:R-:W-:Y:S02]  /*dff0*/  ISETP.GE.AND P0, PT, R100, UR4, PT ;  /* 0x0000000464007c0c */ /* 0x010fe4000bf06270 */
        /* <DEDUP_REMOVED lines=13> */
.L_x_4914:
[----:B------:R-:W-:Y:S05]  /*e0d0*/  BSYNC.RECONVERGENT B0 ;  /* 0x0000000000007941 */ /* 0x000fea0003800200 */
.L_x_4913:
[----:B------:R1:W-:Y:S01]  /*e0e0*/  @P2 STS.128 [R171+0x9000], RZ ;  /* 0x009000ffab002388 */ /* 0x0003e20000000c00 */
[----:B------:R-:W-:Y:S03]  /*e0f0*/  BSSY.RECONVERGENT B0, `(.L_x_4915) ;  /* 0x0000014000007945 */ /* 0x000fe60003800200 */
[----:B------:R1:W-:Y:S01]  /*e100*/  @P2 STS.128 [R171+0xb000], RZ ;  /* 0x00b000ffab002388 */ /* 0x0003e20000000c00 */
[----:B------:R-:W-:Y:S05]  /*e110*/  @P2 BRA `(.L_x_4916) ;  /* 0x0000000000442947 */ /* 0x000fea0003800000 */
[----:B------:R-:W2:Y:S01]  /*e120*/  LDCU UR4, c[0x0][0x440] ;  /* 0x00008800ff0477ac */ /* 0x000ea20008000800 */
[----:B-1----:R-:W-:-:S04]  /*e130*/  IMAD.WIDE.U32 R6, R24, 0x20, RZ ;  /* 0x0000002018067825 */ /* 0x002fc800078e00ff */
[----:B----4-:R-:W-:Y:S01]  /*e140*/  IMAD.SHL.U32 R3, R25, 0x20, RZ ;  /* 0x0000002019037824 */ /* 0x010fe200078e00ff */
        /* <DEDUP_REMOVED lines=14> */
.L_x_4916:
[----:B------:R-:W-:Y:S05]  /*e230*/  BSYNC.RECONVERGENT B0 ;  /* 0x0000000000007941 */ /* 0x000fea0003800200 */
.L_x_4915:
[----:B------:R1:W-:Y:S01]  /*e240*/  @P3 STS.128 [R171+0x9800], RZ ;  /* 0x009800ffab003388 */ /* 0x0003e20000000c00 */
[----:B------:R-:W-:Y:S03]  /*e250*/  BSSY.RECONVERGENT B0, `(.L_x_4917) ;  /* 0x0000012000007945 */ /* 0x000fe60003800200 */
[----:B------:R1:W-:Y:S01]  /*e260*/  @P3 STS.128 [R171+0xb800], RZ ;  /* 0x00b800ffab003388 */ /* 0x0003e20000000c00 */
[----:B------:R-:W-:Y:S05]  /*e270*/  @P3 BRA `(.L_x_4918) ;  /* 0x00000000003c3947 */ /* 0x000fea0003800000 */
[----:B------:R-:W2:Y:S01]  /*e280*/  LDCU UR4, c[0x0][0x440] ;  /* 0x00008800ff0477ac */ /* 0x000ea20008000800 */
[----:B-1--4-:R-:W-:-:S04]  /*e290*/  LEA R2, P2, R24, R4, 0x6 ;  /* 0x0000000418027211 */ /* 0x012fc800078430ff */
        /* <DEDUP_REMOVED lines=13> */
.L_x_4918:
[----:B------:R-:W-:Y:S05]  /*e370*/  BSYNC.RECONVERGENT B0 ;  /* 0x0000000000007941 */ /* 0x000fea0003800200 */
.L_x_4917:
[----:B-----5:R-:W-:Y:S01]  /*e380*/  LDSM.16.M88.4 R48, [R151] ;  /* 0x000000009730783b */ /* 0x020fe20000000200 */
[----:B------:R-:W-:Y:S01]  /*e390*/  R2P PR, R161, 0x6 ;  /* 0x00000006a1007804 */ /* 0x000fe20000000000 */
[----:B------:R-:W2:Y:S01]  /*e3a0*/  LDCU UR10, c[0x0][0x50c] ;  /* 0x0000a180ff0a77ac */ /* 0x000ea20008000800 */
[----:B------:R-:W-:Y:S01]  /*e3b0*/  MOV R0, 0x20 ;  /* 0x0000002000007802 */ /* 0x000fe20000000f00 */
[----:B------:R-:W3:Y:S01]  /*e3c0*/  LDSM.16.M88.4 R36, [R150+UR5+0x4000] ;  /* 0x004000059624783b */ /* 0x000ee20008000200 */
[----:B-1--4-:R-:W-:Y:S02]  /*e3d0*/  IADD3 R3, PT, PT, R150, UR5, RZ ;  /* 0x0000000596037c10 */ /* 0x012fe4000fffe0ff */
[----:B------:R-:W-:Y:S01]  /*e3e0*/  SEL R0, R0, 0xffffffe0, !P1 ;  /* 0xffffffe000007807 */ /* 0x000fe20004800000 */
[----:B------:R-:W1:Y:S01]  /*e3f0*/  LDSM.16.M88.4 R68, [R150+UR5+0x4800] ;  /* 0x004800059644783b */ /* 0x000e620008000200 */
[----:B------:R-:W-:Y:S02]  /*e400*/  MOV R2, 0x40 ;  /* 0x0000004000027802 */ /* 0x000fe40000000f00 */
[-C--:B------:R-:W-:Y:S01]  /*e410*/  IADD3 R149, PT, PT, R151, R0.reuse, RZ ;  /* 0x0000000097957210 */ /* 0x080fe20007ffe0ff */
[----:B------:R-:W4:Y:S01]  /*e420*/  LDSM.16.M88.4 R60, [R150+UR5+0x5000] ;  /* 0x00500005963c783b */ /* 0x000f220008000200 */
[----:B------:R-:W-:-:S02]  /*e430*/  IADD3 R146, PT, PT, R3, R0, RZ ;  /* 0x0000000003927210 */ /* 0x000fc40007ffe0ff */
[----:B------:R-:W-:Y:S01]  /*e440*/  SEL R2, R2, 0xffffffc0, !P2 ;  /* 0xffffffc002027807 */ /* 0x000fe20005000000 */
[----:B------:R-:W2:Y:S01]  /*e450*/  LDSM.16.M88.4 R8, [R150+UR5+0x5800] ;  /* 0x005800059608783b */ /* 0x000ea20008000200 */
[----:B------:R-:W-:Y:S02]  /*e460*/  ISETP.NE.AND P6, PT, R102, 0x1, PT ;  /* 0x000000016600780c */ /* 0x000fe40003fc5270 */
[-C--:B------:R-:W-:Y:S01]  /*e470*/  IADD3 R148, PT, PT, R151, R2.reuse, RZ ;  /* 0x0000000297947210 */ /* 0x080fe20007ffe0ff */
[----:B------:R-:W-:Y:S01]  /*e480*/  LDSM.16.M88.4 R4, [R149] ;  /* 0x000000009504783b */ /* 0x000fe20000000200 */
[----:B------:R-:W-:Y:S02]  /*e490*/  IADD3 R145, PT, PT, R3, R2, RZ ;  /* 0x0000000203917210 */ /* 0x000fe40007ffe0ff */
[C---:B------:R-:W-:Y:S01]  /*e4a0*/  IADD3 R147, PT, PT, R0.reuse, R148, RZ ;  /* 0x0000009400937210 */ /* 0x040fe20007ffe0ff */
[----:B------:R-:W2:Y:S01]  /*e4b0*/  LDSM.16.M88.4 R40, [R146+0x4000] ;  /* 0x004000009228783b */ /* 0x000ea20000000200 */
[----:B------:R-:W-:-:S02]  /*e4c0*/  IADD3 R144, PT, PT, R0, R145, RZ ;  /* 0x0000009100907210 */ /* 0x000fc40007ffe0ff */
[C---:B------:R-:W-:Y:S01]  /*e4d0*/  VIMNMX R103, PT, PT, R88.reuse, R59, PT ;  /* 0x0000003b58677248 */ /* 0x040fe20003fe0100 */
[----:B------:R-:W2:Y:S01]  /*e4e0*/  LDSM.16.M88.4 R44, [R146+0x5000] ;  /* 0x00500000922c783b */ /* 0x000ea20000000200 */
[----:B------:R-:W-:-:S03]  /*e4f0*/  VIADDMNMX R134, R88, 0x8, R59, PT ;  /* 0x0000000858867846 */ /* 0x000fc6000380013b */
[----:B------:R-:W2:Y:S04]  /*e500*/  LDSM.16.M88.4 R72, [R146+0x4800] ;  /* 0x004800009248783b */ /* 0x000ea80000000200 */
[----:B------:R-:W2:Y:S04]  /*e510*/  LDSM.16.M88.4 R28, [R146+0x5800] ;  /* 0x00580000921c783b */ /* 0x000ea80000000200 */
[----:B------:R-:W-:Y:S01]  /*e520*/  LDSM.16.M88.4 R20, [R145+0x4000] ;  /* 0x004000009114783b */ /* 0x000fe20000000200 */
[C---:B---3--:R-:W-:Y:S03]  /*e530*/  HMMA.16816.F32 R16, R48.reuse, R36, RZ ;  /* 0x000000243010723c */ /* 0x048fe600000018ff */
[----:B------:R-:W-:Y:S04]  /*e540*/  LDSM.16.M88.4 R80, [R145+0x5000] ;  /* 0x005000009150783b */ /* 0x000fe80000000200 */
[----:B------:R-:W-:Y:S01]  /*e550*/  LDSM.16.M88.4 R76, [R151+0x2000] ;  /* 0x00200000974c783b */ /* 0x000fe20000000200 */
[C---:B------:R-:W-:Y:S03]  /*e560*/  HMMA.16816.F32 R36, R48.reuse, R38, RZ ;  /* 0x000000263024723c */ /* 0x040fe600000018ff */
[----:B------:R-:W-:Y:S04]  /*e570*/  LDSM.16.M88.4 R84, [R146+0x6000] ;  /* 0x006000009254783b */ /* 0x000fe80000000200 */
[----:B------:R-:W0:Y:S01]  /*e580*/  LDGDEPBAR ;  /* 0x00000000000079af */ /* 0x000e220000000000 */
[C---:B-1----:R-:W-:Y:S08]  /*e590*/  HMMA.16816.F32 R32, R48.reuse, R68, RZ ;  /* 0x000000443020723c */ /* 0x042ff000000018ff */
[C---:B----4-:R-:W-:Y:S08]  /*e5a0*/  HMMA.16816.F32 R64, R48.reuse, R60, RZ ;  /* 0x0000003c3040723c */ /* 0x050ff000000018ff */
[C---:B------:R-:W-:Y:S08]  /*e5b0*/  HMMA.16816.F32 R68, R48.reuse, R70, RZ ;  /* 0x000000463044723c */ /* 0x040ff000000018ff */
[C---:B------:R-:W-:Y:S08]  /*e5c0*/  HMMA.16816.F32 R60, R48.reuse, R62, RZ ;  /* 0x0000003e303c723c */ /* 0x040ff000000018ff */
[C---:B--2---:R-:W-:Y:S08]  /*e5d0*/  HMMA.16816.F32 R52, R48.reuse, R8, RZ ;  /* 0x000000083034723c */ /* 0x044ff000000018ff */
        /* <DEDUP_REMOVED lines=27> */
[----:B------:R-:W3:Y:S03]  /*e790*/  LDSM.16.M88.4 R44, [R149+0x2000] ;  /* 0x00200000952c783b */ /* 0x000ee60000000200 */
        /* <DEDUP_REMOVED lines=16> */
[C---:B------:R-:W-:Y:S08]  /*e8a0*/  HMMA.16816.F32 R16, R44.reuse, R84, R16 ;  /* 0x000000542c10723c */ /* 0x040ff00000001810 */
        /* <DEDUP_REMOVED lines=17> */
[----:B------:R-:W1:Y:S03]  /*e9c0*/  MUFU.TANH R3, R3 ;  /* 0x0000000300037308 */ /* 0x000e660000002400 */
[----:B------:R-:W-:Y:S03]  /*e9d0*/  LDSM.16.M88.4 R32, [R144+0x6800] ;  /* 0x006800009020783b */ /* 0x000fe60000000200 */
[----:B------:R-:W-:Y:S02]  /*e9e0*/  HMMA.16816.F32 R60, R76, R74, R60 ;  /* 0x0000004a4c3c723c */ /* 0x000fe4000000183c */
        /* <DEDUP_REMOVED lines=17> */
[C---:B----4-:R-:W-:Y:S08]  /*eb00*/  HMMA.16816.F32 R80, R28.reuse, R16, R80 ;  /* 0x000000101c50723c */ /* 0x050ff00000001850 */
[----:B------:R-:W-:Y:S01]  /*eb10*/  HMMA.16816.F32 R60, R28, R18, R60 ;  /* 0x000000121c3c723c */ /* 0x000fe2000000183c */
[----:B------:R-:W4:Y:S01]  /*eb20*/  LDSM.16.M88.4 R16, [R144+0x7800] ;  /* 0x007800009010783b */ /* 0x000f220000000200 */
[----:B------:R-:W-:-:S06]  /*eb30*/  DEPBAR.LE SB0, 0x0 ;  /* 0x000080000000791a */ /* 0x000fcc0000000000 */
[C---:B------:R-:W-:Y:S08]  /*eb40*/  HMMA.16816.F32 R52, R44.reuse, R40, R52 ;  /* 0x000000282c34723c */ /* 0x040ff00000001834 */
[----:B------:R-:W-:Y:S08]  /*eb50*/  HMMA.16816.F32 R48, R44, R42, R48 ;  /* 0x0000002a2c30723c */ /* 0x000ff00000001830 */
[----:B------:R-:W-:Y:S01]  /*eb60*/  HMMA.16816.F32 R84, R8, R32, R84 ;  /* 0x000000200854723c */ /* 0x000fe20000001854 */
[----:B------:R-:W-:Y:S01]  /*eb70*/  FMUL.FTZ R32, R38, UR10 ;  /* 0x0000000a26207c20 */ /* 0x000fe20008410000 */
[----:B------:R-:W-:-:S05]  /*eb80*/  FMUL.FTZ R33, R39, UR10 ;  /* 0x0000000a27217c20 */ /* 0x000fca0008410000 */
[----:B------:R-:W2:Y:S01]  /*eb90*/  MUFU.TANH R32, R32 ;  /* 0x0000002000207308 */ /* 0x000ea20000002400 */
        /* <DEDUP_REMOVED lines=17> */
[C---:B----4-:R-:W-:Y:S03]  /*ecb0*/  HMMA.16816.F32 R52, R8.reuse, R16, R52 ;  /* 0x000000100834723c */ /* 0x050fe60000001834 */
[----:B------:R-:W-:Y:S01]  /*ecc0*/  FMUL.FTZ R80, R80, UR10 ;  /* 0x0000000a50507c20 */ /* 0x000fe20008410000 */
[----:B------:R-:W-:Y:S01]  /*ecd0*/  FMUL.FTZ R81, R81, UR10 ;  /* 0x0000000a51517c20 */ /* 0x000fe20008410000 */
[----:B------:R-:W-:Y:S01]  /*ece0*/  FMUL.FTZ R82, R82, UR10 ;  /* 0x0000000a52527c20 */ /* 0x000fe20008410000 */
[----:B------:R-:W-:Y:S01]  /*ecf0*/  FMUL.FTZ R83, R83, UR10 ;  /* 0x0000000a53537c20 */ /* 0x000fe20008410000 */
[----:B------:R-:W4:Y:S01]  /*ed00*/  MUFU.TANH R37, R37 ;  /* 0x0000002500257308 */ /* 0x000f220000002400 */
        /* <DEDUP_REMOVED lines=46> */
.L_x_4920:
        /* <DEDUP_REMOVED lines=59> */
.L_x_4921:
        /* <DEDUP_REMOVED lines=52> */
.L_x_4919:
[C---:B------:R-:W-:Y:S01]  /*f6e0*/  IMAD.SHL.U32 R5, R161.reuse, 0x2, RZ ;  /* 0x00000002a1057824 */ /* 0x040fe200078e00ff */
[----:B------:R-:W-:Y:S01]  /*f6f0*/  LOP3.LUT R26, R26, 0x1c0, RZ, 0xc0, !PT ;  /* 0x000001c01a1a7812 */ /* 0x000fe200078ec0ff */
[----:B------:R-:W-:Y:S01]  /*f700*/  IMAD.SHL.U32 R172, R161, 0x8, RZ ;  /* 0x00000008a1ac7824 */ /* 0x000fe200078e00ff */
[----:B------:R-:W3:Y:S01]  /*f710*/  LDCU UR4, c[0x0][0x45c] ;  /* 0x00008b80ff0477ac */ /* 0x000ee20008000800 */
[----:B------:R-:W-:Y:S01]  /*f720*/  IMAD.MOV.U32 R174, RZ, RZ, -0x1 ;  /* 0xffffffffffae7424 */ /* 0x000fe200078e00ff */
[----:B------:R-:W-:Y:S02]  /*f730*/  LOP3.LUT R5, R5, 0x6, RZ, 0xc0, !PT ;  /* 0x0000000605057812 */ /* 0x000fe400078ec0ff */
[----:B------:R-:W-:-:S03]  /*f740*/  LOP3.LUT R172, R172, 0x38, RZ, 0xc0, !PT ;  /* 0x00000038acac7812 */ /* 0x000fc600078ec0ff */
[----:B------:R-:W-:-:S04]  /*f750*/  IMAD R5, R102, 0x40, R5 ;  /* 0x0000004066057824 */ /* 0x000fc800078e0205 */
[C---:B--2---:R-:W-:Y:S02]  /*f760*/  VIADD R6, R5.reuse, 0xffffffc0 ;  /* 0xffffffc005067836 */ /* 0x044fe40000000000 */
[----:B------:R-:W-:-:S03]  /*f770*/  VIADD R7, R5, 0xffffffc1 ;  /* 0xffffffc105077836 */ /* 0x000fc60000000000 */
[CC--:B------:R-:W-:Y:S02]  /*f780*/  ISETP.GE.AND P4, PT, R6.reuse, R103.reuse, PT ;  /* 0x000000670600720c */ /* 0x0c0fe40003f86270 */
[-C--:B------:R-:W-:Y:S01]  /*f790*/  ISETP.GE.AND P1, PT, R6, R134.reuse, PT ;  /* 0x000000860600720c */ /* 0x080fe20003f26270 */
[----:B------:R-:W-:Y:S01]  /*f7a0*/  VIADD R6, R5, 0xffffffc8 ;  /* 0xffffffc805067836 */ /* 0x000fe20000000000 */
[CC--:B------:R-:W-:Y:S02]  /*f7b0*/  ISETP.GE.AND P3, PT, R7.reuse, R103.reuse, PT ;  /* 0x000000670700720c */ /* 0x0c0fe40003f66270 */
[----:B------:R-:W-:Y:S01]  /*f7c0*/  ISETP.GE.AND P0, PT, R7, R134, PT ;  /* 0x000000860700720c */ /* 0x000fe20003f06270 */
[----:B------:R-:W-:Y:S01]  /*f7d0*/  VIADD R7, R5, 0xffffffc9 ;  /* 0xffffffc905077836 */ /* 0x000fe20000000000 */
[----:B------:R-:W-:Y:S01]  /*f7e0*/  FSEL R40, R3, -INF , !P4 ;  /* 0xff80000003287808 */ /* 0x000fe20006000000 */
[----:B------:R-:W-:Y:S01]  /*f7f0*/  VIADD R3, R5, 0xffffffd1 ;  /* 0xffffffd105037836 */ /* 0x000fe20000000000 */
[----:B------:R-:W-:-:S02]  /*f800*/  ISETP.GE.AND P5, PT, R6, R103, PT ;  /* 0x000000670600720c */ /* 0x000fc40003fa6270 */
[-C--:B------:R-:W-:Y:S01]  /*f810*/  ISETP.GE.AND P2, PT, R6, R134.reuse, PT ;  /* 0x000000860600720c */ /* 0x080fe20003f46270 */
[----:B------:R-:W-:Y:S01]  /*f820*/  VIADD R6, R5, 0xffffffd0 ;  /* 0xffffffd005067836 */ /* 0x000fe20000000000 */
[----:B------:R-:W-:Y:S02]  /*f830*/  FSEL R72, R72, -INF , !P1 ;  /* 0xff80000048487808 */ /* 0x000fe40004800000 */
        /* <DEDUP_REMOVED lines=11> */
[----:B------:R-:W-:-:S02]  /*f8f0*/  ISETP.GE.AND P0, PT, R6, R134, PT ;  /* 0x000000860600720c */ /* 0x000fc40003f06270 */
[----:B------:R-:W-:Y:S02]  /*f900*/  FSEL R18, R21, -INF , !P4 ;  /* 0xff80000015127808 */ /* 0x000fe40006000000 */
[----:B-1----:R-:W-:Y:S02]  /*f910*/  FSEL R6, R33, -INF , !P1 ;  /* 0xff80000021067808 */ /* 0x002fe40004800000 */
        /* <DEDUP_REMOVED lines=20> */
[----:B------:R-:W-:Y:S01]  /*fa60*/  VIADD R4, R5, 0xfffffff0 ;  /* 0xfffffff005047836 */ /* 0x000fe20000000000 */
[----:B------:R-:W-:-:S02]  /*fa70*/  ISETP.GE.AND P3, PT, R7, R103, PT ;  /* 0x000000670700720c */ /* 0x000fc40003f66270 */
[-C--:B------:R-:W-:Y:S02]  /*fa80*/  ISETP.GE.AND P0, PT, R7, R134.reuse, PT ;  /* 0x000000860700720c */ /* 0x080fe40003f06270 */
[----:B------:R-:W-:Y:S02]  /*fa90*/  FSEL R138, R138, -INF , !P5 ;  /* 0xff8000008a8a7808 */ /* 0x000fe40006800000 */
[----:B------:R-:W-:Y:S02]  /*faa0*/  FSEL R122, R122, -INF , !P2 ;  /* 0xff8000007a7a7808 */ /* 0x000fe40005000000 */
[C---:B------:R-:W-:Y:S02]  /*fab0*/  ISETP.GE.AND P5, PT, R3.reuse, R103, PT ;  /* 0x000000670300720c */ /* 0x040fe40003fa6270 */
[----:B------:R-:W-:Y:S01]  /*fac0*/  ISETP.GE.AND P2, PT, R3, R134, PT ;  /* 0x000000860300720c */ /* 0x000fe20003f46270 */
[----:B------:R-:W-:Y:S01]  /*fad0*/  VIADD R3, R5, 0xfffffff1 ;  /* 0xfffffff105037836 */ /* 0x000fe20000000000 */
[----:B------:R-:W-:-:S02]  /*fae0*/  FMNMX3.FTZ R7, R40, R28, R30, !PT ;  /* 0x0000001c28077276 */ /* 0x000fc4000781001e */
[----:B------:R-:W-:Y:S02]  /*faf0*/  FSEL R136, R136, -INF , !P3 ;  /* 0xff80000088887808 */ /* 0x000fe40005800000 */
        /* <DEDUP_REMOVED lines=11> */
[----:B------:R-:W-:Y:S02]  /*fbb0*/  FSEL R116, R116, -INF , !P3 ;  /* 0xff80000074747808 */ /* 0x000fe40005800000 */
[-C--:B------:R-:W-:Y:S02]  /*fbc0*/  ISETP.GE.AND P4, PT, R4, R103.reuse, PT ;  /* 0x000000670400720c */ /* 0x080fe40003f86270 */
[----:B------:R-:W-:Y:S02]  /*fbd0*/  ISETP.GE.AND P5, PT, R3, R103, PT ;  /* 0x000000670300720c */ /* 0x000fe40003fa6270 */
[----:B------:R-:W-:-:S02]  /*fbe0*/  FMNMX3.FTZ R7, R7, R60, R138, !PT ;  /* 0x0000003c07077276 */ /* 0x000fc4000781008a */
[----:B------:R-:W-:Y:S02]  /*fbf0*/  ISETP.GE.AND P3, PT, R3, R134, PT ;  /* 0x000000860300720c */ /* 0x000fe40003f66270 */
[----:B------:R-:W-:Y:S02]  /*fc00*/  FMNMX3.FTZ R3, R9, R20, R14, !PT ;  /* 0x0000001409037276 */ /* 0x000fe4000781000e */
[----:B------:R-:W-:Y:S02]  /*fc10*/  FSEL R124, R124, -INF , !P1 ;  /* 0xff8000007c7c7808 */ /* 0x000fe40004800000 */
[----:B------:R-:W-:Y:S02]  /*fc20*/  FSEL R118, R118, -INF , !P4 ;  /* 0xff80000076767808 */ /* 0x000fe40006000000 */
[----:B------:R-:W-:Y:S02]  /*fc30*/  FMNMX3.FTZ R7, R7, R120, R136, !PT ;  /* 0x0000007807077276 */ /* 0x000fe40007810088 */
[----:B------:R-:W-:-:S02]  /*fc40*/  ISETP.GE.AND P1, PT, R4, R134, PT ;  /* 0x000000860400720c */ /* 0x000fc40003f26270 */
[----:B------:R-:W-:Y:S02]  /*fc50*/  FMNMX3.FTZ R3, R3, R12, R122, !PT ;  /* 0x0000000c03037276 */ /* 0x000fe4000781007a */
[----:B------:R-:W-:Y:S02]  /*fc60*/  ISETP.GE.AND P4, PT, R5, R103, PT ;  /* 0x000000670500720c */ /* 0x000fe40003f86270 */
[----:B------:R-:W-:Y:S02]  /*fc70*/  FSEL R114, R114, -INF , !P5 ;  /* 0xff80000072727808 */ /* 0x000fe40006800000 */
[----:B------:R-:W-:Y:S02]  /*fc80*/  FMNMX3.FTZ R7, R7, R130, R118, !PT ;  /* 0x0000008207077276 */ /* 0x000fe40007810076 */
        /* <DEDUP_REMOVED lines=9> */
[----:B------:R-:W-:Y:S02]  /*fd20*/  FMNMX.FTZ R5, R112, R7, !PT ;  /* 0x0000000770057209 */ /* 0x000fe40007810000 */
[----:B------:R-:W-:Y:S02]  /*fd30*/  FSEL R106, R106, -INF , !P4 ;  /* 0xff8000006a6a7808 */ /* 0x000fe40006000000 */
[----:B------:R-:W-:Y:S01]  /*fd40*/  FMNMX3.FTZ R3, R3, R111, R108, !PT ;  /* 0x0000006f03037276 */ /* 0x000fe2000781006c */
[----:B------:R-:W1:Y:S03]  /*fd50*/  SHFL.BFLY PT, R34, R5, 0x2, 0x1f ;  /* 0x0c401f0005227f89 */ /* 0x000e6600000e0000 */
[----:B------:R-:W-:-:S05]  /*fd60*/  FMNMX.FTZ R7, R106, R3, !PT ;  /* 0x000000036a077209 */ /* 0x000fca0007810000 */
[----:B------:R-:W2:Y:S01]  /*fd70*/  SHFL.BFLY PT, R4, R7, 0x2, 0x1f ;  /* 0x0c401f0007047f89 */ /* 0x000ea200000e0000 */
[----:B-1----:R-:W-:Y:S02]  /*fd80*/  FMNMX.FTZ R34, R5, R34, !PT ;  /* 0x0000002205227209 */ /* 0x002fe40007810000 */
[----:B------:R-:W-:-:S03]  /*fd90*/  SHF.R.U32.HI R5, RZ, 0x1, R161 ;  /* 0x00000001ff057819 */ /* 0x000fc600000116a1 */
[----:B------:R-:W1:Y:S01]  /*fda0*/  SHFL.BFLY PT, R101, R34, 0x1, 0x1f ;  /* 0x0c201f0022657f89 */ /* 0x000e6200000e0000 */
[----:B------:R-:W-:Y:S02]  /*fdb0*/  LOP3.LUT R5, R26, 0x8, R5, 0xf8, !PT ;  /* 0x000000081a057812 */ /* 0x000fe400078ef805 */
[----:B--2---:R-:W-:Y:S02]  /*fdc0*/  FMNMX.FTZ R4, R7, R4, !PT ;  /* 0x0000000407047209 */ /* 0x004fe40007810000 */
[----:B------:R-:W-:-:S03]  /*fdd0*/  LOP3.LUT R5, R5, R172, RZ, 0x3c, !PT ;  /* 0x000000ac05057212 */ /* 0x000fc600078e3cff */
[----:B------:R-:W2:Y:S02]  /*fde0*/  SHFL.BFLY PT, R3, R4, 0x1, 0x1f ;  /* 0x0c201f0004037f89 */ /* 0x000ea400000e0000 */
[----:B------:R-:W-:-:S05]  /*fdf0*/  IMAD.IADD R155, R56, 0x1, R5 ;  /* 0x00000001389b7824 */ /* 0x000fca00078e0205 */
[----:B------:R-:W-:-:S05]  /*fe00*/  LEA R155, R155, UR5, 0x1 ;  /* 0x000000059b9b7c11 */ /* 0x000fca000f8e08ff */
[--C-:B------:R-:W-:Y:S01]  /*fe10*/  IMAD.IADD R154, R0, 0x1, R155.reuse ;  /* 0x00000001009a7824 */ /* 0x100fe200078e029b */
[----:B------:R-:W-:Y:S01]  /*fe20*/  LDSM.16.MT88.4 R92, [R155+0x8000] ;  /* 0x008000009b5c783b */ /* 0x000fe20000004200 */
[----:B------:R-:W-:Y:S01]  /*fe30*/  IMAD.IADD R153, R2, 0x1, R155 ;  /* 0x0000000102997824 */ /* 0x000fe200078e029b */
[----:B-1----:R-:W-:Y:S02]  /*fe40*/  FMNMX.FTZ R101, R34, R101, !PT ;  /* 0x0000006522657209 */ /* 0x002fe40007810000 */
[----:B------:R-:W1:Y:S01]  /*fe50*/  LDSM.16.MT88.4 R84, [R154+0x8000] ;  /* 0x008000009a54783b */ /* 0x000e620000004200 */
[----:B------:R-:W-:Y:S01]  /*fe60*/  IMAD.IADD R152, R0, 0x1, R153 ;  /* 0x0000000100987824 */ /* 0x000fe200078e0299 */
[C---:B------:R-:W-:Y:S01]  /*fe70*/  FSETP.NEU.FTZ.AND P0, PT, R101.reuse, -INF , PT ;  /* 0xff8000006500780b */ /* 0x040fe20003f1d000 */
[----:B---3--:R-:W-:Y:S01]  /*fe80*/  FMUL.FTZ R115, R101, UR4 ;  /* 0x0000000465737c20 */ /* 0x008fe20008410000 */
[----:B------:R-:W3:Y:S01]  /*fe90*/  LDSM.16.MT88.4 R76, [R153+0x8000] ;  /* 0x00800000994c783b */ /* 0x000ee20000004200 */
[----:B--2---:R-:W-:-:S03]  /*fea0*/  FMNMX.FTZ R3, R4, R3, !PT ;  /* 0x0000000304037209 */ /* 0x004fc60007810000 */
[----:B------:R-:W-:Y:S01]  /*feb0*/  FSEL R115, R115, RZ, P0 ;  /* 0x000000ff73737208 */ /* 0x000fe20000000000 */
[----:B------:R-:W2:Y:S01]  /*fec0*/  LDSM.16.MT88.4 R68, [R152+0x8000] ;  /* 0x008000009844783b */ /* 0x000ea20000004200 */
[C---:B------:R-:W-:Y:S01]  /*fed0*/  FSETP.NEU.FTZ.AND P0, PT, R3.reuse, -INF , PT ;  /* 0xff8000000300780b */ /* 0x040fe20003f1d000 */
[----:B------:R-:W-:Y:S02]  /*fee0*/  FMUL.FTZ R113, R3, UR4 ;  /* 0x0000000403717c20 */ /* 0x000fe40008410000 */
[--C-:B------:R-:W-:Y:S01]  /*fef0*/  FFMA.FTZ R105, R40, UR4, -R115.reuse ;  /* 0x0000000428697c23 */ /* 0x100fe20008010873 */
[--C-:B------:R-:W-:Y:S01]  /*ff00*/  FFMA.FTZ R34, R28, UR4, -R115.reuse ;  /* 0x000000041c227c23 */ /* 0x100fe20008010873 */
[----:B------:R-:W4:Y:S01]  /*ff10*/  LDSM.16.MT88.4 R40, [R155+0xa000] ;  /* 0x00a000009b28783b */ /* 0x000f220000004200 */
[----:B------:R-:W-:Y:S01]  /*ff20*/  FSEL R113, R113, RZ, P0 ;  /* 0x000000ff71717208 */ /* 0x000fe20000000000 */
[--C-:B------:R-:W-:Y:S01]  /*ff30*/  FFMA.FTZ R31, R30, UR4, -R115.reuse ;  /* 0x000000041e1f7c23 */ /* 0x100fe20008010873 */
[----:B------:R-:W-:Y:S01]  /*ff40*/  FFMA.FTZ R30, R18, UR4, -R115 ;  /* 0x00000004121e7c23 */ /* 0x000fe20008010873 */
[----:B------:R-:W5:Y:S01]  /*ff50*/  LDSM.16.MT88.4 R48, [R154+0xa000] ;  /* 0x00a000009a30783b */ /* 0x000f620000004200 */
        /* <DEDUP_REMOVED lines=20> */
[----:B-1----:R-:W-:Y:S01]  /*100a0*/  F2FP.F16.F32.PACK_AB R64, R34, R105 ;  /* 0x000000692240723e */ /* 0x002fe200000000ff */
[----:B------:R-:W1:Y:S01]  /*100b0*/  LDSM.16.MT88.4 R12, [R153+0x8800] ;  /* 0x00880000990c783b */ /* 0x000e620000004200 */
[----:B------:R-:W2:Y:S01]  /*100c0*/  MUFU.EX2 R32, R16 ;  /* 0x0000001000207308 */ /* 0x000ea20000000800 */
[--C-:B------:R-:W-:Y:S01]  /*100d0*/  FFMA.FTZ R119, R120, UR4, -R115.reuse ;  /* 0x0000000478777c23 */ /* 0x100fe20008010873 */
[----:B------:R-:W-:Y:S01]  /*100e0*/  FFMA.FTZ R117, R136, UR4, -R115 ;  /* 0x0000000488757c23 */ /* 0x000fe20008010873 */
[----:B------:R-:W-:Y:S01]  /*100f0*/  LDSM.16.MT88.4 R20, [R152+0x8800] ;  /* 0x008800009814783b */ /* 0x000fe20000004200 */
[----:B------:R-:W-:Y:S01]  /*10100*/  MUFU.EX2 R29, R29 ;  /* 0x0000001d001d7308 */ /* 0x000fe20000000800 */
[--C-:B------:R-:W-:Y:S01]  /*10110*/  FFMA.FTZ R123, R124, UR4, -R113.reuse ;  /* 0x000000047c7b7c23 */ /* 0x100fe20008010871 */
[----:B---3--:R-:W-:Y:S01]  /*10120*/  F2FP.F16.F32.PACK_AB R66, R30, R31 ;  /* 0x0000001f1e42723e */ /* 0x008fe200000000ff */
[--C-:B------:R-:W-:Y:S01]  /*10130*/  FFMA.FTZ R121, R128, UR4, -R113.reuse ;  /* 0x0000000480797c23 */ /* 0x100fe20008010871 */
[----:B------:R-:W3:Y:S01]  /*10140*/  MUFU.EX2 R28, R28 ;  /* 0x0000001c001c7308 */ /* 0x000ee20000000800 */
[----:B------:R-:W-:Y:S01]  /*10150*/  FFMA.FTZ R126, R126, UR4, -R113 ;  /* 0x000000047e7e7c23 */ /* 0x000fe20008010871 */
[--C-:B------:R-:W-:Y:S01]  /*10160*/  FFMA.FTZ R138, R138, UR4, -R115.reuse ;  /* 0x000000048a8a7c23 */ /* 0x100fe20008010873 */
[--C-:B------:R-:W-:Y:S01]  /*10170*/  FFMA.FTZ R130, R130, UR4, -R115.reuse ;  /* 0x0000000482827c23 */ /* 0x100fe20008010873 */
[----:B------:R-:W-:Y:S01]  /*10180*/  MUFU.EX2 R26, R26 ;  /* 0x0000001a001a7308 */ /* 0x000fe20000000800 */
[--C-:B------:R-:W-:Y:S01]  /*10190*/  FFMA.FTZ R125, R116, UR4, -R115.reuse ;  /* 0x00000004747d7c23 */ /* 0x100fe20008010873 */
[----:B--2---:R-:W-:Y:S01]  /*101a0*/  F2FP.F16.F32.PACK_AB R65, R32, R33 ;  /* 0x000000212041723e */ /* 0x004fe200000000ff */
[----:B------:R-:W2:Y:S01]  /*101b0*/  LDSM.16.MT88.4 R16, [R155+0x8800] ;  /* 0x008800009b10783b */ /* 0x000ea20000004200 */
[----:B------:R-:W1:Y:S01]  /*101c0*/  MUFU.EX2 R35, R35 ;  /* 0x0000002300237308 */ /* 0x000e620000000800 */
[----:B------:R-:W-:Y:S01]  /*101d0*/  FFMA.FTZ R179, R112, UR4, -R115 ;  /* 0x0000000470b37c23 */ /* 0x000fe20008010873 */
[--C-:B------:R-:W-:Y:S01]  /*101e0*/  FFMA.FTZ R110, R110, UR4, -R113.reuse ;  /* 0x000000046e6e7c23 */ /* 0x100fe20008010871 */
[--C-:B------:R-:W-:Y:S01]  /*101f0*/  FFMA.FTZ R111, R111, UR4, -R113.reuse ;  /* 0x000000046f6f7c23 */ /* 0x100fe20008010871 */
[----:B------:R-:W-:Y:S01]  /*10200*/  MUFU.EX2 R27, R27 ;  /* 0x0000001b001b7308 */ /* 0x000fe20000000800 */
[----:B------:R-:W-:Y:S01]  /*10210*/  FFMA.FTZ R177, R106, UR4, -R113 ;  /* 0x000000046ab17c23 */ /* 0x000fe20008010871 */
[----:B---3--:R-:W-:Y:S01]  /*10220*/  F2FP.F16.F32.PACK_AB R67, R28, R29 ;  /* 0x0000001d1c43723e */ /* 0x008fe200000000ff */
[--C-:B------:R-:W-:Y:S01]  /*10230*/  FFMA.FTZ R118, R118, UR4, -R115.reuse ;  /* 0x0000000476767c23 */ /* 0x100fe20008010873 */
[----:B------:R-:W-:Y:S01]  /*10240*/  MUFU.EX2 R0, R0 ;  /* 0x0000000000007308 */ /* 0x000fe20000000800 */
[----:B------:R-:W-:Y:S01]  /*10250*/  FFMA.FTZ R114, R114, UR4, -R115 ;  /* 0x0000000472727c23 */ /* 0x000fe20008010873 */
[----:B------:R-:W-:Y:S01]  /*10260*/  FFMA.FTZ R108, R108, UR4, -R113 ;  /* 0x000000046c6c7c23 */ /* 0x000fe20008010871 */
[----:B------:R-:W-:Y:S01]  /*10270*/  FADD.FTZ R34, R105, R34 ;  /* 0x0000002269227221 */ /* 0x000fe20000010000 */
[----:B------:R-:W-:Y:S01]  /*10280*/  MUFU.EX2 R107, R107 ;  /* 0x0000006b006b7308 */ /* 0x000fe20000000800 */
[----:B------:R-:W-:Y:S01]  /*10290*/  HMMA.16816.F32 R88, R64, R84, RZ ;  /* 0x000000544058723c */ /* 0x000fe200000018ff */
[----:B------:R-:W-:-:S02]  /*102a0*/  FADD.FTZ R32, R33, R32 ;  /* 0x0000002021207221 */ /* 0x000fc40000010000 */
[----:B------:R-:W3:Y:S02]  /*102b0*/  MUFU.EX2 R104, R104 ;  /* 0x0000006800687308 */ /* 0x000ee40000000800 */
[----:B------:R-:W-:Y:S02]  /*102c0*/  FADD.FTZ R29, R29, R32 ;  /* 0x000000201d1d7221 */ /* 0x000fe40000010000 */
[----:B------:R-:W-:Y:S01]  /*102d0*/  MUFU.EX2 R2, R2 ;  /* 0x0000000200027308 */ /* 0x000fe20000000800 */
[C---:B------:R-:W-:Y:S01]  /*102e0*/  HMMA.16816.F32 R84, R64.reuse, R86, RZ ;  /* 0x000000564054723c */ /* 0x040fe200000018ff */
[----:B------:R-:W-:Y:S02]  /*102f0*/  FADD.FTZ R28, R28, R29 ;  /* 0x0000001d1c1c7221 */ /* 0x000fe40000010000 */
[----:B------:R-:W2:Y:S04]  /*10300*/  MUFU.EX2 R109, R109 ;  /* 0x0000006d006d7308 */ /* 0x000ea80000000800 */
        /* <DEDUP_REMOVED lines=10> */
[C---:B----4-:R-:W-:Y:S03]  /*103b0*/  HMMA.16816.F32 R36, R64.reuse, R40, RZ ;  /* 0x000000284024723c */ /* 0x050fe600000018ff */
[----:B------:R-:W-:Y:S04]  /*103c0*/  MUFU.EX2 R125, R125 ;  /* 0x0000007d007d7308 */ /* 0x000fe80000000800 */
[----:B------:R-:W-:Y:S01]  /*103d0*/  MUFU.EX2 R112, R114 ;  /* 0x0000007200707308 */ /* 0x000fe20000000800 */
[C---:B-----5:R-:W-:Y:S03]  /*103e0*/  HMMA.16816.F32 R44, R64.reuse, R48, RZ ;  /* 0x00000030402c723c */ /* 0x060fe600000018ff */
        /* <DEDUP_REMOVED lines=12> */
[----:B------:R-:W-:Y:S01]  /*104b0*/  HMMA.16816.F32 R60, R64, R4, RZ ;  /* 0x00000004403c723c */ /* 0x000fe200000018ff */
[----:B-1----:R-:W-:-:S02]  /*104c0*/  F2FP.F16.F32.PACK_AB R4, R35, R26 ;  /* 0x0000001a2304723e */ /* 0x002fc400000000ff */
[----:B---3--:R-:W-:-:S05]  /*104d0*/  F2FP.F16.F32.PACK_AB R5, R104, R107 ;  /* 0x0000006b6805723e */ /* 0x008fca00000000ff */
[----:B------:R-:W-:Y:S01]  /*104e0*/  HMMA.16816.F32 R64, R64, R6, RZ ;  /* 0x000000064040723c */ /* 0x000fe200000018ff */
[----:B------:R-:W-:Y:S02]  /*104f0*/  F2FP.F16.F32.PACK_AB R6, R0, R27 ;  /* 0x0000001b0006723e */ /* 0x000fe400000000ff */
[----:B--2---:R-:W-:-:S07]  /*10500*/  F2FP.F16.F32.PACK_AB R7, R109, R2 ;  /* 0x000000026d07723e */ /* 0x004fce00000000ff */
        /* <DEDUP_REMOVED lines=9> */
[----:B------:R-:W-:Y:S01]  /*105a0*/  HMMA.16816.F32 R72, R4, R20, R72 ;  /* 0x000000140448723c */ /* 0x000fe20000001848 */
[----:B------:R-:W-:-:S02]  /*105b0*/  FFMA.FTZ R20, R122, UR4, -R113 ;  /* 0x000000047a147c23 */ /* 0x000fc40008010871 */
[----:B------:R-:W4:Y:S04]  /*105c0*/  MUFU.EX2 R122, R130 ;  /* 0x00000082007a7308 */ /* 0x000f280000000800 */
[----:B------:R5:W4:Y:S01]  /*105d0*/  MUFU.EX2 R124, R20 ;  /* 0x00000014007c7308 */ /* 0x000b220000000800 */
        /* <DEDUP_REMOVED lines=9> */
[C---:B------:R-:W-:Y:S01]  /*10670*/  HMMA.16816.F32 R68, R4.reuse, R22, R68 ;  /* 0x000000160444723c */ /* 0x040fe20000001844 */
[----:B-----5:R-:W-:Y:S07]  /*10680*/  LDSM.16.MT88.4 R20, [R152+0x9000] ;  /* 0x009000009814783b */ /* 0x020fee0000004200 */
[C---:B-1----:R-:W-:Y:S08]  /*10690*/  HMMA.16816.F32 R60, R4.reuse, R8, R60 ;  /* 0x00000008043c723c */ /* 0x042ff0000000183c */
[----:B------:R-:W-:Y:S01]  /*106a0*/  HMMA.16816.F32 R64, R4, R10, R64 ;  /* 0x0000000a0440723c */ /* 0x000fe20000001840 */
[----:B------:R-:W1:Y:S01]  /*106b0*/  LDSM.16.MT88.4 R8, [R153+0x9000] ;  /* 0x009000009908783b */ /* 0x000e620000004200 */
[----:B------:R-:W-:-:S02]  /*106c0*/  F2FP.F16.F32.PACK_AB R4, R119, R120 ;  /* 0x000000787704723e */ /* 0x000fc400000000ff */
[----:B----4-:R-:W-:Y:S02]  /*106d0*/  F2FP.F16.F32.PACK_AB R6, R122, R117 ;  /* 0x000000757a06723e */ /* 0x010fe400000000ff */
        /* <DEDUP_REMOVED lines=21> */
[C---:B------:R-:W-:Y:S01]  /*10830*/  HMMA.16816.F32 R68, R4.reuse, R22, R68 ;  /* 0x000000160444723c */ /* 0x040fe20000001844 */
[----:B------:R-:W-:Y:S07]  /*10840*/  LDSM.16.MT88.4 R20, [R152+0x9800] ;  /* 0x009800009814783b */ /* 0x000fee0000004200 */
[C---:B--2---:R-:W-:Y:S08]  /*10850*/  HMMA.16816.F32 R60, R4.reuse, R12, R60 ;  /* 0x0000000c043c723c */ /* 0x044ff0000000183c */
[----:B------:R-:W-:Y:S01]  /*10860*/  HMMA.16816.F32 R64, R4, R14, R64 ;  /* 0x0000000e0440723c */ /* 0x000fe20000001840 */
[----:B------:R-:W2:Y:S01]  /*10870*/  LDSM.16.MT88.4 R12, [R153+0x9800] ;  /* 0x00980000990c783b */ /* 0x000ea20000004200 */
[----:B------:R-:W-:-:S02]  /*10880*/  F2FP.F16.F32.PACK_AB R4, R125, R116 ;  /* 0x000000747d04723e */ /* 0x000fc400000000ff */
[----:B------:R-:W-:Y:S02]  /*10890*/  F2FP.F16.F32.PACK_AB R6, R179, R112 ;  /* 0x00000070b306723e */ /* 0x000fe400000000ff */
[----:B------:R-:W-:Y:S02]  /*108a0*/  F2FP.F16.F32.PACK_AB R5, R111, R110 ;  /* 0x0000006e6f05723e */ /* 0x000fe400000000ff */
[----:B------:R-:W-:-:S07]  /*108b0*/  F2FP.F16.F32.PACK_AB R7, R177, R106 ;  /* 0x0000006ab107723e */ /* 0x000fce00000000ff */
        /* <DEDUP_REMOVED lines=87> */
[----:B------:R-:W-:-:S09]  /*10e30*/  ISETP.NE.AND P1, PT, R2, RZ, PT ;  /* 0x000000ff0200720c */ /* 0x000fd20003f25270 */
        /* <DEDUP_REMOVED lines=26> */
.L_x_4923:
[----:B------:R-:W-:Y:S01]  /*10fe0*/  UMOV UR8, URZ ;  /* 0x000000ff00087c82 */ /* 0x000fe20008000000 */
[----:B------:R-:W-:Y:S01]  /*10ff0*/  IMAD.SHL.U32 R0, R24, 0x40, RZ ;  /* 0x0000004018007824 */ /* 0x000fe200078e00ff */
[----:B------:R-:W-:-:S05]  /*11000*/  IADD3 R2, P0, PT, RZ, -UR8, RZ ;  /* 0x80000008ff027c10 */ /* 0x000fca000ff1e0ff */
[----:B------:R-:W-:-:S05]  /*11010*/  IMAD.X R0, RZ, RZ, ~R0, P0 ;  /* 0x000000ffff007224 */ /* 0x000fca00000e0e00 */
[----:B------:R-:W-:-:S04]  /*11020*/  SHF.R.S64 R5, R2, 0x1f, R0 ;  /* 0x0000001f02057819 */ /* 0x000fc80000001000 */
[----:B------:R-:W-:-:S04]  /*11030*/  IADD3 R158, P0, PT, R5, R158, RZ ;  /* 0x0000009e059e7210 */ /* 0x000fc80007f1e0ff */
[----:B------:R-:W-:-:S09]  /*11040*/  LEA.HI.X.SX32 R159, R0, R159, 0x1, P0 ;  /* 0x0000009f009f7211 */ /* 0x000fd200000f0eff */
.L_x_4924:
        /* <DEDUP_REMOVED lines=54> */
[----:B------:R-:W1:Y:S04]  /*113b0*/  LDSM.16.M88.4 R8, [R150+UR5+0x5000] ;  /* 0x005000059608783b */ /* 0x000e680008000200 */
[----:B------:R-:W4:Y:S04]  /*113c0*/  LDSM.16.M88.4 R112, [R150+UR5+0x5800] ;  /* 0x005800059670783b */ /* 0x000f280008000200 */
[----:B------:R-:W-:Y:S04]  /*113d0*/  LDSM.16.M88.4 R124, [R149] ;  /* 0x00000000957c783b */ /* 0x000fe80000000200 */
[----:B------:R-:W5:Y:S04]  /*113e0*/  LDSM.16.M88.4 R108, [R146+0x4000] ;  /* 0x00400000926c783b */ /* 0x000f680000000200 */
[----:B------:R-:W5:Y:S04]  /*113f0*/  LDSM.16.M88.4 R104, [R146+0x4800] ;  /* 0x004800009268783b */ /* 0x000f680000000200 */
[----:B------:R-:W5:Y:S04]  /*11400*/  LDSM.16.M88.4 R32, [R146+0x5000] ;  /* 0x005000009220783b */ /* 0x000f680000000200 */
[----:B------:R-:W5:Y:S04]  /*11410*/  LDSM.16.M88.4 R128, [R146+0x5800] ;  /* 0x005800009280783b */ /* 0x000f680000000200 */
[----:B------:R-:W-:Y:S01]  /*11420*/  LDSM.16.M88.4 R116, [R145+0x5800] ;  /* 0x005800009174783b */ /* 0x000fe20000000200 */
[C---:B--2---:R-:W-:Y:S03]  /*11430*/  HMMA.16816.F32 R28, R120.reuse, R24, RZ ;  /* 0x00000018781c723c */ /* 0x044fe600000018ff */
[----:B------:R-:W0:Y:S05]  /*11440*/  LDGDEPBAR ;  /* 0x00000000000079af */ /* 0x000e2a0000000000 */
[C---:B---3--:R-:W-:Y:S08]  /*11450*/  HMMA.16816.F32 R20, R120.reuse, R16, RZ ;  /* 0x000000107814723c */ /* 0x048ff000000018ff */
[C---:B------:R-:W-:Y:S08]  /*11460*/  HMMA.16816.F32 R24, R120.reuse, R26, RZ ;  /* 0x0000001a7818723c */ /* 0x040ff000000018ff */
[C---:B------:R-:W-:Y:S08]  /*11470*/  HMMA.16816.F32 R16, R120.reuse, R18, RZ ;  /* 0x000000127810723c */ /* 0x040ff000000018ff */
[C---:B-1----:R-:W-:Y:S08]  /*11480*/  HMMA.16816.F32 R12, R120.reuse, R8, RZ ;  /* 0x00000008780c723c */ /* 0x042ff000000018ff */
        /* <DEDUP_REMOVED lines=15> */
[----:B------:R-:W-:Y:S04]  /*11580*/  LDSM.16.M88.4 R124, [R147] ;  /* 0x00000000937c783b */ /* 0x000fe80000000200 */
        /* <DEDUP_REMOVED lines=11> */
[----:B------:R-:W-:Y:S01]  /*11640*/  HMMA.16816.F32 R120, R112, R118, R120 ;  /* 0x000000767078723c */ /* 0x000fe20000001878 */
[----:B------:R-:W-:Y:S04]  /*11650*/  LDSM.16.M88.4 R116, [R151+0x2000] ;  /* 0x002000009774783b */ /* 0x000fe80000000200 */
[----:B------:R-:W4:Y:S03]  /*11660*/  LDSM.16.M88.4 R112, [R150+UR5+0x6000] ;  /* 0x006000059670783b */ /* 0x000f260008000200 */
        /* <DEDUP_REMOVED lines=10> */
[----:B------:R-:W-:Y:S08]  /*11710*/  HMMA.16816.F32 R120, R124, R130, R120 ;  /* 0x000000827c78723c */ /* 0x000ff00000001878 */
        /* <DEDUP_REMOVED lines=11> */
[----:B------:R-:W3:Y:S04]  /*117d0*/  LDSM.16.M88.4 R116, [R146+0x6800] ;  /* 0x006800009274783b */ /* 0x000ee80000000200 */
[----:B------:R-:W4:Y:S03]  /*117e0*/  LDSM.16.M88.4 R32, [R146+0x7800] ;  /* 0x007800009220783b */ /* 0x000f260000000200 */
        /* <DEDUP_REMOVED lines=9> */
[C---:B----4-:R-:W-:Y:S08]  /*11880*/  HMMA.16816.F32 R4, R108.reuse, R32, R4 ;  /* 0x000000206c04723c */ /* 0x050ff00000001804 */
[----:B------:R-:W-:Y:S01]  /*11890*/  HMMA.16816.F32 R120, R108, R34, R120 ;  /* 0x000000226c78723c */ /* 0x000fe20000001878 */
[----:B------:R-:W-:Y:S04]  /*118a0*/  LDSM.16.M88.4 R108, [R147+0x2000] ;  /* 0x00200000936c783b */ /* 0x000fe80000000200 */
[----:B------:R-:W3:Y:S03]  /*118b0*/  LDSM.16.M88.4 R32, [R144+0x6000] ;  /* 0x006000009020783b */ /* 0x000ee60000000200 */
[C---:B-1----:R-:W-:Y:S08]  /*118c0*/  HMMA.16816.F32 R28, R112.reuse, R104, R28 ;  /* 0x00000068701c723c */ /* 0x042ff0000000181c */
[C---:B------:R-:W-:Y:S01]  /*118d0*/  HMMA.16816.F32 R24, R112.reuse, R106, R24 ;  /* 0x0000006a7018723c */ /* 0x040fe20000001818 */
[----:B------:R-:W1:Y:S07]  /*118e0*/  LDSM.16.M88.4 R104, [R145+0x7000] ;  /* 0x007000009168783b */ /* 0x000e6e0000000200 */
[C---:B--2---:R-:W-:Y:S08]  /*118f0*/  HMMA.16816.F32 R20, R112.reuse, R116, R20 ;  /* 0x000000747014723c */ /* 0x044ff00000001814 */
[----:B------:R-:W-:Y:S01]  /*11900*/  HMMA.16816.F32 R16, R112, R118, R16 ;  /* 0x000000767010723c */ /* 0x000fe20000001810 */
[----:B------:R-:W2:Y:S07]  /*11910*/  LDSM.16.M88.4 R116, [R144+0x6800] ;  /* 0x006800009074783b */ /* 0x000eae0000000200 */
        /* <DEDUP_REMOVED lines=8> */
[----:B------:R-:W1:Y:S01]  /*119a0*/  LDSM.16.M88.4 R28, [R144+0x7000] ;  /* 0x00700000901c783b */ /* 0x000e620000000200 */
[----:B------:R-:W-:Y:S01]  /*119b0*/  HMMA.16816.F32 R8, R112, R106, R8 ;  /* 0x0000006a7008723c */ /* 0x000fe20000001808 */
[----:B------:R-:W4:Y:S01]  /*119c0*/  MUFU.TANH R0, R0 ;  /* 0x0000000000007308 */ /* 0x000f220000002400 */
[----:B------:R-:W-:Y:S01]  /*119d0*/  FMUL.FTZ R106, R25, UR10 ;  /* 0x0000000a196a7c20 */ /* 0x000fe20008410000 */
[----:B------:R-:W-:Y:S01]  /*119e0*/  FMUL.FTZ R107, R26, UR10 ;  /* 0x0000000a1a6b7c20 */ /* 0x000fe20008410000 */
[----:B------:R-:W-:-:S04]  /*119f0*/  FMUL.FTZ R24, R24, UR10 ;  /* 0x0000000a18187c20 */ /* 0x000fc80008410000 */
[C---:B--2---:R-:W-:Y:S01]  /*11a00*/  HMMA.16816.F32 R20, R108.reuse, R116, R20 ;  /* 0x000000746c14723c */ /* 0x044fe20000001814 */
[----:B------:R-:W-:Y:S01]  /*11a10*/  FMUL.FTZ R116, R27, UR10 ;  /* 0x0000000a1b747c20 */ /* 0x000fe20008410000 */
[----:B------:R-:W2:Y:S06]  /*11a20*/  MUFU.TANH R104, R104 ;  /* 0x0000006800687308 */ /* 0x000eac0000002400 */
[----:B------:R-:W-:Y:S02]  /*11a30*/  HMMA.16816.F32 R16, R108, R118, R16 ;  /* 0x000000766c10723c */ /* 0x000fe40000001810 */
[----:B------:R-:W5:Y:S06]  /*11a40*/  MUFU.TANH R2, R2 ;  /* 0x0000000200027308 */ /* 0x000f6c0000002400 */
[----:B---3--:R-:W-:Y:S02]  /*11a50*/  HMMA.16816.F32 R4, R112, R32, R4 ;  /* 0x000000207004723c */ /* 0x008fe40000001804 */
[----:B------:R-:W3:Y:S01]  /*11a60*/  MUFU.TANH R105, R105 ;  /* 0x0000006900697308 */ /* 0x000ee20000002400 */
[----:B------:R-:W-:Y:S01]  /*11a70*/  FMUL.FTZ R20, R20, UR10 ;  /* 0x0000000a14147c20 */ /* 0x000fe20008410000 */
[----:B------:R-:W-:Y:S01]  /*11a80*/  FMUL.FTZ R25, R21, UR10 ;  /* 0x0000000a15197c20 */ /* 0x000fe20008410000 */
[----:B------:R-:W-:Y:S01]  /*11a90*/  FMUL.FTZ R27, R22, UR10 ;  /* 0x0000000a161b7c20 */ /* 0x000fe20008410000 */
[----:B------:R-:W-:-:S02]  /*11aa0*/  FMUL.FTZ R26, R23, UR10 ;  /* 0x0000000a171a7c20 */ /* 0x000fc40008410000 */
[----:B------:R-:W-:Y:S02]  /*11ab0*/  HMMA.16816.F32 R120, R112, R34, R120 ;  /* 0x000000227078723c */ /* 0x000fe40000001878 */
[----:B------:R4:W-:Y:S01]  /*11ac0*/  MUFU.TANH R117, R20 ;  /* 0x0000001400757308 */ /* 0x0009e20000002400 */
[----:B------:R-:W-:Y:S01]  /*11ad0*/  FMUL.FTZ R16, R16, UR10 ;  /* 0x0000000a10107c20 */ /* 0x000fe20008410000 */
[----:B------:R-:W-:-:S04]  /*11ae0*/  FMUL.FTZ R17, R17, UR10 ;  /* 0x0000000a11117c20 */ /* 0x000fc80008410000 */
[C---:B-1----:R-:W-:Y:S01]  /*11af0*/  HMMA.16816.F32 R12, R108.reuse, R28, R12 ;  /* 0x0000001c6c0c723c */ /* 0x042fe2000000180c */
[----:B------:R-:W-:Y:S01]  /*11b00*/  FMUL.FTZ R28, R18, UR10 ;  /* 0x0000000a121c7c20 */ /* 0x000fe20008410000 */
[----:B------:R-:W-:Y:S01]  /*11b10*/  FMUL.FTZ R18, R19, UR10 ;  /* 0x0000000a13127c20 */ /* 0x000fe20008410000 */
[----:B------:R-:W1:Y:S05]  /*11b20*/  MUFU.TANH R24, R24 ;  /* 0x0000001800187308 */ /* 0x000e6a0000002400 */
[----:B------:R-:W-:Y:S03]  /*11b30*/  HMMA.16816.F32 R8, R108, R30, R8 ;  /* 0x0000001e6c08723c */ /* 0x000fe60000001808 */
[----:B------:R-:W-:Y:S01]  /*11b40*/  MUFU.TANH R106, R106 ;  /* 0x0000006a006a7308 */ /* 0x000fe20000002400 */
[----:B----4-:R-:W4:Y:S01]  /*11b50*/  LDSM.16.M88.4 R20, [R144+0x7800] ;  /* 0x007800009014783b */ /* 0x010f220000000200 */
[----:B------:R-:W-:-:S06]  /*11b60*/  DEPBAR.LE SB0, 0x0 ;  /* 0x000080000000791a */ /* 0x000fcc0000000000 */
[----:B------:R-:W-:Y:S01]  /*11b70*/  FMUL.FTZ R19, R13, UR10 ;  /* 0x0000000a0d137c20 */ /* 0x000fe20008410000 */
[----:B------:R-:W-:Y:S02]  /*11b80*/  IMAD.SHL.U32 R13, R161, 0x2, RZ ;  /* 0x00000002a10d7824 */ /* 0x000fe400078e00ff */
[----:B------:R-:W-:Y:S01]  /*11b90*/  FMUL.FTZ R125, R12, UR10 ;  /* 0x0000000a0c7d7c20 */ /* 0x000fe20008410000 */
[----:B------:R-:W1:Y:S01]  /*11ba0*/  MUFU.TANH R107, R107 ;  /* 0x0000006b006b7308 */ /* 0x000e620000002400 */
[----:B------:R-:W-:Y:S01]  /*11bb0*/  FMUL.FTZ R124, R15, UR10 ;  /* 0x0000000a0f7c7c20 */ /* 0x000fe20008410000 */
[----:B------:R-:W-:Y:S01]  /*11bc0*/  FMUL.FTZ R14, R14, UR10 ;  /* 0x0000000a0e0e7c20 */ /* 0x000fe20008410000 */
[----:B------:R-:W-:Y:S01]  /*11bd0*/  LOP3.LUT R13, R13, 0x6, RZ, 0xc0, !PT ;  /* 0x000000060d0d7812 */ /* 0x000fe200078ec0ff */
[----:B------:R-:W-:Y:S01]  /*11be0*/  FMUL.FTZ R119, R8, UR10 ;  /* 0x0000000a08777c20 */ /* 0x000fe20008410000 */
[----:B------:R-:W-:-:S03]  /*11bf0*/  FMUL.FTZ R118, R11, UR10 ;  /* 0x0000000a0b767c20 */ /* 0x000fc60008410000 */
[----:B------:R-:W-:Y:S01]  /*11c00*/  IMAD R12, R102, 0x40, R13 ;  /* 0x00000040660c7824 */ /* 0x000fe200078e020d */
[----:B------:R-:W1:Y:S03]  /*11c10*/  MUFU.TANH R116, R116 ;  /* 0x0000007400747308 */ /* 0x000e660000002400 */
[C---:B------:R-:W-:Y:S02]  /*11c20*/  VIADD R13, R12.reuse, 0xffffff80 ;  /* 0xffffff800c0d7836 */ /* 0x040fe40000000000 */
[C---:B------:R-:W-:Y:S02]  /*11c30*/  VIADD R15, R12.reuse, 0xffffff81 ;  /* 0xffffff810c0f7836 */ /* 0x040fe40000000000 */
[----:B------:R-:W-:Y:S01]  /*11c40*/  VIADD R8, R12, 0xffffff89 ;  /* 0xffffff890c087836 */ /* 0x000fe20000000000 */
[----:B------:R-:W1:Y:S01]  /*11c50*/  MUFU.TANH R25, R25 ;  /* 0x0000001900197308 */ /* 0x000e620000002400 */
[----:B------:R-:W-:-:S02]  /*11c60*/  ISETP.GE.AND P4, PT, R13, R103, PT ;  /* 0x000000670d00720c */ /* 0x000fc40003f86270 */
[-C--:B------:R-:W-:Y:S01]  /*11c70*/  ISETP.GE.AND P3, PT, R13, R134.reuse, PT ;  /* 0x000000860d00720c */ /* 0x080fe20003f66270 */
[----:B------:R-:W-:Y:S01]  /*11c80*/  VIADD R13, R12, 0xffffff88 ;  /* 0xffffff880c0d7836 */ /* 0x000fe20000000000 */
[CC--:B------:R-:W-:Y:S02]  /*11c90*/  ISETP.GE.AND P2, PT, R15.reuse, R103.reuse, PT ;  /* 0x000000670f00720c */ /* 0x0c0fe40003f46270 */
[-C--:B------:R-:W-:Y:S01]  /*11ca0*/  ISETP.GE.AND P6, PT, R15, R134.reuse, PT ;  /* 0x000000860f00720c */ /* 0x080fe20003fc6270 */
[----:B------:R-:W1:Y:S01]  /*11cb0*/  MUFU.TANH R26, R26 ;  /* 0x0000001a001a7308 */ /* 0x000e620000002400 */
[----:B------:R-:W-:Y:S01]  /*11cc0*/  FMUL.FTZ R15, R9, UR10 ;  /* 0x0000000a090f7c20 */ /* 0x000fe20008410000 */
[C---:B------:R-:W-:Y:S02]  /*11cd0*/  ISETP.GE.AND P5, PT, R13.reuse, R103, PT ;  /* 0x000000670d00720c */ /* 0x040fe40003fa6270 */
[----:B------:R-:W-:Y:S01]  /*11ce0*/  FSEL R9, R0, -INF , !P4 ;  /* 0xff80000000097808 */ /* 0x000fe20006000000 */
[----:B----4-:R-:W-:Y:S01]  /*11cf0*/  HMMA.16816.F32 R4, R108, R20, R4 ;  /* 0x000000146c04723c */ /* 0x010fe20000001804 */
[----:B------:R-:W-:Y:S01]  /*11d00*/  FMUL.FTZ R20, R10, UR10 ;  /* 0x0000000a0a147c20 */ /* 0x000fe20008410000 */
[C---:B------:R-:W-:Y:S01]  /*11d10*/  VIADD R10, R12.reuse, 0xffffff90 ;  /* 0xffffff900c0a7836 */ /* 0x040fe20000000000 */
[----:B------:R-:W4:Y:S01]  /*11d20*/  MUFU.TANH R27, R27 ;  /* 0x0000001b001b7308 */ /* 0x000f220000002400 */
[----:B------:R-:W-:Y:S01]  /*11d30*/  ISETP.GE.AND P4, PT, R13, R134, PT ;  /* 0x000000860d00720c */ /* 0x000fe20003f86270 */
[----:B------:R-:W-:Y:S01]  /*11d40*/  VIADD R21, R12, 0xffffff91 ;  /* 0xffffff910c157836 */ /* 0x000fe20000000000 */
[----:B--2---:R-:W-:-:S02]  /*11d50*/  FSEL R0, R104, -INF , !P3 ;  /* 0xff80000068007808 */ /* 0x004fc40005800000 */
[-C--:B------:R-:W-:Y:S01]  /*11d60*/  ISETP.GE.AND P3, PT, R8, R103.reuse, PT ;  /* 0x000000670800720c */ /* 0x080fe20003f66270 */
[----:B------:R-:W-:Y:S01]  /*11d70*/  HMMA.16816.F32 R120, R108, R22, R120 ;  /* 0x000000166c78723c */ /* 0x000fe20000001878 */
[----:B-----5:R-:W-:Y:S01]  /*11d80*/  FSEL R13, R2, -INF , !P2 ;  /* 0xff800000020d7808 */ /* 0x020fe20005000000 */
[----:B------:R-:W2:Y:S01]  /*11d90*/  MUFU.TANH R16, R16 ;  /* 0x0000001000107308 */ /* 0x000ea20000002400 */
[-C--:B------:R-:W-:Y:S02]  /*11da0*/  ISETP.GE.AND P2, PT, R8, R134.reuse, PT ;  /* 0x000000860800720c */ /* 0x080fe40003f46270 */
[----:B---3--:R-:W-:Y:S02]  /*11db0*/  FSEL R8, R105, -INF , !P6 ;  /* 0xff80000069087808 */ /* 0x008fe40007000000 */
[----:B-1----:R-:W-:Y:S01]  /*11dc0*/  FSEL R11, R24, -INF , !P5 ;  /* 0xff800000180b7808 */ /* 0x002fe20006800000 */
[----:B------:R-:W-:Y:S01]  /*11dd0*/  VIADD R24, R12, 0xffffff98 ;  /* 0xffffff980c187836 */ /* 0x000fe20000000000 */
[CC--:B------:R-:W-:Y:S01]  /*11de0*/  ISETP.GE.AND P6, PT, R10.reuse, R103.reuse, PT ;  /* 0x000000670a00720c */ /* 0x0c0fe20003fc6270 */
[----:B------:R-:W-:Y:S01]  /*11df0*/  MUFU.TANH R18, R18 ;  /* 0x0000001200127308 */ /* 0x000fe20000002400 */
[-C--:B------:R-:W-:Y:S01]  /*11e00*/  ISETP.GE.AND P5, PT, R10, R134.reuse, PT ;  /* 0x000000860a00720c */ /* 0x080fe20003fa6270 */
[----:B------:R-:W-:Y:S01]  /*11e10*/  FMUL.FTZ R109, R5, UR10 ;  /* 0x0000000a056d7c20 */ /* 0x000fe20008410000 */
[----:B------:R-:W-:Y:S01]  /*11e20*/  FSEL R10, R107, -INF , !P4 ;  /* 0xff8000006b0a7808 */ /* 0x000fe20006000000 */
[----:B------:R-:W-:Y:S01]  /*11e30*/  FMUL.FTZ R4, R4, UR10 ;  /* 0x0000000a04047c20 */ /* 0x000fe20008410000 */
[----:B------:R-:W-:Y:S01]  /*11e40*/  FSEL R29, R106, -INF , !P3 ;  /* 0xff8000006a1d7808 */ /* 0x000fe20005800000 */
[----:B------:R-:W-:Y:S01]  /*11e50*/  VIADD R5, R12, 0xffffffa0 ;  /* 0xffffffa00c057836 */ /* 0x000fe20000000000 */
[CC--:B------:R-:W-:Y:S01]  /*11e60*/  ISETP.GE.AND P4, PT, R21.reuse, R103.reuse, PT ;  /* 0x000000671500720c */ /* 0x0c0fe20003f86270 */
[----:B------:R-:W1:Y:S01]  /*11e70*/  MUFU.TANH R125, R125 ;  /* 0x0000007d007d7308 */ /* 0x000e620000002400 */
[----:B------:R-:W-:Y:S01]  /*11e80*/  ISETP.GE.AND P3, PT, R21, R134, PT ;  /* 0x000000861500720c */ /* 0x000fe20003f66270 */
[----:B------:R-:W-:Y:S01]  /*11e90*/  FMUL.FTZ R7, R7, UR10 ;  /* 0x0000000a07077c20 */ /* 0x000fe20008410000 */
[----:B------:R-:W-:Y:S01]  /*11ea0*/  FSEL R116, R116, -INF , !P2 ;  /* 0xff80000074747808 */ /* 0x000fe20005000000 */
[----:B------:R-:W-:Y:S01]  /*11eb0*/  FMUL.FTZ R6, R6, UR10 ;  /* 0x0000000a06067c20 */ /* 0x000fe20008410000 */
[-C--:B------:R-:W-:Y:S01]  /*11ec0*/  ISETP.GE.AND P2, PT, R24, R103.reuse, PT ;  /* 0x000000671800720c */ /* 0x080fe20003f46270 */
[----:B------:R-:W-:Y:S01]  /*11ed0*/  FMUL.FTZ R105, R120, UR10 ;  /* 0x0000000a78697c20 */ /* 0x000fe20008410000 */
[----:B------:R-:W-:Y:S01]  /*11ee0*/  FSEL R113, R25, -INF , !P4 ;  /* 0xff80000019717808 */ /* 0x000fe20006000000 */
[----:B------:R-:W-:Y:S01]  /*11ef0*/  MUFU.TANH R17, R17 ;  /* 0x0000001100117308 */ /* 0x000fe20000002400 */
[----:B------:R-:W-:Y:S01]  /*11f00*/  FSEL R114, R26, -INF , !P3 ;  /* 0xff8000001a727808 */ /* 0x000fe20005800000 */
[----:B------:R-:W-:Y:S01]  /*11f10*/  FMUL.FTZ R34, R122, UR10 ;  /* 0x0000000a7a227c20 */ /* 0x000fe20008410000 */
[----:B------:R-:W-:Y:S01]  /*11f20*/  ISETP.GE.AND P3, PT, R5, R103, PT ;  /* 0x000000670500720c */ /* 0x000fe20003f66270 */
[----:B------:R-:W-:Y:S01]  /*11f30*/  FMUL.FTZ R33, R123, UR10 ;  /* 0x0000000a7b217c20 */ /* 0x000fe20008410000 */
[----:B----4-:R-:W-:-:S02]  /*11f40*/  FSEL R110, R27, -INF , !P5 ;  /* 0xff8000001b6e7808 */ /* 0x010fc40006800000 */
[----:B--2---:R-:W-:Y:S01]  /*11f50*/  FSEL R111, R16, -INF , !P2 ;  /* 0xff800000106f7808 */ /* 0x004fe20005000000 */
[----:B------:R-:W2:Y:S01]  /*11f60*/  MUFU.TANH R28, R28 ;  /* 0x0000001c001c7308 */ /* 0x000ea20000002400 */
[----:B------:R-:W-:Y:S02]  /*11f70*/  FSEL R21, R117, -INF , !P6 ;  /* 0xff80000075157808 */ /* 0x000fe40007000000 */
[-C--:B------:R-:W-:Y:S01]  /*11f80*/  ISETP.GE.AND P2, PT, R5, R134.reuse, PT ;  /* 0x000000860500720c */ /* 0x080fe20003f46270 */
[----:B------:R-:W-:Y:S01]  /*11f90*/  VIADD R5, R12, 0xffffffa1 ;  /* 0xffffffa10c057836 */ /* 0x000fe20000000000 */
[----:B-1----:R-:W-:Y:S02]  /*11fa0*/  FSEL R125, R125, -INF , !P3 ;  /* 0xff8000007d7d7808 */ /* 0x002fe40005800000 */
[----:B------:R-:W-:Y:S01]  /*11fb0*/  ISETP.GE.AND P6, PT, R24, R134, PT ;  /* 0x000000861800720c */ /* 0x000fe20003fc6270 */
[----:B------:R-:W1:Y:S08]  /*11fc0*/  MUFU.TANH R14, R14 ;  /* 0x0000000e000e7308 */ /* 0x000e700000002400 */
[----:B------:R3:W-:Y:S01]  /*11fd0*/  MUFU.TANH R2, R20 ;  /* 0x0000001400027308 */ /* 0x0007e20000002400 */
[----:B--2---:R-:W-:-:S02]  /*11fe0*/  FSEL R22, R28, -INF , !P6 ;  /* 0xff8000001c167808 */ /* 0x004fc40007000000 */
[----:B------:R-:W-:-:S05]  /*11ff0*/  ISETP.GE.AND P6, PT, R5, R103, PT ;  /* 0x000000670500720c */ /* 0x000fca0003fc6270 */
[----:B------:R-:W-:Y:S01]  /*12000*/  MUFU.TANH R15, R15 ;  /* 0x0000000f000f7308 */ /* 0x000fe20000002400 */
[----:B-1----:R-:W-:-:S07]  /*12010*/  FSEL R120, R14, -INF , !P2 ;  /* 0xff8000000e787808 */ /* 0x002fce0005000000 */
[----:B------:R-:W1:Y:S01]  /*12020*/  MUFU.TANH R19, R19 ;  /* 0x0000001300137308 */ /* 0x000e620000002400 */
[----:B---3--:R-:W-:-:S05]  /*12030*/  VIADD R20, R12, 0xffffff99 ;  /* 0xffffff990c147836 */ /* 0x008fca0000000000 */
[CC--:B------:R-:W-:Y:S02]  /*12040*/  ISETP.GE.AND P4, PT, R20.reuse, R134.reuse, PT ;  /* 0x000000861400720c */ /* 0x0c0fe40003f86270 */
[----:B------:R2:W-:Y:S01]  /*12050*/  MUFU.TANH R107, R4 ;  /* 0x00000004006b7308 */ /* 0x0005e20000002400 */
[----:B------:R-:W-:Y:S02]  /*12060*/  ISETP.GE.AND P5, PT, R20, R103, PT ;  /* 0x000000671400720c */ /* 0x000fe40003fa6270 */
[----:B------:R-:W-:Y:S02]  /*12070*/  FSEL R20, R18, -INF , !P4 ;  /* 0xff80000012147808 */ /* 0x000fe40006000000 */
[----:B------:R-:W-:Y:S02]  /*12080*/  FSEL R23, R17, -INF , !P5 ;  /* 0xff80000011177808 */ /* 0x000fe40006800000 */
[----:B------:R-:W-:Y:S01]  /*12090*/  ISETP.GE.AND P5, PT, R5, R134, PT ;  /* 0x000000860500720c */ /* 0x000fe20003fa6270 */
[----:B------:R3:W-:Y:S01]  /*120a0*/  MUFU.TANH R106, R7 ;  /* 0x00000007006a7308 */ /* 0x0007e20000002400 */
[----:B------:R-:W-:-:S07]  /*120b0*/  VIADD R5, R12, 0xffffffb1 ;  /* 0xffffffb10c057836 */ /* 0x000fce0000000000 */
[----:B------:R-:W4:Y:S01]  /*120c0*/  MUFU.TANH R124, R124 ;  /* 0x0000007c007c7308 */ /* 0x000f220000002400 */
[----:B--2---:R-:W-:-:S05]  /*120d0*/  VIADD R4, R12, 0xffffffa8 ;  /* 0xffffffa80c047836 */ /* 0x004fca0000000000 */
[CC--:B------:R-:W-:Y:S02]  /*120e0*/  ISETP.GE.AND P4, PT, R4.reuse, R103.reuse, PT ;  /* 0x000000670400720c */ /* 0x0c0fe40003f86270 */
[----:B------:R-:W2:Y:S01]  /*120f0*/  MUFU.TANH R119, R119 ;  /* 0x0000007700777308 */ /* 0x000ea20000002400 */
[-C--:B------:R-:W-:Y:S01]  /*12100*/  ISETP.GE.AND P3, PT, R4, R134.reuse, PT ;  /* 0x000000860400720c */ /* 0x080fe20003f66270 */
[----:B------:R-:W-:Y:S02]  /*12110*/  VIADD R4, R12, 0xffffffa9 ;  /* 0xffffffa90c047836 */ /* 0x000fe40000000000 */
[----:B---3--:R-:W-:Y:S01]  /*12120*/  FMUL.FTZ R7, R121, UR10 ;  /* 0x0000000a79077c20 */ /* 0x008fe20008410000 */
[----:B-1----:R-:W-:Y:S02]  /*12130*/  FSEL R121, R19, -INF , !P6 ;  /* 0xff80000013797808 */ /* 0x002fe40007000000 */
[----:B------:R-:W-:Y:S01]  /*12140*/  FSEL R122, R2, -INF , !P3 ;  /* 0xff800000027a7808 */ /* 0x000fe20005800000 */
[----:B------:R-:W-:Y:S01]  /*12150*/  VIADD R2, R12, 0xffffffb8 ;  /* 0xffffffb80c027836 */ /* 0x000fe20000000000 */
[C---:B------:R-:W-:Y:S01]  /*12160*/  ISETP.GE.AND P2, PT, R4.reuse, R103, PT ;  /* 0x000000670400720c */ /* 0x040fe20003f46270 */
[----:B------:R-:W1:Y:S01]  /*12170*/  MUFU.TANH R118, R118 ;  /* 0x0000007600767308 */ /* 0x000e620000002400 */
[----:B------:R-:W-:-:S02]  /*12180*/  ISETP.GE.AND P6, PT, R4, R134, PT ;  /* 0x000000860400720c */ /* 0x000fc40003fc6270 */
[----:B------:R-:W-:Y:S02]  /*12190*/  FSEL R117, R15, -INF , !P2 ;  /* 0xff8000000f757808 */ /* 0x000fe40005000000 */
[----:B------:R-:W-:Y:S02]  /*121a0*/  ISETP.GE.AND P2, PT, R5, R134, PT ;  /* 0x000000860500720c */ /* 0x000fe40003f46270 */
[----:B----4-:R-:W-:Y:S01]  /*121b0*/  FSEL R124, R124, -INF , !P5 ;  /* 0xff8000007c7c7808 */ /* 0x010fe20006800000 */
[----:B------:R-:W3:Y:S01]  /*121c0*/  MUFU.TANH R109, R109 ;  /* 0x0000006d006d7308 */ /* 0x000ee20000002400 */
[----:B------:R-:W-:Y:S02]  /*121d0*/  FSEL R106, R106, -INF , !P2 ;  /* 0xff8000006a6a7808 */ /* 0x000fe40005000000 */
[----:B------:R-:W-:Y:S02]  /*121e0*/  ISETP.GE.AND P2, PT, R102, 0x3, PT ;  /* 0x000000036600780c */ /* 0x000fe40003f46270 */
[----:B--2---:R-:W-:Y:S01]  /*121f0*/  FSEL R119, R119, -INF , !P4 ;  /* 0xff80000077777808 */ /* 0x004fe20006000000 */
[----:B------:R-:W-:Y:S01]  /*12200*/  BAR.SYNC.DEFER_BLOCKING 0x0 ;  /* 0x0000000000007b1d */ /* 0x000fe20000010000 */
[----:B------:R-:W-:-:S02]  /*12210*/  ISETP.GE.AND P3, PT, R5, R103, PT ;  /* 0x000000670500720c */ /* 0x000fc40003f66270 */
[----:B-1----:R-:W-:-:S03]  /*12220*/  FSEL R118, R118, -INF , !P6 ;  /* 0xff80000076767808 */ /* 0x002fc60007000000 */
[----:B------:R1:W2:Y:S01]  /*12230*/  MUFU.TANH R104, R6 ;  /* 0x0000000600687308 */ /* 0x0002a20000002400 */
[----:B------:R-:W-:Y:S02]  /*12240*/  ISETP.GE.AND P6, PT, R2, R103, PT ;  /* 0x000000670200720c */ /* 0x000fe40003fc6270 */
[----:B---3--:R-:W-:-:S05]  /*12250*/  FSEL R109, R109, -INF , !P3 ;  /* 0xff8000006d6d7808 */ /* 0x008fca0005800000 */
[----:B------:R-:W3:Y:S08]  /*12260*/  MUFU.TANH R105, R105 ;  /* 0x0000006900697308 */ /* 0x000ef00000002400 */
[----:B------:R-:W4:Y:S01]  /*12270*/  MUFU.TANH R4, R7 ;  /* 0x0000000700047308 */ /* 0x000f220000002400 */
[C---:B-1----:R-:W-:Y:S02]  /*12280*/  VIADD R6, R12.reuse, 0xffffffb0 ;  /* 0xffffffb00c067836 */ /* 0x042fe40000000000 */
[----:B------:R-:W-:-:S03]  /*12290*/  VIADD R12, R12, 0xffffffb9 ;  /* 0xffffffb90c0c7836 */ /* 0x000fc60000000000 */
[CC--:B------:R-:W-:Y:S02]  /*122a0*/  ISETP.GE.AND P5, PT, R6.reuse, R103.reuse, PT ;  /* 0x000000670600720c */ /* 0x0c0fe40003fa6270 */
[----:B------:R-:W1:Y:S01]  /*122b0*/  MUFU.TANH R34, R34 ;  /* 0x0000002200227308 */ /* 0x000e620000002400 */
[-C--:B------:R-:W-:Y:S02]  /*122c0*/  ISETP.GE.AND P4, PT, R6, R134.reuse, PT ;  /* 0x000000860600720c */ /* 0x080fe40003f86270 */
[----:B------:R-:W-:Y:S02]  /*122d0*/  FSEL R107, R107, -INF , !P5 ;  /* 0xff8000006b6b7808 */ /* 0x000fe40006800000 */
[----:B--2---:R-:W-:Y:S02]  /*122e0*/  FSEL R104, R104, -INF , !P4 ;  /* 0xff80000068687808 */ /* 0x004fe40006000000 */
[----:B------:R-:W-:Y:S01]  /*122f0*/  ISETP.GE.AND P5, PT, R12, R103, PT ;  /* 0x000000670c00720c */ /* 0x000fe20003fa6270 */
[----:B------:R-:W2:Y:S01]  /*12300*/  MUFU.TANH R33, R33 ;  /* 0x0000002100217308 */ /* 0x000ea20000002400 */
[----:B------:R-:W-:-:S02]  /*12310*/  ISETP.GE.AND P4, PT, R2, R134, PT ;  /* 0x000000860200720c */ /* 0x000fc40003f86270 */
[----:B------:R-:W-:Y:S02]  /*12320*/  ISETP.GE.AND P3, PT, R12, R134, PT ;  /* 0x000000860c00720c */ /* 0x000fe40003f66270 */
[----:B---3--:R-:W-:Y:S02]  /*12330*/  FSEL R105, R105, -INF , !P6 ;  /* 0xff80000069697808 */ /* 0x008fe40007000000 */
[----:B----4-:R-:W-:Y:S02]  /*12340*/  FSEL R103, R4, -INF , !P5 ;  /* 0xff80000004677808 */ /* 0x010fe40006800000 */
        /* <DEDUP_REMOVED lines=66> */
.L_x_4926:
[----:B------:R-:W-:Y:S01]  /*12770*/  UMOV UR8, URZ ;  /* 0x000000ff00087c82 */ /* 0x000fe20008000000 */
[----:B------:R-:W-:Y:S01]  /*12780*/  IMAD.SHL.U32 R2, R132, 0x40, RZ ;  /* 0x0000004084027824 */ /* 0x000fe200078e00ff */
[----:B------:R-:W-:-:S05]  /*12790*/  IADD3 R4, P2, PT, RZ, -UR8, RZ ;  /* 0x80000008ff047c10 */ /* 0x000fca000ff5e0ff */
[----:B------:R-:W-:-:S05]  /*127a0*/  IMAD.X R2, RZ, RZ, ~R2, P2 ;  /* 0x000000ffff027224 */ /* 0x000fca00010e0e02 */
[----:B------:R-:W-:-:S04]  /*127b0*/  SHF.R.S64 R5, R4, 0x1f, R2 ;  /* 0x0000001f04057819 */ /* 0x000fc80000001002 */
[----:B------:R-:W-:-:S04]  /*127c0*/  IADD3 R156, P2, PT, R5, R156, RZ ;  /* 0x0000009c059c7210 */ /* 0x000fc80007f5e0ff */
[----:B------:R-:W-:-:S09]  /*127d0*/  LEA.HI.X.SX32 R157, R2, R157, 0x1, P2 ;  /* 0x0000009d029d7211 */ /* 0x000fd200010f0eff */
.L_x_4927:
        /* <DEDUP_REMOVED lines=51> */
.L_x_4925:
        /* <DEDUP_REMOVED lines=32> */
[C---:B------:R-:W-:Y:S01]  /*12d10*/  FSETP.NEU.FTZ.AND P0, PT, R26.reuse, -INF , PT ;  /* 0xff8000001a00780b */ /* 0x040fe20003f1d000 */
[----:B------:R-:W-:Y:S02]  /*12d20*/  FADD.FTZ R6, R101, -R6 ;  /* 0x8000000665067221 */ /* 0x000fe40000010000 */
[--C-:B------:R-:W-:Y:S01]  /*12d30*/  FFMA.FTZ R24, R13, UR4, -R108.reuse ;  /* 0x000000040d187c23 */ /* 0x100fe2000801086c */
[----:B------:R-:W-:Y:S01]  /*12d40*/  FSEL R4, R26, RZ, P0 ;  /* 0x000000ff1a047208 */ /* 0x000fe20000000000 */
[----:B------:R-:W1:Y:S01]  /*12d50*/  LDSM.16.MT88.4 R12, [R155+0x8000] ;  /* 0x008000009b0c783b */ /* 0x000e620000004200 */
[----:B------:R-:W-:Y:S01]  /*12d60*/  FSEL R35, R35, RZ, P0 ;  /* 0x000000ff23237208 */ /* 0x000fe20000000000 */
[--C-:B------:R-:W-:Y:S01]  /*12d70*/  FFMA.FTZ R2, R29, UR4, -R108.reuse ;  /* 0x000000041d027c23 */ /* 0x100fe2000801086c */
[----:B------:R-:W-:Y:S01]  /*12d80*/  FFMA.FTZ R32, R9, UR4, -R108 ;  /* 0x0000000409207c23 */ /* 0x000fe2000801086c */
[----:B------:R-:W-:Y:S01]  /*12d90*/  FADD.FTZ R4, R3, -R4 ;  /* 0x8000000403047221 */ /* 0x000fe20000010000 */
        /* <DEDUP_REMOVED lines=8> */
[----:B------:R-:W2:Y:S01]  /*12e20*/  LDSM.16.MT88.4 R8, [R154+0x8000] ;  /* 0x008000009a08783b */ /* 0x000ea20000004200 */
        /* <DEDUP_REMOVED lines=19> */
[----:B------:R-:W-:Y:S01]  /*12f60*/  FFMA.FTZ R109, R105, UR4, -R108 ;  /* 0x00000004696d7c23 */ /* 0x000fe2000801086c */
[----:B------:R-:W-:-:S02]  /*12f70*/  FFMA.FTZ R105, R104, UR4, -R35 ;  /* 0x0000000468697c23 */ /* 0x000fc40008010823 */
[----:B------:R-:W-:Y:S01]  /*12f80*/  MUFU.EX2 R28, R28 ;  /* 0x0000001c001c7308 */ /* 0x000fe20000000800 */
[----:B----4-:R-:W-:-:S03]  /*12f90*/  F2FP.F16.F32.PACK_AB R6, R2, R25 ;  /* 0x000000190206723e */ /* 0x010fc600000000ff */
[----:B------:R-:W4:Y:S04]  /*12fa0*/  MUFU.EX2 R3, R116 ;  /* 0x0000007400037308 */ /* 0x000f280000000800 */
[----:B------:R-:W5:Y:S01]  /*12fb0*/  MUFU.EX2 R31, R31 ;  /* 0x0000001f001f7308 */ /* 0x000f620000000800 */
[----:B---3--:R-:W-:-:S03]  /*12fc0*/  F2FP.F16.F32.PACK_AB R5, R0, R30 ;  /* 0x0000001e0005723e */ /* 0x008fc600000000ff */
[----:B------:R-:W3:Y:S04]  /*12fd0*/  MUFU.EX2 R29, R29 ;  /* 0x0000001d001d7308 */ /* 0x000ee80000000800 */
[----:B------:R-:W-:Y:S01]  /*12fe0*/  MUFU.EX2 R101, R101 ;  /* 0x0000006500657308 */ /* 0x000fe20000000800 */
[----:B----4-:R-:W-:Y:S01]  /*12ff0*/  F2FP.F16.F32.PACK_AB R7, R3, R28 ;  /* 0x0000001c0307723e */ /* 0x010fe200000000ff */
[----:B------:R-:W-:Y:S02]  /*13000*/  FFMA.FTZ R116, R20, UR4, -R35 ;  /* 0x0000000414747c23 */ /* 0x000fe40008010823 */
        /* <DEDUP_REMOVED lines=29> */
[C---:B--2---:R-:W-:Y:S01]  /*131e0*/  HMMA.16816.F32 R88, R4.reuse, R8, R88 ;  /* 0x000000080458723c */ /* 0x044fe20000001858 */
        /* <DEDUP_REMOVED lines=24> */
[----:B------:R-:W3:Y:S01]  /*13370*/  LDSM.16.MT88.4 R16, [R154+0xa000] ;  /* 0x00a000009a10783b */ /* 0x000ee20000004200 */
[----:B------:R-:W-:Y:S01]  /*13380*/  FMUL.FTZ R57, R57, R31 ;  /* 0x0000001f39397220 */ /* 0x000fe20000410000 */
        /* <DEDUP_REMOVED lines=15> */
[----:B------:R-:W1:Y:S01]  /*13480*/  LDSM.16.MT88.4 R12, [R153+0xa000] ;  /* 0x00a00000990c783b */ /* 0x000e620000004200 */
[----:B------:R5:W-:Y:S01]  /*13490*/  MUFU.EX2 R110, R23 ;  /* 0x00000017006e7308 */ /* 0x000be20000000800 */
[-C--:B------:R-:W-:Y:S01]  /*134a0*/  FMUL.FTZ R62, R62, R29.reuse ;  /* 0x0000001d3e3e7220 */ /* 0x080fe20000410000 */
[----:B------:R-:W-:Y:S01]  /*134b0*/  FMUL.FTZ R63, R63, R29 ;  /* 0x0000001d3f3f7220 */ /* 0x000fe20000410000 */
[-C--:B------:R-:W-:Y:S01]  /*134c0*/  FMUL.FTZ R64, R64, R31.reuse ;  /* 0x0000001f40407220 */ /* 0x080fe20000410000 */
[----:B------:R-:W-:Y:S01]  /*134d0*/  MUFU.EX2 R115, R115 ;  /* 0x0000007300737308 */ /* 0x000fe20000000800 */
[----:B------:R-:W-:Y:S01]  /*134e0*/  FMUL.FTZ R65, R65, R31 ;  /* 0x0000001f41417220 */ /* 0x000fe20000410000 */
[C---:B--2---:R-:W-:Y:S01]  /*134f0*/  HMMA.16816.F32 R36, R4.reuse, R8, R36 ;  /* 0x000000080424723c */ /* 0x044fe20000001824 */
[-C--:B------:R-:W-:Y:S01]  /*13500*/  FMUL.FTZ R66, R66, R29.reuse ;  /* 0x0000001d42427220 */ /* 0x080fe20000410000 */
[----:B------:R-:W2:Y:S01]  /*13510*/  MUFU.EX2 R114, R114 ;  /* 0x0000007200727308 */ /* 0x000ea20000000800 */
[----:B------:R-:W-:Y:S01]  /*13520*/  FMUL.FTZ R67, R67, R29 ;  /* 0x0000001d43437220 */ /* 0x000fe20000410000 */
[----:B------:R-:W-:Y:S01]  /*13530*/  FFMA.FTZ R31, R179, R31, R32 ;  /* 0x0000001fb31f7223 */ /* 0x000fe20000010020 */
[----:B------:R-:W-:Y:S01]  /*13540*/  FFMA.FTZ R29, R177, R29, R30 ;  /* 0x0000001db11d7223 */ /* 0x000fe2000001001e */
[----:B------:R-:W-:Y:S02]  /*13550*/  MUFU.EX2 R113, R113 ;  /* 0x0000007100717308 */ /* 0x000fe40000000800 */
[C---:B------:R-:W-:Y:S01]  /*13560*/  HMMA.16816.F32 R40, R4.reuse, R10, R40 ;  /* 0x0000000a0428723c */ /* 0x040fe20000001828 */
[----:B------:R-:W4:Y:S01]  /*13570*/  LDSM.16.MT88.4 R8, [R152+0xa000] ;  /* 0x00a000009808783b */ /* 0x000f220000004200 */
[----:B------:R-:W2:Y:S01]  /*13580*/  MUFU.EX2 R116, R116 ;  /* 0x0000007400747308 */ /* 0x000ea20000000800 */
[----:B------:R-:W-:Y:S01]  /*13590*/  FADD.FTZ R24, R24, R31 ;  /* 0x0000001f18187221 */ /* 0x000fe20000010000 */
[----:B------:R-:W-:Y:S01]  /*135a0*/  FADD.FTZ R29, R0, R29 ;  /* 0x0000001d001d7221 */ /* 0x000fe20000010000 */
[----:B-----5:R-:W-:Y:S01]  /*135b0*/  LDSM.16.MT88.4 R20, [R152+0x8800] ;  /* 0x008800009814783b */ /* 0x020fe20000004200 */
[----:B------:R-:W-:Y:S01]  /*135c0*/  MUFU.EX2 R126, R126 ;  /* 0x0000007e007e7308 */ /* 0x000fe20000000800 */
[----:B------:R-:W-:Y:S01]  /*135d0*/  FADD.FTZ R25, R25, R24 ;  /* 0x0000001819197221 */ /* 0x000fe20000010000 */
[----:B---3--:R-:W-:Y:S01]  /*135e0*/  HMMA.16816.F32 R44, R4, R16, R44 ;  /* 0x00000010042c723c */ /* 0x008fe2000000182c */
[----:B------:R-:W-:Y:S01]  /*135f0*/  FADD.FTZ R28, R28, R29 ;  /* 0x0000001d1c1c7221 */ /* 0x000fe20000010000 */
[----:B------:R-:W-:Y:S01]  /*13600*/  MUFU.EX2 R123, R123 ;  /* 0x0000007b007b7308 */ /* 0x000fe20000000800 */
[----:B------:R-:W-:-:S02]  /*13610*/  FADD.FTZ R2, R2, R25 ;  /* 0x0000001902027221 */ /* 0x000fc40000010000 */
[----:B------:R-:W-:Y:S01]  /*13620*/  FADD.FTZ R28, R3, R28 ;  /* 0x0000001c031c7221 */ /* 0x000fe20000010000 */
[----:B------:R-:W-:Y:S01]  /*13630*/  MUFU.EX2 R118, R118 ;  /* 0x0000007600767308 */ /* 0x000fe20000000800 */
[----:B------:R-:W-:Y:S01]  /*13640*/  MOV R3, R26 ;  /* 0x0000001a00037202 */ /* 0x000fe20000000f00 */
[C---:B------:R-:W-:Y:S01]  /*13650*/  HMMA.16816.F32 R48, R4.reuse, R18, R48 ;  /* 0x000000120430723c */ /* 0x040fe20000001830 */
[----:B------:R-:W3:Y:S01]  /*13660*/  LDSM.16.MT88.4 R16, [R155+0x8800] ;  /* 0x008800009b10783b */ /* 0x000ee20000004200 */
[----:B------:R-:W-:Y:S04]  /*13670*/  MUFU.EX2 R107, R107 ;  /* 0x0000006b006b7308 */ /* 0x000fe80000000800 */
[----:B------:R-:W-:Y:S02]  /*13680*/  MUFU.EX2 R122, R122 ;  /* 0x0000007a007a7308 */ /* 0x000fe40000000800 */
[C---:B-1----:R-:W-:Y:S02]  /*13690*/  HMMA.16816.F32 R52, R4.reuse, R12, R52 ;  /* 0x0000000c0434723c */ /* 0x042fe40000001834 */
[----:B------:R-:W-:Y:S06]  /*136a0*/  MUFU.EX2 R105, R105 ;  /* 0x0000006900697308 */ /* 0x000fec0000000800 */
[C---:B------:R-:W-:Y:S01]  /*136b0*/  HMMA.16816.F32 R56, R4.reuse, R14, R56 ;  /* 0x0000000e0438723c */ /* 0x040fe20000001838 */
[----:B------:R-:W1:Y:S07]  /*136c0*/  LDSM.16.MT88.4 R12, [R154+0x8800] ;  /* 0x008800009a0c783b */ /* 0x000e6e0000004200 */
[C---:B----4-:R-:W-:Y:S08]  /*136d0*/  HMMA.16816.F32 R60, R4.reuse, R8, R60 ;  /* 0x00000008043c723c */ /* 0x050ff0000000183c */
[----:B------:R-:W-:Y:S01]  /*136e0*/  HMMA.16816.F32 R64, R4, R10, R64 ;  /* 0x0000000a0440723c */ /* 0x000fe20000001840 */
[----:B------:R-:W-:Y:S01]  /*136f0*/  F2FP.F16.F32.PACK_AB R4, R112, R101 ;  /* 0x000000657004723e */ /* 0x000fe200000000ff */
[----:B------:R-:W4:Y:S01]  /*13700*/  LDSM.16.MT88.4 R8, [R153+0x8800] ;  /* 0x008800009908783b */ /* 0x000f220000004200 */
[----:B--2---:R-:W-:Y:S01]  /*13710*/  F2FP.F16.F32.PACK_AB R5, R114, R115 ;  /* 0x000000737205723e */ /* 0x004fe200000000ff */
[----:B------:R-:W-:Y:S01]  /*13720*/  FADD.FTZ R101, R101, R2 ;  /* 0x0000000265657221 */ /* 0x000fe20000010000 */
[----:B------:R-:W-:Y:S01]  /*13730*/  F2FP.F16.F32.PACK_AB R6, R110, R111 ;  /* 0x0000006f6e06723e */ /* 0x000fe200000000ff */
[----:B------:R-:W-:Y:S01]  /*13740*/  FADD.FTZ R115, R115, R28 ;  /* 0x0000001c73737221 */ /* 0x000fe20000010000 */
[----:B------:R-:W-:Y:S01]  /*13750*/  F2FP.F16.F32.PACK_AB R7, R116, R113 ;  /* 0x000000717407723e */ /* 0x000fe200000000ff */
[----:B------:R-:W-:Y:S01]  /*13760*/  FADD.FTZ R112, R112, R101 ;  /* 0x0000006570707221 */ /* 0x000fe20000010000 */
[----:B------:R-:W-:Y:S01]  /*13770*/  MOV R101, R27 ;  /* 0x0000001b00657202 */ /* 0x000fe20000000f00 */
[----:B------:R-:W-:-:S02]  /*13780*/  FADD.FTZ R114, R114, R115 ;  /* 0x0000007372727221 */ /* 0x000fc40000010000 */
[----:B------:R-:W-:Y:S02]  /*13790*/  FADD.FTZ R111, R111, R112 ;  /* 0x000000706f6f7221 */ /* 0x000fe40000010000 */
[----:B---3--:R-:W-:Y:S01]  /*137a0*/  HMMA.16816.F32 R96, R4, R16, R96 ;  /* 0x000000100460723c */ /* 0x008fe20000001860 */
        /* <DEDUP_REMOVED lines=14> */
[----:B--2---:R-:W-:Y:S01]  /*13890*/  HMMA.16816.F32 R48, R4, R18, R48 ;  /* 0x000000120430723c */ /* 0x004fe20000001830 */
[----:B------:R-:W-:Y:S01]  /*138a0*/  FFMA.FTZ R18, R121, UR4, -R108 ;  /* 0x0000000479127c23 */ /* 0x000fe2000801086c */
[----:B------:R-:W-:-:S02]  /*138b0*/  FFMA.FTZ R121, R124, UR4, -R35 ;  /* 0x000000047c797c23 */ /* 0x000fc40008010823 */
[----:B------:R2:W-:Y:S04]  /*138c0*/  MUFU.EX2 R124, R125 ;  /* 0x0000007d007c7308 */ /* 0x0005e80000000800 */
[C---:B-1----:R-:W-:Y:S01]  /*138d0*/  HMMA.16816.F32 R36, R4.reuse, R12, R36 ;  /* 0x0000000c0424723c */ /* 0x042fe20000001824 */
[----:B------:R-:W-:Y:S07]  /*138e0*/  MUFU.EX2 R121, R121 ;  /* 0x0000007900797308 */ /* 0x000fee0000000800 */
[----:B------:R-:W-:Y:S01]  /*138f0*/  HMMA.16816.F32 R40, R4, R14, R40 ;  /* 0x0000000e0428723c */ /* 0x000fe20000001828 */
[----:B------:R-:W1:Y:S01]  /*13900*/  LDSM.16.MT88.4 R12, [R152+0xa800] ;  /* 0x00a80000980c783b */ /* 0x000e620000004200 */
[----:B--2---:R-:W-:-:S02]  /*13910*/  FFMA.FTZ R125, R103, UR4, -R108 ;  /* 0x00000004677d7c23 */ /* 0x004fc4000801086c */
[----:B------:R-:W-:Y:S04]  /*13920*/  MUFU.EX2 R103, R109 ;  /* 0x0000006d00677308 */ /* 0x000fe80000000800 */
[C---:B------:R-:W-:Y:S01]  /*13930*/  HMMA.16816.F32 R44, R4.reuse, R16, R44 ;  /* 0x00000010042c723c */ /* 0x040fe2000000182c */
[--C-:B------:R-:W-:Y:S01]  /*13940*/  FFMA.FTZ R17, R119, UR4, -R108.reuse ;  /* 0x0000000477117c23 */ /* 0x100fe2000801086c */
[----:B------:R-:W-:Y:S01]  /*13950*/  FFMA.FTZ R16, R117, UR4, -R108 ;  /* 0x0000000475107c23 */ /* 0x000fe2000801086c */
[----:B------:R-:W2:Y:S01]  /*13960*/  MUFU.EX2 R119, R18 ;  /* 0x0000001200777308 */ /* 0x000ea20000000800 */
[--C-:B------:R-:W-:Y:S01]  /*13970*/  FFMA.FTZ R108, R106, UR4, -R35.reuse ;  /* 0x000000046a6c7c23 */ /* 0x100fe20008010823 */
[----:B------:R-:W-:Y:S02]  /*13980*/  FFMA.FTZ R106, R33, UR4, -R35 ;  /* 0x00000004216a7c23 */ /* 0x000fe40008010823 */
[----:B------:R-:W-:Y:S01]  /*13990*/  MUFU.EX2 R117, R17 ;  /* 0x0000001100757308 */ /* 0x000fe20000000800 */
[C---:B---3--:R-:W-:Y:S03]  /*139a0*/  HMMA.16816.F32 R52, R4.reuse, R8, R52 ;  /* 0x000000080434723c */ /* 0x048fe60000001834 */
[----:B------:R3:W4:Y:S04]  /*139b0*/  MUFU.EX2 R120, R16 ;  /* 0x0000001000787308 */ /* 0x0007280000000800 */
[----:B------:R-:W-:Y:S01]  /*139c0*/  MUFU.EX2 R104, R125 ;  /* 0x0000007d00687308 */ /* 0x000fe20000000800 */
[C---:B------:R-:W-:Y:S01]  /*139d0*/  HMMA.16816.F32 R56, R4.reuse, R10, R56 ;  /* 0x0000000a0438723c */ /* 0x040fe20000001838 */
[----:B------:R-:W-:Y:S02]  /*139e0*/  LDSM.16.MT88.4 R8, [R154+0x9000] ;  /* 0x009000009a08783b */ /* 0x000fe40000004200 */
[----:B------:R-:W-:Y:S02]  /*139f0*/  MUFU.EX2 R106, R106 ;  /* 0x0000006a006a7308 */ /* 0x000fe40000000800 */
[----:B---3--:R-:W3:Y:S03]  /*13a00*/  LDSM.16.MT88.4 R16, [R153+0x9000] ;  /* 0x009000009910783b */ /* 0x008ee60000004200 */
[C---:B-1----:R-:W-:Y:S08]  /*13a10*/  HMMA.16816.F32 R60, R4.reuse, R12, R60 ;  /* 0x0000000c043c723c */ /* 0x042ff0000000183c */
[----:B------:R-:W-:Y:S01]  /*13a20*/  HMMA.16816.F32 R64, R4, R14, R64 ;  /* 0x0000000e0440723c */ /* 0x000fe20000001840 */
[----:B--2---:R-:W-:Y:S01]  /*13a30*/  F2FP.F16.F32.PACK_AB R4, R119, R126 ;  /* 0x0000007e7704723e */ /* 0x004fe200000000ff */
[----:B------:R-:W1:Y:S01]  /*13a40*/  LDSM.16.MT88.4 R12, [R152+0x9000] ;  /* 0x00900000980c783b */ /* 0x000e620000004200 */
[----:B------:R-:W-:Y:S01]  /*13a50*/  F2FP.F16.F32.PACK_AB R5, R121, R124 ;  /* 0x0000007c7905723e */ /* 0x000fe200000000ff */
        /* <DEDUP_REMOVED lines=20> */
[C---:B--2---:R-:W-:Y:S08]  /*13ba0*/  HMMA.16816.F32 R36, R4.reuse, R20, R36 ;  /* 0x000000140424723c */ /* 0x044ff00000001824 */
[C---:B------:R-:W-:Y:S01]  /*13bb0*/  HMMA.16816.F32 R40, R4.reuse, R22, R40 ;  /* 0x000000160428723c */ /* 0x040fe20000001828 */
[----:B------:R-:W1:Y:S07]  /*13bc0*/  LDSM.16.MT88.4 R20, [R152+0xb000] ;  /* 0x00b000009814783b */ /* 0x000e6e0000004200 */
[C---:B------:R-:W-:Y:S01]  /*13bd0*/  HMMA.16816.F32 R68, R4.reuse, R14, R68 ;  /* 0x0000000e0444723c */ /* 0x040fe20000001844 */
[----:B------:R-:W2:Y:S07]  /*13be0*/  LDSM.16.MT88.4 R12, [R155+0x9800] ;  /* 0x009800009b0c783b */ /* 0x000eae0000004200 */
[----:B---3--:R-:W-:Y:S01]  /*13bf0*/  HMMA.16816.F32 R52, R4, R16, R52 ;  /* 0x000000100434723c */ /* 0x008fe20000001834 */
[----:B------:R-:W-:-:S02]  /*13c00*/  FFMA.FTZ R16, R34, UR4, -R35 ;  /* 0x0000000422107c23 */ /* 0x000fc40008010823 */
[----:B------:R-:W3:Y:S04]  /*13c10*/  MUFU.EX2 R34, R108 ;  /* 0x0000006c00227308 */ /* 0x000ee80000000800 */
[----:B------:R5:W3:Y:S01]  /*13c20*/  MUFU.EX2 R33, R16 ;  /* 0x0000001000217308 */ /* 0x000ae20000000800 */
[C---:B----4-:R-:W-:Y:S08]  /*13c30*/  HMMA.16816.F32 R44, R4.reuse, R8, R44 ;  /* 0x00000008042c723c */ /* 0x050ff0000000182c */
[C---:B------:R-:W-:Y:S01]  /*13c40*/  HMMA.16816.F32 R48, R4.reuse, R10, R48 ;  /* 0x0000000a0430723c */ /* 0x040fe20000001830 */
[----:B------:R-:W4:Y:S07]  /*13c50*/  LDSM.16.MT88.4 R8, [R154+0x9800] ;  /* 0x009800009a08783b */ /* 0x000f2e0000004200 */
[C---:B------:R-:W-:Y:S01]  /*13c60*/  HMMA.16816.F32 R56, R4.reuse, R18, R56 ;  /* 0x000000120438723c */ /* 0x040fe20000001838 */
[----:B-----5:R-:W-:Y:S07]  /*13c70*/  LDSM.16.MT88.4 R16, [R152+0x9800] ;  /* 0x009800009810783b */ /* 0x020fee0000004200 */
[C---:B-1----:R-:W-:Y:S08]  /*13c80*/  HMMA.16816.F32 R60, R4.reuse, R20, R60 ;  /* 0x00000014043c723c */ /* 0x042ff0000000183c */
[----:B------:R-:W-:Y:S01]  /*13c90*/  HMMA.16816.F32 R64, R4, R22, R64 ;  /* 0x000000160440723c */ /* 0x000fe20000001840 */
[----:B------:R-:W-:Y:S01]  /*13ca0*/  F2FP.F16.F32.PACK_AB R4, R122, R107 ;  /* 0x0000006b7a04723e */ /* 0x000fe200000000ff */
[----:B------:R-:W1:Y:S01]  /*13cb0*/  LDSM.16.MT88.4 R20, [R153+0x9800] ;  /* 0x009800009914783b */ /* 0x000e620000004200 */
[----:B---3--:R-:W-:Y:S01]  /*13cc0*/  F2FP.F16.F32.PACK_AB R5, R34, R105 ;  /* 0x000000692205723e */ /* 0x008fe200000000ff */
        /* <DEDUP_REMOVED lines=23> */
[C---:B------:R-:W-:Y:S08]  /*13e40*/  HMMA.16816.F32 R68, R4.reuse, R18, R68 ;  /* 0x000000120444723c */ /* 0x040ff00000001844 */
[C---:B---3--:R-:W-:Y:S08]  /*13e50*/  HMMA.16816.F32 R44, R4.reuse, R8, R44 ;  /* 0x00000008042c723c */ /* 0x048ff0000000182c */
[C---:B------:R-:W-:Y:S08]  /*13e60*/  HMMA.16816.F32 R48, R4.reuse, R10, R48 ;  /* 0x0000000a0430723c */ /* 0x040ff00000001830 */
[C---:B-1----:R-:W-:Y:S08]  /*13e70*/  HMMA.16816.F32 R52, R4.reuse, R20, R52 ;  /* 0x000000140434723c */ /* 0x042ff00000001834 */
[C---:B------:R-:W-:Y:S08]  /*13e80*/  HMMA.16816.F32 R56, R4.reuse, R22, R56 ;  /* 0x000000160438723c */ /* 0x040ff00000001838 */
[C---:B--2---:R-:W-:Y:S08]  /*13e90*/  HMMA.16816.F32 R60, R4.reuse, R12, R60 ;  /* 0x0000000c043c723c */ /* 0x044ff0000000183c */
[----:B------:R-:W-:-:S15]  /*13ea0*/  HMMA.16816.F32 R64, R4, R14, R64 ;  /* 0x0000000e0440723c */ /* 0x000fde0000001840 */
[----:B------:R-:W-:-:S05]  /*13eb0*/  NOP ;  /* 0x0000000000007918 */ /* 0x000fca0000000000 */
.L_x_4922:
        /* <DEDUP_REMOVED lines=15> */
.L_x_4932:
        /* <DEDUP_REMOVED lines=68> */
[----:B------:R-:W-:Y:S01]  /*143f0*/  IMAD.WIDE.U32 R10, R8, UR10, R10 ;  /* 0x0000000a080a7c25 */ /* 0x000fe2000f8e000a */
[----:B------:R-:W-:Y:S02]  /*14400*/  SHF.R.S32.HI R7, RZ, 0x1f, R8 ;  /* 0x0000001fff077819 */ /* 0x000fe40000011408 */
[----:B------:R-:W-:Y:S03]  /*14410*/  LEA R158, P0, R10, R5, 0x1 ;  /* 0x000000050a9e7211 */ /* 0x000fe600078008ff */
[----:B------:R-:W-:Y:S04]  /*14420*/  IMAD R7, R7, UR10, RZ ;  /* 0x0000000a07077c24 */ /* 0x000fe8000f8e02ff */
[----:B------:R-:W-:Y:S04]  /*14430*/  IMAD R7, R8, UR11, R7 ;  /* 0x0000000b08077c24 */ /* 0x000fe8000f8e0207 */
[----:B------:R-:W-:Y:S05]  /*14440*/  IMAD.IADD R7, R11, 0x1, R7 ;  /* 0x000000010b077824 */ /* 0x000fea00078e0207 */
[----:B------:R-:W-:Y:S07]  /*14450*/  LEA.HI.X R159, R10, R4, R7, 0x1, P0 ;  /* 0x000000040a9f7211 */ /* 0x000fee00000f0c07 */
.L_x_4929:
[----:B------:R-:W-:Y:S01]  /*14460*/  @!PT LDS RZ, [RZ] ;  /* 0x00000000fffff984 */ /* 0x000fe20000000800 */
[----:B------:R-:W-:Y:S01]  /*14470*/  @!PT LDS RZ, [RZ] ;  /* 0x00000000fffff984 */ /* 0x000fe20000000800 */
[----:B------:R-:W-:Y:S01]  /*14480*/  @!PT LDS RZ, [RZ] ;  /* 0x00000000fffff984 */ /* 0x000fe20000000800 */
[----:B------:R-:W-:Y:S01]  /*14490*/  @!P2 LDGSTS.E.BYPASS.LTC128B.128 [R171+0x8000], desc[UR6][R158.64] ;  /* 0x080000009eabafae */ /* 0x000fe2000b981a06 */
[C---:B------:R-:W-:Y:S02]  /*144a0*/  LEA R30, P0, R24.reuse, R158, 0x5 ;  /* 0x0000009e181e7211 */ /* 0x040fe400078028ff */
[C---:B------:R-:W-:Y:S02]  /*144b0*/  SHF.L.U32 R25, R24.reuse, 0x5, RZ ;  /* 0x0000000518197819 */ /* 0x040fe400000006ff */
[----:B------:R-:W-:Y:S01]  /*144c0*/  @P2 STS.128 [R171+0x8000], RZ ;  /* 0x008000ffab002388 */ /* 0x000fe20000000c00 */
[--C-:B-1----:R-:W-:Y:S02]  /*144d0*/  LEA.HI.X R31, R24, R159, R3.reuse, 0x5, P0 ;  /* 0x0000009f181f7211 */ /* 0x102fe400000f2c03 */
[-C--:B------:R-:W-:Y:S02]  /*144e0*/  IADD3 R28, P5, PT, R30, R25.reuse, RZ ;  /* 0x000000191e1c7210 */ /* 0x080fe40007fbe0ff */
[----:B------:R-:W-:Y:S01]  /*144f0*/  @!PT LDS RZ, [RZ] ;  /* 0x00000000fffff984 */ /* 0x000fe20000000800 */
[----:B------:R-:W-:Y:S01]  /*14500*/  @!PT LDS RZ, [RZ] ;  /* 0x00000000fffff984 */ /* 0x000fe20000000800 */
[----:B------:R-:W-:Y:S01]  /*14510*/  @!PT LDS RZ, [RZ] ;  /* 0x00000000fffff984 */ /* 0x000fe20000000800 */
[----:B------:R-:W-:Y:S01]  /*14520*/  @!P1 LDGSTS.E.BYPASS.LTC128B.128 [R171+0xa000], desc[UR6][R158.64+0x80] ;  /* 0x0a0000809eab9fae */ /* 0x000fe2000b981a06 */
[----:B------:R-:W-:Y:S02]  /*14530*/  SHF.L.U64.HI R26, R24, 0x5, R3 ;  /* 0x00000005181a7819 */ /* 0x000fe40000010203 */
[----:B------:R-:W-:Y:S02]  /*14540*/  IADD3 R24, P0, PT, R28, R25, RZ ;  /* 0x000000191c187210 */ /* 0x000fe40007f1e0ff */
[----:B------:R-:W-:Y:S01]  /*14550*/  @P1 STS.128 [R171+0xa000], RZ ;  /* 0x00a000ffab001388 */ /* 0x000fe20000000c00 */
[-C--:B------:R-:W-:Y:S04]  /*14560*/  IADD3.X R29, PT, PT, R31, R26.reuse, RZ, P5, !PT ;  /* 0x0000001a1f1d7210 */ /* 0x080fe80002ffe4ff */
[----:B------:R-:W-:Y:S01]  /*14570*/  @!PT LDS RZ, [RZ] ;  /* 0x00000000fffff984 */ /* 0x000fe20000000800 */
[----:B------:R-:W-:Y:S01]  /*14580*/  @!PT LDS RZ, [RZ] ;  /* 0x00000000fffff984 */ /* 0x000fe20000000800 */
[----:B------:R-:W-:Y:S01]  /*14590*/  @!PT LDS RZ, [RZ] ;  /* 0x00000000fffff984 */ /* 0x000fe20000000800 */
[----:B------:R-:W-:Y:S01]  /*145a0*/  @!P2 LDGSTS.E.BYPASS.LTC128B.128 [R171+0x8800], desc[UR6][R30.64] ;  /* 0x088000001eabafae */ /* 0x000fe2000b981a06 */
[----:B------:R-:W-:Y:S02]  /*145b0*/  IADD3.X R25, PT, PT, R29, R26, RZ, P0, !PT ;  /* 0x0000001a1d197210 */ /* 0x000fe400007fe4ff */
[----:B------:R-:W-:Y:S02]  /*145c0*/  ISETP.NE.AND P0, PT, R174, 0x1, PT ;  /* 0x00000001ae00780c */ /* 0x000fe40003f05270 */
        /* <DEDUP_REMOVED lines=35> */
[----:B------:R-:W4:Y:S01]  /*14800*/  LDSM.16.M88.4 R140, [R146+0x5000] ;  /* 0x00500000928c783b */ /* 0x000f220000000200 */
[C---:B-----5:R-:W-:Y:S04]  /*14810*/  HMMA.16816.F32 R4, R108.reuse, R112, RZ ;  /* 0x000000706c04723c */ /* 0x060fe800000018ff */
[----:B------:R-:W5:Y:S04]  /*14820*/  LDSM.16.M88.4 R104, [R146+0x5800] ;  /* 0x005800009268783b */ /* 0x000f680000000200 */
[C---:B------:R-:W-:Y:S01]  /*14830*/  HMMA.16816.F32 R8, R108.reuse, R114, RZ ;  /* 0x000000726c08723c */ /* 0x040fe200000018ff */
[----:B------:R-:W-:Y:S07]  /*14840*/  LDSM.16.M88.4 R112, [R145+0x4000] ;  /* 0x004000009170783b */ /* 0x000fee0000000200 */
[C---:B--2---:R-:W-:Y:S08]  /*14850*/  HMMA.16816.F32 R12, R108.reuse, R116, RZ ;  /* 0x000000746c0c723c */ /* 0x044ff000000018ff */
[C---:B------:R-:W-:Y:S01]  /*14860*/  HMMA.16816.F32 R16, R108.reuse, R118, RZ ;  /* 0x000000766c10723c */ /* 0x040fe200000018ff */
[----:B------:R-:W-:Y:S07]  /*14870*/  LDSM.16.M88.4 R116, [R145+0x4800] ;  /* 0x004800009174783b */ /* 0x000fee0000000200 */
[C---:B---3--:R-:W-:Y:S08]  /*14880*/  HMMA.16816.F32 R20, R108.reuse, R120, RZ ;  /* 0x000000786c14723c */ /* 0x048ff000000018ff */
[C---:B-1----:R-:W-:Y:S01]  /*14890*/  HMMA.16816.F32 R24, R108.reuse, R122, RZ ;  /* 0x0000007a6c18723c */ /* 0x042fe200000018ff */
[----:B------:R-:W-:Y:S07]  /*148a0*/  LDSM.16.M88.4 R120, [R145+0x5000] ;  /* 0x005000009178783b */ /* 0x000fee0000000200 */
[C---:B----4-:R-:W-:Y:S08]  /*148b0*/  HMMA.16816.F32 R28, R108.reuse, R124, RZ ;  /* 0x0000007c6c1c723c */ /* 0x050ff000000018ff */
[----:B------:R-:W-:Y:S01]  /*148c0*/  HMMA.16816.F32 R32, R108, R126, RZ ;  /* 0x0000007e6c20723c */ /* 0x000fe200000018ff */
[----:B------:R-:W1:Y:S05]  /*148d0*/  LDSM.16.M88.4 R108, [R148] ;  /* 0x00000000946c783b */ /* 0x000e6a0000000200 */
[----:B------:R-:W2:Y:S02]  /*148e0*/  LDSM.16.M88.4 R124, [R145+0x5800] ;  /* 0x00580000917c783b */ /* 0x000ea40000000200 */
[C---:B------:R-:W-:Y:S08]  /*148f0*/  HMMA.16816.F32 R4, R128.reuse, R132, R4 ;  /* 0x000000848004723c */ /* 0x040ff00000001804 */
[C---:B------:R-:W-:Y:S08]  /*14900*/  HMMA.16816.F32 R8, R128.reuse, R134, R8 ;  /* 0x000000868008723c */ /* 0x040ff00000001808 */
[C---:B------:R-:W-:Y:S08]  /*14910*/  HMMA.16816.F32 R12, R128.reuse, R136, R12 ;  /* 0x00000088800c723c */ /* 0x040ff0000000180c */
[C---:B------:R-:W-:Y:S08]  /*14920*/  HMMA.16816.F32 R16, R128.reuse, R138, R16 ;  /* 0x0000008a8010723c */ /* 0x040ff00000001810 */
[C---:B------:R-:W-:Y:S08]  /*14930*/  HMMA.16816.F32 R20, R128.reuse, R140, R20 ;  /* 0x0000008c8014723c */ /* 0x040ff00000001814 */
[C---:B------:R-:W-:Y:S08]  /*14940*/  HMMA.16816.F32 R24, R128.reuse, R142, R24 ;  /* 0x0000008e8018723c */ /* 0x040ff00000001818 */
[C---:B-----5:R-:W-:Y:S08]  /*14950*/  HMMA.16816.F32 R28, R128.reuse, R104, R28 ;  /* 0x00000068801c723c */ /* 0x060ff0000000181c */
[----:B------:R-:W-:Y:S01]  /*14960*/  HMMA.16816.F32 R32, R128, R106, R32 ;  /* 0x0000006a8020723c */ /* 0x000fe20000001820 */
[----:B------:R-:W-:Y:S05]  /*14970*/  LDSM.16.M88.4 R104, [R147] ;  /* 0x000000009368783b */ /* 0x000fea0000000200 */
[----:B------:R-:W3:Y:S02]  /*14980*/  LDSM.16.M88.4 R128, [R144+0x4000] ;  /* 0x004000009080783b */ /* 0x000ee40000000200 */
        /* <DEDUP_REMOVED lines=8> */
[----:B------:R-:W-:Y:S07]  /*14a10*/  LDSM.16.M88.4 R120, [R151+0x2000] ;  /* 0x002000009778783b */ /* 0x000fee0000000200 */
[C---:B--2---:R-:W-:Y:S08]  /*14a20*/  HMMA.16816.F32 R28, R108.reuse, R124, R28 ;  /* 0x0000007c6c1c723c */ /* 0x044ff0000000181c */
[----:B------:R-:W-:Y:S01]  /*14a30*/  HMMA.16816.F32 R32, R108, R126, R32 ;  /* 0x0000007e6c20723c */ /* 0x000fe20000001820 */
[----:B------:R-:W2:Y:S05]  /*14a40*/  LDSM.16.M88.4 R108, [R144+0x5800] ;  /* 0x00580000906c783b */ /* 0x000eaa0000000200 */
[----:B------:R-:W5:Y:S02]  /*14a50*/  LDSM.16.M88.4 R124, [R150+UR5+0x6000] ;  /* 0x00600005967c783b */ /* 0x000f640008000200 */
[C---:B---3--:R-:W-:Y:S08]  /*14a60*/  HMMA.16816.F32 R4, R104.reuse, R128, R4 ;  /* 0x000000806804723c */ /* 0x048ff00000001804 */
[C---:B------:R-:W-:Y:S01]  /*14a70*/  HMMA.16816.F32 R8, R104.reuse, R130, R8 ;  /* 0x000000826808723c */ /* 0x040fe20000001808 */
[----:B------:R-:W3:Y:S07]  /*14a80*/  LDSM.16.M88.4 R128, [R150+UR5+0x6800] ;  /* 0x006800059680783b */ /* 0x000eee0008000200 */
[C---:B-1----:R-:W-:Y:S08]  /*14a90*/  HMMA.16816.F32 R12, R104.reuse, R112, R12 ;  /* 0x00000070680c723c */ /* 0x042ff0000000180c */
[C---:B------:R-:W-:Y:S01]  /*14aa0*/  HMMA.16816.F32 R16, R104.reuse, R114, R16 ;  /* 0x000000726810723c */ /* 0x040fe20000001810 */
[----:B------:R-:W1:Y:S07]  /*14ab0*/  LDSM.16.M88.4 R112, [R150+UR5+0x7000] ;  /* 0x007000059670783b */ /* 0x000e6e0008000200 */
[C---:B----4-:R-:W-:Y:S08]  /*14ac0*/  HMMA.16816.F32 R20, R104.reuse, R116, R20 ;  /* 0x000000746814723c */ /* 0x050ff00000001814 */
[C---:B------:R-:W-:Y:S01]  /*14ad0*/  HMMA.16816.F32 R24, R104.reuse, R118, R24 ;  /* 0x000000766818723c */ /* 0x040fe20000001818 */
[----:B------:R-:W-:Y:S07]  /*14ae0*/  LDSM.16.M88.4 R116, [R146+0x6000] ;  /* 0x006000009274783b */ /* 0x000fee0000000200 */
[C---:B--2---:R-:W-:Y:S08]  /*14af0*/  HMMA.16816.F32 R28, R104.reuse, R108, R28 ;  /* 0x0000006c681c723c */ /* 0x044ff0000000181c */
[----:B------:R-:W-:Y:S01]  /*14b00*/  HMMA.16816.F32 R32, R104, R110, R32 ;  /* 0x0000006e6820723c */ /* 0x000fe20000001820 */
[----:B------:R-:W2:Y:S05]  /*14b10*/  LDSM.16.M88.4 R104, [R150+UR5+0x7800] ;  /* 0x007800059668783b */ /* 0x000eaa0008000200 */
[----:B------:R-:W4:Y:S02]  /*14b20*/  LDSM.16.M88.4 R108, [R149+0x2000] ;  /* 0x00200000956c783b */ /* 0x000f240000000200 */
[C---:B-----5:R-:W-:Y:S08]  /*14b30*/  HMMA.16816.F32 R4, R120.reuse, R124, R4 ;  /* 0x0000007c7804723c */ /* 0x060ff00000001804 */
        /* <DEDUP_REMOVED lines=10> */
[----:B------:R-:W-:Y:S05]  /*14be0*/  LDSM.16.M88.4 R104, [R148+0x2000] ;  /* 0x002000009468783b */ /* 0x000fea0000000200 */
[----:B------:R-:W2:Y:S02]  /*14bf0*/  LDSM.16.M88.4 R120, [R145+0x6000] ;  /* 0x006000009178783b */ /* 0x000ea40000000200 */
        /* <DEDUP_REMOVED lines=8> */
[----:B------:R-:W-:Y:S07]  /*14c80*/  LDSM.16.M88.4 R128, [R144+0x6000] ;  /* 0x006000009080783b */ /* 0x000fee0000000200 */
[C---:B-1----:R-:W-:Y:S08]  /*14c90*/  HMMA.16816.F32 R28, R108.reuse, R112, R28 ;  /* 0x000000706c1c723c */ /* 0x042ff0000000181c */
[----:B------:R-:W-:Y:S01]  /*14ca0*/  HMMA.16816.F32 R32, R108, R114, R32 ;  /* 0x000000726c20723c */ /* 0x000fe20000001820 */
[----:B------:R-:W1:Y:S05]  /*14cb0*/  LDSM.16.M88.4 R108, [R145+0x7800] ;  /* 0x00780000916c783b */ /* 0x000e6a0000000200 */
[----:B------:R-:W3:Y:S02]  /*14cc0*/  LDSM.16.M88.4 R112, [R147+0x2000] ;  /* 0x002000009370783b */ /* 0x000ee40000000200 */
[C---:B--2---:R-:W-:Y:S08]  /*14cd0*/  HMMA.16816.F32 R4, R104.reuse, R120, R4 ;  /* 0x000000786804723c */ /* 0x044ff00000001804 */
[C---:B------:R-:W-:Y:S08]  /*14ce0*/  HMMA.16816.F32 R8, R104.reuse, R122, R8 ;  /* 0x0000007a6808723c */ /* 0x040ff00000001808 */
[C---:B----4-:R-:W-:Y:S08]  /*14cf0*/  HMMA.16816.F32 R12, R104.reuse, R116, R12 ;  /* 0x00000074680c723c */ /* 0x050ff0000000180c */
[C---:B------:R-:W-:Y:S08]  /*14d00*/  HMMA.16816.F32 R16, R104.reuse, R118, R16 ;  /* 0x000000766810723c */ /* 0x040ff00000001810 */
[C---:B-----5:R-:W-:Y:S08]  /*14d10*/  HMMA.16816.F32 R20, R104.reuse, R124, R20 ;  /* 0x0000007c6814723c */ /* 0x060ff00000001814 */
[C---:B------:R-:W-:Y:S08]  /*14d20*/  HMMA.16816.F32 R24, R104.reuse, R126, R24 ;  /* 0x0000007e6818723c */ /* 0x040ff00000001818 */
[C---:B-1----:R-:W-:Y:S08]  /*14d30*/  HMMA.16816.F32 R28, R104.reuse, R108, R28 ;  /* 0x0000006c681c723c */ /* 0x042ff0000000181c */
[----:B------:R-:W-:Y:S01]  /*14d40*/  HMMA.16816.F32 R32, R104, R110, R32 ;  /* 0x0000006e6820723c */ /* 0x000fe20000001820 */
[----:B------:R-:W1:Y:S05]  /*14d50*/  LDSM.16.M88.4 R104, [R144+0x6800] ;  /* 0x006800009068783b */ /* 0x000e6a0000000200 */
[----:B------:R-:W2:Y:S02]  /*14d60*/  LDSM.16.M88.4 R108, [R144+0x7000] ;  /* 0x00700000906c783b */ /* 0x000ea40000000200 */
[C---:B---3--:R-:W-:Y:S08]  /*14d70*/  HMMA.16816.F32 R4, R112.reuse, R128, R4 ;  /* 0x000000807004723c */ /* 0x048ff00000001804 */
        /* <DEDUP_REMOVED lines=87> */
[----:B------:R-:W-:Y:S01]  /*152f0*/  IMAD.MOV.U32 R10, RZ, RZ, RZ ;  /* 0x000000ffff0a7224 */ /* 0x000fe200078e00ff */
[----:B------:R-:W-:Y:S02]  /*15300*/  IADD3 R7, PT, PT, R175, -0x40, RZ ;  /* 0xffffffc0af077810 */ /* 0x000fe40007ffe0ff */
[----:B------:R-:W-:Y:S02]  /*15310*/  IABS R9, R13 ;  /* 0x0000000d00097213 */ /* 0x000fe40000000000 */
[-C--:B--2---:R-:W-:Y:S02]  /*15320*/  IABS R5, R6.reuse ;  /* 0x0000000600057213 */ /* 0x084fe40000000000 */
[----:B------:R-:W-:Y:S02]  /*15330*/  LOP3.LUT R13, R13, R6, RZ, 0x3c, !PT ;  /* 0x000000060d0d7212 */ /* 0x000fe400078e3cff */
[----:B------:R-:W2:Y:S10]  /*15340*/  I2F.RP R8, R5 ;  /* 0x0000000500087306 */ /* 0x000eb40000209400 */
[----:B--2---:R-:W2:Y:S02]  /*15350*/  MUFU.RCP R4, R8 ;  /* 0x0000000800047308 */ /* 0x004ea40000001000 */
[----:B--2---:R-:W-:Y:S08]  /*15360*/  VIADD R11, R4, 0xffffffe ;  /* 0x0ffffffe040b7836 */ /* 0x004ff00000000000 */
[----:B------:R-:W2:Y:S02]  /*15370*/  F2I.FTZ.U32.TRUNC.NTZ R11, R11 ;  /* 0x0000000b000b7305 */ /* 0x000ea4000021f000 */
[--C-:B--2---:R-:W-:Y:S04]  /*15380*/  IMAD.MOV R4, RZ, RZ, -R11.reuse ;  /* 0x000000ffff047224 */ /* 0x104fe800078e0a0b */
[----:B------:R-:W-:Y:S04]  /*15390*/  IMAD R4, R4, R5, RZ ;  /* 0x0000000504047224 */ /* 0x000fe800078e02ff */
[----:B------:R-:W-:Y:S01]  /*153a0*/  IMAD.HI.U32 R4, R11, R4, R10 ;  /* 0x000000040b047227 */ /* 0x000fe200078e000a */
[----:B------:R-:W-:Y:S02]  /*153b0*/  IABS R10, R7 ;  /* 0x00000007000a7213 */ /* 0x000fe40000000000 */
[----:B------:R-:W-:Y:S03]  /*153c0*/  LOP3.LUT R7, R7, R6, RZ, 0x3c, !PT ;  /* 0x0000000607077212 */ /* 0x000fe600078e3cff */
        /* <DEDUP_REMOVED lines=46> */
.L_x_4931:
        /* <DEDUP_REMOVED lines=49> */
.L_x_4930:
        /* <DEDUP_REMOVED lines=35> */
[C---:B------:R-:W-:Y:S01]  /*15bf0*/  FMUL.FTZ R113, R101.reuse, UR4 ;  /* 0x0000000465717c20 */ /* 0x040fe20008410000 */
[----:B------:R-:W-:Y:S01]  /*15c00*/  FADD.FTZ R0, -R101, R0 ;  /* 0x0000000065007221 */ /* 0x000fe20000010100 */
[----:B------:R-:W-:Y:S02]  /*15c10*/  FSEL R112, R112, RZ, P0 ;  /* 0x000000ff70707208 */ /* 0x000fe40000000000 */
[----:B------:R-:W-:Y:S01]  /*15c20*/  ISETP.NE.AND P0, PT, R174, RZ, PT ;  /* 0x000000ffae00720c */ /* 0x000fe20003f05270 */
[----:B------:R-:W-:Y:S01]  /*15c30*/  FMUL.FTZ R2, R0, UR4 ;  /* 0x0000000400027c20 */ /* 0x000fe20008410000 */
        /* <DEDUP_REMOVED lines=55> */
[--C-:B------:R-:W-:Y:S01]  /*15fb0*/  FFMA.FTZ R102, R102, UR4, -R112.reuse ;  /* 0x0000000466667c23 */ /* 0x100fe20008010870 */
[C---:B------:R-:W-:Y:S01]  /*15fc0*/  FMUL.FTZ R36, R2.reuse, R36 ;  /* 0x0000002402247220 */ /* 0x040fe20000410000 */
[----:B------:R-:W-:Y:S01]  /*15fd0*/  LDSM.16.MT88.4 R68, [R153+0xa000] ;  /* 0x00a000009944783b */ /* 0x000fe20000004200 */
[----:B------:R-:W-:Y:S01]  /*15fe0*/  FMUL.FTZ R37, R2, R37 ;  /* 0x0000002502257220 */ /* 0x000fe20000410000 */
[----:B------:R-:W-:Y:S01]  /*15ff0*/  FMUL.FTZ R38, R0, R38 ;  /* 0x0000002600267220 */ /* 0x000fe20000410000 */
[----:B-1----:R-:W-:Y:S01]  /*16000*/  F2FP.F16.F32.PACK_AB R99, R120, R121 ;  /* 0x000000797863723e */ /* 0x002fe200000000ff */
[----:B------:R-:W-:Y:S01]  /*16010*/  FMUL.FTZ R39, R0, R39 ;  /* 0x0000002700277220 */ /* 0x000fe20000410000 */
[C---:B------:R-:W-:Y:S01]  /*16020*/  FMUL.FTZ R40, R2.reuse, R40 ;  /* 0x0000002802287220 */ /* 0x040fe20000410000 */
[----:B------:R-:W-:Y:S01]  /*16030*/  FMUL.FTZ R41, R2, R41 ;  /* 0x0000002902297220 */ /* 0x000fe20000410000 */
[C---:B------:R-:W-:Y:S01]  /*16040*/  FMUL.FTZ R42, R0.reuse, R42 ;  /* 0x0000002a002a7220 */ /* 0x040fe20000410000 */
[----:B------:R-:W-:Y:S01]  /*16050*/  LDSM.16.MT88.4 R76, [R152+0xa000] ;  /* 0x00a00000984c783b */ /* 0x000fe20000004200 */
[----:B------:R-:W-:Y:S01]  /*16060*/  FMUL.FTZ R43, R0, R43 ;  /* 0x0000002b002b7220 */ /* 0x000fe20000410000 */
[C---:B------:R-:W-:Y:S01]  /*16070*/  HMMA.16816.F32 R4, R96.reuse, R12, R4 ;  /* 0x0000000c6004723c */ /* 0x040fe20000001804 */
[----:B------:R-:W-:Y:S04]  /*16080*/  MUFU.EX2 R133, R133 ;  /* 0x0000008500857308 */ /* 0x000fe80000000800 */
[C---:B------:R-:W-:Y:S01]  /*16090*/  FMUL.FTZ R12, R2.reuse, R88 ;  /* 0x00000058020c7220 */ /* 0x040fe20000410000 */
[C---:B------:R-:W-:Y:S01]  /*160a0*/  FMUL.FTZ R13, R2.reuse, R89 ;  /* 0x00000059020d7220 */ /* 0x040fe20000410000 */
[----:B------:R-:W-:Y:S01]  /*160b0*/  FMUL.FTZ R44, R2, R44 ;  /* 0x0000002c022c7220 */ /* 0x000fe20000410000 */
[C---:B------:R-:W-:Y:S03]  /*160c0*/  HMMA.16816.F32 R8, R96.reuse, R14, R8 ;  /* 0x0000000e6008723c */ /* 0x040fe60000001808 */
[----:B------:R-:W-:Y:S01]  /*160d0*/  MUFU.EX2 R130, R130 ;  /* 0x0000008200827308 */ /* 0x000fe20000000800 */
[C---:B------:R-:W-:Y:S01]  /*160e0*/  FMUL.FTZ R14, R0.reuse, R90 ;  /* 0x0000005a000e7220 */ /* 0x040fe20000410000 */
[----:B------:R-:W-:Y:S01]  /*160f0*/  FMUL.FTZ R15, R0, R91 ;  /* 0x0000005b000f7220 */ /* 0x000fe20000410000 */
[----:B------:R-:W-:Y:S01]  /*16100*/  FMUL.FTZ R45, R2, R45 ;  /* 0x0000002d022d7220 */ /* 0x000fe20000410000 */
[----:B------:R-:W1:Y:S01]  /*16110*/  LDSM.16.MT88.4 R88, [R152+0x8000] ;  /* 0x008000009858783b */ /* 0x000e620000004200 */
[C---:B------:R-:W-:Y:S01]  /*16120*/  FMUL.FTZ R46, R0.reuse, R46 ;  /* 0x0000002e002e7220 */ /* 0x040fe20000410000 */
[----:B------:R-:W-:Y:S01]  /*16130*/  FMUL.FTZ R47, R0, R47 ;  /* 0x0000002f002f7220 */ /* 0x000fe20000410000 */
[C---:B------:R-:W-:Y:S01]  /*16140*/  FMUL.FTZ R48, R2.reuse, R48 ;  /* 0x0000003002307220 */ /* 0x040fe20000410000 */
[C---:B------:R-:W-:Y:S01]  /*16150*/  FMUL.FTZ R49, R2.reuse, R49 ;  /* 0x0000003102317220 */ /* 0x040fe20000410000 */
[C---:B------:R-:W-:Y:S01]  /*16160*/  HMMA.16816.F32 R12, R96.reuse, R20, R12 ;  /* 0x00000014600c723c */ /* 0x040fe2000000180c */
[----:B------:R-:W-:Y:S02]  /*16170*/  MUFU.EX2 R131, R131 ;  /* 0x0000008300837308 */ /* 0x000fe40000000800 */
[C---:B------:R-:W-:Y:S01]  /*16180*/  FMUL.FTZ R20, R2.reuse, R80 ;  /* 0x0000005002147220 */ /* 0x040fe20000410000 */
[----:B------:R-:W-:Y:S01]  /*16190*/  FMUL.FTZ R21, R2, R81 ;  /* 0x0000005102157220 */ /* 0x000fe20000410000 */
[C---:B------:R-:W-:Y:S01]  /*161a0*/  FMUL.FTZ R50, R0.reuse, R50 ;  /* 0x0000003200327220 */ /* 0x040fe20000410000 */
[----:B------:R-:W-:Y:S01]  /*161b0*/  FMUL.FTZ R51, R0, R51 ;  /* 0x0000003300337220 */ /* 0x000fe20000410000 */
[--C-:B------:R-:W-:Y:S01]  /*161c0*/  FFMA.FTZ R129, R194, UR4, -R113.reuse ;  /* 0x00000004c2817c23 */ /* 0x100fe20008010871 */
[C---:B------:R-:W-:Y:S03]  /*161d0*/  HMMA.16816.F32 R16, R96.reuse, R22, R16 ;  /* 0x000000166010723c */ /* 0x040fe60000001810 */
[----:B------:R-:W-:Y:S01]  /*161e0*/  MUFU.EX2 R134, R134 ;  /* 0x0000008600867308 */ /* 0x000fe20000000800 */
[C---:B------:R-:W-:Y:S01]  /*161f0*/  FMUL.FTZ R22, R0.reuse, R82 ;  /* 0x0000005200167220 */ /* 0x040fe20000410000 */
[----:B------:R-:W-:Y:S01]  /*16200*/  FMUL.FTZ R23, R0, R83 ;  /* 0x0000005300177220 */ /* 0x000fe20000410000 */
[--C-:B------:R-:W-:Y:S01]  /*16210*/  FFMA.FTZ R128, R192, UR4, -R113.reuse ;  /* 0x00000004c0807c23 */ /* 0x100fe20008010871 */
[----:B------:R-:W2:Y:S01]  /*16220*/  LDSM.16.MT88.4 R80, [R155+0xa000] ;  /* 0x00a000009b50783b */ /* 0x000ea20000004200 */
[--C-:B------:R-:W-:Y:S01]  /*16230*/  FFMA.FTZ R135, R188, UR4, -R113.reuse ;  /* 0x00000004bc877c23 */ /* 0x100fe20008010871 */
[--C-:B------:R-:W-:Y:S01]  /*16240*/  FFMA.FTZ R132, R190, UR4, -R113.reuse ;  /* 0x00000004be847c23 */ /* 0x100fe20008010871 */
        /* <DEDUP_REMOVED lines=8> */
[----:B------:R-:W-:Y:S01]  /*162d0*/  FMUL.FTZ R64, R2, R64 ;  /* 0x0000004002407220 */ /* 0x000fe20000410000 */
[C---:B------:R-:W-:Y:S03]  /*162e0*/  HMMA.16816.F32 R24, R96.reuse, R30, R24 ;  /* 0x0000001e6018723c */ /* 0x040fe60000001818 */
[----:B------:R-:W3:Y:S01]  /*162f0*/  MUFU.EX2 R128, R128 ;  /* 0x0000008000807308 */ /* 0x000ee20000000800 */
[C---:B------:R-:W-:Y:S01]  /*16300*/  FMUL.FTZ R30, R0.reuse, R74 ;  /* 0x0000004a001e7220 */ /* 0x040fe20000410000 */
[----:B------:R-:W-:Y:S01]  /*16310*/  FMUL.FTZ R31, R0, R75 ;  /* 0x0000004b001f7220 */ /* 0x000fe20000410000 */
[----:B------:R-:W-:Y:S01]  /*16320*/  FMUL.FTZ R65, R2, R65 ;  /* 0x0000004102417220 */ /* 0x000fe20000410000 */
[----:B------:R-:W4:Y:S01]  /*16330*/  LDSM.16.MT88.4 R72, [R154+0xa000] ;  /* 0x00a000009a48783b */ /* 0x000f220000004200 */
[C---:B------:R-:W-:Y:S01]  /*16340*/  FMUL.FTZ R66, R0.reuse, R66 ;  /* 0x0000004200427220 */ /* 0x040fe20000410000 */
[----:B------:R-:W-:Y:S01]  /*16350*/  FMUL.FTZ R67, R0, R67 ;  /* 0x0000004300437220 */ /* 0x000fe20000410000 */
[--C-:B------:R-:W-:Y:S01]  /*16360*/  FFMA.FTZ R137, R186, UR4, -R113.reuse ;  /* 0x00000004ba897c23 */ /* 0x100fe20008010871 */
[--C-:B------:R-:W-:Y:S01]  /*16370*/  FFMA.FTZ R138, R182, UR4, -R113.reuse ;  /* 0x00000004b68a7c23 */ /* 0x100fe20008010871 */
[C---:B-1----:R-:W-:Y:S01]  /*16380*/  HMMA.16816.F32 R28, R96.reuse, R88, R28 ;  /* 0x00000058601c723c */ /* 0x042fe2000000181c */
[----:B------:R-:W-:Y:S02]  /*16390*/  MUFU.EX2 R135, R135 ;  /* 0x0000008700877308 */ /* 0x000fe40000000800 */
[--C-:B------:R-:W-:Y:S01]  /*163a0*/  FFMA.FTZ R140, R184, UR4, -R113.reuse ;  /* 0x00000004b88c7c23 */ /* 0x100fe20008010871 */
[--C-:B------:R-:W-:Y:S01]  /*163b0*/  FFMA.FTZ R141, R180, UR4, -R113.reuse ;  /* 0x00000004b48d7c23 */ /* 0x100fe20008010871 */
[--C-:B------:R-:W-:Y:S01]  /*163c0*/  FFMA.FTZ R181, R178, UR4, -R113.reuse ;  /* 0x00000004b2b57c23 */ /* 0x100fe20008010871 */
[----:B------:R-:W-:Y:S01]  /*163d0*/  FFMA.FTZ R178, R104, UR4, -R112 ;  /* 0x0000000468b27c23 */ /* 0x000fe20008010870 */
[--C-:B------:R-:W-:Y:S01]  /*163e0*/  FFMA.FTZ R176, R176, UR4, -R113.reuse ;  /* 0x00000004b0b07c23 */ /* 0x100fe20008010871 */
[C---:B------:R-:W-:Y:S01]  /*163f0*/  HMMA.16816.F32 R32, R96.reuse, R90, R32 ;  /* 0x0000005a6020723c */ /* 0x040fe20000001820 */
[----:B------:R-:W-:Y:S02]  /*16400*/  LDSM.16.MT88.4 R88, [R155+0xa800] ;  /* 0x00a800009b58783b */ /* 0x000fe40000004200 */
[----:B------:R-:W1:Y:S01]  /*16410*/  MUFU.EX2 R132, R132 ;  /* 0x0000008400847308 */ /* 0x000e620000000800 */
[--C-:B------:R-:W-:Y:S01]  /*16420*/  FFMA.FTZ R180, R106, UR4, -R113.reuse ;  /* 0x000000046ab47c23 */ /* 0x100fe20008010871 */
[----:B------:R-:W-:Y:S01]  /*16430*/  FFMA.FTZ R113, R107, UR4, -R113 ;  /* 0x000000046b717c23 */ /* 0x000fe20008010871 */
[C---:B------:R-:W-:Y:S01]  /*16440*/  FMUL.FTZ R52, R2.reuse, R52 ;  /* 0x0000003402347220 */ /* 0x040fe20000410000 */
[----:B------:R-:W-:Y:S01]  /*16450*/  FMUL.FTZ R53, R2, R53 ;  /* 0x0000003502357220 */ /* 0x000fe20000410000 */
[C---:B------:R-:W-:Y:S01]  /*16460*/  FMUL.FTZ R54, R0.reuse, R54 ;  /* 0x0000003600367220 */ /* 0x040fe20000410000 */
[C---:B--2---:R-:W-:Y:S04]  /*16470*/  HMMA.16816.F32 R36, R96.reuse, R80, R36 ;  /* 0x000000506024723c */ /* 0x044fe80000001824 */
[----:B------:R2:W-:Y:S01]  /*16480*/  MUFU.EX2 R103, R113 ;  /* 0x0000007100677308 */ /* 0x0005e20000000800 */
[----:B------:R-:W-:Y:S01]  /*16490*/  FMUL.FTZ R55, R0, R55 ;  /* 0x0000003700377220 */ /* 0x000fe20000410000 */
[C---:B------:R-:W-:Y:S01]  /*164a0*/  FMUL.FTZ R56, R2.reuse, R56 ;  /* 0x0000003802387220 */ /* 0x040fe20000410000 */
[----:B------:R-:W-:Y:S01]  /*164b0*/  FMUL.FTZ R57, R2, R57 ;  /* 0x0000003902397220 */ /* 0x000fe20000410000 */
[C---:B------:R-:W-:Y:S01]  /*164c0*/  FMUL.FTZ R58, R0.reuse, R58 ;  /* 0x0000003a003a7220 */ /* 0x040fe20000410000 */
[----:B------:R-:W-:Y:S01]  /*164d0*/  FMUL.FTZ R59, R0, R59 ;  /* 0x0000003b003b7220 */ /* 0x000fe20000410000 */
[C---:B------:R-:W-:Y:S01]  /*164e0*/  HMMA.16816.F32 R40, R96.reuse, R82, R40 ;  /* 0x000000526028723c */ /* 0x040fe20000001828 */
[----:B------:R-:W-:Y:S03]  /*164f0*/  LDSM.16.MT88.4 R80, [R154+0x8800] ;  /* 0x008800009a50783b */ /* 0x000fe60000004200 */
[----:B------:R-:W-:Y:S01]  /*16500*/  MUFU.EX2 R137, R137 ;  /* 0x0000008900897308 */ /* 0x000fe20000000800 */
[----:B------:R-:W-:Y:S01]  /*16510*/  FFMA.FTZ R127, R2, R179, R127 ;  /* 0x000000b3027f7223 */ /* 0x000fe2000001007f */
[----:B------:R-:W-:Y:S01]  /*16520*/  FFMA.FTZ R125, R0, R177, R125 ;  /* 0x000000b1007d7223 */ /* 0x000fe2000001007d */
[----:B------:R-:W-:Y:S07]  /*16530*/  MOV R0, R101 ;  /* 0x0000006500007202 */ /* 0x000fee0000000f00 */
[----:B------:R-:W-:Y:S01]  /*16540*/  MUFU.EX2 R138, R138 ;  /* 0x0000008a008a7308 */ /* 0x000fe20000000800 */
[----:B------:R-:W-:Y:S01]  /*16550*/  FADD.FTZ R127, R126, R127 ;  /* 0x0000007f7e7f7221 */ /* 0x000fe20000010000 */
[----:B------:R-:W-:Y:S01]  /*16560*/  FADD.FTZ R122, R122, R125 ;  /* 0x0000007d7a7a7221 */ /* 0x000fe20000010000 */
[----:B--2---:R-:W-:Y:S07]  /*16570*/  LDSM.16.MT88.4 R112, [R155+0xb800] ;  /* 0x00b800009b70783b */ /* 0x004fee0000004200 */
[----:B------:R-:W-:Y:S01]  /*16580*/  MUFU.EX2 R139, R139 ;  /* 0x0000008b008b7308 */ /* 0x000fe20000000800 */
[C---:B----4-:R-:W-:Y:S09]  /*16590*/  HMMA.16816.F32 R44, R96.reuse, R72, R44 ;  /* 0x00000048602c723c */ /* 0x050ff2000000182c */
[----:B------:R-:W-:Y:S01]  /*165a0*/  MUFU.EX2 R136, R136 ;  /* 0x0000008800887308 */ /* 0x000fe20000000800 */
[----:B------:R-:W-:Y:S01]  /*165b0*/  FADD.FTZ R2, R124, R127 ;  /* 0x0000007f7c027221 */ /* 0x000fe20000010000 */
[----:B------:R-:W-:Y:S08]  /*165c0*/  FADD.FTZ R121, R121, R122 ;  /* 0x0000007a79797221 */ /* 0x000ff00000010000 */
[----:B------:R-:W-:Y:S01]  /*165d0*/  MUFU.EX2 R140, R140 ;  /* 0x0000008c008c7308 */ /* 0x000fe20000000800 */
[C---:B------:R-:W-:Y:S01]  /*165e0*/  HMMA.16816.F32 R48, R96.reuse, R74, R48 ;  /* 0x0000004a6030723c */ /* 0x040fe20000001830 */
[----:B------:R-:W2:Y:S08]  /*165f0*/  LDSM.16.MT88.4 R72, [R155+0x8800] ;  /* 0x008800009b48783b */ /* 0x000eb00000004200 */
[----:B------:R-:W-:Y:S01]  /*16600*/  MUFU.EX2 R141, R141 ;  /* 0x0000008d008d7308 */ /* 0x000fe20000000800 */
[----:B------:R-:W-:Y:S01]  /*16610*/  FADD.FTZ R2, R123, R2 ;  /* 0x000000027b027221 */ /* 0x000fe20000010000 */
[----:B------:R-:W-:Y:S08]  /*16620*/  FADD.FTZ R120, R120, R121 ;  /* 0x0000007978787221 */ /* 0x000ff00000010000 */
[----:B------:R-:W-:Y:S01]  /*16630*/  MUFU.EX2 R142, R142 ;  /* 0x0000008e008e7308 */ /* 0x000fe20000000800 */
[C---:B------:R-:W-:Y:S03]  /*16640*/  HMMA.16816.F32 R52, R96.reuse, R68, R52 ;  /* 0x000000446034723c */ /* 0x040fe60000001834 */
[----:B---3--:R-:W-:Y:S06]  /*16650*/  F2FP.F16.F32.PACK_AB R68, R128, R129 ;  /* 0x000000818044723e */ /* 0x008fec00000000ff */
[----:B------:R-:W-:Y:S01]  /*16660*/  MUFU.EX2 R143, R143 ;  /* 0x0000008f008f7308 */ /* 0x000fe20000000800 */
[----:B------:R-:W-:Y:S01]  /*16670*/  F2FP.F16.F32.PACK_AB R69, R130, R133 ;  /* 0x000000858245723e */ /* 0x000fe200000000ff */
[----:B------:R-:W-:Y:S01]  /*16680*/  FADD.FTZ R129, R129, R2 ;  /* 0x0000000281817221 */ /* 0x000fe20000010000 */
[----:B------:R-:W-:Y:S01]  /*16690*/  MOV R2, R3 ;  /* 0x0000000300027202 */ /* 0x000fe20000000f00 */
[C---:B------:R-:W-:Y:S06]  /*166a0*/  HMMA.16816.F32 R56, R96.reuse, R70, R56 ;  /* 0x000000466038723c */ /* 0x040fec0000001838 */
[----:B------:R-:W-:Y:S01]  /*166b0*/  MUFU.EX2 R176, R176 ;  /* 0x000000b000b07308 */ /* 0x000fe20000000800 */
[----:B-1----:R-:W-:Y:S01]  /*166c0*/  F2FP.F16.F32.PACK_AB R70, R132, R135 ;  /* 0x000000878446723e */ /* 0x002fe200000000ff */
[----:B------:R-:W-:Y:S01]  /*166d0*/  FADD.FTZ R133, R133, R120 ;  /* 0x0000007885857221 */ /* 0x000fe20000010000 */
[----:B------:R-:W-:Y:S07]  /*166e0*/  F2FP.F16.F32.PACK_AB R71, R134, R131 ;  /* 0x000000838647723e */ /* 0x000fee00000000ff */
[----:B------:R-:W1:Y:S01]  /*166f0*/  MUFU.EX2 R181, R181 ;  /* 0x000000b500b57308 */ /* 0x000e620000000800 */
[----:B------:R-:W-:Y:S01]  /*16700*/  FADD.FTZ R128, R128, R129 ;  /* 0x0000008180807221 */ /* 0x000fe20000010000 */
[C---:B------:R-:W-:Y:S08]  /*16710*/  HMMA.16816.F32 R60, R96.reuse, R76, R60 ;  /* 0x0000004c603c723c */ /* 0x040ff0000000183c */
[----:B------:R-:W-:Y:S01]  /*16720*/  MUFU.EX2 R183, R183 ;  /* 0x000000b700b77308 */ /* 0x000fe20000000800 */
[----:B------:R-:W-:Y:S01]  /*16730*/  FADD.FTZ R130, R130, R133 ;  /* 0x0000008582827221 */ /* 0x000fe20000010000 */
[----:B------:R-:W-:Y:S08]  /*16740*/  FADD.FTZ R135, R135, R128 ;  /* 0x0000008087877221 */ /* 0x000ff00000010000 */
[----:B------:R-:W3:Y:S01]  /*16750*/  MUFU.EX2 R178, R178 ;  /* 0x000000b200b27308 */ /* 0x000ee20000000800 */
[----:B------:R-:W-:Y:S01]  /*16760*/  FADD.FTZ R131, R131, R130 ;  /* 0x0000008283837221 */ /* 0x000fe20000010000 */
[----:B------:R-:W-:Y:S01]  /*16770*/  HMMA.16816.F32 R64, R96, R78, R64 ;  /* 0x0000004e6040723c */ /* 0x000fe20000001840 */
[----:B------:R-:W4:Y:S07]  /*16780*/  LDSM.16.MT88.4 R76, [R153+0x8800] ;  /* 0x00880000994c783b */ /* 0x000f2e0000004200 */
[----:B------:R-:W5:Y:S01]  /*16790*/  MUFU.EX2 R180, R180 ;  /* 0x000000b400b47308 */ /* 0x000f620000000800 */
[----:B------:R-:W-:Y:S01]  /*167a0*/  FADD.FTZ R132, R132, R135 ;  /* 0x0000008784847221 */ /* 0x000fe20000010000 */
[----:B-1----:R-:W-:Y:S01]  /*167b0*/  F2FP.F16.F32.PACK_AB R104, R181, R176 ;  /* 0x000000b0b568723e */ /* 0x002fe200000000ff */
[----:B------:R-:W-:Y:S07]  /*167c0*/  FADD.FTZ R134, R134, R131 ;  /* 0x0000008386867221 */ /* 0x000fee0000010000 */
[----:B------:R-:W-:Y:S01]  /*167d0*/  MUFU.EX2 R185, R185 ;  /* 0x000000b900b97308 */ /* 0x000fe20000000800 */
[C---:B--2---:R-:W-:Y:S09]  /*167e0*/  HMMA.16816.F32 R4, R68.reuse, R72, R4 ;  /* 0x000000484404723c */ /* 0x044ff20000001804 */
[----:B------:R-:W1:Y:S01]  /*167f0*/  MUFU.EX2 R102, R102 ;  /* 0x0000006600667308 */ /* 0x000e620000000800 */
[----:B---3--:R-:W-:Y:S02]  /*16800*/  F2FP.F16.F32.PACK_AB R105, R178, R183 ;  /* 0x000000b7b269723e */ /* 0x008fe400000000ff */
[----:B-----5:R-:W-:Y:S01]  /*16810*/  F2FP.F16.F32.PACK_AB R106, R103, R180 ;  /* 0x000000b4676a723e */ /* 0x020fe200000000ff */
[C---:B------:R-:W-:Y:S01]  /*16820*/  HMMA.16816.F32 R8, R68.reuse, R74, R8 ;  /* 0x0000004a4408723c */ /* 0x040fe20000001808 */
[----:B------:R-:W2:Y:S02]  /*16830*/  LDSM.16.MT88.4 R72, [R154+0xa800] ;  /* 0x00a800009a48783b */ /* 0x000ea40000004200 */
[----:B-1----:R-:W-:Y:S05]  /*16840*/  F2FP.F16.F32.PACK_AB R107, R102, R185 ;  /* 0x000000b9666b723e */ /* 0x002fea00000000ff */
        /* <DEDUP_REMOVED lines=15> */
[C---:B-1----:R-:W-:Y:S08]  /*16940*/  HMMA.16816.F32 R52, R68.reuse, R80, R52 ;  /* 0x000000504434723c */ /* 0x042ff00000001834 */
[C---:B------:R-:W-:Y:S01]  /*16950*/  HMMA.16816.F32 R56, R68.reuse, R82, R56 ;  /* 0x000000524438723c */ /* 0x040fe20000001838 */
[----:B------:R-:W-:Y:S07]  /*16960*/  LDSM.16.MT88.4 R80, [R155+0xb000] ;  /* 0x00b000009b50783b */ /* 0x000fee0000004200 */
[C---:B---3--:R-:W-:Y:S08]  /*16970*/  HMMA.16816.F32 R60, R68.reuse, R76, R60 ;  /* 0x0000004c443c723c */ /* 0x048ff0000000183c */
        /* <DEDUP_REMOVED lines=17> */
[----:B------:R-:W-:Y:S05]  /*16a90*/  FADD.FTZ R177, R102, R177 ;  /* 0x000000b166b17221 */ /* 0x000fea0000010000 */
[C---:B------:R-:W-:Y:S01]  /*16aa0*/  HMMA.16816.F32 R16, R68.reuse, R86, R16 ;  /* 0x000000564410723c */ /* 0x040fe20000001810 */
[----:B------:R-:W3:Y:S07]  /*16ab0*/  LDSM.16.MT88.4 R84, [R153+0xb000] ;  /* 0x00b000009954783b */ /* 0x000eee0000004200 */
[C---:B-1----:R-:W-:Y:S08]  /*16ac0*/  HMMA.16816.F32 R20, R68.reuse, R76, R20 ;  /* 0x0000004c4414723c */ /* 0x042ff00000001814 */
[C---:B------:R-:W-:Y:S01]  /*16ad0*/  HMMA.16816.F32 R24, R68.reuse, R78, R24 ;  /* 0x0000004e4418723c */ /* 0x040fe20000001818 */
[----:B------:R-:W1:Y:S07]  /*16ae0*/  LDSM.16.MT88.4 R76, [R152+0xb000] ;  /* 0x00b00000984c783b */ /* 0x000e6e0000004200 */
[C---:B--2---:R-:W-:Y:S08]  /*16af0*/  HMMA.16816.F32 R28, R68.reuse, R72, R28 ;  /* 0x00000048441c723c */ /* 0x044ff0000000181c */
[C---:B------:R-:W-:Y:S01]  /*16b00*/  HMMA.16816.F32 R32, R68.reuse, R74, R32 ;  /* 0x0000004a4420723c */ /* 0x040fe20000001820 */
[----:B------:R-:W-:Y:S07]  /*16b10*/  LDSM.16.MT88.4 R72, [R153+0x9800] ;  /* 0x009800009948783b */ /* 0x000fee0000004200 */
[C---:B------:R-:W-:Y:S08]  /*16b20*/  HMMA.16816.F32 R36, R68.reuse, R80, R36 ;  /* 0x000000504424723c */ /* 0x040ff00000001824 */
[C---:B------:R-:W-:Y:S08]  /*16b30*/  HMMA.16816.F32 R40, R68.reuse, R82, R40 ;  /* 0x000000524428723c */ /* 0x040ff00000001828 */
[C---:B------:R-:W-:Y:S08]  /*16b40*/  HMMA.16816.F32 R44, R68.reuse, R88, R44 ;  /* 0x00000058442c723c */ /* 0x040ff0000000182c */
[C---:B------:R-:W-:Y:S08]  /*16b50*/  HMMA.16816.F32 R48, R68.reuse, R90, R48 ;  /* 0x0000005a4430723c */ /* 0x040ff00000001830 */
[C---:B---3--:R-:W-:Y:S08]  /*16b60*/  HMMA.16816.F32 R52, R68.reuse, R84, R52 ;  /* 0x000000544434723c */ /* 0x048ff00000001834 */
[C---:B------:R-:W-:Y:S01]  /*16b70*/  HMMA.16816.F32 R56, R68.reuse, R86, R56 ;  /* 0x000000564438723c */ /* 0x040fe20000001838 */
[----:B------:R-:W2:Y:S07]  /*16b80*/  LDSM.16.MT88.4 R84, [R154+0x9800] ;  /* 0x009800009a54783b */ /* 0x000eae0000004200 */
[C---:B-1----:R-:W-:Y:S08]  /*16b90*/  HMMA.16816.F32 R60, R68.reuse, R76, R60 ;  /* 0x0000004c443c723c */ /* 0x042ff0000000183c */
[----:B------:R-:W-:Y:S08]  /*16ba0*/  HMMA.16816.F32 R64, R68, R78, R64 ;  /* 0x0000004e4440723c */ /* 0x000ff00000001840 */
[C---:B------:R-:W-:Y:S01]  /*16bb0*/  HMMA.16816.F32 R96, R104.reuse, R92, R4 ;  /* 0x0000005c6860723c */ /* 0x040fe20000001804 */
[----:B------:R-:W1:Y:S07]  /*16bc0*/  LDSM.16.MT88.4 R4, [R153+0xb800] ;  /* 0x00b800009904783b */ /* 0x000e6e0000004200 */
[C---:B------:R-:W-:Y:S01]  /*16bd0*/  HMMA.16816.F32 R92, R104.reuse, R94, R8 ;  /* 0x0000005e685c723c */ /* 0x040fe20000001808 */
[----:B------:R-:W3:Y:S07]  /*16be0*/  LDSM.16.MT88.4 R8, [R152+0xb800] ;  /* 0x00b800009808783b */ /* 0x000eee0000004200 */
        /* <DEDUP_REMOVED lines=10> */
[C---:B-1----:R-:W-:Y:S03]  /*16c90*/  HMMA.16816.F32 R52, R104.reuse, R4, R52 ;  /* 0x000000046834723c */ /* 0x042fe60000001834 */
        /* <DEDUP_REMOVED lines=8> */
[----:B------:R-:W-:Y:S03]  /*16d20*/  HMMA.16816.F32 R64, R104, R10, R64 ;  /* 0x0000000a6840723c */ /* 0x000fe60000001840 */
[----:B------:R-:W-:Y:S04]  /*16d30*/  FADD.FTZ R180, R180, R181 ;  /* 0x000000b5b4b47221 */ /* 0x000fe80000010000 */
[----:B------:R-:W-:Y:S01]  /*16d40*/  FADD.FTZ R179, R103, R180 ;  /* 0x000000b467b37221 */ /* 0x000fe20000010000 */
[----:B------:R-:W-:Y:S01]  /*16d50*/  @!UPT UIADD3 URZ, UPT, UPT, URZ, URZ, URZ ;  /* 0x000000fffffff290 */ /* 0x000fe2000fffe0ff */
[----:B------:R-:W-:Y:S11]  /*16d60*/  @P0 BRA `(.L_x_4932) ;  /* 0xffffffd000900947 */ /* 0x000ff6000383ffff */
.L_x_4928:
        /* <DEDUP_REMOVED lines=219> */
.L_x_4934:
[----:B------:R-:W-:Y:S05]  /*17b20*/  BSYNC.RECONVERGENT B0 ;  /* 0x0000000000007941 */ /* 0x000fea0003800200 */
.L_x_4933:
        /* <DEDUP_REMOVED lines=30> */
.L_x_4936:
[----:B------:R-:W-:Y:S05]  /*17d10*/  BSYNC.RECONVERGENT B0 ;  /* 0x0000000000007941 */ /* 0x000fea0003800200 */
.L_x_4935:
        /* <DEDUP_REMOVED lines=20> */
.L_x_4938:
[----:B------:R-:W-:Y:S05]  /*17e60*/  BSYNC.RECONVERGENT B0 ;  /* 0x0000000000007941 */ /* 0x000fea0003800200 */
.L_x_4937:
        /* <DEDUP_REMOVED lines=20> */
.L_x_4940:
[----:B------:R-:W-:Y:S05]  /*17fb0*/  BSYNC.RECONVERGENT B0 ;  /* 0x0000000000007941 */ /* 0x000fea0003800200 */
.L_x_4939:
        /* <DEDUP_REMOVED lines=20> */
.L_x_4941:
        /* <DEDUP_REMOVED lines=16> */
.L_x_7255:


//--------------------- .text._ZN5flash24flash_fwd_splitkv_kernelI23Flash_fwd_kernel_traitsILi128ELi64ELi64ELi4ELb0ELb0EN7cutlass6half_tE19Flash_kernel_traitsILi128ELi64ELi64ELi4ES3_EELb1ELb0ELb0ELb0ELb0ELb0ELb1ELb0EEEvNS_16Flash_fwd_paramsE --------------------------
	.section	.text._ZN5flash24flash_fwd_splitkv_kernelI23Flash_fwd_kernel_traitsILi128ELi64ELi64ELi4ELb0ELb0EN7cutlass6half_tE19Flash_kernel_traitsILi128ELi64ELi64ELi4ES3_EELb1ELb0ELb0ELb0ELb0ELb0ELb1ELb0EEEvNS_16Flash_fwd_paramsE,"ax",@progbits
	.align	128
        .global         _ZN5flash24flash_fwd_splitkv_kernelI23Flash_fwd_kernel_traitsILi128ELi64ELi64ELi4ELb0ELb0EN7cutlass6half_tE19Flash_kernel_traitsILi128ELi64ELi64ELi4ES3_EELb1ELb0ELb0ELb0ELb0ELb0ELb1ELb0EEEvNS_16Flash_fwd_paramsE
        .type           _ZN5flash24flash_fwd_splitkv_kernelI23Flash_fwd_kernel_traitsILi128ELi64ELi64ELi4ELb0ELb0EN7cutlass6half_tE19Flash_kernel_traitsILi128ELi64ELi64ELi4ES3_EELb1ELb0ELb0ELb0ELb0ELb0ELb1ELb0EEEvNS_16Flash_fwd_paramsE,@function
        .size           _ZN5flash24flash_fwd_splitkv_kernelI23Flash_fwd_kernel_traitsILi128ELi64ELi64ELi4ELb0ELb0EN7cutlass6half_tE19Flash_kernel_traitsILi128ELi64ELi64ELi4ES3_EELb1ELb0ELb0ELb0ELb0ELb0ELb1ELb0EEEvNS_16Flash_fwd_paramsE,(.L_x_7256 - _ZN5flash24flash_fwd_splitkv_kernelI23Flash_fwd_kernel_traitsILi128ELi64ELi64ELi4ELb0ELb0EN7cutlass6half_tE19Flash_kernel_traitsILi128ELi64ELi64ELi4ES3_EELb1ELb0ELb0ELb0ELb0ELb0ELb1ELb0EEEvNS_16Flash_fwd_paramsE)
        .other          _ZN5flash24flash_fwd_splitkv_kernelI23Flash_fwd_kernel_traitsILi128ELi64ELi64ELi4ELb0ELb0EN7cutlass6half_tE19Flash_kernel_traitsILi128ELi64ELi64ELi4ES3_EELb1ELb0ELb0ELb0ELb0ELb0ELb1ELb0EEEvNS_16Flash_fwd_paramsE,@"STO_CUDA_ENTRY STV_DEFAULT"
_ZN5flash24flash_fwd_splitkv_kernelI23Flash_fwd_kernel_traitsILi128ELi64ELi64ELi4ELb0ELb0EN7cutlass6half_tE19Flash_kernel_traitsILi128ELi64ELi64ELi4ES3_EELb1ELb0ELb0ELb0ELb0ELb0ELb1ELb0EEEvNS_16Flash_fwd_paramsE:
.text._ZN5flash24flash_fwd_splitkv_kernelI23Flash_fwd_kernel_traitsILi128ELi64ELi64ELi4ELb0ELb0EN7cutlass6half_tE19Flash_kernel_traitsILi128ELi64ELi64ELi4ES3_EELb1ELb0ELb0ELb0ELb0ELb0ELb1ELb0EEEvNS_16Flash_fwd_paramsE:
[----:B------:R-:W-:Y:S08]  /*0000*/  LDC R1, c[0x0][0x37c] ;  /* 0x0000df00ff017b82 */ /* 0x000ff00000000800 */
[----:B------:R-:W1:Y:S01]  /*0010*/  LDC R9, c[0x0][0x3e0] ;  /* 0x0000f800ff097b82 */ /* 0x000e620000000800 */
[----:B------:R-:W2:Y:S01]  /*0020*/  S2R R10, SR_CTAID.Z ;  /* 0x00000000000a7919 */ /* 0x000ea20000002700 */
[----:B------:R-:W3:Y:S01]  /*0030*/  LDCU.64 UR16, c[0x0][0x358] ;  /* 0x00006b00ff1077ac */ /* 0x000ee20008000a00 */
[----:B------:R-:W4:Y:S05]  /*0040*/  LDCU.64 UR4, c[0x0][0x478] ;  /* 0x00008f00ff0477ac */ /* 0x000f2a0008000a00 */
        /* <DEDUP_REMOVED lines=15> */
[----:B------:R-:W-:Y:S02]  /*0140*/  IMAD.MOV R0, RZ, RZ, -R166 ;  /* 0x000000ffff007224 */ /* 0x000fe400078e0aa6 */
[----:B------:R-:W-:Y:S02]  /*0150*/  IMAD.MOV.U32 R5, RZ, RZ, -0x1 ;  /* 0xffffffffff057424 */ /* 0x000fe400078e00ff */
        /* <DEDUP_REMOVED lines=12> */
[C---:B---3--:R-:W-:Y:S01]  /*0220*/  IMAD.WIDE.U32 R12, R166.reuse, 0x4, R6 ;  /* 0x00000004a60c7825 */ /* 0x048fe200078e0006 */
[----:B------:R-:W-:Y:S01]  /*0230*/  ISETP.NE.AND.EX P2, PT, RZ, UR5, PT, P2 ;  /* 0x00000005ff007c0c */ /* 0x000fe2000bf45320 */
[----:B------:R-:W1:Y:S03]  /*0240*/  LDC.64 R6, c[0x0][0x468] ;  /* 0x00011a00ff067b82 */ /* 0x000e660000000a00 */
[----:B------:R-:W2:Y:S04]  /*0250*/  @P0 LDG.E R5, desc[UR16][R12.64] ;  /* 0x000000100c050981 */ /* 0x000ea8000c1e1900 */
[----:B------:R1:W2:Y:S01]  /*0260*/  @P4 LDG.E R8, desc[UR16][R12.64+0x4] ;  /* 0x000004100c084981 */ /* 0x0002a2000c1e1900 */
[----:B------:R-:W-:Y:S01]  /*0270*/  IMAD.SHL.U32 R11, R166, 0x4, RZ ;  /* 0x00000004a60b7824 */ /* 0x000fe200078e00ff */
[----:B------:R-:W-:Y:S01]  /*0280*/  SHF.R.U32.HI R2, RZ, 0x1e, R166 ;  /* 0x0000001eff027819 */ /* 0x000fe200000116a6 */
[----:B------:R-:W-:-:S03]  /*0290*/  IMAD.MOV.U32 R0, RZ, RZ, RZ ;  /* 0x000000ffff007224 */ /* 0x000fc600078e00ff */
[C---:B------:R-:W-:Y:S02]  /*02a0*/  @P2 IADD3 R14, P0, PT, R11.reuse, UR4, RZ ;  /* 0x000000040b0e2c10 */ /* 0x040fe4000ff1e0ff */
[C---:B------:R-:W-:Y:S02]  /*02b0*/  @P3 IADD3 R16, P1, PT, R11.reuse, UR6, RZ ;  /* 0x000000060b103c10 */ /* 0x040fe4000ff3e0ff */
[C---:B------:R-:W-:Y:S02]  /*02c0*/  @P2 IADD3.X R15, PT, PT, R2.reuse, UR5, RZ, P0, !PT ;  /* 0x00000005020f2c10 */ /* 0x040fe400087fe4ff */
[----:B------:R-:W-:Y:S01]  /*02d0*/  @P3 IADD3.X R17, PT, PT, R2, UR7, RZ, P1, !PT ;  /* 0x0000000702113c10 */ /* 0x000fe20008ffe4ff */
[----:B------:R-:W3:Y:S01]  /*02e0*/  LDCU.U8 UR4, c[0x0][0x532] ;  /* 0x0000a640ff0477ac */ /* 0x000ee20008000000 */
[----:B------:R-:W4:Y:S01]  /*02f0*/  @!P4 LDC R4, c[0x0][0x434] ;  /* 0x00010d00ff04cb82 */ /* 0x000f220000000800 */
[----:B------:R-:W5:Y:S04]  /*0300*/  @P2 LDG.E R95, desc[UR16][R14.64] ;  /* 0x000000100e5f2981 */ /* 0x000f68000c1e1900 */
[----:B------:R3:W5:Y:S01]  /*0310*/  @P3 LDG.E R0, desc[UR16][R16.64] ;  /* 0x0000001010003981 */ /* 0x000762000c1e1900 */
[----:B-1----:R-:W-:-:S05]  /*0320*/  IADD3 R12, P0, PT, R11, R6, RZ ;  /* 0x000000060b0c7210 */ /* 0x002fca0007f1e0ff */
[----:B------:R-:W-:Y:S01]  /*0330*/  IMAD.X R13, R2, 0x1, R7, P0 ;  /* 0x00000001020d7824 */ /* 0x000fe200000e0607 */
[----:B------:R-:W-:-:S04]  /*0340*/  ISETP.NE.U32.AND P0, PT, R6, RZ, PT ;  /* 0x000000ff0600720c */ /* 0x000fc80003f05070 */
[----:B------:R-:W-:Y:S01]  /*0350*/  ISETP.NE.AND.EX P0, PT, R7, RZ, PT, P0 ;  /* 0x000000ff0700720c */ /* 0x000fe20003f05300 */
[----:B---3--:R-:W1:Y:S01]  /*0360*/  S2R R17, SR_CTAID.X ;  /* 0x0000000000117919 */ /* 0x008e620000002500 */
[----:B------:R-:W-:-:S11]  /*0370*/  ISETP.NE.AND P1, PT, RZ, UR4, PT ;  /* 0x00000004ff007c0c */ /* 0x000fd6000bf25270 */
[----:B------:R-:W3:Y:S01]  /*0380*/  @!P0 LDC R15, c[0x0][0x438] ;  /* 0x00010e00ff0f8b82 */ /* 0x000ee20000000800 */
[----:B------:R-:W-:-:S04]  /*0390*/  ISETP.EQ.U32.AND P3, PT, R6, RZ, PT ;  /* 0x000000ff0600720c */ /* 0x000fc80003f62070 */
[----:B------:R-:W-:Y:S01]  /*03a0*/  ISETP.EQ.OR.EX P3, PT, R7, RZ, !P1, P3 ;  /* 0x000000ff0700720c */ /* 0x000fe20004f62730 */
[----:B------:R-:W-:-:S12]  /*03b0*/  IMAD.MOV.U32 R3, RZ, RZ, -0x1 ;  /* 0xffffffffff037424 */ /* 0x000fd800078e00ff */
[----:B------:R2:W5:Y:S01]  /*03c0*/  @!P3 LDG.E R3, desc[UR16][R12.64] ;  /* 0x000000100c03b981 */ /* 0x000562000c1e1900 */
[----:B-1----:R-:W-:Y:S02]  /*03d0*/  IMAD.SHL.U32 R165, R17, 0x40, RZ ;  /* 0x0000004011a57824 */ /* 0x002fe400078e00ff */
[----:B--2---:R-:W-:-:S05]  /*03e0*/  @P4 IMAD.IADD R4, R8, 0x1, -R5 ;  /* 0x0000000108044824 */ /* 0x004fca00078e0a05 */
[----:B----4-:R-:W-:Y:S01]  /*03f0*/  ISETP.GT.AND P3, PT, R4, R165, PT ;  /* 0x000000a50400720c */ /* 0x010fe20003f64270 */
[----:B---3--:R-:W-:-:S12]  /*0400*/  @!P0 BRA `(.L_x_4942) ;  /* 0x00000000000c8947 */ /* 0x008fd80003800000 */
[----:B------:R-:W2:Y:S02]  /*0410*/  @P1 LDG.E R6, desc[UR16][R12.64+0x4] ;  /* 0x000004100c061981 */ /* 0x000ea4000c1e1900 */
[----:B--2--5:R-:W-:-:S06]  /*0420*/  @P1 IADD3 R15, PT, PT, R6, -R3, RZ ;  /* 0x80000003060f1210 */ /* 0x024fcc0007ffe0ff */
[----:B------:R1:W5:Y:S02]  /*0430*/  @!P1 LDG.E R15, desc[UR16][R12.64] ;  /* 0x000000100c0f9981 */ /* 0x000364000c1e1900 */
.L_x_4942:
[----:B------:R-:W-:Y:S05]  /*0440*/  @!P3 EXIT ;  /* 0x000000000000b94d */ /* 0x000fea0003800000 */
[----:B------:R-:W2:Y:S01]  /*0450*/  LDC R8, c[0x0][0x374] ;  /* 0x0000dd00ff087b82 */ /* 0x000ea20000000800 */
[----:B------:R-:W3:Y:S01]  /*0460*/  LDCU UR14, c[0x0][0x508] ;  /* 0x0000a100ff0e77ac */ /* 0x000ee20008000800 */
[----:B-----5:R-:W-:Y:S01]  /*0470*/  @P2 IMAD.IADD R95, R95, 0x1, -R0 ;  /* 0x000000015f5f2824 */ /* 0x020fe200078e0a00 */
[----:B------:R-:W4:Y:S05]  /*0480*/  S2R R93, SR_TID.X ;  /* 0x00000000005d7919 */ /* 0x000f2a0000002100 */
[----:B------:R-:W3:Y:S01]  /*0490*/  LDC R6, c[0x0][0x438] ;  /* 0x00010e00ff067b82 */ /* 0x000ee20000000800 */
[-C--:B--2---:R-:W-:Y:S02]  /*04a0*/  IABS R16, R8.reuse ;  /* 0x0000000800107213 */ /* 0x084fe40000000000 */
[----:B-1----:R-:W-:-:S02]  /*04b0*/  IABS R13, R8 ;  /* 0x00000008000d7213 */ /* 0x002fc40000000000 */
[----:B------:R-:W1:Y:S03]  /*04c0*/  I2F.RP R12, R16 ;  /* 0x00000010000c7306 */ /* 0x000e660000209400 */
[----:B------:R-:W-:Y:S02]  /*04d0*/  IMAD.MOV R13, RZ, RZ, -R13 ;  /* 0x000000ffff0d7224 */ /* 0x000fe400078e0a0d */
[----:B---3--:R-:W-:-:S05]  /*04e0*/  VIADD R6, R6, 0x3f ;  /* 0x0000003f06067836 */ /* 0x008fca0000000000 */
        /* <DEDUP_REMOVED lines=22> */
[----:B------:R-:W-:Y:S02]  /*0650*/  ISETP.GE.U32.AND P4, PT, R13, R16, PT ;  /* 0x000000100d00720c */ /* 0x000fe40003f86070 */
[----:B------:R-:W3:Y:S01]  /*0660*/  S2R R13, SR_CTAID.Y ;  /* 0x00000000000d7919 */ /* 0x000ee20000002600 */
[----:B-1----:R-:W-:-:S04]  /*0670*/  @!P2 ISETP.NE.U32.AND P3, PT, R6, RZ, PT ;  /* 0x000000ff0600a20c */ /* 0x002fc80003f65070 */
[----:B------:R-:W-:-:S04]  /*0680*/  @!P2 ISETP.NE.AND.EX P3, PT, R7, RZ, PT, P3 ;  /* 0x000000ff0700a20c */ /* 0x000fc80003f65330 */
[----:B--2---:R-:W-:Y:S02]  /*0690*/  @!P2 SEL R14, R14, RZ, P3 ;  /* 0x000000ff0e0ea207 */ /* 0x004fe40001800000 */
[----:B------:R-:W-:Y:S02]  /*06a0*/  @P4 VIADD R12, R12, 0x1 ;  /* 0x000000010c0c4836 */ /* 0x000fe40000000000 */
[----:B------:R-:W-:Y:S01]  /*06b0*/  @!P2 IADD3 R95, PT, PT, R14, R15, -R0 ;  /* 0x0000000f0e5fa210 */ /* 0x000fe20007ffe800 */
[----:B------:R-:W-:Y:S02]  /*06c0*/  VIADD R15, R17, 0x1 ;  /* 0x00000001110f7836 */ /* 0x000fe40000000000 */
[----:B------:R-:W-:Y:S01]  /*06d0*/  @!P0 IMAD.MOV R12, RZ, RZ, -R12 ;  /* 0x000000ffff0c8224 */ /* 0x000fe200078e0a0c */
[----:B------:R-:W-:Y:S01]  /*06e0*/  @!P1 LOP3.LUT R12, RZ, R8, RZ, 0x33, !PT ;  /* 0x00000008ff0c9212 */ /* 0x000fe200078e33ff */
[----:B------:R-:W-:Y:S02]  /*06f0*/  VIADD R7, R95, 0x3f ;  /* 0x0000003f5f077836 */ /* 0x000fe40000000000 */
[----:B------:R-:W-:-:S03]  /*0700*/  IMAD R6, R15, 0x40, -R4 ;  /* 0x000000400f067824 */ /* 0x000fc600078e0a04 */
[----:B------:R-:W-:Y:S02]  /*0710*/  SHF.R.S32.HI R8, RZ, 0x1f, R7 ;  /* 0x0000001fff087819 */ /* 0x000fe40000011407 */
[----:B------:R-:W-:Y:S02]  /*0720*/  IADD3 R6, PT, PT, R7, UR14, R6 ;  /* 0x0000000e07067c10 */ /* 0x000fe4000fffe006 */
[----:B------:R-:W-:Y:S02]  /*0730*/  LEA.HI R7, R8, R7, RZ, 0x6 ;  /* 0x0000000708077211 */ /* 0x000fe400078f30ff */
[----:B------:R-:W-:Y:S02]  /*0740*/  SHF.R.S32.HI R15, RZ, 0x1f, R6 ;  /* 0x0000001fff0f7819 */ /* 0x000fe40000011406 */
[----:B------:R-:W-:Y:S01]  /*0750*/  SHF.R.S32.HI R7, RZ, 0x6, R7 ;  /* 0x00000006ff077819 */ /* 0x000fe20000011407 */
[----:B---3--:R-:W-:Y:S01]  /*0760*/  IMAD R157, R12, R13, RZ ;  /* 0x0000000d0c9d7224 */ /* 0x008fe200078e02ff */
[----:B------:R-:W-:Y:S01]  /*0770*/  LEA.HI R15, R15, R6, RZ, 0x6 ;  /* 0x000000060f0f7211 */ /* 0x000fe200078f30ff */
[----:B------:R-:W-:-:S03]  /*0780*/  IMAD.MOV R6, RZ, RZ, -R166 ;  /* 0x000000ffff067224 */ /* 0x000fc600078e0aa6 */
        /* <DEDUP_REMOVED lines=10> */
[----:B------:R-:W-:Y:S03]  /*0830*/  BSSY.RECONVERGENT B0, `(.L_x_4944) ;  /* 0x000001f000007945 */ /* 0x000fe60003800200 */
[CC--:B------:R-:W-:Y:S01]  /*0840*/  ISETP.GE.AND P5, PT, R7.reuse, R0.reuse, PT ;  /* 0x000000000700720c */ /* 0x0c0fe20003fa6270 */
[C---:B------:R-:W-:Y:S01]  /*0850*/  VIADD R23, R7.reuse, 0x8 ;  /* 0x0000000807177836 */ /* 0x040fe20000000000 */
[C---:B------:R-:W-:Y:S01]  /*0860*/  IADD3 R21, PT, PT, R7.reuse, 0x10, RZ ;  /* 0x0000001007157810 */ /* 0x040fe20007ffe0ff */
[C---:B------:R-:W-:Y:S01]  /*0870*/  VIADD R19, R7.reuse, 0x18 ;  /* 0x0000001807137836 */ /* 0x040fe20000000000 */
[C---:B------:R-:W-:Y:S01]  /*0880*/  IADD3 R15, PT, PT, R7.reuse, 0x28, RZ ;  /* 0x00000028070f7810 */ /* 0x040fe20007ffe0ff */
[----:B------:R-:W-:Y:S01]  /*0890*/  VIADD R17, R7, 0x20 ;  /* 0x0000002007117836 */ /* 0x000fe20000000000 */
[----:B------:R-:W-:-:S02]  /*08a0*/  ISETP.GE.AND P2, PT, R23, R0, PT ;  /* 0x000000001700720c */ /* 0x000fc40003f46270 */
[-C--:B------:R-:W-:Y:S02]  /*08b0*/  ISETP.GE.AND P1, PT, R21, R0.reuse, PT ;  /* 0x000000001500720c */ /* 0x080fe40003f26270 */
[-C--:B------:R-:W-:Y:S02]  /*08c0*/  ISETP.GE.AND P0, PT, R19, R0.reuse, PT ;  /* 0x000000001300720c */ /* 0x080fe40003f06270 */
[----:B------:R-:W-:Y:S01]  /*08d0*/  ISETP.GE.AND P3, PT, R17, R0, PT ;  /* 0x000000001100720c */ /* 0x000fe20003f66270 */
[----:B-1----:R-:W-:-:S04]  /*08e0*/  IMAD R2, R13, R2, R166 ;  /* 0x000000020d027224 */ /* 0x002fc800078e02a6 */
[----:B------:R-:W-:Y:S02]  /*08f0*/  IMAD R6, R2, R9, R10 ;  /* 0x0000000902067224 */ /* 0x000fe400078e020a */
[C---:B------:R-:W-:Y:S02]  /*0900*/  IMAD.SHL.U32 R10, R93.reuse, 0x4, RZ ;  /* 0x000000045d0a7824 */ /* 0x040fe400078e00ff */
[----:B------:R-:W-:Y:S02]  /*0910*/  IMAD R6, R6, R3, R165 ;  /* 0x0000000306067224 */ /* 0x000fe400078e02a5 */
[----:B------:R-:W-:Y:S01]  /*0920*/  IMAD.SHL.U32 R9, R93, 0x8, RZ ;  /* 0x000000085d097824 */ /* 0x000fe200078e00ff */
[----:B------:R-:W-:Y:S01]  /*0930*/  LOP3.LUT R10, R10, 0x3c, RZ, 0xc0, !PT ;  /* 0x0000003c0a0a7812 */ /* 0x000fe200078ec0ff */
[----:B--2---:R-:W-:-:S03]  /*0940*/  IMAD R8, R6, UR4, RZ ;  /* 0x0000000406087c24 */ /* 0x004fc6000f8e02ff */
[C---:B------:R-:W-:Y:S02]  /*0950*/  LOP3.LUT R9, R10.reuse, 0x1f80, R9, 0xf8, !PT ;  /* 0x00001f800a097812 */ /* 0x040fe400078ef809 */
[----:B------:R-:W-:Y:S02]  /*0960*/  LOP3.LUT R12, R10, 0x40, RZ, 0xfc, !PT ;  /* 0x000000400a0c7812 */ /* 0x000fe400078efcff */
        /* <DEDUP_REMOVED lines=11> */
.L_x_4945:
[----:B------:R-:W-:Y:S05]  /*0a20*/  BSYNC.RECONVERGENT B0 ;  /* 0x0000000000007941 */ /* 0x000fea0003800200 */
.L_x_4944:
        /* <DEDUP_REMOVED lines=15> */
.L_x_4947:
[----:B------:R-:W-:Y:S05]  /*0b20*/  BSYNC.RECONVERGENT B0 ;  /* 0x0000000000007941 */ /* 0x000fea0003800200 */
.L_x_4946:
        /* <DEDUP_REMOVED lines=15> */
.L_x_4949:
[----:B------:R-:W-:Y:S05]  /*0c20*/  BSYNC.RECONVERGENT B0 ;  /* 0x0000000000007941 */ /* 0x000fea0003800200 */
.L_x_4948:
        /* <DEDUP_REMOVED lines=14> */
.L_x_4951:
[----:B------:R-:W-:Y:S05]  /*0d10*/  BSYNC.RECONVERGENT B0 ;  /* 0x0000000000007941 */ /* 0x000fea0003800200 */
.L_x_4950:
        /* <DEDUP_REMOVED lines=13> */
.L_x_4953:
[----:B------:R-:W-:Y:S05]  /*0df0*/  BSYNC.RECONVERGENT B0 ;  /* 0x0000000000007941 */ /* 0x000fea0003800200 */
.L_x_4952:
        /* <DEDUP_REMOVED lines=13> */
.L_x_4955:
[----:B------:R-:W-:Y:S05]  /*0ed0*/  BSYNC.RECONVERGENT B0 ;  /* 0x0000000000007941 */ /* 0x000fea0003800200 */
.L_x_4954:
        /* <DEDUP_REMOVED lines=13> */
.L_x_4957:
[----:B------:R-:W-:Y:S05]  /*0fb0*/  BSYNC.RECONVERGENT B0 ;  /* 0x0000000000007941 */ /* 0x000fea0003800200 */
.L_x_4956:
        /* <DEDUP_REMOVED lines=13> */
.L_x_4959:
[----:B------:R-:W-:Y:S05]  /*1090*/  BSYNC.RECONVERGENT B0 ;  /* 0x0000000000007941 */ /* 0x000fea0003800200 */
.L_x_4958:
        /* <DEDUP_REMOVED lines=32> */
.L_x_4943:
        /* <DEDUP_REMOVED lines=11> */
.L_x_4960:
[----:B------:R-:W-:Y:S05]  /*1350*/  BRA.U !UP1, `(.L_x_4961) ;  /* 0x0000000509807547 */ /* 0x000fea000b800000 */
[----:B------:R-:W2:Y:S01]  /*1360*/  LDC R11, c[0x0][0x4f0] ;  /* 0x00013c00ff0b7b82 */ /* 0x000ea20000000800 */
[----:B------:R-:W-:Y:S01]  /*1370*/  LEA R0, R132, 0xffffffc0, 0x6 ;  /* 0xffffffc084007811 */ /* 0x000fe200078e30ff */
[----:B------:R-:W3:Y:S03]  /*1380*/  LDCU.64 UR4, c[0x0][0x4e8] ;  /* 0x00009d00ff0477ac */ /* 0x000ee60008000a00 */
[----:B------:R-:W-:Y:S01]  /*1390*/  IABS R2, R0 ;  /* 0x0000000000027213 */ /* 0x000fe20000000000 */
[----:B------:R-:W-:Y:S01]  /*13a0*/  IMAD.MOV.U32 R12, RZ, RZ, RZ ;  /* 0x000000ffff0c7224 */ /* 0x000fe200078e00ff */
        /* <DEDUP_REMOVED lines=33> */
[----:B--2---:R-:W-:Y:S01]  /*15c0*/  IABS R2, R3 ;  /* 0x0000000300027213 */ /* 0x004fe20000000000 */
[----:B------:R-:W-:Y:S01]  /*15d0*/  IMAD.MOV R9, RZ, RZ, -R9 ;  /* 0x000000ffff097224 */ /* 0x000fe200078e0a09 */
[----:B----4-:R-:W-:Y:S01]  /*15e0*/  MOV R24, UR8 ;  /* 0x0000000800187c02 */ /* 0x010fe20008000f00 */
[----:B------:R-:W-:Y:S01]  /*15f0*/  IMAD.U32 R102, RZ, RZ, UR10 ;  /* 0x0000000aff667e24 */ /* 0x000fe2000f8e00ff */
[----:B------:R-:W2:Y:S01]  /*1600*/  I2F.RP R14, R2 ;  /* 0x00000002000e7306 */ /* 0x000ea20000209400 */
[----:B------:R-:W-:Y:S01]  /*1610*/  IMAD R0, R11, R9, R0 ;  /* 0x000000090b007224 */ /* 0x000fe200078e0200 */
[----:B------:R-:W-:Y:S01]  /*1620*/  MOV R25, UR9 ;  /* 0x0000000900197c02 */ /* 0x000fe20008000f00 */
[----:B------:R-:W-:-:S05]  /*1630*/  IMAD.U32 R103, RZ, RZ, UR11 ;  /* 0x0000000bff677e24 */ /* 0x000fca000f8e00ff */
        /* <DEDUP_REMOVED lines=50> */
.L_x_4961:
        /* <DEDUP_REMOVED lines=15> */
.L_x_4963:
[----:B------:R-:W2:Y:S01]  /*1a50*/  LDC.64 R102, c[0x0][0x3b8] ;  /* 0x0000ee00ff667b82 */ /* 0x000ea20000000a00 */
[----:B------:R-:W-:-:S05]  /*1a60*/  IADD3 R8, PT, PT, R0, R3, RZ ;  /* 0x0000000300087210 */ /* 0x000fca0007ffe0ff */
[C---:B--2---:R-:W-:Y:S02]  /*1a70*/  IMAD R15, R8.reuse, R103, RZ ;  /* 0x00000067080f7224 */ /* 0x044fe400078e02ff */
[----:B------:R-:W-:-:S05]  /*1a80*/  IMAD.WIDE.U32 R8, R8, R102, RZ ;  /* 0x0000006608087225 */ /* 0x000fca00078e00ff */
[----:B------:R-:W-:Y:S02]  /*1a90*/  IADD3 R15, PT, PT, R9, R15, RZ ;  /* 0x0000000f090f7210 */ /* 0x000fe40007ffe0ff */
[----:B------:R-:W-:Y:S02]  /*1aa0*/  MOV R14, R8 ;  /* 0x00000008000e7202 */ /* 0x000fe40000000f00 */
.L_x_4964:
[----:B------:R-:W-:Y:S05]  /*1ab0*/  @P0 BRA `(.L_x_4965) ;  /* 0x0000000000340947 */ /* 0x000fea0003800000 */
[----:B------:R-:W2:Y:S01]  /*1ac0*/  LDC.64 R24, c[0x0][0x3c0] ;  /* 0x0000f000ff187b82 */ /* 0x000ea20000000a00 */
[----:B------:R-:W1:Y:S01]  /*1ad0*/  LDCU.64 UR4, c[0x0][0x3a8] ;  /* 0x00007500ff0477ac */ /* 0x000e620008000a00 */
[----:B------:R-:W-:Y:S02]  /*1ae0*/  SHF.R.S32.HI R3, RZ, 0x1f, R0 ;  /* 0x0000001fff037819 */ /* 0x000fe40000011400 */
[----:B-----5:R-:W-:-:S05]  /*1af0*/  SHF.R.S32.HI R2, RZ, 0x1f, R6 ;  /* 0x0000001fff027819 */ /* 0x020fca0000011406 */
[----:B-1----:R-:W-:-:S04]  /*1b00*/  IMAD R7, R2, UR4, RZ ;  /* 0x0000000402077c24 */ /* 0x002fc8000f8e02ff */
        /* <DEDUP_REMOVED lines=8> */
.L_x_4965:
[----:B------:R-:W2:Y:S01]  /*1b90*/  LDC.64 R24, c[0x0][0x3c0] ;  /* 0x0000f000ff187b82 */ /* 0x000ea20000000a00 */
[----:B------:R-:W-:-:S05]  /*1ba0*/  IADD3 R3, PT, PT, R0, R3, RZ ;  /* 0x0000000300037210 */ /* 0x000fca0007ffe0ff */
[C---:B--2---:R-:W-:Y:S02]  /*1bb0*/  IMAD R19, R3.reuse, R25, RZ ;  /* 0x0000001903137224 */ /* 0x044fe400078e02ff */
[----:B------:R-:W-:-:S05]  /*1bc0*/  IMAD.WIDE.U32 R2, R3, R24, RZ ;  /* 0x0000001803027225 */ /* 0x000fca00078e00ff */
[----:B------:R-:W-:Y:S02]  /*1bd0*/  IADD3 R19, PT, PT, R3, R19, RZ ;  /* 0x0000001303137210 */ /* 0x000fe40007ffe0ff */
[----:B------:R-:W-:-:S07]  /*1be0*/  MOV R18, R2 ;  /* 0x0000000200127202 */ /* 0x000fce0000000f00 */
.L_x_4966:
[----:B------:R-:W2:Y:S01]  /*1bf0*/  LDC R9, c[0x0][0x3e8] ;  /* 0x0000fa00ff097b82 */ /* 0x000ea20000000800 */
[----:B------:R-:W-:Y:S02]  /*1c00*/  CS2R R168, SRZ ;  /* 0x0000000000a87805 */ /* 0x000fe4000001ff00 */
[----:B--2---:R-:W-:-:S04]  /*1c10*/  IABS R0, R9 ;  /* 0x0000000900007213 */ /* 0x004fc80000000000 */
[----:B------:R-:W2:Y:S08]  /*1c20*/  I2F.RP R8, R0 ;  /* 0x0000000000087306 */ /* 0x000eb00000209400 */
[----:B--2--5:R-:W2:Y:S02]  /*1c30*/  MUFU.RCP R6, R8 ;  /* 0x0000000800067308 */ /* 0x024ea40000001000 */
[----:B--2---:R-:W-:-:S06]  /*1c40*/  IADD3 R6, PT, PT, R6, 0xffffffe, RZ ;  /* 0x0ffffffe06067810 */ /* 0x004fcc0007ffe0ff */
[----:B-1----:R-:W1:Y:S02]  /*1c50*/  F2I.FTZ.U32.TRUNC.NTZ R7, R6 ;  /* 0x0000000600077305 */ /* 0x002e64000021f000 */
[----:B-1----:R-:W-:Y:S01]  /*1c60*/  IADD3 R2, PT, PT, RZ, -R7, RZ ;  /* 0x80000007ff027210 */ /* 0x002fe20007ffe0ff */
[----:B------:R-:W-:-:S04]  /*1c70*/  IMAD.MOV.U32 R6, RZ, RZ, RZ ;  /* 0x000000ffff067224 */ /* 0x000fc800078e00ff */
[----:B------:R-:W-:Y:S01]  /*1c80*/  IMAD R3, R2, R0, RZ ;  /* 0x0000000002037224 */ /* 0x000fe200078e02ff */
[----:B------:R-:W-:-:S03]  /*1c90*/  IABS R2, R10 ;  /* 0x0000000a00027213 */ /* 0x000fc60000000000 */
[----:B------:R-:W-:Y:S02]  /*1ca0*/  IMAD.HI.U32 R3, R7, R3, R6 ;  /* 0x0000000307037227 */ /* 0x000fe400078e0006 */
[----:B------:R-:W1:Y:S04]  /*1cb0*/  LDC.64 R6, c[0x0][0x3d8] ;  /* 0x0000f600ff067b82 */ /* 0x000e680000000a00 */
        /* <DEDUP_REMOVED lines=9> */
[----:B------:R-:W-:Y:S02]  /*1d50*/  ISETP.GE.U32.AND P2, PT, R3, R0, PT ;  /* 0x000000000300720c */ /* 0x000fe40003f46070 */
[----:B------:R-:W2:Y:S01]  /*1d60*/  LDC.64 R2, c[0x0][0x3d0] ;  /* 0x0000f400ff027b82 */ /* 0x000ea20000000a00 */
[----:B------:R-:W-:-:S04]  /*1d70*/  LEA R0, R132, 0xffffffc0, 0x6 ;  /* 0xffffffc084007811 */ /* 0x000fc800078e30ff */
[----:B------:R-:W-:Y:S01]  /*1d80*/  SHF.R.S32.HI R11, RZ, 0x1f, R0 ;  /* 0x0000001fff0b7819 */ /* 0x000fe20000011400 */
[----:B------:R-:W-:-:S04]  /*1d90*/  IMAD.WIDE.U32 R18, R0, R24, R18 ;  /* 0x0000001800127225 */ /* 0x000fc800078e0012 */
[C---:B------:R-:W-:Y:S02]  /*1da0*/  IMAD R8, R11.reuse, R24, RZ ;  /* 0x000000180b087224 */ /* 0x040fe400078e02ff */
[----:B------:R-:W-:Y:S02]  /*1db0*/  @P2 VIADD R12, R12, 0x1 ;  /* 0x000000010c0c2836 */ /* 0x000fe40000000000 */
[-C--:B------:R-:W-:Y:S02]  /*1dc0*/  IMAD R11, R11, R102.reuse, RZ ;  /* 0x000000660b0b7224 */ /* 0x080fe400078e02ff */
[----:B------:R-:W-:Y:S01]  /*1dd0*/  IMAD R13, R0, R25, R8 ;  /* 0x00000019000d7224 */ /* 0x000fe200078e0208 */
[----:B------:R-:W-:Y:S01]  /*1de0*/  @!P1 IADD3 R12, PT, PT, -R12, RZ, RZ ;  /* 0x000000ff0c0c9210 */ /* 0x000fe20007ffe1ff */
[C---:B------:R-:W-:Y:S01]  /*1df0*/  IMAD.WIDE.U32 R14, R0.reuse, R102, R14 ;  /* 0x00000066000e7225 */ /* 0x040fe200078e000e */
[----:B------:R-:W-:Y:S02]  /*1e00*/  @!P0 LOP3.LUT R12, RZ, R9, RZ, 0x33, !PT ;  /* 0x00000009ff0c8212 */ /* 0x000fe400078e33ff */
[----:B------:R-:W-:Y:S01]  /*1e10*/  IADD3 R19, PT, PT, R19, R13, RZ ;  /* 0x0000000d13137210 */ /* 0x000fe20007ffe0ff */
[----:B------:R-:W-:Y:S01]  /*1e20*/  IMAD R11, R0, R103, R11 ;  /* 0x00000067000b7224 */ /* 0x000fe200078e020b */
[----:B------:R-:W-:-:S03]  /*1e30*/  SHF.R.S32.HI R9, RZ, 0x1f, R12 ;  /* 0x0000001fff097819 */ /* 0x000fc6000001140c */
[----:B------:R-:W-:Y:S02]  /*1e40*/  IMAD.IADD R15, R15, 0x1, R11 ;  /* 0x000000010f0f7824 */ /* 0x000fe400078e020b */
[C---:B-1----:R-:W-:Y:S02]  /*1e50*/  IMAD R0, R9.reuse, R6, RZ ;  /* 0x0000000609007224 */ /* 0x042fe400078e02ff */
[----:B--2---:R-:W-:Y:S02]  /*1e60*/  IMAD R9, R9, R2, RZ ;  /* 0x0000000209097224 */ /* 0x004fe400078e02ff */
[----:B------:R-:W-:-:S04]  /*1e70*/  IMAD.WIDE.U32 R18, R12, R6, R18 ;  /* 0x000000060c127225 */ /* 0x000fc800078e0012 */
[C---:B------:R-:W-:Y:S02]  /*1e80*/  IMAD R0, R12.reuse, R7, R0 ;  /* 0x000000070c007224 */ /* 0x040fe400078e0200 */
[----:B------:R-:W-:-:S03]  /*1e90*/  IMAD.WIDE.U32 R14, R12, R2, R14 ;  /* 0x000000020c0e7225 */ /* 0x000fc600078e000e */
[----:B------:R-:W-:Y:S01]  /*1ea0*/  IADD3 R11, PT, PT, R19, R0, RZ ;  /* 0x00000000130b7210 */ /* 0x000fe20007ffe0ff */
[----:B------:R-:W-:-:S05]  /*1eb0*/  IMAD R3, R12, R3, R9 ;  /* 0x000000030c037224 */ /* 0x000fca00078e0209 */
[----:B------:R-:W-:-:S07]  /*1ec0*/  IADD3 R0, PT, PT, R15, R3, RZ ;  /* 0x000000030f007210 */ /* 0x000fce0007ffe0ff */
.L_x_4962:
[----:B------:R-:W-:Y:S01]  /*1ed0*/  ISETP.NE.AND P0, PT, R5, -0x1, PT ;  /* 0xffffffff0500780c */ /* 0x000fe20003f05270 */
[----:B------:R-:W1:Y:S01]  /*1ee0*/  S2UR UR5, SR_CgaCtaId ;  /* 0x00000000000579c3 */ /* 0x000e620000008800 */
[----:B------:R-:W2:Y:S01]  /*1ef0*/  LDCU.64 UR6, c[0x0][0x3c8] ;  /* 0x00007900ff0677ac */ /* 0x000ea20008000a00 */
[----:B------:R-:W-:Y:S01]  /*1f00*/  SHF.R.U32.HI R8, RZ, 0x3, R93 ;  /* 0x00000003ff087819 */ /* 0x000fe2000001165d */
[----:B------:R-:W-:Y:S01]  /*1f10*/  VIADD R26, R132, 0xffffffff ;  /* 0xffffffff841a7836 */ /* 0x000fe20000000000 */
[----:B------:R-:W-:Y:S01]  /*1f20*/  IADD3 R156, PT, PT, -R165, R4, RZ ;  /* 0x00000004a59c7210 */ /* 0x000fe20007ffe1ff */
[----:B------:R-:W3:Y:S01]  /*1f30*/  LDCU.64 UR10, c[0x0][0x388] ;  /* 0x00007100ff0a77ac */ /* 0x000ee20008000a00 */
[----:B------:R-:W-:Y:S01]  /*1f40*/  SHF.R.S32.HI R15, RZ, 0x1f, R10 ;  /* 0x0000001fff0f7819 */ /* 0x000fe2000001140a */
[----:B------:R-:W-:Y:S01]  /*1f50*/  IMAD.MOV.U32 R9, RZ, RZ, RZ ;  /* 0x000000ffff097224 */ /* 0x000fe200078e00ff */
[----:B------:R-:W-:Y:S01]  /*1f60*/  ISETP.GE.AND P5, PT, R8, R156, PT ;  /* 0x0000009c0800720c */ /* 0x000fe20003fa6270 */
[----:B------:R-:W4:Y:S01]  /*1f70*/  LDCU.64 UR8, c[0x0][0x390] ;  /* 0x00007200ff0877ac */ /* 0x000f220008000a00 */
[----:B------:R-:W-:Y:S01]  /*1f80*/  BSSY.RECONVERGENT B0, `(.L_x_4967) ;  /* 0x0000044000007945 */ /* 0x000fe20003800200 */
[----:B------:R-:W-:Y:S01]  /*1f90*/  IMAD.WIDE.U32 R16, R17, 0x40, R8 ;  /* 0x0000004011107825 */ /* 0x000fe200078e0008 */
[----:B------:R-:W5:Y:S01]  /*1fa0*/  @P0 LDC.64 R2, c[0x0][0x3b0] ;  /* 0x0000ec00ff020b82 */ /* 0x000f620000000a00 */
[----:B------:R-:W-:-:S02]  /*1fb0*/  UMOV UR4, 0x400 ;  /* 0x0000040000047882 */ /* 0x000fc40000000000 */
[----:B------:R-:W-:Y:S02]  /*1fc0*/  VIADD R9, R8, 0x10 ;  /* 0x0000001008097836 */ /* 0x000fe40000000000 */
[----:B--2---:R-:W-:-:S03]  /*1fd0*/  IMAD R15, R15, UR6, RZ ;  /* 0x000000060f0f7c24 */ /* 0x004fc6000f8e02ff */
[----:B------:R-:W2:Y:S01]  /*1fe0*/  @!P0 LDC.64 R6, c[0x0][0x398] ;  /* 0x0000e600ff068b82 */ /* 0x000ea20000000a00 */
[----:B------:R-:W-:Y:S01]  /*1ff0*/  ISETP.GE.AND P2, PT, R9, R156, PT ;  /* 0x0000009c0900720c */ /* 0x000fe20003f46270 */
[----:B------:R-:W-:Y:S01]  /*2000*/  IMAD R15, R10, UR7, R15 ;  /* 0x000000070a0f7c24 */ /* 0x000fe2000f8e020f */
[----:B-1----:R-:W-:Y:S01]  /*2010*/  ULEA UR5, UR5, UR4, 0x18 ;  /* 0x0000000405057291 */ /* 0x002fe2000f8ec0ff */
[----:B-----5:R-:W-:-:S04]  /*2020*/  @P0 IMAD.WIDE.U32 R20, R5, R2, RZ ;  /* 0x0000000205140225 */ /* 0x020fc800078e00ff */
[----:B------:R-:W-:Y:S02]  /*2030*/  IMAD.SHL.U32 R2, R93, 0x8, RZ ;  /* 0x000000085d027824 */ /* 0x000fe400078e00ff */
[----:B--2---:R-:W-:-:S03]  /*2040*/  @!P0 IMAD.WIDE.U32 R12, R166, R6, RZ ;  /* 0x00000006a60c8225 */ /* 0x004fc600078e00ff */
[----:B------:R-:W-:Y:S01]  /*2050*/  LOP3.LUT R164, R2, 0x38, RZ, 0xc0, !PT ;  /* 0x0000003802a47812 */ /* 0x000fe200078ec0ff */
[----:B------:R-:W-:-:S03]  /*2060*/  @!P0 IMAD R7, R166, R7, R13 ;  /* 0x00000007a6078224 */ /* 0x000fc600078e020d */
[----:B------:R-:W-:Y:S01]  /*2070*/  IADD3 R28, P1, PT, R164, R14, RZ ;  /* 0x0000000ea41c7210 */ /* 0x000fe20007f3e0ff */
[----:B------:R-:W-:Y:S01]  /*2080*/  @P0 IMAD R7, R5, R3, R21 ;  /* 0x0000000305070224 */ /* 0x000fe200078e0215 */
[----:B------:R-:W-:Y:S01]  /*2090*/  IADD3 R5, PT, PT, R8, 0x20, RZ ;  /* 0x0000002008057810 */ /* 0x000fe20007ffe0ff */
[----:B------:R-:W-:Y:S01]  /*20a0*/  @P0 IMAD.MOV.U32 R12, RZ, RZ, R20 ;  /* 0x000000ffff0c0224 */ /* 0x000fe200078e0014 */
[----:B------:R-:W-:Y:S01]  /*20b0*/  IADD3 R22, P0, PT, R164, R18, RZ ;  /* 0x00000012a4167210 */ /* 0x000fe20007f1e0ff */
[----:B------:R-:W-:Y:S01]  /*20c0*/  IMAD.SHL.U32 R6, R26, 0x40, RZ ;  /* 0x000000401a067824 */ /* 0x000fe200078e00ff */
[----:B------:R-:W-:Y:S01]  /*20d0*/  LOP3.LUT R20, R2, 0x1f8, RZ, 0xc0, !PT ;  /* 0x000001f802147812 */ /* 0x000fe200078ec0ff */
[----:B------:R-:W-:Y:S01]  /*20e0*/  VIADD R3, R8, 0x30 ;  /* 0x0000003008037836 */ /* 0x000fe20000000000 */
[----:B------:R-:W-:Y:S01]  /*20f0*/  IADD3.X R29, PT, PT, RZ, R0, RZ, P1, !PT ;  /* 0x00000000ff1d7210 */ /* 0x000fe20000ffe4ff */
[----:B------:R-:W-:Y:S01]  /*2100*/  IMAD.X R23, RZ, RZ, R11, P0 ;  /* 0x000000ffff177224 */ /* 0x000fe200000e060b */
[----:B------:R-:W-:Y:S01]  /*2110*/  LOP3.LUT R163, R20, 0x38, R93, 0x78, !PT ;  /* 0x0000003814a37812 */ /* 0x000fe200078e785d */
[----:B------:R-:W-:Y:S01]  /*2120*/  IMAD.IADD R0, R95, 0x1, -R6 ;  /* 0x000000015f007824 */ /* 0x000fe200078e0a06 */
[----:B------:R-:W-:Y:S01]  /*2130*/  IADD3 R20, P3, PT, R164, R12, RZ ;  /* 0x0000000ca4147210 */ /* 0x000fe20007f7e0ff */
[----:B------:R-:W-:Y:S01]  /*2140*/  IMAD.WIDE.U32 R18, R8, R102, R28 ;  /* 0x0000006608127225 */ /* 0x000fe200078e001c */
[----:B------:R-:W-:-:S02]  /*2150*/  LOP3.LUT R163, R163, 0x1e00, R2, 0xf8, !PT ;  /* 0x00001e00a3a37812 */ /* 0x000fc400078ef802 */
[----:B------:R-:W-:Y:S01]  /*2160*/  IADD3.X R21, PT, PT, RZ, R7, RZ, P3, !PT ;  /* 0x00000007ff157210 */ /* 0x000fe20001ffe4ff */
[----:B------:R-:W-:Y:S01]  /*2170*/  IMAD.WIDE.U32 R12, R8, R24, R22 ;  /* 0x00000018080c7225 */ /* 0x000fe200078e0016 */
[----:B---3--:R-:W-:Y:S02]  /*2180*/  LEA R158, P4, R18, UR10, 0x1 ;  /* 0x0000000a129e7c11 */ /* 0x008fe4000f8808ff */
[-C--:B------:R-:W-:Y:S01]  /*2190*/  ISETP.GE.AND P1, PT, R5, R156.reuse, PT ;  /* 0x0000009c0500720c */ /* 0x080fe20003f26270 */
[----:B------:R-:W-:Y:S01]  /*21a0*/  IMAD R159, R8, R103, R19 ;  /* 0x00000067089f7224 */ /* 0x000fe200078e0213 */
[----:B----4-:R-:W-:Y:S01]  /*21b0*/  LEA R160, P3, R12, UR8, 0x1 ;  /* 0x000000080ca07c11 */ /* 0x010fe2000f8608ff */
[----:B------:R-:W-:Y:S01]  /*21c0*/  IMAD R161, R8, R25, R13 ;  /* 0x0000001908a17224 */ /* 0x000fe200078e020d */
[----:B------:R-:W-:Y:S01]  /*21d0*/  ISETP.GE.AND P0, PT, R3, R156, PT ;  /* 0x0000009c0300720c */ /* 0x000fe20003f06270 */
[----:B------:R-:W-:Y:S01]  /*21e0*/  IMAD.WIDE.U32 R10, R10, UR6, R20 ;  /* 0x000000060a0a7c25 */ /* 0x000fe2000f8e0014 */
[----:B------:R-:W-:-:S02]  /*21f0*/  LEA.HI.X R159, R18, UR11, R159, 0x1, P4 ;  /* 0x0000000b129f7c11 */ /* 0x000fc4000a0f0c9f */
[----:B------:R-:W-:Y:S01]  /*2200*/  LEA.HI.X R161, R12, UR9, R161, 0x1, P3 ;  /* 0x000000090ca17c11 */ /* 0x000fe200098f0ca1 */
[----:B------:R-:W-:Y:S01]  /*2210*/  IMAD.IADD R15, R11, 0x1, R15 ;  /* 0x000000010b0f7824 */ /* 0x000fe200078e020f */
[----:B------:R-:W-:Y:S02]  /*2220*/  ISETP.GE.AND P6, PT, R8, R0, PT ;  /* 0x000000000800720c */ /* 0x000fe40003fc6270 */
[----:B------:R-:W-:Y:S02]  /*2230*/  LOP3.LUT R162, R164, 0x40, RZ, 0xfc, !PT ;  /* 0x00000040a4a27812 */ /* 0x000fe400078efcff */
[----:B------:R-:W-:Y:S01]  /*2240*/  LEA R163, R163, UR5, 0x1 ;  /* 0x00000005a3a37c11 */ /* 0x000fe2000f8e08ff */
[----:B------:R-:W-:Y:S08]  /*2250*/  @P5 BRA `(.L_x_4968) ;  /* 0x0000000000585947 */ /* 0x000ff00003800000 */
        /* <DEDUP_REMOVED lines=22> */
.L_x_4968:
[----:B------:R-:W-:Y:S05]  /*23c0*/  BSYNC.RECONVERGENT B0 ;  /* 0x0000000000007941 */ /* 0x000fea0003800200 */
.L_x_4967:
        /* <DEDUP_REMOVED lines=28> */
.L_x_4970:
[----:B------:R-:W-:Y:S05]  /*2590*/  BSYNC.RECONVERGENT B0 ;  /* 0x0000000000007941 */ /* 0x000fea0003800200 */
.L_x_4969:
        /* <DEDUP_REMOVED lines=31> */
.L_x_4972:
[----:B------:R-:W-:Y:S05]  /*2790*/  BSYNC.RECONVERGENT B0 ;  /* 0x0000000000007941 */ /* 0x000fea0003800200 */
.L_x_4971:
        /* <DEDUP_REMOVED lines=30> */
.L_x_4974:
[----:B------:R-:W-:Y:S05]  /*2980*/  BSYNC.RECONVERGENT B0 ;  /* 0x0000000000007941 */ /* 0x000fea0003800200 */
.L_x_4973:
        /* <DEDUP_REMOVED lines=17> */
.L_x_4976:
[----:B------:R-:W-:Y:S05]  /*2aa0*/  BSYNC.RECONVERGENT B0 ;  /* 0x0000000000007941 */ /* 0x000fea0003800200 */
.L_x_4975:
[----:B------:R-:W-:Y:S04]  /*2ab0*/  BSSY.RECONVERGENT B0, `(.L_x_4977) ;  /* 0x0000011000007945 */ /* 0x000fe80003800200 */
[----:B------:R-:W-:Y:S05]  /*2ac0*/  @P5 BRA `(.L_x_4978) ;  /* 0x00000000003c5947 */ /* 0x000fea0003800000 */
[----:B------:R-:W5:Y:S02]  /*2ad0*/  LDCU UR4, c[0x0][0x440] ;  /* 0x00008800ff0477ac */ /* 0x000f640008000800 */
[----:B-----5:R-:W-:Y:S02]  /*2ae0*/  ISETP.GE.AND P0, PT, R162, UR4, PT ;  /* 0x00000004a2007c0c */ /* 0x020fe4000bf06270 */
        /* <DEDUP_REMOVED lines=13> */
.L_x_4978:
[----:B------:R-:W-:Y:S05]  /*2bc0*/  BSYNC.RECONVERGENT B0 ;  /* 0x0000000000007941 */ /* 0x000fea0003800200 */
.L_x_4977:
        /* <DEDUP_REMOVED lines=19> */
.L_x_4980:
[----:B------:R-:W-:Y:S05]  /*2d00*/  BSYNC.RECONVERGENT B0 ;  /* 0x0000000000007941 */ /* 0x000fea0003800200 */
.L_x_4979:
        /* <DEDUP_REMOVED lines=17> */
.L_x_4982:
[----:B------:R-:W-:Y:S05]  /*2e20*/  BSYNC.RECONVERGENT B0 ;  /* 0x0000000000007941 */ /* 0x000fea0003800200 */
.L_x_4981:
[----:B------:R-:W0:Y:S01]  /*2e30*/  LDGDEPBAR ;  /* 0x00000000000079af */ /* 0x000e220000000000 */
[--C-:B-1----:R-:W-:Y:S01]  /*2e40*/  SHF.R.U32.HI R13, RZ, 0x1, R93.reuse ;  /* 0x00000001ff0d7819 */ /* 0x102fe2000001165d */
[----:B------:R-:W-:Y:S01]  /*2e50*/  IMAD.SHL.U32 R7, R93, 0x40, RZ ;  /* 0x000000405d077824 */ /* 0x000fe200078e00ff */
[----:B------:R-:W-:Y:S01]  /*2e60*/  SHF.R.U32.HI R94, RZ, 0x2, R93 ;  /* 0x00000002ff5e7819 */ /* 0x000fe2000001165d */
[----:B------:R-:W-:Y:S01]  /*2e70*/  BSSY.RECONVERGENT B0, `(.L_x_4983) ;  /* 0x0000024000007945 */ /* 0x000fe20003800200 */
[----:B------:R-:W-:Y:S02]  /*2e80*/  LOP3.LUT R8, R13, 0x1f0, RZ, 0xc0, !PT ;  /* 0x000001f00d087812 */ /* 0x000fe400078ec0ff */
[----:B------:R-:W-:Y:S02]  /*2e90*/  LOP3.LUT R94, R94, 0x7, RZ, 0xc0, !PT ;  /* 0x000000075e5e7812 */ /* 0x000fe400078ec0ff */
[----:B------:R-:W-:Y:S02]  /*2ea0*/  IADD3 R11, PT, PT, R8, 0x1, R165 ;  /* 0x00000001080b7810 */ /* 0x000fe40007ffe0a5 */
[----:B----4-:R-:W-:-:S02]  /*2eb0*/  LOP3.LUT R15, R7, 0x1c0, RZ, 0xc0, !PT ;  /* 0x000001c0070f7812 */ /* 0x010fc400078ec0ff */
[----:B------:R-:W-:Y:S01]  /*2ec0*/  IADD3 R94, PT, PT, -R4, R11, R94 ;  /* 0x0000000b045e7210 */ /* 0x000fe20007ffe15e */
[----:B------:R-:W-:Y:S01]  /*2ed0*/  IMAD.SHL.U32 R4, R93, 0x20, RZ ;  /* 0x000000205d047824 */ /* 0x000fe200078e00ff */
[----:B------:R-:W-:Y:S01]  /*2ee0*/  LOP3.LUT R7, R7, 0x200, RZ, 0xc0, !PT ;  /* 0x0000020007077812 */ /* 0x000fe200078ec0ff */
[C---:B------:R-:W-:Y:S01]  /*2ef0*/  IMAD.SHL.U32 R11, R24.reuse, 0x10, RZ ;  /* 0x00000010180b7824 */ /* 0x040fe200078e00ff */
[----:B------:R-:W-:Y:S02]  /*2f00*/  LOP3.LUT R8, R15, 0x38, R2, 0xf8, !PT ;  /* 0x000000380f087812 */ /* 0x000fe400078ef802 */
[----:B------:R-:W-:Y:S02]  /*2f10*/  LOP3.LUT R155, R7, 0x7c00, R4, 0xf8, !PT ;  /* 0x00007c00079b7812 */ /* 0x000fe400078ef804 */
[----:B------:R-:W-:Y:S02]  /*2f20*/  SHF.R.U32.HI R10, RZ, 0x4, R93 ;  /* 0x00000004ff0a7819 */ /* 0x000fe4000001165d */
[----:B------:R-:W-:Y:S01]  /*2f30*/  SHF.L.U64.HI R2, R24, 0x4, R25 ;  /* 0x0000000418027819 */ /* 0x000fe20000010219 */
[----:B------:R-:W-:-:S04]  /*2f40*/  DEPBAR.LE SB0, 0x0 ;  /* 0x000080000000791a */ /* 0x000fc80000000000 */
[----:B------:R-:W-:Y:S02]  /*2f50*/  LOP3.LUT R4, R8, 0x8, R13, 0x78, !PT ;  /* 0x0000000808047812 */ /* 0x000fe400078e780d */
        /* <DEDUP_REMOVED lines=19> */
.L_x_4984:
[----:B------:R4:W-:Y:S04]  /*3090*/  STS.128 [R163+0x8000], RZ ;  /* 0x008000ffa3007388 */ /* 0x0009e80000000c00 */
[----:B------:R4:W-:Y:S02]  /*30a0*/  STS.128 [R163+0xa000], RZ ;  /* 0x00a000ffa3007388 */ /* 0x0009e40000000c00 */
.L_x_4985:
[----:B------:R-:W-:Y:S05]  /*30b0*/  BSYNC.RECONVERGENT B0 ;  /* 0x0000000000007941 */ /* 0x000fea0003800200 */
.L_x_4983:
[-C--:B------:R-:W-:Y:S01]  /*30c0*/  ISETP.GE.AND P1, PT, R9, R0.reuse, PT ;  /* 0x000000000900720c */ /* 0x080fe20003f26270 */
[----:B------:R-:W-:Y:S01]  /*30d0*/  IMAD.SHL.U32 R10, R10, 0x400, RZ ;  /* 0x000004000a0a7824 */ /* 0x000fe200078e00ff */
[----:B------:R-:W-:Y:S01]  /*30e0*/  ISETP.GE.AND P3, PT, R3, R0, PT ;  /* 0x000000000300720c */ /* 0x000fe20003f66270 */
[----:B------:R-:W-:Y:S01]  /*30f0*/  IMAD.IADD R155, R4, 0x1, R155 ;  /* 0x00000001049b7824 */ /* 0x000fe200078e029b */
[----:B------:R-:W-:Y:S01]  /*3100*/  LOP3.LUT R3, R8, 0x8, R93, 0x78, !PT ;  /* 0x0000000808037812 */ /* 0x000fe200078e785d */
[----:B------:R-:W-:Y:S01]  /*3110*/  BSSY.RECONVERGENT B0, `(.L_x_4986) ;  /* 0x0000019000007945 */ /* 0x000fe20003800200 */
        /* <DEDUP_REMOVED lines=24> */
.L_x_4987:
[----:B------:R-:W-:Y:S05]  /*32a0*/  BSYNC.RECONVERGENT B0 ;  /* 0x0000000000007941 */ /* 0x000fea0003800200 */
.L_x_4986:
        /* <DEDUP_REMOVED lines=21> */
.L_x_4989:
[----:B------:R-:W-:Y:S05]  /*3400*/  BSYNC.RECONVERGENT B0 ;  /* 0x0000000000007941 */ /* 0x000fea0003800200 */
.L_x_4988:
        /* <DEDUP_REMOVED lines=19> */
.L_x_4991:
[----:B------:R-:W-:Y:S05]  /*3540*/  BSYNC.RECONVERGENT B0 ;  /* 0x0000000000007941 */ /* 0x000fea0003800200 */
.L_x_4990:
[----:B------:R-:W-:Y:S01]  /*3550*/  LDSM.16.M88.4 R80, [R155] ;  /* 0x000000009b50783b */ /* 0x000fe20000000200 */
[----:B------:R-:W-:Y:S01]  /*3560*/  IMAD.MOV.U32 R5, RZ, RZ, 0x20 ;  /* 0x00000020ff057424 */ /* 0x000fe200078e00ff */
[----:B------:R-:W-:Y:S01]  /*3570*/  R2P PR, R93, 0x6 ;  /* 0x000000065d007804 */ /* 0x000fe20000000000 */
[----:B-1----:R-:W-:Y:S01]  /*3580*/  VIADD R2, R154, UR5 ;  /* 0x000000059a027c36 */ /* 0x002fe20008000000 */
[----:B------:R-:W1:Y:S01]  /*3590*/  LDSM.16.M88.4 R52, [R154+UR5+0x4000] ;  /* 0x004000059a34783b */ /* 0x000e620008000200 */
[----:B------:R-:W-:Y:S01]  /*35a0*/  IMAD.MOV.U32 R0, RZ, RZ, 0x40 ;  /* 0x00000040ff007424 */ /* 0x000fe200078e00ff */
[----:B------:R-:W-:Y:S02]  /*35b0*/  ISETP.GT.AND P0, PT, R26, R157, PT ;  /* 0x0000009d1a00720c */ /* 0x000fe40003f04270 */
[----:B------:R-:W5:Y:S01]  /*35c0*/  LDSM.16.M88.4 R44, [R154+UR5+0x4800] ;  /* 0x004800059a2c783b */ /* 0x000f620008000200 */
[----:B------:R-:W-:Y:S02]  /*35d0*/  SEL R5, R5, 0xffffffe0, !P1 ;  /* 0xffffffe005057807 */ /* 0x000fe40004800000 */
[----:B------:R-:W-:Y:S01]  /*35e0*/  SEL R0, R0, 0xffffffc0, !P2 ;  /* 0xffffffc000007807 */ /* 0x000fe20005000000 */
[----:B------:R-:W4:Y:S01]  /*35f0*/  LDSM.16.M88.4 R36, [R154+UR5+0x5000] ;  /* 0x005000059a24783b */ /* 0x000f220008000200 */
[C---:B------:R-:W-:Y:S01]  /*3600*/  IADD3 R149, PT, PT, R2.reuse, R5, RZ ;  /* 0x0000000502957210 */ /* 0x040fe20007ffe0ff */
[C---:B------:R-:W-:Y:S01]  /*3610*/  IMAD.IADD R153, R155.reuse, 0x1, R5 ;  /* 0x000000019b997824 */ /* 0x040fe200078e0205 */
[----:B------:R-:W-:Y:S01]  /*3620*/  IADD3 R148, PT, PT, R2, R0, RZ ;  /* 0x0000000002947210 */ /* 0x000fe20007ffe0ff */
[----:B--2---:R-:W2:Y:S01]  /*3630*/  LDSM.16.M88.4 R16, [R154+UR5+0x5800] ;  /* 0x005800059a10783b */ /* 0x004ea20008000200 */
[----:B------:R-:W-:Y:S01]  /*3640*/  IMAD.IADD R152, R155, 0x1, R0 ;  /* 0x000000019b987824 */ /* 0x000fe200078e0200 */
[----:B------:R-:W-:-:S02]  /*3650*/  VIMNMX R101, PT, PT, R94, R95, PT ;  /* 0x0000005f5e657248 */ /* 0x000fc40003fe0100 */
[----:B------:R-:W-:Y:S01]  /*3660*/  LDSM.16.M88.4 R12, [R153] ;  /* 0x00000000990c783b */ /* 0x000fe20000000200 */
[C---:B------:R-:W-:Y:S01]  /*3670*/  IMAD.IADD R151, R5.reuse, 0x1, R152 ;  /* 0x0000000105977824 */ /* 0x040fe200078e0298 */
[----:B------:R-:W-:Y:S02]  /*3680*/  IADD3 R147, PT, PT, R5, R148, RZ ;  /* 0x0000009405937210 */ /* 0x000fe40007ffe0ff */
[----:B------:R-:W2:Y:S01]  /*3690*/  LDSM.16.M88.4 R60, [R149+0x4000] ;  /* 0x00400000953c783b */ /* 0x000ea20000000200 */
[----:B------:R-:W-:-:S03]  /*36a0*/  VIADDMNMX R2, R94, 0x8, R95, PT ;  /* 0x000000085e027846 */ /* 0x000fc6000380015f */
[----:B---3--:R-:W3:Y:S04]  /*36b0*/  LDSM.16.M88.4 R20, [R149+0x4800] ;  /* 0x004800009514783b */ /* 0x008ee80000000200 */
        /* <DEDUP_REMOVED lines=9> */
[C---:B----4-:R-:W-:Y:S03]  /*3750*/  HMMA.16816.F32 R40, R80.reuse, R36, RZ ;  /* 0x000000245028723c */ /* 0x050fe600000018ff */
[----:B------:R-:W-:Y:S04]  /*3760*/  LDSM.16.M88.4 R68, [R154+UR5+0x6000] ;  /* 0x006000059a44783b */ /* 0x000fe80008000200 */
[----:B------:R-:W0:Y:S01]  /*3770*/  LDGDEPBAR ;  /* 0x00000000000079af */ /* 0x000e220000000000 */
        /* <DEDUP_REMOVED lines=14> */
[----:B------:R-:W3:Y:S07]  /*3860*/  LDSM.16.M88.4 R8, [R151] ;  /* 0x000000009708783b */ /* 0x000eee0000000200 */
        /* <DEDUP_REMOVED lines=13> */
[C---:B--2---:R-:W-:Y:S08]  /*3940*/  HMMA.16816.F32 R32, R28.reuse, R60, R32 ;  /* 0x0000003c1c20723c */ /* 0x044ff00000001820 */
[----:B------:R-:W-:Y:S01]  /*3950*/  HMMA.16816.F32 R80, R28, R62, R80 ;  /* 0x0000003e1c50723c */ /* 0x000fe20000001850 */
[----:B------:R-:W2:Y:S04]  /*3960*/  LDSM.16.M88.4 R60, [R154+UR5+0x7000] ;  /* 0x007000059a3c783b */ /* 0x000ea80008000200 */
[----:B------:R-:W2:Y:S03]  /*3970*/  LDSM.16.M88.4 R28, [R154+UR5+0x7800] ;  /* 0x007800059a1c783b */ /* 0x000ea60008000200 */
        /* <DEDUP_REMOVED lines=11> */
[----:B------:R-:W3:Y:S04]  /*3a30*/  LDSM.16.M88.4 R12, [R149+0x6800] ;  /* 0x00680000950c783b */ /* 0x000ee80000000200 */
[----:B------:R-:W4:Y:S03]  /*3a40*/  LDSM.16.M88.4 R8, [R149+0x7000] ;  /* 0x007000009508783b */ /* 0x000f260000000200 */
[C---:B------:R-:W-:Y:S08]  /*3a50*/  HMMA.16816.F32 R56, R20.reuse, R68, R56 ;  /* 0x000000441438723c */ /* 0x040ff00000001838 */
[C---:B------:R-:W-:Y:S01]  /*3a60*/  HMMA.16816.F32 R52, R20.reuse, R70, R52 ;  /* 0x000000461434723c */ /* 0x040fe20000001834 */
[----:B------:R-:W4:Y:S07]  /*3a70*/  LDSM.16.M88.4 R68, [R148+0x6800] ;  /* 0x006800009444783b */ /* 0x000f2e0000000200 */
        /* <DEDUP_REMOVED lines=8> */
[----:B------:R-:W-:Y:S04]  /*3b00*/  LDSM.16.M88.4 R28, [R151+0x2000] ;  /* 0x00200000971c783b */ /* 0x000fe80000000200 */
[----:B------:R-:W2:Y:S03]  /*3b10*/  LDSM.16.M88.4 R20, [R147+0x6000] ;  /* 0x006000009314783b */ /* 0x000ea60000000200 */
        /* <DEDUP_REMOVED lines=18> */
[C---:B--2---:R-:W-:Y:S08]  /*3c40*/  HMMA.16816.F32 R32, R76.reuse, R60, R32 ;  /* 0x0000003c4c20723c */ /* 0x044ff00000001820 */
[----:B------:R-:W-:Y:S08]  /*3c50*/  HMMA.16816.F32 R80, R76, R62, R80 ;  /* 0x0000003e4c50723c */ /* 0x000ff00000001850 */
[C---:B------:R-:W-:Y:S08]  /*3c60*/  HMMA.16816.F32 R56, R28.reuse, R20, R56 ;  /* 0x000000141c38723c */ /* 0x040ff00000001838 */
[C---:B------:R-:W-:Y:S08]  /*3c70*/  HMMA.16816.F32 R52, R28.reuse, R22, R52 ;  /* 0x000000161c34723c */ /* 0x040ff00000001834 */
[C---:B-1----:R-:W-:Y:S08]  /*3c80*/  HMMA.16816.F32 R48, R28.reuse, R16, R48 ;  /* 0x000000101c30723c */ /* 0x042ff00000001830 */
[C---:B------:R-:W-:Y:S08]  /*3c90*/  HMMA.16816.F32 R44, R28.reuse, R18, R44 ;  /* 0x000000121c2c723c */ /* 0x040ff0000000182c */
[C---:B---3--:R-:W-:Y:S08]  /*3ca0*/  HMMA.16816.F32 R40, R28.reuse, R12, R40 ;  /* 0x0000000c1c28723c */ /* 0x048ff00000001828 */
        /* <DEDUP_REMOVED lines=16> */
.L_x_4993:
        /* <DEDUP_REMOVED lines=59> */
.L_x_4994:
        /* <DEDUP_REMOVED lines=52> */
.L_x_4992:
[----:B------:R-:W-:Y:S01]  /*44a0*/  IMAD.SHL.U32 R3, R93, 0x2, RZ ;  /* 0x000000025d037824 */ /* 0x000fe200078e00ff */
[----:B------:R-:W2:Y:S01]  /*44b0*/  LDCU UR4, c[0x0][0x45c] ;  /* 0x00008b80ff0477ac */ /* 0x000ea20008000800 */
[----:B------:R-:W-:-:S03]  /*44c0*/  IMAD.IADD R150, R7, 0x1, R4 ;  /* 0x0000000107967824 */ /* 0x000fc600078e0204 */
[----:B------:R-:W-:Y:S02]  /*44d0*/  LOP3.LUT R3, R3, 0x6, RZ, 0xc0, !PT ;  /* 0x0000000603037812 */ /* 0x000fe400078ec0ff */
[----:B------:R-:W-:Y:S02]  /*44e0*/  LEA R150, R150, UR5, 0x1 ;  /* 0x0000000596967c11 */ /* 0x000fe4000f8e08ff */
[C---:B------:R-:W-:Y:S02]  /*44f0*/  LOP3.LUT R22, R6.reuse, R3, RZ, 0xfc, !PT ;  /* 0x0000000306167212 */ /* 0x040fe400078efcff */
[C-C-:B------:R-:W-:Y:S01]  /*4500*/  LOP3.LUT R21, R6.reuse, 0x1, R3.reuse, 0xfe, !PT ;  /* 0x0000000106157812 */ /* 0x140fe200078efe03 */
[----:B------:R-:W-:Y:S01]  /*4510*/  LDSM.16.MT88.4 R68, [R150+0xa000] ;  /* 0x00a000009644783b */ /* 0x000fe20000004200 */
[C-C-:B------:R-:W-:Y:S01]  /*4520*/  LOP3.LUT R15, R6.reuse, 0x8, R3.reuse, 0xfe, !PT ;  /* 0x00000008060f7812 */ /* 0x140fe200078efe03 */
[--C-:B------:R-:W-:Y:S01]  /*4530*/  IMAD.IADD R146, R5, 0x1, R150.reuse ;  /* 0x0000000105927824 */ /* 0x100fe200078e0296 */
[----:B------:R-:W-:Y:S01]  /*4540*/  LOP3.LUT R17, R6, 0x9, R3, 0xfe, !PT ;  /* 0x0000000906117812 */ /* 0x000fe200078efe03 */
[----:B------:R-:W-:Y:S01]  /*4550*/  IMAD.IADD R145, R0, 0x1, R150 ;  /* 0x0000000100917824 */ /* 0x000fe200078e0296 */
[----:B------:R-:W-:-:S02]  /*4560*/  ISETP.GE.AND P0, PT, R22, R2, PT ;  /* 0x000000021600720c */ /* 0x000fc40003f06270 */
[-C--:B------:R-:W-:Y:S01]  /*4570*/  ISETP.GE.AND P4, PT, R21, R101.reuse, PT ;  /* 0x000000651500720c */ /* 0x080fe20003f86270 */
[----:B------:R-:W-:Y:S01]  /*4580*/  LDSM.16.MT88.4 R76, [R146+0xa000] ;  /* 0x00a00000924c783b */ /* 0x000fe20000004200 */
[----:B-1----:R-:W-:Y:S01]  /*4590*/  LOP3.LUT R10, R6, 0x10, R3, 0xfe, !PT ;  /* 0x00000010060a7812 */ /* 0x002fe200078efe03 */
[----:B------:R-:W-:Y:S01]  /*45a0*/  IMAD.IADD R144, R5, 0x1, R145 ;  /* 0x0000000105907824 */ /* 0x000fe200078e0291 */
[-C--:B------:R-:W-:Y:S01]  /*45b0*/  ISETP.GE.AND P5, PT, R22, R101.reuse, PT ;  /* 0x000000651600720c */ /* 0x080fe20003fa6270 */
[----:B------:R-:W-:Y:S01]  /*45c0*/  LDSM.16.MT88.4 R84, [R145+0xa000] ;  /* 0x00a000009154783b */ /* 0x000fe20000004200 */
[----:B------:R-:W-:Y:S02]  /*45d0*/  ISETP.GE.AND P1, PT, R21, R2, PT ;  /* 0x000000021500720c */ /* 0x000fe40003f26270 */
[----:B------:R-:W-:Y:S01]  /*45e0*/  LOP3.LUT R11, R6, 0x11, R3, 0xfe, !PT ;  /* 0x00000011060b7812 */ /* 0x000fe200078efe03 */
[----:B------:R-:W-:Y:S01]  /*45f0*/  LDSM.16.MT88.4 R60, [R144+0x8000] ;  /* 0x00800000903c783b */ /* 0x000fe20000004200 */
[----:B------:R-:W-:-:S02]  /*4600*/  ISETP.GE.AND P3, PT, R15, R101, PT ;  /* 0x000000650f00720c */ /* 0x000fc40003f66270 */
[----:B------:R-:W-:Y:S01]  /*4610*/  ISETP.GE.AND P6, PT, R15, R2, PT ;  /* 0x000000020f00720c */ /* 0x000fe20003fc6270 */
[----:B------:R-:W-:Y:S01]  /*4620*/  LDSM.16.MT88.4 R104, [R146+0x8800] ;  /* 0x008800009268783b */ /* 0x000fe20000004200 */
[----:B------:R-:W-:Y:S02]  /*4630*/  ISETP.GE.AND P2, PT, R17, R101, PT ;  /* 0x000000651100720c */ /* 0x000fe40003f46270 */
[----:B------:R-:W-:Y:S01]  /*4640*/  FSEL R58, R58, -INF , !P0 ;  /* 0xff8000003a3a7808 */ /* 0x000fe20004000000 */
[----:B------:R-:W-:Y:S01]  /*4650*/  LDSM.16.MT88.4 R28, [R145+0x8800] ;  /* 0x00880000911c783b */ /* 0x000fe20000004200 */
[----:B------:R-:W-:Y:S02]  /*4660*/  FSEL R57, R57, -INF , !P4 ;  /* 0xff80000039397808 */ /* 0x000fe40006000000 */
[----:B------:R-:W-:Y:S02]  /*4670*/  LOP3.LUT R8, R6, 0x18, R3, 0xfe, !PT ;  /* 0x0000001806087812 */ /* 0x000fe400078efe03 */
[----:B------:R-:W-:-:S02]  /*4680*/  FSEL R15, R56, -INF , !P5 ;  /* 0xff800000380f7808 */ /* 0x000fc40006800000 */
[CC--:B------:R-:W-:Y:S02]  /*4690*/  ISETP.GE.AND P0, PT, R10.reuse, R101.reuse, PT ;  /* 0x000000650a00720c */ /* 0x0c0fe40003f06270 */
[-C--:B------:R-:W-:Y:S02]  /*46a0*/  ISETP.GE.AND P4, PT, R10, R2.reuse, PT ;  /* 0x000000020a00720c */ /* 0x080fe40003f86270 */
[----:B------:R-:W-:Y:S02]  /*46b0*/  ISETP.GE.AND P5, PT, R17, R2, PT ;  /* 0x000000021100720c */ /* 0x000fe40003fa6270 */
[----:B------:R-:W-:Y:S02]  /*46c0*/  FSEL R10, R59, -INF , !P1 ;  /* 0xff8000003b0a7808 */ /* 0x000fe40004800000 */
[----:B------:R-:W-:Y:S02]  /*46d0*/  LOP3.LUT R14, R6, 0x19, R3, 0xfe, !PT ;  /* 0x00000019060e7812 */ /* 0x000fe400078efe03 */
[----:B------:R-:W-:-:S02]  /*46e0*/  ISETP.GE.AND P1, PT, R11, R101, PT ;  /* 0x000000650b00720c */ /* 0x000fc40003f26270 */
[----:B------:R-:W-:Y:S02]  /*46f0*/  LOP3.LUT R9, R6, 0x20, R3, 0xfe, !PT ;  /* 0x0000002006097812 */ /* 0x000fe400078efe03 */
[----:B------:R-:W-:Y:S02]  /*4700*/  FSEL R17, R52, -INF , !P3 ;  /* 0xff80000034117808 */ /* 0x000fe40005800000 */
[----:B------:R-:W-:Y:S02]  /*4710*/  FSEL R54, R54, -INF , !P6 ;  /* 0xff80000036367808 */ /* 0x000fe40007000000 */
[----:B------:R-:W-:Y:S02]  /*4720*/  FSEL R53, R53, -INF , !P2 ;  /* 0xff80000035357808 */ /* 0x000fe40005000000 */
[----:B------:R-:W-:Y:S02]  /*4730*/  ISETP.GE.AND P3, PT, R11, R2, PT ;  /* 0x000000020b00720c */ /* 0x000fe40003f66270 */
[----:B------:R-:W-:-:S02]  /*4740*/  ISETP.GE.AND P6, PT, R8, R101, PT ;  /* 0x000000650800720c */ /* 0x000fc40003fc6270 */
[----:B------:R-:W-:Y:S02]  /*4750*/  ISETP.GE.AND P2, PT, R8, R2, PT ;  /* 0x000000020800720c */ /* 0x000fe40003f46270 */
[----:B------:R-:W-:Y:S02]  /*4760*/  LOP3.LUT R13, R6, 0x21, R3, 0xfe, !PT ;  /* 0x00000021060d7812 */ /* 0x000fe400078efe03 */
[----:B------:R-:W-:Y:S02]  /*4770*/  FSEL R8, R55, -INF , !P5 ;  /* 0xff80000037087808 */ /* 0x000fe40006800000 */
[----:B------:R-:W-:Y:S02]  /*4780*/  ISETP.GE.AND P5, PT, R14, R101, PT ;  /* 0x000000650e00720c */ /* 0x000fe40003fa6270 */
[----:B------:R-:W-:Y:S02]  /*4790*/  FSEL R11, R48, -INF , !P0 ;  /* 0xff800000300b7808 */ /* 0x000fe40004000000 */
[----:B------:R-:W-:-:S02]  /*47a0*/  FSEL R50, R50, -INF , !P4 ;  /* 0xff80000032327808 */ /* 0x000fc40006000000 */
[----:B------:R-:W-:Y:S02]  /*47b0*/  FSEL R49, R49, -INF , !P1 ;  /* 0xff80000031317808 */ /* 0x000fe40004800000 */
[--C-:B------:R-:W-:Y:S02]  /*47c0*/  LOP3.LUT R12, R6, 0x28, R3.reuse, 0xfe, !PT ;  /* 0x00000028060c7812 */ /* 0x100fe400078efe03 */
[-C--:B------:R-:W-:Y:S02]  /*47d0*/  ISETP.GE.AND P0, PT, R14, R2.reuse, PT ;  /* 0x000000020e00720c */ /* 0x080fe40003f06270 */
[C---:B------:R-:W-:Y:S02]  /*47e0*/  ISETP.GE.AND P4, PT, R9.reuse, R101, PT ;  /* 0x000000650900720c */ /* 0x040fe40003f86270 */
[----:B------:R-:W-:Y:S02]  /*47f0*/  ISETP.GE.AND P1, PT, R9, R2, PT ;  /* 0x000000020900720c */ /* 0x000fe40003f26270 */
[----:B------:R-:W-:-:S02]  /*4800*/  LOP3.LUT R20, R6, 0x29, R3, 0xfe, !PT ;  /* 0x0000002906147812 */ /* 0x000fc400078efe03 */
[C-C-:B------:R-:W-:Y:S02]  /*4810*/  LOP3.LUT R19, R6.reuse, 0x30, R3.reuse, 0xfe, !PT ;  /* 0x0000003006137812 */ /* 0x140fe400078efe03 */
[C-C-:B------:R-:W-:Y:S02]  /*4820*/  LOP3.LUT R18, R6.reuse, 0x31, R3.reuse, 0xfe, !PT ;  /* 0x0000003106127812 */ /* 0x140fe400078efe03 */
[--C-:B------:R-:W-:Y:S02]  /*4830*/  LOP3.LUT R16, R6, 0x38, R3.reuse, 0xfe, !PT ;  /* 0x0000003806107812 */ /* 0x100fe400078efe03 */
[----:B------:R-:W-:Y:S02]  /*4840*/  FSEL R14, R51, -INF , !P3 ;  /* 0xff800000330e7808 */ /* 0x000fe40005800000 */
[----:B------:R-:W-:Y:S02]  /*4850*/  FSEL R9, R44, -INF , !P6 ;  /* 0xff8000002c097808 */ /* 0x000fe40007000000 */
[----:B------:R-:W-:-:S02]  /*4860*/  LOP3.LUT R3, R6, 0x39, R3, 0xfe, !PT ;  /* 0x0000003906037812 */ /* 0x000fc400078efe03 */
[CC--:B------:R-:W-:Y:S02]  /*4870*/  ISETP.GE.AND P3, PT, R13.reuse, R101.reuse, PT ;  /* 0x000000650d00720c */ /* 0x0c0fe40003f66270 */
[-C--:B------:R-:W-:Y:S02]  /*4880*/  ISETP.GE.AND P6, PT, R13, R2.reuse, PT ;  /* 0x000000020d00720c */ /* 0x080fe40003fc6270 */
[----:B------:R-:W-:Y:S02]  /*4890*/  FSEL R6, R46, -INF , !P2 ;  /* 0xff8000002e067808 */ /* 0x000fe40005000000 */
[----:B------:R-:W-:Y:S02]  /*48a0*/  FSEL R13, R45, -INF , !P5 ;  /* 0xff8000002d0d7808 */ /* 0x000fe40006800000 */
[C---:B------:R-:W-:Y:S02]  /*48b0*/  ISETP.GE.AND P2, PT, R12.reuse, R101, PT ;  /* 0x000000650c00720c */ /* 0x040fe40003f46270 */
[----:B------:R-:W-:-:S02]  /*48c0*/  ISETP.GE.AND P5, PT, R12, R2, PT ;  /* 0x000000020c00720c */ /* 0x000fc40003fa6270 */
[----:B------:R-:W-:Y:S02]  /*48d0*/  FSEL R12, R47, -INF , !P0 ;  /* 0xff8000002f0c7808 */ /* 0x000fe40004000000 */
[----:B------:R-:W-:Y:S01]  /*48e0*/  FSEL R141, R40, -INF , !P4 ;  /* 0xff800000288d7808 */ /* 0x000fe20006000000 */
[----:B------:R-:W-:Y:S01]  /*48f0*/  LDSM.16.MT88.4 R44, [R146+0x8000] ;  /* 0x00800000922c783b */ /* 0x000fe20000004200 */
[C---:B------:R-:W-:Y:S02]  /*4900*/  ISETP.GE.AND P0, PT, R20.reuse, R101, PT ;  /* 0x000000651400720c */ /* 0x040fe40003f06270 */
        /* <DEDUP_REMOVED lines=8> */
[----:B------:R-:W-:-:S02]  /*4990*/  FSEL R134, R43, -INF , !P6 ;  /* 0xff8000002b867808 */ /* 0x000fc40007000000 */
[----:B------:R-:W-:Y:S02]  /*49a0*/  FSEL R139, R36, -INF , !P2 ;  /* 0xff800000248b7808 */ /* 0x000fe40005000000 */
[----:B------:R-:W-:Y:S02]  /*49b0*/  FSEL R137, R37, -INF , !P0 ;  /* 0xff80000025897808 */ /* 0x000fe40004000000 */
[CC--:B------:R-:W-:Y:S02]  /*49c0*/  ISETP.GE.AND P6, PT, R18.reuse, R101.reuse, PT ;  /* 0x000000651200720c */ /* 0x0c0fe40003fc6270 */
[----:B------:R-:W-:Y:S02]  /*49d0*/  ISETP.GE.AND P2, PT, R18, R2, PT ;  /* 0x000000021200720c */ /* 0x000fe40003f46270 */
[----:B------:R-:W-:Y:S02]  /*49e0*/  ISETP.GE.AND P0, PT, R16, R101, PT ;  /* 0x000000651000720c */ /* 0x000fe40003f06270 */
[----:B------:R-:W-:-:S02]  /*49f0*/  FMNMX3.FTZ R18, R20, R49, R9, !PT ;  /* 0x0000003114127276 */ /* 0x000fc40007810009 */
[----:B------:R-:W-:Y:S02]  /*4a00*/  FMNMX3.FTZ R19, R19, R8, R50, !PT ;  /* 0x0000000813137276 */ /* 0x000fe40007810032 */
[----:B------:R-:W-:Y:S02]  /*4a10*/  FSEL R133, R33, -INF , !P6 ;  /* 0xff80000021857808 */ /* 0x000fe40007000000 */
[----:B------:R-:W-:Y:S02]  /*4a20*/  FSEL R131, R80, -INF , !P0 ;  /* 0xff80000050837808 */ /* 0x000fe40004000000 */
[----:B------:R-:W-:Y:S02]  /*4a30*/  FMNMX3.FTZ R18, R18, R13, R141, !PT ;  /* 0x0000000d12127276 */ /* 0x000fe4000781008d */
[C---:B------:R-:W-:Y:S02]  /*4a40*/  ISETP.GE.AND P6, PT, R3.reuse, R101, PT ;  /* 0x000000650300720c */ /* 0x040fe40003fc6270 */
[----:B------:R-:W-:-:S02]  /*4a50*/  ISETP.GE.AND P0, PT, R3, R2, PT ;  /* 0x000000020300720c */ /* 0x000fc40003f06270 */
[----:B------:R-:W-:Y:S02]  /*4a60*/  FMNMX3.FTZ R3, R19, R14, R6, !PT ;  /* 0x0000000e13037276 */ /* 0x000fe40007810006 */
[----:B------:R-:W-:Y:S02]  /*4a70*/  FSEL R135, R32, -INF , !P1 ;  /* 0xff80000020877808 */ /* 0x000fe40004800000 */
[----:B------:R-:W-:Y:S02]  /*4a80*/  FMNMX3.FTZ R18, R18, R143, R139, !PT ;  /* 0x0000008f12127276 */ /* 0x000fe4000781008b */
[----:B------:R-:W-:Y:S02]  /*4a90*/  FSEL R138, R38, -INF , !P5 ;  /* 0xff800000268a7808 */ /* 0x000fe40006800000 */
[----:B------:R-:W-:Y:S02]  /*4aa0*/  FMNMX3.FTZ R3, R3, R12, R130, !PT ;  /* 0x0000000c03037276 */ /* 0x000fe40007810082 */
[----:B------:R-:W-:-:S02]  /*4ab0*/  FMNMX3.FTZ R18, R18, R137, R135, !PT ;  /* 0x0000008912127276 */ /* 0x000fc40007810087 */
[----:B------:R-:W-:Y:S02]  /*4ac0*/  ISETP.GE.AND P1, PT, R16, R2, PT ;  /* 0x000000021000720c */ /* 0x000fe40003f26270 */
[----:B------:R-:W-:Y:S02]  /*4ad0*/  FSEL R136, R39, -INF , !P4 ;  /* 0xff80000027887808 */ /* 0x000fe40006000000 */
[----:B------:R-:W-:Y:S01]  /*4ae0*/  FSEL R126, R34, -INF , !P3 ;  /* 0xff800000227e7808 */ /* 0x000fe20005800000 */
[----:B------:R-:W-:Y:S01]  /*4af0*/  LDSM.16.MT88.4 R36, [R150+0x8000] ;  /* 0x008000009624783b */ /* 0x000fe20000004200 */
[----:B------:R-:W-:Y:S02]  /*4b00*/  FMNMX3.FTZ R3, R3, R134, R138, !PT ;  /* 0x0000008603037276 */ /* 0x000fe4000781008a */
[----:B------:R-:W-:Y:S02]  /*4b10*/  FSEL R129, R81, -INF , !P6 ;  /* 0xff80000051817808 */ /* 0x000fe40007000000 */
[----:B------:R-:W-:-:S02]  /*4b20*/  FMNMX3.FTZ R18, R18, R133, R131, !PT ;  /* 0x0000008512127276 */ /* 0x000fc40007810083 */
        /* <DEDUP_REMOVED lines=44> */
[----:B------:R-:W4:Y:S01]  /*4df0*/  LDSM.16.MT88.4 R16, [R150+0xa800] ;  /* 0x00a800009610783b */ /* 0x000f220000004200 */
[----:B------:R-:W-:Y:S01]  /*4e00*/  FFMA.FTZ R0, R141, UR4, -R128 ;  /* 0x000000048d007c23 */ /* 0x000fe20008010880 */
[----:B------:R-:W-:Y:S01]  /*4e10*/  MUFU.EX2 R120, R120 ;  /* 0x0000007800787308 */ /* 0x000fe20000000800 */
[----:B------:R-:W-:Y:S01]  /*4e20*/  FFMA.FTZ R125, R125, UR4, -R127 ;  /* 0x000000047d7d7c23 */ /* 0x000fe2000801087f */
[----:B-1----:R-:W-:Y:S01]  /*4e30*/  F2FP.F16.F32.PACK_AB R88, R121, R122 ;  /* 0x0000007a7958723e */ /* 0x002fe200000000ff */
[----:B------:R-:W-:Y:S01]  /*4e40*/  LDSM.16.MT88.4 R52, [R145+0x8000] ;  /* 0x008000009134783b */ /* 0x000fe20000004200 */
[----:B------:R-:W1:Y:S01]  /*4e50*/  MUFU.EX2 R119, R119 ;  /* 0x0000007700777308 */ /* 0x000e620000000800 */
[----:B------:R-:W-:Y:S01]  /*4e60*/  FADD.FTZ R121, R122, R121 ;  /* 0x000000797a797221 */ /* 0x000fe20000010000 */
[----:B------:R-:W-:Y:S01]  /*4e70*/  ISETP.GT.AND P0, PT, R26, R157, PT ;  /* 0x0000009d1a00720c */ /* 0x000fe20003f04270 */
[----:B------:R-:W-:Y:S01]  /*4e80*/  LDSM.16.MT88.4 R12, [R145+0xa800] ;  /* 0x00a80000910c783b */ /* 0x000fe20000004200 */
[----:B------:R-:W-:Y:S01]  /*4e90*/  MUFU.EX2 R116, R116 ;  /* 0x0000007400747308 */ /* 0x000fe20000000800 */
[----:B---3--:R-:W-:Y:S01]  /*4ea0*/  F2FP.F16.F32.PACK_AB R90, R117, R118 ;  /* 0x00000076755a723e */ /* 0x008fe200000000ff */
[----:B------:R-:W-:-:S02]  /*4eb0*/  FADD.FTZ R118, R118, R121 ;  /* 0x0000007976767221 */ /* 0x000fc40000010000 */
[----:B------:R-:W3:Y:S02]  /*4ec0*/  MUFU.EX2 R115, R115 ;  /* 0x0000007300737308 */ /* 0x000ee40000000800 */
[----:B------:R-:W-:Y:S02]  /*4ed0*/  FADD.FTZ R117, R117, R118 ;  /* 0x0000007675757221 */ /* 0x000fe40000010000 */
[----:B------:R-:W-:Y:S01]  /*4ee0*/  MUFU.EX2 R114, R114 ;  /* 0x0000007200727308 */ /* 0x000fe20000000800 */
[----:B-1----:R-:W-:Y:S01]  /*4ef0*/  F2FP.F16.F32.PACK_AB R89, R119, R120 ;  /* 0x000000787759723e */ /* 0x002fe200000000ff */
[----:B------:R-:W-:Y:S02]  /*4f00*/  FADD.FTZ R119, R120, R119 ;  /* 0x0000007778777221 */ /* 0x000fe40000010000 */
[----:B------:R-:W1:Y:S04]  /*4f10*/  MUFU.EX2 R113, R113 ;  /* 0x0000007100717308 */ /* 0x000e680000000800 */
[----:B------:R-:W-:Y:S01]  /*4f20*/  MUFU.EX2 R110, R110 ;  /* 0x0000006e006e7308 */ /* 0x000fe20000000800 */
[----:B---3--:R-:W-:Y:S01]  /*4f30*/  F2FP.F16.F32.PACK_AB R91, R115, R116 ;  /* 0x00000074735b723e */ /* 0x008fe200000000ff */
[----:B------:R-:W-:-:S02]  /*4f40*/  FADD.FTZ R116, R116, R119 ;  /* 0x0000007774747221 */ /* 0x000fc40000010000 */
[----:B------:R-:W3:Y:S02]  /*4f50*/  MUFU.EX2 R109, R109 ;  /* 0x0000006d006d7308 */ /* 0x000ee40000000800 */
[----:B------:R-:W-:Y:S02]  /*4f60*/  FADD.FTZ R115, R115, R116 ;  /* 0x0000007473737221 */ /* 0x000fe40000010000 */
[----:B------:R-:W-:Y:S01]  /*4f70*/  MUFU.EX2 R112, R112 ;  /* 0x0000007000707308 */ /* 0x000fe20000000800 */
[C---:B------:R-:W-:Y:S01]  /*4f80*/  HMMA.16816.F32 R96, R88.reuse, R36, RZ ;  /* 0x000000245860723c */ /* 0x040fe200000018ff */
[C---:B-1----:R-:W-:Y:S01]  /*4f90*/  F2FP.F16.F32.PACK_AB R4, R113.reuse, R114 ;  /* 0x000000727104723e */ /* 0x042fe200000000ff */
[----:B------:R-:W-:Y:S01]  /*4fa0*/  FADD.FTZ R114, R114, R117 ;  /* 0x0000007572727221 */ /* 0x000fe20000010000 */
[----:B------:R-:W1:Y:S03]  /*4fb0*/  MUFU.EX2 R111, R111 ;  /* 0x0000006f006f7308 */ /* 0x000e660000000800 */
[----:B------:R-:W-:Y:S01]  /*4fc0*/  FADD.FTZ R113, R113, R114 ;  /* 0x0000007271717221 */ /* 0x000fe20000010000 */
[----:B------:R-:W-:Y:S01]  /*4fd0*/  MUFU.EX2 R108, R108 ;  /* 0x0000006c006c7308 */ /* 0x000fe20000000800 */
[C---:B------:R-:W-:Y:S01]  /*4fe0*/  HMMA.16816.F32 R36, R88.reuse, R38, RZ ;  /* 0x000000265824723c */ /* 0x040fe200000018ff */
[C---:B---3--:R-:W-:Y:S01]  /*4ff0*/  F2FP.F16.F32.PACK_AB R6, R109.reuse, R110 ;  /* 0x0000006e6d06723e */ /* 0x048fe200000000ff */
[----:B------:R-:W-:Y:S01]  /*5000*/  FADD.FTZ R110, R110, R113 ;  /* 0x000000716e6e7221 */ /* 0x000fe20000010000 */
[----:B------:R-:W3:Y:S03]  /*5010*/  MUFU.EX2 R27, R27 ;  /* 0x0000001b001b7308 */ /* 0x000ee60000000800 */
[----:B------:R-:W-:Y:S01]  /*5020*/  FADD.FTZ R109, R109, R110 ;  /* 0x0000006e6d6d7221 */ /* 0x000fe20000010000 */
[----:B------:R-:W-:Y:S01]  /*5030*/  MUFU.EX2 R0, R0 ;  /* 0x0000000000007308 */ /* 0x000fe20000000800 */
[----:B------:R-:W-:Y:S01]  /*5040*/  HMMA.16816.F32 R64, R88, R68, RZ ;  /* 0x000000445840723c */ /* 0x000fe200000018ff */
[C---:B-1----:R-:W-:Y:S01]  /*5050*/  F2FP.F16.F32.PACK_AB R5, R111.reuse, R112 ;  /* 0x000000706f05723e */ /* 0x042fe200000000ff */
[----:B------:R-:W-:Y:S01]  /*5060*/  FADD.FTZ R112, R112, R115 ;  /* 0x0000007370707221 */ /* 0x000fe20000010000 */
[----:B------:R-:W-:Y:S03]  /*5070*/  MUFU.EX2 R125, R125 ;  /* 0x0000007d007d7308 */ /* 0x000fe60000000800 */
[----:B------:R-:W-:-:S02]  /*5080*/  FADD.FTZ R111, R111, R112 ;  /* 0x000000706f6f7221 */ /* 0x000fc40000010000 */
[----:B------:R-:W-:Y:S01]  /*5090*/  HMMA.16816.F32 R68, R88, R70, RZ ;  /* 0x000000465844723c */ /* 0x000fe200000018ff */
[----:B---3--:R-:W-:-:S07]  /*50a0*/  F2FP.F16.F32.PACK_AB R7, R27, R108 ;  /* 0x0000006c1b07723e */ /* 0x008fce00000000ff */
[C---:B--2---:R-:W-:Y:S08]  /*50b0*/  HMMA.16816.F32 R96, R4.reuse, R8, R96 ;  /* 0x000000080460723c */ /* 0x044ff00000001860 */
[----:B------:R-:W-:Y:S01]  /*50c0*/  HMMA.16816.F32 R36, R4, R10, R36 ;  /* 0x0000000a0424723c */ /* 0x000fe20000001824 */
[----:B------:R-:W1:Y:S07]  /*50d0*/  LDSM.16.MT88.4 R8, [R146+0xa800] ;  /* 0x00a800009208783b */ /* 0x000e6e0000004200 */
[C---:B------:R-:W-:Y:S08]  /*50e0*/  HMMA.16816.F32 R72, R88.reuse, R76, RZ ;  /* 0x0000004c5848723c */ /* 0x040ff000000018ff */
[C---:B------:R-:W-:Y:S08]  /*50f0*/  HMMA.16816.F32 R76, R88.reuse, R78, RZ ;  /* 0x0000004e584c723c */ /* 0x040ff000000018ff */
[----:B------:R-:W-:Y:S08]  /*5100*/  HMMA.16816.F32 R40, R88, R44, RZ ;  /* 0x0000002c5828723c */ /* 0x000ff000000018ff */
[C---:B----4-:R-:W-:Y:S08]  /*5110*/  HMMA.16816.F32 R64, R4.reuse, R16, R64 ;  /* 0x000000100440723c */ /* 0x050ff00000001840 */
[----:B------:R-:W-:Y:S01]  /*5120*/  HMMA.16816.F32 R68, R4, R18, R68 ;  /* 0x000000120444723c */ /* 0x000fe20000001844 */
[----:B------:R-:W2:Y:S07]  /*5130*/  LDSM.16.MT88.4 R16, [R144+0xa800] ;  /* 0x00a800009010783b */ /* 0x000eae0000004200 */
[----:B------:R-:W-:Y:S08]  /*5140*/  HMMA.16816.F32 R44, R88, R46, RZ ;  /* 0x0000002e582c723c */ /* 0x000ff000000018ff */
[C---:B-1----:R-:W-:Y:S08]  /*5150*/  HMMA.16816.F32 R72, R4.reuse, R8, R72 ;  /* 0x000000080448723c */ /* 0x042ff00000001848 */
[----:B------:R-:W-:Y:S01]  /*5160*/  HMMA.16816.F32 R76, R4, R10, R76 ;  /* 0x0000000a044c723c */ /* 0x000fe2000000184c */
[----:B------:R-:W1:Y:S07]  /*5170*/  LDSM.16.MT88.4 R8, [R150+0x9000] ;  /* 0x009000009608783b */ /* 0x000e6e0000004200 */
[C---:B------:R-:W-:Y:S08]  /*5180*/  HMMA.16816.F32 R80, R88.reuse, R84, RZ ;  /* 0x000000545850723c */ /* 0x040ff000000018ff */
[C---:B------:R-:W-:Y:S08]  /*5190*/  HMMA.16816.F32 R84, R88.reuse, R86, RZ ;  /* 0x000000565854723c */ /* 0x040ff000000018ff */
[C---:B------:R-:W-:Y:S08]  /*51a0*/  HMMA.16816.F32 R48, R88.reuse, R52, RZ ;  /* 0x000000345830723c */ /* 0x040ff000000018ff */
[C---:B------:R-:W-:Y:S08]  /*51b0*/  HMMA.16816.F32 R56, R88.reuse, R60, RZ ;  /* 0x0000003c5838723c */ /* 0x040ff000000018ff */
[C---:B------:R-:W-:Y:S08]  /*51c0*/  HMMA.16816.F32 R52, R88.reuse, R54, RZ ;  /* 0x000000365834723c */ /* 0x040ff000000018ff */
[C---:B------:R-:W-:Y:S08]  /*51d0*/  HMMA.16816.F32 R60, R88.reuse, R62, RZ ;  /* 0x0000003e583c723c */ /* 0x040ff000000018ff */
[----:B------:R-:W-:Y:S01]  /*51e0*/  HMMA.16816.F32 R92, R88, R32, RZ ;  /* 0x00000020585c723c */ /* 0x000fe200000018ff */
[--C-:B------:R-:W-:Y:S01]  /*51f0*/  FFMA.FTZ R33, R138, UR4, -R127.reuse ;  /* 0x000000048a217c23 */ /* 0x100fe2000801087f */
[----:B------:R-:W-:-:S05]  /*5200*/  FFMA.FTZ R32, R136, UR4, -R127 ;  /* 0x0000000488207c23 */ /* 0x000fca000801087f */
[----:B------:R-:W-:Y:S01]  /*5210*/  MUFU.EX2 R33, R33 ;  /* 0x0000002100217308 */ /* 0x000fe20000000800 */
[----:B------:R-:W-:Y:S01]  /*5220*/  HMMA.16816.F32 R40, R4, R104, R40 ;  /* 0x000000680428723c */ /* 0x000fe20000001828 */
[--C-:B------:R-:W-:Y:S01]  /*5230*/  FFMA.FTZ R105, R130, UR4, -R127.reuse ;  /* 0x0000000482697c23 */ /* 0x100fe2000801087f */
[--C-:B------:R-:W-:Y:S01]  /*5240*/  FFMA.FTZ R104, R134, UR4, -R127.reuse ;  /* 0x0000000486687c23 */ /* 0x100fe2000801087f */
[----:B------:R-:W-:Y:S04]  /*5250*/  MUFU.EX2 R32, R32 ;  /* 0x0000002000207308 */ /* 0x000fe80000000800 */
[----:B------:R-:W-:Y:S01]  /*5260*/  MUFU.EX2 R105, R105 ;  /* 0x0000006900697308 */ /* 0x000fe20000000800 */
[----:B------:R-:W-:Y:S01]  /*5270*/  HMMA.16816.F32 R88, R88, R34, RZ ;  /* 0x000000225858723c */ /* 0x000fe200000018ff */
[--C-:B------:R-:W-:Y:S01]  /*5280*/  FFMA.FTZ R35, R139, UR4, -R128.reuse ;  /* 0x000000048b237c23 */ /* 0x100fe20008010880 */
[--C-:B------:R-:W-:Y:S01]  /*5290*/  FFMA.FTZ R34, R137, UR4, -R128.reuse ;  /* 0x0000000489227c23 */ /* 0x100fe20008010880 */
[----:B------:R-:W-:Y:S04]  /*52a0*/  MUFU.EX2 R104, R104 ;  /* 0x0000006800687308 */ /* 0x000fe80000000800 */
[----:B------:R-:W-:Y:S01]  /*52b0*/  MUFU.EX2 R35, R35 ;  /* 0x0000002300237308 */ /* 0x000fe20000000800 */
[----:B------:R-:W-:Y:S01]  /*52c0*/  HMMA.16816.F32 R44, R4, R106, R44 ;  /* 0x0000006a042c723c */ /* 0x000fe2000000182c */
[----:B------:R-:W-:Y:S01]  /*52d0*/  FFMA.FTZ R107, R143, UR4, -R128 ;  /* 0x000000048f6b7c23 */ /* 0x000fe20008010880 */
[--C-:B------:R-:W-:Y:S01]  /*52e0*/  FFMA.FTZ R106, R126, UR4, -R127.reuse ;  /* 0x000000047e6a7c23 */ /* 0x100fe2000801087f */
[----:B------:R-:W-:Y:S01]  /*52f0*/  MUFU.EX2 R34, R34 ;  /* 0x0000002200227308 */ /* 0x000fe20000000800 */
[--C-:B------:R-:W-:Y:S01]  /*5300*/  FFMA.FTZ R126, R124, UR4, -R127.reuse ;  /* 0x000000047c7e7c23 */ /* 0x100fe2000801087f */
[----:B------:R-:W-:-:S02]  /*5310*/  FFMA.FTZ R124, R123, UR4, -R127 ;  /* 0x000000047b7c7c23 */ /* 0x000fc4000801087f */
[----:B------:R-:W3:Y:S01]  /*5320*/  MUFU.EX2 R107, R107 ;  /* 0x0000006b006b7308 */ /* 0x000ee20000000800 */
[C---:B------:R-:W-:Y:S03]  /*5330*/  HMMA.16816.F32 R80, R4.reuse, R12, R80 ;  /* 0x0000000c0450723c */ /* 0x040fe60000001850 */
[----:B------:R-:W-:Y:S04]  /*5340*/  MUFU.EX2 R106, R106 ;  /* 0x0000006a006a7308 */ /* 0x000fe80000000800 */
[----:B------:R-:W-:Y:S01]  /*5350*/  MUFU.EX2 R123, R126 ;  /* 0x0000007e007b7308 */ /* 0x000fe20000000800 */
[C---:B------:R-:W-:Y:S01]  /*5360*/  HMMA.16816.F32 R84, R4.reuse, R14, R84 ;  /* 0x0000000e0454723c */ /* 0x040fe20000001854 */
[----:B------:R-:W4:Y:S02]  /*5370*/  LDSM.16.MT88.4 R12, [R146+0x9000] ;  /* 0x00900000920c783b */ /* 0x000f240000004200 */
[----:B------:R-:W-:Y:S05]  /*5380*/  MUFU.EX2 R124, R124 ;  /* 0x0000007c007c7308 */ /* 0x000fea0000000800 */
        /* <DEDUP_REMOVED lines=8> */
[----:B---3--:R-:W-:Y:S01]  /*5410*/  F2FP.F16.F32.PACK_AB R4, R107, R0 ;  /* 0x000000006b04723e */ /* 0x008fe200000000ff */
[----:B------:R-:W-:Y:S01]  /*5420*/  LDSM.16.MT88.4 R16, [R150+0xb000] ;  /* 0x00b000009610783b */ /* 0x000fe20000004200 */
[----:B------:R-:W-:Y:S01]  /*5430*/  F2FP.F16.F32.PACK_AB R6, R34, R35 ;  /* 0x000000232206723e */ /* 0x000fe200000000ff */
[----:B------:R-:W-:Y:S01]  /*5440*/  FADD.FTZ R0, R0, R109 ;  /* 0x0000006d00007221 */ /* 0x000fe20000010000 */
[----:B------:R-:W-:-:S02]  /*5450*/  F2FP.F16.F32.PACK_AB R5, R104, R105 ;  /* 0x000000696805723e */ /* 0x000fc400000000ff */
[----:B------:R-:W-:Y:S01]  /*5460*/  F2FP.F16.F32.PACK_AB R7, R32, R33 ;  /* 0x000000212007723e */ /* 0x000fe200000000ff */
[----:B------:R-:W-:-:S06]  /*5470*/  FADD.FTZ R0, R107, R0 ;  /* 0x000000006b007221 */ /* 0x000fcc0000010000 */
[C---:B-1----:R-:W-:Y:S08]  /*5480*/  HMMA.16816.F32 R96, R4.reuse, R8, R96 ;  /* 0x000000080460723c */ /* 0x042ff00000001860 */
[C---:B------:R-:W-:Y:S01]  /*5490*/  HMMA.16816.F32 R36, R4.reuse, R10, R36 ;  /* 0x0000000a0424723c */ /* 0x040fe20000001824 */
[----:B------:R-:W1:Y:S07]  /*54a0*/  LDSM.16.MT88.4 R8, [R146+0xb000] ;  /* 0x00b000009208783b */ /* 0x000e6e0000004200 */
[C---:B----4-:R-:W-:Y:S08]  /*54b0*/  HMMA.16816.F32 R40, R4.reuse, R12, R40 ;  /* 0x0000000c0428723c */ /* 0x050ff00000001828 */
[C---:B------:R-:W-:Y:S01]  /*54c0*/  HMMA.16816.F32 R44, R4.reuse, R14, R44 ;  /* 0x0000000e042c723c */ /* 0x040fe2000000182c */
[----:B------:R-:W2:Y:S07]  /*54d0*/  LDSM.16.MT88.4 R12, [R145+0xb000] ;  /* 0x00b00000910c783b */ /* 0x000eae0000004200 */
[C---:B-----5:R-:W-:Y:S08]  /*54e0*/  HMMA.16816.F32 R56, R4.reuse, R20, R56 ;  /* 0x000000140438723c */ /* 0x060ff00000001838 */
[C---:B------:R-:W-:Y:S01]  /*54f0*/  HMMA.16816.F32 R60, R4.reuse, R22, R60 ;  /* 0x00000016043c723c */ /* 0x040fe2000000183c */
[----:B------:R-:W3:Y:S07]  /*5500*/  LDSM.16.MT88.4 R20, [R144+0xb000] ;  /* 0x00b000009014783b */ /* 0x000eee0000004200 */
[----:B------:R-:W-:Y:S01]  /*5510*/  HMMA.16816.F32 R48, R4, R28, R48 ;  /* 0x0000001c0430723c */ /* 0x000fe20000001830 */
[--C-:B------:R-:W-:Y:S01]  /*5520*/  FFMA.FTZ R28, R135, UR4, -R128.reuse ;  /* 0x00000004871c7c23 */ /* 0x100fe20008010880 */
[----:B------:R-:W-:-:S05]  /*5530*/  FFMA.FTZ R29, R131, UR4, -R128 ;  /* 0x00000004831d7c23 */ /* 0x000fca0008010880 */
[----:B------:R-:W-:Y:S01]  /*5540*/  MUFU.EX2 R28, R28 ;  /* 0x0000001c001c7308 */ /* 0x000fe20000000800 */
[C---:B-1----:R-:W-:Y:S03]  /*5550*/  HMMA.16816.F32 R72, R4.reuse, R8, R72 ;  /* 0x000000080448723c */ /* 0x042fe60000001848 */
[----:B------:R-:W-:Y:S05]  /*5560*/  MUFU.EX2 R29, R29 ;  /* 0x0000001d001d7308 */ /* 0x000fea0000000800 */
[C---:B------:R-:W-:Y:S01]  /*5570*/  HMMA.16816.F32 R76, R4.reuse, R10, R76 ;  /* 0x0000000a044c723c */ /* 0x040fe2000000184c */
[----:B------:R-:W1:Y:S07]  /*5580*/  LDSM.16.MT88.4 R8, [R150+0x9800] ;  /* 0x009800009608783b */ /* 0x000e6e0000004200 */
[----:B------:R-:W-:Y:S01]  /*5590*/  HMMA.16816.F32 R52, R4, R30, R52 ;  /* 0x0000001e0434723c */ /* 0x000fe20000001834 */
[--C-:B------:R-:W-:Y:S01]  /*55a0*/  FFMA.FTZ R31, R133, UR4, -R128.reuse ;  /* 0x00000004851f7c23 */ /* 0x100fe20008010880 */
[----:B------:R-:W-:-:S05]  /*55b0*/  FFMA.FTZ R30, R129, UR4, -R128 ;  /* 0x00000004811e7c23 */ /* 0x000fca0008010880 */
[----:B------:R-:W4:Y:S01]  /*55c0*/  MUFU.EX2 R31, R31 ;  /* 0x0000001f001f7308 */ /* 0x000f220000000800 */
[C---:B--2---:R-:W-:Y:S03]  /*55d0*/  HMMA.16816.F32 R80, R4.reuse, R12, R80 ;  /* 0x0000000c0450723c */ /* 0x044fe60000001850 */
[----:B------:R-:W2:Y:S05]  /*55e0*/  MUFU.EX2 R30, R30 ;  /* 0x0000001e001e7308 */ /* 0x000eaa0000000800 */
[C---:B------:R-:W-:Y:S01]  /*55f0*/  HMMA.16816.F32 R84, R4.reuse, R14, R84 ;  /* 0x0000000e0454723c */ /* 0x040fe20000001854 */
[----:B------:R-:W5:Y:S07]  /*5600*/  LDSM.16.MT88.4 R12, [R145+0x9800] ;  /* 0x00980000910c783b */ /* 0x000f6e0000004200 */
[C---:B------:R-:W-:Y:S08]  /*5610*/  HMMA.16816.F32 R64, R4.reuse, R16, R64 ;  /* 0x000000100440723c */ /* 0x040ff00000001840 */
[C---:B------:R-:W-:Y:S01]  /*5620*/  HMMA.16816.F32 R68, R4.reuse, R18, R68 ;  /* 0x000000120444723c */ /* 0x040fe20000001844 */
[----:B------:R-:W5:Y:S07]  /*5630*/  LDSM.16.MT88.4 R16, [R146+0x9800] ;  /* 0x009800009210783b */ /* 0x000f6e0000004200 */
[C---:B---3--:R-:W-:Y:S08]  /*5640*/  HMMA.16816.F32 R92, R4.reuse, R20, R92 ;  /* 0x00000014045c723c */ /* 0x048ff0000000185c */
[----:B------:R-:W-:Y:S01]  /*5650*/  HMMA.16816.F32 R88, R4, R22, R88 ;  /* 0x000000160458723c */ /* 0x000fe20000001858 */
[----:B----4-:R-:W-:Y:S01]  /*5660*/  F2FP.F16.F32.PACK_AB R4, R31, R28 ;  /* 0x0000001c1f04723e */ /* 0x010fe200000000ff */
[----:B------:R-:W3:Y:S01]  /*5670*/  LDSM.16.MT88.4 R20, [R144+0x9800] ;  /* 0x009800009014783b */ /* 0x000ee20000004200 */
[----:B--2---:R-:W-:-:S02]  /*5680*/  F2FP.F16.F32.PACK_AB R6, R30, R29 ;  /* 0x0000001d1e06723e */ /* 0x004fc400000000ff */
[----:B------:R-:W-:Y:S02]  /*5690*/  F2FP.F16.F32.PACK_AB R5, R125, R106 ;  /* 0x0000006a7d05723e */ /* 0x000fe400000000ff */
[----:B------:R-:W-:-:S07]  /*56a0*/  F2FP.F16.F32.PACK_AB R7, R124, R123 ;  /* 0x0000007b7c07723e */ /* 0x000fce00000000ff */
[C---:B-1----:R-:W-:Y:S08]  /*56b0*/  HMMA.16816.F32 R96, R4.reuse, R8, R96 ;  /* 0x000000080460723c */ /* 0x042ff00000001860 */
[C---:B------:R-:W-:Y:S01]  /*56c0*/  HMMA.16816.F32 R36, R4.reuse, R10, R36 ;  /* 0x0000000a0424723c */ /* 0x040fe20000001824 */
[----:B------:R-:W1:Y:S07]  /*56d0*/  LDSM.16.MT88.4 R8, [R150+0xb800] ;  /* 0x00b800009608783b */ /* 0x000e6e0000004200 */
[C---:B-----5:R-:W-:Y:S08]  /*56e0*/  HMMA.16816.F32 R48, R4.reuse, R12, R48 ;  /* 0x0000000c0430723c */ /* 0x060ff00000001830 */
        /* <DEDUP_REMOVED lines=9> */
[----:B--2---:R-:W-:Y:S01]  /*5780*/  HMMA.16816.F32 R80, R4, R12, R80 ;  /* 0x0000000c0450723c */ /* 0x004fe20000001850 */
[----:B------:R-:W-:-:S04]  /*5790*/  FADD.FTZ R12, R108, R111 ;  /* 0x0000006f6c0c7221 */ /* 0x000fc80000010000 */
[----:B------:R-:W-:-:S03]  /*57a0*/  FADD.FTZ R12, R27, R12 ;  /* 0x0000000c1b0c7221 */ /* 0x000fc60000010000 */
[----:B------:R-:W-:Y:S01]  /*57b0*/  HMMA.16816.F32 R60, R4, R22, R60 ;  /* 0x00000016043c723c */ /* 0x000fe2000000183c */
[----:B------:R-:W-:-:S04]  /*57c0*/  FADD.FTZ R105, R105, R12 ;  /* 0x0000000c69697221 */ /* 0x000fc80000010000 */
[----:B------:R-:W-:-:S03]  /*57d0*/  FADD.FTZ R104, R104, R105 ;  /* 0x0000006968687221 */ /* 0x000fc60000010000 */
[----:B----4-:R-:W-:Y:S01]  /*57e0*/  HMMA.16816.F32 R72, R4, R16, R72 ;  /* 0x000000100448723c */ /* 0x010fe20000001848 */
        /* <DEDUP_REMOVED lines=12> */
[----:B------:R-:W-:-:S04]  /*58b0*/  FADD.FTZ R28, R28, R9 ;  /* 0x000000091c1c7221 */ /* 0x000fc80000010000 */
[----:B------:R-:W-:-:S04]  /*58c0*/  FADD.FTZ R28, R31, R28 ;  /* 0x0000001c1f1c7221 */ /* 0x000fc80000010000 */
[----:B------:R-:W-:-:S04]  /*58d0*/  FADD.FTZ R29, R29, R28 ;  /* 0x0000001c1d1d7221 */ /* 0x000fc80000010000 */
[----:B------:R-:W-:Y:S01]  /*58e0*/  FADD.FTZ R175, R30, R29 ;  /* 0x0000001d1eaf7221 */ /* 0x000fe20000010000 */
[----:B------:R-:W-:Y:S06]  /*58f0*/  @!P0 BRA `(.L_x_4995) ;  /* 0x0000002c00cc8947 */ /* 0x000fec0003800000 */
[----:B------:R-:W-:-:S04]  /*5900*/  DEPBAR.LE SB0, 0x0 ;  /* 0x000080000000791a */ /* 0x000fc80000000000 */
[----:B------:R-:W-:Y:S01]  /*5910*/  IADD3 R0, PT, PT, R132, -0x2, RZ ;  /* 0xfffffffe84007810 */ /* 0x000fe20007ffe0ff */
[----:B------:R-:W-:Y:S06]  /*5920*/  BAR.SYNC.DEFER_BLOCKING 0x0 ;  /* 0x0000000000007b1d */ /* 0x000fec0000010000 */
[----:B------:R-:W-:Y:S05]  /*5930*/  BRA.U !UP1, `(.L_x_4996) ;  /* 0x0000000109f87547 */ /* 0x000fea000b800000 */
[----:B------:R-:W1:Y:S01]  /*5940*/  LDC R7, c[0x0][0x4f0] ;  /* 0x00013c00ff077b82 */ /* 0x000e620000000800 */
[----:B------:R-:W-:Y:S01]  /*5950*/  IADD3 R4, PT, PT, R132, -0x1, RZ ;  /* 0xffffffff84047810 */ /* 0x000fe20007ffe0ff */
[----:B------:R-:W-:Y:S01]  /*5960*/  IMAD.SHL.U32 R6, R0, 0x40, RZ ;  /* 0x0000004000067824 */ /* 0x000fe200078e00ff */
[----:B------:R-:W2:Y:S03]  /*5970*/  LDCU.64 UR6, c[0x0][0x3a8] ;  /* 0x00007500ff0677ac */ /* 0x000ea60008000a00 */
[----:B------:R-:W-:Y:S01]  /*5980*/  IMAD.SHL.U32 R4, R4, 0x40, RZ ;  /* 0x0000004004047824 */ /* 0x000fe200078e00ff */
[----:B------:R-:W-:-:S04]  /*5990*/  IABS R9, R6 ;  /* 0x0000000600097213 */ /* 0x000fc80000000000 */
[----:B------:R-:W-:Y:S02]  /*59a0*/  IABS R11, R4 ;  /* 0x00000004000b7213 */ /* 0x000fe40000000000 */
[-C--:B-1----:R-:W-:Y:S02]  /*59b0*/  IABS R5, R7.reuse ;  /* 0x0000000700057213 */ /* 0x082fe40000000000 */
[-C--:B------:R-:W-:Y:S02]  /*59c0*/  LOP3.LUT R6, R6, R7.reuse, RZ, 0x3c, !PT ;  /* 0x0000000706067212 */ /* 0x080fe400078e3cff */
        /* <DEDUP_REMOVED lines=53> */
.L_x_4996:
[----:B------:R-:W-:Y:S01]  /*5d20*/  UMOV UR6, URZ ;  /* 0x000000ff00067c82 */ /* 0x000fe20008000000 */
[----:B------:R-:W-:Y:S01]  /*5d30*/  IMAD.SHL.U32 R4, R24, 0x40, RZ ;  /* 0x0000004018047824 */ /* 0x000fe200078e00ff */
[----:B------:R-:W-:-:S05]  /*5d40*/  IADD3 R5, P0, PT, RZ, -UR6, RZ ;  /* 0x80000006ff057c10 */ /* 0x000fca000ff1e0ff */
[----:B------:R-:W-:-:S05]  /*5d50*/  IMAD.X R4, RZ, RZ, ~R4, P0 ;  /* 0x000000ffff047224 */ /* 0x000fca00000e0e04 */
[----:B------:R-:W-:-:S04]  /*5d60*/  SHF.R.S64 R5, R5, 0x1f, R4 ;  /* 0x0000001f05057819 */ /* 0x000fc80000001004 */
[----:B------:R-:W-:-:S04]  /*5d70*/  IADD3 R160, P0, PT, R5, R160, RZ ;  /* 0x000000a005a07210 */ /* 0x000fc80007f1e0ff */
[----:B------:R-:W-:-:S09]  /*5d80*/  LEA.HI.X.SX32 R161, R4, R161, 0x1, P0 ;  /* 0x000000a104a17211 */ /* 0x000fd200000f0eff */
.L_x_4997:
        /* <DEDUP_REMOVED lines=54> */
[----:B------:R-:W4:Y:S04]  /*60f0*/  LDSM.16.M88.4 R32, [R154+UR5+0x5000] ;  /* 0x005000059a20783b */ /* 0x000f280008000200 */
[----:B------:R-:W3:Y:S04]  /*6100*/  LDSM.16.M88.4 R20, [R154+UR5+0x5800] ;  /* 0x005800059a14783b */ /* 0x000ee80008000200 */
[----:B------:R-:W-:Y:S04]  /*6110*/  LDSM.16.M88.4 R16, [R153] ;  /* 0x000000009910783b */ /* 0x000fe80000000200 */
[----:B------:R-:W5:Y:S04]  /*6120*/  LDSM.16.M88.4 R12, [R149+0x4000] ;  /* 0x00400000950c783b */ /* 0x000f680000000200 */
[----:B------:R-:W5:Y:S04]  /*6130*/  LDSM.16.M88.4 R120, [R149+0x4800] ;  /* 0x004800009578783b */ /* 0x000f680000000200 */
[----:B------:R-:W5:Y:S04]  /*6140*/  LDSM.16.M88.4 R116, [R149+0x5000] ;  /* 0x005000009574783b */ /* 0x000f680000000200 */
[----:B------:R-:W-:Y:S04]  /*6150*/  LDSM.16.M88.4 R128, [R152] ;  /* 0x000000009880783b */ /* 0x000fe80000000200 */
[----:B------:R-:W-:Y:S01]  /*6160*/  LDSM.16.M88.4 R124, [R148+0x4800] ;  /* 0x00480000947c783b */ /* 0x000fe20000000200 */
[C---:B--2---:R-:W-:Y:S03]  /*6170*/  HMMA.16816.F32 R8, R24.reuse, R4, RZ ;  /* 0x000000041808723c */ /* 0x044fe600000018ff */
[----:B------:R-:W0:Y:S05]  /*6180*/  LDGDEPBAR ;  /* 0x00000000000079af */ /* 0x000e2a0000000000 */
[C---:B------:R-:W-:Y:S08]  /*6190*/  HMMA.16816.F32 R4, R24.reuse, R6, RZ ;  /* 0x000000061804723c */ /* 0x040ff000000018ff */
[C---:B-1----:R-:W-:Y:S08]  /*61a0*/  HMMA.16816.F32 R112, R24.reuse, R108, RZ ;  /* 0x0000006c1870723c */ /* 0x042ff000000018ff */
[C---:B----4-:R-:W-:Y:S08]  /*61b0*/  HMMA.16816.F32 R104, R24.reuse, R32, RZ ;  /* 0x000000201868723c */ /* 0x050ff000000018ff */
[C---:B------:R-:W-:Y:S08]  /*61c0*/  HMMA.16816.F32 R108, R24.reuse, R110, RZ ;  /* 0x0000006e186c723c */ /* 0x040ff000000018ff */
[C---:B------:R-:W-:Y:S08]  /*61d0*/  HMMA.16816.F32 R32, R24.reuse, R34, RZ ;  /* 0x000000221820723c */ /* 0x040ff000000018ff */
[C---:B---3--:R-:W-:Y:S08]  /*61e0*/  HMMA.16816.F32 R28, R24.reuse, R20, RZ ;  /* 0x00000014181c723c */ /* 0x048ff000000018ff */
[----:B------:R-:W-:Y:S01]  /*61f0*/  HMMA.16816.F32 R24, R24, R22, RZ ;  /* 0x000000161818723c */ /* 0x000fe200000018ff */
[----:B------:R-:W1:Y:S07]  /*6200*/  LDSM.16.M88.4 R20, [R149+0x5800] ;  /* 0x005800009514783b */ /* 0x000e6e0000000200 */
[C---:B-----5:R-:W-:Y:S08]  /*6210*/  HMMA.16816.F32 R8, R16.reuse, R12, R8 ;  /* 0x0000000c1008723c */ /* 0x060ff00000001808 */
        /* <DEDUP_REMOVED lines=9> */
[----:B------:R-:W-:Y:S01]  /*62b0*/  HMMA.16816.F32 R24, R16, R22, R24 ;  /* 0x000000161018723c */ /* 0x000fe20000001818 */
[----:B------:R-:W-:Y:S04]  /*62c0*/  LDSM.16.M88.4 R20, [R151] ;  /* 0x000000009714783b */ /* 0x000fe80000000200 */
[----:B------:R-:W1:Y:S03]  /*62d0*/  LDSM.16.M88.4 R16, [R147+0x4000] ;  /* 0x004000009310783b */ /* 0x000e660000000200 */
        /* <DEDUP_REMOVED lines=8> */
[----:B------:R-:W3:Y:S07]  /*6360*/  LDSM.16.M88.4 R120, [R147+0x5000] ;  /* 0x005000009378783b */ /* 0x000eee0000000200 */
[C---:B----4-:R-:W-:Y:S08]  /*6370*/  HMMA.16816.F32 R28, R128.reuse, R116, R28 ;  /* 0x00000074801c723c */ /* 0x050ff0000000181c */
[----:B------:R-:W-:Y:S01]  /*6380*/  HMMA.16816.F32 R24, R128, R118, R24 ;  /* 0x000000768018723c */ /* 0x000fe20000001818 */
[----:B------:R-:W4:Y:S01]  /*6390*/  LDSM.16.M88.4 R116, [R147+0x5800] ;  /* 0x005800009374783b */ /* 0x000f220000000200 */
[----:B------:R-:W5:Y:S06]  /*63a0*/  S2R R128, SR_TID.X ;  /* 0x0000000000807919 */ /* 0x000f6c0000002100 */
[C---:B-1----:R-:W-:Y:S08]  /*63b0*/  HMMA.16816.F32 R8, R20.reuse, R16, R8 ;  /* 0x000000101408723c */ /* 0x042ff00000001808 */
[C---:B------:R-:W-:Y:S01]  /*63c0*/  HMMA.16816.F32 R4, R20.reuse, R18, R4 ;  /* 0x000000121404723c */ /* 0x040fe20000001804 */
[----:B------:R-:W1:Y:S07]  /*63d0*/  LDSM.16.M88.4 R16, [R154+UR5+0x6000] ;  /* 0x006000059a10783b */ /* 0x000e6e0008000200 */
[C---:B--2---:R-:W-:Y:S08]  /*63e0*/  HMMA.16816.F32 R112, R20.reuse, R12, R112 ;  /* 0x0000000c1470723c */ /* 0x044ff00000001870 */
[----:B------:R-:W-:Y:S01]  /*63f0*/  HMMA.16816.F32 R108, R20, R14, R108 ;  /* 0x0000000e146c723c */ /* 0x000fe2000000186c */
[----:B------:R-:W2:Y:S01]  /*6400*/  LDSM.16.M88.4 R12, [R154+UR5+0x6800] ;  /* 0x006800059a0c783b */ /* 0x000ea20008000200 */
[----:B-----5:R-:W-:-:S06]  /*6410*/  IMAD.SHL.U32 R128, R128, 0x2, RZ ;  /* 0x0000000280807824 */ /* 0x020fcc00078e00ff */
[----:B---3--:R-:W-:Y:S01]  /*6420*/  HMMA.16816.F32 R104, R20, R120, R104 ;  /* 0x000000781468723c */ /* 0x008fe20000001868 */
[----:B------:R-:W-:-:S05]  /*6430*/  LOP3.LUT R131, R128, 0x6, RZ, 0xc0, !PT ;  /* 0x0000000680837812 */ /* 0x000fca00078ec0ff */
[----:B------:R-:W-:Y:S02]  /*6440*/  IMAD R131, R132, 0x40, R131 ;  /* 0x0000004084837824 */ /* 0x000fe400078e0283 */
[C---:B------:R-:W-:Y:S01]  /*6450*/  HMMA.16816.F32 R32, R20.reuse, R122, R32 ;  /* 0x0000007a1420723c */ /* 0x040fe20000001820 */
[----:B------:R-:W-:Y:S07]  /*6460*/  LDSM.16.M88.4 R120, [R153+0x2000] ;  /* 0x002000009978783b */ /* 0x000fee0000000200 */
[C---:B----4-:R-:W-:Y:S08]  /*6470*/  HMMA.16816.F32 R28, R20.reuse, R116, R28 ;  /* 0x00000074141c723c */ /* 0x050ff0000000181c */
[----:B------:R-:W-:Y:S01]  /*6480*/  HMMA.16816.F32 R24, R20, R118, R24 ;  /* 0x000000761418723c */ /* 0x000fe20000001818 */
[----:B------:R-:W3:Y:S04]  /*6490*/  LDSM.16.M88.4 R116, [R154+UR5+0x7000] ;  /* 0x007000059a74783b */ /* 0x000ee80008000200 */
[----:B------:R-:W4:Y:S03]  /*64a0*/  LDSM.16.M88.4 R20, [R154+UR5+0x7800] ;  /* 0x007800059a14783b */ /* 0x000f260008000200 */
        /* <DEDUP_REMOVED lines=20> */
[C---:B----4-:R-:W-:Y:S08]  /*65f0*/  HMMA.16816.F32 R28, R120.reuse, R20, R28 ;  /* 0x00000014781c723c */ /* 0x050ff0000000181c */
        /* <DEDUP_REMOVED lines=9> */
[----:B------:R-:W-:Y:S01]  /*6690*/  HMMA.16816.F32 R108, R124, R14, R108 ;  /* 0x0000000e7c6c723c */ /* 0x000fe2000000186c */
[----:B------:R-:W2:Y:S07]  /*66a0*/  LDSM.16.M88.4 R12, [R147+0x6800] ;  /* 0x00680000930c783b */ /* 0x000eae0000000200 */
[----:B-1----:R-:W-:Y:S08]  /*66b0*/  HMMA.16816.F32 R8, R20, R16, R8 ;  /* 0x000000101408723c */ /* 0x002ff00000001808 */
[----:B---3--:R-:W-:Y:S01]  /*66c0*/  HMMA.16816.F32 R104, R124, R116, R104 ;  /* 0x000000747c68723c */ /* 0x008fe20000001868 */
[----:B------:R-:W-:-:S05]  /*66d0*/  VIADD R116, R131, 0xffffff80 ;  /* 0xffffff8083747836 */ /* 0x000fca0000000000 */
[C---:B------:R-:W-:Y:S02]  /*66e0*/  ISETP.GE.AND P3, PT, R116.reuse, R101, PT ;  /* 0x000000657400720c */ /* 0x040fe40003f66270 */
[----:B------:R-:W-:Y:S01]  /*66f0*/  HMMA.16816.F32 R4, R20, R18, R4 ;  /* 0x000000121404723c */ /* 0x000fe20000001804 */
[----:B------:R-:W1:Y:S01]  /*6700*/  LDSM.16.M88.4 R16, [R147+0x7000] ;  /* 0x007000009310783b */ /* 0x000e620000000200 */
[----:B------:R-:W-:Y:S01]  /*6710*/  ISETP.GE.AND P2, PT, R116, R2, PT ;  /* 0x000000027400720c */ /* 0x000fe20003f46270 */
[----:B------:R-:W-:-:S05]  /*6720*/  VIADD R116, R131, 0xffffff90 ;  /* 0xffffff9083747836 */ /* 0x000fca0000000000 */
[----:B--2---:R-:W-:Y:S01]  /*6730*/  HMMA.16816.F32 R112, R20, R12, R112 ;  /* 0x0000000c1470723c */ /* 0x004fe20000001870 */
[C---:B------:R-:W-:Y:S02]  /*6740*/  VIADD R12, R131.reuse, 0xffffff81 ;  /* 0xffffff81830c7836 */ /* 0x040fe40000000000 */
[----:B------:R-:W-:-:S03]  /*6750*/  VIADD R13, R131, 0xffffff88 ;  /* 0xffffff88830d7836 */ /* 0x000fc60000000000 */
[CC--:B------:R-:W-:Y:S02]  /*6760*/  ISETP.GE.AND P4, PT, R12.reuse, R101.reuse, PT ;  /* 0x000000650c00720c */ /* 0x0c0fe40003f86270 */
[-C--:B------:R-:W-:Y:S01]  /*6770*/  ISETP.GE.AND P6, PT, R12, R2.reuse, PT ;  /* 0x000000020c00720c */ /* 0x080fe20003fc6270 */
[----:B------:R-:W-:Y:S01]  /*6780*/  HMMA.16816.F32 R108, R20, R14, R108 ;  /* 0x0000000e146c723c */ /* 0x000fe2000000186c */
[----:B------:R-:W-:Y:S01]  /*6790*/  FSEL R12, R8, -INF , !P3 ;  /* 0xff800000080c7808 */ /* 0x000fe20005800000 */
[----:B------:R-:W-:Y:S01]  /*67a0*/  VIADD R8, R131, 0xffffff89 ;  /* 0xffffff8983087836 */ /* 0x000fe20000000000 */
[C---:B------:R-:W-:Y:S02]  /*67b0*/  ISETP.GE.AND P5, PT, R13.reuse, R101, PT ;  /* 0x000000650d00720c */ /* 0x040fe40003fa6270 */
[----:B------:R-:W-:Y:S02]  /*67c0*/  ISETP.GE.AND P3, PT, R13, R2, PT ;  /* 0x000000020d00720c */ /* 0x000fe40003f66270 */
[----:B------:R-:W-:Y:S01]  /*67d0*/  FSEL R15, R10, -INF , !P2 ;  /* 0xff8000000a0f7808 */ /* 0x000fe20005000000 */
[----:B------:R-:W-:Y:S01]  /*67e0*/  HMMA.16816.F32 R32, R124, R118, R32 ;  /* 0x000000767c20723c */ /* 0x000fe20000001820 */
[----:B------:R-:W-:-:S02]  /*67f0*/  FSEL R14, R9, -INF , !P4 ;  /* 0xff800000090e7808 */ /* 0x000fc40006000000 */
[C---:B------:R-:W-:Y:S02]  /*6800*/  ISETP.GE.AND P2, PT, R8.reuse, R101, PT ;  /* 0x000000650800720c */ /* 0x040fe40003f46270 */
[----:B------:R-:W-:Y:S02]  /*6810*/  ISETP.GE.AND P4, PT, R8, R2, PT ;  /* 0x000000020800720c */ /* 0x000fe40003f86270 */
[----:B------:R-:W-:Y:S01]  /*6820*/  FSEL R13, R11, -INF , !P6 ;  /* 0xff8000000b0d7808 */ /* 0x000fe20007000000 */
[----:B------:R-:W-:Y:S01]  /*6830*/  HMMA.16816.F32 R28, R124, R120, R28 ;  /* 0x000000787c1c723c */ /* 0x000fe2000000181c */
[----:B------:R-:W2:Y:S01]  /*6840*/  LDSM.16.M88.4 R8, [R147+0x7800] ;  /* 0x007800009308783b */ /* 0x000ea20000000200 */
[----:B------:R-:W-:Y:S01]  /*6850*/  FSEL R4, R4, -INF , !P5 ;  /* 0xff80000004047808 */ /* 0x000fe20006800000 */
[----:B------:R-:W-:-:S04]  /*6860*/  DEPBAR.LE SB0, 0x0 ;  /* 0x000080000000791a */ /* 0x000fc80000000000 */
[----:B------:R-:W-:Y:S01]  /*6870*/  BAR.SYNC.DEFER_BLOCKING 0x0 ;  /* 0x0000000000007b1d */ /* 0x000fe20000010000 */
[CC--:B------:R-:W-:Y:S01]  /*6880*/  ISETP.GE.AND P6, PT, R116.reuse, R101.reuse, PT ;  /* 0x000000657400720c */ /* 0x0c0fe20003fc6270 */
[C---:B-1----:R-:W-:Y:S01]  /*6890*/  HMMA.16816.F32 R104, R20.reuse, R16, R104 ;  /* 0x000000101468723c */ /* 0x042fe20000001868 */
[----:B------:R-:W-:Y:S01]  /*68a0*/  ISETP.GE.AND P5, PT, R116, R2, PT ;  /* 0x000000027400720c */ /* 0x000fe20003fa6270 */
[C---:B------:R-:W-:Y:S01]  /*68b0*/  VIADD R116, R131.reuse, 0xffffff91 ;  /* 0xffffff9183747836 */ /* 0x040fe20000000000 */
[----:B------:R-:W-:Y:S01]  /*68c0*/  FSEL R17, R6, -INF , !P3 ;  /* 0xff80000006117808 */ /* 0x000fe20005800000 */
[----:B------:R-:W-:Y:S01]  /*68d0*/  VIADD R16, R131, 0xffffff98 ;  /* 0xffffff9883107836 */ /* 0x000fe20000000000 */
[----:B------:R-:W-:Y:S01]  /*68e0*/  FSEL R6, R5, -INF , !P2 ;  /* 0xff80000005067808 */ /* 0x000fe20005000000 */
[----:B------:R-:W-:Y:S01]  /*68f0*/  VIADD R5, R131, 0xffffff99 ;  /* 0xffffff9983057836 */ /* 0x000fe20000000000 */
[----:B------:R-:W-:Y:S01]  /*6900*/  ISETP.GE.AND P3, PT, R116, R101, PT ;  /* 0x000000657400720c */ /* 0x000fe20003f66270 */
[----:B------:R-:W-:Y:S01]  /*6910*/  HMMA.16816.F32 R32, R20, R18, R32 ;  /* 0x000000121420723c */ /* 0x000fe20000001820 */
[----:B------:R-:W-:-:S02]  /*6920*/  FSEL R129, R114, -INF , !P5 ;  /* 0xff80000072817808 */ /* 0x000fc40006800000 */
[----:B------:R-:W-:Y:S02]  /*6930*/  FSEL R120, R113, -INF , !P3 ;  /* 0xff80000071787808 */ /* 0x000fe40005800000 */
[----:B------:R-:W-:Y:S02]  /*6940*/  FSEL R7, R7, -INF , !P4 ;  /* 0xff80000007077808 */ /* 0x000fe40006000000 */
[CC--:B------:R-:W-:Y:S01]  /*6950*/  ISETP.GE.AND P5, PT, R5.reuse, R101.reuse, PT ;  /* 0x000000650500720c */ /* 0x0c0fe20003fa6270 */
[----:B------:R-:W-:Y:S01]  /*6960*/  HMMA.16816.F32 R24, R124, R122, R24 ;  /* 0x0000007a7c18723c */ /* 0x000fe20000001818 */
[-C--:B------:R-:W-:Y:S01]  /*6970*/  ISETP.GE.AND P3, PT, R5, R2.reuse, PT ;  /* 0x000000020500720c */ /* 0x080fe20003f66270 */
[----:B------:R-:W-:Y:S01]  /*6980*/  VIADD R5, R131, 0xffffffa0 ;  /* 0xffffffa083057836 */ /* 0x000fe20000000000 */
[----:B------:R-:W-:Y:S02]  /*6990*/  ISETP.GE.AND P2, PT, R116, R2, PT ;  /* 0x000000027400720c */ /* 0x000fe40003f46270 */
[----:B------:R-:W-:-:S02]  /*69a0*/  ISETP.GE.AND P4, PT, R16, R101, PT ;  /* 0x000000651000720c */ /* 0x000fc40003f86270 */
[----:B------:R-:W-:Y:S02]  /*69b0*/  FSEL R117, R115, -INF , !P2 ;  /* 0xff80000073757808 */ /* 0x000fe40005000000 */
[----:B------:R-:W-:Y:S02]  /*69c0*/  FSEL R130, R108, -INF , !P4 ;  /* 0xff8000006c827808 */ /* 0x000fe40006000000 */
[CC--:B------:R-:W-:Y:S02]  /*69d0*/  ISETP.GE.AND P2, PT, R5.reuse, R101.reuse, PT ;  /* 0x000000650500720c */ /* 0x0c0fe40003f46270 */
[-C--:B------:R-:W-:Y:S01]  /*69e0*/  ISETP.GE.AND P4, PT, R5, R2.reuse, PT ;  /* 0x000000020500720c */ /* 0x080fe20003f86270 */
[C---:B------:R-:W-:Y:S01]  /*69f0*/  VIADD R5, R131.reuse, 0xffffffa9 ;  /* 0xffffffa983057836 */ /* 0x040fe20000000000 */
[----:B------:R-:W-:Y:S01]  /*6a00*/  FSEL R116, R112, -INF , !P6 ;  /* 0xff80000070747808 */ /* 0x000fe20007000000 */
[----:B--2---:R-:W-:Y:S01]  /*6a10*/  HMMA.16816.F32 R28, R20, R8, R28 ;  /* 0x00000008141c723c */ /* 0x004fe2000000181c */
[----:B------:R-:W-:Y:S01]  /*6a20*/  ISETP.GE.AND P6, PT, R16, R2, PT ;  /* 0x000000021000720c */ /* 0x000fe20003fc6270 */
[C---:B------:R-:W-:Y:S01]  /*6a30*/  VIADD R16, R131.reuse, 0xffffffa1 ;  /* 0xffffffa183107836 */ /* 0x040fe20000000000 */
[----:B------:R-:W-:Y:S01]  /*6a40*/  FSEL R119, R106, -INF , !P4 ;  /* 0xff8000006a777808 */ /* 0x000fe20006000000 */
[----:B------:R-:W-:Y:S01]  /*6a50*/  VIADD R8, R131, 0xffffffb1 ;  /* 0xffffffb183087836 */ /* 0x000fe20000000000 */
[----:B------:R-:W-:-:S02]  /*6a60*/  ISETP.GE.AND P4, PT, R5, R101, PT ;  /* 0x000000650500720c */ /* 0x000fc40003f86270 */
[----:B------:R-:W-:Y:S01]  /*6a70*/  FSEL R115, R110, -INF , !P6 ;  /* 0xff8000006e737808 */ /* 0x000fe20007000000 */
[----:B------:R-:W-:Y:S01]  /*6a80*/  HMMA.16816.F32 R24, R20, R10, R24 ;  /* 0x0000000a1418723c */ /* 0x000fe20000001818 */
[----:B------:R-:W-:Y:S02]  /*6a90*/  FSEL R118, R109, -INF , !P5 ;  /* 0xff8000006d767808 */ /* 0x000fe40006800000 */
[C---:B------:R-:W-:Y:S02]  /*6aa0*/  ISETP.GE.AND P6, PT, R16.reuse, R101, PT ;  /* 0x000000651000720c */ /* 0x040fe40003fc6270 */
[-C--:B------:R-:W-:Y:S01]  /*6ab0*/  ISETP.GE.AND P5, PT, R16, R2.reuse, PT ;  /* 0x000000021000720c */ /* 0x080fe20003fa6270 */
[----:B------:R-:W-:Y:S01]  /*6ac0*/  VIADD R16, R131, 0xffffffa8 ;  /* 0xffffffa883107836 */ /* 0x000fe20000000000 */
[----:B------:R-:W-:Y:S02]  /*6ad0*/  FSEL R126, R33, -INF , !P4 ;  /* 0xff800000217e7808 */ /* 0x000fe40006000000 */
[----:B------:R-:W-:-:S02]  /*6ae0*/  ISETP.GE.AND P4, PT, R8, R2, PT ;  /* 0x000000020800720c */ /* 0x000fc40003f86270 */
[----:B------:R-:W-:Y:S02]  /*6af0*/  FSEL R124, R105, -INF , !P6 ;  /* 0xff800000697c7808 */ /* 0x000fe40007000000 */
[----:B------:R-:W-:Y:S02]  /*6b00*/  FSEL R127, R111, -INF , !P3 ;  /* 0xff8000006f7f7808 */ /* 0x000fe40005800000 */
[----:B------:R-:W-:Y:S01]  /*6b10*/  ISETP.GE.AND P6, PT, R5, R2, PT ;  /* 0x000000020500720c */ /* 0x000fe20003fc6270 */
[----:B------:R-:W-:Y:S01]  /*6b20*/  VIADD R5, R131, 0xffffffb0 ;  /* 0xffffffb083057836 */ /* 0x000fe20000000000 */
[----:B------:R-:W-:Y:S02]  /*6b30*/  ISETP.GE.AND P3, PT, R16, R101, PT ;  /* 0x000000651000720c */ /* 0x000fe40003f66270 */
[----:B------:R-:W-:Y:S02]  /*6b40*/  FSEL R109, R31, -INF , !P4 ;  /* 0xff8000001f6d7808 */ /* 0x000fe40006000000 */
[----:B------:R-:W-:-:S02]  /*6b50*/  FSEL R128, R104, -INF , !P2 ;  /* 0xff80000068807808 */ /* 0x000fc40005000000 */
[----:B------:R-:W-:Y:S02]  /*6b60*/  ISETP.GT.AND P4, PT, R0, R157, PT ;  /* 0x0000009d0000720c */ /* 0x000fe40003f84270 */
[-C--:B------:R-:W-:Y:S02]  /*6b70*/  ISETP.GE.AND P2, PT, R16, R2.reuse, PT ;  /* 0x000000021000720c */ /* 0x080fe40003f46270 */
[----:B------:R-:W-:Y:S02]  /*6b80*/  FSEL R121, R107, -INF , !P5 ;  /* 0xff8000006b797808 */ /* 0x000fe40006800000 */
[----:B------:R-:W-:Y:S02]  /*6b90*/  FSEL R122, R32, -INF , !P3 ;  /* 0xff800000207a7808 */ /* 0x000fe40005800000 */
[CC--:B------:R-:W-:Y:S02]  /*6ba0*/  ISETP.GE.AND P5, PT, R5.reuse, R101.reuse, PT ;  /* 0x000000650500720c */ /* 0x0c0fe40003fa6270 */
[----:B------:R-:W-:Y:S01]  /*6bb0*/  ISETP.GE.AND P3, PT, R5, R2, PT ;  /* 0x000000020500720c */ /* 0x000fe20003f66270 */
[C---:B------:R-:W-:Y:S01]  /*6bc0*/  VIADD R5, R131.reuse, 0xffffffb8 ;  /* 0xffffffb883057836 */ /* 0x040fe20000000000 */
[----:B------:R-:W-:Y:S01]  /*6bd0*/  FSEL R123, R34, -INF , !P2 ;  /* 0xff800000227b7808 */ /* 0x000fe20005000000 */
[----:B------:R-:W-:Y:S01]  /*6be0*/  VIADD R131, R131, 0xffffffb9 ;  /* 0xffffffb983837836 */ /* 0x000fe20000000000 */
        /* <DEDUP_REMOVED lines=16> */
[----:B------:R-:W-:Y:S01]  /*6cf0*/  VIADD R20, R132, 0xffffffff ;  /* 0xffffffff84147836 */ /* 0x000fe20000000000 */
[----:B------:R-:W2:Y:S01]  /*6d00*/  LDCU.64 UR6, c[0x0][0x3a0] ;  /* 0x00007400ff0677ac */ /* 0x000ea20008000a00 */
[----:B------:R-:W-:Y:S02]  /*6d10*/  IMAD.SHL.U32 R8, R0, 0x40, RZ ;  /* 0x0000004000087824 */ /* 0x000fe400078e00ff */
[----:B------:R-:W-:-:S03]  /*6d20*/  IMAD.SHL.U32 R20, R20, 0x40, RZ ;  /* 0x0000004014147824 */ /* 0x000fc600078e00ff */
[----:B------:R-:W-:Y:S02]  /*6d30*/  IABS R16, R8 ;  /* 0x0000000800107213 */ /* 0x000fe40000000000 */
[----:B------:R-:W-:-:S04]  /*6d40*/  IADD3 R20, PT, PT, R20, -0x80, RZ ;  /* 0xffffff8014147810 */ /* 0x000fc80007ffe0ff */
[----:B------:R-:W-:Y:S02]  /*6d50*/  IABS R10, R20 ;  /* 0x00000014000a7213 */ /* 0x000fe40000000000 */
[-C--:B-1----:R-:W-:Y:S02]  /*6d60*/  IABS R2, R5.reuse ;  /* 0x0000000500027213 */ /* 0x082fe40000000000 */
[-C--:B------:R-:W-:Y:S02]  /*6d70*/  LOP3.LUT R20, R20, R5.reuse, RZ, 0x3c, !PT ;  /* 0x0000000514147212 */ /* 0x080fe400078e3cff */
[----:B------:R-:W1:Y:S01]  /*6d80*/  I2F.RP R9, R2 ;  /* 0x0000000200097306 */ /* 0x000e620000209400 */
[----:B------:R-:W-:-:S07]  /*6d90*/  LOP3.LUT R8, R8, R5, RZ, 0x3c, !PT ;  /* 0x0000000508087212 */ /* 0x000fce00078e3cff */
        /* <DEDUP_REMOVED lines=51> */
.L_x_4999:
[----:B------:R-:W-:Y:S01]  /*70d0*/  UMOV UR6, URZ ;  /* 0x000000ff00067c82 */ /* 0x000fe20008000000 */
[----:B------:R-:W-:Y:S01]  /*70e0*/  IMAD.SHL.U32 R2, R102, 0x40, RZ ;  /* 0x0000004066027824 */ /* 0x000fe200078e00ff */
[----:B------:R-:W-:-:S05]  /*70f0*/  IADD3 R5, P2, PT, RZ, -UR6, RZ ;  /* 0x80000006ff057c10 */ /* 0x000fca000ff5e0ff */
[----:B------:R-:W-:-:S05]  /*7100*/  IMAD.X R2, RZ, RZ, ~R2, P2 ;  /* 0x000000ffff027224 */ /* 0x000fca00010e0e02 */
[----:B------:R-:W-:-:S04]  /*7110*/  SHF.R.S64 R5, R5, 0x1f, R2 ;  /* 0x0000001f05057819 */ /* 0x000fc80000001002 */
[----:B------:R-:W-:-:S04]  /*7120*/  IADD3 R158, P2, PT, R5, R158, RZ ;  /* 0x0000009e059e7210 */ /* 0x000fc80007f5e0ff */
[----:B------:R-:W-:-:S09]  /*7130*/  LEA.HI.X.SX32 R159, R2, R159, 0x1, P2 ;  /* 0x0000009f029f7211 */ /* 0x000fd200010f0eff */
.L_x_5000:
        /* <DEDUP_REMOVED lines=49> */
.L_x_4998:
[----:B------:R-:W-:Y:S01]  /*7450*/  FMNMX3.FTZ R5, R100, R12, R14, !PT ;  /* 0x0000000c64057276 */ /* 0x000fe2000781000e */
[----:B------:R-:W-:Y:S01]  /*7460*/  LDSM.16.MT88.4 R24, [R145+0x8800] ;  /* 0x008800009118783b */ /* 0x000fe20000004200 */
[----:B-1----:R-:W-:Y:S02]  /*7470*/  FMNMX3.FTZ R8, R3, R15, R13, !PT ;  /* 0x0000000f03087276 */ /* 0x002fe4000781000d */
        /* <DEDUP_REMOVED lines=15> */
[----:B------:R-:W-:Y:S01]  /*7570*/  @P4 IADD3 R132, PT, PT, R132, -0x3, RZ ;  /* 0xfffffffd84844810 */ /* 0x000fe20007ffe0ff */
[----:B------:R-:W1:Y:S04]  /*7580*/  SHFL.BFLY PT, R9, R10, 0x2, 0x1f ;  /* 0x0c401f000a097f89 */ /* 0x000e6800000e0000 */
[----:B------:R-:W2:Y:S01]  /*7590*/  SHFL.BFLY PT, R5, R8, 0x2, 0x1f ;  /* 0x0c401f0008057f89 */ /* 0x000ea200000e0000 */
[----:B-1----:R-:W-:-:S02]  /*75a0*/  FMNMX.FTZ R9, R10, R9, !PT ;  /* 0x000000090a097209 */ /* 0x002fc40007810000 */
[----:B--2---:R-:W-:-:S03]  /*75b0*/  FMNMX.FTZ R5, R8, R5, !PT ;  /* 0x0000000508057209 */ /* 0x004fc60007810000 */
[----:B------:R-:W1:Y:S04]  /*75c0*/  SHFL.BFLY PT, R28, R9, 0x1, 0x1f ;  /* 0x0c201f00091c7f89 */ /* 0x000e6800000e0000 */
[----:B------:R-:W2:Y:S01]  /*75d0*/  SHFL.BFLY PT, R2, R5, 0x1, 0x1f ;  /* 0x0c201f0005027f89 */ /* 0x000ea200000e0000 */
[----:B-1----:R-:W-:-:S03]  /*75e0*/  FMNMX.FTZ R28, R9, R28, !PT ;  /* 0x0000001c091c7209 */ /* 0x002fc60007810000 */
[----:B------:R-:W1:Y:S01]  /*75f0*/  LDSM.16.MT88.4 R8, [R150+0x8000] ;  /* 0x008000009608783b */ /* 0x000e620000004200 */
[C---:B------:R-:W-:Y:S01]  /*7600*/  FSETP.NEU.FTZ.AND P1, PT, R28.reuse, -INF , PT ;  /* 0xff8000001c00780b */ /* 0x040fe20003f3d000 */
[C---:B------:R-:W-:Y:S01]  /*7610*/  FMUL.FTZ R103, R28.reuse, UR4 ;  /* 0x000000041c677c20 */ /* 0x040fe20008410000 */
[----:B--2---:R-:W-:Y:S02]  /*7620*/  FMNMX.FTZ R2, R5, R2, !PT ;  /* 0x0000000205027209 */ /* 0x004fe40007810000 */
[----:B------:R-:W-:Y:S02]  /*7630*/  FSEL R5, R28, RZ, P1 ;  /* 0x000000ff1c057208 */ /* 0x000fe40000800000 */
[----:B------:R-:W-:Y:S01]  /*7640*/  FSEL R103, R103, RZ, P1 ;  /* 0x000000ff67677208 */ /* 0x000fe20000800000 */
[C---:B------:R-:W-:Y:S01]  /*7650*/  FMUL.FTZ R106, R2.reuse, UR4 ;  /* 0x00000004026a7c20 */ /* 0x040fe20008410000 */
[----:B------:R-:W-:Y:S01]  /*7660*/  FSETP.NEU.FTZ.AND P0, PT, R2, -INF , PT ;  /* 0xff8000000200780b */ /* 0x000fe20003f1d000 */
[----:B------:R-:W-:-:S02]  /*7670*/  FADD.FTZ R5, R100, -R5 ;  /* 0x8000000564057221 */ /* 0x000fc40000010000 */
[--C-:B------:R-:W-:Y:S01]  /*7680*/  FFMA.FTZ R31, R4, UR4, -R103.reuse ;  /* 0x00000004041f7c23 */ /* 0x100fe20008010867 */
[----:B------:R-:W-:Y:S01]  /*7690*/  FSEL R4, R2, RZ, P0 ;  /* 0x000000ff02047208 */ /* 0x000fe20000000000 */
[--C-:B------:R-:W-:Y:S01]  /*76a0*/  FFMA.FTZ R104, R12, UR4, -R103.reuse ;  /* 0x000000040c687c23 */ /* 0x100fe20008010867 */
[----:B------:R-:W-:Y:S01]  /*76b0*/  FSEL R106, R106, RZ, P0 ;  /* 0x000000ff6a6a7208 */ /* 0x000fe20000000000 */
[--C-:B------:R-:W-:Y:S01]  /*76c0*/  FFMA.FTZ R32, R14, UR4, -R103.reuse ;  /* 0x000000040e207c23 */ /* 0x100fe20008010867 */
[--C-:B------:R-:W-:Y:S01]  /*76d0*/  FFMA.FTZ R30, R6, UR4, -R103.reuse ;  /* 0x00000004061e7c23 */ /* 0x100fe20008010867 */
[----:B------:R-:W-:Y:S01]  /*76e0*/  FADD.FTZ R4, R3, -R4 ;  /* 0x8000000403047221 */ /* 0x000fe20000010000 */
[----:B------:R-:W-:Y:S01]  /*76f0*/  FMUL.FTZ R35, R5, UR4 ;  /* 0x0000000405237c20 */ /* 0x000fe20008410000 */
[--C-:B------:R-:W-:Y:S01]  /*7700*/  FFMA.FTZ R102, R15, UR4, -R106.reuse ;  /* 0x000000040f667c23 */ /* 0x100fe2000801086a */
[--C-:B------:R-:W-:Y:S01]  /*7710*/  FFMA.FTZ R29, R13, UR4, -R106.reuse ;  /* 0x000000040d1d7c23 */ /* 0x100fe2000801086a */
[--C-:B------:R-:W-:Y:S01]  /*7720*/  FFMA.FTZ R33, R17, UR4, -R106.reuse ;  /* 0x0000000411217c23 */ /* 0x100fe2000801086a */
[--C-:B------:R-:W-:Y:S01]  /*7730*/  FFMA.FTZ R34, R7, UR4, -R106.reuse ;  /* 0x0000000407227c23 */ /* 0x100fe2000801086a */
[----:B------:R-:W-:Y:S01]  /*7740*/  FMUL.FTZ R3, R4, UR4 ;  /* 0x0000000404037c20 */ /* 0x000fe20008410000 */
[----:B------:R-:W-:Y:S01]  /*7750*/  MUFU.EX2 R104, R104 ;  /* 0x0000006800687308 */ /* 0x000fe20000000800 */
        /* <DEDUP_REMOVED lines=21> */
[----:B------:R-:W-:Y:S01]  /*78b0*/  FFMA.FTZ R105, R105, UR4, -R106 ;  /* 0x0000000469697c23 */ /* 0x000fe2000801086a */
[----:B------:R-:W-:Y:S01]  /*78c0*/  FFMA.FTZ R108, R108, UR4, -R103 ;  /* 0x000000046c6c7c23 */ /* 0x000fe20008010867 */
[----:B------:R-:W-:Y:S01]  /*78d0*/  MUFU.EX2 R33, R33 ;  /* 0x0000002100217308 */ /* 0x000fe20000000800 */
[----:B-----5:R-:W-:-:S03]  /*78e0*/  F2FP.F16.F32.PACK_AB R6, R30, R31 ;  /* 0x0000001f1e06723e */ /* 0x020fc600000000ff */
[----:B------:R-:W5:Y:S04]  /*78f0*/  MUFU.EX2 R34, R34 ;  /* 0x0000002200227308 */ /* 0x000f680000000800 */
[----:B------:R-:W1:Y:S01]  /*7900*/  MUFU.EX2 R35, R35 ;  /* 0x0000002300237308 */ /* 0x000e620000000800 */
[----:B---3--:R-:W-:-:S03]  /*7910*/  F2FP.F16.F32.PACK_AB R5, R29, R102 ;  /* 0x000000661d05723e */ /* 0x008fc600000000ff */
[----:B------:R-:W3:Y:S04]  /*7920*/  MUFU.EX2 R3, R3 ;  /* 0x0000000300037308 */ /* 0x000ee80000000800 */
[----:B------:R-:W-:Y:S01]  /*7930*/  MUFU.EX2 R100, R100 ;  /* 0x0000006400647308 */ /* 0x000fe20000000800 */
[----:B-----5:R-:W-:-:S03]  /*7940*/  F2FP.F16.F32.PACK_AB R7, R34, R33 ;  /* 0x000000212207723e */ /* 0x020fc600000000ff */
[----:B------:R-:W5:Y:S01]  /*7950*/  MUFU.EX2 R113, R113 ;  /* 0x0000007100717308 */ /* 0x000f620000000800 */
        /* <DEDUP_REMOVED lines=44> */
[C---:B----4-:R-:W-:Y:S01]  /*7c20*/  HMMA.16816.F32 R48, R4.reuse, R12, R48 ;  /* 0x0000000c0430723c */ /* 0x050fe20000001830 */
        /* <DEDUP_REMOVED lines=26> */
[----:B------:R-:W-:Y:S01]  /*7dd0*/  MUFU.EX2 R111, R111 ;  /* 0x0000006f006f7308 */ /* 0x000fe20000000800 */
        /* <DEDUP_REMOVED lines=11> */
[----:B------:R-:W-:Y:S01]  /*7e90*/  MUFU.EX2 R115, R115 ;  /* 0x0000007300737308 */ /* 0x000fe20000000800 */
[-C--:B------:R-:W-:Y:S01]  /*7ea0*/  MOV R3, R2.reuse ;  /* 0x0000000200037202 */ /* 0x080fe20000000f00 */
[C---:B------:R-:W-:Y:S01]  /*7eb0*/  HMMA.16816.F32 R68, R4.reuse, R18, R68 ;  /* 0x000000120444723c */ /* 0x040fe20000001844 */
[----:B------:R-:W4:Y:S01]  /*7ec0*/  LDSM.16.MT88.4 R16, [R144+0xa000] ;  /* 0x00a000009010783b */ /* 0x000f220000004200 */
[----:B------:R-:W2:Y:S01]  /*7ed0*/  MUFU.EX2 R120, R120 ;  /* 0x0000007800787308 */ /* 0x000ea20000000800 */
[----:B------:R-:W-:Y:S01]  /*7ee0*/  FADD.FTZ R32, R32, R35 ;  /* 0x0000002320207221 */ /* 0x000fe20000010000 */
[----:B------:R-:W-:Y:S01]  /*7ef0*/  FADD.FTZ R102, R29, R102 ;  /* 0x000000661d667221 */ /* 0x000fe20000010000 */
[----:B------:R-:W-:Y:S01]  /*7f00*/  @P4 MOV R3, R2 ;  /* 0x0000000200034202 */ /* 0x000fe20000000f00 */
[----:B------:R-:W-:Y:S01]  /*7f10*/  MUFU.EX2 R127, R127 ;  /* 0x0000007f007f7308 */ /* 0x000fe20000000800 */
[----:B------:R-:W-:Y:S01]  /*7f20*/  FADD.FTZ R31, R31, R32 ;  /* 0x000000201f1f7221 */ /* 0x000fe20000010000 */
[----:B---3--:R-:W-:Y:S01]  /*7f30*/  HMMA.16816.F32 R72, R4, R12, R72 ;  /* 0x0000000c0448723c */ /* 0x008fe20000001848 */
[----:B------:R-:W-:Y:S01]  /*7f40*/  FADD.FTZ R33, R33, R102 ;  /* 0x0000006621217221 */ /* 0x000fe20000010000 */
[----:B------:R-:W-:Y:S01]  /*7f50*/  MUFU.EX2 R122, R122 ;  /* 0x0000007a007a7308 */ /* 0x000fe20000000800 */
[----:B------:R-:W-:-:S02]  /*7f60*/  FADD.FTZ R31, R30, R31 ;  /* 0x0000001f1e1f7221 */ /* 0x000fc40000010000 */
[----:B------:R-:W-:Y:S01]  /*7f70*/  FADD.FTZ R33, R34, R33 ;  /* 0x0000002122217221 */ /* 0x000fe20000010000 */
[----:B------:R-:W-:Y:S02]  /*7f80*/  MUFU.EX2 R121, R121 ;  /* 0x0000007900797308 */ /* 0x000fe40000000800 */
        /* <DEDUP_REMOVED lines=10> */
[----:B-----5:R-:W-:Y:S01]  /*8030*/  F2FP.F16.F32.PACK_AB R4, R113, R100 ;  /* 0x000000647104723e */ /* 0x020fe200000000ff */
[----:B------:R-:W4:Y:S01]  /*8040*/  LDSM.16.MT88.4 R16, [R150+0xa800] ;  /* 0x00a800009610783b */ /* 0x000f220000004200 */
[----:B--2---:R-:W-:Y:S01]  /*8050*/  F2FP.F16.F32.PACK_AB R5, R117, R118 ;  /* 0x000000767505723e */ /* 0x004fe200000000ff */
[----:B------:R-:W-:Y:S01]  /*8060*/  FADD.FTZ R100, R100, R31 ;  /* 0x0000001f64647221 */ /* 0x000fe20000010000 */
[----:B------:R-:W-:Y:S01]  /*8070*/  F2FP.F16.F32.PACK_AB R6, R111, R116 ;  /* 0x000000746f06723e */ /* 0x000fe200000000ff */
[----:B------:R-:W-:Y:S01]  /*8080*/  FADD.FTZ R118, R118, R33 ;  /* 0x0000002176767221 */ /* 0x000fe20000010000 */
[----:B------:R-:W-:Y:S01]  /*8090*/  F2FP.F16.F32.PACK_AB R7, R120, R115 ;  /* 0x000000737807723e */ /* 0x000fe200000000ff */
[----:B------:R-:W-:Y:S01]  /*80a0*/  FADD.FTZ R113, R113, R100 ;  /* 0x0000006471717221 */ /* 0x000fe20000010000 */
[-C--:B------:R-:W-:Y:S01]  /*80b0*/  MOV R100, R28.reuse ;  /* 0x0000001c00647202 */ /* 0x080fe20000000f00 */
[----:B------:R-:W-:Y:S01]  /*80c0*/  FADD.FTZ R118, R117, R118 ;  /* 0x0000007675767221 */ /* 0x000fe20000010000 */
[----:B------:R-:W-:Y:S01]  /*80d0*/  @P4 MOV R100, R28 ;  /* 0x0000001c00644202 */ /* 0x000fe20000000f00 */
[----:B------:R-:W-:-:S02]  /*80e0*/  FADD.FTZ R116, R116, R113 ;  /* 0x0000007174747221 */ /* 0x000fc40000010000 */
        /* <DEDUP_REMOVED lines=15> */
[----:B----4-:R-:W-:Y:S01]  /*81e0*/  HMMA.16816.F32 R64, R4, R16, R64 ;  /* 0x000000100440723c */ /* 0x010fe20000001840 */
[----:B------:R-:W-:Y:S01]  /*81f0*/  FFMA.FTZ R16, R128, UR4, -R103 ;  /* 0x0000000480107c23 */ /* 0x000fe20008010867 */
[----:B------:R-:W-:-:S03]  /*8200*/  FFMA.FTZ R128, R119, UR4, -R106 ;  /* 0x0000000477807c23 */ /* 0x000fc6000801086a */
[----:B------:R4:W3:Y:S03]  /*8210*/  MUFU.EX2 R124, R16 ;  /* 0x00000010007c7308 */ /* 0x0008e60000000800 */
[C---:B------:R-:W-:Y:S01]  /*8220*/  HMMA.16816.F32 R68, R4.reuse, R18, R68 ;  /* 0x000000120444723c */ /* 0x040fe20000001844 */
[----:B------:R-:W5:Y:S07]  /*8230*/  MUFU.EX2 R128, R128 ;  /* 0x0000008000807308 */ /* 0x000f6e0000000800 */
[C---:B--2---:R-:W-:Y:S01]  /*8240*/  HMMA.16816.F32 R72, R4.reuse, R12, R72 ;  /* 0x0000000c0448723c */ /* 0x044fe20000001848 */
[----:B----4-:R-:W-:Y:S07]  /*8250*/  LDSM.16.MT88.4 R16, [R145+0x9000] ;  /* 0x009000009110783b */ /* 0x010fee0000004200 */
[C---:B------:R-:W-:Y:S01]  /*8260*/  HMMA.16816.F32 R76, R4.reuse, R14, R76 ;  /* 0x0000000e044c723c */ /* 0x040fe2000000184c */
[----:B------:R-:W2:Y:S07]  /*8270*/  LDSM.16.MT88.4 R12, [R146+0x9000] ;  /* 0x00900000920c783b */ /* 0x000eae0000004200 */
[C---:B-1----:R-:W-:Y:S01]  /*8280*/  HMMA.16816.F32 R80, R4.reuse, R8, R80 ;  /* 0x000000080450723c */ /* 0x042fe20000001850 */
[--C-:B------:R-:W-:Y:S01]  /*8290*/  FFMA.FTZ R8, R126, UR4, -R103.reuse ;  /* 0x000000047e087c23 */ /* 0x100fe20008010867 */
[--C-:B------:R-:W-:Y:S01]  /*82a0*/  FFMA.FTZ R126, R125, UR4, -R106.reuse ;  /* 0x000000047d7e7c23 */ /* 0x100fe2000801086a */
[--C-:B------:R-:W-:Y:S01]  /*82b0*/  FFMA.FTZ R125, R110, UR4, -R103.reuse ;  /* 0x000000046e7d7c23 */ /* 0x100fe20008010867 */
[--C-:B------:R-:W-:Y:S01]  /*82c0*/  FFMA.FTZ R110, R114, UR4, -R103.reuse ;  /* 0x00000004726e7c23 */ /* 0x100fe20008010867 */
[----:B------:R1:W4:Y:S03]  /*82d0*/  MUFU.EX2 R119, R8 ;  /* 0x0000000800777308 */ /* 0x0003260000000800 */
[C---:B------:R-:W-:Y:S01]  /*82e0*/  HMMA.16816.F32 R84, R4.reuse, R10, R84 ;  /* 0x0000000a0454723c */ /* 0x040fe20000001854 */
[----:B------:R-:W4:Y:S04]  /*82f0*/  MUFU.EX2 R126, R126 ;  /* 0x0000007e007e7308 */ /* 0x000f280000000800 */
[----:B------:R-:W-:Y:S03]  /*8300*/  MUFU.EX2 R125, R125 ;  /* 0x0000007d007d7308 */ /* 0x000fe60000000800 */
[C---:B---3--:R-:W-:Y:S01]  /*8310*/  HMMA.16816.F32 R92, R4.reuse, R24, R92 ;  /* 0x00000018045c723c */ /* 0x048fe2000000185c */
[----:B------:R-:W-:Y:S01]  /*8320*/  FFMA.FTZ R24, R112, UR4, -R103 ;  /* 0x0000000470187c23 */ /* 0x000fe20008010867 */
[--C-:B------:R-:W-:Y:S01]  /*8330*/  FFMA.FTZ R112, R109, UR4, -R106.reuse ;  /* 0x000000046d707c23 */ /* 0x100fe2000801086a */
[----:B-1----:R-:W1:Y:S01]  /*8340*/  LDSM.16.MT88.4 R8, [R150+0xb000] ;  /* 0x00b000009608783b */ /* 0x002e620000004200 */
[----:B------:R-:W-:Y:S01]  /*8350*/  FFMA.FTZ R106, R101, UR4, -R106 ;  /* 0x00000004656a7c23 */ /* 0x000fe2000801086a */
[----:B------:R-:W3:Y:S03]  /*8360*/  MUFU.EX2 R110, R110 ;  /* 0x0000006e006e7308 */ /* 0x000ee60000000800 */
[----:B------:R-:W-:Y:S01]  /*8370*/  HMMA.16816.F32 R88, R4, R26, R88 ;  /* 0x0000001a0458723c */ /* 0x000fe20000001858 */
[----:B------:R-:W-:Y:S01]  /*8380*/  F2FP.F16.F32.PACK_AB R4, R127, R124 ;  /* 0x0000007c7f04723e */ /* 0x000fe200000000ff */
[----:B------:R2:W-:Y:S01]  /*8390*/  MUFU.EX2 R103, R24 ;  /* 0x0000001800677308 */ /* 0x0005e20000000800 */
[----:B-----5:R-:W-:Y:S01]  /*83a0*/  F2FP.F16.F32.PACK_AB R5, R121, R128 ;  /* 0x000000807905723e */ /* 0x020fe200000000ff */
[----:B------:R-:W-:Y:S01]  /*83b0*/  FADD.FTZ R124, R124, R111 ;  /* 0x0000006f7c7c7221 */ /* 0x000fe20000010000 */
[----:B----4-:R-:W-:Y:S01]  /*83c0*/  F2FP.F16.F32.PACK_AB R6, R119, R122 ;  /* 0x0000007a7706723e */ /* 0x010fe200000000ff */
[----:B------:R-:W4:Y:S01]  /*83d0*/  MUFU.EX2 R112, R112 ;  /* 0x0000007000707308 */ /* 0x000f220000000800 */
[----:B------:R-:W-:Y:S01]  /*83e0*/  F2FP.F16.F32.PACK_AB R7, R126, R123 ;  /* 0x0000007b7e07723e */ /* 0x000fe200000000ff */
[----:B------:R-:W-:Y:S01]  /*83f0*/  FADD.FTZ R128, R128, R115 ;  /* 0x0000007380807221 */ /* 0x000fe20000010000 */
[----:B------:R-:W-:Y:S01]  /*8400*/  FADD.FTZ R127, R127, R124 ;  /* 0x0000007c7f7f7221 */ /* 0x000fe20000010000 */
[----:B------:R-:W-:Y:S02]  /*8410*/  MUFU.EX2 R101, R105 ;  /* 0x0000006900657308 */ /* 0x000fe40000000800 */
[----:B------:R-:W-:Y:S01]  /*8420*/  FADD.FTZ R128, R121, R128 ;  /* 0x0000008079807221 */ /* 0x000fe20000010000 */
[----:B------:R-:W-:Y:S01]  /*8430*/  FADD.FTZ R122, R122, R127 ;  /* 0x0000007f7a7a7221 */ /* 0x000fe20000010000 */
[----:B------:R-:W-:Y:S01]  /*8440*/  HMMA.16816.F32 R96, R4, R20, R96 ;  /* 0x000000140460723c */ /* 0x000fe20000001860 */
[----:B------:R-:W5:Y:S01]  /*8450*/  MUFU.EX2 R106, R106 ;  /* 0x0000006a006a7308 */ /* 0x000f620000000800 */
[----:B--2---:R-:W-:Y:S01]  /*8460*/  LDSM.16.MT88.4 R24, [R145+0x9800] ;  /* 0x009800009118783b */ /* 0x004fe20000004200 */
[----:B------:R-:W-:Y:S01]  /*8470*/  FADD.FTZ R123, R123, R128 ;  /* 0x000000807b7b7221 */ /* 0x000fe20000010000 */
[----:B------:R-:W-:-:S03]  /*8480*/  FADD.FTZ R122, R119, R122 ;  /* 0x0000007a777a7221 */ /* 0x000fc60000010000 */
[----:B------:R-:W-:Y:S01]  /*8490*/  FADD.FTZ R126, R126, R123 ;  /* 0x0000007b7e7e7221 */ /* 0x000fe20000010000 */
        /* <DEDUP_REMOVED lines=44> */
[C---:B------:R-:W-:Y:S08]  /*8760*/  HMMA.16816.F32 R48, R4.reuse, R24, R48 ;  /* 0x000000180430723c */ /* 0x040ff00000001830 */
[----:B------:R-:W-:Y:S01]  /*8770*/  HMMA.16816.F32 R52, R4, R26, R52 ;  /* 0x0000001a0434723c */ /* 0x000fe20000001834 */
[----:B------:R-:W-:-:S07]  /*8780*/  MOV R26, R0 ;  /* 0x00000000001a7202 */ /* 0x000fce0000000f00 */
[C---:B-1----:R-:W-:Y:S08]  /*8790*/  HMMA.16816.F32 R56, R4.reuse, R20, R56 ;  /* 0x000000140438723c */ /* 0x042ff00000001838 */
[C---:B------:R-:W-:Y:S08]  /*87a0*/  HMMA.16816.F32 R60, R4.reuse, R22, R60 ;  /* 0x00000016043c723c */ /* 0x040ff0000000183c */
[C---:B--2---:R-:W-:Y:S08]  /*87b0*/  HMMA.16816.F32 R72, R4.reuse, R8, R72 ;  /* 0x000000080448723c */ /* 0x044ff00000001848 */
[C---:B------:R-:W-:Y:S08]  /*87c0*/  HMMA.16816.F32 R76, R4.reuse, R10, R76 ;  /* 0x0000000a044c723c */ /* 0x040ff0000000184c */
[C---:B---3--:R-:W-:Y:S08]  /*87d0*/  HMMA.16816.F32 R80, R4.reuse, R12, R80 ;  /* 0x0000000c0450723c */ /* 0x048ff00000001850 */
[C---:B------:R-:W-:Y:S08]  /*87e0*/  HMMA.16816.F32 R84, R4.reuse, R14, R84 ;  /* 0x0000000e0454723c */ /* 0x040ff00000001854 */
[C---:B----4-:R-:W-:Y:S08]  /*87f0*/  HMMA.16816.F32 R92, R4.reuse, R16, R92 ;  /* 0x00000010045c723c */ /* 0x050ff0000000185c */
[----:B------:R-:W-:Y:S01]  /*8800*/  HMMA.16816.F32 R88, R4, R18, R88 ;  /* 0x000000120458723c */ /* 0x000fe20000001858 */
[----:B------:R-:W-:-:S04]  /*8810*/  NOP ;  /* 0x0000000000007918 */ /* 0x000fc80000000000 */
[----:B------:R-:W-:-:S15]  /*8820*/  @P4 BRA `(.L_x_5001) ;  /* 0x0000000000044947 */ /* 0x000fde0003800000 */
.L_x_4995:
[----:B------:R-:W-:-:S07]  /*8830*/  IADD3 R132, PT, PT, R26, -0x1, RZ ;  /* 0xffffffff1a847810 */ /* 0x000fce0007ffe0ff */
.L_x_5001:
[----:B------:R-:W-:-:S13]  /*8840*/  ISETP.GE.AND P0, PT, R132, R157, PT ;  /* 0x0000009d8400720c */ /* 0x000fda0003f06270 */
        /* <DEDUP_REMOVED lines=13> */
.L_x_5006:
        /* <DEDUP_REMOVED lines=56> */
[C---:B------:R-:W-:Y:S03]  /*8ca0*/  LEA R12, P0, R9.reuse, R168, 0x2 ;  /* 0x000000a8090c7211 */ /* 0x040fe600078010ff */
[----:B------:R-:W2:Y:S01]  /*8cb0*/  LDG.E R8, desc[UR16][R14.64] ;  /* 0x000000100e087981 */ /* 0x000ea2000c1e1900 */
[C---:B------:R-:W-:Y:S01]  /*8cc0*/  LEA.HI.X.SX32 R13, R9.reuse, R169, 0x2, P0 ;  /* 0x000000a9090d7211 */ /* 0x040fe200000f16ff */
[----:B------:R-:W-:Y:S04]  /*8cd0*/  IMAD.IADD R9, R9, 0x1, -R11 ;  /* 0x0000000109097824 */ /* 0x000fe800078e0a0b */
[----:B------:R-:W-:Y:S01]  /*8ce0*/  IMAD R9, R9, R6, -0x40 ;  /* 0xffffffc009097424 */ /* 0x000fe200078e0206 */
[----:B------:R-:W2:Y:S04]  /*8cf0*/  LDG.E R7, desc[UR16][R12.64] ;  /* 0x000000100c077981 */ /* 0x000ea8000c1e1900 */
        /* <DEDUP_REMOVED lines=13> */
.L_x_5003:
        /* <DEDUP_REMOVED lines=8> */
[----:B------:R-:W-:Y:S01]  /*8e50*/  LEA.HI.X R177, R2, R161, R103, 0x5, P0 ;  /* 0x000000a102b17211 */ /* 0x000fe200000f2c67 */
[----:B------:R-:W-:Y:S01]  /*8e60*/  VIADD R170, R170, 0xffffffff ;  /* 0xffffffffaaaa7836 */ /* 0x000fe20000000000 */
        /* <DEDUP_REMOVED lines=13> */
[----:B------:R-:W-:Y:S02]  /*8f40*/  ISETP.GT.AND P0, PT, R170, R157, PT ;  /* 0x0000009daa00720c */ /* 0x000fe40003f04270 */
        /* <DEDUP_REMOVED lines=207> */
.L_x_5005:
        /* <DEDUP_REMOVED lines=49> */
.L_x_5004:
        /* <DEDUP_REMOVED lines=314> */
.L_x_5002:
[----:B------:R-:W1:Y:S01]  /*b2f0*/  SHFL.BFLY PT, R0, R175, 0x2, 0x1f ;  /* 0x0c401f00af007f89 */ /* 0x000e6200000e0000 */
[----:B------:R-:W2:Y:S01]  /*b300*/  S2UR UR7, SR_CgaCtaId ;  /* 0x00000000000779c3 */ /* 0x000ea20000008800 */
[----:B------:R-:W-:Y:S01]  /*b310*/  UMOV UR4, 0x400 ;  /* 0x0000040000047882 */ /* 0x000fe20000000000 */
[----:B------:R-:W-:Y:S01]  /*b320*/  BSSY.RECONVERGENT B0, `(.L_x_5007) ;  /* 0x00000cf000007945 */ /* 0x000fe20003800200 */
[----:B------:R-:W3:Y:S01]  /*b330*/  SHFL.BFLY PT, R8, R173, 0x2, 0x1f ;  /* 0x0c401f00ad087f89 */ /* 0x000ee200000e0000 */
[----:B------:R-:W4:Y:S04]  /*b340*/  S2R R4, SR_TID.X ;  /* 0x0000000000047919 */ /* 0x000f280000002100 */
[----:B------:R-:W5:Y:S01]  /*b350*/  S2UR UR6, SR_CTAID.Y ;  /* 0x00000000000679c3 */ /* 0x000f620000002600 */
[----:B------:R-:W5:Y:S07]  /*b360*/  S2R R101, SR_TID.X ;  /* 0x0000000000657919 */ /* 0x000f6e0000002100 */
[----:B------:R-:W-:Y:S08]  /*b370*/  BAR.SYNC.DEFER_BLOCKING 0x0 ;  /* 0x0000000000007b1d */ /* 0x000ff00000010000 */
[----:B------:R-:W5:Y:S01]  /*b380*/  S2UR UR5, SR_CTAID.Z ;  /* 0x00000000000579c3 */ /* 0x000f620000002700 */
[----:B-1----:R-:W-:Y:S01]  /*b390*/  FADD.FTZ R7, R0, R175 ;  /* 0x000000af00077221 */ /* 0x002fe20000010000 */
[----:B--2---:R-:W-:Y:S01]  /*b3a0*/  ULEA UR7, UR7, UR4, 0x18 ;  /* 0x0000000407077291 */ /* 0x004fe2000f8ec0ff */
[----:B------:R-:W1:Y:S01]  /*b3b0*/  LDCU UR4, c[0x0][0x44c] ;  /* 0x00008980ff0477ac */ /* 0x000e620008000800 */
[----:B---3--:R-:W-:-:S02]  /*b3c0*/  FADD.FTZ R8, R8, R173 ;  /* 0x000000ad08087221 */ /* 0x008fc40000010000 */
[----:B------:R-:W2:Y:S04]  /*b3d0*/  SHFL.BFLY PT, R6, R7, 0x1, 0x1f ;  /* 0x0c201f0007067f89 */ /* 0x000ea800000e0000 */
[----:B------:R-:W3:Y:S01]  /*b3e0*/  SHFL.BFLY PT, R5, R8, 0x1, 0x1f ;  /* 0x0c201f0008057f89 */ /* 0x000ee200000e0000 */
[C---:B----4-:R-:W-:Y:S02]  /*b3f0*/  SHF.L.U32 R2, R4.reuse, 0x4, RZ ;  /* 0x0000000404027819 */ /* 0x050fe400000006ff */
[----:B------:R-:W-:Y:S02]  /*b400*/  SHF.L.U32 R10, R4, 0x1, RZ ;  /* 0x00000001040a7819 */ /* 0x000fe400000006ff */
[----:B------:R-:W-:Y:S02]  /*b410*/  LOP3.LUT R9, R2, 0x1c0, RZ, 0xc0, !PT ;  /* 0x000001c002097812 */ /* 0x000fe400078ec0ff */
[----:B-----5:R-:W-:-:S02]  /*b420*/  SHF.R.U32.HI R101, RZ, 0x4, R101 ;  /* 0x00000004ff657819 */ /* 0x020fc40000011665 */
[----:B------:R-:W-:Y:S02]  /*b430*/  LOP3.LUT R0, R10, 0x6, RZ, 0xc0, !PT ;  /* 0x000000060a007812 */ /* 0x000fe400078ec0ff */
[----:B------:R-:W-:Y:S02]  /*b440*/  LOP3.LUT R10, R9, 0x38, R10, 0xf8, !PT ;  /* 0x00000038090a7812 */ /* 0x000fe400078ef80a */
[----:B------:R-:W-:Y:S01]  /*b450*/  SHF.R.U32.HI R13, RZ, 0x1, R4 ;  /* 0x00000001ff0d7819 */ /* 0x000fe20000011604 */
[----:B--2---:R-:W-:Y:S01]  /*b460*/  FADD.FTZ R6, R7, R6 ;  /* 0x0000000607067221 */ /* 0x004fe20000010000 */
[----:B------:R-:W-:Y:S02]  /*b470*/  IADD3 R7, PT, PT, R101, 0x8, RZ ;  /* 0x0000000865077810 */ /* 0x000fe40007ffe0ff */
[----:B------:R-:W-:Y:S01]  /*b480*/  SHF.L.U32 R17, R4, 0x5, RZ ;  /* 0x0000000504117819 */ /* 0x000fe200000006ff */
[----:B---3--:R-:W-:Y:S01]  /*b490*/  FADD.FTZ R5, R8, R5 ;  /* 0x0000000508057221 */ /* 0x008fe20000010000 */
[----:B------:R-:W2:Y:S01]  /*b4a0*/  MUFU.RCP R11, R6 ;  /* 0x00000006000b7308 */ /* 0x000ea20000001000 */
[----:B------:R-:W-:-:S02]  /*b4b0*/  SHF.R.U32.HI R103, RZ, 0x2, R4 ;  /* 0x00000002ff677819 */ /* 0x000fc40000011604 */
[----:B------:R-:W-:Y:S02]  /*b4c0*/  LOP3.LUT R8, R13, 0x30, RZ, 0xc0, !PT ;  /* 0x000000300d087812 */ /* 0x000fe400078ec0ff */
[----:B------:R-:W-:Y:S02]  /*b4d0*/  ISETP.GE.AND P5, PT, R7, R156, PT ;  /* 0x0000009c0700720c */ /* 0x000fe40003fa6270 */
[----:B------:R-:W-:Y:S01]  /*b4e0*/  LOP3.LUT R17, R0, 0x7c00, R17, 0xf8, !PT ;  /* 0x00007c0000117812 */ /* 0x000fe200078ef811 */
[----:B------:R-:W3:Y:S01]  /*b4f0*/  MUFU.RCP R9, R5 ;  /* 0x0000000500097308 */ /* 0x000ee20000001000 */
[----:B------:R-:W-:Y:S02]  /*b500*/  SHF.L.U32 R0, R4, 0x2, RZ ;  /* 0x0000000204007819 */ /* 0x000fe400000006ff */
[----:B------:R-:W-:Y:S02]  /*b510*/  LOP3.LUT R103, R8, 0x7, R103, 0xf8, !PT ;  /* 0x0000000708677812 */ /* 0x000fe400078ef867 */
[----:B------:R-:W-:-:S02]  /*b520*/  R2P PR, R4, 0x1c ;  /* 0x0000001c04007804 */ /* 0x000fc40000000000 */
[----:B------:R-:W-:Y:S02]  /*b530*/  MOV R8, 0x40 ;  /* 0x0000004000087802 */ /* 0x000fe40000000f00 */
[----:B------:R-:W-:Y:S02]  /*b540*/  LOP3.LUT R12, R0, 0x1f8, RZ, 0xc0, !PT ;  /* 0x000001f8000c7812 */ /* 0x000fe400078ec0ff */
[----:B------:R-:W-:Y:S02]  /*b550*/  SEL R8, R8, 0xffffffc0, !P3 ;  /* 0xffffffc008087807 */ /* 0x000fe40005800000 */
[----:B------:R-:W-:Y:S02]  /*b560*/  LOP3.LUT R10, R17, R10, RZ, 0xfc, !PT ;  /* 0x0000000a110a7212 */ /* 0x000fe400078efcff */
[----:B------:R-:W-:Y:S02]  /*b570*/  FSETP.NE.FTZ.AND P6, PT, R6, RZ, PT ;  /* 0x000000ff0600720b */ /* 0x000fe40003fd5000 */
[----:B------:R-:W-:-:S02]  /*b580*/  FSETP.NE.FTZ.AND P3, PT, R5, RZ, PT ;  /* 0x000000ff0500720b */ /* 0x000fc40003f75000 */
[----:B------:R-:W-:Y:S02]  /*b590*/  LOP3.LUT R13, R12, 0x38, R13, 0x78, !PT ;  /* 0x000000380c0d7812 */ /* 0x000fe400078e780d */
[C---:B------:R-:W-:Y:S02]  /*b5a0*/  IADD3 R7, PT, PT, R101.reuse, 0x18, RZ ;  /* 0x0000001865077810 */ /* 0x040fe40007ffe0ff */
[----:B------:R-:W-:Y:S02]  /*b5b0*/  MOV R12, 0x20 ;  /* 0x00000020000c7802 */ /* 0x000fe40000000f00 */
[----:B------:R-:W-:Y:S02]  /*b5c0*/  LOP3.LUT R2, R2, 0x10, RZ, 0xc0, !PT ;  /* 0x0000001002027812 */ /* 0x000fe400078ec0ff */
[----:B------:R-:W-:Y:S01]  /*b5d0*/  LEA R10, R10, UR7, 0x2 ;  /* 0x000000070a0a7c11 */ /* 0x000fe2000f8e10ff */
[----:B------:R-:W4:Y:S01]  /*b5e0*/  @P6 MUFU.LG2 R6, R6 ;  /* 0x0000000600066308 */ /* 0x000f220000000c00 */
[----:B------:R-:W-:Y:S01]  /*b5f0*/  IADD3 R15, PT, PT, R101, 0x10, RZ ;  /* 0x00000010650f7810 */ /* 0x000fe20007ffe0ff */
[----:B------:R-:W5:Y:S01]  /*b600*/  @P6 LDC R19, c[0x0][0x458] ;  /* 0x00011600ff136b82 */ /* 0x000f620000000800 */
[----:B--2---:R-:W-:-:S02]  /*b610*/  FSEL R11, R11, 1, P6 ;  /* 0x3f8000000b0b7808 */ /* 0x004fc40003000000 */
[----:B---3--:R-:W-:Y:S02]  /*b620*/  FSEL R9, R9, 1, P3 ;  /* 0x3f80000009097808 */ /* 0x008fe40001800000 */
[----:B------:R-:W-:Y:S01]  /*b630*/  ISETP.GE.AND P0, PT, R7, R156, PT ;  /* 0x0000009c0700720c */ /* 0x000fe20003f06270 */
[C---:B------:R-:W-:Y:S01]  /*b640*/  FMUL.FTZ R96, R11.reuse, R96 ;  /* 0x000000600b607220 */ /* 0x040fe20000410000 */
[----:B------:R-:W-:Y:S01]  /*b650*/  SEL R7, R12, 0xffffffe0, !P2 ;  /* 0xffffffe00c077807 */ /* 0x000fe20005000000 */
[----:B------:R-:W-:Y:S01]  /*b660*/  FMUL.FTZ R97, R11, R97 ;  /* 0x000000610b617220 */ /* 0x000fe20000410000 */
[----:B------:R-:W-:Y:S01]  /*b670*/  LEA R2, R13, R2, 0x2 ;  /* 0x000000020d027211 */ /* 0x000fe200078e10ff */
[C---:B------:R-:W-:Y:S01]  /*b680*/  FMUL.FTZ R36, R11.reuse, R36 ;  /* 0x000000240b247220 */ /* 0x040fe20000410000 */
[----:B------:R-:W-:Y:S01]  /*b690*/  IADD3 R13, PT, PT, R10, 0x80, RZ ;  /* 0x000000800a0d7810 */ /* 0x000fe20007ffe0ff */
[----:B------:R-:W-:Y:S01]  /*b6a0*/  FMUL.FTZ R37, R11, R37 ;  /* 0x000000250b257220 */ /* 0x000fe20000410000 */
[----:B------:R-:W-:Y:S01]  /*b6b0*/  ISETP.GE.AND P1, PT, R15, R156, PT ;  /* 0x0000009c0f00720c */ /* 0x000fe20003f26270 */
[C---:B------:R-:W-:Y:S01]  /*b6c0*/  FMUL.FTZ R40, R11.reuse, R40 ;  /* 0x000000280b287220 */ /* 0x040fe20000410000 */
[----:B------:R-:W-:Y:S01]  /*b6d0*/  IADD3 R12, PT, PT, R8, R10, RZ ;  /* 0x0000000a080c7210 */ /* 0x000fe20007ffe0ff */
[C---:B------:R-:W-:Y:S01]  /*b6e0*/  FMUL.FTZ R41, R11.reuse, R41 ;  /* 0x000000290b297220 */ /* 0x040fe20000410000 */
[----:B------:R-:W-:Y:S01]  /*b6f0*/  @P4 IADD3 R13, PT, PT, R10, -0x80, RZ ;  /* 0xffffff800a0d4810 */ /* 0x000fe20007ffe0ff */
[----:B------:R-:W-:Y:S01]  /*b700*/  FMUL.FTZ R44, R11, R44 ;  /* 0x0000002c0b2c7220 */ /* 0x000fe20000410000 */
[----:B------:R-:W-:Y:S01]  /*b710*/  IADD3 R15, PT, PT, R101, 0x20, RZ ;  /* 0x00000020650f7810 */ /* 0x000fe20007ffe0ff */
        /* <DEDUP_REMOVED lines=35> */
[C---:B------:R-:W-:Y:S01]  /*b950*/  FMUL.FTZ R50, R9.reuse, R50 ;  /* 0x0000003209327220 */ /* 0x040fe20000410000 */
[----:B------:R-:W-:Y:S01]  /*b960*/  IADD3 R16, PT, PT, R8, R13, RZ ;  /* 0x0000000d08107210 */ /* 0x000fe20007ffe0ff */
[----:B------:R-:W-:Y:S01]  /*b970*/  FMUL.FTZ R51, R9, R51 ;  /* 0x0000003309337220 */ /* 0x000fe20000410000 */
[----:B------:R-:W-:Y:S01]  /*b980*/  ISETP.GE.AND P2, PT, R15, R156, PT ;  /* 0x0000009c0f00720c */ /* 0x000fe20003f46270 */
[C---:B------:R-:W-:Y:S01]  /*b990*/  FMUL.FTZ R54, R9.reuse, R54 ;  /* 0x0000003609367220 */ /* 0x040fe20000410000 */
[----:B------:R-:W-:Y:S01]  /*b9a0*/  FMUL.FTZ R55, R9, R55 ;  /* 0x0000003709377220 */ /* 0x000fe20000410000 */
[----:B------:R-:W-:Y:S01]  /*b9b0*/  STS.64 [R10], R96 ;  /* 0x000000600a007388 */ /* 0x000fe20000000a00 */
[----:B------:R-:W-:Y:S01]  /*b9c0*/  IADD3 R15, PT, PT, R7, R13, RZ ;  /* 0x0000000d070f7210 */ /* 0x000fe20007ffe0ff */
[C---:B------:R-:W-:Y:S01]  /*b9d0*/  FMUL.FTZ R58, R9.reuse, R58 ;  /* 0x0000003a093a7220 */ /* 0x040fe20000410000 */
[C---:B------:R-:W-:Y:S01]  /*b9e0*/  FMUL.FTZ R59, R9.reuse, R59 ;  /* 0x0000003b093b7220 */ /* 0x040fe20000410000 */
[----:B------:R-:W-:Y:S01]  /*b9f0*/  STS.64 [R10+0x800], R98 ;  /* 0x000800620a007388 */ /* 0x000fe20000000a00 */
[C---:B------:R-:W-:Y:S01]  /*ba00*/  FMUL.FTZ R62, R9.reuse, R62 ;  /* 0x0000003e093e7220 */ /* 0x040fe20000410000 */
[----:B------:R-:W-:Y:S01]  /*ba10*/  FMUL.FTZ R63, R9, R63 ;  /* 0x0000003f093f7220 */ /* 0x000fe20000410000 */
        /* <DEDUP_REMOVED lines=22> */
[----:B------:R-:W2:Y:S01]  /*bb80*/  LDC.64 R8, c[0x0][0x430] ;  /* 0x00010c00ff087b82 */ /* 0x000ea20000000a00 */
[----:B------:R-:W3:Y:S01]  /*bb90*/  @P3 MUFU.LG2 R5, R5 ;  /* 0x0000000500053308 */ /* 0x000ee20000000c00 */
[----:B------:R-:W-:Y:S01]  /*bba0*/  LOP3.LUT P4, RZ, R4, 0x3, RZ, 0xc0, !PT ;  /* 0x0000000304ff7812 */ /* 0x000fe2000788c0ff */
[----:B------:R-:W-:Y:S04]  /*bbb0*/  STS.64 [R14+0x800], R46 ;  /* 0x0008002e0e007388 */ /* 0x000fe80000000a00 */
[----:B------:R-:W-:Y:S01]  /*bbc0*/  STS.64 [R13], R48 ;  /* 0x000000300d007388 */ /* 0x000fe20000000a00 */
[----:B------:R-:W1:Y:S03]  /*bbd0*/  LDC R7, c[0x0][0x3e0] ;  /* 0x0000f800ff077b82 */ /* 0x000e660000000800 */
[----:B------:R-:W-:Y:S04]  /*bbe0*/  STS.64 [R13+0x800], R50 ;  /* 0x000800320d007388 */ /* 0x000fe80000000a00 */
[----:B------:R-:W-:Y:S01]  /*bbf0*/  STS.64 [R15], R52 ;  /* 0x000000340f007388 */ /* 0x000fe20000000a00 */
[----:B------:R-:W5:Y:S03]  /*bc00*/  @P3 LDC R18, c[0x0][0x458] ;  /* 0x00011600ff123b82 */ /* 0x000f660000000800 */
[----:B------:R-:W-:Y:S04]  /*bc10*/  STS.64 [R15+0x800], R54 ;  /* 0x000800360f007388 */ /* 0x000fe80000000a00 */
[----:B------:R-:W-:Y:S01]  /*bc20*/  STS.64 [R16], R56 ;  /* 0x0000003810007388 */ /* 0x000fe20000000a00 */
[----:B--2---:R-:W-:-:S03]  /*bc30*/  IMAD R8, R8, UR6, R166 ;  /* 0x0000000608087c24 */ /* 0x004fc6000f8e02a6 */
        /* <DEDUP_REMOVED lines=13> */
[----:B----4-:R-:W-:-:S03]  /*bd10*/  MOV R69, 0xff800000 ;  /* 0xff80000000457802 */ /* 0x010fc60000000f00 */
[----:B------:R2:W-:Y:S01]  /*bd20*/  STS.64 [R13+0x4800], R82 ;  /* 0x004800520d007388 */ /* 0x0005e20000000a00 */
[----:B-1----:R-:W-:Y:S01]  /*bd30*/  IMAD R10, R7, R10, UR5 ;  /* 0x00000005070a7e24 */ /* 0x002fe2000f8e020a */
[----:B------:R-:W-:Y:S02]  /*bd40*/  MOV R68, 0xff800000 ;  /* 0xff80000000447802 */ /* 0x000fe40000000f00 */
[----:B------:R2:W-:Y:S01]  /*bd50*/  STS.64 [R15+0x4000], R84 ;  /* 0x004000540f007388 */ /* 0x0005e20000000a00 */
[----:B------:R-:W-:Y:S02]  /*bd60*/  IMAD R8, R8, R7, R10 ;  /* 0x0000000708087224 */ /* 0x000fe400078e020a */
[----:B------:R-:W-:Y:S01]  /*bd70*/  @P6 FMUL.FTZ R7, R6, 0.69314718246459960938 ;  /* 0x3f31721806076820 */ /* 0x000fe20000410000 */
[----:B---3--:R-:W-:Y:S01]  /*bd80*/  @P3 FMUL.FTZ R6, R5, 0.69314718246459960938 ;  /* 0x3f31721805063820 */ /* 0x008fe20000410000 */
[----:B------:R2:W-:Y:S01]  /*bd90*/  STS.64 [R15+0x4800], R86 ;  /* 0x004800560f007388 */ /* 0x0005e20000000a00 */
[----:B-----5:R-:W-:Y:S01]  /*bda0*/  IMAD R70, R8, R9, R165 ;  /* 0x0000000908467224 */ /* 0x020fe200078e02a5 */
[----:B------:R-:W-:Y:S01]  /*bdb0*/  SHF.L.U32 R73, R4, 0x3, RZ ;  /* 0x0000000304497819 */ /* 0x000fe200000006ff */
[----:B------:R-:W-:Y:S01]  /*bdc0*/  @P6 FFMA.FTZ R69, R100, R19, R7 ;  /* 0x0000001364456223 */ /* 0x000fe20000010007 */
[----:B------:R2:W-:Y:S01]  /*bdd0*/  STS.64 [R16+0x4000], R92 ;  /* 0x0040005c10007388 */ /* 0x0005e20000000a00 */
[----:B------:R-:W-:Y:S01]  /*bde0*/  @P3 FFMA.FTZ R68, R3, R18, R6 ;  /* 0x0000001203443223 */ /* 0x000fe20000010006 */
[----:B------:R-:W-:Y:S01]  /*bdf0*/  IMAD R3, R70, UR4, RZ ;  /* 0x0000000446037c24 */ /* 0x000fe2000f8e02ff */
[----:B------:R-:W-:Y:S01]  /*be00*/  LOP3.LUT R73, R73, 0x1f80, RZ, 0xc0, !PT ;  /* 0x00001f8049497812 */ /* 0x000fe200078ec0ff */
[----:B------:R2:W-:Y:S01]  /*be10*/  STS.64 [R16+0x4800], R94 ;  /* 0x0048005e10007388 */ /* 0x0005e20000000a00 */
[----:B------:R-:W-:-:S03]  /*be20*/  IADD3 R71, PT, PT, R101, 0x28, RZ ;  /* 0x0000002865477810 */ /* 0x000fc60007ffe0ff */
        /* <DEDUP_REMOVED lines=30> */
.L_x_5008:
[----:B------:R-:W-:Y:S05]  /*c010*/  BSYNC.RECONVERGENT B0 ;  /* 0x0000000000007941 */ /* 0x000fea0003800200 */
.L_x_5007:
[----:B------:R-:W-:Y:S01]  /*c020*/  ISETP.GE.AND P6, PT, R101, R156, PT ;  /* 0x0000009c6500720c */ /* 0x000fe20003fc6270 */
[----:B------:R-:W-:Y:S01]  /*c030*/  BSSY.RECONVERGENT B0, `(.L_x_5009) ;  /* 0x0000011000007945 */ /* 0x000fe20003800200 */
[----:B--2---:R-:W-:Y:S02]  /*c040*/  LOP3.LUT R2, R73, 0x3c, R0, 0xf8, !PT ;  /* 0x0000003c49027812 */ /* 0x004fe400078ef800 */
[----:B------:R-:W-:Y:S02]  /*c050*/  LOP3.LUT R70, R0, 0x3c, RZ, 0xc0, !PT ;  /* 0x0000003c00467812 */ /* 0x000fe400078ec0ff */
[----:B---3--:R-:W-:Y:S02]  /*c060*/  IADD3 R69, P3, PT, R3, R2, RZ ;  /* 0x0000000203457210 */ /* 0x008fe40007f7e0ff */
        /* <DEDUP_REMOVED lines=13> */
.L_x_5010:
[----:B------:R-:W-:Y:S05]  /*c140*/  BSYNC.RECONVERGENT B0 ;  /* 0x0000000000007941 */ /* 0x000fea0003800200 */
.L_x_5009:
[----:B------:R-:W-:Y:S01]  /*c150*/  BSSY.RECONVERGENT B0, `(.L_x_5011) ;  /* 0x0000011000007945 */ /* 0x000fe20003800200 */
[----:B------:R-:W-:Y:S02]  /*c160*/  ISETP.GE.AND P3, PT, R71, R156, PT ;  /* 0x0000009c4700720c */ /* 0x000fe40003f66270 */
[----:B------:R-:W-:Y:S01]  /*c170*/  IADD3 R101, PT, PT, R101, 0x38, RZ ;  /* 0x0000003865657810 */ /* 0x000fe20007ffe0ff */
[----:B------:R-:W-:Y:S05]  /*c180*/  @P5 BRA `(.L_x_5012) ;  /* 0x0000000000345947 */ /* 0x000fea0003800000 */
        /* <DEDUP_REMOVED lines=13> */
.L_x_5012:
[----:B------:R-:W-:Y:S05]  /*c260*/  BSYNC.RECONVERGENT B0 ;  /* 0x0000000000007941 */ /* 0x000fea0003800200 */
.L_x_5011:
[----:B------:R-:W-:Y:S01]  /*c270*/  BSSY.RECONVERGENT B0, `(.L_x_5013) ;  /* 0x0000010000007945 */ /* 0x000fe20003800200 */
[----:B------:R-:W-:-:S03]  /*c280*/  ISETP.GE.AND P5, PT, R101, R156, PT ;  /* 0x0000009c6500720c */ /* 0x000fc60003fa6270 */
        /* <DEDUP_REMOVED lines=14> */
.L_x_5014:
[----:B------:R-:W-:Y:S05]  /*c370*/  BSYNC.RECONVERGENT B0 ;  /* 0x0000000000007941 */ /* 0x000fea0003800200 */
.L_x_5013:
[----:B------:R-:W-:Y:S04]  /*c380*/  BSSY.RECONVERGENT B0, `(.L_x_5015) ;  /* 0x000000d000007945 */ /* 0x000fe80003800200 */
[----:B------:R-:W-:Y:S05]  /*c390*/  @P0 BRA `(.L_x_5016) ;  /* 0x00000000002c0947 */ /* 0x000fea0003800000 */
[----:B------:R-:W5:Y:S02]  /*c3a0*/  LDCU UR4, c[0x0][0x440] ;  /* 0x00008800ff0477ac */ /* 0x000f640008000800 */
[----:B-----5:R-:W-:Y:S02]  /*c3b0*/  ISETP.GE.AND P6, PT, R70, UR4, PT ;  /* 0x0000000446007c0c */ /* 0x020fe4000bfc6270 */
[----:B------:R-:W-:-:S11]  /*c3c0*/  ISETP.GE.AND P1, PT, R0, UR4, PT ;  /* 0x0000000400007c0c */ /* 0x000fd6000bf26270 */
[----:B-1--4-:R-:W1:Y:S08]  /*c3d0*/  @!P6 LDC.64 R24, c[0x0][0x3f8] ;  /* 0x0000fe00ff18eb82 */ /* 0x012e700000000a00 */
[----:B--23--:R-:W2:Y:S01]  /*c3e0*/  @!P1 LDC.64 R2, c[0x0][0x3f8] ;  /* 0x0000fe00ff029b82 */ /* 0x00cea20000000a00 */
[----:B-1----:R-:W-:-:S04]  /*c3f0*/  @!P6 LEA R24, P0, R69, R24, 0x2 ;  /* 0x000000184518e211 */ /* 0x002fc800078010ff */
[C---:B------:R-:W-:Y:S02]  /*c400*/  @!P6 LEA.HI.X R25, R69.reuse, R25, R68, 0x2, P0 ;  /* 0x000000194519e211 */ /* 0x040fe400000f1444 */
[----:B--2---:R-:W-:-:S03]  /*c410*/  @!P1 LEA R2, P0, R69, R2, 0x2 ;  /* 0x0000000245029211 */ /* 0x004fc600078010ff */
[----:B------:R1:W-:Y:S01]  /*c420*/  @!P6 STG.E.128 desc[UR16][R24.64+0x3000], R52 ;  /* 0x003000341800e986 */ /* 0x0003e2000c101d10 */
[----:B------:R-:W-:-:S05]  /*c430*/  @!P1 LEA.HI.X R3, R69, R3, R68, 0x2, P0 ;  /* 0x0000000345039211 */ /* 0x000fca00000f1444 */
[----:B------:R1:W-:Y:S04]  /*c440*/  @!P1 STG.E.128 desc[UR16][R2.64+0x3100], R20 ;  /* 0x0031001402009986 */ /* 0x0003e8000c101d10 */
.L_x_5016:
[----:B------:R-:W-:Y:S05]  /*c450*/  BSYNC.RECONVERGENT B0 ;  /* 0x0000000000007941 */ /* 0x000fea0003800200 */
.L_x_5015:
[----:B------:R-:W-:Y:S04]  /*c460*/  BSSY.RECONVERGENT B0, `(.L_x_5017) ;  /* 0x000000d000007945 */ /* 0x000fe80003800200 */
[----:B------:R-:W-:Y:S05]  /*c470*/  @P2 BRA `(.L_x_5018) ;  /* 0x00000000002c2947 */ /* 0x000fea0003800000 */
[----:B------:R-:W5:Y:S02]  /*c480*/  LDCU UR4, c[0x0][0x440] ;  /* 0x00008800ff0477ac */ /* 0x000f640008000800 */
[----:B-----5:R-:W-:Y:S02]  /*c490*/  ISETP.GE.AND P6, PT, R70, UR4, PT ;  /* 0x0000000446007c0c */ /* 0x020fe4000bfc6270 */
[----:B------:R-:W-:-:S11]  /*c4a0*/  ISETP.GE.AND P1, PT, R0, UR4, PT ;  /* 0x0000000400007c0c */ /* 0x000fd6000bf26270 */
[----:B-1----:R-:W1:Y:S08]  /*c4b0*/  @!P6 LDC.64 R20, c[0x0][0x3f8] ;  /* 0x0000fe00ff14eb82 */ /* 0x002e700000000a00 */
[----:B--234-:R-:W2:Y:S01]  /*c4c0*/  @!P1 LDC.64 R2, c[0x0][0x3f8] ;  /* 0x0000fe00ff029b82 */ /* 0x01cea20000000a00 */
[----:B-1----:R-:W-:-:S04]  /*c4d0*/  @!P6 LEA R20, P2, R69, R20, 0x2 ;  /* 0x000000144514e211 */ /* 0x002fc800078410ff */
[C---:B------:R-:W-:Y:S02]  /*c4e0*/  @!P6 LEA.HI.X R21, R69.reuse, R21, R68, 0x2, P2 ;  /* 0x000000154515e211 */ /* 0x040fe400010f1444 */
[----:B--2---:R-:W-:-:S03]  /*c4f0*/  @!P1 LEA R2, P0, R69, R2, 0x2 ;  /* 0x0000000245029211 */ /* 0x004fc600078010ff */
[----:B------:R1:W-:Y:S01]  /*c500*/  @!P6 STG.E.128 desc[UR16][R20.64+0x4000], R48 ;  /* 0x004000301400e986 */ /* 0x0003e2000c101d10 */
[----:B------:R-:W-:-:S05]  /*c510*/  @!P1 LEA.HI.X R3, R69, R3, R68, 0x2, P0 ;  /* 0x0000000345039211 */ /* 0x000fca00000f1444 */
[----:B------:R1:W-:Y:S04]  /*c520*/  @!P1 STG.E.128 desc[UR16][R2.64+0x4100], R16 ;  /* 0x0041001002009986 */ /* 0x0003e8000c101d10 */
.L_x_5018:
[----:B------:R-:W-:Y:S05]  /*c530*/  BSYNC.RECONVERGENT B0 ;  /* 0x0000000000007941 */ /* 0x000fea0003800200 */
.L_x_5017:
        /* <DEDUP_REMOVED lines=13> */
.L_x_5020:
[----:B------:R-:W-:Y:S05]  /*c610*/  BSYNC.RECONVERGENT B0 ;  /* 0x0000000000007941 */ /* 0x000fea0003800200 */
.L_x_5019:
        /* <DEDUP_REMOVED lines=13> */
.L_x_5022:
[----:B------:R-:W-:Y:S05]  /*c6f0*/  BSYNC.RECONVERGENT B0 ;  /* 0x0000000000007941 */ /* 0x000fea0003800200 */
.L_x_5021:
[----:B------:R-:W-:Y:S05]  /*c700*/  @P5 EXIT ;  /* 0x000000000000594d */ /* 0x000fea0003800000 */
[----:B------:R-:W5:Y:S02]  /*c710*/  LDCU UR4, c[0x0][0x440] ;  /* 0x00008800ff0477ac */ /* 0x000f640008000800 */
[----:B-----5:R-:W-:Y:S02]  /*c720*/  ISETP.GE.AND P2, PT, R70, UR4, PT ;  /* 0x0000000446007c0c */ /* 0x020fe4000bf46270 */
[----:B------:R-:W-:-:S11]  /*c730*/  ISETP.GE.AND P0, PT, R0, UR4, PT ;  /* 0x0000000400007c0c */ /* 0x000fd6000bf06270 */
[----:B-1234-:R-:W1:Y:S02]  /*c740*/  @!P2 LDC.64 R2, c[0x0][0x3f8] ;  /* 0x0000fe00ff02ab82 */ /* 0x01ee640000000a00 */
        /* <DEDUP_REMOVED lines=9> */
.L_x_5023:
        /* <DEDUP_REMOVED lines=10> */
.L_x_7256:


//--------------------- .text._ZN5flash24flash_fwd_splitkv_kernelI23Flash_fwd_kernel_traitsILi128ELi64ELi64ELi4ELb0ELb0EN7cutlass6half_tE19Flash_kernel_traitsILi128ELi64ELi64ELi4ES3_EELb1ELb0ELb0ELb0ELb0ELb1ELb1ELb0EEEvNS_16Flash_fwd_paramsE --------------------------
	.section	.text._ZN5flash24flash_fwd_splitkv_kernelI23Flash_fwd_kernel_traitsILi128ELi64ELi64ELi4ELb0ELb0EN7cutlass6half_tE19Flash_kernel_traitsILi128ELi64ELi64ELi4ES3_EELb1ELb0ELb0ELb0ELb0ELb1ELb1ELb0EEEvNS_16Flash_fwd_paramsE,"ax",@progbits
	.align	128
        .global         _ZN5flash24flash_fwd_splitkv_kernelI23Flash_fwd_kernel_traitsILi128ELi64ELi64ELi4ELb0ELb0EN7cutlass6half_tE19Flash_kernel_traitsILi128ELi64ELi64ELi4ES3_EELb1ELb0ELb0ELb0ELb0ELb1ELb1ELb0EEEvNS_16Flash_fwd_paramsE
        .type           _ZN5flash24flash_fwd_splitkv_kernelI23Flash_fwd_kernel_traitsILi128ELi64ELi64ELi4ELb0ELb0EN7cutlass6half_tE19Flash_kernel_traitsILi128ELi64ELi64ELi4ES3_EELb1ELb0ELb0ELb0ELb0ELb1ELb1ELb0EEEvNS_16Flash_fwd_paramsE,@function
        .size           _ZN5flash24flash_fwd_splitkv_kernelI23Flash_fwd_kernel_traitsILi128ELi64ELi64ELi4ELb0ELb0EN7cutlass6half_tE19Flash_kernel_traitsILi128ELi64ELi64ELi4ES3_EELb1ELb0ELb0ELb0ELb0ELb1ELb1ELb0EEEvNS_16Flash_fwd_paramsE,(.L_x_7257 - _ZN5flash24flash_fwd_splitkv_kernelI23Flash_fwd_kernel_traitsILi128ELi64ELi64ELi4ELb0ELb0EN7cutlass6half_tE19Flash_kernel_traitsILi128ELi64ELi64ELi4ES3_EELb1ELb0ELb0ELb0ELb0ELb1ELb1ELb0EEEvNS_16Flash_fwd_paramsE)
        .other          _ZN5flash24flash_fwd_splitkv_kernelI23Flash_fwd_kernel_traitsILi128ELi64ELi64ELi4ELb0ELb0EN7cutlass6half_tE19Flash_kernel_traitsILi128ELi64ELi64ELi4ES3_EELb1ELb0ELb0ELb0ELb0ELb1ELb1ELb0EEEvNS_16Flash_fwd_paramsE,@"STO_CUDA_ENTRY STV_DEFAULT"
_ZN5flash24flash_fwd_splitkv_kernelI23Flash_fwd_kernel_traitsILi128ELi64ELi64ELi4ELb0ELb0EN7cutlass6half_tE19Flash_kernel_traitsILi128ELi64ELi64ELi4ES3_EELb1ELb0ELb0ELb0ELb0ELb1ELb1ELb0EEEvNS_16Flash_fwd_paramsE:
.text._ZN5flash24flash_fwd_splitkv_kernelI23Flash_fwd_kernel_traitsILi128ELi64ELi64ELi4ELb0ELb0EN7cutlass6half_tE19Flash_kernel_traitsILi128ELi64ELi64ELi4ES3_EELb1ELb0ELb0ELb0ELb0ELb1ELb1ELb0EEEvNS_16Flash_fwd_paramsE:
        /* <DEDUP_REMOVED lines=34> */
[C---:B--2---:R-:W-:Y:S01]  /*0220*/  IMAD.WIDE.U32 R14, R163.reuse, 0x4, R4 ;  /* 0x00000004a30e7825 */ /* 0x044fe200078e0004 */
[----:B------:R-:W-:Y:S01]  /*0230*/  ISETP.NE.AND.EX P2, PT, RZ, UR5, PT, P2 ;  /* 0x00000005ff007c0c */ /* 0x000fe2000bf45320 */
[----:B------:R-:W1:Y:S03]  /*0240*/  LDC.64 R4, c[0x0][0x468] ;  /* 0x00011a00ff047b82 */ /* 0x000e660000000a00 */
[----:B----4-:R-:W2:Y:S04]  /*0250*/  @P0 LDG.E R6, desc[UR16][R14.64] ;  /* 0x000000100e060981 */ /* 0x010ea8000c1e1900 */
[----:B------:R1:W2:Y:S01]  /*0260*/  @P4 LDG.E R13, desc[UR16][R14.64+0x4] ;  /* 0x000004100e0d4981 */ /* 0x0002a2000c1e1900 */
[----:B------:R-:W-:Y:S01]  /*0270*/  IMAD.SHL.U32 R11, R163, 0x4, RZ ;  /* 0x00000004a30b7824 */ /* 0x000fe200078e00ff */
[----:B------:R-:W-:Y:S01]  /*0280*/  SHF.R.U32.HI R2, RZ, 0x1e, R163 ;  /* 0x0000001eff027819 */ /* 0x000fe200000116a3 */
[----:B------:R-:W3:Y:S01]  /*0290*/  @!P4 LDC R7, c[0x0][0x434] ;  /* 0x00010d00ff07cb82 */ /* 0x000ee20000000800 */
[----:B------:R-:W-:-:S02]  /*02a0*/  IMAD.MOV.U32 R0, RZ, RZ, RZ ;  /* 0x000000ffff007224 */ /* 0x000fc400078e00ff */
[C---:B------:R-:W-:Y:S02]  /*02b0*/  @P2 IADD3 R16, P0, PT, R11.reuse, UR4, RZ ;  /* 0x000000040b102c10 */ /* 0x040fe4000ff1e0ff */
[----:B------:R-:W-:Y:S02]  /*02c0*/  @P3 IADD3 R18, P1, PT, R11, UR6, RZ ;  /* 0x000000060b123c10 */ /* 0x000fe4000ff3e0ff */
[C---:B------:R-:W-:Y:S02]  /*02d0*/  @P2 IADD3.X R17, PT, PT, R2.reuse, UR5, RZ, P0, !PT ;  /* 0x0000000502112c10 */ /* 0x040fe400087fe4ff */
[----:B------:R-:W-:-:S03]  /*02e0*/  @P3 IADD3.X R19, PT, PT, R2, UR7, RZ, P1, !PT ;  /* 0x0000000702133c10 */ /* 0x000fc60008ffe4ff */
[----:B------:R-:W5:Y:S01]  /*02f0*/  @P2 LDG.E R87, desc[UR16][R16.64] ;  /* 0x0000001010572981 */ /* 0x000f62000c1e1900 */
[----:B------:R-:W4:Y:S03]  /*0300*/  LDCU.U8 UR4, c[0x0][0x532] ;  /* 0x0000a640ff0477ac */ /* 0x000f260008000000 */
[----:B------:R4:W5:Y:S01]  /*0310*/  @P3 LDG.E R0, desc[UR16][R18.64] ;  /* 0x0000001012003981 */ /* 0x000962000c1e1900 */
[----:B-1----:R-:W-:-:S05]  /*0320*/  IADD3 R14, P0, PT, R11, R4, RZ ;  /* 0x000000040b0e7210 */ /* 0x002fca0007f1e0ff */
[----:B------:R-:W-:Y:S01]  /*0330*/  IMAD.X R15, R2, 0x1, R5, P0 ;  /* 0x00000001020f7824 */ /* 0x000fe200000e0605 */
[----:B------:R-:W-:-:S04]  /*0340*/  ISETP.NE.U32.AND P0, PT, R4, RZ, PT ;  /* 0x000000ff0400720c */ /* 0x000fc80003f05070 */
[----:B------:R-:W-:Y:S01]  /*0350*/  ISETP.NE.AND.EX P0, PT, R5, RZ, PT, P0 ;  /* 0x000000ff0500720c */ /* 0x000fe20003f05300 */
[----:B----4-:R-:W1:Y:S01]  /*0360*/  S2R R19, SR_CTAID.X ;  /* 0x0000000000137919 */ /* 0x010e620000002500 */
[----:B------:R-:W-:Y:S02]  /*0370*/  ISETP.NE.AND P1, PT, RZ, UR4, PT ;  /* 0x00000004ff007c0c */ /* 0x000fe4000bf25270 */
[----:B------:R-:W-:-:S04]  /*0380*/  ISETP.EQ.U32.AND P3, PT, R4, RZ, PT ;  /* 0x000000ff0400720c */ /* 0x000fc80003f62070 */
[----:B------:R-:W-:Y:S01]  /*0390*/  ISETP.EQ.OR.EX P3, PT, R5, RZ, !P1, P3 ;  /* 0x000000ff0500720c */ /* 0x000fe20004f62730 */
[----:B------:R-:W-:-:S12]  /*03a0*/  IMAD.MOV.U32 R3, RZ, RZ, -0x1 ;  /* 0xffffffffff037424 */ /* 0x000fd800078e00ff */
[----:B------:R4:W5:Y:S01]  /*03b0*/  @!P3 LDG.E R3, desc[UR16][R14.64] ;  /* 0x000000100e03b981 */ /* 0x000962000c1e1900 */
[----:B-1----:R-:W-:Y:S02]  /*03c0*/  IMAD.SHL.U32 R164, R19, 0x40, RZ ;  /* 0x0000004013a47824 */ /* 0x002fe400078e00ff */
[----:B--2---:R-:W-:Y:S02]  /*03d0*/  @P4 IMAD.IADD R7, R13, 0x1, -R6 ;  /* 0x000000010d074824 */ /* 0x004fe400078e0a06 */
[----:B------:R-:W1:Y:S03]  /*03e0*/  @!P0 LDC R13, c[0x0][0x438] ;  /* 0x00010e00ff0d8b82 */ /* 0x000e660000000800 */
[----:B---3--:R-:W-:Y:S01]  /*03f0*/  ISETP.GT.AND P3, PT, R7, R164, PT ;  /* 0x000000a40700720c */ /* 0x008fe20003f64270 */
[----:B----4-:R-:W-:-:S12]  /*0400*/  @!P0 BRA `(.L_x_5024) ;  /* 0x00000000000c8947 */ /* 0x010fd80003800000 */
[----:B------:R-:W1:Y:S02]  /*0410*/  @P1 LDG.E R4, desc[UR16][R14.64+0x4] ;  /* 0x000004100e041981 */ /* 0x000e64000c1e1900 */
[----:B-1---5:R-:W-:-:S06]  /*0420*/  @P1 IADD3 R13, PT, PT, R4, -R3, RZ ;  /* 0x80000003040d1210 */ /* 0x022fcc0007ffe0ff */
[----:B------:R2:W5:Y:S02]  /*0430*/  @!P1 LDG.E R13, desc[UR16][R14.64] ;  /* 0x000000100e0d9981 */ /* 0x000564000c1e1900 */
.L_x_5024:
[----:B------:R-:W-:Y:S05]  /*0440*/  @!P3 EXIT ;  /* 0x000000000000b94d */ /* 0x000fea0003800000 */
[----:B------:R-:W3:Y:S01]  /*0450*/  LDC R8, c[0x0][0x374] ;  /* 0x0000dd00ff087b82 */ /* 0x000ee20000000800 */
[----:B------:R-:W4:Y:S01]  /*0460*/  LDCU UR14, c[0x0][0x508] ;  /* 0x0000a100ff0e77ac */ /* 0x000f220008000800 */
[----:B-----5:R-:W-:Y:S01]  /*0470*/  @P2 IMAD.IADD R87, R87, 0x1, -R0 ;  /* 0x0000000157572824 */ /* 0x020fe200078e0a00 */
[----:B------:R-:W1:Y:S05]  /*0480*/  S2R R85, SR_TID.X ;  /* 0x0000000000557919 */ /* 0x000e6a0000002100 */
[----:B------:R-:W2:Y:S01]  /*0490*/  LDC R4, c[0x0][0x438] ;  /* 0x00010e00ff047b82 */ /* 0x000ea20000000800 */
[-C--:B---3--:R-:W-:Y:S02]  /*04a0*/  IABS R16, R8.reuse ;  /* 0x0000000800107213 */ /* 0x088fe40000000000 */
[----:B------:R-:W-:-:S02]  /*04b0*/  IABS R17, R8 ;  /* 0x0000000800117213 */ /* 0x000fc40000000000 */
[----:B------:R-:W3:Y:S03]  /*04c0*/  I2F.RP R12, R16 ;  /* 0x00000010000c7306 */ /* 0x000ee60000209400 */
[----:B------:R-:W-:Y:S02]  /*04d0*/  IMAD.MOV R17, RZ, RZ, -R17 ;  /* 0x000000ffff117224 */ /* 0x000fe400078e0a11 */
[----:B--2---:R-:W-:-:S05]  /*04e0*/  VIADD R4, R4, 0x3f ;  /* 0x0000003f04047836 */ /* 0x004fca0000000000 */
[----:B------:R-:W-:-:S04]  /*04f0*/  SHF.R.S32.HI R15, RZ, 0x1f, R4 ;  /* 0x0000001fff0f7819 */ /* 0x000fc80000011404 */
[----:B------:R-:W-:Y:S01]  /*0500*/  LEA.HI R15, R15, R4, RZ, 0x6 ;  /* 0x000000040f0f7211 */ /* 0x000fe200078f30ff */
[----:B---3--:R-:W2:Y:S03]  /*0510*/  MUFU.RCP R20, R12 ;  /* 0x0000000c00147308 */ /* 0x008ea60000001000 */
[----:B------:R-:W-:-:S05]  /*0520*/  LEA.HI.SX32 R15, R15, R8, 0x1a ;  /* 0x000000080f0f7211 */ /* 0x000fca00078fd2ff */
[----:B------:R-:W-:-:S05]  /*0530*/  VIADD R15, R15, 0xffffffff ;  /* 0xffffffff0f0f7836 */ /* 0x000fca0000000000 */
[----:B------:R-:W-:Y:S02]  /*0540*/  IABS R14, R15 ;  /* 0x0000000f000e7213 */ /* 0x000fe40000000000 */
[----:B------:R-:W-:Y:S01]  /*0550*/  LOP3.LUT R15, R15, R8, RZ, 0x3c, !PT ;  /* 0x000000080f0f7212 */ /* 0x000fe200078e3cff */
[----:B--2---:R-:W-:-:S03]  /*0560*/  VIADD R20, R20, 0xffffffe ;  /* 0x0ffffffe14147836 */ /* 0x004fc60000000000 */
[----:B------:R-:W-:Y:S01]  /*0570*/  ISETP.GE.AND P0, PT, R15, RZ, PT ;  /* 0x000000ff0f00720c */ /* 0x000fe20003f06270 */
[----:B------:R-:W2:Y:S02]  /*0580*/  F2I.FTZ.U32.TRUNC.NTZ R21, R20 ;  /* 0x0000001400157305 */ /* 0x000ea4000021f000 */
[----:B--2---:R-:W-:Y:S02]  /*0590*/  IMAD.MOV R5, RZ, RZ, -R21 ;  /* 0x000000ffff057224 */ /* 0x004fe400078e0a15 */
[----:B------:R-:W-:Y:S02]  /*05a0*/  IMAD.MOV.U32 R20, RZ, RZ, RZ ;  /* 0x000000ffff147224 */ /* 0x000fe400078e00ff */
[----:B------:R-:W-:-:S04]  /*05b0*/  IMAD R5, R5, R16, RZ ;  /* 0x0000001005057224 */ /* 0x000fc800078e02ff */
[----:B------:R-:W-:-:S06]  /*05c0*/  IMAD.HI.U32 R5, R21, R5, R20 ;  /* 0x0000000515057227 */ /* 0x000fcc00078e0014 */
[----:B------:R-:W-:Y:S02]  /*05d0*/  IMAD.HI.U32 R12, R5, R14, RZ ;  /* 0x0000000e050c7227 */ /* 0x000fe400078e00ff */
[----:B------:R-:W2:Y:S02]  /*05e0*/  @!P2 LDC.64 R4, c[0x0][0x488] ;  /* 0x00012200ff04ab82 */ /* 0x000ea40000000a00 */
[----:B------:R-:W-:-:S05]  /*05f0*/  IMAD R17, R12, R17, R14 ;  /* 0x000000110c117224 */ /* 0x000fca00078e020e */
[----:B------:R-:W-:Y:S01]  /*0600*/  ISETP.GT.U32.AND P1, PT, R16, R17, PT ;  /* 0x000000111000720c */ /* 0x000fe20003f24070 */
[----:B------:R-:W3:-:S12]  /*0610*/  @!P2 LDC R14, c[0x0][0x43c] ;  /* 0x00010f00ff0eab82 */ /* 0x000ed80000000800 */
[----:B------:R-:W-:Y:S02]  /*0620*/  @!P1 IMAD.IADD R17, R17, 0x1, -R16 ;  /* 0x0000000111119824 */ /* 0x000fe400078e0a10 */
[----:B------:R-:W-:Y:S01]  /*0630*/  @!P1 VIADD R12, R12, 0x1 ;  /* 0x000000010c0c9836 */ /* 0x000fe20000000000 */
[----:B------:R-:W-:Y:S02]  /*0640*/  ISETP.NE.AND P1, PT, R8, RZ, PT ;  /* 0x000000ff0800720c */ /* 0x000fe40003f25270 */
[----:B--2---:R-:W-:Y:S02]  /*0650*/  @!P2 ISETP.NE.U32.AND P3, PT, R4, RZ, PT ;  /* 0x000000ff0400a20c */ /* 0x004fe40003f65070 */
[----:B------:R-:W2:Y:S01]  /*0660*/  S2R R4, SR_CTAID.Y ;  /* 0x0000000000047919 */ /* 0x000ea20000002600 */
[----:B------:R-:W-:Y:S02]  /*0670*/  ISETP.GE.U32.AND P4, PT, R17, R16, PT ;  /* 0x000000101100720c */ /* 0x000fe40003f86070 */
[----:B------:R-:W-:-:S04]  /*0680*/  @!P2 ISETP.NE.AND.EX P3, PT, R5, RZ, PT, P3 ;  /* 0x000000ff0500a20c */ /* 0x000fc80003f65330 */
[----:B---3--:R-:W-:-:S04]  /*0690*/  @!P2 SEL R14, R14, RZ, P3 ;  /* 0x000000ff0e0ea207 */ /* 0x008fc80001800000 */
[----:B-1----:R-:W-:Y:S01]  /*06a0*/  @!P2 IADD3 R87, PT, PT, R14, R13, -R0 ;  /* 0x0000000d0e57a210 */ /* 0x002fe20007ffe800 */
[----:B------:R-:W-:Y:S02]  /*06b0*/  VIADD R14, R19, 0x1 ;  /* 0x00000001130e7836 */ /* 0x000fe40000000000 */
[----:B------:R-:W-:Y:S02]  /*06c0*/  @P4 VIADD R12, R12, 0x1 ;  /* 0x000000010c0c4836 */ /* 0x000fe40000000000 */
[----:B------:R-:W-:Y:S02]  /*06d0*/  VIADD R13, R87, 0x3f ;  /* 0x0000003f570d7836 */ /* 0x000fe40000000000 */
[----:B------:R-:W-:Y:S02]  /*06e0*/  IMAD R14, R14, 0x40, -R7 ;  /* 0x000000400e0e7824 */ /* 0x000fe400078e0a07 */
[----:B------:R-:W-:Y:S01]  /*06f0*/  @!P0 IMAD.MOV R12, RZ, RZ, -R12 ;  /* 0x000000ffff0c8224 */ /* 0x000fe200078e0a0c */
[----:B------:R-:W-:-:S02]  /*0700*/  @!P1 LOP3.LUT R12, RZ, R8, RZ, 0x33, !PT ;  /* 0x00000008ff0c9212 */ /* 0x000fc400078e33ff */
[----:B----4-:R-:W-:Y:S02]  /*0710*/  IADD3 R5, PT, PT, R13, UR14, R14 ;  /* 0x0000000e0d057c10 */ /* 0x010fe4000fffe00e */
[----:B------:R-:W-:Y:S02]  /*0720*/  SHF.R.S32.HI R8, RZ, 0x1f, R13 ;  /* 0x0000001fff087819 */ /* 0x000fe4000001140d */
[----:B------:R-:W-:Y:S02]  /*0730*/  SHF.R.S32.HI R14, RZ, 0x1f, R5 ;  /* 0x0000001fff0e7819 */ /* 0x000fe40000011405 */
[----:B------:R-:W-:Y:S02]  /*0740*/  LEA.HI R8, R8, R13, RZ, 0x6 ;  /* 0x0000000d08087211 */ /* 0x000fe400078f30ff */
[----:B------:R-:W-:Y:S01]  /*0750*/  LEA.HI R14, R14, R5, RZ, 0x6 ;  /* 0x000000050e0e7211 */ /* 0x000fe200078f30ff */
[----:B--2---:R-:W-:Y:S01]  /*0760*/  IMAD R155, R12, R4, RZ ;  /* 0x000000040c9b7224 */ /* 0x004fe200078e02ff */
[----:B------:R-:W-:-:S02]  /*0770*/  SHF.R.S32.HI R8, RZ, 0x6, R8 ;  /* 0x00000006ff087819 */ /* 0x000fc40000011408 */
[----:B------:R-:W-:Y:S02]  /*0780*/  SHF.R.S32.HI R14, RZ, 0x6, R14 ;  /* 0x00000006ff0e7819 */ /* 0x000fe4000001140e */
[----:B------:R-:W-:-:S04]  /*0790*/  VIADDMNMX R5, R155, R12, R8, PT ;  /* 0x0000000c9b057246 */ /* 0x000fc80003800108 */
[----:B------:R-:W-:Y:S01]  /*07a0*/  VIMNMX R104, PT, PT, R5, R14, PT ;  /* 0x0000000e05687248 */ /* 0x000fe20003fe0100 */
[----:B------:R-:W-:-:S03]  /*07b0*/  IMAD.MOV R5, RZ, RZ, -R163 ;  /* 0x000000ffff057224 */ /* 0x000fc600078e0aa3 */
[----:B------:R-:W-:Y:S01]  /*07c0*/  ISETP.GE.AND P0, PT, R155, R104, PT ;  /* 0x000000689b00720c */ /* 0x000fe20003f06270 */
[----:B------:R-:W-:-:S12]  /*07d0*/  IMAD R10, R9, R5, R10 ;  /* 0x00000005090a7224 */ /* 0x000fd800078e020a */
[----:B------:R-:W-:Y:S05]  /*07e0*/  @!P0 BRA `(.L_x_5025) ;  /* 0x0000000800ac8947 */ /* 0x000fea0003800000 */
        /* <DEDUP_REMOVED lines=19> */
[----:B------:R-:W-:Y:S02]  /*0920*/  IMAD R9, R2, R9, R10 ;  /* 0x0000000902097224 */ /* 0x000fe400078e020a */
        /* <DEDUP_REMOVED lines=15> */
.L_x_5027:
[----:B------:R-:W-:Y:S05]  /*0a20*/  BSYNC.RECONVERGENT B0 ;  /* 0x0000000000007941 */ /* 0x000fea0003800200 */
.L_x_5026:
        /* <DEDUP_REMOVED lines=15> */
.L_x_5029:
[----:B------:R-:W-:Y:S05]  /*0b20*/  BSYNC.RECONVERGENT B0 ;  /* 0x0000000000007941 */ /* 0x000fea0003800200 */
.L_x_5028:
        /* <DEDUP_REMOVED lines=15> */
.L_x_5031:
[----:B------:R-:W-:Y:S05]  /*0c20*/  BSYNC.RECONVERGENT B0 ;  /* 0x0000000000007941 */ /* 0x000fea0003800200 */
.L_x_5030:
        /* <DEDUP_REMOVED lines=14> */
.L_x_5033:
[----:B------:R-:W-:Y:S05]  /*0d10*/  BSYNC.RECONVERGENT B0 ;  /* 0x0000000000007941 */ /* 0x000fea0003800200 */
.L_x_5032:
        /* <DEDUP_REMOVED lines=13> */
.L_x_5035:
[----:B------:R-:W-:Y:S05]  /*0df0*/  BSYNC.RECONVERGENT B0 ;  /* 0x0000000000007941 */ /* 0x000fea0003800200 */
.L_x_5034:
        /* <DEDUP_REMOVED lines=13> */
.L_x_5037:
[----:B------:R-:W-:Y:S05]  /*0ed0*/  BSYNC.RECONVERGENT B0 ;  /* 0x0000000000007941 */ /* 0x000fea0003800200 */
.L_x_5036:
        /* <DEDUP_REMOVED lines=13> */
.L_x_5039:
[----:B------:R-:W-:Y:S05]  /*0fb0*/  BSYNC.RECONVERGENT B0 ;  /* 0x0000000000007941 */ /* 0x000fea0003800200 */
.L_x_5038:
        /* <DEDUP_REMOVED lines=13> */
.L_x_5041:
[----:B------:R-:W-:Y:S05]  /*1090*/  BSYNC.RECONVERGENT B0 ;  /* 0x0000000000007941 */ /* 0x000fea0003800200 */
.L_x_5040:
        /* <DEDUP_REMOVED lines=32> */
.L_x_5025:
        /* <DEDUP_REMOVED lines=11> */
.L_x_5042:
        /* <DEDUP_REMOVED lines=97> */
.L_x_5043:
        /* <DEDUP_REMOVED lines=15> */
.L_x_5045:
[----:B------:R-:W2:Y:S01]  /*1a50*/  LDC.64 R102, c[0x0][0x3b8] ;  /* 0x0000ee00ff667b82 */ /* 0x000ea20000000a00 */
[----:B------:R-:W-:-:S05]  /*1a60*/  IADD3 R8, PT, PT, R0, R3, RZ ;  /* 0x0000000300087210 */ /* 0x000fca0007ffe0ff */
[C---:B--2---:R-:W-:Y:S02]  /*1a70*/  IMAD R15, R8.reuse, R103, RZ ;  /* 0x00000067080f7224 */ /* 0x044fe400078e02ff */
[----:B------:R-:W-:-:S05]  /*1a80*/  IMAD.WIDE.U32 R8, R8, R102, RZ ;  /* 0x0000006608087225 */ /* 0x000fca00078e00ff */
[----:B------:R-:W-:Y:S02]  /*1a90*/  IADD3 R15, PT, PT, R9, R15, RZ ;  /* 0x0000000f090f7210 */ /* 0x000fe40007ffe0ff */
[----:B------:R-:W-:Y:S02]  /*1aa0*/  MOV R14, R8 ;  /* 0x00000008000e7202 */ /* 0x000fe40000000f00 */
.L_x_5046:
        /* <DEDUP_REMOVED lines=14> */
.L_x_5047:
[----:B------:R-:W2:Y:S01]  /*1b90*/  LDC.64 R24, c[0x0][0x3c0] ;  /* 0x0000f000ff187b82 */ /* 0x000ea20000000a00 */
[----:B------:R-:W-:-:S05]  /*1ba0*/  IADD3 R3, PT, PT, R0, R3, RZ ;  /* 0x0000000300037210 */ /* 0x000fca0007ffe0ff */
[C---:B--2---:R-:W-:Y:S02]  /*1bb0*/  IMAD R17, R3.reuse, R25, RZ ;  /* 0x0000001903117224 */ /* 0x044fe400078e02ff */
[----:B------:R-:W-:-:S05]  /*1bc0*/  IMAD.WIDE.U32 R2, R3, R24, RZ ;  /* 0x0000001803027225 */ /* 0x000fca00078e00ff */
[----:B------:R-:W-:Y:S02]  /*1bd0*/  IADD3 R17, PT, PT, R3, R17, RZ ;  /* 0x0000001103117210 */ /* 0x000fe40007ffe0ff */
[----:B------:R-:W-:-:S07]  /*1be0*/  MOV R16, R2 ;  /* 0x0000000200107202 */ /* 0x000fce0000000f00 */
.L_x_5048:
        /* <DEDUP_REMOVED lines=46> */
.L_x_5044:
        /* <DEDUP_REMOVED lines=79> */
.L_x_5050:
[----:B------:R-:W-:Y:S05]  /*23c0*/  BSYNC.RECONVERGENT B0 ;  /* 0x0000000000007941 */ /* 0x000fea0003800200 */
.L_x_5049:
[----:B------:R-:W-:Y:S01]  /*23d0*/  BSSY.RECONVERGENT B0, `(.L_x_5051) ;  /* 0x000001c000007945 */ /* 0x000fe20003800200 */
[----:B------:R-:W-:-:S03]  /*23e0*/  ISETP.GE.AND P5, PT, R9, R0, PT ;  /* 0x000000000900720c */ /* 0x000fc60003fa6270 */
[----:B------:R-:W-:Y:S10]  /*23f0*/  @P2 BRA `(.L_x_5052) ;  /* 0x0000000000642947 */ /* 0x000ff40003800000 */
[----:B------:R-:W2:Y:S01]  /*2400*/  LDCU.64 UR8, c[0x0][0x3b0] ;  /* 0x00007600ff0877ac */ /* 0x000ea20008000a00 */
[----:B-1----:R-:W-:Y:S01]  /*2410*/  IADD3 R13, P2, PT, R18, 0x10, RZ ;  /* 0x00000010120d7810 */ /* 0x002fe20007f5e0ff */
[----:B------:R-:W-:Y:S01]  /*2420*/  IMAD.MOV.U32 R14, RZ, RZ, R10 ;  /* 0x000000ffff0e7224 */ /* 0x000fe200078e000a */
        /* <DEDUP_REMOVED lines=22> */
.L_x_5052:
[----:B------:R-:W-:Y:S05]  /*2590*/  BSYNC.RECONVERGENT B0 ;  /* 0x0000000000007941 */ /* 0x000fea0003800200 */
.L_x_5051:
[C---:B------:R-:W-:Y:S01]  /*25a0*/  IMAD.SHL.U32 R15, R102.reuse, 0x10, RZ ;  /* 0x00000010660f7824 */ /* 0x040fe200078e00ff */
[----:B------:R-:W-:Y:S01]  /*25b0*/  BSSY.RECONVERGENT B0, `(.L_x_5053) ;  /* 0x000001e000007945 */ /* 0x000fe20003800200 */
[----:B------:R-:W-:Y:S02]  /*25c0*/  ISETP.GE.AND P4, PT, R5, R0, PT ;  /* 0x000000000500720c */ /* 0x000fe40003f86270 */
[----:B------:R-:W-:Y:S01]  /*25d0*/  SHF.L.U64.HI R84, R102, 0x4, R103 ;  /* 0x0000000466547819 */ /* 0x000fe20000010267 */
[----:B------:R-:W-:Y:S01]  /*25e0*/  IMAD.SHL.U32 R27, R15, 0x2, RZ ;  /* 0x000000020f1b7824 */ /* 0x000fe200078e00ff */
[----:B------:R-:W-:Y:S05]  /*25f0*/  @P1 BRA `(.L_x_5054) ;  /* 0x0000000000641947 */ /* 0x000fea0003800000 */
[----:B------:R-:W3:Y:S01]  /*2600*/  LDCU.64 UR8, c[0x0][0x3b0] ;  /* 0x00007600ff0877ac */ /* 0x000ee20008000a00 */
[----:B-12---:R-:W-:Y:S01]  /*2610*/  IADD3 R13, P1, PT, R18, 0x20, RZ ;  /* 0x00000020120d7810 */ /* 0x006fe20007f3e0ff */
[----:B------:R-:W-:Y:S01]  /*2620*/  IMAD.MOV.U32 R20, RZ, RZ, R10 ;  /* 0x000000ffff147224 */ /* 0x000fe200078e000a */
        /* <DEDUP_REMOVED lines=22> */
.L_x_5054:
[----:B------:R-:W-:Y:S05]  /*2790*/  BSYNC.RECONVERGENT B0 ;  /* 0x0000000000007941 */ /* 0x000fea0003800200 */
.L_x_5053:
[----:B------:R-:W-:Y:S01]  /*27a0*/  SHF.L.U64.HI R84, R15, 0x1, R84 ;  /* 0x000000010f547819 */ /* 0x000fe20000010254 */
[----:B------:R-:W-:Y:S01]  /*27b0*/  BSSY.RECONVERGENT B0, `(.L_x_5055) ;  /* 0x000001e000007945 */ /* 0x000fe20003800200 */
[----:B-123--:R-:W-:Y:S02]  /*27c0*/  IADD3 R12, P1, PT, R27, R156, RZ ;  /* 0x0000009c1b0c7210 */ /* 0x00efe40007f3e0ff */
[----:B------:R-:W-:-:S03]  /*27d0*/  ISETP.GE.AND P3, PT, R3, R0, PT ;  /* 0x000000000300720c */ /* 0x000fc60003f66270 */
[----:B------:R-:W-:Y:S01]  /*27e0*/  IMAD.X R13, R84, 0x1, R157, P1 ;  /* 0x00000001540d7824 */ /* 0x000fe200008e069d */
[----:B------:R-:W-:Y:S09]  /*27f0*/  @P0 BRA `(.L_x_5056) ;  /* 0x0000000000640947 */ /* 0x000ff20003800000 */
        /* <DEDUP_REMOVED lines=25> */
.L_x_5056:
[----:B------:R-:W-:Y:S05]  /*2990*/  BSYNC.RECONVERGENT B0 ;  /* 0x0000000000007941 */ /* 0x000fea0003800200 */
.L_x_5055:
[----:B------:R-:W-:Y:S04]  /*29a0*/  BSSY.RECONVERGENT B0, `(.L_x_5057) ;  /* 0x0000011000007945 */ /* 0x000fe80003800200 */
        /* <DEDUP_REMOVED lines=16> */
.L_x_5058:
[----:B------:R-:W-:Y:S05]  /*2ab0*/  BSYNC.RECONVERGENT B0 ;  /* 0x0000000000007941 */ /* 0x000fea0003800200 */
.L_x_5057:
[----:B------:R-:W-:Y:S04]  /*2ac0*/  BSSY.RECONVERGENT B0, `(.L_x_5059) ;  /* 0x0000011000007945 */ /* 0x000fe80003800200 */
[----:B------:R-:W-:Y:S05]  /*2ad0*/  @P5 BRA `(.L_x_5060) ;  /* 0x00000000003c5947 */ /* 0x000fea0003800000 */
[----:B------:R-:W3:Y:S02]  /*2ae0*/  LDCU UR4, c[0x0][0x440] ;  /* 0x00008800ff0477ac */ /* 0x000ee40008000800 */
[----:B---3--:R-:W-:Y:S02]  /*2af0*/  ISETP.GE.AND P0, PT, R160, UR4, PT ;  /* 0x00000004a0007c0c */ /* 0x008fe4000bf06270 */
[----:B------:R-:W-:-:S11]  /*2b00*/  ISETP.GE.AND P1, PT, R162, UR4, PT ;  /* 0x00000004a2007c0c */ /* 0x000fd6000bf26270 */
[----:B-12---:R-:W-:Y:S02]  /*2b10*/  @!P0 IMAD.MOV.U32 R10, RZ, RZ, R12 ;  /* 0x000000ffff0a8224 */ /* 0x006fe400078e000c */
        /* <DEDUP_REMOVED lines=11> */
.L_x_5060:
[----:B------:R-:W-:Y:S05]  /*2bd0*/  BSYNC.RECONVERGENT B0 ;  /* 0x0000000000007941 */ /* 0x000fea0003800200 */
.L_x_5059:
[----:B------:R-:W-:Y:S04]  /*2be0*/  BSSY.RECONVERGENT B0, `(.L_x_5061) ;  /* 0x0000013000007945 */ /* 0x000fe80003800200 */
[----:B------:R-:W-:Y:S05]  /*2bf0*/  @P4 BRA `(.L_x_5062) ;  /* 0x0000000000444947 */ /* 0x000fea0003800000 */
[----:B------:R-:W4:Y:S01]  /*2c00*/  LDCU UR4, c[0x0][0x440] ;  /* 0x00008800ff0477ac */ /* 0x000f220008000800 */
[----:B------:R-:W-:-:S04]  /*2c10*/  IMAD.WIDE.U32 R14, R102, 0x20, RZ ;  /* 0x00000020660e7825 */ /* 0x000fc800078e00ff */
[----:B-123--:R-:W-:Y:S01]  /*2c20*/  IMAD.SHL.U32 R11, R103, 0x20, RZ ;  /* 0x00000020670b7824 */ /* 0x00efe200078e00ff */
        /* <DEDUP_REMOVED lines=14> */
.L_x_5062:
[----:B------:R-:W-:Y:S05]  /*2d10*/  BSYNC.RECONVERGENT B0 ;  /* 0x0000000000007941 */ /* 0x000fea0003800200 */
.L_x_5061:
[----:B------:R-:W-:Y:S04]  /*2d20*/  BSSY.RECONVERGENT B0, `(.L_x_5063) ;  /* 0x0000011000007945 */ /* 0x000fe80003800200 */
[----:B------:R-:W-:Y:S05]  /*2d30*/  @P3 BRA `(.L_x_5064) ;  /* 0x00000000003c3947 */ /* 0x000fea0003800000 */
[----:B------:R-:W5:Y:S01]  /*2d40*/  LDCU UR4, c[0x0][0x440] ;  /* 0x00008800ff0477ac */ /* 0x000f620008000800 */
[----:B-1234-:R-:W-:-:S04]  /*2d50*/  LEA R10, P2, R102, R12, 0x6 ;  /* 0x0000000c660a7211 */ /* 0x01efc800078430ff */
        /* <DEDUP_REMOVED lines=13> */
.L_x_5064:
[----:B------:R-:W-:Y:S05]  /*2e30*/  BSYNC.RECONVERGENT B0 ;  /* 0x0000000000007941 */ /* 0x000fea0003800200 */
.L_x_5063:
[----:B------:R-:W0:Y:S01]  /*2e40*/  LDGDEPBAR ;  /* 0x00000000000079af */ /* 0x000e220000000000 */
[--C-:B---3--:R-:W-:Y:S01]  /*2e50*/  SHF.R.U32.HI R13, RZ, 0x1, R85.reuse ;  /* 0x00000001ff0d7819 */ /* 0x108fe20000011655 */
[----:B-12-4-:R-:W-:Y:S01]  /*2e60*/  IMAD.SHL.U32 R10, R85, 0x40, RZ ;  /* 0x00000040550a7824 */ /* 0x016fe200078e00ff */
[----:B------:R-:W-:Y:S01]  /*2e70*/  SHF.R.U32.HI R4, RZ, 0x2, R85 ;  /* 0x00000002ff047819 */ /* 0x000fe20000011655 */
[----:B------:R-:W-:Y:S01]  /*2e80*/  BSSY.RECONVERGENT B0, `(.L_x_5065) ;  /* 0x0000024000007945 */ /* 0x000fe20003800200 */
[----:B------:R-:W-:Y:S02]  /*2e90*/  LOP3.LUT R15, R13, 0x1f0, RZ, 0xc0, !PT ;  /* 0x000001f00d0f7812 */ /* 0x000fe400078ec0ff */
[----:B------:R-:W-:Y:S02]  /*2ea0*/  LOP3.LUT R4, R4, 0x7, RZ, 0xc0, !PT ;  /* 0x0000000704047812 */ /* 0x000fe400078ec0ff */
[----:B------:R-:W-:Y:S02]  /*2eb0*/  IADD3 R86, PT, PT, R15, 0x1, R164 ;  /* 0x000000010f567810 */ /* 0x000fe40007ffe0a4 */
[----:B------:R-:W-:-:S02]  /*2ec0*/  LOP3.LUT R11, R10, 0x1c0, RZ, 0xc0, !PT ;  /* 0x000001c00a0b7812 */ /* 0x000fc400078ec0ff */
[----:B------:R-:W-:Y:S01]  /*2ed0*/  IADD3 R86, PT, PT, -R7, R86, R4 ;  /* 0x0000005607567210 */ /* 0x000fe20007ffe104 */
[----:B------:R-:W-:Y:S01]  /*2ee0*/  IMAD.SHL.U32 R4, R85, 0x20, RZ ;  /* 0x0000002055047824 */ /* 0x000fe200078e00ff */
[----:B------:R-:W-:Y:S02]  /*2ef0*/  LOP3.LUT R7, R10, 0x200, RZ, 0xc0, !PT ;  /* 0x000002000a077812 */ /* 0x000fe400078ec0ff */
[----:B------:R-:W-:Y:S01]  /*2f00*/  LOP3.LUT R8, R11, 0x38, R2, 0xf8, !PT ;  /* 0x000000380b087812 */ /* 0x000fe200078ef802 */
[C---:B------:R-:W-:Y:S01]  /*2f10*/  IMAD.SHL.U32 R11, R24.reuse, 0x10, RZ ;  /* 0x00000010180b7824 */ /* 0x040fe200078e00ff */
        /* <DEDUP_REMOVED lines=24> */
.L_x_5066:
[----:B------:R2:W-:Y:S04]  /*30a0*/  STS.128 [R161+0x8000], RZ ;  /* 0x008000ffa1007388 */ /* 0x0005e80000000c00 */
[----:B------:R2:W-:Y:S02]  /*30b0*/  STS.128 [R161+0xa000], RZ ;  /* 0x00a000ffa1007388 */ /* 0x0005e40000000c00 */
.L_x_5067:
[----:B------:R-:W-:Y:S05]  /*30c0*/  BSYNC.RECONVERGENT B0 ;  /* 0x0000000000007941 */ /* 0x000fea0003800200 */
.L_x_5065:
        /* <DEDUP_REMOVED lines=30> */
.L_x_5069:
[----:B------:R-:W-:Y:S05]  /*32b0*/  BSYNC.RECONVERGENT B0 ;  /* 0x0000000000007941 */ /* 0x000fea0003800200 */
.L_x_5068:
[----:B------:R1:W-:Y:S01]  /*32c0*/  @P2 STS.128 [R161+0x9000], RZ ;  /* 0x009000ffa1002388 */ /* 0x0003e20000000c00 */
[----:B------:R-:W-:Y:S03]  /*32d0*/  BSSY.RECONVERGENT B0, `(.L_x_5070) ;  /* 0x0000014000007945 */ /* 0x000fe60003800200 */
[----:B------:R1:W-:Y:S01]  /*32e0*/  @P2 STS.128 [R161+0xb000], RZ ;  /* 0x00b000ffa1002388 */ /* 0x0003e20000000c00 */
[----:B------:R-:W-:Y:S05]  /*32f0*/  @P2 BRA `(.L_x_5071) ;  /* 0x0000000000442947 */ /* 0x000fea0003800000 */
[----:B------:R-:W5:Y:S01]  /*3300*/  LDCU UR4, c[0x0][0x440] ;  /* 0x00008800ff0477ac */ /* 0x000f620008000800 */
[----:B------:R-:W-:-:S04]  /*3310*/  IMAD.WIDE.U32 R10, R24, 0x20, RZ ;  /* 0x00000020180a7825 */ /* 0x000fc800078e00ff */
[----:B----4-:R-:W-:Y:S01]  /*3320*/  IMAD.SHL.U32 R3, R25, 0x20, RZ ;  /* 0x0000002019037824 */ /* 0x010fe200078e00ff */
        /* <DEDUP_REMOVED lines=14> */
.L_x_5071:
[----:B------:R-:W-:Y:S05]  /*3410*/  BSYNC.RECONVERGENT B0 ;  /* 0x0000000000007941 */ /* 0x000fea0003800200 */
.L_x_5070:
        /* <DEDUP_REMOVED lines=19> */
.L_x_5073:
[----:B------:R-:W-:Y:S05]  /*3550*/  BSYNC.RECONVERGENT B0 ;  /* 0x0000000000007941 */ /* 0x000fea0003800200 */
.L_x_5072:
[----:B------:R-:W-:Y:S01]  /*3560*/  LDSM.16.M88.4 R48, [R153] ;  /* 0x000000009930783b */ /* 0x000fe20000000200 */
[----:B------:R-:W-:Y:S01]  /*3570*/  R2P PR, R85, 0x6 ;  /* 0x0000000655007804 */ /* 0x000fe20000000000 */
[----:B------:R-:W5:Y:S01]  /*3580*/  LDCU UR8, c[0x0][0x50c] ;  /* 0x0000a180ff0877ac */ /* 0x000f620008000800 */
[----:B------:R-:W-:Y:S01]  /*3590*/  MOV R5, 0x20 ;  /* 0x0000002000057802 */ /* 0x000fe20000000f00 */
[----:B------:R-:W2:Y:S01]  /*35a0*/  LDSM.16.M88.4 R36, [R152+UR5+0x4000] ;  /* 0x004000059824783b */ /* 0x000ea20008000200 */
[----:B----4-:R-:W-:Y:S02]  /*35b0*/  IADD3 R2, PT, PT, R152, UR5, RZ ;  /* 0x0000000598027c10 */ /* 0x010fe4000fffe0ff */
[----:B------:R-:W-:Y:S01]  /*35c0*/  SEL R5, R5, 0xffffffe0, !P1 ;  /* 0xffffffe005057807 */ /* 0x000fe20004800000 */
[----:B------:R-:W4:Y:S01]  /*35d0*/  LDSM.16.M88.4 R64, [R152+UR5+0x4800] ;  /* 0x004800059840783b */ /* 0x000f220008000200 */
[----:B------:R-:W-:Y:S02]  /*35e0*/  MOV R0, 0x40 ;  /* 0x0000004000007802 */ /* 0x000fe40000000f00 */
[-C--:B------:R-:W-:Y:S01]  /*35f0*/  IADD3 R151, PT, PT, R153, R5.reuse, RZ ;  /* 0x0000000599977210 */ /* 0x080fe20007ffe0ff */
[----:B------:R-:W3:Y:S01]  /*3600*/  LDSM.16.M88.4 R56, [R152+UR5+0x5000] ;  /* 0x005000059838783b */ /* 0x000ee20008000200 */
[----:B------:R-:W-:-:S02]  /*3610*/  IADD3 R147, PT, PT, R2, R5, RZ ;  /* 0x0000000502937210 */ /* 0x000fc40007ffe0ff */
[----:B------:R-:W-:Y:S01]  /*3620*/  SEL R0, R0, 0xffffffc0, !P2 ;  /* 0xffffffc000007807 */ /* 0x000fe20005000000 */
[----:B-1----:R-:W1:Y:S01]  /*3630*/  LDSM.16.M88.4 R12, [R152+UR5+0x5800] ;  /* 0x00580005980c783b */ /* 0x002e620008000200 */
[----:B------:R-:W-:Y:S02]  /*3640*/  ISETP.GT.AND P0, PT, R26, R155, PT ;  /* 0x0000009b1a00720c */ /* 0x000fe40003f04270 */
        /* <DEDUP_REMOVED lines=11> */
[----:B------:R-:W-:Y:S01]  /*3700*/  LDSM.16.M88.4 R20, [R146+0x4000] ;  /* 0x004000009214783b */ /* 0x000fe20000000200 */
[C---:B--2---:R-:W-:Y:S03]  /*3710*/  HMMA.16816.F32 R16, R48.reuse, R36, RZ ;  /* 0x000000243010723c */ /* 0x044fe600000018ff */
[----:B------:R-:W-:Y:S04]  /*3720*/  LDSM.16.M88.4 R76, [R146+0x5000] ;  /* 0x00500000924c783b */ /* 0x000fe80000000200 */
[----:B------:R-:W-:Y:S01]  /*3730*/  LDSM.16.M88.4 R72, [R153+0x2000] ;  /* 0x002000009948783b */ /* 0x000fe20000000200 */
[C---:B------:R-:W-:Y:S03]  /*3740*/  HMMA.16816.F32 R36, R48.reuse, R38, RZ ;  /* 0x000000263024723c */ /* 0x040fe600000018ff */
[----:B------:R-:W-:Y:S04]  /*3750*/  LDSM.16.M88.4 R80, [R147+0x6000] ;  /* 0x006000009350783b */ /* 0x000fe80000000200 */
[----:B------:R-:W0:Y:S01]  /*3760*/  LDGDEPBAR ;  /* 0x00000000000079af */ /* 0x000e220000000000 */
[C---:B----4-:R-:W-:Y:S08]  /*3770*/  HMMA.16816.F32 R32, R48.reuse, R64, RZ ;  /* 0x000000403020723c */ /* 0x050ff000000018ff */
[C---:B---3--:R-:W-:Y:S08]  /*3780*/  HMMA.16816.F32 R60, R48.reuse, R56, RZ ;  /* 0x00000038303c723c */ /* 0x048ff000000018ff */
[C---:B------:R-:W-:Y:S08]  /*3790*/  HMMA.16816.F32 R64, R48.reuse, R66, RZ ;  /* 0x000000423040723c */ /* 0x040ff000000018ff */
[C---:B------:R-:W-:Y:S08]  /*37a0*/  HMMA.16816.F32 R56, R48.reuse, R58, RZ ;  /* 0x0000003a3038723c */ /* 0x040ff000000018ff */
[C---:B-1----:R-:W-:Y:S08]  /*37b0*/  HMMA.16816.F32 R52, R48.reuse, R12, RZ ;  /* 0x0000000c3034723c */ /* 0x042ff000000018ff */
[----:B------:R-:W-:Y:S01]  /*37c0*/  HMMA.16816.F32 R48, R48, R14, RZ ;  /* 0x0000000e3030723c */ /* 0x000fe200000018ff */
[----:B------:R-:W1:Y:S07]  /*37d0*/  LDSM.16.M88.4 R12, [R150] ;  /* 0x00000000960c783b */ /* 0x000e6e0000000200 */
        /* <DEDUP_REMOVED lines=159> */
.L_x_5075:
        /* <DEDUP_REMOVED lines=59> */
.L_x_5076:
        /* <DEDUP_REMOVED lines=52> */
.L_x_5074:
[----:B------:R-:W-:Y:S01]  /*48c0*/  IMAD.SHL.U32 R31, R85, 0x2, RZ ;  /* 0x00000002551f7824 */ /* 0x000fe200078e00ff */
[----:B------:R-:W3:Y:S01]  /*48d0*/  LDCU UR4, c[0x0][0x45c] ;  /* 0x00008b80ff0477ac */ /* 0x000ee20008000800 */
[----:B------:R-:W-:-:S03]  /*48e0*/  IMAD.IADD R148, R7, 0x1, R4 ;  /* 0x0000000107947824 */ /* 0x000fc600078e0204 */
[----:B------:R-:W-:Y:S02]  /*48f0*/  LOP3.LUT R31, R31, 0x6, RZ, 0xc0, !PT ;  /* 0x000000061f1f7812 */ /* 0x000fe400078ec0ff */
[----:B------:R-:W-:Y:S02]  /*4900*/  LEA R148, R148, UR5, 0x1 ;  /* 0x0000000594947c11 */ /* 0x000fe4000f8e08ff */
[C---:B------:R-:W-:Y:S02]  /*4910*/  LOP3.LUT R30, R6.reuse, R31, RZ, 0xfc, !PT ;  /* 0x0000001f061e7212 */ /* 0x040fe400078efcff */
[C-C-:B------:R-:W-:Y:S01]  /*4920*/  LOP3.LUT R29, R6.reuse, 0x1, R31.reuse, 0xfe, !PT ;  /* 0x00000001061d7812 */ /* 0x140fe200078efe1f */
[----:B------:R-:W-:Y:S01]  /*4930*/  LDSM.16.MT88.4 R92, [R148+0x8000] ;  /* 0x00800000945c783b */ /* 0x000fe20000004200 */
[--C-:B--2---:R-:W-:Y:S01]  /*4940*/  LOP3.LUT R12, R6, 0x8, R31.reuse, 0xfe, !PT ;  /* 0x00000008060c7812 */ /* 0x104fe200078efe1f */
[--C-:B------:R-:W-:Y:S01]  /*4950*/  IMAD.IADD R144, R5, 0x1, R148.reuse ;  /* 0x0000000105907824 */ /* 0x100fe200078e0294 */
[-C--:B------:R-:W-:Y:S01]  /*4960*/  ISETP.GE.AND P5, PT, R30, R101.reuse, PT ;  /* 0x000000651e00720c */ /* 0x080fe20003fa6270 */
[----:B------:R-:W-:Y:S01]  /*4970*/  LDSM.16.MT88.4 R40, [R148+0xa000] ;  /* 0x00a000009428783b */ /* 0x000fe20000004200 */
[----:B------:R-:W-:Y:S01]  /*4980*/  LOP3.LUT R11, R6, 0x9, R31, 0xfe, !PT ;  /* 0x00000009060b7812 */ /* 0x000fe200078efe1f */
[----:B------:R-:W-:Y:S01]  /*4990*/  IMAD.IADD R107, R0, 0x1, R148 ;  /* 0x00000001006b7824 */ /* 0x000fe200078e0294 */
[-C--:B------:R-:W-:Y:S01]  /*49a0*/  ISETP.GE.AND P0, PT, R30, R2.reuse, PT ;  /* 0x000000021e00720c */ /* 0x080fe20003f06270 */
[----:B-1----:R-:W-:Y:S01]  /*49b0*/  LDSM.16.MT88.4 R48, [R144+0xa000] ;  /* 0x00a000009030783b */ /* 0x002fe20000004200 */
[----:B------:R-:W-:Y:S01]  /*49c0*/  ISETP.GE.AND P4, PT, R29, R101, PT ;  /* 0x000000651d00720c */ /* 0x000fe20003f86270 */
[----:B------:R-:W-:Y:S01]  /*49d0*/  IMAD.IADD R106, R5, 0x1, R107 ;  /* 0x00000001056a7824 */ /* 0x000fe200078e026b */
[----:B------:R-:W-:Y:S01]  /*49e0*/  LOP3.LUT R9, R6, 0x10, R31, 0xfe, !PT ;  /* 0x0000001006097812 */ /* 0x000fe200078efe1f */
[----:B------:R-:W-:Y:S01]  /*49f0*/  LDSM.16.MT88.4 R84, [R144+0x8000] ;  /* 0x008000009054783b */ /* 0x000fe20000004200 */
[----:B------:R-:W-:-:S02]  /*4a00*/  ISETP.GE.AND P1, PT, R29, R2, PT ;  /* 0x000000021d00720c */ /* 0x000fc40003f26270 */
[CC--:B------:R-:W-:Y:S01]  /*4a10*/  ISETP.GE.AND P3, PT, R12.reuse, R101.reuse, PT ;  /* 0x000000650c00720c */ /* 0x0c0fe20003f66270 */
[----:B------:R-:W-:Y:S01]  /*4a20*/  LDSM.16.MT88.4 R56, [R107+0xa000] ;  /* 0x00a000006b38783b */ /* 0x000fe20000004200 */
[----:B------:R-:W-:Y:S02]  /*4a30*/  ISETP.GE.AND P6, PT, R12, R2, PT ;  /* 0x000000020c00720c */ /* 0x000fe40003fc6270 */
[C-C-:B------:R-:W-:Y:S01]  /*4a40*/  LOP3.LUT R10, R6.reuse, 0x11, R31.reuse, 0xfe, !PT ;  /* 0x00000011060a7812 */ /* 0x140fe200078efe1f */
[----:B------:R-:W-:Y:S01]  /*4a50*/  LDSM.16.MT88.4 R76, [R107+0x8000] ;  /* 0x008000006b4c783b */ /* 0x000fe20000004200 */
[----:B------:R-:W-:Y:S02]  /*4a60*/  LOP3.LUT R28, R6, 0x18, R31, 0xfe, !PT ;  /* 0x00000018061c7812 */ /* 0x000fe400078efe1f */
[----:B------:R-:W-:Y:S01]  /*4a70*/  FSEL R12, R3, -INF , !P5 ;  /* 0xff800000030c7808 */ /* 0x000fe20006800000 */
[----:B------:R-:W-:Y:S01]  /*4a80*/  LDSM.16.MT88.4 R108, [R144+0x8800] ;  /* 0x00880000906c783b */ /* 0x000fe20000004200 */
[----:B------:R-:W-:-:S02]  /*4a90*/  ISETP.GE.AND P2, PT, R11, R101, PT ;  /* 0x000000650b00720c */ /* 0x000fc40003f46270 */
[-C--:B------:R-:W-:Y:S02]  /*4aa0*/  ISETP.GE.AND P5, PT, R11, R2.reuse, PT ;  /* 0x000000020b00720c */ /* 0x080fe40003fa6270 */
[----:B------:R-:W-:Y:S02]  /*4ab0*/  FSEL R69, R69, -INF , !P0 ;  /* 0xff80000045457808 */ /* 0x000fe40004000000 */
[----:B------:R-:W-:Y:S02]  /*4ac0*/  FSEL R68, R68, -INF , !P4 ;  /* 0xff80000044447808 */ /* 0x000fe40006000000 */
[----:B------:R-:W-:Y:S02]  /*4ad0*/  LOP3.LUT R27, R6, 0x19, R31, 0xfe, !PT ;  /* 0x00000019061b7812 */ /* 0x000fe400078efe1f */
[C---:B------:R-:W-:Y:S02]  /*4ae0*/  ISETP.GE.AND P0, PT, R9.reuse, R101, PT ;  /* 0x000000650900720c */ /* 0x040fe40003f06270 */
[----:B------:R-:W-:-:S02]  /*4af0*/  ISETP.GE.AND P4, PT, R9, R2, PT ;  /* 0x000000020900720c */ /* 0x000fc40003f86270 */
[----:B------:R-:W-:Y:S02]  /*4b00*/  FSEL R9, R70, -INF , !P1 ;  /* 0xff80000046097808 */ /* 0x000fe40004800000 */
[----:B------:R-:W-:Y:S02]  /*4b10*/  FSEL R20, R20, -INF , !P3 ;  /* 0xff80000014147808 */ /* 0x000fe40005800000 */
[----:B------:R-:W-:Y:S02]  /*4b20*/  FSEL R11, R32, -INF , !P6 ;  /* 0xff800000200b7808 */ /* 0x000fe40007000000 */
[CC--:B------:R-:W-:Y:S02]  /*4b30*/  ISETP.GE.AND P1, PT, R10.reuse, R101.reuse, PT ;  /* 0x000000650a00720c */ /* 0x0c0fe40003f26270 */
[----:B------:R-:W-:Y:S02]  /*4b40*/  ISETP.GE.AND P3, PT, R10, R2, PT ;  /* 0x000000020a00720c */ /* 0x000fe40003f66270 */
[----:B------:R-:W-:-:S02]  /*4b50*/  ISETP.GE.AND P6, PT, R28, R101, PT ;  /* 0x000000651c00720c */ /* 0x000fc40003fc6270 */
[--C-:B------:R-:W-:Y:S02]  /*4b60*/  LOP3.LUT R13, R6, 0x21, R31.reuse, 0xfe, !PT ;  /* 0x00000021060d7812 */ /* 0x100fe400078efe1f */
[----:B------:R-:W-:Y:S02]  /*4b70*/  FSEL R10, R21, -INF , !P2 ;  /* 0xff800000150a7808 */ /* 0x000fe40005000000 */
[----:B------:R-:W-:Y:S02]  /*4b80*/  FSEL R33, R33, -INF , !P5 ;  /* 0xff80000021217808 */ /* 0x000fe40006800000 */
[----:B------:R-:W-:Y:S02]  /*4b90*/  ISETP.GE.AND P2, PT, R28, R2, PT ;  /* 0x000000021c00720c */ /* 0x000fe40003f46270 */
[----:B------:R-:W-:Y:S02]  /*4ba0*/  ISETP.GE.AND P5, PT, R27, R101, PT ;  /* 0x000000651b00720c */ /* 0x000fe40003fa6270 */
[----:B------:R-:W-:-:S02]  /*4bb0*/  LOP3.LUT R15, R6, 0x28, R31, 0xfe, !PT ;  /* 0x00000028060f7812 */ /* 0x000fc400078efe1f */
[----:B------:R-:W-:Y:S02]  /*4bc0*/  FSEL R36, R36, -INF , !P0 ;  /* 0xff80000024247808 */ /* 0x000fe40004000000 */
[----:B------:R-:W-:Y:S02]  /*4bd0*/  LOP3.LUT R23, R6, 0x20, R31, 0xfe, !PT ;  /* 0x0000002006177812 */ /* 0x000fe400078efe1f */
[----:B------:R-:W-:Y:S02]  /*4be0*/  ISETP.GE.AND P0, PT, R27, R2, PT ;  /* 0x000000021b00720c */ /* 0x000fe40003f06270 */
[----:B------:R-:W-:Y:S02]  /*4bf0*/  FSEL R37, R37, -INF , !P3 ;  /* 0xff80000025257808 */ /* 0x000fe40005800000 */
[----:B------:R-:W-:Y:S02]  /*4c00*/  FSEL R38, R38, -INF , !P6 ;  /* 0xff80000026267808 */ /* 0x000fe40007000000 */
[----:B------:R-:W-:-:S02]  /*4c10*/  FMNMX3.FTZ R3, R12, R68, R20, !PT ;  /* 0x000000440c037276 */ /* 0x000fc40007810014 */
[C-C-:B------:R-:W-:Y:S02]  /*4c20*/  LOP3.LUT R19, R6.reuse, 0x29, R31.reuse, 0xfe, !PT ;  /* 0x0000002906137812 */ /* 0x140fe400078efe1f */
[C-C-:B------:R-:W-:Y:S02]  /*4c30*/  LOP3.LUT R18, R6.reuse, 0x30, R31.reuse, 0xfe, !PT ;  /* 0x0000003006127812 */ /* 0x140fe400078efe1f */
[C-C-:B------:R-:W-:Y:S02]  /*4c40*/  LOP3.LUT R17, R6.reuse, 0x31, R31.reuse, 0xfe, !PT ;  /* 0x0000003106117812 */ /* 0x140fe400078efe1f */
[C-C-:B------:R-:W-:Y:S02]  /*4c50*/  LOP3.LUT R16, R6.reuse, 0x38, R31.reuse, 0xfe, !PT ;  /* 0x0000003806107812 */ /* 0x140fe400078efe1f */
[----:B------:R-:W-:Y:S02]  /*4c60*/  LOP3.LUT R14, R6, 0x39, R31, 0xfe, !PT ;  /* 0x00000039060e7812 */ /* 0x000fe400078efe1f */
[C---:B------:R-:W-:Y:S01]  /*4c70*/  ISETP.GE.AND P3, PT, R13.reuse, R101, PT ;  /* 0x000000650d00720c */ /* 0x040fe20003f66270 */
[----:B------:R-:W-:Y:S01]  /*4c80*/  LDSM.16.MT88.4 R28, [R107+0x8800] ;  /* 0x008800006b1c783b */ /* 0x000fe20000004200 */
[----:B------:R-:W-:-:S02]  /*4c90*/  ISETP.GE.AND P6, PT, R13, R2, PT ;  /* 0x000000020d00720c */ /* 0x000fc40003fc6270 */
[----:B------:R-:W-:Y:S02]  /*4ca0*/  FSEL R13, R22, -INF , !P2 ;  /* 0xff800000160d7808 */ /* 0x000fe40005000000 */
[----:B------:R-:W-:Y:S02]  /*4cb0*/  FSEL R6, R39, -INF , !P5 ;  /* 0xff80000027067808 */ /* 0x000fe40006800000 */
[----:B------:R-:W-:Y:S02]  /*4cc0*/  FSEL R35, R35, -INF , !P4 ;  /* 0xff80000023237808 */ /* 0x000fe40006000000 */
[CC--:B------:R-:W-:Y:S02]  /*4cd0*/  ISETP.GE.AND P2, PT, R15.reuse, R101.reuse, PT ;  /* 0x000000650f00720c */ /* 0x0c0fe40003f46270 */
[----:B------:R-:W-:Y:S02]  /*4ce0*/  ISETP.GE.AND P5, PT, R15, R2, PT ;  /* 0x000000020f00720c */ /* 0x000fe40003fa6270 */
[----:B------:R-:W-:-:S02]  /*4cf0*/  ISETP.GE.AND P4, PT, R23, R101, PT ;  /* 0x000000651700720c */ /* 0x000fc40003f86270 */
[----:B------:R-:W-:Y:S02]  /*4d00*/  FSEL R34, R34, -INF , !P1 ;  /* 0xff80000022227808 */ /* 0x000fe40004800000 */
[----:B------:R-:W-:Y:S02]  /*4d10*/  FSEL R15, R8, -INF , !P0 ;  /* 0xff800000080f7808 */ /* 0x000fe40004000000 */
[----:B------:R-:W-:Y:S02]  /*4d20*/  FMNMX3.FTZ R3, R3, R10, R36, !PT ;  /* 0x0000000a03037276 */ /* 0x000fe40007810024 */
[----:B------:R-:W-:Y:S02]  /*4d30*/  FMNMX3.FTZ R8, R69, R9, R11, !PT ;  /* 0x0000000945087276 */ /* 0x000fe4000781000b */
[----:B------:R-:W-:Y:S02]  /*4d40*/  ISETP.GE.AND P1, PT, R23, R2, PT ;  /* 0x000000021700720c */ /* 0x000fe40003f26270 */
[----:B------:R-:W-:-:S02]  /*4d50*/  FSEL R170, R170, -INF , !P4 ;  /* 0xff800000aaaa7808 */ /* 0x000fc40006000000 */
[----:B------:R-:W-:Y:S02]  /*4d60*/  FMNMX3.FTZ R3, R3, R34, R38, !PT ;  /* 0x0000002203037276 */ /* 0x000fe40007810026 */
[----:B------:R-:W-:Y:S02]  /*4d70*/  FMNMX3.FTZ R8, R8, R33, R35, !PT ;  /* 0x0000002108087276 */ /* 0x000fe40007810023 */
[-C--:B------:R-:W-:Y:S02]  /*4d80*/  ISETP.GE.AND P0, PT, R19, R101.reuse, PT ;  /* 0x000000651300720c */ /* 0x080fe40003f06270 */
[----:B------:R-:W-:Y:S02]  /*4d90*/  FSEL R139, R139, -INF , !P1 ;  /* 0xff8000008b8b7808 */ /* 0x000fe40004800000 */
[----:B------:R-:W-:Y:S02]  /*4da0*/  ISETP.GE.AND P1, PT, R18, R101, PT ;  /* 0x000000651200720c */ /* 0x000fe40003f26270 */
[----:B------:R-:W-:-:S02]  /*4db0*/  FSEL R168, R168, -INF , !P3 ;  /* 0xff800000a8a87808 */ /* 0x000fc40005800000 */
[----:B------:R-:W-:Y:S02]  /*4dc0*/  FSEL R142, R142, -INF , !P2 ;  /* 0xff8000008e8e7808 */ /* 0x000fe40005000000 */
[----:B------:R-:W-:Y:S02]  /*4dd0*/  FMNMX3.FTZ R3, R3, R6, R170, !PT ;  /* 0x0000000603037276 */ /* 0x000fe400078100aa */
[----:B------:R-:W-:Y:S02]  /*4de0*/  FMNMX3.FTZ R8, R8, R37, R13, !PT ;  /* 0x0000002508087276 */ /* 0x000fe4000781000d */
[----:B------:R-:W-:Y:S02]  /*4df0*/  FSEL R137, R137, -INF , !P6 ;  /* 0xff80000089897808 */ /* 0x000fe40007000000 */
[----:B------:R-:W-:Y:S02]  /*4e00*/  ISETP.GE.AND P6, PT, R17, R101, PT ;  /* 0x000000651100720c */ /* 0x000fe40003fc6270 */
[----:B------:R-:W-:-:S02]  /*4e10*/  FSEL R140, R140, -INF , !P0 ;  /* 0xff8000008c8c7808 */ /* 0x000fc40004000000 */
[----:B------:R-:W-:Y:S02]  /*4e20*/  ISETP.GE.AND P0, PT, R16, R101, PT ;  /* 0x000000651000720c */ /* 0x000fe40003f06270 */
[----:B------:R-:W-:Y:S02]  /*4e30*/  FSEL R138, R138, -INF , !P1 ;  /* 0xff8000008a8a7808 */ /* 0x000fe40004800000 */
[----:B------:R-:W-:Y:S02]  /*4e40*/  FMNMX3.FTZ R3, R3, R168, R142, !PT ;  /* 0x000000a803037276 */ /* 0x000fe4000781008e */
[-C--:B------:R-:W-:Y:S02]  /*4e50*/  ISETP.GE.AND P4, PT, R19, R2.reuse, PT ;  /* 0x000000021300720c */ /* 0x080fe40003f86270 */
[----:B------:R-:W-:Y:S02]  /*4e60*/  ISETP.GE.AND P3, PT, R18, R2, PT ;  /* 0x000000021200720c */ /* 0x000fe40003f66270 */
[----:B------:R-:W-:-:S02]  /*4e70*/  FSEL R135, R135, -INF , !P5 ;  /* 0xff80000087877808 */ /* 0x000fc40006800000 */
[----:B------:R-:W-:Y:S02]  /*4e80*/  FMNMX3.FTZ R8, R8, R15, R139, !PT ;  /* 0x0000000f08087276 */ /* 0x000fe4000781008b */
[----:B------:R-:W-:Y:S02]  /*4e90*/  FSEL R136, R136, -INF , !P6 ;  /* 0xff80000088887808 */ /* 0x000fe40007000000 */
[----:B------:R-:W-:Y:S02]  /*4ea0*/  ISETP.GE.AND P6, PT, R14, R101, PT ;  /* 0x000000650e00720c */ /* 0x000fe40003fc6270 */
[----:B------:R-:W-:Y:S02]  /*4eb0*/  FSEL R134, R134, -INF , !P0 ;  /* 0xff80000086867808 */ /* 0x000fe40004000000 */
[----:B------:R-:W-:Y:S02]  /*4ec0*/  FMNMX3.FTZ R3, R3, R140, R138, !PT ;  /* 0x0000008c03037276 */ /* 0x000fe4000781008a */
[----:B------:R-:W-:-:S02]  /*4ed0*/  ISETP.GE.AND P2, PT, R17, R2, PT ;  /* 0x000000021100720c */ /* 0x000fc40003f46270 */
[----:B------:R-:W-:Y:S02]  /*4ee0*/  ISETP.GE.AND P1, PT, R16, R2, PT ;  /* 0x000000021000720c */ /* 0x000fe40003f26270 */
[----:B------:R-:W-:Y:S02]  /*4ef0*/  FSEL R133, R133, -INF , !P4 ;  /* 0xff80000085857808 */ /* 0x000fe40006000000 */
        /* <DEDUP_REMOVED lines=18> */
[----:B-1----:R-:W-:-:S03]  /*5020*/  FMNMX.FTZ R100, R17, R100, !PT ;  /* 0x0000006411647209 */ /* 0x002fc60007810000 */
[----:B------:R-:W-:Y:S01]  /*5030*/  LDSM.16.MT88.4 R16, [R148+0xa800] ;  /* 0x00a800009410783b */ /* 0x000fe20000004200 */
        /* <DEDUP_REMOVED lines=27> */
[----:B------:R-:W-:Y:S01]  /*51f0*/  FFMA.FTZ R27, R15, UR4, -R130 ;  /* 0x000000040f1b7c23 */ /* 0x000fe20008010882 */
[----:B------:R-:W-:Y:S01]  /*5200*/  LDSM.16.MT88.4 R68, [R106+0x8000] ;  /* 0x008000006a44783b */ /* 0x000fe20000004200 */
[----:B------:R-:W-:Y:S01]  /*5210*/  FFMA.FTZ R0, R170, UR4, -R131 ;  /* 0x00000004aa007c23 */ /* 0x000fe20008010883 */
[----:B------:R-:W-:Y:S01]  /*5220*/  MUFU.EX2 R124, R124 ;  /* 0x0000007c007c7308 */ /* 0x000fe20000000800 */
[----:B------:R-:W-:Y:S01]  /*5230*/  ISETP.GT.AND P0, PT, R26, R155, PT ;  /* 0x0000009b1a00720c */ /* 0x000fe20003f04270 */
[----:B------:R-:W-:Y:S01]  /*5240*/  LDSM.16.MT88.4 R32, [R106+0xa000] ;  /* 0x00a000006a20783b */ /* 0x000fe20000004200 */
[----:B-1----:R-:W-:Y:S01]  /*5250*/  F2FP.F16.F32.PACK_AB R64, R123, R126 ;  /* 0x0000007e7b40723e */ /* 0x002fe200000000ff */
[----:B------:R-:W1:Y:S01]  /*5260*/  MUFU.EX2 R121, R121 ;  /* 0x0000007900797308 */ /* 0x000e620000000800 */
[----:B------:R-:W-:Y:S01]  /*5270*/  FADD.FTZ R123, R126, R123 ;  /* 0x0000007b7e7b7221 */ /* 0x000fe20000010000 */
[----:B------:R-:W-:Y:S02]  /*5280*/  LDSM.16.MT88.4 R12, [R107+0xa800] ;  /* 0x00a800006b0c783b */ /* 0x000fe40000004200 */
[----:B------:R-:W-:Y:S01]  /*5290*/  MUFU.EX2 R120, R120 ;  /* 0x0000007800787308 */ /* 0x000fe20000000800 */
[----:B---3--:R-:W-:Y:S01]  /*52a0*/  F2FP.F16.F32.PACK_AB R66, R119, R122 ;  /* 0x0000007a7742723e */ /* 0x008fe200000000ff */
[----:B------:R-:W-:Y:S02]  /*52b0*/  LDSM.16.MT88.4 R20, [R106+0x8800] ;  /* 0x008800006a14783b */ /* 0x000fe40000004200 */
[----:B------:R-:W3:Y:S01]  /*52c0*/  MUFU.EX2 R117, R117 ;  /* 0x0000007500757308 */ /* 0x000ee20000000800 */
[----:B------:R-:W-:-:S03]  /*52d0*/  FADD.FTZ R122, R122, R123 ;  /* 0x0000007b7a7a7221 */ /* 0x000fc60000010000 */
[----:B------:R-:W-:Y:S01]  /*52e0*/  MUFU.EX2 R118, R118 ;  /* 0x0000007600767308 */ /* 0x000fe20000000800 */
[----:B------:R-:W-:Y:S01]  /*52f0*/  FADD.FTZ R119, R119, R122 ;  /* 0x0000007a77777221 */ /* 0x000fe20000010000 */
[----:B-1----:R-:W-:Y:S01]  /*5300*/  F2FP.F16.F32.PACK_AB R65, R121, R124 ;  /* 0x0000007c7941723e */ /* 0x002fe200000000ff */
[----:B------:R-:W-:Y:S01]  /*5310*/  FADD.FTZ R121, R124, R121 ;  /* 0x000000797c797221 */ /* 0x000fe20000010000 */
        /* <DEDUP_REMOVED lines=20> */
[----:B-1----:R-:W-:Y:S01]  /*5460*/  F2FP.F16.F32.PACK_AB R5, R113, R116 ;  /* 0x000000747105723e */ /* 0x002fe200000000ff */
[----:B------:R-:W-:-:S04]  /*5470*/  FADD.FTZ R116, R116, R117 ;  /* 0x0000007574747221 */ /* 0x000fc80000010000 */
[----:B------:R-:W-:Y:S02]  /*5480*/  FADD.FTZ R113, R113, R116 ;  /* 0x0000007471717221 */ /* 0x000fe40000010000 */
        /* <DEDUP_REMOVED lines=8> */
[C---:B------:R-:W-:Y:S08]  /*5510*/  HMMA.16816.F32 R36, R4.reuse, R16, R36 ;  /* 0x000000100424723c */ /* 0x040ff00000001824 */
        /* <DEDUP_REMOVED lines=30> */
[----:B------:R-:W-:-:S03]  /*5700*/  FFMA.FTZ R129, R127, UR4, -R130 ;  /* 0x000000047f817c23 */ /* 0x000fc60008010882 */
[----:B------:R-:W3:Y:S01]  /*5710*/  MUFU.EX2 R111, R111 ;  /* 0x0000006f006f7308 */ /* 0x000ee20000000800 */
[C---:B------:R-:W-:Y:S03]  /*5720*/  HMMA.16816.F32 R52, R4.reuse, R12, R52 ;  /* 0x0000000c0434723c */ /* 0x040fe60000001834 */
[----:B------:R-:W-:Y:S05]  /*5730*/  MUFU.EX2 R110, R110 ;  /* 0x0000006e006e7308 */ /* 0x000fea0000000800 */
        /* <DEDUP_REMOVED lines=36> */
[----:B------:R-:W-:Y:S01]  /*5980*/  FFMA.FTZ R30, R132, UR4, -R131 ;  /* 0x00000004841e7c23 */ /* 0x000fe20008010883 */
[--C-:B------:R-:W-:Y:S01]  /*5990*/  FFMA.FTZ R131, R128, UR4, -R130.reuse ;  /* 0x0000000480837c23 */ /* 0x100fe20008010882 */
[----:B------:R-:W-:-:S02]  /*59a0*/  FFMA.FTZ R128, R125, UR4, -R130 ;  /* 0x000000047d807c23 */ /* 0x000fc40008010882 */
[----:B------:R-:W-:Y:S02]  /*59b0*/  MUFU.EX2 R125, R129 ;  /* 0x00000081007d7308 */ /* 0x000fe40000000800 */
[C---:B--2---:R-:W-:Y:S02]  /*59c0*/  HMMA.16816.F32 R52, R4.reuse, R12, R52 ;  /* 0x0000000c0434723c */ /* 0x044fe40000001834 */
[----:B------:R-:W2:Y:S04]  /*59d0*/  MUFU.EX2 R31, R31 ;  /* 0x0000001f001f7308 */ /* 0x000ea80000000800 */
[----:B------:R-:W4:Y:S02]  /*59e0*/  MUFU.EX2 R30, R30 ;  /* 0x0000001e001e7308 */ /* 0x000f240000000800 */
[C---:B------:R-:W-:Y:S01]  /*59f0*/  HMMA.16816.F32 R56, R4.reuse, R14, R56 ;  /* 0x0000000e0438723c */ /* 0x040fe20000001838 */
[----:B------:R-:W5:Y:S01]  /*5a00*/  LDSM.16.MT88.4 R12, [R107+0x9800] ;  /* 0x009800006b0c783b */ /* 0x000f620000004200 */
[----:B------:R-:W1:Y:S04]  /*5a10*/  MUFU.EX2 R127, R131 ;  /* 0x00000083007f7308 */ /* 0x000e680000000800 */
[----:B------:R-:W1:Y:S02]  /*5a20*/  MUFU.EX2 R128, R128 ;  /* 0x0000008000807308 */ /* 0x000e640000000800 */
[C---:B------:R-:W-:Y:S08]  /*5a30*/  HMMA.16816.F32 R36, R4.reuse, R16, R36 ;  /* 0x000000100424723c */ /* 0x040ff00000001824 */
[C---:B------:R-:W-:Y:S01]  /*5a40*/  HMMA.16816.F32 R40, R4.reuse, R18, R40 ;  /* 0x000000120428723c */ /* 0x040fe20000001828 */
[----:B------:R-:W5:Y:S07]  /*5a50*/  LDSM.16.MT88.4 R16, [R144+0x9800] ;  /* 0x009800009010783b */ /* 0x000f6e0000004200 */
[C---:B---3--:R-:W-:Y:S08]  /*5a60*/  HMMA.16816.F32 R60, R4.reuse, R20, R60 ;  /* 0x00000014043c723c */ /* 0x048ff0000000183c */
[----:B------:R-:W-:Y:S01]  /*5a70*/  HMMA.16816.F32 R64, R4, R22, R64 ;  /* 0x000000160440723c */ /* 0x000fe20000001840 */
[----:B--2---:R-:W-:Y:S01]  /*5a80*/  F2FP.F16.F32.PACK_AB R4, R31, R28 ;  /* 0x0000001c1f04723e */ /* 0x004fe200000000ff */
[----:B------:R-:W2:Y:S01]  /*5a90*/  LDSM.16.MT88.4 R20, [R106+0x9800] ;  /* 0x009800006a14783b */ /* 0x000ea20000004200 */
[----:B----4-:R-:W-:-:S02]  /*5aa0*/  F2FP.F16.F32.PACK_AB R6, R30, R29 ;  /* 0x0000001d1e06723e */ /* 0x010fc400000000ff */
[----:B-1----:R-:W-:Y:S02]  /*5ab0*/  F2FP.F16.F32.PACK_AB R5, R127, R110 ;  /* 0x0000006e7f05723e */ /* 0x002fe400000000ff */
[----:B------:R-:W-:-:S07]  /*5ac0*/  F2FP.F16.F32.PACK_AB R7, R128, R125 ;  /* 0x0000007d8007723e */ /* 0x000fce00000000ff */
[C---:B------:R-:W-:Y:S08]  /*5ad0*/  HMMA.16816.F32 R96, R4.reuse, R8, R96 ;  /* 0x000000080460723c */ /* 0x040ff00000001860 */
        /* <DEDUP_REMOVED lines=8> */
[C---:B--2---:R-:W-:Y:S08]  /*5b60*/  HMMA.16816.F32 R72, R4.reuse, R20, R72 ;  /* 0x000000140448723c */ /* 0x044ff00000001848 */
[C---:B-1----:R-:W-:Y:S08]  /*5b70*/  HMMA.16816.F32 R36, R4.reuse, R8, R36 ;  /* 0x000000080424723c */ /* 0x042ff00000001824 */
[C---:B------:R-:W-:Y:S01]  /*5b80*/  HMMA.16816.F32 R40, R4.reuse, R10, R40 ;  /* 0x0000000a0428723c */ /* 0x040fe20000001828 */
[----:B------:R-:W1:Y:S07]  /*5b90*/  LDSM.16.MT88.4 R8, [R106+0xb800] ;  /* 0x00b800006a08783b */ /* 0x000e6e0000004200 */
[----:B---3--:R-:W-:Y:S01]  /*5ba0*/  HMMA.16816.F32 R52, R4, R12, R52 ;  /* 0x0000000c0434723c */ /* 0x008fe20000001834 */
        /* <DEDUP_REMOVED lines=89> */
.L_x_5078:
[----:B------:R-:W-:Y:S01]  /*6140*/  UMOV UR6, URZ ;  /* 0x000000ff00067c82 */ /* 0x000fe20008000000 */
[----:B------:R-:W-:Y:S01]  /*6150*/  IMAD.SHL.U32 R4, R24, 0x40, RZ ;  /* 0x0000004018047824 */ /* 0x000fe200078e00ff */
[----:B------:R-:W-:-:S05]  /*6160*/  IADD3 R5, P0, PT, RZ, -UR6, RZ ;  /* 0x80000006ff057c10 */ /* 0x000fca000ff1e0ff */
[----:B------:R-:W-:-:S05]  /*6170*/  IMAD.X R4, RZ, RZ, ~R4, P0 ;  /* 0x000000ffff047224 */ /* 0x000fca00000e0e04 */
[----:B------:R-:W-:-:S04]  /*6180*/  SHF.R.S64 R5, R5, 0x1f, R4 ;  /* 0x0000001f05057819 */ /* 0x000fc80000001004 */
[----:B------:R-:W-:-:S04]  /*6190*/  IADD3 R158, P0, PT, R5, R158, RZ ;  /* 0x0000009e059e7210 */ /* 0x000fc80007f1e0ff */
[----:B------:R-:W-:-:S09]  /*61a0*/  LEA.HI.X.SX32 R159, R4, R159, 0x1, P0 ;  /* 0x0000009f049f7211 */ /* 0x000fd200000f0eff */
.L_x_5079:
        /* <DEDUP_REMOVED lines=64> */
[C---:B------:R-:W-:Y:S08]  /*65b0*/  HMMA.16816.F32 R12, R108.reuse, R14, RZ ;  /* 0x0000000e6c0c723c */ /* 0x040ff000000018ff */
[C---:B--2---:R-:W-:Y:S08]  /*65c0*/  HMMA.16816.F32 R8, R108.reuse, R4, RZ ;  /* 0x000000046c08723c */ /* 0x044ff000000018ff */
[C---:B-1----:R-:W-:Y:S08]  /*65d0*/  HMMA.16816.F32 R120, R108.reuse, R116, RZ ;  /* 0x000000746c78723c */ /* 0x042ff000000018ff */
[C---:B------:R-:W-:Y:S08]  /*65e0*/  HMMA.16816.F32 R4, R108.reuse, R6, RZ ;  /* 0x000000066c04723c */ /* 0x040ff000000018ff */
[C---:B------:R-:W-:Y:S08]  /*65f0*/  HMMA.16816.F32 R116, R108.reuse, R118, RZ ;  /* 0x000000766c74723c */ /* 0x040ff000000018ff */
[C---:B----4-:R-:W-:Y:S08]  /*6600*/  HMMA.16816.F32 R112, R108.reuse, R24, RZ ;  /* 0x000000186c70723c */ /* 0x050ff000000018ff */
        /* <DEDUP_REMOVED lines=11> */
[C---:B------:R-:W-:Y:S08]  /*66c0*/  HMMA.16816.F32 R112, R28.reuse, R32, R112 ;  /* 0x000000201c70723c */ /* 0x040ff00000001870 */
[----:B------:R-:W-:Y:S01]  /*66d0*/  HMMA.16816.F32 R108, R28, R34, R108 ;  /* 0x000000221c6c723c */ /* 0x000fe2000000186c */
[----:B------:R-:W-:Y:S04]  /*66e0*/  LDSM.16.M88.4 R32, [R149] ;  /* 0x000000009520783b */ /* 0x000fe80000000200 */
        /* <DEDUP_REMOVED lines=12> */
[----:B------:R-:W-:Y:S07]  /*67b0*/  LDSM.16.M88.4 R128, [R152+UR5+0x6800] ;  /* 0x006800059880783b */ /* 0x000fee0008000200 */
[C---:B-----5:R-:W-:Y:S08]  /*67c0*/  HMMA.16816.F32 R16, R32.reuse, R28, R16 ;  /* 0x0000001c2010723c */ /* 0x060ff00000001810 */
[C---:B------:R-:W-:Y:S01]  /*67d0*/  HMMA.16816.F32 R12, R32.reuse, R30, R12 ;  /* 0x0000001e200c723c */ /* 0x040fe2000000180c */
[----:B------:R-:W4:Y:S07]  /*67e0*/  LDSM.16.M88.4 R28, [R153+0x2000] ;  /* 0x00200000991c783b */ /* 0x000f2e0000000200 */
[C---:B-1----:R-:W-:Y:S08]  /*67f0*/  HMMA.16816.F32 R8, R32.reuse, R24, R8 ;  /* 0x000000182008723c */ /* 0x042ff00000001808 */
[C---:B------:R-:W-:Y:S01]  /*6800*/  HMMA.16816.F32 R4, R32.reuse, R26, R4 ;  /* 0x0000001a2004723c */ /* 0x040fe20000001804 */
[----:B------:R-:W1:Y:S07]  /*6810*/  LDSM.16.M88.4 R24, [R152+UR5+0x6000] ;  /* 0x006000059818783b */ /* 0x000e6e0008000200 */
[C---:B--2---:R-:W-:Y:S08]  /*6820*/  HMMA.16816.F32 R120, R32.reuse, R20, R120 ;  /* 0x000000142078723c */ /* 0x044ff00000001878 */
[C---:B------:R-:W-:Y:S01]  /*6830*/  HMMA.16816.F32 R116, R32.reuse, R22, R116 ;  /* 0x000000162074723c */ /* 0x040fe20000001874 */
[----:B------:R-:W2:Y:S07]  /*6840*/  LDSM.16.M88.4 R20, [R152+UR5+0x7000] ;  /* 0x007000059814783b */ /* 0x000eae0008000200 */
[C---:B---3--:R-:W-:Y:S08]  /*6850*/  HMMA.16816.F32 R112, R32.reuse, R124, R112 ;  /* 0x0000007c2070723c */ /* 0x048ff00000001870 */
[----:B------:R-:W-:Y:S01]  /*6860*/  HMMA.16816.F32 R108, R32, R126, R108 ;  /* 0x0000007e206c723c */ /* 0x000fe2000000186c */
[----:B------:R-:W3:Y:S04]  /*6870*/  LDSM.16.M88.4 R32, [R152+UR5+0x7800] ;  /* 0x007800059820783b */ /* 0x000ee80008000200 */
[----:B------:R-:W-:Y:S03]  /*6880*/  LDSM.16.M88.4 R124, [R147+0x6000] ;  /* 0x00600000937c783b */ /* 0x000fe60000000200 */
[C---:B----4-:R-:W-:Y:S08]  /*6890*/  HMMA.16816.F32 R8, R28.reuse, R128, R8 ;  /* 0x000000801c08723c */ /* 0x050ff00000001808 */
[C---:B-1----:R-:W-:Y:S08]  /*68a0*/  HMMA.16816.F32 R16, R28.reuse, R24, R16 ;  /* 0x000000181c10723c */ /* 0x042ff00000001810 */
[C---:B------:R-:W-:Y:S01]  /*68b0*/  HMMA.16816.F32 R12, R28.reuse, R26, R12 ;  /* 0x0000001a1c0c723c */ /* 0x040fe2000000180c */
[----:B------:R-:W-:Y:S07]  /*68c0*/  LDSM.16.M88.4 R24, [R147+0x6800] ;  /* 0x006800009318783b */ /* 0x000fee0000000200 */
[C---:B------:R-:W-:Y:S01]  /*68d0*/  HMMA.16816.F32 R4, R28.reuse, R130, R4 ;  /* 0x000000821c04723c */ /* 0x040fe20000001804 */
[----:B------:R-:W1:Y:S07]  /*68e0*/  LDSM.16.M88.4 R128, [R151+0x2000] ;  /* 0x002000009780783b */ /* 0x000e6e0000000200 */
        /* <DEDUP_REMOVED lines=10> */
[C---:B------:R-:W-:Y:S08]  /*6990*/  HMMA.16816.F32 R16, R128.reuse, R124, R16 ;  /* 0x0000007c8010723c */ /* 0x040ff00000001810 */
[C---:B------:R-:W-:Y:S08]  /*69a0*/  HMMA.16816.F32 R12, R128.reuse, R126, R12 ;  /* 0x0000007e800c723c */ /* 0x040ff0000000180c */
[C---:B--2---:R-:W-:Y:S08]  /*69b0*/  HMMA.16816.F32 R120, R128.reuse, R20, R120 ;  /* 0x000000148078723c */ /* 0x044ff00000001878 */
[----:B------:R-:W-:Y:S01]  /*69c0*/  HMMA.16816.F32 R124, R128, R22, R116 ;  /* 0x00000016807c723c */ /* 0x000fe20000001874 */
[----:B------:R-:W-:Y:S04]  /*69d0*/  LDSM.16.M88.4 R116, [R149+0x2000] ;  /* 0x002000009574783b */ /* 0x000fe80000000200 */
[----:B------:R-:W2:Y:S03]  /*69e0*/  LDSM.16.M88.4 R20, [R145+0x6000] ;  /* 0x006000009114783b */ /* 0x000ea60000000200 */
[C---:B---3--:R-:W-:Y:S08]  /*69f0*/  HMMA.16816.F32 R16, R32.reuse, R28, R16 ;  /* 0x0000001c2010723c */ /* 0x048ff00000001810 */
[----:B------:R-:W-:Y:S01]  /*6a00*/  HMMA.16816.F32 R12, R32, R30, R12 ;  /* 0x0000001e200c723c */ /* 0x000fe2000000180c */
[----:B------:R-:W3:Y:S07]  /*6a10*/  LDSM.16.M88.4 R28, [R146+0x6800] ;  /* 0x00680000921c783b */ /* 0x000eee0000000200 */
[C---:B-1----:R-:W-:Y:S08]  /*6a20*/  HMMA.16816.F32 R112, R128.reuse, R24, R112 ;  /* 0x000000188070723c */ /* 0x042ff00000001870 */
[----:B------:R-:W-:Y:S01]  /*6a30*/  HMMA.16816.F32 R108, R128, R26, R108 ;  /* 0x0000001a806c723c */ /* 0x000fe2000000186c */
[----:B------:R-:W1:Y:S07]  /*6a40*/  LDSM.16.M88.4 R24, [R145+0x6800] ;  /* 0x006800009118783b */ /* 0x000e6e0000000200 */
[C---:B--2---:R-:W-:Y:S08]  /*6a50*/  HMMA.16816.F32 R16, R116.reuse, R20, R16 ;  /* 0x000000147410723c */ /* 0x044ff00000001810 */
[----:B------:R-:W-:Y:S01]  /*6a60*/  HMMA.16816.F32 R12, R116, R22, R12 ;  /* 0x00000016740c723c */ /* 0x000fe2000000180c */
[----:B------:R-:W2:Y:S07]  /*6a70*/  LDSM.16.M88.4 R20, [R146+0x7000] ;  /* 0x007000009214783b */ /* 0x000eae0000000200 */
[C---:B---3--:R-:W-:Y:S03]  /*6a80*/  HMMA.16816.F32 R8, R32.reuse, R28, R8 ;  /* 0x0000001c2008723c */ /* 0x048fe60000001808 */
[----:B------:R-:W-:Y:S01]  /*6a90*/  FMUL.FTZ R16, R16, UR8 ;  /* 0x0000000810107c20 */ /* 0x000fe20008410000 */
[----:B------:R-:W-:Y:S01]  /*6aa0*/  FMUL.FTZ R29, R17, UR8 ;  /* 0x00000008111d7c20 */ /* 0x000fe20008410000 */
[----:B------:R-:W-:Y:S01]  /*6ab0*/  FMUL.FTZ R128, R18, UR8 ;  /* 0x0000000812807c20 */ /* 0x000fe20008410000 */
[----:B------:R-:W-:Y:S01]  /*6ac0*/  FMUL.FTZ R28, R19, UR8 ;  /* 0x00000008131c7c20 */ /* 0x000fe20008410000 */
[----:B------:R3:W4:Y:S01]  /*6ad0*/  MUFU.TANH R105, R16 ;  /* 0x0000001000697308 */ /* 0x0007220000002400 */
[----:B------:R-:W-:Y:S03]  /*6ae0*/  HMMA.16816.F32 R4, R32, R30, R4 ;  /* 0x0000001e2004723c */ /* 0x000fe60000001804 */
[----:B------:R-:W-:Y:S01]  /*6af0*/  FMUL.FTZ R12, R12, UR8 ;  /* 0x000000080c0c7c20 */ /* 0x000fe20008410000 */
[----:B------:R-:W-:Y:S01]  /*6b00*/  FMUL.FTZ R13, R13, UR8 ;  /* 0x000000080d0d7c20 */ /* 0x000fe20008410000 */
[----:B------:R-:W-:Y:S01]  /*6b10*/  FMUL.FTZ R14, R14, UR8 ;  /* 0x000000080e0e7c20 */ /* 0x000fe20008410000 */
[----:B------:R-:W-:Y:S01]  /*6b20*/  FMUL.FTZ R15, R15, UR8 ;  /* 0x000000080f0f7c20 */ /* 0x000fe20008410000 */
[----:B------:R-:W-:Y:S05]  /*6b30*/  MUFU.TANH R30, R12 ;  /* 0x0000000c001e7308 */ /* 0x000fea0000002400 */
[C---:B-1----:R-:W-:Y:S03]  /*6b40*/  HMMA.16816.F32 R8, R116.reuse, R24, R8 ;  /* 0x000000187408723c */ /* 0x042fe60000001808 */
[----:B------:R-:W-:Y:S01]  /*6b50*/  MUFU.TANH R24, R13 ;  /* 0x0000000d00187308 */ /* 0x000fe20000002400 */
[----:B---3--:R-:W1:Y:S04]  /*6b60*/  LDSM.16.M88.4 R16, [R145+0x7000] ;  /* 0x007000009110783b */ /* 0x008e680000000200 */
[----:B------:R-:W-:Y:S03]  /*6b70*/  HMMA.16816.F32 R4, R116, R26, R4 ;  /* 0x0000001a7404723c */ /* 0x000fe60000001804 */
[----:B------:R-:W-:Y:S05]  /*6b80*/  MUFU.TANH R25, R14 ;  /* 0x0000000e00197308 */ /* 0x000fea0000002400 */
[C---:B--2---:R-:W-:Y:S03]  /*6b90*/  HMMA.16816.F32 R120, R32.reuse, R20, R120 ;  /* 0x000000142078723c */ /* 0x044fe60000001878 */
[----:B------:R-:W-:Y:S01]  /*6ba0*/  FMUL.FTZ R20, R8, UR8 ;  /* 0x0000000808147c20 */ /* 0x000fe20008410000 */
[----:B------:R-:W-:Y:S01]  /*6bb0*/  FMUL.FTZ R26, R9, UR8 ;  /* 0x00000008091a7c20 */ /* 0x000fe20008410000 */
[----:B------:R-:W-:Y:S01]  /*6bc0*/  FMUL.FTZ R27, R10, UR8 ;  /* 0x000000080a1b7c20 */ /* 0x000fe20008410000 */
[----:B------:R-:W-:Y:S01]  /*6bd0*/  FMUL.FTZ R21, R11, UR8 ;  /* 0x000000080b157c20 */ /* 0x000fe20008410000 */
[----:B------:R2:W-:Y:S01]  /*6be0*/  MUFU.TANH R31, R15 ;  /* 0x0000000f001f7308 */ /* 0x0005e20000002400 */
[----:B------:R-:W3:Y:S01]  /*6bf0*/  LDSM.16.M88.4 R8, [R146+0x7800] ;  /* 0x007800009208783b */ /* 0x000ee20000000200 */
[----:B------:R-:W-:Y:S02]  /*6c00*/  HMMA.16816.F32 R124, R32, R22, R124 ;  /* 0x00000016207c723c */ /* 0x000fe4000000187c */
[----:B------:R-:W-:Y:S01]  /*6c10*/  FMUL.FTZ R4, R4, UR8 ;  /* 0x0000000804047c20 */ /* 0x000fe20008410000 */
[----:B------:R-:W-:-:S03]  /*6c20*/  FMUL.FTZ R6, R6, UR8 ;  /* 0x0000000806067c20 */ /* 0x000fc60008410000 */
[----:B------:R-:W-:Y:S08]  /*6c30*/  MUFU.TANH R29, R29 ;  /* 0x0000001d001d7308 */ /* 0x000ff00000002400 */
[----:B------:R-:W5:Y:S01]  /*6c40*/  MUFU.TANH R128, R128 ;  /* 0x0000008000807308 */ /* 0x000f620000002400 */
[----:B--2---:R-:W2:Y:S01]  /*6c50*/  LDSM.16.M88.4 R12, [R145+0x7800] ;  /* 0x00780000910c783b */ /* 0x004ea20000000200 */
[----:B------:R-:W-:-:S04]  /*6c60*/  DEPBAR.LE SB0, 0x0 ;  /* 0x000080000000791a */ /* 0x000fc80000000000 */
[C---:B-1----:R-:W-:Y:S01]  /*6c70*/  HMMA.16816.F32 R120, R116.reuse, R16, R120 ;  /* 0x000000107478723c */ /* 0x042fe20000001878 */
[----:B------:R-:W1:Y:S01]  /*6c80*/  S2R R16, SR_TID.X ;  /* 0x0000000000107919 */ /* 0x000e620000002100 */
[----:B------:R-:W-:Y:S01]  /*6c90*/  FMUL.FTZ R17, R5, UR8 ;  /* 0x0000000805117c20 */ /* 0x000fe20008410000 */
[----:B------:R-:W-:Y:S01]  /*6ca0*/  FMUL.FTZ R5, R7, UR8 ;  /* 0x0000000807057c20 */ /* 0x000fe20008410000 */
[----:B------:R-:W5:Y:S04]  /*6cb0*/  MUFU.TANH R28, R28 ;  /* 0x0000001c001c7308 */ /* 0x000f680000002400 */
[----:B------:R-:W-:Y:S04]  /*6cc0*/  HMMA.16816.F32 R124, R116, R18, R124 ;  /* 0x00000012747c723c */ /* 0x000fe8000000187c */
[----:B------:R4:W-:Y:S04]  /*6cd0*/  MUFU.TANH R23, R6 ;  /* 0x0000000600177308 */ /* 0x0009e80000002400 */
[C---:B---3--:R-:W-:Y:S03]  /*6ce0*/  HMMA.16816.F32 R112, R32.reuse, R8, R112 ;  /* 0x000000082070723c */ /* 0x048fe60000001870 */
[----:B------:R-:W-:Y:S01]  /*6cf0*/  FMUL.FTZ R130, R121, UR8 ;  /* 0x0000000879827c20 */ /* 0x000fe20008410000 */
[----:B------:R-:W3:Y:S01]  /*6d00*/  MUFU.TANH R21, R21 ;  /* 0x0000001500157308 */ /* 0x000ee20000002400 */
[----:B------:R-:W-:Y:S01]  /*6d10*/  FMUL.FTZ R121, R122, UR8 ;  /* 0x000000087a797c20 */ /* 0x000fe20008410000 */
[----:B------:R-:W-:Y:S01]  /*6d20*/  FMUL.FTZ R120, R120, UR8 ;  /* 0x0000000878787c20 */ /* 0x000fe20008410000 */
[----:B------:R-:W-:Y:S01]  /*6d30*/  FMUL.FTZ R123, R123, UR8 ;  /* 0x000000087b7b7c20 */ /* 0x000fe20008410000 */
[----:B------:R-:W-:Y:S03]  /*6d40*/  HMMA.16816.F32 R108, R32, R10, R108 ;  /* 0x0000000a206c723c */ /* 0x000fe6000000186c */
[----:B------:R-:W-:Y:S01]  /*6d50*/  FMUL.FTZ R9, R124, UR8 ;  /* 0x000000087c097c20 */ /* 0x000fe20008410000 */
[----:B------:R-:W3:Y:S01]  /*6d60*/  MUFU.TANH R4, R4 ;  /* 0x0000000400047308 */ /* 0x000ee20000002400 */
[----:B------:R-:W-:Y:S01]  /*6d70*/  FMUL.FTZ R127, R127, UR8 ;  /* 0x000000087f7f7c20 */ /* 0x000fe20008410000 */
[----:B-1----:R-:W-:-:S06]  /*6d80*/  IMAD.SHL.U32 R16, R16, 0x2, RZ ;  /* 0x0000000210107824 */ /* 0x002fcc00078e00ff */
[----:B------:R-:W1:Y:S01]  /*6d90*/  MUFU.TANH R20, R20 ;  /* 0x0000001400147308 */ /* 0x000e620000002400 */
[----:B------:R-:W-:Y:S01]  /*6da0*/  LOP3.LUT R7, R16, 0x6, RZ, 0xc0, !PT ;  /* 0x0000000610077812 */ /* 0x000fe200078ec0ff */
[C---:B--2---:R-:W-:Y:S01]  /*6db0*/  HMMA.16816.F32 R112, R116.reuse, R12, R112 ;  /* 0x0000000c7470723c */ /* 0x044fe20000001870 */
[----:B------:R-:W-:Y:S01]  /*6dc0*/  FMUL.FTZ R16, R125, UR8 ;  /* 0x000000087d107c20 */ /* 0x000fe20008410000 */
[----:B------:R-:W-:Y:S02]  /*6dd0*/  FMUL.FTZ R125, R126, UR8 ;  /* 0x000000087e7d7c20 */ /* 0x000fe40008410000 */
[----:B------:R-:W-:Y:S02]  /*6de0*/  IMAD R8, R104, 0x40, R7 ;  /* 0x0000004068087824 */ /* 0x000fe400078e0207 */
[----:B------:R-:W2:Y:S02]  /*6df0*/  MUFU.TANH R26, R26 ;  /* 0x0000001a001a7308 */ /* 0x000ea40000002400 */
[C---:B------:R-:W-:Y:S01]  /*6e00*/  VIADD R7, R8.reuse, 0xffffff80 ;  /* 0xffffff8008077836 */ /* 0x040fe20000000000 */
[----:B------:R-:W-:Y:S01]  /*6e10*/  HMMA.16816.F32 R108, R116, R14, R108 ;  /* 0x0000000e746c723c */ /* 0x000fe2000000186c */
[----:B----4-:R-:W-:-:S02]  /*6e20*/  VIADD R6, R8, 0xffffff81 ;  /* 0xffffff8108067836 */ /* 0x010fc40000000000 */
[C---:B------:R-:W-:Y:S01]  /*6e30*/  VIADD R13, R8.reuse, 0xffffff89 ;  /* 0xffffff89080d7836 */ /* 0x040fe20000000000 */
[CC--:B------:R-:W-:Y:S01]  /*6e40*/  ISETP.GE.AND P3, PT, R7.reuse, R101.reuse, PT ;  /* 0x000000650700720c */ /* 0x0c0fe20003f66270 */
[----:B------:R-:W4:Y:S01]  /*6e50*/  MUFU.TANH R27, R27 ;  /* 0x0000001b001b7308 */ /* 0x000f220000002400 */
[-C--:B------:R-:W-:Y:S01]  /*6e60*/  ISETP.GE.AND P2, PT, R7, R2.reuse, PT ;  /* 0x000000020700720c */ /* 0x080fe20003f46270 */
[----:B------:R-:W-:Y:S01]  /*6e70*/  VIADD R7, R8, 0xffffff88 ;  /* 0xffffff8808077836 */ /* 0x000fe20000000000 */
[-C--:B------:R-:W-:Y:S01]  /*6e80*/  ISETP.GE.AND P4, PT, R6, R101.reuse, PT ;  /* 0x000000650600720c */ /* 0x080fe20003f86270 */
[----:B------:R-:W-:Y:S01]  /*6e90*/  VIADD R10, R8, 0xffffff90 ;  /* 0xffffff90080a7836 */ /* 0x000fe20000000000 */
[-C--:B------:R-:W-:Y:S01]  /*6ea0*/  ISETP.GE.AND P6, PT, R6, R2.reuse, PT ;  /* 0x000000020600720c */ /* 0x080fe20003fc6270 */
[C---:B------:R-:W-:Y:S01]  /*6eb0*/  VIADD R11, R8.reuse, 0xffffff91 ;  /* 0xffffff91080b7836 */ /* 0x040fe20000000000 */
[----:B------:R-:W-:Y:S01]  /*6ec0*/  FSEL R6, R105, -INF , !P3 ;  /* 0xff80000069067808 */ /* 0x000fe20005800000 */
[----:B------:R-:W4:Y:S01]  /*6ed0*/  MUFU.TANH R5, R5 ;  /* 0x0000000500057308 */ /* 0x000f220000002400 */
[CC--:B------:R-:W-:Y:S01]  /*6ee0*/  ISETP.GE.AND P5, PT, R7.reuse, R101.reuse, PT ;  /* 0x000000650700720c */ /* 0x0c0fe20003fa6270 */
[C---:B------:R-:W-:Y:S01]  /*6ef0*/  VIADD R18, R8.reuse, 0xffffff98 ;  /* 0xffffff9808127836 */ /* 0x040fe20000000000 */
[-C--:B------:R-:W-:Y:S01]  /*6f00*/  ISETP.GE.AND P3, PT, R7, R2.reuse, PT ;  /* 0x000000020700720c */ /* 0x080fe20003f66270 */
[----:B------:R-:W-:Y:S01]  /*6f10*/  VIADD R14, R8, 0xffffffa0 ;  /* 0xffffffa0080e7836 */ /* 0x000fe20000000000 */
[----:B-----5:R-:W-:Y:S01]  /*6f20*/  FSEL R7, R128, -INF , !P2 ;  /* 0xff80000080077808 */ /* 0x020fe20005000000 */
[----:B------:R-:W-:Y:S01]  /*6f30*/  VIADD R15, R8, 0xffffff99 ;  /* 0xffffff99080f7836 */ /* 0x000fe20000000000 */
[----:B------:R-:W-:Y:S01]  /*6f40*/  FSEL R12, R29, -INF , !P4 ;  /* 0xff8000001d0c7808 */ /* 0x000fe20006000000 */
[----:B------:R5:W4:Y:S01]  /*6f50*/  MUFU.TANH R22, R17 ;  /* 0x0000001100167308 */ /* 0x000b220000002400 */
[-C--:B------:R-:W-:Y:S01]  /*6f60*/  ISETP.GE.AND P2, PT, R13, R101.reuse, PT ;  /* 0x000000650d00720c */ /* 0x080fe20003f46270 */
[----:B------:R-:W-:Y:S01]  /*6f70*/  FMUL.FTZ R115, R115, UR8 ;  /* 0x0000000873737c20 */ /* 0x000fe20008410000 */
[-C--:B------:R-:W-:Y:S01]  /*6f80*/  ISETP.GE.AND P4, PT, R13, R2.reuse, PT ;  /* 0x000000020d00720c */ /* 0x080fe20003f86270 */
[----:B------:R-:W-:Y:S01]  /*6f90*/  FMUL.FTZ R112, R112, UR8 ;  /* 0x0000000870707c20 */ /* 0x000fe20008410000 */
[----:B------:R-:W-:Y:S01]  /*6fa0*/  FSEL R13, R28, -INF , !P6 ;  /* 0xff8000001c0d7808 */ /* 0x000fe20007000000 */
[----:B------:R-:W-:Y:S01]  /*6fb0*/  FMUL.FTZ R113, R113, UR8 ;  /* 0x0000000871717c20 */ /* 0x000fe20008410000 */
[----:B------:R-:W-:Y:S01]  /*6fc0*/  FSEL R30, R30, -INF , !P5 ;  /* 0xff8000001e1e7808 */ /* 0x000fe20006800000 */
[----:B------:R-:W-:Y:S01]  /*6fd0*/  MUFU.TANH R130, R130 ;  /* 0x0000008200827308 */ /* 0x000fe20000002400 */
[----:B------:R-:W-:Y:S01]  /*6fe0*/  ISETP.GE.AND P6, PT, R10, R101, PT ;  /* 0x000000650a00720c */ /* 0x000fe20003fc6270 */
[----:B------:R-:W-:Y:S01]  /*6ff0*/  FMUL.FTZ R114, R114, UR8 ;  /* 0x0000000872727c20 */ /* 0x000fe20008410000 */
[-C--:B------:R-:W-:Y:S01]  /*7000*/  ISETP.GE.AND P5, PT, R10, R2.reuse, PT ;  /* 0x000000020a00720c */ /* 0x080fe20003fa6270 */
[----:B------:R-:W-:Y:S01]  /*7010*/  FMUL.FTZ R105, R110, UR8 ;  /* 0x000000086e697c20 */ /* 0x000fe20008410000 */
[----:B------:R-:W-:Y:S01]  /*7020*/  FSEL R10, R24, -INF , !P2 ;  /* 0xff800000180a7808 */ /* 0x000fe20005000000 */
[----:B------:R-:W-:Y:S01]  /*7030*/  FMUL.FTZ R108, R108, UR8 ;  /* 0x000000086c6c7c20 */ /* 0x000fe20008410000 */
[----:B------:R-:W-:Y:S01]  /*7040*/  FSEL R19, R31, -INF , !P4 ;  /* 0xff8000001f137808 */ /* 0x000fe20006000000 */
[----:B------:R-:W4:Y:S01]  /*7050*/  MUFU.TANH R121, R121 ;  /* 0x0000007900797308 */ /* 0x000f220000002400 */
[----:B------:R-:W-:Y:S01]  /*7060*/  ISETP.GE.AND P2, PT, R11, R2, PT ;  /* 0x000000020b00720c */ /* 0x000fe20003f46270 */
[----:B------:R-:W-:Y:S01]  /*7070*/  FMUL.FTZ R109, R109, UR8 ;  /* 0x000000086d6d7c20 */ /* 0x000fe20008410000 */
[----:B-----5:R-:W-:-:S02]  /*7080*/  FSEL R17, R25, -INF , !P3 ;  /* 0xff80000019117808 */ /* 0x020fc40005800000 */
[-C--:B------:R-:W-:Y:S02]  /*7090*/  ISETP.GE.AND P4, PT, R18, R101.reuse, PT ;  /* 0x000000651200720c */ /* 0x080fe40003f86270 */
[-C--:B------:R-:W-:Y:S01]  /*70a0*/  ISETP.GE.AND P3, PT, R11, R101.reuse, PT ;  /* 0x000000650b00720c */ /* 0x080fe20003f66270 */
[----:B------:R-:W5:Y:S01]  /*70b0*/  MUFU.TANH R132, R120 ;  /* 0x0000007800847308 */ /* 0x000f620000002400 */
[----:B---3--:R-:W-:Y:S02]  /*70c0*/  FSEL R25, R21, -INF , !P2 ;  /* 0xff80000015197808 */ /* 0x008fe40005000000 */
[----:B------:R-:W-:Y:S02]  /*70d0*/  FSEL R24, R4, -INF , !P4 ;  /* 0xff80000004187808 */ /* 0x000fe40006000000 */
[----:B-1----:R-:W-:Y:S02]  /*70e0*/  FSEL R20, R20, -INF , !P6 ;  /* 0xff80000014147808 */ /* 0x002fe40007000000 */
[----:B--2---:R-:W-:Y:S01]  /*70f0*/  FSEL R26, R26, -INF , !P3 ;  /* 0xff8000001a1a7808 */ /* 0x004fe20005800000 */
[----:B------:R-:W1:Y:S01]  /*7100*/  MUFU.TANH R16, R16 ;  /* 0x0000001000107308 */ /* 0x000e620000002400 */
[----:B------:R-:W-:-:S02]  /*7110*/  ISETP.GE.AND P2, PT, R14, R101, PT ;  /* 0x000000650e00720c */ /* 0x000fc40003f46270 */
[-C--:B------:R-:W-:Y:S01]  /*7120*/  ISETP.GE.AND P4, PT, R14, R2.reuse, PT ;  /* 0x000000020e00720c */ /* 0x080fe20003f86270 */
[----:B------:R-:W-:Y:S01]  /*7130*/  VIADD R14, R8, 0xffffffa1 ;  /* 0xffffffa1080e7836 */ /* 0x000fe20000000000 */
[-C--:B------:R-:W-:Y:S02]  /*7140*/  ISETP.GE.AND P6, PT, R18, R2.reuse, PT ;  /* 0x000000021200720c */ /* 0x080fe40003fc6270 */
[----:B----4-:R-:W-:Y:S01]  /*7150*/  FSEL R27, R27, -INF , !P5 ;  /* 0xff8000001b1b7808 */ /* 0x010fe20006800000 */
[----:B------:R-:W2:Y:S01]  /*7160*/  MUFU.TANH R125, R125 ;  /* 0x0000007d007d7308 */ /* 0x000ea20000002400 */
[C---:B------:R-:W-:Y:S02]  /*7170*/  ISETP.GE.AND P3, PT, R15.reuse, R2, PT ;  /* 0x000000020f00720c */ /* 0x040fe40003f66270 */
[----:B------:R-:W-:Y:S01]  /*7180*/  ISETP.GE.AND P5, PT, R15, R101, PT ;  /* 0x000000650f00720c */ /* 0x000fe20003fa6270 */
[----:B------:R-:W-:Y:S01]  /*7190*/  VIADD R15, R8, 0xffffffa8 ;  /* 0xffffffa8080f7836 */ /* 0x000fe20000000000 */
[----:B------:R-:W-:-:S02]  /*71a0*/  FSEL R23, R23, -INF , !P6 ;  /* 0xff80000017177808 */ /* 0x000fc40007000000 */
[----:B------:R-:W-:Y:S01]  /*71b0*/  FSEL R21, R5, -INF , !P3 ;  /* 0xff80000005157808 */ /* 0x000fe20005800000 */
[----:B------:R-:W-:Y:S01]  /*71c0*/  VIADD R5, R8, 0xffffffa9 ;  /* 0xffffffa908057836 */ /* 0x000fe20000000000 */
[----:B------:R-:W-:Y:S01]  /*71d0*/  ISETP.GE.AND P6, PT, R14, R101, PT ;  /* 0x000000650e00720c */ /* 0x000fe20003fc6270 */
[----:B------:R-:W-:Y:S01]  /*71e0*/  MUFU.TANH R9, R9 ;  /* 0x0000000900097308 */ /* 0x000fe20000002400 */
[----:B------:R-:W-:Y:S02]  /*71f0*/  FSEL R22, R22, -INF , !P5 ;  /* 0xff80000016167808 */ /* 0x000fe40006800000 */
[----:B------:R-:W-:Y:S02]  /*7200*/  ISETP.GE.AND P5, PT, R14, R2, PT ;  /* 0x000000020e00720c */ /* 0x000fe40003fa6270 */
[----:B------:R-:W-:Y:S02]  /*7210*/  FSEL R121, R121, -INF , !P4 ;  /* 0xff80000079797808 */ /* 0x000fe40006000000 */
[----:B------:R-:W-:Y:S01]  /*7220*/  FSEL R130, R130, -INF , !P6 ;  /* 0xff80000082827808 */ /* 0x000fe20007000000 */
[----:B------:R-:W3:Y:S01]  /*7230*/  MUFU.TANH R14, R115 ;  /* 0x00000073000e7308 */ /* 0x000ee20000002400 */
[----:B-----5:R-:W-:-:S02]  /*7240*/  FSEL R132, R132, -INF , !P2 ;  /* 0xff80000084847808 */ /* 0x020fc40005000000 */
[CC--:B------:R-:W-:Y:S02]  /*7250*/  ISETP.GE.AND P4, PT, R5.reuse, R101.reuse, PT ;  /* 0x000000650500720c */ /* 0x0c0fe40003f86270 */
[-C--:B------:R-:W-:Y:S01]  /*7260*/  ISETP.GE.AND P6, PT, R5, R2.reuse, PT ;  /* 0x000000020500720c */ /* 0x080fe20003fc6270 */
[----:B------:R-:W-:Y:S01]  /*7270*/  VIADD R5, R8, 0xffffffb1 ;  /* 0xffffffb108057836 */ /* 0x000fe20000000000 */
[----:B------:R-:W-:Y:S01]  /*7280*/  ISETP.GE.AND P2, PT, R15, R2, PT ;  /* 0x000000020f00720c */ /* 0x000fe20003f46270 */
[----:B------:R-:W4:Y:S01]  /*7290*/  MUFU.TANH R123, R123 ;  /* 0x0000007b007b7308 */ /* 0x000f220000002400 */
[----:B-1----:R-:W-:Y:S02]  /*72a0*/  FSEL R126, R16, -INF , !P4 ;  /* 0xff800000107e7808 */ /* 0x002fe40006000000 */
[----:B--2---:R-:W-:Y:S02]  /*72b0*/  FSEL R125, R125, -INF , !P2 ;  /* 0xff8000007d7d7808 */ /* 0x004fe40005000000 */
[----:B------:R-:W-:-:S02]  /*72c0*/  ISETP.GE.AND P2, PT, R5, R101, PT ;  /* 0x000000650500720c */ /* 0x000fc40003f46270 */
[-C--:B------:R-:W-:Y:S01]  /*72d0*/  ISETP.GE.AND P4, PT, R5, R2.reuse, PT ;  /* 0x000000020500720c */ /* 0x080fe20003f86270 */
[----:B------:R-:W-:Y:S01]  /*72e0*/  FMUL.FTZ R5, R111, UR8 ;  /* 0x000000086f057c20 */ /* 0x000fe20008410000 */
[----:B------:R-:W1:Y:S01]  /*72f0*/  MUFU.TANH R127, R127 ;  /* 0x0000007f007f7308 */ /* 0x000e620000002400 */
[----:B------:R-:W-:Y:S01]  /*7300*/  ISETP.GE.AND P3, PT, R15, R101, PT ;  /* 0x000000650f00720c */ /* 0x000fe20003f66270 */
[----:B------:R-:W-:Y:S01]  /*7310*/  VIADD R15, R8, 0xffffffb0 ;  /* 0xffffffb0080f7836 */ /* 0x000fe20000000000 */
[----:B---3--:R-:W-:Y:S02]  /*7320*/  FSEL R111, R14, -INF , !P4 ;  /* 0xff8000000e6f7808 */ /* 0x008fe40006000000 */
[----:B------:R-:W-:Y:S02]  /*7330*/  ISETP.GT.AND P4, PT, R0, R155, PT ;  /* 0x0000009b0000720c */ /* 0x000fe40003f84270 */
[----:B------:R-:W-:Y:S01]  /*7340*/  FSEL R128, R9, -INF , !P3 ;  /* 0xff80000009807808 */ /* 0x000fe20005800000 */
[----:B------:R-:W2:Y:S01]  /*7350*/  MUFU.TANH R11, R112 ;  /* 0x00000070000b7308 */ /* 0x000ea20000002400 */
[----:B----4-:R-:W-:Y:S01]  /*7360*/  FSEL R123, R123, -INF , !P5 ;  /* 0xff8000007b7b7808 */ /* 0x010fe20006800000 */
[C---:B------:R-:W-:Y:S01]  /*7370*/  VIADD R9, R8.reuse, 0xffffffb8 ;  /* 0xffffffb808097836 */ /* 0x040fe20000000000 */
[C---:B------:R-:W-:Y:S01]  /*7380*/  ISETP.GE.AND P5, PT, R15.reuse, R101, PT ;  /* 0x000000650f00720c */ /* 0x040fe20003fa6270 */
[----:B------:R-:W-:Y:S01]  /*7390*/  VIADD R8, R8, 0xffffffb9 ;  /* 0xffffffb908087836 */ /* 0x000fe20000000000 */
[----:B------:R-:W-:-:S03]  /*73a0*/  ISETP.GE.AND P3, PT, R15, R2, PT ;  /* 0x000000020f00720c */ /* 0x000fc60003f66270 */
[----:B------:R-:W3:Y:S01]  /*73b0*/  MUFU.TANH R118, R113 ;  /* 0x0000007100767308 */ /* 0x000ee20000002400 */
[----:B-1----:R-:W-:Y:S01]  /*73c0*/  FSEL R127, R127, -INF , !P6 ;  /* 0xff8000007f7f7808 */ /* 0x002fe20007000000 */
[----:B------:R-:W-:Y:S01]  /*73d0*/  BAR.SYNC.DEFER_BLOCKING 0x0 ;  /* 0x0000000000007b1d */ /* 0x000fe20000010000 */
[----:B------:R-:W-:-:S05]  /*73e0*/  ISETP.GE.AND P6, PT, R9, R101, PT ;  /* 0x000000650900720c */ /* 0x000fca0003fc6270 */
[----:B------:R-:W-:Y:S01]  /*73f0*/  MUFU.TANH R4, R114 ;  /* 0x0000007200047308 */ /* 0x000fe20000002400 */
[----:B--2---:R-:W-:Y:S02]  /*7400*/  FSEL R116, R11, -INF , !P5 ;  /* 0xff8000000b747808 */ /* 0x004fe40006800000 */
[----:B------:R-:W-:-:S05]  /*7410*/  ISETP.GE.AND P5, PT, R8, R101, PT ;  /* 0x000000650800720c */ /* 0x000fca0003fa6270 */
[----:B------:R-:W1:Y:S01]  /*7420*/  MUFU.TANH R114, R108 ;  /* 0x0000006c00727308 */ /* 0x000e620000002400 */
[----:B---3--:R-:W-:Y:S02]  /*7430*/  FSEL R118, R118, -INF , !P2 ;  /* 0xff80000076767808 */ /* 0x008fe40005000000 */
[----:B------:R-:W-:-:S05]  /*7440*/  ISETP.GE.AND P2, PT, R8, R2, PT ;  /* 0x000000020800720c */ /* 0x000fca0003f46270 */
[----:B------:R2:W3:Y:S08]  /*7450*/  MUFU.TANH R112, R109 ;  /* 0x0000006d00707308 */ /* 0x0004f00000002400 */
[----:B------:R-:W4:Y:S01]  /*7460*/  MUFU.TANH R105, R105 ;  /* 0x0000006900697308 */ /* 0x000f220000002400 */
[----:B-1----:R-:W-:-:S07]  /*7470*/  FSEL R114, R114, -INF , !P6 ;  /* 0xff80000072727808 */ /* 0x002fce0007000000 */
[----:B------:R-:W1:Y:S01]  /*7480*/  MUFU.TANH R5, R5 ;  /* 0x0000000500057308 */ /* 0x000e620000002400 */
[----:B--2---:R-:W-:Y:S02]  /*7490*/  FSEL R109, R4, -INF , !P3 ;  /* 0xff800000046d7808 */ /* 0x004fe40005800000 */
[----:B------:R-:W-:Y:S02]  /*74a0*/  ISETP.GE.AND P3, PT, R9, R2, PT ;  /* 0x000000020900720c */ /* 0x000fe40003f66270 */
[----:B---3--:R-:W-:Y:S02]  /*74b0*/  FSEL R112, R112, -INF , !P5 ;  /* 0xff80000070707808 */ /* 0x008fe40006800000 */
[----:B----4-:R-:W-:Y:S02]  /*74c0*/  FSEL R105, R105, -INF , !P3 ;  /* 0xff80000069697808 */ /* 0x010fe40005800000 */
[----:B-1----:R-:W-:Y:S01]  /*74d0*/  FSEL R101, R5, -INF , !P2 ;  /* 0xff80000005657808 */ /* 0x002fe20005000000 */
        /* <DEDUP_REMOVED lines=65> */
.L_x_5081:
[----:B------:R-:W-:Y:S01]  /*78f0*/  UMOV UR6, URZ ;  /* 0x000000ff00067c82 */ /* 0x000fe20008000000 */
[----:B------:R-:W-:Y:S01]  /*7900*/  IMAD.SHL.U32 R2, R102, 0x40, RZ ;  /* 0x0000004066027824 */ /* 0x000fe200078e00ff */
[----:B------:R-:W-:-:S05]  /*7910*/  IADD3 R4, P2, PT, RZ, -UR6, RZ ;  /* 0x80000006ff047c10 */ /* 0x000fca000ff5e0ff */
[----:B------:R-:W-:-:S05]  /*7920*/  IMAD.X R2, RZ, RZ, ~R2, P2 ;  /* 0x000000ffff027224 */ /* 0x000fca00010e0e02 */
[----:B------:R-:W-:-:S04]  /*7930*/  SHF.R.S64 R5, R4, 0x1f, R2 ;  /* 0x0000001f04057819 */ /* 0x000fc80000001002 */
[----:B------:R-:W-:-:S04]  /*7940*/  IADD3 R156, P2, PT, R5, R156, RZ ;  /* 0x0000009c059c7210 */ /* 0x000fc80007f5e0ff */
[----:B------:R-:W-:-:S09]  /*7950*/  LEA.HI.X.SX32 R157, R2, R157, 0x1, P2 ;  /* 0x0000009d029d7211 */ /* 0x000fd200010f0eff */
.L_x_5082:
        /* <DEDUP_REMOVED lines=51> */
.L_x_5080:
        /* <DEDUP_REMOVED lines=25> */
[C---:B------:R-:W-:Y:S01]  /*7e20*/  FMUL.FTZ R103, R28.reuse, UR4 ;  /* 0x000000041c677c20 */ /* 0x040fe20008410000 */
        /* <DEDUP_REMOVED lines=34> */
[----:B------:R-:W-:Y:S01]  /*8050*/  LDSM.16.MT88.4 R24, [R107+0x8800] ;  /* 0x008800006b18783b */ /* 0x000fe20000004200 */
[--C-:B------:R-:W-:Y:S01]  /*8060*/  FFMA.FTZ R129, R132, UR4, -R103.reuse ;  /* 0x0000000484817c23 */ /* 0x100fe20008010867 */
[----:B------:R-:W-:Y:S01]  /*8070*/  MUFU.EX2 R102, R102 ;  /* 0x0000006600667308 */ /* 0x000fe20000000800 */
[--C-:B------:R-:W-:Y:S01]  /*8080*/  FFMA.FTZ R130, R130, UR4, -R103.reuse ;  /* 0x0000000482827c23 */ /* 0x100fe20008010867 */
[----:B---3--:R-:W-:Y:S01]  /*8090*/  F2FP.F16.F32.PACK_AB R4, R32, R108 ;  /* 0x0000006c2004723e */ /* 0x008fe200000000ff */
[----:B------:R-:W-:Y:S01]  /*80a0*/  LDSM.16.MT88.4 R20, [R106+0x8800] ;  /* 0x008800006a14783b */ /* 0x000fe20000004200 */
        /* <DEDUP_REMOVED lines=9> */
[----:B------:R-:W-:Y:S01]  /*8140*/  FFMA.FTZ R105, R105, UR4, -R110 ;  /* 0x0000000469697c23 */ /* 0x000fe2000801086e */
[--C-:B------:R-:W-:Y:S01]  /*8150*/  FFMA.FTZ R112, R112, UR4, -R103.reuse ;  /* 0x0000000470707c23 */ /* 0x100fe20008010867 */
[----:B------:R-:W-:Y:S01]  /*8160*/  FFMA.FTZ R118, R118, UR4, -R103 ;  /* 0x0000000476767c23 */ /* 0x000fe20008010867 */
        /* <DEDUP_REMOVED lines=144> */
[----:B------:R-:W-:Y:S07]  /*8a70*/  LDSM.16.MT88.4 R16, [R107+0x9000] ;  /* 0x009000006b10783b */ /* 0x000fee0000004200 */
[C---:B--2---:R-:W-:Y:S08]  /*8a80*/  HMMA.16816.F32 R44, R4.reuse, R12, R44 ;  /* 0x0000000c042c723c */ /* 0x044ff0000000182c */
[C---:B------:R-:W-:Y:S01]  /*8a90*/  HMMA.16816.F32 R48, R4.reuse, R14, R48 ;  /* 0x0000000e0430723c */ /* 0x040fe20000001830 */
[----:B------:R-:W2:Y:S07]  /*8aa0*/  LDSM.16.MT88.4 R12, [R144+0x9000] ;  /* 0x00900000900c783b */ /* 0x000eae0000004200 */
[C---:B-1----:R-:W-:Y:S01]  /*8ab0*/  HMMA.16816.F32 R52, R4.reuse, R8, R52 ;  /* 0x000000080434723c */ /* 0x042fe20000001834 */
[--C-:B------:R-:W-:Y:S01]  /*8ac0*/  FFMA.FTZ R9, R128, UR4, -R103.reuse ;  /* 0x0000000480097c23 */ /* 0x100fe20008010867 */
[--C-:B------:R-:W-:Y:S01]  /*8ad0*/  FFMA.FTZ R8, R126, UR4, -R103.reuse ;  /* 0x000000047e087c23 */ /* 0x100fe20008010867 */
[----:B------:R-:W1:Y:S04]  /*8ae0*/  MUFU.EX2 R128, R130 ;  /* 0x0000008200807308 */ /* 0x000e680000000800 */
[----:B------:R-:W-:Y:S01]  /*8af0*/  MUFU.EX2 R126, R9 ;  /* 0x00000009007e7308 */ /* 0x000fe20000000800 */
[C---:B------:R-:W-:Y:S03]  /*8b00*/  HMMA.16816.F32 R56, R4.reuse, R10, R56 ;  /* 0x0000000a0438723c */ /* 0x040fe60000001838 */
[----:B------:R4:W5:Y:S04]  /*8b10*/  MUFU.EX2 R121, R8 ;  /* 0x0000000800797308 */ /* 0x0009680000000800 */
[----:B------:R5:W5:Y:S01]  /*8b20*/  MUFU.EX2 R130, R127 ;  /* 0x0000007f00827308 */ /* 0x000b620000000800 */
[----:B---3--:R-:W-:Y:S01]  /*8b30*/  HMMA.16816.F32 R60, R4, R24, R60 ;  /* 0x00000018043c723c */ /* 0x008fe2000000183c */
[----:B------:R-:W-:-:S02]  /*8b40*/  FFMA.FTZ R24, R114, UR4, -R103 ;  /* 0x0000000472187c23 */ /* 0x000fc40008010867 */
[----:B------:R-:W-:Y:S05]  /*8b50*/  MUFU.EX2 R114, R118 ;  /* 0x0000007600727308 */ /* 0x000fea0000000800 */
[----:B------:R-:W-:Y:S01]  /*8b60*/  HMMA.16816.F32 R64, R4, R26, R64 ;  /* 0x0000001a0440723c */ /* 0x000fe20000001840 */
[----:B-1----:R-:W-:Y:S01]  /*8b70*/  F2FP.F16.F32.PACK_AB R4, R128, R129 ;  /* 0x000000818004723e */ /* 0x002fe200000000ff */
[----:B----4-:R-:W1:Y:S01]  /*8b80*/  LDSM.16.MT88.4 R8, [R148+0xb000] ;  /* 0x00b000009408783b */ /* 0x010e620000004200 */
[----:B------:R-:W-:Y:S01]  /*8b90*/  F2FP.F16.F32.PACK_AB R5, R123, R132 ;  /* 0x000000847b05723e */ /* 0x000fe200000000ff */
[----:B------:R-:W-:Y:S01]  /*8ba0*/  FADD.FTZ R129, R129, R120 ;  /* 0x0000007881817221 */ /* 0x000fe20000010000 */
[----:B-----5:R-:W-:Y:S01]  /*8bb0*/  F2FP.F16.F32.PACK_AB R6, R121, R126 ;  /* 0x0000007e7906723e */ /* 0x020fe200000000ff */
[----:B------:R-:W-:Y:S01]  /*8bc0*/  FFMA.FTZ R127, R116, UR4, -R103 ;  /* 0x00000004747f7c23 */ /* 0x000fe20008010867 */
[----:B------:R-:W-:Y:S01]  /*8bd0*/  F2FP.F16.F32.PACK_AB R7, R130, R125 ;  /* 0x0000007d8207723e */ /* 0x000fe200000000ff */
[--C-:B------:R-:W-:Y:S01]  /*8be0*/  FFMA.FTZ R116, R111, UR4, -R110.reuse ;  /* 0x000000046f747c23 */ /* 0x100fe2000801086e */
[----:B------:R-:W-:Y:S01]  /*8bf0*/  FFMA.FTZ R110, R101, UR4, -R110 ;  /* 0x00000004656e7c23 */ /* 0x000fe2000801086e */
[----:B------:R3:W-:Y:S01]  /*8c00*/  MUFU.EX2 R103, R24 ;  /* 0x0000001800677308 */ /* 0x0007e20000000800 */
[----:B------:R-:W-:Y:S01]  /*8c10*/  FADD.FTZ R132, R132, R117 ;  /* 0x0000007584847221 */ /* 0x000fe20000010000 */
[----:B------:R-:W-:-:S02]  /*8c20*/  FADD.FTZ R129, R128, R129 ;  /* 0x0000008180817221 */ /* 0x000fc40000010000 */
[C---:B------:R-:W-:Y:S01]  /*8c30*/  HMMA.16816.F32 R96, R4.reuse, R20, R96 ;  /* 0x000000140460723c */ /* 0x040fe20000001860 */
[----:B------:R-:W4:Y:S01]  /*8c40*/  MUFU.EX2 R127, R127 ;  /* 0x0000007f007f7308 */ /* 0x000f220000000800 */
[----:B------:R-:W-:Y:S01]  /*8c50*/  FADD.FTZ R132, R123, R132 ;  /* 0x000000847b847221 */ /* 0x000fe20000010000 */
[----:B------:R-:W-:Y:S02]  /*8c60*/  FADD.FTZ R126, R126, R129 ;  /* 0x000000817e7e7221 */ /* 0x000fe40000010000 */
[----:B------:R-:W5:Y:S01]  /*8c70*/  MUFU.EX2 R116, R116 ;  /* 0x0000007400747308 */ /* 0x000f620000000800 */
[----:B------:R-:W-:Y:S01]  /*8c80*/  FADD.FTZ R125, R125, R132 ;  /* 0x000000847d7d7221 */ /* 0x000fe20000010000 */
[----:B------:R-:W-:Y:S01]  /*8c90*/  FADD.FTZ R126, R121, R126 ;  /* 0x0000007e797e7221 */ /* 0x000fe20000010000 */
[----:B------:R-:W-:Y:S01]  /*8ca0*/  HMMA.16816.F32 R92, R4, R22, R92 ;  /* 0x00000016045c723c */ /* 0x000fe2000000185c */
[----:B------:R-:W4:Y:S01]  /*8cb0*/  LDSM.16.MT88.4 R20, [R106+0x9000] ;  /* 0x009000006a14783b */ /* 0x000f220000004200 */
[----:B------:R-:W-:Y:S01]  /*8cc0*/  MUFU.EX2 R101, R105 ;  /* 0x0000006900657308 */ /* 0x000fe20000000800 */
[----:B------:R-:W-:-:S02]  /*8cd0*/  FADD.FTZ R130, R130, R125 ;  /* 0x0000007d82827221 */ /* 0x000fc40000010000 */
[----:B---3--:R-:W-:Y:S01]  /*8ce0*/  LDSM.16.MT88.4 R24, [R107+0x9800] ;  /* 0x009800006b18783b */ /* 0x008fe20000004200 */
[----:B------:R-:W3:Y:S02]  /*8cf0*/  MUFU.EX2 R110, R110 ;  /* 0x0000006e006e7308 */ /* 0x000ee40000000800 */
[C---:B--2---:R-:W-:Y:S08]  /*8d00*/  HMMA.16816.F32 R88, R4.reuse, R12, R88 ;  /* 0x0000000c0458723c */ /* 0x044ff00000001858 */
[C---:B------:R-:W-:Y:S01]  /*8d10*/  HMMA.16816.F32 R84, R4.reuse, R14, R84 ;  /* 0x0000000e0454723c */ /* 0x040fe20000001854 */
[----:B------:R-:W2:Y:S07]  /*8d20*/  LDSM.16.MT88.4 R12, [R144+0xb000] ;  /* 0x00b00000900c783b */ /* 0x000eae0000004200 */
[C---:B------:R-:W-:Y:S08]  /*8d30*/  HMMA.16816.F32 R80, R4.reuse, R16, R80 ;  /* 0x000000100450723c */ /* 0x040ff00000001850 */
[C---:B------:R-:W-:Y:S01]  /*8d40*/  HMMA.16816.F32 R76, R4.reuse, R18, R76 ;  /* 0x00000012044c723c */ /* 0x040fe2000000184c */
[----:B------:R-:W5:Y:S07]  /*8d50*/  LDSM.16.MT88.4 R16, [R107+0xb000] ;  /* 0x00b000006b10783b */ /* 0x000f6e0000004200 */
[C---:B-1----:R-:W-:Y:S08]  /*8d60*/  HMMA.16816.F32 R36, R4.reuse, R8, R36 ;  /* 0x000000080424723c */ /* 0x042ff00000001824 */
[C---:B----4-:R-:W-:Y:S08]  /*8d70*/  HMMA.16816.F32 R72, R4.reuse, R20, R72 ;  /* 0x000000140448723c */ /* 0x050ff00000001848 */
[C---:B------:R-:W-:Y:S01]  /*8d80*/  HMMA.16816.F32 R68, R4.reuse, R22, R68 ;  /* 0x000000160444723c */ /* 0x040fe20000001844 */
[----:B------:R-:W1:Y:S07]  /*8d90*/  LDSM.16.MT88.4 R20, [R106+0xb000] ;  /* 0x00b000006a14783b */ /* 0x000e6e0000004200 */
        /* <DEDUP_REMOVED lines=33> */
[----:B------:R-:W-:Y:S01]  /*8fb0*/  HMMA.16816.F32 R76, R4, R26, R76 ;  /* 0x0000001a044c723c */ /* 0x000fe2000000184c */
[----:B------:R-:W-:-:S07]  /*8fc0*/  MOV R26, R0 ;  /* 0x00000000001a7202 */ /* 0x000fce0000000f00 */
[C---:B-1----:R-:W-:Y:S08]  /*8fd0*/  HMMA.16816.F32 R72, R4.reuse, R20, R72 ;  /* 0x000000140448723c */ /* 0x042ff00000001848 */
[C---:B------:R-:W-:Y:S08]  /*8fe0*/  HMMA.16816.F32 R68, R4.reuse, R22, R68 ;  /* 0x000000160444723c */ /* 0x040ff00000001844 */
[C---:B---3--:R-:W-:Y:S08]  /*8ff0*/  HMMA.16816.F32 R44, R4.reuse, R8, R44 ;  /* 0x00000008042c723c */ /* 0x048ff0000000182c */
[C---:B------:R-:W-:Y:S08]  /*9000*/  HMMA.16816.F32 R48, R4.reuse, R10, R48 ;  /* 0x0000000a0430723c */ /* 0x040ff00000001830 */
[C---:B--2---:R-:W-:Y:S08]  /*9010*/  HMMA.16816.F32 R52, R4.reuse, R12, R52 ;  /* 0x0000000c0434723c */ /* 0x044ff00000001834 */
[C---:B------:R-:W-:Y:S08]  /*9020*/  HMMA.16816.F32 R56, R4.reuse, R14, R56 ;  /* 0x0000000e0438723c */ /* 0x040ff00000001838 */
[C---:B----4-:R-:W-:Y:S08]  /*9030*/  HMMA.16816.F32 R60, R4.reuse, R16, R60 ;  /* 0x00000010043c723c */ /* 0x050ff0000000183c */
[----:B------:R-:W-:Y:S01]  /*9040*/  HMMA.16816.F32 R64, R4, R18, R64 ;  /* 0x000000120440723c */ /* 0x000fe20000001840 */
[----:B------:R-:W-:-:S04]  /*9050*/  NOP ;  /* 0x0000000000007918 */ /* 0x000fc80000000000 */
[----:B------:R-:W-:-:S15]  /*9060*/  @P4 BRA `(.L_x_5083) ;  /* 0x0000000000044947 */ /* 0x000fde0003800000 */
.L_x_5077:
[----:B------:R-:W-:-:S07]  /*9070*/  IADD3 R104, PT, PT, R26, -0x1, RZ ;  /* 0xffffffff1a687810 */ /* 0x000fce0007ffe0ff */
.L_x_5083:
        /* <DEDUP_REMOVED lines=15> */
.L_x_5088:
        /* <DEDUP_REMOVED lines=75> */
.L_x_5085:
        /* <DEDUP_REMOVED lines=13> */
[-C--:B------:R-:W-:Y:S02]  /*96f0*/  IADD3 R102, P5, PT, R174, R3.reuse, RZ ;  /* 0x00000003ae667210 */ /* 0x080fe40007fbe0ff */
[----:B------:R-:W-:Y:S02]  /*9700*/  IADD3 R168, PT, PT, R168, -0x1, RZ ;  /* 0xffffffffa8a87810 */ /* 0x000fe40007ffe0ff */
        /* <DEDUP_REMOVED lines=9> */
[----:B------:R-:W-:Y:S04]  /*97a0*/  ISETP.GT.AND P0, PT, R168, R155, PT ;  /* 0x0000009ba800720c */ /* 0x000fe80003f04270 */
        /* <DEDUP_REMOVED lines=269> */
.L_x_5087:
        /* <DEDUP_REMOVED lines=49> */
.L_x_5086:
        /* <DEDUP_REMOVED lines=21> */
[----:B------:R-:W1:Y:S08]  /*ace0*/  SHFL.BFLY PT, R2, R7, 0x2, 0x1f ;  /* 0x0c401f0007027f89 */ /* 0x000e7000000e0000 */
        /* <DEDUP_REMOVED lines=141> */
[----:B------:R-:W-:Y:S01]  /*b5c0*/  FFMA.FTZ R172, R172, UR4, -R109 ;  /* 0x00000004acac7c23 */ /* 0x000fe2000801086d */
[C---:B------:R-:W-:Y:S01]  /*b5d0*/  HMMA.16816.F32 R32, R96.reuse, R90, R32 ;  /* 0x0000005a6020723c */ /* 0x040fe20000001820 */
[----:B------:R-:W-:Y:S06]  /*b5e0*/  LDSM.16.MT88.4 R88, [R148+0xa800] ;  /* 0x00a800009458783b */ /* 0x000fec0000004200 */
[----:B------:R-:W-:Y:S01]  /*b5f0*/  MUFU.EX2 R185, R185 ;  /* 0x000000b900b97308 */ /* 0x000fe20000000800 */
[----:B------:R-:W-:Y:S01]  /*b600*/  FFMA.FTZ R103, R103, UR4, -R108 ;  /* 0x0000000467677c23 */ /* 0x000fe2000801086c */
[----:B------:R-:W-:Y:S01]  /*b610*/  FFMA.FTZ R135, R2, R173, R135 ;  /* 0x000000ad02877223 */ /* 0x000fe20000010087 */
[----:B------:R-:W-:Y:S07]  /*b620*/  MOV R105, R100 ;  /* 0x0000006400697202 */ /* 0x000fee0000000f00 */
[----:B------:R-:W-:Y:S01]  /*b630*/  MUFU.EX2 R180, R180 ;  /* 0x000000b400b47308 */ /* 0x000fe20000000800 */
[----:B------:R-:W-:Y:S01]  /*b640*/  FFMA.FTZ R133, R0, R171, R133 ;  /* 0x000000ab00857223 */ /* 0x000fe20000010085 */
[C---:B----4-:R-:W-:Y:S08]  /*b650*/  HMMA.16816.F32 R36, R96.reuse, R80, R36 ;  /* 0x000000506024723c */ /* 0x050ff00000001824 */
[----:B------:R-:W-:Y:S01]  /*b660*/  MUFU.EX2 R177, R177 ;  /* 0x000000b100b17308 */ /* 0x000fe20000000800 */
[----:B------:R-:W-:Y:S01]  /*b670*/  FADD.FTZ R135, R134, R135 ;  /* 0x0000008786877221 */ /* 0x000fe20000010000 */
[----:B------:R-:W-:Y:S08]  /*b680*/  FADD.FTZ R130, R130, R133 ;  /* 0x0000008582827221 */ /* 0x000ff00000010000 */
[----:B------:R-:W-:Y:S01]  /*b690*/  MUFU.EX2 R172, R172 ;  /* 0x000000ac00ac7308 */ /* 0x000fe20000000800 */
[----:B------:R-:W-:Y:S01]  /*b6a0*/  FADD.FTZ R0, R132, R135 ;  /* 0x0000008784007221 */ /* 0x000fe20000010000 */
[C---:B------:R-:W-:Y:S01]  /*b6b0*/  HMMA.16816.F32 R40, R96.reuse, R82, R40 ;  /* 0x000000526028723c */ /* 0x040fe20000001828 */
[----:B------:R-:W-:Y:S07]  /*b6c0*/  LDSM.16.MT88.4 R80, [R144+0x8800] ;  /* 0x008800009050783b */ /* 0x000fee0000004200 */
[----:B------:R-:W-:Y:S01]  /*b6d0*/  MUFU.EX2 R103, R103 ;  /* 0x0000006700677308 */ /* 0x000fe20000000800 */
[----:B------:R-:W-:Y:S01]  /*b6e0*/  FADD.FTZ R129, R129, R130 ;  /* 0x0000008281817221 */ /* 0x000fe20000010000 */
[----:B------:R-:W-:Y:S03]  /*b6f0*/  FADD.FTZ R0, R131, R0 ;  /* 0x0000000083007221 */ /* 0x000fe60000010000 */
[----:B------:R-:W-:Y:S01]  /*b700*/  FADD.FTZ R128, R128, R129 ;  /* 0x0000008180807221 */ /* 0x000fe20000010000 */
[C---:B-1----:R-:W-:Y:S08]  /*b710*/  HMMA.16816.F32 R44, R96.reuse, R72, R44 ;  /* 0x00000048602c723c */ /* 0x042ff0000000182c */
[C---:B------:R-:W-:Y:S01]  /*b720*/  HMMA.16816.F32 R48, R96.reuse, R74, R48 ;  /* 0x0000004a6030723c */ /* 0x040fe20000001830 */
[----:B------:R-:W1:Y:S07]  /*b730*/  LDSM.16.MT88.4 R72, [R148+0x8800] ;  /* 0x008800009448783b */ /* 0x000e6e0000004200 */
[C---:B------:R-:W-:Y:S03]  /*b740*/  HMMA.16816.F32 R52, R96.reuse, R68, R52 ;  /* 0x000000446034723c */ /* 0x040fe60000001834 */
[----:B------:R-:W-:Y:S01]  /*b750*/  F2FP.F16.F32.PACK_AB R68, R136, R137 ;  /* 0x000000898844723e */ /* 0x000fe200000000ff */
[----:B------:R-:W-:Y:S01]  /*b760*/  FADD.FTZ R137, R137, R0 ;  /* 0x0000000089897221 */ /* 0x000fe20000010000 */
[----:B---3--:R-:W-:Y:S01]  /*b770*/  F2FP.F16.F32.PACK_AB R69, R138, R141 ;  /* 0x0000008d8a45723e */ /* 0x008fe200000000ff */
[----:B------:R-:W-:Y:S02]  /*b780*/  FADD.FTZ R141, R141, R128 ;  /* 0x000000808d8d7221 */ /* 0x000fe40000010000 */
        /* <DEDUP_REMOVED lines=20> */
[--C-:B------:R-:W-:Y:S02]  /*b8d0*/  FFMA.FTZ R84, R176, UR4, -R109.reuse ;  /* 0x00000004b0547c23 */ /* 0x100fe4000801086d */
[----:B------:R4:W-:Y:S03]  /*b8e0*/  MUFU.EX2 R176, R182 ;  /* 0x000000b600b07308 */ /* 0x0009e60000000800 */
[C---:B------:R-:W-:Y:S07]  /*b8f0*/  HMMA.16816.F32 R32, R68.reuse, R86, R32 ;  /* 0x000000564420723c */ /* 0x040fee0000001820 */
[----:B------:R5:W-:Y:S01]  /*b900*/  MUFU.EX2 R183, R84 ;  /* 0x0000005400b77308 */ /* 0x000be20000000800 */
[C---:B------:R-:W-:Y:S03]  /*b910*/  HMMA.16816.F32 R36, R68.reuse, R88, R36 ;  /* 0x000000584424723c */ /* 0x040fe60000001824 */
[--C-:B----4-:R-:W-:Y:S01]  /*b920*/  FFMA.FTZ R182, R181, UR4, -R108.reuse ;  /* 0x00000004b5b67c23 */ /* 0x110fe2000801086c */
[--C-:B------:R-:W-:Y:S01]  /*b930*/  FFMA.FTZ R181, R174, UR4, -R109.reuse ;  /* 0x00000004aeb57c23 */ /* 0x100fe2000801086d */
[--C-:B------:R-:W-:Y:S01]  /*b940*/  FFMA.FTZ R174, R104, UR4, -R108.reuse ;  /* 0x0000000468ae7c23 */ /* 0x100fe2000801086c */
[--C-:B------:R-:W-:Y:S01]  /*b950*/  FFMA.FTZ R104, R175, UR4, -R109.reuse ;  /* 0x00000004af687c23 */ /* 0x100fe2000801086d */
[----:B-----5:R-:W-:Y:S01]  /*b960*/  LDSM.16.MT88.4 R84, [R107+0x9000] ;  /* 0x009000006b54783b */ /* 0x020fe20000004200 */
[C---:B------:R-:W-:Y:S01]  /*b970*/  HMMA.16816.F32 R40, R68.reuse, R90, R40 ;  /* 0x0000005a4428723c */ /* 0x040fe20000001828 */
[----:B------:R-:W-:Y:S10]  /*b980*/  MUFU.EX2 R182, R182 ;  /* 0x000000b600b67308 */ /* 0x000ff40000000800 */
[----:B------:R-:W-:Y:S01]  /*b990*/  MUFU.EX2 R181, R181 ;  /* 0x000000b500b57308 */ /* 0x000fe20000000800 */
[----:B------:R-:W-:Y:S01]  /*b9a0*/  LDSM.16.MT88.4 R88, [R106+0x9000] ;  /* 0x009000006a58783b */ /* 0x000fe20000004200 */
[C---:B------:R-:W-:Y:S08]  /*b9b0*/  HMMA.16816.F32 R44, R68.reuse, R92, R44 ;  /* 0x0000005c442c723c */ /* 0x040ff0000000182c */
[----:B------:R-:W4:Y:S01]  /*b9c0*/  MUFU.EX2 R174, R174 ;  /* 0x000000ae00ae7308 */ /* 0x000f220000000800 */
[----:B------:R-:W-:Y:S01]  /*b9d0*/  FFMA.FTZ R92, R179, UR4, -R108 ;  /* 0x00000004b35c7c23 */ /* 0x000fe2000801086c */
[--C-:B------:R-:W-:Y:S01]  /*b9e0*/  FFMA.FTZ R179, R178, UR4, -R109.reuse ;  /* 0x00000004b2b37c23 */ /* 0x100fe2000801086d */
[----:B------:R-:W-:Y:S07]  /*b9f0*/  FFMA.FTZ R109, R170, UR4, -R109 ;  /* 0x00000004aa6d7c23 */ /* 0x000fee000801086d */
[----:B------:R-:W-:Y:S01]  /*ba00*/  MUFU.EX2 R104, R104 ;  /* 0x0000006800687308 */ /* 0x000fe20000000800 */
[C---:B------:R-:W-:Y:S09]  /*ba10*/  HMMA.16816.F32 R48, R68.reuse, R94, R48 ;  /* 0x0000005e4430723c */ /* 0x040ff20000001830 */
[----:B------:R5:W-:Y:S10]  /*ba20*/  MUFU.EX2 R178, R92 ;  /* 0x0000005c00b27308 */ /* 0x000bf40000000800 */
[----:B------:R-:W-:Y:S01]  /*ba30*/  MUFU.EX2 R179, R179 ;  /* 0x000000b300b37308 */ /* 0x000fe20000000800 */
[C---:B-1----:R-:W-:Y:S09]  /*ba40*/  HMMA.16816.F32 R52, R68.reuse, R72, R52 ;  /* 0x000000484434723c */ /* 0x042ff20000001834 */
[----:B------:R4:W1:Y:S01]  /*ba50*/  MUFU.EX2 R175, R109 ;  /* 0x0000006d00af7308 */ /* 0x0008620000000800 */
[C---:B------:R-:W-:Y:S01]  /*ba60*/  HMMA.16816.F32 R56, R68.reuse, R74, R56 ;  /* 0x0000004a4438723c */ /* 0x040fe20000001838 */
[----:B------:R-:W2:Y:S07]  /*ba70*/  LDSM.16.MT88.4 R72, [R144+0x9000] ;  /* 0x009000009048783b */ /* 0x000eae0000004200 */
[C---:B---3--:R-:W-:Y:S01]  /*ba80*/  HMMA.16816.F32 R60, R68.reuse, R80, R60 ;  /* 0x00000050443c723c */ /* 0x048fe2000000183c */
[----:B-----5:R-:W3:Y:S02]  /*ba90*/  LDSM.16.MT88.4 R92, [R148+0xb000] ;  /* 0x00b00000945c783b */ /* 0x020ee40000004200 */
[----:B----4-:R-:W-:Y:S02]  /*baa0*/  F2FP.F16.F32.PACK_AB R109, R103, R174 ;  /* 0x000000ae676d723e */ /* 0x010fe400000000ff */
[----:B-1----:R-:W-:Y:S03]  /*bab0*/  F2FP.F16.F32.PACK_AB R110, R175, R104 ;  /* 0x00000068af6e723e */ /* 0x002fe600000000ff */
        /* <DEDUP_REMOVED lines=15> */
[C---:B------:R-:W-:Y:S08]  /*bbb0*/  HMMA.16816.F32 R12, R68.reuse, R72, R12 ;  /* 0x00000048440c723c */ /* 0x040ff0000000180c */
[C---:B------:R-:W-:Y:S01]  /*bbc0*/  HMMA.16816.F32 R16, R68.reuse, R74, R16 ;  /* 0x0000004a4410723c */ /* 0x040fe20000001810 */
[----:B------:R-:W4:Y:S07]  /*bbd0*/  LDSM.16.MT88.4 R72, [R106+0xb000] ;  /* 0x00b000006a48783b */ /* 0x000f2e0000004200 */
[C---:B------:R-:W-:Y:S08]  /*bbe0*/  HMMA.16816.F32 R20, R68.reuse, R84, R20 ;  /* 0x000000544414723c */ /* 0x040ff00000001814 */
[C---:B------:R-:W-:Y:S01]  /*bbf0*/  HMMA.16816.F32 R24, R68.reuse, R86, R24 ;  /* 0x000000564418723c */ /* 0x040fe20000001818 */
[----:B------:R-:W-:Y:S07]  /*bc00*/  LDSM.16.MT88.4 R84, [R144+0x9800] ;  /* 0x009800009054783b */ /* 0x000fee0000004200 */
[C---:B------:R-:W-:Y:S08]  /*bc10*/  HMMA.16816.F32 R28, R68.reuse, R88, R28 ;  /* 0x00000058441c723c */ /* 0x040ff0000000181c */
[C---:B------:R-:W-:Y:S08]  /*bc20*/  HMMA.16816.F32 R32, R68.reuse, R90, R32 ;  /* 0x0000005a4420723c */ /* 0x040ff00000001820 */
[C---:B---3--:R-:W-:Y:S08]  /*bc30*/  HMMA.16816.F32 R36, R68.reuse, R92, R36 ;  /* 0x0000005c4424723c */ /* 0x048ff00000001824 */
[C---:B------:R-:W-:Y:S01]  /*bc40*/  HMMA.16816.F32 R40, R68.reuse, R94, R40 ;  /* 0x0000005e4428723c */ /* 0x040fe20000001828 */
[----:B------:R-:W3:Y:S07]  /*bc50*/  LDSM.16.MT88.4 R92, [R148+0x9800] ;  /* 0x00980000945c783b */ /* 0x000eee0000004200 */
[C---:B-1----:R-:W-:Y:S08]  /*bc60*/  HMMA.16816.F32 R44, R68.reuse, R80, R44 ;  /* 0x00000050442c723c */ /* 0x042ff0000000182c */
[C---:B------:R-:W-:Y:S08]  /*bc70*/  HMMA.16816.F32 R48, R68.reuse, R82, R48 ;  /* 0x000000524430723c */ /* 0x040ff00000001830 */
[C---:B--2---:R-:W-:Y:S03]  /*bc80*/  HMMA.16816.F32 R52, R68.reuse, R76, R52 ;  /* 0x0000004c4434723c */ /* 0x044fe60000001834 */
[--C-:B------:R-:W-:Y:S01]  /*bc90*/  FFMA.FTZ R76, R102, UR4, -R108.reuse ;  /* 0x00000004664c7c23 */ /* 0x100fe2000801086c */
[----:B------:R-:W-:Y:S03]  /*bca0*/  FFMA.FTZ R108, R101, UR4, -R108 ;  /* 0x00000004656c7c23 */ /* 0x000fe6000801086c */
[----:B------:R-:W-:Y:S01]  /*bcb0*/  MUFU.EX2 R101, R76 ;  /* 0x0000004c00657308 */ /* 0x000fe20000000800 */
[C---:B------:R-:W-:Y:S09]  /*bcc0*/  HMMA.16816.F32 R56, R68.reuse, R78, R56 ;  /* 0x0000004e4438723c */ /* 0x040ff20000001838 */
[----:B------:R1:W2:Y:S01]  /*bcd0*/  MUFU.EX2 R102, R108 ;  /* 0x0000006c00667308 */ /* 0x0002a20000000800 */
[C---:B----4-:R-:W-:Y:S08]  /*bce0*/  HMMA.16816.F32 R60, R68.reuse, R72, R60 ;  /* 0x00000048443c723c */ /* 0x050ff0000000183c */
[----:B------:R-:W-:Y:S03]  /*bcf0*/  HMMA.16816.F32 R64, R68, R74, R64 ;  /* 0x0000004a4440723c */ /* 0x000fe60000001840 */
[----:B-1----:R-:W-:Y:S02]  /*bd00*/  F2FP.F16.F32.PACK_AB R108, R181, R172 ;  /* 0x000000acb56c723e */ /* 0x002fe400000000ff */
[C---:B--2---:R-:W-:Y:S01]  /*bd10*/  F2FP.F16.F32.PACK_AB R111, R102.reuse, R101 ;  /* 0x00000065666f723e */ /* 0x044fe200000000ff */
[----:B------:R-:W-:Y:S04]  /*bd20*/  FADD.FTZ R101, R101, R174 ;  /* 0x000000ae65657221 */ /* 0x000fe80000010000 */
[----:B------:R-:W-:Y:S02]  /*bd30*/  FADD.FTZ R171, R102, R101 ;  /* 0x0000006566ab7221 */ /* 0x000fe40000010000 */
[C---:B---3--:R-:W-:Y:S01]  /*bd40*/  HMMA.16816.F32 R96, R108.reuse, R92, R4 ;  /* 0x0000005c6c60723c */ /* 0x048fe20000001804 */
        /* <DEDUP_REMOVED lines=18> */
[----:B------:R-:W-:Y:S01]  /*be70*/  FADD.FTZ R5, R179, R0 ;  /* 0x00000000b3057221 */ /* 0x000fe20000010000 */
[----:B------:R-:W-:Y:S03]  /*be80*/  MOV R0, R3 ;  /* 0x0000000300007202 */ /* 0x000fe60000000f00 */
[----:B------:R-:W-:Y:S01]  /*be90*/  FADD.FTZ R5, R180, R5 ;  /* 0x00000005b4057221 */ /* 0x000fe20000010000 */
[C---:B------:R-:W-:Y:S03]  /*bea0*/  HMMA.16816.F32 R56, R108.reuse, R6, R56 ;  /* 0x000000066c38723c */ /* 0x040fe60000001838 */
[----:B------:R-:W-:Y:S04]  /*beb0*/  FADD.FTZ R172, R172, R5 ;  /* 0x00000005acac7221 */ /* 0x000fe80000010000 */
[----:B------:R-:W-:Y:S01]  /*bec0*/  FADD.FTZ R181, R181, R172 ;  /* 0x000000acb5b57221 */ /* 0x000fe20000010000 */
[C---:B--2---:R-:W-:Y:S03]  /*bed0*/  HMMA.16816.F32 R60, R108.reuse, R8, R60 ;  /* 0x000000086c3c723c */ /* 0x044fe6000000183c */
[----:B------:R-:W-:Y:S04]  /*bee0*/  FADD.FTZ R104, R104, R181 ;  /* 0x000000b568687221 */ /* 0x000fe80000010000 */
[----:B------:R-:W-:Y:S01]  /*bef0*/  FADD.FTZ R173, R175, R104 ;  /* 0x00000068afad7221 */ /* 0x000fe20000010000 */
[----:B------:R-:W-:Y:S01]  /*bf00*/  HMMA.16816.F32 R64, R108, R10, R64 ;  /* 0x0000000a6c40723c */ /* 0x000fe20000001840 */
[----:B------:R-:W-:Y:S08]  /*bf10*/  @!UPT UIADD3 URZ, UPT, UPT, URZ, URZ, URZ ;  /* 0x000000fffffff290 */ /* 0x000ff0000fffe0ff */
[----:B------:R-:W-:Y:S11]  /*bf20*/  @P0 BRA `(.L_x_5088) ;  /* 0xffffffd000900947 */ /* 0x000ff6000383ffff */
.L_x_5084:
        /* <DEDUP_REMOVED lines=147> */
[----:B------:R4:W-:Y:S01]  /*c860*/  STS.64 [R16], R72 ;  /* 0x0000004810007388 */ /* 0x0009e20000000a00 */
[----:B--2---:R-:W-:-:S03]  /*c870*/  IMAD R8, R8, UR6, R163 ;  /* 0x0000000608087c24 */ /* 0x004fc6000f8e02a3 */
[----:B------:R-:W-:Y:S04]  /*c880*/  STS.64 [R16+0x800], R74 ;  /* 0x0008004a10007388 */ /* 0x000fe80000000a00 */
[----:B------:R2:W-:Y:S04]  /*c890*/  STS.64 [R17], R68 ;  /* 0x0000004411007388 */ /* 0x0005e80000000a00 */
[----:B------:R3:W-:Y:S04]  /*c8a0*/  STS.64 [R17+0x800], R70 ;  /* 0x0008004611007388 */ /* 0x0007e80000000a00 */
[----:B------:R-:W-:Y:S04]  /*c8b0*/  STS.64 [R10+0x4000], R36 ;  /* 0x004000240a007388 */ /* 0x000fe80000000a00 */
[----:B------:R1:W-:Y:S04]  /*c8c0*/  STS.64 [R10+0x4800], R38 ;  /* 0x004800260a007388 */ /* 0x0003e80000000a00 */
[----:B------:R5:W-:Y:S01]  /*c8d0*/  STS.64 [R11+0x4000], R40 ;  /* 0x004000280b007388 */ /* 0x000be20000000a00 */
[----:B----4-:R-:W-:-:S03]  /*c8e0*/  SHF.L.U32 R73, R4, 0x3, RZ ;  /* 0x0000000304497819 */ /* 0x010fc600000006ff */
[----:B------:R4:W-:Y:S01]  /*c8f0*/  STS.64 [R11+0x4800], R42 ;  /* 0x0048002a0b007388 */ /* 0x0009e20000000a00 */
[----:B------:R-:W-:-:S03]  /*c900*/  LOP3.LUT R73, R73, 0x1f80, RZ, 0xc0, !PT ;  /* 0x00001f8049497812 */ /* 0x000fc600078ec0ff */
[----:B------:R4:W-:Y:S01]  /*c910*/  STS.64 [R12+0x4000], R44 ;  /* 0x0040002c0c007388 */ /* 0x0009e20000000a00 */
[----:B--2---:R-:W-:-:S03]  /*c920*/  MOV R69, 0xff800000 ;  /* 0xff80000000457802 */ /* 0x004fc60000000f00 */
[----:B------:R4:W-:Y:S01]  /*c930*/  STS.64 [R12+0x4800], R46 ;  /* 0x0048002e0c007388 */ /* 0x0009e20000000a00 */
[----:B------:R-:W-:Y:S02]  /*c940*/  MOV R68, 0xff800000 ;  /* 0xff80000000447802 */ /* 0x000fe40000000f00 */
[----:B---3--:R-:W-:Y:S01]  /*c950*/  IADD3 R71, PT, PT, R101, 0x28, RZ ;  /* 0x0000002865477810 */ /* 0x008fe20007ffe0ff */
[----:B------:R4:W-:Y:S04]  /*c960*/  STS.64 [R14+0x4000], R48 ;  /* 0x004000300e007388 */ /* 0x0009e80000000a00 */
[----:B------:R4:W-:Y:S01]  /*c970*/  STS.64 [R14+0x4800], R50 ;  /* 0x004800320e007388 */ /* 0x0009e20000000a00 */
[----:B-1----:R-:W-:-:S03]  /*c980*/  IADD3 R10, PT, PT, -R163, RZ, RZ ;  /* 0x000000ffa30a7210 */ /* 0x002fc60007ffe1ff */
[----:B------:R4:W-:Y:S04]  /*c990*/  STS.64 [R13+0x4000], R52 ;  /* 0x004000340d007388 */ /* 0x0009e80000000a00 */
[----:B------:R4:W-:Y:S01]  /*c9a0*/  STS.64 [R13+0x4800], R54 ;  /* 0x004800360d007388 */ /* 0x0009e20000000a00 */
[----:B------:R-:W-:-:S03]  /*c9b0*/  IMAD R10, R7, R10, UR5 ;  /* 0x00000005070a7e24 */ /* 0x000fc6000f8e020a */
[----:B------:R4:W-:Y:S01]  /*c9c0*/  STS.64 [R15+0x4000], R56 ;  /* 0x004000380f007388 */ /* 0x0009e20000000a00 */
[----:B------:R-:W-:Y:S02]  /*c9d0*/  IMAD R8, R8, R7, R10 ;  /* 0x0000000708087224 */ /* 0x000fe400078e020a */
[----:B------:R-:W-:Y:S01]  /*c9e0*/  @P6 FMUL.FTZ R7, R6, 0.69314718246459960938 ;  /* 0x3f31721806076820 */ /* 0x000fe20000410000 */
[----:B------:R-:W-:Y:S01]  /*c9f0*/  @P3 FMUL.FTZ R6, R5, 0.69314718246459960938 ;  /* 0x3f31721805063820 */ /* 0x000fe20000410000 */
[----:B------:R4:W-:Y:S01]  /*ca00*/  STS.64 [R15+0x4800], R58 ;  /* 0x0048003a0f007388 */ /* 0x0009e20000000a00 */
[----:B------:R-:W-:Y:S02]  /*ca10*/  IMAD R164, R8, R9, R164 ;  /* 0x0000000908a47224 */ /* 0x000fe400078e02a4 */
[----:B-----5:R-:W-:Y:S01]  /*ca20*/  @P6 FFMA.FTZ R69, R100, R19, R7 ;  /* 0x0000001364456223 */ /* 0x020fe20000010007 */
[----:B------:R-:W-:Y:S01]  /*ca30*/  @P3 FFMA.FTZ R68, R3, R18, R6 ;  /* 0x0000001203443223 */ /* 0x000fe20000010006 */
        /* <DEDUP_REMOVED lines=24> */
[C---:B------:R-:W-:Y:S01]  /*cbc0*/  VIADD R75, R103.reuse, 0x8 ;  /* 0x00000008674b7836 */ /* 0x040fe20000000000 */
[C---:B----4-:R-:W-:Y:S02]  /*cbd0*/  IADD3 R2, P3, PT, R164.reuse, R103, RZ ;  /* 0x00000067a4027210 */ /* 0x050fe40007f7e0ff */
[-C--:B------:R-:W-:Y:S02]  /*cbe0*/  ISETP.GE.AND P6, PT, R103, R154.reuse, PT ;  /* 0x0000009a6700720c */ /* 0x080fe40003fc6270 */
[----:B------:R-:W-:Y:S02]  /*cbf0*/  ISETP.GE.AND P4, PT, R75, R154, PT ;  /* 0x0000009a4b00720c */ /* 0x000fe40003f86270 */
[----:B------:R-:W-:Y:S02]  /*cc00*/  LEA.HI.X.SX32 R75, R164, RZ, 0x1, P3 ;  /* 0x000000ffa44b7211 */ /* 0x000fe400018f0eff */
[----:B--2---:R-:W-:-:S04]  /*cc10*/  LEA R74, P3, R2, UR4, 0x2 ;  /* 0x00000004024a7c11 */ /* 0x004fc8000f8610ff */
[----:B------:R-:W-:-:S05]  /*cc20*/  LEA.HI.X R75, R2, UR5, R75, 0x2, P3 ;  /* 0x00000005024b7c11 */ /* 0x000fca00098f144b */
[----:B------:R2:W-:Y:S04]  /*cc30*/  @!P6 STG.E desc[UR16][R74.64], R69 ;  /* 0x000000454a00e986 */ /* 0x0005e8000c101910 */
[----:B------:R2:W-:Y:S02]  /*cc40*/  @!P4 STG.E desc[UR16][R74.64+0x20], R68 ;  /* 0x000020444a00c986 */ /* 0x0005e4000c101910 */
.L_x_5090:
[----:B------:R-:W-:Y:S05]  /*cc50*/  BSYNC.RECONVERGENT B0 ;  /* 0x0000000000007941 */ /* 0x000fea0003800200 */
.L_x_5089:
[----:B------:R-:W-:Y:S01]  /*cc60*/  ISETP.GE.AND P6, PT, R101, R154, PT ;  /* 0x0000009a6500720c */ /* 0x000fe20003fc6270 */
[----:B------:R-:W-:Y:S01]  /*cc70*/  BSSY.RECONVERGENT B0, `(.L_x_5091) ;  /* 0x0000011000007945 */ /* 0x000fe20003800200 */
[----:B----4-:R-:W-:Y:S02]  /*cc80*/  LOP3.LUT R2, R73, 0x3c, R0, 0xf8, !PT ;  /* 0x0000003c49027812 */ /* 0x010fe400078ef800 */
[----:B------:R-:W-:Y:S02]  /*cc90*/  LOP3.LUT R70, R0, 0x3c, RZ, 0xc0, !PT ;  /* 0x0000003c00467812 */ /* 0x000fe400078ec0ff */
[----:B--2---:R-:W-:Y:S02]  /*cca0*/  IADD3 R69, P3, PT, R3, R2, RZ ;  /* 0x0000000203457210 */ /* 0x004fe40007f7e0ff */
        /* <DEDUP_REMOVED lines=13> */
.L_x_5092:
[----:B------:R-:W-:Y:S05]  /*cd80*/  BSYNC.RECONVERGENT B0 ;  /* 0x0000000000007941 */ /* 0x000fea0003800200 */
.L_x_5091:
        /* <DEDUP_REMOVED lines=17> */
.L_x_5094:
[----:B------:R-:W-:Y:S05]  /*cea0*/  BSYNC.RECONVERGENT B0 ;  /* 0x0000000000007941 */ /* 0x000fea0003800200 */
.L_x_5093:
        /* <DEDUP_REMOVED lines=16> */
.L_x_5096:
[----:B------:R-:W-:Y:S05]  /*cfb0*/  BSYNC.RECONVERGENT B0 ;  /* 0x0000000000007941 */ /* 0x000fea0003800200 */
.L_x_5095:
        /* <DEDUP_REMOVED lines=13> */
.L_x_5098:
[----:B------:R-:W-:Y:S05]  /*d090*/  BSYNC.RECONVERGENT B0 ;  /* 0x0000000000007941 */ /* 0x000fea0003800200 */
.L_x_5097:
        /* <DEDUP_REMOVED lines=13> */
.L_x_5100:
[----:B------:R-:W-:Y:S05]  /*d170*/  BSYNC.RECONVERGENT B0 ;  /* 0x0000000000007941 */ /* 0x000fea0003800200 */
.L_x_5099:
        /* <DEDUP_REMOVED lines=13> */
.L_x_5102:
[----:B------:R-:W-:Y:S05]  /*d250*/  BSYNC.RECONVERGENT B0 ;  /* 0x0000000000007941 */ /* 0x000fea0003800200 */
.L_x_5101:
        /* <DEDUP_REMOVED lines=13> */
.L_x_5104:
[----:B------:R-:W-:Y:S05]  /*d330*/  BSYNC.RECONVERGENT B0 ;  /* 0x0000000000007941 */ /* 0x000fea0003800200 */
.L_x_5103:
        /* <DEDUP_REMOVED lines=14> */
.L_x_5105:
        /* <DEDUP_REMOVED lines=14> */
.L_x_7257:


//--------------------- .text._ZN5flash24flash_fwd_splitkv_kernelI23Flash_fwd_kernel_traitsILi128ELi64ELi64ELi4ELb0ELb0EN7cutlass6half_tE19Flash_kernel_traitsILi128ELi64ELi64ELi4ES3_EELb1ELb0ELb0ELb0ELb0ELb0ELb1ELb1EEEvNS_16Flash_fwd_paramsE --------------------------
	.section	.text._ZN5flash24flash_fwd_splitkv_kernelI23Flash_fwd_kernel_traitsILi128ELi64ELi64ELi4ELb0ELb0EN7cutlass6half_tE19Flash_kernel_traitsILi128ELi64ELi64ELi4ES3_EELb1ELb0ELb0ELb0ELb0ELb0ELb1ELb1EEEvNS_16Flash_fwd_paramsE,"ax",@progbits
	.align	128
        .global         _ZN5flash24flash_fwd_splitkv_kernelI23Flash_fwd_kernel_traitsILi128ELi64ELi64ELi4ELb0ELb0EN7cutlass6half_tE19Flash_kernel_traitsILi128ELi64ELi64ELi4ES3_EELb1ELb0ELb0ELb0ELb0ELb0ELb1ELb1EEEvNS_16Flash_fwd_paramsE
        .type           _ZN5flash24flash_fwd_splitkv_kernelI23Flash_fwd_kernel_traitsILi128ELi64ELi64ELi4ELb0ELb0EN7cutlass6half_tE19Flash_kernel_traitsILi128ELi64ELi64ELi4ES3_EELb1ELb0ELb0ELb0ELb0ELb0ELb1ELb1EEEvNS_16Flash_fwd_paramsE,@function
        .size           _ZN5flash24flash_fwd_splitkv_kernelI23Flash_fwd_kernel_traitsILi128ELi64ELi64ELi4ELb0ELb0EN7cutlass6half_tE19Flash_kernel_traitsILi128ELi64ELi64ELi4ES3_EELb1ELb0ELb0ELb0ELb0ELb0ELb1ELb1EEEvNS_16Flash_fwd_paramsE,(.L_x_7258 - _ZN5flash24flash_fwd_splitkv_kernelI23Flash_fwd_kernel_traitsILi128ELi64ELi64ELi4ELb0ELb0EN7cutlass6half_tE19Flash_kernel_traitsILi128ELi64ELi64ELi4ES3_EELb1ELb0ELb0ELb0ELb0ELb0ELb1ELb1EEEvNS_16Flash_fwd_paramsE)
        .other          _ZN5flash24flash_fwd_splitkv_kernelI23Flash_fwd_kernel_traitsILi128ELi64ELi64ELi4ELb0ELb0EN7cutlass6half_tE19Flash_kernel_traitsILi128ELi64ELi64ELi4ES3_EELb1ELb0ELb0ELb0ELb0ELb0ELb1ELb1EEEvNS_16Flash_fwd_paramsE,@"STO_CUDA_ENTRY STV_DEFAULT"
_ZN5flash24flash_fwd_splitkv_kernelI23Flash_fwd_kernel_traitsILi128ELi64ELi64ELi4ELb0ELb0EN7cutlass6half_tE19Flash_kernel_traitsILi128ELi64ELi64ELi4ES3_EELb1ELb0ELb0ELb0ELb0ELb0ELb1ELb1EEEvNS_16Flash_fwd_paramsE:
.text._ZN5flash24flash_fwd_splitkv_kernelI23Flash_fwd_kernel_traitsILi128ELi64ELi64ELi4ELb0ELb0EN7cutlass6half_tE19Flash_kernel_traitsILi128ELi64ELi64ELi4ES3_EELb1ELb0ELb0ELb0ELb0ELb0ELb1ELb1EEEvNS_16Flash_fwd_paramsE:
[----:B------:R-:W-:Y:S08]  /*0000*/  LDC R1, c[0x0][0x37c] ;  /* 0x0000df00ff017b82 */ /* 0x000ff00000000800 */
[----:B------:R-:W1:Y:S01]  /*0010*/  LDC R9, c[0x0][0x3e0] ;  /* 0x0000f800ff097b82 */ /* 0x000e620000000800 */
[----:B------:R-:W2:Y:S01]  /*0020*/  S2R R154, SR_CTAID.Z ;  /* 0x00000000009a7919 */ /* 0x000ea20000002700 */
[----:B------:R-:W3:Y:S01]  /*0030*/  LDCU.64 UR6, c[0x0][0x358] ;  /* 0x00006b00ff0677ac */ /* 0x000ee20008000a00 */
[----:B------:R-:W4:Y:S05]  /*0040*/  LDCU.64 UR4, c[0x0][0x470] ;  /* 0x00008e00ff0477ac */ /* 0x000f2a0008000a00 */
        /* <DEDUP_REMOVED lines=19> */
[----:B------:R-:W-:Y:S01]  /*0180*/  ISETP.GE.U32.AND P3, PT, R0, R9, PT ;  /* 0x000000090000720c */ /* 0x000fe20003f66070 */
[----:B------:R-:W-:Y:S01]  /*0190*/  IMAD.MOV.U32 R0, RZ, RZ, -0x1 ;  /* 0xffffffffff007424 */ /* 0x000fe200078e00ff */
        /* <DEDUP_REMOVED lines=21> */
[----:B------:R-:W-:-:S02]  /*02f0*/  IMAD.MOV.U32 R7, RZ, RZ, -0x1 ;  /* 0xffffffffff077424 */ /* 0x000fc400078e00ff */
[----:B------:R1:W5:Y:S06]  /*0300*/  @P3 LDG.E R11, desc[UR6][R10.64] ;  /* 0x000000060a0b3981 */ /* 0x00036c000c1e1900 */
[----:B------:R1:W5:Y:S01]  /*0310*/  @P4 LDG.E R6, desc[UR6][R116.64] ;  /* 0x0000000674064981 */ /* 0x000362000c1e1900 */
[----:B---3--:R-:W-:Y:S02]  /*0320*/  ISETP.NE.AND P2, PT, RZ, UR4, PT ;  /* 0x00000004ff007c0c */ /* 0x008fe4000bf45270 */
[----:B----4-:R-:W-:Y:S02]  /*0330*/  ISETP.EQ.U32.AND P5, PT, R2, RZ, PT ;  /* 0x000000ff0200720c */ /* 0x010fe40003fa2070 */
[----:B------:R-:W-:-:S02]  /*0340*/  IADD3 R16, P0, PT, R5, R2, RZ ;  /* 0x0000000205107210 */ /* 0x000fc40007f1e0ff */
        /* <DEDUP_REMOVED lines=15> */
.L_x_5106:
[----:B------:R-:W-:Y:S05]  /*0440*/  @!P1 EXIT ;  /* 0x000000000000994d */ /* 0x000fea0003800000 */
[----:B------:R-:W2:Y:S01]  /*0450*/  LDC R8, c[0x0][0x374] ;  /* 0x0000dd00ff087b82 */ /* 0x000ea20000000800 */
[--C-:B-----5:R-:W-:Y:S01]  /*0460*/  IMAD.IADD R67, R67, 0x1, -R6.reuse ;  /* 0x0000000143437824 */ /* 0x120fe200078e0a06 */
[----:B------:R-:W3:Y:S01]  /*0470*/  S2R R59, SR_TID.X ;  /* 0x00000000003b7919 */ /* 0x000ee20000002100 */
[----:B------:R-:W-:-:S05]  /*0480*/  @P3 IMAD.IADD R58, R11, 0x1, -R6 ;  /* 0x000000010b3a3824 */ /* 0x000fca00078e0a06 */
[----:B------:R-:W4:Y:S01]  /*0490*/  LDC R2, c[0x0][0x438] ;  /* 0x00010e00ff027b82 */ /* 0x000f220000000800 */
[-C--:B--2---:R-:W-:Y:S02]  /*04a0*/  IABS R12, R8.reuse ;  /* 0x00000008000c7213 */ /* 0x084fe40000000000 */
        /* <DEDUP_REMOVED lines=46> */
[----:B------:R-:W-:Y:S01]  /*0790*/  VIADDMNMX R102, R147, R10, R3, PT ;  /* 0x0000000a93667246 */ /* 0x000fe20003800103 */
[----:B------:R-:W-:Y:S01]  /*07a0*/  IMAD.MOV R3, RZ, RZ, -R155 ;  /* 0x000000ffff037224 */ /* 0x000fe200078e0a9b */
[----:B------:R-:W-:-:S03]  /*07b0*/  SHF.R.S32.HI R11, RZ, 0x6, R11 ;  /* 0x00000006ff0b7819 */ /* 0x000fc6000001140b */
[----:B------:R-:W-:Y:S01]  /*07c0*/  IMAD R154, R9, R3, R154 ;  /* 0x00000003099a7224 */ /* 0x000fe200078e029a */
[----:B------:R-:W-:-:S04]  /*07d0*/  VIMNMX R102, PT, PT, R102, R11, PT ;  /* 0x0000000b66667248 */ /* 0x000fc80003fe0100 */
[----:B------:R-:W-:-:S13]  /*07e0*/  ISETP.GE.AND P0, PT, R147, R102, PT ;  /* 0x000000669300720c */ /* 0x000fda0003f06270 */
        /* <DEDUP_REMOVED lines=21> */
[----:B------:R-:W-:-:S04]  /*0940*/  IMAD R9, R6, R9, R154 ;  /* 0x0000000906097224 */ /* 0x000fc800078e029a */
[----:B------:R-:W-:Y:S01]  /*0950*/  IMAD R7, R9, R7, R152 ;  /* 0x0000000709077224 */ /* 0x000fe200078e0298 */
[----:B------:R-:W-:-:S03]  /*0960*/  LOP3.LUT R9, R11, 0x1f80, R2, 0xf8, !PT ;  /* 0x00001f800b097812 */ /* 0x000fc600078ef802 */
        /* <DEDUP_REMOVED lines=12> */
.L_x_5109:
[----:B------:R-:W-:Y:S05]  /*0a30*/  BSYNC.RECONVERGENT B0 ;  /* 0x0000000000007941 */ /* 0x000fea0003800200 */
.L_x_5108:
        /* <DEDUP_REMOVED lines=15> */
.L_x_5111:
[----:B------:R-:W-:Y:S05]  /*0b30*/  BSYNC.RECONVERGENT B0 ;  /* 0x0000000000007941 */ /* 0x000fea0003800200 */
.L_x_5110:
        /* <DEDUP_REMOVED lines=15> */
.L_x_5113:
[----:B------:R-:W-:Y:S05]  /*0c30*/  BSYNC.RECONVERGENT B0 ;  /* 0x0000000000007941 */ /* 0x000fea0003800200 */
.L_x_5112:
        /* <DEDUP_REMOVED lines=14> */
.L_x_5115:
[----:B------:R-:W-:Y:S05]  /*0d20*/  BSYNC.RECONVERGENT B0 ;  /* 0x0000000000007941 */ /* 0x000fea0003800200 */
.L_x_5114:
        /* <DEDUP_REMOVED lines=13> */
.L_x_5117:
[----:B------:R-:W-:Y:S05]  /*0e00*/  BSYNC.RECONVERGENT B0 ;  /* 0x0000000000007941 */ /* 0x000fea0003800200 */
.L_x_5116:
        /* <DEDUP_REMOVED lines=13> */
.L_x_5119:
[----:B------:R-:W-:Y:S05]  /*0ee0*/  BSYNC.RECONVERGENT B0 ;  /* 0x0000000000007941 */ /* 0x000fea0003800200 */
.L_x_5118:
        /* <DEDUP_REMOVED lines=13> */
.L_x_5121:
[----:B------:R-:W-:Y:S05]  /*0fc0*/  BSYNC.RECONVERGENT B0 ;  /* 0x0000000000007941 */ /* 0x000fea0003800200 */
.L_x_5120:
        /* <DEDUP_REMOVED lines=13> */
.L_x_5123:
[----:B------:R-:W-:Y:S05]  /*10a0*/  BSYNC.RECONVERGENT B0 ;  /* 0x0000000000007941 */ /* 0x000fea0003800200 */
.L_x_5122:
        /* <DEDUP_REMOVED lines=32> */
.L_x_5107:
        /* <DEDUP_REMOVED lines=11> */
.L_x_5124:
[----:B------:R-:W-:Y:S05]  /*1360*/  BRA.U !UP0, `(.L_x_5125) ;  /* 0x0000000508907547 */ /* 0x000fea000b800000 */
[----:B------:R-:W2:Y:S01]  /*1370*/  LDC R7, c[0x0][0x4f0] ;  /* 0x00013c00ff077b82 */ /* 0x000ea20000000800 */
[----:B------:R-:W-:Y:S01]  /*1380*/  LEA R6, R102, 0xffffffc0, 0x6 ;  /* 0xffffffc066067811 */ /* 0x000fe200078e30ff */
[----:B------:R-:W3:Y:S03]  /*1390*/  LDCU.64 UR4, c[0x0][0x4e8] ;  /* 0x00009d00ff0477ac */ /* 0x000ee60008000a00 */
[----:B------:R-:W-:Y:S01]  /*13a0*/  IABS R2, R6 ;  /* 0x0000000600027213 */ /* 0x000fe20000000000 */
[----:B------:R-:W4:Y:S01]  /*13b0*/  LDCU.64 UR8, c[0x0][0x3a0] ;  /* 0x00007400ff0877ac */ /* 0x000f220008000a00 */
[----:B------:R-:W4:Y:S01]  /*13c0*/  LDCU.64 UR14, c[0x0][0x3b8] ;  /* 0x00007700ff0e77ac */ /* 0x000f220008000a00 */
[----:B--2---:R-:W-:-:S04]  /*13d0*/  IABS R4, R7 ;  /* 0x0000000700047213 */ /* 0x004fc80000000000 */
[----:B------:R-:W2:Y:S08]  /*13e0*/  I2F.RP R5, R4 ;  /* 0x0000000400057306 */ /* 0x000eb00000209400 */
[----:B--2--5:R-:W2:Y:S02]  /*13f0*/  MUFU.RCP R8, R5 ;  /* 0x0000000500087308 */ /* 0x024ea40000001000 */
[----:B--2---:R-:W-:-:S06]  /*1400*/  IADD3 R8, PT, PT, R8, 0xffffffe, RZ ;  /* 0x0ffffffe08087810 */ /* 0x004fcc0007ffe0ff */
[----:B-1----:R-:W1:Y:S02]  /*1410*/  F2I.FTZ.U32.TRUNC.NTZ R9, R8 ;  /* 0x0000000800097305 */ /* 0x002e64000021f000 */
        /* <DEDUP_REMOVED lines=27> */
[----:B------:R-:W2:Y:S03]  /*15d0*/  I2F.RP R11, R2 ;  /* 0x00000002000b7306 */ /* 0x000ea60000209400 */
        /* <DEDUP_REMOVED lines=38> */
[----:B------:R-:W-:Y:S01]  /*1840*/  LOP3.LUT R14, RZ, R3, RZ, 0x33, !PT ;  /* 0x00000003ff0e7212 */ /* 0x000fe200078e33ff */
        /* <DEDUP_REMOVED lines=18> */
[----:B------:R-:W-:Y:S02]  /*1970*/  MOV R10, R18 ;  /* 0x00000012000a7202 */ /* 0x000fe40000000f00 */
[----:B------:R-:W-:Y:S01]  /*1980*/  IADD3 R11, PT, PT, R17, R11, RZ ;  /* 0x0000000b110b7210 */ /* 0x000fe20007ffe0ff */
[----:B------:R-:W-:Y:S01]  /*1990*/  IMAD.IADD R8, R19, 0x1, R7 ;  /* 0x0000000113087824 */ /* 0x000fe200078e0207 */
[----:B------:R-:W-:Y:S06]  /*19a0*/  BRA `(.L_x_5126) ;  /* 0x0000000400707947 */ /* 0x000fec0003800000 */
.L_x_5125:
        /* <DEDUP_REMOVED lines=15> */
.L_x_5127:
[----:B------:R-:W2:Y:S01]  /*1aa0*/  LDC.64 R4, c[0x0][0x3b8] ;  /* 0x0000ee00ff047b82 */ /* 0x000ea20000000a00 */
[----:B------:R-:W-:-:S05]  /*1ab0*/  IADD3 R2, PT, PT, R6, R7, RZ ;  /* 0x0000000706027210 */ /* 0x000fca0007ffe0ff */
[C---:B--2---:R-:W-:Y:S02]  /*1ac0*/  IMAD R19, R2.reuse, R5, RZ ;  /* 0x0000000502137224 */ /* 0x044fe400078e02ff */
[----:B------:R-:W-:-:S05]  /*1ad0*/  IMAD.WIDE.U32 R2, R2, R4, RZ ;  /* 0x0000000402027225 */ /* 0x000fca00078e00ff */
[----:B------:R-:W-:Y:S02]  /*1ae0*/  IADD3 R19, PT, PT, R3, R19, RZ ;  /* 0x0000001303137210 */ /* 0x000fe40007ffe0ff */
[----:B------:R-:W-:Y:S02]  /*1af0*/  MOV R18, R2 ;  /* 0x0000000200127202 */ /* 0x000fe40000000f00 */
.L_x_5128:
        /* <DEDUP_REMOVED lines=14> */
.L_x_5129:
[----:B------:R-:W2:Y:S01]  /*1be0*/  LDC.64 R2, c[0x0][0x3c0] ;  /* 0x0000f000ff027b82 */ /* 0x000ea20000000a00 */
[----:B------:R-:W-:-:S05]  /*1bf0*/  IADD3 R6, PT, PT, R6, R7, RZ ;  /* 0x0000000706067210 */ /* 0x000fca0007ffe0ff */
[C---:B--2---:R-:W-:Y:S02]  /*1c00*/  IMAD R23, R6.reuse, R3, RZ ;  /* 0x0000000306177224 */ /* 0x044fe400078e02ff */
[----:B------:R-:W-:-:S05]  /*1c10*/  IMAD.WIDE.U32 R6, R6, R2, RZ ;  /* 0x0000000206067225 */ /* 0x000fca00078e00ff */
[----:B------:R-:W-:Y:S02]  /*1c20*/  IADD3 R23, PT, PT, R7, R23, RZ ;  /* 0x0000001707177210 */ /* 0x000fe40007ffe0ff */
[----:B------:R-:W-:-:S07]  /*1c30*/  MOV R22, R6 ;  /* 0x0000000600167202 */ /* 0x000fce0000000f00 */
.L_x_5130:
[----:B------:R-:W2:Y:S01]  /*1c40*/  LDC R21, c[0x0][0x3e8] ;  /* 0x0000fa00ff157b82 */ /* 0x000ea20000000800 */
[----:B------:R-:W-:Y:S02]  /*1c50*/  CS2R R156, SRZ ;  /* 0x00000000009c7805 */ /* 0x000fe4000001ff00 */
[-C--:B--2---:R-:W-:Y:S02]  /*1c60*/  IABS R6, R21.reuse ;  /* 0x0000001500067213 */ /* 0x084fe40000000000 */
[----:B------:R-:W-:Y:S02]  /*1c70*/  LOP3.LUT R14, RZ, R21, RZ, 0x33, !PT ;  /* 0x00000015ff0e7212 */ /* 0x000fe400078e33ff */
[----:B------:R-:W2:Y:S08]  /*1c80*/  I2F.RP R12, R6 ;  /* 0x00000006000c7306 */ /* 0x000eb00000209400 */
[----:B--2---:R-:W2:Y:S02]  /*1c90*/  MUFU.RCP R10, R12 ;  /* 0x0000000c000a7308 */ /* 0x004ea40000001000 */
[----:B--2---:R-:W-:-:S06]  /*1ca0*/  IADD3 R10, PT, PT, R10, 0xffffffe, RZ ;  /* 0x0ffffffe0a0a7810 */ /* 0x004fcc0007ffe0ff */
[----:B------:R-:W2:Y:S02]  /*1cb0*/  F2I.FTZ.U32.TRUNC.NTZ R11, R10 ;  /* 0x0000000a000b7305 */ /* 0x000ea4000021f000 */
[----:B--2---:R-:W-:Y:S01]  /*1cc0*/  IMAD.MOV R7, RZ, RZ, -R11 ;  /* 0x000000ffff077224 */ /* 0x004fe200078e0a0b */
[----:B------:R-:W-:-:S03]  /*1cd0*/  MOV R10, RZ ;  /* 0x000000ff000a7202 */ /* 0x000fc60000000f00 */
[----:B-----5:R-:W-:Y:S01]  /*1ce0*/  IMAD R8, R7, R6, RZ ;  /* 0x0000000607087224 */ /* 0x020fe200078e02ff */
[----:B------:R-:W-:-:S03]  /*1cf0*/  IABS R7, R154 ;  /* 0x0000009a00077213 */ /* 0x000fc60000000000 */
[----:B-1----:R-:W-:Y:S02]  /*1d00*/  IMAD.HI.U32 R9, R11, R8, R10 ;  /* 0x000000080b097227 */ /* 0x002fe400078e000a */
[----:B------:R-:W1:Y:S02]  /*1d10*/  LDC.64 R10, c[0x0][0x3d8] ;  /* 0x0000f600ff0a7b82 */ /* 0x000e640000000a00 */
[----:B------:R-:W-:-:S04]  /*1d20*/  IMAD.MOV.U32 R8, RZ, RZ, R7 ;  /* 0x000000ffff087224 */ /* 0x000fc800078e0007 */
[----:B------:R-:W-:-:S05]  /*1d30*/  IMAD.HI.U32 R9, R9, R8, RZ ;  /* 0x0000000809097227 */ /* 0x000fca00078e00ff */
[----:B------:R-:W-:-:S05]  /*1d40*/  IADD3 R7, PT, PT, -R9, RZ, RZ ;  /* 0x000000ff09077210 */ /* 0x000fca0007ffe1ff */
[----:B------:R-:W-:Y:S01]  /*1d50*/  IMAD R7, R6, R7, R8 ;  /* 0x0000000706077224 */ /* 0x000fe200078e0208 */
[----:B------:R-:W-:-:S04]  /*1d60*/  LEA R8, R102, 0xffffffc0, 0x6 ;  /* 0xffffffc066087811 */ /* 0x000fc800078e30ff */
[----:B------:R-:W-:Y:S01]  /*1d70*/  ISETP.GT.U32.AND P0, PT, R6, R7, PT ;  /* 0x000000070600720c */ /* 0x000fe20003f04070 */
[----:B------:R-:W-:Y:S01]  /*1d80*/  IMAD.WIDE.U32 R22, R8, R2, R22 ;  /* 0x0000000208167225 */ /* 0x000fe200078e0016 */
[----:B------:R-:W-:-:S05]  /*1d90*/  SHF.R.S32.HI R15, RZ, 0x1f, R8 ;  /* 0x0000001fff0f7819 */ /* 0x000fca0000011408 */
[C---:B------:R-:W-:Y:S02]  /*1da0*/  IMAD R12, R15.reuse, R2, RZ ;  /* 0x000000020f0c7224 */ /* 0x040fe400078e02ff */
[----:B------:R-:W-:-:S04]  /*1db0*/  IMAD R15, R15, R4, RZ ;  /* 0x000000040f0f7224 */ /* 0x000fc800078e02ff */
[----:B------:R-:W-:Y:S01]  /*1dc0*/  @!P0 IMAD.IADD R7, R7, 0x1, -R6 ;  /* 0x0000000107078824 */ /* 0x000fe200078e0a06 */
[----:B------:R-:W-:Y:S01]  /*1dd0*/  @!P0 IADD3 R9, PT, PT, R9, 0x1, RZ ;  /* 0x0000000109098810 */ /* 0x000fe20007ffe0ff */
[----:B------:R-:W-:-:S03]  /*1de0*/  IMAD R15, R8, R5, R15 ;  /* 0x00000005080f7224 */ /* 0x000fc600078e020f */
[----:B------:R-:W-:Y:S02]  /*1df0*/  ISETP.GE.U32.AND P1, PT, R7, R6, PT ;  /* 0x000000060700720c */ /* 0x000fe40003f26070 */
[----:B------:R-:W-:-:S04]  /*1e00*/  LOP3.LUT R6, R154, R21, RZ, 0x3c, !PT ;  /* 0x000000159a067212 */ /* 0x000fc800078e3cff */
[----:B------:R-:W-:Y:S02]  /*1e10*/  ISETP.GE.AND P0, PT, R6, RZ, PT ;  /* 0x000000ff0600720c */ /* 0x000fe40003f06270 */
[----:B------:R-:W2:Y:S05]  /*1e20*/  LDC.64 R6, c[0x0][0x3d0] ;  /* 0x0000f400ff067b82 */ /* 0x000eaa0000000a00 */
[----:B------:R-:W-:Y:S01]  /*1e30*/  @P1 VIADD R9, R9, 0x1 ;  /* 0x0000000109091836 */ /* 0x000fe20000000000 */
[----:B------:R-:W-:Y:S01]  /*1e40*/  ISETP.NE.AND P1, PT, R21, RZ, PT ;  /* 0x000000ff1500720c */ /* 0x000fe20003f25270 */
[----:B------:R-:W-:-:S03]  /*1e50*/  IMAD.WIDE.U32 R20, R8, R4, R18 ;  /* 0x0000000408147225 */ /* 0x000fc600078e0012 */
[----:B------:R-:W-:Y:S01]  /*1e60*/  MOV R17, R9 ;  /* 0x0000000900117202 */ /* 0x000fe20000000f00 */
[----:B------:R-:W-:Y:S01]  /*1e70*/  IMAD R19, R8, R3, R12 ;  /* 0x0000000308137224 */ /* 0x000fe200078e020c */
[----:B------:R-:W-:Y:S02]  /*1e80*/  IADD3 R21, PT, PT, R21, R15, RZ ;  /* 0x0000000f15157210 */ /* 0x000fe40007ffe0ff */
[----:B------:R-:W-:Y:S01]  /*1e90*/  @!P0 IADD3 R17, PT, PT, -R17, RZ, RZ ;  /* 0x000000ff11118210 */ /* 0x000fe20007ffe1ff */
[----:B------:R-:W-:-:S03]  /*1ea0*/  IMAD.IADD R23, R23, 0x1, R19 ;  /* 0x0000000117177824 */ /* 0x000fc600078e0213 */
[----:B------:R-:W-:-:S04]  /*1eb0*/  SEL R8, R14, R17, !P1 ;  /* 0x000000110e087207 */ /* 0x000fc80004800000 */
[----:B------:R-:W-:Y:S01]  /*1ec0*/  SHF.R.S32.HI R17, RZ, 0x1f, R8 ;  /* 0x0000001fff117819 */ /* 0x000fe20000011408 */
        /* <DEDUP_REMOVED lines=10> */
.L_x_5126:
[----:B------:R-:W-:Y:S01]  /*1f70*/  ISETP.NE.AND P2, PT, R0, -0x1, PT ;  /* 0xffffffff0000780c */ /* 0x000fe20003f45270 */
[----:B------:R-:W1:Y:S01]  /*1f80*/  LDC.64 R112, c[0x0][0x3b0] ;  /* 0x0000ec00ff707b82 */ /* 0x000e620000000a00 */
[----:B------:R-:W2:Y:S01]  /*1f90*/  LDCU.64 UR4, c[0x0][0x3c8] ;  /* 0x00007900ff0477ac */ /* 0x000ea20008000a00 */
[----:B------:R-:W-:Y:S02]  /*1fa0*/  IMAD.SHL.U32 R61, R59, 0x8, RZ ;  /* 0x000000083b3d7824 */ /* 0x000fe400078e00ff */
[----:B------:R-:W-:Y:S01]  /*1fb0*/  IMAD.MOV.U32 R48, RZ, RZ, RZ ;  /* 0x000000ffff307224 */ /* 0x000fe200078e00ff */
[----:B------:R-:W-:Y:S01]  /*1fc0*/  SHF.R.S32.HI R15, RZ, 0x1f, R154 ;  /* 0x0000001fff0f7819 */ /* 0x000fe2000001149a */
[----:B------:R-:W3:Y:S06]  /*1fd0*/  LDCU.64 UR8, c[0x0][0x388] ;  /* 0x00007100ff0877ac */ /* 0x000eec0008000a00 */
[----:B------:R-:W4:Y:S01]  /*1fe0*/  @!P2 LDC.64 R6, c[0x0][0x398] ;  /* 0x0000e600ff06ab82 */ /* 0x000f220000000a00 */
[----:B------:R-:W-:Y:S01]  /*1ff0*/  LOP3.LUT R12, R61, 0x38, RZ, 0xc0, !PT ;  /* 0x000000383d0c7812 */ /* 0x000fe200078ec0ff */
[----:B------:R1:W5:Y:S01]  /*2000*/  @P4 LDG.E R48, desc[UR6][R116.64] ;  /* 0x0000000674304981 */ /* 0x000362000c1e1900 */
[----:B------:R-:W-:Y:S01]  /*2010*/  SHF.R.U32.HI R114, RZ, 0x3, R59 ;  /* 0x00000003ff727819 */ /* 0x000fe2000001163b */
[----:B------:R-:W-:Y:S01]  /*2020*/  IMAD.SHL.U32 R83, R4, 0x10, RZ ;  /* 0x0000001004537824 */ /* 0x000fe200078e00ff */
[----:B------:R-:W-:Y:S01]  /*2030*/  IADD3 R22, P3, PT, R12, R10, RZ ;  /* 0x0000000a0c167210 */ /* 0x000fe20007f7e0ff */
[----:B------:R-:W-:Y:S01]  /*2040*/  IMAD.SHL.U32 R56, R59, 0x40, RZ ;  /* 0x000000403b387824 */ /* 0x000fe200078e00ff */
[----:B------:R-:W-:Y:S01]  /*2050*/  SHF.L.U64.HI R82, R4, 0x4, R5 ;  /* 0x0000000404527819 */ /* 0x000fe20000010205 */
[----:B--2---:R-:W-:Y:S01]  /*2060*/  IMAD R15, R15, UR4, RZ ;  /* 0x000000040f0f7c24 */ /* 0x004fe2000f8e02ff */
[C---:B------:R-:W-:Y:S01]  /*2070*/  SHF.L.U64.HI R62, R2.reuse, 0x4, R3 ;  /* 0x00000004023e7819 */ /* 0x040fe20000010203 */
[----:B------:R-:W-:Y:S01]  /*2080*/  IMAD.X R23, RZ, RZ, R8, P3 ;  /* 0x000000ffff177224 */ /* 0x000fe200018e0608 */
[----:B------:R-:W-:Y:S01]  /*2090*/  SHF.L.U32 R63, R2, 0x4, RZ ;  /* 0x00000004023f7819 */ /* 0x000fe200000006ff */
[----:B-1----:R-:W-:Y:S01]  /*20a0*/  @P2 IMAD.WIDE.U32 R20, R0, R112, RZ ;  /* 0x0000007000142225 */ /* 0x002fe200078e00ff */
[----:B------:R-:W-:-:S02]  /*20b0*/  MOV R115, RZ ;  /* 0x000000ff00737202 */ /* 0x000fc40000000f00 */
[--C-:B------:R-:W-:Y:S01]  /*20c0*/  SHF.R.U32.HI R107, RZ, 0x1, R59.reuse ;  /* 0x00000001ff6b7819 */ /* 0x100fe2000001163b */
[----:B------:R-:W-:Y:S01]  /*20d0*/  VIADD R104, R102, 0xffffffff ;  /* 0xffffffff66687836 */ /* 0x000fe20000000000 */
[C---:B------:R-:W-:Y:S02]  /*20e0*/  LOP3.LUT R64, R56.reuse, 0x1c0, RZ, 0xc0, !PT ;  /* 0x000001c038407812 */ /* 0x040fe400078ec0ff */
[----:B------:R-:W-:Y:S02]  /*20f0*/  SHF.R.U32.HI R60, RZ, 0x4, R59 ;  /* 0x00000004ff3c7819 */ /* 0x000fe4000001163b */
[----:B------:R-:W-:Y:S02]  /*2100*/  LOP3.LUT R56, R56, 0x200, RZ, 0xc0, !PT ;  /* 0x0000020038387812 */ /* 0x000fe400078ec0ff */
[----:B------:R-:W-:Y:S01]  /*2110*/  SHF.L.U32 R57, R104, 0x6, RZ ;  /* 0x0000000668397819 */ /* 0x000fe200000006ff */
[----:B----4-:R-:W-:Y:S01]  /*2120*/  @!P2 IMAD.WIDE.U32 R18, R155, R6, RZ ;  /* 0x000000069b12a225 */ /* 0x010fe200078e00ff */
[----:B------:R-:W-:-:S03]  /*2130*/  LOP3.LUT R100, R12, 0x40, RZ, 0xfc, !PT ;  /* 0x000000400c647812 */ /* 0x000fc600078efcff */
[----:B------:R-:W-:Y:S02]  /*2140*/  @!P2 IMAD.MOV.U32 R6, RZ, RZ, R18 ;  /* 0x000000ffff06a224 */ /* 0x000fe400078e0012 */
[----:B------:R-:W-:Y:S02]  /*2150*/  @P2 IMAD.MOV.U32 R6, RZ, RZ, R20 ;  /* 0x000000ffff062224 */ /* 0x000fe400078e0014 */
[----:B------:R-:W-:Y:S02]  /*2160*/  @!P2 IMAD R7, R155, R7, R19 ;  /* 0x000000079b07a224 */ /* 0x000fe400078e0213 */
[----:B------:R-:W-:Y:S01]  /*2170*/  @P2 IMAD R7, R0, R113, R21 ;  /* 0x0000007100072224 */ /* 0x000fe200078e0215 */
[C---:B------:R-:W-:Y:S01]  /*2180*/  IADD3 R20, P4, PT, R12.reuse, R6, RZ ;  /* 0x000000060c147210 */ /* 0x040fe20007f9e0ff */
[----:B------:R-:W1:Y:S01]  /*2190*/  LDC R0, c[0x0][0x450] ;  /* 0x00011400ff007b82 */ /* 0x000e620000000800 */
[----:B------:R-:W-:Y:S01]  /*21a0*/  IADD3 R16, P2, PT, R12, R16, RZ ;  /* 0x000000100c107210 */ /* 0x000fe20007f5e0ff */
[----:B------:R-:W-:-:S02]  /*21b0*/  IMAD R6, R154, UR5, R15 ;  /* 0x000000059a067c24 */ /* 0x000fc4000f8e020f */
[----:B------:R-:W-:Y:S02]  /*21c0*/  IMAD.X R21, RZ, RZ, R7, P4 ;  /* 0x000000ffff157224 */ /* 0x000fe400020e0607 */
[----:B------:R-:W-:Y:S02]  /*21d0*/  IMAD.X R17, RZ, RZ, R11, P2 ;  /* 0x000000ffff117224 */ /* 0x000fe400010e060b */
[----:B------:R-:W-:Y:S01]  /*21e0*/  IMAD.WIDE.U32 R10, R154, UR4, R20 ;  /* 0x000000049a0a7c25 */ /* 0x000fe2000f8e0014 */
[----:B------:R-:W2:Y:S03]  /*21f0*/  LDCU.64 UR4, c[0x0][0x390] ;  /* 0x00007200ff0477ac */ /* 0x000ea60008000a00 */
[----:B------:R-:W-:Y:S01]  /*2200*/  IMAD.WIDE.U32 R20, R114, R4, R22 ;  /* 0x0000000472147225 */ /* 0x000fe200078e0016 */
[----:B------:R-:W-:-:S03]  /*2210*/  SHF.R.S32.HI R4, RZ, 0x1f, R67 ;  /* 0x0000001fff047819 */ /* 0x000fc60000011443 */
[----:B------:R-:W-:Y:S01]  /*2220*/  IMAD.WIDE.U32 R16, R114, R2, R16 ;  /* 0x0000000272107225 */ /* 0x000fe200078e0010 */
[----:B------:R-:W-:Y:S02]  /*2230*/  LEA.HI R4, R4, R67, RZ, 0x6 ;  /* 0x0000004304047211 */ /* 0x000fe400078f30ff */
[----:B------:R-:W-:Y:S01]  /*2240*/  SHF.L.U32 R70, R20, 0x1, RZ ;  /* 0x0000000114467819 */ /* 0x000fe200000006ff */
[----:B------:R-:W-:Y:S01]  /*2250*/  IMAD R69, R114, R3, R17 ;  /* 0x0000000372457224 */ /* 0x000fe200078e0211 */
[----:B------:R-:W-:Y:S01]  /*2260*/  SHF.R.S32.HI R4, RZ, 0x6, R4 ;  /* 0x00000006ff047819 */ /* 0x000fe20000011404 */
[----:B------:R-:W-:Y:S01]  /*2270*/  IMAD.SHL.U32 R68, R16, 0x2, RZ ;  /* 0x0000000210447824 */ /* 0x000fe200078e00ff */
[----:B---3--:R-:W-:Y:S01]  /*2280*/  IADD3 R70, P3, PT, R70, UR8, RZ ;  /* 0x0000000846467c10 */ /* 0x008fe2000ff7e0ff */
[----:B------:R-:W-:Y:S01]  /*2290*/  IMAD.SHL.U32 R2, R59, 0x4, RZ ;  /* 0x000000043b027824 */ /* 0x000fe200078e00ff */
[----:B------:R-:W-:Y:S01]  /*22a0*/  SHF.L.U64.HI R69, R16, 0x1, R69 ;  /* 0x0000000110457819 */ /* 0x000fe20000010245 */
[----:B------:R-:W-:Y:S01]  /*22b0*/  IMAD.WIDE.U32 R18, R13, 0x40, R114 ;  /* 0x000000400d127825 */ /* 0x000fe200078e0072 */
[----:B--2---:R-:W-:-:S02]  /*22c0*/  IADD3 R68, P2, PT, R68, UR4, RZ ;  /* 0x0000000444447c10 */ /* 0x004fc4000ff5e0ff */
[----:B------:R-:W-:Y:S01]  /*22d0*/  VIMNMX R65, PT, PT, R147, R4, !PT ;  /* 0x0000000493417248 */ /* 0x000fe20007fe0100 */
[----:B------:R-:W-:Y:S01]  /*22e0*/  IMAD R71, R114, R5, R21 ;  /* 0x0000000572477224 */ /* 0x000fe200078e0215 */
[----:B-1----:R-:W-:Y:S01]  /*22f0*/  LEA.HI R103, R0, R0, RZ, 0x1 ;  /* 0x0000000000677211 */ /* 0x002fe200078f08ff */
[-C--:B------:R-:W-:Y:S01]  /*2300*/  IMAD R7, R19, R112.reuse, RZ ;  /* 0x0000007013077224 */ /* 0x080fe200078e02ff */
[----:B------:R-:W-:Y:S01]  /*2310*/  IADD3.X R69, PT, PT, R69, UR5, RZ, P2, !PT ;  /* 0x0000000545457c10 */ /* 0x000fe200097fe4ff */
[----:B------:R-:W-:Y:S01]  /*2320*/  IMAD.IADD R11, R11, 0x1, R6 ;  /* 0x000000010b0b7824 */ /* 0x000fe200078e0206 */
[----:B------:R-:W-:Y:S01]  /*2330*/  ISETP.GT.AND P2, PT, R102, R65, PT ;  /* 0x000000416600720c */ /* 0x000fe20003f44270 */
[----:B------:R-:W-:Y:S01]  /*2340*/  IMAD R7, R18, R113, R7 ;  /* 0x0000007112077224 */ /* 0x000fe200078e0207 */
[----:B------:R-:W-:Y:S01]  /*2350*/  LOP3.LUT R2, R2, 0x1c, RZ, 0xc0, !PT ;  /* 0x0000001c02027812 */ /* 0x000fe200078ec0ff */
[----:B------:R-:W-:Y:S01]  /*2360*/  IMAD.WIDE.U32 R112, R18, R112, R10 ;  /* 0x0000007012707225 */ /* 0x000fe200078e000a */
[----:B------:R-:W-:-:S02]  /*2370*/  SHF.R.S32.HI R103, RZ, 0x1, R103 ;  /* 0x00000001ff677819 */ /* 0x000fc40000011467 */
[----:B------:R-:W-:Y:S01]  /*2380*/  SHF.L.U64.HI R71, R20, 0x1, R71 ;  /* 0x0000000114477819 */ /* 0x000fe20000010247 */
[----:B------:R-:W-:Y:S01]  /*2390*/  IMAD.MOV.U32 R148, RZ, RZ, R70 ;  /* 0x000000ffff947224 */ /* 0x000fe200078e0046 */
[----:B------:R-:W-:Y:S01]  /*23a0*/  LOP3.LUT R0, R64, 0x8, R107, 0xf8, !PT ;  /* 0x0000000840007812 */ /* 0x000fe200078ef86b */
[----:B------:R-:W-:Y:S01]  /*23b0*/  IMAD R101, R114, R103, R2 ;  /* 0x0000006772657224 */ /* 0x000fe200078e0202 */
[----:B------:R-:W-:Y:S01]  /*23c0*/  IADD3.X R71, PT, PT, R71, UR9, RZ, P3, !PT ;  /* 0x0000000947477c10 */ /* 0x000fe20009ffe4ff */
[----:B------:R-:W-:Y:S01]  /*23d0*/  IMAD.MOV.U32 R150, RZ, RZ, R68 ;  /* 0x000000ffff967224 */ /* 0x000fe200078e0044 */
[----:B------:R-:W-:Y:S01]  /*23e0*/  LOP3.LUT R105, R0, 0x38, R61, 0x78, !PT ;  /* 0x0000003800697812 */ /* 0x000fe200078e783d */
[--C-:B------:R-:W-:Y:S01]  /*23f0*/  IMAD.IADD R99, R2, 0x1, R101.reuse ;  /* 0x0000000102637824 */ /* 0x100fe200078e0265 */
[----:B------:R-:W-:Y:S01]  /*2400*/  SHF.R.S32.HI R90, RZ, 0x1f, R101 ;  /* 0x0000001fff5a7819 */ /* 0x000fe20000011465 */
[----:B------:R-:W-:Y:S01]  /*2410*/  IMAD.MOV.U32 R151, RZ, RZ, R69 ;  /* 0x000000ffff977224 */ /* 0x000fe200078e0045 */
[----:B------:R-:W-:Y:S01]  /*2420*/  MOV R149, R71 ;  /* 0x0000004700957202 */ /* 0x000fe20000000f00 */
[----:B------:R-:W-:Y:S01]  /*2430*/  IMAD.IADD R66, R113, 0x1, R7 ;  /* 0x0000000171427824 */ /* 0x000fe200078e0207 */
[----:B------:R-:W-:Y:S01]  /*2440*/  SHF.R.S32.HI R89, RZ, 0x1f, R99 ;  /* 0x0000001fff597819 */ /* 0x000fe20000011463 */
[----:B------:R-:W-:Y:S06]  /*2450*/  @!P2 BRA `(.L_x_5131) ;  /* 0x0000006000fca947 */ /* 0x000fec0003800000 */
[----:B------:R-:W1:Y:S01]  /*2460*/  LDC.64 R4, c[0x0][0x4a0] ;  /* 0x00012800ff047b82 */ /* 0x000e620000000a00 */
[----:B------:R-:W2:Y:S01]  /*2470*/  LDCU.128 UR16, c[0x0][0x4b0] ;  /* 0x00009600ff1077ac */ /* 0x000ea20008000c00 */
[----:B------:R-:W-:Y:S01]  /*2480*/  IMAD.MOV.U32 R108, RZ, RZ, R57 ;  /* 0x000000ffff6c7224 */ /* 0x000fe200078e0039 */
[----:B------:R-:W-:Y:S01]  /*2490*/  @!P0 IADD3 R9, PT, PT, -R9, RZ, RZ ;  /* 0x000000ff09098210 */ /* 0x000fe20007ffe1ff */
[----:B------:R-:W-:Y:S01]  /*24a0*/  IMAD.MOV.U32 R13, RZ, RZ, RZ ;  /* 0x000000ffff0d7224 */ /* 0x000fe200078e00ff */
[----:B------:R-:W3:Y:S01]  /*24b0*/  LDCU.128 UR12, c[0x0][0x4c0] ;  /* 0x00009800ff0c77ac */ /* 0x000ee20008000c00 */
[----:B-----5:R-:W-:Y:S01]  /*24c0*/  IMAD.IADD R48, R57, 0x1, R48 ;  /* 0x0000000139307824 */ /* 0x020fe200078e0230 */
[----:B------:R-:W-:Y:S01]  /*24d0*/  SHF.R.S32.HI R7, RZ, 0x1f, R108 ;  /* 0x0000001fff077819 */ /* 0x000fe2000001146c */
[----:B------:R-:W4:Y:S01]  /*24e0*/  LDC.64 R2, c[0x0][0x4a8] ;  /* 0x00012a00ff027b82 */ /* 0x000f220000000a00 */
[----:B------:R-:W-:Y:S01]  /*24f0*/  SEL R14, R14, R9, !P1 ;  /* 0x000000090e0e7207 */ /* 0x000fe20004800000 */
[----:B------:R-:W3:Y:S01]  /*2500*/  LDCU.128 UR8, c[0x0][0x490] ;  /* 0x00009200ff0877ac */ /* 0x000ee20008000c00 */
[----:B------:R-:W-:Y:S01]  /*2510*/  IMAD R48, R48, R103, RZ ;  /* 0x0000006730307224 */ /* 0x000fe200078e02ff */
[C---:B------:R-:W-:Y:S01]  /*2520*/  SHF.L.U32 R97, R103.reuse, 0x4, RZ ;  /* 0x0000000467617819 */ /* 0x040fe200000006ff */
[C---:B------:R-:W-:Y:S01]  /*2530*/  IMAD R95, R103.reuse, 0x30, RZ ;  /* 0x00000030675f7824 */ /* 0x040fe200078e02ff */
[----:B------:R-:W3:Y:S01]  /*2540*/  LDCU.64 UR4, c[0x0][0x488] ;  /* 0x00009100ff0477ac */ /* 0x000ee20008000a00 */
[----:B------:R-:W-:Y:S01]  /*2550*/  SHF.L.U32 R94, R103, 0x5, RZ ;  /* 0x00000005675e7819 */ /* 0x000fe200000006ff */
[C---:B------:R-:W-:Y:S01]  /*2560*/  VIADD R106, R114.reuse, 0x10 ;  /* 0x00000010726a7836 */ /* 0x040fe20000000000 */
[C---:B------:R-:W-:Y:S01]  /*2570*/  IADD3 R98, PT, PT, R114.reuse, 0x20, RZ ;  /* 0x0000002072627810 */ /* 0x040fe20007ffe0ff */
[----:B------:R-:W3:Y:S01]  /*2580*/  LDCU.U8 UR20, c[0x0][0x533] ;  /* 0x0000a660ff1477ac */ /* 0x000ee20008000000 */
        /* <DEDUP_REMOVED lines=8> */
[----:B------:R-:W-:Y:S02]  /*2610*/  IMAD R11, R155, R5, R11 ;  /* 0x000000059b0b7224 */ /* 0x000fe400078e020b */
[----:B--2---:R-:W-:Y:S01]  /*2620*/  IMAD R5, R7, UR16, RZ ;  /* 0x0000001007057c24 */ /* 0x004fe2000f8e02ff */
[----:B----4-:R-:W-:Y:S01]  /*2630*/  SHF.L.U64.HI R84, R2, 0x4, R3 ;  /* 0x0000000402547819 */ /* 0x010fe20000010203 */
[----:B------:R-:W-:Y:S01]  /*2640*/  IMAD.WIDE.U32 R8, R108, UR16, R10 ;  /* 0x000000106c087c25 */ /* 0x000fe2000f8e000a */
[----:B------:R-:W-:Y:S01]  /*2650*/  SHF.L.U32 R85, R2, 0x4, RZ ;  /* 0x0000000402557819 */ /* 0x000fe200000006ff */
[----:B---3--:R-:W-:Y:S02]  /*2660*/  UISETP.NE.AND UP0, UPT, UR20, URZ, UPT ;  /* 0x000000ff1400728c */ /* 0x008fe4000bf05270 */
[----:B------:R-:W-:Y:S01]  /*2670*/  IMAD R0, R108, UR17, R5 ;  /* 0x000000116c007c24 */ /* 0x000fe2000f8e0205 */
[----:B------:R-:W-:Y:S01]  /*2680*/  SHF.R.S32.HI R5, RZ, 0x1f, R14 ;  /* 0x0000001fff057819 */ /* 0x000fe2000001140e */
[----:B------:R-:W-:-:S02]  /*2690*/  IMAD.MOV.U32 R10, RZ, RZ, R8 ;  /* 0x000000ffff0a7224 */ /* 0x000fc400078e0008 */
[----:B------:R-:W-:Y:S02]  /*26a0*/  IMAD.IADD R11, R9, 0x1, R0 ;  /* 0x00000001090b7824 */ /* 0x000fe400078e0200 */
[----:B------:R-:W-:Y:S02]  /*26b0*/  IMAD R9, R5, UR12, RZ ;  /* 0x0000000c05097c24 */ /* 0x000fe4000f8e02ff */
[----:B------:R-:W-:Y:S02]  /*26c0*/  IMAD R0, R7, R2, RZ ;  /* 0x0000000207007224 */ /* 0x000fe400078e02ff */
[C---:B------:R-:W-:Y:S02]  /*26d0*/  IMAD R6, R14.reuse, UR13, R9 ;  /* 0x0000000d0e067c24 */ /* 0x040fe4000f8e0209 */
[----:B------:R-:W-:Y:S01]  /*26e0*/  IMAD.WIDE.U32 R8, R14, UR12, R10 ;  /* 0x0000000c0e087c25 */ /* 0x000fe2000f8e000a */
[----:B------:R-:W1:Y:S03]  /*26f0*/  LDCU.64 UR12, c[0x0][0x4e0] ;  /* 0x00009c00ff0c77ac */ /* 0x000e660008000a00 */
[----:B------:R-:W-:Y:S01]  /*2700*/  IMAD.WIDE.U32 R16, R155, UR10, R12 ;  /* 0x0000000a9b107c25 */ /* 0x000fe2000f8e000c */
[----:B------:R-:W-:-:S02]  /*2710*/  IADD3 R7, PT, PT, R9, R6, RZ ;  /* 0x0000000609077210 */ /* 0x000fc40007ffe0ff */
[----:B------:R-:W-:Y:S01]  /*2720*/  SHF.R.S32.HI R9, RZ, 0x1f, R67 ;  /* 0x0000001fff097819 */ /* 0x000fe20000011443 */
[----:B------:R-:W-:Y:S01]  /*2730*/  IMAD R5, R5, UR18, RZ ;  /* 0x0000001205057c24 */ /* 0x000fe2000f8e02ff */
[----:B------:R-:W-:Y:S01]  /*2740*/  MOV R6, R8 ;  /* 0x0000000800067202 */ /* 0x000fe20000000f00 */
[----:B------:R-:W-:Y:S01]  /*2750*/  IMAD R17, R155, UR11, R17 ;  /* 0x0000000b9b117c24 */ /* 0x000fe2000f8e0211 */
[----:B------:R-:W2:Y:S01]  /*2760*/  LDCU.64 UR10, c[0x0][0x4d0] ;  /* 0x00009a00ff0a77ac */ /* 0x000ea20008000a00 */
[----:B------:R-:W-:Y:S01]  /*2770*/  IMAD.X R9, RZ, RZ, ~R9, P0 ;  /* 0x000000ffff097224 */ /* 0x000fe200000e0e09 */
[----:B------:R-:W-:Y:S01]  /*2780*/  IADD3 R74, P0, PT, R48, R99, RZ ;  /* 0x00000063304a7210 */ /* 0x000fe20007f1e0ff */
[----:B------:R-:W-:Y:S01]  /*2790*/  IMAD R10, R14, UR19, R5 ;  /* 0x000000130e0a7c24 */ /* 0x000fe2000f8e0205 */
[----:B------:R-:W-:Y:S01]  /*27a0*/  SHF.R.S32.HI R5, RZ, 0x1f, R48 ;  /* 0x0000001fff057819 */ /* 0x000fe20000011430 */
[----:B------:R-:W-:Y:S01]  /*27b0*/  IMAD R0, R108, R3, R0 ;  /* 0x000000036c007224 */ /* 0x000fe200078e0200 */
[----:B------:R-:W-:Y:S01]  /*27c0*/  IADD3 R48, P1, PT, R48, R101, RZ ;  /* 0x0000006530307210 */ /* 0x000fe20007f3e0ff */
[----:B------:R-:W-:Y:S01]  /*27d0*/  IMAD.WIDE.U32 R16, R108, R2, R16 ;  /* 0x000000026c107225 */ /* 0x000fe200078e0010 */
[----:B------:R-:W-:Y:S01]  /*27e0*/  IADD3.X R75, PT, PT, R5, R89, RZ, P0, !PT ;  /* 0x00000059054b7210 */ /* 0x000fe200007fe4ff */
[----:B------:R-:W-:-:S02]  /*27f0*/  UMOV UR19, URZ ;  /* 0x000000ff00137c82 */ /* 0x000fc40008000000 */
[----:B------:R-:W-:Y:S01]  /*2800*/  IMAD.IADD R17, R17, 0x1, R0 ;  /* 0x0000000111117824 */ /* 0x000fe200078e0200 */
[----:B------:R-:W-:Y:S01]  /*2810*/  SHF.L.U64.HI R75, R74, 0x1, R75 ;  /* 0x000000014a4b7819 */ /* 0x000fe2000001024b */
[----:B------:R-:W-:Y:S02]  /*2820*/  IMAD.X R5, R5, 0x1, R90, P1 ;  /* 0x0000000105057824 */ /* 0x000fe400008e065a */
[----:B------:R-:W-:Y:S01]  /*2830*/  IMAD.WIDE.U32 R14, R14, UR18, R16 ;  /* 0x000000120e0e7c25 */ /* 0x000fe2000f8e0010 */
[----:B------:R-:W-:Y:S02]  /*2840*/  USHF.L.U32 UR18, UR16, 0x6, URZ ;  /* 0x0000000610127899 */ /* 0x000fe400080006ff */
[C---:B------:R-:W-:Y:S01]  /*2850*/  SHF.L.U64.HI R0, R48.reuse, 0x1, R5 ;  /* 0x0000000130007819 */ /* 0x040fe20000010205 */
[----:B------:R-:W-:Y:S01]  /*2860*/  IMAD R73, R9, UR16, RZ ;  /* 0x0000001009497c24 */ /* 0x000fe2000f8e02ff */
[----:B------:R-:W-:Y:S01]  /*2870*/  SHF.L.U32 R48, R48, 0x1, RZ ;  /* 0x0000000130307819 */ /* 0x000fe200000006ff */
[----:B------:R-:W-:Y:S01]  /*2880*/  IMAD.WIDE.U32 R6, R4, UR16, R6 ;  /* 0x0000001004067c25 */ /* 0x000fe2000f8e0006 */
[----:B------:R-:W-:Y:S01]  /*2890*/  IADD3 R11, PT, PT, R15, R10, RZ ;  /* 0x0000000a0f0b7210 */ /* 0x000fe20007ffe0ff */
[----:B------:R-:W3:Y:S02]  /*28a0*/  LDCU UR16, c[0x0][0x450] ;  /* 0x00008a00ff1077ac */ /* 0x000ee40008000800 */
[----:B------:R-:W-:Y:S01]  /*28b0*/  IMAD.MOV.U32 R10, RZ, RZ, R14 ;  /* 0x000000ffff0a7224 */ /* 0x000fe200078e000e */
[----:B------:R-:W-:Y:S01]  /*28c0*/  IADD3 R14, P0, PT, R48, UR14, RZ ;  /* 0x0000000e300e7c10 */ /* 0x000fe2000ff1e0ff */
[----:B------:R-:W-:Y:S01]  /*28d0*/  IMAD R73, R4, UR17, R73 ;  /* 0x0000001104497c24 */ /* 0x000fe2000f8e0249 */
[----:B------:R-:W-:Y:S01]  /*28e0*/  LEA R72, P2, R6, UR8, 0x1 ;  /* 0x0000000806487c11 */ /* 0x000fe2000f8408ff */
[-C--:B------:R-:W-:Y:S01]  /*28f0*/  IMAD R9, R9, R2.reuse, RZ ;  /* 0x0000000209097224 */ /* 0x080fe200078e02ff */
[----:B------:R-:W-:Y:S01]  /*2900*/  IADD3.X R15, PT, PT, R0, UR15, RZ, P0, !PT ;  /* 0x0000000f000f7c10 */ /* 0x000fe200087fe4ff */
[----:B------:R-:W-:Y:S01]  /*2910*/  IMAD.SHL.U32 R74, R74, 0x2, RZ ;  /* 0x000000024a4a7824 */ /* 0x000fe200078e00ff */
[----:B--2---:R-:W-:Y:S01]  /*2920*/  IADD3 R48, P0, PT, R48, UR10, RZ ;  /* 0x0000000a30307c10 */ /* 0x004fe2000ff1e0ff */
[----:B------:R-:W-:Y:S01]  /*2930*/  IMAD.SHL.U32 R80, R2, 0x40, RZ ;  /* 0x0000004002507824 */ /* 0x000fe200078e00ff */
[----:B------:R-:W-:Y:S01]  /*2940*/  IADD3 R73, PT, PT, R7, R73, RZ ;  /* 0x0000004907497210 */ /* 0x000fe20007ffe0ff */
[----:B------:R-:W-:Y:S01]  /*2950*/  IMAD R9, R4, R3, R9 ;  /* 0x0000000304097224 */ /* 0x000fe200078e0209 */
[----:B------:R-:W-:Y:S01]  /*2960*/  IADD3.X R49, PT, PT, R0, UR11, RZ, P0, !PT ;  /* 0x0000000b00317c10 */ /* 0x000fe200087fe4ff */
[----:B------:R-:W-:Y:S01]  /*2970*/  IMAD.WIDE.U32 R4, R4, R2, R10 ;  /* 0x0000000204047225 */ /* 0x000fe200078e000a */
[----:B------:R-:W-:Y:S01]  /*2980*/  IADD3 R81, P0, PT, RZ, -UR19, RZ ;  /* 0x80000013ff517c10 */ /* 0x000fe2000ff1e0ff */
[----:B------:R-:W2:Y:S01]  /*2990*/  LDCU UR17, c[0x0][0x440] ;  /* 0x00008800ff1177ac */ /* 0x000ea20008000800 */
[----:B------:R-:W-:Y:S01]  /*29a0*/  IADD3 R76, P1, PT, R74, UR14, RZ ;  /* 0x0000000e4a4c7c10 */ /* 0x000fe2000ff3e0ff */
[----:B------:R-:W-:Y:S01]  /*29b0*/  IMAD.IADD R9, R5, 0x1, R9 ;  /* 0x0000000105097824 */ /* 0x000fe200078e0209 */
[----:B------:R-:W-:Y:S01]  /*29c0*/  IADD3.X R78, PT, PT, RZ, ~UR18, RZ, P0, !PT ;  /* 0x80000012ff4e7c10 */ /* 0x000fe200087fe4ff */
[----:B------:R-:W-:Y:S01]  /*29d0*/  IMAD.X R80, RZ, RZ, ~R80, P0 ;  /* 0x000000ffff507224 */ /* 0x000fe200000e0e50 */
[----:B------:R-:W-:Y:S01]  /*29e0*/  IADD3.X R77, PT, PT, R75, UR15, RZ, P1, !PT ;  /* 0x0000000f4b4d7c10 */ /* 0x000fe20008ffe4ff */
[----:B------:R-:W-:Y:S01]  /*29f0*/  IMAD.MOV.U32 R92, RZ, RZ, R102 ;  /* 0x000000ffff5c7224 */ /* 0x000fe200078e0066 */
[----:B------:R-:W-:Y:S01]  /*2a00*/  LEA.HI.X R73, R6, UR9, R73, 0x1, P2 ;  /* 0x0000000906497c11 */ /* 0x000fe200090f0c49 */
[----:B------:R-:W4:Y:S01]  /*2a10*/  LDCU.64 UR14, c[0x0][0x3c0] ;  /* 0x00007800ff0e77ac */ /* 0x000f220008000a00 */
[----:B------:R-:W-:-:S02]  /*2a20*/  LEA R10, P2, R4, UR4, 0x1 ;  /* 0x00000004040a7c11 */ /* 0x000fc4000f8408ff */
[----:B------:R-:W-:Y:S02]  /*2a30*/  IADD3 R74, P1, PT, R74, UR10, RZ ;  /* 0x0000000a4a4a7c10 */ /* 0x000fe4000ff3e0ff */
[C---:B------:R-:W-:Y:S02]  /*2a40*/  SHF.R.S64 R79, R81.reuse, 0x1f, R78 ;  /* 0x0000001f514f7819 */ /* 0x040fe4000000104e */
[----:B------:R-:W-:Y:S02]  /*2a50*/  SHF.R.S64 R81, R81, 0x1f, R80 ;  /* 0x0000001f51517819 */ /* 0x000fe40000001050 */
[----:B---3--:R-:W-:Y:S02]  /*2a60*/  MOV R11, UR16 ;  /* 0x00000010000b7c02 */ /* 0x008fe40008000f00 */
[----:B------:R-:W-:Y:S02]  /*2a70*/  SHF.R.S32.HI R78, RZ, 0x1f, R78 ;  /* 0x0000001fff4e7819 */ /* 0x000fe4000001144e */
[----:B------:R-:W-:-:S02]  /*2a80*/  SHF.R.S32.HI R80, RZ, 0x1f, R80 ;  /* 0x0000001fff507819 */ /* 0x000fc40000011450 */
[----:B------:R-:W-:Y:S01]  /*2a90*/  LEA.HI.X R9, R4, UR5, R9, 0x1, P2 ;  /* 0x0000000504097c11 */ /* 0x000fe200090f0c09 */
[----:B------:R-:W3:Y:S01]  /*2aa0*/  LDCU.64 UR4, c[0x0][0x3b8] ;  /* 0x00007700ff0477ac */ /* 0x000ee20008000a00 */
[----:B------:R-:W-:Y:S01]  /*2ab0*/  IADD3.X R75, PT, PT, R75, UR11, RZ, P1, !PT ;  /* 0x0000000b4b4b7c10 */ /* 0x000fe20008ffe4ff */
[----:B--2-4-:R-:W1:Y:S06]  /*2ac0*/  LDCU.128 UR8, c[0x0][0x3a0] ;  /* 0x00007400ff0877ac */ /* 0x014e6c0008000c00 */
.L_x_5183:
[----:B------:R-:W-:Y:S01]  /*2ad0*/  VIADD R91, R91, 0x40 ;  /* 0x000000405b5b7836 */ /* 0x000fe20000000000 */
[----:B------:R-:W-:Y:S01]  /*2ae0*/  BSSY.RECONVERGENT B0, `(.L_x_5132) ;  /* 0x0000011000007945 */ /* 0x000fe20003800200 */
[----:B------:R-:W-:Y:S03]  /*2af0*/  VIADD R93, R93, 0x40 ;  /* 0x000000405d5d7836 */ /* 0x000fe60000000000 */
[-C--:B------:R-:W-:Y:S02]  /*2b00*/  ISETP.GE.AND P0, PT, R114, R91.reuse, PT ;  /* 0x0000005b7200720c */ /* 0x080fe40003f06270 */
[----:B------:R-:W-:Y:S02]  /*2b10*/  ISETP.GE.AND P5, PT, R106, R91, PT ;  /* 0x0000005b6a00720c */ /* 0x000fe40003fa6270 */
[----:B------:R-:W-:Y:S02]  /*2b20*/  ISETP.GE.AND P0, PT, R114, R93, !P0 ;  /* 0x0000005d7200720c */ /* 0x000fe40004706270 */
[-C--:B------:R-:W-:Y:S02]  /*2b30*/  ISETP.GE.AND P4, PT, R98, R91.reuse, PT ;  /* 0x0000005b6200720c */ /* 0x080fe40003f86270 */
[----:B------:R-:W-:Y:S02]  /*2b40*/  ISETP.GE.AND P3, PT, R96, R91, PT ;  /* 0x0000005b6000720c */ /* 0x000fe40003f66270 */
[-C--:B------:R-:W-:Y:S02]  /*2b50*/  ISETP.GE.AND P5, PT, R106, R93.reuse, !P5 ;  /* 0x0000005d6a00720c */ /* 0x080fe40006fa6270 */
[-C--:B------:R-:W-:Y:S02]  /*2b60*/  ISETP.GE.AND P4, PT, R98, R93.reuse, !P4 ;  /* 0x0000005d6200720c */ /* 0x080fe40006786270 */
[----:B------:R-:W-:Y:S03]  /*2b70*/  ISETP.GE.AND P3, PT, R96, R93, !P3 ;  /* 0x0000005d6000720c */ /* 0x000fe60005f66270 */
[----:B------:R-:W-:Y:S05]  /*2b80*/  @!P0 BRA `(.L_x_5133) ;  /* 0x0000000000188947 */ /* 0x000fea0003800000 */
[----:B------:R-:W-:Y:S02]  /*2b90*/  ISETP.GE.AND P2, PT, R12, UR17, PT ;  /* 0x000000110c007c0c */ /* 0x000fe4000bf46270 */
[----:B------:R-:W-:Y:S11]  /*2ba0*/  ISETP.GE.AND P1, PT, R100, UR17, PT ;  /* 0x0000001164007c0c */ /* 0x000ff6000bf26270 */
[----:B------:R-:W2:Y:S04]  /*2bb0*/  @!P2 LDG.E.128 R16, desc[UR6][R72.64] ;  /* 0x000000064810a981 */ /* 0x000ea8000c1e1d00 */
[----:B--2---:R2:W-:Y:S04]  /*2bc0*/  @!P2 STG.E.128 desc[UR6][R68.64], R16 ;  /* 0x000000104400a986 */ /* 0x0045e8000c101d06 */
[----:B------:R-:W4:Y:S04]  /*2bd0*/  @!P1 LDG.E.128 R4, desc[UR6][R72.64+0x80] ;  /* 0x0000800648049981 */ /* 0x000f28000c1e1d00 */
[----:B----4-:R2:W-:Y:S02]  /*2be0*/  @!P1 STG.E.128 desc[UR6][R68.64+0x80], R4 ;  /* 0x0000800444009986 */ /* 0x0105e4000c101d06 */
.L_x_5133:
[----:B-1-3--:R-:W-:Y:S05]  /*2bf0*/  BSYNC.RECONVERGENT B0 ;  /* 0x0000000000007941 */ /* 0x00afea0003800200 */
.L_x_5132:
        /* <DEDUP_REMOVED lines=9> */
[----:B--2---:R-:W2:Y:S04]  /*2c90*/  @!P2 LDG.E.128 R16, desc[UR6][R22.64] ;  /* 0x000000061610a981 */ /* 0x004ea8000c1e1d00 */
[----:B--2---:R1:W-:Y:S06]  /*2ca0*/  @!P2 STG.E.128 desc[UR6][R20.64], R16 ;  /* 0x000000101400a986 */ /* 0x0043ec000c101d06 */
[----:B------:R-:W2:Y:S04]  /*2cb0*/  @!P1 LDG.E.128 R4, desc[UR6][R22.64+0x80] ;  /* 0x0000800616049981 */ /* 0x000ea8000c1e1d00 */
[----:B--2---:R1:W-:Y:S02]  /*2cc0*/  @!P1 STG.E.128 desc[UR6][R20.64+0x80], R4 ;  /* 0x0000800414009986 */ /* 0x0043e4000c101d06 */
.L_x_5135:
[----:B------:R-:W-:Y:S05]  /*2cd0*/  BSYNC.RECONVERGENT B0 ;  /* 0x0000000000007941 */ /* 0x000fea0003800200 */
.L_x_5134:
        /* <DEDUP_REMOVED lines=14> */
.L_x_5137:
[----:B------:R-:W-:Y:S05]  /*2dc0*/  BSYNC.RECONVERGENT B0 ;  /* 0x0000000000007941 */ /* 0x000fea0003800200 */
.L_x_5136:
[----:B------:R-:W-:Y:S01]  /*2dd0*/  ISETP.NE.AND P1, PT, R11, RZ, PT ;  /* 0x000000ff0b00720c */ /* 0x000fe20003f25270 */
[----:B------:R-:W-:Y:S01]  /*2de0*/  BSSY.RECONVERGENT B0, `(.L_x_5138) ;  /* 0x0000011000007945 */ /* 0x000fe20003800200 */
[----:B------:R-:W-:Y:S03]  /*2df0*/  IADD3 R92, PT, PT, R92, -0x1, RZ ;  /* 0xffffffff5c5c7810 */ /* 0x000fe60007ffe0ff */
[----:B------:R-:W-:Y:S05]  /*2e00*/  @!P3 BRA `(.L_x_5139) ;  /* 0x000000000038b947 */ /* 0x000fea0003800000 */
[----:B------:R-:W1:Y:S01]  /*2e10*/  LDC.64 R2, c[0x0][0x4b0] ;  /* 0x00012c00ff027b82 */ /* 0x000e620000000a00 */
[----:B------:R-:W-:Y:S02]  /*2e20*/  ISETP.GE.AND P6, PT, R12, UR17, PT ;  /* 0x000000110c007c0c */ /* 0x000fe4000bfc6270 */
[----:B------:R-:W-:Y:S01]  /*2e30*/  ISETP.GE.AND P2, PT, R100, UR17, PT ;  /* 0x0000001164007c0c */ /* 0x000fe2000bf46270 */
[----:B-1-3--:R-:W-:Y:S04]  /*2e40*/  IMAD.WIDE.U32 R20, R2, 0x60, R72 ;  /* 0x0000006002147825 */ /* 0x00afe800078e0048 */
[----:B------:R-:W-:Y:S05]  /*2e50*/  IMAD R3, R3, 0x60, RZ ;  /* 0x0000006003037824 */ /* 0x000fea00078e02ff */
[----:B------:R-:W-:Y:S02]  /*2e60*/  IADD3 R21, PT, PT, R21, R3, RZ ;  /* 0x0000000315157210 */ /* 0x000fe40007ffe0ff */
[----:B------:R-:W1:Y:S03]  /*2e70*/  LDC.64 R2, c[0x0][0x3c0] ;  /* 0x0000f000ff027b82 */ /* 0x000e660000000a00 */
[----:B--2---:R-:W2:Y:S01]  /*2e80*/  @!P6 LDG.E.128 R4, desc[UR6][R20.64] ;  /* 0x000000061404e981 */ /* 0x004ea2000c1e1d00 */
[----:B-1----:R-:W-:Y:S04]  /*2e90*/  IMAD.WIDE.U32 R22, R2, 0x60, R68 ;  /* 0x0000006002167825 */ /* 0x002fe800078e0044 */
[----:B------:R-:W-:Y:S05]  /*2ea0*/  IMAD R3, R3, 0x60, RZ ;  /* 0x0000006003037824 */ /* 0x000fea00078e02ff */
[----:B------:R-:W-:Y:S05]  /*2eb0*/  IADD3 R23, PT, PT, R23, R3, RZ ;  /* 0x0000000317177210 */ /* 0x000fea0007ffe0ff */
[----:B--2---:R4:W-:Y:S04]  /*2ec0*/  @!P6 STG.E.128 desc[UR6][R22.64], R4 ;  /* 0x000000041600e986 */ /* 0x0049e8000c101d06 */
[----:B------:R-:W2:Y:S04]  /*2ed0*/  @!P2 LDG.E.128 R16, desc[UR6][R20.64+0x80] ;  /* 0x000080061410a981 */ /* 0x000ea8000c1e1d00 */
[----:B--2---:R4:W-:Y:S02]  /*2ee0*/  @!P2 STG.E.128 desc[UR6][R22.64+0x80], R16 ;  /* 0x000080101600a986 */ /* 0x0049e4000c101d06 */
.L_x_5139:
[----:B------:R-:W-:Y:S05]  /*2ef0*/  BSYNC.RECONVERGENT B0 ;  /* 0x0000000000007941 */ /* 0x000fea0003800200 */
.L_x_5138:
        /* <DEDUP_REMOVED lines=10> */
[----:B-1234-:R1:W2:Y:S02]  /*2fa0*/  @!P1 LDG.E.128 R16, desc[UR6][R8.64] ;  /* 0x0000000608109981 */ /* 0x01e2a4000c1e1d00 */
[----:B-1----:R-:W-:Y:S02]  /*2fb0*/  @!P0 IMAD.MOV.U32 R8, RZ, RZ, R10 ;  /* 0x000000ffff088224 */ /* 0x002fe400078e000a */
[----:B--2---:R1:W-:Y:S04]  /*2fc0*/  @!P1 STG.E.128 desc[UR6][R70.64], R16 ;  /* 0x0000001046009986 */ /* 0x0043e8000c101d06 */
[----:B------:R-:W2:Y:S04]  /*2fd0*/  @!P0 LDG.E.128 R4, desc[UR6][R8.64+0x80] ;  /* 0x0000800608048981 */ /* 0x000ea8000c1e1d00 */
[----:B--2---:R1:W-:Y:S02]  /*2fe0*/  @!P0 STG.E.128 desc[UR6][R70.64+0x80], R4 ;  /* 0x0000800446008986 */ /* 0x0043e4000c101d06 */
.L_x_5143:
[----:B------:R-:W-:Y:S05]  /*2ff0*/  BSYNC.RECONVERGENT B0 ;  /* 0x0000000000007941 */ /* 0x000fea0003800200 */
.L_x_5142:
[----:B------:R-:W-:Y:S04]  /*3000*/  BSSY.RECONVERGENT B0, `(.L_x_5144) ;  /* 0x000000c000007945 */ /* 0x000fe80003800200 */
[----:B------:R-:W-:Y:S05]  /*3010*/  @!P5 BRA `(.L_x_5145) ;  /* 0x000000000028d947 */ /* 0x000fea0003800000 */
[----:B------:R-:W-:Y:S02]  /*3020*/  ISETP.GE.AND P1, PT, R12, UR17, PT ;  /* 0x000000110c007c0c */ /* 0x000fe4000bf26270 */
[----:B-1-3--:R-:W-:Y:S02]  /*3030*/  LEA R20, P0, R85, R10, 0x1 ;  /* 0x0000000a55147211 */ /* 0x00afe400078008ff */
[----:B------:R-:W-:Y:S02]  /*3040*/  LEA R2, P5, R83, R70, 0x1 ;  /* 0x0000004653027211 */ /* 0x000fe400078a08ff */
[----:B------:R-:W-:Y:S02]  /*3050*/  LEA.HI.X R21, R85, R9, R84, 0x1, P0 ;  /* 0x0000000955157211 */ /* 0x000fe400000f0c54 */
[----:B------:R-:W-:Y:S02]  /*3060*/  ISETP.GE.AND P0, PT, R100, UR17, PT ;  /* 0x0000001164007c0c */ /* 0x000fe4000bf06270 */
[----:B------:R-:W-:Y:S03]  /*3070*/  LEA.HI.X R3, R83, R71, R82, 0x1, P5 ;  /* 0x0000004753037211 */ /* 0x000fe600028f0c52 */
[----:B--2-4-:R-:W2:Y:S04]  /*3080*/  @!P1 LDG.E.128 R16, desc[UR6][R20.64] ;  /* 0x0000000614109981 */ /* 0x014ea8000c1e1d00 */
[----:B--2---:R1:W-:Y:S04]  /*3090*/  @!P1 STG.E.128 desc[UR6][R2.64], R16 ;  /* 0x0000001002009986 */ /* 0x0043e8000c101d06 */
[----:B------:R-:W2:Y:S04]  /*30a0*/  @!P0 LDG.E.128 R4, desc[UR6][R20.64+0x80] ;  /* 0x0000800614048981 */ /* 0x000ea8000c1e1d00 */
[----:B--2---:R1:W-:Y:S02]  /*30b0*/  @!P0 STG.E.128 desc[UR6][R2.64+0x80], R4 ;  /* 0x0000800402008986 */ /* 0x0043e4000c101d06 */
.L_x_5145:
[----:B------:R-:W-:Y:S05]  /*30c0*/  BSYNC.RECONVERGENT B0 ;  /* 0x0000000000007941 */ /* 0x000fea0003800200 */
.L_x_5144:
        /* <DEDUP_REMOVED lines=14> */
.L_x_5147:
[----:B------:R-:W-:Y:S05]  /*31b0*/  BSYNC.RECONVERGENT B0 ;  /* 0x0000000000007941 */ /* 0x000fea0003800200 */
.L_x_5146:
[----:B------:R-:W-:Y:S01]  /*31c0*/  MOV R11, RZ ;  /* 0x000000ff000b7202 */ /* 0x000fe20000000f00 */
[----:B------:R-:W-:Y:S05]  /*31d0*/  @!P3 BRA `(.L_x_5148) ;  /* 0x000000500018b947 */ /* 0x000fea0003800000 */
[----:B-1----:R-:W2:Y:S01]  /*31e0*/  LDC.64 R2, c[0x0][0x4a8] ;  /* 0x00012a00ff027b82 */ /* 0x002ea20000000a00 */
[----:B------:R-:W-:Y:S02]  /*31f0*/  MOV R8, R10 ;  /* 0x0000000a00087202 */ /* 0x000fe40000000f00 */
[----:B------:R-:W-:Y:S03]  /*3200*/  ISETP.GE.AND P0, PT, R12, UR17, PT ;  /* 0x000000110c007c0c */ /* 0x000fe6000bf06270 */
[----:B--234-:R-:W-:Y:S04]  /*3210*/  IMAD.WIDE.U32 R16, R2, 0x60, R8 ;  /* 0x0000006002107825 */ /* 0x01cfe800078e0008 */
        /* <DEDUP_REMOVED lines=14> */
.L_x_5141:
        /* <DEDUP_REMOVED lines=58> */
.L_x_5153:
[----:B------:R-:W-:Y:S05]  /*36a0*/  BSYNC.RECONVERGENT B0 ;  /* 0x0000000000007941 */ /* 0x000fea0003800200 */
.L_x_5152:
        /* <DEDUP_REMOVED lines=51> */
.L_x_5151:
[----:B------:R-:W-:Y:S05]  /*39e0*/  BSYNC.RECONVERGENT B1 ;  /* 0x0000000000017941 */ /* 0x000fea0003800200 */
.L_x_5150:
        /* <DEDUP_REMOVED lines=8> */
[----:B------:R-:W-:Y:S01]  /*3a70*/  LEA R40, P5, R85, R10, 0x1 ;  /* 0x0000000a55287211 */ /* 0x000fe200078a08ff */
[----:B------:R-:W1:Y:S01]  /*3a80*/  LDC R3, c[0x0][0x440] ;  /* 0x00011000ff037b82 */ /* 0x000e620000000800 */
[----:B------:R-:W-:Y:S01]  /*3a90*/  LEA R34, P0, R83, R70, 0x1 ;  /* 0x0000004653227211 */ /* 0x000fe200078008ff */
        /* <DEDUP_REMOVED lines=56> */
.L_x_5157:
[----:B------:R-:W-:Y:S05]  /*3e20*/  BSYNC.RECONVERGENT B0 ;  /* 0x0000000000007941 */ /* 0x000fea0003800200 */
.L_x_5156:
        /* <DEDUP_REMOVED lines=51> */
.L_x_5155:
[----:B------:R-:W-:Y:S05]  /*4160*/  BSYNC.RECONVERGENT B1 ;  /* 0x0000000000017941 */ /* 0x000fea0003800200 */
.L_x_5154:
        /* <DEDUP_REMOVED lines=67> */
.L_x_5161:
[----:B------:R-:W-:Y:S05]  /*45a0*/  BSYNC.RECONVERGENT B0 ;  /* 0x0000000000007941 */ /* 0x000fea0003800200 */
.L_x_5160:
        /* <DEDUP_REMOVED lines=51> */
.L_x_5159:
[----:B------:R-:W-:Y:S05]  /*48e0*/  BSYNC.RECONVERGENT B1 ;  /* 0x0000000000017941 */ /* 0x000fea0003800200 */
.L_x_5158:
        /* <DEDUP_REMOVED lines=70> */
.L_x_5165:
[----:B------:R-:W-:Y:S05]  /*4d50*/  BSYNC.RECONVERGENT B0 ;  /* 0x0000000000007941 */ /* 0x000fea0003800200 */
.L_x_5164:
        /* <DEDUP_REMOVED lines=51> */
.L_x_5163:
[----:B------:R-:W-:Y:S05]  /*5090*/  BSYNC.RECONVERGENT B1 ;  /* 0x0000000000017941 */ /* 0x000fea0003800200 */
.L_x_5162:
        /* <DEDUP_REMOVED lines=8> */
.L_x_5149:
[----:B-1234-:R-:W-:Y:S01]  /*5120*/  LEA.HI R16, R11, R11, RZ, 0x1 ;  /* 0x0000000b0b107211 */ /* 0x01efe200078f08ff */
        /* <DEDUP_REMOVED lines=98> */
.L_x_5169:
[----:B------:R-:W-:Y:S05]  /*5750*/  BSYNC.RECONVERGENT B0 ;  /* 0x0000000000007941 */ /* 0x000fea0003800200 */
.L_x_5168:
        /* <DEDUP_REMOVED lines=92> */
.L_x_5167:
[----:B------:R-:W-:Y:S05]  /*5d20*/  BSYNC.RECONVERGENT B1 ;  /* 0x0000000000017941 */ /* 0x000fea0003800200 */
.L_x_5166:
[----:B------:R-:W-:Y:S04]  /*5d30*/  BSSY.RECONVERGENT B1, `(.L_x_5170) ;  /* 0x00000c1000017945 */ /* 0x000fe80003800200 */
[----:B------:R-:W-:Y:S05]  /*5d40*/  @!P5 BRA `(.L_x_5171) ;  /* 0x0000000800fcd947 */ /* 0x000fea0003800000 */
[----:B------:R-:W-:Y:S01]  /*5d50*/  LEA R18, P1, R85, R10, 0x1 ;  /* 0x0000000a55127211 */ /* 0x000fe200078208ff */
[----:B------:R-:W3:Y:S01]  /*5d60*/  LDC R111, c[0x0][0x440] ;  /* 0x00011000ff6f7b82 */ /* 0x000ee20000000800 */
[----:B------:R-:W-:Y:S01]  /*5d70*/  LEA R118, P0, R83, R70, 0x1 ;  /* 0x0000004653767211 */ /* 0x000fe200078008ff */
        /* <DEDUP_REMOVED lines=95> */
.L_x_5173:
[----:B------:R-:W-:Y:S05]  /*6370*/  BSYNC.RECONVERGENT B0 ;  /* 0x0000000000007941 */ /* 0x000fea0003800200 */
.L_x_5172:
        /* <DEDUP_REMOVED lines=92> */
.L_x_5171:
[----:B------:R-:W-:Y:S05]  /*6940*/  BSYNC.RECONVERGENT B1 ;  /* 0x0000000000017941 */ /* 0x000fea0003800200 */
.L_x_5170:
        /* <DEDUP_REMOVED lines=101> */
.L_x_5177:
[----:B------:R-:W-:Y:S05]  /*6fa0*/  BSYNC.RECONVERGENT B0 ;  /* 0x0000000000007941 */ /* 0x000fea0003800200 */
.L_x_5176:
        /* <DEDUP_REMOVED lines=92> */
.L_x_5175:
[----:B------:R-:W-:Y:S05]  /*7570*/  BSYNC.RECONVERGENT B1 ;  /* 0x0000000000017941 */ /* 0x000fea0003800200 */
.L_x_5174:
        /* <DEDUP_REMOVED lines=105> */
.L_x_5181:
[----:B------:R-:W-:Y:S05]  /*7c10*/  BSYNC.RECONVERGENT B0 ;  /* 0x0000000000007941 */ /* 0x000fea0003800200 */
.L_x_5180:
        /* <DEDUP_REMOVED lines=90> */
.L_x_5179:
[----:B------:R-:W-:Y:S05]  /*81c0*/  BSYNC.RECONVERGENT B1 ;  /* 0x0000000000017941 */ /* 0x000fea0003800200 */
.L_x_5178:
[----:B------:R-:W5:Y:S08]  /*81d0*/  LDC R3, c[0x0][0x450] ;  /* 0x00011400ff037b82 */ /* 0x000f700000000800 */
[----:B------:R-:W1:Y:S01]  /*81e0*/  LDC R11, c[0x0][0x450] ;  /* 0x00011400ff0b7b82 */ /* 0x000e620000000800 */
[----:B-----5:R-:W-:Y:S05]  /*81f0*/  IMAD.U32 R3, R3, -0x20, RZ ;  /* 0xffffffe003037824 */ /* 0x020fea00078e00ff */
[C---:B------:R-:W-:Y:S02]  /*8200*/  LEA R76, P1, R3.reuse, R76, 0x1 ;  /* 0x0000004c034c7211 */ /* 0x040fe400078208ff */
[C---:B------:R-:W-:Y:S02]  /*8210*/  LEA R74, P0, R3.reuse, R74, 0x1 ;  /* 0x0000004a034a7211 */ /* 0x040fe400078008ff */
[C---:B------:R-:W-:Y:S02]  /*8220*/  LEA.HI.X.SX32 R77, R3.reuse, R77, 0x1, P1 ;  /* 0x0000004d034d7211 */ /* 0x040fe400008f0eff */
[----:B-1----:R-:W-:Y:S09]  /*8230*/  LEA.HI.X.SX32 R75, R3, R75, 0x1, P0 ;  /* 0x0000004b034b7211 */ /* 0x002ff200000f0eff */
.L_x_5148:
[----:B------:R-:W-:Y:S05]  /*8240*/  BSYNC.RECONVERGENT B2 ;  /* 0x0000000000027941 */ /* 0x000fea0003800200 */
.L_x_5140:
        /* <DEDUP_REMOVED lines=91> */
.L_x_5182:
[----:B------:R-:W-:Y:S02]  /*8800*/  IADD3 R72, P1, PT, R72, R79, RZ ;  /* 0x0000004f48487210 */ /* 0x000fe40007f3e0ff */
[----:B------:R-:W-:Y:S03]  /*8810*/  IADD3 R10, P0, PT, R10, R81, RZ ;  /* 0x000000510a0a7210 */ /* 0x000fe60007f1e0ff */
[----:B------:R-:W-:Y:S02]  /*8820*/  IMAD.X R73, R73, 0x1, R78, P1 ;  /* 0x0000000149497824 */ /* 0x000fe400008e064e */
[----:B------:R-:W-:Y:S01]  /*8830*/  IMAD.X R9, R9, 0x1, R80, P0 ;  /* 0x0000000109097824 */ /* 0x000fe200000e0650 */
[----:B------:R-:W-:Y:S07]  /*8840*/  @P2 BRA `(.L_x_5183) ;  /* 0xffffffa000a02947 */ /* 0x000fee000383ffff */
.L_x_5131:
        /* <DEDUP_REMOVED lines=43> */
.L_x_5187:
[----:B------:R-:W-:Y:S05]  /*8b00*/  BSYNC.RECONVERGENT B0 ;  /* 0x0000000000007941 */ /* 0x000fea0003800200 */
.L_x_5186:
        /* <DEDUP_REMOVED lines=17> */
.L_x_5189:
[----:B------:R-:W-:Y:S05]  /*8c20*/  BSYNC.RECONVERGENT B0 ;  /* 0x0000000000007941 */ /* 0x000fea0003800200 */
.L_x_5188:
        /* <DEDUP_REMOVED lines=17> */
.L_x_5191:
[----:B------:R-:W-:Y:S05]  /*8d40*/  BSYNC.RECONVERGENT B0 ;  /* 0x0000000000007941 */ /* 0x000fea0003800200 */
.L_x_5190:
        /* <DEDUP_REMOVED lines=17> */
.L_x_5185:
        /* <DEDUP_REMOVED lines=80> */
.L_x_5199:
[----:B------:R-:W-:Y:S05]  /*9360*/  BSYNC.RECONVERGENT B0 ;  /* 0x0000000000007941 */ /* 0x000fea0003800200 */
.L_x_5198:
[----:B-----5:R-:W-:Y:S01]  /*9370*/  IMAD.MOV.U32 R6, RZ, RZ, R10 ;  /* 0x000000ffff067224 */ /* 0x020fe200078e000a */
[----:B------:R-:W-:Y:S01]  /*9380*/  MOV R4, R8 ;  /* 0x0000000800047202 */ /* 0x000fe20000000f00 */
[----:B------:R-:W-:Y:S01]  /*9390*/  IMAD.MOV.U32 R7, RZ, RZ, R11 ;  /* 0x000000ffff077224 */ /* 0x000fe200078e000b */
[----:B------:R-:W-:Y:S02]  /*93a0*/  MOV R5, R9 ;  /* 0x0000000900057202 */ /* 0x000fe40000000f00 */
.L_x_5197:
[----:B------:R-:W-:Y:S05]  /*93b0*/  BSYNC.RECONVERGENT B1 ;  /* 0x0000000000017941 */ /* 0x000fea0003800200 */
.L_x_5196:
        /* <DEDUP_REMOVED lines=12> */
[----:B-----5:R-:W-:Y:S02]  /*9480*/  HADD2.F32 R30, -RZ, R9.H1_H1 ;  /* 0x30000009ff1e7230 */ /* 0x020fe40000004100 */
[----:B------:R-:W-:Y:S01]  /*9490*/  HADD2.F32 R27, -RZ, R11.H1_H1 ;  /* 0x3000000bff1b7230 */ /* 0x000fe20000004100 */
[----:B------:R-:W-:Y:S01]  /*94a0*/  MOV R26, R10 ;  /* 0x0000000a001a7202 */ /* 0x000fe20000000f00 */
[----:B------:R-:W-:Y:S02]  /*94b0*/  HADD2.F32 R28, -RZ, R9.H0_H0 ;  /* 0x20000009ff1c7230 */ /* 0x000fe40000004100 */
[----:B---3--:R-:W-:-:S02]  /*94c0*/  HADD2.F32 R22, -RZ, R11.H0_H0 ;  /* 0x2000000bff167230 */ /* 0x008fc40000004100 */
[----:B--2---:R-:W-:Y:S02]  /*94d0*/  HADD2.F32 R19, -RZ, R6.H1_H1 ;  /* 0x30000006ff137230 */ /* 0x004fe40000004100 */
[----:B----4-:R-:W-:-:S03]  /*94e0*/  HADD2.F32 R0, -RZ, R5.H1_H1 ;  /* 0x30000005ff007230 */ /* 0x010fc60000004100 */
[C---:B------:R-:W-:Y:S01]  /*94f0*/  FMUL.FTZ R20, R30.reuse, R19 ;  /* 0x000000131e147220 */ /* 0x040fe20000410000 */
[----:B------:R-:W-:Y:S02]  /*9500*/  HADD2.F32 R9, -RZ, R4.H1_H1 ;  /* 0x30000004ff097230 */ /* 0x000fe40000004100 */
[----:B------:R-:W-:Y:S02]  /*9510*/  HADD2.F32 R10, -RZ, R7.H1_H1 ;  /* 0x30000007ff0a7230 */ /* 0x000fe40000004100 */
[C---:B------:R-:W-:Y:S01]  /*9520*/  FMUL.FTZ R11, R27.reuse, R0 ;  /* 0x000000001b0b7220 */ /* 0x040fe20000410000 */
[----:B------:R-:W-:Y:S02]  /*9530*/  HADD2.F32 R6, -RZ, R6.H0_H0 ;  /* 0x20000006ff067230 */ /* 0x000fe40000004100 */
[-C--:B------:R-:W-:Y:S01]  /*9540*/  FMUL.FTZ R21, R30, R9.reuse ;  /* 0x000000091e157220 */ /* 0x080fe20000410000 */
[----:B------:R-:W-:Y:S01]  /*9550*/  FFMA.FTZ R20, R28, R9, R20 ;  /* 0x000000091c147223 */ /* 0x000fe20000010014 */
[-C--:B------:R-:W-:Y:S01]  /*9560*/  FMUL.FTZ R27, R27, R10.reuse ;  /* 0x0000000a1b1b7220 */ /* 0x080fe20000410000 */
[----:B------:R-:W-:Y:S01]  /*9570*/  FFMA.FTZ R11, R22, R10, -R11 ;  /* 0x0000000a160b7223 */ /* 0x000fe2000001080b */
[----:B------:R-:W-:-:S02]  /*9580*/  HADD2.F32 R9, -RZ, R8.H1_H1 ;  /* 0x30000008ff097230 */ /* 0x000fc40000004100 */
[----:B------:R-:W-:Y:S02]  /*9590*/  HADD2.F32 R4, -RZ, R4.H0_H0 ;  /* 0x20000004ff047230 */ /* 0x000fe40000004100 */
[----:B------:R-:W-:Y:S02]  /*95a0*/  HADD2.F32 R5, -RZ, R5.H0_H0 ;  /* 0x20000005ff057230 */ /* 0x000fe40000004100 */
[----:B------:R-:W-:Y:S02]  /*95b0*/  HADD2.F32 R10, -RZ, R26.H1_H1 ;  /* 0x3000001aff0a7230 */ /* 0x000fe40000004100 */
[----:B------:R-:W-:Y:S01]  /*95c0*/  FFMA.FTZ R21, R28, R19, -R21 ;  /* 0x000000131c157223 */ /* 0x000fe20000010815 */
[----:B------:R-:W-:Y:S02]  /*95d0*/  HADD2.F32 R7, -RZ, R7.H0_H0 ;  /* 0x20000007ff077230 */ /* 0x000fe40000004100 */
[----:B------:R-:W-:Y:S01]  /*95e0*/  FMUL.FTZ R23, R9, R6 ;  /* 0x0000000609177220 */ /* 0x000fe20000410000 */
[----:B------:R-:W-:-:S02]  /*95f0*/  HADD2.F32 R19, -RZ, R8.H0_H0 ;  /* 0x20000008ff137230 */ /* 0x000fc40000004100 */
[----:B------:R-:W-:Y:S01]  /*9600*/  FMUL.FTZ R8, R9, R4 ;  /* 0x0000000409087220 */ /* 0x000fe20000410000 */
[----:B------:R-:W-:Y:S02]  /*9610*/  HADD2.F32 R26, -RZ, R26.H0_H0 ;  /* 0x2000001aff1a7230 */ /* 0x000fe40000004100 */
[C---:B------:R-:W-:Y:S01]  /*9620*/  FMUL.FTZ R9, R10.reuse, R5 ;  /* 0x000000050a097220 */ /* 0x040fe20000410000 */
[-C--:B------:R-:W-:Y:S01]  /*9630*/  FMUL.FTZ R10, R10, R7.reuse ;  /* 0x000000070a0a7220 */ /* 0x080fe20000410000 */
[----:B------:R-:W-:Y:S01]  /*9640*/  FFMA.FTZ R0, R22, R0, R27 ;  /* 0x0000000016007223 */ /* 0x000fe2000001001b */
        /* <DEDUP_REMOVED lines=9> */
.L_x_5201:
[----:B------:R-:W-:Y:S05]  /*96e0*/  BSYNC.RECONVERGENT B0 ;  /* 0x0000000000007941 */ /* 0x000fea0003800200 */
.L_x_5200:
[----:B-----5:R3:W-:Y:S02]  /*96f0*/  STS.128 [R2+0x2000], R8 ;  /* 0x0020000802007388 */ /* 0x0207e40000000c00 */
.L_x_5195:
[----:B------:R-:W-:Y:S05]  /*9700*/  BSYNC.RECONVERGENT B2 ;  /* 0x0000000000027941 */ /* 0x000fea0003800200 */
.L_x_5194:
        /* <DEDUP_REMOVED lines=27> */
[----:B-----5:R-:W-:Y:S01]  /*98c0*/  MOV R22, R10 ;  /* 0x0000000a00167202 */ /* 0x020fe20000000f00 */
[----:B------:R-:W-:Y:S02]  /*98d0*/  HADD2.F32 R21, -RZ, R11.H1_H1 ;  /* 0x3000000bff157230 */ /* 0x000fe40000004100 */
[--C-:B------:R-:W-:Y:S02]  /*98e0*/  HADD2.F32 R23, -RZ, R9.reuse.H0_H0 ;  /* 0x20000009ff177230 */ /* 0x100fe40000004100 */
[----:B------:R-:W-:-:S02]  /*98f0*/  HADD2.F32 R30, -RZ, R9.H1_H1 ;  /* 0x30000009ff1e7230 */ /* 0x000fc40000004100 */
[----:B------:R-:W-:Y:S02]  /*9900*/  HADD2.F32 R34, -RZ, R11.H0_H0 ;  /* 0x2000000bff227230 */ /* 0x000fe40000004100 */
[----:B--2---:R-:W-:Y:S02]  /*9910*/  HADD2.F32 R10, -RZ, R7.H1_H1 ;  /* 0x30000007ff0a7230 */ /* 0x004fe40000004100 */
[----:B----4-:R-:W-:Y:S02]  /*9920*/  HADD2.F32 R0, -RZ, R5.H1_H1 ;  /* 0x30000005ff007230 */ /* 0x010fe40000004100 */
        /* <DEDUP_REMOVED lines=30> */
.L_x_5207:
[----:B------:R-:W-:Y:S05]  /*9b10*/  BSYNC.RECONVERGENT B0 ;  /* 0x0000000000007941 */ /* 0x000fea0003800200 */
.L_x_5206:
[----:B-----5:R1:W-:Y:S02]  /*9b20*/  STS.128 [R2+0x800], R8 ;  /* 0x0008000802007388 */ /* 0x0203e40000000c00 */
.L_x_5205:
[----:B------:R-:W-:Y:S05]  /*9b30*/  BSYNC.RECONVERGENT B1 ;  /* 0x0000000000017941 */ /* 0x000fea0003800200 */
.L_x_5204:
        /* <DEDUP_REMOVED lines=19> */
[--C-:B-----5:R-:W-:Y:S02]  /*9c70*/  HADD2.F32 R22, -RZ, R9.reuse.H0_H0 ;  /* 0x20000009ff167230 */ /* 0x120fe40000004100 */
[----:B-1----:R-:W-:Y:S02]  /*9c80*/  HADD2.F32 R28, -RZ, R9.H1_H1 ;  /* 0x30000009ff1c7230 */ /* 0x002fe40000004100 */
[--C-:B------:R-:W-:Y:S01]  /*9c90*/  HADD2.F32 R21, -RZ, R11.reuse.H1_H1 ;  /* 0x3000000bff157230 */ /* 0x100fe20000004100 */
[----:B------:R-:W-:Y:S01]  /*9ca0*/  MOV R20, R10 ;  /* 0x0000000a00147202 */ /* 0x000fe20000000f00 */
[----:B------:R-:W-:-:S02]  /*9cb0*/  HADD2.F32 R30, -RZ, R11.H0_H0 ;  /* 0x2000000bff1e7230 */ /* 0x000fc40000004100 */
[----:B--2---:R-:W-:Y:S02]  /*9cc0*/  HADD2.F32 R19, -RZ, R6.H1_H1 ;  /* 0x30000006ff137230 */ /* 0x004fe40000004100 */
[----:B---3--:R-:W-:Y:S02]  /*9cd0*/  HADD2.F32 R9, -RZ, R4.H1_H1 ;  /* 0x30000004ff097230 */ /* 0x008fe40000004100 */
        /* <DEDUP_REMOVED lines=31> */
.L_x_5209:
[----:B------:R-:W-:Y:S05]  /*9ed0*/  BSYNC.RECONVERGENT B0 ;  /* 0x0000000000007941 */ /* 0x000fea0003800200 */
.L_x_5208:
[----:B-----5:R3:W-:Y:S02]  /*9ee0*/  STS.128 [R2+0x2800], R8 ;  /* 0x0028000802007388 */ /* 0x0207e40000000c00 */
.L_x_5203:
[----:B------:R-:W-:Y:S05]  /*9ef0*/  BSYNC.RECONVERGENT B2 ;  /* 0x0000000000027941 */ /* 0x000fea0003800200 */
.L_x_5202:
[----:B-1-3--:R-:W-:Y:S01]  /*9f00*/  IADD3 R28, PT, PT, R114, 0x20, RZ ;  /* 0x00000020721c7810 */ /* 0x00afe20007ffe0ff */
        /* <DEDUP_REMOVED lines=64> */
.L_x_5215:
[----:B------:R-:W-:Y:S05]  /*a310*/  BSYNC.RECONVERGENT B0 ;  /* 0x0000000000007941 */ /* 0x000fea0003800200 */
.L_x_5214:
[----:B-----5:R1:W-:Y:S02]  /*a320*/  STS.128 [R2+0x1000], R8 ;  /* 0x0010000802007388 */ /* 0x0203e40000000c00 */
.L_x_5213:
[----:B------:R-:W-:Y:S05]  /*a330*/  BSYNC.RECONVERGENT B1 ;  /* 0x0000000000017941 */ /* 0x000fea0003800200 */
.L_x_5212:
        /* <DEDUP_REMOVED lines=20> */
[----:B------:R-:W-:Y:S02]  /*a480*/  HADD2.F32 R30, -RZ, R9.H1_H1 ;  /* 0x30000009ff1e7230 */ /* 0x000fe40000004100 */
        /* <DEDUP_REMOVED lines=36> */
.L_x_5217:
[----:B------:R-:W-:Y:S05]  /*a6d0*/  BSYNC.RECONVERGENT B0 ;  /* 0x0000000000007941 */ /* 0x000fea0003800200 */
.L_x_5216:
[----:B-----5:R1:W-:Y:S02]  /*a6e0*/  STS.128 [R2+0x3000], R8 ;  /* 0x0030000802007388 */ /* 0x0203e40000000c00 */
.L_x_5211:
[----:B------:R-:W-:Y:S05]  /*a6f0*/  BSYNC.RECONVERGENT B2 ;  /* 0x0000000000027941 */ /* 0x000fea0003800200 */
.L_x_5210:
[----:B------:R-:W-:-:S04]  /*a700*/  IADD3 R30, PT, PT, R114, 0x30, RZ ;  /* 0x00000030721e7810 */ /* 0x000fc80007ffe0ff */
[----:B------:R-:W-:-:S13]  /*a710*/  ISETP.GE.AND P0, PT, R30, R17, PT ;  /* 0x000000111e00720c */ /* 0x000fda0003f06270 */
[----:B------:R-:W-:Y:S05]  /*a720*/  @P0 BRA `(.L_x_5192) ;  /* 0x0000003400c40947 */ /* 0x000fea0003800000 */
[----:B------:R-:W2:Y:S01]  /*a730*/  LDC R17, c[0x0][0x440] ;  /* 0x00011000ff117b82 */ /* 0x000ea20000000800 */
        /* <DEDUP_REMOVED lines=8> */
[----:B-1----:R1:W5:Y:S01]  /*a7c0*/  LDG.E.128 R8, desc[UR6][R22.64] ;  /* 0x0000000616087981 */ /* 0x002362000c1e1d00 */
[----:B------:R-:W-:Y:S01]  /*a7d0*/  ISETP.GE.AND P0, PT, R12, R3, PT ;  /* 0x000000030c00720c */ /* 0x000fe20003f06270 */
[----:B------:R-:W-:-:S12]  /*a7e0*/  BSSY.RECONVERGENT B0, `(.L_x_5220) ;  /* 0x0000034000007945 */ /* 0x000fd80003800200 */
[----:B------:R-:W-:Y:S05]  /*a7f0*/  @P0 BRA `(.L_x_5221) ;  /* 0x0000000000c80947 */ /* 0x000fea0003800000 */
[----:B------:R-:W2:Y:S01]  /*a800*/  LDCU.64 UR10, c[0x0][0x4c8] ;  /* 0x00009900ff0a77ac */ /* 0x000ea20008000a00 */
[----:B------:R-:W-:Y:S01]  /*a810*/  IADD3 R5, P0, PT, R103, R16, RZ ;  /* 0x0000001067057210 */ /* 0x000fe20007f1e0ff */
        /* <DEDUP_REMOVED lines=48> */
.L_x_5221:
[----:B------:R-:W-:Y:S05]  /*ab20*/  BSYNC.RECONVERGENT B0 ;  /* 0x0000000000007941 */ /* 0x000fea0003800200 */
.L_x_5220:
[----:B-----5:R1:W-:Y:S02]  /*ab30*/  STS.128 [R2+0x1800], R8 ;  /* 0x0018000802007388 */ /* 0x0203e40000000c00 */
.L_x_5219:
[----:B------:R-:W-:Y:S05]  /*ab40*/  BSYNC.RECONVERGENT B1 ;  /* 0x0000000000017941 */ /* 0x000fea0003800200 */
.L_x_5218:
        /* <DEDUP_REMOVED lines=8> */
[C---:B------:R-:W-:Y:S01]  /*abd0*/  IADD3 R16, P0, PT, R103.reuse, R16, RZ ;  /* 0x0000001067107210 */ /* 0x040fe20007f1e0ff */
[----:B------:R-:W3:Y:S03]  /*abe0*/  LDCU.64 UR10, c[0x0][0x4c8] ;  /* 0x00009900ff0a77ac */ /* 0x000ee60008000a00 */
[----:B------:R-:W-:Y:S02]  /*abf0*/  LEA.HI.X.SX32 R103, R103, R18, 0x1, P0 ;  /* 0x0000001267677211 */ /* 0x000fe400000f0eff */
[C---:B------:R-:W-:Y:S02]  /*ac00*/  SHF.L.U32 R0, R16.reuse, 0x1, RZ ;  /* 0x0000000110007819 */ /* 0x040fe400000006ff */
[----:B------:R-:W-:Y:S02]  /*ac10*/  SHF.L.U64.HI R103, R16, 0x1, R103 ;  /* 0x0000000110677819 */ /* 0x000fe40000010267 */
[----:B--2---:R-:W-:-:S02]  /*ac20*/  IADD3 R4, P0, PT, R0, UR8, RZ ;  /* 0x0000000800047c10 */ /* 0x004fc4000ff1e0ff */
[----:B---3--:R-:W-:Y:S02]  /*ac30*/  IADD3 R6, P1, PT, R0, UR10, RZ ;  /* 0x0000000a00067c10 */ /* 0x008fe4000ff3e0ff */
        /* <DEDUP_REMOVED lines=41> */
.L_x_5223:
[----:B------:R-:W-:Y:S05]  /*aed0*/  BSYNC.RECONVERGENT B0 ;  /* 0x0000000000007941 */ /* 0x000fea0003800200 */
.L_x_5222:
[----:B-----5:R1:W-:Y:S01]  /*aee0*/  STS.128 [R2+0x3800], R8 ;  /* 0x0038000802007388 */ /* 0x0203e20000000c00 */
[----:B------:R-:W-:Y:S05]  /*aef0*/  BRA `(.L_x_5192) ;  /* 0x0000002c00d07947 */ /* 0x000fea0003800000 */
.L_x_5193:
        /* <DEDUP_REMOVED lines=99> */
.L_x_5229:
[----:B------:R-:W-:Y:S05]  /*b530*/  BSYNC.RECONVERGENT B0 ;  /* 0x0000000000007941 */ /* 0x000fea0003800200 */
.L_x_5228:
[----:B-----5:R-:W-:Y:S01]  /*b540*/  IMAD.MOV.U32 R6, RZ, RZ, R34 ;  /* 0x000000ffff067224 */ /* 0x020fe200078e0022 */
[----:B------:R-:W-:Y:S01]  /*b550*/  MOV R4, R32 ;  /* 0x0000002000047202 */ /* 0x000fe20000000f00 */
[----:B------:R-:W-:Y:S01]  /*b560*/  IMAD.MOV.U32 R7, RZ, RZ, R35 ;  /* 0x000000ffff077224 */ /* 0x000fe200078e0023 */
[----:B------:R-:W-:Y:S02]  /*b570*/  MOV R5, R33 ;  /* 0x0000002100057202 */ /* 0x000fe40000000f00 */
.L_x_5227:
[----:B------:R-:W-:Y:S05]  /*b580*/  BSYNC.RECONVERGENT B1 ;  /* 0x0000000000017941 */ /* 0x000fea0003800200 */
.L_x_5226:
        /* <DEDUP_REMOVED lines=88> */
.L_x_5231:
[----:B------:R-:W-:Y:S05]  /*bb10*/  BSYNC.RECONVERGENT B0 ;  /* 0x0000000000007941 */ /* 0x000fea0003800200 */
.L_x_5230:
[----:B-----5:R3:W-:Y:S02]  /*bb20*/  STS.128 [R2+0x2000], R32 ;  /* 0x0020002002007388 */ /* 0x0207e40000000c00 */
.L_x_5225:
[----:B------:R-:W-:Y:S05]  /*bb30*/  BSYNC.RECONVERGENT B2 ;  /* 0x0000000000027941 */ /* 0x000fea0003800200 */
.L_x_5224:
        /* <DEDUP_REMOVED lines=94> */
.L_x_5237:
[----:B------:R-:W-:Y:S05]  /*c120*/  BSYNC.RECONVERGENT B0 ;  /* 0x0000000000007941 */ /* 0x000fea0003800200 */
.L_x_5236:
[----:B-----5:R1:W-:Y:S02]  /*c130*/  STS.128 [R2+0x800], R32 ;  /* 0x0008002002007388 */ /* 0x0203e40000000c00 */
.L_x_5235:
[----:B------:R-:W-:Y:S05]  /*c140*/  BSYNC.RECONVERGENT B1 ;  /* 0x0000000000017941 */ /* 0x000fea0003800200 */
.L_x_5234:
        /* <DEDUP_REMOVED lines=86> */
.L_x_5239:
[----:B------:R-:W-:Y:S05]  /*c6b0*/  BSYNC.RECONVERGENT B0 ;  /* 0x0000000000007941 */ /* 0x000fea0003800200 */
.L_x_5238:
[----:B-----5:R3:W-:Y:S02]  /*c6c0*/  STS.128 [R2+0x2800], R32 ;  /* 0x0028002002007388 */ /* 0x0207e40000000c00 */
.L_x_5233:
[----:B------:R-:W-:Y:S05]  /*c6d0*/  BSYNC.RECONVERGENT B2 ;  /* 0x0000000000027941 */ /* 0x000fea0003800200 */
.L_x_5232:
[----:B------:R-:W-:Y:S01]  /*c6e0*/  IADD3 R28, PT, PT, R114, 0x20, RZ ;  /* 0x00000020721c7810 */ /* 0x000fe20007ffe0ff */
[----:B------:R-:W-:Y:S03]  /*c6f0*/  BSSY.RECONVERGENT B2, `(.L_x_5240) ;  /* 0x00000b9000027945 */ /* 0x000fe60003800200 */
[----:B------:R-:W-:-:S13]  /*c700*/  ISETP.GE.AND P0, PT, R28, R29, PT ;  /* 0x0000001d1c00720c */ /* 0x000fda0003f06270 */
[----:B------:R-:W-:Y:S05]  /*c710*/  @P0 BRA `(.L_x_5241) ;  /* 0x0000000800d80947 */ /* 0x000fea0003800000 */
[----:B-1-3--:R-:W1:Y:S01]  /*c720*/  LDC R37, c[0x0][0x440] ;  /* 0x00011000ff257b82 */ /* 0x00ae620000000800 */
        /* <DEDUP_REMOVED lines=90> */
.L_x_5245:
[----:B------:R-:W-:Y:S05]  /*ccd0*/  BSYNC.RECONVERGENT B0 ;  /* 0x0000000000007941 */ /* 0x000fea0003800200 */
.L_x_5244:
[----:B-----5:R1:W-:Y:S02]  /*cce0*/  STS.128 [R2+0x1000], R32 ;  /* 0x0010002002007388 */ /* 0x0203e40000000c00 */
.L_x_5243:
[----:B------:R-:W-:Y:S05]  /*ccf0*/  BSYNC.RECONVERGENT B1 ;  /* 0x0000000000017941 */ /* 0x000fea0003800200 */
.L_x_5242:
        /* <DEDUP_REMOVED lines=86> */
.L_x_5247:
[----:B------:R-:W-:Y:S05]  /*d260*/  BSYNC.RECONVERGENT B0 ;  /* 0x0000000000007941 */ /* 0x000fea0003800200 */
.L_x_5246:
[----:B-----5:R1:W-:Y:S02]  /*d270*/  STS.128 [R2+0x3000], R32 ;  /* 0x0030002002007388 */ /* 0x0203e40000000c00 */
.L_x_5241:
[----:B------:R-:W-:Y:S05]  /*d280*/  BSYNC.RECONVERGENT B2 ;  /* 0x0000000000027941 */ /* 0x000fea0003800200 */
.L_x_5240:
        /* <DEDUP_REMOVED lines=9> */
[----:B------:R-:W-:Y:S02]  /*d320*/  MOV R14, R24 ;  /* 0x00000018000e7202 */ /* 0x000fe40000000f00 */
        /* <DEDUP_REMOVED lines=21> */
[----:B------:R-:W2:Y:S05]  /*d480*/  LDCU.64 UR8, c[0x0][0x4c8] ;  /* 0x00009900ff0877ac */ /* 0x000eaa0008000a00 */
[----:B------:R-:W4:Y:S01]  /*d490*/  LDG.E.128 R4, desc[UR6][R4.64] ;  /* 0x0000000604047981 */ /* 0x000f22000c1e1d00 */
[----:B--2---:R-:W-:-:S04]  /*d4a0*/  IADD3 R10, P1, PT, R9, UR8, RZ ;  /* 0x00000008090a7c10 */ /* 0x004fc8000ff3e0ff */
[----:B------:R-:W-:-:S06]  /*d4b0*/  IADD3.X R11, PT, PT, R8, UR9, RZ, P1, !PT ;  /* 0x00000009080b7c10 */ /* 0x000fcc0008ffe4ff */
[----:B------:R-:W2:Y:S01]  /*d4c0*/  LDG.E.128 R8, desc[UR6][R10.64] ;  /* 0x000000060a087981 */ /* 0x000ea2000c1e1d00 */
        /* <DEDUP_REMOVED lines=22> */
[--C-:B--2---:R-:W-:Y:S02]  /*d630*/  HADD2.F32 R4, -RZ, R8.reuse.H0_H0 ;  /* 0x20000008ff047230 */ /* 0x104fe40000004100 */
[----:B------:R-:W-:Y:S01]  /*d640*/  @!P0 FADD.FTZ R5, -R5, -RZ ;  /* 0x800000ff05058221 */ /* 0x000fe20000010100 */
[----:B-----5:R-:W-:Y:S02]  /*d650*/  HADD2.F32 R7, -RZ, R33.H0_H0 ;  /* 0x20000021ff077230 */ /* 0x020fe40000004100 */
        /* <DEDUP_REMOVED lines=35> */
.L_x_5251:
[----:B------:R-:W-:Y:S05]  /*d890*/  BSYNC.RECONVERGENT B0 ;  /* 0x0000000000007941 */ /* 0x000fea0003800200 */
.L_x_5250:
[----:B-----5:R3:W-:Y:S02]  /*d8a0*/  STS.128 [R2+0x1800], R32 ;  /* 0x0018002002007388 */ /* 0x0207e40000000c00 */
.L_x_5249:
[----:B------:R-:W-:Y:S05]  /*d8b0*/  BSYNC.RECONVERGENT B1 ;  /* 0x0000000000017941 */ /* 0x000fea0003800200 */
.L_x_5248:
        /* <DEDUP_REMOVED lines=19> */
[----:B------:R-:W1:Y:S01]  /*d9f0*/  LDG.E.128 R16, desc[UR6][R16.64+0x80] ;  /* 0x0000800610107981 */ /* 0x000e62000c1e1d00 */
[----:B------:R-:W-:Y:S01]  /*da00*/  IADD3.X R5, PT, PT, R3, UR9, RZ, P1, !PT ;  /* 0x0000000903057c10 */ /* 0x000fe20008ffe4ff */
[----:B------:R-:W3:Y:S05]  /*da10*/  LDCU.64 UR8, c[0x0][0x4c8] ;  /* 0x00009900ff0877ac */ /* 0x000eea0008000a00 */
[----:B------:R-:W2:Y:S01]  /*da20*/  LDG.E.128 R4, desc[UR6][R4.64+0x80] ;  /* 0x0000800604047981 */ /* 0x000ea2000c1e1d00 */
[----:B---3--:R-:W-:-:S04]  /*da30*/  IADD3 R8, P1, PT, R0, UR8, RZ ;  /* 0x0000000800087c10 */ /* 0x008fc8000ff3e0ff */
[----:B------:R-:W-:-:S06]  /*da40*/  IADD3.X R9, PT, PT, R3, UR9, RZ, P1, !PT ;  /* 0x0000000903097c10 */ /* 0x000fcc0008ffe4ff */
[----:B------:R-:W3:Y:S01]  /*da50*/  LDG.E.128 R8, desc[UR6][R8.64+0x80] ;  /* 0x0000800608087981 */ /* 0x000ee2000c1e1d00 */
[--C-:B-1----:R-:W-:Y:S02]  /*da60*/  HADD2.F32 R15, -RZ, R19.reuse.H0_H0 ;  /* 0x20000013ff0f7230 */ /* 0x102fe40000004100 */
[----:B------:R-:W-:Y:S02]  /*da70*/  HADD2.F32 R20, -RZ, R19.H1_H1 ;  /* 0x30000013ff147230 */ /* 0x000fe40000004100 */
[----:B------:R-:W-:Y:S02]  /*da80*/  HADD2.F32 R0, -RZ, R16.H0_H0 ;  /* 0x20000010ff007230 */ /* 0x000fe40000004100 */
[----:B------:R-:W-:Y:S02]  /*da90*/  HADD2.F32 R3, -RZ, R17.H0_H0 ;  /* 0x20000011ff037230 */ /* 0x000fe40000004100 */
        /* <DEDUP_REMOVED lines=14> */
[----:B------:R-:W-:Y:S02]  /*db80*/  HADD2.F32 R14, -RZ, R18.H0_H0 ;  /* 0x20000012ff0e7230 */ /* 0x000fe40000004100 */
[----:B------:R-:W-:Y:S01]  /*db90*/  @!P0 FADD.FTZ R6, -R6, -RZ ;  /* 0x800000ff06068221 */ /* 0x000fe20000010100 */
[----:B------:R-:W-:Y:S02]  /*dba0*/  HADD2.F32 R16, -RZ, R16.H1_H1 ;  /* 0x30000010ff107230 */ /* 0x000fe40000004100 */
[----:B------:R-:W-:Y:S01]  /*dbb0*/  @!P0 FADD.FTZ R7, -R7, -RZ ;  /* 0x800000ff07078221 */ /* 0x000fe20000010100 */
[----:B------:R-:W-:-:S02]  /*dbc0*/  HADD2.F32 R17, -RZ, R17.H1_H1 ;  /* 0x30000011ff117230 */ /* 0x000fc40000004100 */
[----:B------:R-:W-:Y:S01]  /*dbd0*/  @!P0 FADD.FTZ R22, -R22, -RZ ;  /* 0x800000ff16168221 */ /* 0x000fe20000010100 */
[----:B------:R-:W-:Y:S01]  /*dbe0*/  FMUL.FTZ R15, R15, R6 ;  /* 0x000000060f0f7220 */ /* 0x000fe20000410000 */
[--C-:B---3--:R-:W-:Y:S02]  /*dbf0*/  HADD2.F32 R4, -RZ, R8.reuse.H0_H0 ;  /* 0x20000008ff047230 */ /* 0x108fe40000004100 */
[----:B------:R-:W-:Y:S01]  /*dc00*/  FMUL.FTZ R14, R14, R5 ;  /* 0x000000050e0e7220 */ /* 0x000fe20000410000 */
[----:B------:R-:W-:Y:S02]  /*dc10*/  HADD2.F32 R19, -RZ, R8.H1_H1 ;  /* 0x30000008ff137230 */ /* 0x000fe40000004100 */
[----:B------:R-:W-:Y:S01]  /*dc20*/  FMUL.FTZ R20, R20, R7 ;  /* 0x0000000714147220 */ /* 0x000fe20000410000 */
[----:B-----5:R-:W-:Y:S02]  /*dc30*/  HADD2.F32 R6, -RZ, R33.H0_H0 ;  /* 0x20000021ff067230 */ /* 0x020fe40000004100 */
[----:B------:R-:W-:Y:S01]  /*dc40*/  FMUL.FTZ R16, R16, R21 ;  /* 0x0000001510107220 */ /* 0x000fe20000410000 */
[----:B------:R-:W-:-:S02]  /*dc50*/  HADD2.F32 R8, -RZ, R9.H0_H0 ;  /* 0x20000009ff087230 */ /* 0x000fc40000004100 */
[----:B------:R-:W-:Y:S01]  /*dc60*/  FMUL.FTZ R17, R17, R22 ;  /* 0x0000001611117220 */ /* 0x000fe20000410000 */
[--C-:B------:R-:W-:Y:S02]  /*dc70*/  HADD2.F32 R5, -RZ, R32.reuse.H0_H0 ;  /* 0x20000020ff057230 */ /* 0x100fe40000004100 */
[----:B------:R-:W-:Y:S01]  /*dc80*/  @!P0 FADD.FTZ R23, -R23, -RZ ;  /* 0x800000ff17178221 */ /* 0x000fe20000010100 */
[----:B------:R-:W-:Y:S02]  /*dc90*/  HADD2.F32 R7, -RZ, R32.H1_H1 ;  /* 0x30000020ff077230 */ /* 0x000fe40000004100 */
[----:B------:R-:W-:Y:S01]  /*dca0*/  FFMA.FTZ R3, R6, R8, R3 ;  /* 0x0000000806037223 */ /* 0x000fe20000010003 */
[----:B------:R-:W-:Y:S02]  /*dcb0*/  HADD2.F32 R18, -RZ, R18.H1_H1 ;  /* 0x30000012ff127230 */ /* 0x000fe40000004100 */
[----:B------:R-:W-:Y:S01]  /*dcc0*/  FFMA.FTZ R0, R5, R4, R0 ;  /* 0x0000000405007223 */ /* 0x000fe20000010000 */
[----:B------:R-:W-:-:S02]  /*dcd0*/  HADD2.F32 R22, -RZ, R9.H1_H1 ;  /* 0x30000009ff167230 */ /* 0x000fc40000004100 */
[----:B------:R-:W-:Y:S01]  /*dce0*/  FFMA.FTZ R7, R7, R19, R16 ;  /* 0x0000001307077223 */ /* 0x000fe20000010010 */
[--C-:B------:R-:W-:Y:S02]  /*dcf0*/  HADD2.F32 R9, -RZ, R10.reuse.H0_H0 ;  /* 0x2000000aff097230 */ /* 0x100fe40000004100 */
[----:B------:R-:W-:Y:S01]  /*dd00*/  FMUL.FTZ R18, R18, R23 ;  /* 0x0000001712127220 */ /* 0x000fe20000410000 */
[----:B------:R-:W-:Y:S02]  /*dd10*/  HADD2.F32 R21, -RZ, R10.H1_H1 ;  /* 0x3000000aff157230 */ /* 0x000fe40000004100 */
[----:B------:R-:W-:Y:S01]  /*dd20*/  HADD2.F32 R10, -RZ, R11.H0_H0 ;  /* 0x2000000bff0a7230 */ /* 0x000fe20000004100 */
[----:B------:R-:W-:Y:S01]  /*dd30*/  F2FP.F16.F32.PACK_AB R32, R7, R0 ;  /* 0x000000000720723e */ /* 0x000fe200000000ff */
[----:B------:R-:W-:Y:S02]  /*dd40*/  HADD2.F32 R6, -RZ, R35.H0_H0 ;  /* 0x20000023ff067230 */ /* 0x000fe40000004100 */
[----:B------:R-:W-:-:S02]  /*dd50*/  HADD2.F32 R11, -RZ, R11.H1_H1 ;  /* 0x3000000bff0b7230 */ /* 0x000fc40000004100 */
[----:B------:R-:W-:Y:S02]  /*dd60*/  HADD2.F32 R4, -RZ, R33.H1_H1 ;  /* 0x30000021ff047230 */ /* 0x000fe40000004100 */
[----:B------:R-:W-:Y:S01]  /*dd70*/  FFMA.FTZ R6, R6, R10, R15 ;  /* 0x0000000a06067223 */ /* 0x000fe2000001000f */
[--C-:B------:R-:W-:Y:S02]  /*dd80*/  HADD2.F32 R5, -RZ, R34.reuse.H0_H0 ;  /* 0x20000022ff057230 */ /* 0x100fe40000004100 */
        /* <DEDUP_REMOVED lines=9> */
.L_x_5253:
[----:B------:R-:W-:Y:S05]  /*de20*/  BSYNC.RECONVERGENT B0 ;  /* 0x0000000000007941 */ /* 0x000fea0003800200 */
.L_x_5252:
[----:B-----5:R3:W-:Y:S02]  /*de30*/  STS.128 [R2+0x3800], R32 ;  /* 0x0038002002007388 */ /* 0x0207e40000000c00 */
.L_x_5192:
[----:B------:R-:W-:Y:S05]  /*de40*/  BSYNC.RECONVERGENT B3 ;  /* 0x0000000000037941 */ /* 0x000fea0003800200 */
.L_x_5184:
[----:B------:R-:W4:Y:S01]  /*de50*/  LDC.64 R132, c[0x0][0x3b8] ;  /* 0x0000ee00ff847b82 */ /* 0x000f220000000a00 */
[----:B------:R-:W-:Y:S01]  /*de60*/  IMAD.IADD R3, R58, 0x1, -R57 ;  /* 0x000000013a037824 */ /* 0x000fe200078e0a39 */
[C---:B-123--:R-:W-:Y:S01]  /*de70*/  SHF.L.U64.HI R4, R83.reuse, 0x1, R82 ;  /* 0x0000000153047819 */ /* 0x04efe20000010252 */
        /* <DEDUP_REMOVED lines=24> */
.L_x_5255:
[----:B------:R-:W-:Y:S05]  /*e000*/  BSYNC.RECONVERGENT B0 ;  /* 0x0000000000007941 */ /* 0x000fea0003800200 */
.L_x_5254:
        /* <DEDUP_REMOVED lines=17> */
.L_x_5257:
[----:B------:R-:W-:Y:S05]  /*e120*/  BSYNC.RECONVERGENT B0 ;  /* 0x0000000000007941 */ /* 0x000fea0003800200 */
.L_x_5256:
[----:B------:R-:W-:Y:S04]  /*e130*/  BSSY.RECONVERGENT B0, `(.L_x_5258) ;  /* 0x0000013000007945 */ /* 0x000fe80003800200 */
[----:B------:R-:W-:Y:S05]  /*e140*/  @P3 BRA `(.L_x_5259) ;  /* 0x0000000000443947 */ /* 0x000fea0003800000 */
[----:B------:R-:W3:Y:S01]  /*e150*/  LDCU UR4, c[0x0][0x440] ;  /* 0x00008800ff0477ac */ /* 0x000ee20008000800 */
[----:B-12-4-:R-:W-:-:S04]  /*e160*/  IMAD.WIDE.U32 R8, R132, 0x20, RZ ;  /* 0x0000002084087825 */ /* 0x016fc800078e00ff */
        /* <DEDUP_REMOVED lines=15> */
.L_x_5259:
[----:B------:R-:W-:Y:S05]  /*e260*/  BSYNC.RECONVERGENT B0 ;  /* 0x0000000000007941 */ /* 0x000fea0003800200 */
.L_x_5258:
        /* <DEDUP_REMOVED lines=17> */
.L_x_5261:
[----:B------:R-:W-:Y:S05]  /*e380*/  BSYNC.RECONVERGENT B0 ;  /* 0x0000000000007941 */ /* 0x000fea0003800200 */
.L_x_5260:
[----:B------:R-:W0:Y:S01]  /*e390*/  LDGDEPBAR ;  /* 0x00000000000079af */ /* 0x000e220000000000 */
[----:B------:R-:W4:Y:S01]  /*e3a0*/  LDCU UR4, c[0x0][0x508] ;  /* 0x0000a100ff0477ac */ /* 0x000f220008000800 */
[----:B------:R-:W-:Y:S01]  /*e3b0*/  LOP3.LUT R107, R107, 0x1f0, RZ, 0xc0, !PT ;  /* 0x000001f06b6b7812 */ /* 0x000fe200078ec0ff */
[----:B-123--:R-:W-:Y:S01]  /*e3c0*/  IMAD.SHL.U32 R9, R59, 0x20, RZ ;  /* 0x000000203b097824 */ /* 0x00efe200078e00ff */
[----:B------:R-:W-:Y:S01]  /*e3d0*/  SHF.R.U32.HI R5, RZ, 0x2, R59 ;  /* 0x00000002ff057819 */ /* 0x000fe2000001163b */
[----:B------:R-:W-:Y:S01]  /*e3e0*/  BSSY.RECONVERGENT B0, `(.L_x_5262) ;  /* 0x000001c000007945 */ /* 0x000fe20003800200 */
[----:B------:R-:W-:Y:S02]  /*e3f0*/  IADD3 R0, PT, PT, R107, 0x1, R152 ;  /* 0x000000016b007810 */ /* 0x000fe40007ffe098 */
[----:B------:R-:W-:Y:S02]  /*e400*/  LOP3.LUT R5, R5, 0x7, RZ, 0xc0, !PT ;  /* 0x0000000705057812 */ /* 0x000fe400078ec0ff */
[----:B------:R-:W-:-:S02]  /*e410*/  LOP3.LUT R142, R56, 0x7c00, R9, 0xf8, !PT ;  /* 0x00007c00388e7812 */ /* 0x000fc400078ef809 */
[----:B------:R-:W-:-:S03]  /*e420*/  IADD3 R5, PT, PT, -R153, R0, R5 ;  /* 0x0000000099057210 */ /* 0x000fc60007ffe105 */
[----:B------:R-:W-:Y:S01]  /*e430*/  IMAD.IADD R142, R105, 0x1, R142 ;  /* 0x00000001698e7824 */ /* 0x000fe200078e028e */
[----:B----4-:R-:W-:Y:S01]  /*e440*/  IADD3 R15, PT, PT, R5, UR4, R58 ;  /* 0x00000004050f7c10 */ /* 0x010fe2000fffe03a */
[----:B------:R-:W-:-:S04]  /*e450*/  DEPBAR.LE SB0, 0x0 ;  /* 0x000080000000791a */ /* 0x000fc80000000000 */
        /* <DEDUP_REMOVED lines=18> */
.L_x_5263:
[----:B------:R2:W-:Y:S04]  /*e580*/  STS.128 [R2+0x8000], RZ ;  /* 0x008000ff02007388 */ /* 0x0005e80000000c00 */
[----:B------:R2:W-:Y:S02]  /*e590*/  STS.128 [R2+0xa000], RZ ;  /* 0x00a000ff02007388 */ /* 0x0005e40000000c00 */
.L_x_5264:
[----:B------:R-:W-:Y:S05]  /*e5a0*/  BSYNC.RECONVERGENT B0 ;  /* 0x0000000000007941 */ /* 0x000fea0003800200 */
.L_x_5262:
[-C--:B------:R-:W-:Y:S01]  /*e5b0*/  ISETP.GE.AND P1, PT, R26, R3.reuse, PT ;  /* 0x000000031a00720c */ /* 0x080fe20003f26270 */
[----:B------:R-:W3:Y:S01]  /*e5c0*/  LDC.64 R24, c[0x0][0x3c0] ;  /* 0x0000f000ff187b82 */ /* 0x000ee20000000a00 */
[----:B------:R-:W-:Y:S01]  /*e5d0*/  IMAD.SHL.U32 R60, R60, 0x400, RZ ;  /* 0x000004003c3c7824 */ /* 0x000fe200078e00ff */
[----:B------:R-:W-:Y:S01]  /*e5e0*/  LOP3.LUT R64, R64, 0x8, R59, 0x78, !PT ;  /* 0x0000000840407812 */ /* 0x000fe200078e783b */
[----:B------:R-:W-:Y:S01]  /*e5f0*/  BSSY.RECONVERGENT B0, `(.L_x_5265) ;  /* 0x0000019000007945 */ /* 0x000fe20003800200 */
[-C--:B------:R-:W-:Y:S02]  /*e600*/  ISETP.GE.AND P2, PT, R28, R3.reuse, PT ;  /* 0x000000031c00720c */ /* 0x080fe40003f46270 */
[----:B------:R-:W-:Y:S02]  /*e610*/  ISETP.GE.AND P3, PT, R30, R3, PT ;  /* 0x000000031e00720c */ /* 0x000fe40003f66270 */
[----:B------:R-:W-:Y:S02]  /*e620*/  LOP3.LUT R0, R64, 0x38, R61, 0x78, !PT ;  /* 0x0000003840007812 */ /* 0x000fe400078e783d */
[----:B------:R-:W-:-:S02]  /*e630*/  LOP3.LUT R3, R60, 0x400, RZ, 0xc0, !PT ;  /* 0x000004003c037812 */ /* 0x000fc400078ec0ff */
[----:B------:R4:W-:Y:S01]  /*e640*/  @P1 STS.128 [R2+0x8800], RZ ;  /* 0x008800ff02001388 */ /* 0x0009e20000000c00 */
[C---:B-1----:R-:W-:Y:S02]  /*e650*/  LEA R8, P0, R63.reuse, R150, 0x1 ;  /* 0x000000963f087211 */ /* 0x042fe400078008ff */
[----:B------:R-:W-:Y:S01]  /*e660*/  IMAD R0, R0, 0x2, R3 ;  /* 0x0000000200007824 */ /* 0x000fe200078e0203 */
[----:B------:R4:W-:Y:S01]  /*e670*/  @P1 STS.128 [R2+0xa800], RZ ;  /* 0x00a800ff02001388 */ /* 0x0009e20000000c00 */
[----:B------:R-:W-:Y:S02]  /*e680*/  LEA.HI.X R9, R63, R151, R62, 0x1, P0 ;  /* 0x000000973f097211 */ /* 0x000fe400000f0c3e */
[----:B------:R-:W-:Y:S01]  /*e690*/  LEA R142, R142, UR5, 0x1 ;  /* 0x000000058e8e7c11 */ /* 0x000fe2000f8e08ff */
[----:B------:R-:W-:Y:S06]  /*e6a0*/  @P1 BRA `(.L_x_5266) ;  /* 0x0000000000341947 */ /* 0x000fec0003800000 */
        /* <DEDUP_REMOVED lines=13> */
.L_x_5266:
[----:B------:R-:W-:Y:S05]  /*e780*/  BSYNC.RECONVERGENT B0 ;  /* 0x0000000000007941 */ /* 0x000fea0003800200 */
.L_x_5265:
[----:B------:R1:W-:Y:S01]  /*e790*/  @P2 STS.128 [R2+0x9000], RZ ;  /* 0x009000ff02002388 */ /* 0x0003e20000000c00 */
[----:B------:R-:W-:Y:S03]  /*e7a0*/  BSSY.RECONVERGENT B0, `(.L_x_5267) ;  /* 0x0000014000007945 */ /* 0x000fe60003800200 */
[----:B------:R1:W-:Y:S01]  /*e7b0*/  @P2 STS.128 [R2+0xb000], RZ ;  /* 0x00b000ff02002388 */ /* 0x0003e20000000c00 */
[----:B------:R-:W-:Y:S05]  /*e7c0*/  @P2 BRA `(.L_x_5268) ;  /* 0x0000000000442947 */ /* 0x000fea0003800000 */
[----:B------:R-:W2:Y:S01]  /*e7d0*/  LDCU UR4, c[0x0][0x440] ;  /* 0x00008800ff0477ac */ /* 0x000ea20008000800 */
[----:B---3--:R-:W-:-:S04]  /*e7e0*/  IMAD.WIDE.U32 R10, R24, 0x20, RZ ;  /* 0x00000020180a7825 */ /* 0x008fc800078e00ff */
        /* <DEDUP_REMOVED lines=15> */
.L_x_5268:
[----:B------:R-:W-:Y:S05]  /*e8e0*/  BSYNC.RECONVERGENT B0 ;  /* 0x0000000000007941 */ /* 0x000fea0003800200 */
.L_x_5267:
[----:B------:R1:W-:Y:S01]  /*e8f0*/  @P3 STS.128 [R2+0x9800], RZ ;  /* 0x009800ff02003388 */ /* 0x0003e20000000c00 */
[----:B------:R-:W-:Y:S03]  /*e900*/  BSSY.RECONVERGENT B0, `(.L_x_5269) ;  /* 0x0000012000007945 */ /* 0x000fe60003800200 */
[----:B------:R1:W-:Y:S01]  /*e910*/  @P3 STS.128 [R2+0xb800], RZ ;  /* 0x00b800ff02003388 */ /* 0x0003e20000000c00 */
[----:B------:R-:W-:Y:S05]  /*e920*/  @P3 BRA `(.L_x_5270) ;  /* 0x00000000003c3947 */ /* 0x000fea0003800000 */
[----:B------:R-:W4:Y:S01]  /*e930*/  LDCU UR4, c[0x0][0x440] ;  /* 0x00008800ff0477ac */ /* 0x000f220008000800 */
[----:B-1-3--:R-:W-:-:S04]  /*e940*/  LEA R8, P2, R24, R8, 0x6 ;  /* 0x0000000818087211 */ /* 0x00afc800078430ff */
        /* <DEDUP_REMOVED lines=13> */
.L_x_5270:
[----:B------:R-:W-:Y:S05]  /*ea20*/  BSYNC.RECONVERGENT B0 ;  /* 0x0000000000007941 */ /* 0x000fea0003800200 */
.L_x_5269:
[----:B------:R-:W-:Y:S01]  /*ea30*/  LDSM.16.M88.4 R28, [R142] ;  /* 0x000000008e1c783b */ /* 0x000fe20000000200 */
[----:B------:R-:W-:Y:S01]  /*ea40*/  R2P PR, R59, 0x6 ;  /* 0x000000063b007804 */ /* 0x000fe20000000000 */
[----:B------:R-:W-:Y:S01]  /*ea50*/  IMAD.MOV.U32 R5, RZ, RZ, 0x20 ;  /* 0x00000020ff057424 */ /* 0x000fe200078e00ff */
[----:B------:R-:W-:Y:S01]  /*ea60*/  ISETP.GT.AND P0, PT, R104, R147, PT ;  /* 0x000000936800720c */ /* 0x000fe20003f04270 */
[----:B------:R-:W3:Y:S01]  /*ea70*/  LDSM.16.M88.4 R60, [R0+UR5+0x4000] ;  /* 0x00400005003c783b */ /* 0x000ee20008000200 */
[----:B------:R-:W-:Y:S01]  /*ea80*/  VIADD R141, R0, UR5 ;  /* 0x00000005008d7c36 */ /* 0x000fe20008000000 */
[----:B------:R-:W-:Y:S01]  /*ea90*/  VIADDMNMX R134, R15, 0x8, R58, PT ;  /* 0x000000080f867846 */ /* 0x000fe2000380013a */
[----:B------:R-:W-:Y:S01]  /*eaa0*/  IMAD.MOV.U32 R3, RZ, RZ, 0x40 ;  /* 0x00000040ff037424 */ /* 0x000fe200078e00ff */
[----:B-----5:R-:W4:Y:S01]  /*eab0*/  LDSM.16.M88.4 R48, [R0+UR5+0x4800] ;  /* 0x004800050030783b */ /* 0x020f220008000200 */
[----:B------:R-:W-:-:S03]  /*eac0*/  SEL R5, R5, 0xffffffe0, !P1 ;  /* 0xffffffe005057807 */ /* 0x000fc60004800000 */
[----:B------:R-:W4:Y:S01]  /*ead0*/  LDSM.16.M88.4 R40, [R0+UR5+0x5000] ;  /* 0x005000050028783b */ /* 0x000f220008000200 */
[----:B------:R-:W-:Y:S01]  /*eae0*/  IADD3 R137, PT, PT, R141, R5, RZ ;  /* 0x000000058d897210 */ /* 0x000fe20007ffe0ff */
[C---:B------:R-:W-:Y:S01]  /*eaf0*/  IMAD.IADD R140, R142.reuse, 0x1, R5 ;  /* 0x000000018e8c7824 */ /* 0x040fe200078e0205 */
[----:B------:R-:W-:Y:S01]  /*eb00*/  SEL R3, R3, 0xffffffc0, !P2 ;  /* 0xffffffc003037807 */ /* 0x000fe20005000000 */
[----:B------:R-:W4:Y:S03]  /*eb10*/  LDSM.16.M88.4 R20, [R0+UR5+0x5800] ;  /* 0x005800050014783b */ /* 0x000f260008000200 */
[----:B------:R-:W-:Y:S01]  /*eb20*/  IADD3 R136, PT, PT, R141, R3, RZ ;  /* 0x000000038d887210 */ /* 0x000fe20007ffe0ff */
[----:B------:R-:W-:Y:S01]  /*eb30*/  LDSM.16.M88.4 R16, [R140] ;  /* 0x000000008c10783b */ /* 0x000fe20000000200 */
[----:B------:R-:W-:Y:S02]  /*eb40*/  IMAD.IADD R139, R142, 0x1, R3 ;  /* 0x000000018e8b7824 */ /* 0x000fe400078e0203 */
[C---:B------:R-:W-:Y:S01]  /*eb50*/  IADD3 R103, PT, PT, R5.reuse, R136, RZ ;  /* 0x0000008805677210 */ /* 0x040fe20007ffe0ff */
[----:B------:R-:W4:Y:S01]  /*eb60*/  LDSM.16.M88.4 R72, [R137+0x4000] ;  /* 0x004000008948783b */ /* 0x000f220000000200 */
[----:B------:R-:W-:-:S03]  /*eb70*/  IMAD.IADD R138, R5, 0x1, R139 ;  /* 0x00000001058a7824 */ /* 0x000fc600078e028b */
[----:B------:R-:W4:Y:S04]  /*eb80*/  LDSM.16.M88.4 R68, [R137+0x4800] ;  /* 0x004800008944783b */ /* 0x000f280000000200 */
[----:B-12---:R-:W1:Y:S04]  /*eb90*/  LDSM.16.M88.4 R8, [R137+0x5000] ;  /* 0x005000008908783b */ /* 0x006e680000000200 */
[----:B------:R-:W-:Y:S04]  /*eba0*/  LDSM.16.M88.4 R32, [R139] ;  /* 0x000000008b20783b */ /* 0x000fe80000000200 */
        /* <DEDUP_REMOVED lines=24> */
[----:B------:R-:W1:Y:S07]  /*ed30*/  LDSM.16.M88.4 R8, [R138] ;  /* 0x000000008a08783b */ /* 0x000e6e0000000200 */
[C---:B--2---:R-:W-:Y:S08]  /*ed40*/  HMMA.16816.F32 R36, R16.reuse, R20, R36 ;  /* 0x000000141024723c */ /* 0x044ff00000001824 */
[----:B------:R-:W-:Y:S01]  /*ed50*/  HMMA.16816.F32 R28, R16, R22, R28 ;  /* 0x00000016101c723c */ /* 0x000fe2000000181c */
[----:B------:R-:W2:Y:S04]  /*ed60*/  LDSM.16.M88.4 R20, [R103+0x5000] ;  /* 0x005000006714783b */ /* 0x000ea80000000200 */
[----:B------:R-:W2:Y:S03]  /*ed70*/  LDSM.16.M88.4 R16, [R103+0x5800] ;  /* 0x005800006710783b */ /* 0x000ea60000000200 */
        /* <DEDUP_REMOVED lines=8> */
[----:B------:R-:W3:Y:S07]  /*ee00*/  LDSM.16.M88.4 R72, [R0+UR5+0x6800] ;  /* 0x006800050048783b */ /* 0x000eee0008000200 */
[C---:B----4-:R-:W-:Y:S08]  /*ee10*/  HMMA.16816.F32 R36, R32.reuse, R68, R36 ;  /* 0x000000442024723c */ /* 0x050ff00000001824 */
[----:B------:R-:W-:Y:S01]  /*ee20*/  HMMA.16816.F32 R28, R32, R70, R28 ;  /* 0x00000046201c723c */ /* 0x000fe2000000181c */
[----:B------:R-:W4:Y:S04]  /*ee30*/  LDSM.16.M88.4 R68, [R0+UR5+0x7000] ;  /* 0x007000050044783b */ /* 0x000f280008000200 */
[----:B------:R2:W4:Y:S03]  /*ee40*/  LDSM.16.M88.4 R32, [R0+UR5+0x7800] ;  /* 0x007800050020783b */ /* 0x0005260008000200 */
[C---:B-1----:R-:W-:Y:S08]  /*ee50*/  HMMA.16816.F32 R64, R8.reuse, R84, R64 ;  /* 0x000000540840723c */ /* 0x042ff00000001840 */
[C---:B------:R-:W-:Y:S01]  /*ee60*/  HMMA.16816.F32 R60, R8.reuse, R86, R60 ;  /* 0x00000056083c723c */ /* 0x040fe2000000183c */
[----:B------:R-:W-:Y:S07]  /*ee70*/  LDSM.16.M88.4 R84, [R139+0x2000] ;  /* 0x002000008b54783b */ /* 0x000fee0000000200 */
[----:B------:R-:W-:Y:S01]  /*ee80*/  HMMA.16816.F32 R52, R8, R80, R52 ;  /* 0x000000500834723c */ /* 0x000fe20000001834 */
[----:B--2---:R-:W-:-:S07]  /*ee90*/  VIMNMX R0, PT, PT, R15, R58, PT ;  /* 0x0000003a0f007248 */ /* 0x004fce0003fe0100 */
[C---:B------:R-:W-:Y:S01]  /*eea0*/  HMMA.16816.F32 R48, R8.reuse, R82, R48 ;  /* 0x000000520830723c */ /* 0x040fe20000001830 */
[----:B------:R-:W-:Y:S07]  /*eeb0*/  LDSM.16.M88.4 R80, [R136+0x6000] ;  /* 0x006000008850783b */ /* 0x000fee0000000200 */
[C---:B------:R-:W-:Y:S08]  /*eec0*/  HMMA.16816.F32 R44, R8.reuse, R20, R44 ;  /* 0x00000014082c723c */ /* 0x040ff0000000182c */
[C---:B------:R-:W-:Y:S01]  /*eed0*/  HMMA.16816.F32 R40, R8.reuse, R22, R40 ;  /* 0x000000160828723c */ /* 0x040fe20000001828 */
[----:B------:R-:W1:Y:S07]  /*eee0*/  LDSM.16.M88.4 R20, [R137+0x6000] ;  /* 0x006000008914783b */ /* 0x000e6e0000000200 */
[C---:B------:R-:W-:Y:S08]  /*eef0*/  HMMA.16816.F32 R36, R8.reuse, R16, R36 ;  /* 0x000000100824723c */ /* 0x040ff00000001824 */
[----:B------:R-:W-:Y:S01]  /*ef00*/  HMMA.16816.F32 R28, R8, R18, R28 ;  /* 0x00000012081c723c */ /* 0x000fe2000000181c */
[----:B------:R-:W2:Y:S04]  /*ef10*/  LDSM.16.M88.4 R16, [R137+0x6800] ;  /* 0x006800008910783b */ /* 0x000ea80000000200 */
[----:B------:R-:W2:Y:S03]  /*ef20*/  LDSM.16.M88.4 R8, [R137+0x7000] ;  /* 0x007000008908783b */ /* 0x000ea60000000200 */
        /* <DEDUP_REMOVED lines=21> */
[----:B------:R-:W2:Y:S01]  /*f080*/  LDSM.16.M88.4 R8, [R103+0x7800] ;  /* 0x007800006708783b */ /* 0x000ea20000000200 */
[----:B------:R-:W-:-:S06]  /*f090*/  DEPBAR.LE SB0, 0x0 ;  /* 0x000080000000791a */ /* 0x000fcc0000000000 */
[C---:B------:R-:W-:Y:S08]  /*f0a0*/  HMMA.16816.F32 R36, R92.reuse, R96, R36 ;  /* 0x000000605c24723c */ /* 0x040ff00000001824 */
[----:B------:R-:W-:Y:S08]  /*f0b0*/  HMMA.16816.F32 R88, R92, R98, R88 ;  /* 0x000000625c58723c */ /* 0x000ff00000001858 */
[C---:B------:R-:W-:Y:S08]  /*f0c0*/  HMMA.16816.F32 R64, R84.reuse, R80, R64 ;  /* 0x000000505440723c */ /* 0x040ff00000001840 */
[C---:B------:R-:W-:Y:S08]  /*f0d0*/  HMMA.16816.F32 R60, R84.reuse, R82, R60 ;  /* 0x00000052543c723c */ /* 0x040ff0000000183c */
[C---:B------:R-:W-:Y:S08]  /*f0e0*/  HMMA.16816.F32 R52, R84.reuse, R76, R52 ;  /* 0x0000004c5434723c */ /* 0x040ff00000001834 */
[C---:B------:R-:W-:Y:S08]  /*f0f0*/  HMMA.16816.F32 R48, R84.reuse, R78, R48 ;  /* 0x0000004e5430723c */ /* 0x040ff00000001830 */
[C---:B---3--:R-:W-:Y:S08]  /*f100*/  HMMA.16816.F32 R44, R84.reuse, R72, R44 ;  /* 0x00000048542c723c */ /* 0x048ff0000000182c */
        /* <DEDUP_REMOVED lines=24> */
.L_x_5272:
        /* <DEDUP_REMOVED lines=59> */
.L_x_5273:
[----:B------:R-:W1:Y:S01]  /*f640*/  LDCU UR4, c[0x0][0x440] ;  /* 0x00008800ff0477ac */ /* 0x000e620008000800 */
[----:B------:R-:W-:Y:S01]  /*f650*/  IADD3 R10, P0, PT, R7, R148, RZ ;  /* 0x00000094070a7210 */ /* 0x000fe20007f1e0ff */
[C---:B------:R-:W-:Y:S01]  /*f660*/  IMAD.SHL.U32 R7, R132.reuse, 0x20, RZ ;  /* 0x0000002084077824 */ /* 0x040fe200078e00ff */
[----:B------:R-:W-:-:S03]  /*f670*/  SHF.L.U64.HI R6, R132, 0x5, R133 ;  /* 0x0000000584067819 */ /* 0x000fc60000010285 */
[----:B------:R-:W-:Y:S01]  /*f680*/  IMAD.X R11, R4, 0x1, R149, P0 ;  /* 0x00000001040b7824 */ /* 0x000fe200000e0695 */
[----:B------:R-:W-:-:S05]  /*f690*/  IADD3 R8, P3, PT, R7, R10, RZ ;  /* 0x0000000a07087210 */ /* 0x000fca0007f7e0ff */
[----:B------:R-:W-:Y:S01]  /*f6a0*/  IMAD.X R9, R6, 0x1, R11, P3 ;  /* 0x0000000106097824 */ /* 0x000fe200018e060b */
[----:B-1----:R-:W-:Y:S02]  /*f6b0*/  ISETP.GE.AND P2, PT, R12, UR4, PT ;  /* 0x000000040c007c0c */ /* 0x002fe4000bf46270 */
[----:B------:R-:W-:Y:S02]  /*f6c0*/  ISETP.GE.AND P1, PT, R100, UR4, PT ;  /* 0x0000000464007c0c */ /* 0x000fe4000bf26270 */
[----:B------:R-:W-:-:S05]  /*f6d0*/  IADD3 R12, P0, PT, R8, R7, RZ ;  /* 0x00000007080c7210 */ /* 0x000fca0007f1e0ff */
[----:B------:R-:W-:-:S04]  /*f6e0*/  IMAD.X R13, R9, 0x1, R6, P0 ;  /* 0x00000001090d7824 */ /* 0x000fc800000e0606 */
[----:B------:R-:W-:Y:S01]  /*f6f0*/  @!PT LDS RZ, [RZ] ;  /* 0x00000000fffff984 */ /* 0x000fe20000000800 */
[----:B------:R-:W-:Y:S01]  /*f700*/  @!PT LDS RZ, [RZ] ;  /* 0x00000000fffff984 */ /* 0x000fe20000000800 */
[----:B------:R-:W-:Y:S01]  /*f710*/  @!PT LDS RZ, [RZ] ;  /* 0x00000000fffff984 */ /* 0x000fe20000000800 */
[----:B------:R1:W-:Y:S02]  /*f720*/  @!P2 LDGSTS.E.BYPASS.LTC128B.128 [R2+0x4000], desc[UR6][R148.64] ;  /* 0x040000009402afae */ /* 0x0003e4000b981a06 */
[----:B------:R-:W-:Y:S02]  /*f730*/  @!P1 IMAD.MOV.U32 R6, RZ, RZ, R8 ;  /* 0x000000ffff069224 */ /* 0x000fe400078e0008 */
[----:B------:R1:W-:Y:S01]  /*f740*/  @P2 STS.128 [R2+0x4000], RZ ;  /* 0x004000ff02002388 */ /* 0x0003e20000000c00 */
        /* <DEDUP_REMOVED lines=37> */
.L_x_5271:
[----:B------:R-:W2:Y:S01]  /*f9a0*/  S2R R160, SR_TID.X ;  /* 0x0000000000a07919 */ /* 0x000ea20000002100 */
[----:B------:R-:W3:Y:S01]  /*f9b0*/  LDCU UR4, c[0x0][0x45c] ;  /* 0x00008b80ff0477ac */ /* 0x000ee20008000800 */
[C---:B--2---:R-:W-:Y:S02]  /*f9c0*/  IMAD.SHL.U32 R135, R160.reuse, 0x2, RZ ;  /* 0x00000002a0877824 */ /* 0x044fe400078e00ff */
[C---:B-1----:R-:W-:Y:S02]  /*f9d0*/  IMAD.SHL.U32 R8, R160.reuse, 0x40, RZ ;  /* 0x00000040a0087824 */ /* 0x042fe400078e00ff */
[----:B------:R-:W-:Y:S01]  /*f9e0*/  IMAD.SHL.U32 R159, R160, 0x8, RZ ;  /* 0x00000008a09f7824 */ /* 0x000fe200078e00ff */
[----:B------:R-:W-:Y:S02]  /*f9f0*/  LOP3.LUT R135, R135, 0x6, RZ, 0xc0, !PT ;  /* 0x0000000687877812 */ /* 0x000fe400078ec0ff */
[----:B------:R-:W-:Y:S02]  /*fa00*/  LOP3.LUT R8, R8, 0x1c0, RZ, 0xc0, !PT ;  /* 0x000001c008087812 */ /* 0x000fe400078ec0ff */
[----:B------:R-:W-:Y:S01]  /*fa10*/  LOP3.LUT R158, R159, 0x38, RZ, 0xc0, !PT ;  /* 0x000000389f9e7812 */ /* 0x000fe200078ec0ff */
[----:B------:R-:W-:-:S04]  /*fa20*/  IMAD R31, R104, 0x40, R135 ;  /* 0x00000040681f7824 */ /* 0x000fc800078e0287 */
[C---:B------:R-:W-:Y:S02]  /*fa30*/  VIADD R9, R31.reuse, 0x1 ;  /* 0x000000011f097836 */ /* 0x040fe40000000000 */
[C---:B------:R-:W-:Y:S02]  /*fa40*/  VIADD R7, R31.reuse, 0x8 ;  /* 0x000000081f077836 */ /* 0x040fe40000000000 */
        /* <DEDUP_REMOVED lines=15> */
[----:B------:R-:W-:-:S02]  /*fb40*/  ISETP.GE.AND P2, PT, R7, R0, PT ;  /* 0x000000000700720c */ /* 0x000fc40003f46270 */
[----:B------:R-:W-:Y:S02]  /*fb50*/  ISETP.GE.AND P5, PT, R7, R134, PT ;  /* 0x000000860700720c */ /* 0x000fe40003fa6270 */
[----:B------:R-:W-:Y:S02]  /*fb60*/  FSEL R7, R62, -INF , !P4 ;  /* 0xff8000003e077808 */ /* 0x000fe40006000000 */
[----:B------:R-:W-:Y:S02]  /*fb70*/  FSEL R61, R61, -INF , !P3 ;  /* 0xff8000003d3d7808 */ /* 0x000fe40005800000 */
[C---:B------:R-:W-:Y:S02]  /*fb80*/  ISETP.GE.AND P4, PT, R9.reuse, R0, PT ;  /* 0x000000000900720c */ /* 0x040fe40003f86270 */
[----:B------:R-:W-:Y:S01]  /*fb90*/  ISETP.GE.AND P3, PT, R9, R134, PT ;  /* 0x000000860900720c */ /* 0x000fe20003f66270 */
[----:B------:R-:W-:Y:S01]  /*fba0*/  VIADD R9, R31, 0x19 ;  /* 0x000000191f097836 */ /* 0x000fe20000000000 */
[----:B------:R-:W-:-:S02]  /*fbb0*/  FSEL R15, R63, -INF , !P0 ;  /* 0xff8000003f0f7808 */ /* 0x000fc40004000000 */
[C---:B------:R-:W-:Y:S02]  /*fbc0*/  ISETP.GE.AND P0, PT, R13.reuse, R0, PT ;  /* 0x000000000d00720c */ /* 0x040fe40003f06270 */
[----:B------:R-:W-:Y:S02]  /*fbd0*/  FSEL R11, R52, -INF , !P2 ;  /* 0xff800000340b7808 */ /* 0x000fe40005000000 */
[----:B------:R-:W-:Y:S02]  /*fbe0*/  FSEL R33, R54, -INF , !P5 ;  /* 0xff80000036217808 */ /* 0x000fe40006800000 */
[----:B------:R-:W-:Y:S02]  /*fbf0*/  ISETP.GE.AND P2, PT, R13, R134, PT ;  /* 0x000000860d00720c */ /* 0x000fe40003f46270 */
[----:B------:R-:W-:Y:S02]  /*fc00*/  ISETP.GE.AND P5, PT, R9, R0, PT ;  /* 0x000000000900720c */ /* 0x000fe40003fa6270 */
        /* <DEDUP_REMOVED lines=10> */
[----:B------:R-:W-:Y:S02]  /*fcb0*/  ISETP.GE.AND P2, PT, R23, R0, PT ;  /* 0x000000001700720c */ /* 0x000fe40003f46270 */
[----:B------:R-:W-:Y:S02]  /*fcc0*/  FSEL R23, R51, -INF , !P4 ;  /* 0xff80000033177808 */ /* 0x000fe40006000000 */
[----:B------:R-:W-:Y:S02]  /*fcd0*/  FSEL R167, R44, -INF , !P3 ;  /* 0xff8000002ca77808 */ /* 0x000fe40005800000 */
[----:B------:R-:W-:-:S02]  /*fce0*/  FSEL R129, R47, -INF , !P5 ;  /* 0xff8000002f817808 */ /* 0x000fc40006800000 */
[C---:B------:R-:W-:Y:S02]  /*fcf0*/  ISETP.GE.AND P4, PT, R19.reuse, R0, PT ;  /* 0x000000001300720c */ /* 0x040fe40003f86270 */
[----:B------:R-:W-:Y:S01]  /*fd00*/  ISETP.GE.AND P3, PT, R19, R134, PT ;  /* 0x000000861300720c */ /* 0x000fe20003f66270 */
[C---:B------:R-:W-:Y:S01]  /*fd10*/  VIADD R19, R31.reuse, 0x30 ;  /* 0x000000301f137836 */ /* 0x040fe20000000000 */
[-C--:B------:R-:W-:Y:S02]  /*fd20*/  ISETP.GE.AND P5, PT, R31, R0.reuse, PT ;  /* 0x000000001f00720c */ /* 0x080fe40003fa6270 */
        /* <DEDUP_REMOVED lines=8> */
[----:B------:R-:W-:Y:S01]  /*fdb0*/  ISETP.GE.AND P1, PT, R19, R134, PT ;  /* 0x000000861300720c */ /* 0x000fe20003f26270 */
[----:B------:R-:W-:Y:S01]  /*fdc0*/  VIADD R19, R31, 0x31 ;  /* 0x000000311f137836 */ /* 0x000fe20000000000 */
[----:B------:R-:W-:-:S02]  /*fdd0*/  FSEL R127, R40, -INF , !P4 ;  /* 0xff800000287f7808 */ /* 0x000fc40006000000 */
[----:B------:R-:W-:Y:S02]  /*fde0*/  FMNMX3.FTZ R4, R29, R65, R17, !PT ;  /* 0x000000411d047276 */ /* 0x000fe40007810011 */
[C---:B------:R-:W-:Y:S01]  /*fdf0*/  ISETP.GE.AND P4, PT, R31.reuse, R134, PT ;  /* 0x000000861f00720c */ /* 0x040fe20003f86270 */
[----:B------:R-:W-:Y:S01]  /*fe00*/  VIADD R31, R31, 0x39 ;  /* 0x000000391f1f7836 */ /* 0x000fe20000000000 */
[----:B------:R-:W-:Y:S02]  /*fe10*/  FSEL R131, R41, -INF , !P0 ;  /* 0xff80000029837808 */ /* 0x000fe40004000000 */
[C---:B------:R-:W-:Y:S02]  /*fe20*/  ISETP.GE.AND P5, PT, R19.reuse, R0, PT ;  /* 0x000000001300720c */ /* 0x040fe40003fa6270 */
[----:B------:R-:W-:Y:S02]  /*fe30*/  ISETP.GE.AND P0, PT, R19, R134, PT ;  /* 0x000000861300720c */ /* 0x000fe40003f06270 */
[----:B------:R-:W-:-:S02]  /*fe40*/  FMNMX3.FTZ R4, R4, R61, R11, !PT ;  /* 0x0000003d04047276 */ /* 0x000fc4000781000b */
[----:B------:R-:W-:Y:S02]  /*fe50*/  FSEL R19, R66, -INF , !P4 ;  /* 0xff80000042137808 */ /* 0x000fe40006000000 */
[----:B------:R-:W-:Y:S02]  /*fe60*/  FMNMX3.FTZ R6, R4, R13, R9, !PT ;  /* 0x0000000d04067276 */ /* 0x000fe40007810009 */
[----:B------:R-:W-:Y:S02]  /*fe70*/  FMNMX3.FTZ R4, R19, R67, R7, !PT ;  /* 0x0000004313047276 */ /* 0x000fe40007810007 */
[----:B------:R-:W-:Y:S02]  /*fe80*/  FMNMX3.FTZ R6, R6, R27, R167, !PT ;  /* 0x0000001b06067276 */ /* 0x000fe400078100a7 */
[----:B------:R-:W-:Y:S02]  /*fe90*/  FMNMX3.FTZ R4, R4, R15, R33, !PT ;  /* 0x0000000f04047276 */ /* 0x000fe40007810021 */
[----:B------:R-:W-:-:S02]  /*fea0*/  FSEL R123, R36, -INF , !P6 ;  /* 0xff800000247b7808 */ /* 0x000fc40007000000 */
[----:B------:R-:W-:Y:S02]  /*feb0*/  FMNMX3.FTZ R4, R4, R73, R21, !PT ;  /* 0x0000004904047276 */ /* 0x000fe40007810015 */
[C---:B------:R-:W-:Y:S02]  /*fec0*/  ISETP.GE.AND P6, PT, R35.reuse, R0, PT ;  /* 0x000000002300720c */ /* 0x040fe40003fc6270 */
[----:B------:R-:W-:Y:S02]  /*fed0*/  FMNMX3.FTZ R6, R6, R165, R127, !PT ;  /* 0x000000a506067276 */ /* 0x000fe4000781007f */
[----:B------:R-:W-:Y:S02]  /*fee0*/  FSEL R161, R42, -INF , !P3 ;  /* 0xff8000002aa17808 */ /* 0x000fe40005800000 */
[----:B------:R-:W-:Y:S02]  /*fef0*/  FMNMX3.FTZ R4, R4, R23, R125, !PT ;  /* 0x0000001704047276 */ /* 0x000fe4000781007d */
[----:B------:R-:W-:-:S02]  /*ff00*/  ISETP.GE.AND P4, PT, R35, R134, PT ;  /* 0x000000862300720c */ /* 0x000fc40003f86270 */
[----:B------:R-:W-:Y:S02]  /*ff10*/  FSEL R122, R37, -INF , !P5 ;  /* 0xff800000257a7808 */ /* 0x000fe40006800000 */
        /* <DEDUP_REMOVED lines=29> */
[C---:B------:R-:W-:Y:S01]  /*100f0*/  IMAD.IADD R145, R5.reuse, 0x1, R146 ;  /* 0x0000000105917824 */ /* 0x040fe200078e0292 */
[----:B-1----:R-:W-:Y:S01]  /*10100*/  FMNMX.FTZ R101, R6, R101, !PT ;  /* 0x0000006506657209 */ /* 0x002fe20007810000 */
[----:B------:R-:W-:Y:S01]  /*10110*/  IMAD.IADD R143, R5, 0x1, R144 ;  /* 0x00000001058f7824 */ /* 0x000fe200078e0290 */
[----:B------:R-:W-:Y:S02]  /*10120*/  LDSM.16.MT88.4 R52, [R144+0x8000] ;  /* 0x008000009034783b */ /* 0x000fe40000004200 */
[C---:B------:R-:W-:Y:S01]  /*10130*/  FSETP.NEU.FTZ.AND P0, PT, R101.reuse, -INF , PT ;  /* 0xff8000006500780b */ /* 0x040fe20003f1d000 */
[----:B---3--:R-:W-:Y:S01]  /*10140*/  FMUL.FTZ R124, R101, UR4 ;  /* 0x00000004657c7c20 */ /* 0x008fe20008410000 */
[----:B------:R-:W1:Y:S01]  /*10150*/  LDSM.16.MT88.4 R44, [R145+0x8000] ;  /* 0x00800000912c783b */ /* 0x000e620000004200 */
[----:B--2---:R-:W-:-:S03]  /*10160*/  FMNMX.FTZ R3, R31, R4, !PT ;  /* 0x000000041f037209 */ /* 0x004fc60007810000 */
[----:B------:R-:W-:Y:S01]  /*10170*/  FSEL R124, R124, RZ, P0 ;  /* 0x000000ff7c7c7208 */ /* 0x000fe20000000000 */
[----:B------:R-:W-:Y:S01]  /*10180*/  LDSM.16.MT88.4 R68, [R146+0xa000] ;  /* 0x00a000009244783b */ /* 0x000fe20000004200 */
[C---:B------:R-:W-:Y:S01]  /*10190*/  FSETP.NEU.FTZ.AND P0, PT, R3.reuse, -INF , PT ;  /* 0xff8000000300780b */ /* 0x040fe20003f1d000 */
[----:B------:R-:W-:Y:S02]  /*101a0*/  FMUL.FTZ R118, R3, UR4 ;  /* 0x0000000403767c20 */ /* 0x000fe40008410000 */
[--C-:B------:R-:W-:Y:S01]  /*101b0*/  FFMA.FTZ R107, R61, UR4, -R124.reuse ;  /* 0x000000043d6b7c23 */ /* 0x100fe2000801087c */
[----:B------:R-:W-:Y:S01]  /*101c0*/  LDSM.16.MT88.4 R76, [R145+0xa000] ;  /* 0x00a00000914c783b */ /* 0x000fe20000004200 */
[--C-:B------:R-:W-:Y:S01]  /*101d0*/  FFMA.FTZ R114, R29, UR4, -R124.reuse ;  /* 0x000000041d727c23 */ /* 0x100fe2000801087c */
[----:B------:R-:W-:Y:S01]  /*101e0*/  FSEL R118, R118, RZ, P0 ;  /* 0x000000ff76767208 */ /* 0x000fe20000000000 */
[--C-:B------:R-:W-:Y:S01]  /*101f0*/  FFMA.FTZ R113, R65, UR4, -R124.reuse ;  /* 0x0000000441717c23 */ /* 0x100fe2000801087c */
[----:B------:R-:W2:Y:S01]  /*10200*/  LDSM.16.MT88.4 R60, [R143+0x8000] ;  /* 0x008000008f3c783b */ /* 0x000ea20000004200 */
[----:B------:R-:W-:Y:S01]  /*10210*/  FFMA.FTZ R110, R17, UR4, -R124 ;  /* 0x00000004116e7c23 */ /* 0x000fe2000801087c */
[----:B------:R-:W-:Y:S01]  /*10220*/  MUFU.EX2 R107, R107 ;  /* 0x0000006b006b7308 */ /* 0x000fe20000000800 */
[--C-:B------:R-:W-:Y:S01]  /*10230*/  FFMA.FTZ R108, R7, UR4, -R118.reuse ;  /* 0x00000004076c7c23 */ /* 0x100fe20008010876 */
[----:B------:R-:W3:Y:S01]  /*10240*/  LDSM.16.MT88.4 R84, [R144+0xa000] ;  /* 0x00a000009054783b */ /* 0x000ee20000004200 */
[--C-:B------:R-:W-:Y:S01]  /*10250*/  FFMA.FTZ R112, R19, UR4, -R118.reuse ;  /* 0x0000000413707c23 */ /* 0x100fe20008010876 */
[--C-:B------:R-:W-:Y:S01]  /*10260*/  FFMA.FTZ R111, R67, UR4, -R118.reuse ;  /* 0x00000004436f7c23 */ /* 0x100fe20008010876 */
[----:B------:R-:W-:Y:S01]  /*10270*/  FFMA.FTZ R105, R15, UR4, -R118 ;  /* 0x000000040f697c23 */ /* 0x000fe20008010876 */
[----:B------:R-:W4:Y:S01]  /*10280*/  LDSM.16.MT88.4 R4, [R143+0xa000] ;  /* 0x00a000008f04783b */ /* 0x000f220000004200 */
[----:B------:R-:W-:Y:S01]  /*10290*/  MUFU.EX2 R114, R114 ;  /* 0x0000007200727308 */ /* 0x000fe20000000800 */
[----:B------:R-:W-:Y:S01]  /*102a0*/  FFMA.FTZ R35, R13, UR4, -R124 ;  /* 0x000000040d237c23 */ /* 0x000fe2000801087c */
[----:B------:R-:W-:Y:S01]  /*102b0*/  FFMA.FTZ R34, R33, UR4, -R118 ;  /* 0x0000000421227c23 */ /* 0x000fe20008010876 */
[----:B------:R-:W5:Y:S01]  /*102c0*/  LDSM.16.MT88.4 R12, [R145+0x8800] ;  /* 0x00880000910c783b */ /* 0x000f620000004200 */
[----:B------:R-:W1:Y:S01]  /*102d0*/  MUFU.EX2 R113, R113 ;  /* 0x0000007100717308 */ /* 0x000e620000000800 */
[--C-:B------:R-:W-:Y:S01]  /*102e0*/  FFMA.FTZ R106, R11, UR4, -R124.reuse ;  /* 0x000000040b6a7c23 */ /* 0x100fe2000801087c */
[----:B------:R-:W-:Y:S01]  /*102f0*/  FFMA.FTZ R26, R27, UR4, -R124 ;  /* 0x000000041b1a7c23 */ /* 0x000fe2000801087c */
[----:B------:R-:W5:Y:S01]  /*10300*/  LDSM.16.MT88.4 R16, [R146+0x8800] ;  /* 0x008800009210783b */ /* 0x000f620000004200 */
[----:B------:R-:W1:Y:S01]  /*10310*/  MUFU.EX2 R110, R110 ;  /* 0x0000006e006e7308 */ /* 0x000e620000000800 */
[--C-:B------:R-:W-:Y:S01]  /*10320*/  FFMA.FTZ R109, R73, UR4, -R118.reuse ;  /* 0x00000004496d7c23 */ /* 0x100fe20008010876 */
[--C-:B------:R-:W-:Y:S01]  /*10330*/  FFMA.FTZ R32, R21, UR4, -R118.reuse ;  /* 0x0000000415207c23 */ /* 0x100fe20008010876 */
[----:B------:R-:W-:Y:S01]  /*10340*/  FFMA.FTZ R33, R23, UR4, -R118 ;  /* 0x0000000417217c23 */ /* 0x000fe20008010876 */
[----:B------:R-:W-:Y:S01]  /*10350*/  MUFU.EX2 R112, R112 ;  /* 0x0000007000707308 */ /* 0x000fe20000000800 */
[----:B------:R-:W-:Y:S01]  /*10360*/  FFMA.FTZ R20, R9, UR4, -R124 ;  /* 0x0000000409147c23 */ /* 0x000fe2000801087c */
[----:B------:R-:W-:Y:S01]  /*10370*/  LDSM.16.MT88.4 R28, [R143+0x8800] ;  /* 0x008800008f1c783b */ /* 0x000fe20000004200 */
[----:B------:R-:W-:Y:S01]  /*10380*/  FFMA.FTZ R128, R125, UR4, -R118 ;  /* 0x000000047d807c23 */ /* 0x000fe20008010876 */
[----:B------:R-:W2:Y:S01]  /*10390*/  MUFU.EX2 R111, R111 ;  /* 0x0000006f006f7308 */ /* 0x000ea20000000800 */
[----:B------:R-:W-:Y:S01]  /*103a0*/  FFMA.FTZ R126, R127, UR4, -R124 ;  /* 0x000000047f7e7c23 */ /* 0x000fe2000801087c */
[----:B-1----:R-:W-:Y:S01]  /*103b0*/  F2FP.F16.F32.PACK_AB R88, R113, R114 ;  /* 0x000000727158723e */ /* 0x002fe200000000ff */
[----:B------:R-:W1:Y:S01]  /*103c0*/  LDSM.16.MT88.4 R8, [R144+0x8800] ;  /* 0x008800009008783b */ /* 0x000e620000004200 */
[----:B------:R-:W-:Y:S01]  /*103d0*/  MUFU.EX2 R108, R108 ;  /* 0x0000006c006c7308 */ /* 0x000fe20000000800 */
[----:B------:R-:W-:Y:S01]  /*103e0*/  FFMA.FTZ R125, R129, UR4, -R118 ;  /* 0x00000004817d7c23 */ /* 0x000fe20008010876 */
[----:B------:R-:W-:Y:S01]  /*103f0*/  F2FP.F16.F32.PACK_AB R90, R107, R110 ;  /* 0x0000006e6b5a723e */ /* 0x000fe200000000ff */
[----:B------:R-:W-:Y:S01]  /*10400*/  FFMA.FTZ R165, R165, UR4, -R124 ;  /* 0x00000004a5a57c23 */ /* 0x000fe2000801087c */
[----:B------:R-:W3:Y:S01]  /*10410*/  MUFU.EX2 R105, R105 ;  /* 0x0000006900697308 */ /* 0x000ee20000000800 */
[--C-:B------:R-:W-:Y:S01]  /*10420*/  FFMA.FTZ R130, R117, UR4, -R118.reuse ;  /* 0x0000000475827c23 */ /* 0x100fe20008010876 */
[----:B------:R-:W-:Y:S01]  /*10430*/  FFMA.FTZ R129, R116, UR4, -R118 ;  /* 0x0000000474817c23 */ /* 0x000fe20008010876 */
[----:B------:R-:W-:Y:S01]  /*10440*/  FADD.FTZ R113, R114, R113 ;  /* 0x0000007172717221 */ /* 0x000fe20000010000 */
[----:B------:R-:W-:Y:S01]  /*10450*/  MUFU.EX2 R106, R106 ;  /* 0x0000006a006a7308 */ /* 0x000fe20000000800 */
[----:B------:R-:W-:-:S02]  /*10460*/  ISETP.GT.AND P0, PT, R104, R147, PT ;  /* 0x000000936800720c */ /* 0x000fc40003f04270 */
[----:B--2---:R-:W-:Y:S01]  /*10470*/  F2FP.F16.F32.PACK_AB R89, R111, R112 ;  /* 0x000000706f59723e */ /* 0x004fe200000000ff */
[----:B------:R-:W2:Y:S01]  /*10480*/  MUFU.EX2 R35, R35 ;  /* 0x0000002300237308 */ /* 0x000ea20000000800 */
[----:B------:R-:W-:Y:S01]  /*10490*/  FADD.FTZ R111, R112, R111 ;  /* 0x0000006f706f7221 */ /* 0x000fe20000010000 */
[----:B------:R-:W-:Y:S02]  /*104a0*/  FADD.FTZ R110, R110, R113 ;  /* 0x000000716e6e7221 */ /* 0x000fe40000010000 */
[----:B------:R4:W-:Y:S01]  /*104b0*/  MUFU.EX2 R27, R20 ;  /* 0x00000014001b7308 */ /* 0x0009e20000000800 */
[----:B---3--:R-:W-:Y:S01]  /*104c0*/  F2FP.F16.F32.PACK_AB R91, R105, R108 ;  /* 0x0000006c695b723e */ /* 0x008fe200000000ff */
[----:B------:R-:W-:Y:S02]  /*104d0*/  FADD.FTZ R108, R108, R111 ;  /* 0x0000006f6c6c7221 */ /* 0x000fe40000010000 */
[----:B------:R-:W-:Y:S01]  /*104e0*/  MUFU.EX2 R26, R26 ;  /* 0x0000001a001a7308 */ /* 0x000fe20000000800 */
[----:B------:R-:W-:Y:S01]  /*104f0*/  FADD.FTZ R107, R107, R110 ;  /* 0x0000006e6b6b7221 */ /* 0x000fe20000010000 */
[----:B------:R-:W-:-:S02]  /*10500*/  FADD.FTZ R105, R105, R108 ;  /* 0x0000006c69697221 */ /* 0x000fc40000010000 */
[----:B------:R-:W-:Y:S01]  /*10510*/  MUFU.EX2 R34, R34 ;  /* 0x0000002200227308 */ /* 0x000fe20000000800 */
[C---:B------:R-:W-:Y:S03]  /*10520*/  HMMA.16816.F32 R40, R88.reuse, R44, RZ ;  /* 0x0000002c5828723c */ /* 0x040fe600000018ff */
[----:B------:R-:W3:Y:S01]  /*10530*/  MUFU.EX2 R109, R109 ;  /* 0x0000006d006d7308 */ /* 0x000ee20000000800 */
[----:B----4-:R-:W-:Y:S03]  /*10540*/  LDSM.16.MT88.4 R20, [R146+0xa800] ;  /* 0x00a800009214783b */ /* 0x010fe60000004200 */
        /* <DEDUP_REMOVED lines=21> */
[----:B--2---:R-:W-:-:S02]  /*106a0*/  F2FP.F16.F32.PACK_AB R4, R35, R106 ;  /* 0x0000006a2304723e */ /* 0x004fc400000000ff */
[----:B---3--:R-:W-:Y:S01]  /*106b0*/  F2FP.F16.F32.PACK_AB R5, R109, R34 ;  /* 0x000000226d05723e */ /* 0x008fe200000000ff */
[----:B------:R-:W-:-:S04]  /*106c0*/  FADD.FTZ R34, R34, R105 ;  /* 0x0000006922227221 */ /* 0x000fc80000010000 */
[----:B------:R-:W-:Y:S01]  /*106d0*/  HMMA.16816.F32 R88, R88, R6, RZ ;  /* 0x000000065858723c */ /* 0x000fe200000018ff */
[----:B------:R-:W-:Y:S01]  /*106e0*/  F2FP.F16.F32.PACK_AB R6, R26, R27 ;  /* 0x0000001b1a06723e */ /* 0x000fe200000000ff */
[----:B------:R-:W-:Y:S01]  /*106f0*/  FADD.FTZ R109, R109, R34 ;  /* 0x000000226d6d7221 */ /* 0x000fe20000010000 */
[----:B----4-:R-:W-:-:S03]  /*10700*/  F2FP.F16.F32.PACK_AB R7, R33, R32 ;  /* 0x000000202107723e */ /* 0x010fc600000000ff */
[----:B------:R-:W-:-:S04]  /*10710*/  FADD.FTZ R32, R32, R109 ;  /* 0x0000006d20207221 */ /* 0x000fc80000010000 */
[----:B-----5:R-:W-:Y:S01]  /*10720*/  HMMA.16816.F32 R40, R4, R12, R40 ;  /* 0x0000000c0428723c */ /* 0x020fe20000001828 */
        /* <DEDUP_REMOVED lines=9> */
[----:B------:R-:W-:Y:S01]  /*107c0*/  HMMA.16816.F32 R56, R4, R28, R56 ;  /* 0x0000001c0438723c */ /* 0x000fe20000001838 */
[----:B------:R-:W-:Y:S01]  /*107d0*/  FFMA.FTZ R28, R167, UR4, -R124 ;  /* 0x00000004a71c7c23 */ /* 0x000fe2000801087c */
[----:B------:R-:W-:-:S05]  /*107e0*/  FFMA.FTZ R29, R163, UR4, -R118 ;  /* 0x00000004a31d7c23 */ /* 0x000fca0008010876 */
[----:B------:R-:W4:Y:S01]  /*107f0*/  MUFU.EX2 R28, R28 ;  /* 0x0000001c001c7308 */ /* 0x000f220000000800 */
[C---:B--2---:R-:W-:Y:S03]  /*10800*/  HMMA.16816.F32 R80, R4.reuse, R12, R80 ;  /* 0x0000000c0450723c */ /* 0x044fe60000001850 */
[----:B------:R-:W-:Y:S05]  /*10810*/  MUFU.EX2 R29, R29 ;  /* 0x0000001d001d7308 */ /* 0x000fea0000000800 */
[C---:B------:R-:W-:Y:S01]  /*10820*/  HMMA.16816.F32 R84, R4.reuse, R14, R84 ;  /* 0x0000000e0454723c */ /* 0x040fe20000001854 */
[----:B------:R-:W2:Y:S07]  /*10830*/  LDSM.16.MT88.4 R12, [R144+0x9000] ;  /* 0x00900000900c783b */ /* 0x000eae0000004200 */
[----:B------:R-:W-:Y:S01]  /*10840*/  HMMA.16816.F32 R60, R4, R30, R60 ;  /* 0x0000001e043c723c */ /* 0x000fe2000000183c */
[----:B------:R-:W-:Y:S01]  /*10850*/  FFMA.FTZ R31, R131, UR4, -R124 ;  /* 0x00000004831f7c23 */ /* 0x000fe2000801087c */
[----:B------:R-:W-:-:S05]  /*10860*/  FFMA.FTZ R30, R161, UR4, -R118 ;  /* 0x00000004a11e7c23 */ /* 0x000fca0008010876 */
[----:B------:R-:W5:Y:S01]  /*10870*/  MUFU.EX2 R31, R31 ;  /* 0x0000001f001f7308 */ /* 0x000f620000000800 */
[C---:B---3--:R-:W-:Y:S03]  /*10880*/  HMMA.16816.F32 R72, R4.reuse, R16, R72 ;  /* 0x000000100448723c */ /* 0x048fe60000001848 */
[----:B------:R-:W3:Y:S05]  /*10890*/  MUFU.EX2 R30, R30 ;  /* 0x0000001e001e7308 */ /* 0x000eea0000000800 */
[C---:B------:R-:W-:Y:S01]  /*108a0*/  HMMA.16816.F32 R76, R4.reuse, R18, R76 ;  /* 0x00000012044c723c */ /* 0x040fe2000000184c */
[----:B------:R-:W2:Y:S07]  /*108b0*/  LDSM.16.MT88.4 R16, [R145+0x9000] ;  /* 0x009000009110783b */ /* 0x000eae0000004200 */
[C---:B-1----:R-:W-:Y:S08]  /*108c0*/  HMMA.16816.F32 R92, R4.reuse, R8, R92 ;  /* 0x00000008045c723c */ /* 0x042ff0000000185c */
[C---:B------:R-:W-:Y:S01]  /*108d0*/  HMMA.16816.F32 R88, R4.reuse, R10, R88 ;  /* 0x0000000a0458723c */ /* 0x040fe20000001858 */
[----:B------:R-:W1:Y:S07]  /*108e0*/  LDSM.16.MT88.4 R8, [R143+0x9000] ;  /* 0x009000008f08783b */ /* 0x000e6e0000004200 */
[C---:B------:R-:W-:Y:S08]  /*108f0*/  HMMA.16816.F32 R64, R4.reuse, R20, R64 ;  /* 0x000000140440723c */ /* 0x040ff00000001840 */
[----:B------:R-:W-:Y:S01]  /*10900*/  HMMA.16816.F32 R68, R4, R22, R68 ;  /* 0x000000160444723c */ /* 0x000fe20000001844 */
[----:B------:R-:W1:Y:S01]  /*10910*/  LDSM.16.MT88.4 R20, [R146+0x9000] ;  /* 0x009000009214783b */ /* 0x000e620000004200 */
[----:B----4-:R-:W-:-:S02]  /*10920*/  F2FP.F16.F32.PACK_AB R4, R127, R28 ;  /* 0x0000001c7f04723e */ /* 0x010fc400000000ff */
[----:B-----5:R-:W-:Y:S02]  /*10930*/  F2FP.F16.F32.PACK_AB R6, R31, R126 ;  /* 0x0000007e1f06723e */ /* 0x020fe400000000ff */
[----:B------:R-:W-:Y:S01]  /*10940*/  F2FP.F16.F32.PACK_AB R5, R125, R128 ;  /* 0x000000807d05723e */ /* 0x000fe200000000ff */
[----:B------:R-:W-:Y:S01]  /*10950*/  FADD.FTZ R128, R128, R33 ;  /* 0x0000002180807221 */ /* 0x000fe20000010000 */
[----:B---3--:R-:W-:-:S03]  /*10960*/  F2FP.F16.F32.PACK_AB R7, R29, R30 ;  /* 0x0000001e1d07723e */ /* 0x008fc600000000ff */
[----:B------:R-:W-:-:S04]  /*10970*/  FADD.FTZ R125, R125, R128 ;  /* 0x000000807d7d7221 */ /* 0x000fc80000010000 */
[C---:B--2---:R-:W-:Y:S08]  /*10980*/  HMMA.16816.F32 R48, R4.reuse, R12, R48 ;  /* 0x0000000c0430723c */ /* 0x044ff00000001830 */
        /* <DEDUP_REMOVED lines=14> */
[----:B---3--:R-:W-:Y:S01]  /*10a70*/  HMMA.16816.F32 R68, R4, R18, R68 ;  /* 0x000000120444723c */ /* 0x008fe20000001844 */
[----:B------:R-:W-:Y:S01]  /*10a80*/  FFMA.FTZ R18, R123, UR4, -R124 ;  /* 0x000000047b127c23 */ /* 0x000fe2000801087c */
[--C-:B------:R-:W-:Y:S01]  /*10a90*/  FFMA.FTZ R123, R119, UR4, -R118.reuse ;  /* 0x00000004777b7c23 */ /* 0x100fe20008010876 */
[----:B------:R-:W-:-:S02]  /*10aa0*/  FFMA.FTZ R118, R115, UR4, -R118 ;  /* 0x0000000473767c23 */ /* 0x000fc40008010876 */
[----:B------:R-:W-:Y:S03]  /*10ab0*/  MUFU.EX2 R115, R129 ;  /* 0x0000008100737308 */ /* 0x000fe60000000800 */
[C---:B------:R-:W-:Y:S01]  /*10ac0*/  HMMA.16816.F32 R64, R4.reuse, R16, R64 ;  /* 0x000000100440723c */ /* 0x040fe20000001840 */
[--C-:B------:R-:W-:Y:S01]  /*10ad0*/  FFMA.FTZ R17, R122, UR4, -R124.reuse ;  /* 0x000000047a117c23 */ /* 0x100fe2000801087c */
[--C-:B------:R-:W-:Y:S01]  /*10ae0*/  FFMA.FTZ R16, R121, UR4, -R124.reuse ;  /* 0x0000000479107c23 */ /* 0x100fe2000801087c */
[----:B------:R-:W-:Y:S01]  /*10af0*/  FFMA.FTZ R124, R120, UR4, -R124 ;  /* 0x00000004787c7c23 */ /* 0x000fe2000801087c */
[----:B------:R-:W-:Y:S04]  /*10b00*/  MUFU.EX2 R122, R18 ;  /* 0x00000012007a7308 */ /* 0x000fe80000000800 */
[C---:B-1----:R-:W-:Y:S01]  /*10b10*/  HMMA.16816.F32 R80, R4.reuse, R8, R80 ;  /* 0x000000080450723c */ /* 0x042fe20000001850 */
[----:B------:R-:W1:Y:S04]  /*10b20*/  MUFU.EX2 R121, R17 ;  /* 0x0000001100797308 */ /* 0x000e680000000800 */
[----:B------:R3:W-:Y:S03]  /*10b30*/  MUFU.EX2 R120, R16 ;  /* 0x0000001000787308 */ /* 0x0007e60000000800 */
[C---:B------:R-:W-:Y:S01]  /*10b40*/  HMMA.16816.F32 R84, R4.reuse, R10, R84 ;  /* 0x0000000a0454723c */ /* 0x040fe20000001854 */
[----:B------:R-:W5:Y:S01]  /*10b50*/  LDSM.16.MT88.4 R8, [R145+0x9800] ;  /* 0x009800009108783b */ /* 0x000f620000004200 */
[----:B------:R-:W2:Y:S04]  /*10b60*/  MUFU.EX2 R119, R124 ;  /* 0x0000007c00777308 */ /* 0x000ea80000000800 */
[----:B------:R-:W2:Y:S02]  /*10b70*/  MUFU.EX2 R117, R123 ;  /* 0x0000007b00757308 */ /* 0x000ea40000000800 */
[C---:B----4-:R-:W-:Y:S02]  /*10b80*/  HMMA.16816.F32 R92, R4.reuse, R20, R92 ;  /* 0x00000014045c723c */ /* 0x050fe4000000185c */
[----:B------:R-:W4:Y:S01]  /*10b90*/  MUFU.EX2 R20, R118 ;  /* 0x0000007600147308 */ /* 0x000f220000000800 */
[----:B---3--:R-:W3:Y:S05]  /*10ba0*/  LDSM.16.MT88.4 R16, [R144+0x9800] ;  /* 0x009800009010783b */ /* 0x008eea0000004200 */
[----:B------:R-:W-:Y:S01]  /*10bb0*/  HMMA.16816.F32 R88, R4, R22, R88 ;  /* 0x000000160458723c */ /* 0x000fe20000001858 */
[----:B-1----:R-:W-:-:S02]  /*10bc0*/  F2FP.F16.F32.PACK_AB R4, R121, R122 ;  /* 0x0000007a7904723e */ /* 0x002fc400000000ff */
[----:B--2---:R-:W-:Y:S02]  /*10bd0*/  F2FP.F16.F32.PACK_AB R6, R119, R120 ;  /* 0x000000787706723e */ /* 0x004fe400000000ff */
[----:B------:R-:W-:Y:S02]  /*10be0*/  F2FP.F16.F32.PACK_AB R5, R116, R117 ;  /* 0x000000757405723e */ /* 0x000fe400000000ff */
[----:B----4-:R-:W-:-:S07]  /*10bf0*/  F2FP.F16.F32.PACK_AB R7, R20, R115 ;  /* 0x000000731407723e */ /* 0x010fce00000000ff */
        /* <DEDUP_REMOVED lines=15> */
[----:B---3--:R-:W-:Y:S01]  /*10cf0*/  HMMA.16816.F32 R72, R4, R16, R72 ;  /* 0x000000100448723c */ /* 0x008fe20000001848 */
[----:B------:R-:W-:-:S04]  /*10d00*/  FADD.FTZ R16, R106, R107 ;  /* 0x0000006b6a107221 */ /* 0x000fc80000010000 */
[----:B------:R-:W-:-:S03]  /*10d10*/  FADD.FTZ R16, R35, R16 ;  /* 0x0000001023107221 */ /* 0x000fc60000010000 */
[C---:B------:R-:W-:Y:S08]  /*10d20*/  HMMA.16816.F32 R76, R4.reuse, R18, R76 ;  /* 0x00000012044c723c */ /* 0x040ff0000000184c */
        /* <DEDUP_REMOVED lines=22> */
[----:B------:R-:W-:Y:S01]  /*10e90*/  UISETP.NE.U32.AND UP0, UPT, UR12, URZ, UPT ;  /* 0x000000ff0c00728c */ /* 0x000fe2000bf05070 */
[----:B------:R-:W-:-:S03]  /*10ea0*/  IADD3 R6, PT, PT, R102, -0x2, RZ ;  /* 0xfffffffe66067810 */ /* 0x000fc60007ffe0ff */
[----:B------:R-:W-:Y:S01]  /*10eb0*/  UISETP.NE.AND.EX UP0, UPT, UR13, URZ, UPT, UP0 ;  /* 0x000000ff0d00728c */ /* 0x000fe2000bf05300 */
[----:B------:R-:W-:Y:S08]  /*10ec0*/  BAR.SYNC.DEFER_BLOCKING 0x0 ;  /* 0x0000000000007b1d */ /* 0x000ff00000010000 */
        /* <DEDUP_REMOVED lines=63> */
.L_x_5275:
[----:B------:R-:W-:Y:S01]  /*112c0*/  UMOV UR8, URZ ;  /* 0x000000ff00087c82 */ /* 0x000fe20008000000 */
[----:B------:R-:W-:Y:S01]  /*112d0*/  IMAD.SHL.U32 R4, R24, 0x40, RZ ;  /* 0x0000004018047824 */ /* 0x000fe200078e00ff */
[----:B------:R-:W-:-:S05]  /*112e0*/  IADD3 R5, P0, PT, RZ, -UR8, RZ ;  /* 0x80000008ff057c10 */ /* 0x000fca000ff1e0ff */
[----:B------:R-:W-:-:S05]  /*112f0*/  IMAD.X R4, RZ, RZ, ~R4, P0 ;  /* 0x000000ffff047224 */ /* 0x000fca00000e0e04 */
[----:B------:R-:W-:-:S04]  /*11300*/  SHF.R.S64 R5, R5, 0x1f, R4 ;  /* 0x0000001f05057819 */ /* 0x000fc80000001004 */
[----:B------:R-:W-:-:S04]  /*11310*/  IADD3 R150, P0, PT, R5, R150, RZ ;  /* 0x0000009605967210 */ /* 0x000fc80007f1e0ff */
[----:B------:R-:W-:-:S09]  /*11320*/  LEA.HI.X.SX32 R151, R4, R151, 0x1, P0 ;  /* 0x0000009704977211 */ /* 0x000fd200000f0eff */
.L_x_5276:
[----:B------:R-:W1:Y:S01]  /*11330*/  LDCU UR8, c[0x0][0x440] ;  /* 0x00008800ff0877ac */ /* 0x000e620008000800 */
[C---:B------:R-:W-:Y:S01]  /*11340*/  IMAD.SHL.U32 R5, R24.reuse, 0x20, RZ ;  /* 0x0000002018057824 */ /* 0x040fe200078e00ff */
[----:B------:R-:W-:Y:S01]  /*11350*/  LEA R8, P2, R24, R150, 0x5 ;  /* 0x0000009618087211 */ /* 0x000fe200078428ff */
[----:B------:R-:W-:Y:S01]  /*11360*/  IMAD R135, R102, 0x40, R135 ;  /* 0x0000004066877824 */ /* 0x000fe200078e0287 */
        /* <DEDUP_REMOVED lines=51> */
[----:B------:R-:W3:Y:S04]  /*116a0*/  LDSM.16.M88.4 R20, [R141+0x4000] ;  /* 0x004000008d14783b */ /* 0x000ee80000000200 */
[----:B------:R-:W4:Y:S04]  /*116b0*/  LDSM.16.M88.4 R12, [R141+0x4800] ;  /* 0x004800008d0c783b */ /* 0x000f280000000200 */
[----:B--2---:R-:W1:Y:S04]  /*116c0*/  LDSM.16.M88.4 R4, [R141+0x5000] ;  /* 0x005000008d04783b */ /* 0x004e680000000200 */
[----:B------:R-:W2:Y:S04]  /*116d0*/  LDSM.16.M88.4 R108, [R141+0x5800] ;  /* 0x005800008d6c783b */ /* 0x000ea80000000200 */
        /* <DEDUP_REMOVED lines=87> */
[----:B------:R-:W-:Y:S08]  /*11c50*/  HMMA.16816.F32 R8, R124, R128, R8 ;  /* 0x000000807c08723c */ /* 0x000ff00000001808 */
[----:B---3--:R-:W-:Y:S01]  /*11c60*/  HMMA.16816.F32 R24, R108, R104, R24 ;  /* 0x000000686c18723c */ /* 0x008fe20000001818 */
[----:B------:R-:W-:-:S07]  /*11c70*/  VIADD R104, R102, 0xfffffffe ;  /* 0xfffffffe66687836 */ /* 0x000fce0000000000 */
[----:B------:R-:W-:Y:S08]  /*11c80*/  HMMA.16816.F32 R4, R124, R130, R4 ;  /* 0x000000827c04723c */ /* 0x000ff00000001804 */
[----:B-1----:R-:W-:Y:S01]  /*11c90*/  HMMA.16816.F32 R16, R108, R32, R16 ;  /* 0x000000206c10723c */ /* 0x002fe20000001810 */
[----:B------:R-:W-:-:S05]  /*11ca0*/  VIADD R33, R135, 0xffffff81 ;  /* 0xffffff8187217836 */ /* 0x000fca0000000000 */
[----:B------:R-:W-:Y:S02]  /*11cb0*/  ISETP.GE.AND P4, PT, R33, R0, PT ;  /* 0x000000002100720c */ /* 0x000fe40003f86270 */
[C---:B------:R-:W-:Y:S01]  /*11cc0*/  HMMA.16816.F32 R12, R108.reuse, R34, R12 ;  /* 0x000000226c0c723c */ /* 0x040fe2000000180c */
[----:B------:R-:W-:Y:S01]  /*11cd0*/  VIADD R35, R135, 0xffffff80 ;  /* 0xffffff8087237836 */ /* 0x000fe20000000000 */
[----:B------:R-:W-:Y:S01]  /*11ce0*/  ISETP.GE.AND P6, PT, R33, R134, PT ;  /* 0x000000862100720c */ /* 0x000fe20003fc6270 */
[----:B------:R-:W-:Y:S01]  /*11cf0*/  VIADD R33, R135, 0xffffff88 ;  /* 0xffffff8887217836 */ /* 0x000fe20000000000 */
[----:B------:R-:W-:Y:S02]  /*11d00*/  FSEL R176, R25, -INF , !P4 ;  /* 0xff80000019b07808 */ /* 0x000fe40006000000 */
[C---:B------:R-:W-:Y:S02]  /*11d10*/  ISETP.GE.AND P3, PT, R35.reuse, R0, PT ;  /* 0x000000002300720c */ /* 0x040fe40003f66270 */
[----:B------:R-:W-:Y:S01]  /*11d20*/  ISETP.GE.AND P2, PT, R35, R134, PT ;  /* 0x000000862300720c */ /* 0x000fe20003f46270 */
[----:B--2---:R-:W-:Y:S01]  /*11d30*/  HMMA.16816.F32 R8, R108, R28, R8 ;  /* 0x0000001c6c08723c */ /* 0x004fe20000001808 */
[----:B------:R-:W-:Y:S01]  /*11d40*/  FSEL R34, R24, -INF , !P3 ;  /* 0xff80000018227808 */ /* 0x000fe20005800000 */
[----:B------:R-:W-:Y:S01]  /*11d50*/  VIADD R29, R135, 0xffffff89 ;  /* 0xffffff89871d7836 */ /* 0x000fe20000000000 */
[----:B------:R-:W-:-:S02]  /*11d60*/  FSEL R28, R26, -INF , !P2 ;  /* 0xff8000001a1c7808 */ /* 0x000fc40005000000 */
[----:B------:R-:W-:Y:S02]  /*11d70*/  FSEL R32, R27, -INF , !P6 ;  /* 0xff8000001b207808 */ /* 0x000fe40007000000 */
[----:B------:R-:W1:Y:S01]  /*11d80*/  LDSM.16.M88.4 R24, [R103+0x7800] ;  /* 0x007800006718783b */ /* 0x000e620000000200 */
[----:B------:R-:W-:Y:S01]  /*11d90*/  HMMA.16816.F32 R20, R108, R106, R20 ;  /* 0x0000006a6c14723c */ /* 0x000fe20000001814 */
[----:B------:R-:W-:Y:S01]  /*11da0*/  ISETP.GE.AND P2, PT, R29, R0, PT ;  /* 0x000000001d00720c */ /* 0x000fe20003f46270 */
[----:B------:R-:W-:-:S04]  /*11db0*/  DEPBAR.LE SB0, 0x0 ;  /* 0x000080000000791a */ /* 0x000fc80000000000 */
[----:B------:R-:W-:Y:S01]  /*11dc0*/  BAR.SYNC.DEFER_BLOCKING 0x0 ;  /* 0x0000000000007b1d */ /* 0x000fe20000010000 */
[----:B------:R-:W-:Y:S01]  /*11dd0*/  ISETP.GE.AND P4, PT, R29, R134, PT ;  /* 0x000000861d00720c */ /* 0x000fe20003f86270 */
[----:B------:R-:W-:Y:S01]  /*11de0*/  HMMA.16816.F32 R116, R124, R120, R116 ;  /* 0x000000787c74723c */ /* 0x000fe20000001874 */
[----:B------:R-:W-:Y:S01]  /*11df0*/  ISETP.GE.AND P5, PT, R33, R0, PT ;  /* 0x000000002100720c */ /* 0x000fe20003fa6270 */
[----:B------:R-:W-:Y:S01]  /*11e00*/  VIADD R29, R135, 0xffffff90 ;  /* 0xffffff90871d7836 */ /* 0x000fe20000000000 */
[----:B------:R-:W-:-:S04]  /*11e10*/  ISETP.GE.AND P3, PT, R33, R134, PT ;  /* 0x000000862100720c */ /* 0x000fc80003f66270 */
[----:B------:R-:W-:Y:S01]  /*11e20*/  ISETP.GE.AND P6, PT, R29, R0, PT ;  /* 0x000000001d00720c */ /* 0x000fe20003fc6270 */
[----:B------:R-:W-:Y:S01]  /*11e30*/  HMMA.16816.F32 R4, R108, R30, R4 ;  /* 0x0000001e6c04723c */ /* 0x000fe20000001804 */
[----:B------:R-:W-:Y:S02]  /*11e40*/  VIADD R31, R135, 0xffffff91 ;  /* 0xffffff91871f7836 */ /* 0x000fe40000000000 */
[----:B------:R-:W-:Y:S02]  /*11e50*/  FSEL R30, R20, -INF , !P5 ;  /* 0xff800000141e7808 */ /* 0x000fe40006800000 */
[----:B------:R-:W-:Y:S01]  /*11e60*/  ISETP.GE.AND P5, PT, R29, R134, PT ;  /* 0x000000861d00720c */ /* 0x000fe20003fa6270 */
[----:B------:R-:W-:Y:S01]  /*11e70*/  VIADD R29, R135, 0xffffff98 ;  /* 0xffffff98871d7836 */ /* 0x000fe20000000000 */
[----:B------:R-:W-:Y:S01]  /*11e80*/  FSEL R22, R22, -INF , !P3 ;  /* 0xff80000016167808 */ /* 0x000fe20005800000 */
[----:B------:R-:W-:Y:S01]  /*11e90*/  HMMA.16816.F32 R112, R124, R122, R112 ;  /* 0x0000007a7c70723c */ /* 0x000fe20000001870 */
[----:B------:R-:W-:Y:S01]  /*11ea0*/  FSEL R178, R21, -INF , !P2 ;  /* 0xff80000015b27808 */ /* 0x000fe20005000000 */
[----:B------:R-:W-:Y:S01]  /*11eb0*/  VIADD R21, R135, 0xffffff99 ;  /* 0xffffff9987157836 */ /* 0x000fe20000000000 */
[----:B------:R-:W-:-:S02]  /*11ec0*/  ISETP.GE.AND P3, PT, R31, R0, PT ;  /* 0x000000001f00720c */ /* 0x000fc40003f66270 */
[----:B------:R-:W-:Y:S01]  /*11ed0*/  FSEL R20, R23, -INF , !P4 ;  /* 0xff80000017147808 */ /* 0x000fe20006000000 */
[----:B------:R-:W-:Y:S01]  /*11ee0*/  VIADD R23, R135, 0xffffffa0 ;  /* 0xffffffa087177836 */ /* 0x000fe20000000000 */
[----:B------:R-:W-:Y:S02]  /*11ef0*/  FSEL R174, R16, -INF , !P6 ;  /* 0xff80000010ae7808 */ /* 0x000fe40007000000 */
[----:B------:R-:W-:Y:S02]  /*11f00*/  FSEL R129, R18, -INF , !P5 ;  /* 0xff80000012817808 */ /* 0x000fe40006800000 */
[----:B------:R-:W-:Y:S01]  /*11f10*/  FSEL R170, R17, -INF , !P3 ;  /* 0xff80000011aa7808 */ /* 0x000fe20005800000 */
[----:B------:R-:W-:Y:S01]  /*11f20*/  VIADD R17, R135, 0xffffffa1 ;  /* 0xffffffa187117836 */ /* 0x000fe20000000000 */
[----:B------:R-:W-:Y:S02]  /*11f30*/  ISETP.GE.AND P2, PT, R31, R134, PT ;  /* 0x000000861f00720c */ /* 0x000fe40003f46270 */
[C---:B------:R-:W-:Y:S01]  /*11f40*/  ISETP.GE.AND P4, PT, R29.reuse, R0, PT ;  /* 0x000000001d00720c */ /* 0x040fe20003f86270 */
[----:B-1----:R-:W-:Y:S01]  /*11f50*/  HMMA.16816.F32 R116, R108, R24, R116 ;  /* 0x000000186c74723c */ /* 0x002fe20000001874 */
[----:B------:R-:W-:-:S02]  /*11f60*/  ISETP.GE.AND P6, PT, R29, R134, PT ;  /* 0x000000861d00720c */ /* 0x000fc40003fc6270 */
[C---:B------:R-:W-:Y:S02]  /*11f70*/  ISETP.GE.AND P5, PT, R21.reuse, R0, PT ;  /* 0x000000001500720c */ /* 0x040fe40003fa6270 */
[----:B------:R-:W-:Y:S02]  /*11f80*/  ISETP.GE.AND P3, PT, R21, R134, PT ;  /* 0x000000861500720c */ /* 0x000fe40003f66270 */
[----:B------:R-:W-:Y:S02]  /*11f90*/  FSEL R131, R19, -INF , !P2 ;  /* 0xff80000013837808 */ /* 0x000fe40005000000 */
[----:B------:R-:W-:Y:S02]  /*11fa0*/  FSEL R172, R12, -INF , !P4 ;  /* 0xff8000000cac7808 */ /* 0x000fe40006000000 */
[----:B------:R-:W-:Y:S02]  /*11fb0*/  FSEL R120, R14, -INF , !P6 ;  /* 0xff8000000e787808 */ /* 0x000fe40007000000 */
[----:B------:R-:W-:Y:S01]  /*11fc0*/  FSEL R168, R13, -INF , !P5 ;  /* 0xff8000000da87808 */ /* 0x000fe20006800000 */
[----:B------:R-:W-:Y:S01]  /*11fd0*/  VIADD R13, R135, 0xffffffa8 ;  /* 0xffffffa8870d7836 */ /* 0x000fe20000000000 */
[----:B------:R-:W-:Y:S01]  /*11fe0*/  FSEL R166, R15, -INF , !P3 ;  /* 0xff8000000fa67808 */ /* 0x000fe20005800000 */
[----:B------:R-:W-:Y:S01]  /*11ff0*/  VIADD R15, R135, 0xffffffa9 ;  /* 0xffffffa9870f7836 */ /* 0x000fe20000000000 */
[----:B------:R-:W-:-:S02]  /*12000*/  ISETP.GE.AND P2, PT, R23, R0, PT ;  /* 0x000000001700720c */ /* 0x000fc40003f46270 */
[----:B------:R-:W-:Y:S02]  /*12010*/  ISETP.GE.AND P4, PT, R23, R134, PT ;  /* 0x000000861700720c */ /* 0x000fe40003f86270 */
[C---:B------:R-:W-:Y:S02]  /*12020*/  ISETP.GE.AND P6, PT, R17.reuse, R0, PT ;  /* 0x000000001100720c */ /* 0x040fe40003fc6270 */
[----:B------:R-:W-:Y:S02]  /*12030*/  ISETP.GE.AND P5, PT, R17, R134, PT ;  /* 0x000000861100720c */ /* 0x000fe40003fa6270 */
        /* <DEDUP_REMOVED lines=8> */
[-C--:B------:R-:W-:Y:S02]  /*120c0*/  ISETP.GE.AND P4, PT, R15, R0.reuse, PT ;  /* 0x000000000f00720c */ /* 0x080fe40003f86270 */
[----:B------:R-:W-:Y:S02]  /*120d0*/  FSEL R162, R4, -INF , !P3 ;  /* 0xff80000004a27808 */ /* 0x000fe40005800000 */
[----:B------:R-:W-:Y:S02]  /*120e0*/  FSEL R128, R6, -INF , !P2 ;  /* 0xff80000006807808 */ /* 0x000fe40005000000 */
[----:B------:R-:W-:Y:S01]  /*120f0*/  FSEL R121, R5, -INF , !P4 ;  /* 0xff80000005797808 */ /* 0x000fe20006000000 */
[----:B------:R-:W-:Y:S01]  /*12100*/  VIADD R5, R135, 0xffffffb8 ;  /* 0xffffffb887057836 */ /* 0x000fe20000000000 */
[----:B------:R-:W-:Y:S01]  /*12110*/  ISETP.GE.AND P5, PT, R9, R0, PT ;  /* 0x000000000900720c */ /* 0x000fe20003fa6270 */
[----:B------:R-:W-:Y:S01]  /*12120*/  VIADD R135, R135, 0xffffffb9 ;  /* 0xffffffb987877836 */ /* 0x000fe20000000000 */
[----:B------:R-:W-:-:S02]  /*12130*/  ISETP.GE.AND P3, PT, R9, R134, PT ;  /* 0x000000860900720c */ /* 0x000fc40003f66270 */
[C---:B------:R-:W-:Y:S02]  /*12140*/  ISETP.GE.AND P2, PT, R11.reuse, R0, PT ;  /* 0x000000000b00720c */ /* 0x040fe40003f46270 */
[-C--:B------:R-:W-:Y:S02]  /*12150*/  ISETP.GE.AND P4, PT, R11, R134.reuse, PT ;  /* 0x000000860b00720c */ /* 0x080fe40003f86270 */
[----:B------:R-:W-:Y:S01]  /*12160*/  HMMA.16816.F32 R8, R108, R26, R112 ;  /* 0x0000001a6c08723c */ /* 0x000fe20000001870 */
[----:B------:R-:W-:Y:S02]  /*12170*/  ISETP.GE.AND P6, PT, R15, R134, PT ;  /* 0x000000860f00720c */ /* 0x000fe40003fc6270 */
[----:B------:R-:W-:Y:S02]  /*12180*/  FSEL R108, R119, -INF , !P4 ;  /* 0xff800000776c7808 */ /* 0x000fe40006000000 */
[----:B------:R-:W-:Y:S02]  /*12190*/  ISETP.GT.AND P4, PT, R104, R147, PT ;  /* 0x000000936800720c */ /* 0x000fe40003f84270 */
        /* <DEDUP_REMOVED lines=18> */
[----:B------:R-:W-:-:S05]  /*122c0*/  IMAD.SHL.U32 R11, R11, 0x40, RZ ;  /* 0x000000400b0b7824 */ /* 0x000fca00078e00ff */
[----:B------:R-:W-:-:S04]  /*122d0*/  IADD3 R11, PT, PT, R11, -0x80, RZ ;  /* 0xffffff800b0b7810 */ /* 0x000fc80007ffe0ff */
        /* <DEDUP_REMOVED lines=57> */
.L_x_5278:
[----:B------:R-:W-:Y:S01]  /*12670*/  UMOV UR8, URZ ;  /* 0x000000ff00087c82 */ /* 0x000fe20008000000 */
[----:B------:R-:W-:Y:S01]  /*12680*/  IMAD.SHL.U32 R0, R132, 0x40, RZ ;  /* 0x0000004084007824 */ /* 0x000fe200078e00ff */
[----:B------:R-:W-:-:S05]  /*12690*/  IADD3 R4, P2, PT, RZ, -UR8, RZ ;  /* 0x80000008ff047c10 */ /* 0x000fca000ff5e0ff */
[----:B------:R-:W-:-:S05]  /*126a0*/  IMAD.X R0, RZ, RZ, ~R0, P2 ;  /* 0x000000ffff007224 */ /* 0x000fca00010e0e00 */
[----:B------:R-:W-:-:S04]  /*126b0*/  SHF.R.S64 R5, R4, 0x1f, R0 ;  /* 0x0000001f04057819 */ /* 0x000fc80000001000 */
[----:B------:R-:W-:-:S04]  /*126c0*/  IADD3 R148, P2, PT, R5, R148, RZ ;  /* 0x0000009405947210 */ /* 0x000fc80007f5e0ff */
[----:B------:R-:W-:-:S09]  /*126d0*/  LEA.HI.X.SX32 R149, R0, R149, 0x1, P2 ;  /* 0x0000009500957211 */ /* 0x000fd200010f0eff */
.L_x_5279:
        /* <DEDUP_REMOVED lines=51> */
.L_x_5277:
[----:B-1----:R-:W-:Y:S01]  /*12a10*/  FMNMX3.FTZ R7, R101, R34, R176, !PT ;  /* 0x0000002265077276 */ /* 0x002fe200078100b0 */
        /* <DEDUP_REMOVED lines=30> */
[----:B------:R-:W-:Y:S01]  /*12c00*/  FMUL.FTZ R25, R0, UR4 ;  /* 0x0000000400197c20 */ /* 0x000fe20008410000 */
[----:B------:R-:W-:Y:S02]  /*12c10*/  FSEL R6, R2, RZ, P1 ;  /* 0x000000ff02067208 */ /* 0x000fe40000800000 */
[----:B------:R-:W-:Y:S02]  /*12c20*/  FSEL R4, R0, RZ, P0 ;  /* 0x000000ff00047208 */ /* 0x000fe40000000000 */
[----:B------:R-:W-:Y:S01]  /*12c30*/  FSEL R107, R107, RZ, P1 ;  /* 0x000000ff6b6b7208 */ /* 0x000fe20000800000 */
[----:B------:R-:W-:Y:S01]  /*12c40*/  FADD.FTZ R6, R101, -R6 ;  /* 0x8000000665067221 */ /* 0x000fe20000010000 */
[----:B------:R-:W-:Y:S01]  /*12c50*/  FSEL R25, R25, RZ, P0 ;  /* 0x000000ff19197208 */ /* 0x000fe20000000000 */
[----:B------:R-:W-:-:S02]  /*12c60*/  FADD.FTZ R4, R3, -R4 ;  /* 0x8000000403047221 */ /* 0x000fc40000010000 */
[--C-:B------:R-:W-:Y:S01]  /*12c70*/  FFMA.FTZ R33, R34, UR4, -R107.reuse ;  /* 0x0000000422217c23 */ /* 0x100fe2000801086b */
[----:B------:R-:W-:Y:S01]  /*12c80*/  FFMA.FTZ R31, R176, UR4, -R107 ;  /* 0x00000004b01f7c23 */ /* 0x000fe2000801086b */
[--C-:B------:R-:W-:Y:S01]  /*12c90*/  FFMA.FTZ R34, R28, UR4, -R25.reuse ;  /* 0x000000041c227c23 */ /* 0x100fe20008010819 */
[----:B------:R-:W-:Y:S01]  /*12ca0*/  FFMA.FTZ R28, R32, UR4, -R25 ;  /* 0x00000004201c7c23 */ /* 0x000fe20008010819 */
[--C-:B------:R-:W-:Y:S01]  /*12cb0*/  FFMA.FTZ R30, R30, UR4, -R107.reuse ;  /* 0x000000041e1e7c23 */ /* 0x100fe2000801086b */
[----:B------:R-:W-:Y:S01]  /*12cc0*/  FFMA.FTZ R29, R178, UR4, -R107 ;  /* 0x00000004b21d7c23 */ /* 0x000fe2000801086b */
[--C-:B------:R-:W-:Y:S01]  /*12cd0*/  FFMA.FTZ R32, R22, UR4, -R25.reuse ;  /* 0x0000000416207c23 */ /* 0x100fe20008010819 */
[----:B------:R-:W-:Y:S01]  /*12ce0*/  FMUL.FTZ R101, R6, UR4 ;  /* 0x0000000406657c20 */ /* 0x000fe20008410000 */
[----:B------:R-:W-:Y:S01]  /*12cf0*/  FMUL.FTZ R35, R4, UR4 ;  /* 0x0000000404237c20 */ /* 0x000fe20008410000 */
[--C-:B------:R-:W-:Y:S01]  /*12d00*/  FFMA.FTZ R20, R20, UR4, -R25.reuse ;  /* 0x0000000414147c23 */ /* 0x100fe20008010819 */
[----:B------:R-:W-:Y:S01]  /*12d10*/  MUFU.EX2 R33, R33 ;  /* 0x0000002100217308 */ /* 0x000fe20000000800 */
[----:B------:R-:W-:Y:S01]  /*12d20*/  FFMA.FTZ R113, R120, UR4, -R25 ;  /* 0x0000000478717c23 */ /* 0x000fe20008010819 */
[--C-:B------:R-:W-:Y:S01]  /*12d30*/  FFMA.FTZ R114, R174, UR4, -R107.reuse ;  /* 0x00000004ae727c23 */ /* 0x100fe2000801086b */
[--C-:B------:R-:W-:Y:S01]  /*12d40*/  FFMA.FTZ R109, R170, UR4, -R107.reuse ;  /* 0x00000004aa6d7c23 */ /* 0x100fe2000801086b */
[----:B------:R-:W1:Y:S01]  /*12d50*/  MUFU.EX2 R31, R31 ;  /* 0x0000001f001f7308 */ /* 0x000e620000000800 */
[--C-:B------:R-:W-:Y:S01]  /*12d60*/  FFMA.FTZ R116, R172, UR4, -R107.reuse ;  /* 0x00000004ac747c23 */ /* 0x100fe2000801086b */
[----:B------:R-:W-:Y:S01]  /*12d70*/  FFMA.FTZ R111, R168, UR4, -R107 ;  /* 0x00000004a86f7c23 */ /* 0x000fe2000801086b */
[--C-:B------:R-:W-:Y:S01]  /*12d80*/  FFMA.FTZ R118, R129, UR4, -R25.reuse ;  /* 0x0000000481767c23 */ /* 0x100fe20008010819 */
[----:B------:R-:W-:Y:S01]  /*12d90*/  MUFU.EX2 R30, R30 ;  /* 0x0000001e001e7308 */ /* 0x000fe20000000800 */
[--C-:B------:R-:W-:Y:S01]  /*12da0*/  FFMA.FTZ R115, R131, UR4, -R25.reuse ;  /* 0x0000000483737c23 */ /* 0x100fe20008010819 */
[----:B------:R-:W-:Y:S01]  /*12db0*/  FFMA.FTZ R120, R166, UR4, -R25 ;  /* 0x00000004a6787c23 */ /* 0x000fe20008010819 */
[--C-:B------:R-:W-:Y:S01]  /*12dc0*/  FFMA.FTZ R117, R126, UR4, -R107.reuse ;  /* 0x000000047e757c23 */ /* 0x100fe2000801086b */
[----:B------:R-:W2:Y:S01]  /*12dd0*/  MUFU.EX2 R29, R29 ;  /* 0x0000001d001d7308 */ /* 0x000ea20000000800 */
[----:B------:R-:W-:Y:S01]  /*12de0*/  FFMA.FTZ R119, R162, UR4, -R107 ;  /* 0x00000004a2777c23 */ /* 0x000fe2000801086b */
[--C-:B------:R-:W-:Y:S01]  /*12df0*/  FFMA.FTZ R128, R128, UR4, -R25.reuse ;  /* 0x0000000480807c23 */ /* 0x100fe20008010819 */
[----:B------:R-:W-:Y:S01]  /*12e00*/  FFMA.FTZ R123, R123, UR4, -R25 ;  /* 0x000000047b7b7c23 */ /* 0x000fe20008010819 */
[----:B------:R-:W-:Y:S01]  /*12e10*/  MUFU.EX2 R34, R34 ;  /* 0x0000002200227308 */ /* 0x000fe20000000800 */
[--C-:B------:R-:W-:Y:S01]  /*12e20*/  FFMA.FTZ R130, R130, UR4, -R107.reuse ;  /* 0x0000000482827c23 */ /* 0x100fe2000801086b */
[----:B-1----:R-:W-:Y:S01]  /*12e30*/  F2FP.F16.F32.PACK_AB R4, R31, R33 ;  /* 0x000000211f04723e */ /* 0x002fe200000000ff */
[--C-:B------:R-:W-:Y:S01]  /*12e40*/  FFMA.FTZ R127, R105, UR4, -R107.reuse ;  /* 0x00000004697f7c23 */ /* 0x100fe2000801086b */
[----:B------:R-:W1:Y:S01]  /*12e50*/  MUFU.EX2 R28, R28 ;  /* 0x0000001c001c7308 */ /* 0x000e620000000800 */
[--C-:B------:R-:W-:Y:S01]  /*12e60*/  FFMA.FTZ R125, R112, UR4, -R107.reuse ;  /* 0x00000004707d7c23 */ /* 0x100fe2000801086b */
[--C-:B------:R-:W-:Y:S01]  /*12e70*/  FFMA.FTZ R105, R110, UR4, -R107.reuse ;  /* 0x000000046e697c23 */ /* 0x100fe2000801086b */
[----:B------:R-:W-:Y:S01]  /*12e80*/  FFMA.FTZ R27, R27, UR4, -R107 ;  /* 0x000000041b1b7c23 */ /* 0x000fe2000801086b */
[----:B------:R-:W-:Y:S01]  /*12e90*/  MUFU.EX2 R32, R32 ;  /* 0x0000002000207308 */ /* 0x000fe20000000800 */
[--C-:B------:R-:W-:Y:S01]  /*12ea0*/  FFMA.FTZ R112, R108, UR4, -R25.reuse ;  /* 0x000000046c707c23 */ /* 0x100fe20008010819 */
[----:B--2---:R-:W-:Y:S01]  /*12eb0*/  F2FP.F16.F32.PACK_AB R6, R29, R30 ;  /* 0x0000001e1d06723e */ /* 0x004fe200000000ff */
[----:B------:R-:W-:Y:S01]  /*12ec0*/  FFMA.FTZ R108, R26, UR4, -R25 ;  /* 0x000000041a6c7c23 */ /* 0x000fe20008010819 */
[----:B------:R-:W2:Y:S04]  /*12ed0*/  MUFU.EX2 R3, R20 ;  /* 0x0000001400037308 */ /* 0x000ea80000000800 */
[----:B------:R-:W3:Y:S01]  /*12ee0*/  MUFU.EX2 R101, R101 ;  /* 0x0000006500657308 */ /* 0x000ee20000000800 */
[----:B-1----:R-:W-:-:S03]  /*12ef0*/  F2FP.F16.F32.PACK_AB R5, R28, R34 ;  /* 0x000000221c05723e */ /* 0x002fc600000000ff */
[----:B------:R-:W1:Y:S04]  /*12f00*/  MUFU.EX2 R35, R35 ;  /* 0x0000002300237308 */ /* 0x000e680000000800 */
[----:B------:R-:W-:Y:S01]  /*12f10*/  MUFU.EX2 R114, R114 ;  /* 0x0000007200727308 */ /* 0x000fe20000000800 */
[----:B--2---:R-:W-:Y:S01]  /*12f20*/  F2FP.F16.F32.PACK_AB R7, R3, R32 ;  /* 0x000000200307723e */ /* 0x004fe200000000ff */
[----:B------:R-:W-:Y:S02]  /*12f30*/  LDSM.16.MT88.4 R20, [R143+0xa000] ;  /* 0x00a000008f14783b */ /* 0x000fe40000004200 */
[----:B------:R-:W2:Y:S01]  /*12f40*/  MUFU.EX2 R109, R109 ;  /* 0x0000006d006d7308 */ /* 0x000ea20000000800 */
        /* <DEDUP_REMOVED lines=53> */
[----:B------:R-:W4:Y:S01]  /*132a0*/  LDSM.16.MT88.4 R12, [R145+0xa000] ;  /* 0x00a00000910c783b */ /* 0x000f220000004200 */
        /* <DEDUP_REMOVED lines=31> */
[C---:B------:R-:W-:Y:S01]  /*134a0*/  HMMA.16816.F32 R68, R4.reuse, R18, R68 ;  /* 0x000000120444723c */ /* 0x040fe20000001844 */
[----:B------:R-:W3:Y:S01]  /*134b0*/  LDSM.16.MT88.4 R16, [R146+0x8800] ;  /* 0x008800009210783b */ /* 0x000ee20000004200 */
[----:B------:R-:W3:Y:S01]  /*134c0*/  MUFU.EX2 R117, R117 ;  /* 0x0000007500757308 */ /* 0x000ee20000000800 */
[----:B------:R-:W-:Y:S01]  /*134d0*/  FFMA.FTZ R35, R165, R35, R34 ;  /* 0x00000023a5237223 */ /* 0x000fe20000010022 */
[----:B------:R-:W-:Y:S01]  /*134e0*/  FADD.FTZ R31, R31, R164 ;  /* 0x000000a41f1f7221 */ /* 0x000fe20000010000 */
[-C--:B------:R-:W-:Y:S01]  /*134f0*/  MOV R101, R2.reuse ;  /* 0x0000000200657202 */ /* 0x080fe20000000f00 */
[----:B------:R-:W-:Y:S01]  /*13500*/  MUFU.EX2 R119, R119 ;  /* 0x0000007700777308 */ /* 0x000fe20000000800 */
[----:B------:R-:W-:Y:S01]  /*13510*/  FADD.FTZ R35, R28, R35 ;  /* 0x000000231c237221 */ /* 0x000fe20000010000 */
[C---:B----4-:R-:W-:Y:S01]  /*13520*/  HMMA.16816.F32 R72, R4.reuse, R12, R72 ;  /* 0x0000000c0448723c */ /* 0x050fe20000001848 */
[----:B------:R-:W-:Y:S01]  /*13530*/  FADD.FTZ R30, R30, R31 ;  /* 0x0000001f1e1e7221 */ /* 0x000fe20000010000 */
[----:B------:R-:W-:Y:S01]  /*13540*/  MUFU.EX2 R128, R128 ;  /* 0x0000008000807308 */ /* 0x000fe20000000800 */
[----:B------:R-:W-:Y:S01]  /*13550*/  FADD.FTZ R32, R32, R35 ;  /* 0x0000002320207221 */ /* 0x000fe20000010000 */
[----:B------:R-:W-:Y:S01]  /*13560*/  @P4 MOV R101, R2 ;  /* 0x0000000200654202 */ /* 0x000fe20000000f00 */
[----:B------:R-:W-:Y:S01]  /*13570*/  FADD.FTZ R29, R29, R30 ;  /* 0x0000001e1d1d7221 */ /* 0x000fe20000010000 */
[----:B------:R-:W-:Y:S01]  /*13580*/  MUFU.EX2 R123, R123 ;  /* 0x0000007b007b7308 */ /* 0x000fe20000000800 */
[----:B------:R-:W-:Y:S01]  /*13590*/  FADD.FTZ R3, R3, R32 ;  /* 0x0000002003037221 */ /* 0x000fe20000010000 */
[C---:B------:R-:W-:Y:S01]  /*135a0*/  HMMA.16816.F32 R76, R4.reuse, R14, R76 ;  /* 0x0000000e044c723c */ /* 0x040fe2000000184c */
[----:B------:R-:W4:Y:S01]  /*135b0*/  LDSM.16.MT88.4 R12, [R145+0x8800] ;  /* 0x00880000910c783b */ /* 0x000f220000004200 */
[----:B------:R5:W-:Y:S04]  /*135c0*/  MUFU.EX2 R110, R127 ;  /* 0x0000007f006e7308 */ /* 0x000be80000000800 */
[----:B------:R-:W-:Y:S02]  /*135d0*/  MUFU.EX2 R125, R125 ;  /* 0x0000007d007d7308 */ /* 0x000fe40000000800 */
[C---:B------:R-:W-:Y:S02]  /*135e0*/  HMMA.16816.F32 R92, R4.reuse, R20, R92 ;  /* 0x00000014045c723c */ /* 0x040fe4000000185c */
[----:B------:R-:W-:Y:S04]  /*135f0*/  MUFU.EX2 R105, R105 ;  /* 0x0000006900697308 */ /* 0x000fe80000000800 */
[----:B------:R-:W-:Y:S02]  /*13600*/  MUFU.EX2 R112, R112 ;  /* 0x0000007000707308 */ /* 0x000fe40000000800 */
[C---:B--2---:R-:W-:Y:S01]  /*13610*/  HMMA.16816.F32 R80, R4.reuse, R8, R80 ;  /* 0x000000080450723c */ /* 0x044fe20000001850 */
[----:B-----5:R-:W-:Y:S01]  /*13620*/  FFMA.FTZ R127, R24, UR4, -R25 ;  /* 0x00000004187f7c23 */ /* 0x020fe20008010819 */
[----:B------:R-:W-:Y:S05]  /*13630*/  MUFU.EX2 R108, R108 ;  /* 0x0000006c006c7308 */ /* 0x000fea0000000800 */
[----:B------:R-:W-:Y:S01]  /*13640*/  MUFU.EX2 R127, R127 ;  /* 0x0000007f007f7308 */ /* 0x000fe20000000800 */
[C---:B------:R-:W-:Y:S01]  /*13650*/  HMMA.16816.F32 R84, R4.reuse, R10, R84 ;  /* 0x0000000a0454723c */ /* 0x040fe20000001854 */
[----:B------:R-:W2:Y:S07]  /*13660*/  LDSM.16.MT88.4 R8, [R144+0x8800] ;  /* 0x008800009008783b */ /* 0x000eae0000004200 */
        /* <DEDUP_REMOVED lines=25> */
[C---:B-----5:R-:W-:Y:S01]  /*13800*/  HMMA.16816.F32 R56, R4.reuse, R20, R56 ;  /* 0x000000140438723c */ /* 0x060fe20000001838 */
[----:B------:R-:W-:Y:S01]  /*13810*/  FFMA.FTZ R20, R121, UR4, -R107 ;  /* 0x0000000479147c23 */ /* 0x000fe2000801086b */
[--C-:B------:R-:W-:Y:S01]  /*13820*/  FFMA.FTZ R121, R124, UR4, -R25.reuse ;  /* 0x000000047c797c23 */ /* 0x100fe20008010819 */
[--C-:B------:R-:W-:Y:S01]  /*13830*/  FFMA.FTZ R21, R122, UR4, -R25.reuse ;  /* 0x000000047a157c23 */ /* 0x100fe20008010819 */
[----:B------:R-:W-:Y:S01]  /*13840*/  FFMA.FTZ R107, R106, UR4, -R25 ;  /* 0x000000046a6b7c23 */ /* 0x000fe20008010819 */
[----:B------:R-:W-:Y:S03]  /*13850*/  MUFU.EX2 R122, R20 ;  /* 0x00000014007a7308 */ /* 0x000fe60000000800 */
[C---:B-1----:R-:W-:Y:S01]  /*13860*/  HMMA.16816.F32 R64, R4.reuse, R16, R64 ;  /* 0x000000100440723c */ /* 0x042fe20000001840 */
[----:B------:R-:W-:Y:S04]  /*13870*/  MUFU.EX2 R124, R21 ;  /* 0x00000015007c7308 */ /* 0x000fe80000000800 */
[----:B------:R-:W1:Y:S03]  /*13880*/  MUFU.EX2 R121, R121 ;  /* 0x0000007900797308 */ /* 0x000e660000000800 */
[C---:B------:R-:W-:Y:S01]  /*13890*/  HMMA.16816.F32 R68, R4.reuse, R18, R68 ;  /* 0x000000120444723c */ /* 0x040fe20000001844 */
[----:B------:R-:W4:Y:S01]  /*138a0*/  LDSM.16.MT88.4 R16, [R143+0xa800] ;  /* 0x00a800008f10783b */ /* 0x000f220000004200 */
[----:B------:R5:W-:Y:S04]  /*138b0*/  MUFU.EX2 R106, R27 ;  /* 0x0000001b006a7308 */ /* 0x000be80000000800 */
[----:B------:R-:W1:Y:S02]  /*138c0*/  MUFU.EX2 R107, R107 ;  /* 0x0000006b006b7308 */ /* 0x000e640000000800 */
[C---:B---3--:R-:W-:Y:S08]  /*138d0*/  HMMA.16816.F32 R72, R4.reuse, R12, R72 ;  /* 0x0000000c0448723c */ /* 0x048ff00000001848 */
[C---:B------:R-:W-:Y:S01]  /*138e0*/  HMMA.16816.F32 R76, R4.reuse, R14, R76 ;  /* 0x0000000e044c723c */ /* 0x040fe2000000184c */
[----:B------:R-:W3:Y:S04]  /*138f0*/  LDSM.16.MT88.4 R12, [R146+0x9000] ;  /* 0x00900000920c783b */ /* 0x000ee80000004200 */
[----:B-----5:R-:W-:Y:S03]  /*13900*/  LDSM.16.MT88.4 R24, [R144+0x9800] ;  /* 0x009800009018783b */ /* 0x020fe60000004200 */
[C---:B--2---:R-:W-:Y:S08]  /*13910*/  HMMA.16816.F32 R80, R4.reuse, R8, R80 ;  /* 0x000000080450723c */ /* 0x044ff00000001850 */
[C---:B------:R-:W-:Y:S01]  /*13920*/  HMMA.16816.F32 R84, R4.reuse, R10, R84 ;  /* 0x0000000a0454723c */ /* 0x040fe20000001854 */
[----:B------:R-:W2:Y:S07]  /*13930*/  LDSM.16.MT88.4 R8, [R145+0x9000] ;  /* 0x009000009108783b */ /* 0x000eae0000004200 */
[C---:B------:R-:W-:Y:S01]  /*13940*/  HMMA.16816.F32 R60, R4.reuse, R22, R60 ;  /* 0x00000016043c723c */ /* 0x040fe2000000183c */
[----:B------:R-:W-:Y:S07]  /*13950*/  LDSM.16.MT88.4 R20, [R143+0x9000] ;  /* 0x009000008f14783b */ /* 0x000fee0000004200 */
[C---:B----4-:R-:W-:Y:S08]  /*13960*/  HMMA.16816.F32 R92, R4.reuse, R16, R92 ;  /* 0x00000010045c723c */ /* 0x050ff0000000185c */
[----:B------:R-:W-:Y:S01]  /*13970*/  HMMA.16816.F32 R88, R4, R18, R88 ;  /* 0x000000120458723c */ /* 0x000fe20000001858 */
[----:B------:R-:W4:Y:S01]  /*13980*/  LDSM.16.MT88.4 R16, [R144+0x9000] ;  /* 0x009000009010783b */ /* 0x000f220000004200 */
[----:B------:R-:W-:Y:S01]  /*13990*/  F2FP.F16.F32.PACK_AB R4, R117, R126 ;  /* 0x0000007e7504723e */ /* 0x000fe200000000ff */
[----:B------:R-:W-:Y:S01]  /*139a0*/  FADD.FTZ R126, R126, R111 ;  /* 0x0000006f7e7e7221 */ /* 0x000fe20000010000 */
        /* <DEDUP_REMOVED lines=56> */
[C---:B------:R-:W-:Y:S08]  /*13d30*/  HMMA.16816.F32 R52, R4.reuse, R26, R52 ;  /* 0x0000001a0434723c */ /* 0x040ff00000001834 */
[C---:B----4-:R-:W-:Y:S08]  /*13d40*/  HMMA.16816.F32 R56, R4.reuse, R20, R56 ;  /* 0x000000140438723c */ /* 0x050ff00000001838 */
[C---:B------:R-:W-:Y:S08]  /*13d50*/  HMMA.16816.F32 R60, R4.reuse, R22, R60 ;  /* 0x00000016043c723c */ /* 0x040ff0000000183c */
[C---:B-1----:R-:W-:Y:S08]  /*13d60*/  HMMA.16816.F32 R72, R4.reuse, R12, R72 ;  /* 0x0000000c0448723c */ /* 0x042ff00000001848 */
[C---:B------:R-:W-:Y:S08]  /*13d70*/  HMMA.16816.F32 R76, R4.reuse, R14, R76 ;  /* 0x0000000e044c723c */ /* 0x040ff0000000184c */
[C---:B--2---:R-:W-:Y:S08]  /*13d80*/  HMMA.16816.F32 R80, R4.reuse, R8, R80 ;  /* 0x000000080450723c */ /* 0x044ff00000001850 */
[C---:B------:R-:W-:Y:S08]  /*13d90*/  HMMA.16816.F32 R84, R4.reuse, R10, R84 ;  /* 0x0000000a0454723c */ /* 0x040ff00000001854 */
[C---:B---3--:R-:W-:Y:S08]  /*13da0*/  HMMA.16816.F32 R92, R4.reuse, R16, R92 ;  /* 0x00000010045c723c */ /* 0x048ff0000000185c */
[----:B------:R-:W-:Y:S01]  /*13db0*/  HMMA.16816.F32 R88, R4, R18, R88 ;  /* 0x000000120458723c */ /* 0x000fe20000001858 */
[----:B------:R-:W-:-:S04]  /*13dc0*/  NOP ;  /* 0x0000000000007918 */ /* 0x000fc80000000000 */
[----:B------:R-:W-:-:S15]  /*13dd0*/  @P4 BRA `(.L_x_5280) ;  /* 0x0000000000044947 */ /* 0x000fde0003800000 */
.L_x_5274:
[----:B------:R-:W-:-:S07]  /*13de0*/  IADD3 R102, PT, PT, R104, -0x1, RZ ;  /* 0xffffffff68667810 */ /* 0x000fce0007ffe0ff */
.L_x_5280:
[----:B------:R-:W-:-:S13]  /*13df0*/  ISETP.GE.AND P0, PT, R102, R147, PT ;  /* 0x000000936600720c */ /* 0x000fda0003f06270 */
[----:B------:R-:W-:Y:S05]  /*13e00*/  @!P0 BRA `(.L_x_5281) ;  /* 0x0000002800cc8947 */ /* 0x000fea0003800000 */
[----:B------:R-:W1:Y:S01]  /*13e10*/  S2UR UR5, SR_CgaCtaId ;  /* 0x00000000000579c3 */ /* 0x000e620000008800 */
[----:B------:R-:W-:Y:S01]  /*13e20*/  ISETP.NE.U32.AND P3, PT, RZ, UR12, PT ;  /* 0x0000000cff007c0c */ /* 0x000fe2000bf65070 */
[----:B------:R-:W-:Y:S01]  /*13e30*/  IMAD.MOV.U32 R161, RZ, RZ, RZ ;  /* 0x000000ffffa17224 */ /* 0x000fe200078e00ff */
[C---:B------:R-:W-:Y:S01]  /*13e40*/  LEA R163, R102.reuse, 0x40, 0x6 ;  /* 0x0000004066a37811 */ /* 0x040fe200078e30ff */
[----:B------:R-:W-:Y:S01]  /*13e50*/  IMAD.MOV.U32 R2, RZ, RZ, R3 ;  /* 0x000000ffff027224 */ /* 0x000fe200078e0003 */
[----:B------:R-:W-:Y:S01]  /*13e60*/  ISETP.NE.AND.EX P3, PT, RZ, UR13, PT, P3 ;  /* 0x0000000dff007c0c */ /* 0x000fe2000bf65330 */
[----:B------:R-:W-:Y:S01]  /*13e70*/  IMAD.MOV.U32 R0, RZ, RZ, R101 ;  /* 0x000000ffff007224 */ /* 0x000fe200078e0065 */
[----:B------:R-:W-:Y:S01]  /*13e80*/  UMOV UR13, 0x400 ;  /* 0x00000400000d7882 */ /* 0x000fe20000000000 */
[----:B------:R-:W-:Y:S01]  /*13e90*/  VIADD R162, R102, 0x1 ;  /* 0x0000000166a27836 */ /* 0x000fe20000000000 */
[----:B------:R-:W2:Y:S01]  /*13ea0*/  LDCU UR12, c[0x0][0x440] ;  /* 0x00008800ff0c77ac */ /* 0x000ea20008000800 */
[----:B------:R-:W3:Y:S01]  /*13eb0*/  LDCU UR4, c[0x0][0x45c] ;  /* 0x00008b80ff0477ac */ /* 0x000ee20008000800 */
[----:B------:R-:W4:Y:S07]  /*13ec0*/  LDCU.64 UR8, c[0x0][0x3a0] ;  /* 0x00007400ff0877ac */ /* 0x000f2e0008000a00 */
[----:B------:R-:W-:Y:S01]  /*13ed0*/  @!P3 IADD3 R161, P4, PT, RZ, -R161, RZ ;  /* 0x800000a1ffa1b210 */ /* 0x000fe20007f9e0ff */
[----:B------:R-:W2:Y:S01]  /*13ee0*/  LDCU.64 UR10, c[0x0][0x3a8] ;  /* 0x00007500ff0a77ac */ /* 0x000ea20008000a00 */
[----:B-1----:R-:W-:-:S12]  /*13ef0*/  ULEA UR5, UR5, UR13, 0x18 ;  /* 0x0000000d05057291 */ /* 0x002fd8000f8ec0ff */
.L_x_5285:
[----:B--2---:R-:W-:Y:S01]  /*13f00*/  ISETP.GE.AND P2, PT, R158, UR12, PT ;  /* 0x0000000c9e007c0c */ /* 0x004fe2000bf46270 */
[----:B------:R-:W1:Y:S01]  /*13f10*/  S2R R160, SR_TID.X ;  /* 0x0000000000a07919 */ /* 0x000e620000002100 */
[----:B------:R-:W-:Y:S01]  /*13f20*/  ISETP.GE.AND P1, PT, R100, UR12, PT ;  /* 0x0000000c64007c0c */ /* 0x000fe2000bf26270 */
[----:B------:R-:W2:Y:S01]  /*13f30*/  @!P3 LDC R166, c[0x0][0x3c0] ;  /* 0x0000f000ffa6bb82 */ /* 0x000ea20000000800 */
[----:B------:R-:W-:Y:S07]  /*13f40*/  DEPBAR.LE SB0, 0x0 ;  /* 0x000080000000791a */ /* 0x000fee0000000000 */
[----:B------:R-:W3:Y:S08]  /*13f50*/  LDC R101, c[0x0][0x3c4] ;  /* 0x0000f100ff657b82 */ /* 0x000ef00000000800 */
[----:B------:R-:W-:Y:S01]  /*13f60*/  BAR.SYNC.DEFER_BLOCKING 0x0 ;  /* 0x0000000000007b1d */ /* 0x000fe20000010000 */
[----:B-1----:R-:W-:Y:S01]  /*13f70*/  LOP3.LUT R4, R160, 0x38, RZ, 0xc0, !PT ;  /* 0x00000038a0047812 */ /* 0x002fe200078ec0ff */
[----:B--2---:R-:W-:Y:S02]  /*13f80*/  @!P3 IMAD.SHL.U32 R6, R166, 0x40, RZ ;  /* 0x00000040a606b824 */ /* 0x004fe400078e00ff */
[----:B------:R-:W-:Y:S02]  /*13f90*/  IMAD.SHL.U32 R159, R160, 0x8, RZ ;  /* 0x00000008a09f7824 */ /* 0x000fe400078e00ff */
[----:B------:R-:W-:Y:S03]  /*13fa0*/  @!P3 IMAD.X R6, RZ, RZ, ~R6, P4 ;  /* 0x000000ffff06b224 */ /* 0x000fe600020e0e06 */
[C---:B------:R-:W-:Y:S02]  /*13fb0*/  LOP3.LUT R5, R159.reuse, 0x1f8, RZ, 0xc0, !PT ;  /* 0x000001f89f057812 */ /* 0x040fe400078ec0ff */
[----:B------:R-:W-:Y:S02]  /*13fc0*/  LOP3.LUT R3, R159, 0x1e00, RZ, 0xc0, !PT ;  /* 0x00001e009f037812 */ /* 0x000fe400078ec0ff */
[----:B------:R-:W-:Y:S02]  /*13fd0*/  @!P3 SHF.R.S64 R7, R161, 0x1f, R6 ;  /* 0x0000001fa107b819 */ /* 0x000fe40000001006 */
[----:B------:R-:W-:Y:S01]  /*13fe0*/  LOP3.LUT R3, R3, R5, R4, 0xf6, !PT ;  /* 0x0000000503037212 */ /* 0x000fe200078ef604 */
[----:B------:R-:W-:Y:S01]  /*13ff0*/  IMAD.MOV.U32 R5, RZ, RZ, R150 ;  /* 0x000000ffff057224 */ /* 0x000fe200078e0096 */
[----:B------:R-:W-:Y:S01]  /*14000*/  @!P3 IADD3 R150, P0, PT, R150, R7, RZ ;  /* 0x000000079696b210 */ /* 0x000fe20007f1e0ff */
[----:B------:R-:W-:Y:S03]  /*14010*/  IMAD.MOV.U32 R4, RZ, RZ, R151 ;  /* 0x000000ffff047224 */ /* 0x000fe600078e0097 */
[----:B------:R-:W-:Y:S01]  /*14020*/  @!P3 LEA.HI.X.SX32 R151, R6, R151, 0x1, P0 ;  /* 0x000000970697b211 */ /* 0x000fe200000f0eff */
[----:B---3--:R-:W-:Y:S08]  /*14030*/  @!P3 BRA `(.L_x_5282) ;  /* 0x0000000000f4b947 */ /* 0x008ff00003800000 */
[----:B------:R-:W-:Y:S01]  /*14040*/  VIADD R9, R163, 0xffffffc0 ;  /* 0xffffffc0a3097836 */ /* 0x000fe20000000000 */
[----:B------:R-:W1:Y:S01]  /*14050*/  LDC R6, c[0x0][0x4f0] ;  /* 0x00013c00ff067b82 */ /* 0x000e620000000800 */
[----:B------:R-:W-:Y:S03]  /*14060*/  MOV R12, RZ ;  /* 0x000000ff000c7202 */ /* 0x000fe60000000f00 */
        /* <DEDUP_REMOVED lines=8> */
[--C-:B-1----:R-:W-:Y:S04]  /*140f0*/  IMAD.MOV R7, RZ, RZ, -R13.reuse ;  /* 0x000000ffff077224 */ /* 0x102fe800078e0a0d */
        /* <DEDUP_REMOVED lines=31> */
[----:B------:R-:W3:Y:S01]  /*142f0*/  LDG.E R8, desc[UR6][R16.64] ;  /* 0x0000000610087981 */ /* 0x000ee2000c1e1900 */
[C---:B------:R-:W-:Y:S01]  /*14300*/  LEA.HI.X.SX32 R15, R9.reuse, R157, 0x2, P0 ;  /* 0x0000009d090f7211 */ /* 0x040fe200000f16ff */
[----:B------:R-:W-:Y:S04]  /*14310*/  IMAD.IADD R9, R9, 0x1, -R13 ;  /* 0x0000000109097824 */ /* 0x000fe800078e0a0d */
[----:B------:R-:W-:Y:S01]  /*14320*/  IMAD R9, R9, R6, -0x40 ;  /* 0xffffffc009097424 */ /* 0x000fe200078e0206 */
[----:B------:R-:W3:Y:S04]  /*14330*/  LDG.E R7, desc[UR6][R14.64] ;  /* 0x000000060e077981 */ /* 0x000ee8000c1e1900 */
[----:B------:R-:W-:Y:S05]  /*14340*/  SHF.R.S32.HI R11, RZ, 0x1f, R9 ;  /* 0x0000001fff0b7819 */ /* 0x000fea0000011409 */
[-C--:B--2---:R-:W-:Y:S02]  /*14350*/  IMAD R6, R11, R166.reuse, RZ ;  /* 0x000000a60b067224 */ /* 0x084fe400078e02ff */
[C---:B------:R-:W-:Y:S04]  /*14360*/  IMAD.WIDE.U32 R10, R9.reuse, R166, RZ ;  /* 0x000000a6090a7225 */ /* 0x040fe800078e00ff */
[----:B------:R-:W-:Y:S05]  /*14370*/  IMAD R6, R9, R167, R6 ;  /* 0x000000a709067224 */ /* 0x000fea00078e0206 */
[----:B------:R-:W-:Y:S01]  /*14380*/  IADD3 R11, PT, PT, R11, R6, RZ ;  /* 0x000000060b0b7210 */ /* 0x000fe20007ffe0ff */
[----:B---3--:R-:W-:Y:S04]  /*14390*/  IMAD.IADD R7, R8, 0x1, -R7 ;  /* 0x0000000108077824 */ /* 0x008fe800078e0a07 */
[C---:B------:R-:W-:Y:S01]  /*143a0*/  IMAD.WIDE.U32 R10, R7.reuse, UR10, R10 ;  /* 0x0000000a070a7c25 */ /* 0x040fe2000f8e000a */
[----:B------:R-:W-:Y:S02]  /*143b0*/  SHF.R.S32.HI R8, RZ, 0x1f, R7 ;  /* 0x0000001fff087819 */ /* 0x000fe40000011407 */
[----:B------:R-:W-:Y:S03]  /*143c0*/  LEA R150, P0, R10, R5, 0x1 ;  /* 0x000000050a967211 */ /* 0x000fe600078008ff */
[----:B------:R-:W-:Y:S04]  /*143d0*/  IMAD R8, R8, UR10, RZ ;  /* 0x0000000a08087c24 */ /* 0x000fe8000f8e02ff */
[----:B------:R-:W-:Y:S04]  /*143e0*/  IMAD R8, R7, UR11, R8 ;  /* 0x0000000b07087c24 */ /* 0x000fe8000f8e0208 */
[----:B------:R-:W-:Y:S05]  /*143f0*/  IMAD.IADD R151, R11, 0x1, R8 ;  /* 0x000000010b977824 */ /* 0x000fea00078e0208 */
[----:B------:R-:W-:Y:S07]  /*14400*/  LEA.HI.X R151, R10, R4, R151, 0x1, P0 ;  /* 0x000000040a977211 */ /* 0x000fee00000f0c97 */
.L_x_5282:
[----:B------:R-:W-:Y:S01]  /*14410*/  LEA R3, R3, UR5, 0x1 ;  /* 0x0000000503037c11 */ /* 0x000fe2000f8e08ff */
[C---:B------:R-:W-:Y:S01]  /*14420*/  IMAD.SHL.U32 R102, R166.reuse, 0x20, RZ ;  /* 0x00000020a6667824 */ /* 0x040fe200078e00ff */
[----:B------:R-:W-:Y:S01]  /*14430*/  LEA R170, P0, R166, R150, 0x5 ;  /* 0x00000096a6aa7211 */ /* 0x000fe200078028ff */
[----:B------:R-:W-:Y:S01]  /*14440*/  VIADD R162, R162, 0xffffffff ;  /* 0xffffffffa2a27836 */ /* 0x000fe20000000000 */
[C-C-:B------:R-:W-:Y:S01]  /*14450*/  SHF.L.U64.HI R167, R166.reuse, 0x5, R101.reuse ;  /* 0x00000005a6a77819 */ /* 0x140fe20000010265 */
[----:B------:R-:W-:Y:S01]  /*14460*/  @!PT LDS RZ, [RZ] ;  /* 0x00000000fffff984 */ /* 0x000fe20000000800 */
[----:B------:R-:W-:Y:S01]  /*14470*/  @!PT LDS RZ, [RZ] ;  /* 0x00000000fffff984 */ /* 0x000fe20000000800 */
[----:B------:R-:W-:Y:S01]  /*14480*/  @!PT LDS RZ, [RZ] ;  /* 0x00000000fffff984 */ /* 0x000fe20000000800 */
[----:B------:R1:W-:Y:S01]  /*14490*/  @!P2 LDGSTS.E.BYPASS.LTC128B.128 [R3+0x8000], desc[UR6][R150.64] ;  /* 0x080000009603afae */ /* 0x0003e2000b981a06 */
[----:B------:R-:W-:Y:S02]  /*144a0*/  LEA.HI.X R171, R166, R151, R101, 0x5, P0 ;  /* 0x00000097a6ab7211 */ /* 0x000fe400000f2c65 */
[-C--:B------:R-:W-:Y:S01]  /*144b0*/  IADD3 R168, P5, PT, R170, R102.reuse, RZ ;  /* 0x00000066aaa87210 */ /* 0x080fe20007fbe0ff */
[----:B------:R-:W-:Y:S03]  /*144c0*/  @P2 STS.128 [R3+0x8000], RZ ;  /* 0x008000ff03002388 */ /* 0x000fe60000000c00 */
[----:B------:R-:W-:Y:S01]  /*144d0*/  IADD3 R166, P0, PT, R168, R102, RZ ;  /* 0x00000066a8a67210 */ /* 0x000fe20007f1e0ff */
[----:B------:R-:W-:Y:S01]  /*144e0*/  @!PT LDS RZ, [RZ] ;  /* 0x00000000fffff984 */ /* 0x000fe20000000800 */
[----:B------:R-:W-:Y:S01]  /*144f0*/  @!PT LDS RZ, [RZ] ;  /* 0x00000000fffff984 */ /* 0x000fe20000000800 */
[----:B------:R-:W-:Y:S01]  /*14500*/  @!PT LDS RZ, [RZ] ;  /* 0x00000000fffff984 */ /* 0x000fe20000000800 */
[----:B------:R1:W-:Y:S01]  /*14510*/  @!P1 LDGSTS.E.BYPASS.LTC128B.128 [R3+0xa000], desc[UR6][R150.64+0x80] ;  /* 0x0a00008096039fae */ /* 0x0003e2000b981a06 */
[--C-:B------:R-:W-:Y:S03]  /*14520*/  IMAD.X R169, R171, 0x1, R167.reuse, P5 ;  /* 0x00000001aba97824 */ /* 0x100fe600028e06a7 */
[----:B------:R-:W-:Y:S01]  /*14530*/  @P1 STS.128 [R3+0xa000], RZ ;  /* 0x00a000ff03001388 */ /* 0x000fe20000000c00 */
[----:B------:R-:W-:Y:S01]  /*14540*/  IMAD.X R167, R169, 0x1, R167, P0 ;  /* 0x00000001a9a77824 */ /* 0x000fe200000e06a7 */
[----:B------:R-:W-:Y:S02]  /*14550*/  ISETP.GT.AND P0, PT, R162, R147, PT ;  /* 0x00000093a200720c */ /* 0x000fe40003f04270 */
        /* <DEDUP_REMOVED lines=31> */
[----:B------:R-:W2:Y:S04]  /*14750*/  LDSM.16.M88.4 R108, [R141+0x4000] ;  /* 0x004000008d6c783b */ /* 0x000ea80000000200 */
[----:B------:R-:W3:Y:S04]  /*14760*/  LDSM.16.M88.4 R112, [R141+0x4800] ;  /* 0x004800008d70783b */ /* 0x000ee80000000200 */
[----:B------:R-:W5:Y:S04]  /*14770*/  LDSM.16.M88.4 R116, [R141+0x5000] ;  /* 0x005000008d74783b */ /* 0x000f680000000200 */
[----:B------:R-:W0:Y:S04]  /*14780*/  LDGDEPBAR ;  /* 0x00000000000079af */ /* 0x000e280000000000 */
[----:B------:R-:W4:Y:S04]  /*14790*/  LDSM.16.M88.4 R120, [R141+0x5800] ;  /* 0x005800008d78783b */ /* 0x000f280000000200 */
[----:B------:R-:W-:Y:S04]  /*147a0*/  LDSM.16.M88.4 R124, [R140] ;  /* 0x000000008c7c783b */ /* 0x000fe80000000200 */
[----:B------:R-:W1:Y:S04]  /*147b0*/  LDSM.16.M88.4 R128, [R137+0x4000] ;  /* 0x004000008980783b */ /* 0x000e680000000200 */
[----:B------:R-:W1:Y:S01]  /*147c0*/  LDSM.16.M88.4 R132, [R137+0x4800] ;  /* 0x004800008984783b */ /* 0x000e620000000200 */
[C---:B--2---:R-:W-:Y:S08]  /*147d0*/  HMMA.16816.F32 R4, R104.reuse, R108, RZ ;  /* 0x0000006c6804723c */ /* 0x044ff000000018ff */
[C---:B------:R-:W-:Y:S01]  /*147e0*/  HMMA.16816.F32 R8, R104.reuse, R110, RZ ;  /* 0x0000006e6808723c */ /* 0x040fe200000018ff */
[----:B------:R-:W2:Y:S07]  /*147f0*/  LDSM.16.M88.4 R108, [R137+0x5000] ;  /* 0x00500000896c783b */ /* 0x000eae0000000200 */
[C---:B---3--:R-:W-:Y:S08]  /*14800*/  HMMA.16816.F32 R12, R104.reuse, R112, RZ ;  /* 0x00000070680c723c */ /* 0x048ff000000018ff */
[C---:B------:R-:W-:Y:S01]  /*14810*/  HMMA.16816.F32 R16, R104.reuse, R114, RZ ;  /* 0x000000726810723c */ /* 0x040fe200000018ff */
[----:B------:R-:W-:Y:S07]  /*14820*/  LDSM.16.M88.4 R112, [R139] ;  /* 0x000000008b70783b */ /* 0x000fee0000000200 */
[C---:B-----5:R-:W-:Y:S08]  /*14830*/  HMMA.16816.F32 R20, R104.reuse, R116, RZ ;  /* 0x000000746814723c */ /* 0x060ff000000018ff */
[C---:B------:R-:W-:Y:S01]  /*14840*/  HMMA.16816.F32 R24, R104.reuse, R118, RZ ;  /* 0x000000766818723c */ /* 0x040fe200000018ff */
[----:B------:R-:W-:Y:S07]  /*14850*/  LDSM.16.M88.4 R116, [R136+0x4000] ;  /* 0x004000008874783b */ /* 0x000fee0000000200 */
[C---:B----4-:R-:W-:Y:S08]  /*14860*/  HMMA.16816.F32 R28, R104.reuse, R120, RZ ;  /* 0x00000078681c723c */ /* 0x050ff000000018ff */
[----:B------:R-:W-:Y:S01]  /*14870*/  HMMA.16816.F32 R32, R104, R122, RZ ;  /* 0x0000007a6820723c */ /* 0x000fe200000018ff */
[----:B------:R-:W3:Y:S04]  /*14880*/  LDSM.16.M88.4 R104, [R137+0x5800] ;  /* 0x005800008968783b */ /* 0x000ee80000000200 */
[----:B------:R-:W4:Y:S03]  /*14890*/  LDSM.16.M88.4 R120, [R136+0x4800] ;  /* 0x004800008878783b */ /* 0x000f260000000200 */
[C---:B-1----:R-:W-:Y:S08]  /*148a0*/  HMMA.16816.F32 R4, R124.reuse, R128, R4 ;  /* 0x000000807c04723c */ /* 0x042ff00000001804 */
[C---:B------:R-:W-:Y:S01]  /*148b0*/  HMMA.16816.F32 R8, R124.reuse, R130, R8 ;  /* 0x000000827c08723c */ /* 0x040fe20000001808 */
        /* <DEDUP_REMOVED lines=8> */
[----:B------:R-:W-:Y:S04]  /*14940*/  LDSM.16.M88.4 R104, [R138] ;  /* 0x000000008a68783b */ /* 0x000fe80000000200 */
[----:B------:R-:W-:Y:S03]  /*14950*/  LDSM.16.M88.4 R124, [R103+0x5000] ;  /* 0x00500000677c783b */ /* 0x000fe60000000200 */
[C---:B------:R-:W-:Y:S08]  /*14960*/  HMMA.16816.F32 R4, R112.reuse, R116, R4 ;  /* 0x000000747004723c */ /* 0x040ff00000001804 */
        /* <DEDUP_REMOVED lines=23> */
[----:B------:R-:W1:Y:S04]  /*14ae0*/  LDSM.16.M88.4 R104, [R141+0x7800] ;  /* 0x007800008d68783b */ /* 0x000e680000000200 */
[----:B------:R-:W5:Y:S03]  /*14af0*/  LDSM.16.M88.4 R128, [R137+0x6000] ;  /* 0x006000008980783b */ /* 0x000f660000000200 */
[C---:B--2---:R-:W-:Y:S08]  /*14b00*/  HMMA.16816.F32 R4, R108.reuse, R112, R4 ;  /* 0x000000706c04723c */ /* 0x044ff00000001804 */
[C---:B------:R-:W-:Y:S01]  /*14b10*/  HMMA.16816.F32 R8, R108.reuse, R114, R8 ;  /* 0x000000726c08723c */ /* 0x040fe20000001808 */
[----:B------:R-:W2:Y:S07]  /*14b20*/  LDSM.16.M88.4 R112, [R137+0x6800] ;  /* 0x006800008970783b */ /* 0x000eae0000000200 */
[C---:B---3--:R-:W-:Y:S08]  /*14b30*/  HMMA.16816.F32 R12, R108.reuse, R116, R12 ;  /* 0x000000746c0c723c */ /* 0x048ff0000000180c */
[C---:B------:R-:W-:Y:S01]  /*14b40*/  HMMA.16816.F32 R16, R108.reuse, R118, R16 ;  /* 0x000000766c10723c */ /* 0x040fe20000001810 */
[----:B------:R-:W-:Y:S07]  /*14b50*/  LDSM.16.M88.4 R116, [R139+0x2000] ;  /* 0x002000008b74783b */ /* 0x000fee0000000200 */
[C---:B----4-:R-:W-:Y:S08]  /*14b60*/  HMMA.16816.F32 R20, R108.reuse, R120, R20 ;  /* 0x000000786c14723c */ /* 0x050ff00000001814 */
[C---:B------:R-:W-:Y:S01]  /*14b70*/  HMMA.16816.F32 R24, R108.reuse, R122, R24 ;  /* 0x0000007a6c18723c */ /* 0x040fe20000001818 */
[----:B------:R-:W-:Y:S07]  /*14b80*/  LDSM.16.M88.4 R120, [R136+0x6000] ;  /* 0x006000008878783b */ /* 0x000fee0000000200 */
[C---:B-1----:R-:W-:Y:S08]  /*14b90*/  HMMA.16816.F32 R28, R108.reuse, R104, R28 ;  /* 0x000000686c1c723c */ /* 0x042ff0000000181c */
[----:B------:R-:W-:Y:S01]  /*14ba0*/  HMMA.16816.F32 R32, R108, R106, R32 ;  /* 0x0000006a6c20723c */ /* 0x000fe20000001820 */
[----:B------:R-:W1:Y:S04]  /*14bb0*/  LDSM.16.M88.4 R104, [R137+0x7000] ;  /* 0x007000008968783b */ /* 0x000e680000000200 */
[----:B------:R-:W3:Y:S03]  /*14bc0*/  LDSM.16.M88.4 R108, [R137+0x7800] ;  /* 0x00780000896c783b */ /* 0x000ee60000000200 */
[C---:B-----5:R-:W-:Y:S08]  /*14bd0*/  HMMA.16816.F32 R4, R124.reuse, R128, R4 ;  /* 0x000000807c04723c */ /* 0x060ff00000001804 */
        /* <DEDUP_REMOVED lines=10> */
[----:B------:R-:W-:Y:S04]  /*14c80*/  LDSM.16.M88.4 R108, [R138+0x2000] ;  /* 0x002000008a6c783b */ /* 0x000fe80000000200 */
[----:B------:R-:W-:Y:S03]  /*14c90*/  LDSM.16.M88.4 R124, [R103+0x6800] ;  /* 0x00680000677c783b */ /* 0x000fe60000000200 */
[C---:B------:R-:W-:Y:S08]  /*14ca0*/  HMMA.16816.F32 R4, R116.reuse, R120, R4 ;  /* 0x000000787404723c */ /* 0x040ff00000001804 */
[C---:B------:R-:W-:Y:S01]  /*14cb0*/  HMMA.16816.F32 R8, R116.reuse, R122, R8 ;  /* 0x0000007a7408723c */ /* 0x040fe20000001808 */
[----:B------:R-:W3:Y:S07]  /*14cc0*/  LDSM.16.M88.4 R120, [R103+0x6000] ;  /* 0x006000006778783b */ /* 0x000eee0000000200 */
[C---:B----4-:R-:W-:Y:S08]  /*14cd0*/  HMMA.16816.F32 R12, R116.reuse, R128, R12 ;  /* 0x00000080740c723c */ /* 0x050ff0000000180c */
[C---:B------:R-:W-:Y:S01]  /*14ce0*/  HMMA.16816.F32 R16, R116.reuse, R130, R16 ;  /* 0x000000827410723c */ /* 0x040fe20000001810 */
[----:B------:R-:W4:Y:S07]  /*14cf0*/  LDSM.16.M88.4 R128, [R103+0x7000] ;  /* 0x007000006780783b */ /* 0x000f2e0000000200 */
[C---:B--2---:R-:W-:Y:S08]  /*14d00*/  HMMA.16816.F32 R20, R116.reuse, R112, R20 ;  /* 0x000000707414723c */ /* 0x044ff00000001814 */
[C---:B------:R-:W-:Y:S01]  /*14d10*/  HMMA.16816.F32 R24, R116.reuse, R114, R24 ;  /* 0x000000727418723c */ /* 0x040fe20000001818 */
[----:B------:R-:W2:Y:S01]  /*14d20*/  LDSM.16.M88.4 R112, [R103+0x7800] ;  /* 0x007800006770783b */ /* 0x000ea20000000200 */
[----:B------:R-:W-:Y:S04]  /*14d30*/  DEPBAR.LE SB0, 0x0 ;  /* 0x000080000000791a */ /* 0x000fe80000000000 */
[----:B------:R-:W-:Y:S02]  /*14d40*/  BAR.SYNC.DEFER_BLOCKING 0x0 ;  /* 0x0000000000007b1d */ /* 0x000fe40000010000 */
[C---:B-1----:R-:W-:Y:S08]  /*14d50*/  HMMA.16816.F32 R28, R116.reuse, R104, R28 ;  /* 0x00000068741c723c */ /* 0x042ff0000000181c */
[----:B------:R-:W-:Y:S08]  /*14d60*/  HMMA.16816.F32 R32, R116, R106, R32 ;  /* 0x0000006a7420723c */ /* 0x000ff00000001820 */
[C---:B---3--:R-:W-:Y:S08]  /*14d70*/  HMMA.16816.F32 R4, R108.reuse, R120, R4 ;  /* 0x000000786c04723c */ /* 0x048ff00000001804 */
[C---:B------:R-:W-:Y:S08]  /*14d80*/  HMMA.16816.F32 R8, R108.reuse, R122, R8 ;  /* 0x0000007a6c08723c */ /* 0x040ff00000001808 */
[C---:B------:R-:W-:Y:S08]  /*14d90*/  HMMA.16816.F32 R12, R108.reuse, R124, R12 ;  /* 0x0000007c6c0c723c */ /* 0x040ff0000000180c */
[C---:B------:R-:W-:Y:S08]  /*14da0*/  HMMA.16816.F32 R16, R108.reuse, R126, R16 ;  /* 0x0000007e6c10723c */ /* 0x040ff00000001810 */
[C---:B----4-:R-:W-:Y:S08]  /*14db0*/  HMMA.16816.F32 R20, R108.reuse, R128, R20 ;  /* 0x000000806c14723c */ /* 0x050ff00000001814 */
[C---:B------:R-:W-:Y:S08]  /*14dc0*/  HMMA.16816.F32 R24, R108.reuse, R130, R24 ;  /* 0x000000826c18723c */ /* 0x040ff00000001818 */
[C---:B--2---:R-:W-:Y:S08]  /*14dd0*/  HMMA.16816.F32 R28, R108.reuse, R112, R28 ;  /* 0x000000706c1c723c */ /* 0x044ff0000000181c */
        /* <DEDUP_REMOVED lines=75> */
.L_x_5284:
        /* <DEDUP_REMOVED lines=49> */
.L_x_5283:
        /* <DEDUP_REMOVED lines=49> */
[----:B------:R-:W-:Y:S01]  /*158b0*/  FFMA.FTZ R166, R27, UR4, -R126 ;  /* 0x000000041ba67c23 */ /* 0x000fe2000801087e */
[--C-:B------:R-:W-:Y:S01]  /*158c0*/  FFMA.FTZ R167, R28, UR4, -R124.reuse ;  /* 0x000000041ca77c23 */ /* 0x100fe2000801087c */
[----:B------:R-:W-:Y:S07]  /*158d0*/  FFMA.FTZ R168, R29, UR4, -R124 ;  /* 0x000000041da87c23 */ /* 0x000fee000801087c */
[----:B------:R-:W3:Y:S01]  /*158e0*/  MUFU.EX2 R0, R0 ;  /* 0x0000000000007308 */ /* 0x000ee20000000800 */
[--C-:B------:R-:W-:Y:S01]  /*158f0*/  FFMA.FTZ R172, R30, UR4, -R126.reuse ;  /* 0x000000041eac7c23 */ /* 0x100fe2000801087e */
[--C-:B------:R-:W-:Y:S01]  /*15900*/  FFMA.FTZ R169, R31, UR4, -R126.reuse ;  /* 0x000000041fa97c23 */ /* 0x100fe2000801087e */
[----:B------:R-:W-:Y:S07]  /*15910*/  FFMA.FTZ R173, R34, UR4, -R126 ;  /* 0x0000000422ad7c23 */ /* 0x000fee000801087e */
[----:B------:R-:W-:Y:S01]  /*15920*/  MUFU.EX2 R121, R121 ;  /* 0x0000007900797308 */ /* 0x000fe20000000800 */
[----:B------:R-:W-:Y:S01]  /*15930*/  LDSM.16.MT88.4 R28, [R146+0x9800] ;  /* 0x00980000921c783b */ /* 0x000fe20000004200 */
        /* <DEDUP_REMOVED lines=38> */
[C---:B------:R-:W-:Y:S01]  /*15ba0*/  FMUL.FTZ R13, R2.reuse, R93 ;  /* 0x0000005d020d7220 */ /* 0x040fe20000410000 */
        /* <DEDUP_REMOVED lines=48> */
[--C-:B------:R-:W-:Y:S01]  /*15eb0*/  FFMA.FTZ R130, R14, UR4, -R126.reuse ;  /* 0x000000040e827c23 */ /* 0x100fe2000801087e */
[C---:B------:R-:W-:Y:S01]  /*15ec0*/  FMUL.FTZ R14, R0.reuse, R94 ;  /* 0x0000005e000e7220 */ /* 0x040fe20000410000 */
[----:B------:R-:W-:Y:S01]  /*15ed0*/  FFMA.FTZ R129, R15, UR4, -R126 ;  /* 0x000000040f817c23 */ /* 0x000fe2000801087e */
[----:B------:R-:W-:Y:S01]  /*15ee0*/  FMUL.FTZ R15, R0, R95 ;  /* 0x0000005f000f7220 */ /* 0x000fe20000410000 */
[C---:B-1----:R-:W-:Y:S01]  /*15ef0*/  HMMA.16816.F32 R56, R96.reuse, R104, R56 ;  /* 0x000000686038723c */ /* 0x042fe20000001838 */
[----:B------:R-:W-:Y:S02]  /*15f00*/  LDSM.16.MT88.4 R92, [R144+0x8800] ;  /* 0x00880000905c783b */ /* 0x000fe40000004200 */
[----:B------:R-:W-:Y:S01]  /*15f10*/  MUFU.EX2 R130, R130 ;  /* 0x0000008200827308 */ /* 0x000fe20000000800 */
[--C-:B------:R-:W-:Y:S01]  /*15f20*/  FFMA.FTZ R131, R16, UR4, -R124.reuse ;  /* 0x0000000410837c23 */ /* 0x100fe2000801087c */
[----:B------:R-:W-:Y:S01]  /*15f30*/  FFMA.FTZ R132, R17, UR4, -R124 ;  /* 0x0000000411847c23 */ /* 0x000fe2000801087c */
[--C-:B------:R-:W-:Y:S01]  /*15f40*/  FFMA.FTZ R133, R18, UR4, -R126.reuse ;  /* 0x0000000412857c23 */ /* 0x100fe2000801087e */
[----:B------:R-:W-:Y:S06]  /*15f50*/  FFMA.FTZ R134, R19, UR4, -R126 ;  /* 0x0000000413867c23 */ /* 0x000fec000801087e */
[----:B------:R-:W1:Y:S01]  /*15f60*/  MUFU.EX2 R129, R129 ;  /* 0x0000008100817308 */ /* 0x000e620000000800 */
[C---:B------:R-:W-:Y:S01]  /*15f70*/  HMMA.16816.F32 R60, R96.reuse, R106, R60 ;  /* 0x0000006a603c723c */ /* 0x040fe2000000183c */
[----:B------:R-:W5:Y:S08]  /*15f80*/  LDSM.16.MT88.4 R104, [R144+0xa000] ;  /* 0x00a000009068783b */ /* 0x000f700000004200 */
[----:B------:R-:W-:Y:S01]  /*15f90*/  MUFU.EX2 R131, R131 ;  /* 0x0000008300837308 */ /* 0x000fe20000000800 */
[----:B------:R-:W-:Y:S01]  /*15fa0*/  FMUL.FTZ R16, R2, R88 ;  /* 0x0000005802107220 */ /* 0x000fe20000410000 */
[----:B--2---:R-:W-:Y:S01]  /*15fb0*/  F2FP.F16.F32.PACK_AB R88, R128, R127 ;  /* 0x0000007f8058723e */ /* 0x004fe200000000ff */
[----:B------:R-:W-:Y:S07]  /*15fc0*/  FMUL.FTZ R17, R2, R89 ;  /* 0x0000005902117220 */ /* 0x000fee0000410000 */
[----:B------:R-:W2:Y:S01]  /*15fd0*/  MUFU.EX2 R132, R132 ;  /* 0x0000008400847308 */ /* 0x000ea20000000800 */
[C---:B---3--:R-:W-:Y:S09]  /*15fe0*/  HMMA.16816.F32 R64, R96.reuse, R108, R64 ;  /* 0x0000006c6040723c */ /* 0x048ff20000001840 */
[----:B------:R-:W-:Y:S01]  /*15ff0*/  MUFU.EX2 R133, R133 ;  /* 0x0000008500857308 */ /* 0x000fe20000000800 */
[C---:B------:R-:W-:Y:S01]  /*16000*/  FMUL.FTZ R18, R0.reuse, R90 ;  /* 0x0000005a00127220 */ /* 0x040fe20000410000 */
[----:B-1----:R-:W-:Y:S01]  /*16010*/  F2FP.F16.F32.PACK_AB R89, R129, R130 ;  /* 0x000000828159723e */ /* 0x002fe200000000ff */
[----:B------:R-:W-:Y:S07]  /*16020*/  FMUL.FTZ R19, R0, R91 ;  /* 0x0000005b00137220 */ /* 0x000fee0000410000 */
[----:B------:R-:W1:Y:S01]  /*16030*/  MUFU.EX2 R134, R134 ;  /* 0x0000008600867308 */ /* 0x000e620000000800 */
[C---:B------:R-:W-:Y:S01]  /*16040*/  HMMA.16816.F32 R68, R96.reuse, R110, R68 ;  /* 0x0000006e6044723c */ /* 0x040fe20000001844 */
[----:B------:R-:W3:Y:S02]  /*16050*/  LDSM.16.MT88.4 R108, [R143+0xa000] ;  /* 0x00a000008f6c783b */ /* 0x000ee40000004200 */
[----:B------:R-:W-:Y:S01]  /*16060*/  FFMA.FTZ R135, R21, UR4, -R124 ;  /* 0x0000000415877c23 */ /* 0x000fe2000801087c */
[----:B------:R-:W-:Y:S01]  /*16070*/  FFMA.FTZ R22, R22, UR4, -R126 ;  /* 0x0000000416167c23 */ /* 0x000fe2000801087e */
[----:B--2---:R-:W-:Y:S04]  /*16080*/  F2FP.F16.F32.PACK_AB R90, R132, R131 ;  /* 0x00000083845a723e */ /* 0x004fe800000000ff */
[----:B------:R-:W-:Y:S01]  /*16090*/  MUFU.EX2 R169, R169 ;  /* 0x000000a900a97308 */ /* 0x000fe20000000800 */
[----:B------:R-:W-:Y:S01]  /*160a0*/  FFMA.FTZ R121, R2, R164, R121 ;  /* 0x000000a402797223 */ /* 0x000fe20000010079 */
[C---:B----4-:R-:W-:Y:S08]  /*160b0*/  HMMA.16816.F32 R72, R96.reuse, R112, R72 ;  /* 0x000000706048723c */ /* 0x050ff00000001848 */
[----:B------:R-:W-:Y:S01]  /*160c0*/  MUFU.EX2 R135, R135 ;  /* 0x0000008700877308 */ /* 0x000fe20000000800 */
[----:B------:R-:W-:Y:S01]  /*160d0*/  FFMA.FTZ R125, R0, R165, R125 ;  /* 0x000000a5007d7223 */ /* 0x000fe2000001007d */
[----:B------:R-:W-:Y:S01]  /*160e0*/  MOV R0, R101 ;  /* 0x0000006500007202 */ /* 0x000fe20000000f00 */
[----:B------:R-:W-:Y:S01]  /*160f0*/  FADD.FTZ R120, R120, R121 ;  /* 0x0000007978787221 */ /* 0x000fe20000010000 */
[----:B-1----:R-:W-:Y:S06]  /*16100*/  F2FP.F16.F32.PACK_AB R91, R134, R133 ;  /* 0x00000085865b723e */ /* 0x002fec00000000ff */
[----:B------:R-:W1:Y:S01]  /*16110*/  MUFU.EX2 R5, R22 ;  /* 0x0000001600057308 */ /* 0x000e620000000800 */
[C---:B------:R-:W-:Y:S01]  /*16120*/  HMMA.16816.F32 R76, R96.reuse, R114, R76 ;  /* 0x00000072604c723c */ /* 0x040fe2000000184c */
[----:B------:R-:W-:Y:S08]  /*16130*/  LDSM.16.MT88.4 R112, [R145+0x8800] ;  /* 0x008800009170783b */ /* 0x000ff00000004200 */
        /* <DEDUP_REMOVED lines=14> */
[C---:B---3--:R-:W-:Y:S03]  /*16220*/  HMMA.16816.F32 R12, R96.reuse, R108, R12 ;  /* 0x0000006c600c723c */ /* 0x048fe6000000180c */
[----:B------:R-:W-:Y:S01]  /*16230*/  FADD.FTZ R131, R131, R128 ;  /* 0x0000008083837221 */ /* 0x000fe20000010000 */
[----:B------:R-:W-:Y:S03]  /*16240*/  FADD.FTZ R133, R133, R130 ;  /* 0x0000008285857221 */ /* 0x000fe60000010000 */
[----:B------:R-:W-:Y:S01]  /*16250*/  FADD.FTZ R132, R132, R131 ;  /* 0x0000008384847221 */ /* 0x000fe20000010000 */
[----:B------:R-:W-:Y:S01]  /*16260*/  HMMA.16816.F32 R16, R96, R110, R16 ;  /* 0x0000006e6010723c */ /* 0x000fe20000001810 */
[----:B------:R-:W3:Y:S02]  /*16270*/  LDSM.16.MT88.4 R96, [R143+0x8800] ;  /* 0x008800008f60783b */ /* 0x000ee40000004200 */
[----:B------:R-:W-:Y:S04]  /*16280*/  FADD.FTZ R134, R134, R133 ;  /* 0x0000008586867221 */ /* 0x000fe80000010000 */
[----:B-1----:R-:W-:Y:S02]  /*16290*/  FADD.FTZ R7, R5, R134 ;  /* 0x0000008605077221 */ /* 0x002fe40000010000 */
[----:B------:R-:W-:Y:S01]  /*162a0*/  LDSM.16.MT88.4 R108, [R145+0xa800] ;  /* 0x00a80000916c783b */ /* 0x000fe20000004200 */
[C---:B--2---:R-:W-:Y:S08]  /*162b0*/  HMMA.16816.F32 R8, R88.reuse, R104, R8 ;  /* 0x000000685808723c */ /* 0x044ff00000001808 */
        /* <DEDUP_REMOVED lines=9> */
[C---:B------:R-:W-:Y:S01]  /*16350*/  HMMA.16816.F32 R60, R88.reuse, R98, R60 ;  /* 0x00000062583c723c */ /* 0x040fe2000000183c */
[----:B------:R-:W3:Y:S07]  /*16360*/  LDSM.16.MT88.4 R96, [R145+0x9000] ;  /* 0x009000009160783b */ /* 0x000eee0000004200 */
[C---:B-1----:R-:W-:Y:S03]  /*16370*/  HMMA.16816.F32 R64, R88.reuse, R104, R64 ;  /* 0x000000685840723c */ /* 0x042fe60000001840 */
[--C-:B------:R-:W-:Y:S01]  /*16380*/  FFMA.FTZ R104, R20, UR4, -R124.reuse ;  /* 0x0000000414687c23 */ /* 0x100fe2000801087c */
[----:B------:R-:W-:Y:S04]  /*16390*/  FFMA.FTZ R20, R24, UR4, -R124 ;  /* 0x0000000418147c23 */ /* 0x000fe8000801087c */
[C---:B------:R-:W-:Y:S08]  /*163a0*/  HMMA.16816.F32 R68, R88.reuse, R106, R68 ;  /* 0x0000006a5844723c */ /* 0x040ff00000001844 */
[C---:B------:R-:W-:Y:S08]  /*163b0*/  HMMA.16816.F32 R72, R88.reuse, R108, R72 ;  /* 0x0000006c5848723c */ /* 0x040ff00000001848 */
[C---:B------:R-:W-:Y:S01]  /*163c0*/  HMMA.16816.F32 R76, R88.reuse, R110, R76 ;  /* 0x0000006e584c723c */ /* 0x040fe2000000184c */
[----:B------:R-:W-:Y:S07]  /*163d0*/  LDSM.16.MT88.4 R108, [R146+0xb000] ;  /* 0x00b00000926c783b */ /* 0x000fee0000004200 */
[C---:B------:R-:W-:Y:S01]  /*163e0*/  HMMA.16816.F32 R80, R88.reuse, R116, R80 ;  /* 0x000000745850723c */ /* 0x040fe20000001850 */
[----:B------:R-:W1:Y:S02]  /*163f0*/  MUFU.EX2 R117, R104 ;  /* 0x0000006800757308 */ /* 0x000e640000000800 */
[--C-:B------:R-:W-:Y:S01]  /*16400*/  FFMA.FTZ R116, R23, UR4, -R126.reuse ;  /* 0x0000000417747c23 */ /* 0x100fe2000801087e */
[--C-:B------:R-:W-:Y:S01]  /*16410*/  FFMA.FTZ R23, R26, UR4, -R126.reuse ;  /* 0x000000041a177c23 */ /* 0x100fe2000801087e */
[----:B------:R-:W-:Y:S03]  /*16420*/  FFMA.FTZ R126, R35, UR4, -R126 ;  /* 0x00000004237e7c23 */ /* 0x000fe6000801087e */
[C---:B------:R-:W-:Y:S03]  /*16430*/  HMMA.16816.F32 R84, R88.reuse, R118, R84 ;  /* 0x000000765854723c */ /* 0x040fe60000001854 */
[----:B------:R-:W5:Y:S01]  /*16440*/  MUFU.EX2 R116, R116 ;  /* 0x0000007400747308 */ /* 0x000f620000000800 */
[--C-:B------:R-:W-:Y:S01]  /*16450*/  FFMA.FTZ R119, R25, UR4, -R124.reuse ;  /* 0x0000000419777c23 */ /* 0x100fe2000801087c */
[----:B------:R-:W-:Y:S08]  /*16460*/  FFMA.FTZ R124, R33, UR4, -R124 ;  /* 0x00000004217c7c23 */ /* 0x000ff0000801087c */
[----:B------:R4:W-:Y:S01]  /*16470*/  MUFU.EX2 R118, R20 ;  /* 0x0000001400767308 */ /* 0x0009e20000000800 */
[----:B------:R-:W3:Y:S01]  /*16480*/  LDSM.16.MT88.4 R24, [R144+0x9000] ;  /* 0x009000009018783b */ /* 0x000ee20000004200 */
[----:B-1----:R-:W-:Y:S01]  /*16490*/  FADD.FTZ R132, R117, R132 ;  /* 0x0000008475847221 */ /* 0x002fe20000010000 */
[C---:B--2---:R-:W-:Y:S07]  /*164a0*/  HMMA.16816.F32 R12, R88.reuse, R112, R12 ;  /* 0x00000070580c723c */ /* 0x044fee000000180c */
[----:B------:R-:W1:Y:S10]  /*164b0*/  MUFU.EX2 R119, R119 ;  /* 0x0000007700777308 */ /* 0x000e740000000800 */
[----:B------:R-:W2:Y:S01]  /*164c0*/  MUFU.EX2 R4, R23 ;  /* 0x0000001700047308 */ /* 0x000ea20000000800 */
[----:B------:R-:W3:Y:S01]  /*164d0*/  LDSM.16.MT88.4 R104, [R143+0x9000] ;  /* 0x009000008f68783b */ /* 0x000ee20000004200 */
[C---:B-----5:R-:W-:Y:S01]  /*164e0*/  F2FP.F16.F32.PACK_AB R21, R116.reuse, R5 ;  /* 0x000000057415723e */ /* 0x060fe200000000ff */
[----:B------:R-:W-:Y:S07]  /*164f0*/  HMMA.16816.F32 R16, R88, R114, R16 ;  /* 0x000000725810723c */ /* 0x000fee0000001810 */
[----:B------:R-:W5:Y:S01]  /*16500*/  MUFU.EX2 R171, R124 ;  /* 0x0000007c00ab7308 */ /* 0x000f620000000800 */
[C---:B----4-:R-:W-:Y:S01]  /*16510*/  F2FP.F16.F32.PACK_AB R20, R135.reuse, R117 ;  /* 0x000000758714723e */ /* 0x050fe200000000ff */
[----:B------:R-:W-:Y:S08]  /*16520*/  FADD.FTZ R135, R135, R132 ;  /* 0x0000008487877221 */ /* 0x000ff00000010000 */
[----:B------:R-:W4:Y:S01]  /*16530*/  MUFU.EX2 R126, R126 ;  /* 0x0000007e007e7308 */ /* 0x000f220000000800 */
[----:B------:R-:W5:Y:S01]  /*16540*/  LDSM.16.MT88.4 R88, [R145+0xb000] ;  /* 0x00b000009158783b */ /* 0x000f620000004200 */
[C---:B-1----:R-:W-:Y:S01]  /*16550*/  F2FP.F16.F32.PACK_AB R22, R119.reuse, R118 ;  /* 0x000000767716723e */ /* 0x042fe200000000ff */
[----:B------:R-:W-:Y:S01]  /*16560*/  FADD.FTZ R7, R116, R7 ;  /* 0x0000000774077221 */ /* 0x000fe20000010000 */
[----:B------:R-:W-:Y:S01]  /*16570*/  FADD.FTZ R2, R118, R135 ;  /* 0x0000008776027221 */ /* 0x000fe20000010000 */
[----:B--2---:R-:W-:Y:S02]  /*16580*/  F2FP.F16.F32.PACK_AB R23, R166, R4 ;  /* 0x00000004a617723e */ /* 0x004fe400000000ff */
[----:B------:R-:W-:Y:S01]  /*16590*/  FADD.FTZ R7, R4, R7 ;  /* 0x0000000704077221 */ /* 0x000fe20000010000 */
[----:B------:R-:W-:Y:S01]  /*165a0*/  FADD.FTZ R2, R119, R2 ;  /* 0x0000000277027221 */ /* 0x000fe20000010000 */
[----:B------:R-:W-:Y:S02]  /*165b0*/  LDSM.16.MT88.4 R112, [R143+0x9800] ;  /* 0x009800008f70783b */ /* 0x000fe40000004200 */
[----:B------:R-:W-:Y:S01]  /*165c0*/  FADD.FTZ R7, R166, R7 ;  /* 0x00000007a6077221 */ /* 0x000fe20000010000 */
[C---:B------:R-:W-:Y:S05]  /*165d0*/  HMMA.16816.F32 R8, R20.reuse, R92, R8 ;  /* 0x0000005c1408723c */ /* 0x040fea0000001808 */
[----:B------:R-:W-:Y:S03]  /*165e0*/  LDSM.16.MT88.4 R32, [R146+0xb800] ;  /* 0x00b800009220783b */ /* 0x000fe60000004200 */
[C---:B------:R-:W-:Y:S05]  /*165f0*/  HMMA.16816.F32 R36, R20.reuse, R94, R36 ;  /* 0x0000005e1424723c */ /* 0x040fea0000001824 */
[----:B------:R-:W1:Y:S03]  /*16600*/  LDSM.16.MT88.4 R92, [R144+0xb000] ;  /* 0x00b00000905c783b */ /* 0x000e660000004200 */
[C---:B---3--:R-:W-:Y:S08]  /*16610*/  HMMA.16816.F32 R40, R20.reuse, R96, R40 ;  /* 0x000000601428723c */ /* 0x048ff00000001828 */
[C---:B------:R-:W-:Y:S08]  /*16620*/  HMMA.16816.F32 R44, R20.reuse, R98, R44 ;  /* 0x00000062142c723c */ /* 0x040ff0000000182c */
[C---:B------:R-:W-:Y:S08]  /*16630*/  HMMA.16816.F32 R48, R20.reuse, R24, R48 ;  /* 0x000000181430723c */ /* 0x040ff00000001830 */
        /* <DEDUP_REMOVED lines=8> */
[C---:B-----5:R-:W-:Y:S03]  /*166c0*/  HMMA.16816.F32 R72, R20.reuse, R88, R72 ;  /* 0x000000581448723c */ /* 0x060fe60000001848 */
[----:B------:R-:W-:Y:S01]  /*166d0*/  F2FP.F16.F32.PACK_AB R88, R168, R167 ;  /* 0x000000a7a858723e */ /* 0x000fe200000000ff */
[----:B------:R-:W-:Y:S01]  /*166e0*/  FADD.FTZ R167, R167, R2 ;  /* 0x00000002a7a77221 */ /* 0x000fe20000010000 */
[----:B------:R-:W-:Y:S01]  /*166f0*/  F2FP.F16.F32.PACK_AB R89, R169, R172 ;  /* 0x000000aca959723e */ /* 0x000fe200000000ff */
[----:B------:R-:W-:Y:S01]  /*16700*/  FADD.FTZ R172, R172, R7 ;  /* 0x00000007acac7221 */ /* 0x000fe20000010000 */
[----:B------:R-:W-:Y:S01]  /*16710*/  MOV R2, R3 ;  /* 0x0000000300027202 */ /* 0x000fe20000000f00 */
[C---:B------:R-:W-:Y:S03]  /*16720*/  HMMA.16816.F32 R76, R20.reuse, R90, R76 ;  /* 0x0000005a144c723c */ /* 0x040fe6000000184c */
[----:B------:R-:W-:Y:S01]  /*16730*/  F2FP.F16.F32.PACK_AB R90, R171, R170 ;  /* 0x000000aaab5a723e */ /* 0x000fe200000000ff */
[----:B------:R-:W-:Y:S01]  /*16740*/  FADD.FTZ R7, R168, R167 ;  /* 0x000000a7a8077221 */ /* 0x000fe20000010000 */
[----:B----4-:R-:W-:Y:S01]  /*16750*/  F2FP.F16.F32.PACK_AB R91, R126, R173 ;  /* 0x000000ad7e5b723e */ /* 0x010fe200000000ff */
[----:B------:R-:W-:Y:S02]  /*16760*/  FADD.FTZ R172, R169, R172 ;  /* 0x000000aca9ac7221 */ /* 0x000fe40000010000 */
[C---:B-1----:R-:W-:Y:S03]  /*16770*/  HMMA.16816.F32 R80, R20.reuse, R92, R80 ;  /* 0x0000005c1450723c */ /* 0x042fe60000001850 */
[----:B------:R-:W-:Y:S01]  /*16780*/  FADD.FTZ R164, R170, R7 ;  /* 0x00000007aaa47221 */ /* 0x000fe20000010000 */
[----:B------:R-:W-:Y:S03]  /*16790*/  FADD.FTZ R165, R173, R172 ;  /* 0x000000acada57221 */ /* 0x000fe60000010000 */
[----:B------:R-:W-:Y:S01]  /*167a0*/  FADD.FTZ R164, R171, R164 ;  /* 0x000000a4aba47221 */ /* 0x000fe20000010000 */
[C---:B------:R-:W-:Y:S03]  /*167b0*/  HMMA.16816.F32 R84, R20.reuse, R94, R84 ;  /* 0x0000005e1454723c */ /* 0x040fe60000001854 */
[----:B------:R-:W-:Y:S05]  /*167c0*/  FADD.FTZ R165, R126, R165 ;  /* 0x000000a57ea57221 */ /* 0x000fea0000010000 */
[C---:B--2---:R-:W-:Y:S08]  /*167d0*/  HMMA.16816.F32 R12, R20.reuse, R24, R12 ;  /* 0x00000018140c723c */ /* 0x044ff0000000180c */
[----:B------:R-:W-:Y:S01]  /*167e0*/  HMMA.16816.F32 R16, R20, R26, R16 ;  /* 0x0000001a1410723c */ /* 0x000fe20000001810 */
[----:B------:R-:W1:Y:S07]  /*167f0*/  LDSM.16.MT88.4 R20, [R145+0xb800] ;  /* 0x00b800009114783b */ /* 0x000e6e0000004200 */
[C---:B------:R-:W-:Y:S01]  /*16800*/  HMMA.16816.F32 R96, R88.reuse, R28, R8 ;  /* 0x0000001c5860723c */ /* 0x040fe20000001808 */
[----:B------:R-:W2:Y:S07]  /*16810*/  LDSM.16.MT88.4 R8, [R144+0xb800] ;  /* 0x00b800009008783b */ /* 0x000eae0000004200 */
[C---:B------:R-:W-:Y:S01]  /*16820*/  HMMA.16816.F32 R36, R88.reuse, R30, R36 ;  /* 0x0000001e5824723c */ /* 0x040fe20000001824 */
[----:B------:R-:W4:Y:S07]  /*16830*/  LDSM.16.MT88.4 R24, [R143+0xb800] ;  /* 0x00b800008f18783b */ /* 0x000f2e0000004200 */
        /* <DEDUP_REMOVED lines=14> */
[----:B------:R-:W-:Y:S08]  /*16920*/  @!UPT UIADD3 URZ, UPT, UPT, URZ, URZ, URZ ;  /* 0x000000fffffff290 */ /* 0x000ff0000fffe0ff */
[----:B------:R-:W-:Y:S11]  /*16930*/  @P0 BRA `(.L_x_5285) ;  /* 0xffffffd400700947 */ /* 0x000ff6000383ffff */
.L_x_5281:
[----:B------:R-:W1:Y:S01]  /*16940*/  SHFL.BFLY PT, R5, R164, 0x2, 0x1f ;  /* 0x0c401f00a4057f89 */ /* 0x000e6200000e0000 */
[C---:B------:R-:W-:Y:S01]  /*16950*/  SHF.L.U32 R7, R160.reuse, 0x1, RZ ;  /* 0x00000001a0077819 */ /* 0x040fe200000006ff */
[----:B------:R-:W2:Y:S01]  /*16960*/  S2UR UR9, SR_CTAID.Y ;  /* 0x00000000000979c3 */ /* 0x000ea20000002600 */
[C---:B------:R-:W-:Y:S01]  /*16970*/  SHF.L.U32 R6, R160.reuse, 0x5, RZ ;  /* 0x00000005a0067819 */ /* 0x040fe200000006ff */
[----:B------:R-:W3:Y:S01]  /*16980*/  SHFL.BFLY PT, R0, R165, 0x2, 0x1f ;  /* 0x0c401f00a5007f89 */ /* 0x000ee200000e0000 */
[----:B------:R-:W-:Y:S01]  /*16990*/  LOP3.LUT R11, R7, 0x6, RZ, 0xc0, !PT ;  /* 0x00000006070b7812 */ /* 0x000fe200078ec0ff */
[----:B------:R-:W4:Y:S01]  /*169a0*/  LDCU UR8, c[0x0][0x3e0] ;  /* 0x00007c00ff0877ac */ /* 0x000f220008000800 */
[----:B------:R-:W-:Y:S01]  /*169b0*/  SHF.R.U32.HI R102, RZ, 0x1, R160 ;  /* 0x00000001ff667819 */ /* 0x000fe200000116a0 */
[----:B------:R-:W5:Y:S01]  /*169c0*/  S2R R2, SR_TID.X ;  /* 0x0000000000027919 */ /* 0x000f620000002100 */
[----:B------:R-:W-:Y:S01]  /*169d0*/  SHF.L.U32 R4, R160, 0x4, RZ ;  /* 0x00000004a0047819 */ /* 0x000fe200000006ff */
[----:B------:R-:W4:Y:S01]  /*169e0*/  LDCU UR4, c[0x0][0x44c] ;  /* 0x00008980ff0477ac */ /* 0x000f220008000800 */
[----:B------:R-:W-:Y:S01]  /*169f0*/  LOP3.LUT R6, R11, 0x7c00, R6, 0xf8, !PT ;  /* 0x00007c000b067812 */ /* 0x000fe200078ef806 */
[----:B------:R-:W-:Y:S01]  /*16a00*/  BSSY.RECONVERGENT B0, `(.L_x_5286) ;  /* 0x00000c1000007945 */ /* 0x000fe20003800200 */
[----:B------:R-:W-:-:S02]  /*16a10*/  LOP3.LUT R11, R102, 0x30, RZ, 0xc0, !PT ;  /* 0x00000030660b7812 */ /* 0x000fc400078ec0ff */
[----:B------:R-:W-:Y:S02]  /*16a20*/  SHF.R.U32.HI R100, RZ, 0x2, R160 ;  /* 0x00000002ff647819 */ /* 0x000fe400000116a0 */
[----:B------:R-:W-:Y:S02]  /*16a30*/  LOP3.LUT R12, R4, 0x1c0, RZ, 0xc0, !PT ;  /* 0x000001c0040c7812 */ /* 0x000fe400078ec0ff */
[----:B------:R-:W-:Y:S01]  /*16a40*/  LOP3.LUT R100, R11, 0x7, R100, 0xf8, !PT ;  /* 0x000000070b647812 */ /* 0x000fe200078ef864 */
[----:B------:R-:W-:Y:S01]  /*16a50*/  BAR.SYNC.DEFER_BLOCKING 0x0 ;  /* 0x0000000000007b1d */ /* 0x000fe20000010000 */
[----:B------:R-:W-:Y:S02]  /*16a60*/  R2P PR, R160, 0x1c ;  /* 0x0000001ca0007804 */ /* 0x000fe40000000000 */
[----:B------:R-:W-:Y:S01]  /*16a70*/  IADD3 R103, PT, PT, -R152, R153, RZ ;  /* 0x0000009998677210 */ /* 0x000fe20007ffe1ff */
[----:B-1----:R-:W-:Y:S01]  /*16a80*/  FADD.FTZ R10, R5, R164 ;  /* 0x000000a4050a7221 */ /* 0x002fe20000010000 */
[----:B------:R-:W-:-:S02]  /*16a90*/  LOP3.LUT R7, R12, 0x38, R7, 0xf8, !PT ;  /* 0x000000380c077812 */ /* 0x000fc400078ef807 */
[----:B------:R-:W-:Y:S01]  /*16aa0*/  LOP3.LUT P6, RZ, R160, 0x3, RZ, 0xc0, !PT ;  /* 0x00000003a0ff7812 */ /* 0x000fe200078cc0ff */
[----:B---3--:R-:W-:Y:S01]  /*16ab0*/  FADD.FTZ R9, R0, R165 ;  /* 0x000000a500097221 */ /* 0x008fe20000010000 */
[----:B------:R-:W1:Y:S01]  /*16ac0*/  SHFL.BFLY PT, R5, R10, 0x1, 0x1f ;  /* 0x0c201f000a057f89 */ /* 0x000e6200000e0000 */
[----:B------:R-:W-:Y:S02]  /*16ad0*/  SHF.L.U32 R0, R160, 0x2, RZ ;  /* 0x00000002a0007819 */ /* 0x000fe400000006ff */
[----:B------:R-:W-:Y:S01]  /*16ae0*/  LOP3.LUT R7, R6, R7, RZ, 0xfc, !PT ;  /* 0x0000000706077212 */ /* 0x000fe200078efcff */
[----:B------:R-:W3:Y:S01]  /*16af0*/  SHFL.BFLY PT, R8, R9, 0x1, 0x1f ;  /* 0x0c201f0009087f89 */ /* 0x000ee200000e0000 */
[----:B------:R-:W-:Y:S02]  /*16b00*/  LOP3.LUT R13, R0, 0x1f8, RZ, 0xc0, !PT ;  /* 0x000001f8000d7812 */ /* 0x000fe400078ec0ff */
[----:B------:R-:W-:Y:S02]  /*16b10*/  LEA R7, R7, UR5, 0x2 ;  /* 0x0000000507077c11 */ /* 0x000fe4000f8e10ff */
[----:B------:R-:W-:-:S02]  /*16b20*/  LOP3.LUT R102, R13, 0x38, R102, 0x78, !PT ;  /* 0x000000380d667812 */ /* 0x000fc400078e7866 */
[----:B------:R-:W-:Y:S02]  /*16b30*/  LOP3.LUT R13, R4, 0x10, RZ, 0xc0, !PT ;  /* 0x00000010040d7812 */ /* 0x000fe400078ec0ff */
[----:B-----5:R-:W-:Y:S02]  /*16b40*/  SHF.R.U32.HI R2, RZ, 0x4, R2 ;  /* 0x00000004ff027819 */ /* 0x020fe40000011602 */
[----:B------:R-:W-:Y:S02]  /*16b50*/  LEA R102, R102, R13, 0x2 ;  /* 0x0000000d66667211 */ /* 0x000fe400078e10ff */
[C---:B------:R-:W-:Y:S02]  /*16b60*/  IADD3 R6, PT, PT, R2.reuse, 0x10, RZ ;  /* 0x0000001002067810 */ /* 0x040fe40007ffe0ff */
[----:B------:R-:W-:Y:S02]  /*16b70*/  IADD3 R12, PT, PT, R2, 0x18, RZ ;  /* 0x00000018020c7810 */ /* 0x000fe40007ffe0ff */
[----:B------:R-:W-:-:S02]  /*16b80*/  ISETP.GE.AND P0, PT, R6, R103, PT ;  /* 0x000000670600720c */ /* 0x000fc40003f06270 */
[C---:B------:R-:W-:Y:S01]  /*16b90*/  IADD3 R6, PT, PT, R7.reuse, 0x80, RZ ;  /* 0x0000008007067810 */ /* 0x040fe20007ffe0ff */
[----:B-1----:R-:W-:Y:S01]  /*16ba0*/  FADD.FTZ R5, R10, R5 ;  /* 0x000000050a057221 */ /* 0x002fe20000010000 */
[----:B------:R-:W-:Y:S02]  /*16bb0*/  MOV R10, 0x20 ;  /* 0x00000020000a7802 */ /* 0x000fe40000000f00 */
[----:B------:R-:W-:Y:S01]  /*16bc0*/  @P4 IADD3 R6, PT, PT, R7, -0x80, RZ ;  /* 0xffffff8007064810 */ /* 0x000fe20007ffe0ff */
[----:B---3--:R-:W-:Y:S01]  /*16bd0*/  FADD.FTZ R4, R9, R8 ;  /* 0x0000000809047221 */ /* 0x008fe20000010000 */
[----:B------:R-:W1:Y:S01]  /*16be0*/  MUFU.RCP R11, R5 ;  /* 0x00000005000b7308 */ /* 0x000e620000001000 */
[----:B------:R-:W-:Y:S02]  /*16bf0*/  IADD3 R8, PT, PT, R2, 0x8, RZ ;  /* 0x0000000802087810 */ /* 0x000fe40007ffe0ff */
[----:B------:R-:W-:Y:S02]  /*16c00*/  MOV R9, 0x40 ;  /* 0x0000004000097802 */ /* 0x000fe40000000f00 */
[----:B------:R-:W-:-:S02]  /*16c10*/  ISETP.GE.AND P1, PT, R8, R103, PT ;  /* 0x000000670800720c */ /* 0x000fc40003f26270 */
[----:B------:R-:W-:Y:S01]  /*16c20*/  SEL R8, R10, 0xffffffe0, !P2 ;  /* 0xffffffe00a087807 */ /* 0x000fe20005000000 */
[----:B------:R-:W3:Y:S01]  /*16c30*/  MUFU.RCP R13, R4 ;  /* 0x00000004000d7308 */ /* 0x000ee20000001000 */
[----:B------:R-:W-:Y:S02]  /*16c40*/  FSETP.NE.FTZ.AND P5, PT, R5, RZ, PT ;  /* 0x000000ff0500720b */ /* 0x000fe40003fb5000 */
[----:B------:R-:W-:Y:S02]  /*16c50*/  SEL R9, R9, 0xffffffc0, !P3 ;  /* 0xffffffc009097807 */ /* 0x000fe40005800000 */
[----:B------:R-:W-:Y:S02]  /*16c60*/  IADD3 R10, PT, PT, R2, 0x20, RZ ;  /* 0x00000020020a7810 */ /* 0x000fe40007ffe0ff */
[----:B------:R-:W-:Y:S02]  /*16c70*/  FSETP.NE.FTZ.AND P3, PT, R4, RZ, PT ;  /* 0x000000ff0400720b */ /* 0x000fe40003f75000 */
[----:B------:R-:W-:-:S02]  /*16c80*/  ISETP.GE.AND P2, PT, R12, R103, PT ;  /* 0x000000670c00720c */ /* 0x000fc40003f46270 */
[----:B-1----:R-:W-:Y:S02]  /*16c90*/  FSEL R11, R11, 1, P5 ;  /* 0x3f8000000b0b7808 */ /* 0x002fe40002800000 */
[----:B------:R-:W-:Y:S02]  /*16ca0*/  ISETP.GE.AND P5, PT, R10, R103, PT ;  /* 0x000000670a00720c */ /* 0x000fe40003fa6270 */
[----:B------:R-:W-:Y:S01]  /*16cb0*/  IADD3 R15, PT, PT, R9, R6, RZ ;  /* 0x00000006090f7210 */ /* 0x000fe20007ffe0ff */
[C---:B------:R-:W-:Y:S01]  /*16cc0*/  FMUL.FTZ R96, R11.reuse, R96 ;  /* 0x000000600b607220 */ /* 0x040fe20000410000 */
[----:B------:R-:W-:Y:S01]  /*16cd0*/  FMUL.FTZ R97, R11, R97 ;  /* 0x000000610b617220 */ /* 0x000fe20000410000 */
        /* <DEDUP_REMOVED lines=65> */
[----:B------:R-:W-:Y:S01]  /*170f0*/  STS.64 [R7], R96 ;  /* 0x0000006007007388 */ /* 0x000fe20000000a00 */
[C---:B------:R-:W-:Y:S01]  /*17100*/  IADD3 R12, PT, PT, R8.reuse, R11, RZ ;  /* 0x0000000b080c7210 */ /* 0x040fe20007ffe0ff */
[----:B------:R-:W1:Y:S01]  /*17110*/  @P3 LDC R18, c[0x0][0x458] ;  /* 0x00011600ff123b82 */ /* 0x000e620000000800 */
[C---:B------:R-:W-:Y:S01]  /*17120*/  IADD3 R13, PT, PT, R8.reuse, R6, RZ ;  /* 0x00000006080d7210 */ /* 0x040fe20007ffe0ff */
[----:B------:R-:W-:Y:S01]  /*17130*/  STS.64 [R7+0x800], R98 ;  /* 0x0008006207007388 */ /* 0x000fe20000000a00 */
[----:B------:R-:W-:Y:S01]  /*17140*/  IADD3 R14, PT, PT, R8, R15, RZ ;  /* 0x0000000f080e7210 */ /* 0x000fe20007ffe0ff */
[----:B------:R-:W3:Y:S01]  /*17150*/  @P3 MUFU.LG2 R4, R4 ;  /* 0x0000000400043308 */ /* 0x000ee20000000c00 */
[----:B------:R-:W-:Y:S01]  /*17160*/  FSETP.NE.FTZ.AND P4, PT, R5, RZ, PT ;  /* 0x000000ff0500720b */ /* 0x000fe20003f95000 */
[----:B------:R-:W-:Y:S01]  /*17170*/  STS.64 [R10], R36 ;  /* 0x000000240a007388 */ /* 0x000fe20000000a00 */
[----:B------:R-:W-:Y:S01]  /*17180*/  LOP3.LUT R159, R159, 0x1f80, RZ, 0xc0, !PT ;  /* 0x00001f809f9f7812 */ /* 0x000fe200078ec0ff */
[----:B------:R-:W2:Y:S02]  /*17190*/  LDC.64 R8, c[0x0][0x430] ;  /* 0x00010c00ff087b82 */ /* 0x000ea40000000a00 */
[----:B------:R-:W-:Y:S04]  /*171a0*/  STS.64 [R10+0x800], R38 ;  /* 0x000800260a007388 */ /* 0x000fe80000000a00 */
[----:B------:R-:W-:Y:S04]  /*171b0*/  STS.64 [R11], R40 ;  /* 0x000000280b007388 */ /* 0x000fe80000000a00 */
[----:B------:R-:W-:Y:S01]  /*171c0*/  STS.64 [R11+0x800], R42 ;  /* 0x0008002a0b007388 */ /* 0x000fe20000000a00 */
[----:B------:R-:W5:Y:S01]  /*171d0*/  @P4 LDC R16, c[0x0][0x458] ;  /* 0x00011600ff104b82 */ /* 0x000f620000000800 */
[----:B------:R-:W4:Y:S02]  /*171e0*/  @P4 MUFU.LG2 R5, R5 ;  /* 0x0000000500054308 */ /* 0x000f240000000c00 */
[----:B------:R-:W-:Y:S01]  /*171f0*/  STS.64 [R12], R44 ;  /* 0x0000002c0c007388 */ /* 0x000fe20000000a00 */
[----:B---3--:R-:W-:-:S03]  /*17200*/  @P3 FMUL.FTZ R4, R4, 0.69314718246459960938 ;  /* 0x3f31721804043820 */ /* 0x008fc60000410000 */
[----:B------:R-:W-:Y:S04]  /*17210*/  STS.64 [R12+0x800], R46 ;  /* 0x0008002e0c007388 */ /* 0x000fe80000000a00 */
[----:B------:R-:W-:Y:S01]  /*17220*/  STS.64 [R6], R48 ;  /* 0x0000003006007388 */ /* 0x000fe20000000a00 */
[----:B--2---:R-:W-:-:S03]  /*17230*/  IMAD R155, R8, UR9, R155 ;  /* 0x00000009089b7c24 */ /* 0x004fc6000f8e029b */
[----:B------:R-:W-:Y:S04]  /*17240*/  STS.64 [R6+0x800], R50 ;  /* 0x0008003206007388 */ /* 0x000fe80000000a00 */
[----:B------:R-:W-:Y:S01]  /*17250*/  STS.64 [R13], R52 ;  /* 0x000000340d007388 */ /* 0x000fe20000000a00 */
[----:B----4-:R-:W-:-:S03]  /*17260*/  @P4 FMUL.FTZ R8, R5, 0.69314718246459960938 ;  /* 0x3f31721805084820 */ /* 0x010fc60000410000 */
[----:B------:R-:W-:Y:S04]  /*17270*/  STS.64 [R13+0x800], R54 ;  /* 0x000800360d007388 */ /* 0x000fe80000000a00 */
[----:B------:R-:W-:Y:S04]  /*17280*/  STS.64 [R15], R56 ;  /* 0x000000380f007388 */ /* 0x000fe80000000a00 */
[----:B------:R-:W-:Y:S04]  /*17290*/  STS.64 [R15+0x800], R58 ;  /* 0x0008003a0f007388 */ /* 0x000fe80000000a00 */
[----:B------:R-:W-:Y:S04]  /*172a0*/  STS.64 [R14], R60 ;  /* 0x0000003c0e007388 */ /* 0x000fe80000000a00 */
[----:B------:R-:W-:Y:S04]  /*172b0*/  STS.64 [R14+0x800], R62 ;  /* 0x0008003e0e007388 */ /* 0x000fe80000000a00 */
        /* <DEDUP_REMOVED lines=9> */
[----:B--2---:R-:W-:-:S03]  /*17350*/  MOV R69, 0xff800000 ;  /* 0xff80000000457802 */ /* 0x004fc60000000f00 */
[----:B------:R4:W-:Y:S01]  /*17360*/  STS.64 [R6+0x4800], R82 ;  /* 0x0048005206007388 */ /* 0x0009e20000000a00 */
[----:B------:R-:W-:Y:S01]  /*17370*/  MOV R68, 0xff800000 ;  /* 0xff80000000447802 */ /* 0x000fe20000000f00 */
[----:B-----5:R-:W-:Y:S01]  /*17380*/  @P4 FFMA.FTZ R69, R101, R16, R8 ;  /* 0x0000001065454223 */ /* 0x020fe20000010008 */
[----:B---3--:R-:W-:Y:S01]  /*17390*/  IMAD R71, R155, UR8, R154 ;  /* 0x000000089b477c24 */ /* 0x008fe2000f8e029a */
[----:B------:R4:W-:Y:S01]  /*173a0*/  STS.64 [R13+0x4000], R84 ;  /* 0x004000540d007388 */ /* 0x0009e20000000a00 */
[----:B-1----:R-:W-:Y:S01]  /*173b0*/  @P3 FFMA.FTZ R68, R3, R18, R4 ;  /* 0x0000001203443223 */ /* 0x002fe20000010004 */
[----:B------:R-:W-:Y:S01]  /*173c0*/  IADD3 R70, PT, PT, R2, 0x28, RZ ;  /* 0x0000002802467810 */ /* 0x000fe20007ffe0ff */
[----:B------:R-:W-:Y:S01]  /*173d0*/  IMAD R71, R71, R9, R152 ;  /* 0x0000000947477224 */ /* 0x000fe200078e0298 */
[----:B------:R4:W-:Y:S03]  /*173e0*/  STS.64 [R13+0x4800], R86 ;  /* 0x004800560d007388 */ /* 0x0009e60000000a00 */
[----:B------:R-:W-:Y:S01]  /*173f0*/  IMAD R3, R71, UR4, RZ ;  /* 0x0000000447037c24 */ /* 0x000fe2000f8e02ff */
[----:B------:R4:W-:Y:S04]  /*17400*/  STS.64 [R15+0x4000], R92 ;  /* 0x0040005c0f007388 */ /* 0x0009e80000000a00 */
        /* <DEDUP_REMOVED lines=22> */
[----:B------:R-:W-:Y:S01]  /*17570*/  IMAD.IADD R153, R153, 0x1, -R152 ;  /* 0x0000000199997824 */ /* 0x000fe200078e0a98 */
[----:B----4-:R-:W-:Y:S01]  /*17580*/  IADD3 R72, P3, PT, R71, R100, RZ ;  /* 0x0000006447487210 */ /* 0x010fe20007f7e0ff */
        /* <DEDUP_REMOVED lines=8> */
.L_x_5287:
[----:B------:R-:W-:Y:S05]  /*17610*/  BSYNC.RECONVERGENT B0 ;  /* 0x0000000000007941 */ /* 0x000fea0003800200 */
.L_x_5286:
[CC--:B------:R-:W-:Y:S01]  /*17620*/  ISETP.GE.AND P6, PT, R2.reuse, R103.reuse, PT ;  /* 0x000000670200720c */ /* 0x0c0fe20003fc6270 */
[----:B------:R-:W-:Y:S01]  /*17630*/  BSSY.RECONVERGENT B0, `(.L_x_5288) ;  /* 0x0000011000007945 */ /* 0x000fe20003800200 */
[----:B--2---:R-:W-:Y:S01]  /*17640*/  LOP3.LUT R68, R159, 0x3c, R0, 0xf8, !PT ;  /* 0x0000003c9f447812 */ /* 0x004fe200078ef800 */
[----:B----4-:R-:W-:Y:S01]  /*17650*/  VIADD R72, R2, 0x30 ;  /* 0x0000003002487836 */ /* 0x010fe20000000000 */
[----:B------:R-:W-:Y:S02]  /*17660*/  ISETP.GE.AND P4, PT, R70, R103, PT ;  /* 0x000000674600720c */ /* 0x000fe40003f86270 */
[----:B------:R-:W-:Y:S02]  /*17670*/  LOP3.LUT R70, R0, 0x3c, RZ, 0xc0, !PT ;  /* 0x0000003c00467812 */ /* 0x000fe400078ec0ff */
        /* <DEDUP_REMOVED lines=12> */
.L_x_5289:
[----:B------:R-:W-:Y:S05]  /*17740*/  BSYNC.RECONVERGENT B0 ;  /* 0x0000000000007941 */ /* 0x000fea0003800200 */
.L_x_5288:
[----:B------:R-:W-:Y:S01]  /*17750*/  BSSY.RECONVERGENT B0, `(.L_x_5290) ;  /* 0x0000011000007945 */ /* 0x000fe20003800200 */
[----:B------:R-:W-:Y:S02]  /*17760*/  ISETP.GE.AND P3, PT, R72, R103, PT ;  /* 0x000000674800720c */ /* 0x000fe40003f66270 */
[----:B-12---:R-:W-:Y:S01]  /*17770*/  IADD3 R32, PT, PT, R2, 0x38, RZ ;  /* 0x0000003802207810 */ /* 0x006fe20007ffe0ff */
[----:B------:R-:W-:Y:S10]  /*17780*/  @P1 BRA `(.L_x_5291) ;  /* 0x0000000000341947 */ /* 0x000ff40003800000 */
[----:B------:R-:W1:Y:S01]  /*17790*/  LDCU UR4, c[0x0][0x440] ;  /* 0x00008800ff0477ac */ /* 0x000e620008000800 */
[----:B------:R-:W-:Y:S02]  /*177a0*/  P2R R33, PR, RZ, 0x1 ;  /* 0x00000001ff217803 */ /* 0x000fe40000000000 */
[----:B-1----:R-:W-:Y:S02]  /*177b0*/  ISETP.GE.AND P0, PT, R70, UR4, PT ;  /* 0x0000000446007c0c */ /* 0x002fe4000bf06270 */
[----:B------:R-:W-:-:S11]  /*177c0*/  ISETP.GE.AND P6, PT, R0, UR4, PT ;  /* 0x0000000400007c0c */ /* 0x000fd6000bfc6270 */
[----:B------:R-:W1:Y:S02]  /*177d0*/  @!P0 LDC.64 R2, c[0x0][0x3f8] ;  /* 0x0000fe00ff028b82 */ /* 0x000e640000000a00 */
[----:B-1----:R-:W-:-:S04]  /*177e0*/  @!P0 LEA R34, P1, R69, R2, 0x2 ;  /* 0x0000000245228211 */ /* 0x002fc800078210ff */
[----:B------:R-:W-:Y:S02]  /*177f0*/  @!P0 LEA.HI.X R35, R69, R3, R68, 0x2, P1 ;  /* 0x0000000345238211 */ /* 0x000fe400008f1444 */
[----:B------:R-:W1:Y:S03]  /*17800*/  @!P6 LDC.64 R2, c[0x0][0x3f8] ;  /* 0x0000fe00ff02eb82 */ /* 0x000e660000000a00 */
[----:B------:R2:W-:Y:S01]  /*17810*/  @!P0 STG.E.128 desc[UR6][R34.64+0x1000], R60 ;  /* 0x0010003c22008986 */ /* 0x0005e2000c101d06 */
[----:B------:R-:W-:Y:S02]  /*17820*/  ISETP.NE.AND P0, PT, R33, RZ, PT ;  /* 0x000000ff2100720c */ /* 0x000fe40003f05270 */
[----:B-1----:R-:W-:-:S04]  /*17830*/  @!P6 LEA R2, P1, R69, R2, 0x2 ;  /* 0x000000024502e211 */ /* 0x002fc800078210ff */
[----:B------:R-:W-:-:S05]  /*17840*/  @!P6 LEA.HI.X R3, R69, R3, R68, 0x2, P1 ;  /* 0x000000034503e211 */ /* 0x000fca00008f1444 */
[----:B------:R2:W-:Y:S04]  /*17850*/  @!P6 STG.E.128 desc[UR6][R2.64+0x1100], R28 ;  /* 0x0011001c0200e986 */ /* 0x0005e8000c101d06 */
.L_x_5291:
[----:B------:R-:W-:Y:S05]  /*17860*/  BSYNC.RECONVERGENT B0 ;  /* 0x0000000000007941 */ /* 0x000fea0003800200 */
.L_x_5290:
[----:B------:R-:W-:Y:S01]  /*17870*/  BSSY.RECONVERGENT B0, `(.L_x_5292) ;  /* 0x0000010000007945 */ /* 0x000fe20003800200 */
[----:B------:R-:W-:-:S03]  /*17880*/  ISETP.GE.AND P1, PT, R32, R103, PT ;  /* 0x000000672000720c */ /* 0x000fc60003f26270 */
[----:B------:R-:W-:Y:S10]  /*17890*/  @P0 BRA `(.L_x_5293) ;  /* 0x0000000000340947 */ /* 0x000ff40003800000 */
[----:B------:R-:W1:Y:S01]  /*178a0*/  LDCU UR4, c[0x0][0x440] ;  /* 0x00008800ff0477ac */ /* 0x000e620008000800 */
[----:B--2---:R-:W-:Y:S02]  /*178b0*/  P2R R28, PR, RZ, 0x2 ;  /* 0x00000002ff1c7803 */ /* 0x004fe40000000000 */
[----:B-1----:R-:W-:Y:S02]  /*178c0*/  ISETP.GE.AND P1, PT, R70, UR4, PT ;  /* 0x0000000446007c0c */ /* 0x002fe4000bf26270 */
        /* <DEDUP_REMOVED lines=10> */
.L_x_5293:
[----:B------:R-:W-:Y:S05]  /*17970*/  BSYNC.RECONVERGENT B0 ;  /* 0x0000000000007941 */ /* 0x000fea0003800200 */
.L_x_5292:
[----:B------:R-:W-:Y:S04]  /*17980*/  BSSY.RECONVERGENT B0, `(.L_x_5294) ;  /* 0x000000d000007945 */ /* 0x000fe80003800200 */
[----:B------:R-:W-:Y:S05]  /*17990*/  @P2 BRA `(.L_x_5295) ;  /* 0x00000000002c2947 */ /* 0x000fea0003800000 */
[----:B------:R-:W1:Y:S02]  /*179a0*/  LDCU UR4, c[0x0][0x440] ;  /* 0x00008800ff0477ac */ /* 0x000e640008000800 */
[----:B-1----:R-:W-:Y:S02]  /*179b0*/  ISETP.GE.AND P6, PT, R70, UR4, PT ;  /* 0x0000000446007c0c */ /* 0x002fe4000bfc6270 */
[----:B------:R-:W-:-:S11]  /*179c0*/  ISETP.GE.AND P2, PT, R0, UR4, PT ;  /* 0x0000000400007c0c */ /* 0x000fd6000bf46270 */
[----:B---3--:R-:W1:Y:S08]  /*179d0*/  @!P6 LDC.64 R24, c[0x0][0x3f8] ;  /* 0x0000fe00ff18eb82 */ /* 0x008e700000000a00 */
[----:B--2---:R-:W2:Y:S01]  /*179e0*/  @!P2 LDC.64 R2, c[0x0][0x3f8] ;  /* 0x0000fe00ff02ab82 */ /* 0x004ea20000000a00 */
[----:B-1----:R-:W-:-:S04]  /*179f0*/  @!P6 LEA R24, P0, R69, R24, 0x2 ;  /* 0x000000184518e211 */ /* 0x002fc800078010ff */
[C---:B------:R-:W-:Y:S02]  /*17a00*/  @!P6 LEA.HI.X R25, R69.reuse, R25, R68, 0x2, P0 ;  /* 0x000000194519e211 */ /* 0x040fe400000f1444 */
[----:B--2---:R-:W-:-:S03]  /*17a10*/  @!P2 LEA R2, P0, R69, R2, 0x2 ;  /* 0x000000024502a211 */ /* 0x004fc600078010ff */
[----:B------:R1:W-:Y:S01]  /*17a20*/  @!P6 STG.E.128 desc[UR6][R24.64+0x3000], R52 ;  /* 0x003000341800e986 */ /* 0x0003e2000c101d06 */
[----:B------:R-:W-:-:S05]  /*17a30*/  @!P2 LEA.HI.X R3, R69, R3, R68, 0x2, P0 ;  /* 0x000000034503a211 */ /* 0x000fca00000f1444 */
[----:B------:R1:W-:Y:S04]  /*17a40*/  @!P2 STG.E.128 desc[UR6][R2.64+0x3100], R20 ;  /* 0x003100140200a986 */ /* 0x0003e8000c101d06 */
.L_x_5295:
[----:B------:R-:W-:Y:S05]  /*17a50*/  BSYNC.RECONVERGENT B0 ;  /* 0x0000000000007941 */ /* 0x000fea0003800200 */
.L_x_5294:
[----:B------:R-:W-:Y:S04]  /*17a60*/  BSSY.RECONVERGENT B0, `(.L_x_5296) ;  /* 0x000000d000007945 */ /* 0x000fe80003800200 */
[----:B------:R-:W-:Y:S05]  /*17a70*/  @P5 BRA `(.L_x_5297) ;  /* 0x00000000002c5947 */ /* 0x000fea0003800000 */
[----:B------:R-:W4:Y:S02]  /*17a80*/  LDCU UR4, c[0x0][0x440] ;  /* 0x00008800ff0477ac */ /* 0x000f240008000800 */
[----:B----4-:R-:W-:Y:S02]  /*17a90*/  ISETP.GE.AND P6, PT, R70, UR4, PT ;  /* 0x0000000446007c0c */ /* 0x010fe4000bfc6270 */
[----:B------:R-:W-:-:S11]  /*17aa0*/  ISETP.GE.AND P2, PT, R0, UR4, PT ;  /* 0x0000000400007c0c */ /* 0x000fd6000bf46270 */
[----:B-1----:R-:W1:Y:S08]  /*17ab0*/  @!P6 LDC.64 R20, c[0x0][0x3f8] ;  /* 0x0000fe00ff14eb82 */ /* 0x002e700000000a00 */
[----:B--23--:R-:W2:Y:S01]  /*17ac0*/  @!P2 LDC.64 R2, c[0x0][0x3f8] ;  /* 0x0000fe00ff02ab82 */ /* 0x00cea20000000a00 */
[----:B-1----:R-:W-:-:S04]  /*17ad0*/  @!P6 LEA R20, P5, R69, R20, 0x2 ;  /* 0x000000144514e211 */ /* 0x002fc800078a10ff */
[C---:B------:R-:W-:Y:S02]  /*17ae0*/  @!P6 LEA.HI.X R21, R69.reuse, R21, R68, 0x2, P5 ;  /* 0x000000154515e211 */ /* 0x040fe400028f1444 */
[----:B--2---:R-:W-:-:S03]  /*17af0*/  @!P2 LEA R2, P0, R69, R2, 0x2 ;  /* 0x000000024502a211 */ /* 0x004fc600078010ff */
[----:B------:R4:W-:Y:S01]  /*17b00*/  @!P6 STG.E.128 desc[UR6][R20.64+0x4000], R48 ;  /* 0x004000301400e986 */ /* 0x0009e2000c101d06 */
[----:B------:R-:W-:-:S05]  /*17b10*/  @!P2 LEA.HI.X R3, R69, R3, R68, 0x2, P0 ;  /* 0x000000034503a211 */ /* 0x000fca00000f1444 */
[----:B------:R4:W-:Y:S04]  /*17b20*/  @!P2 STG.E.128 desc[UR6][R2.64+0x4100], R16 ;  /* 0x004100100200a986 */ /* 0x0009e8000c101d06 */
.L_x_5297:
[----:B------:R-:W-:Y:S05]  /*17b30*/  BSYNC.RECONVERGENT B0 ;  /* 0x0000000000007941 */ /* 0x000fea0003800200 */
.L_x_5296:
[----:B------:R-:W-:Y:S04]  /*17b40*/  BSSY.RECONVERGENT B0, `(.L_x_5298) ;  /* 0x000000d000007945 */ /* 0x000fe80003800200 */
[----:B------:R-:W-:Y:S05]  /*17b50*/  @P4 BRA `(.L_x_5299) ;  /* 0x00000000002c4947 */ /* 0x000fea0003800000 */
[----:B------:R-:W5:Y:S02]  /*17b60*/  LDCU UR4, c[0x0][0x440] ;  /* 0x00008800ff0477ac */ /* 0x000f640008000800 */
[----:B-----5:R-:W-:Y:S02]  /*17b70*/  ISETP.GE.AND P5, PT, R70, UR4, PT ;  /* 0x0000000446007c0c */ /* 0x020fe4000bfa6270 */
[----:B------:R-:W-:-:S11]  /*17b80*/  ISETP.GE.AND P2, PT, R0, UR4, PT ;  /* 0x0000000400007c0c */ /* 0x000fd6000bf46270 */
[----:B----4-:R-:W4:Y:S08]  /*17b90*/  @!P5 LDC.64 R16, c[0x0][0x3f8] ;  /* 0x0000fe00ff10db82 */ /* 0x010f300000000a00 */
[----:B-123--:R-:W1:Y:S01]  /*17ba0*/  @!P2 LDC.64 R2, c[0x0][0x3f8] ;  /* 0x0000fe00ff02ab82 */ /* 0x00ee620000000a00 */
[----:B----4-:R-:W-:-:S04]  /*17bb0*/  @!P5 LEA R16, P4, R69, R16, 0x2 ;  /* 0x000000104510d211 */ /* 0x010fc800078810ff */
[C---:B------:R-:W-:Y:S02]  /*17bc0*/  @!P5 LEA.HI.X R17, R69.reuse, R17, R68, 0x2, P4 ;  /* 0x000000114511d211 */ /* 0x040fe400020f1444 */
[----:B-1----:R-:W-:-:S03]  /*17bd0*/  @!P2 LEA R2, P0, R69, R2, 0x2 ;  /* 0x000000024502a211 */ /* 0x002fc600078010ff */
[----:B------:R1:W-:Y:S01]  /*17be0*/  @!P5 STG.E.128 desc[UR6][R16.64+0x5000], R44 ;  /* 0x0050002c1000d986 */ /* 0x0003e2000c101d06 */
[----:B------:R-:W-:-:S05]  /*17bf0*/  @!P2 LEA.HI.X R3, R69, R3, R68, 0x2, P0 ;  /* 0x000000034503a211 */ /* 0x000fca00000f1444 */
[----:B------:R1:W-:Y:S04]  /*17c00*/  @!P2 STG.E.128 desc[UR6][R2.64+0x5100], R12 ;  /* 0x0051000c0200a986 */ /* 0x0003e8000c101d06 */
.L_x_5299:
[----:B------:R-:W-:Y:S05]  /*17c10*/  BSYNC.RECONVERGENT B0 ;  /* 0x0000000000007941 */ /* 0x000fea0003800200 */
.L_x_5298:
        /* <DEDUP_REMOVED lines=13> */
.L_x_5301:
[----:B------:R-:W-:Y:S05]  /*17cf0*/  BSYNC.RECONVERGENT B0 ;  /* 0x0000000000007941 */ /* 0x000fea0003800200 */
.L_x_5300:
        /* <DEDUP_REMOVED lines=14> */
.L_x_5302:
        /* <DEDUP_REMOVED lines=10> */
.L_x_7258:


//--------------------- .text._ZN5flash24flash_fwd_splitkv_kernelI23Flash_fwd_kernel_traitsILi128ELi64ELi64ELi4ELb0ELb0EN7cutlass6half_tE19Flash_kernel_traitsILi128ELi64ELi64ELi4ES3_EELb1ELb0ELb0ELb0ELb0ELb1ELb1ELb1EEEvNS_16Flash_fwd_paramsE --------------------------
	.section	.text._ZN5flash24flash_fwd_splitkv_kernelI23Flash_fwd_kernel_traitsILi128ELi64ELi64ELi4ELb0ELb0EN7cutlass6half_tE19Flash_kernel_traitsILi128ELi64ELi64ELi4ES3_EELb1ELb0ELb0ELb0ELb0ELb1ELb1ELb1EEEvNS_16Flash_fwd_paramsE,"ax",@progbits
	.align	128
        .global         _ZN5flash24flash_fwd_splitkv_kernelI23Flash_fwd_kernel_traitsILi128ELi64ELi64ELi4ELb0ELb0EN7cutlass6half_tE19Flash_kernel_traitsILi128ELi64ELi64ELi4ES3_EELb1ELb0ELb0ELb0ELb0ELb1ELb1ELb1EEEvNS_16Flash_fwd_paramsE
        .type           _ZN5flash24flash_fwd_splitkv_kernelI23Flash_fwd_kernel_traitsILi128ELi64ELi64ELi4ELb0ELb0EN7cutlass6half_tE19Flash_kernel_traitsILi128ELi64ELi64ELi4ES3_EELb1ELb0ELb0ELb0ELb0ELb1ELb1ELb1EEEvNS_16Flash_fwd_paramsE,@function
        .size           _ZN5flash24flash_fwd_splitkv_kernelI23Flash_fwd_kernel_traitsILi128ELi64ELi64ELi4ELb0ELb0EN7cutlass6half_tE19Flash_kernel_traitsILi128ELi64ELi64ELi4ES3_EELb1ELb0ELb0ELb0ELb0ELb1ELb1ELb1EEEvNS_16Flash_fwd_paramsE,(.L_x_7259 - _ZN5flash24flash_fwd_splitkv_kernelI23Flash_fwd_kernel_traitsILi128ELi64ELi64ELi4ELb0ELb0EN7cutlass6half_tE19Flash_kernel_traitsILi128ELi64ELi64ELi4ES3_EELb1ELb0ELb0ELb0ELb0ELb1ELb1ELb1EEEvNS_16Flash_fwd_paramsE)
        .other          _ZN5flash24flash_fwd_splitkv_kernelI23Flash_fwd_kernel_traitsILi128ELi64ELi64ELi4ELb0ELb0EN7cutlass6half_tE19Flash_kernel_traitsILi128ELi64ELi64ELi4ES3_EELb1ELb0ELb0ELb0ELb0ELb1ELb1ELb1EEEvNS_16Flash_fwd_paramsE,@"STO_CUDA_ENTRY STV_DEFAULT"
_ZN5flash24flash_fwd_splitkv_kernelI23Flash_fwd_kernel_traitsILi128ELi64ELi64ELi4ELb0ELb0EN7cutlass6half_tE19Flash_kernel_traitsILi128ELi64ELi64ELi4ES3_EELb1ELb0ELb0ELb0ELb0ELb1ELb1ELb1EEEvNS_16Flash_fwd_paramsE:
.text._ZN5flash24flash_fwd_splitkv_kernelI23Flash_fwd_kernel_traitsILi128ELi64ELi64ELi4ELb0ELb0EN7cutlass6half_tE19Flash_kernel_traitsILi128ELi64ELi64ELi4ES3_EELb1ELb0ELb0ELb0ELb0ELb1ELb1ELb1EEEvNS_16Flash_fwd_paramsE:
        /* <DEDUP_REMOVED lines=68> */
.L_x_5303:
        /* <DEDUP_REMOVED lines=95> */
.L_x_5306:
[----:B------:R-:W-:Y:S05]  /*0a30*/  BSYNC.RECONVERGENT B0 ;  /* 0x0000000000007941 */ /* 0x000fea0003800200 */
.L_x_5305:
        /* <DEDUP_REMOVED lines=15> */
.L_x_5308:
[----:B------:R-:W-:Y:S05]  /*0b30*/  BSYNC.RECONVERGENT B0 ;  /* 0x0000000000007941 */ /* 0x000fea0003800200 */
.L_x_5307:
        /* <DEDUP_REMOVED lines=15> */
.L_x_5310:
[----:B------:R-:W-:Y:S05]  /*0c30*/  BSYNC.RECONVERGENT B0 ;  /* 0x0000000000007941 */ /* 0x000fea0003800200 */
.L_x_5309:
        /* <DEDUP_REMOVED lines=14> */
.L_x_5312:
[----:B------:R-:W-:Y:S05]  /*0d20*/  BSYNC.RECONVERGENT B0 ;  /* 0x0000000000007941 */ /* 0x000fea0003800200 */
.L_x_5311:
        /* <DEDUP_REMOVED lines=13> */
.L_x_5314:
[----:B------:R-:W-:Y:S05]  /*0e00*/  BSYNC.RECONVERGENT B0 ;  /* 0x0000000000007941 */ /* 0x000fea0003800200 */
.L_x_5313:
        /* <DEDUP_REMOVED lines=13> */
.L_x_5316:
[----:B------:R-:W-:Y:S05]  /*0ee0*/  BSYNC.RECONVERGENT B0 ;  /* 0x0000000000007941 */ /* 0x000fea0003800200 */
.L_x_5315:
        /* <DEDUP_REMOVED lines=13> */
.L_x_5318:
[----:B------:R-:W-:Y:S05]  /*0fc0*/  BSYNC.RECONVERGENT B0 ;  /* 0x0000000000007941 */ /* 0x000fea0003800200 */
.L_x_5317:
        /* <DEDUP_REMOVED lines=13> */
.L_x_5320:
[----:B------:R-:W-:Y:S05]  /*10a0*/  BSYNC.RECONVERGENT B0 ;  /* 0x0000000000007941 */ /* 0x000fea0003800200 */
.L_x_5319:
        /* <DEDUP_REMOVED lines=32> */
.L_x_5304:
        /* <DEDUP_REMOVED lines=11> */
.L_x_5321:
        /* <DEDUP_REMOVED lines=101> */
.L_x_5322:
        /* <DEDUP_REMOVED lines=15> */
.L_x_5324:
[----:B------:R-:W2:Y:S01]  /*1aa0*/  LDC.64 R4, c[0x0][0x3b8] ;  /* 0x0000ee00ff047b82 */ /* 0x000ea20000000a00 */
[----:B------:R-:W-:-:S05]  /*1ab0*/  IADD3 R2, PT, PT, R6, R7, RZ ;  /* 0x0000000706027210 */ /* 0x000fca0007ffe0ff */
[C---:B--2---:R-:W-:Y:S02]  /*1ac0*/  IMAD R19, R2.reuse, R5, RZ ;  /* 0x0000000502137224 */ /* 0x044fe400078e02ff */
[----:B------:R-:W-:-:S05]  /*1ad0*/  IMAD.WIDE.U32 R2, R2, R4, RZ ;  /* 0x0000000402027225 */ /* 0x000fca00078e00ff */
[----:B------:R-:W-:Y:S02]  /*1ae0*/  IADD3 R19, PT, PT, R3, R19, RZ ;  /* 0x0000001303137210 */ /* 0x000fe40007ffe0ff */
[----:B------:R-:W-:Y:S02]  /*1af0*/  MOV R18, R2 ;  /* 0x0000000200127202 */ /* 0x000fe40000000f00 */
.L_x_5325:
        /* <DEDUP_REMOVED lines=14> */
.L_x_5326:
[----:B------:R-:W2:Y:S01]  /*1be0*/  LDC.64 R2, c[0x0][0x3c0] ;  /* 0x0000f000ff027b82 */ /* 0x000ea20000000a00 */
[----:B------:R-:W-:-:S05]  /*1bf0*/  IADD3 R6, PT, PT, R6, R7, RZ ;  /* 0x0000000706067210 */ /* 0x000fca0007ffe0ff */
[C---:B--2---:R-:W-:Y:S02]  /*1c00*/  IMAD R23, R6.reuse, R3, RZ ;  /* 0x0000000306177224 */ /* 0x044fe400078e02ff */
[----:B------:R-:W-:-:S05]  /*1c10*/  IMAD.WIDE.U32 R6, R6, R2, RZ ;  /* 0x0000000206067225 */ /* 0x000fca00078e00ff */
[----:B------:R-:W-:Y:S02]  /*1c20*/  IADD3 R23, PT, PT, R7, R23, RZ ;  /* 0x0000001707177210 */ /* 0x000fe40007ffe0ff */
[----:B------:R-:W-:-:S07]  /*1c30*/  MOV R22, R6 ;  /* 0x0000000600167202 */ /* 0x000fce0000000f00 */
.L_x_5327:
        /* <DEDUP_REMOVED lines=51> */
.L_x_5323:
        /* <DEDUP_REMOVED lines=11> */
[C---:B------:R-:W-:Y:S01]  /*2020*/  IMAD.SHL.U32 R101, R59.reuse, 0x4, RZ ;  /* 0x000000043b657824 */ /* 0x040fe200078e00ff */
[----:B------:R-:W-:Y:S01]  /*2030*/  IADD3 R22, P3, PT, R12, R10, RZ ;  /* 0x0000000a0c167210 */ /* 0x000fe20007f7e0ff */
[----:B------:R-:W-:Y:S01]  /*2040*/  IMAD.SHL.U32 R56, R59, 0x40, RZ ;  /* 0x000000403b387824 */ /* 0x000fe200078e00ff */
[C---:B------:R-:W-:Y:S01]  /*2050*/  SHF.L.U64.HI R62, R2.reuse, 0x4, R3 ;  /* 0x00000004023e7819 */ /* 0x040fe20000010203 */
[----:B--2---:R-:W-:Y:S01]  /*2060*/  IMAD R15, R15, UR4, RZ ;  /* 0x000000040f0f7c24 */ /* 0x004fe2000f8e02ff */
[----:B------:R-:W-:Y:S01]  /*2070*/  SHF.L.U32 R63, R2, 0x4, RZ ;  /* 0x00000004023f7819 */ /* 0x000fe200000006ff */
[----:B------:R-:W-:Y:S01]  /*2080*/  IMAD.X R23, RZ, RZ, R8, P3 ;  /* 0x000000ffff177224 */ /* 0x000fe200018e0608 */
[----:B------:R-:W-:Y:S01]  /*2090*/  MOV R113, RZ ;  /* 0x000000ff00717202 */ /* 0x000fe20000000f00 */
[----:B-1----:R-:W-:Y:S01]  /*20a0*/  @P2 IMAD.WIDE.U32 R20, R0, R110, RZ ;  /* 0x0000006e00142225 */ /* 0x002fe200078e00ff */
[----:B------:R-:W-:-:S02]  /*20b0*/  LOP3.LUT R101, R101, 0x1c, RZ, 0xc0, !PT ;  /* 0x0000001c65657812 */ /* 0x000fc400078ec0ff */
[----:B------:R-:W-:Y:S01]  /*20c0*/  SHF.R.U32.HI R109, RZ, 0x1, R59 ;  /* 0x00000001ff6d7819 */ /* 0x000fe2000001163b */
[----:B------:R-:W-:Y:S01]  /*20d0*/  VIADD R105, R103, 0xffffffff ;  /* 0xffffffff67697836 */ /* 0x000fe20000000000 */
[----:B------:R-:W-:Y:S01]  /*20e0*/  LOP3.LUT R64, R56, 0x1c0, RZ, 0xc0, !PT ;  /* 0x000001c038407812 */ /* 0x000fe200078ec0ff */
[C---:B------:R-:W-:Y:S01]  /*20f0*/  IMAD.SHL.U32 R83, R4.reuse, 0x10, RZ ;  /* 0x0000001004537824 */ /* 0x040fe200078e00ff */
[----:B------:R-:W-:Y:S02]  /*2100*/  SHF.L.U64.HI R82, R4, 0x4, R5 ;  /* 0x0000000404527819 */ /* 0x000fe40000010205 */
[----:B------:R-:W-:Y:S02]  /*2110*/  LOP3.LUT R106, R64, 0x8, R109, 0xf8, !PT ;  /* 0x00000008406a7812 */ /* 0x000fe400078ef86d */
[----:B------:R-:W-:Y:S01]  /*2120*/  SHF.R.U32.HI R60, RZ, 0x4, R59 ;  /* 0x00000004ff3c7819 */ /* 0x000fe2000001163b */
[----:B----4-:R-:W-:Y:S01]  /*2130*/  @!P2 IMAD.WIDE.U32 R18, R165, R6, RZ ;  /* 0x00000006a512a225 */ /* 0x010fe200078e00ff */
[----:B------:R-:W-:-:S02]  /*2140*/  LOP3.LUT R56, R56, 0x200, RZ, 0xc0, !PT ;  /* 0x0000020038387812 */ /* 0x000fc400078ec0ff */
[----:B------:R-:W-:Y:S01]  /*2150*/  SHF.L.U32 R57, R105, 0x6, RZ ;  /* 0x0000000669397819 */ /* 0x000fe200000006ff */
[----:B------:R-:W-:Y:S01]  /*2160*/  @!P2 IMAD.MOV.U32 R6, RZ, RZ, R18 ;  /* 0x000000ffff06a224 */ /* 0x000fe200078e0012 */
[----:B------:R-:W-:Y:S01]  /*2170*/  LOP3.LUT R100, R12, 0x40, RZ, 0xfc, !PT ;  /* 0x000000400c647812 */ /* 0x000fe200078efcff */
[----:B------:R-:W-:Y:S01]  /*2180*/  @P2 IMAD.MOV.U32 R6, RZ, RZ, R20 ;  /* 0x000000ffff062224 */ /* 0x000fe200078e0014 */
[----:B------:R-:W-:Y:S01]  /*2190*/  LOP3.LUT R106, R106, 0x38, R61, 0x78, !PT ;  /* 0x000000386a6a7812 */ /* 0x000fe200078e783d */
        /* <DEDUP_REMOVED lines=12> */
[----:B------:R-:W-:Y:S01]  /*2260*/  IMAD R69, R112, R3, R17 ;  /* 0x0000000370457224 */ /* 0x000fe200078e0211 */
[----:B------:R-:W-:Y:S01]  /*2270*/  LEA.HI R3, R2, R67, RZ, 0x6 ;  /* 0x0000004302037211 */ /* 0x000fe200078f30ff */
[----:B------:R-:W-:Y:S02]  /*2280*/  IMAD.SHL.U32 R68, R16, 0x2, RZ ;  /* 0x0000000210447824 */ /* 0x000fe400078e00ff */
[----:B------:R-:W-:Y:S01]  /*2290*/  IMAD.WIDE.U32 R20, R112, R4, R22 ;  /* 0x0000000470147225 */ /* 0x000fe200078e0016 */
[----:B------:R-:W-:Y:S02]  /*22a0*/  SHF.R.S32.HI R3, RZ, 0x6, R3 ;  /* 0x00000006ff037819 */ /* 0x000fe40000011403 */
[----:B------:R-:W-:Y:S01]  /*22b0*/  SHF.L.U64.HI R69, R16, 0x1, R69 ;  /* 0x0000000110457819 */ /* 0x000fe20000010245 */
[----:B------:R-:W-:Y:S01]  /*22c0*/  IMAD.WIDE.U32 R18, R13, 0x40, R112 ;  /* 0x000000400d127825 */ /* 0x000fe200078e0070 */
[----:B------:R-:W-:Y:S02]  /*22d0*/  VIMNMX R66, PT, PT, R156, R3, !PT ;  /* 0x000000039c427248 */ /* 0x000fe40007fe0100 */
[----:B--2---:R-:W-:Y:S01]  /*22e0*/  IADD3 R68, P2, PT, R68, UR4, RZ ;  /* 0x0000000444447c10 */ /* 0x004fe2000ff5e0ff */
[----:B------:R-:W-:Y:S01]  /*22f0*/  IMAD R71, R112, R5, R21 ;  /* 0x0000000570477224 */ /* 0x000fe200078e0215 */
[----:B-1----:R-:W-:Y:S01]  /*2300*/  LEA.HI R107, R0, R0, RZ, 0x1 ;  /* 0x00000000006b7211 */ /* 0x002fe200078f08ff */
[----:B------:R-:W-:Y:S01]  /*2310*/  IMAD R65, R19, R110, RZ ;  /* 0x0000006e13417224 */ /* 0x000fe200078e02ff */
[----:B------:R-:W-:Y:S01]  /*2320*/  IADD3.X R69, PT, PT, R69, UR5, RZ, P2, !PT ;  /* 0x0000000545457c10 */ /* 0x000fe200097fe4ff */
[----:B------:R-:W-:Y:S01]  /*2330*/  IMAD.IADD R11, R11, 0x1, R6 ;  /* 0x000000010b0b7824 */ /* 0x000fe200078e0206 */
[----:B------:R-:W-:Y:S01]  /*2340*/  ISETP.GT.AND P2, PT, R103, R66, PT ;  /* 0x000000426700720c */ /* 0x000fe20003f44270 */
[C---:B------:R-:W-:Y:S01]  /*2350*/  IMAD R65, R18.reuse, R111, R65 ;  /* 0x0000006f12417224 */ /* 0x040fe200078e0241 */
[----:B------:R-:W-:Y:S01]  /*2360*/  SHF.R.S32.HI R107, RZ, 0x1, R107 ;  /* 0x00000001ff6b7819 */ /* 0x000fe2000001146b */
[----:B------:R-:W-:Y:S01]  /*2370*/  IMAD.WIDE.U32 R110, R18, R110, R10 ;  /* 0x0000006e126e7225 */ /* 0x000fe200078e000a */
[----:B------:R-:W-:-:S02]  /*2380*/  SHF.L.U32 R70, R20, 0x1, RZ ;  /* 0x0000000114467819 */ /* 0x000fc400000006ff */
[----:B------:R-:W-:Y:S01]  /*2390*/  SHF.L.U64.HI R71, R20, 0x1, R71 ;  /* 0x0000000114477819 */ /* 0x000fe20000010247 */
[----:B------:R-:W-:Y:S01]  /*23a0*/  IMAD R104, R112, R107, R101 ;  /* 0x0000006b70687224 */ /* 0x000fe200078e0265 */
[----:B---3--:R-:W-:Y:S01]  /*23b0*/  IADD3 R70, P3, PT, R70, UR8, RZ ;  /* 0x0000000846467c10 */ /* 0x008fe2000ff7e0ff */
[----:B------:R-:W-:Y:S02]  /*23c0*/  IMAD.MOV.U32 R160, RZ, RZ, R68 ;  /* 0x000000ffffa07224 */ /* 0x000fe400078e0044 */
[----:B------:R-:W-:Y:S01]  /*23d0*/  IMAD.IADD R101, R101, 0x1, R104 ;  /* 0x0000000165657824 */ /* 0x000fe200078e0268 */
[----:B------:R-:W-:Y:S01]  /*23e0*/  IADD3.X R71, PT, PT, R71, UR9, RZ, P3, !PT ;  /* 0x0000000947477c10 */ /* 0x000fe20009ffe4ff */
[----:B------:R-:W-:Y:S01]  /*23f0*/  IMAD.MOV.U32 R158, RZ, RZ, R70 ;  /* 0x000000ffff9e7224 */ /* 0x000fe200078e0046 */
[----:B------:R-:W-:Y:S01]  /*2400*/  SHF.R.S32.HI R90, RZ, 0x1f, R104 ;  /* 0x0000001fff5a7819 */ /* 0x000fe20000011468 */
[----:B------:R-:W-:Y:S01]  /*2410*/  IMAD.MOV.U32 R161, RZ, RZ, R69 ;  /* 0x000000ffffa17224 */ /* 0x000fe200078e0045 */
[----:B------:R-:W-:Y:S01]  /*2420*/  SHF.R.S32.HI R89, RZ, 0x1f, R101 ;  /* 0x0000001fff597819 */ /* 0x000fe20000011465 */
[----:B------:R-:W-:Y:S01]  /*2430*/  IMAD.IADD R65, R111, 0x1, R65 ;  /* 0x000000016f417824 */ /* 0x000fe200078e0241 */
[----:B------:R-:W-:Y:S01]  /*2440*/  MOV R157, R71 ;  /* 0x00000047009d7202 */ /* 0x000fe20000000f00 */
        /* <DEDUP_REMOVED lines=104> */
.L_x_5380:
[----:B------:R-:W-:Y:S01]  /*2ad0*/  VIADD R92, R92, 0x40 ;  /* 0x000000405c5c7836 */ /* 0x000fe20000000000 */
[----:B------:R-:W-:Y:S01]  /*2ae0*/  BSSY.RECONVERGENT B0, `(.L_x_5329) ;  /* 0x0000011000007945 */ /* 0x000fe20003800200 */
[----:B------:R-:W-:Y:S03]  /*2af0*/  VIADD R93, R93, 0x40 ;  /* 0x000000405d5d7836 */ /* 0x000fe60000000000 */
[-C--:B------:R-:W-:Y:S02]  /*2b00*/  ISETP.GE.AND P0, PT, R112, R92.reuse, PT ;  /* 0x0000005c7000720c */ /* 0x080fe40003f06270 */
[-C--:B------:R-:W-:Y:S02]  /*2b10*/  ISETP.GE.AND P5, PT, R98, R92.reuse, PT ;  /* 0x0000005c6200720c */ /* 0x080fe40003fa6270 */
[-C--:B------:R-:W-:Y:S02]  /*2b20*/  ISETP.GE.AND P0, PT, R112, R93.reuse, !P0 ;  /* 0x0000005d7000720c */ /* 0x080fe40004706270 */
        /* <DEDUP_REMOVED lines=12> */
.L_x_5330:
[----:B-1-3--:R-:W-:Y:S05]  /*2bf0*/  BSYNC.RECONVERGENT B0 ;  /* 0x0000000000007941 */ /* 0x00afea0003800200 */
.L_x_5329:
        /* <DEDUP_REMOVED lines=13> */
.L_x_5332:
[----:B------:R-:W-:Y:S05]  /*2cd0*/  BSYNC.RECONVERGENT B0 ;  /* 0x0000000000007941 */ /* 0x000fea0003800200 */
.L_x_5331:
        /* <DEDUP_REMOVED lines=14> */
.L_x_5334:
[----:B------:R-:W-:Y:S05]  /*2dc0*/  BSYNC.RECONVERGENT B0 ;  /* 0x0000000000007941 */ /* 0x000fea0003800200 */
.L_x_5333:
        /* <DEDUP_REMOVED lines=18> */
.L_x_5336:
[----:B------:R-:W-:Y:S05]  /*2ef0*/  BSYNC.RECONVERGENT B0 ;  /* 0x0000000000007941 */ /* 0x000fea0003800200 */
.L_x_5335:
        /* <DEDUP_REMOVED lines=15> */
.L_x_5340:
[----:B------:R-:W-:Y:S05]  /*2ff0*/  BSYNC.RECONVERGENT B0 ;  /* 0x0000000000007941 */ /* 0x000fea0003800200 */
.L_x_5339:
        /* <DEDUP_REMOVED lines=12> */
.L_x_5342:
[----:B------:R-:W-:Y:S05]  /*30c0*/  BSYNC.RECONVERGENT B0 ;  /* 0x0000000000007941 */ /* 0x000fea0003800200 */
.L_x_5341:
        /* <DEDUP_REMOVED lines=14> */
.L_x_5344:
[----:B------:R-:W-:Y:S05]  /*31b0*/  BSYNC.RECONVERGENT B0 ;  /* 0x0000000000007941 */ /* 0x000fea0003800200 */
.L_x_5343:
        /* <DEDUP_REMOVED lines=20> */
.L_x_5338:
        /* <DEDUP_REMOVED lines=58> */
.L_x_5350:
[----:B------:R-:W-:Y:S05]  /*36a0*/  BSYNC.RECONVERGENT B0 ;  /* 0x0000000000007941 */ /* 0x000fea0003800200 */
.L_x_5349:
        /* <DEDUP_REMOVED lines=51> */
.L_x_5348:
[----:B------:R-:W-:Y:S05]  /*39e0*/  BSYNC.RECONVERGENT B1 ;  /* 0x0000000000017941 */ /* 0x000fea0003800200 */
.L_x_5347:
        /* <DEDUP_REMOVED lines=67> */
.L_x_5354:
[----:B------:R-:W-:Y:S05]  /*3e20*/  BSYNC.RECONVERGENT B0 ;  /* 0x0000000000007941 */ /* 0x000fea0003800200 */
.L_x_5353:
        /* <DEDUP_REMOVED lines=51> */
.L_x_5352:
[----:B------:R-:W-:Y:S05]  /*4160*/  BSYNC.RECONVERGENT B1 ;  /* 0x0000000000017941 */ /* 0x000fea0003800200 */
.L_x_5351:
        /* <DEDUP_REMOVED lines=67> */
.L_x_5358:
[----:B------:R-:W-:Y:S05]  /*45a0*/  BSYNC.RECONVERGENT B0 ;  /* 0x0000000000007941 */ /* 0x000fea0003800200 */
.L_x_5357:
        /* <DEDUP_REMOVED lines=51> */
.L_x_5356:
[----:B------:R-:W-:Y:S05]  /*48e0*/  BSYNC.RECONVERGENT B1 ;  /* 0x0000000000017941 */ /* 0x000fea0003800200 */
.L_x_5355:
        /* <DEDUP_REMOVED lines=70> */
.L_x_5362:
[----:B------:R-:W-:Y:S05]  /*4d50*/  BSYNC.RECONVERGENT B0 ;  /* 0x0000000000007941 */ /* 0x000fea0003800200 */
.L_x_5361:
        /* <DEDUP_REMOVED lines=51> */
.L_x_5360:
[----:B------:R-:W-:Y:S05]  /*5090*/  BSYNC.RECONVERGENT B1 ;  /* 0x0000000000017941 */ /* 0x000fea0003800200 */
.L_x_5359:
        /* <DEDUP_REMOVED lines=8> */
.L_x_5346:
        /* <DEDUP_REMOVED lines=99> */
.L_x_5366:
[----:B------:R-:W-:Y:S05]  /*5750*/  BSYNC.RECONVERGENT B0 ;  /* 0x0000000000007941 */ /* 0x000fea0003800200 */
.L_x_5365:
        /* <DEDUP_REMOVED lines=92> */
.L_x_5364:
[----:B------:R-:W-:Y:S05]  /*5d20*/  BSYNC.RECONVERGENT B1 ;  /* 0x0000000000017941 */ /* 0x000fea0003800200 */
.L_x_5363:
        /* <DEDUP_REMOVED lines=100> */
.L_x_5370:
[----:B------:R-:W-:Y:S05]  /*6370*/  BSYNC.RECONVERGENT B0 ;  /* 0x0000000000007941 */ /* 0x000fea0003800200 */
.L_x_5369:
        /* <DEDUP_REMOVED lines=92> */
.L_x_5368:
[----:B------:R-:W-:Y:S05]  /*6940*/  BSYNC.RECONVERGENT B1 ;  /* 0x0000000000017941 */ /* 0x000fea0003800200 */
.L_x_5367:
        /* <DEDUP_REMOVED lines=101> */
.L_x_5374:
[----:B------:R-:W-:Y:S05]  /*6fa0*/  BSYNC.RECONVERGENT B0 ;  /* 0x0000000000007941 */ /* 0x000fea0003800200 */
.L_x_5373:
        /* <DEDUP_REMOVED lines=92> */
.L_x_5372:
[----:B------:R-:W-:Y:S05]  /*7570*/  BSYNC.RECONVERGENT B1 ;  /* 0x0000000000017941 */ /* 0x000fea0003800200 */
.L_x_5371:
        /* <DEDUP_REMOVED lines=105> */
.L_x_5378:
[----:B------:R-:W-:Y:S05]  /*7c10*/  BSYNC.RECONVERGENT B0 ;  /* 0x0000000000007941 */ /* 0x000fea0003800200 */
.L_x_5377:
[----:B------:R-:W-:Y:S05]  /*7c20*/  @P3 BRA `(.L_x_5376) ;  /* 0x0000000400643947 */ /* 0x000fea0003800000 */
[C---:B------:R-:W-:Y:S01]  /*7c30*/  ISETP.GE.AND P0, PT, R100.reuse, R11, PT ;  /* 0x0000000b6400720c */ /* 0x040fe20003f06270 */
[----:B------:R-:W2:Y:S11]  /*7c40*/  LDG.E.128 R44, desc[UR6][R18.64+0x80] ;  /* 0x00008006122c7981 */ /* 0x000eb6000c1e1d00 */
[----:B------:R-:W-:Y:S01]  /*7c50*/  @!UPT UIADD3 URZ, UPT, UPT, URZ, URZ, URZ ;  /* 0x000000fffffff290 */ /* 0x000fe2000fffe0ff */
[----:B------:R-:W-:Y:S04]  /*7c60*/  @!P0 ISETP.GE.U32.AND P1, PT, R100, R17, PT ;  /* 0x000000116400820c */ /* 0x000fe80003f26070 */
[----:B-1----:R-:W-:Y:S02]  /*7c70*/  @!P0 SEL R52, R16, RZ, P1 ;  /* 0x000000ff10348207 */ /* 0x002fe40000800000 */
[----:B------:R-:W-:Y:S02]  /*7c80*/  @!P0 SEL R53, R116, RZ, P1 ;  /* 0x000000ff74358207 */ /* 0x000fe40000800000 */
        /* <DEDUP_REMOVED lines=83> */
.L_x_5376:
[----:B------:R-:W-:Y:S05]  /*81c0*/  BSYNC.RECONVERGENT B1 ;  /* 0x0000000000017941 */ /* 0x000fea0003800200 */
.L_x_5375:
[----:B------:R-:W5:Y:S08]  /*81d0*/  LDC R3, c[0x0][0x450] ;  /* 0x00011400ff037b82 */ /* 0x000f700000000800 */
[----:B------:R-:W1:Y:S01]  /*81e0*/  LDC R11, c[0x0][0x450] ;  /* 0x00011400ff0b7b82 */ /* 0x000e620000000800 */
[----:B-----5:R-:W-:Y:S05]  /*81f0*/  IMAD.U32 R3, R3, -0x20, RZ ;  /* 0xffffffe003037824 */ /* 0x020fea00078e00ff */
[C---:B------:R-:W-:Y:S02]  /*8200*/  LEA R76, P1, R3.reuse, R76, 0x1 ;  /* 0x0000004c034c7211 */ /* 0x040fe400078208ff */
[C---:B------:R-:W-:Y:S02]  /*8210*/  LEA R74, P0, R3.reuse, R74, 0x1 ;  /* 0x0000004a034a7211 */ /* 0x040fe400078008ff */
[C---:B------:R-:W-:Y:S02]  /*8220*/  LEA.HI.X.SX32 R77, R3.reuse, R77, 0x1, P1 ;  /* 0x0000004d034d7211 */ /* 0x040fe400008f0eff */
[----:B-1----:R-:W-:Y:S09]  /*8230*/  LEA.HI.X.SX32 R75, R3, R75, 0x1, P0 ;  /* 0x0000004b034b7211 */ /* 0x002ff200000f0eff */
.L_x_5345:
[----:B------:R-:W-:Y:S05]  /*8240*/  BSYNC.RECONVERGENT B2 ;  /* 0x0000000000027941 */ /* 0x000fea0003800200 */
.L_x_5337:
        /* <DEDUP_REMOVED lines=91> */
.L_x_5379:
[----:B------:R-:W-:Y:S02]  /*8800*/  IADD3 R72, P1, PT, R72, R79, RZ ;  /* 0x0000004f48487210 */ /* 0x000fe40007f3e0ff */
[----:B------:R-:W-:Y:S03]  /*8810*/  IADD3 R10, P0, PT, R10, R81, RZ ;  /* 0x000000510a0a7210 */ /* 0x000fe60007f1e0ff */
[----:B------:R-:W-:Y:S02]  /*8820*/  IMAD.X R73, R73, 0x1, R78, P1 ;  /* 0x0000000149497824 */ /* 0x000fe400008e064e */
[----:B------:R-:W-:Y:S01]  /*8830*/  IMAD.X R9, R9, 0x1, R80, P0 ;  /* 0x0000000109097824 */ /* 0x000fe200000e0650 */
[----:B------:R-:W-:Y:S07]  /*8840*/  @P2 BRA `(.L_x_5380) ;  /* 0xffffffa000a02947 */ /* 0x000fee000383ffff */
.L_x_5328:
        /* <DEDUP_REMOVED lines=43> */
.L_x_5384:
[----:B------:R-:W-:Y:S05]  /*8b00*/  BSYNC.RECONVERGENT B0 ;  /* 0x0000000000007941 */ /* 0x000fea0003800200 */
.L_x_5383:
        /* <DEDUP_REMOVED lines=17> */
.L_x_5386:
[----:B------:R-:W-:Y:S05]  /*8c20*/  BSYNC.RECONVERGENT B0 ;  /* 0x0000000000007941 */ /* 0x000fea0003800200 */
.L_x_5385:
        /* <DEDUP_REMOVED lines=17> */
.L_x_5388:
[----:B------:R-:W-:Y:S05]  /*8d40*/  BSYNC.RECONVERGENT B0 ;  /* 0x0000000000007941 */ /* 0x000fea0003800200 */
.L_x_5387:
        /* <DEDUP_REMOVED lines=17> */
.L_x_5382:
        /* <DEDUP_REMOVED lines=81> */
.L_x_5396:
[----:B------:R-:W-:Y:S05]  /*9370*/  BSYNC.RECONVERGENT B0 ;  /* 0x0000000000007941 */ /* 0x000fea0003800200 */
.L_x_5395:
[----:B-----5:R-:W-:Y:S01]  /*9380*/  IMAD.MOV.U32 R6, RZ, RZ, R10 ;  /* 0x000000ffff067224 */ /* 0x020fe200078e000a */
[----:B------:R-:W-:Y:S01]  /*9390*/  MOV R4, R8 ;  /* 0x0000000800047202 */ /* 0x000fe20000000f00 */
[----:B------:R-:W-:Y:S01]  /*93a0*/  IMAD.MOV.U32 R7, RZ, RZ, R11 ;  /* 0x000000ffff077224 */ /* 0x000fe200078e000b */
[----:B------:R-:W-:Y:S02]  /*93b0*/  MOV R5, R9 ;  /* 0x0000000900057202 */ /* 0x000fe40000000f00 */
.L_x_5394:
[----:B------:R-:W-:Y:S05]  /*93c0*/  BSYNC.RECONVERGENT B1 ;  /* 0x0000000000017941 */ /* 0x000fea0003800200 */
.L_x_5393:
        /* <DEDUP_REMOVED lines=49> */
.L_x_5398:
[----:B------:R-:W-:Y:S05]  /*96e0*/  BSYNC.RECONVERGENT B0 ;  /* 0x0000000000007941 */ /* 0x000fea0003800200 */
.L_x_5397:
[----:B-----5:R3:W-:Y:S02]  /*96f0*/  STS.128 [R102+0x2000], R8 ;  /* 0x0020000866007388 */ /* 0x0207e40000000c00 */
.L_x_5392:
[----:B------:R-:W-:Y:S05]  /*9700*/  BSYNC.RECONVERGENT B2 ;  /* 0x0000000000027941 */ /* 0x000fea0003800200 */
.L_x_5391:
        /* <DEDUP_REMOVED lines=64> */
.L_x_5404:
[----:B------:R-:W-:Y:S05]  /*9b10*/  BSYNC.RECONVERGENT B0 ;  /* 0x0000000000007941 */ /* 0x000fea0003800200 */
.L_x_5403:
[----:B-----5:R1:W-:Y:S02]  /*9b20*/  STS.128 [R102+0x800], R8 ;  /* 0x0008000866007388 */ /* 0x0203e40000000c00 */
.L_x_5402:
[----:B------:R-:W-:Y:S05]  /*9b30*/  BSYNC.RECONVERGENT B1 ;  /* 0x0000000000017941 */ /* 0x000fea0003800200 */
.L_x_5401:
        /* <DEDUP_REMOVED lines=22> */
[----:B-1----:R-:W-:-:S02]  /*9ca0*/  HADD2.F32 R26, -RZ, R9.H1_H1 ;  /* 0x30000009ff1a7230 */ /* 0x002fc40000004100 */
        /* <DEDUP_REMOVED lines=33> */
.L_x_5406:
[----:B------:R-:W-:Y:S05]  /*9ec0*/  BSYNC.RECONVERGENT B0 ;  /* 0x0000000000007941 */ /* 0x000fea0003800200 */
.L_x_5405:
[----:B-----5:R3:W-:Y:S02]  /*9ed0*/  STS.128 [R102+0x2800], R8 ;  /* 0x0028000866007388 */ /* 0x0207e40000000c00 */
.L_x_5400:
[----:B------:R-:W-:Y:S05]  /*9ee0*/  BSYNC.RECONVERGENT B2 ;  /* 0x0000000000027941 */ /* 0x000fea0003800200 */
.L_x_5399:
        /* <DEDUP_REMOVED lines=66> */
.L_x_5412:
[----:B------:R-:W-:Y:S05]  /*a310*/  BSYNC.RECONVERGENT B0 ;  /* 0x0000000000007941 */ /* 0x000fea0003800200 */
.L_x_5411:
[----:B-----5:R1:W-:Y:S02]  /*a320*/  STS.128 [R102+0x1000], R8 ;  /* 0x0010000866007388 */ /* 0x0203e40000000c00 */
.L_x_5410:
[----:B------:R-:W-:Y:S05]  /*a330*/  BSYNC.RECONVERGENT B1 ;  /* 0x0000000000017941 */ /* 0x000fea0003800200 */
.L_x_5409:
        /* <DEDUP_REMOVED lines=56> */
.L_x_5414:
[----:B------:R-:W-:Y:S05]  /*a6c0*/  BSYNC.RECONVERGENT B0 ;  /* 0x0000000000007941 */ /* 0x000fea0003800200 */
.L_x_5413:
[----:B-----5:R3:W-:Y:S02]  /*a6d0*/  STS.128 [R102+0x3000], R8 ;  /* 0x0030000866007388 */ /* 0x0207e40000000c00 */
.L_x_5408:
[----:B------:R-:W-:Y:S05]  /*a6e0*/  BSYNC.RECONVERGENT B2 ;  /* 0x0000000000027941 */ /* 0x000fea0003800200 */
.L_x_5407:
        /* <DEDUP_REMOVED lines=66> */
.L_x_5418:
[----:B------:R-:W-:Y:S05]  /*ab10*/  BSYNC.RECONVERGENT B0 ;  /* 0x0000000000007941 */ /* 0x000fea0003800200 */
.L_x_5417:
[----:B-----5:R3:W-:Y:S02]  /*ab20*/  STS.128 [R102+0x1800], R8 ;  /* 0x0018000866007388 */ /* 0x0207e40000000c00 */
.L_x_5416:
[----:B------:R-:W-:Y:S05]  /*ab30*/  BSYNC.RECONVERGENT B1 ;  /* 0x0000000000017941 */ /* 0x000fea0003800200 */
.L_x_5415:
        /* <DEDUP_REMOVED lines=56> */
.L_x_5420:
[----:B------:R-:W-:Y:S05]  /*aec0*/  BSYNC.RECONVERGENT B0 ;  /* 0x0000000000007941 */ /* 0x000fea0003800200 */
.L_x_5419:
[----:B-----5:R3:W-:Y:S01]  /*aed0*/  STS.128 [R102+0x3800], R8 ;  /* 0x0038000866007388 */ /* 0x0207e20000000c00 */
[----:B------:R-:W-:Y:S05]  /*aee0*/  BRA `(.L_x_5389) ;  /* 0x0000002c00dc7947 */ /* 0x000fea0003800000 */
.L_x_5390:
        /* <DEDUP_REMOVED lines=99> */
.L_x_5426:
[----:B------:R-:W-:Y:S05]  /*b520*/  BSYNC.RECONVERGENT B0 ;  /* 0x0000000000007941 */ /* 0x000fea0003800200 */
.L_x_5425:
[----:B-----5:R-:W-:Y:S01]  /*b530*/  IMAD.MOV.U32 R6, RZ, RZ, R30 ;  /* 0x000000ffff067224 */ /* 0x020fe200078e001e */
[----:B------:R-:W-:Y:S01]  /*b540*/  MOV R4, R28 ;  /* 0x0000001c00047202 */ /* 0x000fe20000000f00 */
[----:B------:R-:W-:Y:S01]  /*b550*/  IMAD.MOV.U32 R7, RZ, RZ, R31 ;  /* 0x000000ffff077224 */ /* 0x000fe200078e001f */
[----:B------:R-:W-:Y:S02]  /*b560*/  MOV R5, R29 ;  /* 0x0000001d00057202 */ /* 0x000fe40000000f00 */
.L_x_5424:
[----:B------:R-:W-:Y:S05]  /*b570*/  BSYNC.RECONVERGENT B1 ;  /* 0x0000000000017941 */ /* 0x000fea0003800200 */
.L_x_5423:
        /* <DEDUP_REMOVED lines=88> */
.L_x_5428:
[----:B------:R-:W-:Y:S05]  /*bb00*/  BSYNC.RECONVERGENT B0 ;  /* 0x0000000000007941 */ /* 0x000fea0003800200 */
.L_x_5427:
[----:B-----5:R3:W-:Y:S02]  /*bb10*/  STS.128 [R102+0x2000], R28 ;  /* 0x0020001c66007388 */ /* 0x0207e40000000c00 */
.L_x_5422:
[----:B------:R-:W-:Y:S05]  /*bb20*/  BSYNC.RECONVERGENT B2 ;  /* 0x0000000000027941 */ /* 0x000fea0003800200 */
.L_x_5421:
        /* <DEDUP_REMOVED lines=63> */
[----:B---3--:R-:W-:-:S02]  /*bf20*/  HADD2.F32 R4, -RZ, R8.H0_H0 ;  /* 0x20000008ff047230 */ /* 0x008fc40000004100 */
        /* <DEDUP_REMOVED lines=31> */
.L_x_5434:
[----:B------:R-:W-:Y:S05]  /*c120*/  BSYNC.RECONVERGENT B0 ;  /* 0x0000000000007941 */ /* 0x000fea0003800200 */
.L_x_5433:
[----:B-----5:R1:W-:Y:S02]  /*c130*/  STS.128 [R102+0x800], R28 ;  /* 0x0008001c66007388 */ /* 0x0203e40000000c00 */
.L_x_5432:
[----:B------:R-:W-:Y:S05]  /*c140*/  BSYNC.RECONVERGENT B1 ;  /* 0x0000000000017941 */ /* 0x000fea0003800200 */
.L_x_5431:
        /* <DEDUP_REMOVED lines=30> */
[----:B-1----:R-:W-:Y:S02]  /*c330*/  HADD2.F32 R34, -RZ, R17.H1_H1 ;  /* 0x30000011ff227230 */ /* 0x002fe40000004100 */
        /* <DEDUP_REMOVED lines=56> */
.L_x_5436:
[----:B------:R-:W-:Y:S05]  /*c6c0*/  BSYNC.RECONVERGENT B0 ;  /* 0x0000000000007941 */ /* 0x000fea0003800200 */
.L_x_5435:
[----:B-----5:R3:W-:Y:S02]  /*c6d0*/  STS.128 [R102+0x2800], R28 ;  /* 0x0028001c66007388 */ /* 0x0207e40000000c00 */
.L_x_5430:
[----:B------:R-:W-:Y:S05]  /*c6e0*/  BSYNC.RECONVERGENT B2 ;  /* 0x0000000000027941 */ /* 0x000fea0003800200 */
.L_x_5429:
        /* <DEDUP_REMOVED lines=62> */
[----:B---3--:R-:W-:Y:S02]  /*cad0*/  HADD2.F32 R4, -RZ, R8.H0_H0 ;  /* 0x20000008ff047230 */ /* 0x008fe40000004100 */
        /* <DEDUP_REMOVED lines=33> */
.L_x_5442:
[----:B------:R-:W-:Y:S05]  /*ccf0*/  BSYNC.RECONVERGENT B0 ;  /* 0x0000000000007941 */ /* 0x000fea0003800200 */
.L_x_5441:
[----:B-----5:R1:W-:Y:S02]  /*cd00*/  STS.128 [R102+0x1000], R28 ;  /* 0x0010001c66007388 */ /* 0x0203e40000000c00 */
.L_x_5440:
[----:B------:R-:W-:Y:S05]  /*cd10*/  BSYNC.RECONVERGENT B1 ;  /* 0x0000000000017941 */ /* 0x000fea0003800200 */
.L_x_5439:
        /* <DEDUP_REMOVED lines=32> */
[----:B-1----:R-:W-:Y:S02]  /*cf20*/  HADD2.F32 R36, -RZ, R18.H1_H1 ;  /* 0x30000012ff247230 */ /* 0x002fe40000004100 */
[--C-:B------:R-:W-:Y:S02]  /*cf30*/  HADD2.F32 R18, -RZ, R19.reuse.H0_H0 ;  /* 0x20000013ff127230 */ /* 0x100fe40000004100 */
[----:B------:R-:W-:Y:S02]  /*cf40*/  HADD2.F32 R37, -RZ, R19.H1_H1 ;  /* 0x30000013ff257230 */ /* 0x000fe40000004100 */
[--C-:B----4-:R-:W-:Y:S02]  /*cf50*/  HADD2.F32 R19, -RZ, R4.reuse.H0_H0 ;  /* 0x20000004ff137230 */ /* 0x110fe40000004100 */
        /* <DEDUP_REMOVED lines=13> */
[----:B---3--:R-:W-:Y:S02]  /*d030*/  HADD2.F32 R4, -RZ, R8.H0_H0 ;  /* 0x20000008ff047230 */ /* 0x008fe40000004100 */
        /* <DEDUP_REMOVED lines=37> */
.L_x_5444:
[----:B------:R-:W-:Y:S05]  /*d290*/  BSYNC.RECONVERGENT B0 ;  /* 0x0000000000007941 */ /* 0x000fea0003800200 */
.L_x_5443:
[----:B-----5:R1:W-:Y:S02]  /*d2a0*/  STS.128 [R102+0x3000], R28 ;  /* 0x0030001c66007388 */ /* 0x0203e40000000c00 */
.L_x_5438:
[----:B------:R-:W-:Y:S05]  /*d2b0*/  BSYNC.RECONVERGENT B2 ;  /* 0x0000000000027941 */ /* 0x000fea0003800200 */
.L_x_5437:
[----:B-1-3--:R-:W-:-:S04]  /*d2c0*/  IADD3 R28, PT, PT, R112, 0x30, RZ ;  /* 0x00000030701c7810 */ /* 0x00afc80007ffe0ff */
[----:B------:R-:W-:-:S13]  /*d2d0*/  ISETP.GE.AND P0, PT, R28, R27, PT ;  /* 0x0000001b1c00720c */ /* 0x000fda0003f06270 */
[----:B------:R-:W-:Y:S05]  /*d2e0*/  @P0 BRA `(.L_x_5389) ;  /* 0x0000000800dc0947 */ /* 0x000fea0003800000 */
[----:B------:R-:W1:Y:S01]  /*d2f0*/  LDC R29, c[0x0][0x440] ;  /* 0x00011000ff1d7b82 */ /* 0x000e620000000800 */
        /* <DEDUP_REMOVED lines=91> */
.L_x_5448:
[----:B------:R-:W-:Y:S05]  /*d8b0*/  BSYNC.RECONVERGENT B0 ;  /* 0x0000000000007941 */ /* 0x000fea0003800200 */
.L_x_5447:
[----:B-----5:R1:W-:Y:S02]  /*d8c0*/  STS.128 [R102+0x1800], R24 ;  /* 0x0018001866007388 */ /* 0x0203e40000000c00 */
.L_x_5446:
[----:B------:R-:W-:Y:S05]  /*d8d0*/  BSYNC.RECONVERGENT B1 ;  /* 0x0000000000017941 */ /* 0x000fea0003800200 */
.L_x_5445:
        /* <DEDUP_REMOVED lines=69> */
[----:B------:R-:W-:Y:S02]  /*dd30*/  HADD2.F32 R21, -RZ, R10.H1_H1 ;  /* 0x3000000aff157230 */ /* 0x000fe40000004100 */
        /* <DEDUP_REMOVED lines=16> */
.L_x_5450:
[----:B------:R-:W-:Y:S05]  /*de40*/  BSYNC.RECONVERGENT B0 ;  /* 0x0000000000007941 */ /* 0x000fea0003800200 */
.L_x_5449:
[----:B-----5:R1:W-:Y:S02]  /*de50*/  STS.128 [R102+0x3800], R24 ;  /* 0x0038001866007388 */ /* 0x0203e40000000c00 */
.L_x_5389:
[----:B------:R-:W-:Y:S05]  /*de60*/  BSYNC.RECONVERGENT B3 ;  /* 0x0000000000037941 */ /* 0x000fea0003800200 */
.L_x_5381:
        /* <DEDUP_REMOVED lines=15> */
[----:B-1-3--:R-:W-:Y:S01]  /*df60*/  @!P1 IMAD.MOV.U32 R4, RZ, RZ, R158 ;  /* 0x000000ffff049224 */ /* 0x00afe200078e009e */
        /* <DEDUP_REMOVED lines=12> */
.L_x_5452:
[----:B------:R-:W-:Y:S05]  /*e030*/  BSYNC.RECONVERGENT B0 ;  /* 0x0000000000007941 */ /* 0x000fea0003800200 */
.L_x_5451:
        /* <DEDUP_REMOVED lines=17> */
.L_x_5454:
[----:B------:R-:W-:Y:S05]  /*e150*/  BSYNC.RECONVERGENT B0 ;  /* 0x0000000000007941 */ /* 0x000fea0003800200 */
.L_x_5453:
[----:B------:R-:W-:Y:S04]  /*e160*/  BSSY.RECONVERGENT B0, `(.L_x_5455) ;  /* 0x0000013000007945 */ /* 0x000fe80003800200 */
[----:B------:R-:W-:Y:S05]  /*e170*/  @P3 BRA `(.L_x_5456) ;  /* 0x0000000000443947 */ /* 0x000fea0003800000 */
[----:B------:R-:W4:Y:S01]  /*e180*/  LDCU UR4, c[0x0][0x440] ;  /* 0x00008800ff0477ac */ /* 0x000f220008000800 */
[----:B-123--:R-:W-:-:S04]  /*e190*/  IMAD.WIDE.U32 R4, R132, 0x20, RZ ;  /* 0x0000002084047825 */ /* 0x00efc800078e00ff */
        /* <DEDUP_REMOVED lines=15> */
.L_x_5456:
[----:B------:R-:W-:Y:S05]  /*e290*/  BSYNC.RECONVERGENT B0 ;  /* 0x0000000000007941 */ /* 0x000fea0003800200 */
.L_x_5455:
[----:B------:R-:W-:Y:S04]  /*e2a0*/  BSSY.RECONVERGENT B0, `(.L_x_5457) ;  /* 0x0000011000007945 */ /* 0x000fe80003800200 */
        /* <DEDUP_REMOVED lines=16> */
.L_x_5458:
[----:B------:R-:W-:Y:S05]  /*e3b0*/  BSYNC.RECONVERGENT B0 ;  /* 0x0000000000007941 */ /* 0x000fea0003800200 */
.L_x_5457:
        /* <DEDUP_REMOVED lines=9> */
[----:B-1-3--:R-:W-:-:S03]  /*e450*/  IADD3 R27, PT, PT, -R163, R0, R2 ;  /* 0x00000000a31b7210 */ /* 0x00afc60007ffe102 */
[----:B------:R-:W-:Y:S01]  /*e460*/  IMAD.IADD R151, R106, 0x1, R151 ;  /* 0x000000016a977824 */ /* 0x000fe200078e0297 */
[----:B--2---:R-:W-:Y:S01]  /*e470*/  IADD3 R27, PT, PT, R27, UR4, R58 ;  /* 0x000000041b1b7c10 */ /* 0x004fe2000fffe03a */
        /* <DEDUP_REMOVED lines=19> */
.L_x_5460:
[----:B------:R2:W-:Y:S04]  /*e5b0*/  STS.128 [R102+0x8000], RZ ;  /* 0x008000ff66007388 */ /* 0x0005e80000000c00 */
[----:B------:R2:W-:Y:S02]  /*e5c0*/  STS.128 [R102+0xa000], RZ ;  /* 0x00a000ff66007388 */ /* 0x0005e40000000c00 */
.L_x_5461:
[----:B------:R-:W-:Y:S05]  /*e5d0*/  BSYNC.RECONVERGENT B0 ;  /* 0x0000000000007941 */ /* 0x000fea0003800200 */
.L_x_5459:
        /* <DEDUP_REMOVED lines=10> */
[----:B-1----:R-:W-:Y:S02]  /*e680*/  LEA R4, P0, R63, R160, 0x1 ;  /* 0x000000a03f047211 */ /* 0x002fe400078008ff */
        /* <DEDUP_REMOVED lines=18> */
.L_x_5463:
[----:B------:R-:W-:Y:S05]  /*e7b0*/  BSYNC.RECONVERGENT B0 ;  /* 0x0000000000007941 */ /* 0x000fea0003800200 */
.L_x_5462:
        /* <DEDUP_REMOVED lines=21> */
.L_x_5465:
[----:B------:R-:W-:Y:S05]  /*e910*/  BSYNC.RECONVERGENT B0 ;  /* 0x0000000000007941 */ /* 0x000fea0003800200 */
.L_x_5464:
        /* <DEDUP_REMOVED lines=19> */
.L_x_5467:
[----:B------:R-:W-:Y:S05]  /*ea50*/  BSYNC.RECONVERGENT B0 ;  /* 0x0000000000007941 */ /* 0x000fea0003800200 */
.L_x_5466:
[----:B-----5:R-:W-:Y:S01]  /*ea60*/  LDSM.16.M88.4 R48, [R151] ;  /* 0x000000009730783b */ /* 0x020fe20000000200 */
[----:B------:R-:W-:Y:S01]  /*ea70*/  R2P PR, R59, 0x6 ;  /* 0x000000063b007804 */ /* 0x000fe20000000000 */
[----:B------:R-:W3:Y:S01]  /*ea80*/  LDCU UR10, c[0x0][0x50c] ;  /* 0x0000a180ff0a77ac */ /* 0x000ee20008000800 */
[----:B------:R-:W-:Y:S01]  /*ea90*/  MOV R0, 0x20 ;  /* 0x0000002000007802 */ /* 0x000fe20000000f00 */
[----:B------:R-:W4:Y:S01]  /*eaa0*/  LDSM.16.M88.4 R36, [R3+UR5+0x4000] ;  /* 0x004000050324783b */ /* 0x000f220008000200 */
[----:B------:R-:W-:Y:S02]  /*eab0*/  IADD3 R150, PT, PT, R3, UR5, RZ ;  /* 0x0000000503967c10 */ /* 0x000fe4000fffe0ff */
[----:B------:R-:W-:Y:S01]  /*eac0*/  SEL R0, R0, 0xffffffe0, !P1 ;  /* 0xffffffe000007807 */ /* 0x000fe20004800000 */
[----:B------:R-:W3:Y:S01]  /*ead0*/  LDSM.16.M88.4 R68, [R3+UR5+0x4800] ;  /* 0x004800050344783b */ /* 0x000ee20008000200 */
[----:B------:R-:W-:Y:S02]  /*eae0*/  MOV R2, 0x40 ;  /* 0x0000004000027802 */ /* 0x000fe40000000f00 */
[-C--:B------:R-:W-:Y:S01]  /*eaf0*/  IADD3 R149, PT, PT, R151, R0.reuse, RZ ;  /* 0x0000000097957210 */ /* 0x080fe20007ffe0ff */
[----:B------:R-:W3:Y:S01]  /*eb00*/  LDSM.16.M88.4 R60, [R3+UR5+0x5000] ;  /* 0x00500005033c783b */ /* 0x000ee20008000200 */
[----:B------:R-:W-:-:S02]  /*eb10*/  IADD3 R146, PT, PT, R150, R0, RZ ;  /* 0x0000000096927210 */ /* 0x000fc40007ffe0ff */
[----:B------:R-:W-:Y:S01]  /*eb20*/  SEL R2, R2, 0xffffffc0, !P2 ;  /* 0xffffffc002027807 */ /* 0x000fe20005000000 */
[----:B------:R-:W3:Y:S01]  /*eb30*/  LDSM.16.M88.4 R8, [R3+UR5+0x5800] ;  /* 0x005800050308783b */ /* 0x000ee20008000200 */
[----:B------:R-:W-:Y:S02]  /*eb40*/  ISETP.GT.AND P0, PT, R105, R156, PT ;  /* 0x0000009c6900720c */ /* 0x000fe40003f04270 */
[-C--:B------:R-:W-:Y:S01]  /*eb50*/  IADD3 R148, PT, PT, R151, R2.reuse, RZ ;  /* 0x0000000297947210 */ /* 0x080fe20007ffe0ff */
[----:B-12---:R-:W-:Y:S01]  /*eb60*/  LDSM.16.M88.4 R4, [R149] ;  /* 0x000000009504783b */ /* 0x006fe20000000200 */
[----:B------:R-:W-:Y:S02]  /*eb70*/  IADD3 R145, PT, PT, R150, R2, RZ ;  /* 0x0000000296917210 */ /* 0x000fe40007ffe0ff */
[C---:B------:R-:W-:Y:S01]  /*eb80*/  IADD3 R147, PT, PT, R0.reuse, R148, RZ ;  /* 0x0000009400937210 */ /* 0x040fe20007ffe0ff */
[----:B------:R-:W1:Y:S01]  /*eb90*/  LDSM.16.M88.4 R40, [R146+0x4000] ;  /* 0x004000009228783b */ /* 0x000e620000000200 */
[----:B------:R-:W-:-:S02]  /*eba0*/  IADD3 R144, PT, PT, R0, R145, RZ ;  /* 0x0000009100907210 */ /* 0x000fc40007ffe0ff */
[C---:B------:R-:W-:Y:S01]  /*ebb0*/  VIMNMX R134, PT, PT, R27.reuse, R58, PT ;  /* 0x0000003a1b867248 */ /* 0x040fe20003fe0100 */
[----:B------:R-:W2:Y:S01]  /*ebc0*/  LDSM.16.M88.4 R44, [R146+0x5000] ;  /* 0x00500000922c783b */ /* 0x000ea20000000200 */
[----:B------:R-:W-:-:S03]  /*ebd0*/  VIADDMNMX R135, R27, 0x8, R58, PT ;  /* 0x000000081b877846 */ /* 0x000fc6000380013a */
[----:B------:R-:W2:Y:S04]  /*ebe0*/  LDSM.16.M88.4 R72, [R146+0x4800] ;  /* 0x004800009248783b */ /* 0x000ea80000000200 */
[----:B------:R-:W2:Y:S04]  /*ebf0*/  LDSM.16.M88.4 R28, [R146+0x5800] ;  /* 0x00580000921c783b */ /* 0x000ea80000000200 */
[----:B------:R-:W-:Y:S01]  /*ec00*/  LDSM.16.M88.4 R20, [R145+0x4000] ;  /* 0x004000009114783b */ /* 0x000fe20000000200 */
[C---:B----4-:R-:W-:Y:S03]  /*ec10*/  HMMA.16816.F32 R16, R48.reuse, R36, RZ ;  /* 0x000000243010723c */ /* 0x050fe600000018ff */
[----:B------:R-:W-:Y:S04]  /*ec20*/  LDSM.16.M88.4 R80, [R145+0x5000] ;  /* 0x005000009150783b */ /* 0x000fe80000000200 */
[----:B------:R-:W-:Y:S01]  /*ec30*/  LDSM.16.M88.4 R76, [R151+0x2000] ;  /* 0x00200000974c783b */ /* 0x000fe20000000200 */
[C---:B------:R-:W-:Y:S03]  /*ec40*/  HMMA.16816.F32 R36, R48.reuse, R38, RZ ;  /* 0x000000263024723c */ /* 0x040fe600000018ff */
[----:B------:R-:W-:Y:S04]  /*ec50*/  LDSM.16.M88.4 R84, [R146+0x6000] ;  /* 0x006000009254783b */ /* 0x000fe80000000200 */
[----:B------:R-:W0:Y:S01]  /*ec60*/  LDGDEPBAR ;  /* 0x00000000000079af */ /* 0x000e220000000000 */
[C---:B---3--:R-:W-:Y:S08]  /*ec70*/  HMMA.16816.F32 R32, R48.reuse, R68, RZ ;  /* 0x000000443020723c */ /* 0x048ff000000018ff */
[C---:B------:R-:W-:Y:S08]  /*ec80*/  HMMA.16816.F32 R64, R48.reuse, R60, RZ ;  /* 0x0000003c3040723c */ /* 0x040ff000000018ff */
[C---:B------:R-:W-:Y:S08]  /*ec90*/  HMMA.16816.F32 R68, R48.reuse, R70, RZ ;  /* 0x000000463044723c */ /* 0x040ff000000018ff */
[C---:B------:R-:W-:Y:S08]  /*eca0*/  HMMA.16816.F32 R60, R48.reuse, R62, RZ ;  /* 0x0000003e303c723c */ /* 0x040ff000000018ff */
[C---:B------:R-:W-:Y:S08]  /*ecb0*/  HMMA.16816.F32 R52, R48.reuse, R8, RZ ;  /* 0x000000083034723c */ /* 0x040ff000000018ff */
[----:B------:R-:W-:Y:S01]  /*ecc0*/  HMMA.16816.F32 R48, R48, R10, RZ ;  /* 0x0000000a3030723c */ /* 0x000fe200000018ff */
[----:B------:R-:W3:Y:S07]  /*ecd0*/  LDSM.16.M88.4 R8, [R148] ;  /* 0x000000009408783b */ /* 0x000eee0000000200 */
        /* <DEDUP_REMOVED lines=11> */
[----:B------:R-:W-:Y:S04]  /*ed90*/  LDSM.16.M88.4 R4, [R147] ;  /* 0x000000009304783b */ /* 0x000fe80000000200 */
[----:B------:R-:W4:Y:S03]  /*eda0*/  LDSM.16.M88.4 R28, [R144+0x4000] ;  /* 0x00400000901c783b */ /* 0x000f260000000200 */
[C---:B---3--:R-:W-:Y:S08]  /*edb0*/  HMMA.16816.F32 R16, R8.reuse, R20, R16 ;  /* 0x000000140810723c */ /* 0x048ff00000001810 */
[C---:B------:R-:W-:Y:S01]  /*edc0*/  HMMA.16816.F32 R36, R8.reuse, R22, R36 ;  /* 0x000000160824723c */ /* 0x040fe20000001824 */
[----:B------:R-:W3:Y:S07]  /*edd0*/  LDSM.16.M88.4 R20, [R144+0x4800] ;  /* 0x004800009014783b */ /* 0x000eee0000000200 */
[C---:B-1----:R-:W-:Y:S08]  /*ede0*/  HMMA.16816.F32 R32, R8.reuse, R40, R32 ;  /* 0x000000280820723c */ /* 0x042ff00000001820 */
[C---:B------:R-:W-:Y:S01]  /*edf0*/  HMMA.16816.F32 R68, R8.reuse, R42, R68 ;  /* 0x0000002a0844723c */ /* 0x040fe20000001844 */
[----:B------:R-:W1:Y:S07]  /*ee00*/  LDSM.16.M88.4 R40, [R3+UR5+0x6000] ;  /* 0x006000050328783b */ /* 0x000e6e0008000200 */
[C---:B------:R-:W-:Y:S08]  /*ee10*/  HMMA.16816.F32 R64, R8.reuse, R80, R64 ;  /* 0x000000500840723c */ /* 0x040ff00000001840 */
[C---:B------:R-:W-:Y:S01]  /*ee20*/  HMMA.16816.F32 R60, R8.reuse, R82, R60 ;  /* 0x00000052083c723c */ /* 0x040fe2000000183c */
[----:B------:R-:W-:Y:S07]  /*ee30*/  LDSM.16.M88.4 R80, [R3+UR5+0x6800] ;  /* 0x006800050350783b */ /* 0x000fee0008000200 */
[C---:B--2---:R-:W-:Y:S08]  /*ee40*/  HMMA.16816.F32 R52, R8.reuse, R44, R52 ;  /* 0x0000002c0834723c */ /* 0x044ff00000001834 */
[----:B------:R-:W-:Y:S01]  /*ee50*/  HMMA.16816.F32 R48, R8, R46, R48 ;  /* 0x0000002e0830723c */ /* 0x000fe20000001830 */
[----:B------:R-:W2:Y:S04]  /*ee60*/  LDSM.16.M88.4 R8, [R144+0x5800] ;  /* 0x005800009008783b */ /* 0x000ea80000000200 */
[----:B------:R-:W2:Y:S03]  /*ee70*/  LDSM.16.M88.4 R44, [R149+0x2000] ;  /* 0x00200000952c783b */ /* 0x000ea60000000200 */
[C---:B----4-:R-:W-:Y:S08]  /*ee80*/  HMMA.16816.F32 R16, R4.reuse, R28, R16 ;  /* 0x0000001c0410723c */ /* 0x050ff00000001810 */
[C---:B------:R-:W-:Y:S01]  /*ee90*/  HMMA.16816.F32 R36, R4.reuse, R30, R36 ;  /* 0x0000001e0424723c */ /* 0x040fe20000001824 */
[----:B------:R-:W-:Y:S07]  /*eea0*/  LDSM.16.M88.4 R28, [R148+0x2000] ;  /* 0x00200000941c783b */ /* 0x000fee0000000200 */
[C---:B---3--:R-:W-:Y:S08]  /*eeb0*/  HMMA.16816.F32 R32, R4.reuse, R20, R32 ;  /* 0x000000140420723c */ /* 0x048ff00000001820 */
[----:B------:R-:W-:Y:S01]  /*eec0*/  HMMA.16816.F32 R68, R4, R22, R68 ;  /* 0x000000160444723c */ /* 0x000fe20000001844 */
[----:B------:R-:W3:Y:S07]  /*eed0*/  LDSM.16.M88.4 R20, [R145+0x6000] ;  /* 0x006000009114783b */ /* 0x000eee0000000200 */
[C---:B-1----:R-:W-:Y:S08]  /*eee0*/  HMMA.16816.F32 R16, R76.reuse, R40, R16 ;  /* 0x000000284c10723c */ /* 0x042ff00000001810 */
[----:B------:R-:W-:Y:S01]  /*eef0*/  HMMA.16816.F32 R36, R76, R42, R36 ;  /* 0x0000002a4c24723c */ /* 0x000fe20000001824 */
[----:B------:R-:W-:Y:S07]  /*ef00*/  LDSM.16.M88.4 R40, [R146+0x6800] ;  /* 0x006800009228783b */ /* 0x000fee0000000200 */
[C---:B------:R-:W-:Y:S08]  /*ef10*/  HMMA.16816.F32 R64, R4.reuse, R72, R64 ;  /* 0x000000480440723c */ /* 0x040ff00000001840 */
[C---:B------:R-:W-:Y:S01]  /*ef20*/  HMMA.16816.F32 R60, R4.reuse, R74, R60 ;  /* 0x0000004a043c723c */ /* 0x040fe2000000183c */
[----:B------:R-:W-:Y:S07]  /*ef30*/  LDSM.16.M88.4 R72, [R3+UR5+0x7000] ;  /* 0x007000050348783b */ /* 0x000fee0008000200 */
[C---:B--2---:R-:W-:Y:S08]  /*ef40*/  HMMA.16816.F32 R52, R4.reuse, R8, R52 ;  /* 0x000000080434723c */ /* 0x044ff00000001834 */
[----:B------:R-:W-:Y:S01]  /*ef50*/  HMMA.16816.F32 R48, R4, R10, R48 ;  /* 0x0000000a0430723c */ /* 0x000fe20000001830 */
[----:B------:R-:W-:Y:S04]  /*ef60*/  LDSM.16.M88.4 R8, [R147+0x2000] ;  /* 0x002000009308783b */ /* 0x000fe80000000200 */
[----:B------:R-:W1:Y:S03]  /*ef70*/  LDSM.16.M88.4 R4, [R144+0x6000] ;  /* 0x006000009004783b */ /* 0x000e660000000200 */
[C---:B------:R-:W-:Y:S08]  /*ef80*/  HMMA.16816.F32 R16, R44.reuse, R84, R16 ;  /* 0x000000542c10723c */ /* 0x040ff00000001810 */
[----:B------:R-:W-:Y:S08]  /*ef90*/  HMMA.16816.F32 R36, R44, R86, R36 ;  /* 0x000000562c24723c */ /* 0x000ff00000001824 */
[----:B------:R-:W-:Y:S08]  /*efa0*/  HMMA.16816.F32 R32, R76, R80, R32 ;  /* 0x000000504c20723c */ /* 0x000ff00000001820 */
[C---:B---3--:R-:W-:Y:S08]  /*efb0*/  HMMA.16816.F32 R16, R28.reuse, R20, R16 ;  /* 0x000000141c10723c */ /* 0x048ff00000001810 */
[----:B------:R-:W-:Y:S01]  /*efc0*/  HMMA.16816.F32 R36, R28, R22, R36 ;  /* 0x000000161c24723c */ /* 0x000fe20000001824 */
[----:B------:R2:W3:Y:S07]  /*efd0*/  LDSM.16.M88.4 R20, [R3+UR5+0x7800] ;  /* 0x007800050314783b */ /* 0x0004ee0008000200 */
[----:B------:R-:W-:Y:S08]  /*efe0*/  HMMA.16816.F32 R68, R76, R82, R68 ;  /* 0x000000524c44723c */ /* 0x000ff00000001844 */
[C---:B-1----:R-:W-:Y:S08]  /*eff0*/  HMMA.16816.F32 R16, R8.reuse, R4, R16 ;  /* 0x000000040810723c */ /* 0x042ff00000001810 */
[----:B------:R-:W-:Y:S01]  /*f000*/  HMMA.16816.F32 R36, R8, R6, R36 ;  /* 0x000000060824723c */ /* 0x000fe20000001824 */
[----:B------:R-:W1:Y:S07]  /*f010*/  LDSM.16.M88.4 R4, [R146+0x7000] ;  /* 0x007000009204783b */ /* 0x000e6e0000000200 */
[----:B------:R-:W-:Y:S01]  /*f020*/  HMMA.16816.F32 R80, R76, R72, R64 ;  /* 0x000000484c50723c */ /* 0x000fe20000001840 */
[----:B------:R-:W4:Y:S02]  /*f030*/  LDSM.16.M88.4 R64, [R145+0x6800] ;  /* 0x006800009140783b */ /* 0x000f240000000200 */
[----:B------:R-:W-:Y:S01]  /*f040*/  FMUL.FTZ R16, R16, UR10 ;  /* 0x0000000a10107c20 */ /* 0x000fe20008410000 */
[----:B------:R-:W-:Y:S01]  /*f050*/  FMUL.FTZ R59, R17, UR10 ;  /* 0x0000000a113b7c20 */ /* 0x000fe20008410000 */
[----:B--2---:R-:W-:Y:S01]  /*f060*/  FMUL.FTZ R3, R18, UR10 ;  /* 0x0000000a12037c20 */ /* 0x004fe20008410000 */
[----:B------:R-:W-:Y:S01]  /*f070*/  FMUL.FTZ R72, R19, UR10 ;  /* 0x0000000a13487c20 */ /* 0x000fe20008410000 */
[----:B------:R2:W1:Y:S01]  /*f080*/  MUFU.TANH R26, R16 ;  /* 0x00000010001a7308 */ /* 0x0004620000002400 */
[----:B------:R-:W-:Y:S01]  /*f090*/  HMMA.16816.F32 R84, R44, R40, R32 ;  /* 0x000000282c54723c */ /* 0x000fe20000001820 */
[----:B------:R-:W-:Y:S06]  /*f0a0*/  LDSM.16.M88.4 R32, [R144+0x6800] ;  /* 0x006800009020783b */ /* 0x000fec0000000200 */
[----:B------:R-:W1:Y:S01]  /*f0b0*/  MUFU.TANH R59, R59 ;  /* 0x0000003b003b7308 */ /* 0x000e620000002400 */
[----:B------:R-:W-:Y:S07]  /*f0c0*/  HMMA.16816.F32 R60, R76, R74, R60 ;  /* 0x0000004a4c3c723c */ /* 0x000fee000000183c */
[----:B------:R-:W4:Y:S01]  /*f0d0*/  MUFU.TANH R3, R3 ;  /* 0x0000000300037308 */ /* 0x000f220000002400 */
[----:B------:R-:W-:Y:S01]  /*f0e0*/  HMMA.16816.F32 R68, R44, R42, R68 ;  /* 0x0000002a2c44723c */ /* 0x000fe20000001844 */
[----:B--2---:R-:W2:Y:S04]  /*f0f0*/  LDSM.16.M88.4 R16, [R145+0x7000] ;  /* 0x007000009110783b */ /* 0x004ea80000000200 */
[----:B------:R-:W2:Y:S02]  /*f100*/  LDSM.16.M88.4 R40, [R146+0x7800] ;  /* 0x007800009228783b */ /* 0x000ea40000000200 */
[----:B------:R-:W2:Y:S01]  /*f110*/  MUFU.TANH R72, R72 ;  /* 0x0000004800487308 */ /* 0x000ea20000002400 */
[----:B---3--:R-:W-:Y:S01]  /*f120*/  HMMA.16816.F32 R52, R76, R20, R52 ;  /* 0x000000144c34723c */ /* 0x008fe20000001834 */
[----:B------:R-:W-:Y:S01]  /*f130*/  FMUL.FTZ R20, R36, UR10 ;  /* 0x0000000a24147c20 */ /* 0x000fe20008410000 */
[----:B------:R-:W-:-:S05]  /*f140*/  FMUL.FTZ R21, R37, UR10 ;  /* 0x0000000a25157c20 */ /* 0x000fca0008410000 */
[----:B------:R-:W3:Y:S01]  /*f150*/  MUFU.TANH R20, R20 ;  /* 0x0000001400147308 */ /* 0x000ee20000002400 */
[C---:B-1----:R-:W-:Y:S07]  /*f160*/  HMMA.16816.F32 R80, R44.reuse, R4, R80 ;  /* 0x000000042c50723c */ /* 0x042fee0000001850 */
[----:B------:R-:W1:Y:S01]  /*f170*/  MUFU.TANH R21, R21 ;  /* 0x0000001500157308 */ /* 0x000e620000002400 */
[----:B------:R-:W-:Y:S01]  /*f180*/  HMMA.16816.F32 R60, R44, R6, R60 ;  /* 0x000000062c3c723c */ /* 0x000fe2000000183c */
[----:B------:R-:W3:Y:S07]  /*f190*/  LDSM.16.M88.4 R4, [R145+0x7800] ;  /* 0x007800009104783b */ /* 0x000eee0000000200 */
[----:B------:R-:W-:Y:S08]  /*f1a0*/  HMMA.16816.F32 R48, R76, R22, R48 ;  /* 0x000000164c30723c */ /* 0x000ff00000001830 */
[C---:B----4-:R-:W-:Y:S08]  /*f1b0*/  HMMA.16816.F32 R84, R28.reuse, R64, R84 ;  /* 0x000000401c54723c */ /* 0x050ff00000001854 */
[C---:B------:R-:W-:Y:S01]  /*f1c0*/  HMMA.16816.F32 R68, R28.reuse, R66, R68 ;  /* 0x000000421c44723c */ /* 0x040fe20000001844 */
[----:B------:R-:W4:Y:S07]  /*f1d0*/  LDSM.16.M88.4 R64, [R144+0x7000] ;  /* 0x007000009040783b */ /* 0x000f2e0000000200 */
[C---:B--2---:R-:W-:Y:S08]  /*f1e0*/  HMMA.16816.F32 R80, R28.reuse, R16, R80 ;  /* 0x000000101c50723c */ /* 0x044ff00000001850 */
[----:B------:R-:W-:Y:S01]  /*f1f0*/  HMMA.16816.F32 R60, R28, R18, R60 ;  /* 0x000000121c3c723c */ /* 0x000fe2000000183c */
[----:B------:R-:W2:Y:S01]  /*f200*/  LDSM.16.M88.4 R16, [R144+0x7800] ;  /* 0x007800009010783b */ /* 0x000ea20000000200 */
[----:B------:R-:W-:-:S06]  /*f210*/  DEPBAR.LE SB0, 0x0 ;  /* 0x000080000000791a */ /* 0x000fcc0000000000 */
[C---:B------:R-:W-:Y:S08]  /*f220*/  HMMA.16816.F32 R52, R44.reuse, R40, R52 ;  /* 0x000000282c34723c */ /* 0x040ff00000001834 */
[----:B------:R-:W-:Y:S08]  /*f230*/  HMMA.16816.F32 R48, R44, R42, R48 ;  /* 0x0000002a2c30723c */ /* 0x000ff00000001830 */
[----:B------:R-:W-:Y:S01]  /*f240*/  HMMA.16816.F32 R84, R8, R32, R84 ;  /* 0x000000200854723c */ /* 0x000fe20000001854 */
[----:B------:R-:W-:Y:S01]  /*f250*/  FMUL.FTZ R32, R38, UR10 ;  /* 0x0000000a26207c20 */ /* 0x000fe20008410000 */
[----:B------:R-:W-:-:S05]  /*f260*/  FMUL.FTZ R33, R39, UR10 ;  /* 0x0000000a27217c20 */ /* 0x000fca0008410000 */
[----:B------:R-:W1:Y:S01]  /*f270*/  MUFU.TANH R32, R32 ;  /* 0x0000002000207308 */ /* 0x000e620000002400 */
[C---:B---3--:R-:W-:Y:S07]  /*f280*/  HMMA.16816.F32 R52, R28.reuse, R4, R52 ;  /* 0x000000041c34723c */ /* 0x048fee0000001834 */
[----:B------:R-:W3:Y:S01]  /*f290*/  MUFU.TANH R33, R33 ;  /* 0x0000002100217308 */ /* 0x000ee20000002400 */
[----:B------:R-:W-:Y:S03]  /*f2a0*/  HMMA.16816.F32 R48, R28, R6, R48 ;  /* 0x000000061c30723c */ /* 0x000fe60000001830 */
[----:B------:R-:W-:Y:S01]  /*f2b0*/  FMUL.FTZ R36, R84, UR10 ;  /* 0x0000000a54247c20 */ /* 0x000fe20008410000 */
[----:B------:R-:W-:-:S04]  /*f2c0*/  FMUL.FTZ R37, R87, UR10 ;  /* 0x0000000a57257c20 */ /* 0x000fc80008410000 */
[C---:B------:R-:W-:Y:S01]  /*f2d0*/  HMMA.16816.F32 R68, R8.reuse, R34, R68 ;  /* 0x000000220844723c */ /* 0x040fe20000001844 */
[----:B------:R-:W-:Y:S01]  /*f2e0*/  FMUL.FTZ R34, R85, UR10 ;  /* 0x0000000a55227c20 */ /* 0x000fe20008410000 */
[----:B------:R-:W-:Y:S01]  /*f2f0*/  FMUL.FTZ R35, R86, UR10 ;  /* 0x0000000a56237c20 */ /* 0x000fe20008410000 */
[----:B------:R-:W1:Y:S05]  /*f300*/  MUFU.TANH R36, R36 ;  /* 0x0000002400247308 */ /* 0x000e6a0000002400 */
[C---:B----4-:R-:W-:Y:S03]  /*f310*/  HMMA.16816.F32 R80, R8.reuse, R64, R80 ;  /* 0x000000400850723c */ /* 0x050fe60000001850 */
[----:B------:R-:W4:Y:S05]  /*f320*/  MUFU.TANH R34, R34 ;  /* 0x0000002200227308 */ /* 0x000f2a0000002400 */
[C---:B------:R-:W-:Y:S03]  /*f330*/  HMMA.16816.F32 R60, R8.reuse, R66, R60 ;  /* 0x00000042083c723c */ /* 0x040fe6000000183c */
[----:B------:R-:W-:Y:S01]  /*f340*/  FMUL.FTZ R38, R68, UR10 ;  /* 0x0000000a44267c20 */ /* 0x000fe20008410000 */
[----:B------:R-:W-:Y:S01]  /*f350*/  FMUL.FTZ R39, R69, UR10 ;  /* 0x0000000a45277c20 */ /* 0x000fe20008410000 */
[----:B------:R-:W-:Y:S01]  /*f360*/  FMUL.FTZ R22, R70, UR10 ;  /* 0x0000000a46167c20 */ /* 0x000fe20008410000 */
[----:B------:R-:W-:Y:S01]  /*f370*/  FMUL.FTZ R4, R71, UR10 ;  /* 0x0000000a47047c20 */ /* 0x000fe20008410000 */
[----:B------:R-:W1:Y:S01]  /*f380*/  MUFU.TANH R35, R35 ;  /* 0x0000002300237308 */ /* 0x000e620000002400 */
[C---:B--2---:R-:W-:Y:S03]  /*f390*/  HMMA.16816.F32 R52, R8.reuse, R16, R52 ;  /* 0x000000100834723c */ /* 0x044fe60000001834 */
[----:B------:R-:W-:Y:S01]  /*f3a0*/  FMUL.FTZ R80, R80, UR10 ;  /* 0x0000000a50507c20 */ /* 0x000fe20008410000 */
[----:B------:R-:W-:Y:S01]  /*f3b0*/  FMUL.FTZ R81, R81, UR10 ;  /* 0x0000000a51517c20 */ /* 0x000fe20008410000 */
[----:B------:R-:W-:Y:S01]  /*f3c0*/  FMUL.FTZ R82, R82, UR10 ;  /* 0x0000000a52527c20 */ /* 0x000fe20008410000 */
[----:B------:R-:W-:Y:S01]  /*f3d0*/  FMUL.FTZ R83, R83, UR10 ;  /* 0x0000000a53537c20 */ /* 0x000fe20008410000 */
[----:B------:R-:W2:Y:S01]  /*f3e0*/  MUFU.TANH R37, R37 ;  /* 0x0000002500257308 */ /* 0x000ea20000002400 */
        /* <DEDUP_REMOVED lines=46> */
.L_x_5469:
        /* <DEDUP_REMOVED lines=59> */
.L_x_5470:
        /* <DEDUP_REMOVED lines=11> */
[----:B------:R-:W-:-:S05]  /*fb30*/  @!P2 IMAD.MOV.U32 R159, RZ, RZ, R157 ;  /* 0x000000ffff9fa224 */ /* 0x000fca00078e009d */
[----:B------:R-:W-:Y:S01]  /*fb40*/  @!PT LDS RZ, [RZ] ;  /* 0x00000000fffff984 */ /* 0x000fe20000000800 */
[----:B------:R-:W-:Y:S01]  /*fb50*/  @!PT LDS RZ, [RZ] ;  /* 0x00000000fffff984 */ /* 0x000fe20000000800 */
[----:B------:R-:W-:Y:S01]  /*fb60*/  @!PT LDS RZ, [RZ] ;  /* 0x00000000fffff984 */ /* 0x000fe20000000800 */
[----:B------:R2:W-:Y:S04]  /*fb70*/  @!P2 LDGSTS.E.BYPASS.LTC128B.128 [R102+0x4000], desc[UR6][R158.64] ;  /* 0x040000009e66afae */ /* 0x0005e8000b981a06 */
[----:B------:R3:W-:Y:S01]  /*fb80*/  @P2 STS.128 [R102+0x4000], RZ ;  /* 0x004000ff66002388 */ /* 0x0007e20000000c00 */
[----:B--2---:R-:W-:-:S05]  /*fb90*/  @!P1 IMAD.MOV.U32 R159, RZ, RZ, R157 ;  /* 0x000000ffff9f9224 */ /* 0x004fca00078e009d */
        /* <DEDUP_REMOVED lines=36> */
.L_x_5468:
[----:B------:R-:W2:Y:S01]  /*fde0*/  S2R R170, SR_TID.X ;  /* 0x0000000000aa7919 */ /* 0x000ea20000002100 */
[----:B------:R-:W4:Y:S01]  /*fdf0*/  LDCU UR4, c[0x0][0x45c] ;  /* 0x00008b80ff0477ac */ /* 0x000f220008000800 */
[C---:B--2---:R-:W-:Y:S01]  /*fe00*/  IMAD.SHL.U32 R136, R170.reuse, 0x2, RZ ;  /* 0x00000002aa887824 */ /* 0x044fe200078e00ff */
[----:B------:R-:W-:Y:S01]  /*fe10*/  SHF.R.U32.HI R155, RZ, 0x1, R170 ;  /* 0x00000001ff9b7819 */ /* 0x000fe200000116aa */
[----:B------:R-:W-:-:S03]  /*fe20*/  IMAD.SHL.U32 R169, R170, 0x8, RZ ;  /* 0x00000008aaa97824 */ /* 0x000fc600078e00ff */
[----:B------:R-:W-:Y:S02]  /*fe30*/  LOP3.LUT R136, R136, 0x6, RZ, 0xc0, !PT ;  /* 0x0000000688887812 */ /* 0x000fe400078ec0ff */
[----:B------:R-:W-:-:S03]  /*fe40*/  LOP3.LUT R168, R169, 0x38, RZ, 0xc0, !PT ;  /* 0x00000038a9a87812 */ /* 0x000fc600078ec0ff */
[----:B------:R-:W-:-:S04]  /*fe50*/  IMAD R5, R105, 0x40, R136 ;  /* 0x0000004069057824 */ /* 0x000fc800078e0288 */
[C---:B---3--:R-:W-:Y:S02]  /*fe60*/  VIADD R7, R5.reuse, 0x1 ;  /* 0x0000000105077836 */ /* 0x048fe40000000000 */
[C---:B------:R-:W-:Y:S02]  /*fe70*/  VIADD R6, R5.reuse, 0x8 ;  /* 0x0000000805067836 */ /* 0x040fe40000000000 */
[----:B------:R-:W-:Y:S01]  /*fe80*/  VIADD R8, R5, 0x20 ;  /* 0x0000002005087836 */ /* 0x000fe20000000000 */
[-C--:B------:R-:W-:Y:S01]  /*fe90*/  ISETP.GE.AND P2, PT, R7, R134.reuse, PT ;  /* 0x000000860700720c */ /* 0x080fe20003f46270 */
[----:B------:R-:W-:Y:S01]  /*fea0*/  VIADD R9, R5, 0x28 ;  /* 0x0000002805097836 */ /* 0x000fe20000000000 */
[-C--:B------:R-:W-:Y:S01]  /*feb0*/  ISETP.GE.AND P5, PT, R7, R135.reuse, PT ;  /* 0x000000870700720c */ /* 0x080fe20003fa6270 */
[C---:B------:R-:W-:Y:S01]  /*fec0*/  VIADD R7, R5.reuse, 0x9 ;  /* 0x0000000905077836 */ /* 0x040fe20000000000 */
[CC--:B------:R-:W-:Y:S02]  /*fed0*/  ISETP.GE.AND P6, PT, R6.reuse, R134.reuse, PT ;  /* 0x000000860600720c */ /* 0x0c0fe40003fc6270 */
[----:B------:R-:W-:Y:S01]  /*fee0*/  ISETP.GE.AND P1, PT, R6, R135, PT ;  /* 0x000000870600720c */ /* 0x000fe20003f26270 */
        /* <DEDUP_REMOVED lines=13> */
[----:B-1----:R-:W-:Y:S02]  /*ffc0*/  FSEL R32, R32, -INF , !P1 ;  /* 0xff80000020207808 */ /* 0x002fe40004800000 */
[----:B------:R-:W-:Y:S02]  /*ffd0*/  FSEL R12, R21, -INF , !P4 ;  /* 0xff800000150c7808 */ /* 0x000fe40006000000 */
[C---:B------:R-:W-:Y:S02]  /*ffe0*/  ISETP.GE.AND P1, PT, R6.reuse, R134, PT ;  /* 0x000000860600720c */ /* 0x040fe40003f26270 */
[----:B------:R-:W-:-:S02]  /*fff0*/  ISETP.GE.AND P4, PT, R6, R135, PT ;  /* 0x000000870600720c */ /* 0x000fc40003f86270 */
[----:B------:R-:W-:Y:S02]  /*10000*/  FSEL R6, R33, -INF , !P3 ;  /* 0xff80000021067808 */ /* 0x000fe40005800000 */
[----:B------:R-:W-:Y:S02]  /*10010*/  FSEL R36, R36, -INF , !P0 ;  /* 0xff80000024247808 */ /* 0x000fe40004000000 */
[CC--:B------:R-:W-:Y:S02]  /*10020*/  ISETP.GE.AND P3, PT, R7.reuse, R134.reuse, PT ;  /* 0x000000860700720c */ /* 0x0c0fe40003f66270 */
[----:B------:R-:W-:Y:S01]  /*10030*/  ISETP.GE.AND P0, PT, R7, R135, PT ;  /* 0x000000870700720c */ /* 0x000fe20003f06270 */
[----:B------:R-:W-:Y:S01]  /*10040*/  VIADD R7, R5, 0x21 ;  /* 0x0000002105077836 */ /* 0x000fe20000000000 */
[----:B------:R-:W-:Y:S02]  /*10050*/  FSEL R46, R35, -INF , !P2 ;  /* 0xff800000232e7808 */ /* 0x000fe40005000000 */
[----:B------:R-:W-:Y:S01]  /*10060*/  FSEL R10, R34, -INF , !P5 ;  /* 0xff800000220a7808 */ /* 0x000fe20006800000 */
[----:B------:R-:W-:Y:S01]  /*10070*/  IMAD.SHL.U32 R34, R170, 0x40, RZ ;  /* 0x00000040aa227824 */ /* 0x000fe200078e00ff */
[----:B------:R-:W-:-:S02]  /*10080*/  ISETP.GE.AND P2, PT, R8, R134, PT ;  /* 0x000000860800720c */ /* 0x000fc40003f46270 */
[-C--:B------:R-:W-:Y:S02]  /*10090*/  ISETP.GE.AND P5, PT, R8, R135.reuse, PT ;  /* 0x000000870800720c */ /* 0x080fe40003fa6270 */
        /* <DEDUP_REMOVED lines=8> */
[----:B------:R-:W-:Y:S02]  /*10120*/  FSEL R130, R130, -INF , !P5 ;  /* 0xff80000082827808 */ /* 0x000fe40006800000 */
[-C--:B------:R-:W-:Y:S02]  /*10130*/  ISETP.GE.AND P4, PT, R9, R134.reuse, PT ;  /* 0x000000860900720c */ /* 0x080fe40003f86270 */
        /* <DEDUP_REMOVED lines=8> */
[----:B------:R-:W-:Y:S02]  /*101c0*/  FSEL R138, R138, -INF , !P4 ;  /* 0xff8000008a8a7808 */ /* 0x000fe40006000000 */
[----:B------:R-:W-:Y:S02]  /*101d0*/  ISETP.GE.AND P4, PT, R5, R135, PT ;  /* 0x000000870500720c */ /* 0x000fe40003f86270 */
[----:B------:R-:W-:-:S02]  /*101e0*/  FSEL R142, R142, -INF , !P2 ;  /* 0xff8000008e8e7808 */ /* 0x000fc40005000000 */
[-C--:B------:R-:W-:Y:S02]  /*101f0*/  ISETP.GE.AND P2, PT, R7, R135.reuse, PT ;  /* 0x000000870700720c */ /* 0x080fe40003f46270 */
[----:B------:R-:W-:Y:S02]  /*10200*/  FSEL R122, R122, -INF , !P0 ;  /* 0xff8000007a7a7808 */ /* 0x000fe40004000000 */
[----:B------:R-:W-:Y:S02]  /*10210*/  FMNMX3.FTZ R7, R26, R16, R14, !PT ;  /* 0x000000101a077276 */ /* 0x000fe4000781000e */
[C---:B------:R-:W-:Y:S02]  /*10220*/  ISETP.GE.AND P5, PT, R4.reuse, R134, PT ;  /* 0x000000860400720c */ /* 0x040fe40003fa6270 */
[----:B------:R-:W-:Y:S02]  /*10230*/  ISETP.GE.AND P0, PT, R4, R135, PT ;  /* 0x000000870400720c */ /* 0x000fe40003f06270 */
[----:B------:R-:W-:-:S02]  /*10240*/  FSEL R4, R3, -INF , !P4 ;  /* 0xff80000003047808 */ /* 0x000fc40006000000 */
[----:B------:R-:W-:Y:S02]  /*10250*/  FMNMX3.FTZ R7, R7, R12, R36, !PT ;  /* 0x0000000c07077276 */ /* 0x000fe40007810024 */
[----:B------:R-:W-:Y:S02]  /*10260*/  FMNMX3.FTZ R3, R4, R72, R32, !PT ;  /* 0x0000004804037276 */ /* 0x000fe40007810020 */
[----:B------:R-:W-:Y:S02]  /*10270*/  FSEL R28, R39, -INF , !P3 ;  /* 0xff800000271c7808 */ /* 0x000fe40005800000 */
[----:B------:R-:W-:Y:S02]  /*10280*/  FMNMX3.FTZ R7, R7, R10, R8, !PT ;  /* 0x0000000a07077276 */ /* 0x000fe40007810008 */
[----:B------:R-:W-:Y:S02]  /*10290*/  FMNMX3.FTZ R3, R3, R6, R46, !PT ;  /* 0x0000000603037276 */ /* 0x000fe4000781002e */
[----:B------:R-:W-:Y:S01]  /*102a0*/  ISETP.GE.AND P3, PT, R9, R135, PT ;  /* 0x000000870900720c */ /* 0x000fe20003f66270 */
[----:B------:R-:W-:Y:S01]  /*102b0*/  VIADD R9, R5, 0x38 ;  /* 0x0000003805097836 */ /* 0x000fe20000000000 */
[----:B------:R-:W-:Y:S01]  /*102c0*/  FMNMX3.FTZ R7, R7, R28, R142, !PT ;  /* 0x0000001c07077276 */ /* 0x000fe2000781008e */
[----:B------:R-:W-:Y:S01]  /*102d0*/  VIADD R5, R5, 0x39 ;  /* 0x0000003905057836 */ /* 0x000fe20000000000 */
[----:B------:R-:W-:-:S02]  /*102e0*/  FMNMX3.FTZ R3, R3, R44, R22, !PT ;  /* 0x0000002c03037276 */ /* 0x000fc40007810016 */
[----:B------:R-:W-:Y:S02]  /*102f0*/  FSEL R120, R120, -INF , !P6 ;  /* 0xff80000078787808 */ /* 0x000fe40007000000 */
[----:B------:R-:W-:Y:S02]  /*10300*/  ISETP.GE.AND P6, PT, R9, R134, PT ;  /* 0x000000860900720c */ /* 0x000fe40003fc6270 */
[----:B------:R-:W-:Y:S02]  /*10310*/  FMNMX3.FTZ R7, R7, R140, R138, !PT ;  /* 0x0000008c07077276 */ /* 0x000fe4000781008a */
[----:B------:R-:W-:Y:S02]  /*10320*/  FSEL R124, R124, -INF , !P3 ;  /* 0xff8000007c7c7808 */ /* 0x000fe40005800000 */
        /* <DEDUP_REMOVED lines=18> */
[----:B------:R-:W1:Y:S01]  /*10450*/  SHFL.BFLY PT, R30, R7, 0x2, 0x1f ;  /* 0x0c401f00071e7f89 */ /* 0x000e6200000e0000 */
[----:B------:R-:W-:Y:S02]  /*10460*/  LOP3.LUT R34, R34, 0x1c0, RZ, 0xc0, !PT ;  /* 0x000001c022227812 */ /* 0x000fe400078ec0ff */
[----:B------:R-:W-:-:S02]  /*10470*/  FMNMX.FTZ R5, R110, R3, !PT ;  /* 0x000000036e057209 */ /* 0x000fc40007810000 */
[----:B------:R-:W-:-:S03]  /*10480*/  LOP3.LUT R155, R34, 0x8, R155, 0xf8, !PT ;  /* 0x00000008229b7812 */ /* 0x000fc600078ef89b */
[----:B------:R-:W2:Y:S01]  /*10490*/  SHFL.BFLY PT, R18, R5, 0x2, 0x1f ;  /* 0x0c401f0005127f89 */ /* 0x000ea200000e0000 */
[----:B------:R-:W-:-:S05]  /*104a0*/  LOP3.LUT R155, R155, R168, RZ, 0x3c, !PT ;  /* 0x000000a89b9b7212 */ /* 0x000fca00078e3cff */
[----:B------:R-:W-:-:S05]  /*104b0*/  IMAD.IADD R155, R56, 0x1, R155 ;  /* 0x00000001389b7824 */ /* 0x000fca00078e029b */
[----:B------:R-:W-:Y:S02]  /*104c0*/  LEA R155, R155, UR5, 0x1 ;  /* 0x000000059b9b7c11 */ /* 0x000fe4000f8e08ff */
[----:B-1----:R-:W-:-:S03]  /*104d0*/  FMNMX.FTZ R30, R7, R30, !PT ;  /* 0x0000001e071e7209 */ /* 0x002fc60007810000 */
[--C-:B------:R-:W-:Y:S01]  /*104e0*/  IMAD.IADD R154, R0, 0x1, R155.reuse ;  /* 0x00000001009a7824 */ /* 0x100fe200078e029b */
[----:B------:R-:W-:Y:S01]  /*104f0*/  LDSM.16.MT88.4 R92, [R155+0x8000] ;  /* 0x008000009b5c783b */ /* 0x000fe20000004200 */
[----:B------:R-:W-:-:S03]  /*10500*/  IMAD.IADD R153, R2, 0x1, R155 ;  /* 0x0000000102997824 */ /* 0x000fc600078e029b */
[----:B------:R-:W1:Y:S01]  /*10510*/  SHFL.BFLY PT, R101, R30, 0x1, 0x1f ;  /* 0x0c201f001e657f89 */ /* 0x000e6200000e0000 */
[----:B------:R-:W-:Y:S01]  /*10520*/  IMAD.IADD R152, R0, 0x1, R153 ;  /* 0x0000000100987824 */ /* 0x000fe200078e0299 */
[----:B--2---:R-:W-:Y:S02]  /*10530*/  FMNMX.FTZ R18, R5, R18, !PT ;  /* 0x0000001205127209 */ /* 0x004fe40007810000 */
[----:B------:R-:W-:Y:S04]  /*10540*/  LDSM.16.MT88.4 R84, [R154+0x8000] ;  /* 0x008000009a54783b */ /* 0x000fe80000004200 */
[----:B------:R-:W2:Y:S04]  /*10550*/  SHFL.BFLY PT, R3, R18, 0x1, 0x1f ;  /* 0x0c201f0012037f89 */ /* 0x000ea800000e0000 */
[----:B------:R-:W3:Y:S04]  /*10560*/  LDSM.16.MT88.4 R76, [R153+0x8000] ;  /* 0x00800000994c783b */ /* 0x000ee80000004200 */
[----:B------:R-:W5:Y:S04]  /*10570*/  LDSM.16.MT88.4 R68, [R152+0x8000] ;  /* 0x008000009844783b */ /* 0x000f680000004200 */
[----:B------:R-:W5:Y:S01]  /*10580*/  LDSM.16.MT88.4 R40, [R155+0xa000] ;  /* 0x00a000009b28783b */ /* 0x000f620000004200 */
[----:B-1----:R-:W-:-:S03]  /*10590*/  FMNMX.FTZ R101, R30, R101, !PT ;  /* 0x000000651e657209 */ /* 0x002fc60007810000 */
[----:B------:R-:W1:Y:S01]  /*105a0*/  LDSM.16.MT88.4 R48, [R154+0xa000] ;  /* 0x00a000009a30783b */ /* 0x000e620000004200 */
[C---:B------:R-:W-:Y:S01]  /*105b0*/  FSETP.NEU.FTZ.AND P0, PT, R101.reuse, -INF , PT ;  /* 0xff8000006500780b */ /* 0x040fe20003f1d000 */
[----:B----4-:R-:W-:Y:S02]  /*105c0*/  FMUL.FTZ R123, R101, UR4 ;  /* 0x00000004657b7c20 */ /* 0x010fe40008410000 */
[----:B------:R-:W4:Y:S01]  /*105d0*/  LDSM.16.MT88.4 R56, [R153+0xa000] ;  /* 0x00a000009938783b */ /* 0x000f220000004200 */
[----:B--2---:R-:W-:Y:S02]  /*105e0*/  FMNMX.FTZ R3, R18, R3, !PT ;  /* 0x0000000312037209 */ /* 0x004fe40007810000 */
[----:B------:R-:W-:Y:S02]  /*105f0*/  FSEL R123, R123, RZ, P0 ;  /* 0x000000ff7b7b7208 */ /* 0x000fe40000000000 */
[C---:B------:R-:W-:Y:S01]  /*10600*/  FSETP.NEU.FTZ.AND P0, PT, R3.reuse, -INF , PT ;  /* 0xff8000000300780b */ /* 0x040fe20003f1d000 */
[----:B------:R-:W-:-:S02]  /*10610*/  FMUL.FTZ R119, R3, UR4 ;  /* 0x0000000403777c20 */ /* 0x000fc40008410000 */
[--C-:B------:R-:W-:Y:S01]  /*10620*/  FFMA.FTZ R115, R26, UR4, -R123.reuse ;  /* 0x000000041a737c23 */ /* 0x100fe2000801087b */
[--C-:B------:R-:W-:Y:S01]  /*10630*/  FFMA.FTZ R108, R16, UR4, -R123.reuse ;  /* 0x00000004106c7c23 */ /* 0x100fe2000801087b */
[--C-:B------:R-:W-:Y:S01]  /*10640*/  FFMA.FTZ R109, R14, UR4, -R123.reuse ;  /* 0x000000040e6d7c23 */ /* 0x100fe2000801087b */
[----:B------:R-:W-:Y:S01]  /*10650*/  FSEL R119, R119, RZ, P0 ;  /* 0x000000ff77777208 */ /* 0x000fe20000000000 */
[--C-:B------:R-:W-:Y:S01]  /*10660*/  FFMA.FTZ R104, R12, UR4, -R123.reuse ;  /* 0x000000040c687c23 */ /* 0x100fe2000801087b */
[----:B------:R-:W-:Y:S01]  /*10670*/  FFMA.FTZ R35, R36, UR4, -R123 ;  /* 0x0000000424237c23 */ /* 0x000fe2000801087b */
[----:B------:R-:W-:Y:S01]  /*10680*/  MUFU.EX2 R115, R115 ;  /* 0x0000007300737308 */ /* 0x000fe20000000800 */
[----:B------:R-:W-:Y:S01]  /*10690*/  LDSM.16.MT88.4 R12, [R154+0x8800] ;  /* 0x008800009a0c783b */ /* 0x000fe20000004200 */
[--C-:B------:R-:W-:Y:S01]  /*106a0*/  FFMA.FTZ R113, R4, UR4, -R119.reuse ;  /* 0x0000000404717c23 */ /* 0x100fe20008010877 */
[--C-:B------:R-:W-:Y:S01]  /*106b0*/  FFMA.FTZ R34, R6, UR4, -R119.reuse ;  /* 0x0000000406227c23 */ /* 0x100fe20008010877 */
[--C-:B------:R-:W-:Y:S01]  /*106c0*/  FFMA.FTZ R106, R72, UR4, -R119.reuse ;  /* 0x00000004486a7c23 */ /* 0x100fe20008010877 */
[----:B------:R-:W2:Y:S01]  /*106d0*/  LDSM.16.MT88.4 R4, [R152+0xa000] ;  /* 0x00a000009804783b */ /* 0x000ea20000004200 */
[----:B------:R-:W-:Y:S01]  /*106e0*/  FFMA.FTZ R107, R32, UR4, -R119 ;  /* 0x00000004206b7c23 */ /* 0x000fe20008010877 */
[----:B------:R-:W3:Y:S01]  /*106f0*/  MUFU.EX2 R108, R108 ;  /* 0x0000006c006c7308 */ /* 0x000ee20000000800 */
[--C-:B------:R-:W-:Y:S01]  /*10700*/  FFMA.FTZ R32, R10, UR4, -R123.reuse ;  /* 0x000000040a207c23 */ /* 0x100fe2000801087b */
[--C-:B------:R-:W-:Y:S01]  /*10710*/  FFMA.FTZ R27, R8, UR4, -R123.reuse ;  /* 0x00000004081b7c23 */ /* 0x100fe2000801087b */
[----:B------:R-:W-:Y:S01]  /*10720*/  FFMA.FTZ R0, R28, UR4, -R123 ;  /* 0x000000041c007c23 */ /* 0x000fe2000801087b */
[----:B------:R-:W-:Y:S01]  /*10730*/  MUFU.EX2 R109, R109 ;  /* 0x0000006d006d7308 */ /* 0x000fe20000000800 */
[--C-:B------:R-:W-:Y:S01]  /*10740*/  FFMA.FTZ R26, R46, UR4, -R119.reuse ;  /* 0x000000042e1a7c23 */ /* 0x100fe20008010877 */
[--C-:B------:R-:W-:Y:S01]  /*10750*/  FFMA.FTZ R111, R44, UR4, -R119.reuse ;  /* 0x000000042c6f7c23 */ /* 0x100fe20008010877 */
[--C-:B------:R-:W-:Y:S01]  /*10760*/  FFMA.FTZ R2, R22, UR4, -R119.reuse ;  /* 0x0000000416027c23 */ /* 0x100fe20008010877 */
[----:B------:R-:W5:Y:S01]  /*10770*/  MUFU.EX2 R104, R104 ;  /* 0x0000006800687308 */ /* 0x000f620000000800 */
[----:B------:R-:W-:Y:S01]  /*10780*/  FFMA.FTZ R33, R20, UR4, -R119 ;  /* 0x0000000414217c23 */ /* 0x000fe20008010877 */
[----:B------:R-:W2:Y:S01]  /*10790*/  LDSM.16.MT88.4 R16, [R155+0x8800] ;  /* 0x008800009b10783b */ /* 0x000ea20000004200 */
[----:B------:R-:W-:Y:S01]  /*107a0*/  FFMA.FTZ R127, R140, UR4, -R123 ;  /* 0x000000048c7f7c23 */ /* 0x000fe2000801087b */
[----:B------:R-:W-:Y:S01]  /*107b0*/  MUFU.EX2 R113, R113 ;  /* 0x0000007100717308 */ /* 0x000fe20000000800 */
[----:B------:R-:W-:Y:S01]  /*107c0*/  FFMA.FTZ R125, R130, UR4, -R119 ;  /* 0x00000004827d7c23 */ /* 0x000fe20008010877 */
[----:B---3--:R-:W-:Y:S01]  /*107d0*/  F2FP.F16.F32.PACK_AB R64, R108, R115 ;  /* 0x000000736c40723e */ /* 0x008fe200000000ff */
[----:B------:R-:W3:Y:S01]  /*107e0*/  LDSM.16.MT88.4 R8, [R153+0x8800] ;  /* 0x008800009908783b */ /* 0x000ee20000004200 */
[----:B------:R-:W1:Y:S01]  /*107f0*/  MUFU.EX2 R106, R106 ;  /* 0x0000006a006a7308 */ /* 0x000e620000000800 */
[----:B------:R-:W-:Y:S01]  /*10800*/  FFMA.FTZ R138, R138, UR4, -R123 ;  /* 0x000000048a8a7c23 */ /* 0x000fe2000801087b */
[----:B------:R-:W-:Y:S01]  /*10810*/  FFMA.FTZ R128, R128, UR4, -R119 ;  /* 0x0000000480807c23 */ /* 0x000fe20008010877 */
[----:B------:R-:W3:Y:S01]  /*10820*/  LDSM.16.MT88.4 R28, [R152+0x8800] ;  /* 0x00880000981c783b */ /* 0x000ee20000004200 */
[----:B------:R-:W-:Y:S01]  /*10830*/  MUFU.EX2 R107, R107 ;  /* 0x0000006b006b7308 */ /* 0x000fe20000000800 */
[--C-:B------:R-:W-:Y:S01]  /*10840*/  FFMA.FTZ R120, R120, UR4, -R123.reuse ;  /* 0x0000000478787c23 */ /* 0x100fe2000801087b */
[----:B-----5:R-:W-:Y:S01]  /*10850*/  F2FP.F16.F32.PACK_AB R66, R104, R109 ;  /* 0x0000006d6842723e */ /* 0x020fe200000000ff */
[----:B------:R-:W-:Y:S01]  /*10860*/  LDSM.16.MT88.4 R20, [R155+0xa800] ;  /* 0x00a800009b14783b */ /* 0x000fe20000004200 */
[----:B------:R-:W5:Y:S01]  /*10870*/  MUFU.EX2 R34, R34 ;  /* 0x0000002200227308 */ /* 0x000f620000000800 */
[--C-:B------:R-:W-:Y:S01]  /*10880*/  FFMA.FTZ R121, R121, UR4, -R123.reuse ;  /* 0x0000000479797c23 */ /* 0x100fe2000801087b */
[----:B------:R-:W-:Y:S01]  /*10890*/  FFMA.FTZ R177, R116, UR4, -R123 ;  /* 0x0000000474b17c23 */ /* 0x000fe2000801087b */
[--C-:B------:R-:W-:Y:S01]  /*108a0*/  FFMA.FTZ R114, R114, UR4, -R119.reuse ;  /* 0x0000000472727c23 */ /* 0x100fe20008010877 */
[----:B------:R-:W-:Y:S01]  /*108b0*/  MUFU.EX2 R35, R35 ;  /* 0x0000002300237308 */ /* 0x000fe20000000800 */
[--C-:B------:R-:W-:Y:S01]  /*108c0*/  FFMA.FTZ R117, R117, UR4, -R119.reuse ;  /* 0x0000000475757c23 */ /* 0x100fe20008010877 */
[----:B-1----:R-:W-:Y:S01]  /*108d0*/  F2FP.F16.F32.PACK_AB R65, R106, R113 ;  /* 0x000000716a41723e */ /* 0x002fe200000000ff */
[----:B------:R-:W-:Y:S01]  /*108e0*/  FFMA.FTZ R175, R110, UR4, -R119 ;  /* 0x000000046eaf7c23 */ /* 0x000fe20008010877 */
[----:B------:R-:W1:Y:S01]  /*108f0*/  MUFU.EX2 R32, R32 ;  /* 0x0000002000207308 */ /* 0x000e620000000800 */
[----:B------:R-:W-:Y:S01]  /*10900*/  FFMA.FTZ R118, R118, UR4, -R123 ;  /* 0x0000000476767c23 */ /* 0x000fe2000801087b */
[----:B------:R-:W-:Y:S01]  /*10910*/  FFMA.FTZ R112, R112, UR4, -R119 ;  /* 0x0000000470707c23 */ /* 0x000fe20008010877 */
[----:B------:R-:W-:Y:S01]  /*10920*/  FADD.FTZ R108, R115, R108 ;  /* 0x0000006c736c7221 */ /* 0x000fe20000010000 */
[----:B------:R-:W-:Y:S01]  /*10930*/  MUFU.EX2 R27, R27 ;  /* 0x0000001b001b7308 */ /* 0x000fe20000000800 */
[----:B------:R-:W-:Y:S01]  /*10940*/  FADD.FTZ R106, R113, R106 ;  /* 0x0000006a716a7221 */ /* 0x000fe20000010000 */
[----:B-----5:R-:W-:Y:S01]  /*10950*/  F2FP.F16.F32.PACK_AB R67, R34, R107 ;  /* 0x0000006b2243723e */ /* 0x020fe200000000ff */
[----:B------:R-:W-:Y:S01]  /*10960*/  FADD.FTZ R109, R109, R108 ;  /* 0x0000006c6d6d7221 */ /* 0x000fe20000010000 */
[----:B------:R-:W-:Y:S01]  /*10970*/  MUFU.EX2 R0, R0 ;  /* 0x0000000000007308 */ /* 0x000fe20000000800 */
[----:B------:R-:W-:-:S02]  /*10980*/  ISETP.GT.AND P0, PT, R105, R156, PT ;  /* 0x0000009c6900720c */ /* 0x000fc40003f04270 */
[----:B------:R-:W-:Y:S01]  /*10990*/  FADD.FTZ R104, R104, R109 ;  /* 0x0000006d68687221 */ /* 0x000fe20000010000 */
        /* <DEDUP_REMOVED lines=21> */
[C---:B----4-:R-:W-:Y:S08]  /*10af0*/  HMMA.16816.F32 R52, R64.reuse, R56, RZ ;  /* 0x000000384034723c */ /* 0x050ff000000018ff */
[C---:B------:R-:W-:Y:S08]  /*10b00*/  HMMA.16816.F32 R92, R64.reuse, R94, RZ ;  /* 0x0000005e405c723c */ /* 0x040ff000000018ff */
[C---:B------:R-:W-:Y:S08]  /*10b10*/  HMMA.16816.F32 R76, R64.reuse, R78, RZ ;  /* 0x0000004e404c723c */ /* 0x040ff000000018ff */
[C---:B------:R-:W-:Y:S08]  /*10b20*/  HMMA.16816.F32 R68, R64.reuse, R70, RZ ;  /* 0x000000464044723c */ /* 0x040ff000000018ff */
[C---:B------:R-:W-:Y:S08]  /*10b30*/  HMMA.16816.F32 R40, R64.reuse, R42, RZ ;  /* 0x0000002a4028723c */ /* 0x040ff000000018ff */
[C---:B------:R-:W-:Y:S08]  /*10b40*/  HMMA.16816.F32 R48, R64.reuse, R50, RZ ;  /* 0x000000324030723c */ /* 0x040ff000000018ff */
[C---:B------:R-:W-:Y:S08]  /*10b50*/  HMMA.16816.F32 R56, R64.reuse, R58, RZ ;  /* 0x0000003a4038723c */ /* 0x040ff000000018ff */
[----:B--2---:R-:W-:Y:S01]  /*10b60*/  HMMA.16816.F32 R60, R64, R4, RZ ;  /* 0x00000004403c723c */ /* 0x004fe200000018ff */
        /* <DEDUP_REMOVED lines=17> */
[----:B------:R-:W-:Y:S01]  /*10c80*/  FFMA.FTZ R28, R142, UR4, -R123 ;  /* 0x000000048e1c7c23 */ /* 0x000fe2000801087b */
[----:B------:R-:W-:-:S05]  /*10c90*/  FFMA.FTZ R29, R126, UR4, -R119 ;  /* 0x000000047e1d7c23 */ /* 0x000fca0008010877 */
[----:B------:R-:W4:Y:S01]  /*10ca0*/  MUFU.EX2 R28, R28 ;  /* 0x0000001c001c7308 */ /* 0x000f220000000800 */
[C---:B-1----:R-:W-:Y:S03]  /*10cb0*/  HMMA.16816.F32 R52, R4.reuse, R12, R52 ;  /* 0x0000000c0434723c */ /* 0x042fe60000001834 */
[----:B------:R-:W-:Y:S05]  /*10cc0*/  MUFU.EX2 R29, R29 ;  /* 0x0000001d001d7308 */ /* 0x000fea0000000800 */
[C---:B------:R-:W-:Y:S01]  /*10cd0*/  HMMA.16816.F32 R56, R4.reuse, R14, R56 ;  /* 0x0000000e0438723c */ /* 0x040fe20000001838 */
[----:B------:R-:W1:Y:S07]  /*10ce0*/  LDSM.16.MT88.4 R12, [R153+0x9000] ;  /* 0x00900000990c783b */ /* 0x000e6e0000004200 */
[C---:B------:R-:W-:Y:S01]  /*10cf0*/  HMMA.16816.F32 R68, R4.reuse, R30, R68 ;  /* 0x0000001e0444723c */ /* 0x040fe20000001844 */
[----:B------:R-:W-:Y:S01]  /*10d00*/  FFMA.FTZ R31, R122, UR4, -R123 ;  /* 0x000000047a1f7c23 */ /* 0x000fe2000801087b */
[----:B------:R-:W-:Y:S01]  /*10d10*/  FFMA.FTZ R30, R124, UR4, -R119 ;  /* 0x000000047c1e7c23 */ /* 0x000fe20008010877 */
[----:B------:R-:W-:Y:S04]  /*10d20*/  MUFU.EX2 R122, R138 ;  /* 0x0000008a007a7308 */ /* 0x000fe80000000800 */
[----:B------:R-:W5:Y:S01]  /*10d30*/  MUFU.EX2 R31, R31 ;  /* 0x0000001f001f7308 */ /* 0x000f620000000800 */
[C---:B--2---:R-:W-:Y:S03]  /*10d40*/  HMMA.16816.F32 R44, R4.reuse, R16, R44 ;  /* 0x00000010042c723c */ /* 0x044fe6000000182c */
[----:B------:R-:W2:Y:S04]  /*10d50*/  MUFU.EX2 R124, R128 ;  /* 0x00000080007c7308 */ /* 0x000ea80000000800 */
[----:B------:R-:W2:Y:S01]  /*10d60*/  MUFU.EX2 R30, R30 ;  /* 0x0000001e001e7308 */ /* 0x000ea20000000800 */
[C---:B------:R-:W-:Y:S01]  /*10d70*/  HMMA.16816.F32 R48, R4.reuse, R18, R48 ;  /* 0x000000120430723c */ /* 0x040fe20000001830 */
[----:B------:R-:W1:Y:S07]  /*10d80*/  LDSM.16.MT88.4 R16, [R154+0x9000] ;  /* 0x009000009a10783b */ /* 0x000e6e0000004200 */
[C---:B------:R-:W-:Y:S08]  /*10d90*/  HMMA.16816.F32 R36, R4.reuse, R20, R36 ;  /* 0x000000140424723c */ /* 0x040ff00000001824 */
[C---:B------:R-:W-:Y:S01]  /*10da0*/  HMMA.16816.F32 R40, R4.reuse, R22, R40 ;  /* 0x000000160428723c */ /* 0x040fe20000001828 */
[----:B------:R-:W1:Y:S07]  /*10db0*/  LDSM.16.MT88.4 R20, [R155+0x9000] ;  /* 0x009000009b14783b */ /* 0x000e6e0000004200 */
[C---:B---3--:R-:W-:Y:S08]  /*10dc0*/  HMMA.16816.F32 R60, R4.reuse, R8, R60 ;  /* 0x00000008043c723c */ /* 0x048ff0000000183c */
[----:B------:R-:W-:Y:S01]  /*10dd0*/  HMMA.16816.F32 R64, R4, R10, R64 ;  /* 0x0000000a0440723c */ /* 0x000fe20000001840 */
[----:B------:R-:W3:Y:S01]  /*10de0*/  LDSM.16.MT88.4 R8, [R152+0x9000] ;  /* 0x009000009808783b */ /* 0x000ee20000004200 */
[----:B----4-:R-:W-:-:S02]  /*10df0*/  F2FP.F16.F32.PACK_AB R4, R127, R28 ;  /* 0x0000001c7f04723e */ /* 0x010fc400000000ff */
[----:B-----5:R-:W-:Y:S02]  /*10e00*/  F2FP.F16.F32.PACK_AB R6, R31, R122 ;  /* 0x0000007a1f06723e */ /* 0x020fe400000000ff */
[----:B--2---:R-:W-:Y:S02]  /*10e10*/  F2FP.F16.F32.PACK_AB R5, R124, R125 ;  /* 0x0000007d7c05723e */ /* 0x004fe400000000ff */
[----:B------:R-:W-:-:S07]  /*10e20*/  F2FP.F16.F32.PACK_AB R7, R29, R30 ;  /* 0x0000001e1d07723e */ /* 0x000fce00000000ff */
        /* <DEDUP_REMOVED lines=19> */
[C---:B---3--:R-:W-:Y:S08]  /*10f60*/  HMMA.16816.F32 R52, R4.reuse, R8, R52 ;  /* 0x000000080434723c */ /* 0x048ff00000001834 */
[C---:B------:R-:W-:Y:S01]  /*10f70*/  HMMA.16816.F32 R56, R4.reuse, R10, R56 ;  /* 0x0000000a0438723c */ /* 0x040fe20000001838 */
[----:B------:R-:W3:Y:S07]  /*10f80*/  LDSM.16.MT88.4 R8, [R154+0x9800] ;  /* 0x009800009a08783b */ /* 0x000eee0000004200 */
[----:B------:R-:W-:Y:S01]  /*10f90*/  HMMA.16816.F32 R64, R4, R22, R64 ;  /* 0x000000160440723c */ /* 0x000fe20000001840 */
[----:B------:R-:W-:-:S02]  /*10fa0*/  F2FP.F16.F32.PACK_AB R4, R121, R120 ;  /* 0x000000787904723e */ /* 0x000fc400000000ff */
[----:B------:R-:W-:Y:S02]  /*10fb0*/  F2FP.F16.F32.PACK_AB R6, R177, R116 ;  /* 0x00000074b106723e */ /* 0x000fe400000000ff */
        /* <DEDUP_REMOVED lines=20> */
[----:B---3--:R-:W-:Y:S01]  /*11100*/  HMMA.16816.F32 R36, R4, R8, R36 ;  /* 0x000000080424723c */ /* 0x008fe20000001824 */
[----:B------:R-:W-:-:S07]  /*11110*/  FADD.FTZ R2, R2, R111 ;  /* 0x0000006f02027221 */ /* 0x000fce0000010000 */
[C---:B------:R-:W-:Y:S01]  /*11120*/  HMMA.16816.F32 R40, R4.reuse, R10, R40 ;  /* 0x0000000a0428723c */ /* 0x040fe20000001828 */
[----:B------:R-:W2:Y:S07]  /*11130*/  LDSM.16.MT88.4 R8, [R152+0xb800] ;  /* 0x00b800009808783b */ /* 0x000eae0000004200 */
        /* <DEDUP_REMOVED lines=23> */
[----:B------:R-:W-:-:S04]  /*112b0*/  NOP ;  /* 0x0000000000007918 */ /* 0x000fc80000000000 */
[----:B------:R-:W-:-:S15]  /*112c0*/  @!P0 BRA `(.L_x_5471) ;  /* 0x0000003000d08947 */ /* 0x000fde0003800000 */
        /* <DEDUP_REMOVED lines=68> */
.L_x_5472:
[----:B------:R-:W-:Y:S01]  /*11710*/  UMOV UR8, URZ ;  /* 0x000000ff00087c82 */ /* 0x000fe20008000000 */
[----:B------:R-:W-:Y:S01]  /*11720*/  IMAD.SHL.U32 R0, R24, 0x40, RZ ;  /* 0x0000004018007824 */ /* 0x000fe200078e00ff */
[----:B------:R-:W-:-:S05]  /*11730*/  IADD3 R2, P0, PT, RZ, -UR8, RZ ;  /* 0x80000008ff027c10 */ /* 0x000fca000ff1e0ff */
[----:B------:R-:W-:-:S05]  /*11740*/  IMAD.X R0, RZ, RZ, ~R0, P0 ;  /* 0x000000ffff007224 */ /* 0x000fca00000e0e00 */
[----:B------:R-:W-:-:S04]  /*11750*/  SHF.R.S64 R5, R2, 0x1f, R0 ;  /* 0x0000001f02057819 */ /* 0x000fc80000001000 */
[----:B------:R-:W-:-:S04]  /*11760*/  IADD3 R160, P0, PT, R5, R160, RZ ;  /* 0x000000a005a07210 */ /* 0x000fc80007f1e0ff */
[----:B------:R-:W-:-:S09]  /*11770*/  LEA.HI.X.SX32 R161, R0, R161, 0x1, P0 ;  /* 0x000000a100a17211 */ /* 0x000fd200000f0eff */
.L_x_5473:
[----:B------:R-:W1:Y:S01]  /*11780*/  LDCU UR8, c[0x0][0x440] ;  /* 0x00008800ff0877ac */ /* 0x000e620008000800 */
[C---:B------:R-:W-:Y:S01]  /*11790*/  IMAD.SHL.U32 R2, R24.reuse, 0x20, RZ ;  /* 0x0000002018027824 */ /* 0x040fe200078e00ff */
[C---:B------:R-:W-:Y:S01]  /*117a0*/  LEA R6, P2, R24.reuse, R160, 0x5 ;  /* 0x000000a018067211 */ /* 0x040fe200078428ff */
[----:B------:R-:W-:Y:S01]  /*117b0*/  IMAD R136, R103, 0x40, R136 ;  /* 0x0000004067887824 */ /* 0x000fe200078e0288 */
        /* <DEDUP_REMOVED lines=51> */
[----:B------:R-:W1:Y:S04]  /*11af0*/  LDSM.16.M88.4 R8, [R150+0x5000] ;  /* 0x005000009608783b */ /* 0x000e680000000200 */
[----:B------:R-:W4:Y:S04]  /*11b00*/  LDSM.16.M88.4 R112, [R150+0x5800] ;  /* 0x005800009670783b */ /* 0x000f280000000200 */
        /* <DEDUP_REMOVED lines=51> */
[----:B------:R-:W-:Y:S08]  /*11e40*/  HMMA.16816.F32 R4, R124, R128, R4 ;  /* 0x000000807c04723c */ /* 0x000ff00000001804 */
[C---:B-1----:R-:W-:Y:S08]  /*11e50*/  HMMA.16816.F32 R20, R116.reuse, R108, R20 ;  /* 0x0000006c7414723c */ /* 0x042ff00000001814 */
[C---:B------:R-:W-:Y:S01]  /*11e60*/  HMMA.16816.F32 R16, R116.reuse, R110, R16 ;  /* 0x0000006e7410723c */ /* 0x040fe20000001810 */
[----:B------:R-:W-:Y:S07]  /*11e70*/  LDSM.16.M88.4 R108, [R149+0x2000] ;  /* 0x00200000956c783b */ /* 0x000fee0000000200 */
[C---:B--2---:R-:W-:Y:S08]  /*11e80*/  HMMA.16816.F32 R12, R116.reuse, R104, R12 ;  /* 0x00000068740c723c */ /* 0x044ff0000000180c */
[----:B------:R-:W-:Y:S01]  /*11e90*/  HMMA.16816.F32 R8, R116, R106, R8 ;  /* 0x0000006a7408723c */ /* 0x000fe20000001808 */
[----:B------:R-:W1:Y:S07]  /*11ea0*/  LDSM.16.M88.4 R104, [R146+0x6000] ;  /* 0x006000009268783b */ /* 0x000e6e0000000200 */
[----:B------:R-:W-:Y:S01]  /*11eb0*/  HMMA.16816.F32 R120, R124, R130, R120 ;  /* 0x000000827c78723c */ /* 0x000fe20000001878 */
[----:B------:R-:W2:Y:S07]  /*11ec0*/  LDSM.16.M88.4 R124, [R146+0x6800] ;  /* 0x00680000927c783b */ /* 0x000eae0000000200 */
[C---:B------:R-:W-:Y:S08]  /*11ed0*/  HMMA.16816.F32 R28, R116.reuse, R112, R28 ;  /* 0x00000070741c723c */ /* 0x040ff0000000181c */
[C---:B------:R-:W-:Y:S01]  /*11ee0*/  HMMA.16816.F32 R24, R116.reuse, R114, R24 ;  /* 0x000000727418723c */ /* 0x040fe20000001818 */
[----:B------:R-:W4:Y:S07]  /*11ef0*/  LDSM.16.M88.4 R112, [R146+0x7000] ;  /* 0x007000009270783b */ /* 0x000f2e0000000200 */
        /* <DEDUP_REMOVED lines=8> */
[C---:B------:R-:W-:Y:S08]  /*11f80*/  HMMA.16816.F32 R16, R108.reuse, R126, R16 ;  /* 0x0000007e6c10723c */ /* 0x040ff00000001810 */
[C---:B----4-:R-:W-:Y:S08]  /*11f90*/  HMMA.16816.F32 R12, R108.reuse, R112, R12 ;  /* 0x000000706c0c723c */ /* 0x050ff0000000180c */
[C---:B------:R-:W-:Y:S01]  /*11fa0*/  HMMA.16816.F32 R8, R108.reuse, R114, R8 ;  /* 0x000000726c08723c */ /* 0x040fe20000001808 */
[----:B------:R-:W-:Y:S07]  /*11fb0*/  LDSM.16.M88.4 R112, [R144+0x6800] ;  /* 0x006800009070783b */ /* 0x000fee0000000200 */
[C---:B---3--:R-:W-:Y:S08]  /*11fc0*/  HMMA.16816.F32 R4, R108.reuse, R32, R4 ;  /* 0x000000206c04723c */ /* 0x048ff00000001804 */
[----:B------:R-:W-:Y:S01]  /*11fd0*/  HMMA.16816.F32 R120, R108, R34, R120 ;  /* 0x000000226c78723c */ /* 0x000fe20000001878 */
[----:B------:R-:W-:Y:S04]  /*11fe0*/  LDSM.16.M88.4 R108, [R147+0x2000] ;  /* 0x00200000936c783b */ /* 0x000fe80000000200 */
[----:B------:R-:W2:Y:S03]  /*11ff0*/  LDSM.16.M88.4 R32, [R144+0x6000] ;  /* 0x006000009020783b */ /* 0x000ea60000000200 */
[C---:B-1----:R-:W-:Y:S08]  /*12000*/  HMMA.16816.F32 R28, R116.reuse, R104, R28 ;  /* 0x00000068741c723c */ /* 0x042ff0000000181c */
[----:B------:R-:W-:Y:S01]  /*12010*/  HMMA.16816.F32 R24, R116, R106, R24 ;  /* 0x0000006a7418723c */ /* 0x000fe20000001818 */
[----:B------:R-:W1:Y:S11]  /*12020*/  LDSM.16.M88.4 R104, [R145+0x6800] ;  /* 0x006800009168783b */ /* 0x000e760000000200 */
[C---:B--2---:R-:W-:Y:S08]  /*12030*/  HMMA.16816.F32 R28, R108.reuse, R32, R28 ;  /* 0x000000206c1c723c */ /* 0x044ff0000000181c */
[----:B------:R-:W-:Y:S01]  /*12040*/  HMMA.16816.F32 R24, R108, R34, R24 ;  /* 0x000000226c18723c */ /* 0x000fe20000001818 */
[----:B------:R-:W2:Y:S07]  /*12050*/  LDSM.16.M88.4 R32, [R145+0x7000] ;  /* 0x007000009120783b */ /* 0x000eae0000000200 */
[C---:B-1----:R-:W-:Y:S03]  /*12060*/  HMMA.16816.F32 R20, R116.reuse, R104, R20 ;  /* 0x000000687414723c */ /* 0x042fe60000001814 */
[----:B------:R-:W-:Y:S01]  /*12070*/  FMUL.FTZ R30, R30, UR10 ;  /* 0x0000000a1e1e7c20 */ /* 0x000fe20008410000 */
[----:B------:R-:W-:Y:S01]  /*12080*/  FMUL.FTZ R2, R28, UR10 ;  /* 0x0000000a1c027c20 */ /* 0x000fe20008410000 */
[----:B------:R-:W-:Y:S01]  /*12090*/  FMUL.FTZ R0, R29, UR10 ;  /* 0x0000000a1d007c20 */ /* 0x000fe20008410000 */
[----:B------:R-:W-:Y:S01]  /*120a0*/  FMUL.FTZ R105, R31, UR10 ;  /* 0x0000000a1f697c20 */ /* 0x000fe20008410000 */
[----:B------:R1:W-:Y:S01]  /*120b0*/  MUFU.TANH R104, R30 ;  /* 0x0000001e00687308 */ /* 0x0003e20000002400 */
[----:B------:R-:W-:Y:S03]  /*120c0*/  HMMA.16816.F32 R16, R116, R106, R16 ;  /* 0x0000006a7410723c */ /* 0x000fe60000001810 */
[----:B------:R-:W-:Y:S01]  /*120d0*/  FMUL.FTZ R24, R24, UR10 ;  /* 0x0000000a18187c20 */ /* 0x000fe20008410000 */
[----:B------:R-:W-:Y:S01]  /*120e0*/  FMUL.FTZ R25, R25, UR10 ;  /* 0x0000000a19197c20 */ /* 0x000fe20008410000 */
[----:B------:R-:W-:Y:S01]  /*120f0*/  FMUL.FTZ R26, R26, UR10 ;  /* 0x0000000a1a1a7c20 */ /* 0x000fe20008410000 */
[----:B------:R-:W-:Y:S01]  /*12100*/  FMUL.FTZ R27, R27, UR10 ;  /* 0x0000000a1b1b7c20 */ /* 0x000fe20008410000 */
[----:B------:R-:W-:Y:S05]  /*12110*/  MUFU.TANH R2, R2 ;  /* 0x0000000200027308 */ /* 0x000fea0000002400 */
[C---:B------:R-:W-:Y:S03]  /*12120*/  HMMA.16816.F32 R20, R108.reuse, R112, R20 ;  /* 0x000000706c14723c */ /* 0x040fe60000001814 */
[----:B------:R-:W-:Y:S01]  /*12130*/  MUFU.TANH R0, R0 ;  /* 0x0000000000007308 */ /* 0x000fe20000002400 */
[----:B-1----:R-:W1:Y:S04]  /*12140*/  LDSM.16.M88.4 R28, [R144+0x7000] ;  /* 0x00700000901c783b */ /* 0x002e680000000200 */
[----:B------:R-:W-:Y:S03]  /*12150*/  HMMA.16816.F32 R16, R108, R114, R16 ;  /* 0x000000726c10723c */ /* 0x000fe60000001810 */
[----:B------:R-:W3:Y:S05]  /*12160*/  MUFU.TANH R105, R105 ;  /* 0x0000006900697308 */ /* 0x000eea0000002400 */
[C---:B--2---:R-:W-:Y:S03]  /*12170*/  HMMA.16816.F32 R12, R116.reuse, R32, R12 ;  /* 0x00000020740c723c */ /* 0x044fe6000000180c */
[----:B------:R-:W-:Y:S01]  /*12180*/  FMUL.FTZ R115, R20, UR10 ;  /* 0x0000000a14737c20 */ /* 0x000fe20008410000 */
[----:B------:R-:W-:Y:S01]  /*12190*/  FMUL.FTZ R113, R21, UR10 ;  /* 0x0000000a15717c20 */ /* 0x000fe20008410000 */
[----:B------:R-:W-:Y:S01]  /*121a0*/  FMUL.FTZ R32, R22, UR10 ;  /* 0x0000000a16207c20 */ /* 0x000fe20008410000 */
[----:B------:R-:W-:Y:S01]  /*121b0*/  FMUL.FTZ R130, R23, UR10 ;  /* 0x0000000a17827c20 */ /* 0x000fe20008410000 */
[----:B------:R-:W-:Y:S01]  /*121c0*/  MUFU.TANH R24, R24 ;  /* 0x0000001800187308 */ /* 0x000fe20000002400 */
[----:B------:R-:W2:Y:S01]  /*121d0*/  LDSM.16.M88.4 R20, [R145+0x7800] ;  /* 0x007800009114783b */ /* 0x000ea20000000200 */
[----:B------:R-:W-:Y:S02]  /*121e0*/  HMMA.16816.F32 R8, R116, R34, R8 ;  /* 0x000000227408723c */ /* 0x000fe40000001808 */
[----:B------:R-:W-:Y:S01]  /*121f0*/  FMUL.FTZ R129, R16, UR10 ;  /* 0x0000000a10817c20 */ /* 0x000fe20008410000 */
[----:B------:R-:W-:-:S03]  /*12200*/  FMUL.FTZ R128, R18, UR10 ;  /* 0x0000000a12807c20 */ /* 0x000fc60008410000 */
[----:B------:R-:W4:Y:S08]  /*12210*/  MUFU.TANH R25, R25 ;  /* 0x0000001900197308 */ /* 0x000f300000002400 */
[----:B------:R-:W-:Y:S01]  /*12220*/  MUFU.TANH R26, R26 ;  /* 0x0000001a001a7308 */ /* 0x000fe20000002400 */
[----:B-1----:R-:W-:Y:S01]  /*12230*/  HMMA.16816.F32 R12, R108, R28, R12 ;  /* 0x0000001c6c0c723c */ /* 0x002fe2000000180c */
[----:B------:R-:W-:Y:S01]  /*12240*/  FMUL.FTZ R28, R17, UR10 ;  /* 0x0000000a111c7c20 */ /* 0x000fe20008410000 */
[----:B------:R-:W-:-:S05]  /*12250*/  FMUL.FTZ R29, R19, UR10 ;  /* 0x0000000a131d7c20 */ /* 0x000fca0008410000 */
[----:B------:R-:W-:Y:S01]  /*12260*/  MUFU.TANH R27, R27 ;  /* 0x0000001b001b7308 */ /* 0x000fe20000002400 */
[----:B------:R-:W1:Y:S01]  /*12270*/  LDSM.16.M88.4 R16, [R144+0x7800] ;  /* 0x007800009010783b */ /* 0x000e620000000200 */
[----:B------:R-:W-:-:S04]  /*12280*/  DEPBAR.LE SB0, 0x0 ;  /* 0x000080000000791a */ /* 0x000fc80000000000 */
[----:B------:R-:W-:Y:S02]  /*12290*/  HMMA.16816.F32 R8, R108, R30, R8 ;  /* 0x0000001e6c08723c */ /* 0x000fe40000001808 */
[----:B------:R-:W5:Y:S06]  /*122a0*/  MUFU.TANH R130, R130 ;  /* 0x0000008200827308 */ /* 0x000f6c0000002400 */
[----:B--2---:R-:W-:Y:S01]  /*122b0*/  HMMA.16816.F32 R4, R116, R20, R4 ;  /* 0x000000147404723c */ /* 0x004fe20000001804 */
[----:B------:R-:W-:Y:S01]  /*122c0*/  FMUL.FTZ R127, R12, UR10 ;  /* 0x0000000a0c7f7c20 */ /* 0x000fe20008410000 */
[----:B------:R-:W-:-:S02]  /*122d0*/  VIADD R12, R136, 0xffffff80 ;  /* 0xffffff80880c7836 */ /* 0x000fc40000000000 */
[----:B------:R-:W-:Y:S01]  /*122e0*/  FMUL.FTZ R13, R13, UR10 ;  /* 0x0000000a0d0d7c20 */ /* 0x000fe20008410000 */
[----:B------:R-:W-:Y:S01]  /*122f0*/  FMUL.FTZ R14, R14, UR10 ;  /* 0x0000000a0e0e7c20 */ /* 0x000fe20008410000 */
[----:B------:R-:W-:Y:S01]  /*12300*/  MUFU.TANH R129, R129 ;  /* 0x0000008100817308 */ /* 0x000fe20000002400 */
[----:B------:R-:W-:Y:S01]  /*12310*/  FMUL.FTZ R15, R15, UR10 ;  /* 0x0000000a0f0f7c20 */ /* 0x000fe20008410000 */
[CC--:B------:R-:W-:Y:S01]  /*12320*/  ISETP.GE.AND P3, PT, R12.reuse, R134.reuse, PT ;  /* 0x000000860c00720c */ /* 0x0c0fe20003f66270 */
[----:B------:R-:W-:Y:S01]  /*12330*/  HMMA.16816.F32 R120, R116, R22, R120 ;  /* 0x000000167478723c */ /* 0x000fe20000001878 */
[----:B------:R-:W-:Y:S01]  /*12340*/  ISETP.GE.AND P2, PT, R12, R135, PT ;  /* 0x000000870c00720c */ /* 0x000fe20003f46270 */
[----:B------:R-:W-:Y:S02]  /*12350*/  VIADD R12, R136, 0xffffff81 ;  /* 0xffffff81880c7836 */ /* 0x000fe40000000000 */
[----:B------:R-:W-:Y:S01]  /*12360*/  FMUL.FTZ R20, R8, UR10 ;  /* 0x0000000a08147c20 */ /* 0x000fe20008410000 */
[C---:B------:R-:W-:Y:S01]  /*12370*/  VIADD R8, R136.reuse, 0xffffff88 ;  /* 0xffffff8888087836 */ /* 0x040fe20000000000 */
[----:B------:R2:W-:Y:S01]  /*12380*/  MUFU.TANH R125, R13 ;  /* 0x0000000d007d7308 */ /* 0x0005e20000002400 */
[----:B------:R-:W-:Y:S01]  /*12390*/  VIADD R21, R136, 0xffffff98 ;  /* 0xffffff9888157836 */ /* 0x000fe20000000000 */
[----:B------:R-:W-:-:S02]  /*123a0*/  ISETP.GE.AND P4, PT, R12, R134, PT ;  /* 0x000000860c00720c */ /* 0x000fc40003f86270 */
[-C--:B------:R-:W-:Y:S02]  /*123b0*/  ISETP.GE.AND P6, PT, R12, R135.reuse, PT ;  /* 0x000000870c00720c */ /* 0x080fe40003fc6270 */
[----:B------:R-:W-:Y:S02]  /*123c0*/  ISETP.GE.AND P5, PT, R8, R134, PT ;  /* 0x000000860800720c */ /* 0x000fe40003fa6270 */
[----:B------:R-:W5:Y:S01]  /*123d0*/  MUFU.TANH R115, R115 ;  /* 0x0000007300737308 */ /* 0x000f620000002400 */
[----:B---3--:R-:W-:Y:S01]  /*123e0*/  FSEL R12, R105, -INF , !P6 ;  /* 0xff800000690c7808 */ /* 0x008fe20007000000 */
[----:B------:R-:W-:Y:S01]  /*123f0*/  VIADD R105, R103, 0xfffffffe ;  /* 0xfffffffe67697836 */ /* 0x000fe20000000000 */
[C---:B-1----:R-:W-:Y:S01]  /*12400*/  HMMA.16816.F32 R4, R108.reuse, R16, R4 ;  /* 0x000000106c04723c */ /* 0x042fe20000001804 */
[----:B------:R-:W-:Y:S02]  /*12410*/  VIADD R16, R136, 0xffffff91 ;  /* 0xffffff9188107836 */ /* 0x000fe40000000000 */
[----:B------:R-:W-:Y:S01]  /*12420*/  FMUL.FTZ R17, R10, UR10 ;  /* 0x0000000a0a117c20 */ /* 0x000fe20008410000 */
[----:B------:R-:W-:Y:S01]  /*12430*/  FMUL.FTZ R10, R11, UR10 ;  /* 0x0000000a0b0a7c20 */ /* 0x000fe20008410000 */
[----:B------:R-:W1:Y:S01]  /*12440*/  MUFU.TANH R32, R32 ;  /* 0x0000002000207308 */ /* 0x000e620000002400 */
[----:B--2---:R-:W-:Y:S01]  /*12450*/  FSEL R13, R2, -INF , !P3 ;  /* 0xff800000020d7808 */ /* 0x004fe20005800000 */
[----:B------:R-:W-:Y:S01]  /*12460*/  FMUL.FTZ R2, R9, UR10 ;  /* 0x0000000a09027c20 */ /* 0x000fe20008410000 */
[----:B------:R-:W-:Y:S01]  /*12470*/  VIADD R9, R136, 0xffffff89 ;  /* 0xffffff8988097836 */ /* 0x000fe20000000000 */
[----:B------:R-:W-:Y:S01]  /*12480*/  ISETP.GE.AND P3, PT, R8, R135, PT ;  /* 0x000000870800720c */ /* 0x000fe20003f66270 */
[----:B------:R-:W-:Y:S01]  /*12490*/  HMMA.16816.F32 R120, R108, R18, R120 ;  /* 0x000000126c78723c */ /* 0x000fe20000001878 */
[----:B------:R-:W-:-:S02]  /*124a0*/  FSEL R8, R104, -INF , !P2 ;  /* 0xff80000068087808 */ /* 0x000fc40005000000 */
[----:B------:R2:W3:Y:S01]  /*124b0*/  MUFU.TANH R124, R14 ;  /* 0x0000000e007c7308 */ /* 0x0004e20000002400 */
[----:B------:R-:W-:-:S04]  /*124c0*/  ISETP.GE.AND P2, PT, R9, R134, PT ;  /* 0x000000860900720c */ /* 0x000fc80003f46270 */
[----:B----4-:R-:W-:Y:S02]  /*124d0*/  FSEL R11, R25, -INF , !P2 ;  /* 0xff800000190b7808 */ /* 0x010fe40005000000 */
[----:B------:R-:W-:Y:S01]  /*124e0*/  ISETP.GE.AND P2, PT, R16, R135, PT ;  /* 0x000000871000720c */ /* 0x000fe20003f46270 */
[----:B------:R4:W-:Y:S01]  /*124f0*/  MUFU.TANH R126, R15 ;  /* 0x0000000f007e7308 */ /* 0x0009e20000002400 */
[----:B------:R-:W-:Y:S01]  /*12500*/  FMUL.FTZ R107, R5, UR10 ;  /* 0x0000000a056b7c20 */ /* 0x000fe20008410000 */
[----:B------:R-:W-:Y:S01]  /*12510*/  VIADD R5, R136, 0xffffffa0 ;  /* 0xffffffa088057836 */ /* 0x000fe20000000000 */
[----:B-----5:R-:W-:Y:S01]  /*12520*/  FSEL R130, R130, -INF , !P2 ;  /* 0xff80000082827808 */ /* 0x020fe20005000000 */
[----:B------:R-:W-:Y:S01]  /*12530*/  FMUL.FTZ R7, R7, UR10 ;  /* 0x0000000a07077c20 */ /* 0x000fe20008410000 */
[----:B------:R-:W-:Y:S01]  /*12540*/  FMUL.FTZ R104, R6, UR10 ;  /* 0x0000000a06687c20 */ /* 0x000fe20008410000 */
[----:B------:R-:W-:Y:S01]  /*12550*/  VIADD R6, R136, 0xffffffa8 ;  /* 0xffffffa888067836 */ /* 0x000fe20000000000 */
[----:B------:R-:W-:Y:S01]  /*12560*/  ISETP.GE.AND P2, PT, R5, R134, PT ;  /* 0x000000860500720c */ /* 0x000fe20003f46270 */
[----:B------:R-:W-:Y:S01]  /*12570*/  MUFU.TANH R28, R28 ;  /* 0x0000001c001c7308 */ /* 0x000fe20000002400 */
[----:B------:R-:W-:Y:S01]  /*12580*/  FMUL.FTZ R108, R120, UR10 ;  /* 0x0000000a786c7c20 */ /* 0x000fe20008410000 */
[----:B--2---:R-:W-:-:S05]  /*12590*/  VIADD R14, R136, 0xffffff90 ;  /* 0xffffff90880e7836 */ /* 0x004fca0000000000 */
[-C--:B------:R-:W-:Y:S01]  /*125a0*/  ISETP.GE.AND P6, PT, R14, R134.reuse, PT ;  /* 0x000000860e00720c */ /* 0x080fe20003fc6270 */
[----:B------:R-:W2:Y:S01]  /*125b0*/  MUFU.TANH R128, R128 ;  /* 0x0000008000807308 */ /* 0x000ea20000002400 */
[----:B----4-:R-:W-:Y:S02]  /*125c0*/  FSEL R15, R0, -INF , !P4 ;  /* 0xff800000000f7808 */ /* 0x010fe40006000000 */
[-C--:B------:R-:W-:Y:S02]  /*125d0*/  ISETP.GE.AND P4, PT, R9, R135.reuse, PT ;  /* 0x000000870900720c */ /* 0x080fe40003f86270 */
[----:B------:R-:W-:Y:S01]  /*125e0*/  FSEL R9, R24, -INF , !P5 ;  /* 0xff80000018097808 */ /* 0x000fe20006800000 */
[----:B------:R-:W-:Y:S01]  /*125f0*/  FMUL.FTZ R24, R123, UR10 ;  /* 0x0000000a7b187c20 */ /* 0x000fe20008410000 */
[----:B------:R-:W-:Y:S01]  /*12600*/  ISETP.GE.AND P5, PT, R14, R135, PT ;  /* 0x000000870e00720c */ /* 0x000fe20003fa6270 */
[----:B------:R4:W-:Y:S01]  /*12610*/  MUFU.TANH R0, R17 ;  /* 0x0000001100007308 */ /* 0x0009e20000002400 */
[----:B------:R-:W-:Y:S01]  /*12620*/  FSEL R14, R26, -INF , !P3 ;  /* 0xff8000001a0e7808 */ /* 0x000fe20005800000 */
[----:B------:R-:W-:Y:S01]  /*12630*/  FMUL.FTZ R26, R122, UR10 ;  /* 0x0000000a7a1a7c20 */ /* 0x000fe20008410000 */
[-C--:B------:R-:W-:Y:S01]  /*12640*/  ISETP.GE.AND P3, PT, R16, R134.reuse, PT ;  /* 0x000000861000720c */ /* 0x080fe20003f66270 */
[----:B------:R-:W-:Y:S01]  /*12650*/  FMUL.FTZ R16, R4, UR10 ;  /* 0x0000000a04107c20 */ /* 0x000fe20008410000 */
[----:B------:R-:W-:Y:S01]  /*12660*/  FSEL R4, R27, -INF , !P4 ;  /* 0xff8000001b047808 */ /* 0x000fe20006000000 */
[----:B------:R-:W-:Y:S01]  /*12670*/  FMUL.FTZ R27, R121, UR10 ;  /* 0x0000000a791b7c20 */ /* 0x000fe20008410000 */
[----:B------:R-:W-:Y:S01]  /*12680*/  ISETP.GE.AND P4, PT, R21, R134, PT ;  /* 0x000000861500720c */ /* 0x000fe20003f86270 */
[----:B------:R-:W5:Y:S01]  /*12690*/  MUFU.TANH R113, R113 ;  /* 0x0000007100717308 */ /* 0x000f620000002400 */
[----:B------:R-:W-:-:S02]  /*126a0*/  FSEL R115, R115, -INF , !P6 ;  /* 0xff80000073737808 */ /* 0x000fc40007000000 */
[----:B------:R-:W-:Y:S02]  /*126b0*/  FSEL R129, R129, -INF , !P4 ;  /* 0xff80000081817808 */ /* 0x000fe40006000000 */
[----:B-1----:R-:W-:Y:S02]  /*126c0*/  FSEL R116, R32, -INF , !P5 ;  /* 0xff80000020747808 */ /* 0x002fe40006800000 */
[-C--:B------:R-:W-:Y:S01]  /*126d0*/  ISETP.GE.AND P4, PT, R5, R135.reuse, PT ;  /* 0x000000870500720c */ /* 0x080fe20003f86270 */
[----:B------:R-:W1:Y:S01]  /*126e0*/  MUFU.TANH R2, R2 ;  /* 0x0000000200027308 */ /* 0x000e620000002400 */
[----:B------:R-:W-:Y:S01]  /*126f0*/  ISETP.GE.AND P6, PT, R21, R135, PT ;  /* 0x000000871500720c */ /* 0x000fe20003fc6270 */
[----:B----4-:R-:W-:Y:S01]  /*12700*/  VIADD R17, R136, 0xffffff99 ;  /* 0xffffff9988117836 */ /* 0x010fe20000000000 */
[----:B---3--:R-:W-:Y:S01]  /*12710*/  FSEL R124, R124, -INF , !P4 ;  /* 0xff8000007c7c7808 */ /* 0x008fe20006000000 */
[----:B------:R-:W-:Y:S01]  /*12720*/  VIADD R5, R136, 0xffffffa1 ;  /* 0xffffffa188057836 */ /* 0x000fe20000000000 */
[----:B--2---:R-:W-:-:S02]  /*12730*/  FSEL R128, R128, -INF , !P6 ;  /* 0xff80000080807808 */ /* 0x004fc40007000000 */
[-C--:B------:R-:W-:Y:S01]  /*12740*/  ISETP.GE.AND P5, PT, R17, R134.reuse, PT ;  /* 0x000000861100720c */ /* 0x080fe20003fa6270 */
[----:B------:R-:W2:Y:S01]  /*12750*/  MUFU.TANH R29, R29 ;  /* 0x0000001d001d7308 */ /* 0x000ea20000002400 */
[C---:B------:R-:W-:Y:S02]  /*12760*/  ISETP.GE.AND P6, PT, R5.reuse, R134, PT ;  /* 0x000000860500720c */ /* 0x040fe40003fc6270 */
[----:B------:R-:W-:Y:S02]  /*12770*/  FSEL R111, R28, -INF , !P5 ;  /* 0xff8000001c6f7808 */ /* 0x000fe40006800000 */
[----:B------:R-:W-:Y:S01]  /*12780*/  ISETP.GE.AND P5, PT, R5, R135, PT ;  /* 0x000000870500720c */ /* 0x000fe20003fa6270 */
[----:B------:R-:W-:Y:S01]  /*12790*/  VIADD R5, R136, 0xffffffa9 ;  /* 0xffffffa988057836 */ /* 0x000fe20000000000 */
[----:B------:R-:W-:Y:S01]  /*127a0*/  FSEL R125, R125, -INF , !P6 ;  /* 0xff8000007d7d7808 */ /* 0x000fe20007000000 */
[----:B------:R-:W3:Y:S01]  /*127b0*/  MUFU.TANH R127, R127 ;  /* 0x0000007f007f7308 */ /* 0x000ee20000002400 */
[----:B-----5:R-:W-:-:S02]  /*127c0*/  FSEL R113, R113, -INF , !P3 ;  /* 0xff80000071717808 */ /* 0x020fc40005800000 */
[C---:B------:R-:W-:Y:S02]  /*127d0*/  ISETP.GE.AND P4, PT, R5.reuse, R134, PT ;  /* 0x000000860500720c */ /* 0x040fe40003f86270 */
[-C--:B------:R-:W-:Y:S01]  /*127e0*/  ISETP.GE.AND P6, PT, R5, R135.reuse, PT ;  /* 0x000000870500720c */ /* 0x080fe20003fc6270 */
[----:B------:R-:W-:Y:S01]  /*127f0*/  VIADD R5, R136, 0xffffffb1 ;  /* 0xffffffb188057836 */ /* 0x000fe20000000000 */
[----:B-1----:R-:W-:Y:S01]  /*12800*/  FSEL R119, R2, -INF , !P4 ;  /* 0xff80000002777808 */ /* 0x002fe20006000000 */
[----:B------:R-:W1:Y:S01]  /*12810*/  MUFU.TANH R106, R7 ;  /* 0x00000007006a7308 */ /* 0x000e620000002400 */
[-C--:B------:R-:W-:Y:S02]  /*12820*/  ISETP.GE.AND P3, PT, R17, R135.reuse, PT ;  /* 0x000000871100720c */ /* 0x080fe40003f66270 */
[----:B------:R-:W-:Y:S02]  /*12830*/  ISETP.GE.AND P4, PT, R5, R135, PT ;  /* 0x000000870500720c */ /* 0x000fe40003f86270 */
[----:B--2---:R-:W-:-:S02]  /*12840*/  FSEL R118, R29, -INF , !P3 ;  /* 0xff8000001d767808 */ /* 0x004fc40005800000 */
[----:B------:R-:W-:Y:S01]  /*12850*/  ISETP.GE.AND P3, PT, R6, R134, PT ;  /* 0x000000860600720c */ /* 0x000fe20003f66270 */
[----:B------:R-:W2:Y:S01]  /*12860*/  MUFU.TANH R20, R20 ;  /* 0x0000001400147308 */ /* 0x000ea20000002400 */
[----:B------:R-:W-:Y:S02]  /*12870*/  FSEL R126, R126, -INF , !P5 ;  /* 0xff8000007e7e7808 */ /* 0x000fe40006800000 */
[----:B---3--:R-:W-:Y:S02]  /*12880*/  FSEL R127, R127, -INF , !P2 ;  /* 0xff8000007f7f7808 */ /* 0x008fe40005000000 */
[----:B------:R-:W-:Y:S01]  /*12890*/  ISETP.GE.AND P2, PT, R6, R135, PT ;  /* 0x000000870600720c */ /* 0x000fe20003f46270 */
[----:B------:R-:W-:Y:S02]  /*128a0*/  VIADD R6, R136, 0xffffffb0 ;  /* 0xffffffb088067836 */ /* 0x000fe40000000000 */
[----:B------:R-:W3:Y:S01]  /*128b0*/  MUFU.TANH R10, R10 ;  /* 0x0000000a000a7308 */ /* 0x000ee20000002400 */
[----:B------:R-:W-:Y:S01]  /*128c0*/  FSEL R122, R0, -INF , !P2 ;  /* 0xff800000007a7808 */ /* 0x000fe20005000000 */
[----:B------:R-:W-:Y:S01]  /*128d0*/  VIADD R0, R136, 0xffffffb8 ;  /* 0xffffffb888007836 */ /* 0x000fe20000000000 */
[----:B-1----:R-:W-:Y:S01]  /*128e0*/  FSEL R106, R106, -INF , !P4 ;  /* 0xff8000006a6a7808 */ /* 0x002fe20006000000 */
[----:B------:R-:W-:Y:S01]  /*128f0*/  VIADD R136, R136, 0xffffffb9 ;  /* 0xffffffb988887836 */ /* 0x000fe20000000000 */
[----:B------:R-:W-:-:S02]  /*12900*/  ISETP.GT.AND P4, PT, R105, R156, PT ;  /* 0x0000009c6900720c */ /* 0x000fc40003f84270 */
[-C--:B------:R-:W-:Y:S01]  /*12910*/  ISETP.GE.AND P5, PT, R6, R134.reuse, PT ;  /* 0x000000860600720c */ /* 0x080fe20003fa6270 */
[----:B------:R-:W1:Y:S01]  /*12920*/  MUFU.TANH R16, R16 ;  /* 0x0000001000107308 */ /* 0x000e620000002400 */
[----:B------:R-:W-:Y:S02]  /*12930*/  ISETP.GE.AND P2, PT, R5, R134, PT ;  /* 0x000000860500720c */ /* 0x000fe40003f46270 */
[----:B--2---:R-:W-:Y:S02]  /*12940*/  FSEL R117, R20, -INF , !P3 ;  /* 0xff80000014757808 */ /* 0x004fe40005800000 */
[----:B------:R-:W-:-:S03]  /*12950*/  ISETP.GE.AND P3, PT, R6, R135, PT ;  /* 0x000000870600720c */ /* 0x000fc60003f66270 */
        /* <DEDUP_REMOVED lines=84> */
.L_x_5475:
[----:B------:R-:W-:Y:S01]  /*12ea0*/  UMOV UR8, URZ ;  /* 0x000000ff00087c82 */ /* 0x000fe20008000000 */
[----:B------:R-:W-:Y:S01]  /*12eb0*/  IMAD.SHL.U32 R0, R132, 0x40, RZ ;  /* 0x0000004084007824 */ /* 0x000fe200078e00ff */
[----:B------:R-:W-:-:S05]  /*12ec0*/  IADD3 R2, P2, PT, RZ, -UR8, RZ ;  /* 0x80000008ff027c10 */ /* 0x000fca000ff5e0ff */
[----:B------:R-:W-:-:S05]  /*12ed0*/  IMAD.X R0, RZ, RZ, ~R0, P2 ;  /* 0x000000ffff007224 */ /* 0x000fca00010e0e00 */
[----:B------:R-:W-:-:S04]  /*12ee0*/  SHF.R.S64 R5, R2, 0x1f, R0 ;  /* 0x0000001f02057819 */ /* 0x000fc80000001000 */
[----:B------:R-:W-:-:S04]  /*12ef0*/  IADD3 R158, P2, PT, R5, R158, RZ ;  /* 0x0000009e059e7210 */ /* 0x000fc80007f5e0ff */
[----:B------:R-:W-:-:S09]  /*12f00*/  LEA.HI.X.SX32 R157, R0, R157, 0x1, P2 ;  /* 0x0000009d009d7211 */ /* 0x000fd200010f0eff */
.L_x_5476:
        /* <DEDUP_REMOVED lines=51> */
.L_x_5474:
[----:B------:R-:W-:Y:S01]  /*13240*/  FMNMX3.FTZ R10, R101, R13, R15, !PT ;  /* 0x0000000d650a7276 */ /* 0x000fe2000781000f */
[----:B------:R-:W-:Y:S01]  /*13250*/  LDSM.16.MT88.4 R20, [R152+0xa000] ;  /* 0x00a000009814783b */ /* 0x000fe20000004200 */
        /* <DEDUP_REMOVED lines=14> */
[----:B--2---:R-:W-:Y:S02]  /*13340*/  FMNMX3.FTZ R6, R5, R26, R24, !PT ;  /* 0x0000001a05067276 */ /* 0x004fe40007810018 */
        /* <DEDUP_REMOVED lines=16> */
[--C-:B------:R-:W-:Y:S01]  /*13450*/  FFMA.FTZ R30, R9, UR4, -R110.reuse ;  /* 0x00000004091e7c23 */ /* 0x100fe2000801086e */
[----:B------:R-:W-:Y:S01]  /*13460*/  FFMA.FTZ R29, R11, UR4, -R110 ;  /* 0x000000040b1d7c23 */ /* 0x000fe2000801086e */
[----:B------:R-:W-:Y:S01]  /*13470*/  FADD.FTZ R16, R101, -R16 ;  /* 0x8000001065107221 */ /* 0x000fe20000010000 */
[----:B------:R-:W-:Y:S01]  /*13480*/  FSEL R6, R0, RZ, P0 ;  /* 0x000000ff00067208 */ /* 0x000fe20000000000 */
[--C-:B------:R-:W-:Y:S01]  /*13490*/  FFMA.FTZ R34, R8, UR4, -R25.reuse ;  /* 0x0000000408227c23 */ /* 0x100fe20008010819 */
[----:B------:R-:W-:Y:S01]  /*134a0*/  FFMA.FTZ R102, R13, UR4, -R110 ;  /* 0x000000040d667c23 */ /* 0x000fe2000801086e */
[----:B------:R-:W1:Y:S01]  /*134b0*/  LDSM.16.MT88.4 R8, [R155+0x8000] ;  /* 0x008000009b08783b */ /* 0x000e620000004200 */
[----:B------:R-:W-:Y:S01]  /*134c0*/  FMUL.FTZ R35, R16, UR4 ;  /* 0x0000000410237c20 */ /* 0x000fe20008410000 */
[----:B------:R-:W-:Y:S01]  /*134d0*/  FADD.FTZ R6, R3, -R6 ;  /* 0x8000000603067221 */ /* 0x000fe20000010000 */
[--C-:B------:R-:W-:Y:S01]  /*134e0*/  FFMA.FTZ R31, R15, UR4, -R110.reuse ;  /* 0x000000040f1f7c23 */ /* 0x100fe2000801086e */
[----:B------:R-:W2:Y:S01]  /*134f0*/  LDSM.16.MT88.4 R16, [R154+0x8000] ;  /* 0x008000009a10783b */ /* 0x000ea20000004200 */
[--C-:B------:R-:W-:Y:S01]  /*13500*/  FFMA.FTZ R28, R12, UR4, -R25.reuse ;  /* 0x000000040c1c7c23 */ /* 0x100fe20008010819 */
[--C-:B------:R-:W-:Y:S01]  /*13510*/  FFMA.FTZ R32, R14, UR4, -R25.reuse ;  /* 0x000000040e207c23 */ /* 0x100fe20008010819 */
[----:B------:R-:W-:Y:S01]  /*13520*/  FMUL.FTZ R33, R6, UR4 ;  /* 0x0000000406217c20 */ /* 0x000fe20008410000 */
        /* <DEDUP_REMOVED lines=24> */
[----:B------:R-:W-:Y:S01]  /*136b0*/  FFMA.FTZ R129, R27, UR4, -R110 ;  /* 0x000000041b817c23 */ /* 0x000fe2000801086e */
[----:B------:R-:W-:Y:S01]  /*136c0*/  MUFU.EX2 R32, R32 ;  /* 0x0000002000207308 */ /* 0x000fe20000000800 */
[--C-:B------:R-:W-:Y:S01]  /*136d0*/  FFMA.FTZ R127, R24, UR4, -R25.reuse ;  /* 0x00000004187f7c23 */ /* 0x100fe20008010819 */
        /* <DEDUP_REMOVED lines=8> */
[----:B------:R-:W4:Y:S02]  /*13760*/  LDSM.16.MT88.4 R12, [R153+0x8000] ;  /* 0x00800000990c783b */ /* 0x000f240000004200 */
        /* <DEDUP_REMOVED lines=56> */
[----:B------:R-:W-:Y:S01]  /*13af0*/  MUFU.EX2 R116, R116 ;  /* 0x0000007400747308 */ /* 0x000fe20000000800 */
[-C--:B------:R-:W-:Y:S01]  /*13b00*/  FMUL.FTZ R48, R48, R35.reuse ;  /* 0x0000002330307220 */ /* 0x080fe20000410000 */
[----:B------:R-:W-:Y:S01]  /*13b10*/  FMUL.FTZ R49, R49, R35 ;  /* 0x0000002331317220 */ /* 0x000fe20000410000 */
[-C--:B------:R-:W-:Y:S01]  /*13b20*/  FMUL.FTZ R50, R50, R33.reuse ;  /* 0x0000002132327220 */ /* 0x080fe20000410000 */
[----:B------:R-:W4:Y:S01]  /*13b30*/  MUFU.EX2 R115, R115 ;  /* 0x0000007300737308 */ /* 0x000f220000000800 */
        /* <DEDUP_REMOVED lines=10> */
[----:B------:R-:W5:Y:S01]  /*13be0*/  LDSM.16.MT88.4 R8, [R153+0xa000] ;  /* 0x00a000009908783b */ /* 0x000f620000004200 */
        /* <DEDUP_REMOVED lines=15> */
[----:B------:R-:W2:Y:S01]  /*13ce0*/  LDSM.16.MT88.4 R16, [R155+0x8800] ;  /* 0x008800009b10783b */ /* 0x000ea20000004200 */
[----:B------:R-:W-:Y:S01]  /*13cf0*/  MUFU.EX2 R121, R121 ;  /* 0x0000007900797308 */ /* 0x000fe20000000800 */
[----:B------:R-:W-:Y:S01]  /*13d00*/  FFMA.FTZ R33, R175, R33, R34 ;  /* 0x00000021af217223 */ /* 0x000fe20000010022 */
[----:B------:R-:W-:-:S02]  /*13d10*/  FADD.FTZ R31, R31, R102 ;  /* 0x000000661f1f7221 */ /* 0x000fc40000010000 */
[----:B------:R-:W-:Y:S01]  /*13d20*/  MUFU.EX2 R123, R123 ;  /* 0x0000007b007b7308 */ /* 0x000fe20000000800 */
[----:B------:R-:W-:Y:S01]  /*13d30*/  FADD.FTZ R33, R28, R33 ;  /* 0x000000211c217221 */ /* 0x000fe20000010000 */
[C---:B---3--:R-:W-:Y:S01]  /*13d40*/  HMMA.16816.F32 R44, R4.reuse, R12, R44 ;  /* 0x0000000c042c723c */ /* 0x048fe2000000182c */
[----:B------:R-:W-:Y:S01]  /*13d50*/  FADD.FTZ R30, R30, R31 ;  /* 0x0000001f1e1e7221 */ /* 0x000fe20000010000 */
[----:B------:R-:W-:Y:S01]  /*13d60*/  MUFU.EX2 R120, R120 ;  /* 0x0000007800787308 */ /* 0x000fe20000000800 */
[----:B------:R-:W-:Y:S02]  /*13d70*/  FADD.FTZ R32, R32, R33 ;  /* 0x0000002120207221 */ /* 0x000fe40000010000 */
[----:B------:R-:W-:Y:S01]  /*13d80*/  FADD.FTZ R29, R29, R30 ;  /* 0x0000001e1d1d7221 */ /* 0x000fe20000010000 */
[----:B------:R-:W-:Y:S01]  /*13d90*/  MUFU.EX2 R109, R109 ;  /* 0x0000006d006d7308 */ /* 0x000fe20000000800 */
[----:B------:R-:W-:Y:S01]  /*13da0*/  FADD.FTZ R3, R3, R32 ;  /* 0x0000002003037221 */ /* 0x000fe20000010000 */
[C---:B------:R-:W-:Y:S01]  /*13db0*/  HMMA.16816.F32 R48, R4.reuse, R14, R48 ;  /* 0x0000000e0430723c */ /* 0x040fe20000001830 */
[----:B------:R-:W3:Y:S01]  /*13dc0*/  LDSM.16.MT88.4 R12, [R154+0x8800] ;  /* 0x008800009a0c783b */ /* 0x000ee20000004200 */
[----:B------:R-:W-:Y:S04]  /*13dd0*/  MUFU.EX2 R108, R122 ;  /* 0x0000007a006c7308 */ /* 0x000fe80000000800 */
[----:B------:R-:W-:Y:S02]  /*13de0*/  MUFU.EX2 R107, R107 ;  /* 0x0000006b006b7308 */ /* 0x000fe40000000800 */
[C---:B------:R-:W-:Y:S02]  /*13df0*/  HMMA.16816.F32 R60, R4.reuse, R20, R60 ;  /* 0x00000014043c723c */ /* 0x040fe4000000183c */
[----:B------:R-:W-:Y:S04]  /*13e00*/  MUFU.EX2 R104, R129 ;  /* 0x0000008100687308 */ /* 0x000fe80000000800 */
[----:B------:R-:W-:Y:S02]  /*13e10*/  MUFU.EX2 R127, R127 ;  /* 0x0000007f007f7308 */ /* 0x000fe40000000800 */
[C---:B-----5:R-:W-:Y:S08]  /*13e20*/  HMMA.16816.F32 R52, R4.reuse, R8, R52 ;  /* 0x000000080434723c */ /* 0x060ff00000001834 */
[C---:B------:R-:W-:Y:S01]  /*13e30*/  HMMA.16816.F32 R56, R4.reuse, R10, R56 ;  /* 0x0000000a0438723c */ /* 0x040fe20000001838 */
[----:B------:R-:W5:Y:S07]  /*13e40*/  LDSM.16.MT88.4 R8, [R153+0x8800] ;  /* 0x008800009908783b */ /* 0x000f6e0000004200 */
[----:B------:R-:W-:Y:S01]  /*13e50*/  HMMA.16816.F32 R64, R4, R22, R64 ;  /* 0x000000160440723c */ /* 0x000fe20000001840 */
[----:B------:R-:W-:Y:S01]  /*13e60*/  F2FP.F16.F32.PACK_AB R4, R101, R112 ;  /* 0x000000706504723e */ /* 0x000fe200000000ff */
[----:B------:R-:W5:Y:S01]  /*13e70*/  LDSM.16.MT88.4 R20, [R152+0x8800] ;  /* 0x008800009814783b */ /* 0x000f620000004200 */
[----:B----4-:R-:W-:Y:S01]  /*13e80*/  F2FP.F16.F32.PACK_AB R5, R115, R116 ;  /* 0x000000747305723e */ /* 0x010fe200000000ff */
        /* <DEDUP_REMOVED lines=8> */
[----:B------:R-:W-:Y:S01]  /*13f10*/  FADD.FTZ R114, R114, R101 ;  /* 0x0000006572727221 */ /* 0x000fe20000010000 */
[-C--:B------:R-:W-:Y:S01]  /*13f20*/  MOV R101, R2.reuse ;  /* 0x0000000200657202 */ /* 0x080fe20000000f00 */
[----:B--2---:R-:W-:Y:S01]  /*13f30*/  HMMA.16816.F32 R96, R4, R16, R96 ;  /* 0x000000100460723c */ /* 0x004fe20000001860 */
[----:B------:R-:W-:Y:S01]  /*13f40*/  FADD.FTZ R113, R113, R116 ;  /* 0x0000007471717221 */ /* 0x000fe20000010000 */
[----:B------:R-:W-:Y:S01]  /*13f50*/  FADD.FTZ R111, R111, R114 ;  /* 0x000000726f6f7221 */ /* 0x000fe20000010000 */
[----:B------:R-:W-:-:S02]  /*13f60*/  @P4 MOV R101, R2 ;  /* 0x0000000200654202 */ /* 0x000fc40000000f00 */
[----:B------:R-:W-:-:S03]  /*13f70*/  FADD.FTZ R113, R118, R113 ;  /* 0x0000007176717221 */ /* 0x000fc60000010000 */
[C---:B------:R-:W-:Y:S01]  /*13f80*/  HMMA.16816.F32 R92, R4.reuse, R18, R92 ;  /* 0x00000012045c723c */ /* 0x040fe2000000185c */
[----:B------:R-:W1:Y:S07]  /*13f90*/  LDSM.16.MT88.4 R16, [R155+0xa800] ;  /* 0x00a800009b10783b */ /* 0x000e6e0000004200 */
[C---:B---3--:R-:W-:Y:S08]  /*13fa0*/  HMMA.16816.F32 R88, R4.reuse, R12, R88 ;  /* 0x0000000c0458723c */ /* 0x048ff00000001858 */
[C---:B------:R-:W-:Y:S01]  /*13fb0*/  HMMA.16816.F32 R84, R4.reuse, R14, R84 ;  /* 0x0000000e0454723c */ /* 0x040fe20000001854 */
[----:B------:R-:W2:Y:S07]  /*13fc0*/  LDSM.16.MT88.4 R12, [R154+0xa800] ;  /* 0x00a800009a0c783b */ /* 0x000eae0000004200 */
[C---:B-----5:R-:W-:Y:S08]  /*13fd0*/  HMMA.16816.F32 R80, R4.reuse, R8, R80 ;  /* 0x000000080450723c */ /* 0x060ff00000001850 */
[C---:B------:R-:W-:Y:S01]  /*13fe0*/  HMMA.16816.F32 R76, R4.reuse, R10, R76 ;  /* 0x0000000a044c723c */ /* 0x040fe2000000184c */
[----:B------:R-:W3:Y:S07]  /*13ff0*/  LDSM.16.MT88.4 R8, [R153+0xa800] ;  /* 0x00a800009908783b */ /* 0x000eee0000004200 */
[----:B------:R-:W-:Y:S01]  /*14000*/  HMMA.16816.F32 R72, R4, R20, R72 ;  /* 0x000000140448723c */ /* 0x000fe20000001848 */
[--C-:B------:R-:W-:Y:S01]  /*14010*/  FFMA.FTZ R21, R117, UR4, -R110.reuse ;  /* 0x0000000475157c23 */ /* 0x100fe2000801086e */
[----:B------:R-:W-:Y:S01]  /*14020*/  FFMA.FTZ R20, R119, UR4, -R110 ;  /* 0x0000000477147c23 */ /* 0x000fe2000801086e */
[----:B------:R4:W5:Y:S01]  /*14030*/  MUFU.EX2 R117, R125 ;  /* 0x0000007d00757308 */ /* 0x0009620000000800 */
[----:B------:R-:W-:-:S03]  /*14040*/  FFMA.FTZ R110, R26, UR4, -R25 ;  /* 0x000000041a6e7c23 */ /* 0x000fc60008010819 */
[----:B------:R-:W-:Y:S01]  /*14050*/  MUFU.EX2 R119, R21 ;  /* 0x0000001500777308 */ /* 0x000fe20000000800 */
[C---:B-1----:R-:W-:Y:S03]  /*14060*/  HMMA.16816.F32 R36, R4.reuse, R16, R36 ;  /* 0x000000100424723c */ /* 0x042fe60000001824 */
[----:B------:R-:W-:Y:S05]  /*14070*/  MUFU.EX2 R110, R110 ;  /* 0x0000006e006e7308 */ /* 0x000fea0000000800 */
[----:B------:R-:W-:Y:S01]  /*14080*/  HMMA.16816.F32 R40, R4, R18, R40 ;  /* 0x000000120428723c */ /* 0x000fe20000001828 */
[----:B------:R-:W1:Y:S01]  /*14090*/  LDSM.16.MT88.4 R16, [R152+0xa800] ;  /* 0x00a800009810783b */ /* 0x000e620000004200 */
[----:B----4-:R-:W-:-:S02]  /*140a0*/  FFMA.FTZ R125, R106, UR4, -R25 ;  /* 0x000000046a7d7c23 */ /* 0x010fc40008010819 */
[----:B------:R4:W-:Y:S04]  /*140b0*/  MUFU.EX2 R106, R27 ;  /* 0x0000001b006a7308 */ /* 0x0009e80000000800 */
[C---:B--2---:R-:W-:Y:S01]  /*140c0*/  HMMA.16816.F32 R44, R4.reuse, R12, R44 ;  /* 0x0000000c042c723c */ /* 0x044fe2000000182c */
[----:B------:R-:W-:Y:S07]  /*140d0*/  MUFU.EX2 R125, R125 ;  /* 0x0000007d007d7308 */ /* 0x000fee0000000800 */
[C---:B------:R-:W-:Y:S01]  /*140e0*/  HMMA.16816.F32 R48, R4.reuse, R14, R48 ;  /* 0x0000000e0430723c */ /* 0x040fe20000001830 */
[----:B------:R-:W2:Y:S07]  /*140f0*/  LDSM.16.MT88.4 R12, [R155+0x9000] ;  /* 0x009000009b0c783b */ /* 0x000eae0000004200 */
[C---:B---3--:R-:W-:Y:S08]  /*14100*/  HMMA.16816.F32 R52, R4.reuse, R8, R52 ;  /* 0x000000080434723c */ /* 0x048ff00000001834 */
[C---:B------:R-:W-:Y:S01]  /*14110*/  HMMA.16816.F32 R56, R4.reuse, R10, R56 ;  /* 0x0000000a0438723c */ /* 0x040fe20000001838 */
[----:B------:R-:W3:Y:S07]  /*14120*/  LDSM.16.MT88.4 R8, [R154+0x9000] ;  /* 0x009000009a08783b */ /* 0x000eee0000004200 */
[----:B------:R-:W-:Y:S01]  /*14130*/  HMMA.16816.F32 R68, R4, R22, R68 ;  /* 0x000000160444723c */ /* 0x000fe20000001844 */
[----:B------:R-:W-:-:S02]  /*14140*/  FFMA.FTZ R22, R124, UR4, -R25 ;  /* 0x000000047c167c23 */ /* 0x000fc40008010819 */
[----:B------:R-:W2:Y:S01]  /*14150*/  MUFU.EX2 R124, R20 ;  /* 0x00000014007c7308 */ /* 0x000ea20000000800 */
[----:B----4-:R-:W-:Y:S03]  /*14160*/  LDSM.16.MT88.4 R24, [R153+0x9800] ;  /* 0x009800009918783b */ /* 0x010fe60000004200 */
[----:B------:R4:W4:Y:S01]  /*14170*/  MUFU.EX2 R126, R22 ;  /* 0x00000016007e7308 */ /* 0x0009220000000800 */
[C---:B-1----:R-:W-:Y:S08]  /*14180*/  HMMA.16816.F32 R60, R4.reuse, R16, R60 ;  /* 0x00000010043c723c */ /* 0x042ff0000000183c */
[----:B------:R-:W-:Y:S01]  /*14190*/  HMMA.16816.F32 R64, R4, R18, R64 ;  /* 0x000000120440723c */ /* 0x000fe20000001840 */
[----:B------:R-:W1:Y:S01]  /*141a0*/  LDSM.16.MT88.4 R16, [R153+0x9000] ;  /* 0x009000009910783b */ /* 0x000e620000004200 */
[----:B-----5:R-:W-:Y:S01]  /*141b0*/  F2FP.F16.F32.PACK_AB R4, R117, R128 ;  /* 0x000000807504723e */ /* 0x020fe200000000ff */
[----:B------:R-:W-:Y:S01]  /*141c0*/  FADD.FTZ R128, R128, R111 ;  /* 0x0000006f80807221 */ /* 0x000fe20000010000 */
[----:B--2---:R-:W-:Y:S01]  /*141d0*/  F2FP.F16.F32.PACK_AB R6, R124, R119 ;  /* 0x000000777c06723e */ /* 0x004fe200000000ff */
[----:B----4-:R-:W2:Y:S01]  /*141e0*/  LDSM.16.MT88.4 R20, [R152+0x9000] ;  /* 0x009000009814783b */ /* 0x010ea20000004200 */
        /* <DEDUP_REMOVED lines=54> */
[C---:B------:R-:W-:Y:S08]  /*14550*/  HMMA.16816.F32 R80, R4.reuse, R24, R80 ;  /* 0x000000180450723c */ /* 0x040ff00000001850 */
[C---:B------:R-:W-:Y:S08]  /*14560*/  HMMA.16816.F32 R76, R4.reuse, R26, R76 ;  /* 0x0000001a044c723c */ /* 0x040ff0000000184c */
[C---:B--2---:R-:W-:Y:S08]  /*14570*/  HMMA.16816.F32 R72, R4.reuse, R20, R72 ;  /* 0x000000140448723c */ /* 0x044ff00000001848 */
[C---:B------:R-:W-:Y:S08]  /*14580*/  HMMA.16816.F32 R68, R4.reuse, R22, R68 ;  /* 0x000000160444723c */ /* 0x040ff00000001844 */
[C---:B----4-:R-:W-:Y:S08]  /*14590*/  HMMA.16816.F32 R44, R4.reuse, R12, R44 ;  /* 0x0000000c042c723c */ /* 0x050ff0000000182c */
[C---:B------:R-:W-:Y:S08]  /*145a0*/  HMMA.16816.F32 R48, R4.reuse, R14, R48 ;  /* 0x0000000e0430723c */ /* 0x040ff00000001830 */
[C---:B---3--:R-:W-:Y:S08]  /*145b0*/  HMMA.16816.F32 R52, R4.reuse, R8, R52 ;  /* 0x000000080434723c */ /* 0x048ff00000001834 */
[C---:B------:R-:W-:Y:S08]  /*145c0*/  HMMA.16816.F32 R56, R4.reuse, R10, R56 ;  /* 0x0000000a0438723c */ /* 0x040ff00000001838 */
[C---:B-1----:R-:W-:Y:S08]  /*145d0*/  HMMA.16816.F32 R60, R4.reuse, R16, R60 ;  /* 0x00000010043c723c */ /* 0x042ff0000000183c */
[----:B------:R-:W-:Y:S01]  /*145e0*/  HMMA.16816.F32 R64, R4, R18, R64 ;  /* 0x000000120440723c */ /* 0x000fe20000001840 */
[----:B------:R-:W-:-:S04]  /*145f0*/  NOP ;  /* 0x0000000000007918 */ /* 0x000fc80000000000 */
[----:B------:R-:W-:-:S15]  /*14600*/  @P4 BRA `(.L_x_5477) ;  /* 0x0000000000044947 */ /* 0x000fde0003800000 */
.L_x_5471:
[----:B------:R-:W-:-:S07]  /*14610*/  IADD3 R103, PT, PT, R105, -0x1, RZ ;  /* 0xffffffff69677810 */ /* 0x000fce0007ffe0ff */
.L_x_5477:
        /* <DEDUP_REMOVED lines=13> */
[----:B------:R-:W4:Y:S07]  /*146f0*/  LDCU UR4, c[0x0][0x45c] ;  /* 0x00008b80ff0477ac */ /* 0x000f2e0008000800 */
[----:B------:R-:W-:Y:S01]  /*14700*/  @!P3 IADD3 R171, P4, PT, RZ, -R171, RZ ;  /* 0x800000abffabb210 */ /* 0x000fe20007f9e0ff */
[----:B------:R-:W2:Y:S01]  /*14710*/  LDCU.64 UR8, c[0x0][0x3a0] ;  /* 0x00007400ff0877ac */ /* 0x000ea20008000a00 */
[----:B------:R-:W2:Y:S01]  /*14720*/  LDCU.64 UR10, c[0x0][0x3a8] ;  /* 0x00007500ff0a77ac */ /* 0x000ea20008000a00 */
[----:B-1----:R-:W-:-:S12]  /*14730*/  ULEA UR5, UR5, UR14, 0x18 ;  /* 0x0000000e05057291 */ /* 0x002fd8000f8ec0ff */
.L_x_5482:
        /* <DEDUP_REMOVED lines=61> */
[-C--:B------:R-:W-:Y:S02]  /*14b10*/  LEA.HI.X.SX32 R17, R13, R167.reuse, 0x2, P5 ;  /* 0x000000a70d117211 */ /* 0x080fe400028f16ff */
[C---:B------:R-:W-:Y:S01]  /*14b20*/  LEA R14, P0, R11.reuse, R166, 0x2 ;  /* 0x000000a60b0e7211 */ /* 0x040fe200078010ff */
[C---:B------:R-:W-:Y:S02]  /*14b30*/  IMAD.IADD R8, R11.reuse, 0x1, -R13 ;  /* 0x000000010b087824 */ /* 0x040fe400078e0a0d */
[----:B------:R-:W3:Y:S01]  /*14b40*/  LDG.E R9, desc[UR6][R16.64] ;  /* 0x0000000610097981 */ /* 0x000ee2000c1e1900 */
[----:B------:R-:W-:Y:S01]  /*14b50*/  LEA.HI.X.SX32 R15, R11, R167, 0x2, P0 ;  /* 0x000000a70b0f7211 */ /* 0x000fe200000f16ff */
[----:B------:R-:W-:Y:S04]  /*14b60*/  IMAD R7, R8, R7, -0x40 ;  /* 0xffffffc008077424 */ /* 0x000fe800078e0207 */
[----:B------:R-:W3:Y:S01]  /*14b70*/  LDG.E R6, desc[UR6][R14.64] ;  /* 0x000000060e067981 */ /* 0x000ee2000c1e1900 */
        /* <DEDUP_REMOVED lines=13> */
.L_x_5479:
[----:B------:R-:W-:Y:S02]  /*14c50*/  LEA R3, R3, UR5, 0x1 ;  /* 0x0000000503037c11 */ /* 0x000fe4000f8e08ff */
[C---:B------:R-:W-:Y:S02]  /*14c60*/  LEA R30, P0, R24.reuse, R160, 0x5 ;  /* 0x000000a0181e7211 */ /* 0x040fe400078028ff */
[C---:B------:R-:W-:Y:S01]  /*14c70*/  SHF.L.U32 R25, R24.reuse, 0x5, RZ ;  /* 0x0000000518197819 */ /* 0x040fe200000006ff */
[----:B------:R-:W-:Y:S01]  /*14c80*/  @!PT LDS RZ, [RZ] ;  /* 0x00000000fffff984 */ /* 0x000fe20000000800 */
[----:B------:R-:W-:Y:S01]  /*14c90*/  @!PT LDS RZ, [RZ] ;  /* 0x00000000fffff984 */ /* 0x000fe20000000800 */
[----:B------:R-:W-:Y:S01]  /*14ca0*/  @!PT LDS RZ, [RZ] ;  /* 0x00000000fffff984 */ /* 0x000fe20000000800 */
[----:B------:R-:W-:Y:S01]  /*14cb0*/  @!P2 LDGSTS.E.BYPASS.LTC128B.128 [R3+0x8000], desc[UR6][R160.64] ;  /* 0x08000000a003afae */ /* 0x000fe2000b981a06 */
[--C-:B------:R-:W-:Y:S02]  /*14cc0*/  LEA.HI.X R31, R24, R161, R27.reuse, 0x5, P0 ;  /* 0x000000a1181f7211 */ /* 0x100fe400000f2c1b */
[-C--:B------:R-:W-:Y:S02]  /*14cd0*/  IADD3 R28, P5, PT, R30, R25.reuse, RZ ;  /* 0x000000191e1c7210 */ /* 0x080fe40007fbe0ff */
[----:B------:R-:W-:Y:S01]  /*14ce0*/  @P2 STS.128 [R3+0x8000], RZ ;  /* 0x008000ff03002388 */ /* 0x000fe20000000c00 */
[----:B------:R-:W-:Y:S02]  /*14cf0*/  SHF.L.U64.HI R26, R24, 0x5, R27 ;  /* 0x00000005181a7819 */ /* 0x000fe4000001021b */
[----:B------:R-:W-:Y:S02]  /*14d00*/  IADD3 R24, P0, PT, R28, R25, RZ ;  /* 0x000000191c187210 */ /* 0x000fe40007f1e0ff */
[----:B------:R-:W-:Y:S01]  /*14d10*/  @!PT LDS RZ, [RZ] ;  /* 0x00000000fffff984 */ /* 0x000fe20000000800 */
[----:B------:R-:W-:Y:S01]  /*14d20*/  @!PT LDS RZ, [RZ] ;  /* 0x00000000fffff984 */ /* 0x000fe20000000800 */
[----:B------:R-:W-:Y:S01]  /*14d30*/  @!PT LDS RZ, [RZ] ;  /* 0x00000000fffff984 */ /* 0x000fe20000000800 */
[----:B------:R-:W-:Y:S01]  /*14d40*/  @!P1 LDGSTS.E.BYPASS.LTC128B.128 [R3+0xa000], desc[UR6][R160.64+0x80] ;  /* 0x0a000080a0039fae */ /* 0x000fe2000b981a06 */
[-C--:B------:R-:W-:Y:S02]  /*14d50*/  IADD3.X R29, PT, PT, R31, R26.reuse, RZ, P5, !PT ;  /* 0x0000001a1f1d7210 */ /* 0x080fe40002ffe4ff */
[----:B------:R-:W-:Y:S02]  /*14d60*/  IADD3 R173, PT, PT, R173, -0x1, RZ ;  /* 0xffffffffadad7810 */ /* 0x000fe40007ffe0ff */
[----:B------:R-:W-:Y:S01]  /*14d70*/  @P1 STS.128 [R3+0xa000], RZ ;  /* 0x00a000ff03001388 */ /* 0x000fe20000000c00 */
[----:B------:R-:W-:Y:S02]  /*14d80*/  IADD3.X R25, PT, PT, R29, R26, RZ, P0, !PT ;  /* 0x0000001a1d197210 */ /* 0x000fe400007fe4ff */
[----:B------:R-:W-:Y:S02]  /*14d90*/  ISETP.GT.AND P0, PT, R173, R156, PT ;  /* 0x0000009cad00720c */ /* 0x000fe40003f04270 */
        /* <DEDUP_REMOVED lines=31> */
[----:B------:R-:W2:Y:S05]  /*14f90*/  LDSM.16.M88.4 R112, [R150+0x4000] ;  /* 0x004000009670783b */ /* 0x000eaa0000000200 */
[----:B------:R-:W3:Y:S05]  /*14fa0*/  LDSM.16.M88.4 R116, [R150+0x4800] ;  /* 0x004800009674783b */ /* 0x000eea0000000200 */
[----:B------:R-:W5:Y:S05]  /*14fb0*/  LDSM.16.M88.4 R120, [R150+0x5000] ;  /* 0x005000009678783b */ /* 0x000f6a0000000200 */
[----:B------:R-:W0:Y:S05]  /*14fc0*/  LDGDEPBAR ;  /* 0x00000000000079af */ /* 0x000e2a0000000000 */
[----:B------:R-:W4:Y:S05]  /*14fd0*/  LDSM.16.M88.4 R124, [R150+0x5800] ;  /* 0x00580000967c783b */ /* 0x000f2a0000000200 */
[----:B------:R-:W-:Y:S05]  /*14fe0*/  LDSM.16.M88.4 R128, [R149] ;  /* 0x000000009580783b */ /* 0x000fea0000000200 */
[----:B------:R-:W4:Y:S05]  /*14ff0*/  LDSM.16.M88.4 R132, [R146+0x4000] ;  /* 0x004000009284783b */ /* 0x000f2a0000000200 */
[----:B------:R-:W4:Y:S05]  /*15000*/  LDSM.16.M88.4 R136, [R146+0x4800] ;  /* 0x004800009288783b */ /* 0x000f2a0000000200 */
[----:B------:R-:W4:Y:S01]  /*15010*/  LDSM.16.M88.4 R140, [R146+0x5000] ;  /* 0x00500000928c783b */ /* 0x000f220000000200 */
[C---:B--2---:R-:W-:Y:S04]  /*15020*/  HMMA.16816.F32 R4, R108.reuse, R112, RZ ;  /* 0x000000706c04723c */ /* 0x044fe800000018ff */
[----:B------:R-:W2:Y:S04]  /*15030*/  LDSM.16.M88.4 R104, [R146+0x5800] ;  /* 0x005800009268783b */ /* 0x000ea80000000200 */
[C---:B------:R-:W-:Y:S01]  /*15040*/  HMMA.16816.F32 R8, R108.reuse, R114, RZ ;  /* 0x000000726c08723c */ /* 0x040fe200000018ff */
[----:B------:R-:W-:Y:S07]  /*15050*/  LDSM.16.M88.4 R112, [R145+0x4000] ;  /* 0x004000009170783b */ /* 0x000fee0000000200 */
[C---:B---3--:R-:W-:Y:S08]  /*15060*/  HMMA.16816.F32 R12, R108.reuse, R116, RZ ;  /* 0x000000746c0c723c */ /* 0x048ff000000018ff */
[C---:B------:R-:W-:Y:S01]  /*15070*/  HMMA.16816.F32 R16, R108.reuse, R118, RZ ;  /* 0x000000766c10723c */ /* 0x040fe200000018ff */
[----:B------:R-:W-:Y:S07]  /*15080*/  LDSM.16.M88.4 R116, [R145+0x4800] ;  /* 0x004800009174783b */ /* 0x000fee0000000200 */
[C---:B-----5:R-:W-:Y:S08]  /*15090*/  HMMA.16816.F32 R20, R108.reuse, R120, RZ ;  /* 0x000000786c14723c */ /* 0x060ff000000018ff */
[C---:B-1----:R-:W-:Y:S01]  /*150a0*/  HMMA.16816.F32 R24, R108.reuse, R122, RZ ;  /* 0x0000007a6c18723c */ /* 0x042fe200000018ff */
[----:B------:R-:W-:Y:S07]  /*150b0*/  LDSM.16.M88.4 R120, [R145+0x5000] ;  /* 0x005000009178783b */ /* 0x000fee0000000200 */
[C---:B----4-:R-:W-:Y:S08]  /*150c0*/  HMMA.16816.F32 R28, R108.reuse, R124, RZ ;  /* 0x0000007c6c1c723c */ /* 0x050ff000000018ff */
[----:B------:R-:W-:Y:S01]  /*150d0*/  HMMA.16816.F32 R32, R108, R126, RZ ;  /* 0x0000007e6c20723c */ /* 0x000fe200000018ff */
[----:B------:R-:W1:Y:S05]  /*150e0*/  LDSM.16.M88.4 R108, [R148] ;  /* 0x00000000946c783b */ /* 0x000e6a0000000200 */
[----:B------:R-:W3:Y:S02]  /*150f0*/  LDSM.16.M88.4 R124, [R145+0x5800] ;  /* 0x00580000917c783b */ /* 0x000ee40000000200 */
[C---:B------:R-:W-:Y:S08]  /*15100*/  HMMA.16816.F32 R4, R128.reuse, R132, R4 ;  /* 0x000000848004723c */ /* 0x040ff00000001804 */
[C---:B------:R-:W-:Y:S08]  /*15110*/  HMMA.16816.F32 R8, R128.reuse, R134, R8 ;  /* 0x000000868008723c */ /* 0x040ff00000001808 */
[C---:B------:R-:W-:Y:S08]  /*15120*/  HMMA.16816.F32 R12, R128.reuse, R136, R12 ;  /* 0x00000088800c723c */ /* 0x040ff0000000180c */
[C---:B------:R-:W-:Y:S08]  /*15130*/  HMMA.16816.F32 R16, R128.reuse, R138, R16 ;  /* 0x0000008a8010723c */ /* 0x040ff00000001810 */
[C---:B------:R-:W-:Y:S08]  /*15140*/  HMMA.16816.F32 R20, R128.reuse, R140, R20 ;  /* 0x0000008c8014723c */ /* 0x040ff00000001814 */
[C---:B------:R-:W-:Y:S08]  /*15150*/  HMMA.16816.F32 R24, R128.reuse, R142, R24 ;  /* 0x0000008e8018723c */ /* 0x040ff00000001818 */
[C---:B--2---:R-:W-:Y:S08]  /*15160*/  HMMA.16816.F32 R28, R128.reuse, R104, R28 ;  /* 0x00000068801c723c */ /* 0x044ff0000000181c */
[----:B------:R-:W-:Y:S01]  /*15170*/  HMMA.16816.F32 R32, R128, R106, R32 ;  /* 0x0000006a8020723c */ /* 0x000fe20000001820 */
[----:B------:R-:W-:Y:S05]  /*15180*/  LDSM.16.M88.4 R104, [R147] ;  /* 0x000000009368783b */ /* 0x000fea0000000200 */
[----:B------:R-:W2:Y:S02]  /*15190*/  LDSM.16.M88.4 R128, [R144+0x4000] ;  /* 0x004000009080783b */ /* 0x000ea40000000200 */
        /* <DEDUP_REMOVED lines=11> */
[----:B------:R-:W3:Y:S05]  /*15250*/  LDSM.16.M88.4 R108, [R144+0x5800] ;  /* 0x00580000906c783b */ /* 0x000eea0000000200 */
[----:B------:R-:W5:Y:S02]  /*15260*/  LDSM.16.M88.4 R124, [R150+0x6000] ;  /* 0x00600000967c783b */ /* 0x000f640000000200 */
        /* <DEDUP_REMOVED lines=9> */
[C---:B---3--:R-:W-:Y:S08]  /*15300*/  HMMA.16816.F32 R28, R104.reuse, R108, R28 ;  /* 0x0000006c681c723c */ /* 0x048ff0000000181c */
[----:B------:R-:W-:Y:S01]  /*15310*/  HMMA.16816.F32 R32, R104, R110, R32 ;  /* 0x0000006e6820723c */ /* 0x000fe20000001820 */
[----:B------:R-:W3:Y:S05]  /*15320*/  LDSM.16.M88.4 R104, [R150+0x7800] ;  /* 0x007800009668783b */ /* 0x000eea0000000200 */
[----:B------:R-:W4:Y:S02]  /*15330*/  LDSM.16.M88.4 R108, [R149+0x2000] ;  /* 0x00200000956c783b */ /* 0x000f240000000200 */
[C---:B-----5:R-:W-:Y:S08]  /*15340*/  HMMA.16816.F32 R4, R120.reuse, R124, R4 ;  /* 0x0000007c7804723c */ /* 0x060ff00000001804 */
[C---:B------:R-:W-:Y:S01]  /*15350*/  HMMA.16816.F32 R8, R120.reuse, R126, R8 ;  /* 0x0000007e7808723c */ /* 0x040fe20000001808 */
[----:B------:R-:W5:Y:S07]  /*15360*/  LDSM.16.M88.4 R124, [R146+0x6800] ;  /* 0x00680000927c783b */ /* 0x000f6e0000000200 */
        /* <DEDUP_REMOVED lines=8> */
[----:B------:R-:W-:Y:S05]  /*153f0*/  LDSM.16.M88.4 R104, [R148+0x2000] ;  /* 0x002000009468783b */ /* 0x000fea0000000200 */
[----:B------:R-:W3:Y:S02]  /*15400*/  LDSM.16.M88.4 R120, [R145+0x6000] ;  /* 0x006000009178783b */ /* 0x000ee40000000200 */
[C---:B----4-:R-:W-:Y:S08]  /*15410*/  HMMA.16816.F32 R4, R108.reuse, R116, R4 ;  /* 0x000000746c04723c */ /* 0x050ff00000001804 */
[C---:B------:R-:W-:Y:S01]  /*15420*/  HMMA.16816.F32 R8, R108.reuse, R118, R8 ;  /* 0x000000766c08723c */ /* 0x040fe20000001808 */
[----:B------:R-:W4:Y:S07]  /*15430*/  LDSM.16.M88.4 R116, [R145+0x6800] ;  /* 0x006800009174783b */ /* 0x000f2e0000000200 */
[C---:B-----5:R-:W-:Y:S08]  /*15440*/  HMMA.16816.F32 R12, R108.reuse, R124, R12 ;  /* 0x0000007c6c0c723c */ /* 0x060ff0000000180c */
[C---:B------:R-:W-:Y:S01]  /*15450*/  HMMA.16816.F32 R16, R108.reuse, R126, R16 ;  /* 0x0000007e6c10723c */ /* 0x040fe20000001810 */
[----:B------:R-:W5:Y:S07]  /*15460*/  LDSM.16.M88.4 R124, [R145+0x7000] ;  /* 0x00700000917c783b */ /* 0x000f6e0000000200 */
[C---:B--2---:R-:W-:Y:S08]  /*15470*/  HMMA.16816.F32 R20, R108.reuse, R128, R20 ;  /* 0x000000806c14723c */ /* 0x044ff00000001814 */
[C---:B------:R-:W-:Y:S01]  /*15480*/  HMMA.16816.F32 R24, R108.reuse, R130, R24 ;  /* 0x000000826c18723c */ /* 0x040fe20000001818 */
[----:B------:R-:W-:Y:S07]  /*15490*/  LDSM.16.M88.4 R128, [R144+0x6000] ;  /* 0x006000009080783b */ /* 0x000fee0000000200 */
[C---:B-1----:R-:W-:Y:S08]  /*154a0*/  HMMA.16816.F32 R28, R108.reuse, R112, R28 ;  /* 0x000000706c1c723c */ /* 0x042ff0000000181c */
[----:B------:R-:W-:Y:S01]  /*154b0*/  HMMA.16816.F32 R32, R108, R114, R32 ;  /* 0x000000726c20723c */ /* 0x000fe20000001820 */
[----:B------:R-:W1:Y:S05]  /*154c0*/  LDSM.16.M88.4 R108, [R145+0x7800] ;  /* 0x00780000916c783b */ /* 0x000e6a0000000200 */
[----:B------:R-:W2:Y:S02]  /*154d0*/  LDSM.16.M88.4 R112, [R147+0x2000] ;  /* 0x002000009370783b */ /* 0x000ea40000000200 */
[C---:B---3--:R-:W-:Y:S08]  /*154e0*/  HMMA.16816.F32 R4, R104.reuse, R120, R4 ;  /* 0x000000786804723c */ /* 0x048ff00000001804 */
        /* <DEDUP_REMOVED lines=8> */
[----:B------:R-:W3:Y:S02]  /*15570*/  LDSM.16.M88.4 R108, [R144+0x7000] ;  /* 0x00700000906c783b */ /* 0x000ee40000000200 */
[C---:B--2---:R-:W-:Y:S08]  /*15580*/  HMMA.16816.F32 R4, R112.reuse, R128, R4 ;  /* 0x000000807004723c */ /* 0x044ff00000001804 */
[C---:B------:R-:W-:Y:S11]  /*15590*/  HMMA.16816.F32 R8, R112.reuse, R130, R8 ;  /* 0x000000827008723c */ /* 0x040ff60000001808 */
[----:B------:R-:W-:Y:S01]  /*155a0*/  FMUL.FTZ R196, R4, UR12 ;  /* 0x0000000c04c47c20 */ /* 0x000fe20008410000 */
[----:B------:R-:W-:Y:S01]  /*155b0*/  FMUL.FTZ R194, R5, UR12 ;  /* 0x0000000c05c27c20 */ /* 0x000fe20008410000 */
[----:B------:R-:W-:Y:S01]  /*155c0*/  FMUL.FTZ R197, R6, UR12 ;  /* 0x0000000c06c57c20 */ /* 0x000fe20008410000 */
[----:B------:R-:W-:Y:S03]  /*155d0*/  FMUL.FTZ R195, R7, UR12 ;  /* 0x0000000c07c37c20 */ /* 0x000fe60008410000 */
[----:B------:R-:W2:Y:S02]  /*155e0*/  MUFU.TANH R196, R196 ;  /* 0x000000c400c47308 */ /* 0x000ea40000002400 */
        /* <DEDUP_REMOVED lines=12> */
[C---:B---3--:R-:W-:Y:S05]  /*156b0*/  HMMA.16816.F32 R20, R112.reuse, R108, R20 ;  /* 0x0000006c7014723c */ /* 0x048fea0000001814 */
[----:B------:R-:W-:Y:S03]  /*156c0*/  FMUL.FTZ R186, R12, UR12 ;  /* 0x0000000c0cba7c20 */ /* 0x000fe60008410000 */
[----:B------:R-:W3:Y:S01]  /*156d0*/  MUFU.TANH R200, R200 ;  /* 0x000000c800c87308 */ /* 0x000ee20000002400 */
        /* <DEDUP_REMOVED lines=126> */
.L_x_5481:
        /* <DEDUP_REMOVED lines=14> */
[----:B--2---:R-:W-:Y:S05]  /*15fa0*/  @!P1 IMAD.MOV.U32 R159, RZ, RZ, R157 ;  /* 0x000000ffff9f9224 */ /* 0x004fea00078e009d */
        /* <DEDUP_REMOVED lines=36> */
.L_x_5480:
[----:B-1-3--:R-:W-:Y:S01]  /*161f0*/  FMNMX3.FTZ R4, R2, R197, R195, !PT ;  /* 0x000000c502047276 */ /* 0x00afe200078100c3 */
        /* <DEDUP_REMOVED lines=37> */
[----:B------:R-:W-:Y:S01]  /*16450*/  ISETP.GT.AND P0, PT, R173, R156, PT ;  /* 0x0000009cad00720c */ /* 0x000fe20003f04270 */
        /* <DEDUP_REMOVED lines=76> */
[C---:B------:R-:W-:Y:S01]  /*16920*/  FMUL.FTZ R15, R0.reuse, R91 ;  /* 0x0000005b000f7220 */ /* 0x040fe20000410000 */
[C---:B------:R-:W-:Y:S01]  /*16930*/  FMUL.FTZ R46, R0.reuse, R46 ;  /* 0x0000002e002e7220 */ /* 0x040fe20000410000 */
[----:B------:R-:W1:Y:S01]  /*16940*/  LDSM.16.MT88.4 R88, [R152+0x8000] ;  /* 0x008000009858783b */ /* 0x000e620000004200 */
        /* <DEDUP_REMOVED lines=9> */
[--C-:B------:R-:W-:Y:S01]  /*169e0*/  FFMA.FTZ R137, R192, UR4, -R117.reuse ;  /* 0x00000004c0897c23 */ /* 0x100fe20008010875 */
[--C-:B------:R-:W-:Y:S01]  /*169f0*/  FFMA.FTZ R138, R188, UR4, -R117.reuse ;  /* 0x00000004bc8a7c23 */ /* 0x100fe20008010875 */
[C---:B------:R-:W-:Y:S03]  /*16a00*/  HMMA.16816.F32 R16, R96.reuse, R22, R16 ;  /* 0x000000166010723c */ /* 0x040fe60000001810 */
[----:B------:R-:W-:Y:S01]  /*16a10*/  MUFU.EX2 R134, R134 ;  /* 0x0000008600867308 */ /* 0x000fe20000000800 */
[C---:B------:R-:W-:Y:S01]  /*16a20*/  FMUL.FTZ R22, R0.reuse, R82 ;  /* 0x0000005200167220 */ /* 0x040fe20000410000 */
[----:B------:R-:W-:Y:S01]  /*16a30*/  FMUL.FTZ R23, R0, R83 ;  /* 0x0000005300177220 */ /* 0x000fe20000410000 */
[--C-:B------:R-:W-:Y:S01]  /*16a40*/  FFMA.FTZ R135, R190, UR4, -R117.reuse ;  /* 0x00000004be877c23 */ /* 0x100fe20008010875 */
[----:B------:R-:W2:Y:S01]  /*16a50*/  LDSM.16.MT88.4 R80, [R155+0xa000] ;  /* 0x00a000009b50783b */ /* 0x000ea20000004200 */
[C---:B------:R-:W-:Y:S01]  /*16a60*/  FMUL.FTZ R60, R2.reuse, R60 ;  /* 0x0000003c023c7220 */ /* 0x040fe20000410000 */
[----:B------:R-:W-:Y:S01]  /*16a70*/  FMUL.FTZ R61, R2, R61 ;  /* 0x0000003d023d7220 */ /* 0x000fe20000410000 */
[C---:B------:R-:W-:Y:S01]  /*16a80*/  FMUL.FTZ R62, R0.reuse, R62 ;  /* 0x0000003e003e7220 */ /* 0x040fe20000410000 */
[----:B------:R-:W-:Y:S01]  /*16a90*/  FMUL.FTZ R63, R0, R63 ;  /* 0x0000003f003f7220 */ /* 0x000fe20000410000 */
[C---:B------:R-:W-:Y:S01]  /*16aa0*/  HMMA.16816.F32 R20, R96.reuse, R28, R20 ;  /* 0x0000001c6014723c */ /* 0x040fe20000001814 */
[----:B------:R-:W3:Y:S02]  /*16ab0*/  MUFU.EX2 R137, R137 ;  /* 0x0000008900897308 */ /* 0x000ee40000000800 */
[C---:B------:R-:W-:Y:S01]  /*16ac0*/  FMUL.FTZ R28, R2.reuse, R72 ;  /* 0x00000048021c7220 */ /* 0x040fe20000410000 */
[C---:B------:R-:W-:Y:S01]  /*16ad0*/  FMUL.FTZ R29, R2.reuse, R73 ;  /* 0x00000049021d7220 */ /* 0x040fe20000410000 */
[C---:B------:R-:W-:Y:S01]  /*16ae0*/  FMUL.FTZ R64, R2.reuse, R64 ;  /* 0x0000004002407220 */ /* 0x040fe20000410000 */
[----:B------:R-:W-:Y:S01]  /*16af0*/  FMUL.FTZ R65, R2, R65 ;  /* 0x0000004102417220 */ /* 0x000fe20000410000 */
[C---:B------:R-:W-:Y:S01]  /*16b00*/  FMUL.FTZ R66, R0.reuse, R66 ;  /* 0x0000004200427220 */ /* 0x040fe20000410000 */
[C---:B------:R-:W-:Y:S03]  /*16b10*/  HMMA.16816.F32 R24, R96.reuse, R30, R24 ;  /* 0x0000001e6018723c */ /* 0x040fe60000001818 */
[----:B------:R-:W-:Y:S01]  /*16b20*/  MUFU.EX2 R138, R138 ;  /* 0x0000008a008a7308 */ /* 0x000fe20000000800 */
[C---:B------:R-:W-:Y:S01]  /*16b30*/  FMUL.FTZ R30, R0.reuse, R74 ;  /* 0x0000004a001e7220 */ /* 0x040fe20000410000 */
[C---:B------:R-:W-:Y:S01]  /*16b40*/  FMUL.FTZ R31, R0.reuse, R75 ;  /* 0x0000004b001f7220 */ /* 0x040fe20000410000 */
[----:B------:R-:W-:Y:S01]  /*16b50*/  FMUL.FTZ R67, R0, R67 ;  /* 0x0000004300437220 */ /* 0x000fe20000410000 */
[----:B------:R-:W4:Y:S01]  /*16b60*/  LDSM.16.MT88.4 R72, [R154+0xa000] ;  /* 0x00a000009a48783b */ /* 0x000f220000004200 */
[--C-:B------:R-:W-:Y:S01]  /*16b70*/  FFMA.FTZ R142, R180, UR4, -R117.reuse ;  /* 0x00000004b48e7c23 */ /* 0x100fe20008010875 */
[--C-:B------:R-:W-:Y:S01]  /*16b80*/  FFMA.FTZ R180, R185, UR4, -R116.reuse ;  /* 0x00000004b9b47c23 */ /* 0x100fe20008010874 */
[--C-:B------:R-:W-:Y:S01]  /*16b90*/  FFMA.FTZ R185, R105, UR4, -R116.reuse ;  /* 0x0000000469b97c23 */ /* 0x100fe20008010874 */
[--C-:B------:R-:W-:Y:S01]  /*16ba0*/  FFMA.FTZ R141, R184, UR4, -R117.reuse ;  /* 0x00000004b88d7c23 */ /* 0x100fe20008010875 */
[C---:B-1----:R-:W-:Y:S01]  /*16bb0*/  HMMA.16816.F32 R28, R96.reuse, R88, R28 ;  /* 0x00000058601c723c */ /* 0x042fe2000000181c */
[----:B------:R-:W1:Y:S02]  /*16bc0*/  MUFU.EX2 R135, R135 ;  /* 0x0000008700877308 */ /* 0x000e640000000800 */
[--C-:B------:R-:W-:Y:S01]  /*16bd0*/  FFMA.FTZ R159, R182, UR4, -R117.reuse ;  /* 0x00000004b69f7c23 */ /* 0x100fe20008010875 */
[--C-:B------:R-:W-:Y:S01]  /*16be0*/  FFMA.FTZ R178, R178, UR4, -R117.reuse ;  /* 0x00000004b2b27c23 */ /* 0x100fe20008010875 */
[--C-:B------:R-:W-:Y:S01]  /*16bf0*/  FFMA.FTZ R183, R176, UR4, -R117.reuse ;  /* 0x00000004b0b77c23 */ /* 0x100fe20008010875 */
[----:B------:R-:W-:Y:S01]  /*16c00*/  FFMA.FTZ R176, R104, UR4, -R116 ;  /* 0x0000000468b07c23 */ /* 0x000fe20008010874 */
[--C-:B------:R-:W-:Y:S01]  /*16c10*/  FFMA.FTZ R174, R174, UR4, -R117.reuse ;  /* 0x00000004aeae7c23 */ /* 0x100fe20008010875 */
[C---:B------:R-:W-:Y:S01]  /*16c20*/  HMMA.16816.F32 R32, R96.reuse, R90, R32 ;  /* 0x0000005a6020723c */ /* 0x040fe20000001820 */
[----:B------:R-:W-:Y:S02]  /*16c30*/  LDSM.16.MT88.4 R88, [R154+0xa800] ;  /* 0x00a800009a58783b */ /* 0x000fe40000004200 */
[----:B------:R-:W5:Y:S01]  /*16c40*/  MUFU.EX2 R139, R139 ;  /* 0x0000008b008b7308 */ /* 0x000f620000000800 */
        /* <DEDUP_REMOVED lines=39> */
[----:B------:R-:W-:Y:S01]  /*16ec0*/  FADD.FTZ R136, R136, R125 ;  /* 0x0000007d88887221 */ /* 0x000fe20000010000 */
[C---:B------:R-:W-:Y:S06]  /*16ed0*/  HMMA.16816.F32 R56, R96.reuse, R70, R56 ;  /* 0x000000466038723c */ /* 0x040fec0000001838 */
[----:B------:R-:W-:Y:S01]  /*16ee0*/  MUFU.EX2 R174, R174 ;  /* 0x000000ae00ae7308 */ /* 0x000fe20000000800 */
[----:B-1----:R-:W-:Y:S01]  /*16ef0*/  F2FP.F16.F32.PACK_AB R70, R135, R138 ;  /* 0x0000008a8746723e */ /* 0x002fe200000000ff */
[----:B------:R-:W-:Y:S01]  /*16f00*/  FADD.FTZ R137, R137, R132 ;  /* 0x0000008489897221 */ /* 0x000fe20000010000 */
[----:B-----5:R-:W-:Y:S07]  /*16f10*/  F2FP.F16.F32.PACK_AB R71, R139, R134 ;  /* 0x000000868b47723e */ /* 0x020fee00000000ff */
        /* <DEDUP_REMOVED lines=12> */
[----:B-1----:R-:W-:Y:S08]  /*16fe0*/  F2FP.F16.F32.PACK_AB R104, R183, R174 ;  /* 0x000000aeb768723e */ /* 0x002ff000000000ff */
        /* <DEDUP_REMOVED lines=50> */
[C---:B------:R-:W-:Y:S08]  /*17310*/  HMMA.16816.F32 R24, R68.reuse, R82, R24 ;  /* 0x000000524418723c */ /* 0x040ff00000001818 */
[C---:B------:R-:W-:Y:S08]  /*17320*/  HMMA.16816.F32 R28, R68.reuse, R84, R28 ;  /* 0x00000054441c723c */ /* 0x040ff0000000181c */
[C---:B------:R-:W-:Y:S01]  /*17330*/  HMMA.16816.F32 R32, R68.reuse, R86, R32 ;  /* 0x000000564420723c */ /* 0x040fe20000001820 */
[----:B------:R-:W-:Y:S07]  /*17340*/  LDSM.16.MT88.4 R84, [R154+0x9800] ;  /* 0x009800009a54783b */ /* 0x000fee0000004200 */
[C---:B------:R-:W-:Y:S08]  /*17350*/  HMMA.16816.F32 R36, R68.reuse, R88, R36 ;  /* 0x000000584424723c */ /* 0x040ff00000001824 */
[C---:B------:R-:W-:Y:S08]  /*17360*/  HMMA.16816.F32 R40, R68.reuse, R90, R40 ;  /* 0x0000005a4428723c */ /* 0x040ff00000001828 */
[C---:B------:R-:W-:Y:S08]  /*17370*/  HMMA.16816.F32 R44, R68.reuse, R92, R44 ;  /* 0x0000005c442c723c */ /* 0x040ff0000000182c */
[C---:B------:R-:W-:Y:S01]  /*17380*/  HMMA.16816.F32 R48, R68.reuse, R94, R48 ;  /* 0x0000005e4430723c */ /* 0x040fe20000001830 */
[----:B------:R-:W1:Y:S07]  /*17390*/  LDSM.16.MT88.4 R92, [R155+0x9800] ;  /* 0x009800009b5c783b */ /* 0x000e6e0000004200 */
[C---:B--2---:R-:W-:Y:S08]  /*173a0*/  HMMA.16816.F32 R52, R68.reuse, R72, R52 ;  /* 0x000000484434723c */ /* 0x044ff00000001834 */
[C---:B------:R-:W-:Y:S08]  /*173b0*/  HMMA.16816.F32 R56, R68.reuse, R74, R56 ;  /* 0x0000004a4438723c */ /* 0x040ff00000001838 */
[C---:B---3--:R-:W-:Y:S08]  /*173c0*/  HMMA.16816.F32 R60, R68.reuse, R76, R60 ;  /* 0x0000004c443c723c */ /* 0x048ff0000000183c */
[----:B------:R-:W-:Y:S08]  /*173d0*/  HMMA.16816.F32 R64, R68, R78, R64 ;  /* 0x0000004e4440723c */ /* 0x000ff00000001840 */
[C---:B-1----:R-:W-:Y:S01]  /*173e0*/  HMMA.16816.F32 R96, R104.reuse, R92, R4 ;  /* 0x0000005c6860723c */ /* 0x042fe20000001804 */
[----:B------:R-:W1:Y:S07]  /*173f0*/  LDSM.16.MT88.4 R4, [R153+0xb800] ;  /* 0x00b800009904783b */ /* 0x000e6e0000004200 */
[C---:B------:R-:W-:Y:S01]  /*17400*/  HMMA.16816.F32 R92, R104.reuse, R94, R8 ;  /* 0x0000005e685c723c */ /* 0x040fe20000001808 */
[----:B------:R-:W2:Y:S07]  /*17410*/  LDSM.16.MT88.4 R8, [R152+0xb800] ;  /* 0x00b800009808783b */ /* 0x000eae0000004200 */
        /* <DEDUP_REMOVED lines=16> */
[C---:B--2---:R-:W-:Y:S03]  /*17520*/  HMMA.16816.F32 R60, R104.reuse, R8, R60 ;  /* 0x00000008683c723c */ /* 0x044fe6000000183c */
[----:B------:R-:W-:Y:S01]  /*17530*/  FADD.FTZ R177, R181, R2 ;  /* 0x00000002b5b17221 */ /* 0x000fe20000010000 */
[----:B------:R-:W-:Y:S03]  /*17540*/  MOV R2, R3 ;  /* 0x0000000300027202 */ /* 0x000fe60000000f00 */
[----:B------:R-:W-:Y:S01]  /*17550*/  FADD.FTZ R177, R182, R177 ;  /* 0x000000b1b6b17221 */ /* 0x000fe20000010000 */
[----:B------:R-:W-:Y:S01]  /*17560*/  HMMA.16816.F32 R64, R104, R10, R64 ;  /* 0x0000000a6840723c */ /* 0x000fe20000001840 */
[----:B------:R-:W-:Y:S08]  /*17570*/  @!UPT UIADD3 URZ, UPT, UPT, URZ, URZ, URZ ;  /* 0x000000fffffff290 */ /* 0x000ff0000fffe0ff */
[----:B------:R-:W-:Y:S11]  /*17580*/  @P0 BRA `(.L_x_5482) ;  /* 0xffffffd0006c0947 */ /* 0x000ff6000383ffff */
.L_x_5478:
[----:B------:R-:W1:Y:S01]  /*17590*/  SHFL.BFLY PT, R4, R177, 0x2, 0x1f ;  /* 0x0c401f00b1047f89 */ /* 0x000e6200000e0000 */
[C---:B------:R-:W-:Y:S01]  /*175a0*/  SHF.L.U32 R8, R170.reuse, 0x1, RZ ;  /* 0x00000001aa087819 */ /* 0x040fe200000006ff */
[----:B------:R-:W2:Y:S01]  /*175b0*/  S2UR UR9, SR_CTAID.Y ;  /* 0x00000000000979c3 */ /* 0x000ea20000002600 */
[--C-:B------:R-:W-:Y:S01]  /*175c0*/  SHF.R.U32.HI R102, RZ, 0x1, R170.reuse ;  /* 0x00000001ff667819 */ /* 0x100fe200000116aa */
[----:B------:R-:W3:Y:S01]  /*175d0*/  SHFL.BFLY PT, R10, R175, 0x2, 0x1f ;  /* 0x0c401f00af0a7f89 */ /* 0x000ee200000e0000 */
[C---:B------:R-:W-:Y:S01]  /*175e0*/  SHF.L.U32 R6, R170.reuse, 0x4, RZ ;  /* 0x00000004aa067819 */ /* 0x040fe200000006ff */
[----:B------:R-:W4:Y:S01]  /*175f0*/  LDCU UR8, c[0x0][0x3e0] ;  /* 0x00007c00ff0877ac */ /* 0x000f220008000800 */
[----:B------:R-:W-:Y:S01]  /*17600*/  SHF.L.U32 R5, R170, 0x5, RZ ;  /* 0x00000005aa057819 */ /* 0x000fe200000006ff */
[----:B------:R-:W5:Y:S01]  /*17610*/  S2R R2, SR_TID.X ;  /* 0x0000000000027919 */ /* 0x000f620000002100 */
[----:B------:R-:W-:Y:S01]  /*17620*/  LOP3.LUT R0, R8, 0x6, RZ, 0xc0, !PT ;  /* 0x0000000608007812 */ /* 0x000fe200078ec0ff */
[----:B------:R-:W4:Y:S01]  /*17630*/  LDCU UR4, c[0x0][0x44c] ;  /* 0x00008980ff0477ac */ /* 0x000f220008000800 */
[----:B------:R-:W-:Y:S01]  /*17640*/  SHF.R.U32.HI R100, RZ, 0x2, R170 ;  /* 0x00000002ff647819 */ /* 0x000fe200000116aa */
[----:B------:R-:W-:Y:S01]  /*17650*/  BSSY.RECONVERGENT B0, `(.L_x_5483) ;  /* 0x00000c1000007945 */ /* 0x000fe20003800200 */
[----:B------:R-:W-:-:S02]  /*17660*/  LOP3.LUT R11, R102, 0x30, RZ, 0xc0, !PT ;  /* 0x00000030660b7812 */ /* 0x000fc400078ec0ff */
[----:B------:R-:W-:Y:S02]  /*17670*/  LOP3.LUT R15, R6, 0x1c0, RZ, 0xc0, !PT ;  /* 0x000001c0060f7812 */ /* 0x000fe400078ec0ff */
[----:B------:R-:W-:Y:S02]  /*17680*/  LOP3.LUT R5, R0, 0x7c00, R5, 0xf8, !PT ;  /* 0x00007c0000057812 */ /* 0x000fe400078ef805 */
[----:B------:R-:W-:Y:S02]  /*17690*/  LOP3.LUT R100, R11, 0x7, R100, 0xf8, !PT ;  /* 0x000000070b647812 */ /* 0x000fe400078ef864 */
[----:B------:R-:W-:Y:S02]  /*176a0*/  LOP3.LUT R8, R15, 0x38, R8, 0xf8, !PT ;  /* 0x000000380f087812 */ /* 0x000fe400078ef808 */
[----:B------:R-:W-:Y:S01]  /*176b0*/  LOP3.LUT R11, R6, 0x10, RZ, 0xc0, !PT ;  /* 0x00000010060b7812 */ /* 0x000fe200078ec0ff */
[----:B-1----:R-:W-:Y:S01]  /*176c0*/  FADD.FTZ R4, R4, R177 ;  /* 0x000000b104047221 */ /* 0x002fe20000010000 */
[----:B------:R-:W-:-:S02]  /*176d0*/  SHF.L.U32 R0, R170, 0x2, RZ ;  /* 0x00000002aa007819 */ /* 0x000fc400000006ff */
[----:B------:R-:W-:Y:S01]  /*176e0*/  LOP3.LUT R8, R5, R8, RZ, 0xfc, !PT ;  /* 0x0000000805087212 */ /* 0x000fe200078efcff */
[----:B---3--:R-:W-:Y:S01]  /*176f0*/  FADD.FTZ R10, R10, R175 ;  /* 0x000000af0a0a7221 */ /* 0x008fe20000010000 */
[----:B------:R-:W1:Y:S01]  /*17700*/  SHFL.BFLY PT, R7, R4, 0x1, 0x1f ;  /* 0x0c201f0004077f89 */ /* 0x000e6200000e0000 */
[----:B------:R-:W-:Y:S01]  /*17710*/  LOP3.LUT R13, R0, 0x1f8, RZ, 0xc0, !PT ;  /* 0x000001f8000d7812 */ /* 0x000fe200078ec0ff */
[----:B------:R-:W-:Y:S03]  /*17720*/  BAR.SYNC.DEFER_BLOCKING 0x0 ;  /* 0x0000000000007b1d */ /* 0x000fe60000010000 */
[----:B------:R-:W-:Y:S02]  /*17730*/  LOP3.LUT R102, R13, 0x38, R102, 0x78, !PT ;  /* 0x000000380d667812 */ /* 0x000fe400078e7866 */
[----:B------:R-:W-:Y:S02]  /*17740*/  R2P PR, R170, 0x1c ;  /* 0x0000001caa007804 */ /* 0x000fe40000000000 */
[----:B------:R-:W-:-:S02]  /*17750*/  LEA R102, R102, R11, 0x2 ;  /* 0x0000000b66667211 */ /* 0x000fc400078e10ff */
[----:B-----5:R-:W-:Y:S01]  /*17760*/  SHF.R.U32.HI R2, RZ, 0x4, R2 ;  /* 0x00000004ff027819 */ /* 0x020fe20000011602 */
[----:B------:R-:W3:Y:S01]  /*17770*/  SHFL.BFLY PT, R9, R10, 0x1, 0x1f ;  /* 0x0c201f000a097f89 */ /* 0x000ee200000e0000 */
[----:B------:R-:W-:Y:S02]  /*17780*/  MOV R11, 0x40 ;  /* 0x00000040000b7802 */ /* 0x000fe40000000f00 */
[----:B------:R-:W-:Y:S02]  /*17790*/  IADD3 R103, PT, PT, -R162, R163, RZ ;  /* 0x000000a3a2677210 */ /* 0x000fe40007ffe1ff */
[----:B------:R-:W-:Y:S02]  /*177a0*/  SEL R11, R11, 0xffffffc0, !P3 ;  /* 0xffffffc00b0b7807 */ /* 0x000fe40005800000 */
[C---:B------:R-:W-:Y:S02]  /*177b0*/  IADD3 R12, PT, PT, R2.reuse, 0x8, RZ ;  /* 0x00000008020c7810 */ /* 0x040fe40007ffe0ff */
[----:B------:R-:W-:-:S02]  /*177c0*/  IADD3 R14, PT, PT, R2, 0x18, RZ ;  /* 0x00000018020e7810 */ /* 0x000fc40007ffe0ff */
[----:B------:R-:W-:Y:S01]  /*177d0*/  ISETP.GE.AND P1, PT, R12, R103, PT ;  /* 0x000000670c00720c */ /* 0x000fe20003f26270 */
[----:B-1----:R-:W-:Y:S01]  /*177e0*/  FADD.FTZ R7, R4, R7 ;  /* 0x0000000704077221 */ /* 0x002fe20000010000 */
[----:B------:R-:W-:Y:S02]  /*177f0*/  IADD3 R12, PT, PT, R2, 0x20, RZ ;  /* 0x00000020020c7810 */ /* 0x000fe40007ffe0ff */
[----:B------:R-:W-:Y:S01]  /*17800*/  LOP3.LUT P6, RZ, R170, 0x3, RZ, 0xc0, !PT ;  /* 0x00000003aaff7812 */ /* 0x000fe200078cc0ff */
[----:B------:R-:W1:Y:S01]  /*17810*/  MUFU.RCP R4, R7 ;  /* 0x0000000700047308 */ /* 0x000e620000001000 */
[----:B------:R-:W-:Y:S02]  /*17820*/  FSETP.NE.FTZ.AND P5, PT, R7, RZ, PT ;  /* 0x000000ff0700720b */ /* 0x000fe40003fb5000 */
[----:B------:R-:W-:Y:S01]  /*17830*/  LOP3.LUT R169, R169, 0x1f80, RZ, 0xc0, !PT ;  /* 0x00001f80a9a97812 */ /* 0x000fe200078ec0ff */
[----:B---3--:R-:W-:Y:S01]  /*17840*/  FADD.FTZ R6, R10, R9 ;  /* 0x000000090a067221 */ /* 0x008fe20000010000 */
[----:B------:R-:W-:-:S02]  /*17850*/  IADD3 R10, PT, PT, R2, 0x10, RZ ;  /* 0x00000010020a7810 */ /* 0x000fc40007ffe0ff */
[----:B------:R-:W-:Y:S01]  /*17860*/  MOV R9, 0x20 ;  /* 0x0000002000097802 */ /* 0x000fe20000000f00 */
[----:B------:R-:W3:Y:S01]  /*17870*/  MUFU.RCP R5, R6 ;  /* 0x0000000600057308 */ /* 0x000ee20000001000 */
[----:B------:R-:W-:Y:S02]  /*17880*/  FSETP.NE.FTZ.AND P3, PT, R6, RZ, PT ;  /* 0x000000ff0600720b */ /* 0x000fe40003f75000 */
[----:B------:R-:W-:Y:S02]  /*17890*/  ISETP.GE.AND P0, PT, R10, R103, PT ;  /* 0x000000670a00720c */ /* 0x000fe40003f06270 */
[----:B------:R-:W-:Y:S02]  /*178a0*/  SEL R10, R9, 0xffffffe0, !P2 ;  /* 0xffffffe0090a7807 */ /* 0x000fe40005000000 */
[----:B------:R-:W-:Y:S02]  /*178b0*/  LEA R9, R8, UR5, 0x2 ;  /* 0x0000000508097c11 */ /* 0x000fe4000f8e10ff */
[----:B-1----:R-:W-:-:S02]  /*178c0*/  FSEL R4, R4, 1, P5 ;  /* 0x3f80000004047808 */ /* 0x002fc40002800000 */
[C---:B------:R-:W-:Y:S02]  /*178d0*/  IADD3 R8, PT, PT, R9.reuse, 0x80, RZ ;  /* 0x0000008009087810 */ /* 0x040fe40007ffe0ff */
[----:B------:R-:W-:Y:S01]  /*178e0*/  @P4 IADD3 R8, PT, PT, R9, -0x80, RZ ;  /* 0xffffff8009084810 */ /* 0x000fe20007ffe0ff */
[C---:B------:R-:W-:Y:S01]  /*178f0*/  FMUL.FTZ R96, R4.reuse, R96 ;  /* 0x0000006004607220 */ /* 0x040fe20000410000 */
[----:B------:R-:W-:Y:S01]  /*17900*/  IADD3 R13, PT, PT, R11, R9, RZ ;  /* 0x000000090b0d7210 */ /* 0x000fe20007ffe0ff */
[----:B------:R-:W-:Y:S01]  /*17910*/  FMUL.FTZ R97, R4, R97 ;  /* 0x0000006104617220 */ /* 0x000fe20000410000 */
[----:B------:R-:W-:Y:S01]  /*17920*/  ISETP.GE.AND P5, PT, R12, R103, PT ;  /* 0x000000670c00720c */ /* 0x000fe20003fa6270 */
[C---:B------:R-:W-:Y:S01]  /*17930*/  FMUL.FTZ R92, R4.reuse, R92 ;  /* 0x0000005c045c7220 */ /* 0x040fe20000410000 */
[----:B---3--:R-:W-:Y:S01]  /*17940*/  FSEL R5, R5, 1, P3 ;  /* 0x3f80000005057808 */ /* 0x008fe20001800000 */
[----:B------:R-:W-:Y:S01]  /*17950*/  FMUL.FTZ R93, R4, R93 ;  /* 0x0000005d045d7220 */ /* 0x000fe20000410000 */
[----:B------:R-:W-:Y:S01]  /*17960*/  IADD3 R12, PT, PT, R10, R9, RZ ;  /* 0x000000090a0c7210 */ /* 0x000fe20007ffe0ff */
[----:B------:R-:W-:Y:S01]  /*17970*/  FMUL.FTZ R88, R4, R88 ;  /* 0x0000005804587220 */ /* 0x000fe20000410000 */
[----:B------:R-:W-:Y:S01]  /*17980*/  ISETP.GE.AND P2, PT, R14, R103, PT ;  /* 0x000000670e00720c */ /* 0x000fe20003f46270 */
        /* <DEDUP_REMOVED lines=17> */
[C---:B------:R-:W-:Y:S01]  /*17aa0*/  FMUL.FTZ R76, R4.reuse, R76 ;  /* 0x0000004c044c7220 */ /* 0x040fe20000410000 */
[----:B------:R-:W-:Y:S01]  /*17ab0*/  FMUL.FTZ R77, R4, R77 ;  /* 0x0000004d044d7220 */ /* 0x000fe20000410000 */
[C---:B------:R-:W-:Y:S01]  /*17ac0*/  FMUL.FTZ R78, R5.reuse, R78 ;  /* 0x0000004e054e7220 */ /* 0x040fe20000410000 */
[C---:B------:R-:W-:Y:S01]  /*17ad0*/  FMUL.FTZ R79, R5.reuse, R79 ;  /* 0x0000004f054f7220 */ /* 0x040fe20000410000 */
[----:B------:R-:W-:Y:S01]  /*17ae0*/  STS.64 [R9], R96 ;  /* 0x0000006009007388 */ /* 0x000fe20000000a00 */
[----:B------:R-:W-:Y:S01]  /*17af0*/  IADD3 R15, PT, PT, R10, R8, RZ ;  /* 0x000000080a0f7210 */ /* 0x000fe20007ffe0ff */
        /* <DEDUP_REMOVED lines=8> */
[C---:B------:R-:W-:Y:S01]  /*17b80*/  FMUL.FTZ R70, R5.reuse, R70 ;  /* 0x0000004605467220 */ /* 0x040fe20000410000 */
[----:B------:R-:W-:Y:S01]  /*17b90*/  FMUL.FTZ R71, R5, R71 ;  /* 0x0000004705477220 */ /* 0x000fe20000410000 */
[----:B------:R-:W-:Y:S01]  /*17ba0*/  STS.64 [R12+0x800], R94 ;  /* 0x0008005e0c007388 */ /* 0x000fe20000000a00 */
[----:B------:R-:W-:Y:S01]  /*17bb0*/  IADD3 R16, PT, PT, R10, R17, RZ ;  /* 0x000000110a107210 */ /* 0x000fe20007ffe0ff */
[C---:B------:R-:W-:Y:S01]  /*17bc0*/  FMUL.FTZ R36, R4.reuse, R36 ;  /* 0x0000002404247220 */ /* 0x040fe20000410000 */
[----:B------:R-:W-:Y:S01]  /*17bd0*/  FSETP.NE.FTZ.AND P4, PT, R7, RZ, PT ;  /* 0x000000ff0700720b */ /* 0x000fe20003f95000 */
        /* <DEDUP_REMOVED lines=26> */
[----:B------:R-:W2:Y:S01]  /*17d80*/  LDC.64 R10, c[0x0][0x430] ;  /* 0x00010c00ff0a7b82 */ /* 0x000ea20000000a00 */
[C---:B------:R-:W-:Y:S01]  /*17d90*/  FMUL.FTZ R56, R4.reuse, R56 ;  /* 0x0000003804387220 */ /* 0x040fe20000410000 */
[----:B------:R-:W-:Y:S01]  /*17da0*/  STS.64 [R15+0x800], R78 ;  /* 0x0008004e0f007388 */ /* 0x000fe20000000a00 */
[C---:B------:R-:W-:Y:S01]  /*17db0*/  FMUL.FTZ R57, R4.reuse, R57 ;  /* 0x0000003904397220 */ /* 0x040fe20000410000 */
[C---:B------:R-:W-:Y:S01]  /*17dc0*/  FMUL.FTZ R60, R4.reuse, R60 ;  /* 0x0000003c043c7220 */ /* 0x040fe20000410000 */
[C---:B------:R-:W-:Y:S01]  /*17dd0*/  FMUL.FTZ R61, R4.reuse, R61 ;  /* 0x0000003d043d7220 */ /* 0x040fe20000410000 */
[----:B------:R-:W-:Y:S01]  /*17de0*/  STS.64 [R17], R72 ;  /* 0x0000004811007388 */ /* 0x000fe20000000a00 */
[C---:B------:R-:W-:Y:S01]  /*17df0*/  FMUL.FTZ R64, R4.reuse, R64 ;  /* 0x0000004004407220 */ /* 0x040fe20000410000 */
[----:B------:R-:W-:Y:S01]  /*17e00*/  FMUL.FTZ R65, R4, R65 ;  /* 0x0000004104417220 */ /* 0x000fe20000410000 */
[C---:B------:R-:W-:Y:S01]  /*17e10*/  FMUL.FTZ R58, R5.reuse, R58 ;  /* 0x0000003a053a7220 */ /* 0x040fe20000410000 */
[----:B------:R-:W-:Y:S01]  /*17e20*/  STS.64 [R17+0x800], R74 ;  /* 0x0008004a11007388 */ /* 0x000fe20000000a00 */
[C---:B------:R-:W-:Y:S01]  /*17e30*/  FMUL.FTZ R59, R5.reuse, R59 ;  /* 0x0000003b053b7220 */ /* 0x040fe20000410000 */
[C---:B------:R-:W-:Y:S01]  /*17e40*/  FMUL.FTZ R62, R5.reuse, R62 ;  /* 0x0000003e053e7220 */ /* 0x040fe20000410000 */
[C---:B------:R-:W-:Y:S01]  /*17e50*/  FMUL.FTZ R63, R5.reuse, R63 ;  /* 0x0000003f053f7220 */ /* 0x040fe20000410000 */
[----:B------:R1:W-:Y:S01]  /*17e60*/  STS.64 [R16], R68 ;  /* 0x0000004410007388 */ /* 0x0003e20000000a00 */
[C---:B------:R-:W-:Y:S01]  /*17e70*/  FMUL.FTZ R4, R5.reuse, R66 ;  /* 0x0000004205047220 */ /* 0x040fe20000410000 */
[----:B------:R-:W-:Y:S01]  /*17e80*/  FMUL.FTZ R5, R5, R67 ;  /* 0x0000004305057220 */ /* 0x000fe20000410000 */
[----:B------:R-:W3:Y:S01]  /*17e90*/  @P4 LDC R18, c[0x0][0x458] ;  /* 0x00011600ff124b82 */ /* 0x000ee20000000800 */
[----:B------:R4:W-:Y:S01]  /*17ea0*/  STS.64 [R16+0x800], R70 ;  /* 0x0008004610007388 */ /* 0x0009e20000000a00 */
[----:B------:R-:W5:Y:S03]  /*17eb0*/  @P4 MUFU.LG2 R7, R7 ;  /* 0x0000000700074308 */ /* 0x000f660000000c00 */
[----:B------:R1:W-:Y:S01]  /*17ec0*/  STS.64 [R9+0x4000], R36 ;  /* 0x0040002409007388 */ /* 0x0003e20000000a00 */
[----:B--2---:R-:W-:-:S02]  /*17ed0*/  IMAD R165, R10, UR9, R165 ;  /* 0x000000090aa57c24 */ /* 0x004fc4000f8e02a5 */
[----:B------:R-:W2:Y:S01]  /*17ee0*/  @P3 LDC R20, c[0x0][0x458] ;  /* 0x00011600ff143b82 */ /* 0x000ea20000000800 */
[----:B------:R2:W-:Y:S01]  /*17ef0*/  STS.64 [R9+0x4800], R38 ;  /* 0x0048002609007388 */ /* 0x0005e20000000a00 */
[----:B------:R-:W4:Y:S03]  /*17f00*/  @P3 MUFU.LG2 R6, R6 ;  /* 0x0000000600063308 */ /* 0x000f260000000c00 */
[----:B------:R2:W-:Y:S04]  /*17f10*/  STS.64 [R12+0x4000], R40 ;  /* 0x004000280c007388 */ /* 0x0005e80000000a00 */
[----:B------:R2:W-:Y:S01]  /*17f20*/  STS.64 [R12+0x4800], R42 ;  /* 0x0048002a0c007388 */ /* 0x0005e20000000a00 */
[----:B-----5:R-:W-:-:S03]  /*17f30*/  @P4 FMUL.FTZ R10, R7, 0.69314718246459960938 ;  /* 0x3f317218070a4820 */ /* 0x020fc60000410000 */
[----:B------:R2:W-:Y:S01]  /*17f40*/  STS.64 [R13+0x4000], R44 ;  /* 0x0040002c0d007388 */ /* 0x0005e20000000a00 */
[----:B-1----:R-:W-:-:S03]  /*17f50*/  MOV R69, 0xff800000 ;  /* 0xff80000000457802 */ /* 0x002fc60000000f00 */
[----:B------:R1:W-:Y:S01]  /*17f60*/  STS.64 [R13+0x4800], R46 ;  /* 0x0048002e0d007388 */ /* 0x0003e20000000a00 */
[----:B------:R-:W-:Y:S01]  /*17f70*/  MOV R68, 0xff800000 ;  /* 0xff80000000447802 */ /* 0x000fe20000000f00 */
[----:B---3--:R-:W-:Y:S01]  /*17f80*/  @P4 FFMA.FTZ R69, R101, R18, R10 ;  /* 0x0000001265454223 */ /* 0x008fe2000001000a */
[----:B----4-:R-:W-:Y:S01]  /*17f90*/  @P3 FMUL.FTZ R6, R6, 0.69314718246459960938 ;  /* 0x3f31721806063820 */ /* 0x010fe20000410000 */
[----:B------:R1:W-:Y:S01]  /*17fa0*/  STS.64 [R14+0x4000], R48 ;  /* 0x004000300e007388 */ /* 0x0003e20000000a00 */
[----:B------:R-:W-:Y:S01]  /*17fb0*/  IMAD R71, R165, UR8, R164 ;  /* 0x00000008a5477c24 */ /* 0x000fe2000f8e02a4 */
[----:B------:R-:W-:Y:S01]  /*17fc0*/  IADD3 R70, PT, PT, R2, 0x28, RZ ;  /* 0x0000002802467810 */ /* 0x000fe20007ffe0ff */
[----:B--2---:R-:W-:Y:S01]  /*17fd0*/  @P3 FFMA.FTZ R68, R3, R20, R6 ;  /* 0x0000001403443223 */ /* 0x004fe20000010006 */
[----:B------:R1:W-:Y:S01]  /*17fe0*/  STS.64 [R14+0x4800], R50 ;  /* 0x004800320e007388 */ /* 0x0003e20000000a00 */
[----:B------:R-:W-:-:S03]  /*17ff0*/  IMAD R71, R71, R11, R162 ;  /* 0x0000000b47477224 */ /* 0x000fc600078e02a2 */
[----:B------:R1:W-:Y:S01]  /*18000*/  STS.64 [R8+0x4000], R52 ;  /* 0x0040003408007388 */ /* 0x0003e20000000a00 */
[----:B------:R-:W-:-:S03]  /*18010*/  IMAD R3, R71, UR4, RZ ;  /* 0x0000000447037c24 */ /* 0x000fc6000f8e02ff */
[----:B------:R1:W-:Y:S04]  /*18020*/  STS.64 [R8+0x4800], R54 ;  /* 0x0048003608007388 */ /* 0x0003e80000000a00 */
[----:B------:R1:W-:Y:S04]  /*18030*/  STS.64 [R15+0x4000], R56 ;  /* 0x004000380f007388 */ /* 0x0003e80000000a00 */
[----:B------:R1:W-:Y:S04]  /*18040*/  STS.64 [R15+0x4800], R58 ;  /* 0x0048003a0f007388 */ /* 0x0003e80000000a00 */
[----:B------:R1:W-:Y:S04]  /*18050*/  STS.64 [R17+0x4000], R60 ;  /* 0x0040003c11007388 */ /* 0x0003e80000000a00 */
[----:B------:R1:W-:Y:S04]  /*18060*/  STS.64 [R17+0x4800], R62 ;  /* 0x0048003e11007388 */ /* 0x0003e80000000a00 */
[----:B------:R1:W-:Y:S04]  /*18070*/  STS.64 [R16+0x4000], R64 ;  /* 0x0040004010007388 */ /* 0x0003e80000000a00 */
[----:B------:R1:W-:Y:S01]  /*18080*/  STS.64 [R16+0x4800], R4 ;  /* 0x0048000410007388 */ /* 0x0003e20000000a00 */
[----:B------:R-:W-:Y:S06]  /*18090*/  BAR.SYNC.DEFER_BLOCKING 0x0 ;  /* 0x0000000000007b1d */ /* 0x000fec0000010000 */
        /* <DEDUP_REMOVED lines=18> */
[----:B------:R-:W-:Y:S01]  /*181c0*/  IMAD.IADD R163, R163, 0x1, -R162 ;  /* 0x00000001a3a37824 */ /* 0x000fe200078e0aa2 */
        /* <DEDUP_REMOVED lines=9> */
.L_x_5484:
[----:B------:R-:W-:Y:S05]  /*18260*/  BSYNC.RECONVERGENT B0 ;  /* 0x0000000000007941 */ /* 0x000fea0003800200 */
.L_x_5483:
[CC--:B------:R-:W-:Y:S01]  /*18270*/  ISETP.GE.AND P6, PT, R2.reuse, R103.reuse, PT ;  /* 0x000000670200720c */ /* 0x0c0fe20003fc6270 */
[----:B------:R-:W-:Y:S01]  /*18280*/  BSSY.RECONVERGENT B0, `(.L_x_5485) ;  /* 0x0000011000007945 */ /* 0x000fe20003800200 */
[----:B--2---:R-:W-:Y:S01]  /*18290*/  LOP3.LUT R68, R169, 0x3c, R0, 0xf8, !PT ;  /* 0x0000003ca9447812 */ /* 0x004fe200078ef800 */
[----:B------:R-:W-:Y:S01]  /*182a0*/  VIADD R72, R2, 0x30 ;  /* 0x0000003002487836 */ /* 0x000fe20000000000 */
        /* <DEDUP_REMOVED lines=14> */
.L_x_5486:
[----:B------:R-:W-:Y:S05]  /*18390*/  BSYNC.RECONVERGENT B0 ;  /* 0x0000000000007941 */ /* 0x000fea0003800200 */
.L_x_5485:
        /* <DEDUP_REMOVED lines=17> */
.L_x_5488:
[----:B------:R-:W-:Y:S05]  /*184b0*/  BSYNC.RECONVERGENT B0 ;  /* 0x0000000000007941 */ /* 0x000fea0003800200 */
.L_x_5487:
        /* <DEDUP_REMOVED lines=16> */
.L_x_5490:
[----:B------:R-:W-:Y:S05]  /*185c0*/  BSYNC.RECONVERGENT B0 ;  /* 0x0000000000007941 */ /* 0x000fea0003800200 */
.L_x_5489:
        /* <DEDUP_REMOVED lines=13> */
.L_x_5492:
[----:B------:R-:W-:Y:S05]  /*186a0*/  BSYNC.RECONVERGENT B0 ;  /* 0x0000000000007941 */ /* 0x000fea0003800200 */
.L_x_5491:
        /* <DEDUP_REMOVED lines=13> */
.L_x_5494:
[----:B------:R-:W-:Y:S05]  /*18780*/  BSYNC.RECONVERGENT B0 ;  /* 0x0000000000007941 */ /* 0x000fea0003800200 */
.L_x_5493:
        /* <DEDUP_REMOVED lines=13> */
.L_x_5496:
[----:B------:R-:W-:Y:S05]  /*18860*/  BSYNC.RECONVERGENT B0 ;  /* 0x0000000000007941 */ /* 0x000fea0003800200 */
.L_x_5495:
        /* <DEDUP_REMOVED lines=13> */
.L_x_5498:
[----:B------:R-:W-:Y:S05]  /*18940*/  BSYNC.RECONVERGENT B0 ;  /* 0x0000000000007941 */ /* 0x000fea0003800200 */
.L_x_5497:
        /* <DEDUP_REMOVED lines=14> */
.L_x_5499:
        /* <DEDUP_REMOVED lines=13> */
.L_x_7259:


//--------------------- .text._ZN5flash24flash_fwd_splitkv_kernelI23Flash_fwd_kernel_traitsILi128ELi64ELi64ELi4ELb0ELb0EN7cutlass6half_tE19Flash_kernel_traitsILi128ELi64ELi64ELi4ES3_EELb1ELb0ELb0ELb1ELb1ELb0ELb0ELb0EEEvNS_16Flash_fwd_paramsE --------------------------
	.section	.text._ZN5flash24flash_fwd_splitkv_kernelI23Flash_fwd_kernel_traitsILi128ELi64ELi64ELi4ELb0ELb0EN7cutlass6half_tE19Flash_kernel_traitsILi128ELi64ELi64ELi4ES3_EELb1ELb0ELb0ELb1ELb1ELb0ELb0ELb0EEEvNS_16Flash_fwd_paramsE,"ax",@progbits
	.align	128
        .global         _ZN5flash24flash_fwd_splitkv_kernelI23Flash_fwd_kernel_traitsILi128ELi64ELi64ELi4ELb0ELb0EN7cutlass6half_tE19Flash_kernel_traitsILi128ELi64ELi64ELi4ES3_EELb1ELb0ELb0ELb1ELb1ELb0ELb0ELb0EEEvNS_16Flash_fwd_paramsE
        .type           _ZN5flash24flash_fwd_splitkv_kernelI23Flash_fwd_kernel_traitsILi128ELi64ELi64ELi4ELb0ELb0EN7cutlass6half_tE19Flash_kernel_traitsILi128ELi64ELi64ELi4ES3_EELb1ELb0ELb0ELb1ELb1ELb0ELb0ELb0EEEvNS_16Flash_fwd_paramsE,@function
        .size           _ZN5flash24flash_fwd_splitkv_kernelI23Flash_fwd_kernel_traitsILi128ELi64ELi64ELi4ELb0ELb0EN7cutlass6half_tE19Flash_kernel_traitsILi128ELi64ELi64ELi4ES3_EELb1ELb0ELb0ELb1ELb1ELb0ELb0ELb0EEEvNS_16Flash_fwd_paramsE,(.L_x_7260 - _ZN5flash24flash_fwd_splitkv_kernelI23Flash_fwd_kernel_traitsILi128ELi64ELi64ELi4ELb0ELb0EN7cutlass6half_tE19Flash_kernel_traitsILi128ELi64ELi64ELi4ES3_EELb1ELb0ELb0ELb1ELb1ELb0ELb0ELb0EEEvNS_16Flash_fwd_paramsE)
        .other          _ZN5flash24flash_fwd_splitkv_kernelI23Flash_fwd_kernel_traitsILi128ELi64ELi64ELi4ELb0ELb0EN7cutlass6half_tE19Flash_kernel_traitsILi128ELi64ELi64ELi4ES3_EELb1ELb0ELb0ELb1ELb1ELb0ELb0ELb0EEEvNS_16Flash_fwd_paramsE,@"STO_CUDA_ENTRY STV_DEFAULT"
_ZN5flash24flash_fwd_splitkv_kernelI23Flash_fwd_kernel_traitsILi128ELi64ELi64ELi4ELb0ELb0EN7cutlass6half_tE19Flash_kernel_traitsILi128ELi64ELi64ELi4ES3_EELb1ELb0ELb0ELb1ELb1ELb0ELb0ELb0EEEvNS_16Flash_fwd_paramsE:
.text._ZN5flash24flash_fwd_splitkv_kernelI23Flash_fwd_kernel_traitsILi128ELi64ELi64ELi4ELb0ELb0EN7cutlass6half_tE19Flash_kernel_traitsILi128ELi64ELi64ELi4ES3_EELb1ELb0ELb0ELb1ELb1ELb0ELb0ELb0EEEvNS_16Flash_fwd_paramsE:
[----:B------:R-:W-:Y:S08]  /*0000*/  LDC R1, c[0x0][0x37c] ;  /* 0x0000df00ff017b82 */ /* 0x000ff00000000800 */
[----:B------:R-:W1:Y:S01]  /*0010*/  LDC.64 R4, c[0x0][0x470] ;  /* 0x00011c00ff047b82 */ /* 0x000e620000000a00 */
[----:B------:R-:W2:Y:S01]  /*0020*/  S2R R152, SR_CTAID.Y ;  /* 0x0000000000987919 */ /* 0x000ea20000002600 */
[----:B------:R-:W3:Y:S01]  /*0030*/  LDCU.64 UR22, c[0x0][0x358] ;  /* 0x00006b00ff1677ac */ /* 0x000ee20008000a00 */
[----:B------:R-:W-:-:S05]  /*0040*/  IMAD.MOV.U32 R14, RZ, RZ, RZ ;  /* 0x000000ffff0e7224 */ /* 0x000fca00078e00ff */
[----:B------:R-:W4:Y:S01]  /*0050*/  LDC.64 R2, c[0x0][0x478] ;  /* 0x00011e00ff027b82 */ /* 0x000f220000000a00 */
[----:B------:R-:W3:Y:S07]  /*0060*/  S2R R12, SR_CTAID.X ;  /* 0x00000000000c7919 */ /* 0x000eee0000002500 */
[----:B------:R-:W2:Y:S01]  /*0070*/  LDC R100, c[0x0][0x434] ;  /* 0x00010d00ff647b82 */ /* 0x000ea20000000800 */
[----:B-1----:R-:W-:-:S04]  /*0080*/  ISETP.NE.U32.AND P0, PT, R4, RZ, PT ;  /* 0x000000ff0400720c */ /* 0x002fc80003f05070 */
[----:B------:R-:W-:Y:S02]  /*0090*/  ISETP.NE.AND.EX P0, PT, R5, RZ, PT, P0 ;  /* 0x000000ff0500720c */ /* 0x000fe40003f05300 */
[----:B----4-:R-:W-:-:S04]  /*00a0*/  ISETP.NE.U32.AND P1, PT, R2, RZ, PT ;  /* 0x000000ff0200720c */ /* 0x010fc80003f25070 */
[----:B------:R-:W-:-:S07]  /*00b0*/  ISETP.NE.AND.EX P1, PT, R3, RZ, PT, P1 ;  /* 0x000000ff0300720c */ /* 0x000fce0003f25310 */
[----:B------:R-:W2:Y:S08]  /*00c0*/  @P0 LDC.64 R4, c[0x0][0x470] ;  /* 0x00011c00ff040b82 */ /* 0x000eb00000000a00 */
[----:B------:R-:W1:Y:S01]  /*00d0*/  @P1 LDC.64 R2, c[0x0][0x478] ;  /* 0x00011e00ff021b82 */ /* 0x000e620000000a00 */
[----:B---3--:R-:W-:Y:S02]  /*00e0*/  IMAD.SHL.U32 R154, R12, 0x40, RZ ;  /* 0x000000400c9a7824 */ /* 0x008fe400078e00ff */
[----:B--2---:R-:W-:-:S05]  /*00f0*/  @P0 IMAD.WIDE.U32 R4, R152, 0x4, R4 ;  /* 0x0000000498040825 */ /* 0x004fca00078e0004 */
[----:B------:R2:W5:Y:S01]  /*0100*/  @P0 LDG.E R14, desc[UR22][R4.64] ;  /* 0x00000016040e0981 */ /* 0x000562000c1e1900 */
[----:B-1----:R-:W-:-:S05]  /*0110*/  @P1 IMAD.WIDE.U32 R2, R152, 0x4, R2 ;  /* 0x0000000498021825 */ /* 0x002fca00078e0002 */
[----:B------:R1:W5:Y:S01]  /*0120*/  @P1 LDG.E R103, desc[UR22][R2.64] ;  /* 0x0000001602671981 */ /* 0x000362000c1e1900 */
[----:B------:R-:W-:Y:S01]  /*0130*/  ISETP.GE.AND P0, PT, R154, R100, PT ;  /* 0x000000649a00720c */ /* 0x000fe20003f06270 */
[----:B--2---:R-:W2:Y:S08]  /*0140*/  @!P1 LDC.64 R4, c[0x0][0x488] ;  /* 0x00012200ff049b82 */ /* 0x004eb00000000a00 */
[----:B------:R-:W3:Y:S04]  /*0150*/  @!P1 LDC.64 R2, c[0x0][0x438] ;  /* 0x00010e00ff029b82 */ /* 0x000ee80000000a00 */
[----:B-1----:R-:W-:Y:S05]  /*0160*/  @P0 EXIT ;  /* 0x000000000000094d */ /* 0x002fea0003800000 */
[----:B------:R-:W1:Y:S01]  /*0170*/  LDC R99, c[0x0][0x508] ;  /* 0x00014200ff637b82 */ /* 0x000e620000000800 */
[----:B--2---:R-:W-:Y:S01]  /*0180*/  @!P1 ISETP.NE.U32.AND P0, PT, R4, RZ, PT ;  /* 0x000000ff0400920c */ /* 0x004fe20003f05070 */
[----:B------:R-:W2:Y:S01]  /*0190*/  LDCU UR5, c[0x0][0x438] ;  /* 0x00008700ff0577ac */ /* 0x000ea20008000800 */
[----:B-----5:R-:W-:Y:S01]  /*01a0*/  @P1 IMAD.IADD R103, R103, 0x1, -R14 ;  /* 0x0000000167671824 */ /* 0x020fe200078e0a0e */
[----:B------:R-:W4:Y:S01]  /*01b0*/  S2R R7, SR_CTAID.Z ;  /* 0x0000000000077919 */ /* 0x000f220000002700 */
[----:B------:R-:W-:Y:S01]  /*01c0*/  @!P1 ISETP.NE.AND.EX P0, PT, R5, RZ, PT, P0 ;  /* 0x000000ff0500920c */ /* 0x000fe20003f05300 */
[----:B------:R-:W-:Y:S01]  /*01d0*/  VIADD R0, R12, 0x1 ;  /* 0x000000010c007836 */ /* 0x000fe20000000000 */
[----:B------:R-:W1:Y:S02]  /*01e0*/  S2R R104, SR_TID.X ;  /* 0x0000000000687919 */ /* 0x000e640000002100 */
[----:B---3--:R-:W-:Y:S01]  /*01f0*/  @!P1 SEL R3, R3, RZ, P0 ;  /* 0x000000ff03039207 */ /* 0x008fe20000000000 */
[----:B------:R-:W-:-:S03]  /*0200*/  IMAD R0, R0, 0x40, -R100 ;  /* 0x0000004000007824 */ /* 0x000fc600078e0a64 */
[----:B------:R-:W-:-:S05]  /*0210*/  @!P1 IADD3 R103, PT, PT, R3, R2, -R14 ;  /* 0x0000000203679210 */ /* 0x000fca0007ffe80e */
[----:B------:R-:W-:Y:S01]  /*0220*/  VIADD R4, R103, 0x3f ;  /* 0x0000003f67047836 */ /* 0x000fe20000000000 */
[----:B--2---:R-:W-:-:S04]  /*0230*/  UIADD3 UR5, UPT, UPT, UR5, 0x3f, URZ ;  /* 0x0000003f05057890 */ /* 0x004fc8000fffe0ff */
[----:B------:R-:W-:Y:S01]  /*0240*/  SHF.R.S32.HI R3, RZ, 0x1f, R4 ;  /* 0x0000001fff037819 */ /* 0x000fe20000011404 */
[----:B------:R-:W-:Y:S01]  /*0250*/  USHF.R.S32.HI UR4, URZ, 0x1f, UR5 ;  /* 0x0000001fff047899 */ /* 0x000fe20008011405 */
[----:B-1----:R-:W-:Y:S02]  /*0260*/  IADD3 R2, PT, PT, R4, R99, R0 ;  /* 0x0000006304027210 */ /* 0x002fe40007ffe000 */
[----:B------:R-:W-:Y:S01]  /*0270*/  LEA.HI R3, R3, R4, RZ, 0x6 ;  /* 0x0000000403037211 */ /* 0x000fe200078f30ff */
[----:B------:R-:W-:Y:S01]  /*0280*/  ULEA.HI UR4, UR4, UR5, URZ, 0x6 ;  /* 0x0000000504047291 */ /* 0x000fe2000f8f30ff */
[----:B------:R-:W-:Y:S02]  /*0290*/  SHF.R.S32.HI R0, RZ, 0x1f, R2 ;  /* 0x0000001fff007819 */ /* 0x000fe40000011402 */
[----:B------:R-:W-:Y:S01]  /*02a0*/  SHF.R.S32.HI R3, RZ, 0x6, R3 ;  /* 0x00000006ff037819 */ /* 0x000fe20000011403 */
[----:B------:R-:W-:Y:S01]  /*02b0*/  USHF.R.S32.HI UR4, URZ, 0x6, UR4 ;  /* 0x00000006ff047899 */ /* 0x000fe20008011404 */
[----:B------:R-:W-:-:S04]  /*02c0*/  LEA.HI R0, R0, R2, RZ, 0x6 ;  /* 0x0000000200007211 */ /* 0x000fc800078f30ff */
[----:B------:R-:W-:-:S04]  /*02d0*/  SHF.R.S32.HI R0, RZ, 0x6, R0 ;  /* 0x00000006ff007819 */ /* 0x000fc80000011400 */
[----:B------:R-:W-:-:S04]  /*02e0*/  VIMNMX3 R32, R3, UR4, R0, PT ;  /* 0x0000000403207c0f */ /* 0x000fc8000b800100 */
[----:B------:R-:W-:-:S13]  /*02f0*/  ISETP.GT.AND P0, PT, R32, RZ, PT ;  /* 0x000000ff2000720c */ /* 0x000fda0003f04270 */
[----:B----4-:R-:W-:Y:S05]  /*0300*/  @P0 BRA `(.L_x_5500) ;  /* 0x00000004000c0947 */ /* 0x010fea0003800000 */
[----:B------:R-:W1:Y:S01]  /*0310*/  LDC.64 R2, c[0x0][0x408] ;  /* 0x00010200ff027b82 */ /* 0x000e620000000a00 */
[----:B------:R-:W-:Y:S01]  /*0320*/  IMAD.SHL.U32 R8, R104, 0x8, RZ ;  /* 0x0000000868087824 */ /* 0x000fe200078e00ff */
[----:B------:R-:W2:Y:S01]  /*0330*/  LDCU.64 UR6, c[0x0][0x400] ;  /* 0x00008000ff0677ac */ /* 0x000ea20008000a00 */
[----:B------:R-:W-:Y:S01]  /*0340*/  IMAD.MOV.U32 R9, RZ, RZ, RZ ;  /* 0x000000ffff097224 */ /* 0x000fe200078e00ff */
[----:B------:R-:W-:Y:S02]  /*0350*/  SHF.R.U32.HI R0, RZ, 0x3, R104 ;  /* 0x00000003ff007819 */ /* 0x000fe40000011668 */
[----:B------:R-:W-:Y:S01]  /*0360*/  LOP3.LUT R8, R8, 0x38, RZ, 0xc0, !PT ;  /* 0x0000003808087812 */ /* 0x000fe200078ec0ff */
[----:B------:R-:W3:Y:S01]  /*0370*/  LDCU.64 UR4, c[0x0][0x410] ;  /* 0x00008200ff0477ac */ /* 0x000ee20008000a00 */
[----:B------:R-:W4:Y:S01]  /*0380*/  LDC R4, c[0x0][0x3e0] ;  /* 0x0000f800ff047b82 */ /* 0x000f220000000800 */
[----:B------:R-:W-:Y:S02]  /*0390*/  IADD3 R5, PT, PT, R0, 0x10, RZ ;  /* 0x0000001000057810 */ /* 0x000fe40007ffe0ff */
[----:B------:R-:W-:Y:S01]  /*03a0*/  LOP3.LUT P4, R104, R104, 0x7, RZ, 0xc0, !PT ;  /* 0x0000000768687812 */ /* 0x000fe2000788c0ff */
[----:B-1----:R-:W-:-:S04]  /*03b0*/  IMAD.WIDE.U32 R8, R154, R2, R8 ;  /* 0x000000029a087225 */ /* 0x002fc800078e0008 */
[----:B------:R-:W-:Y:S02]  /*03c0*/  IMAD R9, R154, R3, R9 ;  /* 0x000000039a097224 */ /* 0x000fe400078e0209 */
[----:B------:R-:W-:-:S04]  /*03d0*/  IMAD.WIDE.U32 R10, R2, 0x40, RZ ;  /* 0x00000040020a7825 */ /* 0x000fc800078e00ff */
[----:B--2---:R-:W-:-:S04]  /*03e0*/  IMAD.WIDE.U32 R8, R152, UR6, R8 ;  /* 0x0000000698087c25 */ /* 0x004fc8000f8e0008 */
[C---:B------:R-:W-:Y:S01]  /*03f0*/  IMAD R9, R152.reuse, UR7, R9 ;  /* 0x0000000798097c24 */ /* 0x040fe2000f8e0209 */
[----:B------:R-:W1:Y:S01]  /*0400*/  LDCU.64 UR6, c[0x0][0x3f0] ;  /* 0x00007e00ff0677ac */ /* 0x000e620008000a00 */
[----:B----4-:R-:W-:Y:S02]  /*0410*/  IMAD R152, R152, R4, R7 ;  /* 0x0000000498987224 */ /* 0x010fe400078e0207 */
[----:B---3--:R-:W-:-:S04]  /*0420*/  IMAD.WIDE.U32 R8, R7, UR4, R8 ;  /* 0x0000000407087c25 */ /* 0x008fc8000f8e0008 */
[----:B------:R-:W-:Y:S01]  /*0430*/  IMAD R9, R7, UR5, R9 ;  /* 0x0000000507097c24 */ /* 0x000fe2000f8e0209 */
[----:B------:R-:W2:Y:S01]  /*0440*/  LDCU.64 UR4, c[0x0][0x420] ;  /* 0x00008400ff0477ac */ /* 0x000ea20008000a00 */
[----:B------:R-:W-:Y:S02]  /*0450*/  IMAD.IADD R4, R100, 0x1, -R154 ;  /* 0x0000000164047824 */ /* 0x000fe400078e0a9a */
[----:B------:R-:W-:-:S03]  /*0460*/  IMAD.WIDE.U32 R6, R0, R2, R8 ;  /* 0x0000000200067225 */ /* 0x000fc600078e0008 */
[----:B------:R-:W-:Y:S01]  /*0470*/  ISETP.GE.AND P3, PT, R5, R4, PT ;  /* 0x000000040500720c */ /* 0x000fe20003f66270 */
[----:B------:R-:W-:Y:S01]  /*0480*/  IMAD R100, R152, R100, R154 ;  /* 0x0000006498647224 */ /* 0x000fe200078e029a */
[C---:B------:R-:W-:Y:S01]  /*0490*/  ISETP.GE.OR P4, PT, R0.reuse, R4, P4 ;  /* 0x000000040000720c */ /* 0x040fe20002786670 */
[----:B------:R-:W-:Y:S01]  /*04a0*/  VIADD R9, R0, 0x20 ;  /* 0x0000002000097836 */ /* 0x000fe20000000000 */
[----:B-1----:R-:W-:Y:S01]  /*04b0*/  LEA R8, P1, R6, UR6, 0x1 ;  /* 0x0000000606087c11 */ /* 0x002fe2000f8208ff */
[----:B------:R-:W-:Y:S01]  /*04c0*/  IMAD R5, R0, R3, R7 ;  /* 0x0000000300057224 */ /* 0x000fe200078e0207 */
[----:B------:R-:W-:Y:S01]  /*04d0*/  IADD3 R7, P0, PT, R100, R0, RZ ;  /* 0x0000000064077210 */ /* 0x000fe20007f1e0ff */
[----:B------:R-:W-:Y:S01]  /*04e0*/  IMAD.WIDE.U32 R12, R2, 0x20, RZ ;  /* 0x00000020020c7825 */ /* 0x000fe200078e00ff */
[----:B------:R-:W-:Y:S02]  /*04f0*/  ISETP.GE.AND P2, PT, R9, R4, PT ;  /* 0x000000040900720c */ /* 0x000fe40003f46270 */
[----:B------:R-:W-:Y:S01]  /*0500*/  LEA.HI.X R9, R6, UR7, R5, 0x1, P1 ;  /* 0x0000000706097c11 */ /* 0x000fe200088f0c05 */
[C---:B------:R-:W-:Y:S01]  /*0510*/  IMAD.SHL.U32 R5, R3.reuse, 0x40, RZ ;  /* 0x0000004003057824 */ /* 0x040fe200078e00ff */
[----:B------:R-:W-:Y:S01]  /*0520*/  LEA.HI.X.SX32 R100, R100, RZ, 0x1, P0 ;  /* 0x000000ff64647211 */ /* 0x000fe200000f0eff */
[----:B------:R-:W-:Y:S01]  /*0530*/  VIADD R0, R0, 0x30 ;  /* 0x0000003000007836 */ /* 0x000fe20000000000 */
[----:B------:R-:W-:Y:S01]  /*0540*/  IADD3 R10, P1, PT, R8, R10, RZ ;  /* 0x0000000a080a7210 */ /* 0x000fe20007f3e0ff */
[----:B------:R1:W-:Y:S01]  /*0550*/  STG.E.128 desc[UR22][R8.64], RZ ;  /* 0x000000ff08007986 */ /* 0x0003e2000c101d16 */
[----:B------:R-:W-:-:S02]  /*0560*/  SHF.L.U32 R3, R3, 0x5, RZ ;  /* 0x0000000503037819 */ /* 0x000fc400000006ff */
[----:B--2---:R-:W-:Y:S01]  /*0570*/  LEA R6, P0, R7, UR4, 0x2 ;  /* 0x0000000407067c11 */ /* 0x004fe2000f8010ff */
[----:B------:R1:W-:Y:S01]  /*0580*/  STG.E.128 desc[UR22][R8.64+0x80], RZ ;  /* 0x000080ff08007986 */ /* 0x0003e2000c101d16 */
[----:B------:R-:W-:Y:S01]  /*0590*/  IADD3.X R11, PT, PT, R9, R11, R5, P1, !PT ;  /* 0x0000000b090b7210 */ /* 0x000fe20000ffe405 */
[----:B------:R-:W-:Y:S01]  /*05a0*/  IMAD.IADD R3, R13, 0x1, R3 ;  /* 0x000000010d037824 */ /* 0x000fe200078e0203 */
[----:B------:R-:W-:Y:S01]  /*05b0*/  LEA.HI.X R7, R7, UR5, R100, 0x2, P0 ;  /* 0x0000000507077c11 */ /* 0x000fe200080f1464 */
[----:B------:R-:W-:Y:S01]  /*05c0*/  @!P4 IMAD.MOV.U32 R5, RZ, RZ, 0x7f800000 ;  /* 0x7f800000ff05c424 */ /* 0x000fe200078e00ff */
[-C--:B------:R-:W-:Y:S02]  /*05d0*/  IADD3 R14, P1, PT, R8, R12.reuse, RZ ;  /* 0x0000000c080e7210 */ /* 0x080fe40007f3e0ff */
[----:B------:R-:W-:Y:S02]  /*05e0*/  IADD3 R12, P0, PT, R10, R12, RZ ;  /* 0x0000000c0a0c7210 */ /* 0x000fe40007f1e0ff */
[C---:B------:R-:W-:Y:S01]  /*05f0*/  ISETP.NE.OR P3, PT, R104.reuse, RZ, P3 ;  /* 0x000000ff6800720c */ /* 0x040fe20001f65670 */
[----:B------:R-:W-:Y:S01]  /*0600*/  IMAD.X R15, R3, 0x1, R9, P1 ;  /* 0x00000001030f7824 */ /* 0x000fe200008e0609 */
[----:B------:R-:W-:-:S02]  /*0610*/  ISETP.NE.OR P2, PT, R104, RZ, P2 ;  /* 0x000000ff6800720c */ /* 0x000fc40001745670 */
[----:B------:R-:W-:Y:S02]  /*0620*/  IADD3.X R13, PT, PT, R11, R3, RZ, P0, !PT ;  /* 0x000000030b0d7210 */ /* 0x000fe400007fe4ff */
[----:B------:R-:W-:Y:S01]  /*0630*/  ISETP.GE.AND P0, PT, R0, R4, PT ;  /* 0x000000040000720c */ /* 0x000fe20003f06270 */
[----:B------:R1:W-:Y:S03]  /*0640*/  STG.E.128 desc[UR22][R14.64], RZ ;  /* 0x000000ff0e007986 */ /* 0x0003e6000c101d16 */
[----:B------:R-:W-:Y:S01]  /*0650*/  ISETP.NE.OR P0, PT, R104, RZ, P0 ;  /* 0x000000ff6800720c */ /* 0x000fe20000705670 */
[----:B------:R1:W-:Y:S02]  /*0660*/  STG.E.128 desc[UR22][R14.64+0x80], RZ ;  /* 0x000080ff0e007986 */ /* 0x0003e4000c101d16 */
[----:B------:R-:W-:Y:S02]  /*0670*/  @!P3 IMAD.MOV.U32 R3, RZ, RZ, 0x7f800000 ;  /* 0x7f800000ff03b424 */ /* 0x000fe400078e00ff */
        /* <DEDUP_REMOVED lines=12> */
.L_x_5500:
        /* <DEDUP_REMOVED lines=8> */
.L_x_5501:
[----:B------:R-:W2:Y:S02]  /*07c0*/  LDCU.64 UR18, c[0x0][0x4e0] ;  /* 0x00009c00ff1277ac */ /* 0x000ea40008000a00 */
[----:B--2---:R-:W-:-:S04]  /*07d0*/  UISETP.NE.U32.AND UP0, UPT, UR18, URZ, UPT ;  /* 0x000000ff1200728c */ /* 0x004fc8000bf05070 */
[----:B------:R-:W-:-:S09]  /*07e0*/  UISETP.NE.AND.EX UP0, UPT, UR19, URZ, UPT, UP0 ;  /* 0x000000ff1300728c */ /* 0x000fd2000bf05300 */
[----:B------:R-:W-:Y:S05]  /*07f0*/  BRA.U !UP0, `(.L_x_5502) ;  /* 0x0000000508907547 */ /* 0x000fea000b800000 */
[----:B------:R-:W2:Y:S01]  /*0800*/  LDC R5, c[0x0][0x4f0] ;  /* 0x00013c00ff057b82 */ /* 0x000ea20000000800 */
[----:B-1----:R-:W-:Y:S01]  /*0810*/  LEA R2, R32, 0xffffffc0, 0x6 ;  /* 0xffffffc020027811 */ /* 0x002fe200078e30ff */
[----:B------:R-:W1:Y:S03]  /*0820*/  LDCU.64 UR4, c[0x0][0x4e8] ;  /* 0x00009d00ff0477ac */ /* 0x000e660008000a00 */
[----:B------:R-:W-:Y:S01]  /*0830*/  IABS R0, R2 ;  /* 0x0000000200007213 */ /* 0x000fe20000000000 */
[----:B------:R-:W3:Y:S01]  /*0840*/  LDCU.64 UR8, c[0x0][0x3a8] ;  /* 0x00007500ff0877ac */ /* 0x000ee20008000a00 */
[----:B------:R-:W4:Y:S01]  /*0850*/  LDCU.64 UR16, c[0x0][0x3a0] ;  /* 0x00007400ff1077ac */ /* 0x000f220008000a00 */
[----:B------:R-:W3:Y:S01]  /*0860*/  LDCU.64 UR6, c[0x0][0x3c0] ;  /* 0x00007800ff0677ac */ /* 0x000ee20008000a00 */
[----:B--2--5:R-:W-:-:S04]  /*0870*/  IABS R4, R5 ;  /* 0x0000000500047213 */ /* 0x024fc80000000000 */
[----:B------:R-:W2:Y:S08]  /*0880*/  I2F.RP R8, R4 ;  /* 0x0000000400087306 */ /* 0x000eb00000209400 */
[----:B--2---:R-:W2:Y:S02]  /*0890*/  MUFU.RCP R8, R8 ;  /* 0x0000000800087308 */ /* 0x004ea40000001000 */
[----:B--2---:R-:W-:-:S06]  /*08a0*/  IADD3 R8, PT, PT, R8, 0xffffffe, RZ ;  /* 0x0ffffffe08087810 */ /* 0x004fcc0007ffe0ff */
[----:B------:R-:W2:Y:S02]  /*08b0*/  F2I.FTZ.U32.TRUNC.NTZ R9, R8 ;  /* 0x0000000800097305 */ /* 0x000ea4000021f000 */
[----:B--2---:R-:W-:Y:S01]  /*08c0*/  IMAD.MOV R3, RZ, RZ, -R9 ;  /* 0x000000ffff037224 */ /* 0x004fe200078e0a09 */
[----:B------:R-:W-:-:S03]  /*08d0*/  MOV R8, RZ ;  /* 0x000000ff00087202 */ /* 0x000fc60000000f00 */
[----:B------:R-:W-:-:S04]  /*08e0*/  IMAD R3, R3, R4, RZ ;  /* 0x0000000403037224 */ /* 0x000fc800078e02ff */
[----:B------:R-:W-:-:S04]  /*08f0*/  IMAD.HI.U32 R6, R9, R3, R8 ;  /* 0x0000000309067227 */ /* 0x000fc800078e0008 */
[----:B------:R-:W-:Y:S02]  /*0900*/  IMAD.MOV.U32 R3, RZ, RZ, R0 ;  /* 0x000000ffff037224 */ /* 0x000fe400078e0000 */
[----:B-1----:R-:W-:-:S04]  /*0910*/  IMAD.WIDE.U32 R8, R152, UR4, RZ ;  /* 0x0000000498087c25 */ /* 0x002fc8000f8e00ff */
[----:B------:R-:W-:-:S04]  /*0920*/  IMAD.HI.U32 R6, R6, R3, RZ ;  /* 0x0000000306067227 */ /* 0x000fc800078e00ff */
[----:B------:R-:W-:Y:S01]  /*0930*/  IMAD R101, R152, UR5, R9 ;  /* 0x0000000598657c24 */ /* 0x000fe2000f8e0209 */
[----:B------:R-:W-:Y:S01]  /*0940*/  IADD3 R0, PT, PT, -R6, RZ, RZ ;  /* 0x000000ff06007210 */ /* 0x000fe20007ffe1ff */
[----:B------:R-:W1:Y:S04]  /*0950*/  LDCU.64 UR4, c[0x0][0x3b8] ;  /* 0x00007700ff0477ac */ /* 0x000e680008000a00 */
[----:B------:R-:W-:-:S05]  /*0960*/  IMAD R0, R4, R0, R3 ;  /* 0x0000000004007224 */ /* 0x000fca00078e0203 */
[----:B------:R-:W-:-:S13]  /*0970*/  ISETP.GT.U32.AND P2, PT, R4, R0, PT ;  /* 0x000000000400720c */ /* 0x000fda0003f44070 */
[----:B------:R-:W-:Y:S01]  /*0980*/  @!P2 IMAD.IADD R0, R0, 0x1, -R4 ;  /* 0x000000010000a824 */ /* 0x000fe200078e0a04 */
[----:B------:R-:W-:Y:S02]  /*0990*/  @!P2 IADD3 R6, PT, PT, R6, 0x1, RZ ;  /* 0x000000010606a810 */ /* 0x000fe40007ffe0ff */
[----:B------:R-:W-:Y:S02]  /*09a0*/  ISETP.NE.AND P2, PT, R5, RZ, PT ;  /* 0x000000ff0500720c */ /* 0x000fe40003f45270 */
[----:B------:R-:W-:Y:S02]  /*09b0*/  ISETP.GE.U32.AND P0, PT, R0, R4, PT ;  /* 0x000000040000720c */ /* 0x000fe40003f06070 */
[----:B------:R-:W-:Y:S01]  /*09c0*/  LOP3.LUT R0, R2, R5, RZ, 0x3c, !PT ;  /* 0x0000000502007212 */ /* 0x000fe200078e3cff */
[----:B------:R-:W2:Y:S03]  /*09d0*/  LDC R4, c[0x0][0x3e8] ;  /* 0x0000fa00ff047b82 */ /* 0x000ea60000000800 */
[----:B------:R-:W-:-:S07]  /*09e0*/  ISETP.GE.AND P1, PT, R0, RZ, PT ;  /* 0x000000ff0000720c */ /* 0x000fce0003f26270 */
[----:B------:R-:W-:Y:S01]  /*09f0*/  @P0 VIADD R6, R6, 0x1 ;  /* 0x0000000106060836 */ /* 0x000fe20000000000 */
[----:B------:R-:W-:-:S04]  /*0a00*/  LEA R102, P0, R8, UR18, 0x2 ;  /* 0x0000001208667c11 */ /* 0x000fc8000f8010ff */
[----:B------:R-:W-:Y:S01]  /*0a10*/  LEA.HI.X R101, R8, UR19, R101, 0x2, P0 ;  /* 0x0000001308657c11 */ /* 0x000fe200080f1465 */
[----:B------:R-:W-:Y:S01]  /*0a20*/  IMAD.MOV.U32 R8, RZ, RZ, R102 ;  /* 0x000000ffff087224 */ /* 0x000fe200078e0066 */
[----:B------:R-:W-:Y:S02]  /*0a30*/  @!P1 IADD3 R6, PT, PT, -R6, RZ, RZ ;  /* 0x000000ff06069210 */ /* 0x000fe40007ffe1ff */
[----:B------:R-:W-:Y:S02]  /*0a40*/  @!P2 LOP3.LUT R6, RZ, R5, RZ, 0x33, !PT ;  /* 0x00000005ff06a212 */ /* 0x000fe400078e33ff */
[----:B------:R-:W-:-:S03]  /*0a50*/  MOV R9, R101 ;  /* 0x0000006500097202 */ /* 0x000fc60000000f00 */
[----:B------:R-:W-:-:S06]  /*0a60*/  IMAD.WIDE R10, R6, 0x4, R8 ;  /* 0x00000004060a7825 */ /* 0x000fcc00078e0208 */
[----:B------:R-:W4:Y:S01]  /*0a70*/  LDG.E R10, desc[UR22][R10.64] ;  /* 0x000000160a0a7981 */ /* 0x000f22000c1e1900 */
[----:B--2---:R-:W-:Y:S01]  /*0a80*/  IABS R0, R4 ;  /* 0x0000000400007213 */ /* 0x004fe20000000000 */
[----:B------:R-:W-:Y:S01]  /*0a90*/  IMAD.MOV R6, RZ, RZ, -R6 ;  /* 0x000000ffff067224 */ /* 0x000fe200078e0a06 */
[----:B-1----:R-:W-:Y:S02]  /*0aa0*/  MOV R34, UR4 ;  /* 0x0000000400227c02 */ /* 0x002fe40008000f00 */
[----:B------:R-:W1:Y:S01]  /*0ab0*/  I2F.RP R14, R0 ;  /* 0x00000000000e7306 */ /* 0x000e620000209400 */
[----:B------:R-:W-:Y:S01]  /*0ac0*/  IMAD R2, R5, R6, R2 ;  /* 0x0000000605027224 */ /* 0x000fe200078e0202 */
[----:B------:R-:W-:-:S06]  /*0ad0*/  MOV R35, UR5 ;  /* 0x0000000500237c02 */ /* 0x000fcc0008000f00 */
        /* <DEDUP_REMOVED lines=13> */
[-C--:B------:R-:W-:Y:S02]  /*0bb0*/  @!P1 IADD3 R8, PT, PT, R8, -R0.reuse, RZ ;  /* 0x8000000008089210 */ /* 0x080fe40007ffe0ff */
[----:B------:R-:W-:Y:S02]  /*0bc0*/  @!P1 IADD3 R3, PT, PT, R3, 0x1, RZ ;  /* 0x0000000103039810 */ /* 0x000fe40007ffe0ff */
[----:B------:R-:W-:Y:S02]  /*0bd0*/  ISETP.GE.U32.AND P2, PT, R8, R0, PT ;  /* 0x000000000800720c */ /* 0x000fe40003f46070 */
[----:B------:R-:W-:Y:S02]  /*0be0*/  LOP3.LUT R0, R7, R4, RZ, 0x3c, !PT ;  /* 0x0000000407007212 */ /* 0x000fe400078e3cff */
[----:B------:R-:W-:Y:S02]  /*0bf0*/  ISETP.NE.AND P1, PT, R4, RZ, PT ;  /* 0x000000ff0400720c */ /* 0x000fe40003f25270 */
[----:B------:R-:W-:-:S02]  /*0c00*/  ISETP.GE.AND P0, PT, R0, RZ, PT ;  /* 0x000000ff0000720c */ /* 0x000fc40003f06270 */
[----:B------:R-:W-:-:S05]  /*0c10*/  SHF.R.S32.HI R0, RZ, 0x1f, R2 ;  /* 0x0000001fff007819 */ /* 0x000fca0000011402 */
[----:B------:R-:W-:-:S06]  /*0c20*/  @P2 IADD3 R3, PT, PT, R3, 0x1, RZ ;  /* 0x0000000103032810 */ /* 0x000fcc0007ffe0ff */
[----:B------:R-:W-:Y:S01]  /*0c30*/  @!P0 IMAD.MOV R3, RZ, RZ, -R3 ;  /* 0x000000ffff038224 */ /* 0x000fe200078e0a03 */
[----:B------:R-:W-:Y:S01]  /*0c40*/  @!P1 LOP3.LUT R3, RZ, R4, RZ, 0x33, !PT ;  /* 0x00000004ff039212 */ /* 0x000fe200078e33ff */
[C---:B------:R-:W-:Y:S02]  /*0c50*/  IMAD R4, R0.reuse, R34, RZ ;  /* 0x0000002200047224 */ /* 0x040fe400078e02ff */
[----:B---3--:R-:W-:Y:S02]  /*0c60*/  IMAD R0, R0, UR6, RZ ;  /* 0x0000000600007c24 */ /* 0x008fe4000f8e02ff */
[C---:B------:R-:W-:Y:S02]  /*0c70*/  IMAD R4, R2.reuse, R35, R4 ;  /* 0x0000002302047224 */ /* 0x040fe400078e0204 */
[----:B------:R-:W-:Y:S01]  /*0c80*/  IMAD R0, R2, UR7, R0 ;  /* 0x0000000702007c24 */ /* 0x000fe2000f8e0200 */
[----:B----4-:R-:W-:Y:S01]  /*0c90*/  SHF.R.S32.HI R6, RZ, 0x1f, R10 ;  /* 0x0000001fff067819 */ /* 0x010fe2000001140a */
[----:B------:R-:W-:-:S04]  /*0ca0*/  IMAD.WIDE.U32 R8, R10, UR8, RZ ;  /* 0x000000080a087c25 */ /* 0x000fc8000f8e00ff */
[C---:B------:R-:W-:Y:S02]  /*0cb0*/  IMAD R5, R6.reuse, UR8, RZ ;  /* 0x0000000806057c24 */ /* 0x040fe4000f8e02ff */
[----:B------:R-:W-:Y:S02]  /*0cc0*/  IMAD R6, R6, UR16, RZ ;  /* 0x0000001006067c24 */ /* 0x000fe4000f8e02ff */
[C---:B------:R-:W-:Y:S01]  /*0cd0*/  IMAD R5, R10.reuse, UR9, R5 ;  /* 0x000000090a057c24 */ /* 0x040fe2000f8e0205 */
[----:B------:R-:W1:Y:S01]  /*0ce0*/  LDCU.128 UR8, c[0x0][0x3d0] ;  /* 0x00007a00ff0877ac */ /* 0x000e620008000c00 */
[C---:B------:R-:W-:Y:S02]  /*0cf0*/  IMAD R6, R10.reuse, UR17, R6 ;  /* 0x000000110a067c24 */ /* 0x040fe4000f8e0206 */
[----:B------:R-:W-:-:S04]  /*0d00*/  IMAD.WIDE.U32 R10, R10, UR16, RZ ;  /* 0x000000100a0a7c25 */ /* 0x000fc8000f8e00ff */
[----:B------:R-:W-:Y:S01]  /*0d10*/  IMAD.IADD R9, R9, 0x1, R5 ;  /* 0x0000000109097824 */ /* 0x000fe200078e0205 */
[----:B------:R-:W-:Y:S01]  /*0d20*/  IADD3 R11, PT, PT, R11, R6, RZ ;  /* 0x000000060b0b7210 */ /* 0x000fe20007ffe0ff */
[----:B------:R-:W-:-:S04]  /*0d30*/  IMAD.WIDE.U32 R8, R2, UR6, R8 ;  /* 0x0000000602087c25 */ /* 0x000fc8000f8e0008 */
[----:B------:R-:W-:Y:S01]  /*0d40*/  IMAD.WIDE.U32 R10, R2, R34, R10 ;  /* 0x00000022020a7225 */ /* 0x000fe200078e000a */
[----:B------:R-:W-:-:S03]  /*0d50*/  SHF.R.S32.HI R2, RZ, 0x1f, R3 ;  /* 0x0000001fff027819 */ /* 0x000fc60000011403 */
[----:B------:R-:W-:Y:S01]  /*0d60*/  IMAD.IADD R9, R9, 0x1, R0 ;  /* 0x0000000109097824 */ /* 0x000fe200078e0200 */
[----:B------:R-:W-:Y:S01]  /*0d70*/  IADD3 R5, PT, PT, R11, R4, RZ ;  /* 0x000000040b057210 */ /* 0x000fe20007ffe0ff */
[C---:B-1----:R-:W-:Y:S01]  /*0d80*/  IMAD R0, R2.reuse, UR8, RZ ;  /* 0x0000000802007c24 */ /* 0x042fe2000f8e02ff */
[----:B------:R-:W-:Y:S01]  /*0d90*/  MOV R4, R10 ;  /* 0x0000000a00047202 */ /* 0x000fe20000000f00 */
[----:B------:R-:W-:Y:S02]  /*0da0*/  IMAD R2, R2, UR10, RZ ;  /* 0x0000000a02027c24 */ /* 0x000fe4000f8e02ff */
[C---:B------:R-:W-:Y:S02]  /*0db0*/  IMAD R0, R3.reuse, UR9, R0 ;  /* 0x0000000903007c24 */ /* 0x040fe4000f8e0200 */
[----:B------:R-:W-:-:S04]  /*0dc0*/  IMAD.WIDE.U32 R4, R3, UR8, R4 ;  /* 0x0000000803047c25 */ /* 0x000fc8000f8e0004 */
[----:B------:R-:W-:Y:S01]  /*0dd0*/  IMAD R2, R3, UR11, R2 ;  /* 0x0000000b03027c24 */ /* 0x000fe2000f8e0202 */
[----:B------:R-:W-:Y:S01]  /*0de0*/  IADD3 R5, PT, PT, R5, R0, RZ ;  /* 0x0000000005057210 */ /* 0x000fe20007ffe0ff */
[----:B------:R-:W-:-:S04]  /*0df0*/  IMAD.WIDE.U32 R8, R3, UR10, R8 ;  /* 0x0000000a03087c25 */ /* 0x000fc8000f8e0008 */
[----:B------:R-:W-:Y:S01]  /*0e00*/  IMAD.MOV.U32 R18, RZ, RZ, R4 ;  /* 0x000000ffff127224 */ /* 0x000fe200078e0004 */
[----:B------:R-:W-:Y:S02]  /*0e10*/  IADD3 R4, PT, PT, R9, R2, RZ ;  /* 0x0000000209047210 */ /* 0x000fe40007ffe0ff */
[----:B------:R-:W-:Y:S01]  /*0e20*/  MOV R6, R8 ;  /* 0x0000000800067202 */ /* 0x000fe20000000f00 */
[----:B------:R-:W-:Y:S06]  /*0e30*/  BRA `(.L_x_5503) ;  /* 0x0000000400147947 */ /* 0x000fec0003800000 */
.L_x_5502:
[----:B------:R-:W2:Y:S01]  /*0e40*/  LDC R6, c[0x0][0x3e8] ;  /* 0x0000fa00ff067b82 */ /* 0x000ea20000000800 */
[----:B-1----:R-:W-:Y:S01]  /*0e50*/  IABS R2, R7 ;  /* 0x0000000700027213 */ /* 0x002fe20000000000 */
[----:B------:R-:W1:Y:S01]  /*0e60*/  LDCU.64 UR6, c[0x0][0x3c0] ;  /* 0x00007800ff0677ac */ /* 0x000e620008000a00 */
[----:B-----5:R-:W-:Y:S02]  /*0e70*/  SHF.R.S32.HI R9, RZ, 0x1f, R4 ;  /* 0x0000001fff097819 */ /* 0x020fe40000011404 */
[----:B------:R-:W-:Y:S01]  /*0e80*/  MOV R102, RZ ;  /* 0x000000ff00667202 */ /* 0x000fe20000000f00 */
[----:B------:R-:W3:Y:S01]  /*0e90*/  LDCU.64 UR16, c[0x0][0x3a0] ;  /* 0x00007400ff1077ac */ /* 0x000ee20008000a00 */
[----:B------:R-:W-:Y:S01]  /*0ea0*/  MOV R101, RZ ;  /* 0x000000ff00657202 */ /* 0x000fe20000000f00 */
[----:B------:R-:W4:Y:S01]  /*0eb0*/  LDC.64 R34, c[0x0][0x3b8] ;  /* 0x0000ee00ff227b82 */ /* 0x000f220000000a00 */
[----:B-1----:R-:W-:Y:S01]  /*0ec0*/  IMAD.WIDE.U32 R16, R14, UR6, RZ ;  /* 0x000000060e107c25 */ /* 0x002fe2000f8e00ff */
[----:B--2---:R-:W-:-:S04]  /*0ed0*/  IABS R8, R6 ;  /* 0x0000000600087213 */ /* 0x004fc80000000000 */
[----:B------:R-:W1:Y:S08]  /*0ee0*/  I2F.RP R10, R8 ;  /* 0x00000008000a7306 */ /* 0x000e700000209400 */
[----:B-1----:R-:W1:Y:S02]  /*0ef0*/  MUFU.RCP R10, R10 ;  /* 0x0000000a000a7308 */ /* 0x002e640000001000 */
[----:B-1----:R-:W-:-:S06]  /*0f00*/  IADD3 R10, PT, PT, R10, 0xffffffe, RZ ;  /* 0x0ffffffe0a0a7810 */ /* 0x002fcc0007ffe0ff */
[----:B------:R-:W1:Y:S02]  /*0f10*/  F2I.FTZ.U32.TRUNC.NTZ R11, R10 ;  /* 0x0000000a000b7305 */ /* 0x000e64000021f000 */
[----:B-1----:R-:W-:Y:S02]  /*0f20*/  IADD3 R0, PT, PT, RZ, -R11, RZ ;  /* 0x8000000bff007210 */ /* 0x002fe40007ffe0ff */
[----:B------:R-:W-:-:S03]  /*0f30*/  MOV R10, RZ ;  /* 0x000000ff000a7202 */ /* 0x000fc60000000f00 */
[----:B------:R-:W-:-:S04]  /*0f40*/  IMAD R0, R0, R8, RZ ;  /* 0x0000000800007224 */ /* 0x000fc800078e02ff */
[----:B------:R-:W-:Y:S01]  /*0f50*/  IMAD.HI.U32 R0, R11, R0, R10 ;  /* 0x000000000b007227 */ /* 0x000fe200078e000a */
[----:B------:R-:W-:-:S05]  /*0f60*/  SHF.R.S32.HI R10, RZ, 0x1f, R14 ;  /* 0x0000001fff0a7819 */ /* 0x000fca000001140e */
[----:B------:R-:W-:-:S04]  /*0f70*/  IMAD.HI.U32 R0, R0, R2, RZ ;  /* 0x0000000200007227 */ /* 0x000fc800078e00ff */
[----:B------:R-:W-:Y:S01]  /*0f80*/  IMAD R11, R10, UR6, RZ ;  /* 0x000000060a0b7c24 */ /* 0x000fe2000f8e02ff */
[----:B------:R-:W-:Y:S01]  /*0f90*/  IADD3 R5, PT, PT, -R0, RZ, RZ ;  /* 0x000000ff00057210 */ /* 0x000fe20007ffe1ff */
[-C--:B----4-:R-:W-:Y:S02]  /*0fa0*/  IMAD R10, R10, R34.reuse, RZ ;  /* 0x000000220a0a7224 */ /* 0x090fe400078e02ff */
[----:B------:R-:W-:Y:S02]  /*0fb0*/  IMAD R11, R14, UR7, R11 ;  /* 0x000000070e0b7c24 */ /* 0x000fe4000f8e020b */
[----:B------:R-:W-:Y:S02]  /*0fc0*/  IMAD R5, R8, R5, R2 ;  /* 0x0000000508057224 */ /* 0x000fe400078e0202 */
[----:B------:R-:W1:Y:S01]  /*0fd0*/  LDC.64 R2, c[0x0][0x3a8] ;  /* 0x0000ea00ff027b82 */ /* 0x000e620000000a00 */
[C---:B------:R-:W-:Y:S01]  /*0fe0*/  IMAD R10, R14.reuse, R35, R10 ;  /* 0x000000230e0a7224 */ /* 0x040fe200078e020a */
[----:B------:R-:W-:Y:S01]  /*0ff0*/  IADD3 R11, PT, PT, R17, R11, RZ ;  /* 0x0000000b110b7210 */ /* 0x000fe20007ffe0ff */
[----:B------:R-:W-:Y:S01]  /*1000*/  IMAD.WIDE.U32 R14, R14, R34, RZ ;  /* 0x000000220e0e7225 */ /* 0x000fe200078e00ff */
[----:B------:R-:W-:-:S03]  /*1010*/  ISETP.GT.U32.AND P0, PT, R8, R5, PT ;  /* 0x000000050800720c */ /* 0x000fc60003f04070 */
[----:B------:R-:W-:Y:S01]  /*1020*/  IMAD.IADD R15, R15, 0x1, R10 ;  /* 0x000000010f0f7824 */ /* 0x000fe200078e020a */
[----:B------:R-:W-:Y:S01]  /*1030*/  MOV R10, R16 ;  /* 0x00000010000a7202 */ /* 0x000fe20000000f00 */
[----:B---3--:R-:W-:-:S08]  /*1040*/  IMAD.WIDE.U32 R14, R4, UR16, R14 ;  /* 0x00000010040e7c25 */ /* 0x008fd0000f8e000e */
        /* <DEDUP_REMOVED lines=12> */
[----:B------:R-:W-:Y:S01]  /*1110*/  @P2 IADD3 R0, PT, PT, R0, 0x1, RZ ;  /* 0x0000000100002810 */ /* 0x000fe20007ffe0ff */
[----:B------:R-:W-:Y:S01]  /*1120*/  IMAD.IADD R11, R11, 0x1, R8 ;  /* 0x000000010b0b7824 */ /* 0x000fe200078e0208 */
[----:B------:R-:W-:Y:S02]  /*1130*/  IADD3 R15, PT, PT, R15, R9, RZ ;  /* 0x000000090f0f7210 */ /* 0x000fe40007ffe0ff */
[----:B------:R-:W-:Y:S02]  /*1140*/  LEA R8, R32, 0xffffffc0, 0x6 ;  /* 0xffffffc020087811 */ /* 0x000fe400078e30ff */
[----:B------:R-:W-:Y:S01]  /*1150*/  @!P1 IADD3 R0, PT, PT, -R0, RZ, RZ ;  /* 0x000000ff00009210 */ /* 0x000fe20007ffe1ff */
[----:B------:R-:W2:Y:S01]  /*1160*/  LDC.64 R2, c[0x0][0x3d8] ;  /* 0x0000f600ff027b82 */ /* 0x000ea20000000a00 */
[----:B------:R-:W-:Y:S01]  /*1170*/  @!P0 LOP3.LUT R0, RZ, R6, RZ, 0x33, !PT ;  /* 0x00000006ff008212 */ /* 0x000fe200078e33ff */
[----:B------:R-:W-:-:S02]  /*1180*/  IMAD R6, R8, R35, RZ ;  /* 0x0000002308067224 */ /* 0x000fc400078e02ff */
[----:B------:R-:W-:-:S04]  /*1190*/  IMAD.WIDE.U32 R14, R8, R34, R14 ;  /* 0x00000022080e7225 */ /* 0x000fc800078e000e */
[C---:B------:R-:W-:Y:S01]  /*11a0*/  IMAD.WIDE.U32 R10, R8.reuse, UR6, R10 ;  /* 0x00000006080a7c25 */ /* 0x040fe2000f8e000a */
[----:B------:R-:W-:Y:S02]  /*11b0*/  IADD3 R15, PT, PT, R15, R6, RZ ;  /* 0x000000060f0f7210 */ /* 0x000fe40007ffe0ff */
[----:B------:R-:W-:Y:S01]  /*11c0*/  SHF.R.S32.HI R6, RZ, 0x1f, R0 ;  /* 0x0000001fff067819 */ /* 0x000fe20000011400 */
[----:B------:R-:W-:Y:S02]  /*11d0*/  IMAD R8, R8, UR7, RZ ;  /* 0x0000000708087c24 */ /* 0x000fe4000f8e02ff */
[----:B-1----:R-:W-:-:S03]  /*11e0*/  IMAD.WIDE.U32 R14, R0, R4, R14 ;  /* 0x00000004000e7225 */ /* 0x002fc600078e000e */
[----:B------:R-:W-:Y:S01]  /*11f0*/  IADD3 R11, PT, PT, R11, R8, RZ ;  /* 0x000000080b0b7210 */ /* 0x000fe20007ffe0ff */
        /* <DEDUP_REMOVED lines=9> */
.L_x_5503:
[----:B------:R-:W1:Y:S01]  /*1290*/  LDCU.128 UR12, c[0x0][0x390] ;  /* 0x00007200ff0c77ac */ /* 0x000e620008000c00 */
[----:B------:R-:W-:Y:S01]  /*12a0*/  IMAD.SHL.U32 R0, R104, 0x8, RZ ;  /* 0x0000000868007824 */ /* 0x000fe200078e00ff */
[C---:B------:R-:W-:Y:S01]  /*12b0*/  SHF.L.U64.HI R96, R34.reuse, 0x5, R35 ;  /* 0x0000000522607819 */ /* 0x040fe20000010223 */
[----:B------:R-:W-:Y:S01]  /*12c0*/  IMAD.MOV.U32 R3, RZ, RZ, RZ ;  /* 0x000000ffff037224 */ /* 0x000fe200078e00ff */
[----:B------:R-:W2:Y:S01]  /*12d0*/  LDCU.64 UR4, c[0x0][0x3c8] ;  /* 0x00007900ff0477ac */ /* 0x000ea20008000a00 */
[----:B------:R-:W-:Y:S01]  /*12e0*/  IMAD.SHL.U32 R97, R34, 0x20, RZ ;  /* 0x0000002022617824 */ /* 0x000fe200078e00ff */
[----:B------:R-:W-:Y:S01]  /*12f0*/  LOP3.LUT R2, R0, 0x38, RZ, 0xc0, !PT ;  /* 0x0000003800027812 */ /* 0x000fe200078ec0ff */
[----:B------:R-:W-:Y:S01]  /*1300*/  IMAD.SHL.U32 R33, R104, 0x40, RZ ;  /* 0x0000004068217824 */ /* 0x000fe200078e00ff */
[----:B------:R-:W3:Y:S01]  /*1310*/  LDCU.64 UR20, c[0x0][0x3b0] ;  /* 0x00007600ff1477ac */ /* 0x000ee20008000a00 */
[----:B------:R-:W-:Y:S01]  /*1320*/  LOP3.LUT R153, R0, 0x1f8, RZ, 0xc0, !PT ;  /* 0x000001f800997812 */ /* 0x000fe200078ec0ff */
[----:B------:R-:W-:Y:S01]  /*1330*/  IMAD.SHL.U32 R147, R104, 0x20, RZ ;  /* 0x0000002068937824 */ /* 0x000fe200078e00ff */
[C---:B------:R-:W-:Y:S01]  /*1340*/  IADD3 R18, P0, PT, R2.reuse, R18, RZ ;  /* 0x0000001202127210 */ /* 0x040fe20007f1e0ff */
[----:B------:R-:W4:Y:S01]  /*1350*/  LDCU.128 UR8, c[0x0][0x380] ;  /* 0x00007000ff0877ac */ /* 0x000f220008000c00 */
[----:B------:R-:W-:Y:S01]  /*1360*/  IADD3 R6, P4, PT, R2, R6, RZ ;  /* 0x0000000602067210 */ /* 0x000fe20007f9e0ff */
[----:B------:R-:W-:Y:S01]  /*1370*/  IMAD.MOV.U32 R156, RZ, RZ, R102 ;  /* 0x000000ffff9c7224 */ /* 0x000fe200078e0066 */
[----:B------:R-:W-:Y:S01]  /*1380*/  LOP3.LUT R153, R153, 0x38, R104, 0x78, !PT ;  /* 0x0000003899997812 */ /* 0x000fe200078e7868 */
[----:B------:R-:W-:Y:S01]  /*1390*/  IMAD.X R19, RZ, RZ, R5, P0 ;  /* 0x000000ffff137224 */ /* 0x000fe200000e0605 */
[----:B------:R-:W-:Y:S01]  /*13a0*/  LOP3.LUT R98, R33, 0x1c0, RZ, 0xc0, !PT ;  /* 0x000001c021627812 */ /* 0x000fe200078ec0ff */
[----:B-1----:R-:W-:Y:S01]  /*13b0*/  IMAD.WIDE.U32 R8, R152, UR14, R2 ;  /* 0x0000000e98087c25 */ /* 0x002fe2000f8e0002 */
[----:B------:R-:W-:-:S02]  /*13c0*/  SHF.R.U32.HI R2, RZ, 0x3, R104 ;  /* 0x00000003ff027819 */ /* 0x000fc40000011668 */
[--C-:B------:R-:W-:Y:S01]  /*13d0*/  LOP3.LUT R153, R153, 0x1e00, R0.reuse, 0xf8, !PT ;  /* 0x00001e0099997812 */ /* 0x100fe200078ef800 */
[----:B------:R-:W-:Y:S01]  /*13e0*/  IMAD R9, R152, UR15, R9 ;  /* 0x0000000f98097c24 */ /* 0x000fe2000f8e0209 */
[----:B------:R-:W-:Y:S01]  /*13f0*/  LOP3.LUT R98, R98, 0x38, R0, 0xf8, !PT ;  /* 0x0000003862627812 */ /* 0x000fe200078ef800 */
[----:B------:R-:W-:Y:S01]  /*1400*/  IMAD.WIDE.U32 R12, R12, 0x40, R2 ;  /* 0x000000400c0c7825 */ /* 0x000fe200078e0002 */
[--C-:B------:R-:W-:Y:S01]  /*1410*/  SHF.R.U32.HI R105, RZ, 0x1, R104.reuse ;  /* 0x00000001ff697819 */ /* 0x100fe20000011668 */
[----:B---3--:R-:W-:Y:S01]  /*1420*/  USHF.L.U64.HI UR24, UR20, 0x4, UR21 ;  /* 0x0000000414187899 */ /* 0x008fe20008010215 */
[C---:B------:R-:W-:Y:S01]  /*1430*/  LOP3.LUT R0, R98.reuse, 0x8, R104, 0x78, !PT ;  /* 0x0000000862007812 */ /* 0x040fe200078e7868 */
[C---:B--2---:R-:W-:Y:S01]  /*1440*/  IMAD.WIDE.U32 R14, R7.reuse, UR4, R8 ;  /* 0x00000004070e7c25 */ /* 0x044fe2000f8e0008 */
[----:B------:R-:W-:Y:S01]  /*1450*/  USHF.L.U32 UR4, UR20, 0x4, URZ ;  /* 0x0000000414047899 */ /* 0x000fe200080006ff */
[----:B------:R-:W-:Y:S01]  /*1460*/  LOP3.LUT R98, R98, 0x8, R105, 0x78, !PT ;  /* 0x0000000862627812 */ /* 0x000fe200078e7869 */
[----:B------:R-:W-:Y:S01]  /*1470*/  USHF.L.U32 UR15, UR20, 0x5, URZ ;  /* 0x00000005140f7899 */ /* 0x000fe200080006ff */
[----:B------:R-:W-:Y:S01]  /*1480*/  IMAD R15, R7, UR5, R15 ;  /* 0x00000005070f7c24 */ /* 0x000fe2000f8e020f */
[----:B------:R-:W1:Y:S01]  /*1490*/  S2UR UR5, SR_CgaCtaId ;  /* 0x00000000000579c3 */ /* 0x000e620000008800 */
[----:B------:R-:W-:Y:S01]  /*14a0*/  USHF.L.U64.HI UR14, UR20, 0x5, UR21 ;  /* 0x00000005140e7899 */ /* 0x000fe20008010215 */
[----:B------:R-:W-:Y:S01]  /*14b0*/  IMAD.U32 R16, RZ, RZ, UR4 ;  /* 0x00000004ff107e24 */ /* 0x000fe2000f8e00ff */
[----:B------:R-:W-:Y:S01]  /*14c0*/  LOP3.LUT R146, R33, 0x400, RZ, 0xc0, !PT ;  /* 0x0000040021927812 */ /* 0x000fe200078ec0ff */
[----:B------:R-:W-:Y:S01]  /*14d0*/  IMAD.U32 R17, RZ, RZ, UR24 ;  /* 0x00000018ff117e24 */ /* 0x000fe2000f8e00ff */
[----:B------:R-:W-:Y:S01]  /*14e0*/  LOP3.LUT R105, R105, 0x1f0, RZ, 0xc0, !PT ;  /* 0x000001f069697812 */ /* 0x000fe200078ec0ff */
[----:B------:R-:W-:Y:S01]  /*14f0*/  IMAD.U32 R20, RZ, RZ, UR15 ;  /* 0x0000000fff147e24 */ /* 0x000fe2000f8e00ff */
[----:B------:R-:W-:Y:S01]  /*1500*/  LEA R155, R32, 0xffffffc0, 0x6 ;  /* 0xffffffc0209b7811 */ /* 0x000fe200078e30ff */
[----:B------:R-:W-:Y:S01]  /*1510*/  IMAD.U32 R21, RZ, RZ, UR14 ;  /* 0x0000000eff157e24 */ /* 0x000fe2000f8e00ff */
[----:B------:R-:W-:Y:S01]  /*1520*/  IADD3 R105, PT, PT, R105, 0x1, R154 ;  /* 0x0000000169697810 */ /* 0x000fe20007ffe09a */
[----:B------:R-:W-:-:S02]  /*1530*/  IMAD R11, R13, UR20, RZ ;  /* 0x000000140d0b7c24 */ /* 0x000fc4000f8e02ff */
[----:B------:R-:W-:-:S04]  /*1540*/  IMAD.WIDE.U32 R16, R12, UR20, R16 ;  /* 0x000000140c107c25 */ /* 0x000fc8000f8e0010 */
[----:B------:R-:W-:Y:S01]  /*1550*/  IMAD.WIDE.U32 R20, R12, UR20, R20 ;  /* 0x000000140c147c25 */ /* 0x000fe2000f8e0014 */
[----:B------:R-:W-:-:S03]  /*1560*/  IADD3 R5, P3, PT, R14, R16, RZ ;  /* 0x000000100e057210 */ /* 0x000fc60007f7e0ff */
[----:B------:R-:W-:Y:S01]  /*1570*/  IMAD.WIDE.U32 R18, R2, R34, R18 ;  /* 0x0000002202127225 */ /* 0x000fe200078e0012 */
[C---:B------:R-:W-:Y:S01]  /*1580*/  IADD3 R10, P1, P0, R14.reuse, UR4, R20 ;  /* 0x000000040e0a7c10 */ /* 0x040fe2000f83e014 */
[----:B------:R-:W-:Y:S01]  /*1590*/  UMOV UR4, 0x400 ;  /* 0x0000040000047882 */ /* 0x000fe20000000000 */
[----:B------:R-:W-:Y:S01]  /*15a0*/  IADD3 R8, P2, PT, R14, R20, RZ ;  /* 0x000000140e087210 */ /* 0x000fe20007f5e0ff */
[----:B------:R-:W-:Y:S01]  /*15b0*/  IMAD R11, R12, UR21, R11 ;  /* 0x000000150c0b7c24 */ /* 0x000fe2000f8e020b */
[----:B----4-:R-:W-:Y:S01]  /*15c0*/  LEA R149, P5, R18, UR10, 0x1 ;  /* 0x0000000a12957c11 */ /* 0x010fe2000f8a08ff */
[----:B------:R-:W-:Y:S01]  /*15d0*/  IMAD R148, R2, R35, R19 ;  /* 0x0000002302947224 */ /* 0x000fe200078e0213 */
[----:B-1----:R-:W-:Y:S01]  /*15e0*/  ULEA UR5, UR5, UR4, 0x18 ;  /* 0x0000000405057291 */ /* 0x002fe2000f8ec0ff */
[----:B------:R-:W-:Y:S01]  /*15f0*/  IMAD.WIDE.U32 R12, R12, UR20, R14 ;  /* 0x000000140c0c7c25 */ /* 0x000fe2000f8e000e */
[----:B------:R-:W-:Y:S02]  /*1600*/  IADD3.X R3, PT, PT, R15, R11, R17, P3, !PT ;  /* 0x0000000b0f037210 */ /* 0x000fe40001ffe411 */
[----:B------:R-:W-:Y:S01]  /*1610*/  LEA.HI.X R148, R18, UR11, R148, 0x1, P5 ;  /* 0x0000000b12947c11 */ /* 0x000fe2000a8f0c94 */
[----:B------:R-:W-:Y:S01]  /*1620*/  IMAD.IADD R9, R11, 0x1, R21 ;  /* 0x000000010b097824 */ /* 0x000fe200078e0215 */
[----:B------:R-:W-:Y:S01]  /*1630*/  LEA R18, P3, R12, UR8, 0x1 ;  /* 0x000000080c127c11 */ /* 0x000fe2000f8608ff */
[----:B------:R-:W-:Y:S01]  /*1640*/  IMAD.IADD R11, R13, 0x1, R11 ;  /* 0x000000010d0b7824 */ /* 0x000fe200078e020b */
[----:B------:R-:W-:Y:S01]  /*1650*/  LEA R153, R153, UR5, 0x1 ;  /* 0x0000000599997c11 */ /* 0x000fe2000f8e08ff */
[----:B------:R-:W-:Y:S01]  /*1660*/  IMAD.X R7, R9, 0x1, R15, P2 ;  /* 0x0000000109077824 */ /* 0x000fe200010e060f */
[----:B------:R-:W-:Y:S01]  /*1670*/  LEA R16, P2, R5, UR8, 0x1 ;  /* 0x0000000805107c11 */ /* 0x000fe2000f8408ff */
[----:B------:R-:W-:Y:S01]  /*1680*/  IMAD R146, R0, 0x2, R146 ;  /* 0x0000000200927824 */ /* 0x000fe200078e0292 */
[----:B------:R-:W-:Y:S01]  /*1690*/  IADD3.X R9, PT, PT, R15, UR24, R9, P1, P0 ;  /* 0x000000180f097c10 */ /* 0x000fe20008fe0409 */
[----:B------:R-:W-:Y:S01]  /*16a0*/  IMAD.MOV.U32 R0, RZ, RZ, 0x20 ;  /* 0x00000020ff007424 */ /* 0x000fe200078e00ff */
[----:B------:R-:W-:Y:S01]  /*16b0*/  LEA.HI.X R19, R12, UR9, R11, 0x1, P3 ;  /* 0x000000090c137c11 */ /* 0x000fe200098f0c0b */
[----:B------:R-:W-:Y:S01]  /*16c0*/  IMAD.MOV.U32 R11, RZ, RZ, R148 ;  /* 0x000000ffff0b7224 */ /* 0x000fe200078e0094 */
[----:B------:R-:W-:Y:S01]  /*16d0*/  LEA R14, P1, R8, UR8, 0x1 ;  /* 0x00000008080e7c11 */ /* 0x000fe2000f8208ff */
[----:B------:R-:W-:Y:S01]  /*16e0*/  IMAD.MOV.U32 R157, RZ, RZ, R101 ;  /* 0x000000ffff9d7224 */ /* 0x000fe200078e0065 */
[----:B------:R-:W-:Y:S01]  /*16f0*/  LEA R12, P0, R10, UR8, 0x1 ;  /* 0x000000080a0c7c11 */ /* 0x000fe2000f8008ff */
[----:B------:R-:W-:Y:S01]  /*1700*/  @!PT LDS RZ, [RZ] ;  /* 0x00000000fffff984 */ /* 0x000fe20000000800 */
[----:B------:R-:W-:Y:S01]  /*1710*/  @!PT LDS RZ, [RZ] ;  /* 0x00000000fffff984 */ /* 0x000fe20000000800 */
[----:B------:R-:W-:Y:S01]  /*1720*/  @!PT LDS RZ, [RZ] ;  /* 0x00000000fffff984 */ /* 0x000fe20000000800 */
[----:B------:R-:W-:Y:S01]  /*1730*/  LDGSTS.E.BYPASS.LTC128B.128 [R153], desc[UR22][R18.64] ;  /* 0x0000000012997fae */ /* 0x000fe2000b981a16 */
[----:B------:R-:W-:-:S02]  /*1740*/  LEA.HI.X R17, R5, UR9, R3, 0x1, P2 ;  /* 0x0000000905117c11 */ /* 0x000fc400090f0c03 */
[----:B------:R-:W-:Y:S01]  /*1750*/  LEA.HI.X R15, R8, UR9, R7, 0x1, P1 ;  /* 0x00000009080f7c11 */ /* 0x000fe200088f0c07 */
[----:B------:R-:W-:Y:S01]  /*1760*/  LDGSTS.E.BYPASS.LTC128B.128 [R153+0x2000], desc[UR22][R18.64+0x80] ;  /* 0x0200008012997fae */ /* 0x000fe2000b981a16 */
[----:B------:R-:W-:Y:S01]  /*1770*/  LEA.HI.X R13, R10, UR9, R9, 0x1, P0 ;  /* 0x000000090a0d7c11 */ /* 0x000fe200080f0c09 */
[----:B------:R-:W-:Y:S01]  /*1780*/  IMAD.MOV.U32 R10, RZ, RZ, R149 ;  /* 0x000000ffff0a7224 */ /* 0x000fe200078e0095 */
[----:B------:R-:W-:Y:S01]  /*1790*/  IADD3 R8, P0, PT, R97, R149, RZ ;  /* 0x0000009561087210 */ /* 0x000fe20007f1e0ff */
[----:B------:R-:W-:Y:S01]  /*17a0*/  LDGSTS.E.BYPASS.LTC128B.128 [R153+0x800], desc[UR22][R16.64] ;  /* 0x0080000010997fae */ /* 0x000fe2000b981a16 */
[----:B------:R-:W-:Y:S01]  /*17b0*/  IMAD.X R7, RZ, RZ, R4, P4 ;  /* 0x000000ffff077224 */ /* 0x000fe200020e0604 */
[----:B------:R-:W-:Y:S02]  /*17c0*/  LOP3.LUT R3, R33, 0x200, RZ, 0xc0, !PT ;  /* 0x0000020021037812 */ /* 0x000fe400078ec0ff */
[----:B------:R-:W-:Y:S01]  /*17d0*/  LDGSTS.E.BYPASS.LTC128B.128 [R153+0x2800], desc[UR22][R16.64+0x80] ;  /* 0x0280008010997fae */ /* 0x000fe2000b981a16 */
[----:B------:R-:W-:Y:S01]  /*17e0*/  IMAD.X R9, R96, 0x1, R148, P0 ;  /* 0x0000000160097824 */ /* 0x000fe200000e0694 */
[----:B------:R-:W-:Y:S01]  /*17f0*/  LOP3.LUT R147, R3, 0x7c00, R147, 0xf8, !PT ;  /* 0x00007c0003937812 */ /* 0x000fe200078ef893 */
[C---:B------:R-:W-:Y:S01]  /*1800*/  IMAD.WIDE.U32 R6, R2.reuse, UR6, R6 ;  /* 0x0000000602067c25 */ /* 0x040fe2000f8e0006 */
[----:B------:R-:W-:Y:S02]  /*1810*/  LDGSTS.E.BYPASS.LTC128B.128 [R153+0x1000], desc[UR22][R14.64] ;  /* 0x010000000e997fae */ /* 0x000fe4000b981a16 */
[----:B------:R-:W-:Y:S01]  /*1820*/  LOP3.LUT R147, R147, R98, RZ, 0xfc, !PT ;  /* 0x0000006293937212 */ /* 0x000fe200078efcff */
[----:B------:R-:W-:Y:S01]  /*1830*/  IMAD R2, R2, UR7, R7 ;  /* 0x0000000702027c24 */ /* 0x000fe2000f8e0207 */
[----:B------:R-:W-:Y:S01]  /*1840*/  LDGSTS.E.BYPASS.LTC128B.128 [R153+0x3000], desc[UR22][R14.64+0x80] ;  /* 0x030000800e997fae */ /* 0x000fe2000b981a16 */
[----:B------:R-:W-:Y:S01]  /*1850*/  USHF.L.U64.HI UR7, UR6, 0x5, UR7 ;  /* 0x0000000506077899 */ /* 0x000fe20008010207 */
[----:B------:R-:W-:Y:S01]  /*1860*/  LEA R147, R147, UR5, 0x1 ;  /* 0x0000000593937c11 */ /* 0x000fe2000f8e08ff */
[----:B------:R-:W-:Y:S01]  /*1870*/  USHF.L.U32 UR6, UR6, 0x5, URZ ;  /* 0x0000000506067899 */ /* 0x000fe200080006ff */
[----:B------:R-:W-:Y:S04]  /*1880*/  LDGSTS.E.BYPASS.LTC128B.128 [R153+0x1800], desc[UR22][R12.64] ;  /* 0x018000000c997fae */ /* 0x000fe8000b981a16 */
[----:B------:R1:W-:Y:S04]  /*1890*/  LDGSTS.E.BYPASS.LTC128B.128 [R153+0x3800], desc[UR22][R12.64+0x80] ;  /* 0x038000800c997fae */ /* 0x0003e8000b981a16 */
[----:B------:R-:W-:Y:S04]  /*18a0*/  LDGSTS.E.BYPASS.LTC128B.128 [R153+0x4000], desc[UR22][R10.64] ;  /* 0x040000000a997fae */ /* 0x000fe8000b981a16 */
[----:B------:R2:W-:Y:S04]  /*18b0*/  LDGSTS.E.BYPASS.LTC128B.128 [R153+0x6000], desc[UR22][R10.64+0x80] ;  /* 0x060000800a997fae */ /* 0x0005e8000b981a16 */
[----:B------:R-:W-:Y:S04]  /*18c0*/  LDGSTS.E.BYPASS.LTC128B.128 [R153+0x4800], desc[UR22][R8.64] ;  /* 0x0480000008997fae */ /* 0x000fe8000b981a16 */
[----:B------:R-:W-:Y:S01]  /*18d0*/  LDGSTS.E.BYPASS.LTC128B.128 [R153+0x6800], desc[UR22][R8.64+0x80] ;  /* 0x0680008008997fae */ /* 0x000fe2000b981a16 */
[----:B-1----:R-:W-:-:S05]  /*18e0*/  IADD3 R12, P0, PT, R8, R97, RZ ;  /* 0x00000061080c7210 */ /* 0x002fca0007f1e0ff */
[----:B------:R-:W-:Y:S01]  /*18f0*/  IMAD.X R13, R9, 0x1, R96, P0 ;  /* 0x00000001090d7824 */ /* 0x000fe200000e0660 */
[----:B--2---:R-:W-:-:S04]  /*1900*/  IADD3 R10, P0, PT, R12, R97, RZ ;  /* 0x000000610c0a7210 */ /* 0x004fc80007f1e0ff */
[----:B------:R-:W-:Y:S01]  /*1910*/  LDGSTS.E.BYPASS.LTC128B.128 [R153+0x5000], desc[UR22][R12.64] ;  /* 0x050000000c997fae */ /* 0x000fe2000b981a16 */
[----:B------:R-:W-:-:S03]  /*1920*/  IMAD.X R11, R13, 0x1, R96, P0 ;  /* 0x000000010d0b7824 */ /* 0x000fc600000e0660 */
[----:B------:R-:W-:Y:S01]  /*1930*/  LDGSTS.E.BYPASS.LTC128B.128 [R153+0x7000], desc[UR22][R12.64+0x80] ;  /* 0x070000800c997fae */ /* 0x000fe2000b981a16 */
[----:B------:R-:W-:-:S03]  /*1940*/  LEA R151, P0, R6, UR12, 0x1 ;  /* 0x0000000c06977c11 */ /* 0x000fc6000f8008ff */
[----:B------:R-:W-:Y:S01]  /*1950*/  LDGSTS.E.BYPASS.LTC128B.128 [R153+0x5800], desc[UR22][R10.64] ;  /* 0x058000000a997fae */ /* 0x000fe2000b981a16 */
[----:B------:R-:W-:Y:S01]  /*1960*/  LEA.HI.X R150, R6, UR13, R2, 0x1, P0 ;  /* 0x0000000d06967c11 */ /* 0x000fe200080f0c02 */
[----:B------:R-:W-:Y:S01]  /*1970*/  IMAD.MOV.U32 R6, RZ, RZ, R151 ;  /* 0x000000ffff067224 */ /* 0x000fe200078e0097 */
[----:B------:R-:W-:Y:S01]  /*1980*/  IADD3 R2, P0, PT, R151, UR6, RZ ;  /* 0x0000000697027c10 */ /* 0x000fe2000ff1e0ff */
[----:B------:R-:W-:Y:S02]  /*1990*/  LDGSTS.E.BYPASS.LTC128B.128 [R153+0x7800], desc[UR22][R10.64+0x80] ;  /* 0x078000800a997fae */ /* 0x000fe4000b981a16 */
[----:B------:R-:W-:Y:S01]  /*19a0*/  IMAD.MOV.U32 R7, RZ, RZ, R150 ;  /* 0x000000ffff077224 */ /* 0x000fe200078e0096 */
[----:B------:R-:W-:Y:S01]  /*19b0*/  IADD3.X R3, PT, PT, R150, UR7, RZ, P0, !PT ;  /* 0x0000000796037c10 */ /* 0x000fe200087fe4ff */
[----:B------:R-:W0:Y:S01]  /*19c0*/  LDGDEPBAR ;  /* 0x00000000000079af */ /* 0x000e220000000000 */
[----:B------:R-:W-:-:S04]  /*19d0*/  IADD3 R4, P0, PT, R2, UR6, RZ ;  /* 0x0000000602047c10 */ /* 0x000fc8000ff1e0ff */
[----:B------:R-:W-:Y:S01]  /*19e0*/  IADD3.X R5, PT, PT, R3, UR7, RZ, P0, !PT ;  /* 0x0000000703057c10 */ /* 0x000fe200087fe4ff */
[----:B------:R-:W-:-:S04]  /*19f0*/  DEPBAR.LE SB0, 0x0 ;  /* 0x000080000000791a */ /* 0x000fc80000000000 */
[----:B------:R-:W-:Y:S06]  /*1a00*/  BAR.SYNC.DEFER_BLOCKING 0x0 ;  /* 0x0000000000007b1d */ /* 0x000fec0000010000 */
[----:B------:R-:W-:Y:S01]  /*1a10*/  @!PT LDS RZ, [RZ] ;  /* 0x00000000fffff984 */ /* 0x000fe20000000800 */
[----:B------:R-:W-:Y:S01]  /*1a20*/  @!PT LDS RZ, [RZ] ;  /* 0x00000000fffff984 */ /* 0x000fe20000000800 */
[----:B------:R-:W-:Y:S01]  /*1a30*/  @!PT LDS RZ, [RZ] ;  /* 0x00000000fffff984 */ /* 0x000fe20000000800 */
[----:B------:R-:W-:Y:S04]  /*1a40*/  LDGSTS.E.BYPASS.LTC128B.128 [R153+0x8000], desc[UR22][R6.64] ;  /* 0x0800000006997fae */ /* 0x000fe8000b981a16 */
[----:B------:R1:W-:Y:S04]  /*1a50*/  LDGSTS.E.BYPASS.LTC128B.128 [R153+0xa000], desc[UR22][R6.64+0x80] ;  /* 0x0a00008006997fae */ /* 0x0003e8000b981a16 */
[----:B------:R-:W-:Y:S04]  /*1a60*/  LDGSTS.E.BYPASS.LTC128B.128 [R153+0x8800], desc[UR22][R2.64] ;  /* 0x0880000002997fae */ /* 0x000fe8000b981a16 */
[----:B------:R2:W-:Y:S04]  /*1a70*/  LDGSTS.E.BYPASS.LTC128B.128 [R153+0xa800], desc[UR22][R2.64+0x80] ;  /* 0x0a80008002997fae */ /* 0x0005e8000b981a16 */
[----:B------:R-:W-:Y:S04]  /*1a80*/  LDGSTS.E.BYPASS.LTC128B.128 [R153+0x9000], desc[UR22][R4.64] ;  /* 0x0900000004997fae */ /* 0x000fe8000b981a16 */
[----:B------:R-:W-:Y:S01]  /*1a90*/  LDGSTS.E.BYPASS.LTC128B.128 [R153+0xb000], desc[UR22][R4.64+0x80] ;  /* 0x0b00008004997fae */ /* 0x000fe2000b981a16 */
[----:B-1----:R-:W-:-:S04]  /*1aa0*/  IADD3 R6, P0, PT, R4, UR6, RZ ;  /* 0x0000000604067c10 */ /* 0x002fc8000ff1e0ff */
[----:B------:R-:W-:Y:S02]  /*1ab0*/  IADD3.X R7, PT, PT, R5, UR7, RZ, P0, !PT ;  /* 0x0000000705077c10 */ /* 0x000fe400087fe4ff */
[----:B------:R-:W-:Y:S01]  /*1ac0*/  R2P PR, R104, 0x6 ;  /* 0x0000000668007804 */ /* 0x000fe20000000000 */
[----:B--2---:R-:W-:Y:S02]  /*1ad0*/  VIADD R3, R146, UR5 ;  /* 0x0000000592037c36 */ /* 0x004fe40008000000 */
[----:B------:R-:W-:Y:S01]  /*1ae0*/  LDGSTS.E.BYPASS.LTC128B.128 [R153+0x9800], desc[UR22][R6.64] ;  /* 0x0980000006997fae */ /* 0x000fe2000b981a16 */
[----:B------:R-:W-:Y:S01]  /*1af0*/  IMAD.MOV.U32 R2, RZ, RZ, 0x40 ;  /* 0x00000040ff027424 */ /* 0x000fe200078e00ff */
[----:B------:R-:W-:Y:S02]  /*1b00*/  SEL R0, R0, 0xffffffe0, !P1 ;  /* 0xffffffe000007807 */ /* 0x000fe40004800000 */
[----:B------:R1:W-:Y:S02]  /*1b10*/  LDGSTS.E.BYPASS.LTC128B.128 [R153+0xb800], desc[UR22][R6.64+0x80] ;  /* 0x0b80008006997fae */ /* 0x0003e4000b981a16 */
[----:B------:R-:W-:Y:S01]  /*1b20*/  SEL R2, R2, 0xffffffc0, !P2 ;  /* 0xffffffc002027807 */ /* 0x000fe20005000000 */
[C---:B------:R-:W-:Y:S01]  /*1b30*/  IMAD.IADD R145, R0.reuse, 0x1, R147 ;  /* 0x0000000100917824 */ /* 0x040fe200078e0293 */
[----:B------:R-:W-:Y:S01]  /*1b40*/  LDSM.16.M88.4 R68, [R147] ;  /* 0x000000009344783b */ /* 0x000fe20000000200 */
[----:B------:R-:W-:-:S02]  /*1b50*/  IMAD.IADD R141, R0, 0x1, R3 ;  /* 0x00000001008d7824 */ /* 0x000fc400078e0203 */
[C---:B------:R-:W-:Y:S01]  /*1b60*/  IMAD.IADD R144, R2.reuse, 0x1, R147 ;  /* 0x0000000102907824 */ /* 0x040fe200078e0293 */
[----:B------:R-:W2:Y:S01]  /*1b70*/  LDSM.16.M88.4 R60, [R146+UR5+0x4000] ;  /* 0x00400005923c783b */ /* 0x000ea20008000200 */
[----:B------:R-:W-:Y:S01]  /*1b80*/  IMAD.IADD R140, R2, 0x1, R3 ;  /* 0x00000001028c7824 */ /* 0x000fe200078e0203 */
[----:B------:R-:W-:Y:S01]  /*1b90*/  SHF.R.U32.HI R3, RZ, 0x2, R104 ;  /* 0x00000002ff037819 */ /* 0x000fe20000011668 */
[C---:B------:R-:W-:Y:S01]  /*1ba0*/  IMAD.IADD R143, R0.reuse, 0x1, R144 ;  /* 0x00000001008f7824 */ /* 0x040fe200078e0290 */
[----:B------:R-:W3:Y:S01]  /*1bb0*/  LDSM.16.M88.4 R52, [R146+UR5+0x4800] ;  /* 0x004800059234783b */ /* 0x000ee20008000200 */
[----:B------:R-:W-:Y:S01]  /*1bc0*/  IMAD.IADD R139, R0, 0x1, R140 ;  /* 0x00000001008b7824 */ /* 0x000fe200078e028c */
[----:B------:R-:W-:Y:S01]  /*1bd0*/  LOP3.LUT R3, R3, 0x7, RZ, 0xc0, !PT ;  /* 0x0000000703037812 */ /* 0x000fe200078ec0ff */
[----:B------:R-:W-:Y:S01]  /*1be0*/  IMAD.SHL.U32 R104, R104, 0x2, RZ ;  /* 0x0000000268687824 */ /* 0x000fe200078e00ff */
[----:B------:R-:W4:Y:S02]  /*1bf0*/  LDSM.16.M88.4 R44, [R146+UR5+0x5000] ;  /* 0x00500005922c783b */ /* 0x000f240008000200 */
[----:B------:R-:W-:-:S02]  /*1c00*/  IADD3 R105, PT, PT, R105, -R100, R3 ;  /* 0x8000006469697210 */ /* 0x000fc40007ffe003 */
[----:B------:R-:W5:Y:S01]  /*1c10*/  LDSM.16.M88.4 R8, [R146+UR5+0x5800] ;  /* 0x005800059208783b */ /* 0x000f620008000200 */
[----:B------:R-:W-:Y:S02]  /*1c20*/  LOP3.LUT R3, R155, 0x6, R104, 0xf8, !PT ;  /* 0x000000069b037812 */ /* 0x000fe400078ef868 */
[----:B------:R-:W-:Y:S01]  /*1c30*/  IADD3 R99, PT, PT, R105, R99, R103 ;  /* 0x0000006369637210 */ /* 0x000fe20007ffe067 */
[----:B------:R-:W-:Y:S04]  /*1c40*/  LDSM.16.M88.4 R80, [R145] ;  /* 0x000000009150783b */ /* 0x000fe80000000200 */
[----:B------:R-:W5:Y:S04]  /*1c50*/  LDSM.16.M88.4 R16, [R141+0x4800] ;  /* 0x004800008d10783b */ /* 0x000f680000000200 */
[----:B-1----:R-:W1:Y:S04]  /*1c60*/  LDSM.16.M88.4 R4, [R141+0x5000] ;  /* 0x005000008d04783b */ /* 0x002e680000000200 */
[----:B------:R-:W1:Y:S04]  /*1c70*/  LDSM.16.M88.4 R36, [R141+0x4000] ;  /* 0x004000008d24783b */ /* 0x000e680000000200 */
[----:B------:R-:W1:Y:S04]  /*1c80*/  LDSM.16.M88.4 R72, [R141+0x5800] ;  /* 0x005800008d48783b */ /* 0x000e680000000200 */
[----:B------:R-:W-:Y:S01]  /*1c90*/  LDSM.16.M88.4 R12, [R144] ;  /* 0x00000000900c783b */ /* 0x000fe20000000200 */
[C---:B--2---:R-:W-:Y:S03]  /*1ca0*/  HMMA.16816.F32 R20, R68.reuse, R60, RZ ;  /* 0x0000003c4414723c */ /* 0x044fe600000018ff */
        /* <DEDUP_REMOVED lines=13> */
[C---:B-----5:R-:W-:Y:S08]  /*1d80*/  HMMA.16816.F32 R40, R68.reuse, R8, RZ ;  /* 0x000000084428723c */ /* 0x060ff000000018ff */
[----:B------:R-:W-:Y:S01]  /*1d90*/  HMMA.16816.F32 R68, R68, R10, RZ ;  /* 0x0000000a4444723c */ /* 0x000fe200000018ff */
[----:B------:R-:W3:Y:S07]  /*1da0*/  LDSM.16.M88.4 R8, [R140+0x5000] ;  /* 0x005000008c08783b */ /* 0x000eee0000000200 */
[C---:B------:R-:W-:Y:S08]  /*1db0*/  HMMA.16816.F32 R56, R80.reuse, R16, R56 ;  /* 0x000000105038723c */ /* 0x040ff00000001838 */
[C---:B------:R-:W-:Y:S01]  /*1dc0*/  HMMA.16816.F32 R52, R80.reuse, R18, R52 ;  /* 0x000000125034723c */ /* 0x040fe20000001834 */
[----:B------:R-:W-:Y:S07]  /*1dd0*/  LDSM.16.M88.4 R16, [R143] ;  /* 0x000000008f10783b */ /* 0x000fee0000000200 */
[C---:B-1----:R-:W-:Y:S08]  /*1de0*/  HMMA.16816.F32 R48, R80.reuse, R4, R48 ;  /* 0x000000045030723c */ /* 0x042ff00000001830 */
[C---:B------:R-:W-:Y:S01]  /*1df0*/  HMMA.16816.F32 R44, R80.reuse, R6, R44 ;  /* 0x00000006502c723c */ /* 0x040fe2000000182c */
[----:B------:R-:W1:Y:S07]  /*1e00*/  LDSM.16.M88.4 R4, [R139+0x4000] ;  /* 0x004000008b04783b */ /* 0x000e6e0000000200 */
[C---:B------:R-:W-:Y:S08]  /*1e10*/  HMMA.16816.F32 R20, R80.reuse, R36, R20 ;  /* 0x000000245014723c */ /* 0x040ff00000001814 */
[C---:B------:R-:W-:Y:S01]  /*1e20*/  HMMA.16816.F32 R60, R80.reuse, R38, R60 ;  /* 0x00000026503c723c */ /* 0x040fe2000000183c */
        /* <DEDUP_REMOVED lines=8> */
[C---:B---3--:R-:W-:Y:S08]  /*1eb0*/  HMMA.16816.F32 R48, R12.reuse, R8, R48 ;  /* 0x000000080c30723c */ /* 0x048ff00000001830 */
[C---:B------:R-:W-:Y:S01]  /*1ec0*/  HMMA.16816.F32 R44, R12.reuse, R10, R44 ;  /* 0x0000000a0c2c723c */ /* 0x040fe2000000182c */
[----:B------:R-:W3:Y:S07]  /*1ed0*/  LDSM.16.M88.4 R8, [R146+UR5+0x6000] ;  /* 0x006000059208783b */ /* 0x000eee0008000200 */
[C---:B------:R-:W-:Y:S08]  /*1ee0*/  HMMA.16816.F32 R56, R12.reuse, R24, R56 ;  /* 0x000000180c38723c */ /* 0x040ff00000001838 */
[C---:B------:R-:W-:Y:S01]  /*1ef0*/  HMMA.16816.F32 R52, R12.reuse, R26, R52 ;  /* 0x0000001a0c34723c */ /* 0x040fe20000001834 */
[----:B------:R-:W5:Y:S07]  /*1f00*/  LDSM.16.M88.4 R24, [R139+0x5800] ;  /* 0x005800008b18783b */ /* 0x000f6e0000000200 */
[C---:B------:R-:W-:Y:S08]  /*1f10*/  HMMA.16816.F32 R40, R12.reuse, R64, R40 ;  /* 0x000000400c28723c */ /* 0x040ff00000001828 */
[----:B------:R-:W-:Y:S01]  /*1f20*/  HMMA.16816.F32 R80, R12, R66, R80 ;  /* 0x000000420c50723c */ /* 0x000fe20000001850 */
[----:B------:R-:W5:Y:S04]  /*1f30*/  LDSM.16.M88.4 R12, [R146+UR5+0x6800] ;  /* 0x00680005920c783b */ /* 0x000f680008000200 */
[----:B------:R-:W-:Y:S03]  /*1f40*/  LDSM.16.M88.4 R64, [R141+0x7800] ;  /* 0x007800008d40783b */ /* 0x000fe60000000200 */
        /* <DEDUP_REMOVED lines=8> */
[----:B------:R-:W-:Y:S07]  /*1fd0*/  LDSM.16.M88.4 R28, [R140+0x6800] ;  /* 0x006800008c1c783b */ /* 0x000fee0000000200 */
[C---:B---3--:R-:W-:Y:S08]  /*1fe0*/  HMMA.16816.F32 R20, R84.reuse, R8, R20 ;  /* 0x000000085414723c */ /* 0x048ff00000001814 */
[----:B------:R-:W-:Y:S01]  /*1ff0*/  HMMA.16816.F32 R60, R84, R10, R60 ;  /* 0x0000000a543c723c */ /* 0x000fe2000000183c */
[----:B------:R-:W2:Y:S07]  /*2000*/  LDSM.16.M88.4 R8, [R144+0x2000] ;  /* 0x002000009008783b */ /* 0x000eae0000000200 */
[C---:B-----5:R-:W-:Y:S08]  /*2010*/  HMMA.16816.F32 R40, R16.reuse, R24, R40 ;  /* 0x000000181028723c */ /* 0x060ff00000001828 */
[----:B------:R-:W-:Y:S01]  /*2020*/  HMMA.16816.F32 R80, R16, R26, R80 ;  /* 0x0000001a1050723c */ /* 0x000fe20000001850 */
[----:B------:R-:W3:Y:S04]  /*2030*/  LDSM.16.M88.4 R24, [R140+0x7000] ;  /* 0x007000008c18783b */ /* 0x000ee80000000200 */
[----:B------:R-:W-:Y:S03]  /*2040*/  LDSM.16.M88.4 R16, [R140+0x7800] ;  /* 0x007800008c10783b */ /* 0x000fe60000000200 */
[C---:B------:R-:W-:Y:S08]  /*2050*/  HMMA.16816.F32 R56, R84.reuse, R12, R56 ;  /* 0x0000000c5438723c */ /* 0x040ff00000001838 */
[C---:B------:R-:W-:Y:S01]  /*2060*/  HMMA.16816.F32 R52, R84.reuse, R14, R52 ;  /* 0x0000000e5434723c */ /* 0x040fe20000001834 */
[----:B------:R-:W-:Y:S07]  /*2070*/  LDSM.16.M88.4 R12, [R139+0x6000] ;  /* 0x006000008b0c783b */ /* 0x000fee0000000200 */
[C---:B-1----:R-:W-:Y:S08]  /*2080*/  HMMA.16816.F32 R48, R84.reuse, R4, R48 ;  /* 0x000000045430723c */ /* 0x042ff00000001830 */
[----:B------:R-:W-:Y:S01]  /*2090*/  HMMA.16816.F32 R44, R84, R6, R44 ;  /* 0x00000006542c723c */ /* 0x000fe2000000182c */
[----:B------:R-:W1:Y:S07]  /*20a0*/  LDSM.16.M88.4 R4, [R143+0x2000] ;  /* 0x002000008f04783b */ /* 0x000e6e0000000200 */
[C---:B------:R-:W-:Y:S08]  /*20b0*/  HMMA.16816.F32 R20, R76.reuse, R88, R20 ;  /* 0x000000584c14723c */ /* 0x040ff00000001814 */
[C---:B------:R-:W-:Y:S08]  /*20c0*/  HMMA.16816.F32 R60, R76.reuse, R90, R60 ;  /* 0x0000005a4c3c723c */ /* 0x040ff0000000183c */
[C---:B------:R-:W-:Y:S08]  /*20d0*/  HMMA.16816.F32 R48, R76.reuse, R68, R48 ;  /* 0x000000444c30723c */ /* 0x040ff00000001830 */
[----:B------:R-:W-:Y:S08]  /*20e0*/  HMMA.16816.F32 R44, R76, R70, R44 ;  /* 0x000000464c2c723c */ /* 0x000ff0000000182c */
[C---:B--2---:R-:W-:Y:S01]  /*20f0*/  HMMA.16816.F32 R68, R8.reuse, R36, R20 ;  /* 0x000000240844723c */ /* 0x044fe20000001814 */
[----:B------:R-:W2:Y:S07]  /*2100*/  LDSM.16.M88.4 R20, [R139+0x6800] ;  /* 0x006800008b14783b */ /* 0x000eae0000000200 */
[----:B------:R-:W-:Y:S08]  /*2110*/  HMMA.16816.F32 R60, R8, R38, R60 ;  /* 0x00000026083c723c */ /* 0x000ff0000000183c */
[----:B------:R-:W-:Y:S08]  /*2120*/  HMMA.16816.F32 R56, R76, R72, R56 ;  /* 0x000000484c38723c */ /* 0x000ff00000001838 */
[C---:B---3--:R-:W-:Y:S08]  /*2130*/  HMMA.16816.F32 R48, R8.reuse, R24, R48 ;  /* 0x000000180830723c */ /* 0x048ff00000001830 */
[----:B------:R-:W-:Y:S01]  /*2140*/  HMMA.16816.F32 R44, R8, R26, R44 ;  /* 0x0000001a082c723c */ /* 0x000fe2000000182c */
[----:B------:R-:W3:Y:S07]  /*2150*/  LDSM.16.M88.4 R24, [R139+0x7000] ;  /* 0x007000008b18783b */ /* 0x000eee0000000200 */
[----:B-1----:R-:W-:Y:S01]  /*2160*/  HMMA.16816.F32 R68, R4, R12, R68 ;  /* 0x0000000c0444723c */ /* 0x002fe20000001844 */
[----:B------:R-:W-:-:S02]  /*2170*/  LOP3.LUT R12, R3, 0x1, RZ, 0xfc, !PT ;  /* 0x00000001030c7812 */ /* 0x000fc400078efcff */
[----:B------:R-:W-:-:S05]  /*2180*/  LOP3.LUT R13, R3, 0x10, RZ, 0xfc, !PT ;  /* 0x00000010030d7812 */ /* 0x000fca00078efcff */
[----:B------:R-:W-:Y:S01]  /*2190*/  HMMA.16816.F32 R60, R4, R14, R60 ;  /* 0x0000000e043c723c */ /* 0x000fe2000000183c */
[----:B------:R-:W-:-:S07]  /*21a0*/  LOP3.LUT R14, R3, 0x9, RZ, 0xfc, !PT ;  /* 0x00000009030e7812 */ /* 0x000fce00078efcff */
[----:B------:R-:W-:Y:S08]  /*21b0*/  HMMA.16816.F32 R40, R84, R92, R40 ;  /* 0x0000005c5428723c */ /* 0x000ff00000001828 */
[----:B------:R-:W-:Y:S01]  /*21c0*/  HMMA.16816.F32 R56, R8, R28, R56 ;  /* 0x0000001c0838723c */ /* 0x000fe20000001838 */
[C---:B------:R-:W-:Y:S02]  /*21d0*/  VIMNMX R28, PT, PT, R99.reuse, R103, PT ;  /* 0x00000067631c7248 */ /* 0x040fe40003fe0100 */
[----:B------:R-:W-:-:S02]  /*21e0*/  VIADDMNMX R103, R99, 0x8, R103, PT ;  /* 0x0000000863677846 */ /* 0x000fc40003800167 */
[CC--:B------:R-:W-:Y:S02]  /*21f0*/  ISETP.GE.AND P0, PT, R12.reuse, R28.reuse, PT ;  /* 0x0000001c0c00720c */ /* 0x0c0fe40003f06270 */
[-C--:B------:R-:W-:Y:S01]  /*2200*/  ISETP.GE.AND P5, PT, R12, R103.reuse, PT ;  /* 0x000000670c00720c */ /* 0x080fe20003fa6270 */
[----:B------:R-:W-:Y:S01]  /*2210*/  HMMA.16816.F32 R80, R84, R94, R80 ;  /* 0x0000005e5450723c */ /* 0x000fe20000001850 */
[----:B------:R-:W-:Y:S02]  /*2220*/  LOP3.LUT R12, R3, 0x8, RZ, 0xfc, !PT ;  /* 0x00000008030c7812 */ /* 0x000fe400078efcff */
[----:B------:R-:W-:Y:S02]  /*2230*/  FSEL R69, R69, -INF , !P0 ;  /* 0xff80000045457808 */ /* 0x000fe40004000000 */
[C---:B------:R-:W-:Y:S02]  /*2240*/  ISETP.GE.AND P4, PT, R12.reuse, R28, PT ;  /* 0x0000001c0c00720c */ /* 0x040fe40003f86270 */
[----:B------:R-:W-:Y:S01]  /*2250*/  ISETP.GE.AND P1, PT, R12, R103, PT ;  /* 0x000000670c00720c */ /* 0x000fe20003f26270 */
[----:B------:R-:W-:Y:S01]  /*2260*/  HMMA.16816.F32 R52, R76, R74, R52 ;  /* 0x0000004a4c34723c */ /* 0x000fe20000001834 */
[----:B------:R-:W-:-:S02]  /*2270*/  LOP3.LUT R12, R3, 0x11, RZ, 0xfc, !PT ;  /* 0x00000011030c7812 */ /* 0x000fc400078efcff */
[----:B------:R-:W-:Y:S02]  /*2280*/  FSEL R71, R71, -INF , !P5 ;  /* 0xff80000047477808 */ /* 0x000fe40006800000 */
[----:B------:R-:W-:Y:S02]  /*2290*/  FSEL R60, R60, -INF , !P4 ;  /* 0xff8000003c3c7808 */ /* 0x000fe40006000000 */
[CC--:B------:R-:W-:Y:S01]  /*22a0*/  ISETP.GE.AND P3, PT, R14.reuse, R28.reuse, PT ;  /* 0x0000001c0e00720c */ /* 0x0c0fe20003f66270 */
[----:B------:R-:W-:Y:S01]  /*22b0*/  HMMA.16816.F32 R40, R76, R64, R40 ;  /* 0x000000404c28723c */ /* 0x000fe20000001828 */
[-C--:B------:R-:W-:Y:S02]  /*22c0*/  ISETP.GE.AND P6, PT, R14, R103.reuse, PT ;  /* 0x000000670e00720c */ /* 0x080fe40003fc6270 */
[C---:B------:R-:W-:Y:S02]  /*22d0*/  ISETP.GE.AND P2, PT, R13.reuse, R28, PT ;  /* 0x0000001c0d00720c */ /* 0x040fe40003f46270 */
[----:B------:R-:W-:-:S02]  /*22e0*/  ISETP.GE.AND P0, PT, R13, R103, PT ;  /* 0x000000670d00720c */ /* 0x000fc40003f06270 */
[C---:B------:R-:W-:Y:S01]  /*22f0*/  ISETP.GE.AND P5, PT, R12.reuse, R28, PT ;  /* 0x0000001c0c00720c */ /* 0x040fe20003fa6270 */
[----:B------:R-:W-:Y:S01]  /*2300*/  HMMA.16816.F32 R80, R76, R66, R80 ;  /* 0x000000424c50723c */ /* 0x000fe20000001850 */
[----:B------:R-:W-:Y:S02]  /*2310*/  ISETP.GE.AND P4, PT, R12, R103, PT ;  /* 0x000000670c00720c */ /* 0x000fe40003f86270 */
[----:B------:R-:W1:Y:S01]  /*2320*/  LDSM.16.M88.4 R12, [R139+0x7800] ;  /* 0x007800008b0c783b */ /* 0x000e620000000200 */
[----:B------:R-:W-:Y:S01]  /*2330*/  FSEL R62, R62, -INF , !P1 ;  /* 0xff8000003e3e7808 */ /* 0x000fe20004800000 */
[----:B------:R-:W-:-:S04]  /*2340*/  DEPBAR.LE SB0, 0x0 ;  /* 0x000080000000791a */ /* 0x000fc80000000000 */
[----:B------:R-:W-:Y:S01]  /*2350*/  HMMA.16816.F32 R52, R8, R30, R52 ;  /* 0x0000001e0834723c */ /* 0x000fe20000001834 */
[----:B------:R-:W-:Y:S02]  /*2360*/  FSEL R61, R61, -INF , !P3 ;  /* 0xff8000003d3d7808 */ /* 0x000fe40005800000 */
[----:B------:R-:W-:-:S05]  /*2370*/  FSEL R63, R63, -INF , !P6 ;  /* 0xff8000003f3f7808 */ /* 0x000fca0007000000 */
[----:B--2---:R-:W-:Y:S01]  /*2380*/  HMMA.16816.F32 R56, R4, R20, R56 ;  /* 0x000000140438723c */ /* 0x004fe20000001838 */
[----:B------:R-:W-:-:S07]  /*2390*/  LOP3.LUT R21, R3, 0x20, RZ, 0xfc, !PT ;  /* 0x0000002003157812 */ /* 0x000fce00078efcff */
[----:B---3--:R-:W-:Y:S01]  /*23a0*/  HMMA.16816.F32 R48, R4, R24, R48 ;  /* 0x000000180430723c */ /* 0x008fe20000001830 */
[----:B------:R-:W-:-:S07]  /*23b0*/  LOP3.LUT R25, R3, 0x28, RZ, 0xfc, !PT ;  /* 0x0000002803197812 */ /* 0x000fce00078efcff */
[----:B------:R-:W-:Y:S01]  /*23c0*/  HMMA.16816.F32 R40, R8, R16, R40 ;  /* 0x000000100828723c */ /* 0x000fe20000001828 */
[C---:B------:R-:W-:Y:S02]  /*23d0*/  LOP3.LUT R16, R3.reuse, 0x18, RZ, 0xfc, !PT ;  /* 0x0000001803107812 */ /* 0x040fe400078efcff */
[----:B------:R-:W-:Y:S02]  /*23e0*/  FSEL R20, R58, -INF , !P0 ;  /* 0xff8000003a147808 */ /* 0x000fe40004000000 */
[CC--:B------:R-:W-:Y:S01]  /*23f0*/  ISETP.GE.AND P1, PT, R16.reuse, R28.reuse, PT ;  /* 0x0000001c1000720c */ /* 0x0c0fe20003f26270 */
[----:B------:R-:W-:Y:S01]  /*2400*/  BAR.SYNC.DEFER_BLOCKING 0x0 ;  /* 0x0000000000007b1d */ /* 0x000fe20000010000 */
[----:B------:R-:W-:Y:S01]  /*2410*/  ISETP.GE.AND P3, PT, R16, R103, PT ;  /* 0x000000671000720c */ /* 0x000fe20003f66270 */
[----:B------:R-:W-:Y:S01]  /*2420*/  HMMA.16816.F32 R44, R4, R26, R44 ;  /* 0x0000001a042c723c */ /* 0x000fe2000000182c */
[----:B------:R-:W-:Y:S02]  /*2430*/  LOP3.LUT R16, R3, 0x19, RZ, 0xfc, !PT ;  /* 0x0000001903107812 */ /* 0x000fe400078efcff */
[----:B------:R-:W-:-:S02]  /*2440*/  ISETP.GE.AND P0, PT, R21, R28, PT ;  /* 0x0000001c1500720c */ /* 0x000fc40003f06270 */
[----:B------:R-:W-:Y:S02]  /*2450*/  FSEL R17, R56, -INF , !P2 ;  /* 0xff80000038117808 */ /* 0x000fe40005000000 */
[C---:B------:R-:W-:Y:S01]  /*2460*/  ISETP.GE.AND P6, PT, R16.reuse, R28, PT ;  /* 0x0000001c1000720c */ /* 0x040fe20003fc6270 */
[----:B------:R-:W-:Y:S01]  /*2470*/  HMMA.16816.F32 R80, R8, R18, R80 ;  /* 0x000000120850723c */ /* 0x000fe20000001850 */
[----:B------:R-:W-:Y:S02]  /*2480*/  LOP3.LUT R10, R3, 0x29, RZ, 0xfc, !PT ;  /* 0x00000029030a7812 */ /* 0x000fe400078efcff */
[-C--:B------:R-:W-:Y:S02]  /*2490*/  ISETP.GE.AND P2, PT, R16, R103.reuse, PT ;  /* 0x000000671000720c */ /* 0x080fe40003f46270 */
        /* <DEDUP_REMOVED lines=9> */
[-C--:B------:R-:W-:Y:S02]  /*2530*/  ISETP.GE.AND P0, PT, R3, R28.reuse, PT ;  /* 0x0000001c0300720c */ /* 0x080fe40003f06270 */
[----:B------:R-:W-:-:S02]  /*2540*/  ISETP.GE.AND P4, PT, R21, R28, PT ;  /* 0x0000001c1500720c */ /* 0x000fc40003f86270 */
[----:B------:R-:W-:Y:S01]  /*2550*/  LOP3.LUT R9, R3, 0x30, RZ, 0xfc, !PT ;  /* 0x0000003003097812 */ /* 0x000fe200078efcff */
[----:B------:R-:W-:Y:S01]  /*2560*/  HMMA.16816.F32 R80, R4, R14, R80 ;  /* 0x0000000e0450723c */ /* 0x000fe20000001850 */
[----:B------:R-:W-:Y:S02]  /*2570*/  FSEL R68, R68, -INF , !P0 ;  /* 0xff80000044447808 */ /* 0x000fe40004000000 */
[----:B------:R-:W-:Y:S02]  /*2580*/  FSEL R24, R52, -INF , !P1 ;  /* 0xff80000034187808 */ /* 0x000fe40004800000 */
[----:B------:R-:W-:Y:S02]  /*2590*/  FSEL R119, R50, -INF , !P5 ;  /* 0xff80000032777808 */ /* 0x000fe40006800000 */
[----:B------:R-:W-:Y:S02]  /*25a0*/  FSEL R125, R49, -INF , !P4 ;  /* 0xff800000317d7808 */ /* 0x000fe40006000000 */
[----:B------:R-:W-:-:S02]  /*25b0*/  ISETP.NE.AND P0, PT, R32, 0x1, PT ;  /* 0x000000012000780c */ /* 0x000fc40003f05270 */
[-C--:B------:R-:W-:Y:S02]  /*25c0*/  ISETP.GE.AND P1, PT, R21, R103.reuse, PT ;  /* 0x000000671500720c */ /* 0x080fe40003f26270 */
[C---:B------:R-:W-:Y:S02]  /*25d0*/  ISETP.GE.AND P5, PT, R9.reuse, R28, PT ;  /* 0x0000001c0900720c */ /* 0x040fe40003fa6270 */
[----:B------:R-:W-:Y:S02]  /*25e0*/  ISETP.GE.AND P4, PT, R9, R103, PT ;  /* 0x000000670900720c */ /* 0x000fe40003f86270 */
[----:B------:R-:W-:Y:S02]  /*25f0*/  LOP3.LUT R9, R3, 0x31, RZ, 0xfc, !PT ;  /* 0x0000003103097812 */ /* 0x000fe400078efcff */
[----:B------:R-:W-:Y:S02]  /*2600*/  FSEL R21, R54, -INF , !P3 ;  /* 0xff80000036157808 */ /* 0x000fe40005800000 */
[----:B------:R-:W-:-:S02]  /*2610*/  FSEL R23, R53, -INF , !P6 ;  /* 0xff80000035177808 */ /* 0x000fc40007000000 */
[----:B------:R-:W-:Y:S02]  /*2620*/  FSEL R8, R55, -INF , !P2 ;  /* 0xff80000037087808 */ /* 0x000fe40005000000 */
[----:B------:R-:W-:Y:S02]  /*2630*/  FSEL R127, R51, -INF , !P1 ;  /* 0xff800000337f7808 */ /* 0x000fe40004800000 */
[CC--:B------:R-:W-:Y:S02]  /*2640*/  ISETP.GE.AND P3, PT, R25.reuse, R28.reuse, PT ;  /* 0x0000001c1900720c */ /* 0x0c0fe40003f66270 */
[----:B------:R-:W-:Y:S02]  /*2650*/  ISETP.GE.AND P6, PT, R25, R103, PT ;  /* 0x000000671900720c */ /* 0x000fe40003fc6270 */
[-C--:B------:R-:W-:Y:S02]  /*2660*/  ISETP.GE.AND P2, PT, R10, R28.reuse, PT ;  /* 0x0000001c0a00720c */ /* 0x080fe40003f46270 */
[----:B------:R-:W-:-:S02]  /*2670*/  ISETP.GE.AND P1, PT, R9, R28, PT ;  /* 0x0000001c0900720c */ /* 0x000fc40003f26270 */
[C---:B------:R-:W-:Y:S02]  /*2680*/  LOP3.LUT R10, R3.reuse, 0x38, RZ, 0xfc, !PT ;  /* 0x00000038030a7812 */ /* 0x040fe400078efcff */
[----:B------:R-:W-:Y:S02]  /*2690*/  LOP3.LUT R4, R3, 0x39, RZ, 0xfc, !PT ;  /* 0x0000003903047812 */ /* 0x000fe400078efcff */
[----:B------:R-:W-:Y:S02]  /*26a0*/  FSEL R120, R44, -INF , !P3 ;  /* 0xff8000002c787808 */ /* 0x000fe40005800000 */
[----:B------:R-:W-:Y:S02]  /*26b0*/  FSEL R126, R46, -INF , !P6 ;  /* 0xff8000002e7e7808 */ /* 0x000fe40007000000 */
[----:B------:R-:W-:Y:S02]  /*26c0*/  FSEL R128, R45, -INF , !P2 ;  /* 0xff8000002d807808 */ /* 0x000fe40005000000 */
[----:B------:R-:W-:-:S02]  /*26d0*/  FSEL R123, R40, -INF , !P5 ;  /* 0xff800000287b7808 */ /* 0x000fc40006800000 */
[----:B------:R-:W-:Y:S02]  /*26e0*/  FSEL R116, R42, -INF , !P4 ;  /* 0xff8000002a747808 */ /* 0x000fe40006000000 */
[----:B------:R-:W-:Y:S02]  /*26f0*/  FSEL R122, R41, -INF , !P1 ;  /* 0xff800000297a7808 */ /* 0x000fe40004800000 */
[-C--:B------:R-:W-:Y:S02]  /*2700*/  ISETP.GE.AND P3, PT, R9, R103.reuse, PT ;  /* 0x000000670900720c */ /* 0x080fe40003f66270 */
[CC--:B------:R-:W-:Y:S02]  /*2710*/  ISETP.GE.AND P6, PT, R10.reuse, R28.reuse, PT ;  /* 0x0000001c0a00720c */ /* 0x0c0fe40003fc6270 */
[----:B------:R-:W-:Y:S02]  /*2720*/  ISETP.GE.AND P2, PT, R10, R103, PT ;  /* 0x000000670a00720c */ /* 0x000fe40003f46270 */
        /* <DEDUP_REMOVED lines=23> */
.L_x_5505:
[----:B------:R-:W1:Y:S01]  /*28a0*/  LDC R4, c[0x0][0x4f0] ;  /* 0x00013c00ff047b82 */ /* 0x000e620000000800 */
[----:B------:R-:W-:Y:S02]  /*28b0*/  LEA R13, R32, 0xffffff80, 0x6 ;  /* 0xffffff80200d7811 */ /* 0x000fe400078e30ff */
        /* <DEDUP_REMOVED lines=16> */
[----:B------:R-:W-:Y:S02]  /*29c0*/  IMAD R5, R3, R5, R6 ;  /* 0x0000000503057224 */ /* 0x000fe400078e0206 */
[----:B------:R-:W-:-:S03]  /*29d0*/  IMAD.MOV R7, RZ, RZ, -R14 ;  /* 0x000000ffff077224 */ /* 0x000fc600078e0a0e */
[C---:B------:R-:W-:Y:S01]  /*29e0*/  ISETP.GT.U32.AND P2, PT, R3.reuse, R5, PT ;  /* 0x000000050300720c */ /* 0x040fe20003f44070 */
[----:B------:R-:W-:-:S05]  /*29f0*/  IMAD R7, R3, R7, R9 ;  /* 0x0000000703077224 */ /* 0x000fca00078e0209 */
[----:B------:R-:W-:-:S07]  /*2a00*/  ISETP.GT.U32.AND P4, PT, R3, R7, PT ;  /* 0x000000070300720c */ /* 0x000fce0003f84070 */
[-C--:B------:R-:W-:Y:S02]  /*2a10*/  @!P2 IADD3 R5, PT, PT, R5, -R3.reuse, RZ ;  /* 0x800000030505a210 */ /* 0x080fe40007ffe0ff */
[----:B------:R-:W-:Y:S02]  /*2a20*/  @!P2 IADD3 R12, PT, PT, R12, 0x1, RZ ;  /* 0x000000010c0ca810 */ /* 0x000fe40007ffe0ff */
[----:B------:R-:W-:Y:S02]  /*2a30*/  ISETP.GE.U32.AND P5, PT, R5, R3, PT ;  /* 0x000000030500720c */ /* 0x000fe40003fa6070 */
[----:B------:R-:W-:Y:S01]  /*2a40*/  @!P4 IMAD.IADD R7, R7, 0x1, -R3 ;  /* 0x000000010707c824 */ /* 0x000fe200078e0a03 */
[----:B------:R-:W-:Y:S01]  /*2a50*/  ISETP.NE.AND P2, PT, R4, RZ, PT ;  /* 0x000000ff0400720c */ /* 0x000fe20003f45270 */
[----:B------:R-:W-:-:S03]  /*2a60*/  @!P4 VIADD R14, R14, 0x1 ;  /* 0x000000010e0ec836 */ /* 0x000fc60000000000 */
[----:B------:R-:W-:Y:S02]  /*2a70*/  ISETP.GE.U32.AND P6, PT, R7, R3, PT ;  /* 0x000000030700720c */ /* 0x000fe40003fc6070 */
[----:B------:R-:W-:-:S04]  /*2a80*/  LOP3.LUT R3, R155, R4, RZ, 0x3c, !PT ;  /* 0x000000049b037212 */ /* 0x000fc800078e3cff */
[----:B------:R-:W-:Y:S02]  /*2a90*/  ISETP.GE.AND P3, PT, R3, RZ, PT ;  /* 0x000000ff0300720c */ /* 0x000fe40003f66270 */
[----:B------:R-:W-:Y:S02]  /*2aa0*/  @P5 IADD3 R12, PT, PT, R12, 0x1, RZ ;  /* 0x000000010c0c5810 */ /* 0x000fe40007ffe0ff */
[----:B------:R-:W-:Y:S02]  /*2ab0*/  LOP3.LUT R3, RZ, R4, RZ, 0x33, !PT ;  /* 0x00000004ff037212 */ /* 0x000fe400078e33ff */
[----:B------:R-:W-:Y:S01]  /*2ac0*/  MOV R7, R12 ;  /* 0x0000000c00077202 */ /* 0x000fe20000000f00 */
[----:B------:R-:W-:-:S04]  /*2ad0*/  @P6 VIADD R14, R14, 0x1 ;  /* 0x000000010e0e6836 */ /* 0x000fc80000000000 */
        /* <DEDUP_REMOVED lines=17> */
[----:B------:R-:W-:Y:S02]  /*2bf0*/  IMAD R4, R4, UR16, RZ ;  /* 0x0000001004047c24 */ /* 0x000fe4000f8e02ff */
[----:B------:R-:W-:-:S04]  /*2c00*/  IMAD.WIDE.U32 R6, R5, UR16, R6 ;  /* 0x0000001005067c25 */ /* 0x000fc8000f8e0006 */
[----:B------:R-:W-:Y:S01]  /*2c10*/  IMAD R4, R5, UR17, R4 ;  /* 0x0000001105047c24 */ /* 0x000fe2000f8e0204 */
[----:B------:R-:W-:-:S04]  /*2c20*/  LEA R149, P1, R6, R149, 0x1 ;  /* 0x0000009506957211 */ /* 0x000fc800078208ff */
[----:B------:R-:W-:-:S04]  /*2c30*/  IADD3 R4, PT, PT, R7, R4, RZ ;  /* 0x0000000407047210 */ /* 0x000fc80007ffe0ff */
[----:B------:R-:W-:-:S07]  /*2c40*/  LEA.HI.X R148, R6, R148, R4, 0x1, P1 ;  /* 0x0000009406947211 */ /* 0x000fce00008f0c04 */
.L_x_5506:
[----:B------:R-:W-:-:S04]  /*2c50*/  LEA R6, P1, R11, R149, 0x1 ;  /* 0x000000950b067211 */ /* 0x000fc800078208ff */
[-C--:B------:R-:W-:Y:S02]  /*2c60*/  IADD3 R4, P2, PT, R6, R97.reuse, RZ ;  /* 0x0000006106047210 */ /* 0x080fe40007f5e0ff */
[----:B------:R-:W-:Y:S01]  /*2c70*/  LEA.HI.X R7, R11, R148, R10, 0x1, P1 ;  /* 0x000000940b077211 */ /* 0x000fe200008f0c0a */
[----:B------:R-:W-:Y:S01]  /*2c80*/  IMAD.MOV.U32 R10, RZ, RZ, R149 ;  /* 0x000000ffff0a7224 */ /* 0x000fe200078e0095 */
[----:B------:R-:W-:Y:S01]  /*2c90*/  IADD3 R12, P1, PT, R4, R97, RZ ;  /* 0x00000061040c7210 */ /* 0x000fe20007f3e0ff */
[----:B------:R-:W-:Y:S02]  /*2ca0*/  IMAD.MOV.U32 R11, RZ, RZ, R148 ;  /* 0x000000ffff0b7224 */ /* 0x000fe400078e0094 */
[----:B------:R-:W-:-:S03]  /*2cb0*/  IMAD.X R5, R7, 0x1, R96, P2 ;  /* 0x0000000107057824 */ /* 0x000fc600010e0660 */
[----:B------:R-:W-:Y:S01]  /*2cc0*/  @!PT LDS RZ, [RZ] ;  /* 0x00000000fffff984 */ /* 0x000fe20000000800 */
[----:B------:R-:W-:Y:S01]  /*2cd0*/  @!PT LDS RZ, [RZ] ;  /* 0x00000000fffff984 */ /* 0x000fe20000000800 */
[----:B------:R-:W-:Y:S01]  /*2ce0*/  @!PT LDS RZ, [RZ] ;  /* 0x00000000fffff984 */ /* 0x000fe20000000800 */
        /* <DEDUP_REMOVED lines=10> */
.L_x_5504:
        /* <DEDUP_REMOVED lines=15> */
[----:B------:R-:W-:Y:S02]  /*2e80*/  FMNMX.FTZ R6, R117, R6, !PT ;  /* 0x0000000675067209 */ /* 0x000fe40007810000 */
[----:B------:R-:W-:Y:S02]  /*2e90*/  FMNMX.FTZ R3, R112, R3, !PT ;  /* 0x0000000370037209 */ /* 0x000fe40007810000 */
[----:B------:R-:W-:Y:S01]  /*2ea0*/  LOP3.LUT R142, R98, 0x200, R33, 0xf8, !PT ;  /* 0x00000200628e7812 */ /* 0x000fe200078ef821 */
        /* <DEDUP_REMOVED lines=19> */
[----:B--2---:R-:W-:-:S02]  /*2fe0*/  FMNMX.FTZ R100, R5, R100, !PT ;  /* 0x0000006405647209 */ /* 0x004fc40007810000 */
[----:B---3--:R-:W-:-:S03]  /*2ff0*/  FMNMX.FTZ R3, R4, R3, !PT ;  /* 0x0000000304037209 */ /* 0x008fc60007810000 */
[C---:B-1----:R-:W-:Y:S01]  /*3000*/  FMUL.FTZ R124, R100.reuse, UR4 ;  /* 0x00000004647c7c20 */ /* 0x042fe20008410000 */
[----:B------:R-:W-:Y:S01]  /*3010*/  FSETP.NEU.FTZ.AND P1, PT, R100, -INF , PT ;  /* 0xff8000006400780b */ /* 0x000fe20003f3d000 */
[----:B------:R-:W1:Y:S01]  /*3020*/  LDSM.16.MT88.4 R4, [R136+0xa000] ;  /* 0x00a000008804783b */ /* 0x000e620000004200 */
[C---:B------:R-:W-:Y:S02]  /*3030*/  FMUL.FTZ R114, R3.reuse, UR4 ;  /* 0x0000000403727c20 */ /* 0x040fe40008410000 */
        /* <DEDUP_REMOVED lines=12> */
[----:B------:R-:W-:Y:S01]  /*3100*/  MUFU.EX2 R109, R109 ;  /* 0x0000006d006d7308 */ /* 0x000fe20000000800 */
[----:B------:R-:W-:Y:S01]  /*3110*/  FFMA.FTZ R101, R16, UR4, -R124 ;  /* 0x0000000410657c23 */ /* 0x000fe2000801087c */
[----:B------:R-:W-:Y:S01]  /*3120*/  FFMA.FTZ R34, R8, UR4, -R114 ;  /* 0x0000000408227c23 */ /* 0x000fe20008010872 */
[----:B------:R-:W2:Y:S01]  /*3130*/  LDSM.16.MT88.4 R16, [R142+0x8800] ;  /* 0x008800008e10783b */ /* 0x000ea20000004200 */
[----:B------:R-:W3:Y:S01]  /*3140*/  MUFU.EX2 R108, R108 ;  /* 0x0000006c006c7308 */ /* 0x000ee20000000800 */
[--C-:B------:R-:W-:Y:S01]  /*3150*/  FFMA.FTZ R2, R24, UR4, -R124.reuse ;  /* 0x0000000418027c23 */ /* 0x100fe2000801087c */
[----:B------:R-:W-:Y:S01]  /*3160*/  FFMA.FTZ R0, R23, UR4, -R124 ;  /* 0x0000000417007c23 */ /* 0x000fe2000801087c */
[----:B------:R-:W2:Y:S01]  /*3170*/  LDSM.16.MT88.4 R8, [R142+0xa800] ;  /* 0x00a800008e08783b */ /* 0x000ea20000004200 */
[----:B------:R-:W-:Y:S01]  /*3180*/  MUFU.EX2 R105, R105 ;  /* 0x0000006900697308 */ /* 0x000fe20000000800 */
[--C-:B------:R-:W-:Y:S01]  /*3190*/  FFMA.FTZ R35, R20, UR4, -R114.reuse ;  /* 0x0000000414237c23 */ /* 0x100fe20008010872 */
[--C-:B------:R-:W-:Y:S01]  /*31a0*/  FFMA.FTZ R103, R22, UR4, -R114.reuse ;  /* 0x0000000416677c23 */ /* 0x100fe20008010872 */
[----:B------:R-:W-:Y:S01]  /*31b0*/  FFMA.FTZ R33, R21, UR4, -R114 ;  /* 0x0000000415217c23 */ /* 0x000fe20008010872 */
[----:B------:R-:W4:Y:S01]  /*31c0*/  MUFU.EX2 R104, R104 ;  /* 0x0000006800687308 */ /* 0x000f220000000800 */
[----:B------:R-:W2:Y:S01]  /*31d0*/  LDSM.16.MT88.4 R20, [R138+0xa800] ;  /* 0x00a800008a14783b */ /* 0x000ea20000004200 */
[--C-:B------:R-:W-:Y:S01]  /*31e0*/  FFMA.FTZ R118, R118, UR4, -R124.reuse ;  /* 0x0000000476767c23 */ /* 0x100fe2000801087c */
[--C-:B------:R-:W-:Y:S01]  /*31f0*/  FFMA.FTZ R125, R125, UR4, -R124.reuse ;  /* 0x000000047d7d7c23 */ /* 0x100fe2000801087c */
[----:B------:R-:W-:Y:S01]  /*3200*/  MUFU.EX2 R111, R111 ;  /* 0x0000006f006f7308 */ /* 0x000fe20000000800 */
[----:B------:R-:W2:Y:S01]  /*3210*/  LDSM.16.MT88.4 R24, [R137+0x8800] ;  /* 0x008800008918783b */ /* 0x000ea20000004200 */
[----:B---3--:R-:W-:Y:S01]  /*3220*/  F2FP.F16.F32.PACK_AB R84, R108, R109 ;  /* 0x0000006d6c54723e */ /* 0x008fe200000000ff */
[----:B------:R-:W-:Y:S01]  /*3230*/  FFMA.FTZ R120, R120, UR4, -R124 ;  /* 0x0000000478787c23 */ /* 0x000fe2000801087c */
[----:B------:R-:W3:Y:S01]  /*3240*/  MUFU.EX2 R110, R110 ;  /* 0x0000006e006e7308 */ /* 0x000ee20000000800 */
[--C-:B------:R-:W-:Y:S01]  /*3250*/  FFMA.FTZ R127, R127, UR4, -R114.reuse ;  /* 0x000000047f7f7c23 */ /* 0x100fe20008010872 */
[--C-:B------:R-:W-:Y:S01]  /*3260*/  FFMA.FTZ R126, R126, UR4, -R114.reuse ;  /* 0x000000047e7e7c23 */ /* 0x100fe20008010872 */
[--C-:B------:R-:W-:Y:S01]  /*3270*/  FFMA.FTZ R129, R129, UR4, -R114.reuse ;  /* 0x0000000481817c23 */ /* 0x100fe20008010872 */
[----:B------:R-:W5:Y:S01]  /*3280*/  MUFU.EX2 R107, R107 ;  /* 0x0000006b006b7308 */ /* 0x000f620000000800 */
[----:B------:R-:W-:Y:S01]  /*3290*/  FFMA.FTZ R161, R112, UR4, -R114 ;  /* 0x0000000470a17c23 */ /* 0x000fe20008010872 */
[----:B----4-:R-:W-:Y:S01]  /*32a0*/  F2FP.F16.F32.PACK_AB R86, R104, R105 ;  /* 0x000000696856723e */ /* 0x010fe200000000ff */
[--C-:B------:R-:W-:Y:S01]  /*32b0*/  FFMA.FTZ R162, R117, UR4, -R124.reuse ;  /* 0x0000000475a27c23 */ /* 0x100fe2000801087c */
[----:B------:R-:W4:Y:S01]  /*32c0*/  MUFU.EX2 R106, R106 ;  /* 0x0000006a006a7308 */ /* 0x000f220000000800 */
[----:B------:R-:W-:Y:S01]  /*32d0*/  FFMA.FTZ R123, R123, UR4, -R124 ;  /* 0x000000047b7b7c23 */ /* 0x000fe2000801087c */
[----:B------:R-:W-:Y:S01]  /*32e0*/  FFMA.FTZ R116, R116, UR4, -R114 ;  /* 0x0000000474747c23 */ /* 0x000fe20008010872 */
[----:B------:R-:W-:Y:S01]  /*32f0*/  FADD.FTZ R108, R109, R108 ;  /* 0x0000006c6d6c7221 */ /* 0x000fe20000010000 */
[----:B------:R-:W1:Y:S01]  /*3300*/  MUFU.EX2 R102, R102 ;  /* 0x0000006600667308 */ /* 0x000e620000000800 */
[----:B---3--:R-:W-:Y:S01]  /*3310*/  F2FP.F16.F32.PACK_AB R85, R110, R111 ;  /* 0x0000006f6e55723e */ /* 0x008fe200000000ff */
[----:B------:R-:W-:-:S02]  /*3320*/  FADD.FTZ R110, R111, R110 ;  /* 0x0000006e6f6e7221 */ /* 0x000fc40000010000 */
[----:B------:R-:W-:Y:S01]  /*3330*/  MUFU.EX2 R101, R101 ;  /* 0x0000006500657308 */ /* 0x000fe20000000800 */
[----:B------:R-:W-:Y:S01]  /*3340*/  FADD.FTZ R108, R105, R108 ;  /* 0x0000006c696c7221 */ /* 0x000fe20000010000 */
[----:B-----5:R-:W-:Y:S02]  /*3350*/  FADD.FTZ R110, R107, R110 ;  /* 0x0000006e6b6e7221 */ /* 0x020fe40000010000 */
[----:B------:R-:W-:Y:S01]  /*3360*/  MUFU.EX2 R2, R2 ;  /* 0x0000000200027308 */ /* 0x000fe20000000800 */
[----:B------:R-:W-:Y:S01]  /*3370*/  FADD.FTZ R104, R104, R108 ;  /* 0x0000006c68687221 */ /* 0x000fe20000010000 */
[C---:B----4-:R-:W-:Y:S01]  /*3380*/  F2FP.F16.F32.PACK_AB R87, R106.reuse, R107 ;  /* 0x0000006b6a57723e */ /* 0x050fe200000000ff */
[----:B------:R-:W-:Y:S01]  /*3390*/  FADD.FTZ R106, R106, R110 ;  /* 0x0000006e6a6a7221 */ /* 0x000fe20000010000 */
[----:B------:R-:W-:Y:S01]  /*33a0*/  MUFU.EX2 R0, R0 ;  /* 0x0000000000007308 */ /* 0x000fe20000000800 */
[----:B-1----:R-:W-:-:S03]  /*33b0*/  FADD.FTZ R104, R102, R104 ;  /* 0x0000006866687221 */ /* 0x002fc60000010000 */
[----:B------:R-:W1:Y:S01]  /*33c0*/  MUFU.EX2 R35, R35 ;  /* 0x0000002300237308 */ /* 0x000e620000000800 */
[C---:B------:R-:W-:Y:S03]  /*33d0*/  HMMA.16816.F32 R96, R84.reuse, R92, RZ ;  /* 0x0000005c5460723c */ /* 0x040fe600000018ff */
[----:B------:R-:W3:Y:S04]  /*33e0*/  MUFU.EX2 R103, R103 ;  /* 0x0000006700677308 */ /* 0x000ee80000000800 */
[----:B------:R-:W4:Y:S01]  /*33f0*/  MUFU.EX2 R33, R33 ;  /* 0x0000002100217308 */ /* 0x000f220000000800 */
[----:B------:R-:W-:Y:S03]  /*3400*/  HMMA.16816.F32 R52, R84, R56, RZ ;  /* 0x000000385434723c */ /* 0x000fe600000018ff */
[----:B------:R-:W5:Y:S01]  /*3410*/  MUFU.EX2 R34, R34 ;  /* 0x0000002200227308 */ /* 0x000f620000000800 */
[----:B-1----:R-:W-:-:S03]  /*3420*/  FADD.FTZ R106, R35, R106 ;  /* 0x0000006a236a7221 */ /* 0x002fc60000010000 */
[----:B------:R-:W1:Y:S01]  /*3430*/  MUFU.EX2 R118, R118 ;  /* 0x0000007600767308 */ /* 0x000e620000000800 */
        /* <DEDUP_REMOVED lines=20> */
[C---:B------:R-:W-:Y:S01]  /*3580*/  F2FP.F16.F32.PACK_AB R4, R101.reuse, R102 ;  /* 0x000000666504723e */ /* 0x040fe200000000ff */
[----:B------:R-:W-:Y:S01]  /*3590*/  FADD.FTZ R101, R101, R104 ;  /* 0x0000006865657221 */ /* 0x000fe20000010000 */
[C---:B---3--:R-:W-:Y:S01]  /*35a0*/  F2FP.F16.F32.PACK_AB R5, R103.reuse, R35 ;  /* 0x000000236705723e */ /* 0x048fe200000000ff */
[----:B------:R-:W-:-:S02]  /*35b0*/  FADD.FTZ R103, R103, R106 ;  /* 0x0000006a67677221 */ /* 0x000fc40000010000 */
[----:B------:R-:W-:Y:S02]  /*35c0*/  FADD.FTZ R101, R2, R101 ;  /* 0x0000006502657221 */ /* 0x000fe40000010000 */
[----:B------:R-:W-:Y:S01]  /*35d0*/  HMMA.16816.F32 R84, R84, R6, RZ ;  /* 0x000000065454723c */ /* 0x000fe200000018ff */
[----:B------:R-:W-:Y:S01]  /*35e0*/  F2FP.F16.F32.PACK_AB R6, R0, R2 ;  /* 0x000000020006723e */ /* 0x000fe200000000ff */
[----:B----4-:R-:W-:Y:S01]  /*35f0*/  FADD.FTZ R103, R33, R103 ;  /* 0x0000006721677221 */ /* 0x010fe20000010000 */
[----:B-----5:R-:W-:Y:S01]  /*3600*/  F2FP.F16.F32.PACK_AB R7, R34, R33 ;  /* 0x000000212207723e */ /* 0x020fe200000000ff */
[----:B------:R-:W-:Y:S02]  /*3610*/  FADD.FTZ R0, R0, R101 ;  /* 0x0000006500007221 */ /* 0x000fe40000010000 */
[----:B------:R-:W-:Y:S02]  /*3620*/  FADD.FTZ R34, R34, R103 ;  /* 0x0000006722227221 */ /* 0x000fe40000010000 */
[----:B-1----:R-:W-:-:S02]  /*3630*/  FADD.FTZ R0, R118, R0 ;  /* 0x0000000076007221 */ /* 0x002fc40000010000 */
        /* <DEDUP_REMOVED lines=11> */
[----:B------:R-:W-:-:S03]  /*36f0*/  FFMA.FTZ R128, R119, UR4, -R114 ;  /* 0x0000000477807c23 */ /* 0x000fc60008010872 */
[----:B------:R-:W-:Y:S03]  /*3700*/  MUFU.EX2 R119, R20 ;  /* 0x0000001400777308 */ /* 0x000fe60000000800 */
[C---:B------:R-:W-:Y:S01]  /*3710*/  HMMA.16816.F32 R36, R4.reuse, R28, R36 ;  /* 0x0000001c0424723c */ /* 0x040fe20000001824 */
[----:B------:R-:W4:Y:S07]  /*3720*/  MUFU.EX2 R128, R128 ;  /* 0x0000008000807308 */ /* 0x000f2e0000000800 */
[----:B------:R-:W-:Y:S01]  /*3730*/  HMMA.16816.F32 R40, R4, R30, R40 ;  /* 0x0000001e0428723c */ /* 0x000fe20000001828 */
[----:B------:R-:W-:Y:S01]  /*3740*/  LDSM.16.MT88.4 R28, [R138+0x9000] ;  /* 0x009000008a1c783b */ /* 0x000fe20000004200 */
[----:B----4-:R-:W-:-:S06]  /*3750*/  FADD.FTZ R34, R128, R34 ;  /* 0x0000002280227221 */ /* 0x010fcc0000010000 */
[C---:B------:R-:W-:Y:S08]  /*3760*/  HMMA.16816.F32 R44, R4.reuse, R24, R44 ;  /* 0x00000018042c723c */ /* 0x040ff0000000182c */
[C---:B------:R-:W-:Y:S01]  /*3770*/  HMMA.16816.F32 R48, R4.reuse, R26, R48 ;  /* 0x0000001a0430723c */ /* 0x040fe20000001830 */
[----:B------:R-:W-:Y:S07]  /*3780*/  LDSM.16.MT88.4 R24, [R136+0x9000] ;  /* 0x009000008818783b */ /* 0x000fee0000004200 */
[C---:B------:R-:W-:Y:S01]  /*3790*/  HMMA.16816.F32 R72, R4.reuse, R22, R72 ;  /* 0x000000160448723c */ /* 0x040fe20000001848 */
[----:B------:R-:W-:Y:S07]  /*37a0*/  LDSM.16.MT88.4 R20, [R142+0xb000] ;  /* 0x00b000008e14783b */ /* 0x000fee0000004200 */
        /* <DEDUP_REMOVED lines=16> */
[----:B------:R-:W-:-:S07]  /*38b0*/  FADD.FTZ R129, R129, R127 ;  /* 0x0000007f81817221 */ /* 0x000fce0000010000 */
[C---:B------:R-:W-:Y:S01]  /*38c0*/  HMMA.16816.F32 R92, R4.reuse, R10, R92 ;  /* 0x0000000a045c723c */ /* 0x040fe2000000185c */
[----:B------:R-:W3:Y:S07]  /*38d0*/  LDSM.16.MT88.4 R8, [R137+0xb000] ;  /* 0x00b000008908783b */ /* 0x000eee0000004200 */
[C---:B-1----:R-:W-:Y:S08]  /*38e0*/  HMMA.16816.F32 R44, R4.reuse, R16, R44 ;  /* 0x00000010042c723c */ /* 0x042ff0000000182c */
[C---:B------:R-:W-:Y:S01]  /*38f0*/  HMMA.16816.F32 R48, R4.reuse, R18, R48 ;  /* 0x000000120430723c */ /* 0x040fe20000001830 */
[----:B------:R-:W1:Y:S07]  /*3900*/  LDSM.16.MT88.4 R16, [R136+0xb000] ;  /* 0x00b000008810783b */ /* 0x000e6e0000004200 */
[----:B--2---:R-:W-:Y:S01]  /*3910*/  HMMA.16816.F32 R68, R4, R12, R68 ;  /* 0x0000000c0444723c */ /* 0x004fe20000001844 */
[----:B------:R-:W-:-:S02]  /*3920*/  FFMA.FTZ R12, R122, UR4, -R124 ;  /* 0x000000047a0c7c23 */ /* 0x000fc4000801087c */
[----:B------:R-:W2:Y:S05]  /*3930*/  MUFU.EX2 R122, R123 ;  /* 0x0000007b007a7308 */ /* 0x000eaa0000000800 */
[C---:B------:R-:W-:Y:S01]  /*3940*/  HMMA.16816.F32 R60, R4.reuse, R20, R60 ;  /* 0x00000014043c723c */ /* 0x040fe2000000183c */
[----:B------:R-:W-:Y:S02]  /*3950*/  FFMA.FTZ R20, R121, UR4, -R124 ;  /* 0x0000000479147c23 */ /* 0x000fe4000801087c */
[----:B------:R4:W5:Y:S04]  /*3960*/  MUFU.EX2 R121, R12 ;  /* 0x0000000c00797308 */ /* 0x0009680000000800 */
[----:B------:R-:W1:Y:S01]  /*3970*/  MUFU.EX2 R117, R20 ;  /* 0x0000001400757308 */ /* 0x000e620000000800 */
[----:B------:R-:W-:Y:S01]  /*3980*/  HMMA.16816.F32 R72, R4, R14, R72 ;  /* 0x0000000e0448723c */ /* 0x000fe20000001848 */
[----:B--2---:R-:W-:-:S07]  /*3990*/  FADD.FTZ R119, R122, R119 ;  /* 0x000000777a777221 */ /* 0x004fce0000010000 */
[----:B---3--:R-:W-:Y:S01]  /*39a0*/  HMMA.16816.F32 R76, R4, R8, R76 ;  /* 0x00000008044c723c */ /* 0x008fe2000000184c */
[--C-:B------:R-:W-:Y:S01]  /*39b0*/  FFMA.FTZ R9, R115, UR4, -R114.reuse ;  /* 0x0000000473097c23 */ /* 0x100fe20008010872 */
[----:B------:R-:W-:Y:S01]  /*39c0*/  FFMA.FTZ R8, R113, UR4, -R114 ;  /* 0x0000000471087c23 */ /* 0x000fe20008010872 */
[----:B----4-:R-:W2:Y:S01]  /*39d0*/  LDSM.16.MT88.4 R12, [R142+0x9800] ;  /* 0x009800008e0c783b */ /* 0x010ea20000004200 */
[----:B------:R-:W3:Y:S01]  /*39e0*/  MUFU.EX2 R115, R116 ;  /* 0x0000007400737308 */ /* 0x000ee20000000800 */
[----:B-----5:R-:W-:-:S03]  /*39f0*/  FADD.FTZ R119, R121, R119 ;  /* 0x0000007779777221 */ /* 0x020fc60000010000 */
[----:B------:R-:W-:Y:S01]  /*3a00*/  HMMA.16816.F32 R80, R4, R10, R80 ;  /* 0x0000000a0450723c */ /* 0x000fe20000001850 */
[----:B------:R-:W4:Y:S01]  /*3a10*/  MUFU.EX2 R113, R9 ;  /* 0x0000000900717308 */ /* 0x000f220000000800 */
[----:B-1----:R-:W-:-:S03]  /*3a20*/  FADD.FTZ R119, R117, R119 ;  /* 0x0000007775777221 */ /* 0x002fc60000010000 */
[----:B------:R1:W5:Y:S03]  /*3a30*/  MUFU.EX2 R112, R8 ;  /* 0x0000000800707308 */ /* 0x0003660000000800 */
[----:B------:R-:W-:Y:S01]  /*3a40*/  HMMA.16816.F32 R64, R4, R22, R64 ;  /* 0x000000160440723c */ /* 0x000fe20000001840 */
[----:B------:R-:W-:Y:S01]  /*3a50*/  LDSM.16.MT88.4 R20, [R136+0x9800] ;  /* 0x009800008814783b */ /* 0x000fe20000004200 */
[----:B---3--:R-:W-:-:S04]  /*3a60*/  FADD.FTZ R129, R115, R129 ;  /* 0x0000008173817221 */ /* 0x008fc80000010000 */
[----:B----4-:R-:W-:Y:S02]  /*3a70*/  FADD.FTZ R129, R113, R129 ;  /* 0x0000008171817221 */ /* 0x010fe40000010000 */
[----:B------:R-:W-:Y:S01]  /*3a80*/  HMMA.16816.F32 R36, R4, R28, R36 ;  /* 0x0000001c0424723c */ /* 0x000fe20000001824 */
[----:B-1----:R-:W1:Y:S01]  /*3a90*/  LDSM.16.MT88.4 R8, [R142+0xb800] ;  /* 0x00b800008e08783b */ /* 0x002e620000004200 */
[----:B-----5:R-:W-:-:S06]  /*3aa0*/  FADD.FTZ R129, R112, R129 ;  /* 0x0000008170817221 */ /* 0x020fcc0000010000 */
[C---:B------:R-:W-:Y:S01]  /*3ab0*/  HMMA.16816.F32 R40, R4.reuse, R30, R40 ;  /* 0x0000001e0428723c */ /* 0x040fe20000001828 */
[----:B------:R-:W3:Y:S07]  /*3ac0*/  LDSM.16.MT88.4 R28, [R138+0x9800] ;  /* 0x009800008a1c783b */ /* 0x000eee0000004200 */
[C---:B------:R-:W-:Y:S08]  /*3ad0*/  HMMA.16816.F32 R52, R4.reuse, R24, R52 ;  /* 0x000000180434723c */ /* 0x040ff00000001834 */
[C---:B------:R-:W-:Y:S01]  /*3ae0*/  HMMA.16816.F32 R56, R4.reuse, R26, R56 ;  /* 0x0000001a0438723c */ /* 0x040fe20000001838 */
[----:B------:R-:W4:Y:S07]  /*3af0*/  LDSM.16.MT88.4 R24, [R137+0x9800] ;  /* 0x009800008918783b */ /* 0x000f2e0000004200 */
[C---:B------:R-:W-:Y:S08]  /*3b00*/  HMMA.16816.F32 R88, R4.reuse, R16, R88 ;  /* 0x000000100458723c */ /* 0x040ff00000001858 */
[----:B------:R-:W-:Y:S01]  /*3b10*/  HMMA.16816.F32 R84, R4, R18, R84 ;  /* 0x000000120454723c */ /* 0x000fe20000001854 */
[----:B------:R-:W-:Y:S01]  /*3b20*/  F2FP.F16.F32.PACK_AB R4, R121, R122 ;  /* 0x0000007a7904723e */ /* 0x000fe200000000ff */
[----:B------:R-:W5:Y:S01]  /*3b30*/  LDSM.16.MT88.4 R16, [R138+0xb800] ;  /* 0x00b800008a10783b */ /* 0x000f620000004200 */
[----:B------:R-:W-:-:S02]  /*3b40*/  F2FP.F16.F32.PACK_AB R5, R113, R115 ;  /* 0x000000737105723e */ /* 0x000fc400000000ff */
[C---:B------:R-:W-:Y:S01]  /*3b50*/  F2FP.F16.F32.PACK_AB R6, R162.reuse, R117 ;  /* 0x00000075a206723e */ /* 0x040fe200000000ff */
[----:B------:R-:W-:Y:S01]  /*3b60*/  FADD.FTZ R162, R162, R119 ;  /* 0x00000077a2a27221 */ /* 0x000fe20000010000 */
[C---:B------:R-:W-:Y:S01]  /*3b70*/  F2FP.F16.F32.PACK_AB R7, R161.reuse, R112 ;  /* 0x00000070a107723e */ /* 0x040fe200000000ff */
[----:B------:R-:W-:-:S06]  /*3b80*/  FADD.FTZ R161, R161, R129 ;  /* 0x00000081a1a17221 */ /* 0x000fcc0000010000 */
[C---:B--2---:R-:W-:Y:S08]  /*3b90*/  HMMA.16816.F32 R96, R4.reuse, R12, R96 ;  /* 0x0000000c0460723c */ /* 0x044ff00000001860 */
[C---:B------:R-:W-:Y:S01]  /*3ba0*/  HMMA.16816.F32 R92, R4.reuse, R14, R92 ;  /* 0x0000000e045c723c */ /* 0x040fe2000000185c */
[----:B------:R-:W2:Y:S07]  /*3bb0*/  LDSM.16.MT88.4 R12, [R137+0xb800] ;  /* 0x00b80000890c783b */ /* 0x000eae0000004200 */
[C---:B-1----:R-:W-:Y:S08]  /*3bc0*/  HMMA.16816.F32 R60, R4.reuse, R8, R60 ;  /* 0x00000008043c723c */ /* 0x042ff0000000183c */
[C---:B------:R-:W-:Y:S01]  /*3bd0*/  HMMA.16816.F32 R64, R4.reuse, R10, R64 ;  /* 0x0000000a0440723c */ /* 0x040fe20000001840 */
[----:B------:R-:W1:Y:S07]  /*3be0*/  LDSM.16.MT88.4 R8, [R136+0xb800] ;  /* 0x00b800008808783b */ /* 0x000e6e0000004200 */
[C---:B---3--:R-:W-:Y:S08]  /*3bf0*/  HMMA.16816.F32 R36, R4.reuse, R28, R36 ;  /* 0x0000001c0424723c */ /* 0x048ff00000001824 */
[C---:B------:R-:W-:Y:S08]  /*3c00*/  HMMA.16816.F32 R40, R4.reuse, R30, R40 ;  /* 0x0000001e0428723c */ /* 0x040ff00000001828 */
[C---:B----4-:R-:W-:Y:S08]  /*3c10*/  HMMA.16816.F32 R44, R4.reuse, R24, R44 ;  /* 0x00000018042c723c */ /* 0x050ff0000000182c */
[C---:B------:R-:W-:Y:S08]  /*3c20*/  HMMA.16816.F32 R48, R4.reuse, R26, R48 ;  /* 0x0000001a0430723c */ /* 0x040ff00000001830 */
[C---:B------:R-:W-:Y:S08]  /*3c30*/  HMMA.16816.F32 R52, R4.reuse, R20, R52 ;  /* 0x000000140434723c */ /* 0x040ff00000001834 */
[C---:B------:R-:W-:Y:S08]  /*3c40*/  HMMA.16816.F32 R56, R4.reuse, R22, R56 ;  /* 0x000000160438723c */ /* 0x040ff00000001838 */
[C---:B-----5:R-:W-:Y:S08]  /*3c50*/  HMMA.16816.F32 R68, R4.reuse, R16, R68 ;  /* 0x000000100444723c */ /* 0x060ff00000001844 */
[C---:B------:R-:W-:Y:S08]  /*3c60*/  HMMA.16816.F32 R72, R4.reuse, R18, R72 ;  /* 0x000000120448723c */ /* 0x040ff00000001848 */
[C---:B--2---:R-:W-:Y:S08]  /*3c70*/  HMMA.16816.F32 R76, R4.reuse, R12, R76 ;  /* 0x0000000c044c723c */ /* 0x044ff0000000184c */
[C---:B------:R-:W-:Y:S08]  /*3c80*/  HMMA.16816.F32 R80, R4.reuse, R14, R80 ;  /* 0x0000000e0450723c */ /* 0x040ff00000001850 */
[C---:B-1----:R-:W-:Y:S08]  /*3c90*/  HMMA.16816.F32 R88, R4.reuse, R8, R88 ;  /* 0x000000080458723c */ /* 0x042ff00000001858 */
[----:B------:R-:W-:Y:S01]  /*3ca0*/  HMMA.16816.F32 R84, R4, R10, R84 ;  /* 0x0000000a0454723c */ /* 0x000fe20000001854 */
[----:B------:R-:W-:-:S04]  /*3cb0*/  NOP ;  /* 0x0000000000007918 */ /* 0x000fc80000000000 */
[----:B------:R-:W-:-:S15]  /*3cc0*/  @!P0 BRA `(.L_x_5507) ;  /* 0x0000002400c48947 */ /* 0x000fde0003800000 */
[----:B------:R-:W-:Y:S01]  /*3cd0*/  ISETP.NE.U32.AND P0, PT, RZ, UR18, PT ;  /* 0x00000012ff007c0c */ /* 0x000fe2000bf05070 */
[----:B------:R-:W-:Y:S01]  /*3ce0*/  IMAD.MOV.U32 R158, RZ, RZ, RZ ;  /* 0x000000ffff9e7224 */ /* 0x000fe200078e00ff */
[C---:B------:R-:W-:Y:S01]  /*3cf0*/  IADD3 R159, PT, PT, -R32.reuse, 0x1, RZ ;  /* 0x00000001209f7810 */ /* 0x040fe20007ffe1ff */
[----:B------:R-:W-:Y:S01]  /*3d00*/  IMAD.MOV.U32 R2, RZ, RZ, R3 ;  /* 0x000000ffff027224 */ /* 0x000fe200078e0003 */
[----:B------:R-:W-:Y:S01]  /*3d10*/  ISETP.NE.AND.EX P0, PT, RZ, UR19, PT, P0 ;  /* 0x00000013ff007c0c */ /* 0x000fe2000bf05300 */
[----:B------:R-:W-:Y:S01]  /*3d20*/  IMAD.MOV.U32 R0, RZ, RZ, R100 ;  /* 0x000000ffff007224 */ /* 0x000fe200078e0064 */
[----:B------:R-:W1:Y:S01]  /*3d30*/  LDCU UR4, c[0x0][0x45c] ;  /* 0x00008b80ff0477ac */ /* 0x000e620008000800 */
[----:B------:R-:W-:Y:S01]  /*3d40*/  VIADD R160, R32, 0xfffffffe ;  /* 0xfffffffe20a07836 */ /* 0x000fe20000000000 */
[----:B------:R-:W2:Y:S01]  /*3d50*/  LDCU.64 UR8, c[0x0][0x3a8] ;  /* 0x00007500ff0877ac */ /* 0x000ea20008000a00 */
[----:B------:R-:W3:Y:S08]  /*3d60*/  LDCU.64 UR6, c[0x0][0x3a0] ;  /* 0x00007400ff0677ac */ /* 0x000ef00008000a00 */
[----:B------:R-:W-:-:S13]  /*3d70*/  @!P0 IADD3 R158, P1, PT, RZ, -R158, RZ ;  /* 0x8000009eff9e8210 */ /* 0x000fda0007f3e0ff */
.L_x_5511:
[----:B------:R-:W4:Y:S01]  /*3d80*/  @!P0 LDC R4, c[0x0][0x3c0] ;  /* 0x0000f000ff048b82 */ /* 0x000f220000000800 */
[----:B------:R-:W-:Y:S07]  /*3d90*/  DEPBAR.LE SB0, 0x0 ;  /* 0x000080000000791a */ /* 0x000fee0000000000 */
[----:B------:R-:W-:Y:S01]  /*3da0*/  BAR.SYNC.DEFER_BLOCKING 0x0 ;  /* 0x0000000000007b1d */ /* 0x000fe20000010000 */
[----:B------:R-:W-:Y:S01]  /*3db0*/  MOV R7, R151 ;  /* 0x0000009700077202 */ /* 0x000fe20000000f00 */
[----:B----4-:R-:W-:Y:S04]  /*3dc0*/  @!P0 IMAD.SHL.U32 R5, R4, 0x40, RZ ;  /* 0x0000004004058824 */ /* 0x010fe800078e00ff */
[----:B------:R-:W-:Y:S02]  /*3dd0*/  @!P0 IMAD.X R5, RZ, RZ, ~R5, P1 ;  /* 0x000000ffff058224 */ /* 0x000fe400008e0e05 */
[----:B------:R-:W4:Y:S03]  /*3de0*/  LDC R3, c[0x0][0x3c4] ;  /* 0x0000f100ff037b82 */ /* 0x000f260000000800 */
[----:B------:R-:W-:Y:S04]  /*3df0*/  @!P0 SHF.R.S64 R6, R158, 0x1f, R5 ;  /* 0x0000001f9e068819 */ /* 0x000fe80000001005 */
[----:B------:R-:W-:Y:S01]  /*3e00*/  @!P0 IADD3 R151, P2, PT, R151, R6, RZ ;  /* 0x0000000697978210 */ /* 0x000fe20007f5e0ff */
[----:B------:R-:W-:Y:S03]  /*3e10*/  IMAD.MOV.U32 R6, RZ, RZ, R150 ;  /* 0x000000ffff067224 */ /* 0x000fe600078e0096 */
[----:B------:R-:W-:Y:S01]  /*3e20*/  @!P0 LEA.HI.X.SX32 R150, R5, R150, 0x1, P2 ;  /* 0x0000009605968211 */ /* 0x000fe200010f0eff */
[----:B------:R-:W-:Y:S08]  /*3e30*/  @!P0 BRA `(.L_x_5508) ;  /* 0x0000000000f48947 */ /* 0x000ff00003800000 */
[----:B------:R-:W-:Y:S01]  /*3e40*/  VIADD R5, R155, 0xffffffc0 ;  /* 0xffffffc09b057836 */ /* 0x000fe20000000000 */
[----:B------:R-:W5:Y:S01]  /*3e50*/  LDC R8, c[0x0][0x4f0] ;  /* 0x00013c00ff087b82 */ /* 0x000f620000000800 */
[----:B------:R-:W-:Y:S03]  /*3e60*/  IABS R12, R155 ;  /* 0x0000009b000c7213 */ /* 0x000fe60000000000 */
[----:B------:R-:W-:Y:S02]  /*3e70*/  IABS R10, R5 ;  /* 0x00000005000a7213 */ /* 0x000fe40000000000 */
[-C--:B-----5:R-:W-:Y:S02]  /*3e80*/  IABS R4, R8.reuse ;  /* 0x0000000800047213 */ /* 0x0a0fe40000000000 */
[----:B------:R-:W-:Y:S02]  /*3e90*/  LOP3.LUT R5, R5, R8, RZ, 0x3c, !PT ;  /* 0x0000000805057212 */ /* 0x000fe400078e3cff */
[----:B------:R-:W5:Y:S02]  /*3ea0*/  I2F.RP R16, R4 ;  /* 0x0000000400107306 */ /* 0x000f640000209400 */
[----:B------:R-:W-:Y:S08]  /*3eb0*/  ISETP.GE.AND P2, PT, R5, RZ, PT ;  /* 0x000000ff0500720c */ /* 0x000ff00003f46270 */
[----:B-----5:R-:W5:Y:S02]  /*3ec0*/  MUFU.RCP R16, R16 ;  /* 0x0000001000107308 */ /* 0x020f640000001000 */
[----:B-----5:R-:W-:Y:S08]  /*3ed0*/  VIADD R16, R16, 0xffffffe ;  /* 0x0ffffffe10107836 */ /* 0x020ff00000000000 */
[----:B------:R-:W5:Y:S02]  /*3ee0*/  F2I.FTZ.U32.TRUNC.NTZ R17, R16 ;  /* 0x0000001000117305 */ /* 0x000f64000021f000 */
[--C-:B-----5:R-:W-:Y:S01]  /*3ef0*/  IMAD.MOV R14, RZ, RZ, -R17.reuse ;  /* 0x000000ffff0e7224 */ /* 0x120fe200078e0a11 */
        /* <DEDUP_REMOVED lines=27> */
[CC--:B------:R-:W-:Y:S02]  /*40b0*/  LEA R10, P3, R13.reuse, R156.reuse, 0x2 ;  /* 0x0000009c0d0a7211 */ /* 0x0c0fe400078610ff */
[C---:B------:R-:W-:Y:S02]  /*40c0*/  LEA R4, P2, R14.reuse, R156, 0x2 ;  /* 0x0000009c0e047211 */ /* 0x040fe400078410ff */
[-C--:B------:R-:W-:Y:S02]  /*40d0*/  LEA.HI.X.SX32 R11, R13, R157.reuse, 0x2, P3 ;  /* 0x0000009d0d0b7211 */ /* 0x080fe400018f16ff */
[C---:B------:R-:W-:Y:S03]  /*40e0*/  LEA.HI.X.SX32 R5, R14.reuse, R157, 0x2, P2 ;  /* 0x0000009d0e057211 */ /* 0x040fe600010f16ff */
[----:B------:R5:W2:Y:S04]  /*40f0*/  LDG.E R10, desc[UR22][R10.64] ;  /* 0x000000160a0a7981 */ /* 0x000aa8000c1e1900 */
[----:B------:R1:W2:Y:S01]  /*4100*/  LDG.E R9, desc[UR22][R4.64] ;  /* 0x0000001604097981 */ /* 0x0002a2000c1e1900 */
[----:B-----5:R-:W-:Y:S04]  /*4110*/  IMAD.IADD R11, R14, 0x1, -R13 ;  /* 0x000000010e0b7824 */ /* 0x020fe800078e0a0d */
[----:B------:R-:W-:Y:S01]  /*4120*/  IMAD R11, R11, R8, -0x40 ;  /* 0xffffffc00b0b7424 */ /* 0x000fe200078e0208 */
[----:B-1----:R-:W1:Y:S04]  /*4130*/  LDC.64 R4, c[0x0][0x3c0] ;  /* 0x0000f000ff047b82 */ /* 0x002e680000000a00 */
        /* <DEDUP_REMOVED lines=13> */
.L_x_5508:
[C---:B------:R-:W-:Y:S01]  /*4210*/  IMAD.SHL.U32 R5, R4.reuse, 0x20, RZ ;  /* 0x0000002004057824 */ /* 0x040fe200078e00ff */
[-C--:B------:R-:W-:Y:S01]  /*4220*/  MOV R8, R151.reuse ;  /* 0x0000009700087202 */ /* 0x080fe20000000f00 */
[--C-:B------:R-:W-:Y:S01]  /*4230*/  IMAD.MOV.U32 R9, RZ, RZ, R150.reuse ;  /* 0x000000ffff097224 */ /* 0x100fe200078e0096 */
[----:B----4-:R-:W-:Y:S02]  /*4240*/  SHF.L.U64.HI R3, R4, 0x5, R3 ;  /* 0x0000000504037819 */ /* 0x010fe40000010203 */
[----:B------:R-:W-:Y:S02]  /*4250*/  IADD3 R6, P2, PT, R5, R151, RZ ;  /* 0x0000009705067210 */ /* 0x000fe40007f5e0ff */
[----:B------:R-:W-:Y:S01]  /*4260*/  @!PT LDS RZ, [RZ] ;  /* 0x00000000fffff984 */ /* 0x000fe20000000800 */
[----:B------:R-:W-:Y:S01]  /*4270*/  @!PT LDS RZ, [RZ] ;  /* 0x00000000fffff984 */ /* 0x000fe20000000800 */
[----:B------:R-:W-:Y:S01]  /*4280*/  @!PT LDS RZ, [RZ] ;  /* 0x00000000fffff984 */ /* 0x000fe20000000800 */
[----:B------:R-:W-:Y:S01]  /*4290*/  LDGSTS.E.BYPASS.LTC128B.128 [R153+0x8000], desc[UR22][R8.64] ;  /* 0x0800000008997fae */ /* 0x000fe2000b981a16 */
[----:B------:R-:W-:Y:S02]  /*42a0*/  IADD3 R159, PT, PT, R159, 0x1, RZ ;  /* 0x000000019f9f7810 */ /* 0x000fe40007ffe0ff */
[----:B------:R-:W-:Y:S01]  /*42b0*/  IMAD.X R7, R3, 0x1, R150, P2 ;  /* 0x0000000103077824 */ /* 0x000fe200010e0696 */
[----:B------:R-:W-:Y:S01]  /*42c0*/  LDGSTS.E.BYPASS.LTC128B.128 [R153+0xa000], desc[UR22][R8.64+0x80] ;  /* 0x0a00008008997fae */ /* 0x000fe2000b981a16 */
[-C--:B------:R-:W-:Y:S03]  /*42d0*/  IADD3 R4, P3, PT, R6, R5.reuse, RZ ;  /* 0x0000000506047210 */ /* 0x080fe60007f7e0ff */
[----:B------:R-:W-:Y:S01]  /*42e0*/  LDGSTS.E.BYPASS.LTC128B.128 [R153+0x8800], desc[UR22][R6.64] ;  /* 0x0880000006997fae */ /* 0x000fe2000b981a16 */
[----:B------:R-:W-:Y:S01]  /*42f0*/  IADD3 R10, P2, PT, R4, R5, RZ ;  /* 0x00000005040a7210 */ /* 0x000fe20007f5e0ff */
[--C-:B------:R-:W-:Y:S02]  /*4300*/  IMAD.X R5, R7, 0x1, R3.reuse, P3 ;  /* 0x0000000107057824 */ /* 0x100fe400018e0603 */
[----:B------:R-:W-:Y:S02]  /*4310*/  LDGSTS.E.BYPASS.LTC128B.128 [R153+0xa800], desc[UR22][R6.64+0x80] ;  /* 0x0a80008006997fae */ /* 0x000fe4000b981a16 */
[----:B------:R-:W-:Y:S01]  /*4320*/  IMAD.X R11, R5, 0x1, R3, P2 ;  /* 0x00000001050b7824 */ /* 0x000fe200010e0603 */
[----:B------:R-:W-:Y:S01]  /*4330*/  ISETP.NE.AND P2, PT, R159, RZ, PT ;  /* 0x000000ff9f00720c */ /* 0x000fe20003f45270 */
[----:B------:R-:W-:Y:S04]  /*4340*/  LDGSTS.E.BYPASS.LTC128B.128 [R153+0x9000], desc[UR22][R4.64] ;  /* 0x0900000004997fae */ /* 0x000fe8000b981a16 */
[----:B------:R-:W-:Y:S04]  /*4350*/  LDGSTS.E.BYPASS.LTC128B.128 [R153+0xb000], desc[UR22][R4.64+0x80] ;  /* 0x0b00008004997fae */ /* 0x000fe8000b981a16 */
[----:B------:R-:W-:Y:S04]  /*4360*/  LDGSTS.E.BYPASS.LTC128B.128 [R153+0x9800], desc[UR22][R10.64] ;  /* 0x098000000a997fae */ /* 0x000fe8000b981a16 */
[----:B------:R4:W-:Y:S04]  /*4370*/  LDGSTS.E.BYPASS.LTC128B.128 [R153+0xb800], desc[UR22][R10.64+0x80] ;  /* 0x0b8000800a997fae */ /* 0x0009e8000b981a16 */
[----:B------:R-:W-:Y:S04]  /*4380*/  LDSM.16.M88.4 R32, [R147] ;  /* 0x000000009320783b */ /* 0x000fe80000000200 */
[----:B------:R-:W-:Y:S04]  /*4390*/  LDSM.16.M88.4 R16, [R146+UR5+0x4800] ;  /* 0x004800059210783b */ /* 0x000fe80008000200 */
[----:B------:R-:W-:Y:S04]  /*43a0*/  LDSM.16.M88.4 R24, [R146+UR5+0x5000] ;  /* 0x005000059218783b */ /* 0x000fe80008000200 */
[----:B------:R-:W-:Y:S04]  /*43b0*/  LDSM.16.M88.4 R100, [R146+UR5+0x5800] ;  /* 0x005800059264783b */ /* 0x000fe80008000200 */
[----:B------:R-:W0:Y:S04]  /*43c0*/  LDGDEPBAR ;  /* 0x00000000000079af */ /* 0x000e280000000000 */
[----:B------:R-:W-:Y:S04]  /*43d0*/  LDSM.16.M88.4 R104, [R145] ;  /* 0x000000009168783b */ /* 0x000fe80000000200 */
[----:B----4-:R-:W4:Y:S04]  /*43e0*/  LDSM.16.M88.4 R8, [R146+UR5+0x4000] ;  /* 0x004000059208783b */ /* 0x010f280008000200 */
[----:B------:R-:W5:Y:S04]  /*43f0*/  LDSM.16.M88.4 R108, [R141+0x4000] ;  /* 0x004000008d6c783b */ /* 0x000f680000000200 */
[----:B------:R-:W1:Y:S04]  /*4400*/  LDSM.16.M88.4 R112, [R141+0x4800] ;  /* 0x004800008d70783b */ /* 0x000e680000000200 */
[----:B------:R-:W2:Y:S04]  /*4410*/  LDSM.16.M88.4 R116, [R141+0x5000] ;  /* 0x005000008d74783b */ /* 0x000ea80000000200 */
[----:B------:R-:W3:Y:S04]  /*4420*/  LDSM.16.M88.4 R120, [R141+0x5800] ;  /* 0x005800008d78783b */ /* 0x000ee80000000200 */
[----:B------:R-:W-:Y:S04]  /*4430*/  LDSM.16.M88.4 R124, [R140+0x4800] ;  /* 0x004800008c7c783b */ /* 0x000fe80000000200 */
[----:B------:R-:W-:Y:S04]  /*4440*/  LDSM.16.M88.4 R128, [R140+0x5000] ;  /* 0x005000008c80783b */ /* 0x000fe80000000200 */
[----:B------:R-:W-:Y:S01]  /*4450*/  LDSM.16.M88.4 R132, [R140+0x5800] ;  /* 0x005800008c84783b */ /* 0x000fe20000000200 */
        /* <DEDUP_REMOVED lines=8> */
[----:B------:R-:W-:Y:S07]  /*44e0*/  LDSM.16.M88.4 R100, [R144] ;  /* 0x000000009064783b */ /* 0x000fee0000000200 */
[C---:B-----5:R-:W-:Y:S08]  /*44f0*/  HMMA.16816.F32 R4, R104.reuse, R108, R4 ;  /* 0x0000006c6804723c */ /* 0x060ff00000001804 */
[C---:B------:R-:W-:Y:S01]  /*4500*/  HMMA.16816.F32 R8, R104.reuse, R110, R8 ;  /* 0x0000006e6808723c */ /* 0x040fe20000001808 */
[----:B------:R-:W4:Y:S07]  /*4510*/  LDSM.16.M88.4 R108, [R140+0x4000] ;  /* 0x004000008c6c783b */ /* 0x000f2e0000000200 */
[C---:B-1----:R-:W-:Y:S08]  /*4520*/  HMMA.16816.F32 R12, R104.reuse, R112, R12 ;  /* 0x00000070680c723c */ /* 0x042ff0000000180c */
[C---:B------:R-:W-:Y:S01]  /*4530*/  HMMA.16816.F32 R16, R104.reuse, R114, R16 ;  /* 0x000000726810723c */ /* 0x040fe20000001810 */
[----:B------:R-:W-:Y:S07]  /*4540*/  LDSM.16.M88.4 R112, [R143] ;  /* 0x000000008f70783b */ /* 0x000fee0000000200 */
[C---:B--2---:R-:W-:Y:S08]  /*4550*/  HMMA.16816.F32 R20, R104.reuse, R116, R20 ;  /* 0x000000746814723c */ /* 0x044ff00000001814 */
[C---:B------:R-:W-:Y:S01]  /*4560*/  HMMA.16816.F32 R24, R104.reuse, R118, R24 ;  /* 0x000000766818723c */ /* 0x040fe20000001818 */
[----:B------:R-:W1:Y:S07]  /*4570*/  LDSM.16.M88.4 R116, [R139+0x4000] ;  /* 0x004000008b74783b */ /* 0x000e6e0000000200 */
[C---:B---3--:R-:W-:Y:S08]  /*4580*/  HMMA.16816.F32 R28, R104.reuse, R120, R28 ;  /* 0x00000078681c723c */ /* 0x048ff0000000181c */
[----:B------:R-:W-:Y:S01]  /*4590*/  HMMA.16816.F32 R32, R104, R122, R32 ;  /* 0x0000007a6820723c */ /* 0x000fe20000001820 */
[----:B------:R-:W2:Y:S04]  /*45a0*/  LDSM.16.M88.4 R104, [R139+0x4800] ;  /* 0x004800008b68783b */ /* 0x000ea80000000200 */
[----:B------:R-:W-:Y:S03]  /*45b0*/  LDSM.16.M88.4 R120, [R139+0x5800] ;  /* 0x005800008b78783b */ /* 0x000fe60000000200 */
[C---:B----4-:R-:W-:Y:S08]  /*45c0*/  HMMA.16816.F32 R4, R100.reuse, R108, R4 ;  /* 0x0000006c6404723c */ /* 0x050ff00000001804 */
[C---:B------:R-:W-:Y:S01]  /*45d0*/  HMMA.16816.F32 R8, R100.reuse, R110, R8 ;  /* 0x0000006e6408723c */ /* 0x040fe20000001808 */
[----:B------:R-:W3:Y:S07]  /*45e0*/  LDSM.16.M88.4 R108, [R139+0x5000] ;  /* 0x005000008b6c783b */ /* 0x000eee0000000200 */
[C---:B------:R-:W-:Y:S08]  /*45f0*/  HMMA.16816.F32 R12, R100.reuse, R124, R12 ;  /* 0x0000007c640c723c */ /* 0x040ff0000000180c */
[C---:B------:R-:W-:Y:S01]  /*4600*/  HMMA.16816.F32 R16, R100.reuse, R126, R16 ;  /* 0x0000007e6410723c */ /* 0x040fe20000001810 */
[----:B------:R-:W-:Y:S07]  /*4610*/  LDSM.16.M88.4 R124, [R147+0x2000] ;  /* 0x00200000937c783b */ /* 0x000fee0000000200 */
[C---:B------:R-:W-:Y:S08]  /*4620*/  HMMA.16816.F32 R20, R100.reuse, R128, R20 ;  /* 0x000000806414723c */ /* 0x040ff00000001814 */
[C---:B------:R-:W-:Y:S01]  /*4630*/  HMMA.16816.F32 R24, R100.reuse, R130, R24 ;  /* 0x000000826418723c */ /* 0x040fe20000001818 */
[----:B------:R-:W4:Y:S07]  /*4640*/  LDSM.16.M88.4 R128, [R146+UR5+0x6000] ;  /* 0x006000059280783b */ /* 0x000f2e0008000200 */
[C---:B------:R-:W-:Y:S08]  /*4650*/  HMMA.16816.F32 R28, R100.reuse, R132, R28 ;  /* 0x00000084641c723c */ /* 0x040ff0000000181c */
[----:B------:R-:W-:Y:S01]  /*4660*/  HMMA.16816.F32 R32, R100, R134, R32 ;  /* 0x000000866420723c */ /* 0x000fe20000001820 */
[----:B------:R-:W5:Y:S04]  /*4670*/  LDSM.16.M88.4 R100, [R146+UR5+0x6800] ;  /* 0x006800059264783b */ /* 0x000f680008000200 */
[----:B------:R-:W-:Y:S03]  /*4680*/  LDSM.16.M88.4 R132, [R146+UR5+0x7800] ;  /* 0x007800059284783b */ /* 0x000fe60008000200 */
[C---:B-1----:R-:W-:Y:S08]  /*4690*/  HMMA.16816.F32 R4, R112.reuse, R116, R4 ;  /* 0x000000747004723c */ /* 0x042ff00000001804 */
[C---:B------:R-:W-:Y:S01]  /*46a0*/  HMMA.16816.F32 R8, R112.reuse, R118, R8 ;  /* 0x000000767008723c */ /* 0x040fe20000001808 */
[----:B------:R-:W1:Y:S07]  /*46b0*/  LDSM.16.M88.4 R116, [R146+UR5+0x7000] ;  /* 0x007000059274783b */ /* 0x000e6e0008000200 */
        /* <DEDUP_REMOVED lines=9> */
[----:B------:R-:W-:Y:S03]  /*4750*/  LDSM.16.M88.4 R120, [R144+0x2000] ;  /* 0x002000009078783b */ /* 0x000fe60000000200 */
[C---:B----4-:R-:W-:Y:S08]  /*4760*/  HMMA.16816.F32 R4, R124.reuse, R128, R4 ;  /* 0x000000807c04723c */ /* 0x050ff00000001804 */
[C---:B------:R-:W-:Y:S01]  /*4770*/  HMMA.16816.F32 R8, R124.reuse, R130, R8 ;  /* 0x000000827c08723c */ /* 0x040fe20000001808 */
[----:B------:R-:W-:Y:S07]  /*4780*/  LDSM.16.M88.4 R128, [R140+0x6000] ;  /* 0x006000008c80783b */ /* 0x000fee0000000200 */
[C---:B-----5:R-:W-:Y:S08]  /*4790*/  HMMA.16816.F32 R12, R124.reuse, R100, R12 ;  /* 0x000000647c0c723c */ /* 0x060ff0000000180c */
[C---:B------:R-:W-:Y:S01]  /*47a0*/  HMMA.16816.F32 R16, R124.reuse, R102, R16 ;  /* 0x000000667c10723c */ /* 0x040fe20000001810 */
[----:B------:R-:W4:Y:S07]  /*47b0*/  LDSM.16.M88.4 R100, [R141+0x7000] ;  /* 0x007000008d64783b */ /* 0x000f2e0000000200 */
[C---:B-1----:R-:W-:Y:S08]  /*47c0*/  HMMA.16816.F32 R20, R124.reuse, R116, R20 ;  /* 0x000000747c14723c */ /* 0x042ff00000001814 */
[C---:B------:R-:W-:Y:S01]  /*47d0*/  HMMA.16816.F32 R24, R124.reuse, R118, R24 ;  /* 0x000000767c18723c */ /* 0x040fe20000001818 */
[----:B------:R-:W1:Y:S07]  /*47e0*/  LDSM.16.M88.4 R116, [R141+0x7800] ;  /* 0x007800008d74783b */ /* 0x000e6e0000000200 */
        /* <DEDUP_REMOVED lines=15> */
[----:B------:R-:W1:Y:S04]  /*48e0*/  LDSM.16.M88.4 R104, [R139+0x6000] ;  /* 0x006000008b68783b */ /* 0x000e680000000200 */
[----:B------:R-:W4:Y:S03]  /*48f0*/  LDSM.16.M88.4 R116, [R139+0x6800] ;  /* 0x006800008b74783b */ /* 0x000f260000000200 */
[C---:B------:R-:W-:Y:S08]  /*4900*/  HMMA.16816.F32 R4, R120.reuse, R128, R4 ;  /* 0x000000807804723c */ /* 0x040ff00000001804 */
[C---:B------:R-:W-:Y:S01]  /*4910*/  HMMA.16816.F32 R8, R120.reuse, R130, R8 ;  /* 0x000000827808723c */ /* 0x040fe20000001808 */
[----:B------:R-:W4:Y:S01]  /*4920*/  LDSM.16.M88.4 R128, [R139+0x7000] ;  /* 0x007000008b80783b */ /* 0x000f220000000200 */
[----:B------:R-:W-:Y:S04]  /*4930*/  DEPBAR.LE SB0, 0x0 ;  /* 0x000080000000791a */ /* 0x000fe80000000000 */
[----:B------:R-:W-:Y:S02]  /*4940*/  BAR.SYNC.DEFER_BLOCKING 0x0 ;  /* 0x0000000000007b1d */ /* 0x000fe40000010000 */
[C---:B-----5:R-:W-:Y:S08]  /*4950*/  HMMA.16816.F32 R12, R120.reuse, R124, R12 ;  /* 0x0000007c780c723c */ /* 0x060ff0000000180c */
[C---:B------:R-:W-:Y:S08]  /*4960*/  HMMA.16816.F32 R16, R120.reuse, R126, R16 ;  /* 0x0000007e7810723c */ /* 0x040ff00000001810 */
[C---:B--2---:R-:W-:Y:S08]  /*4970*/  HMMA.16816.F32 R20, R120.reuse, R108, R20 ;  /* 0x0000006c7814723c */ /* 0x044ff00000001814 */
[C---:B------:R-:W-:Y:S08]  /*4980*/  HMMA.16816.F32 R24, R120.reuse, R110, R24 ;  /* 0x0000006e7818723c */ /* 0x040ff00000001818 */
[C---:B---3--:R-:W-:Y:S08]  /*4990*/  HMMA.16816.F32 R28, R120.reuse, R112, R28 ;  /* 0x00000070781c723c */ /* 0x048ff0000000181c */
[----:B------:R-:W-:Y:S08]  /*49a0*/  HMMA.16816.F32 R32, R120, R114, R32 ;  /* 0x000000727820723c */ /* 0x000ff00000001820 */
[C---:B-1----:R-:W-:Y:S08]  /*49b0*/  HMMA.16816.F32 R4, R100.reuse, R104, R4 ;  /* 0x000000686404723c */ /* 0x042ff00000001804 */
[C---:B------:R-:W-:Y:S08]  /*49c0*/  HMMA.16816.F32 R8, R100.reuse, R106, R8 ;  /* 0x0000006a6408723c */ /* 0x040ff00000001808 */
[C---:B----4-:R-:W-:Y:S08]  /*49d0*/  HMMA.16816.F32 R12, R100.reuse, R116, R12 ;  /* 0x00000074640c723c */ /* 0x050ff0000000180c */
[C---:B------:R-:W-:Y:S08]  /*49e0*/  HMMA.16816.F32 R16, R100.reuse, R118, R16 ;  /* 0x000000766410723c */ /* 0x040ff00000001810 */
[C---:B------:R-:W-:Y:S08]  /*49f0*/  HMMA.16816.F32 R20, R100.reuse, R128, R20 ;  /* 0x000000806414723c */ /* 0x040ff00000001814 */
[C---:B------:R-:W-:Y:S08]  /*4a00*/  HMMA.16816.F32 R24, R100.reuse, R130, R24 ;  /* 0x000000826418723c */ /* 0x040ff00000001818 */
[C---:B------:R-:W-:Y:S08]  /*4a10*/  HMMA.16816.F32 R28, R100.reuse, R132, R28 ;  /* 0x00000084641c723c */ /* 0x040ff0000000181c */
        /* <DEDUP_REMOVED lines=21> */
[----:B------:R-:W-:Y:S04]  /*4b70*/  LOP3.LUT R108, R108, R102, RZ, 0x3c, !PT ;  /* 0x000000666c6c7212 */ /* 0x000fe800078e3cff */
[----:B------:R-:W-:Y:S05]  /*4b80*/  ISETP.GE.AND P2, PT, R108, RZ, PT ;  /* 0x000000ff6c00720c */ /* 0x000fea0003f46270 */
        /* <DEDUP_REMOVED lines=8> */
[----:B------:R-:W-:Y:S04]  /*4c10*/  IMAD.HI.U32 R109, R109, R106, RZ ;  /* 0x0000006a6d6d7227 */ /* 0x000fe800078e00ff */
[----:B------:R-:W-:Y:S01]  /*4c20*/  IMAD.MOV R103, RZ, RZ, -R107 ;  /* 0x000000ffff677224 */ /* 0x000fe200078e0a6b */
[----:B------:R-:W-:Y:S03]  /*4c30*/  IADD3 R105, PT, PT, -R109, RZ, RZ ;  /* 0x000000ff6d697210 */ /* 0x000fe60007ffe1ff */
[C---:B------:R-:W-:Y:S02]  /*4c40*/  IMAD R104, R100.reuse, R103, R104 ;  /* 0x0000006764687224 */ /* 0x040fe400078e0268 */
[C---:B------:R-:W-:Y:S03]  /*4c50*/  IMAD R106, R100.reuse, R105, R106 ;  /* 0x00000069646a7224 */ /* 0x040fe600078e026a */
[C---:B------:R-:W-:Y:S02]  /*4c60*/  ISETP.GT.U32.AND P3, PT, R100.reuse, R104, PT ;  /* 0x000000686400720c */ /* 0x040fe40003f64070 */
[----:B------:R-:W-:Y:S11]  /*4c70*/  ISETP.GT.U32.AND P4, PT, R100, R106, PT ;  /* 0x0000006a6400720c */ /* 0x000ff60003f84070 */
[----:B------:R-:W-:Y:S01]  /*4c80*/  @!P3 IADD3 R107, PT, PT, R107, 0x1, RZ ;  /* 0x000000016b6bb810 */ /* 0x000fe20007ffe0ff */
[--C-:B------:R-:W-:Y:S01]  /*4c90*/  @!P3 IMAD.IADD R104, R104, 0x1, -R100.reuse ;  /* 0x000000016868b824 */ /* 0x100fe200078e0a64 */
[----:B------:R-:W-:Y:S01]  /*4ca0*/  ISETP.GE.AND P3, PT, R101, RZ, PT ;  /* 0x000000ff6500720c */ /* 0x000fe20003f66270 */
[----:B------:R-:W-:Y:S02]  /*4cb0*/  @!P4 IMAD.IADD R106, R106, 0x1, -R100 ;  /* 0x000000016a6ac824 */ /* 0x000fe400078e0a64 */
[----:B------:R-:W-:Y:S01]  /*4cc0*/  @!P4 VIADD R109, R109, 0x1 ;  /* 0x000000016d6dc836 */ /* 0x000fe20000000000 */
[-C--:B------:R-:W-:Y:S02]  /*4cd0*/  ISETP.GE.U32.AND P5, PT, R104, R100.reuse, PT ;  /* 0x000000646800720c */ /* 0x080fe40003fa6070 */
[----:B------:R-:W-:Y:S02]  /*4ce0*/  ISETP.GE.U32.AND P6, PT, R106, R100, PT ;  /* 0x000000646a00720c */ /* 0x000fe40003fc6070 */
[----:B------:R-:W-:Y:S02]  /*4cf0*/  ISETP.NE.AND P4, PT, R102, RZ, PT ;  /* 0x000000ff6600720c */ /* 0x000fe40003f85270 */
[----:B------:R-:W-:Y:S07]  /*4d00*/  LOP3.LUT R100, RZ, R102, RZ, 0x33, !PT ;  /* 0x00000066ff647212 */ /* 0x000fee00078e33ff */
[----:B------:R-:W-:Y:S02]  /*4d10*/  @P5 VIADD R107, R107, 0x1 ;  /* 0x000000016b6b5836 */ /* 0x000fe40000000000 */
[----:B------:R-:W-:Y:S02]  /*4d20*/  @P6 IADD3 R109, PT, PT, R109, 0x1, RZ ;  /* 0x000000016d6d6810 */ /* 0x000fe40007ffe0ff */
[----:B------:R-:W-:Y:S03]  /*4d30*/  @!P2 IMAD.MOV R107, RZ, RZ, -R107 ;  /* 0x000000ffff6ba224 */ /* 0x000fe600078e0a6b */
[----:B------:R-:W-:Y:S02]  /*4d40*/  @!P3 IMAD.MOV R109, RZ, RZ, -R109 ;  /* 0x000000ffff6db224 */ /* 0x000fe400078e0a6d */
[C---:B------:R-:W-:Y:S03]  /*4d50*/  SEL R107, R100.reuse, R107, !P4 ;  /* 0x0000006b646b7207 */ /* 0x040fe60006000000 */
[----:B------:R-:W-:Y:S02]  /*4d60*/  SEL R109, R100, R109, !P4 ;  /* 0x0000006d646d7207 */ /* 0x000fe40006000000 */
[-C--:B------:R-:W-:Y:S02]  /*4d70*/  LEA R104, P3, R107, R156.reuse, 0x2 ;  /* 0x0000009c6b687211 */ /* 0x080fe400078610ff */
[----:B------:R-:W-:Y:S02]  /*4d80*/  LEA R100, P2, R109, R156, 0x2 ;  /* 0x0000009c6d647211 */ /* 0x000fe400078410ff */
[-C--:B------:R-:W-:Y:S02]  /*4d90*/  LEA.HI.X.SX32 R105, R107, R157.reuse, 0x2, P3 ;  /* 0x0000009d6b697211 */ /* 0x080fe400018f16ff */
[C---:B------:R-:W-:Y:S03]  /*4da0*/  LEA.HI.X.SX32 R101, R109.reuse, R157, 0x2, P2 ;  /* 0x0000009d6d657211 */ /* 0x040fe600010f16ff */
[----:B------:R1:W2:Y:S04]  /*4db0*/  LDG.E R104, desc[UR22][R104.64] ;  /* 0x0000001668687981 */ /* 0x0002a8000c1e1900 */
[----:B------:R3:W2:Y:S01]  /*4dc0*/  LDG.E R103, desc[UR22][R100.64] ;  /* 0x0000001664677981 */ /* 0x0006a2000c1e1900 */
[----:B-1----:R-:W-:Y:S01]  /*4dd0*/  IADD3 R105, PT, PT, R109, -R107, RZ ;  /* 0x8000006b6d697210 */ /* 0x002fe20007ffe0ff */
[----:B---3--:R-:W1:Y:S04]  /*4de0*/  LDC.64 R100, c[0x0][0x3b8] ;  /* 0x0000ee00ff647b82 */ /* 0x008e680000000a00 */
        /* <DEDUP_REMOVED lines=14> */
.L_x_5510:
[C---:B------:R-:W-:Y:S01]  /*4ed0*/  IMAD.SHL.U32 R101, R100.reuse, 0x20, RZ ;  /* 0x0000002064657824 */ /* 0x040fe200078e00ff */
[----:B------:R-:W-:Y:S01]  /*4ee0*/  MOV R104, R149 ;  /* 0x0000009500687202 */ /* 0x000fe20000000f00 */
[----:B------:R-:W-:Y:S01]  /*4ef0*/  IMAD.MOV.U32 R105, RZ, RZ, R148 ;  /* 0x000000ffff697224 */ /* 0x000fe200078e0094 */
[----:B------:R-:W-:Y:S02]  /*4f00*/  SHF.L.U64.HI R3, R100, 0x5, R3 ;  /* 0x0000000564037819 */ /* 0x000fe40000010203 */
        /* <DEDUP_REMOVED lines=8> */
[----:B------:R-:W-:Y:S01]  /*4f90*/  IADD3 R106, P2, PT, R100, R101, RZ ;  /* 0x00000065646a7210 */ /* 0x000fe20007f5e0ff */
[----:B------:R-:W-:Y:S01]  /*4fa0*/  IMAD.X R101, R103, 0x1, R3, P3 ;  /* 0x0000000167657824 */ /* 0x000fe200018e0603 */
[----:B------:R1:W-:Y:S04]  /*4fb0*/  LDGSTS.E.BYPASS.LTC128B.128 [R153+0x4800], desc[UR22][R102.64] ;  /* 0x0480000066997fae */ /* 0x0003e8000b981a16 */
[----:B------:R1:W-:Y:S01]  /*4fc0*/  LDGSTS.E.BYPASS.LTC128B.128 [R153+0x6800], desc[UR22][R102.64+0x80] ;  /* 0x0680008066997fae */ /* 0x0003e2000b981a16 */
[----:B------:R-:W-:Y:S03]  /*4fd0*/  IADD3.X R107, PT, PT, R101, R3, RZ, P2, !PT ;  /* 0x00000003656b7210 */ /* 0x000fe600017fe4ff */
[----:B------:R1:W-:Y:S04]  /*4fe0*/  LDGSTS.E.BYPASS.LTC128B.128 [R153+0x5000], desc[UR22][R100.64] ;  /* 0x0500000064997fae */ /* 0x0003e8000b981a16 */
[----:B------:R1:W-:Y:S04]  /*4ff0*/  LDGSTS.E.BYPASS.LTC128B.128 [R153+0x7000], desc[UR22][R100.64+0x80] ;  /* 0x0700008064997fae */ /* 0x0003e8000b981a16 */
[----:B------:R1:W-:Y:S04]  /*5000*/  LDGSTS.E.BYPASS.LTC128B.128 [R153+0x5800], desc[UR22][R106.64] ;  /* 0x058000006a997fae */ /* 0x0003e8000b981a16 */
[----:B------:R1:W-:Y:S04]  /*5010*/  LDGSTS.E.BYPASS.LTC128B.128 [R153+0x7800], desc[UR22][R106.64+0x80] ;  /* 0x078000806a997fae */ /* 0x0003e8000b981a16 */
[----:B------:R-:W0:Y:S02]  /*5020*/  LDGDEPBAR ;  /* 0x00000000000079af */ /* 0x000e240000000000 */
.L_x_5509:
        /* <DEDUP_REMOVED lines=56> */
[----:B------:R-:W-:Y:S07]  /*53b0*/  FFMA.FTZ R164, R17, UR4, -R130 ;  /* 0x0000000411a47c23 */ /* 0x000fee0008010882 */
[----:B------:R-:W-:Y:S01]  /*53c0*/  MUFU.EX2 R103, R103 ;  /* 0x0000006700677308 */ /* 0x000fe20000000800 */
[--C-:B------:R-:W-:Y:S01]  /*53d0*/  FFMA.FTZ R165, R18, UR4, -R129.reuse ;  /* 0x0000000412a57c23 */ /* 0x100fe20008010881 */
[----:B------:R-:W-:Y:S01]  /*53e0*/  FFMA.FTZ R163, R19, UR4, -R129 ;  /* 0x0000000413a37c23 */ /* 0x000fe20008010881 */
[----:B------:R-:W-:Y:S07]  /*53f0*/  ISETP.NE.AND P2, PT, R160, -0x1, PT ;  /* 0xffffffffa000780c */ /* 0x000fee0003f45270 */
[----:B------:R-:W3:Y:S01]  /*5400*/  MUFU.EX2 R125, R125 ;  /* 0x0000007d007d7308 */ /* 0x000ee20000000800 */
[C---:B-1----:R-:W-:Y:S01]  /*5410*/  FMUL.FTZ R4, R2.reuse, R96 ;  /* 0x0000006002047220 */ /* 0x042fe20000410000 */
[C---:B------:R-:W-:Y:S08]  /*5420*/  FMUL.FTZ R5, R2.reuse, R97 ;  /* 0x0000006102057220 */ /* 0x040ff00000410000 */
        /* <DEDUP_REMOVED lines=9> */
[----:B------:R-:W2:Y:S01]  /*54c0*/  LDSM.16.MT88.4 R92, [R136+0x8000] ;  /* 0x00800000885c783b */ /* 0x000ea20000004200 */
[----:B---3--:R-:W-:Y:S01]  /*54d0*/  F2FP.F16.F32.PACK_AB R96, R125, R103 ;  /* 0x000000677d60723e */ /* 0x008fe200000000ff */
[C---:B------:R-:W-:Y:S07]  /*54e0*/  FMUL.FTZ R36, R2.reuse, R36 ;  /* 0x0000002402247220 */ /* 0x040fee0000410000 */
[----:B------:R-:W3:Y:S01]  /*54f0*/  MUFU.EX2 R124, R124 ;  /* 0x0000007c007c7308 */ /* 0x000ee20000000800 */
[----:B------:R-:W-:Y:S01]  /*5500*/  FMUL.FTZ R37, R2, R37 ;  /* 0x0000002502257220 */ /* 0x000fe20000410000 */
[C---:B------:R-:W-:Y:S01]  /*5510*/  FMUL.FTZ R38, R0.reuse, R38 ;  /* 0x0000002600267220 */ /* 0x040fe20000410000 */
[----:B------:R-:W-:Y:S07]  /*5520*/  FMUL.FTZ R39, R0, R39 ;  /* 0x0000002700277220 */ /* 0x000fee0000410000 */
[----:B------:R-:W-:Y:S01]  /*5530*/  MUFU.EX2 R127, R127 ;  /* 0x0000007f007f7308 */ /* 0x000fe20000000800 */
[C---:B------:R-:W-:Y:S01]  /*5540*/  FMUL.FTZ R40, R2.reuse, R40 ;  /* 0x0000002802287220 */ /* 0x040fe20000410000 */
[----:B-1----:R-:W-:Y:S01]  /*5550*/  F2FP.F16.F32.PACK_AB R97, R101, R128 ;  /* 0x000000806561723e */ /* 0x002fe200000000ff */
[----:B------:R-:W-:Y:S07]  /*5560*/  FMUL.FTZ R41, R2, R41 ;  /* 0x0000002902297220 */ /* 0x000fee0000410000 */
[----:B------:R-:W1:Y:S01]  /*5570*/  MUFU.EX2 R126, R126 ;  /* 0x0000007e007e7308 */ /* 0x000e620000000800 */
[C---:B------:R-:W-:Y:S01]  /*5580*/  FMUL.FTZ R42, R0.reuse, R42 ;  /* 0x0000002a002a7220 */ /* 0x040fe20000410000 */
[----:B------:R-:W-:Y:S01]  /*5590*/  FMUL.FTZ R43, R0, R43 ;  /* 0x0000002b002b7220 */ /* 0x000fe20000410000 */
[C---:B------:R-:W-:Y:S01]  /*55a0*/  FMUL.FTZ R44, R2.reuse, R44 ;  /* 0x0000002c022c7220 */ /* 0x040fe20000410000 */
[----:B------:R-:W-:Y:S01]  /*55b0*/  FMUL.FTZ R45, R2, R45 ;  /* 0x0000002d022d7220 */ /* 0x000fe20000410000 */
[----:B------:R-:W-:Y:S01]  /*55c0*/  FMUL.FTZ R46, R0, R46 ;  /* 0x0000002e002e7220 */ /* 0x000fe20000410000 */
[----:B---3--:R-:W-:Y:S01]  /*55d0*/  F2FP.F16.F32.PACK_AB R98, R124, R102 ;  /* 0x000000667c62723e */ /* 0x008fe200000000ff */
[----:B------:R-:W-:Y:S01]  /*55e0*/  FMUL.FTZ R47, R0, R47 ;  /* 0x0000002f002f7220 */ /* 0x000fe20000410000 */
[C---:B------:R-:W-:Y:S01]  /*55f0*/  FMUL.FTZ R12, R2.reuse, R88 ;  /* 0x00000058020c7220 */ /* 0x040fe20000410000 */
[----:B------:R-:W-:Y:S01]  /*5600*/  FMUL.FTZ R13, R2, R89 ;  /* 0x00000059020d7220 */ /* 0x000fe20000410000 */
[C---:B------:R-:W-:Y:S01]  /*5610*/  FMUL.FTZ R14, R0.reuse, R90 ;  /* 0x0000005a000e7220 */ /* 0x040fe20000410000 */
[----:B------:R-:W-:Y:S01]  /*5620*/  FMUL.FTZ R15, R0, R91 ;  /* 0x0000005b000f7220 */ /* 0x000fe20000410000 */
[----:B------:R-:W-:Y:S01]  /*5630*/  FMUL.FTZ R48, R2, R48 ;  /* 0x0000003002307220 */ /* 0x000fe20000410000 */
[----:B------:R-:W-:Y:S01]  /*5640*/  LDSM.16.MT88.4 R88, [R137+0x8800] ;  /* 0x008800008958783b */ /* 0x000fe20000004200 */
[----:B-1----:R-:W-:Y:S01]  /*5650*/  F2FP.F16.F32.PACK_AB R99, R126, R127 ;  /* 0x0000007f7e63723e */ /* 0x002fe200000000ff */
[----:B------:R-:W-:Y:S01]  /*5660*/  FMUL.FTZ R49, R2, R49 ;  /* 0x0000003102317220 */ /* 0x000fe20000410000 */
[C---:B------:R-:W-:Y:S01]  /*5670*/  FMUL.FTZ R50, R0.reuse, R50 ;  /* 0x0000003200327220 */ /* 0x040fe20000410000 */
[----:B------:R-:W-:Y:S01]  /*5680*/  FMUL.FTZ R51, R0, R51 ;  /* 0x0000003300337220 */ /* 0x000fe20000410000 */
[C---:B------:R-:W-:Y:S01]  /*5690*/  FMUL.FTZ R52, R2.reuse, R52 ;  /* 0x0000003402347220 */ /* 0x040fe20000410000 */
[----:B------:R-:W-:Y:S01]  /*56a0*/  FMUL.FTZ R53, R2, R53 ;  /* 0x0000003502357220 */ /* 0x000fe20000410000 */
[C---:B------:R-:W-:Y:S01]  /*56b0*/  FMUL.FTZ R54, R0.reuse, R54 ;  /* 0x0000003600367220 */ /* 0x040fe20000410000 */
[C---:B------:R-:W-:Y:S01]  /*56c0*/  HMMA.16816.F32 R4, R96.reuse, R104, R4 ;  /* 0x000000686004723c */ /* 0x040fe20000001804 */
[----:B------:R-:W-:Y:S04]  /*56d0*/  MUFU.EX2 R131, R131 ;  /* 0x0000008300837308 */ /* 0x000fe80000000800 */
[----:B------:R-:W-:Y:S01]  /*56e0*/  FMUL.FTZ R55, R0, R55 ;  /* 0x0000003700377220 */ /* 0x000fe20000410000 */
[C---:B------:R-:W-:Y:S01]  /*56f0*/  FMUL.FTZ R56, R2.reuse, R56 ;  /* 0x0000003802387220 */ /* 0x040fe20000410000 */
[----:B------:R-:W-:Y:S01]  /*5700*/  FMUL.FTZ R57, R2, R57 ;  /* 0x0000003902397220 */ /* 0x000fe20000410000 */
[C---:B------:R-:W-:Y:S01]  /*5710*/  HMMA.16816.F32 R8, R96.reuse, R106, R8 ;  /* 0x0000006a6008723c */ /* 0x040fe20000001808 */
[----:B------:R-:W1:Y:S02]  /*5720*/  LDSM.16.MT88.4 R104, [R142+0xa000] ;  /* 0x00a000008e68783b */ /* 0x000e640000004200 */
[----:B------:R-:W3:Y:S01]  /*5730*/  MUFU.EX2 R132, R132 ;  /* 0x0000008400847308 */ /* 0x000ee20000000800 */
        /* <DEDUP_REMOVED lines=14> */
[----:B------:R-:W5:Y:S01]  /*5820*/  MUFU.EX2 R133, R133 ;  /* 0x0000008500857308 */ /* 0x000f620000000800 */
        /* <DEDUP_REMOVED lines=13> */
[----:B------:R-:W-:Y:S03]  /*5900*/  LDSM.16.MT88.4 R112, [R136+0x8800] ;  /* 0x008800008870783b */ /* 0x000fe60000004200 */
[----:B------:R-:W1:Y:S01]  /*5910*/  MUFU.EX2 R164, R164 ;  /* 0x000000a400a47308 */ /* 0x000e620000000800 */
[C---:B------:R-:W-:Y:S01]  /*5920*/  FMUL.FTZ R78, R0.reuse, R78 ;  /* 0x0000004e004e7220 */ /* 0x040fe20000410000 */
[----:B------:R-:W-:Y:S01]  /*5930*/  FMUL.FTZ R79, R0, R79 ;  /* 0x0000004f004f7220 */ /* 0x000fe20000410000 */
[C---:B------:R-:W-:Y:S01]  /*5940*/  FMUL.FTZ R80, R2.reuse, R80 ;  /* 0x0000005002507220 */ /* 0x040fe20000410000 */
[----:B------:R-:W-:Y:S01]  /*5950*/  FMUL.FTZ R81, R2, R81 ;  /* 0x0000005102517220 */ /* 0x000fe20000410000 */
[C---:B------:R-:W-:Y:S01]  /*5960*/  FMUL.FTZ R82, R0.reuse, R82 ;  /* 0x0000005200527220 */ /* 0x040fe20000410000 */
[C---:B--2---:R-:W-:Y:S04]  /*5970*/  HMMA.16816.F32 R52, R96.reuse, R92, R52 ;  /* 0x0000005c6034723c */ /* 0x044fe80000001834 */
[----:B------:R-:W-:Y:S01]  /*5980*/  MUFU.EX2 R165, R165 ;  /* 0x000000a500a57308 */ /* 0x000fe20000000800 */
[----:B------:R-:W-:Y:S01]  /*5990*/  FMUL.FTZ R83, R0, R83 ;  /* 0x0000005300537220 */ /* 0x000fe20000410000 */
[----:B------:R-:W-:Y:S01]  /*59a0*/  FMUL.FTZ R16, R2, R84 ;  /* 0x0000005402107220 */ /* 0x000fe20000410000 */
[----:B---3--:R-:W-:Y:S07]  /*59b0*/  F2FP.F16.F32.PACK_AB R84, R132, R131 ;  /* 0x000000838454723e */ /* 0x008fee00000000ff */
[----:B------:R-:W2:Y:S01]  /*59c0*/  MUFU.EX2 R163, R163 ;  /* 0x000000a300a37308 */ /* 0x000ea20000000800 */
[----:B------:R-:W-:Y:S01]  /*59d0*/  FMUL.FTZ R17, R2, R85 ;  /* 0x0000005502117220 */ /* 0x000fe20000410000 */
[C---:B------:R-:W-:Y:S01]  /*59e0*/  HMMA.16816.F32 R56, R96.reuse, R94, R56 ;  /* 0x0000005e6038723c */ /* 0x040fe20000001838 */
[----:B------:R-:W3:Y:S02]  /*59f0*/  LDSM.16.MT88.4 R92, [R137+0xa000] ;  /* 0x00a00000895c783b */ /* 0x000ee40000004200 */
[----:B-----5:R-:W-:Y:S01]  /*5a00*/  F2FP.F16.F32.PACK_AB R85, R133, R134 ;  /* 0x000000868555723e */ /* 0x020fe200000000ff */
[----:B------:R-:W-:Y:S01]  /*5a10*/  FMUL.FTZ R18, R0, R86 ;  /* 0x0000005600127220 */ /* 0x000fe20000410000 */
[----:B-1----:R-:W-:Y:S01]  /*5a20*/  F2FP.F16.F32.PACK_AB R86, R164, R135 ;  /* 0x00000087a456723e */ /* 0x002fe200000000ff */
[----:B------:R-:W-:Y:S01]  /*5a30*/  FMUL.FTZ R19, R0, R87 ;  /* 0x0000005700137220 */ /* 0x000fe20000410000 */
[----:B------:R-:W-:Y:S01]  /*5a40*/  FFMA.FTZ R103, R2, R162, R103 ;  /* 0x000000a202677223 */ /* 0x000fe20000010067 */
[C---:B------:R-:W-:Y:S03]  /*5a50*/  HMMA.16816.F32 R60, R96.reuse, R104, R60 ;  /* 0x00000068603c723c */ /* 0x040fe6000000183c */
[----:B------:R-:W-:Y:S01]  /*5a60*/  MOV R2, R3 ;  /* 0x0000000300027202 */ /* 0x000fe20000000f00 */
[----:B------:R-:W-:Y:S01]  /*5a70*/  FFMA.FTZ R128, R0, R161, R128 ;  /* 0x000000a100807223 */ /* 0x000fe20000010080 */
[----:B--2---:R-:W-:Y:S01]  /*5a80*/  F2FP.F16.F32.PACK_AB R87, R163, R165 ;  /* 0x000000a5a357723e */ /* 0x004fe200000000ff */
[----:B------:R-:W-:Y:S01]  /*5a90*/  FADD.FTZ R103, R125, R103 ;  /* 0x000000677d677221 */ /* 0x000fe20000010000 */
[----:B------:R-:W-:Y:S01]  /*5aa0*/  MOV R0, R100 ;  /* 0x0000006400007202 */ /* 0x000fe20000000f00 */
[C---:B------:R-:W-:Y:S01]  /*5ab0*/  HMMA.16816.F32 R64, R96.reuse, R106, R64 ;  /* 0x0000006a6040723c */ /* 0x040fe20000001840 */
[----:B------:R-:W1:Y:S02]  /*5ac0*/  LDSM.16.MT88.4 R104, [R136+0xa000] ;  /* 0x00a000008868783b */ /* 0x000e640000004200 */
[----:B------:R-:W-:Y:S01]  /*5ad0*/  FADD.FTZ R128, R101, R128 ;  /* 0x0000008065807221 */ /* 0x000fe20000010000 */
[----:B------:R-:W-:Y:S03]  /*5ae0*/  FADD.FTZ R103, R102, R103 ;  /* 0x0000006766677221 */ /* 0x000fe60000010000 */
        /* <DEDUP_REMOVED lines=10> */
[----:B------:R-:W-:Y:S01]  /*5b90*/  FADD.FTZ R132, R135, R132 ;  /* 0x0000008487847221 */ /* 0x000fe20000010000 */
[C---:B---3--:R-:W-:Y:S03]  /*5ba0*/  HMMA.16816.F32 R76, R96.reuse, R92, R76 ;  /* 0x0000005c604c723c */ /* 0x048fe6000000184c */
[----:B------:R-:W-:Y:S01]  /*5bb0*/  FADD.FTZ R165, R165, R134 ;  /* 0x00000086a5a57221 */ /* 0x000fe20000010000 */
[----:B------:R-:W-:Y:S03]  /*5bc0*/  FADD.FTZ R164, R164, R132 ;  /* 0x00000084a4a47221 */ /* 0x000fe60000010000 */
[----:B------:R-:W-:Y:S01]  /*5bd0*/  FADD.FTZ R165, R163, R165 ;  /* 0x000000a5a3a57221 */ /* 0x000fe20000010000 */
[C---:B------:R-:W-:Y:S01]  /*5be0*/  HMMA.16816.F32 R80, R96.reuse, R94, R80 ;  /* 0x0000005e6050723c */ /* 0x040fe20000001850 */
[----:B------:R-:W2:Y:S07]  /*5bf0*/  LDSM.16.MT88.4 R92, [R142+0x8800] ;  /* 0x008800008e5c783b */ /* 0x000eae0000004200 */
[C---:B-1----:R-:W-:Y:S08]  /*5c00*/  HMMA.16816.F32 R12, R96.reuse, R104, R12 ;  /* 0x00000068600c723c */ /* 0x042ff0000000180c */
[----:B------:R-:W-:Y:S01]  /*5c10*/  HMMA.16816.F32 R16, R96, R106, R16 ;  /* 0x0000006a6010723c */ /* 0x000fe20000001810 */
[----:B------:R-:W1:Y:S08]  /*5c20*/  LDSM.16.MT88.4 R96, [R137+0xa800] ;  /* 0x00a800008960783b */ /* 0x000e700000004200 */
[----:B------:R-:W-:Y:S01]  /*5c30*/  LDSM.16.MT88.4 R104, [R137+0x9000] ;  /* 0x009000008968783b */ /* 0x000fe20000004200 */
        /* <DEDUP_REMOVED lines=9> */
[C---:B------:R-:W-:Y:S08]  /*5cd0*/  HMMA.16816.F32 R52, R84.reuse, R112, R52 ;  /* 0x000000705434723c */ /* 0x040ff00000001834 */
[C---:B------:R-:W-:Y:S01]  /*5ce0*/  HMMA.16816.F32 R56, R84.reuse, R114, R56 ;  /* 0x000000725438723c */ /* 0x040fe20000001838 */
[----:B------:R-:W-:Y:S07]  /*5cf0*/  LDSM.16.MT88.4 R112, [R138+0xb000] ;  /* 0x00b000008a70783b */ /* 0x000fee0000004200 */
[C---:B------:R-:W-:Y:S03]  /*5d00*/  HMMA.16816.F32 R60, R84.reuse, R116, R60 ;  /* 0x00000074543c723c */ /* 0x040fe6000000183c */
[--C-:B------:R-:W-:Y:S01]  /*5d10*/  FFMA.FTZ R116, R20, UR4, -R130.reuse ;  /* 0x0000000414747c23 */ /* 0x100fe20008010882 */
[--C-:B------:R-:W-:Y:S04]  /*5d20*/  FFMA.FTZ R117, R21, UR4, -R130.reuse ;  /* 0x0000000415757c23 */ /* 0x100fe80008010882 */
[C---:B------:R-:W-:Y:S01]  /*5d30*/  HMMA.16816.F32 R64, R84.reuse, R118, R64 ;  /* 0x000000765440723c */ /* 0x040fe20000001840 */
[----:B------:R-:W3:Y:S02]  /*5d40*/  MUFU.EX2 R116, R116 ;  /* 0x0000007400747308 */ /* 0x000ee40000000800 */
[----:B------:R-:W-:Y:S01]  /*5d50*/  FFMA.FTZ R119, R24, UR4, -R130 ;  /* 0x0000000418777c23 */ /* 0x000fe20008010882 */
[--C-:B------:R-:W-:Y:S07]  /*5d60*/  FFMA.FTZ R118, R23, UR4, -R129.reuse ;  /* 0x0000000417767c23 */ /* 0x100fee0008010881 */
[----:B------:R-:W4:Y:S01]  /*5d70*/  MUFU.EX2 R117, R117 ;  /* 0x0000007500757308 */ /* 0x000f220000000800 */
[C---:B------:R-:W-:Y:S09]  /*5d80*/  HMMA.16816.F32 R68, R84.reuse, R120, R68 ;  /* 0x000000785444723c */ /* 0x040ff20000001844 */
[----:B------:R-:W5:Y:S01]  /*5d90*/  MUFU.EX2 R119, R119 ;  /* 0x0000007700777308 */ /* 0x000f620000000800 */
[--C-:B------:R-:W-:Y:S01]  /*5da0*/  FFMA.FTZ R121, R27, UR4, -R129.reuse ;  /* 0x000000041b797c23 */ /* 0x100fe20008010881 */
[--C-:B------:R-:W-:Y:S08]  /*5db0*/  FFMA.FTZ R120, R22, UR4, -R129.reuse ;  /* 0x0000000416787c23 */ /* 0x100ff00008010881 */
[----:B------:R-:W-:Y:S01]  /*5dc0*/  MUFU.EX2 R118, R118 ;  /* 0x0000007600767308 */ /* 0x000fe20000000800 */
[----:B---3--:R-:W-:Y:S01]  /*5dd0*/  FADD.FTZ R164, R116, R164 ;  /* 0x000000a474a47221 */ /* 0x008fe20000010000 */
[C---:B------:R-:W-:Y:S08]  /*5de0*/  HMMA.16816.F32 R72, R84.reuse, R122, R72 ;  /* 0x0000007a5448723c */ /* 0x040ff00000001848 */
[----:B------:R-:W-:Y:S01]  /*5df0*/  MUFU.EX2 R121, R121 ;  /* 0x0000007900797308 */ /* 0x000fe20000000800 */
[----:B------:R-:W-:Y:S01]  /*5e00*/  FFMA.FTZ R122, R25, UR4, -R130 ;  /* 0x00000004197a7c23 */ /* 0x000fe20008010882 */
[C---:B----4-:R-:W-:Y:S01]  /*5e10*/  F2FP.F16.F32.PACK_AB R20, R117.reuse, R116 ;  /* 0x000000747514723e */ /* 0x050fe200000000ff */
[----:B------:R-:W-:Y:S07]  /*5e20*/  FFMA.FTZ R123, R26, UR4, -R129 ;  /* 0x000000041a7b7c23 */ /* 0x000fee0008010881 */
[----:B------:R-:W3:Y:S01]  /*5e30*/  MUFU.EX2 R120, R120 ;  /* 0x0000007800787308 */ /* 0x000ee20000000800 */
[----:B------:R-:W-:Y:S01]  /*5e40*/  LDSM.16.MT88.4 R24, [R136+0x9000] ;  /* 0x009000008818783b */ /* 0x000fe20000004200 */
[C---:B-1----:R-:W-:Y:S08]  /*5e50*/  HMMA.16816.F32 R76, R84.reuse, R96, R76 ;  /* 0x00000060544c723c */ /* 0x042ff0000000184c */
[----:B------:R-:W1:Y:S01]  /*5e60*/  MUFU.EX2 R122, R122 ;  /* 0x0000007a007a7308 */ /* 0x000e620000000800 */
[----:B------:R-:W-:Y:S09]  /*5e70*/  FADD.FTZ R117, R117, R164 ;  /* 0x000000a475757221 */ /* 0x000ff20000010000 */
[----:B------:R-:W4:Y:S01]  /*5e80*/  MUFU.EX2 R123, R123 ;  /* 0x0000007b007b7308 */ /* 0x000f220000000800 */
[----:B-----5:R-:W-:Y:S01]  /*5e90*/  FADD.FTZ R117, R119, R117 ;  /* 0x0000007577757221 */ /* 0x020fe20000010000 */
[C---:B------:R-:W-:Y:S01]  /*5ea0*/  HMMA.16816.F32 R80, R84.reuse, R98, R80 ;  /* 0x000000625450723c */ /* 0x040fe20000001850 */
[----:B------:R-:W5:Y:S02]  /*5eb0*/  LDSM.16.MT88.4 R96, [R138+0x9000] ;  /* 0x009000008a60783b */ /* 0x000f640000004200 */
[----:B---3--:R-:W-:Y:S01]  /*5ec0*/  F2FP.F16.F32.PACK_AB R21, R118, R120 ;  /* 0x000000787615723e */ /* 0x008fe200000000ff */
[----:B------:R-:W-:Y:S04]  /*5ed0*/  FADD.FTZ R120, R120, R165 ;  /* 0x000000a578787221 */ /* 0x000fe80000010000 */
[C---:B--2---:R-:W-:Y:S03]  /*5ee0*/  HMMA.16816.F32 R12, R84.reuse, R88, R12 ;  /* 0x00000058540c723c */ /* 0x044fe6000000180c */
[----:B-1----:R-:W-:Y:S01]  /*5ef0*/  F2FP.F16.F32.PACK_AB R22, R122, R119 ;  /* 0x000000777a16723e */ /* 0x002fe200000000ff */
[----:B------:R-:W-:Y:S01]  /*5f00*/  FADD.FTZ R120, R118, R120 ;  /* 0x0000007876787221 */ /* 0x000fe20000010000 */
[----:B----4-:R-:W-:Y:S01]  /*5f10*/  F2FP.F16.F32.PACK_AB R23, R121, R123 ;  /* 0x0000007b7917723e */ /* 0x010fe200000000ff */
[----:B------:R-:W-:Y:S02]  /*5f20*/  FADD.FTZ R122, R122, R117 ;  /* 0x000000757a7a7221 */ /* 0x000fe40000010000 */
[----:B------:R-:W-:Y:S01]  /*5f30*/  HMMA.16816.F32 R16, R84, R90, R16 ;  /* 0x0000005a5410723c */ /* 0x000fe20000001810 */
[----:B------:R-:W1:Y:S02]  /*5f40*/  LDSM.16.MT88.4 R84, [R137+0xb000] ;  /* 0x00b000008954783b */ /* 0x000e640000004200 */
[----:B------:R-:W-:Y:S04]  /*5f50*/  FADD.FTZ R123, R123, R120 ;  /* 0x000000787b7b7221 */ /* 0x000fe80000010000 */
[----:B------:R-:W-:Y:S01]  /*5f60*/  FADD.FTZ R123, R121, R123 ;  /* 0x0000007b797b7221 */ /* 0x000fe20000010000 */
[C---:B------:R-:W-:Y:S01]  /*5f70*/  HMMA.16816.F32 R4, R20.reuse, R92, R4 ;  /* 0x0000005c1404723c */ /* 0x040fe20000001804 */
[----:B------:R-:W-:Y:S07]  /*5f80*/  LDSM.16.MT88.4 R88, [R137+0x9800] ;  /* 0x009800008958783b */ /* 0x000fee0000004200 */
[C---:B------:R-:W-:Y:S01]  /*5f90*/  HMMA.16816.F32 R8, R20.reuse, R94, R8 ;  /* 0x0000005e1408723c */ /* 0x040fe20000001808 */
[----:B------:R-:W-:Y:S07]  /*5fa0*/  LDSM.16.MT88.4 R92, [R142+0x9800] ;  /* 0x009800008e5c783b */ /* 0x000fee0000004200 */
[C---:B-----5:R-:W-:Y:S08]  /*5fb0*/  HMMA.16816.F32 R36, R20.reuse, R96, R36 ;  /* 0x000000601424723c */ /* 0x060ff00000001824 */
[C---:B------:R-:W-:Y:S08]  /*5fc0*/  HMMA.16816.F32 R40, R20.reuse, R98, R40 ;  /* 0x000000621428723c */ /* 0x040ff00000001828 */
[C---:B------:R-:W-:Y:S08]  /*5fd0*/  HMMA.16816.F32 R44, R20.reuse, R104, R44 ;  /* 0x00000068142c723c */ /* 0x040ff0000000182c */
[C---:B------:R-:W-:Y:S01]  /*5fe0*/  HMMA.16816.F32 R48, R20.reuse, R106, R48 ;  /* 0x0000006a1430723c */ /* 0x040fe20000001830 */
[----:B------:R-:W-:Y:S07]  /*5ff0*/  LDSM.16.MT88.4 R104, [R136+0x9800] ;  /* 0x009800008868783b */ /* 0x000fee0000004200 */
[C---:B------:R-:W-:Y:S08]  /*6000*/  HMMA.16816.F32 R52, R20.reuse, R24, R52 ;  /* 0x000000181434723c */ /* 0x040ff00000001834 */
[C---:B------:R-:W-:Y:S01]  /*6010*/  HMMA.16816.F32 R56, R20.reuse, R26, R56 ;  /* 0x0000001a1438723c */ /* 0x040fe20000001838 */
[----:B------:R-:W2:Y:S07]  /*6020*/  LDSM.16.MT88.4 R24, [R136+0xb000] ;  /* 0x00b000008818783b */ /* 0x000eae0000004200 */
[C---:B------:R-:W-:Y:S03]  /*6030*/  HMMA.16816.F32 R60, R20.reuse, R108, R60 ;  /* 0x0000006c143c723c */ /* 0x040fe6000000183c */
[--C-:B------:R-:W-:Y:S01]  /*6040*/  FFMA.FTZ R108, R28, UR4, -R130.reuse ;  /* 0x000000041c6c7c23 */ /* 0x100fe20008010882 */
[--C-:B------:R-:W-:Y:S04]  /*6050*/  FFMA.FTZ R109, R29, UR4, -R130.reuse ;  /* 0x000000041d6d7c23 */ /* 0x100fe80008010882 */
[C---:B------:R-:W-:Y:S01]  /*6060*/  HMMA.16816.F32 R64, R20.reuse, R110, R64 ;  /* 0x0000006e1440723c */ /* 0x040fe20000001840 */
[----:B------:R-:W3:Y:S02]  /*6070*/  MUFU.EX2 R108, R108 ;  /* 0x0000006c006c7308 */ /* 0x000ee40000000800 */
[--C-:B------:R-:W-:Y:S01]  /*6080*/  FFMA.FTZ R110, R31, UR4, -R129.reuse ;  /* 0x000000041f6e7c23 */ /* 0x100fe20008010881 */
[--C-:B------:R-:W-:Y:S01]  /*6090*/  FFMA.FTZ R111, R32, UR4, -R130.reuse ;  /* 0x00000004206f7c23 */ /* 0x100fe20008010882 */
[----:B------:R-:W-:Y:S06]  /*60a0*/  FFMA.FTZ R130, R33, UR4, -R130 ;  /* 0x0000000421827c23 */ /* 0x000fec0008010882 */
[----:B------:R-:W4:Y:S01]  /*60b0*/  MUFU.EX2 R109, R109 ;  /* 0x0000006d006d7308 */ /* 0x000f220000000800 */
[C---:B------:R-:W-:Y:S09]  /*60c0*/  HMMA.16816.F32 R68, R20.reuse, R112, R68 ;  /* 0x000000701444723c */ /* 0x040ff20000001844 */
[----:B------:R-:W-:Y:S01]  /*60d0*/  MUFU.EX2 R110, R110 ;  /* 0x0000006e006e7308 */ /* 0x000fe20000000800 */
[--C-:B------:R-:W-:Y:S01]  /*60e0*/  FFMA.FTZ R112, R30, UR4, -R129.reuse ;  /* 0x000000041e707c23 */ /* 0x100fe20008010881 */
[--C-:B------:R-:W-:Y:S01]  /*60f0*/  FFMA.FTZ R113, R34, UR4, -R129.reuse ;  /* 0x0000000422717c23 */ /* 0x100fe20008010881 */
[----:B------:R-:W5:Y:S01]  /*6100*/  LDSM.16.MT88.4 R28, [R138+0x9800] ;  /* 0x009800008a1c783b */ /* 0x000f620000004200 */
[----:B------:R-:W-:Y:S06]  /*6110*/  FFMA.FTZ R129, R35, UR4, -R129 ;  /* 0x0000000423817c23 */ /* 0x000fec0008010881 */
[----:B------:R-:W-:Y:S01]  /*6120*/  MUFU.EX2 R111, R111 ;  /* 0x0000006f006f7308 */ /* 0x000fe20000000800 */
[C---:B------:R-:W-:Y:S09]  /*6130*/  HMMA.16816.F32 R72, R20.reuse, R114, R72 ;  /* 0x000000721448723c */ /* 0x040ff20000001848 */
[----:B------:R-:W2:Y:S01]  /*6140*/  MUFU.EX2 R112, R112 ;  /* 0x0000007000707308 */ /* 0x000ea20000000800 */
[----:B---3--:R-:W-:Y:S01]  /*6150*/  FADD.FTZ R122, R108, R122 ;  /* 0x0000007a6c7a7221 */ /* 0x008fe20000010000 */
[----:B------:R-:W3:Y:S08]  /*6160*/  LDSM.16.MT88.4 R32, [R142+0xb800] ;  /* 0x00b800008e20783b */ /* 0x000ef00000004200 */
[----:B------:R-:W5:Y:S01]  /*6170*/  MUFU.EX2 R130, R130 ;  /* 0x0000008200827308 */ /* 0x000f620000000800 */
[C---:B-1----:R-:W-:Y:S03]  /*6180*/  HMMA.16816.F32 R76, R20.reuse, R84, R76 ;  /* 0x00000054144c723c */ /* 0x042fe6000000184c */
[C---:B----4-:R-:W-:Y:S06]  /*6190*/  F2FP.F16.F32.PACK_AB R84, R109.reuse, R108 ;  /* 0x0000006c6d54723e */ /* 0x050fec00000000ff */
[----:B------:R-:W-:Y:S01]  /*61a0*/  MUFU.EX2 R113, R113 ;  /* 0x0000007100717308 */ /* 0x000fe20000000800 */
[----:B------:R-:W-:Y:S01]  /*61b0*/  FADD.FTZ R109, R109, R122 ;  /* 0x0000007a6d6d7221 */ /* 0x000fe20000010000 */
[C---:B------:R-:W-:Y:S08]  /*61c0*/  HMMA.16816.F32 R80, R20.reuse, R86, R80 ;  /* 0x000000561450723c */ /* 0x040ff00000001850 */
[----:B------:R-:W1:Y:S01]  /*61d0*/  MUFU.EX2 R129, R129 ;  /* 0x0000008100817308 */ /* 0x000e620000000800 */
[----:B--2---:R-:W-:Y:S01]  /*61e0*/  F2FP.F16.F32.PACK_AB R85, R110, R112 ;  /* 0x000000706e55723e */ /* 0x004fe200000000ff */
[----:B------:R-:W-:Y:S01]  /*61f0*/  FADD.FTZ R112, R112, R123 ;  /* 0x0000007b70707221 */ /* 0x000fe20000010000 */
[----:B-----5:R-:W-:Y:S01]  /*6200*/  F2FP.F16.F32.PACK_AB R86, R130, R111 ;  /* 0x0000006f8256723e */ /* 0x020fe200000000ff */
[----:B------:R-:W-:Y:S01]  /*6210*/  FADD.FTZ R109, R111, R109 ;  /* 0x0000006d6f6d7221 */ /* 0x000fe20000010000 */
[C---:B------:R-:W-:Y:S03]  /*6220*/  HMMA.16816.F32 R12, R20.reuse, R24, R12 ;  /* 0x00000018140c723c */ /* 0x040fe6000000180c */
[----:B------:R-:W-:Y:S01]  /*6230*/  FADD.FTZ R112, R110, R112 ;  /* 0x000000706e707221 */ /* 0x000fe20000010000 */
[----:B------:R-:W-:Y:S01]  /*6240*/  FADD.FTZ R162, R130, R109 ;  /* 0x0000006d82a27221 */ /* 0x000fe20000010000 */
[----:B-1----:R-:W-:Y:S03]  /*6250*/  F2FP.F16.F32.PACK_AB R87, R129, R113 ;  /* 0x000000718157723e */ /* 0x002fe600000000ff */
[----:B------:R-:W-:Y:S01]  /*6260*/  HMMA.16816.F32 R16, R20, R26, R16 ;  /* 0x0000001a1410723c */ /* 0x000fe20000001810 */
[----:B------:R-:W1:Y:S02]  /*6270*/  LDSM.16.MT88.4 R20, [R138+0xb800] ;  /* 0x00b800008a14783b */ /* 0x000e640000004200 */
[----:B------:R-:W-:Y:S04]  /*6280*/  FADD.FTZ R112, R113, R112 ;  /* 0x0000007071707221 */ /* 0x000fe80000010000 */
[----:B------:R-:W-:Y:S01]  /*6290*/  FADD.FTZ R161, R129, R112 ;  /* 0x0000007081a17221 */ /* 0x000fe20000010000 */
[C---:B------:R-:W-:Y:S01]  /*62a0*/  HMMA.16816.F32 R96, R84.reuse, R92, R4 ;  /* 0x0000005c5460723c */ /* 0x040fe20000001804 */
[----:B------:R-:W2:Y:S07]  /*62b0*/  LDSM.16.MT88.4 R4, [R137+0xb800] ;  /* 0x00b800008904783b */ /* 0x000eae0000004200 */
[C---:B------:R-:W-:Y:S01]  /*62c0*/  HMMA.16816.F32 R92, R84.reuse, R94, R8 ;  /* 0x0000005e545c723c */ /* 0x040fe20000001808 */
[----:B------:R-:W4:Y:S07]  /*62d0*/  LDSM.16.MT88.4 R8, [R136+0xb800] ;  /* 0x00b800008808783b */ /* 0x000f2e0000004200 */
        /* <DEDUP_REMOVED lines=16> */
.L_x_5507:
[----:B------:R-:W1:Y:S01]  /*63e0*/  SHFL.BFLY PT, R7, R162, 0x2, 0x1f ;  /* 0x0c401f00a2077f89 */ /* 0x000e6200000e0000 */
[----:B------:R-:W2:Y:S01]  /*63f0*/  S2UR UR4, SR_CgaCtaId ;  /* 0x00000000000479c3 */ /* 0x000ea20000008800 */
[----:B------:R-:W-:Y:S01]  /*6400*/  UMOV UR5, 0x400 ;  /* 0x0000040000057882 */ /* 0x000fe20000000000 */
[----:B------:R-:W-:Y:S01]  /*6410*/  MOV R29, RZ ;  /* 0x000000ff001d7202 */ /* 0x000fe20000000f00 */
[----:B------:R-:W3:Y:S01]  /*6420*/  SHFL.BFLY PT, R0, R161, 0x2, 0x1f ;  /* 0x0c401f00a1007f89 */ /* 0x000ee200000e0000 */
[----:B------:R-:W-:Y:S01]  /*6430*/  BSSY.RECONVERGENT B0, `(.L_x_5512) ;  /* 0x00000d8000007945 */ /* 0x000fe20003800200 */
[----:B------:R-:W4:Y:S03]  /*6440*/  S2R R5, SR_TID.X ;  /* 0x0000000000057919 */ /* 0x000f260000002100 */
[----:B------:R-:W5:Y:S01]  /*6450*/  S2UR UR6, SR_CTAID.Z ;  /* 0x00000000000679c3 */ /* 0x000f620000002700 */
[----:B-1----:R-:W-:Y:S01]  /*6460*/  FADD.FTZ R7, R7, R162 ;  /* 0x000000a207077221 */ /* 0x002fe20000010000 */
[----:B--2---:R-:W-:Y:S01]  /*6470*/  ULEA UR4, UR4, UR5, 0x18 ;  /* 0x0000000504047291 */ /* 0x004fe2000f8ec0ff */
[----:B---3--:R-:W-:-:S03]  /*6480*/  FADD.FTZ R161, R0, R161 ;  /* 0x000000a100a17221 */ /* 0x008fc60000010000 */
[----:B------:R-:W1:Y:S04]  /*6490*/  SHFL.BFLY PT, R0, R7, 0x1, 0x1f ;  /* 0x0c201f0007007f89 */ /* 0x000e6800000e0000 */
[----:B------:R-:W2:Y:S01]  /*64a0*/  SHFL.BFLY PT, R6, R161, 0x1, 0x1f ;  /* 0x0c201f00a1067f89 */ /* 0x000ea200000e0000 */
[C---:B----4-:R-:W-:Y:S02]  /*64b0*/  SHF.L.U32 R4, R5.reuse, 0x1, RZ ;  /* 0x0000000105047819 */ /* 0x050fe400000006ff */
[----:B------:R-:W-:Y:S02]  /*64c0*/  SHF.L.U32 R8, R5, 0x4, RZ ;  /* 0x0000000405087819 */ /* 0x000fe400000006ff */
[----:B------:R-:W-:Y:S02]  /*64d0*/  LOP3.LUT R2, R4, 0x6, RZ, 0xc0, !PT ;  /* 0x0000000604027812 */ /* 0x000fe400078ec0ff */
[----:B------:R-:W-:-:S02]  /*64e0*/  LOP3.LUT R8, R8, 0x1c0, RZ, 0xc0, !PT ;  /* 0x000001c008087812 */ /* 0x000fc400078ec0ff */
[--C-:B------:R-:W-:Y:S02]  /*64f0*/  SHF.R.U32.HI R25, RZ, 0x1, R5.reuse ;  /* 0x00000001ff197819 */ /* 0x100fe40000011605 */
[----:B------:R-:W-:Y:S02]  /*6500*/  LOP3.LUT R8, R8, 0x38, R4, 0xf8, !PT ;  /* 0x0000003808087812 */ /* 0x000fe400078ef804 */
[----:B------:R-:W-:Y:S01]  /*6510*/  MOV R4, 0x20 ;  /* 0x0000002000047802 */ /* 0x000fe20000000f00 */
[----:B-1----:R-:W-:Y:S01]  /*6520*/  FADD.FTZ R7, R7, R0 ;  /* 0x0000000007077221 */ /* 0x002fe20000010000 */
[----:B------:R-:W-:Y:S02]  /*6530*/  SHF.L.U32 R0, R5, 0x5, RZ ;  /* 0x0000000505007819 */ /* 0x000fe400000006ff */
[----:B------:R-:W-:Y:S01]  /*6540*/  SHF.R.U32.HI R24, RZ, 0x2, R5 ;  /* 0x00000002ff187819 */ /* 0x000fe20000011605 */
[----:B--2---:R-:W-:Y:S01]  /*6550*/  FADD.FTZ R6, R161, R6 ;  /* 0x00000006a1067221 */ /* 0x004fe20000010000 */
[----:B------:R-:W1:Y:S01]  /*6560*/  MUFU.RCP R10, R7 ;  /* 0x00000007000a7308 */ /* 0x000e620000001000 */
[----:B------:R-:W-:-:S02]  /*6570*/  FSETP.NE.FTZ.AND P1, PT, R7, RZ, PT ;  /* 0x000000ff0700720b */ /* 0x000fc40003f35000 */
[----:B------:R-:W-:Y:S02]  /*6580*/  LOP3.LUT R0, R2, 0x7c00, R0, 0xf8, !PT ;  /* 0x00007c0002007812 */ /* 0x000fe400078ef800 */
[----:B------:R-:W-:Y:S02]  /*6590*/  FSETP.NE.FTZ.AND P0, PT, R6, RZ, PT ;  /* 0x000000ff0600720b */ /* 0x000fe40003f15000 */
[----:B------:R-:W-:Y:S01]  /*65a0*/  LOP3.LUT R0, R0, R8, RZ, 0xfc, !PT ;  /* 0x0000000800007212 */ /* 0x000fe200078efcff */
[----:B------:R-:W2:Y:S01]  /*65b0*/  MUFU.RCP R9, R6 ;  /* 0x0000000600097308 */ /* 0x000ea20000001000 */
[----:B------:R-:W-:Y:S02]  /*65c0*/  R2P PR, R5, 0x1c ;  /* 0x0000001c05007804 */ /* 0x000fe40000000000 */
[----:B------:R-:W-:Y:S02]  /*65d0*/  MOV R2, 0x10 ;  /* 0x0000001000027802 */ /* 0x000fe40000000f00 */
[----:B------:R-:W-:Y:S01]  /*65e0*/  LEA R0, R0, UR4, 0x1 ;  /* 0x0000000400007c11 */ /* 0x000fe2000f8e08ff */
[----:B------:R-:W3:Y:S01]  /*65f0*/  LDCU.U8 UR4, c[0x0][0x548] ;  /* 0x0000a900ff0477ac */ /* 0x000ee20008000000 */
[----:B------:R-:W-:-:S02]  /*6600*/  SEL R8, R4, 0xffffffe0, !P3 ;  /* 0xffffffe004087807 */ /* 0x000fc40005800000 */
[----:B------:R-:W-:Y:S01]  /*6610*/  SEL R2, R2, 0xfffffff0, !P2 ;  /* 0xfffffff002027807 */ /* 0x000fe20005000000 */
[----:B------:R-:W4:Y:S01]  /*6620*/  @P0 MUFU.LG2 R26, R6 ;  /* 0x00000006001a0308 */ /* 0x000f220000000c00 */
[----:B-1----:R-:W-:Y:S02]  /*6630*/  FSEL R10, R10, 1, P1 ;  /* 0x3f8000000a0a7808 */ /* 0x002fe40000800000 */
[----:B------:R-:W-:Y:S02]  /*6640*/  IADD3 R12, PT, PT, R0, 0x40, RZ ;  /* 0x00000040000c7810 */ /* 0x000fe40007ffe0ff */
        /* <DEDUP_REMOVED lines=24> */
[C---:B------:R-:W-:Y:S01]  /*67d0*/  FMUL.FTZ R49, R10.reuse, R49 ;  /* 0x000000310a317220 */ /* 0x040fe20000410000 */
[C---:B------:R-:W-:Y:S01]  /*67e0*/  FMUL.FTZ R50, R9.reuse, R50 ;  /* 0x0000003209327220 */ /* 0x040fe20000410000 */
[----:B------:R-:W-:Y:S01]  /*67f0*/  FMUL.FTZ R51, R9, R51 ;  /* 0x0000003309337220 */ /* 0x000fe20000410000 */
[----:B------:R-:W-:Y:S01]  /*6800*/  F2FP.F16.F32.PACK_AB R96, R97, R96 ;  /* 0x000000606160723e */ /* 0x000fe200000000ff */
[C---:B------:R-:W-:Y:S01]  /*6810*/  FMUL.FTZ R52, R10.reuse, R52 ;  /* 0x000000340a347220 */ /* 0x040fe20000410000 */
[----:B------:R-:W-:Y:S01]  /*6820*/  F2FP.F16.F32.PACK_AB R98, R99, R98 ;  /* 0x000000626362723e */ /* 0x000fe200000000ff */
[C---:B------:R-:W-:Y:S01]  /*6830*/  FMUL.FTZ R53, R10.reuse, R53 ;  /* 0x000000350a357220 */ /* 0x040fe20000410000 */
        /* <DEDUP_REMOVED lines=21> */
[----:B------:R-:W-:Y:S01]  /*6990*/  IADD3 R8, PT, PT, R8, R12, RZ ;  /* 0x0000000c08087210 */ /* 0x000fe20007ffe0ff */
        /* <DEDUP_REMOVED lines=13> */
[C---:B------:R-:W-:Y:S01]  /*6a70*/  FMUL.FTZ R73, R10.reuse, R73 ;  /* 0x000000490a497220 */ /* 0x040fe20000410000 */
[C---:B------:R-:W-:Y:S01]  /*6a80*/  FMUL.FTZ R74, R9.reuse, R74 ;  /* 0x0000004a094a7220 */ /* 0x040fe20000410000 */
[----:B------:R-:W-:Y:S01]  /*6a90*/  FMUL.FTZ R75, R9, R75 ;  /* 0x0000004b094b7220 */ /* 0x000fe20000410000 */
[----:B------:R-:W-:Y:S01]  /*6aa0*/  F2FP.F16.F32.PACK_AB R52, R53, R52 ;  /* 0x000000343534723e */ /* 0x000fe200000000ff */
[----:B------:R-:W-:Y:S01]  /*6ab0*/  STS [R4], R92 ;  /* 0x0000005c04007388 */ /* 0x000fe20000000800 */
[----:B------:R-:W-:Y:S01]  /*6ac0*/  F2FP.F16.F32.PACK_AB R54, R55, R54 ;  /* 0x000000363736723e */ /* 0x000fe200000000ff */
[C---:B------:R-:W-:Y:S01]  /*6ad0*/  FMUL.FTZ R76, R10.reuse, R76 ;  /* 0x0000004c0a4c7220 */ /* 0x040fe20000410000 */
[C---:B------:R-:W-:Y:S01]  /*6ae0*/  FMUL.FTZ R77, R10.reuse, R77 ;  /* 0x0000004d0a4d7220 */ /* 0x040fe20000410000 */
        /* <DEDUP_REMOVED lines=19> */
[C---:B------:R-:W-:Y:S01]  /*6c20*/  FMUL.FTZ R90, R9.reuse, R90 ;  /* 0x0000005a095a7220 */ /* 0x040fe20000410000 */
[C---:B------:R-:W-:Y:S01]  /*6c30*/  FMUL.FTZ R91, R9.reuse, R91 ;  /* 0x0000005b095b7220 */ /* 0x040fe20000410000 */
[----:B------:R-:W-:Y:S01]  /*6c40*/  FMUL.FTZ R86, R9, R86 ;  /* 0x0000005609567220 */ /* 0x000fe20000410000 */
[----:B------:R-:W-:Y:S01]  /*6c50*/  F2FP.F16.F32.PACK_AB R64, R65, R64 ;  /* 0x000000404140723e */ /* 0x000fe200000000ff */
[----:B------:R-:W-:Y:S01]  /*6c60*/  STS [R12], R44 ;  /* 0x0000002c0c007388 */ /* 0x000fe20000000800 */
[----:B------:R-:W-:Y:S01]  /*6c70*/  F2FP.F16.F32.PACK_AB R66, R67, R66 ;  /* 0x000000424342723e */ /* 0x000fe200000000ff */
[----:B------:R-:W-:Y:S01]  /*6c80*/  FMUL.FTZ R10, R10, R85 ;  /* 0x000000550a0a7220 */ /* 0x000fe20000410000 */
[----:B------:R-:W-:Y:S01]  /*6c90*/  FMUL.FTZ R9, R9, R87 ;  /* 0x0000005709097220 */ /* 0x000fe20000410000 */
        /* <DEDUP_REMOVED lines=20> */
[----:B---3--:R-:W-:Y:S02]  /*6de0*/  ISETP.NE.AND P2, PT, RZ, UR4, PT ;  /* 0x00000004ff007c0c */ /* 0x008fe4000bf45270 */
[----:B------:R-:W-:Y:S01]  /*6df0*/  LOP3.LUT P3, RZ, R5, 0x3, RZ, 0xc0, !PT ;  /* 0x0000000305ff7812 */ /* 0x000fe2000786c0ff */
[----:B------:R-:W-:Y:S01]  /*6e00*/  STS [R0+0x2000], R60 ;  /* 0x0020003c00007388 */ /* 0x000fe20000000800 */
[----:B------:R-:W-:-:S02]  /*6e10*/  LOP3.LUT R25, R25, 0x30, RZ, 0xc0, !PT ;  /* 0x0000003019197812 */ /* 0x000fc400078ec0ff */
[----:B------:R-:W-:Y:S01]  /*6e20*/  MOV R5, 0x7f800000 ;  /* 0x7f80000000057802 */ /* 0x000fe20000000f00 */
[----:B------:R1:W-:Y:S01]  /*6e30*/  STS [R0+0x2400], R62 ;  /* 0x0024003e00007388 */ /* 0x0003e20000000800 */
[----:B------:R-:W-:Y:S02]  /*6e40*/  LOP3.LUT R24, R25, 0x7, R24, 0xf8, !PT ;  /* 0x0000000719187812 */ /* 0x000fe400078ef818 */
[----:B------:R-:W-:Y:S01]  /*6e50*/  MOV R25, 0x7f800000 ;  /* 0x7f80000000197802 */ /* 0x000fe20000000f00 */
[----:B------:R-:W-:Y:S04]  /*6e60*/  STS [R4+0x2000], R64 ;  /* 0x0020004004007388 */ /* 0x000fe80000000800 */
[----:B------:R2:W-:Y:S04]  /*6e70*/  STS [R4+0x2400], R66 ;  /* 0x0024004204007388 */ /* 0x0005e80000000800 */
[----:B------:R-:W-:Y:S04]  /*6e80*/  STS [R11+0x2000], R68 ;  /* 0x002000440b007388 */ /* 0x000fe80000000800 */
[----:B------:R3:W-:Y:S04]  /*6e90*/  STS [R11+0x2400], R70 ;  /* 0x002400460b007388 */ /* 0x0007e80000000800 */
[----:B------:R-:W-:Y:S04]  /*6ea0*/  STS [R13+0x2000], R72 ;  /* 0x002000480d007388 */ /* 0x000fe80000000800 */
[----:B------:R-:W-:Y:S01]  /*6eb0*/  STS [R13+0x2400], R74 ;  /* 0x0024004a0d007388 */ /* 0x000fe20000000800 */
[----:B-1----:R-:W1:Y:S03]  /*6ec0*/  LDC R0, c[0x0][0x434] ;  /* 0x00010d00ff007b82 */ /* 0x002e660000000800 */
[----:B------:R-:W-:Y:S04]  /*6ed0*/  STS [R12+0x2000], R76 ;  /* 0x0020004c0c007388 */ /* 0x000fe80000000800 */
[----:B------:R4:W-:Y:S01]  /*6ee0*/  STS [R12+0x2400], R78 ;  /* 0x0024004e0c007388 */ /* 0x0009e20000000800 */
[----:B--2---:R-:W5:Y:S03]  /*6ef0*/  @!P2 LDC R4, c[0x0][0x3e0] ;  /* 0x0000f800ff04ab82 */ /* 0x004f660000000800 */
[----:B------:R-:W-:Y:S04]  /*6f00*/  STS [R14+0x2000], R80 ;  /* 0x002000500e007388 */ /* 0x000fe80000000800 */
[----:B------:R2:W-:Y:S01]  /*6f10*/  STS [R14+0x2400], R82 ;  /* 0x002400520e007388 */ /* 0x0005e20000000800 */
[----:B---3--:R-:W3:Y:S03]  /*6f20*/  @P2 LDC R11, c[0x0][0x454] ;  /* 0x00011500ff0b2b82 */ /* 0x008ee60000000800 */
[----:B------:R-:W-:Y:S04]  /*6f30*/  STS [R8+0x2000], R88 ;  /* 0x0020005808007388 */ /* 0x000fe80000000800 */
[----:B------:R-:W-:Y:S04]  /*6f40*/  STS [R8+0x2400], R90 ;  /* 0x0024005a08007388 */ /* 0x000fe80000000800 */
[----:B------:R2:W-:Y:S04]  /*6f50*/  STS [R15+0x2000], R10 ;  /* 0x0020000a0f007388 */ /* 0x0005e80000000800 */
[----:B------:R2:W-:Y:S01]  /*6f60*/  STS [R15+0x2400], R9 ;  /* 0x002400090f007388 */ /* 0x0005e20000000800 */
[----:B----4-:R-:W4:Y:S01]  /*6f70*/  LDC.64 R12, c[0x0][0x408] ;  /* 0x00010200ff0c7b82 */ /* 0x010f220000000a00 */
[----:B-----5:R-:W-:-:S07]  /*6f80*/  @!P2 IMAD R4, R152, R4, UR6 ;  /* 0x000000069804ae24 */ /* 0x020fce000f8e0204 */
[----:B------:R-:W-:Y:S01]  /*6f90*/  BAR.SYNC.DEFER_BLOCKING 0x0 ;  /* 0x0000000000007b1d */ /* 0x000fe20000010000 */
[----:B-1----:R-:W-:Y:S02]  /*6fa0*/  @!P2 IMAD R4, R4, R0, RZ ;  /* 0x000000000404a224 */ /* 0x002fe400078e02ff */
[----:B---3--:R-:W-:-:S05]  /*6fb0*/  @P2 IMAD R11, R11, UR6, RZ ;  /* 0x000000060b0b2c24 */ /* 0x008fca000f8e02ff */
[----:B--2---:R-:W1:Y:S01]  /*6fc0*/  @P1 LDC R14, c[0x0][0x458] ;  /* 0x00011600ff0e1b82 */ /* 0x004e620000000800 */
[----:B------:R-:W2:Y:S01]  /*6fd0*/  S2R R2, SR_TID.X ;  /* 0x0000000000027919 */ /* 0x000ea20000002100 */
[----:B------:R-:W-:-:S06]  /*6fe0*/  @P2 IMAD R4, R152, R0, R11 ;  /* 0x0000000098042224 */ /* 0x000fcc00078e020b */
[----:B------:R-:W3:Y:S01]  /*6ff0*/  @P0 LDC R10, c[0x0][0x458] ;  /* 0x00011600ff0a0b82 */ /* 0x000ee20000000800 */
[----:B------:R5:W4:Y:S01]  /*7000*/  @P1 MUFU.LG2 R15, R7 ;  /* 0x00000007000f1308 */ /* 0x000b220000000c00 */
[----:B------:R1:W1:Y:S06]  /*7010*/  LDS.128 R20, [R153] ;  /* 0x0000000099147984 */ /* 0x00026c0000000c00 */
[----:B------:R-:W1:Y:S01]  /*7020*/  LDC.64 R8, c[0x0][0x400] ;  /* 0x00010000ff087b82 */ /* 0x000e620000000a00 */
[----:B------:R1:W1:Y:S07]  /*7030*/  LDS.128 R16, [R153+0x2000] ;  /* 0x0020000099107984 */ /* 0x00026e0000000c00 */
[----:B-----5:R-:W1:Y:S01]  /*7040*/  LDC.64 R6, c[0x0][0x410] ;  /* 0x00010400ff067b82 */ /* 0x020e620000000a00 */
[----:B--2---:R-:W-:Y:S01]  /*7050*/  SHF.L.U32 R28, R2, 0x3, RZ ;  /* 0x00000003021c7819 */ /* 0x004fe200000006ff */
[----:B----4-:R-:W-:Y:S01]  /*7060*/  @P1 FMUL.FTZ R15, R15, 0.69314718246459960938 ;  /* 0x3f3172180f0f1820 */ /* 0x010fe20000410000 */
[----:B---3--:R-:W-:-:S02]  /*7070*/  @P0 FFMA.FTZ R5, R3, R10, R26 ;  /* 0x0000000a03050223 */ /* 0x008fc4000001001a */
[----:B------:R-:W-:Y:S01]  /*7080*/  LOP3.LUT R28, R28, 0x38, RZ, 0xc0, !PT ;  /* 0x000000381c1c7812 */ /* 0x000fe200078ec0ff */
[----:B-1----:R-:W-:-:S04]  /*7090*/  @P1 FFMA.FTZ R25, R100, R14, R15 ;  /* 0x0000000e64191223 */ /* 0x002fc8000001000f */
[----:B------:R-:W-:-:S04]  /*70a0*/  IMAD.WIDE.U32 R28, R154, R12, R28 ;  /* 0x0000000c9a1c7225 */ /* 0x000fc800078e001c */
[----:B------:R-:W-:Y:S02]  /*70b0*/  IMAD R29, R154, R13, R29 ;  /* 0x0000000d9a1d7224 */ /* 0x000fe400078e021d */
[----:B------:R-:W-:-:S04]  /*70c0*/  IMAD.WIDE.U32 R28, R152, R8, R28 ;  /* 0x00000008981c7225 */ /* 0x000fc800078e001c */
[----:B------:R-:W-:Y:S01]  /*70d0*/  IMAD R15, R152, R9, R29 ;  /* 0x00000009980f7224 */ /* 0x000fe200078e021d */
[----:B------:R-:W-:Y:S06]  /*70e0*/  @P3 BRA `(.L_x_5513) ;  /* 0x0000000000303947 */ /* 0x000fec0003800000 */
        /* <DEDUP_REMOVED lines=12> */
.L_x_5513:
[----:B------:R-:W-:Y:S05]  /*71b0*/  BSYNC.RECONVERGENT B0 ;  /* 0x0000000000007941 */ /* 0x000fea0003800200 */
.L_x_5512:
[----:B------:R-:W2:Y:S01]  /*71c0*/  LDS.128 R32, [R153+0x800] ;  /* 0x0008000099207984 */ /* 0x000ea20000000c00 */
[----:B------:R-:W-:Y:S01]  /*71d0*/  IMAD.MOV.U32 R14, RZ, RZ, R28 ;  /* 0x000000ffff0e7224 */ /* 0x000fe200078e001c */
[----:B------:R-:W3:Y:S01]  /*71e0*/  LDCU.64 UR4, c[0x0][0x3f0] ;  /* 0x00007e00ff0477ac */ /* 0x000ee20008000a00 */
[----:B------:R-:W-:Y:S01]  /*71f0*/  SHF.R.U32.HI R0, RZ, 0x3, R2 ;  /* 0x00000003ff007819 */ /* 0x000fe20000011602 */
[----:B-1----:R-:W1:Y:S01]  /*7200*/  LDS.128 R24, [R153+0x2800] ;  /* 0x0028000099187984 */ /* 0x002e620000000c00 */
[----:B------:R-:W-:Y:S01]  /*7210*/  IMAD.WIDE.U32 R14, R6, UR6, R14 ;  /* 0x00000006060e7c25 */ /* 0x000fe2000f8e000e */
[----:B------:R-:W-:Y:S02]  /*7220*/  SHF.L.U32 R2, R12, 0x5, RZ ;  /* 0x000000050c027819 */ /* 0x000fe400000006ff */
[----:B------:R-:W4:Y:S01]  /*7230*/  LDS.128 R28, [R153+0x1000] ;  /* 0x00100000991c7984 */ /* 0x000f220000000c00 */
[----:B------:R-:W-:Y:S02]  /*7240*/  IMAD R7, R7, UR6, R15 ;  /* 0x0000000607077c24 */ /* 0x000fe4000f8e020f */
[----:B------:R-:W-:Y:S01]  /*7250*/  IMAD.MOV.U32 R6, RZ, RZ, R14 ;  /* 0x000000ffff067224 */ /* 0x000fe200078e000e */
[----:B------:R-:W5:Y:S03]  /*7260*/  LDS.128 R8, [R153+0x3000] ;  /* 0x0030000099087984 */ /* 0x000f660000000c00 */
[C---:B------:R-:W-:Y:S01]  /*7270*/  IMAD.WIDE.U32 R6, R0.reuse, R12, R6 ;  /* 0x0000000c00067225 */ /* 0x040fe200078e0006 */
[----:B------:R-:W5:Y:S03]  /*7280*/  LDS.128 R36, [R153+0x1800] ;  /* 0x0018000099247984 */ /* 0x000f660000000c00 */
[----:B------:R-:W-:Y:S01]  /*7290*/  IMAD R0, R0, R13, R7 ;  /* 0x0000000d00007224 */ /* 0x000fe200078e0207 */
[----:B------:R-:W5:Y:S01]  /*72a0*/  LDS.128 R40, [R153+0x3800] ;  /* 0x0038000099287984 */ /* 0x000f620000000c00 */
[----:B---3--:R-:W-:-:S04]  /*72b0*/  LEA R4, P0, R6, UR4, 0x1 ;  /* 0x0000000406047c11 */ /* 0x008fc8000f8008ff */
[----:B------:R-:W-:Y:S02]  /*72c0*/  LEA.HI.X R5, R6, UR5, R0, 0x1, P0 ;  /* 0x0000000506057c11 */ /* 0x000fe400080f0c00 */
[CC--:B------:R-:W-:Y:S02]  /*72d0*/  LEA R6, P0, R12.reuse, R4.reuse, 0x6 ;  /* 0x000000040c067211 */ /* 0x0c0fe400078030ff */
[--C-:B------:R-:W-:Y:S01]  /*72e0*/  SHF.L.U64.HI R0, R12, 0x5, R13.reuse ;  /* 0x000000050c007819 */ /* 0x100fe2000001020d */
[----:B------:R-:W-:Y:S01]  /*72f0*/  STG.E.128 desc[UR22][R4.64], R20 ;  /* 0x0000001404007986 */ /* 0x000fe2000c101d16 */
[----:B------:R-:W-:Y:S02]  /*7300*/  IADD3 R14, P1, PT, R2, R4, RZ ;  /* 0x00000004020e7210 */ /* 0x000fe40007f3e0ff */
[----:B------:R-:W-:Y:S01]  /*7310*/  LEA.HI.X R7, R12, R5, R13, 0x6, P0 ;  /* 0x000000050c077211 */ /* 0x000fe200000f340d */
[----:B------:R-:W-:Y:S01]  /*7320*/  STG.E.128 desc[UR22][R4.64+0x80], R16 ;  /* 0x0000801004007986 */ /* 0x000fe2000c101d16 */
[----:B------:R-:W-:Y:S01]  /*7330*/  IADD3 R2, P0, PT, R6, R2, RZ ;  /* 0x0000000206027210 */ /* 0x000fe20007f1e0ff */
[----:B------:R-:W-:-:S03]  /*7340*/  IMAD.X R15, R0, 0x1, R5, P1 ;  /* 0x00000001000f7824 */ /* 0x000fc600008e0605 */
[----:B------:R-:W-:Y:S02]  /*7350*/  IADD3.X R3, PT, PT, R7, R0, RZ, P0, !PT ;  /* 0x0000000007037210 */ /* 0x000fe400007fe4ff */
[----:B--2---:R-:W-:Y:S04]  /*7360*/  STG.E.128 desc[UR22][R14.64], R32 ;  /* 0x000000200e007986 */ /* 0x004fe8000c101d16 */
[----:B-1----:R-:W-:Y:S04]  /*7370*/  STG.E.128 desc[UR22][R14.64+0x80], R24 ;  /* 0x000080180e007986 */ /* 0x002fe8000c101d16 */
[----:B----4-:R-:W-:Y:S04]  /*7380*/  STG.E.128 desc[UR22][R6.64], R28 ;  /* 0x0000001c06007986 */ /* 0x010fe8000c101d16 */
[----:B-----5:R-:W-:Y:S04]  /*7390*/  STG.E.128 desc[UR22][R6.64+0x80], R8 ;  /* 0x0000800806007986 */ /* 0x020fe8000c101d16 */
[----:B------:R-:W-:Y:S04]  /*73a0*/  STG.E.128 desc[UR22][R2.64], R36 ;  /* 0x0000002402007986 */ /* 0x000fe8000c101d16 */
[----:B------:R-:W-:Y:S01]  /*73b0*/  STG.E.128 desc[UR22][R2.64+0x80], R40 ;  /* 0x0000802802007986 */ /* 0x000fe2000c101d16 */
[----:B------:R-:W-:Y:S05]  /*73c0*/  EXIT ;  /* 0x000000000000794d */ /* 0x000fea0003800000 */
.L_x_5514:
        /* <DEDUP_REMOVED lines=11> */
.L_x_7260:


//--------------------- .text._ZN5flash24flash_fwd_splitkv_kernelI23Flash_fwd_kernel_traitsILi128ELi64ELi64ELi4ELb0ELb0EN7cutlass6half_tE19Flash_kernel_traitsILi128ELi64ELi64ELi4ES3_EELb1ELb0ELb0ELb1ELb1ELb1ELb0ELb0EEEvNS_16Flash_fwd_paramsE --------------------------
	.section	.text._ZN5flash24flash_fwd_splitkv_kernelI23Flash_fwd_kernel_traitsILi128ELi64ELi64ELi4ELb0ELb0EN7cutlass6half_tE19Flash_kernel_traitsILi128ELi64ELi64ELi4ES3_EELb1ELb0ELb0ELb1ELb1ELb1ELb0ELb0EEEvNS_16Flash_fwd_paramsE,"ax",@progbits
	.align	128
        .global         _ZN5flash24flash_fwd_splitkv_kernelI23Flash_fwd_kernel_traitsILi128ELi64ELi64ELi4ELb0ELb0EN7cutlass6half_tE19Flash_kernel_traitsILi128ELi64ELi64ELi4ES3_EELb1ELb0ELb0ELb1ELb1ELb1ELb0ELb0EEEvNS_16Flash_fwd_paramsE
        .type           _ZN5flash24flash_fwd_splitkv_kernelI23Flash_fwd_kernel_traitsILi128ELi64ELi64ELi4ELb0ELb0EN7cutlass6half_tE19Flash_kernel_traitsILi128ELi64ELi64ELi4ES3_EELb1ELb0ELb0ELb1ELb1ELb1ELb0ELb0EEEvNS_16Flash_fwd_paramsE,@function
        .size           _ZN5flash24flash_fwd_splitkv_kernelI23Flash_fwd_kernel_traitsILi128ELi64ELi64ELi4ELb0ELb0EN7cutlass6half_tE19Flash_kernel_traitsILi128ELi64ELi64ELi4ES3_EELb1ELb0ELb0ELb1ELb1ELb1ELb0ELb0EEEvNS_16Flash_fwd_paramsE,(.L_x_7261 - _ZN5flash24flash_fwd_splitkv_kernelI23Flash_fwd_kernel_traitsILi128ELi64ELi64ELi4ELb0ELb0EN7cutlass6half_tE19Flash_kernel_traitsILi128ELi64ELi64ELi4ES3_EELb1ELb0ELb0ELb1ELb1ELb1ELb0ELb0EEEvNS_16Flash_fwd_paramsE)
        .other          _ZN5flash24flash_fwd_splitkv_kernelI23Flash_fwd_kernel_traitsILi128ELi64ELi64ELi4ELb0ELb0EN7cutlass6half_tE19Flash_kernel_traitsILi128ELi64ELi64ELi4ES3_EELb1ELb0ELb0ELb1ELb1ELb1ELb0ELb0EEEvNS_16Flash_fwd_paramsE,@"STO_CUDA_ENTRY STV_DEFAULT"
_ZN5flash24flash_fwd_splitkv_kernelI23Flash_fwd_kernel_traitsILi128ELi64ELi64ELi4ELb0ELb0EN7cutlass6half_tE19Flash_kernel_traitsILi128ELi64ELi64ELi4ES3_EELb1ELb0ELb0ELb1ELb1ELb1ELb0ELb0EEEvNS_16Flash_fwd_paramsE:
.text._ZN5flash24flash_fwd_splitkv_kernelI23Flash_fwd_kernel_traitsILi128ELi64ELi64ELi4ELb0ELb0EN7cutlass6half_tE19Flash_kernel_traitsILi128ELi64ELi64ELi4ES3_EELb1ELb0ELb0ELb1ELb1ELb1ELb0ELb0EEEvNS_16Flash_fwd_paramsE:
[----:B------:R-:W-:Y:S08]  /*0000*/  LDC R1, c[0x0][0x37c] ;  /* 0x0000df00ff017b82 */ /* 0x000ff00000000800 */
[----:B------:R-:W1:Y:S01]  /*0010*/  LDC.64 R2, c[0x0][0x478] ;  /* 0x00011e00ff027b82 */ /* 0x000e620000000a00 */
[----:B------:R-:W2:Y:S01]  /*0020*/  S2R R162, SR_CTAID.Y ;  /* 0x0000000000a27919 */ /* 0x000ea20000002600 */
[----:B------:R-:W3:Y:S01]  /*0030*/  LDCU.64 UR22, c[0x0][0x358] ;  /* 0x00006b00ff1677ac */ /* 0x000ee20008000a00 */
[----:B------:R-:W-:-:S05]  /*0040*/  IMAD.MOV.U32 R15, RZ, RZ, RZ ;  /* 0x000000ffff0f7224 */ /* 0x000fca00078e00ff */
[----:B------:R-:W4:Y:S01]  /*0050*/  LDC.64 R4, c[0x0][0x470] ;  /* 0x00011c00ff047b82 */ /* 0x000f220000000a00 */
[----:B------:R-:W3:Y:S07]  /*0060*/  S2R R17, SR_CTAID.X ;  /* 0x0000000000117919 */ /* 0x000eee0000002500 */
[----:B------:R-:W3:Y:S01]  /*0070*/  LDC R89, c[0x0][0x434] ;  /* 0x00010d00ff597b82 */ /* 0x000ee20000000800 */
        /* <DEDUP_REMOVED lines=9> */
[----:B------:R-:W-:Y:S02]  /*0110*/  IMAD.SHL.U32 R164, R17, 0x40, RZ ;  /* 0x0000004011a47824 */ /* 0x000fe400078e00ff */
[----:B-1----:R-:W-:-:S04]  /*0120*/  @P0 IMAD.WIDE.U32 R6, R162, 0x4, R4 ;  /* 0x00000004a2060825 */ /* 0x002fc800078e0004 */
[----:B------:R-:W1:Y:S01]  /*0130*/  @!P1 LDC.64 R4, c[0x0][0x488] ;  /* 0x00012200ff049b82 */ /* 0x000e620000000a00 */
[----:B------:R3:W5:Y:S01]  /*0140*/  @P0 LDG.E R15, desc[UR22][R6.64] ;  /* 0x00000016060f0981 */ /* 0x000762000c1e1900 */
[----:B------:R-:W-:-:S13]  /*0150*/  ISETP.GE.AND P0, PT, R164, R89, PT ;  /* 0x00000059a400720c */ /* 0x000fda0003f06270 */
[----:B------:R-:W-:Y:S05]  /*0160*/  @P0 EXIT ;  /* 0x000000000000094d */ /* 0x000fea0003800000 */
[----:B------:R-:W4:Y:S01]  /*0170*/  LDC R35, c[0x0][0x508] ;  /* 0x00014200ff237b82 */ /* 0x000f220000000800 */
[----:B-1----:R-:W-:Y:S01]  /*0180*/  @!P1 ISETP.NE.U32.AND P0, PT, R4, RZ, PT ;  /* 0x000000ff0400920c */ /* 0x002fe20003f05070 */
[----:B------:R-:W1:Y:S01]  /*0190*/  LDCU UR5, c[0x0][0x438] ;  /* 0x00008700ff0577ac */ /* 0x000e620008000800 */
[----:B-----5:R-:W-:Y:S01]  /*01a0*/  @P1 IMAD.IADD R88, R88, 0x1, -R15 ;  /* 0x0000000158581824 */ /* 0x020fe200078e0a0f */
[----:B---3--:R-:W3:Y:S01]  /*01b0*/  S2R R9, SR_CTAID.Z ;  /* 0x0000000000097919 */ /* 0x008ee20000002700 */
[----:B------:R-:W-:Y:S01]  /*01c0*/  @!P1 ISETP.NE.AND.EX P0, PT, R5, RZ, PT, P0 ;  /* 0x000000ff0500920c */ /* 0x000fe20003f05300 */
[----:B------:R-:W-:Y:S01]  /*01d0*/  VIADD R0, R17, 0x1 ;  /* 0x0000000111007836 */ /* 0x000fe20000000000 */
[----:B------:R-:W3:Y:S02]  /*01e0*/  S2R R90, SR_TID.X ;  /* 0x00000000005a7919 */ /* 0x000ee40000002100 */
[----:B--2---:R-:W-:Y:S01]  /*01f0*/  @!P1 SEL R3, R3, RZ, P0 ;  /* 0x000000ff03039207 */ /* 0x004fe20000000000 */
[----:B------:R-:W-:-:S03]  /*0200*/  IMAD R0, R0, 0x40, -R89 ;  /* 0x0000004000007824 */ /* 0x000fc600078e0a59 */
[----:B------:R-:W-:-:S05]  /*0210*/  @!P1 IADD3 R88, PT, PT, R3, R2, -R15 ;  /* 0x0000000203589210 */ /* 0x000fca0007ffe80f */
[----:B------:R-:W-:Y:S01]  /*0220*/  VIADD R4, R88, 0x3f ;  /* 0x0000003f58047836 */ /* 0x000fe20000000000 */
[----:B-1----:R-:W-:-:S04]  /*0230*/  UIADD3 UR5, UPT, UPT, UR5, 0x3f, URZ ;  /* 0x0000003f05057890 */ /* 0x002fc8000fffe0ff */
[----:B------:R-:W-:Y:S01]  /*0240*/  SHF.R.S32.HI R2, RZ, 0x1f, R4 ;  /* 0x0000001fff027819 */ /* 0x000fe20000011404 */
[----:B------:R-:W-:Y:S01]  /*0250*/  USHF.R.S32.HI UR4, URZ, 0x1f, UR5 ;  /* 0x0000001fff047899 */ /* 0x000fe20008011405 */
[----:B----4-:R-:W-:Y:S02]  /*0260*/  IADD3 R3, PT, PT, R4, R35, R0 ;  /* 0x0000002304037210 */ /* 0x010fe40007ffe000 */
        /* <DEDUP_REMOVED lines=9> */
[----:B---3--:R-:W-:Y:S05]  /*0300*/  @P0 BRA `(.L_x_5515) ;  /* 0x00000004000c0947 */ /* 0x008fea0003800000 */
[----:B------:R-:W1:Y:S01]  /*0310*/  LDC.64 R2, c[0x0][0x408] ;  /* 0x00010200ff027b82 */ /* 0x000e620000000a00 */
[----:B------:R-:W-:Y:S01]  /*0320*/  IMAD.SHL.U32 R6, R90, 0x8, RZ ;  /* 0x000000085a067824 */ /* 0x000fe200078e00ff */
[----:B------:R-:W2:Y:S01]  /*0330*/  LDCU.64 UR6, c[0x0][0x400] ;  /* 0x00008000ff0677ac */ /* 0x000ea20008000a00 */
[----:B------:R-:W-:Y:S01]  /*0340*/  IMAD.MOV.U32 R7, RZ, RZ, RZ ;  /* 0x000000ffff077224 */ /* 0x000fe200078e00ff */
[----:B------:R-:W-:Y:S01]  /*0350*/  SHF.R.U32.HI R0, RZ, 0x3, R90 ;  /* 0x00000003ff007819 */ /* 0x000fe2000001165a */
[----:B------:R-:W-:Y:S01]  /*0360*/  IMAD.IADD R5, R89, 0x1, -R164 ;  /* 0x0000000159057824 */ /* 0x000fe200078e0aa4 */
[----:B------:R-:W-:Y:S01]  /*0370*/  LOP3.LUT R6, R6, 0x38, RZ, 0xc0, !PT ;  /* 0x0000003806067812 */ /* 0x000fe200078ec0ff */
[----:B------:R-:W3:Y:S01]  /*0380*/  LDCU.64 UR4, c[0x0][0x410] ;  /* 0x00008200ff0477ac */ /* 0x000ee20008000a00 */
[----:B------:R-:W4:Y:S01]  /*0390*/  LDC R4, c[0x0][0x3e0] ;  /* 0x0000f800ff047b82 */ /* 0x000f220000000800 */
[----:B------:R-:W-:Y:S02]  /*03a0*/  IADD3 R8, PT, PT, R0, 0x10, RZ ;  /* 0x0000001000087810 */ /* 0x000fe40007ffe0ff */
[----:B------:R-:W-:-:S02]  /*03b0*/  LOP3.LUT P4, R90, R90, 0x7, RZ, 0xc0, !PT ;  /* 0x000000075a5a7812 */ /* 0x000fc4000788c0ff */
[-C--:B------:R-:W-:Y:S02]  /*03c0*/  ISETP.GE.AND P3, PT, R8, R5.reuse, PT ;  /* 0x000000050800720c */ /* 0x080fe40003f66270 */
[----:B------:R-:W-:Y:S02]  /*03d0*/  ISETP.GE.OR P4, PT, R0, R5, P4 ;  /* 0x000000050000720c */ /* 0x000fe40002786670 */
[----:B------:R-:W-:Y:S01]  /*03e0*/  ISETP.NE.OR P3, PT, R90, RZ, P3 ;  /* 0x000000ff5a00720c */ /* 0x000fe20001f65670 */
[----:B-1----:R-:W-:-:S04]  /*03f0*/  IMAD.WIDE.U32 R6, R164, R2, R6 ;  /* 0x00000002a4067225 */ /* 0x002fc800078e0006 */
[----:B------:R-:W-:Y:S02]  /*0400*/  IMAD R7, R164, R3, R7 ;  /* 0x00000003a4077224 */ /* 0x000fe400078e0207 */
[----:B------:R-:W-:-:S04]  /*0410*/  IMAD.WIDE.U32 R10, R2, 0x40, RZ ;  /* 0x00000040020a7825 */ /* 0x000fc800078e00ff */
[----:B--2---:R-:W-:-:S04]  /*0420*/  IMAD.WIDE.U32 R6, R162, UR6, R6 ;  /* 0x00000006a2067c25 */ /* 0x004fc8000f8e0006 */
[----:B------:R-:W-:Y:S01]  /*0430*/  IMAD R7, R162, UR7, R7 ;  /* 0x00000007a2077c24 */ /* 0x000fe2000f8e0207 */
[----:B------:R-:W1:Y:S01]  /*0440*/  LDCU.64 UR6, c[0x0][0x3f0] ;  /* 0x00007e00ff0677ac */ /* 0x000e620008000a00 */
[----:B------:R-:W-:-:S04]  /*0450*/  IMAD.WIDE.U32 R14, R2, 0x20, RZ ;  /* 0x00000020020e7825 */ /* 0x000fc800078e00ff */
[----:B---3--:R-:W-:-:S04]  /*0460*/  IMAD.WIDE.U32 R6, R9, UR4, R6 ;  /* 0x0000000409067c25 */ /* 0x008fc8000f8e0006 */
[----:B------:R-:W-:Y:S01]  /*0470*/  IMAD R7, R9, UR5, R7 ;  /* 0x0000000509077c24 */ /* 0x000fe2000f8e0207 */
[----:B------:R-:W2:Y:S01]  /*0480*/  LDCU.64 UR4, c[0x0][0x420] ;  /* 0x00008400ff0477ac */ /* 0x000ea20008000a00 */
[----:B----4-:R-:W-:Y:S02]  /*0490*/  IMAD R9, R162, R4, R9 ;  /* 0x00000004a2097224 */ /* 0x010fe400078e0209 */
[----:B------:R-:W-:-:S04]  /*04a0*/  IMAD.WIDE.U32 R6, R0, R2, R6 ;  /* 0x0000000200067225 */ /* 0x000fc800078e0006 */
[----:B------:R-:W-:Y:S01]  /*04b0*/  VIADD R4, R0, 0x20 ;  /* 0x0000002000047836 */ /* 0x000fe20000000000 */
[----:B-1----:R-:W-:Y:S01]  /*04c0*/  LEA R8, P1, R6, UR6, 0x1 ;  /* 0x0000000606087c11 */ /* 0x002fe2000f8208ff */
[----:B------:R-:W-:Y:S02]  /*04d0*/  IMAD R89, R9, R89, R164 ;  /* 0x0000005909597224 */ /* 0x000fe400078e02a4 */
[----:B------:R-:W-:Y:S01]  /*04e0*/  IMAD R7, R0, R3, R7 ;  /* 0x0000000300077224 */ /* 0x000fe200078e0207 */
[----:B------:R-:W-:Y:S01]  /*04f0*/  ISETP.GE.AND P2, PT, R4, R5, PT ;  /* 0x000000050400720c */ /* 0x000fe20003f46270 */
[----:B------:R-:W-:Y:S01]  /*0500*/  @!P4 IMAD.MOV.U32 R17, RZ, RZ, 0x7f800000 ;  /* 0x7f800000ff11c424 */ /* 0x000fe200078e00ff */
[----:B------:R-:W-:Y:S01]  /*0510*/  IADD3 R4, P0, PT, R89, R0, RZ ;  /* 0x0000000059047210 */ /* 0x000fe20007f1e0ff */
[----:B------:R-:W-:Y:S01]  /*0520*/  VIADD R0, R0, 0x30 ;  /* 0x0000003000007836 */ /* 0x000fe20000000000 */
[----:B------:R-:W-:Y:S01]  /*0530*/  LEA.HI.X R9, R6, UR7, R7, 0x1, P1 ;  /* 0x0000000706097c11 */ /* 0x000fe200088f0c07 */
[----:B------:R-:W-:Y:S01]  /*0540*/  IMAD.SHL.U32 R7, R3, 0x40, RZ ;  /* 0x0000004003077824 */ /* 0x000fe200078e00ff */
[----:B------:R-:W-:-:S02]  /*0550*/  LEA.HI.X.SX32 R89, R89, RZ, 0x1, P0 ;  /* 0x000000ff59597211 */ /* 0x000fc400000f0eff */
[----:B------:R-:W-:Y:S01]  /*0560*/  IADD3 R6, P1, PT, R8, R10, RZ ;  /* 0x0000000a08067210 */ /* 0x000fe20007f3e0ff */
[----:B------:R1:W-:Y:S01]  /*0570*/  STG.E.128 desc[UR22][R8.64], RZ ;  /* 0x000000ff08007986 */ /* 0x0003e2000c101d16 */
[----:B------:R-:W-:Y:S02]  /*0580*/  SHF.L.U32 R3, R3, 0x5, RZ ;  /* 0x0000000503037819 */ /* 0x000fe400000006ff */
[C---:B--2---:R-:W-:Y:S01]  /*0590*/  LEA R12, P0, R4.reuse, UR4, 0x2 ;  /* 0x00000004040c7c11 */ /* 0x044fe2000f8010ff */
[----:B------:R1:W-:Y:S01]  /*05a0*/  STG.E.128 desc[UR22][R8.64+0x80], RZ ;  /* 0x000080ff08007986 */ /* 0x0003e2000c101d16 */
[----:B------:R-:W-:Y:S01]  /*05b0*/  IADD3.X R7, PT, PT, R9, R11, R7, P1, !PT ;  /* 0x0000000b09077210 */ /* 0x000fe20000ffe407 */
[----:B------:R-:W-:Y:S01]  /*05c0*/  IMAD.IADD R3, R15, 0x1, R3 ;  /* 0x000000010f037824 */ /* 0x000fe200078e0203 */
[----:B------:R-:W-:Y:S01]  /*05d0*/  LEA.HI.X R13, R4, UR5, R89, 0x2, P0 ;  /* 0x00000005040d7c11 */ /* 0x000fe200080f1459 */
[----:B------:R-:W-:Y:S01]  /*05e0*/  @!P3 IMAD.MOV.U32 R11, RZ, RZ, 0x7f800000 ;  /* 0x7f800000ff0bb424 */ /* 0x000fe200078e00ff */
[----:B------:R-:W-:-:S02]  /*05f0*/  IADD3 R18, P1, PT, R8, R14, RZ ;  /* 0x0000000e08127210 */ /* 0x000fc40007f3e0ff */
[----:B------:R-:W-:Y:S02]  /*0600*/  IADD3 R14, P0, PT, R6, R14, RZ ;  /* 0x0000000e060e7210 */ /* 0x000fe40007f1e0ff */
[----:B------:R-:W-:Y:S01]  /*0610*/  ISETP.NE.OR P2, PT, R90, RZ, P2 ;  /* 0x000000ff5a00720c */ /* 0x000fe20001745670 */
[----:B------:R-:W-:Y:S01]  /*0620*/  IMAD.X R19, R3, 0x1, R9, P1 ;  /* 0x0000000103137824 */ /* 0x000fe200008e0609 */
[----:B------:R-:W-:Y:S02]  /*0630*/  IADD3.X R15, PT, PT, R7, R3, RZ, P0, !PT ;  /* 0x00000003070f7210 */ /* 0x000fe400007fe4ff */
[----:B------:R-:W-:Y:S02]  /*0640*/  ISETP.GE.AND P0, PT, R0, R5, PT ;  /* 0x000000050000720c */ /* 0x000fe40003f06270 */
[----:B------:R1:W-:Y:S02]  /*0650*/  STG.E.128 desc[UR22][R18.64], RZ ;  /* 0x000000ff12007986 */ /* 0x0003e4000c101d16 */
[----:B------:R-:W-:-:S02]  /*0660*/  ISETP.NE.OR P0, PT, R90, RZ, P0 ;  /* 0x000000ff5a00720c */ /* 0x000fc40000705670 */
[----:B------:R1:W-:Y:S03]  /*0670*/  STG.E.128 desc[UR22][R18.64+0x80], RZ ;  /* 0x000080ff12007986 */ /* 0x0003e6000c101d16 */
        /* <DEDUP_REMOVED lines=9> */
[----:B-1----:R-:W-:-:S05]  /*0710*/  MOV R3, 0x7f800000 ;  /* 0x7f80000000037802 */ /* 0x002fca0000000f00 */
[----:B------:R-:W-:Y:S01]  /*0720*/  STG.E desc[UR22][R12.64+0xc0], R3 ;  /* 0x0000c0030c007986 */ /* 0x000fe2000c101916 */
[----:B------:R-:W-:Y:S05]  /*0730*/  EXIT ;  /* 0x000000000000794d */ /* 0x000fea0003800000 */
.L_x_5515:
        /* <DEDUP_REMOVED lines=8> */
.L_x_5516:
[----:B------:R-:W2:Y:S02]  /*07c0*/  LDCU.64 UR18, c[0x0][0x4e0] ;  /* 0x00009c00ff1277ac */ /* 0x000ea40008000a00 */
[----:B--2---:R-:W-:-:S04]  /*07d0*/  UISETP.NE.U32.AND UP0, UPT, UR18, URZ, UPT ;  /* 0x000000ff1200728c */ /* 0x004fc8000bf05070 */
[----:B------:R-:W-:-:S09]  /*07e0*/  UISETP.NE.AND.EX UP0, UPT, UR19, URZ, UPT, UP0 ;  /* 0x000000ff1300728c */ /* 0x000fd2000bf05300 */
[----:B------:R-:W-:Y:S05]  /*07f0*/  BRA.U !UP0, `(.L_x_5517) ;  /* 0x00000005087c7547 */ /* 0x000fea000b800000 */
[----:B------:R-:W2:Y:S01]  /*0800*/  LDC R5, c[0x0][0x4f0] ;  /* 0x00013c00ff057b82 */ /* 0x000ea20000000800 */
[----:B------:R-:W-:Y:S01]  /*0810*/  IMAD.MOV.U32 R6, RZ, RZ, RZ ;  /* 0x000000ffff067224 */ /* 0x000fe200078e00ff */
[----:B------:R-:W-:Y:S01]  /*0820*/  LEA R0, R32, 0xffffffc0, 0x6 ;  /* 0xffffffc020007811 */ /* 0x000fe200078e30ff */
[----:B------:R-:W3:Y:S03]  /*0830*/  LDCU.64 UR4, c[0x0][0x4e8] ;  /* 0x00009d00ff0477ac */ /* 0x000ee60008000a00 */
[----:B-1----:R-:W-:Y:S01]  /*0840*/  IABS R2, R0 ;  /* 0x0000000000027213 */ /* 0x002fe20000000000 */
[----:B------:R-:W1:Y:S01]  /*0850*/  LDCU.64 UR8, c[0x0][0x3a8] ;  /* 0x00007500ff0877ac */ /* 0x000e620008000a00 */
[----:B------:R-:W-:Y:S01]  /*0860*/  MOV R10, RZ ;  /* 0x000000ff000a7202 */ /* 0x000fe20000000f00 */
[----:B------:R-:W4:Y:S01]  /*0870*/  LDCU.64 UR16, c[0x0][0x3a0] ;  /* 0x00007400ff1077ac */ /* 0x000f220008000a00 */
[----:B------:R-:W1:Y:S01]  /*0880*/  LDCU.64 UR6, c[0x0][0x3c0] ;  /* 0x00007800ff0677ac */ /* 0x000e620008000a00 */
[----:B--2--5:R-:W-:-:S04]  /*0890*/  IABS R4, R5 ;  /* 0x0000000500047213 */ /* 0x024fc80000000000 */
        /* <DEDUP_REMOVED lines=17> */
[C---:B---3--:R-:W-:Y:S01]  /*09b0*/  IMAD.WIDE.U32 R2, R162.reuse, UR4, RZ ;  /* 0x00000004a2027c25 */ /* 0x048fe2000f8e00ff */
[----:B------:R-:W2:Y:S03]  /*09c0*/  LDC R4, c[0x0][0x3e8] ;  /* 0x0000fa00ff047b82 */ /* 0x000ea60000000800 */
[----:B------:R-:W-:Y:S01]  /*09d0*/  IMAD R167, R162, UR5, R3 ;  /* 0x00000005a2a77c24 */ /* 0x000fe2000f8e0203 */
[----:B------:R-:W3:Y:S07]  /*09e0*/  LDCU.64 UR4, c[0x0][0x3b8] ;  /* 0x00007700ff0477ac */ /* 0x000eee0008000a00 */
[----:B------:R-:W-:Y:S01]  /*09f0*/  @P0 VIADD R6, R6, 0x1 ;  /* 0x0000000106060836 */ /* 0x000fe20000000000 */
[----:B------:R-:W-:-:S04]  /*0a00*/  LEA R166, P0, R2, UR18, 0x2 ;  /* 0x0000001202a67c11 */ /* 0x000fc8000f8010ff */
[----:B------:R-:W-:Y:S02]  /*0a10*/  @!P1 IADD3 R6, PT, PT, -R6, RZ, RZ ;  /* 0x000000ff06069210 */ /* 0x000fe40007ffe1ff */
[----:B------:R-:W-:Y:S02]  /*0a20*/  LEA.HI.X R167, R2, UR19, R167, 0x2, P0 ;  /* 0x0000001302a77c11 */ /* 0x000fe400080f14a7 */
[----:B------:R-:W-:-:S05]  /*0a30*/  @!P2 LOP3.LUT R6, RZ, R5, RZ, 0x33, !PT ;  /* 0x00000005ff06a212 */ /* 0x000fca00078e33ff */
[----:B------:R-:W-:-:S06]  /*0a40*/  IMAD.WIDE R12, R6, 0x4, R166 ;  /* 0x00000004060c7825 */ /* 0x000fcc00078e02a6 */
[----:B------:R-:W4:Y:S01]  /*0a50*/  LDG.E R12, desc[UR22][R12.64] ;  /* 0x000000160c0c7981 */ /* 0x000f22000c1e1900 */
[----:B--2---:R-:W-:Y:S02]  /*0a60*/  IABS R3, R4 ;  /* 0x0000000400037213 */ /* 0x004fe40000000000 */
[----:B------:R-:W-:Y:S02]  /*0a70*/  IADD3 R6, PT, PT, -R6, RZ, RZ ;  /* 0x000000ff06067210 */ /* 0x000fe40007ffe1ff */
[----:B------:R-:W2:Y:S03]  /*0a80*/  I2F.RP R8, R3 ;  /* 0x0000000300087306 */ /* 0x000ea60000209400 */
[----:B------:R-:W-:Y:S02]  /*0a90*/  IMAD R0, R5, R6, R0 ;  /* 0x0000000605007224 */ /* 0x000fe400078e0200 */
[----:B---3--:R-:W-:-:S03]  /*0aa0*/  IMAD.U32 R6, RZ, RZ, UR4 ;  /* 0x00000004ff067e24 */ /* 0x008fc6000f8e00ff */
        /* <DEDUP_REMOVED lines=17> */
[----:B------:R-:W-:Y:S02]  /*0bc0*/  ISETP.GE.AND P0, PT, R3, RZ, PT ;  /* 0x000000ff0300720c */ /* 0x000fe40003f06270 */
[----:B------:R-:W-:-:S05]  /*0bd0*/  SHF.R.S32.HI R3, RZ, 0x1f, R0 ;  /* 0x0000001fff037819 */ /* 0x000fca0000011400 */
[----:B------:R-:W-:-:S06]  /*0be0*/  @P2 IADD3 R2, PT, PT, R2, 0x1, RZ ;  /* 0x0000000102022810 */ /* 0x000fcc0007ffe0ff */
[----:B------:R-:W-:Y:S02]  /*0bf0*/  @!P0 IADD3 R2, PT, PT, -R2, RZ, RZ ;  /* 0x000000ff02028210 */ /* 0x000fe40007ffe1ff */
[----:B------:R-:W-:Y:S01]  /*0c00*/  @!P1 LOP3.LUT R2, RZ, R4, RZ, 0x33, !PT ;  /* 0x00000004ff029212 */ /* 0x000fe200078e33ff */
[C---:B------:R-:W-:Y:S02]  /*0c10*/  IMAD R4, R3.reuse, R6, RZ ;  /* 0x0000000603047224 */ /* 0x040fe400078e02ff */
[----:B-1----:R-:W-:-:S04]  /*0c20*/  IMAD R3, R3, UR6, RZ ;  /* 0x0000000603037c24 */ /* 0x002fc8000f8e02ff */
        /* <DEDUP_REMOVED lines=8> */
[----:B------:R-:W-:Y:S01]  /*0cb0*/  IMAD.WIDE.U32 R12, R12, UR16, RZ ;  /* 0x000000100c0c7c25 */ /* 0x000fe2000f8e00ff */
[----:B------:R-:W-:-:S04]  /*0cc0*/  IADD3 R11, PT, PT, R11, R5, RZ ;  /* 0x000000050b0b7210 */ /* 0x000fc80007ffe0ff */
[----:B------:R-:W-:Y:S01]  /*0cd0*/  IADD3 R13, PT, PT, R13, R7, RZ ;  /* 0x000000070d0d7210 */ /* 0x000fe20007ffe0ff */
[----:B------:R-:W-:Y:S02]  /*0ce0*/  IMAD.U32 R7, RZ, RZ, UR5 ;  /* 0x00000005ff077e24 */ /* 0x000fe4000f8e00ff */
[----:B------:R-:W-:-:S04]  /*0cf0*/  IMAD.WIDE.U32 R10, R0, UR6, R10 ;  /* 0x00000006000a7c25 */ /* 0x000fc8000f8e000a */
[C---:B------:R-:W-:Y:S01]  /*0d00*/  IMAD R4, R0.reuse, R7, R4 ;  /* 0x0000000700047224 */ /* 0x040fe200078e0204 */
[----:B------:R-:W-:Y:S01]  /*0d10*/  IADD3 R11, PT, PT, R11, R3, RZ ;  /* 0x000000030b0b7210 */ /* 0x000fe20007ffe0ff */
[----:B------:R-:W-:Y:S01]  /*0d20*/  IMAD.WIDE.U32 R12, R0, R6, R12 ;  /* 0x00000006000c7225 */ /* 0x000fe200078e000c */
[----:B------:R-:W-:-:S03]  /*0d30*/  SHF.R.S32.HI R0, RZ, 0x1f, R2 ;  /* 0x0000001fff007819 */ /* 0x000fc60000011402 */
[----:B-1----:R-:W-:Y:S01]  /*0d40*/  IMAD.WIDE.U32 R10, R2, UR10, R10 ;  /* 0x0000000a020a7c25 */ /* 0x002fe2000f8e000a */
[----:B------:R-:W-:-:S03]  /*0d50*/  IADD3 R13, PT, PT, R13, R4, RZ ;  /* 0x000000040d0d7210 */ /* 0x000fc60007ffe0ff */
[C---:B------:R-:W-:Y:S01]  /*0d60*/  IMAD R5, R0.reuse, UR10, RZ ;  /* 0x0000000a00057c24 */ /* 0x040fe2000f8e02ff */
[----:B------:R-:W-:Y:S01]  /*0d70*/  MOV R8, R10 ;  /* 0x0000000a00087202 */ /* 0x000fe20000000f00 */
[----:B------:R-:W-:Y:S02]  /*0d80*/  IMAD R3, R0, UR8, RZ ;  /* 0x0000000800037c24 */ /* 0x000fe4000f8e02ff */
[C---:B------:R-:W-:Y:S02]  /*0d90*/  IMAD R4, R2.reuse, UR11, R5 ;  /* 0x0000000b02047c24 */ /* 0x040fe4000f8e0205 */
[C---:B------:R-:W-:Y:S02]  /*0da0*/  IMAD R3, R2.reuse, UR9, R3 ;  /* 0x0000000902037c24 */ /* 0x040fe4000f8e0203 */
[----:B------:R-:W-:Y:S01]  /*0db0*/  IMAD.WIDE.U32 R22, R2, UR8, R12 ;  /* 0x0000000802167c25 */ /* 0x000fe2000f8e000c */
[----:B------:R-:W-:-:S03]  /*0dc0*/  IADD3 R4, PT, PT, R11, R4, RZ ;  /* 0x000000040b047210 */ /* 0x000fc60007ffe0ff */
[----:B------:R-:W-:Y:S01]  /*0dd0*/  IMAD.IADD R5, R23, 0x1, R3 ;  /* 0x0000000117057824 */ /* 0x000fe200078e0203 */
[----:B------:R-:W-:Y:S06]  /*0de0*/  BRA `(.L_x_5518) ;  /* 0x00000004000c7947 */ /* 0x000fec0003800000 */
.L_x_5517:
[----:B------:R-:W2:Y:S01]  /*0df0*/  LDC R8, c[0x0][0x3e8] ;  /* 0x0000fa00ff087b82 */ /* 0x000ea20000000800 */
[----:B------:R-:W-:Y:S01]  /*0e00*/  MOV R6, RZ ;  /* 0x000000ff00067202 */ /* 0x000fe20000000f00 */
[----:B------:R-:W3:Y:S01]  /*0e10*/  LDCU.64 UR6, c[0x0][0x3c0] ;  /* 0x00007800ff0677ac */ /* 0x000ee20008000a00 */
[----:B-1----:R-:W-:Y:S02]  /*0e20*/  IABS R2, R9 ;  /* 0x0000000900027213 */ /* 0x002fe40000000000 */
[----:B------:R-:W-:Y:S01]  /*0e30*/  CS2R R166, SRZ ;  /* 0x0000000000a67805 */ /* 0x000fe2000001ff00 */
[----:B------:R-:W1:Y:S01]  /*0e40*/  LDCU.64 UR16, c[0x0][0x3a0] ;  /* 0x00007400ff1077ac */ /* 0x000e620008000a00 */
[----:B---3--:R-:W-:Y:S01]  /*0e50*/  IMAD.WIDE.U32 R20, R15, UR6, RZ ;  /* 0x000000060f147c25 */ /* 0x008fe2000f8e00ff */
[----:B--2---:R-:W-:-:S04]  /*0e60*/  IABS R10, R8 ;  /* 0x00000008000a7213 */ /* 0x004fc80000000000 */
[----:B------:R-:W2:Y:S08]  /*0e70*/  I2F.RP R11, R10 ;  /* 0x0000000a000b7306 */ /* 0x000eb00000209400 */
[----:B--2---:R-:W2:Y:S02]  /*0e80*/  MUFU.RCP R5, R11 ;  /* 0x0000000b00057308 */ /* 0x004ea40000001000 */
[----:B--2---:R-:W-:-:S02]  /*0e90*/  IADD3 R5, PT, PT, R5, 0xffffffe, RZ ;  /* 0x0ffffffe05057810 */ /* 0x004fc40007ffe0ff */
[----:B------:R-:W-:-:S04]  /*0ea0*/  SHF.R.S32.HI R11, RZ, 0x1f, R15 ;  /* 0x0000001fff0b7819 */ /* 0x000fc8000001140f */
[----:B------:R-:W2:Y:S01]  /*0eb0*/  F2I.FTZ.U32.TRUNC.NTZ R7, R5 ;  /* 0x0000000500077305 */ /* 0x000ea2000021f000 */
[----:B------:R-:W-:-:S04]  /*0ec0*/  IMAD R12, R11, UR6, RZ ;  /* 0x000000060b0c7c24 */ /* 0x000fc8000f8e02ff */
[----:B------:R-:W-:-:S05]  /*0ed0*/  IMAD R12, R15, UR7, R12 ;  /* 0x000000070f0c7c24 */ /* 0x000fca000f8e020c */
[----:B------:R-:W-:Y:S02]  /*0ee0*/  IADD3 R13, PT, PT, R21, R12, RZ ;  /* 0x0000000c150d7210 */ /* 0x000fe40007ffe0ff */
[----:B------:R-:W-:Y:S02]  /*0ef0*/  MOV R12, R20 ;  /* 0x00000014000c7202 */ /* 0x000fe40000000f00 */
[----:B--2---:R-:W-:-:S05]  /*0f00*/  IADD3 R0, PT, PT, RZ, -R7, RZ ;  /* 0x80000007ff007210 */ /* 0x004fca0007ffe0ff */
[----:B------:R-:W-:-:S04]  /*0f10*/  IMAD R3, R0, R10, RZ ;  /* 0x0000000a00037224 */ /* 0x000fc800078e02ff */
[----:B------:R-:W-:Y:S02]  /*0f20*/  IMAD.HI.U32 R3, R7, R3, R6 ;  /* 0x0000000307037227 */ /* 0x000fe400078e0006 */
[----:B------:R-:W2:Y:S04]  /*0f30*/  LDC.64 R6, c[0x0][0x3b8] ;  /* 0x0000ee00ff067b82 */ /* 0x000ea80000000a00 */
[----:B------:R-:W-:-:S05]  /*0f40*/  IMAD.HI.U32 R0, R3, R2, RZ ;  /* 0x0000000203007227 */ /* 0x000fca00078e00ff */
[----:B------:R-:W-:-:S05]  /*0f50*/  IADD3 R5, PT, PT, -R0, RZ, RZ ;  /* 0x000000ff00057210 */ /* 0x000fca0007ffe1ff */
[C---:B------:R-:W-:Y:S02]  /*0f60*/  IMAD R5, R10.reuse, R5, R2 ;  /* 0x000000050a057224 */ /* 0x040fe400078e0202 */
[----:B------:R-:W3:Y:S03]  /*0f70*/  LDC.64 R2, c[0x0][0x3a8] ;  /* 0x0000ea00ff027b82 */ /* 0x000ee60000000a00 */
[----:B------:R-:W-:Y:S01]  /*0f80*/  ISETP.GT.U32.AND P0, PT, R10, R5, PT ;  /* 0x000000050a00720c */ /* 0x000fe20003f04070 */
[----:B--2---:R-:W-:Y:S01]  /*0f90*/  IMAD R14, R11, R6, RZ ;  /* 0x000000060b0e7224 */ /* 0x004fe200078e02ff */
[----:B-----5:R-:W-:-:S03]  /*0fa0*/  SHF.R.S32.HI R11, RZ, 0x1f, R4 ;  /* 0x0000001fff0b7819 */ /* 0x020fc60000011404 */
[C---:B------:R-:W-:Y:S02]  /*0fb0*/  IMAD R19, R15.reuse, R7, R14 ;  /* 0x000000070f137224 */ /* 0x040fe400078e020e */
[----:B------:R-:W-:-:S06]  /*0fc0*/  IMAD.WIDE.U32 R14, R15, R6, RZ ;  /* 0x000000060f0e7225 */ /* 0x000fcc00078e00ff */
[-C--:B------:R-:W-:Y:S01]  /*0fd0*/  @!P0 IADD3 R5, PT, PT, R5, -R10.reuse, RZ ;  /* 0x8000000a05058210 */ /* 0x080fe20007ffe0ff */
[----:B------:R-:W-:Y:S01]  /*0fe0*/  @!P0 VIADD R0, R0, 0x1 ;  /* 0x0000000100008836 */ /* 0x000fe20000000000 */
[----:B------:R-:W-:Y:S02]  /*0ff0*/  IADD3 R15, PT, PT, R15, R19, RZ ;  /* 0x000000130f0f7210 */ /* 0x000fe40007ffe0ff */
[----:B------:R-:W-:Y:S02]  /*1000*/  ISETP.GE.U32.AND P2, PT, R5, R10, PT ;  /* 0x0000000a0500720c */ /* 0x000fe40003f46070 */
[----:B------:R-:W-:Y:S01]  /*1010*/  LOP3.LUT R5, R9, R8, RZ, 0x3c, !PT ;  /* 0x0000000809057212 */ /* 0x000fe200078e3cff */
[C---:B---3--:R-:W-:Y:S01]  /*1020*/  IMAD R10, R11.reuse, R2, RZ ;  /* 0x000000020b0a7224 */ /* 0x048fe200078e02ff */
[----:B------:R-:W-:Y:S01]  /*1030*/  ISETP.NE.AND P0, PT, R8, RZ, PT ;  /* 0x000000ff0800720c */ /* 0x000fe20003f05270 */
[----:B-1----:R-:W-:Y:S01]  /*1040*/  IMAD R11, R11, UR16, RZ ;  /* 0x000000100b0b7c24 */ /* 0x002fe2000f8e02ff */
[----:B------:R-:W-:Y:S01]  /*1050*/  ISETP.GE.AND P1, PT, R5, RZ, PT ;  /* 0x000000ff0500720c */ /* 0x000fe20003f26270 */
[----:B------:R-:W-:-:S02]  /*1060*/  IMAD R10, R4, R3, R10 ;  /* 0x00000003040a7224 */ /* 0x000fc400078e020a */
[C---:B------:R-:W-:Y:S02]  /*1070*/  IMAD R11, R4.reuse, UR17, R11 ;  /* 0x00000011040b7c24 */ /* 0x040fe4000f8e020b */
[----:B------:R-:W-:Y:S02]  /*1080*/  IMAD.WIDE.U32 R14, R4, UR16, R14 ;  /* 0x00000010040e7c25 */ /* 0x000fe4000f8e000e */
[----:B------:R-:W-:Y:S02]  /*1090*/  @P2 IADD3 R0, PT, PT, R0, 0x1, RZ ;  /* 0x0000000100002810 */ /* 0x000fe40007ffe0ff */
[----:B------:R-:W-:Y:S01]  /*10a0*/  IMAD.WIDE.U32 R12, R4, R2, R12 ;  /* 0x00000002040c7225 */ /* 0x000fe200078e000c */
[----:B------:R-:W-:Y:S01]  /*10b0*/  IADD3 R15, PT, PT, R15, R11, RZ ;  /* 0x0000000b0f0f7210 */ /* 0x000fe20007ffe0ff */
[----:B------:R-:W1:Y:S02]  /*10c0*/  LDC.64 R4, c[0x0][0x3d0] ;  /* 0x0000f400ff047b82 */ /* 0x000e640000000a00 */
[----:B------:R-:W-:-:S02]  /*10d0*/  @!P1 IADD3 R0, PT, PT, -R0, RZ, RZ ;  /* 0x000000ff00009210 */ /* 0x000fc40007ffe1ff */
[----:B------:R-:W-:Y:S02]  /*10e0*/  IADD3 R13, PT, PT, R13, R10, RZ ;  /* 0x0000000a0d0d7210 */ /* 0x000fe40007ffe0ff */
[----:B------:R-:W-:Y:S02]  /*10f0*/  LEA R10, R32, 0xffffffc0, 0x6 ;  /* 0xffffffc0200a7811 */ /* 0x000fe400078e30ff */
[----:B------:R-:W2:Y:S01]  /*1100*/  LDC.64 R2, c[0x0][0x3d8] ;  /* 0x0000f600ff027b82 */ /* 0x000ea20000000a00 */
[----:B------:R-:W-:Y:S02]  /*1110*/  @!P0 LOP3.LUT R0, RZ, R8, RZ, 0x33, !PT ;  /* 0x00000008ff008212 */ /* 0x000fe400078e33ff */
[C---:B------:R-:W-:Y:S02]  /*1120*/  IMAD R8, R10.reuse, R7, RZ ;  /* 0x000000070a087224 */ /* 0x040fe400078e02ff */
[----:B------:R-:W-:Y:S01]  /*1130*/  IMAD.WIDE.U32 R14, R10, R6, R14 ;  /* 0x000000060a0e7225 */ /* 0x000fe200078e000e */
[----:B------:R-:W-:-:S03]  /*1140*/  SHF.R.S32.HI R11, RZ, 0x1f, R0 ;  /* 0x0000001fff0b7819 */ /* 0x000fc60000011400 */
[----:B------:R-:W-:-:S04]  /*1150*/  IMAD.WIDE.U32 R12, R10, UR6, R12 ;  /* 0x000000060a0c7c25 */ /* 0x000fc8000f8e000c */
[----:B------:R-:W-:Y:S02]  /*1160*/  IMAD R10, R10, UR7, RZ ;  /* 0x000000070a0a7c24 */ /* 0x000fe4000f8e02ff */
[----:B------:R-:W-:Y:S02]  /*1170*/  IMAD.IADD R15, R15, 0x1, R8 ;  /* 0x000000010f0f7824 */ /* 0x000fe400078e0208 */
[----:B-1----:R-:W-:Y:S01]  /*1180*/  IMAD R8, R11, R4, RZ ;  /* 0x000000040b087224 */ /* 0x002fe200078e02ff */
[----:B------:R-:W-:Y:S01]  /*1190*/  IADD3 R13, PT, PT, R13, R10, RZ ;  /* 0x0000000a0d0d7210 */ /* 0x000fe20007ffe0ff */
[----:B------:R-:W-:-:S04]  /*11a0*/  IMAD.WIDE.U32 R22, R0, R4, R14 ;  /* 0x0000000400167225 */ /* 0x000fc800078e000e */
[C---:B------:R-:W-:Y:S02]  /*11b0*/  IMAD R5, R0.reuse, R5, R8 ;  /* 0x0000000500057224 */ /* 0x040fe400078e0208 */
[-C--:B--2---:R-:W-:Y:S02]  /*11c0*/  IMAD R11, R11, R2.reuse, RZ ;  /* 0x000000020b0b7224 */ /* 0x084fe400078e02ff */
[----:B------:R-:W-:Y:S01]  /*11d0*/  IMAD.WIDE.U32 R12, R0, R2, R12 ;  /* 0x00000002000c7225 */ /* 0x000fe200078e000c */
[----:B------:R-:W-:-:S03]  /*11e0*/  IADD3 R5, PT, PT, R23, R5, RZ ;  /* 0x0000000517057210 */ /* 0x000fc60007ffe0ff */
[----:B------:R-:W-:Y:S01]  /*11f0*/  IMAD R3, R0, R3, R11 ;  /* 0x0000000300037224 */ /* 0x000fe200078e020b */
[----:B------:R-:W-:-:S04]  /*1200*/  MOV R8, R12 ;  /* 0x0000000c00087202 */ /* 0x000fc80000000f00 */
[----:B------:R-:W-:-:S07]  /*1210*/  IADD3 R4, PT, PT, R13, R3, RZ ;  /* 0x000000030d047210 */ /* 0x000fce0007ffe0ff */
.L_x_5518:
[----:B------:R-:W1:Y:S01]  /*1220*/  LDCU.128 UR12, c[0x0][0x390] ;  /* 0x00007200ff0c77ac */ /* 0x000e620008000c00 */
[----:B------:R-:W-:Y:S01]  /*1230*/  IMAD.SHL.U32 R0, R90, 0x8, RZ ;  /* 0x000000085a007824 */ /* 0x000fe200078e00ff */
[C---:B------:R-:W-:Y:S01]  /*1240*/  SHF.L.U64.HI R34, R6.reuse, 0x5, R7 ;  /* 0x0000000506227819 */ /* 0x040fe20000010207 */
[----:B------:R-:W-:Y:S01]  /*1250*/  IMAD.MOV.U32 R3, RZ, RZ, RZ ;  /* 0x000000ffff037224 */ /* 0x000fe200078e00ff */
[----:B------:R-:W2:Y:S01]  /*1260*/  LDCU.64 UR4, c[0x0][0x3c8] ;  /* 0x00007900ff0477ac */ /* 0x000ea20008000a00 */
[----:B------:R-:W-:Y:S01]  /*1270*/  IMAD.SHL.U32 R33, R6, 0x20, RZ ;  /* 0x0000002006217824 */ /* 0x000fe200078e00ff */
[C---:B------:R-:W-:Y:S01]  /*1280*/  LOP3.LUT R2, R0.reuse, 0x38, RZ, 0xc0, !PT ;  /* 0x0000003800027812 */ /* 0x040fe200078ec0ff */
[----:B------:R-:W3:Y:S01]  /*1290*/  LDCU.64 UR20, c[0x0][0x3b0] ;  /* 0x00007600ff1477ac */ /* 0x000ee20008000a00 */
[----:B------:R-:W-:Y:S02]  /*12a0*/  LOP3.LUT R163, R0, 0x1f8, RZ, 0xc0, !PT ;  /* 0x000001f800a37812 */ /* 0x000fe400078ec0ff */
[C---:B------:R-:W-:Y:S01]  /*12b0*/  IADD3 R22, P0, PT, R2.reuse, R22, RZ ;  /* 0x0000001602167210 */ /* 0x040fe20007f1e0ff */
[----:B------:R-:W4:Y:S01]  /*12c0*/  LDCU.128 UR8, c[0x0][0x380] ;  /* 0x00007000ff0877ac */ /* 0x000f220008000c00 */
[----:B------:R-:W-:-:S02]  /*12d0*/  IADD3 R8, P4, PT, R2, R8, RZ ;  /* 0x0000000802087210 */ /* 0x000fc40007f9e0ff */
[--C-:B------:R-:W-:Y:S01]  /*12e0*/  LOP3.LUT R163, R163, 0x38, R90.reuse, 0x78, !PT ;  /* 0x00000038a3a37812 */ /* 0x100fe200078e785a */
[----:B------:R-:W-:Y:S01]  /*12f0*/  IMAD.X R23, RZ, RZ, R5, P0 ;  /* 0x000000ffff177224 */ /* 0x000fe200000e0605 */
[----:B------:R-:W-:Y:S01]  /*1300*/  SHF.R.U32.HI R91, RZ, 0x1, R90 ;  /* 0x00000001ff5b7819 */ /* 0x000fe2000001165a */
[C---:B-1----:R-:W-:Y:S01]  /*1310*/  IMAD.WIDE.U32 R10, R162.reuse, UR14, R2 ;  /* 0x0000000ea20a7c25 */ /* 0x042fe2000f8e0002 */
[----:B------:R-:W-:Y:S02]  /*1320*/  SHF.R.U32.HI R2, RZ, 0x3, R90 ;  /* 0x00000003ff027819 */ /* 0x000fe4000001165a */
[----:B------:R-:W-:Y:S01]  /*1330*/  LOP3.LUT R163, R163, 0x1e00, R0, 0xf8, !PT ;  /* 0x00001e00a3a37812 */ /* 0x000fe200078ef800 */
[----:B------:R-:W-:Y:S01]  /*1340*/  IMAD R11, R162, UR15, R11 ;  /* 0x0000000fa20b7c24 */ /* 0x000fe2000f8e020b */
[----:B------:R-:W-:Y:S01]  /*1350*/  LEA R165, R32, 0xffffffc0, 0x6 ;  /* 0xffffffc020a57811 */ /* 0x000fe200078e30ff */
[----:B------:R-:W-:Y:S01]  /*1360*/  IMAD.WIDE.U32 R16, R17, 0x40, R2 ;  /* 0x0000004011107825 */ /* 0x000fe200078e0002 */
[----:B---3--:R-:W-:-:S03]  /*1370*/  USHF.L.U64.HI UR24, UR20, 0x4, UR21 ;  /* 0x0000000414187899 */ /* 0x008fc60008010215 */
[C---:B--2---:R-:W-:Y:S01]  /*1380*/  IMAD.WIDE.U32 R18, R9.reuse, UR4, R10 ;  /* 0x0000000409127c25 */ /* 0x044fe2000f8e000a */
[----:B------:R-:W-:Y:S02]  /*1390*/  USHF.L.U32 UR4, UR20, 0x4, URZ ;  /* 0x0000000414047899 */ /* 0x000fe400080006ff */
[----:B------:R-:W-:Y:S01]  /*13a0*/  USHF.L.U32 UR15, UR20, 0x5, URZ ;  /* 0x00000005140f7899 */ /* 0x000fe200080006ff */
[----:B------:R-:W-:Y:S01]  /*13b0*/  IMAD R19, R9, UR5, R19 ;  /* 0x0000000509137c24 */ /* 0x000fe2000f8e0213 */
[----:B------:R-:W-:Y:S01]  /*13c0*/  USHF.L.U64.HI UR14, UR20, 0x5, UR21 ;  /* 0x00000005140e7899 */ /* 0x000fe20008010215 */
[----:B------:R-:W1:Y:S01]  /*13d0*/  S2UR UR5, SR_CgaCtaId ;  /* 0x00000000000579c3 */ /* 0x000e620000008800 */
[----:B------:R-:W-:Y:S02]  /*13e0*/  IMAD.U32 R20, RZ, RZ, UR4 ;  /* 0x00000004ff147e24 */ /* 0x000fe4000f8e00ff */
[----:B------:R-:W-:Y:S02]  /*13f0*/  IMAD.U32 R21, RZ, RZ, UR24 ;  /* 0x00000018ff157e24 */ /* 0x000fe4000f8e00ff */
[----:B------:R-:W-:-:S02]  /*1400*/  IMAD.U32 R14, RZ, RZ, UR15 ;  /* 0x0000000fff0e7e24 */ /* 0x000fc4000f8e00ff */
[----:B------:R-:W-:Y:S02]  /*1410*/  IMAD.U32 R15, RZ, RZ, UR14 ;  /* 0x0000000eff0f7e24 */ /* 0x000fe4000f8e00ff */
[----:B------:R-:W-:Y:S02]  /*1420*/  IMAD R11, R17, UR20, RZ ;  /* 0x00000014110b7c24 */ /* 0x000fe4000f8e02ff */
[----:B------:R-:W-:-:S04]  /*1430*/  IMAD.WIDE.U32 R20, R16, UR20, R20 ;  /* 0x0000001410147c25 */ /* 0x000fc8000f8e0014 */
[----:B------:R-:W-:Y:S01]  /*1440*/  IMAD.WIDE.U32 R22, R2, R6, R22 ;  /* 0x0000000602167225 */ /* 0x000fe200078e0016 */
[----:B------:R-:W-:-:S03]  /*1450*/  IADD3 R10, P3, PT, R18, R20, RZ ;  /* 0x00000014120a7210 */ /* 0x000fc60007f7e0ff */
[----:B------:R-:W-:Y:S01]  /*1460*/  IMAD R11, R16, UR21, R11 ;  /* 0x00000015100b7c24 */ /* 0x000fe2000f8e020b */
[----:B----4-:R-:W-:Y:S01]  /*1470*/  LEA R158, P5, R22, UR10, 0x1 ;  /* 0x0000000a169e7c11 */ /* 0x010fe2000f8a08ff */
[----:B------:R-:W-:-:S03]  /*1480*/  IMAD.WIDE.U32 R14, R16, UR20, R14 ;  /* 0x00000014100e7c25 */ /* 0x000fc6000f8e000e */
[----:B------:R-:W-:Y:S01]  /*1490*/  IADD3.X R3, PT, PT, R19, R11, R21, P3, !PT ;  /* 0x0000000b13037210 */ /* 0x000fe20001ffe415 */
[----:B------:R-:W-:Y:S01]  /*14a0*/  IMAD R159, R2, R7, R23 ;  /* 0x00000007029f7224 */ /* 0x000fe200078e0217 */
[----:B------:R-:W-:Y:S01]  /*14b0*/  IADD3 R12, P2, PT, R18, R14, RZ ;  /* 0x0000000e120c7210 */ /* 0x000fe20007f5e0ff */
[----:B------:R-:W-:Y:S01]  /*14c0*/  IMAD.WIDE.U32 R16, R16, UR20, R18 ;  /* 0x0000001410107c25 */ /* 0x000fe2000f8e0012 */
[----:B------:R-:W-:Y:S01]  /*14d0*/  IADD3 R14, P1, P0, R18, UR4, R14 ;  /* 0x00000004120e7c10 */ /* 0x000fe2000f83e00e */
[----:B------:R-:W-:Y:S01]  /*14e0*/  UMOV UR4, 0x400 ;  /* 0x0000040000047882 */ /* 0x000fe20000000000 */
[----:B------:R-:W-:Y:S01]  /*14f0*/  LEA.HI.X R159, R22, UR11, R159, 0x1, P5 ;  /* 0x0000000b169f7c11 */ /* 0x000fe2000a8f0c9f */
[----:B------:R-:W-:Y:S01]  /*1500*/  IMAD.IADD R9, R11, 0x1, R15 ;  /* 0x000000010b097824 */ /* 0x000fe200078e020f */
[C---:B------:R-:W-:Y:S01]  /*1510*/  LEA R22, P3, R16.reuse, UR8, 0x1 ;  /* 0x0000000810167c11 */ /* 0x040fe2000f8608ff */
[----:B------:R-:W-:Y:S01]  /*1520*/  IMAD.IADD R11, R17, 0x1, R11 ;  /* 0x00000001110b7824 */ /* 0x000fe200078e020b */
[----:B-1----:R-:W-:Y:S01]  /*1530*/  ULEA UR5, UR5, UR4, 0x18 ;  /* 0x0000000405057291 */ /* 0x002fe2000f8ec0ff */
[----:B------:R-:W-:Y:S01]  /*1540*/  IMAD.X R5, R9, 0x1, R19, P2 ;  /* 0x0000000109057824 */ /* 0x000fe200010e0613 */
[----:B------:R-:W-:Y:S01]  /*1550*/  IADD3.X R9, PT, PT, R19, UR24, R9, P1, P0 ;  /* 0x0000001813097c10 */ /* 0x000fe20008fe0409 */
[----:B------:R-:W1:Y:S01]  /*1560*/  LDCU UR4, c[0x0][0x50c] ;  /* 0x0000a180ff0477ac */ /* 0x000e620008000800 */
[----:B------:R-:W-:-:S02]  /*1570*/  LEA.HI.X R23, R16, UR9, R11, 0x1, P3 ;  /* 0x0000000910177c11 */ /* 0x000fc400098f0c0b */
[----:B------:R-:W-:Y:S02]  /*1580*/  LEA R20, P2, R10, UR8, 0x1 ;  /* 0x000000080a147c11 */ /* 0x000fe4000f8408ff */
[----:B------:R-:W-:Y:S02]  /*1590*/  LEA R16, P0, R14, UR8, 0x1 ;  /* 0x000000080e107c11 */ /* 0x000fe4000f8008ff */
[----:B------:R-:W-:Y:S02]  /*15a0*/  LEA.HI.X R21, R10, UR9, R3, 0x1, P2 ;  /* 0x000000090a157c11 */ /* 0x000fe400090f0c03 */
[----:B------:R-:W-:Y:S01]  /*15b0*/  LEA.HI.X R17, R14, UR9, R9, 0x1, P0 ;  /* 0x000000090e117c11 */ /* 0x000fe200080f0c09 */
[----:B------:R-:W-:Y:S01]  /*15c0*/  IMAD.X R9, RZ, RZ, R4, P4 ;  /* 0x000000ffff097224 */ /* 0x000fe200020e0604 */
[----:B------:R-:W-:Y:S01]  /*15d0*/  IADD3 R10, P0, PT, R33, R158, RZ ;  /* 0x0000009e210a7210 */ /* 0x000fe20007f1e0ff */
[----:B------:R-:W-:Y:S01]  /*15e0*/  IMAD.SHL.U32 R4, R90, 0x40, RZ ;  /* 0x000000405a047824 */ /* 0x000fe200078e00ff */
[----:B------:R-:W-:Y:S01]  /*15f0*/  LEA R18, P1, R12, UR8, 0x1 ;  /* 0x000000080c127c11 */ /* 0x000fe2000f8208ff */
[----:B------:R-:W-:Y:S01]  /*1600*/  IMAD.WIDE.U32 R8, R2, UR6, R8 ;  /* 0x0000000602087c25 */ /* 0x000fe2000f8e0008 */
[----:B------:R-:W-:-:S02]  /*1610*/  LEA R163, R163, UR5, 0x1 ;  /* 0x00000005a3a37c11 */ /* 0x000fc4000f8e08ff */
[----:B------:R-:W-:Y:S01]  /*1620*/  LEA.HI.X R19, R12, UR9, R5, 0x1, P1 ;  /* 0x000000090c137c11 */ /* 0x000fe200088f0c05 */
[----:B------:R-:W-:Y:S01]  /*1630*/  IMAD.X R11, R34, 0x1, R159, P0 ;  /* 0x00000001220b7824 */ /* 0x000fe200000e069f */
[-C--:B------:R-:W-:Y:S01]  /*1640*/  IADD3 R14, P0, PT, R10, R33.reuse, RZ ;  /* 0x000000210a0e7210 */ /* 0x080fe20007f1e0ff */
[----:B------:R-:W-:Y:S01]  /*1650*/  @!PT LDS RZ, [RZ] ;  /* 0x00000000fffff984 */ /* 0x000fe20000000800 */
[----:B------:R-:W-:Y:S01]  /*1660*/  @!PT LDS RZ, [RZ] ;  /* 0x00000000fffff984 */ /* 0x000fe20000000800 */
[----:B------:R-:W-:Y:S01]  /*1670*/  @!PT LDS RZ, [RZ] ;  /* 0x00000000fffff984 */ /* 0x000fe20000000800 */
[----:B------:R-:W-:Y:S01]  /*1680*/  LDGSTS.E.BYPASS.LTC128B.128 [R163], desc[UR22][R22.64] ;  /* 0x0000000016a37fae */ /* 0x000fe2000b981a16 */
[----:B------:R-:W-:Y:S01]  /*1690*/  IMAD R161, R2, UR7, R9 ;  /* 0x0000000702a17c24 */ /* 0x000fe2000f8e0209 */
[----:B------:R-:W-:Y:S01]  /*16a0*/  USHF.L.U64.HI UR7, UR6, 0x5, UR7 ;  /* 0x0000000506077899 */ /* 0x000fe20008010207 */
[----:B------:R-:W-:Y:S01]  /*16b0*/  LOP3.LUT R3, R4, 0x1c0, RZ, 0xc0, !PT ;  /* 0x000001c004037812 */ /* 0x000fe200078ec0ff */
[----:B------:R-:W-:Y:S01]  /*16c0*/  LDGSTS.E.BYPASS.LTC128B.128 [R163+0x2000], desc[UR22][R22.64+0x80] ;  /* 0x0200008016a37fae */ /* 0x000fe2000b981a16 */
[----:B------:R-:W-:Y:S01]  /*16d0*/  IMAD.X R15, R11, 0x1, R34, P0 ;  /* 0x000000010b0f7824 */ /* 0x000fe200000e0622 */
[----:B------:R-:W-:Y:S01]  /*16e0*/  IADD3 R12, P0, PT, R14, R33, RZ ;  /* 0x000000210e0c7210 */ /* 0x000fe20007f1e0ff */
[----:B------:R-:W-:Y:S01]  /*16f0*/  USHF.L.U32 UR6, UR6, 0x5, URZ ;  /* 0x0000000506067899 */ /* 0x000fe200080006ff */
[----:B------:R-:W-:Y:S01]  /*1700*/  LDGSTS.E.BYPASS.LTC128B.128 [R163+0x800], desc[UR22][R20.64] ;  /* 0x0080000014a37fae */ /* 0x000fe2000b981a16 */
[----:B------:R-:W-:Y:S01]  /*1710*/  LOP3.LUT R2, R3, 0x38, R0, 0xf8, !PT ;  /* 0x0000003803027812 */ /* 0x000fe200078ef800 */
[----:B------:R-:W-:Y:S01]  /*1720*/  IMAD.SHL.U32 R0, R90, 0x20, RZ ;  /* 0x000000205a007824 */ /* 0x000fe200078e00ff */
[----:B------:R-:W-:Y:S01]  /*1730*/  LOP3.LUT R156, R4, 0x400, RZ, 0xc0, !PT ;  /* 0x00000400049c7812 */ /* 0x000fe200078ec0ff */
[----:B------:R-:W-:Y:S01]  /*1740*/  LDGSTS.E.BYPASS.LTC128B.128 [R163+0x2800], desc[UR22][R20.64+0x80] ;  /* 0x0280008014a37fae */ /* 0x000fe2000b981a16 */
[----:B------:R-:W-:Y:S01]  /*1750*/  IMAD.X R13, R15, 0x1, R34, P0 ;  /* 0x000000010f0d7824 */ /* 0x000fe200000e0622 */
[----:B------:R-:W-:-:S02]  /*1760*/  LEA R160, P0, R8, UR12, 0x1 ;  /* 0x0000000c08a07c11 */ /* 0x000fc4000f8008ff */
[----:B------:R-:W-:Y:S01]  /*1770*/  LDGSTS.E.BYPASS.LTC128B.128 [R163+0x1000], desc[UR22][R18.64] ;  /* 0x0100000012a37fae */ /* 0x000fe2000b981a16 */
[----:B------:R-:W-:Y:S02]  /*1780*/  LOP3.LUT R3, R2, 0x8, R90, 0x78, !PT ;  /* 0x0000000802037812 */ /* 0x000fe400078e785a */
[----:B------:R-:W-:Y:S01]  /*1790*/  LEA.HI.X R161, R8, UR13, R161, 0x1, P0 ;  /* 0x0000000d08a17c11 */ /* 0x000fe200080f0ca1 */
[----:B------:R-:W-:Y:S01]  /*17a0*/  LDGSTS.E.BYPASS.LTC128B.128 [R163+0x3000], desc[UR22][R18.64+0x80] ;  /* 0x0300008012a37fae */ /* 0x000fe2000b981a16 */
[----:B------:R-:W-:Y:S01]  /*17b0*/  IADD3 R8, P0, PT, R160, UR6, RZ ;  /* 0x00000006a0087c10 */ /* 0x000fe2000ff1e0ff */
[----:B------:R-:W-:Y:S01]  /*17c0*/  IMAD R156, R3, 0x2, R156 ;  /* 0x00000002039c7824 */ /* 0x000fe200078e029c */
[----:B------:R-:W-:Y:S01]  /*17d0*/  LOP3.LUT R5, R4, 0x200, RZ, 0xc0, !PT ;  /* 0x0000020004057812 */ /* 0x000fe200078ec0ff */
[----:B------:R-:W-:Y:S01]  /*17e0*/  LDGSTS.E.BYPASS.LTC128B.128 [R163+0x1800], desc[UR22][R16.64] ;  /* 0x0180000010a37fae */ /* 0x000fe2000b981a16 */
[----:B------:R-:W-:Y:S02]  /*17f0*/  IADD3.X R9, PT, PT, R161, UR7, RZ, P0, !PT ;  /* 0x00000007a1097c10 */ /* 0x000fe400087fe4ff */
[----:B------:R-:W-:Y:S01]  /*1800*/  LOP3.LUT R0, R5, 0x7c00, R0, 0xf8, !PT ;  /* 0x00007c0005007812 */ /* 0x000fe200078ef800 */
[----:B------:R-:W-:Y:S01]  /*1810*/  LDGSTS.E.BYPASS.LTC128B.128 [R163+0x3800], desc[UR22][R16.64+0x80] ;  /* 0x0380008010a37fae */ /* 0x000fe2000b981a16 */
[----:B------:R-:W-:Y:S01]  /*1820*/  LOP3.LUT R3, R2, 0x8, R91, 0x78, !PT ;  /* 0x0000000802037812 */ /* 0x000fe200078e785b */
[----:B------:R-:W-:Y:S01]  /*1830*/  IMAD.MOV.U32 R5, RZ, RZ, 0x20 ;  /* 0x00000020ff057424 */ /* 0x000fe200078e00ff */
[----:B------:R-:W-:Y:S01]  /*1840*/  LOP3.LUT R91, R91, 0x1f0, RZ, 0xc0, !PT ;  /* 0x000001f05b5b7812 */ /* 0x000fe200078ec0ff */
[----:B------:R-:W-:Y:S01]  /*1850*/  LDGSTS.E.BYPASS.LTC128B.128 [R163+0x4000], desc[UR22][R158.64] ;  /* 0x040000009ea37fae */ /* 0x000fe2000b981a16 */
[----:B------:R-:W-:Y:S01]  /*1860*/  LOP3.LUT R157, R0, R3, RZ, 0xfc, !PT ;  /* 0x00000003009d7212 */ /* 0x000fe200078efcff */
[----:B------:R-:W-:Y:S01]  /*1870*/  VIADD R2, R156, UR5 ;  /* 0x000000059c027c36 */ /* 0x000fe20008000000 */
[----:B------:R-:W-:Y:S01]  /*1880*/  IADD3 R91, PT, PT, R91, 0x1, R164 ;  /* 0x000000015b5b7810 */ /* 0x000fe20007ffe0a4 */
[----:B------:R-:W-:Y:S01]  /*1890*/  LDGSTS.E.BYPASS.LTC128B.128 [R163+0x6000], desc[UR22][R158.64+0x80] ;  /* 0x060000809ea37fae */ /* 0x000fe2000b981a16 */
[----:B------:R-:W-:Y:S01]  /*18a0*/  LEA R157, R157, UR5, 0x1 ;  /* 0x000000059d9d7c11 */ /* 0x000fe2000f8e08ff */
[----:B------:R-:W-:-:S02]  /*18b0*/  IMAD.MOV.U32 R0, RZ, RZ, 0x40 ;  /* 0x00000040ff007424 */ /* 0x000fc400078e00ff */
[----:B------:R-:W-:Y:S04]  /*18c0*/  LDGSTS.E.BYPASS.LTC128B.128 [R163+0x4800], desc[UR22][R10.64] ;  /* 0x048000000aa37fae */ /* 0x000fe8000b981a16 */
[----:B------:R2:W-:Y:S04]  /*18d0*/  LDGSTS.E.BYPASS.LTC128B.128 [R163+0x6800], desc[UR22][R10.64+0x80] ;  /* 0x068000800aa37fae */ /* 0x0005e8000b981a16 */
[----:B------:R-:W-:Y:S04]  /*18e0*/  LDGSTS.E.BYPASS.LTC128B.128 [R163+0x5000], desc[UR22][R14.64] ;  /* 0x050000000ea37fae */ /* 0x000fe8000b981a16 */
[----:B------:R-:W-:Y:S04]  /*18f0*/  LDGSTS.E.BYPASS.LTC128B.128 [R163+0x7000], desc[UR22][R14.64+0x80] ;  /* 0x070000800ea37fae */ /* 0x000fe8000b981a16 */
[----:B------:R-:W-:Y:S04]  /*1900*/  LDGSTS.E.BYPASS.LTC128B.128 [R163+0x5800], desc[UR22][R12.64] ;  /* 0x058000000ca37fae */ /* 0x000fe8000b981a16 */
[----:B------:R3:W-:Y:S04]  /*1910*/  LDGSTS.E.BYPASS.LTC128B.128 [R163+0x7800], desc[UR22][R12.64+0x80] ;  /* 0x078000800ca37fae */ /* 0x0007e8000b981a16 */
[----:B------:R-:W0:Y:S01]  /*1920*/  LDGDEPBAR ;  /* 0x00000000000079af */ /* 0x000e220000000000 */
[----:B--2---:R-:W-:-:S04]  /*1930*/  IADD3 R10, P0, PT, R8, UR6, RZ ;  /* 0x00000006080a7c10 */ /* 0x004fc8000ff1e0ff */
[----:B------:R-:W-:Y:S02]  /*1940*/  IADD3.X R11, PT, PT, R9, UR7, RZ, P0, !PT ;  /* 0x00000007090b7c10 */ /* 0x000fe400087fe4ff */
[----:B------:R-:W-:-:S04]  /*1950*/  IADD3 R16, P0, PT, R10, UR6, RZ ;  /* 0x000000060a107c10 */ /* 0x000fc8000ff1e0ff */
[----:B------:R-:W-:Y:S02]  /*1960*/  IADD3.X R17, PT, PT, R11, UR7, RZ, P0, !PT ;  /* 0x000000070b117c10 */ /* 0x000fe400087fe4ff */
[----:B------:R-:W-:Y:S01]  /*1970*/  R2P PR, R90, 0x6 ;  /* 0x000000065a007804 */ /* 0x000fe20000000000 */
[----:B------:R-:W-:-:S04]  /*1980*/  DEPBAR.LE SB0, 0x0 ;  /* 0x000080000000791a */ /* 0x000fc80000000000 */
[----:B------:R-:W-:Y:S01]  /*1990*/  BAR.SYNC.DEFER_BLOCKING 0x0 ;  /* 0x0000000000007b1d */ /* 0x000fe20000010000 */
[----:B------:R-:W-:Y:S02]  /*19a0*/  SEL R5, R5, 0xffffffe0, !P1 ;  /* 0xffffffe005057807 */ /* 0x000fe40004800000 */
[----:B------:R-:W-:-:S03]  /*19b0*/  SEL R0, R0, 0xffffffc0, !P2 ;  /* 0xffffffc000007807 */ /* 0x000fc60005000000 */
[C-C-:B------:R-:W-:Y:S02]  /*19c0*/  IMAD.IADD R155, R5.reuse, 0x1, R157.reuse ;  /* 0x00000001059b7824 */ /* 0x140fe400078e029d */
[C-C-:B------:R-:W-:Y:S02]  /*19d0*/  IMAD.IADD R151, R5.reuse, 0x1, R2.reuse ;  /* 0x0000000105977824 */ /* 0x140fe400078e0202 */
[C---:B------:R-:W-:Y:S02]  /*19e0*/  IMAD.IADD R154, R0.reuse, 0x1, R157 ;  /* 0x00000001009a7824 */ /* 0x040fe400078e029d */
[----:B------:R-:W-:Y:S02]  /*19f0*/  IMAD.IADD R150, R0, 0x1, R2 ;  /* 0x0000000100967824 */ /* 0x000fe400078e0202 */
[C---:B------:R-:W-:Y:S02]  /*1a00*/  IMAD.IADD R153, R5.reuse, 0x1, R154 ;  /* 0x0000000105997824 */ /* 0x040fe400078e029a */
[----:B------:R-:W-:Y:S01]  /*1a10*/  IMAD.IADD R149, R5, 0x1, R150 ;  /* 0x0000000105957824 */ /* 0x000fe200078e0296 */
[----:B------:R-:W-:Y:S01]  /*1a20*/  @!PT LDS RZ, [RZ] ;  /* 0x00000000fffff984 */ /* 0x000fe20000000800 */
[----:B------:R-:W-:Y:S01]  /*1a30*/  @!PT LDS RZ, [RZ] ;  /* 0x00000000fffff984 */ /* 0x000fe20000000800 */
[----:B------:R-:W-:Y:S01]  /*1a40*/  @!PT LDS RZ, [RZ] ;  /* 0x00000000fffff984 */ /* 0x000fe20000000800 */
        /* <DEDUP_REMOVED lines=9> */
[----:B------:R-:W5:Y:S04]  /*1ae0*/  LDSM.16.M88.4 R48, [R156+UR5+0x5000] ;  /* 0x005000059c30783b */ /* 0x000f680008000200 */
[----:B------:R-:W1:Y:S04]  /*1af0*/  LDSM.16.M88.4 R36, [R156+UR5+0x4000] ;  /* 0x004000059c24783b */ /* 0x000e680008000200 */
[----:B------:R-:W1:Y:S04]  /*1b00*/  LDSM.16.M88.4 R56, [R156+UR5+0x4800] ;  /* 0x004800059c38783b */ /* 0x000e680008000200 */
[----:B---3--:R-:W3:Y:S04]  /*1b10*/  LDSM.16.M88.4 R12, [R156+UR5+0x5800] ;  /* 0x005800059c0c783b */ /* 0x008ee80008000200 */
[----:B------:R-:W-:Y:S04]  /*1b20*/  LDSM.16.M88.4 R72, [R155] ;  /* 0x000000009b48783b */ /* 0x000fe80000000200 */
[----:B--2---:R-:W2:Y:S04]  /*1b30*/  LDSM.16.M88.4 R8, [R151+0x5000] ;  /* 0x005000009708783b */ /* 0x004ea80000000200 */
[----:B----4-:R-:W4:Y:S04]  /*1b40*/  LDSM.16.M88.4 R16, [R151+0x4000] ;  /* 0x004000009710783b */ /* 0x010f280000000200 */
[----:B------:R-:W4:Y:S04]  /*1b50*/  LDSM.16.M88.4 R64, [R151+0x4800] ;  /* 0x004800009740783b */ /* 0x000f280000000200 */
[----:B------:R-:W4:Y:S04]  /*1b60*/  LDSM.16.M88.4 R40, [R151+0x5800] ;  /* 0x005800009728783b */ /* 0x000f280000000200 */
[----:B------:R-:W-:Y:S01]  /*1b70*/  LDSM.16.M88.4 R20, [R150+0x4000] ;  /* 0x004000009614783b */ /* 0x000fe20000000200 */
[C---:B-----5:R-:W-:Y:S03]  /*1b80*/  HMMA.16816.F32 R52, R28.reuse, R48, RZ ;  /* 0x000000301c34723c */ /* 0x060fe600000018ff */
[----:B------:R-:W-:Y:S04]  /*1b90*/  LDSM.16.M88.4 R76, [R153] ;  /* 0x00000000994c783b */ /* 0x000fe80000000200 */
[----:B------:R-:W-:Y:S01]  /*1ba0*/  LDSM.16.M88.4 R68, [R157+0x2000] ;  /* 0x002000009d44783b */ /* 0x000fe20000000200 */
[C---:B-1----:R-:W-:Y:S03]  /*1bb0*/  HMMA.16816.F32 R24, R28.reuse, R36, RZ ;  /* 0x000000241c18723c */ /* 0x042fe600000018ff */
[----:B------:R-:W-:Y:S04]  /*1bc0*/  LDSM.16.M88.4 R84, [R151+0x6000] ;  /* 0x006000009754783b */ /* 0x000fe80000000200 */
[----:B------:R-:W-:Y:S01]  /*1bd0*/  LDSM.16.M88.4 R80, [R149+0x5800] ;  /* 0x005800009550783b */ /* 0x000fe20000000200 */
[C---:B------:R-:W-:Y:S03]  /*1be0*/  HMMA.16816.F32 R60, R28.reuse, R56, RZ ;  /* 0x000000381c3c723c */ /* 0x040fe600000018ff */
[----:B------:R-:W0:Y:S05]  /*1bf0*/  LDGDEPBAR ;  /* 0x00000000000079af */ /* 0x000e2a0000000000 */
[C---:B------:R-:W-:Y:S08]  /*1c00*/  HMMA.16816.F32 R48, R28.reuse, R50, RZ ;  /* 0x000000321c30723c */ /* 0x040ff000000018ff */
[C---:B------:R-:W-:Y:S08]  /*1c10*/  HMMA.16816.F32 R36, R28.reuse, R38, RZ ;  /* 0x000000261c24723c */ /* 0x040ff000000018ff */
[C---:B------:R-:W-:Y:S08]  /*1c20*/  HMMA.16816.F32 R56, R28.reuse, R58, RZ ;  /* 0x0000003a1c38723c */ /* 0x040ff000000018ff */
[C---:B---3--:R-:W-:Y:S08]  /*1c30*/  HMMA.16816.F32 R44, R28.reuse, R12, RZ ;  /* 0x0000000c1c2c723c */ /* 0x048ff000000018ff */
[----:B------:R-:W-:Y:S01]  /*1c40*/  HMMA.16816.F32 R28, R28, R14, RZ ;  /* 0x0000000e1c1c723c */ /* 0x000fe200000018ff */
[----:B------:R-:W1:Y:S07]  /*1c50*/  LDSM.16.M88.4 R12, [R154] ;  /* 0x000000009a0c783b */ /* 0x000e6e0000000200 */
[C---:B--2---:R-:W-:Y:S08]  /*1c60*/  HMMA.16816.F32 R52, R72.reuse, R8, R52 ;  /* 0x000000084834723c */ /* 0x044ff00000001834 */
        /* <DEDUP_REMOVED lines=8> */
[C---:B------:R-:W-:Y:S08]  /*1cf0*/  HMMA.16816.F32 R44, R72.reuse, R40, R44 ;  /* 0x00000028482c723c */ /* 0x040ff0000000182c */
[----:B------:R-:W-:Y:S01]  /*1d00*/  HMMA.16816.F32 R72, R72, R42, R28 ;  /* 0x0000002a4848723c */ /* 0x000fe2000000181c */
[----:B------:R-:W5:Y:S04]  /*1d10*/  LDSM.16.M88.4 R28, [R150+0x5800] ;  /* 0x00580000961c783b */ /* 0x000f680000000200 */
[----:B------:R-:W5:Y:S03]  /*1d20*/  LDSM.16.M88.4 R40, [R156+UR5+0x6000] ;  /* 0x006000059c28783b */ /* 0x000f660008000200 */
        /* <DEDUP_REMOVED lines=8> */
[----:B------:R-:W3:Y:S07]  /*1db0*/  LDSM.16.M88.4 R16, [R155+0x2000] ;  /* 0x002000009b10783b */ /* 0x000eee0000000200 */
[C---:B----4-:R-:W-:Y:S08]  /*1dc0*/  HMMA.16816.F32 R24, R76.reuse, R64, R24 ;  /* 0x000000404c18723c */ /* 0x050ff00000001818 */
[----:B------:R-:W-:Y:S01]  /*1dd0*/  HMMA.16816.F32 R36, R76, R66, R36 ;  /* 0x000000424c24723c */ /* 0x000fe20000001824 */
[----:B------:R-:W-:Y:S07]  /*1de0*/  LDSM.16.M88.4 R64, [R156+UR5+0x6800] ;  /* 0x006800059c40783b */ /* 0x000fee0008000200 */
[C---:B-----5:R-:W-:Y:S08]  /*1df0*/  HMMA.16816.F32 R44, R12.reuse, R28, R44 ;  /* 0x0000001c0c2c723c */ /* 0x060ff0000000182c */
[----:B------:R-:W-:Y:S01]  /*1e00*/  HMMA.16816.F32 R72, R12, R30, R72 ;  /* 0x0000001e0c48723c */ /* 0x000fe20000001848 */
[----:B------:R-:W-:Y:S04]  /*1e10*/  LDSM.16.M88.4 R12, [R154+0x2000] ;  /* 0x002000009a0c783b */ /* 0x000fe80000000200 */
[----:B------:R-:W4:Y:S03]  /*1e20*/  LDSM.16.M88.4 R28, [R150+0x6000] ;  /* 0x00600000961c783b */ /* 0x000f260000000200 */
[C---:B------:R-:W-:Y:S08]  /*1e30*/  HMMA.16816.F32 R24, R68.reuse, R40, R24 ;  /* 0x000000284418723c */ /* 0x040ff00000001818 */
[----:B------:R-:W-:Y:S01]  /*1e40*/  HMMA.16816.F32 R36, R68, R42, R36 ;  /* 0x0000002a4424723c */ /* 0x000fe20000001824 */
[----:B------:R-:W-:Y:S07]  /*1e50*/  LDSM.16.M88.4 R40, [R151+0x6800] ;  /* 0x006800009728783b */ /* 0x000fee0000000200 */
[C---:B-1----:R-:W-:Y:S08]  /*1e60*/  HMMA.16816.F32 R60, R76.reuse, R20, R60 ;  /* 0x000000144c3c723c */ /* 0x042ff0000000183c */
[C---:B------:R-:W-:Y:S01]  /*1e70*/  HMMA.16816.F32 R56, R76.reuse, R22, R56 ;  /* 0x000000164c38723c */ /* 0x040fe20000001838 */
[----:B------:R-:W-:Y:S07]  /*1e80*/  LDSM.16.M88.4 R20, [R149+0x6000] ;  /* 0x006000009514783b */ /* 0x000fee0000000200 */
[C---:B--2---:R-:W-:Y:S08]  /*1e90*/  HMMA.16816.F32 R52, R76.reuse, R8, R52 ;  /* 0x000000084c34723c */ /* 0x044ff00000001834 */
[----:B------:R-:W-:Y:S01]  /*1ea0*/  HMMA.16816.F32 R48, R76, R10, R48 ;  /* 0x0000000a4c30723c */ /* 0x000fe20000001830 */
[----:B------:R-:W1:Y:S07]  /*1eb0*/  LDSM.16.M88.4 R8, [R153+0x2000] ;  /* 0x002000009908783b */ /* 0x000e6e0000000200 */
[C---:B---3--:R-:W-:Y:S08]  /*1ec0*/  HMMA.16816.F32 R24, R16.reuse, R84, R24 ;  /* 0x000000541018723c */ /* 0x048ff00000001818 */
[----:B------:R-:W-:Y:S08]  /*1ed0*/  HMMA.16816.F32 R36, R16, R86, R36 ;  /* 0x000000561024723c */ /* 0x000ff00000001824 */
[C---:B------:R-:W-:Y:S08]  /*1ee0*/  HMMA.16816.F32 R44, R76.reuse, R80, R44 ;  /* 0x000000504c2c723c */ /* 0x040ff0000000182c */
[----:B------:R-:W-:Y:S08]  /*1ef0*/  HMMA.16816.F32 R72, R76, R82, R72 ;  /* 0x000000524c48723c */ /* 0x000ff00000001848 */
[C---:B----4-:R-:W-:Y:S08]  /*1f00*/  HMMA.16816.F32 R24, R12.reuse, R28, R24 ;  /* 0x0000001c0c18723c */ /* 0x050ff00000001818 */
[----:B------:R-:W-:Y:S01]  /*1f10*/  HMMA.16816.F32 R36, R12, R30, R36 ;  /* 0x0000001e0c24723c */ /* 0x000fe20000001824 */
[----:B------:R-:W2:Y:S07]  /*1f20*/  LDSM.16.M88.4 R28, [R156+UR5+0x7000] ;  /* 0x007000059c1c783b */ /* 0x000eae0008000200 */
[C---:B------:R-:W-:Y:S01]  /*1f30*/  HMMA.16816.F32 R76, R68.reuse, R64, R60 ;  /* 0x00000040444c723c */ /* 0x040fe2000000183c */
[----:B------:R-:W3:Y:S07]  /*1f40*/  LDSM.16.M88.4 R60, [R150+0x6800] ;  /* 0x00680000963c783b */ /* 0x000eee0000000200 */
[----:B------:R-:W-:Y:S08]  /*1f50*/  HMMA.16816.F32 R56, R68, R66, R56 ;  /* 0x000000424438723c */ /* 0x000ff00000001838 */
[C---:B-1----:R-:W-:Y:S08]  /*1f60*/  HMMA.16816.F32 R24, R8.reuse, R20, R24 ;  /* 0x000000140818723c */ /* 0x042ff00000001818 */
[----:B------:R-:W-:Y:S01]  /*1f70*/  HMMA.16816.F32 R36, R8, R22, R36 ;  /* 0x000000160824723c */ /* 0x000fe20000001824 */
[----:B------:R-:W1:Y:S07]  /*1f80*/  LDSM.16.M88.4 R20, [R151+0x7000] ;  /* 0x007000009714783b */ /* 0x000e6e0000000200 */
[----:B------:R-:W-:Y:S01]  /*1f90*/  HMMA.16816.F32 R80, R16, R40, R76 ;  /* 0x000000281050723c */ /* 0x000fe2000000184c */
[----:B------:R-:W-:Y:S02]  /*1fa0*/  LDSM.16.M88.4 R76, [R149+0x6800] ;  /* 0x00680000954c783b */ /* 0x000fe40000000200 */
[----:B------:R-:W-:Y:S01]  /*1fb0*/  FMUL.FTZ R2, R24, UR4 ;  /* 0x0000000418027c20 */ /* 0x000fe20008410000 */
[----:B------:R-:W-:Y:S01]  /*1fc0*/  FMUL.FTZ R65, R25, UR4 ;  /* 0x0000000419417c20 */ /* 0x000fe20008410000 */
[----:B------:R-:W-:Y:S01]  /*1fd0*/  FMUL.FTZ R64, R26, UR4 ;  /* 0x000000041a407c20 */ /* 0x000fe20008410000 */
[----:B------:R-:W-:-:S02]  /*1fe0*/  FMUL.FTZ R66, R27, UR4 ;  /* 0x000000041b427c20 */ /* 0x000fc40008410000 */
[----:B------:R-:W-:Y:S01]  /*1ff0*/  HMMA.16816.F32 R56, R16, R42, R56 ;  /* 0x0000002a1038723c */ /* 0x000fe20000001838 */
[----:B------:R-:W4:Y:S01]  /*2000*/  LDSM.16.M88.4 R40, [R156+UR5+0x7800] ;  /* 0x007800059c28783b */ /* 0x000f220008000200 */
[----:B------:R-:W5:Y:S01]  /*2010*/  MUFU.TANH R65, R65 ;  /* 0x0000004100417308 */ /* 0x000f620000002400 */
[----:B------:R-:W-:Y:S01]  /*2020*/  FMUL.FTZ R36, R36, UR4 ;  /* 0x0000000424247c20 */ /* 0x000fe20008410000 */
[----:B------:R-:W-:Y:S01]  /*2030*/  FMUL.FTZ R37, R37, UR4 ;  /* 0x0000000425257c20 */ /* 0x000fe20008410000 */
[----:B------:R-:W5:Y:S01]  /*2040*/  LDSM.16.M88.4 R24, [R150+0x7000] ;  /* 0x007000009618783b */ /* 0x000f620000000200 */
[----:B------:R-:W-:Y:S01]  /*2050*/  FMUL.FTZ R39, R39, UR4 ;  /* 0x0000000427277c20 */ /* 0x000fe20008410000 */
[----:B------:R-:W-:Y:S01]  /*2060*/  FMUL.FTZ R38, R38, UR4 ;  /* 0x0000000426267c20 */ /* 0x000fe20008410000 */
[C---:B--2---:R-:W-:Y:S02]  /*2070*/  HMMA.16816.F32 R52, R68.reuse, R28, R52 ;  /* 0x0000001c4434723c */ /* 0x044fe40000001834 */
[----:B------:R-:W2:Y:S06]  /*2080*/  MUFU.TANH R66, R66 ;  /* 0x0000004200427308 */ /* 0x000eac0000002400 */
[----:B------:R-:W-:Y:S01]  /*2090*/  HMMA.16816.F32 R48, R68, R30, R48 ;  /* 0x0000001e4430723c */ /* 0x000fe20000001830 */
[----:B------:R-:W2:Y:S01]  /*20a0*/  LDSM.16.M88.4 R28, [R151+0x7800] ;  /* 0x00780000971c783b */ /* 0x000ea20000000200 */
[----:B------:R-:W2:Y:S06]  /*20b0*/  MUFU.TANH R36, R36 ;  /* 0x0000002400247308 */ /* 0x000eac0000002400 */
[C---:B---3--:R-:W-:Y:S02]  /*20c0*/  HMMA.16816.F32 R80, R12.reuse, R60, R80 ;  /* 0x0000003c0c50723c */ /* 0x048fe40000001850 */
[----:B------:R-:W3:Y:S06]  /*20d0*/  MUFU.TANH R37, R37 ;  /* 0x0000002500257308 */ /* 0x000eec0000002400 */
[----:B------:R-:W-:Y:S02]  /*20e0*/  HMMA.16816.F32 R56, R12, R62, R56 ;  /* 0x0000003e0c38723c */ /* 0x000fe40000001838 */
[----:B------:R-:W3:Y:S06]  /*20f0*/  MUFU.TANH R39, R39 ;  /* 0x0000002700277308 */ /* 0x000eec0000002400 */
[C---:B-1----:R-:W-:Y:S01]  /*2100*/  HMMA.16816.F32 R60, R16.reuse, R20, R52 ;  /* 0x00000014103c723c */ /* 0x042fe20000001834 */
[----:B------:R-:W-:Y:S01]  /*2110*/  LDSM.16.M88.4 R52, [R149+0x7000] ;  /* 0x007000009534783b */ /* 0x000fe20000000200 */
[----:B------:R-:W-:Y:S06]  /*2120*/  MUFU.TANH R38, R38 ;  /* 0x0000002600267308 */ /* 0x000fec0000002400 */
[----:B------:R-:W-:Y:S01]  /*2130*/  HMMA.16816.F32 R48, R16, R22, R48 ;  /* 0x000000161030723c */ /* 0x000fe20000001830 */
[----:B------:R-:W1:Y:S01]  /*2140*/  LDSM.16.M88.4 R20, [R150+0x7800] ;  /* 0x007800009614783b */ /* 0x000e620000000200 */
[----:B------:R-:W-:Y:S06]  /*2150*/  MUFU.TANH R2, R2 ;  /* 0x0000000200027308 */ /* 0x000fec0000002400 */
[C---:B----4-:R-:W-:Y:S02]  /*2160*/  HMMA.16816.F32 R44, R68.reuse, R40, R44 ;  /* 0x00000028442c723c */ /* 0x050fe4000000182c */
[----:B------:R-:W-:Y:S06]  /*2170*/  MUFU.TANH R64, R64 ;  /* 0x0000004000407308 */ /* 0x000fec0000002400 */
[----:B------:R-:W-:Y:S08]  /*2180*/  HMMA.16816.F32 R72, R68, R42, R72 ;  /* 0x0000002a4448723c */ /* 0x000ff00000001848 */
[C---:B-----5:R-:W-:Y:S08]  /*2190*/  HMMA.16816.F32 R60, R12.reuse, R24, R60 ;  /* 0x000000180c3c723c */ /* 0x060ff0000000183c */
[----:B------:R-:W-:Y:S01]  /*21a0*/  HMMA.16816.F32 R48, R12, R26, R48 ;  /* 0x0000001a0c30723c */ /* 0x000fe20000001830 */
[----:B------:R-:W4:Y:S01]  /*21b0*/  LDSM.16.M88.4 R24, [R149+0x7800] ;  /* 0x007800009518783b */ /* 0x000f220000000200 */
[----:B------:R-:W-:-:S06]  /*21c0*/  DEPBAR.LE SB0, 0x0 ;  /* 0x000080000000791a */ /* 0x000fcc0000000000 */
[----:B--2---:R-:W-:Y:S01]  /*21d0*/  HMMA.16816.F32 R44, R16, R28, R44 ;  /* 0x0000001c102c723c */ /* 0x004fe2000000182c */
[----:B------:R-:W-:Y:S01]  /*21e0*/  SHF.R.U32.HI R29, RZ, 0x2, R90 ;  /* 0x00000002ff1d7819 */ /* 0x000fe2000001165a */
[----:B------:R-:W-:-:S06]  /*21f0*/  IMAD.SHL.U32 R90, R90, 0x2, RZ ;  /* 0x000000025a5a7824 */ /* 0x000fcc00078e00ff */
[----:B------:R-:W-:Y:S08]  /*2200*/  HMMA.16816.F32 R72, R16, R30, R72 ;  /* 0x0000001e1048723c */ /* 0x000ff00000001848 */
[----:B------:R-:W-:Y:S08]  /*2210*/  HMMA.16816.F32 R80, R8, R76, R80 ;  /* 0x0000004c0850723c */ /* 0x000ff00000001850 */
[----:B-1----:R-:W-:Y:S01]  /*2220*/  HMMA.16816.F32 R44, R12, R20, R44 ;  /* 0x000000140c2c723c */ /* 0x002fe2000000182c */
[----:B------:R-:W-:-:S04]  /*2230*/  LOP3.LUT R20, R29, 0x7, RZ, 0xc0, !PT ;  /* 0x000000071d147812 */ /* 0x000fc800078ec0ff */
[----:B------:R-:W-:Y:S02]  /*2240*/  IADD3 R21, PT, PT, R91, -R89, R20 ;  /* 0x800000595b157210 */ /* 0x000fe40007ffe014 */
[----:B------:R-:W-:Y:S01]  /*2250*/  LOP3.LUT R20, R165, 0x6, R90, 0xf8, !PT ;  /* 0x00000006a5147812 */ /* 0x000fe200078ef85a */
[C---:B------:R-:W-:Y:S01]  /*2260*/  HMMA.16816.F32 R56, R8.reuse, R78, R56 ;  /* 0x0000004e0838723c */ /* 0x040fe20000001838 */
[----:B------:R-:W-:Y:S02]  /*2270*/  IADD3 R21, PT, PT, R21, R35, R88 ;  /* 0x0000002315157210 */ /* 0x000fe40007ffe058 */
[----:B------:R-:W-:Y:S01]  /*2280*/  FMUL.FTZ R76, R81, UR4 ;  /* 0x00000004514c7c20 */ /* 0x000fe20008410000 */
[----:B------:R-:W-:Y:S01]  /*2290*/  FMUL.FTZ R77, R82, UR4 ;  /* 0x00000004524d7c20 */ /* 0x000fe20008410000 */
[----:B------:R-:W-:Y:S01]  /*22a0*/  FMUL.FTZ R67, R80, UR4 ;  /* 0x0000000450437c20 */ /* 0x000fe20008410000 */
[----:B------:R-:W-:Y:S01]  /*22b0*/  FMUL.FTZ R78, R83, UR4 ;  /* 0x00000004534e7c20 */ /* 0x000fe20008410000 */
[----:B------:R-:W-:Y:S01]  /*22c0*/  LOP3.LUT R16, R20, 0x1, RZ, 0xfc, !PT ;  /* 0x0000000114107812 */ /* 0x000fe200078efcff */
[----:B------:R-:W-:Y:S01]  /*22d0*/  HMMA.16816.F32 R48, R8, R54, R48 ;  /* 0x000000360830723c */ /* 0x000fe20000001830 */
[----:B------:R-:W-:Y:S01]  /*22e0*/  MUFU.TANH R76, R76 ;  /* 0x0000004c004c7308 */ /* 0x000fe20000002400 */
[----:B------:R-:W-:-:S02]  /*22f0*/  VIMNMX R35, PT, PT, R21, R88, PT ;  /* 0x0000005815237248 */ /* 0x000fc40003fe0100 */
[----:B------:R-:W-:Y:S02]  /*2300*/  VIADDMNMX R31, R21, 0x8, R88, PT ;  /* 0x00000008151f7846 */ /* 0x000fe40003800158 */
[----:B------:R-:W-:Y:S02]  /*2310*/  LOP3.LUT R18, R20, 0x8, RZ, 0xfc, !PT ;  /* 0x0000000814127812 */ /* 0x000fe400078efcff */
[----:B------:R-:W-:Y:S01]  /*2320*/  HMMA.16816.F32 R60, R8, R52, R60 ;  /* 0x00000034083c723c */ /* 0x000fe2000000183c */
[----:B------:R-:W1:Y:S01]  /*2330*/  MUFU.TANH R77, R77 ;  /* 0x0000004d004d7308 */ /* 0x000e620000002400 */
[----:B------:R-:W-:Y:S01]  /*2340*/  ISETP.GE.AND P6, PT, R16, R35, PT ;  /* 0x000000231000720c */ /* 0x000fe20003fc6270 */
[----:B------:R-:W-:Y:S01]  /*2350*/  FMUL.FTZ R41, R57, UR4 ;  /* 0x0000000439297c20 */ /* 0x000fe20008410000 */
[----:B------:R-:W-:Y:S01]  /*2360*/  FMUL.FTZ R52, R58, UR4 ;  /* 0x000000043a347c20 */ /* 0x000fe20008410000 */
[----:B------:R-:W-:Y:S01]  /*2370*/  FMUL.FTZ R40, R56, UR4 ;  /* 0x0000000438287c20 */ /* 0x000fe20008410000 */
[----:B------:R-:W-:Y:S01]  /*2380*/  FMUL.FTZ R28, R59, UR4 ;  /* 0x000000043b1c7c20 */ /* 0x000fe20008410000 */
[----:B------:R-:W-:Y:S01]  /*2390*/  ISETP.GE.AND P4, PT, R16, R31, PT ;  /* 0x0000001f1000720c */ /* 0x000fe20003f86270 */
[----:B------:R-:W-:Y:S01]  /*23a0*/  HMMA.16816.F32 R72, R12, R22, R72 ;  /* 0x000000160c48723c */ /* 0x000fe20000001848 */
[----:B------:R-:W-:Y:S01]  /*23b0*/  MUFU.TANH R41, R41 ;  /* 0x0000002900297308 */ /* 0x000fe20000002400 */
[----:B------:R-:W-:Y:S01]  /*23c0*/  ISETP.GE.AND P3, PT, R18, R35, PT ;  /* 0x000000231200720c */ /* 0x000fe20003f66270 */
[----:B------:R-:W-:Y:S01]  /*23d0*/  FMUL.FTZ R48, R48, UR4 ;  /* 0x0000000430307c20 */ /* 0x000fe20008410000 */
[----:B------:R-:W-:Y:S01]  /*23e0*/  ISETP.GE.AND P1, PT, R18, R31, PT ;  /* 0x0000001f1200720c */ /* 0x000fe20003f26270 */
[----:B------:R-:W-:Y:S01]  /*23f0*/  FMUL.FTZ R49, R49, UR4 ;  /* 0x0000000431317c20 */ /* 0x000fe20008410000 */
[----:B------:R-:W-:Y:S01]  /*2400*/  LOP3.LUT R16, R20, 0x9, RZ, 0xfc, !PT ;  /* 0x0000000914107812 */ /* 0x000fe200078efcff */
[----:B------:R-:W-:Y:S01]  /*2410*/  FMUL.FTZ R50, R50, UR4 ;  /* 0x0000000432327c20 */ /* 0x000fe20008410000 */
[C---:B----4-:R-:W-:Y:S01]  /*2420*/  HMMA.16816.F32 R44, R8.reuse, R24, R44 ;  /* 0x00000018082c723c */ /* 0x050fe2000000182c */
[----:B------:R-:W2:Y:S01]  /*2430*/  MUFU.TANH R52, R52 ;  /* 0x0000003400347308 */ /* 0x000ea20000002400 */
[----:B------:R-:W-:Y:S01]  /*2440*/  LOP3.LUT R18, R20, 0x10, RZ, 0xfc, !PT ;  /* 0x0000001014127812 */ /* 0x000fe200078efcff */
[----:B------:R-:W-:Y:S01]  /*2450*/  FMUL.FTZ R60, R60, UR4 ;  /* 0x000000043c3c7c20 */ /* 0x000fe20008410000 */
[----:B------:R-:W-:Y:S01]  /*2460*/  LOP3.LUT R12, R20, 0x11, RZ, 0xfc, !PT ;  /* 0x00000011140c7812 */ /* 0x000fe200078efcff */
[----:B------:R-:W-:Y:S01]  /*2470*/  FMUL.FTZ R61, R61, UR4 ;  /* 0x000000043d3d7c20 */ /* 0x000fe20008410000 */
[----:B------:R-:W-:Y:S01]  /*2480*/  FMUL.FTZ R62, R62, UR4 ;  /* 0x000000043e3e7c20 */ /* 0x000fe20008410000 */
[----:B------:R-:W-:Y:S01]  /*2490*/  FSEL R65, R65, -INF , !P6 ;  /* 0xff80000041417808 */ /* 0x000fe20007000000 */
[----:B------:R-:W-:Y:S01]  /*24a0*/  FMUL.FTZ R63, R63, UR4 ;  /* 0x000000043f3f7c20 */ /* 0x000fe20008410000 */
[----:B------:R-:W4:Y:S01]  /*24b0*/  MUFU.TANH R67, R67 ;  /* 0x0000004300437308 */ /* 0x000f220000002400 */
[----:B------:R-:W-:Y:S01]  /*24c0*/  FSEL R29, R66, -INF , !P4 ;  /* 0xff800000421d7808 */ /* 0x000fe20006000000 */
[----:B------:R-:W-:Y:S01]  /*24d0*/  FMUL.FTZ R51, R51, UR4 ;  /* 0x0000000433337c20 */ /* 0x000fe20008410000 */
[----:B------:R-:W-:Y:S01]  /*24e0*/  HMMA.16816.F32 R72, R8, R26, R72 ;  /* 0x0000001a0848723c */ /* 0x000fe20000001848 */
[----:B------:R-:W-:-:S02]  /*24f0*/  FSEL R43, R36, -INF , !P3 ;  /* 0xff800000242b7808 */ /* 0x000fc40005800000 */
[C---:B------:R-:W-:Y:S02]  /*2500*/  ISETP.GE.AND P0, PT, R16.reuse, R35, PT ;  /* 0x000000231000720c */ /* 0x040fe40003f06270 */
[----:B------:R-:W5:Y:S01]  /*2510*/  MUFU.TANH R78, R78 ;  /* 0x0000004e004e7308 */ /* 0x000f620000002400 */
[-C--:B------:R-:W-:Y:S01]  /*2520*/  ISETP.GE.AND P5, PT, R16, R31.reuse, PT ;  /* 0x0000001f1000720c */ /* 0x080fe20003fa6270 */
[----:B------:R-:W-:Y:S01]  /*2530*/  FMUL.FTZ R47, R47, UR4 ;  /* 0x000000042f2f7c20 */ /* 0x000fe20008410000 */
[----:B------:R-:W-:Y:S01]  /*2540*/  ISETP.GE.AND P6, PT, R18, R31, PT ;  /* 0x0000001f1200720c */ /* 0x000fe20003fc6270 */
[----:B------:R-:W-:Y:S01]  /*2550*/  FMUL.FTZ R44, R44, UR4 ;  /* 0x000000042c2c7c20 */ /* 0x000fe20008410000 */
[C---:B------:R-:W-:Y:S01]  /*2560*/  ISETP.GE.AND P4, PT, R12.reuse, R35, PT ;  /* 0x000000230c00720c */ /* 0x040fe20003f86270 */
[----:B------:R-:W-:Y:S01]  /*2570*/  FMUL.FTZ R45, R45, UR4 ;  /* 0x000000042d2d7c20 */ /* 0x000fe20008410000 */
[----:B------:R-:W-:Y:S01]  /*2580*/  ISETP.GE.AND P3, PT, R12, R31, PT ;  /* 0x0000001f0c00720c */ /* 0x000fe20003f66270 */
[----:B------:R-:W5:Y:S01]  /*2590*/  MUFU.TANH R40, R40 ;  /* 0x0000002800287308 */ /* 0x000f620000002400 */
[----:B------:R-:W-:Y:S01]  /*25a0*/  LOP3.LUT R14, R20, 0x18, RZ, 0xfc, !PT ;  /* 0x00000018140e7812 */ /* 0x000fe200078efcff */
[----:B------:R-:W-:Y:S01]  /*25b0*/  FMUL.FTZ R46, R46, UR4 ;  /* 0x000000042e2e7c20 */ /* 0x000fe20008410000 */
[----:B------:R-:W-:-:S02]  /*25c0*/  LOP3.LUT R12, R20, 0x19, RZ, 0xfc, !PT ;  /* 0x00000019140c7812 */ /* 0x000fc400078efcff */
[----:B------:R-:W-:Y:S01]  /*25d0*/  LOP3.LUT R10, R20, 0x20, RZ, 0xfc, !PT ;  /* 0x00000020140a7812 */ /* 0x000fe200078efcff */
[----:B------:R-:W-:Y:S01]  /*25e0*/  FMUL.FTZ R72, R72, UR4 ;  /* 0x0000000448487c20 */ /* 0x000fe20008410000 */
[----:B---3--:R-:W-:Y:S01]  /*25f0*/  FSEL R37, R37, -INF , !P0 ;  /* 0xff80000025257808 */ /* 0x008fe20004000000 */
[----:B------:R-:W3:Y:S01]  /*2600*/  MUFU.TANH R127, R48 ;  /* 0x00000030007f7308 */ /* 0x000ee20000002400 */
[----:B------:R-:W-:Y:S01]  /*2610*/  FSEL R39, R39, -INF , !P5 ;  /* 0xff80000027277808 */ /* 0x000fe20006800000 */
[----:B------:R-:W-:Y:S01]  /*2620*/  FMUL.FTZ R73, R73, UR4 ;  /* 0x0000000449497c20 */ /* 0x000fe20008410000 */
[----:B-1----:R-:W-:Y:S01]  /*2630*/  FSEL R15, R77, -INF , !P6 ;  /* 0xff8000004d0f7808 */ /* 0x002fe20007000000 */
[----:B------:R-:W-:Y:S01]  /*2640*/  FMUL.FTZ R74, R74, UR4 ;  /* 0x000000044a4a7c20 */ /* 0x000fe20008410000 */
[----:B------:R-:W-:Y:S01]  /*2650*/  FSEL R19, R76, -INF , !P4 ;  /* 0xff8000004c137808 */ /* 0x000fe20006000000 */
[----:B------:R-:W-:Y:S01]  /*2660*/  FMUL.FTZ R75, R75, UR4 ;  /* 0x000000044b4b7c20 */ /* 0x000fe20008410000 */
[----:B------:R-:W-:Y:S01]  /*2670*/  FSEL R25, R38, -INF , !P1 ;  /* 0xff80000026197808 */ /* 0x000fe20004800000 */
[----:B------:R-:W1:Y:S01]  /*2680*/  MUFU.TANH R28, R28 ;  /* 0x0000001c001c7308 */ /* 0x000e620000002400 */
[----:B------:R-:W-:-:S02]  /*2690*/  ISETP.GE.AND P0, PT, R14, R31, PT ;  /* 0x0000001f0e00720c */ /* 0x000fc40003f06270 */
[-C--:B------:R-:W-:Y:S02]  /*26a0*/  ISETP.GE.AND P5, PT, R12, R35.reuse, PT ;  /* 0x000000230c00720c */ /* 0x080fe40003fa6270 */
[C---:B------:R-:W-:Y:S02]  /*26b0*/  ISETP.GE.AND P6, PT, R10.reuse, R35, PT ;  /* 0x000000230a00720c */ /* 0x040fe40003fc6270 */
[----:B------:R-:W-:Y:S01]  /*26c0*/  ISETP.GE.AND P4, PT, R10, R31, PT ;  /* 0x0000001f0a00720c */ /* 0x000fe20003f86270 */
[----:B------:R-:W1:Y:S01]  /*26d0*/  MUFU.TANH R139, R60 ;  /* 0x0000003c008b7308 */ /* 0x000e620000002400 */
[-C--:B------:R-:W-:Y:S02]  /*26e0*/  ISETP.GE.AND P2, PT, R18, R35.reuse, PT ;  /* 0x000000231200720c */ /* 0x080fe40003f46270 */
[----:B------:R-:W-:Y:S02]  /*26f0*/  ISETP.GE.AND P1, PT, R14, R35, PT ;  /* 0x000000230e00720c */ /* 0x000fe40003f26270 */
[----:B------:R-:W-:-:S02]  /*2700*/  LOP3.LUT R10, R20, 0x28, RZ, 0xfc, !PT ;  /* 0x00000028140a7812 */ /* 0x000fc400078efcff */
[----:B------:R-:W-:Y:S01]  /*2710*/  LOP3.LUT R8, R20, 0x21, RZ, 0xfc, !PT ;  /* 0x0000002114087812 */ /* 0x000fe200078efcff */
[----:B------:R-:W1:Y:S01]  /*2720*/  MUFU.TANH R117, R47 ;  /* 0x0000002f00757308 */ /* 0x000e620000002400 */
[----:B--2---:R-:W-:Y:S02]  /*2730*/  FSEL R11, R52, -INF , !P0 ;  /* 0xff800000340b7808 */ /* 0x004fe40004000000 */
[----:B------:R-:W-:Y:S02]  /*2740*/  FSEL R21, R41, -INF , !P5 ;  /* 0xff80000029157808 */ /* 0x000fe40006800000 */
[----:B----4-:R-:W-:Y:S02]  /*2750*/  FSEL R17, R67, -INF , !P2 ;  /* 0xff80000043117808 */ /* 0x010fe40005000000 */
[----:B-----5:R-:W-:Y:S01]  /*2760*/  FSEL R13, R78, -INF , !P3 ;  /* 0xff8000004e0d7808 */ /* 0x020fe20005800000 */
[----:B------:R-:W-:Y:S01]  /*2770*/  MUFU.TANH R137, R61 ;  /* 0x0000003d00897308 */ /* 0x000fe20000002400 */
[----:B------:R-:W-:-:S02]  /*2780*/  FSEL R23, R40, -INF , !P1 ;  /* 0xff80000028177808 */ /* 0x000fc40004800000 */
[C---:B------:R-:W-:Y:S02]  /*2790*/  ISETP.GE.AND P0, PT, R10.reuse, R35, PT ;  /* 0x000000230a00720c */ /* 0x040fe40003f06270 */
[-C--:B------:R-:W-:Y:S02]  /*27a0*/  ISETP.GE.AND P5, PT, R10, R31.reuse, PT ;  /* 0x0000001f0a00720c */ /* 0x080fe40003fa6270 */
[----:B------:R-:W-:Y:S01]  /*27b0*/  ISETP.GE.AND P2, PT, R12, R31, PT ;  /* 0x0000001f0c00720c */ /* 0x000fe20003f46270 */
[----:B------:R-:W2:Y:S01]  /*27c0*/  MUFU.TANH R121, R62 ;  /* 0x0000003e00797308 */ /* 0x000ea20000002400 */
[C---:B------:R-:W-:Y:S02]  /*27d0*/  ISETP.GE.AND P3, PT, R8.reuse, R35, PT ;  /* 0x000000230800720c */ /* 0x040fe40003f66270 */
[----:B------:R-:W-:Y:S02]  /*27e0*/  ISETP.GE.AND P1, PT, R8, R31, PT ;  /* 0x0000001f0800720c */ /* 0x000fe40003f26270 */
[----:B------:R-:W-:-:S02]  /*27f0*/  LOP3.LUT R10, R20, 0x31, RZ, 0xfc, !PT ;  /* 0x00000031140a7812 */ /* 0x000fc400078efcff */
[----:B------:R-:W-:Y:S01]  /*2800*/  LOP3.LUT R8, R20, 0x29, RZ, 0xfc, !PT ;  /* 0x0000002914087812 */ /* 0x000fe200078efcff */
[----:B------:R-:W4:Y:S01]  /*2810*/  MUFU.TANH R133, R63 ;  /* 0x0000003f00857308 */ /* 0x000f220000002400 */
[----:B---3--:R-:W-:Y:S02]  /*2820*/  FSEL R127, R127, -INF , !P0 ;  /* 0xff8000007f7f7808 */ /* 0x008fe40004000000 */
[----:B-1----:R-:W-:Y:S02]  /*2830*/  FSEL R9, R28, -INF , !P2 ;  /* 0xff8000001c097808 */ /* 0x002fe40005000000 */
[----:B------:R-:W-:Y:S02]  /*2840*/  FSEL R139, R139, -INF , !P6 ;  /* 0xff8000008b8b7808 */ /* 0x000fe40007000000 */
[----:B------:R-:W-:Y:S01]  /*2850*/  ISETP.GE.AND P0, PT, R10, R31, PT ;  /* 0x0000001f0a00720c */ /* 0x000fe20003f06270 */
[----:B------:R-:W1:Y:S01]  /*2860*/  MUFU.TANH R135, R49 ;  /* 0x0000003100877308 */ /* 0x000e620000002400 */
[----:B------:R-:W-:-:S02]  /*2870*/  ISETP.GE.AND P2, PT, R8, R35, PT ;  /* 0x000000230800720c */ /* 0x000fc40003f46270 */
[----:B------:R-:W-:Y:S02]  /*2880*/  ISETP.GE.AND P6, PT, R8, R31, PT ;  /* 0x0000001f0800720c */ /* 0x000fe40003fc6270 */
[----:B------:R-:W-:Y:S02]  /*2890*/  LOP3.LUT R8, R20, 0x30, RZ, 0xfc, !PT ;  /* 0x0000003014087812 */ /* 0x000fe400078efcff */
[----:B------:R-:W-:Y:S01]  /*28a0*/  FSEL R117, R117, -INF , !P0 ;  /* 0xff80000075757808 */ /* 0x000fe20004000000 */
[----:B------:R-:W3:Y:S01]  /*28b0*/  MUFU.TANH R129, R50 ;  /* 0x0000003200817308 */ /* 0x000ee20000002400 */
[----:B--2---:R-:W-:Y:S02]  /*28c0*/  FSEL R121, R121, -INF , !P4 ;  /* 0xff80000079797808 */ /* 0x004fe40006000000 */
[----:B------:R-:W-:Y:S02]  /*28d0*/  FSEL R137, R137, -INF , !P3 ;  /* 0xff80000089897808 */ /* 0x000fe40005800000 */
[----:B------:R-:W-:-:S02]  /*28e0*/  ISETP.NE.AND P0, PT, R32, 0x1, PT ;  /* 0x000000012000780c */ /* 0x000fc40003f05270 */
[C---:B------:R-:W-:Y:S01]  /*28f0*/  ISETP.GE.AND P4, PT, R8.reuse, R35, PT ;  /* 0x000000230800720c */ /* 0x040fe20003f86270 */
[----:B------:R-:W2:Y:S01]  /*2900*/  MUFU.TANH R131, R51 ;  /* 0x0000003300837308 */ /* 0x000ea20000002400 */
[----:B------:R-:W-:Y:S02]  /*2910*/  ISETP.GE.AND P3, PT, R8, R31, PT ;  /* 0x0000001f0800720c */ /* 0x000fe40003f66270 */
[----:B------:R-:W-:Y:S02]  /*2920*/  LOP3.LUT R8, R20, 0x38, RZ, 0xfc, !PT ;  /* 0x0000003814087812 */ /* 0x000fe400078efcff */
[----:B----4-:R-:W-:Y:S02]  /*2930*/  FSEL R133, R133, -INF , !P1 ;  /* 0xff80000085857808 */ /* 0x010fe40004800000 */
[----:B-1----:R-:W-:Y:S01]  /*2940*/  FSEL R135, R135, -INF , !P2 ;  /* 0xff80000087877808 */ /* 0x002fe20005000000 */
[----:B------:R-:W1:Y:S01]  /*2950*/  MUFU.TANH R125, R44 ;  /* 0x0000002c007d7308 */ /* 0x000e620000002400 */
[----:B------:R-:W-:-:S02]  /*2960*/  ISETP.GE.AND P1, PT, R10, R35, PT ;  /* 0x000000230a00720c */ /* 0x000fc40003f26270 */
[----:B---3--:R-:W-:Y:S02]  /*2970*/  FSEL R129, R129, -INF , !P5 ;  /* 0xff80000081817808 */ /* 0x008fe40006800000 */
[C---:B------:R-:W-:Y:S02]  /*2980*/  ISETP.GE.AND P5, PT, R8.reuse, R35, PT ;  /* 0x000000230800720c */ /* 0x040fe40003fa6270 */
[----:B------:R-:W-:Y:S01]  /*2990*/  ISETP.GE.AND P2, PT, R8, R31, PT ;  /* 0x0000001f0800720c */ /* 0x000fe20003f46270 */
[----:B------:R-:W3:Y:S01]  /*29a0*/  MUFU.TANH R124, R45 ;  /* 0x0000002d007c7308 */ /* 0x000ee20000002400 */
[C---:B------:R-:W-:Y:S02]  /*29b0*/  LOP3.LUT R8, R20.reuse, 0x39, RZ, 0xfc, !PT ;  /* 0x0000003914087812 */ /* 0x040fe400078efcff */
[----:B--2---:R-:W-:Y:S02]  /*29c0*/  FSEL R131, R131, -INF , !P6 ;  /* 0xff80000083837808 */ /* 0x004fe40007000000 */
[----:B------:R-:W-:-:S03]  /*29d0*/  ISETP.GE.AND P6, PT, R20, R35, PT ;  /* 0x000000231400720c */ /* 0x000fc60003fc6270 */
[----:B------:R-:W2:Y:S01]  /*29e0*/  MUFU.TANH R119, R46 ;  /* 0x0000002e00777308 */ /* 0x000ea20000002400 */
[----:B-1----:R-:W-:Y:S01]  /*29f0*/  FSEL R125, R125, -INF , !P4 ;  /* 0xff8000007d7d7808 */ /* 0x002fe20006000000 */
[----:B------:R-:W-:Y:S01]  /*2a00*/  BAR.SYNC.DEFER_BLOCKING 0x0 ;  /* 0x0000000000007b1d */ /* 0x000fe20000010000 */
[----:B------:R-:W-:-:S05]  /*2a10*/  ISETP.GE.AND P4, PT, R8, R35, PT ;  /* 0x000000230800720c */ /* 0x000fca0003f86270 */
[----:B------:R-:W1:Y:S01]  /*2a20*/  MUFU.TANH R123, R72 ;  /* 0x00000048007b7308 */ /* 0x000e620000002400 */
[----:B---3--:R-:W-:Y:S02]  /*2a30*/  FSEL R124, R124, -INF , !P1 ;  /* 0xff8000007c7c7808 */ /* 0x008fe40004800000 */
[----:B------:R-:W-:-:S05]  /*2a40*/  ISETP.GE.AND P1, PT, R8, R31, PT ;  /* 0x0000001f0800720c */ /* 0x000fca0003f26270 */
[----:B------:R-:W3:Y:S01]  /*2a50*/  MUFU.TANH R118, R73 ;  /* 0x0000004900767308 */ /* 0x000ee20000002400 */
[----:B--2---:R-:W-:Y:S02]  /*2a60*/  FSEL R119, R119, -INF , !P3 ;  /* 0xff80000077777808 */ /* 0x004fe40005800000 */
[----:B------:R-:W-:Y:S02]  /*2a70*/  ISETP.GE.AND P3, PT, R20, R31, PT ;  /* 0x0000001f1400720c */ /* 0x000fe40003f66270 */
[----:B------:R-:W-:Y:S02]  /*2a80*/  FSEL R31, R2, -INF , !P6 ;  /* 0xff800000021f7808 */ /* 0x000fe40007000000 */
[----:B------:R-:W-:Y:S01]  /*2a90*/  FSEL R27, R64, -INF , !P3 ;  /* 0xff800000401b7808 */ /* 0x000fe20005800000 */
[----:B------:R-:W2:Y:S01]  /*2aa0*/  MUFU.TANH R115, R74 ;  /* 0x0000004a00737308 */ /* 0x000ea20000002400 */
[----:B-1----:R-:W-:-:S07]  /*2ab0*/  FSEL R123, R123, -INF , !P5 ;  /* 0xff8000007b7b7808 */ /* 0x002fce0006800000 */
[----:B------:R-:W1:Y:S01]  /*2ac0*/  MUFU.TANH R114, R75 ;  /* 0x0000004b00727308 */ /* 0x000e620000002400 */
[----:B---3--:R-:W-:Y:S02]  /*2ad0*/  FSEL R118, R118, -INF , !P4 ;  /* 0xff80000076767808 */ /* 0x008fe40006000000 */
[----:B--2---:R-:W-:Y:S02]  /*2ae0*/  FSEL R115, R115, -INF , !P2 ;  /* 0xff80000073737808 */ /* 0x004fe40005000000 */
        /* <DEDUP_REMOVED lines=15> */
.L_x_5520:
        /* <DEDUP_REMOVED lines=29> */
[----:B------:R-:W-:Y:S02]  /*2db0*/  ISETP.GE.U32.AND P6, PT, R41, R2, PT ;  /* 0x000000022900720c */ /* 0x000fe40003fc6070 */
[----:B------:R-:W-:-:S02]  /*2dc0*/  LOP3.LUT R2, R165, R8, RZ, 0x3c, !PT ;  /* 0x00000008a5027212 */ /* 0x000fc400078e3cff */
[----:B------:R-:W-:Y:S02]  /*2dd0*/  LOP3.LUT R35, RZ, R8, RZ, 0x33, !PT ;  /* 0x00000008ff237212 */ /* 0x000fe400078e33ff */
[----:B------:R-:W-:-:S03]  /*2de0*/  ISETP.GE.AND P3, PT, R2, RZ, PT ;  /* 0x000000ff0200720c */ /* 0x000fc60003f66270 */
[----:B------:R-:W-:-:S04]  /*2df0*/  @P5 VIADD R16, R16, 0x1 ;  /* 0x0000000110105836 */ /* 0x000fc80000000000 */
[----:B------:R-:W-:Y:S01]  /*2e00*/  @P6 IADD3 R18, PT, PT, R18, 0x1, RZ ;  /* 0x0000000112126810 */ /* 0x000fe20007ffe0ff */
[----:B------:R-:W-:-:S05]  /*2e10*/  @!P1 IMAD.MOV R16, RZ, RZ, -R16 ;  /* 0x000000ffff109224 */ /* 0x000fca00078e0a10 */
[----:B------:R-:W-:Y:S02]  /*2e20*/  @!P3 IADD3 R18, PT, PT, -R18, RZ, RZ ;  /* 0x000000ff1212b210 */ /* 0x000fe40007ffe1ff */
[C---:B------:R-:W-:Y:S02]  /*2e30*/  SEL R10, R35.reuse, R16, !P2 ;  /* 0x00000010230a7207 */ /* 0x040fe40005000000 */
[----:B------:R-:W-:-:S03]  /*2e40*/  SEL R35, R35, R18, !P2 ;  /* 0x0000001223237207 */ /* 0x000fc60005000000 */
[----:B------:R-:W-:-:S04]  /*2e50*/  IMAD.WIDE R40, R10, 0x4, R166 ;  /* 0x000000040a287825 */ /* 0x000fc800078e02a6 */
[C---:B------:R-:W-:Y:S02]  /*2e60*/  IMAD.WIDE R48, R35.reuse, 0x4, R166 ;  /* 0x0000000423307825 */ /* 0x040fe400078e02a6 */
        /* <DEDUP_REMOVED lines=17> */
.L_x_5521:
        /* <DEDUP_REMOVED lines=17> */
[----:B------:R-:W0:Y:S02]  /*3090*/  LDGDEPBAR ;  /* 0x00000000000079af */ /* 0x000e240000000000 */
.L_x_5519:
        /* <DEDUP_REMOVED lines=14> */
[----:B------:R-:W-:Y:S02]  /*3180*/  LOP3.LUT R152, R3, 0x200, R4, 0xf8, !PT ;  /* 0x0000020003987812 */ /* 0x000fe400078ef804 */
[----:B------:R-:W-:Y:S02]  /*3190*/  FMNMX.FTZ R8, R118, R7, !PT ;  /* 0x0000000776087209 */ /* 0x000fe40007810000 */
[----:B------:R-:W-:Y:S02]  /*31a0*/  FMNMX3.FTZ R7, R2, R117, R115, !PT ;  /* 0x0000007502077276 */ /* 0x000fe40007810073 */
[----:B------:R-:W-:Y:S01]  /*31b0*/  LEA R152, R152, UR5, 0x1 ;  /* 0x0000000598987c11 */ /* 0x000fe2000f8e08ff */
[----:B------:R-:W2:Y:S01]  /*31c0*/  SHFL.BFLY PT, R33, R8, 0x2, 0x1f ;  /* 0x0c401f0008217f89 */ /* 0x000ea200000e0000 */
[----:B------:R-:W-:-:S02]  /*31d0*/  FMNMX.FTZ R6, R114, R7, !PT ;  /* 0x0000000772067209 */ /* 0x000fc40007810000 */
[-C--:B------:R-:W-:Y:S01]  /*31e0*/  IADD3 R107, PT, PT, R0, R152.reuse, RZ ;  /* 0x00000098006b7210 */ /* 0x080fe20007ffe0ff */
[----:B------:R-:W-:Y:S01]  /*31f0*/  LDSM.16.MT88.4 R92, [R152+0x8000] ;  /* 0x00800000985c783b */ /* 0x000fe20000004200 */
[C---:B------:R-:W-:Y:S02]  /*3200*/  IADD3 R148, PT, PT, R5.reuse, R152, RZ ;  /* 0x0000009805947210 */ /* 0x040fe40007ffe0ff */
[----:B------:R-:W-:Y:S01]  /*3210*/  IADD3 R106, PT, PT, R5, R107, RZ ;  /* 0x0000006b056a7210 */ /* 0x000fe20007ffe0ff */
[----:B------:R-:W3:Y:S04]  /*3220*/  SHFL.BFLY PT, R7, R6, 0x2, 0x1f ;  /* 0x0c401f0006077f89 */ /* 0x000ee800000e0000 */
[----:B------:R-:W-:Y:S04]  /*3230*/  LDSM.16.MT88.4 R84, [R148+0x8000] ;  /* 0x008000009454783b */ /* 0x000fe80000004200 */
[----:B------:R-:W-:Y:S04]  /*3240*/  LDSM.16.MT88.4 R76, [R107+0x8000] ;  /* 0x008000006b4c783b */ /* 0x000fe80000004200 */
[----:B------:R-:W-:Y:S01]  /*3250*/  LDSM.16.MT88.4 R68, [R106+0x8000] ;  /* 0x008000006a44783b */ /* 0x000fe20000004200 */
[----:B--2---:R-:W-:-:S03]  /*3260*/  FMNMX.FTZ R33, R8, R33, !PT ;  /* 0x0000002108217209 */ /* 0x004fc60007810000 */
[----:B------:R-:W-:Y:S04]  /*3270*/  LDSM.16.MT88.4 R48, [R148+0xa000] ;  /* 0x00a000009430783b */ /* 0x000fe80000004200 */
[----:B------:R-:W2:Y:S01]  /*3280*/  SHFL.BFLY PT, R100, R33, 0x1, 0x1f ;  /* 0x0c201f0021647f89 */ /* 0x000ea200000e0000 */
[----:B---3--:R-:W-:-:S03]  /*3290*/  FMNMX.FTZ R7, R6, R7, !PT ;  /* 0x0000000706077209 */ /* 0x008fc60007810000 */
[----:B------:R-:W-:Y:S04]  /*32a0*/  LDSM.16.MT88.4 R56, [R107+0xa000] ;  /* 0x00a000006b38783b */ /* 0x000fe80000004200 */
[----:B------:R-:W3:Y:S01]  /*32b0*/  SHFL.BFLY PT, R2, R7, 0x1, 0x1f ;  /* 0x0c201f0007027f89 */ /* 0x000ee200000e0000 */
[----:B--2---:R-:W-:-:S04]  /*32c0*/  FMNMX.FTZ R100, R33, R100, !PT ;  /* 0x0000006421647209 */ /* 0x004fc80007810000 */
[C---:B------:R-:W-:Y:S01]  /*32d0*/  FSETP.NEU.FTZ.AND P1, PT, R100.reuse, -INF , PT ;  /* 0xff8000006400780b */ /* 0x040fe20003f3d000 */
[----:B-1----:R-:W-:Y:S01]  /*32e0*/  FMUL.FTZ R126, R100, UR4 ;  /* 0x00000004647e7c20 */ /* 0x002fe20008410000 */
[----:B---3--:R-:W-:-:S04]  /*32f0*/  FMNMX.FTZ R3, R7, R2, !PT ;  /* 0x0000000207037209 */ /* 0x008fc80007810000 */
[----:B------:R-:W-:Y:S01]  /*3300*/  FSEL R126, R126, RZ, P1 ;  /* 0x000000ff7e7e7208 */ /* 0x000fe20000800000 */
[----:B------:R-:W-:Y:S01]  /*3310*/  LDSM.16.MT88.4 R4, [R106+0xa000] ;  /* 0x00a000006a04783b */ /* 0x000fe20000004200 */
[C---:B------:R-:W-:Y:S01]  /*3320*/  FSETP.NEU.FTZ.AND P1, PT, R3.reuse, -INF , PT ;  /* 0xff8000000300780b */ /* 0x040fe20003f3d000 */
[----:B------:R-:W-:Y:S02]  /*3330*/  FMUL.FTZ R116, R3, UR4 ;  /* 0x0000000403747c20 */ /* 0x000fe40008410000 */
[--C-:B------:R-:W-:Y:S01]  /*3340*/  FFMA.FTZ R105, R43, UR4, -R126.reuse ;  /* 0x000000042b697c23 */ /* 0x100fe2000801087e */
[--C-:B------:R-:W-:Y:S01]  /*3350*/  FFMA.FTZ R111, R31, UR4, -R126.reuse ;  /* 0x000000041f6f7c23 */ /* 0x100fe2000801087e */
[----:B------:R-:W1:Y:S01]  /*3360*/  LDSM.16.MT88.4 R40, [R152+0xa000] ;  /* 0x00a000009828783b */ /* 0x000e620000004200 */
        /* <DEDUP_REMOVED lines=8> */
[----:B------:R-:W-:Y:S01]  /*33f0*/  FFMA.FTZ R108, R39, UR4, -R116 ;  /* 0x00000004276c7c23 */ /* 0x000fe20008010874 */
[----:B------:R-:W-:Y:S01]  /*3400*/  MUFU.EX2 R111, R111 ;  /* 0x0000006f006f7308 */ /* 0x000fe20000000800 */
[--C-:B------:R-:W-:Y:S01]  /*3410*/  FFMA.FTZ R101, R19, UR4, -R126.reuse ;  /* 0x0000000413657c23 */ /* 0x100fe2000801087e */
[--C-:B------:R-:W-:Y:S01]  /*3420*/  FFMA.FTZ R33, R23, UR4, -R126.reuse ;  /* 0x0000000417217c23 */ /* 0x100fe2000801087e */
[----:B------:R-:W2:Y:S01]  /*3430*/  LDSM.16.MT88.4 R16, [R152+0x8800] ;  /* 0x008800009810783b */ /* 0x000ea20000004200 */
[----:B------:R-:W3:Y:S01]  /*3440*/  MUFU.EX2 R110, R110 ;  /* 0x0000006e006e7308 */ /* 0x000ee20000000800 */
[----:B------:R-:W-:Y:S01]  /*3450*/  FFMA.FTZ R0, R21, UR4, -R126 ;  /* 0x0000000415007c23 */ /* 0x000fe2000801087e */
[--C-:B------:R-:W-:Y:S01]  /*3460*/  FFMA.FTZ R34, R15, UR4, -R116.reuse ;  /* 0x000000040f227c23 */ /* 0x100fe20008010874 */
[--C-:B------:R-:W-:Y:S01]  /*3470*/  FFMA.FTZ R103, R13, UR4, -R116.reuse ;  /* 0x000000040d677c23 */ /* 0x100fe20008010874 */
[----:B------:R-:W4:Y:S01]  /*3480*/  MUFU.EX2 R104, R104 ;  /* 0x0000006800687308 */ /* 0x000f220000000800 */
[--C-:B------:R-:W-:Y:S01]  /*3490*/  FFMA.FTZ R2, R11, UR4, -R116.reuse ;  /* 0x000000040b027c23 */ /* 0x100fe20008010874 */
[----:B------:R-:W-:Y:S01]  /*34a0*/  FFMA.FTZ R35, R9, UR4, -R116 ;  /* 0x0000000409237c23 */ /* 0x000fe20008010874 */
[----:B------:R-:W5:Y:S01]  /*34b0*/  LDSM.16.MT88.4 R12, [R106+0x8800] ;  /* 0x008800006a0c783b */ /* 0x000f620000004200 */
[----:B------:R-:W-:Y:S01]  /*34c0*/  MUFU.EX2 R113, R113 ;  /* 0x0000007100717308 */ /* 0x000fe20000000800 */
[--C-:B------:R-:W-:Y:S01]  /*34d0*/  FFMA.FTZ R120, R139, UR4, -R126.reuse ;  /* 0x000000048b787c23 */ /* 0x100fe2000801087e */
[----:B------:R-:W-:Y:S01]  /*34e0*/  FFMA.FTZ R122, R127, UR4, -R126 ;  /* 0x000000047f7a7c23 */ /* 0x000fe2000801087e */
[----:B------:R-:W5:Y:S01]  /*34f0*/  LDSM.16.MT88.4 R8, [R152+0xa800] ;  /* 0x00a800009808783b */ /* 0x000f620000004200 */
[----:B------:R-:W1:Y:S01]  /*3500*/  MUFU.EX2 R112, R112 ;  /* 0x0000007000707308 */ /* 0x000e620000000800 */
[--C-:B------:R-:W-:Y:S01]  /*3510*/  FFMA.FTZ R130, R121, UR4, -R116.reuse ;  /* 0x0000000479827c23 */ /* 0x100fe20008010874 */
[----:B---3--:R-:W-:Y:S01]  /*3520*/  F2FP.F16.F32.PACK_AB R64, R110, R111 ;  /* 0x0000006f6e40723e */ /* 0x008fe200000000ff */
[----:B------:R-:W3:Y:S01]  /*3530*/  LDSM.16.MT88.4 R24, [R107+0x8800] ;  /* 0x008800006b18783b */ /* 0x000ee20000004200 */
        /* <DEDUP_REMOVED lines=10> */
[----:B-1----:R-:W-:Y:S01]  /*35e0*/  F2FP.F16.F32.PACK_AB R65, R112, R113 ;  /* 0x000000717041723e */ /* 0x002fe200000000ff */
[----:B------:R-:W-:Y:S01]  /*35f0*/  FFMA.FTZ R133, R133, UR4, -R116 ;  /* 0x0000000485857c23 */ /* 0x000fe20008010874 */
        /* <DEDUP_REMOVED lines=8> */
[----:B------:R-:W-:Y:S01]  /*3680*/  MUFU.EX2 R0, R0 ;  /* 0x0000000000007308 */ /* 0x000fe20000000800 */
[----:B------:R-:W-:Y:S01]  /*3690*/  FADD.FTZ R110, R111, R110 ;  /* 0x0000006e6f6e7221 */ /* 0x000fe20000010000 */
[----:B------:R-:W-:-:S02]  /*36a0*/  FADD.FTZ R112, R113, R112 ;  /* 0x0000007071707221 */ /* 0x000fc40000010000 */
[----:B------:R-:W-:Y:S01]  /*36b0*/  MUFU.EX2 R34, R34 ;  /* 0x0000002200227308 */ /* 0x000fe20000000800 */
[C---:B------:R-:W-:Y:S03]  /*36c0*/  HMMA.16816.F32 R96, R64.reuse, R92, RZ ;  /* 0x0000005c4060723c */ /* 0x040fe600000018ff */
[----:B------:R-:W4:Y:S04]  /*36d0*/  MUFU.EX2 R103, R103 ;  /* 0x0000006700677308 */ /* 0x000f280000000800 */
[----:B------:R-:W-:Y:S01]  /*36e0*/  MUFU.EX2 R2, R2 ;  /* 0x0000000200027308 */ /* 0x000fe20000000800 */
[C---:B------:R-:W-:Y:S03]  /*36f0*/  HMMA.16816.F32 R92, R64.reuse, R94, RZ ;  /* 0x0000005e405c723c */ /* 0x040fe600000018ff */
[----:B------:R-:W2:Y:S04]  /*3700*/  MUFU.EX2 R35, R35 ;  /* 0x0000002300237308 */ /* 0x000ea80000000800 */
        /* <DEDUP_REMOVED lines=24> */
[----:B-1----:R-:W-:-:S02]  /*3890*/  F2FP.F16.F32.PACK_AB R4, R101, R102 ;  /* 0x000000666504723e */ /* 0x002fc400000000ff */
[----:B----4-:R-:W-:-:S05]  /*38a0*/  F2FP.F16.F32.PACK_AB R5, R103, R34 ;  /* 0x000000226705723e */ /* 0x010fca00000000ff */
[----:B------:R-:W-:Y:S01]  /*38b0*/  HMMA.16816.F32 R64, R64, R6, RZ ;  /* 0x000000064040723c */ /* 0x000fe200000018ff */
[----:B------:R-:W-:Y:S02]  /*38c0*/  F2FP.F16.F32.PACK_AB R6, R0, R33 ;  /* 0x000000210006723e */ /* 0x000fe400000000ff */
[----:B--2---:R-:W-:-:S07]  /*38d0*/  F2FP.F16.F32.PACK_AB R7, R35, R2 ;  /* 0x000000022307723e */ /* 0x004fce00000000ff */
[C---:B------:R-:W-:Y:S08]  /*38e0*/  HMMA.16816.F32 R96, R4.reuse, R16, R96 ;  /* 0x000000100460723c */ /* 0x040ff00000001860 */
[C---:B------:R-:W-:Y:S01]  /*38f0*/  HMMA.16816.F32 R92, R4.reuse, R18, R92 ;  /* 0x00000012045c723c */ /* 0x040fe2000000185c */
[----:B------:R-:W1:Y:S07]  /*3900*/  LDSM.16.MT88.4 R16, [R107+0xa800] ;  /* 0x00a800006b10783b */ /* 0x000e6e0000004200 */
[C---:B-----5:R-:W-:Y:S08]  /*3910*/  HMMA.16816.F32 R72, R4.reuse, R12, R72 ;  /* 0x0000000c0448723c */ /* 0x060ff00000001848 */
        /* <DEDUP_REMOVED lines=9> */
[C---:B--2---:R-:W-:Y:S08]  /*39b0*/  HMMA.16816.F32 R60, R4.reuse, R12, R60 ;  /* 0x0000000c043c723c */ /* 0x044ff0000000183c */
[C---:B------:R-:W-:Y:S01]  /*39c0*/  HMMA.16816.F32 R64, R4.reuse, R14, R64 ;  /* 0x0000000e0440723c */ /* 0x040fe20000001840 */
[----:B------:R-:W2:Y:S07]  /*39d0*/  LDSM.16.MT88.4 R12, [R148+0xb000] ;  /* 0x00b00000940c783b */ /* 0x000eae0000004200 */
[C---:B------:R-:W-:Y:S01]  /*39e0*/  HMMA.16816.F32 R76, R4.reuse, R26, R76 ;  /* 0x0000001a044c723c */ /* 0x040fe2000000184c */
[----:B------:R-:W-:Y:S07]  /*39f0*/  LDSM.16.MT88.4 R24, [R106+0x9000] ;  /* 0x009000006a18783b */ /* 0x000fee0000004200 */
[C---:B------:R-:W-:Y:S08]  /*3a00*/  HMMA.16816.F32 R44, R4.reuse, R20, R44 ;  /* 0x00000014042c723c */ /* 0x040ff0000000182c */
[C---:B------:R-:W-:Y:S01]  /*3a10*/  HMMA.16816.F32 R48, R4.reuse, R22, R48 ;  /* 0x000000160430723c */ /* 0x040fe20000001830 */
[----:B------:R-:W3:Y:S07]  /*3a20*/  LDSM.16.MT88.4 R20, [R152+0xb000] ;  /* 0x00b000009814783b */ /* 0x000eee0000004200 */
[C---:B------:R-:W-:Y:S08]  /*3a30*/  HMMA.16816.F32 R88, R4.reuse, R28, R88 ;  /* 0x0000001c0458723c */ /* 0x040ff00000001858 */
        /* <DEDUP_REMOVED lines=15> */
[C---:B---3--:R-:W-:Y:S01]  /*3b30*/  HMMA.16816.F32 R36, R4.reuse, R20, R36 ;  /* 0x000000140424723c */ /* 0x048fe20000001824 */
[--C-:B------:R-:W-:Y:S01]  /*3b40*/  FFMA.FTZ R21, R124, UR4, -R126.reuse ;  /* 0x000000047c157c23 */ /* 0x100fe2000801087e */
[----:B------:R-:W-:Y:S01]  /*3b50*/  FFMA.FTZ R20, R123, UR4, -R126 ;  /* 0x000000047b147c23 */ /* 0x000fe2000801087e */
[----:B------:R-:W-:Y:S01]  /*3b60*/  FFMA.FTZ R126, R117, UR4, -R116 ;  /* 0x00000004757e7c23 */ /* 0x000fe20008010874 */
[----:B------:R-:W-:Y:S04]  /*3b70*/  MUFU.EX2 R124, R125 ;  /* 0x0000007d007c7308 */ /* 0x000fe80000000800 */
[----:B------:R-:W3:Y:S01]  /*3b80*/  MUFU.EX2 R123, R21 ;  /* 0x00000015007b7308 */ /* 0x000ee20000000800 */
[C---:B------:R-:W-:Y:S03]  /*3b90*/  HMMA.16816.F32 R40, R4.reuse, R22, R40 ;  /* 0x000000160428723c */ /* 0x040fe60000001828 */
[----:B------:R5:W-:Y:S04]  /*3ba0*/  MUFU.EX2 R118, R20 ;  /* 0x0000001400767308 */ /* 0x000be80000000800 */
[----:B------:R-:W-:Y:S01]  /*3bb0*/  MUFU.EX2 R117, R119 ;  /* 0x0000007700757308 */ /* 0x000fe20000000800 */
[C---:B-1----:R-:W-:Y:S03]  /*3bc0*/  HMMA.16816.F32 R60, R4.reuse, R16, R60 ;  /* 0x00000010043c723c */ /* 0x042fe6000000183c */
[----:B------:R-:W1:Y:S05]  /*3bd0*/  MUFU.EX2 R126, R126 ;  /* 0x0000007e007e7308 */ /* 0x000e6a0000000800 */
[C---:B------:R-:W-:Y:S01]  /*3be0*/  HMMA.16816.F32 R64, R4.reuse, R18, R64 ;  /* 0x000000120440723c */ /* 0x040fe20000001840 */
[----:B-----5:R-:W5:Y:S04]  /*3bf0*/  LDSM.16.MT88.4 R20, [R106+0x9800] ;  /* 0x009800006a14783b */ /* 0x020f680000004200 */
[----:B------:R-:W5:Y:S03]  /*3c00*/  LDSM.16.MT88.4 R16, [R148+0xb800] ;  /* 0x00b800009410783b */ /* 0x000f660000004200 */
        /* <DEDUP_REMOVED lines=9> */
[----:B------:R-:W3:Y:S01]  /*3ca0*/  LDSM.16.MT88.4 R8, [R152+0xb800] ;  /* 0x00b800009808783b */ /* 0x000ee20000004200 */
[----:B-1----:R-:W-:-:S02]  /*3cb0*/  F2FP.F16.F32.PACK_AB R5, R126, R117 ;  /* 0x000000757e05723e */ /* 0x002fc400000000ff */
[----:B------:R-:W-:Y:S02]  /*3cc0*/  F2FP.F16.F32.PACK_AB R6, R173, R118 ;  /* 0x00000076ad06723e */ /* 0x000fe400000000ff */
[----:B------:R-:W-:-:S07]  /*3cd0*/  F2FP.F16.F32.PACK_AB R7, R171, R114 ;  /* 0x00000072ab07723e */ /* 0x000fce00000000ff */
[C---:B--2---:R-:W-:Y:S08]  /*3ce0*/  HMMA.16816.F32 R96, R4.reuse, R12, R96 ;  /* 0x0000000c0460723c */ /* 0x044ff00000001860 */
[C---:B------:R-:W-:Y:S01]  /*3cf0*/  HMMA.16816.F32 R92, R4.reuse, R14, R92 ;  /* 0x0000000e045c723c */ /* 0x040fe2000000185c */
[----:B------:R-:W1:Y:S07]  /*3d00*/  LDSM.16.MT88.4 R12, [R107+0xb800] ;  /* 0x00b800006b0c783b */ /* 0x000e6e0000004200 */
[----:B-----5:R-:W-:Y:S01]  /*3d10*/  HMMA.16816.F32 R72, R4, R20, R72 ;  /* 0x000000140448723c */ /* 0x020fe20000001848 */
        /* <DEDUP_REMOVED lines=13> */
[----:B------:R-:W2:Y:S01]  /*3df0*/  LDSM.16.MT88.4 R8, [R106+0xb800] ;  /* 0x00b800006a08783b */ /* 0x000ea20000004200 */
[----:B------:R-:W-:-:S04]  /*3e00*/  FADD.FTZ R130, R130, R35 ;  /* 0x0000002382827221 */ /* 0x000fc80000010000 */
[----:B------:R-:W-:Y:S02]  /*3e10*/  FADD.FTZ R129, R129, R130 ;  /* 0x0000008281817221 */ /* 0x000fe40000010000 */
[C---:B------:R-:W-:Y:S08]  /*3e20*/  HMMA.16816.F32 R88, R4.reuse, R28, R88 ;  /* 0x0000001c0458723c */ /* 0x040ff00000001858 */
        /* <DEDUP_REMOVED lines=17> */
[----:B------:R-:W-:-:S03]  /*3f40*/  FADD.FTZ R123, R123, R124 ;  /* 0x0000007c7b7b7221 */ /* 0x000fc60000010000 */
[----:B------:R-:W-:Y:S01]  /*3f50*/  HMMA.16816.F32 R68, R4, R22, R68 ;  /* 0x000000160444723c */ /* 0x000fe20000001844 */
[----:B------:R-:W-:-:S04]  /*3f60*/  FADD.FTZ R118, R118, R123 ;  /* 0x0000007b76767221 */ /* 0x000fc80000010000 */
[----:B------:R-:W-:-:S03]  /*3f70*/  FADD.FTZ R173, R173, R118 ;  /* 0x00000076adad7221 */ /* 0x000fc60000010000 */
[C---:B------:R-:W-:Y:S08]  /*3f80*/  HMMA.16816.F32 R48, R4.reuse, R18, R48 ;  /* 0x000000120430723c */ /* 0x040ff00000001830 */
[C---:B------:R-:W-:Y:S08]  /*3f90*/  HMMA.16816.F32 R56, R4.reuse, R14, R56 ;  /* 0x0000000e0438723c */ /* 0x040ff00000001838 */
[C---:B--2---:R-:W-:Y:S08]  /*3fa0*/  HMMA.16816.F32 R60, R4.reuse, R8, R60 ;  /* 0x00000008043c723c */ /* 0x044ff0000000183c */
        /* <DEDUP_REMOVED lines=15> */
.L_x_5526:
[----:B------:R-:W5:Y:S01]  /*40a0*/  @!P0 LDC R2, c[0x0][0x3c0] ;  /* 0x0000f000ff028b82 */ /* 0x000f620000000800 */
[----:B------:R-:W-:Y:S07]  /*40b0*/  DEPBAR.LE SB0, 0x0 ;  /* 0x000080000000791a */ /* 0x000fee0000000000 */
[----:B------:R-:W-:Y:S01]  /*40c0*/  BAR.SYNC.DEFER_BLOCKING 0x0 ;  /* 0x0000000000007b1d */ /* 0x000fe20000010000 */
[----:B------:R-:W-:Y:S01]  /*40d0*/  MOV R5, R160 ;  /* 0x000000a000057202 */ /* 0x000fe20000000f00 */
[----:B------:R-:W-:Y:S02]  /*40e0*/  IMAD.MOV.U32 R4, RZ, RZ, R161 ;  /* 0x000000ffff047224 */ /* 0x000fe400078e00a1 */
[----:B-----5:R-:W-:Y:S04]  /*40f0*/  @!P0 IMAD.SHL.U32 R3, R2, 0x40, RZ ;  /* 0x0000004002038824 */ /* 0x020fe800078e00ff */
[----:B------:R-:W-:Y:S01]  /*4100*/  @!P0 IMAD.X R3, RZ, RZ, ~R3, P1 ;  /* 0x000000ffff038224 */ /* 0x000fe200008e0e03 */
[----:B------:R-:W1:Y:S04]  /*4110*/  LDC R101, c[0x0][0x3c4] ;  /* 0x0000f100ff657b82 */ /* 0x000e680000000800 */
[----:B------:R-:W-:Y:S04]  /*4120*/  @!P0 SHF.R.S64 R7, R168, 0x1f, R3 ;  /* 0x0000001fa8078819 */ /* 0x000fe80000001003 */
[----:B------:R-:W-:Y:S04]  /*4130*/  @!P0 IADD3 R160, P2, PT, R160, R7, RZ ;  /* 0x00000007a0a08210 */ /* 0x000fe80007f5e0ff */
[----:B------:R-:W-:Y:S01]  /*4140*/  @!P0 LEA.HI.X.SX32 R161, R3, R161, 0x1, P2 ;  /* 0x000000a103a18211 */ /* 0x000fe200010f0eff */
[----:B------:R-:W-:Y:S08]  /*4150*/  @!P0 BRA `(.L_x_5523) ;  /* 0x0000000000f48947 */ /* 0x000ff00003800000 */
[----:B------:R-:W5:Y:S01]  /*4160*/  LDC R6, c[0x0][0x4f0] ;  /* 0x00013c00ff067b82 */ /* 0x000f620000000800 */
[----:B------:R-:W-:Y:S02]  /*4170*/  IABS R10, R165 ;  /* 0x000000a5000a7213 */ /* 0x000fe40000000000 */
[-C--:B-----5:R-:W-:Y:S04]  /*4180*/  IABS R2, R6.reuse ;  /* 0x0000000600027213 */ /* 0x0a0fe80000000000 */
[----:B------:R-:W5:Y:S10]  /*4190*/  I2F.RP R9, R2 ;  /* 0x0000000200097306 */ /* 0x000f740000209400 */
[----:B-----5:R-:W5:Y:S02]  /*41a0*/  MUFU.RCP R3, R9 ;  /* 0x0000000900037308 */ /* 0x020f640000001000 */
[----:B-----5:R-:W-:Y:S02]  /*41b0*/  VIADD R12, R3, 0xffffffe ;  /* 0x0ffffffe030c7836 */ /* 0x020fe40000000000 */
[----:B------:R-:W-:Y:S06]  /*41c0*/  VIADD R3, R165, 0xffffffc0 ;  /* 0xffffffc0a5037836 */ /* 0x000fec0000000000 */
[----:B------:R-:W5:Y:S01]  /*41d0*/  F2I.FTZ.U32.TRUNC.NTZ R13, R12 ;  /* 0x0000000c000d7305 */ /* 0x000f62000021f000 */
[----:B------:R-:W-:Y:S02]  /*41e0*/  IABS R8, R3 ;  /* 0x0000000300087213 */ /* 0x000fe40000000000 */
[----:B------:R-:W-:Y:S04]  /*41f0*/  LOP3.LUT R3, R3, R6, RZ, 0x3c, !PT ;  /* 0x0000000603037212 */ /* 0x000fe800078e3cff */
[----:B------:R-:W-:Y:S01]  /*4200*/  ISETP.GE.AND P2, PT, R3, RZ, PT ;  /* 0x000000ff0300720c */ /* 0x000fe20003f46270 */
        /* <DEDUP_REMOVED lines=10> */
[----:B------:R-:W-:Y:S02]  /*42b0*/  LOP3.LUT R9, RZ, R6, RZ, 0x33, !PT ;  /* 0x00000006ff097212 */ /* 0x000fe400078e33ff */
        /* <DEDUP_REMOVED lines=9> */
[----:B------:R-:W-:Y:S02]  /*4350*/  ISETP.NE.AND P4, PT, R6, RZ, PT ;  /* 0x000000ff0600720c */ /* 0x000fe40003f85270 */
[----:B------:R-:W-:Y:S02]  /*4360*/  ISETP.GE.AND P3, PT, R2, RZ, PT ;  /* 0x000000ff0200720c */ /* 0x000fe40003f66270 */
[----:B------:R-:W5:Y:S03]  /*4370*/  LDC.64 R2, c[0x0][0x3c0] ;  /* 0x0000f000ff027b82 */ /* 0x000f660000000a00 */
        /* <DEDUP_REMOVED lines=15> */
[-C--:B-----5:R-:W-:Y:S02]  /*4470*/  IMAD R6, R11, R2.reuse, RZ ;  /* 0x000000020b067224 */ /* 0x0a0fe400078e02ff */
[C---:B------:R-:W-:Y:S04]  /*4480*/  IMAD.WIDE.U32 R10, R9.reuse, R2, RZ ;  /* 0x00000002090a7225 */ /* 0x040fe800078e00ff */
[----:B------:R-:W-:Y:S05]  /*4490*/  IMAD R6, R9, R3, R6 ;  /* 0x0000000309067224 */ /* 0x000fea00078e0206 */
[----:B------:R-:W-:Y:S01]  /*44a0*/  IADD3 R11, PT, PT, R11, R6, RZ ;  /* 0x000000060b0b7210 */ /* 0x000fe20007ffe0ff */
[----:B--2---:R-:W-:Y:S04]  /*44b0*/  IMAD.IADD R7, R8, 0x1, -R7 ;  /* 0x0000000108077824 */ /* 0x004fe800078e0a07 */
[----:B---3--:R-:W-:Y:S01]  /*44c0*/  IMAD.WIDE.U32 R10, R7, UR8, R10 ;  /* 0x00000008070a7c25 */ /* 0x008fe2000f8e000a */
[----:B------:R-:W-:Y:S02]  /*44d0*/  SHF.R.S32.HI R3, RZ, 0x1f, R7 ;  /* 0x0000001fff037819 */ /* 0x000fe40000011407 */
[C---:B------:R-:W-:Y:S03]  /*44e0*/  LEA R160, P2, R10.reuse, R5, 0x1 ;  /* 0x000000050aa07211 */ /* 0x040fe600078408ff */
[----:B------:R-:W-:Y:S04]  /*44f0*/  IMAD R6, R3, UR8, RZ ;  /* 0x0000000803067c24 */ /* 0x000fe8000f8e02ff */
[----:B------:R-:W-:Y:S04]  /*4500*/  IMAD R6, R7, UR9, R6 ;  /* 0x0000000907067c24 */ /* 0x000fe8000f8e0206 */
[----:B------:R-:W-:Y:S05]  /*4510*/  IMAD.IADD R161, R11, 0x1, R6 ;  /* 0x000000010ba17824 */ /* 0x000fea00078e0206 */
[----:B------:R-:W-:Y:S07]  /*4520*/  LEA.HI.X R161, R10, R4, R161, 0x1, P2 ;  /* 0x000000040aa17211 */ /* 0x000fee00010f0ca1 */
.L_x_5523:
[C---:B------:R-:W-:Y:S01]  /*4530*/  SHF.L.U32 R3, R2.reuse, 0x5, RZ ;  /* 0x0000000502037819 */ /* 0x040fe200000006ff */
[----:B------:R-:W-:Y:S01]  /*4540*/  @!PT LDS RZ, [RZ] ;  /* 0x00000000fffff984 */ /* 0x000fe20000000800 */
[----:B------:R-:W-:Y:S01]  /*4550*/  @!PT LDS RZ, [RZ] ;  /* 0x00000000fffff984 */ /* 0x000fe20000000800 */
[----:B------:R-:W-:Y:S01]  /*4560*/  @!PT LDS RZ, [RZ] ;  /* 0x00000000fffff984 */ /* 0x000fe20000000800 */
[----:B------:R-:W-:Y:S01]  /*4570*/  LDGSTS.E.BYPASS.LTC128B.128 [R163+0x8000], desc[UR22][R160.64] ;  /* 0x08000000a0a37fae */ /* 0x000fe2000b981a16 */
[----:B-1----:R-:W-:Y:S02]  /*4580*/  SHF.L.U64.HI R2, R2, 0x5, R101 ;  /* 0x0000000502027819 */ /* 0x002fe40000010265 */
[----:B------:R-:W-:Y:S03]  /*4590*/  IADD3 R100, P2, PT, R3, R160, RZ ;  /* 0x000000a003647210 */ /* 0x000fe60007f5e0ff */
[----:B------:R-:W-:Y:S01]  /*45a0*/  LDGSTS.E.BYPASS.LTC128B.128 [R163+0xa000], desc[UR22][R160.64+0x80] ;  /* 0x0a000080a0a37fae */ /* 0x000fe2000b981a16 */
[----:B------:R-:W-:Y:S02]  /*45b0*/  IADD3 R169, PT, PT, R169, 0x1, RZ ;  /* 0x00000001a9a97810 */ /* 0x000fe40007ffe0ff */
[----:B------:R-:W-:Y:S02]  /*45c0*/  IADD3.X R101, PT, PT, R2, R161, RZ, P2, !PT ;  /* 0x000000a102657210 */ /* 0x000fe400017fe4ff */
[-C--:B------:R-:W-:Y:S03]  /*45d0*/  IADD3 R102, P3, PT, R100, R3.reuse, RZ ;  /* 0x0000000364667210 */ /* 0x080fe60007f7e0ff */
[----:B------:R-:W-:Y:S01]  /*45e0*/  LDGSTS.E.BYPASS.LTC128B.128 [R163+0x8800], desc[UR22][R100.64] ;  /* 0x0880000064a37fae */ /* 0x000fe2000b981a16 */
[-C--:B------:R-:W-:Y:S02]  /*45f0*/  IADD3.X R103, PT, PT, R101, R2.reuse, RZ, P3, !PT ;  /* 0x0000000265677210 */ /* 0x080fe40001ffe4ff */
[----:B------:R-:W-:Y:S03]  /*4600*/  IADD3 R174, P2, PT, R102, R3, RZ ;  /* 0x0000000366ae7210 */ /* 0x000fe60007f5e0ff */
[----:B------:R-:W-:Y:S01]  /*4610*/  LDGSTS.E.BYPASS.LTC128B.128 [R163+0xa800], desc[UR22][R100.64+0x80] ;  /* 0x0a80008064a37fae */ /* 0x000fe2000b981a16 */
[----:B------:R-:W-:Y:S05]  /*4620*/  IADD3.X R175, PT, PT, R103, R2, RZ, P2, !PT ;  /* 0x0000000267af7210 */ /* 0x000fea00017fe4ff */
[----:B------:R-:W-:Y:S01]  /*4630*/  LDGSTS.E.BYPASS.LTC128B.128 [R163+0x9000], desc[UR22][R102.64] ;  /* 0x0900000066a37fae */ /* 0x000fe2000b981a16 */
[----:B------:R-:W-:Y:S05]  /*4640*/  ISETP.NE.AND P2, PT, R169, RZ, PT ;  /* 0x000000ffa900720c */ /* 0x000fea0003f45270 */
[----:B------:R1:W-:Y:S06]  /*4650*/  LDGSTS.E.BYPASS.LTC128B.128 [R163+0xb000], desc[UR22][R102.64+0x80] ;  /* 0x0b00008066a37fae */ /* 0x0003ec000b981a16 */
[----:B------:R-:W-:Y:S06]  /*4660*/  LDGSTS.E.BYPASS.LTC128B.128 [R163+0x9800], desc[UR22][R174.64] ;  /* 0x09800000aea37fae */ /* 0x000fec000b981a16 */
[----:B------:R5:W-:Y:S06]  /*4670*/  LDGSTS.E.BYPASS.LTC128B.128 [R163+0xb800], desc[UR22][R174.64+0x80] ;  /* 0x0b800080aea37fae */ /* 0x000bec000b981a16 */
[----:B------:R-:W-:Y:S06]  /*4680*/  LDSM.16.M88.4 R108, [R157] ;  /* 0x000000009d6c783b */ /* 0x000fec0000000200 */
[----:B------:R-:W2:Y:S06]  /*4690*/  LDSM.16.M88.4 R112, [R156+UR5+0x4000] ;  /* 0x004000059c70783b */ /* 0x000eac0008000200 */
[----:B------:R-:W3:Y:S06]  /*46a0*/  LDSM.16.M88.4 R116, [R156+UR5+0x4800] ;  /* 0x004800059c74783b */ /* 0x000eec0008000200 */
[----:B------:R-:W4:Y:S06]  /*46b0*/  LDSM.16.M88.4 R120, [R156+UR5+0x5000] ;  /* 0x005000059c78783b */ /* 0x000f2c0008000200 */
[----:B------:R-:W0:Y:S06]  /*46c0*/  LDGDEPBAR ;  /* 0x00000000000079af */ /* 0x000e2c0000000000 */
[----:B------:R-:W5:Y:S06]  /*46d0*/  LDSM.16.M88.4 R124, [R156+UR5+0x5800] ;  /* 0x005800059c7c783b */ /* 0x000f6c0008000200 */
[----:B------:R-:W-:Y:S06]  /*46e0*/  LDSM.16.M88.4 R128, [R155] ;  /* 0x000000009b80783b */ /* 0x000fec0000000200 */
[----:B------:R-:W5:Y:S01]  /*46f0*/  LDSM.16.M88.4 R132, [R151+0x4000] ;  /* 0x004000009784783b */ /* 0x000f620000000200 */
[C---:B--2---:R-:W-:Y:S05]  /*4700*/  HMMA.16816.F32 R4, R108.reuse, R112, RZ ;  /* 0x000000706c04723c */ /* 0x044fea00000018ff */
[----:B------:R-:W2:Y:S06]  /*4710*/  LDSM.16.M88.4 R136, [R151+0x4800] ;  /* 0x004800009788783b */ /* 0x000eac0000000200 */
[----:B------:R-:W-:Y:S01]  /*4720*/  LDSM.16.M88.4 R140, [R154] ;  /* 0x000000009a8c783b */ /* 0x000fe20000000200 */
[C---:B------:R-:W-:Y:S05]  /*4730*/  HMMA.16816.F32 R8, R108.reuse, R114, RZ ;  /* 0x000000726c08723c */ /* 0x040fea00000018ff */
[----:B------:R-:W2:Y:S03]  /*4740*/  LDSM.16.M88.4 R112, [R151+0x5000] ;  /* 0x005000009770783b */ /* 0x000ea60000000200 */
[C---:B---3--:R-:W-:Y:S03]  /*4750*/  HMMA.16816.F32 R12, R108.reuse, R116, RZ ;  /* 0x000000746c0c723c */ /* 0x048fe600000018ff */
[----:B------:R-:W-:Y:S05]  /*4760*/  LDSM.16.M88.4 R144, [R150+0x4000] ;  /* 0x004000009690783b */ /* 0x000fea0000000200 */
[C---:B------:R-:W-:Y:S01]  /*4770*/  HMMA.16816.F32 R16, R108.reuse, R118, RZ ;  /* 0x000000766c10723c */ /* 0x040fe200000018ff */
[----:B------:R-:W3:Y:S06]  /*4780*/  LDSM.16.M88.4 R116, [R151+0x5800] ;  /* 0x005800009774783b */ /* 0x000eec0000000200 */
[----:B-1----:R-:W-:Y:S01]  /*4790*/  LDSM.16.M88.4 R100, [R156+UR5+0x7000] ;  /* 0x007000059c64783b */ /* 0x002fe20008000200 */
[C---:B----4-:R-:W-:Y:S08]  /*47a0*/  HMMA.16816.F32 R20, R108.reuse, R120, RZ ;  /* 0x000000786c14723c */ /* 0x050ff000000018ff */
[C---:B------:R-:W-:Y:S01]  /*47b0*/  HMMA.16816.F32 R24, R108.reuse, R122, RZ ;  /* 0x0000007a6c18723c */ /* 0x040fe200000018ff */
[----:B------:R-:W1:Y:S07]  /*47c0*/  LDSM.16.M88.4 R120, [R150+0x4800] ;  /* 0x004800009678783b */ /* 0x000e6e0000000200 */
[C---:B-----5:R-:W-:Y:S08]  /*47d0*/  HMMA.16816.F32 R28, R108.reuse, R124, RZ ;  /* 0x0000007c6c1c723c */ /* 0x060ff000000018ff */
[----:B------:R-:W-:Y:S01]  /*47e0*/  HMMA.16816.F32 R32, R108, R126, RZ ;  /* 0x0000007e6c20723c */ /* 0x000fe200000018ff */
[----:B------:R-:W4:Y:S06]  /*47f0*/  LDSM.16.M88.4 R108, [R150+0x5000] ;  /* 0x00500000966c783b */ /* 0x000f2c0000000200 */
[----:B------:R-:W5:Y:S01]  /*4800*/  LDSM.16.M88.4 R124, [R150+0x5800] ;  /* 0x00580000967c783b */ /* 0x000f620000000200 */
        /* <DEDUP_REMOVED lines=8> */
[----:B------:R-:W-:Y:S07]  /*4890*/  LDSM.16.M88.4 R112, [R153] ;  /* 0x000000009970783b */ /* 0x000fee0000000200 */
[C---:B---3--:R-:W-:Y:S08]  /*48a0*/  HMMA.16816.F32 R28, R128.reuse, R116, R28 ;  /* 0x00000074801c723c */ /* 0x048ff0000000181c */
[----:B------:R-:W-:Y:S01]  /*48b0*/  HMMA.16816.F32 R32, R128, R118, R32 ;  /* 0x000000768020723c */ /* 0x000fe20000001820 */
[----:B------:R-:W2:Y:S06]  /*48c0*/  LDSM.16.M88.4 R116, [R149+0x4000] ;  /* 0x004000009574783b */ /* 0x000eac0000000200 */
[----:B------:R-:W3:Y:S01]  /*48d0*/  LDSM.16.M88.4 R128, [R149+0x4800] ;  /* 0x004800009580783b */ /* 0x000ee20000000200 */
[C---:B------:R-:W-:Y:S08]  /*48e0*/  HMMA.16816.F32 R4, R140.reuse, R144, R4 ;  /* 0x000000908c04723c */ /* 0x040ff00000001804 */
[C---:B------:R-:W-:Y:S08]  /*48f0*/  HMMA.16816.F32 R8, R140.reuse, R146, R8 ;  /* 0x000000928c08723c */ /* 0x040ff00000001808 */
[C---:B-1----:R-:W-:Y:S08]  /*4900*/  HMMA.16816.F32 R12, R140.reuse, R120, R12 ;  /* 0x000000788c0c723c */ /* 0x042ff0000000180c */
[C---:B------:R-:W-:Y:S01]  /*4910*/  HMMA.16816.F32 R16, R140.reuse, R122, R16 ;  /* 0x0000007a8c10723c */ /* 0x040fe20000001810 */
[----:B------:R-:W-:Y:S07]  /*4920*/  LDSM.16.M88.4 R120, [R156+UR5+0x6000] ;  /* 0x006000059c78783b */ /* 0x000fee0008000200 */
[C---:B----4-:R-:W-:Y:S08]  /*4930*/  HMMA.16816.F32 R20, R140.reuse, R108, R20 ;  /* 0x0000006c8c14723c */ /* 0x050ff00000001814 */
[C---:B------:R-:W-:Y:S01]  /*4940*/  HMMA.16816.F32 R24, R140.reuse, R110, R24 ;  /* 0x0000006e8c18723c */ /* 0x040fe20000001818 */
[----:B------:R-:W1:Y:S07]  /*4950*/  LDSM.16.M88.4 R108, [R157+0x2000] ;  /* 0x002000009d6c783b */ /* 0x000e6e0000000200 */
[C---:B-----5:R-:W-:Y:S08]  /*4960*/  HMMA.16816.F32 R28, R140.reuse, R124, R28 ;  /* 0x0000007c8c1c723c */ /* 0x060ff0000000181c */
[----:B------:R-:W-:Y:S01]  /*4970*/  HMMA.16816.F32 R32, R140, R126, R32 ;  /* 0x0000007e8c20723c */ /* 0x000fe20000001820 */
[----:B------:R-:W4:Y:S07]  /*4980*/  LDSM.16.M88.4 R124, [R156+UR5+0x6800] ;  /* 0x006800059c7c783b */ /* 0x000f2e0008000200 */
[C---:B--2---:R-:W-:Y:S08]  /*4990*/  HMMA.16816.F32 R4, R112.reuse, R116, R4 ;  /* 0x000000747004723c */ /* 0x044ff00000001804 */
        /* <DEDUP_REMOVED lines=9> */
[----:B------:R-:W-:Y:S01]  /*4a30*/  HMMA.16816.F32 R32, R112, R138, R32 ;  /* 0x0000008a7020723c */ /* 0x000fe20000001820 */
[----:B------:R-:W2:Y:S06]  /*4a40*/  LDSM.16.M88.4 R112, [R156+UR5+0x7800] ;  /* 0x007800059c70783b */ /* 0x000eac0008000200 */
[----:B------:R-:W-:Y:S01]  /*4a50*/  LDSM.16.M88.4 R136, [R151+0x7800] ;  /* 0x007800009788783b */ /* 0x000fe20000000200 */
[C---:B-1----:R-:W-:Y:S08]  /*4a60*/  HMMA.16816.F32 R4, R108.reuse, R120, R4 ;  /* 0x000000786c04723c */ /* 0x042ff00000001804 */
[C---:B------:R-:W-:Y:S01]  /*4a70*/  HMMA.16816.F32 R8, R108.reuse, R122, R8 ;  /* 0x0000007a6c08723c */ /* 0x040fe20000001808 */
[----:B------:R-:W1:Y:S07]  /*4a80*/  LDSM.16.M88.4 R120, [R151+0x6000] ;  /* 0x006000009778783b */ /* 0x000e6e0000000200 */
[C---:B----4-:R-:W-:Y:S08]  /*4a90*/  HMMA.16816.F32 R12, R108.reuse, R124, R12 ;  /* 0x0000007c6c0c723c */ /* 0x050ff0000000180c */
[C---:B------:R-:W-:Y:S01]  /*4aa0*/  HMMA.16816.F32 R16, R108.reuse, R126, R16 ;  /* 0x0000007e6c10723c */ /* 0x040fe20000001810 */
[----:B------:R-:W-:Y:S07]  /*4ab0*/  LDSM.16.M88.4 R124, [R150+0x7800] ;  /* 0x00780000967c783b */ /* 0x000fee0000000200 */
[C---:B------:R-:W-:Y:S08]  /*4ac0*/  HMMA.16816.F32 R20, R108.reuse, R100, R20 ;  /* 0x000000646c14723c */ /* 0x040ff00000001814 */
[C---:B------:R-:W-:Y:S01]  /*4ad0*/  HMMA.16816.F32 R24, R108.reuse, R102, R24 ;  /* 0x000000666c18723c */ /* 0x040fe20000001818 */
[----:B------:R-:W-:Y:S07]  /*4ae0*/  LDSM.16.M88.4 R100, [R154+0x2000] ;  /* 0x002000009a64783b */ /* 0x000fee0000000200 */
[C---:B--2---:R-:W-:Y:S08]  /*4af0*/  HMMA.16816.F32 R28, R108.reuse, R112, R28 ;  /* 0x000000706c1c723c */ /* 0x044ff0000000181c */
[----:B------:R-:W-:Y:S01]  /*4b00*/  HMMA.16816.F32 R32, R108, R114, R32 ;  /* 0x000000726c20723c */ /* 0x000fe20000001820 */
[----:B------:R-:W2:Y:S06]  /*4b10*/  LDSM.16.M88.4 R108, [R150+0x6000] ;  /* 0x00600000966c783b */ /* 0x000eac0000000200 */
[----:B------:R-:W3:Y:S01]  /*4b20*/  LDSM.16.M88.4 R112, [R150+0x6800] ;  /* 0x006800009670783b */ /* 0x000ee20000000200 */
        /* <DEDUP_REMOVED lines=8> */
[----:B------:R-:W4:Y:S07]  /*4bb0*/  LDSM.16.M88.4 R132, [R149+0x6000] ;  /* 0x006000009584783b */ /* 0x000f2e0000000200 */
[C---:B------:R-:W-:Y:S08]  /*4bc0*/  HMMA.16816.F32 R28, R116.reuse, R136, R28 ;  /* 0x00000088741c723c */ /* 0x040ff0000000181c */
[----:B------:R-:W-:Y:S08]  /*4bd0*/  HMMA.16816.F32 R32, R116, R138, R32 ;  /* 0x0000008a7420723c */ /* 0x000ff00000001820 */
[C---:B--2---:R-:W-:Y:S08]  /*4be0*/  HMMA.16816.F32 R4, R100.reuse, R108, R4 ;  /* 0x0000006c6404723c */ /* 0x044ff00000001804 */
[C---:B------:R-:W-:Y:S01]  /*4bf0*/  HMMA.16816.F32 R8, R100.reuse, R110, R8 ;  /* 0x0000006e6408723c */ /* 0x040fe20000001808 */
[----:B------:R-:W-:Y:S07]  /*4c00*/  LDSM.16.M88.4 R108, [R149+0x7000] ;  /* 0x00700000956c783b */ /* 0x000fee0000000200 */
[C---:B---3--:R-:W-:Y:S08]  /*4c10*/  HMMA.16816.F32 R12, R100.reuse, R112, R12 ;  /* 0x00000070640c723c */ /* 0x048ff0000000180c */
[C---:B------:R-:W-:Y:S08]  /*4c20*/  HMMA.16816.F32 R16, R100.reuse, R114, R16 ;  /* 0x000000726410723c */ /* 0x040ff00000001810 */
[C---:B-1----:R-:W-:Y:S08]  /*4c30*/  HMMA.16816.F32 R20, R100.reuse, R120, R20 ;  /* 0x000000786414723c */ /* 0x042ff00000001814 */
[C---:B------:R-:W-:Y:S08]  /*4c40*/  HMMA.16816.F32 R24, R100.reuse, R122, R24 ;  /* 0x0000007a6418723c */ /* 0x040ff00000001818 */
[C---:B------:R-:W-:Y:S08]  /*4c50*/  HMMA.16816.F32 R28, R100.reuse, R124, R28 ;  /* 0x0000007c641c723c */ /* 0x040ff0000000181c */
[----:B------:R-:W-:Y:S01]  /*4c60*/  HMMA.16816.F32 R32, R100, R126, R32 ;  /* 0x0000007e6420723c */ /* 0x000fe20000001820 */
[----:B------:R-:W1:Y:S07]  /*4c70*/  LDSM.16.M88.4 R100, [R149+0x6800] ;  /* 0x006800009564783b */ /* 0x000e6e0000000200 */
[C---:B----4-:R-:W-:Y:S08]  /*4c80*/  HMMA.16816.F32 R4, R128.reuse, R132, R4 ;  /* 0x000000848004723c */ /* 0x050ff00000001804 */
        /* <DEDUP_REMOVED lines=10> */
[----:B------:R-:W3:Y:S01]  /*4d30*/  MUFU.TANH R194, R194 ;  /* 0x000000c200c27308 */ /* 0x000ee20000002400 */
[C---:B-1----:R-:W-:Y:S09]  /*4d40*/  HMMA.16816.F32 R12, R128.reuse, R100, R12 ;  /* 0x00000064800c723c */ /* 0x042ff2000000180c */
[----:B------:R-:W1:Y:S01]  /*4d50*/  MUFU.TANH R195, R195 ;  /* 0x000000c300c37308 */ /* 0x000e620000002400 */
[C---:B------:R-:W-:Y:S01]  /*4d60*/  HMMA.16816.F32 R16, R128.reuse, R102, R16 ;  /* 0x000000668010723c */ /* 0x040fe20000001810 */
[----:B------:R-:W4:Y:S01]  /*4d70*/  LDSM.16.M88.4 R100, [R149+0x7800] ;  /* 0x007800009564783b */ /* 0x000f220000000200 */
[----:B------:R-:W-:Y:S07]  /*4d80*/  DEPBAR.LE SB0, 0x0 ;  /* 0x000080000000791a */ /* 0x000fee0000000000 */
[----:B------:R-:W1:Y:S01]  /*4d90*/  MUFU.TANH R193, R193 ;  /* 0x000000c100c17308 */ /* 0x000e620000002400 */
[----:B------:R-:W-:Y:S01]  /*4da0*/  BAR.SYNC.DEFER_BLOCKING 0x0 ;  /* 0x0000000000007b1d */ /* 0x000fe20000010000 */
[C---:B------:R-:W-:Y:S05]  /*4db0*/  HMMA.16816.F32 R20, R128.reuse, R108, R20 ;  /* 0x0000006c8014723c */ /* 0x040fea0000001814 */
[----:B------:R-:W-:Y:S03]  /*4dc0*/  FMUL.FTZ R190, R12, UR10 ;  /* 0x0000000a0cbe7c20 */ /* 0x000fe60008410000 */
[----:B------:R-:W1:Y:S01]  /*4dd0*/  MUFU.TANH R200, R200 ;  /* 0x000000c800c87308 */ /* 0x000e620000002400 */
        /* <DEDUP_REMOVED lines=19> */
[C---:B----4-:R-:W-:Y:S08]  /*4f10*/  HMMA.16816.F32 R28, R128.reuse, R100, R28 ;  /* 0x00000064801c723c */ /* 0x050ff0000000181c */
[----:B------:R-:W4:Y:S01]  /*4f20*/  MUFU.TANH R190, R190 ;  /* 0x000000be00be7308 */ /* 0x000f220000002400 */
        /* <DEDUP_REMOVED lines=105> */
.L_x_5525:
        /* <DEDUP_REMOVED lines=20> */
.L_x_5524:
        /* <DEDUP_REMOVED lines=18> */
[----:B--2---:R-:W-:Y:S02]  /*5820*/  FMNMX3.FTZ R7, R2, R102, R101, !PT ;  /* 0x0000006602077276 */ /* 0x004fe40007810065 */
        /* <DEDUP_REMOVED lines=133> */
[C---:B------:R-:W-:Y:S01]  /*6080*/  FMUL.FTZ R60, R2.reuse, R60 ;  /* 0x0000003c023c7220 */ /* 0x040fe20000410000 */
[----:B------:R-:W5:Y:S01]  /*6090*/  LDSM.16.MT88.4 R72, [R148+0xa000] ;  /* 0x00a000009448783b */ /* 0x000f620000004200 */
[----:B------:R-:W-:Y:S01]  /*60a0*/  FMUL.FTZ R61, R2, R61 ;  /* 0x0000003d023d7220 */ /* 0x000fe20000410000 */
[C---:B------:R-:W-:Y:S01]  /*60b0*/  FMUL.FTZ R62, R0.reuse, R62 ;  /* 0x0000003e003e7220 */ /* 0x040fe20000410000 */
[----:B------:R-:W-:Y:S01]  /*60c0*/  FMUL.FTZ R63, R0, R63 ;  /* 0x0000003f003f7220 */ /* 0x000fe20000410000 */
[C---:B------:R-:W-:Y:S01]  /*60d0*/  FMUL.FTZ R64, R2.reuse, R64 ;  /* 0x0000004002407220 */ /* 0x040fe20000410000 */
[C---:B--2---:R-:W-:Y:S01]  /*60e0*/  HMMA.16816.F32 R28, R96.reuse, R88, R28 ;  /* 0x00000058601c723c */ /* 0x044fe2000000181c */
[----:B------:R-:W-:Y:S02]  /*60f0*/  MUFU.EX2 R137, R137 ;  /* 0x0000008900897308 */ /* 0x000fe40000000800 */
[----:B------:R-:W-:Y:S01]  /*6100*/  FMUL.FTZ R65, R2, R65 ;  /* 0x0000004102417220 */ /* 0x000fe20000410000 */
[C---:B------:R-:W-:Y:S01]  /*6110*/  FMUL.FTZ R66, R0.reuse, R66 ;  /* 0x0000004200427220 */ /* 0x040fe20000410000 */
[----:B------:R-:W-:Y:S01]  /*6120*/  FMUL.FTZ R67, R0, R67 ;  /* 0x0000004300437220 */ /* 0x000fe20000410000 */
[--C-:B------:R-:W-:Y:S01]  /*6130*/  FFMA.FTZ R144, R178, UR4, -R121.reuse ;  /* 0x00000004b2907c23 */ /* 0x100fe20008010879 */
[--C-:B------:R-:W-:Y:S01]  /*6140*/  FFMA.FTZ R145, R180, UR4, -R121.reuse ;  /* 0x00000004b4917c23 */ /* 0x100fe20008010879 */
[C---:B------:R-:W-:Y:S01]  /*6150*/  HMMA.16816.F32 R32, R96.reuse, R90, R32 ;  /* 0x0000005a6020723c */ /* 0x040fe20000001820 */
[----:B------:R-:W-:Y:S02]  /*6160*/  LDSM.16.MT88.4 R88, [R106+0x8800] ;  /* 0x008800006a58783b */ /* 0x000fe40000004200 */
[----:B------:R-:W2:Y:S01]  /*6170*/  MUFU.EX2 R142, R142 ;  /* 0x0000008e008e7308 */ /* 0x000ea20000000800 */
[--C-:B------:R-:W-:Y:S01]  /*6180*/  FFMA.FTZ R180, R181, UR4, -R120.reuse ;  /* 0x00000004b5b47c23 */ /* 0x100fe20008010878 */
[--C-:B------:R-:W-:Y:S01]  /*6190*/  FFMA.FTZ R147, R182, UR4, -R121.reuse ;  /* 0x00000004b6937c23 */ /* 0x100fe20008010879 */
[--C-:B------:R-:W-:Y:S01]  /*61a0*/  FFMA.FTZ R178, R184, UR4, -R121.reuse ;  /* 0x00000004b8b27c23 */ /* 0x100fe20008010879 */
[--C-:B------:R-:W-:Y:S01]  /*61b0*/  FFMA.FTZ R181, R176, UR4, -R121.reuse ;  /* 0x00000004b0b57c23 */ /* 0x100fe20008010879 */
[----:B------:R-:W-:Y:S01]  /*61c0*/  FFMA.FTZ R176, R104, UR4, -R120 ;  /* 0x0000000468b07c23 */ /* 0x000fe20008010878 */
[C---:B----4-:R-:W-:Y:S04]  /*61d0*/  HMMA.16816.F32 R36, R96.reuse, R80, R36 ;  /* 0x000000506024723c */ /* 0x050fe80000001824 */
[----:B------:R-:W-:Y:S01]  /*61e0*/  MUFU.EX2 R144, R144 ;  /* 0x0000009000907308 */ /* 0x000fe20000000800 */
[--C-:B------:R-:W-:Y:S01]  /*61f0*/  FFMA.FTZ R174, R174, UR4, -R121.reuse ;  /* 0x00000004aeae7c23 */ /* 0x100fe20008010879 */
[--C-:B------:R-:W-:Y:S01]  /*6200*/  FFMA.FTZ R104, R175, UR4, -R121.reuse ;  /* 0x00000004af687c23 */ /* 0x100fe20008010879 */
[----:B------:R-:W-:Y:S07]  /*6210*/  FFMA.FTZ R121, R172, UR4, -R121 ;  /* 0x00000004ac797c23 */ /* 0x000fee0008010879 */
[----:B------:R-:W-:Y:S01]  /*6220*/  MUFU.EX2 R145, R145 ;  /* 0x0000009100917308 */ /* 0x000fe20000000800 */
[----:B------:R-:W-:Y:S01]  /*6230*/  FFMA.FTZ R135, R2, R173, R135 ;  /* 0x000000ad02877223 */ /* 0x000fe20000010087 */
[C---:B------:R-:W-:Y:S01]  /*6240*/  HMMA.16816.F32 R40, R96.reuse, R82, R40 ;  /* 0x000000526028723c */ /* 0x040fe20000001828 */
[----:B------:R-:W-:Y:S07]  /*6250*/  LDSM.16.MT88.4 R80, [R148+0x8800] ;  /* 0x008800009450783b */ /* 0x000fee0000004200 */
[----:B------:R-:W-:Y:S01]  /*6260*/  MUFU.EX2 R175, R121 ;  /* 0x0000007900af7308 */ /* 0x000fe20000000800 */
[----:B------:R-:W-:Y:S01]  /*6270*/  MOV R105, R100 ;  /* 0x0000006400697202 */ /* 0x000fe20000000f00 */
[----:B------:R-:W-:Y:S01]  /*6280*/  FFMA.FTZ R133, R0, R171, R133 ;  /* 0x000000ab00857223 */ /* 0x000fe20000010085 */
[----:B------:R-:W-:Y:S07]  /*6290*/  FADD.FTZ R135, R134, R135 ;  /* 0x0000008786877221 */ /* 0x000fee0000010000 */
[----:B------:R-:W-:Y:S01]  /*62a0*/  MUFU.EX2 R179, R183 ;  /* 0x000000b700b37308 */ /* 0x000fe20000000800 */
[----:B------:R-:W-:Y:S01]  /*62b0*/  FADD.FTZ R130, R130, R133 ;  /* 0x0000008582827221 */ /* 0x000fe20000010000 */
[----:B------:R-:W-:Y:S08]  /*62c0*/  FADD.FTZ R0, R132, R135 ;  /* 0x0000008784007221 */ /* 0x000ff00000010000 */
[----:B------:R-:W-:Y:S01]  /*62d0*/  MUFU.EX2 R146, R146 ;  /* 0x0000009200927308 */ /* 0x000fe20000000800 */
[C---:B-----5:R-:W-:Y:S09]  /*62e0*/  HMMA.16816.F32 R44, R96.reuse, R72, R44 ;  /* 0x00000048602c723c */ /* 0x060ff2000000182c */
        /* <DEDUP_REMOVED lines=9> */
[C---:B------:R-:W-:Y:S03]  /*6380*/  HMMA.16816.F32 R52, R96.reuse, R68, R52 ;  /* 0x000000446034723c */ /* 0x040fe60000001834 */
[----:B-1----:R-:W-:Y:S06]  /*6390*/  F2FP.F16.F32.PACK_AB R68, R138, R139 ;  /* 0x0000008b8a44723e */ /* 0x002fec00000000ff */
[----:B------:R-:W-:Y:S01]  /*63a0*/  MUFU.EX2 R174, R174 ;  /* 0x000000ae00ae7308 */ /* 0x000fe20000000800 */
[----:B---3--:R-:W-:Y:S01]  /*63b0*/  F2FP.F16.F32.PACK_AB R69, R136, R141 ;  /* 0x0000008d8845723e */ /* 0x008fe200000000ff */
[----:B------:R-:W-:Y:S01]  /*63c0*/  FADD.FTZ R139, R139, R0 ;  /* 0x000000008b8b7221 */ /* 0x000fe20000010000 */
[----:B------:R-:W-:Y:S01]  /*63d0*/  FADD.FTZ R141, R141, R128 ;  /* 0x000000808d8d7221 */ /* 0x000fe20000010000 */
[C---:B------:R-:W-:Y:S06]  /*63e0*/  HMMA.16816.F32 R56, R96.reuse, R70, R56 ;  /* 0x000000466038723c */ /* 0x040fec0000001838 */
[----:B------:R-:W1:Y:S01]  /*63f0*/  MUFU.EX2 R181, R181 ;  /* 0x000000b500b57308 */ /* 0x000e620000000800 */
[----:B--2---:R-:W-:Y:S01]  /*6400*/  F2FP.F16.F32.PACK_AB R70, R142, R137 ;  /* 0x000000898e46723e */ /* 0x004fe200000000ff */
[----:B------:R-:W-:Y:S01]  /*6410*/  FADD.FTZ R138, R138, R139 ;  /* 0x0000008b8a8a7221 */ /* 0x000fe20000010000 */
[----:B------:R-:W-:Y:S07]  /*6420*/  F2FP.F16.F32.PACK_AB R71, R140, R143 ;  /* 0x0000008f8c47723e */ /* 0x000fee00000000ff */
[----:B------:R-:W-:Y:S01]  /*6430*/  MUFU.EX2 R176, R176 ;  /* 0x000000b000b07308 */ /* 0x000fe20000000800 */
[----:B------:R-:W-:Y:S01]  /*6440*/  FADD.FTZ R136, R136, R141 ;  /* 0x0000008d88887221 */ /* 0x000fe20000010000 */
[C---:B------:R-:W-:Y:S08]  /*6450*/  HMMA.16816.F32 R60, R96.reuse, R76, R60 ;  /* 0x0000004c603c723c */ /* 0x040ff0000000183c */
[----:B------:R-:W2:Y:S01]  /*6460*/  MUFU.EX2 R103, R103 ;  /* 0x0000006700677308 */ /* 0x000ea20000000800 */
[----:B------:R-:W-:Y:S09]  /*6470*/  FADD.FTZ R143, R143, R136 ;  /* 0x000000888f8f7221 */ /* 0x000ff20000010000 */
[----:B------:R-:W3:Y:S01]  /*6480*/  MUFU.EX2 R104, R104 ;  /* 0x0000006800687308 */ /* 0x000ee20000000800 */
[----:B------:R-:W-:Y:S01]  /*6490*/  FADD.FTZ R140, R140, R143 ;  /* 0x0000008f8c8c7221 */ /* 0x000fe20000010000 */
[----:B------:R-:W-:Y:S01]  /*64a0*/  HMMA.16816.F32 R64, R96, R78, R64 ;  /* 0x0000004e6040723c */ /* 0x000fe20000001840 */
[----:B------:R-:W5:Y:S07]  /*64b0*/  LDSM.16.MT88.4 R76, [R107+0xa800] ;  /* 0x00a800006b4c783b */ /* 0x000f6e0000004200 */
[C---:B----4-:R-:W-:Y:S01]  /*64c0*/  HMMA.16816.F32 R4, R68.reuse, R72, R4 ;  /* 0x000000484404723c */ /* 0x050fe20000001804 */
[----:B------:R-:W-:Y:S07]  /*64d0*/  LDSM.16.MT88.4 R96, [R148+0xb000] ;  /* 0x00b000009460783b */ /* 0x000fee0000004200 */
        /* <DEDUP_REMOVED lines=14> */
[C---:B------:R-:W-:Y:S03]  /*65c0*/  HMMA.16816.F32 R44, R68.reuse, R108, R44 ;  /* 0x0000006c442c723c */ /* 0x040fe6000000182c */
[----:B-1----:R-:W-:Y:S02]  /*65d0*/  F2FP.F16.F32.PACK_AB R108, R181, R174 ;  /* 0x000000aeb56c723e */ /* 0x002fe400000000ff */
[----:B--2---:R-:W-:Y:S03]  /*65e0*/  F2FP.F16.F32.PACK_AB R109, R103, R176 ;  /* 0x000000b0676d723e */ /* 0x004fe600000000ff */
[C---:B------:R-:W-:Y:S03]  /*65f0*/  HMMA.16816.F32 R48, R68.reuse, R110, R48 ;  /* 0x0000006e4430723c */ /* 0x040fe60000001830 */
[----:B---3--:R-:W-:Y:S05]  /*6600*/  F2FP.F16.F32.PACK_AB R110, R175, R104 ;  /* 0x00000068af6e723e */ /* 0x008fea00000000ff */
[C---:B-----5:R-:W-:Y:S08]  /*6610*/  HMMA.16816.F32 R52, R68.reuse, R76, R52 ;  /* 0x0000004c4434723c */ /* 0x060ff00000001834 */
[C---:B------:R-:W-:Y:S01]  /*6620*/  HMMA.16816.F32 R56, R68.reuse, R78, R56 ;  /* 0x0000004e4438723c */ /* 0x040fe20000001838 */
[----:B------:R-:W1:Y:S07]  /*6630*/  LDSM.16.MT88.4 R76, [R148+0x9000] ;  /* 0x00900000944c783b */ /* 0x000e6e0000004200 */
[C---:B----4-:R-:W-:Y:S08]  /*6640*/  HMMA.16816.F32 R60, R68.reuse, R72, R60 ;  /* 0x00000048443c723c */ /* 0x050ff0000000183c */
        /* <DEDUP_REMOVED lines=10> */
[----:B------:R-:W-:Y:S04]  /*66f0*/  FADD.FTZ R177, R177, R180 ;  /* 0x000000b4b1b17221 */ /* 0x000fe80000010000 */
[----:B------:R-:W-:Y:S01]  /*6700*/  FADD.FTZ R176, R176, R177 ;  /* 0x000000b1b0b07221 */ /* 0x000fe20000010000 */
[C---:B------:R-:W-:Y:S03]  /*6710*/  HMMA.16816.F32 R8, R68.reuse, R82, R8 ;  /* 0x000000524408723c */ /* 0x040fe60000001808 */
        /* <DEDUP_REMOVED lines=14> */
[C---:B--2---:R-:W-:Y:S03]  /*6800*/  HMMA.16816.F32 R52, R68.reuse, R72, R52 ;  /* 0x000000484434723c */ /* 0x044fe60000001834 */
[--C-:B------:R-:W-:Y:S01]  /*6810*/  FFMA.FTZ R72, R102, UR4, -R120.reuse ;  /* 0x0000000466487c23 */ /* 0x100fe20008010878 */
[----:B------:R-:W-:Y:S02]  /*6820*/  FFMA.FTZ R102, R101, UR4, -R120 ;  /* 0x0000000465667c23 */ /* 0x000fe40008010878 */
[----:B------:R-:W2:Y:S01]  /*6830*/  LDSM.16.MT88.4 R120, [R152+0xb800] ;  /* 0x00b800009878783b */ /* 0x000ea20000004200 */
[----:B------:R-:W-:Y:S01]  /*6840*/  MUFU.EX2 R101, R72 ;  /* 0x0000004800657308 */ /* 0x000fe20000000800 */
[C---:B------:R-:W-:Y:S09]  /*6850*/  HMMA.16816.F32 R56, R68.reuse, R74, R56 ;  /* 0x0000004a4438723c */ /* 0x040ff20000001838 */
[----:B------:R-:W4:Y:S01]  /*6860*/  MUFU.EX2 R102, R102 ;  /* 0x0000006600667308 */ /* 0x000f220000000800 */
[C---:B-1----:R-:W-:Y:S08]  /*6870*/  HMMA.16816.F32 R60, R68.reuse, R76, R60 ;  /* 0x0000004c443c723c */ /* 0x042ff0000000183c */
[----:B------:R-:W-:Y:S03]  /*6880*/  HMMA.16816.F32 R64, R68, R78, R64 ;  /* 0x0000004e4440723c */ /* 0x000fe60000001840 */
[C---:B----4-:R-:W-:Y:S01]  /*6890*/  F2FP.F16.F32.PACK_AB R111, R102.reuse, R101 ;  /* 0x00000065666f723e */ /* 0x050fe200000000ff */
[----:B------:R-:W-:Y:S04]  /*68a0*/  FADD.FTZ R101, R101, R176 ;  /* 0x000000b065657221 */ /* 0x000fe80000010000 */
[----:B------:R-:W-:Y:S02]  /*68b0*/  FADD.FTZ R171, R102, R101 ;  /* 0x0000006566ab7221 */ /* 0x000fe40000010000 */
[C---:B---3--:R-:W-:Y:S01]  /*68c0*/  HMMA.16816.F32 R96, R108.reuse, R92, R4 ;  /* 0x0000005c6c60723c */ /* 0x048fe20000001804 */
[----:B------:R-:W1:Y:S07]  /*68d0*/  LDSM.16.MT88.4 R4, [R107+0xb800] ;  /* 0x00b800006b04783b */ /* 0x000e6e0000004200 */
[C---:B------:R-:W-:Y:S01]  /*68e0*/  HMMA.16816.F32 R92, R108.reuse, R94, R8 ;  /* 0x0000005e6c5c723c */ /* 0x040fe20000001808 */
[----:B------:R-:W3:Y:S07]  /*68f0*/  LDSM.16.MT88.4 R8, [R106+0xb800] ;  /* 0x00b800006a08783b */ /* 0x000eee0000004200 */
        /* <DEDUP_REMOVED lines=21> */
[C---:B---3--:R-:W-:Y:S03]  /*6a50*/  HMMA.16816.F32 R60, R108.reuse, R8, R60 ;  /* 0x000000086c3c723c */ /* 0x048fe6000000183c */
[----:B------:R-:W-:Y:S04]  /*6a60*/  FADD.FTZ R104, R104, R181 ;  /* 0x000000b568687221 */ /* 0x000fe80000010000 */
[----:B------:R-:W-:Y:S01]  /*6a70*/  FADD.FTZ R173, R175, R104 ;  /* 0x00000068afad7221 */ /* 0x000fe20000010000 */
[----:B------:R-:W-:Y:S01]  /*6a80*/  HMMA.16816.F32 R64, R108, R10, R64 ;  /* 0x0000000a6c40723c */ /* 0x000fe20000001840 */
[----:B------:R-:W-:Y:S08]  /*6a90*/  @!UPT UIADD3 URZ, UPT, UPT, URZ, URZ, URZ ;  /* 0x000000fffffff290 */ /* 0x000ff0000fffe0ff */
[----:B------:R-:W-:Y:S11]  /*6aa0*/  @P2 BRA `(.L_x_5526) ;  /* 0xffffffd4007c2947 */ /* 0x000ff6000383ffff */
.L_x_5522:
[----:B------:R-:W1:Y:S01]  /*6ab0*/  SHFL.BFLY PT, R12, R173, 0x2, 0x1f ;  /* 0x0c401f00ad0c7f89 */ /* 0x000e6200000e0000 */
[----:B------:R-:W2:Y:S01]  /*6ac0*/  S2UR UR4, SR_CgaCtaId ;  /* 0x00000000000479c3 */ /* 0x000ea20000008800 */
[----:B------:R-:W-:Y:S01]  /*6ad0*/  UMOV UR5, 0x400 ;  /* 0x0000040000057882 */ /* 0x000fe20000000000 */
[----:B------:R-:W-:Y:S01]  /*6ae0*/  MOV R31, RZ ;  /* 0x000000ff001f7202 */ /* 0x000fe20000000f00 */
[----:B------:R-:W3:Y:S01]  /*6af0*/  SHFL.BFLY PT, R0, R171, 0x2, 0x1f ;  /* 0x0c401f00ab007f89 */ /* 0x000ee200000e0000 */
[----:B------:R-:W-:Y:S01]  /*6b00*/  BSSY.RECONVERGENT B0, `(.L_x_5527) ;  /* 0x00000d8000007945 */ /* 0x000fe20003800200 */
[----:B------:R-:W-:Y:S01]  /*6b10*/  MOV R18, 0x7f800000 ;  /* 0x7f80000000127802 */ /* 0x000fe20000000f00 */
[----:B------:R-:W4:Y:S02]  /*6b20*/  S2R R4, SR_TID.X ;  /* 0x0000000000047919 */ /* 0x000f240000002100 */
[----:B------:R-:W5:Y:S01]  /*6b30*/  S2UR UR6, SR_CTAID.Z ;  /* 0x00000000000679c3 */ /* 0x000f620000002700 */
[----:B-1----:R-:W-:Y:S01]  /*6b40*/  FADD.FTZ R12, R12, R173 ;  /* 0x000000ad0c0c7221 */ /* 0x002fe20000010000 */
[----:B--2---:R-:W-:Y:S01]  /*6b50*/  ULEA UR4, UR4, UR5, 0x18 ;  /* 0x0000000504047291 */ /* 0x004fe2000f8ec0ff */
[----:B---3--:R-:W-:-:S03]  /*6b60*/  FADD.FTZ R11, R0, R171 ;  /* 0x000000ab000b7221 */ /* 0x008fc60000010000 */
[----:B------:R-:W1:Y:S04]  /*6b70*/  SHFL.BFLY PT, R7, R12, 0x1, 0x1f ;  /* 0x0c201f000c077f89 */ /* 0x000e6800000e0000 */
[----:B------:R-:W2:Y:S01]  /*6b80*/  SHFL.BFLY PT, R6, R11, 0x1, 0x1f ;  /* 0x0c201f000b067f89 */ /* 0x000ea200000e0000 */
[C---:B----4-:R-:W-:Y:S02]  /*6b90*/  SHF.L.U32 R2, R4.reuse, 0x1, RZ ;  /* 0x0000000104027819 */ /* 0x050fe400000006ff */
[C---:B------:R-:W-:Y:S02]  /*6ba0*/  SHF.L.U32 R9, R4.reuse, 0x4, RZ ;  /* 0x0000000404097819 */ /* 0x040fe400000006ff */
[----:B------:R-:W-:Y:S02]  /*6bb0*/  SHF.L.U32 R0, R4, 0x5, RZ ;  /* 0x0000000504007819 */ /* 0x000fe400000006ff */
[----:B------:R-:W-:-:S02]  /*6bc0*/  LOP3.LUT R5, R2, 0x6, RZ, 0xc0, !PT ;  /* 0x0000000602057812 */ /* 0x000fc400078ec0ff */
[----:B------:R-:W-:Y:S02]  /*6bd0*/  LOP3.LUT R9, R9, 0x1c0, RZ, 0xc0, !PT ;  /* 0x000001c009097812 */ /* 0x000fe400078ec0ff */
[----:B------:R-:W-:Y:S02]  /*6be0*/  LOP3.LUT R0, R5, 0x7c00, R0, 0xf8, !PT ;  /* 0x00007c0005007812 */ /* 0x000fe400078ef800 */
[----:B------:R-:W-:Y:S01]  /*6bf0*/  LOP3.LUT R9, R9, 0x38, R2, 0xf8, !PT ;  /* 0x0000003809097812 */ /* 0x000fe200078ef802 */
[----:B-1----:R-:W-:Y:S01]  /*6c00*/  FADD.FTZ R7, R12, R7 ;  /* 0x000000070c077221 */ /* 0x002fe20000010000 */
[----:B------:R-:W-:Y:S02]  /*6c10*/  MOV R5, 0x20 ;  /* 0x0000002000057802 */ /* 0x000fe40000000f00 */
[----:B------:R-:W-:Y:S01]  /*6c20*/  LOP3.LUT R0, R0, R9, RZ, 0xfc, !PT ;  /* 0x0000000900007212 */ /* 0x000fe200078efcff */
[----:B--2---:R-:W-:Y:S01]  /*6c30*/  FADD.FTZ R6, R11, R6 ;  /* 0x000000060b067221 */ /* 0x004fe20000010000 */
[----:B------:R-:W1:Y:S01]  /*6c40*/  MUFU.RCP R10, R7 ;  /* 0x00000007000a7308 */ /* 0x000e620000001000 */
[----:B------:R-:W-:-:S02]  /*6c50*/  FSETP.NE.FTZ.AND P1, PT, R7, RZ, PT ;  /* 0x000000ff0700720b */ /* 0x000fc40003f35000 */
[----:B------:R-:W-:Y:S02]  /*6c60*/  MOV R2, 0x10 ;  /* 0x0000001000027802 */ /* 0x000fe40000000f00 */
[----:B------:R-:W-:Y:S02]  /*6c70*/  FSETP.NE.FTZ.AND P0, PT, R6, RZ, PT ;  /* 0x000000ff0600720b */ /* 0x000fe40003f15000 */
[----:B------:R-:W-:Y:S01]  /*6c80*/  LEA R9, R0, UR4, 0x1 ;  /* 0x0000000400097c11 */ /* 0x000fe2000f8e08ff */
[----:B------:R-:W2:Y:S01]  /*6c90*/  MUFU.RCP R8, R6 ;  /* 0x0000000600087308 */ /* 0x000ea20000001000 */
[----:B------:R-:W-:Y:S01]  /*6ca0*/  R2P PR, R4, 0x1c ;  /* 0x0000001c04007804 */ /* 0x000fe20000000000 */
[----:B------:R-:W3:Y:S01]  /*6cb0*/  LDCU.U8 UR4, c[0x0][0x548] ;  /* 0x0000a900ff0477ac */ /* 0x000ee20008000000 */
[----:B------:R-:W-:Y:S02]  /*6cc0*/  IADD3 R13, PT, PT, R9, 0x40, RZ ;  /* 0x00000040090d7810 */ /* 0x000fe40007ffe0ff */
[----:B------:R-:W-:-:S02]  /*6cd0*/  SHF.R.U32.HI R16, RZ, 0x2, R4 ;  /* 0x00000002ff107819 */ /* 0x000fc40000011604 */
[----:B------:R-:W-:Y:S01]  /*6ce0*/  SEL R0, R5, 0xffffffe0, !P3 ;  /* 0xffffffe005007807 */ /* 0x000fe20005800000 */
[----:B------:R-:W4:Y:S01]  /*6cf0*/  @P1 MUFU.LG2 R7, R7 ;  /* 0x0000000700071308 */ /* 0x000f220000000c00 */
[----:B------:R-:W-:Y:S01]  /*6d00*/  SEL R2, R2, 0xfffffff0, !P2 ;  /* 0xfffffff002027807 */ /* 0x000fe20005000000 */
[----:B------:R-:W5:Y:S01]  /*6d10*/  @P0 LDC R14, c[0x0][0x458] ;  /* 0x00011600ff0e0b82 */ /* 0x000f620000000800 */
[----:B-1----:R-:W-:Y:S02]  /*6d20*/  FSEL R10, R10, 1, P1 ;  /* 0x3f8000000a0a7808 */ /* 0x002fe40000800000 */
[----:B------:R-:W-:Y:S02]  /*6d30*/  IADD3 R11, PT, PT, R0, R9, RZ ;  /* 0x00000009000b7210 */ /* 0x000fe40007ffe0ff */
[----:B------:R-:W-:Y:S01]  /*6d40*/  @P4 IADD3 R13, PT, PT, R9, -0x40, RZ ;  /* 0xffffffc0090d4810 */ /* 0x000fe20007ffe0ff */
        /* <DEDUP_REMOVED lines=103> */
[----:B------:R-:W1:Y:S01]  /*73c0*/  LDC R2, c[0x0][0x434] ;  /* 0x00010d00ff027b82 */ /* 0x000e620000000800 */
[----:B------:R-:W-:Y:S01]  /*73d0*/  F2FP.F16.F32.PACK_AB R48, R49, R48 ;  /* 0x000000303130723e */ /* 0x000fe200000000ff */
[----:B------:R-:W-:Y:S01]  /*73e0*/  STS [R17+0x400], R78 ;  /* 0x0004004e11007388 */ /* 0x000fe20000000800 */
[----:B------:R-:W-:Y:S01]  /*73f0*/  F2FP.F16.F32.PACK_AB R50, R51, R50 ;  /* 0x000000323332723e */ /* 0x000fe200000000ff */
[----:B------:R-:W2:Y:S01]  /*7400*/  @P0 MUFU.LG2 R6, R6 ;  /* 0x0000000600060308 */ /* 0x000ea20000000c00 */
[----:B------:R-:W-:Y:S01]  /*7410*/  F2FP.F16.F32.PACK_AB R52, R53, R52 ;  /* 0x000000343534723e */ /* 0x000fe200000000ff */
[----:B------:R-:W-:Y:S01]  /*7420*/  STS [R19], R72 ;  /* 0x0000004813007388 */ /* 0x000fe20000000800 */
[----:B------:R-:W-:Y:S01]  /*7430*/  F2FP.F16.F32.PACK_AB R54, R55, R54 ;  /* 0x000000363736723e */ /* 0x000fe200000000ff */
[----:B----4-:R-:W-:Y:S01]  /*7440*/  @P1 FMUL.FTZ R7, R7, 0.69314718246459960938 ;  /* 0x3f31721807071820 */ /* 0x010fe20000410000 */
        /* <DEDUP_REMOVED lines=9> */
[----:B---3--:R-:W-:Y:S01]  /*74e0*/  ISETP.NE.AND P2, PT, RZ, UR4, PT ;  /* 0x00000004ff007c0c */ /* 0x008fe2000bf45270 */
[----:B------:R-:W-:Y:S01]  /*74f0*/  STS [R9+0x2000], R36 ;  /* 0x0020002409007388 */ /* 0x000fe20000000800 */
[----:B------:R-:W-:Y:S01]  /*7500*/  LOP3.LUT P3, RZ, R4, 0x3, RZ, 0xc0, !PT ;  /* 0x0000000304ff7812 */ /* 0x000fe2000786c0ff */
[----:B--2---:R-:W-:-:S02]  /*7510*/  @P0 FMUL.FTZ R6, R6, 0.69314718246459960938 ;  /* 0x3f31721806060820 */ /* 0x004fc40000410000 */
[----:B------:R2:W-:Y:S04]  /*7520*/  STS [R9+0x2400], R38 ;  /* 0x0024002609007388 */ /* 0x0005e80000000800 */
[----:B------:R-:W-:Y:S04]  /*7530*/  STS [R5+0x2000], R40 ;  /* 0x0020002805007388 */ /* 0x000fe80000000800 */
[----:B------:R3:W-:Y:S04]  /*7540*/  STS [R5+0x2400], R42 ;  /* 0x0024002a05007388 */ /* 0x0007e80000000800 */
[----:B------:R-:W-:Y:S04]  /*7550*/  STS [R11+0x2000], R44 ;  /* 0x0020002c0b007388 */ /* 0x000fe80000000800 */
[----:B------:R4:W-:Y:S04]  /*7560*/  STS [R11+0x2400], R46 ;  /* 0x0024002e0b007388 */ /* 0x0009e80000000800 */
[----:B------:R-:W-:Y:S04]  /*7570*/  STS [R15+0x2000], R48 ;  /* 0x002000300f007388 */ /* 0x000fe80000000800 */
[----:B------:R5:W-:Y:S01]  /*7580*/  STS [R15+0x2400], R50 ;  /* 0x002400320f007388 */ /* 0x000be20000000800 */
[----:B--2---:R-:W2:Y:S03]  /*7590*/  LDC.64 R8, c[0x0][0x408] ;  /* 0x00010200ff087b82 */ /* 0x004ea60000000a00 */
[----:B------:R-:W-:Y:S04]  /*75a0*/  STS [R13+0x2000], R52 ;  /* 0x002000340d007388 */ /* 0x000fe80000000800 */
[----:B------:R1:W-:Y:S01]  /*75b0*/  STS [R13+0x2400], R54 ;  /* 0x002400360d007388 */ /* 0x0003e20000000800 */
[----:B---3--:R-:W3:Y:S03]  /*75c0*/  @!P2 LDC R5, c[0x0][0x3e0] ;  /* 0x0000f800ff05ab82 */ /* 0x008ee60000000800 */
[----:B------:R-:W-:Y:S04]  /*75d0*/  STS [R17+0x2000], R56 ;  /* 0x0020003811007388 */ /* 0x000fe80000000800 */
[----:B------:R2:W-:Y:S01]  /*75e0*/  STS [R17+0x2400], R58 ;  /* 0x0024003a11007388 */ /* 0x0005e20000000800 */
[----:B----4-:R-:W4:Y:S03]  /*75f0*/  LDC.64 R10, c[0x0][0x400] ;  /* 0x00010000ff0a7b82 */ /* 0x010f260000000a00 */
[----:B------:R-:W-:Y:S04]  /*7600*/  STS [R19+0x2000], R60 ;  /* 0x0020003c13007388 */ /* 0x000fe80000000800 */
[----:B------:R2:W-:Y:S01]  /*7610*/  STS [R19+0x2400], R62 ;  /* 0x0024003e13007388 */ /* 0x0005e20000000800 */
[----:B-----5:R-:W5:Y:S03]  /*7620*/  @P2 LDC R15, c[0x0][0x454] ;  /* 0x00011500ff0f2b82 */ /* 0x020f660000000800 */
[----:B------:R-:W-:Y:S04]  /*7630*/  STS [R29+0x2000], R64 ;  /* 0x002000401d007388 */ /* 0x000fe80000000800 */
[----:B------:R4:W-:Y:S01]  /*7640*/  STS [R29+0x2400], R66 ;  /* 0x002400421d007388 */ /* 0x0009e20000000800 */
[----:B-1----:R-:W1:Y:S01]  /*7650*/  LDC.64 R12, c[0x0][0x410] ;  /* 0x00010400ff0c7b82 */ /* 0x002e620000000a00 */
[----:B---3--:R-:W-:-:S07]  /*7660*/  @!P2 IMAD R5, R162, R5, UR6 ;  /* 0x00000006a205ae24 */ /* 0x008fce000f8e0205 */
[----:B------:R-:W-:Y:S01]  /*7670*/  BAR.SYNC.DEFER_BLOCKING 0x0 ;  /* 0x0000000000007b1d */ /* 0x000fe20000010000 */
[----:B------:R-:W-:-:S07]  /*7680*/  @!P2 IMAD R5, R5, R2, RZ ;  /* 0x000000020505a224 */ /* 0x000fce00078e02ff */
[----:B--2---:R-:W2:Y:S01]  /*7690*/  @P1 LDC R17, c[0x0][0x458] ;  /* 0x00011600ff111b82 */ /* 0x004ea20000000800 */
[----:B------:R-:W3:Y:S01]  /*76a0*/  S2R R0, SR_TID.X ;  /* 0x0000000000007919 */ /* 0x000ee20000002100 */
[----:B------:R-:W-:Y:S01]  /*76b0*/  SHF.R.U32.HI R19, RZ, 0x1, R4 ;  /* 0x00000001ff137819 */ /* 0x000fe20000011604 */
[----:B-----5:R-:W-:Y:S01]  /*76c0*/  @P2 IMAD R15, R15, UR6, RZ ;  /* 0x000000060f0f2c24 */ /* 0x020fe2000f8e02ff */
[----:B------:R-:W-:Y:S01]  /*76d0*/  MOV R4, 0x7f800000 ;  /* 0x7f80000000047802 */ /* 0x000fe20000000f00 */
[----:B------:R-:W-:Y:S01]  /*76e0*/  @P0 FFMA.FTZ R4, R3, R14, R6 ;  /* 0x0000000e03040223 */ /* 0x000fe20000010006 */
[----:B------:R-:W-:Y:S01]  /*76f0*/  LOP3.LUT R19, R19, 0x30, RZ, 0xc0, !PT ;  /* 0x0000003013137812 */ /* 0x000fe200078ec0ff */
[----:B------:R-:W-:-:S03]  /*7700*/  @P2 IMAD R5, R162, R2, R15 ;  /* 0x00000002a2052224 */ /* 0x000fc600078e020f */
[----:B------:R-:W-:Y:S01]  /*7710*/  LOP3.LUT R16, R19, 0x7, R16, 0xf8, !PT ;  /* 0x0000000713107812 */ /* 0x000fe200078ef810 */
[----:B------:R1:W1:Y:S04]  /*7720*/  LDS.128 R24, [R163] ;  /* 0x00000000a3187984 */ /* 0x0002680000000c00 */
[----:B------:R1:W1:Y:S01]  /*7730*/  LDS.128 R20, [R163+0x2000] ;  /* 0x00200000a3147984 */ /* 0x0002620000000c00 */
[----:B--2---:R-:W-:Y:S01]  /*7740*/  @P1 FFMA.FTZ R18, R100, R17, R7 ;  /* 0x0000001164121223 */ /* 0x004fe20000010007 */
[----:B---3--:R-:W-:-:S04]  /*7750*/  SHF.L.U32 R30, R0, 0x3, RZ ;  /* 0x00000003001e7819 */ /* 0x008fc800000006ff */
[----:B------:R-:W-:-:S05]  /*7760*/  LOP3.LUT R30, R30, 0x38, RZ, 0xc0, !PT ;  /* 0x000000381e1e7812 */ /* 0x000fca00078ec0ff */
[----:B----4-:R-:W-:-:S04]  /*7770*/  IMAD.WIDE.U32 R28, R164, R8, R30 ;  /* 0x00000008a41c7225 */ /* 0x010fc800078e001e */
[----:B------:R-:W-:Y:S02]  /*7780*/  IMAD R29, R164, R9, R29 ;  /* 0x00000009a41d7224 */ /* 0x000fe400078e021d */
[----:B------:R-:W-:-:S04]  /*7790*/  IMAD.WIDE.U32 R28, R162, R10, R28 ;  /* 0x0000000aa21c7225 */ /* 0x000fc800078e001c */
[----:B------:R-:W-:Y:S01]  /*77a0*/  IMAD R3, R162, R11, R29 ;  /* 0x0000000ba2037224 */ /* 0x000fe200078e021d */
        /* <DEDUP_REMOVED lines=13> */
.L_x_5528:
[----:B------:R-:W-:Y:S05]  /*7880*/  BSYNC.RECONVERGENT B0 ;  /* 0x0000000000007941 */ /* 0x000fea0003800200 */
.L_x_5527:
[----:B------:R-:W2:Y:S01]  /*7890*/  LDS.128 R32, [R163+0x800] ;  /* 0x00080000a3207984 */ /* 0x000ea20000000c00 */
[----:B------:R-:W-:Y:S01]  /*78a0*/  IMAD.MOV.U32 R2, RZ, RZ, R28 ;  /* 0x000000ffff027224 */ /* 0x000fe200078e001c */
[----:B------:R-:W3:Y:S01]  /*78b0*/  LDCU.64 UR4, c[0x0][0x3f0] ;  /* 0x00007e00ff0477ac */ /* 0x000ee20008000a00 */
[----:B------:R-:W-:Y:S01]  /*78c0*/  SHF.R.U32.HI R0, RZ, 0x3, R0 ;  /* 0x00000003ff007819 */ /* 0x000fe20000011600 */
[----:B-1----:R-:W1:Y:S01]  /*78d0*/  LDS.128 R16, [R163+0x2800] ;  /* 0x00280000a3107984 */ /* 0x002e620000000c00 */
[----:B------:R-:W-:-:S03]  /*78e0*/  IMAD.WIDE.U32 R2, R12, UR6, R2 ;  /* 0x000000060c027c25 */ /* 0x000fc6000f8e0002 */
[----:B------:R-:W4:Y:S01]  /*78f0*/  LDS.128 R28, [R163+0x1000] ;  /* 0x00100000a31c7984 */ /* 0x000f220000000c00 */
[----:B------:R-:W-:-:S03]  /*7900*/  IMAD R3, R13, UR6, R3 ;  /* 0x000000060d037c24 */ /* 0x000fc6000f8e0203 */
[----:B------:R-:W5:Y:S01]  /*7910*/  LDS.128 R4, [R163+0x3000] ;  /* 0x00300000a3047984 */ /* 0x000f620000000c00 */
[----:B------:R-:W-:-:S03]  /*7920*/  IMAD.WIDE.U32 R12, R0, R8, R2 ;  /* 0x00000008000c7225 */ /* 0x000fc600078e0002 */
[----:B------:R-:W5:Y:S01]  /*7930*/  LDS.128 R36, [R163+0x1800] ;  /* 0x00180000a3247984 */ /* 0x000f620000000c00 */
[----:B------:R-:W-:Y:S02]  /*7940*/  IMAD R0, R0, R9, R13 ;  /* 0x0000000900007224 */ /* 0x000fe400078e020d */
[----:B------:R-:W-:Y:S01]  /*7950*/  IMAD.SHL.U32 R2, R8, 0x20, RZ ;  /* 0x0000002008027824 */ /* 0x000fe200078e00ff */
        /* <DEDUP_REMOVED lines=10> */
[----:B------:R-:W-:-:S04]  /*7a00*/  IMAD.X R15, R0, 0x1, R11, P1 ;  /* 0x00000001000f7824 */ /* 0x000fc800008e060b */
[----:B------:R-:W-:Y:S01]  /*7a10*/  IMAD.X R3, R13, 0x1, R0, P0 ;  /* 0x000000010d037824 */ /* 0x000fe200000e0600 */
[----:B--2---:R-:W-:Y:S04]  /*7a20*/  STG.E.128 desc[UR22][R14.64], R32 ;  /* 0x000000200e007986 */ /* 0x004fe8000c101d16 */
[----:B-1----:R-:W-:Y:S04]  /*7a30*/  STG.E.128 desc[UR22][R14.64+0x80], R16 ;  /* 0x000080100e007986 */ /* 0x002fe8000c101d16 */
[----:B----4-:R-:W-:Y:S04]  /*7a40*/  STG.E.128 desc[UR22][R12.64], R28 ;  /* 0x0000001c0c007986 */ /* 0x010fe8000c101d16 */
[----:B-----5:R-:W-:Y:S04]  /*7a50*/  STG.E.128 desc[UR22][R12.64+0x80], R4 ;  /* 0x000080040c007986 */ /* 0x020fe8000c101d16 */
[----:B------:R-:W-:Y:S04]  /*7a60*/  STG.E.128 desc[UR22][R2.64], R36 ;  /* 0x0000002402007986 */ /* 0x000fe8000c101d16 */
[----:B------:R-:W-:Y:S01]  /*7a70*/  STG.E.128 desc[UR22][R2.64+0x80], R40 ;  /* 0x0000802802007986 */ /* 0x000fe2000c101d16 */
[----:B------:R-:W-:Y:S05]  /*7a80*/  EXIT ;  /* 0x000000000000794d */ /* 0x000fea0003800000 */
.L_x_5529:
        /* <DEDUP_REMOVED lines=15> */
.L_x_7261:


//--------------------- .text._ZN5flash24flash_fwd_splitkv_kernelI23Flash_fwd_kernel_traitsILi128ELi64ELi64ELi4ELb0ELb0EN7cutlass6half_tE19Flash_kernel_traitsILi128ELi64ELi64ELi4ES3_EELb1ELb0ELb0ELb1ELb1ELb0ELb1ELb0EEEvNS_16Flash_fwd_paramsE --------------------------
	.section	.text._ZN5flash24flash_fwd_splitkv_kernelI23Flash_fwd_kernel_traitsILi128ELi64ELi64ELi4ELb0ELb0EN7cutlass6half_tE19Flash_kernel_traitsILi128ELi64ELi64ELi4ES3_EELb1ELb0ELb0ELb1ELb1ELb0ELb1ELb0EEEvNS_16Flash_fwd_paramsE,"ax",@progbits
	.align	128
        .global         _ZN5flash24flash_fwd_splitkv_kernelI23Flash_fwd_kernel_traitsILi128ELi64ELi64ELi4ELb0ELb0EN7cutlass6half_tE19Flash_kernel_traitsILi128ELi64ELi64ELi4ES3_EELb1ELb0ELb0ELb1ELb1ELb0ELb1ELb0EEEvNS_16Flash_fwd_paramsE
        .type           _ZN5flash24flash_fwd_splitkv_kernelI23Flash_fwd_kernel_traitsILi128ELi64ELi64ELi4ELb0ELb0EN7cutlass6half_tE19Flash_kernel_traitsILi128ELi64ELi64ELi4ES3_EELb1ELb0ELb0ELb1ELb1ELb0ELb1ELb0EEEvNS_16Flash_fwd_paramsE,@function
        .size           _ZN5flash24flash_fwd_splitkv_kernelI23Flash_fwd_kernel_traitsILi128ELi64ELi64ELi4ELb0ELb0EN7cutlass6half_tE19Flash_kernel_traitsILi128ELi64ELi64ELi4ES3_EELb1ELb0ELb0ELb1ELb1ELb0ELb1ELb0EEEvNS_16Flash_fwd_paramsE,(.L_x_7262 - _ZN5flash24flash_fwd_splitkv_kernelI23Flash_fwd_kernel_traitsILi128ELi64ELi64ELi4ELb0ELb0EN7cutlass6half_tE19Flash_kernel_traitsILi128ELi64ELi64ELi4ES3_EELb1ELb0ELb0ELb1ELb1ELb0ELb1ELb0EEEvNS_16Flash_fwd_paramsE)
        .other          _ZN5flash24flash_fwd_splitkv_kernelI23Flash_fwd_kernel_traitsILi128ELi64ELi64ELi4ELb0ELb0EN7cutlass6half_tE19Flash_kernel_traitsILi128ELi64ELi64ELi4ES3_EELb1ELb0ELb0ELb1ELb1ELb0ELb1ELb0EEEvNS_16Flash_fwd_paramsE,@"STO_CUDA_ENTRY STV_DEFAULT"
_ZN5flash24flash_fwd_splitkv_kernelI23Flash_fwd_kernel_traitsILi128ELi64ELi64ELi4ELb0ELb0EN7cutlass6half_tE19Flash_kernel_traitsILi128ELi64ELi64ELi4ES3_EELb1ELb0ELb0ELb1ELb1ELb0ELb1ELb0EEEvNS_16Flash_fwd_paramsE:
.text._ZN5flash24flash_fwd_splitkv_kernelI23Flash_fwd_kernel_traitsILi128ELi64ELi64ELi4ELb0ELb0EN7cutlass6half_tE19Flash_kernel_traitsILi128ELi64ELi64ELi4ES3_EELb1ELb0ELb0ELb1ELb1ELb0ELb1ELb0EEEvNS_16Flash_fwd_paramsE:
[----:B------:R-:W-:Y:S08]  /*0000*/  LDC R1, c[0x0][0x37c] ;  /* 0x0000df00ff017b82 */ /* 0x000ff00000000800 */
[----:B------:R-:W1:Y:S01]  /*0010*/  LDC R7, c[0x0][0x3e0] ;  /* 0x0000f800ff077b82 */ /* 0x000e620000000800 */
[----:B------:R-:W2:Y:S01]  /*0020*/  S2R R160, SR_CTAID.Z ;  /* 0x0000000000a07919 */ /* 0x000ea20000002700 */
[----:B------:R-:W3:Y:S01]  /*0030*/  LDCU.64 UR22, c[0x0][0x358] ;  /* 0x00006b00ff1677ac */ /* 0x000ee20008000a00 */
[----:B------:R-:W-:-:S05]  /*0040*/  IMAD.MOV.U32 R19, RZ, RZ, RZ ;  /* 0x000000ffff137224 */ /* 0x000fca00078e00ff */
[----:B------:R-:W4:Y:S08]  /*0050*/  LDC.64 R2, c[0x0][0x478] ;  /* 0x00011e00ff027b82 */ /* 0x000f300000000a00 */
[----:B------:R-:W3:Y:S01]  /*0060*/  LDC.64 R4, c[0x0][0x470] ;  /* 0x00011c00ff047b82 */ /* 0x000ee20000000a00 */
[----:B-1----:R-:W1:Y:S01]  /*0070*/  I2F.U32.RP R6, R7 ;  /* 0x0000000700067306 */ /* 0x002e620000209000 */
[----:B------:R-:W-:Y:S01]  /*0080*/  ISETP.NE.U32.AND P1, PT, R7, RZ, PT ;  /* 0x000000ff0700720c */ /* 0x000fe20003f25070 */
[----:B------:R-:W2:Y:S05]  /*0090*/  S2R R17, SR_CTAID.X ;  /* 0x0000000000117919 */ /* 0x000eaa0000002500 */
[----:B------:R-:W2:Y:S01]  /*00a0*/  LDC R101, c[0x0][0x434] ;  /* 0x00010d00ff657b82 */ /* 0x000ea20000000800 */
[----:B----4-:R-:W-:-:S04]  /*00b0*/  ISETP.NE.U32.AND P3, PT, R2, RZ, PT ;  /* 0x000000ff0200720c */ /* 0x010fc80003f65070 */
[----:B------:R-:W-:Y:S01]  /*00c0*/  ISETP.NE.AND.EX P3, PT, R3, RZ, PT, P3 ;  /* 0x000000ff0300720c */ /* 0x000fe20003f65330 */
[----:B-1----:R-:W1:Y:S01]  /*00d0*/  MUFU.RCP R8, R6 ;  /* 0x0000000600087308 */ /* 0x002e620000001000 */
[----:B---3--:R-:W-:-:S04]  /*00e0*/  ISETP.NE.U32.AND P0, PT, R4, RZ, PT ;  /* 0x000000ff0400720c */ /* 0x008fc80003f05070 */
[----:B------:R-:W-:-:S07]  /*00f0*/  ISETP.NE.AND.EX P0, PT, R5, RZ, PT, P0 ;  /* 0x000000ff0500720c */ /* 0x000fce0003f05300 */
[----:B------:R-:W3:Y:S01]  /*0100*/  @P3 LDC.64 R2, c[0x0][0x478] ;  /* 0x00011e00ff023b82 */ /* 0x000ee20000000a00 */
[----:B-1----:R-:W-:-:S07]  /*0110*/  VIADD R8, R8, 0xffffffe ;  /* 0x0ffffffe08087836 */ /* 0x002fce0000000000 */
[----:B------:R-:W1:Y:S01]  /*0120*/  @P0 LDC.64 R4, c[0x0][0x470] ;  /* 0x00011c00ff040b82 */ /* 0x000e620000000a00 */
[----:B------:R-:W4:Y:S02]  /*0130*/  F2I.FTZ.U32.TRUNC.NTZ R9, R8 ;  /* 0x0000000800097305 */ /* 0x000f24000021f000 */
[----:B----4-:R-:W-:Y:S01]  /*0140*/  IMAD.MOV R0, RZ, RZ, -R9 ;  /* 0x000000ffff007224 */ /* 0x010fe200078e0a09 */
[----:B------:R-:W-:-:S03]  /*0150*/  MOV R8, RZ ;  /* 0x000000ff00087202 */ /* 0x000fc60000000f00 */
[----:B------:R-:W-:-:S04]  /*0160*/  IMAD R11, R0, R7, RZ ;  /* 0x00000007000b7224 */ /* 0x000fc800078e02ff */
[----:B------:R-:W-:-:S06]  /*0170*/  IMAD.HI.U32 R11, R9, R11, R8 ;  /* 0x0000000b090b7227 */ /* 0x000fcc00078e0008 */
[----:B--2---:R-:W-:-:S04]  /*0180*/  IMAD.HI.U32 R161, R11, R160, RZ ;  /* 0x000000a00ba17227 */ /* 0x004fc800078e00ff */
        /* <DEDUP_REMOVED lines=8> */
[----:B---3--:R-:W-:Y:S01]  /*0210*/  @P3 IMAD.WIDE.U32 R2, R161, 0x4, R2 ;  /* 0x00000004a1023825 */ /* 0x008fe200078e0002 */
[----:B------:R-:W-:-:S03]  /*0220*/  SHF.L.U32 R158, R17, 0x6, RZ ;  /* 0x00000006119e7819 */ /* 0x000fc600000006ff */
[----:B-1----:R-:W-:Y:S01]  /*0230*/  @P0 IMAD.WIDE.U32 R4, R161, 0x4, R4 ;  /* 0x00000004a1040825 */ /* 0x002fe200078e0004 */
[----:B------:R1:W5:Y:S04]  /*0240*/  @P3 LDG.E R12, desc[UR22][R2.64] ;  /* 0x00000016020c3981 */ /* 0x000368000c1e1900 */
[----:B------:R1:W5:Y:S01]  /*0250*/  @P0 LDG.E R19, desc[UR22][R4.64] ;  /* 0x0000001604130981 */ /* 0x000362000c1e1900 */
[----:B------:R-:W-:-:S13]  /*0260*/  ISETP.GE.AND P0, PT, R158, R101, PT ;  /* 0x000000659e00720c */ /* 0x000fda0003f06270 */
        /* <DEDUP_REMOVED lines=31> */
[----:B--2---:R-:W-:Y:S01]  /*0460*/  @!P3 ISETP.NE.U32.AND P2, PT, R4, RZ, PT ;  /* 0x000000ff0400b20c */ /* 0x004fe20003f45070 */
[----:B------:R-:W-:-:S10]  /*0470*/  VIADD R4, R17, 0x1 ;  /* 0x0000000111047836 */ /* 0x000fd40000000000 */
[----:B------:R-:W-:Y:S01]  /*0480*/  @!P1 IMAD.IADD R10, R10, 0x1, -R9 ;  /* 0x000000010a0a9824 */ /* 0x000fe200078e0a09 */
[----:B------:R-:W-:Y:S01]  /*0490*/  @!P3 ISETP.NE.AND.EX P2, PT, R5, RZ, PT, P2 ;  /* 0x000000ff0500b20c */ /* 0x000fe20003f45320 */
[----:B------:R-:W-:Y:S01]  /*04a0*/  @!P1 VIADD R8, R8, 0x1 ;  /* 0x0000000108089836 */ /* 0x000fe20000000000 */
[----:B------:R-:W-:Y:S02]  /*04b0*/  ISETP.NE.AND P1, PT, R6, RZ, PT ;  /* 0x000000ff0600720c */ /* 0x000fe40003f25270 */
[----:B------:R-:W-:Y:S02]  /*04c0*/  ISETP.GE.U32.AND P4, PT, R10, R9, PT ;  /* 0x000000090a00720c */ /* 0x000fe40003f86070 */
[----:B----4-:R-:W-:-:S04]  /*04d0*/  @!P3 SEL R3, R3, RZ, P2 ;  /* 0x000000ff0303b207 */ /* 0x010fc80001000000 */
[----:B------:R-:W-:Y:S01]  /*04e0*/  @!P3 IADD3 R103, PT, PT, R3, R2, -R19 ;  /* 0x000000020367b210 */ /* 0x000fe20007ffe813 */
[----:B------:R-:W-:-:S04]  /*04f0*/  IMAD R3, R4, 0x40, -R101 ;  /* 0x0000004004037824 */ /* 0x000fc800078e0a65 */
[----:B------:R-:W-:Y:S02]  /*0500*/  VIADD R4, R103, 0x3f ;  /* 0x0000003f67047836 */ /* 0x000fe40000000000 */
[----:B------:R-:W-:-:S03]  /*0510*/  @P4 VIADD R8, R8, 0x1 ;  /* 0x0000000108084836 */ /* 0x000fc60000000000 */
[----:B---3--:R-:W-:Y:S01]  /*0520*/  IADD3 R2, PT, PT, R4, R34, R3 ;  /* 0x0000002204027210 */ /* 0x008fe20007ffe003 */
[----:B------:R-:W-:Y:S01]  /*0530*/  @!P0 IMAD.MOV R8, RZ, RZ, -R8 ;  /* 0x000000ffff088224 */ /* 0x000fe200078e0a08 */
[----:B------:R-:W-:Y:S02]  /*0540*/  SHF.R.S32.HI R3, RZ, 0x1f, R4 ;  /* 0x0000001fff037819 */ /* 0x000fe40000011404 */
[----:B------:R-:W-:Y:S02]  /*0550*/  @!P1 LOP3.LUT R8, RZ, R6, RZ, 0x33, !PT ;  /* 0x00000006ff089212 */ /* 0x000fe400078e33ff */
[----:B------:R-:W-:Y:S02]  /*0560*/  SHF.R.S32.HI R5, RZ, 0x1f, R2 ;  /* 0x0000001fff057819 */ /* 0x000fe40000011402 */
[----:B------:R-:W-:Y:S01]  /*0570*/  LEA.HI R3, R3, R4, RZ, 0x6 ;  /* 0x0000000403037211 */ /* 0x000fe200078f30ff */
[----:B-1----:R-:W-:Y:S01]  /*0580*/  IMAD R152, R8, R0, RZ ;  /* 0x0000000008987224 */ /* 0x002fe200078e02ff */
        /* <DEDUP_REMOVED lines=18> */
[--C-:B------:R-:W-:Y:S01]  /*06b0*/  IMAD R3, R3, R101, R158.reuse ;  /* 0x0000006503037224 */ /* 0x100fe200078e029e */
[----:B------:R-:W-:Y:S01]  /*06c0*/  LOP3.LUT R2, R2, 0x1f80, RZ, 0xc0, !PT ;  /* 0x00001f8002027812 */ /* 0x000fe200078ec0ff */
[----:B------:R-:W-:Y:S02]  /*06d0*/  IMAD.IADD R101, R101, 0x1, -R158 ;  /* 0x0000000165657824 */ /* 0x000fe400078e0a9e */
[----:B--2---:R-:W-:Y:S01]  /*06e0*/  IMAD R5, R3, UR4, RZ ;  /* 0x0000000403057c24 */ /* 0x004fe2000f8e02ff */
[----:B------:R-:W-:Y:S01]  /*06f0*/  LOP3.LUT R2, R2, 0x3c, R7, 0xf8, !PT ;  /* 0x0000003c02027812 */ /* 0x000fe200078ef807 */
[----:B------:R-:W1:Y:S01]  /*0700*/  LDCU.64 UR4, c[0x0][0x428] ;  /* 0x00008500ff0477ac */ /* 0x000e620008000a00 */
[C---:B------:R-:W-:Y:S01]  /*0710*/  VIADD R8, R0.reuse, 0x30 ;  /* 0x0000003000087836 */ /* 0x040fe20000000000 */
[C---:B------:R-:W-:Y:S01]  /*0720*/  ISETP.GE.OR P6, PT, R0.reuse, R101, P6 ;  /* 0x000000650000720c */ /* 0x040fe200037c6670 */
[C---:B------:R-:W-:Y:S01]  /*0730*/  VIADD R4, R0.reuse, 0x8 ;  /* 0x0000000800047836 */ /* 0x040fe20000000000 */
[----:B------:R-:W-:Y:S01]  /*0740*/  IADD3 R2, P0, PT, R5, R2, RZ ;  /* 0x0000000205027210 */ /* 0x000fe20007f1e0ff */
[----:B------:R-:W-:-:S03]  /*0750*/  VIADD R6, R0, 0x10 ;  /* 0x0000001000067836 */ /* 0x000fc60000000000 */
[----:B------:R-:W-:Y:S02]  /*0760*/  LEA.HI.X.SX32 R5, R5, RZ, 0x1, P0 ;  /* 0x000000ff05057211 */ /* 0x000fe400000f0eff */
[----:B---3--:R-:W-:Y:S02]  /*0770*/  LEA R10, P0, R2, UR6, 0x2 ;  /* 0x00000006020a7c11 */ /* 0x008fe4000f8010ff */
[-C--:B------:R-:W-:Y:S01]  /*0780*/  ISETP.GE.AND P5, PT, R4, R101.reuse, PT ;  /* 0x000000650400720c */ /* 0x080fe20003fa6270 */
[----:B------:R-:W-:Y:S01]  /*0790*/  VIADD R4, R0, 0x18 ;  /* 0x0000001800047836 */ /* 0x000fe20000000000 */
[----:B------:R-:W-:Y:S01]  /*07a0*/  LEA.HI.X R11, R2, UR7, R5, 0x2, P0 ;  /* 0x00000007020b7c11 */ /* 0x000fe200080f1405 */
[----:B------:R-:W-:Y:S01]  /*07b0*/  @!P6 IMAD.MOV.U32 R19, RZ, RZ, -0x800000 ;  /* 0xff800000ff13e424 */ /* 0x000fe200078e00ff */
[C---:B------:R-:W-:Y:S02]  /*07c0*/  IADD3 R2, P0, PT, R3.reuse, R0, RZ ;  /* 0x0000000003027210 */ /* 0x040fe40007f1e0ff */
[----:B------:R-:W-:Y:S01]  /*07d0*/  ISETP.GE.AND P4, PT, R6, R101, PT ;  /* 0x000000650600720c */ /* 0x000fe20003f86270 */
[----:B------:R-:W-:Y:S01]  /*07e0*/  VIADD R6, R0, 0x20 ;  /* 0x0000002000067836 */ /* 0x000fe20000000000 */
[----:B------:R-:W-:Y:S01]  /*07f0*/  LEA.HI.X.SX32 R3, R3, RZ, 0x1, P0 ;  /* 0x000000ff03037211 */ /* 0x000fe200000f0eff */
[----:B------:R2:W-:Y:S01]  /*0800*/  STG.E.128 desc[UR22][R10.64], RZ ;  /* 0x000000ff0a007986 */ /* 0x0005e2000c101d16 */
[----:B-1----:R-:W-:-:S02]  /*0810*/  LEA R12, P0, R2, UR4, 0x2 ;  /* 0x00000004020c7c11 */ /* 0x002fc4000f8010ff */
[-C--:B------:R-:W-:Y:S01]  /*0820*/  ISETP.GE.AND P3, PT, R4, R101.reuse, PT ;  /* 0x000000650400720c */ /* 0x080fe20003f66270 */
[----:B------:R-:W-:Y:S01]  /*0830*/  VIADD R4, R0, 0x28 ;  /* 0x0000002800047836 */ /* 0x000fe20000000000 */
[----:B------:R-:W-:Y:S01]  /*0840*/  LEA.HI.X R13, R2, UR5, R3, 0x2, P0 ;  /* 0x00000005020d7c11 */ /* 0x000fe200080f1403 */
[----:B------:R-:W-:Y:S01]  /*0850*/  VIADD R0, R0, 0x38 ;  /* 0x0000003800007836 */ /* 0x000fe20000000000 */
[-C--:B------:R-:W-:Y:S01]  /*0860*/  ISETP.GE.AND P0, PT, R8, R101.reuse, PT ;  /* 0x000000650800720c */ /* 0x080fe20003f06270 */
[----:B------:R2:W-:Y:S01]  /*0870*/  STG.E.128 desc[UR22][R10.64+0x100], RZ ;  /* 0x000100ff0a007986 */ /* 0x0005e2000c101d16 */
[-C--:B------:R-:W-:Y:S02]  /*0880*/  ISETP.GE.AND P2, PT, R6, R101.reuse, PT ;  /* 0x000000650600720c */ /* 0x080fe40003f46270 */
[----:B------:R-:W-:Y:S01]  /*0890*/  ISETP.NE.OR P0, PT, R100, RZ, P0 ;  /* 0x000000ff6400720c */ /* 0x000fe20000705670 */
[----:B------:R2:W-:Y:S01]  /*08a0*/  STG.E.128 desc[UR22][R10.64+0x1000], RZ ;  /* 0x001000ff0a007986 */ /* 0x0005e2000c101d16 */
[----:B------:R-:W-:-:S02]  /*08b0*/  ISETP.GE.AND P1, PT, R4, R101, PT ;  /* 0x000000650400720c */ /* 0x000fc40003f26270 */
[C---:B------:R-:W-:Y:S01]  /*08c0*/  ISETP.NE.OR P5, PT, R100.reuse, RZ, P5 ;  /* 0x000000ff6400720c */ /* 0x040fe20002fa5670 */
[----:B------:R2:W-:Y:S01]  /*08d0*/  STG.E.128 desc[UR22][R10.64+0x1100], RZ ;  /* 0x001100ff0a007986 */ /* 0x0005e2000c101d16 */
[C---:B------:R-:W-:Y:S02]  /*08e0*/  ISETP.NE.OR P4, PT, R100.reuse, RZ, P4 ;  /* 0x000000ff6400720c */ /* 0x040fe40002785670 */
[C---:B------:R-:W-:Y:S01]  /*08f0*/  ISETP.NE.OR P3, PT, R100.reuse, RZ, P3 ;  /* 0x000000ff6400720c */ /* 0x040fe20001f65670 */
[----:B------:R2:W-:Y:S01]  /*0900*/  STG.E.128 desc[UR22][R10.64+0x2000], RZ ;  /* 0x002000ff0a007986 */ /* 0x0005e2000c101d16 */
[C---:B------:R-:W-:Y:S02]  /*0910*/  ISETP.NE.OR P2, PT, R100.reuse, RZ, P2 ;  /* 0x000000ff6400720c */ /* 0x040fe40001745670 */
[----:B------:R-:W-:Y:S01]  /*0920*/  ISETP.NE.OR P1, PT, R100, RZ, P1 ;  /* 0x000000ff6400720c */ /* 0x000fe20000f25670 */
[----:B------:R-:W-:Y:S01]  /*0930*/  @!P0 IMAD.MOV.U32 R3, RZ, RZ, -0x800000 ;  /* 0xff800000ff038424 */ /* 0x000fe200078e00ff */
[----:B------:R2:W-:Y:S03]  /*0940*/  STG.E.128 desc[UR22][R10.64+0x2100], RZ ;  /* 0x002100ff0a007986 */ /* 0x0005e6000c101d16 */
[----:B------:R-:W-:Y:S01]  /*0950*/  @!P5 IMAD.MOV.U32 R17, RZ, RZ, -0x800000 ;  /* 0xff800000ff11d424 */ /* 0x000fe200078e00ff */
[----:B------:R2:W-:Y:S01]  /*0960*/  STG.E.128 desc[UR22][R10.64+0x3000], RZ ;  /* 0x003000ff0a007986 */ /* 0x0005e2000c101d16 */
[----:B------:R-:W-:-:S02]  /*0970*/  @!P4 IMAD.MOV.U32 R15, RZ, RZ, -0x800000 ;  /* 0xff800000ff0fc424 */ /* 0x000fc400078e00ff */
[----:B------:R-:W-:Y:S01]  /*0980*/  @!P3 IMAD.MOV.U32 R9, RZ, RZ, -0x800000 ;  /* 0xff800000ff09b424 */ /* 0x000fe200078e00ff */
[----:B------:R2:W-:Y:S01]  /*0990*/  STG.E.128 desc[UR22][R10.64+0x3100], RZ ;  /* 0x003100ff0a007986 */ /* 0x0005e2000c101d16 */
[----:B------:R-:W-:Y:S02]  /*09a0*/  @!P2 IMAD.MOV.U32 R7, RZ, RZ, -0x800000 ;  /* 0xff800000ff07a424 */ /* 0x000fe400078e00ff */
[----:B------:R-:W-:Y:S01]  /*09b0*/  @!P1 IMAD.MOV.U32 R5, RZ, RZ, -0x800000 ;  /* 0xff800000ff059424 */ /* 0x000fe200078e00ff */
[----:B------:R2:W-:Y:S04]  /*09c0*/  STG.E.128 desc[UR22][R10.64+0x4000], RZ ;  /* 0x004000ff0a007986 */ /* 0x0005e8000c101d16 */
        /* <DEDUP_REMOVED lines=17> */
[----:B--2---:R-:W-:-:S05]  /*0ae0*/  MOV R3, 0xff800000 ;  /* 0xff80000000037802 */ /* 0x004fca0000000f00 */
[----:B------:R-:W-:Y:S01]  /*0af0*/  STG.E desc[UR22][R12.64+0xe0], R3 ;  /* 0x0000e0030c007986 */ /* 0x000fe2000c101916 */
[----:B------:R-:W-:Y:S05]  /*0b00*/  EXIT ;  /* 0x000000000000794d */ /* 0x000fea0003800000 */
.L_x_5530:
        /* <DEDUP_REMOVED lines=8> */
.L_x_5531:
[----:B------:R-:W2:Y:S02]  /*0b90*/  LDCU.64 UR18, c[0x0][0x4e0] ;  /* 0x00009c00ff1277ac */ /* 0x000ea40008000a00 */
[----:B--2---:R-:W-:-:S04]  /*0ba0*/  UISETP.NE.U32.AND UP0, UPT, UR18, URZ, UPT ;  /* 0x000000ff1200728c */ /* 0x004fc8000bf05070 */
[----:B------:R-:W-:-:S09]  /*0bb0*/  UISETP.NE.AND.EX UP0, UPT, UR19, URZ, UPT, UP0 ;  /* 0x000000ff1300728c */ /* 0x000fd2000bf05300 */
[----:B------:R-:W-:Y:S05]  /*0bc0*/  BRA.U !UP0, `(.L_x_5532) ;  /* 0x0000000508787547 */ /* 0x000fea000b800000 */
[----:B------:R-:W2:Y:S01]  /*0bd0*/  LDC R7, c[0x0][0x4f0] ;  /* 0x00013c00ff077b82 */ /* 0x000ea20000000800 */
[----:B------:R-:W-:Y:S01]  /*0be0*/  LEA R0, R33, 0xffffffc0, 0x6 ;  /* 0xffffffc021007811 */ /* 0x000fe200078e30ff */
[----:B------:R-:W3:Y:S03]  /*0bf0*/  LDCU.64 UR4, c[0x0][0x4e8] ;  /* 0x00009d00ff0477ac */ /* 0x000ee60008000a00 */
[----:B-1----:R-:W-:Y:S01]  /*0c00*/  IABS R2, R0 ;  /* 0x0000000000027213 */ /* 0x002fe20000000000 */
[----:B------:R-:W1:Y:S01]  /*0c10*/  LDCU.64 UR8, c[0x0][0x3a8] ;  /* 0x00007500ff0877ac */ /* 0x000e620008000a00 */
[----:B------:R-:W4:Y:S01]  /*0c20*/  LDCU.64 UR16, c[0x0][0x3a0] ;  /* 0x00007400ff1077ac */ /* 0x000f220008000a00 */
[----:B------:R-:W4:Y:S01]  /*0c30*/  LDCU.64 UR6, c[0x0][0x3c0] ;  /* 0x00007800ff0677ac */ /* 0x000f220008000a00 */
        /* <DEDUP_REMOVED lines=21> */
[----:B------:R-:W2:Y:S07]  /*0d90*/  LDCU.64 UR4, c[0x0][0x3b8] ;  /* 0x00007700ff0477ac */ /* 0x000eae0008000a00 */
[----:B------:R-:W-:Y:S02]  /*0da0*/  @P0 IADD3 R5, PT, PT, R5, 0x1, RZ ;  /* 0x0000000105050810 */ /* 0x000fe40007ffe0ff */
[----:B------:R-:W-:-:S02]  /*0db0*/  LEA R162, P0, R2, UR18, 0x2 ;  /* 0x0000001202a27c11 */ /* 0x000fc4000f8010ff */
[----:B------:R-:W-:Y:S02]  /*0dc0*/  MOV R4, R5 ;  /* 0x0000000500047202 */ /* 0x000fe40000000f00 */
[----:B------:R-:W-:Y:S01]  /*0dd0*/  LEA.HI.X R163, R2, UR19, R163, 0x2, P0 ;  /* 0x0000001302a37c11 */ /* 0x000fe200080f14a3 */
[----:B------:R-:W3:Y:S02]  /*0de0*/  LDC R5, c[0x0][0x3e8] ;  /* 0x0000fa00ff057b82 */ /* 0x000ee40000000800 */
[----:B------:R-:W-:Y:S01]  /*0df0*/  @!P1 IMAD.MOV R4, RZ, RZ, -R4 ;  /* 0x000000ffff049224 */ /* 0x000fe200078e0a04 */
[----:B------:R-:W-:-:S05]  /*0e00*/  @!P2 LOP3.LUT R4, RZ, R7, RZ, 0x33, !PT ;  /* 0x00000007ff04a212 */ /* 0x000fca00078e33ff */
[----:B------:R-:W-:-:S05]  /*0e10*/  IMAD.WIDE R14, R4, 0x4, R162 ;  /* 0x00000004040e7825 */ /* 0x000fca00078e02a2 */
[----:B------:R-:W4:Y:S01]  /*0e20*/  LDG.E R10, desc[UR22][R14.64] ;  /* 0x000000160e0a7981 */ /* 0x000f22000c1e1900 */
[----:B------:R-:W-:-:S04]  /*0e30*/  IMAD.MOV R4, RZ, RZ, -R4 ;  /* 0x000000ffff047224 */ /* 0x000fc800078e0a04 */
[----:B------:R-:W-:Y:S01]  /*0e40*/  IMAD R0, R7, R4, R0 ;  /* 0x0000000407007224 */ /* 0x000fe200078e0200 */
[----:B---3--:R-:W-:-:S04]  /*0e50*/  IABS R3, R5 ;  /* 0x0000000500037213 */ /* 0x008fc80000000000 */
[----:B------:R-:W3:Y:S08]  /*0e60*/  I2F.RP R12, R3 ;  /* 0x00000003000c7306 */ /* 0x000ef00000209400 */
[----:B---3--:R-:W3:Y:S02]  /*0e70*/  MUFU.RCP R11, R12 ;  /* 0x0000000c000b7308 */ /* 0x008ee40000001000 */
[----:B---3--:R-:W-:-:S06]  /*0e80*/  IADD3 R11, PT, PT, R11, 0xffffffe, RZ ;  /* 0x0ffffffe0b0b7810 */ /* 0x008fcc0007ffe0ff */
[----:B------:R-:W3:Y:S02]  /*0e90*/  F2I.FTZ.U32.TRUNC.NTZ R9, R11 ;  /* 0x0000000b00097305 */ /* 0x000ee4000021f000 */
[----:B---3--:R-:W-:-:S05]  /*0ea0*/  IADD3 R2, PT, PT, RZ, -R9, RZ ;  /* 0x80000009ff027210 */ /* 0x008fca0007ffe0ff */
        /* <DEDUP_REMOVED lines=14> */
[----:B--2---:R-:W-:-:S05]  /*0f90*/  MOV R6, UR4 ;  /* 0x0000000400067c02 */ /* 0x004fca0008000f00 */
[----:B------:R-:W-:-:S06]  /*0fa0*/  @P2 IADD3 R2, PT, PT, R2, 0x1, RZ ;  /* 0x0000000102022810 */ /* 0x000fcc0007ffe0ff */
[----:B------:R-:W-:Y:S01]  /*0fb0*/  @!P0 IMAD.MOV R2, RZ, RZ, -R2 ;  /* 0x000000ffff028224 */ /* 0x000fe200078e0a02 */
[----:B------:R-:W-:Y:S02]  /*0fc0*/  @!P1 LOP3.LUT R2, RZ, R5, RZ, 0x33, !PT ;  /* 0x00000005ff029212 */ /* 0x000fe400078e33ff */
        /* <DEDUP_REMOVED lines=8> */
[----:B------:R-:W-:-:S04]  /*1050*/  IMAD.WIDE.U32 R10, R10, UR16, RZ ;  /* 0x000000100a0a7c25 */ /* 0x000fc8000f8e00ff */
[----:B------:R-:W-:Y:S01]  /*1060*/  IMAD.IADD R9, R9, 0x1, R4 ;  /* 0x0000000109097824 */ /* 0x000fe200078e0204 */
[----:B------:R-:W-:Y:S01]  /*1070*/  IADD3 R11, PT, PT, R11, R7, RZ ;  /* 0x000000070b0b7210 */ /* 0x000fe20007ffe0ff */
[CC--:B------:R-:W-:Y:S01]  /*1080*/  IMAD R4, R3.reuse, R6.reuse, RZ ;  /* 0x0000000603047224 */ /* 0x0c0fe200078e02ff */
[----:B------:R-:W-:Y:S01]  /*1090*/  MOV R7, UR5 ;  /* 0x0000000500077c02 */ /* 0x000fe20008000f00 */
[----:B------:R-:W-:Y:S02]  /*10a0*/  IMAD R3, R3, UR6, RZ ;  /* 0x0000000603037c24 */ /* 0x000fe4000f8e02ff */
[----:B------:R-:W-:-:S04]  /*10b0*/  IMAD.WIDE.U32 R10, R0, R6, R10 ;  /* 0x00000006000a7225 */ /* 0x000fc800078e000a */
[C---:B------:R-:W-:Y:S02]  /*10c0*/  IMAD R4, R0.reuse, R7, R4 ;  /* 0x0000000700047224 */ /* 0x040fe400078e0204 */
[C---:B------:R-:W-:Y:S02]  /*10d0*/  IMAD R3, R0.reuse, UR7, R3 ;  /* 0x0000000700037c24 */ /* 0x040fe4000f8e0203 */
[----:B------:R-:W-:Y:S01]  /*10e0*/  IMAD.WIDE.U32 R8, R0, UR6, R8 ;  /* 0x0000000600087c25 */ /* 0x000fe2000f8e0008 */
[----:B------:R-:W-:Y:S02]  /*10f0*/  SHF.R.S32.HI R0, RZ, 0x1f, R2 ;  /* 0x0000001fff007819 */ /* 0x000fe40000011402 */
[----:B------:R-:W-:Y:S01]  /*1100*/  IADD3 R11, PT, PT, R11, R4, RZ ;  /* 0x000000040b0b7210 */ /* 0x000fe20007ffe0ff */
[----:B------:R-:W-:Y:S02]  /*1110*/  IMAD.IADD R9, R9, 0x1, R3 ;  /* 0x0000000109097824 */ /* 0x000fe400078e0203 */
[----:B-1----:R-:W-:-:S02]  /*1120*/  IMAD R3, R0, UR8, RZ ;  /* 0x0000000800037c24 */ /* 0x002fc4000f8e02ff */
[----:B------:R-:W-:Y:S02]  /*1130*/  IMAD R5, R0, UR10, RZ ;  /* 0x0000000a00057c24 */ /* 0x000fe4000f8e02ff */
[C---:B------:R-:W-:Y:S02]  /*1140*/  IMAD R3, R2.reuse, UR9, R3 ;  /* 0x0000000902037c24 */ /* 0x040fe4000f8e0203 */
[----:B------:R-:W-:-:S04]  /*1150*/  IMAD.WIDE.U32 R22, R2, UR8, R10 ;  /* 0x0000000802167c25 */ /* 0x000fc8000f8e000a */
[C---:B------:R-:W-:Y:S01]  /*1160*/  IMAD R4, R2.reuse, UR11, R5 ;  /* 0x0000000b02047c24 */ /* 0x040fe2000f8e0205 */
[----:B------:R-:W-:Y:S01]  /*1170*/  IADD3 R5, PT, PT, R23, R3, RZ ;  /* 0x0000000317057210 */ /* 0x000fe20007ffe0ff */
[----:B------:R-:W-:-:S05]  /*1180*/  IMAD.WIDE.U32 R8, R2, UR10, R8 ;  /* 0x0000000a02087c25 */ /* 0x000fca000f8e0008 */
[----:B------:R-:W-:Y:S01]  /*1190*/  IADD3 R4, PT, PT, R9, R4, RZ ;  /* 0x0000000409047210 */ /* 0x000fe20007ffe0ff */
[----:B------:R-:W-:Y:S06]  /*11a0*/  BRA `(.L_x_5533) ;  /* 0x00000004001c7947 */ /* 0x000fec0003800000 */
.L_x_5532:
[----:B------:R-:W2:Y:S01]  /*11b0*/  LDC R9, c[0x0][0x3e8] ;  /* 0x0000fa00ff097b82 */ /* 0x000ea20000000800 */
[----:B------:R-:W-:Y:S01]  /*11c0*/  IABS R8, R160 ;  /* 0x000000a000087213 */ /* 0x000fe20000000000 */
[----:B------:R-:W3:Y:S01]  /*11d0*/  LDCU.64 UR6, c[0x0][0x3c0] ;  /* 0x00007800ff0677ac */ /* 0x000ee20008000a00 */
[----:B------:R-:W-:Y:S02]  /*11e0*/  SHF.R.S32.HI R11, RZ, 0x1f, R19 ;  /* 0x0000001fff0b7819 */ /* 0x000fe40000011413 */
[----:B------:R-:W-:Y:S01]  /*11f0*/  CS2R R162, SRZ ;  /* 0x0000000000a27805 */ /* 0x000fe2000001ff00 */
[----:B------:R-:W4:Y:S02]  /*1200*/  LDCU.64 UR16, c[0x0][0x3a0] ;  /* 0x00007400ff1077ac */ /* 0x000f240008000a00 */
[----:B------:R-:W1:Y:S01]  /*1210*/  LDC.64 R6, c[0x0][0x3b8] ;  /* 0x0000ee00ff067b82 */ /* 0x000e620000000a00 */
        /* <DEDUP_REMOVED lines=58> */
[----:B------:R-:W-:-:S04]  /*15c0*/  IMAD.WIDE.U32 R22, R0, R4, R14 ;  /* 0x0000000400167225 */ /* 0x000fc800078e000e */
[C---:B------:R-:W-:Y:S01]  /*15d0*/  IMAD R5, R0.reuse, R5, R8 ;  /* 0x0000000500057224 */ /* 0x040fe200078e0208 */
[----:B------:R-:W-:Y:S01]  /*15e0*/  MOV R8, R18 ;  /* 0x0000001200087202 */ /* 0x000fe20000000f00 */
[----:B------:R-:W-:-:S03]  /*15f0*/  IMAD R3, R0, R3, R9 ;  /* 0x0000000300037224 */ /* 0x000fc600078e0209 */
[----:B------:R-:W-:Y:S02]  /*1600*/  IADD3 R5, PT, PT, R23, R5, RZ ;  /* 0x0000000517057210 */ /* 0x000fe40007ffe0ff */
[----:B------:R-:W-:-:S07]  /*1610*/  IADD3 R4, PT, PT, R19, R3, RZ ;  /* 0x0000000313047210 */ /* 0x000fce0007ffe0ff */
.L_x_5533:
[----:B------:R-:W1:Y:S01]  /*1620*/  LDCU.128 UR12, c[0x0][0x390] ;  /* 0x00007200ff0c77ac */ /* 0x000e620008000c00 */
[----:B------:R-:W-:Y:S01]  /*1630*/  IMAD.SHL.U32 R0, R100, 0x8, RZ ;  /* 0x0000000864007824 */ /* 0x000fe200078e00ff */
[----:B------:R-:W-:Y:S01]  /*1640*/  SHF.R.S32.HI R9, RZ, 0x1f, R160 ;  /* 0x0000001fff097819 */ /* 0x000fe200000114a0 */
[----:B------:R-:W-:Y:S01]  /*1650*/  IMAD.MOV.U32 R25, RZ, RZ, RZ ;  /* 0x000000ffff197224 */ /* 0x000fe200078e00ff */
[----:B------:R-:W2:Y:S01]  /*1660*/  LDCU.64 UR4, c[0x0][0x3c8] ;  /* 0x00007900ff0477ac */ /* 0x000ea20008000a00 */
[----:B------:R-:W-:Y:S01]  /*1670*/  SHF.R.U32.HI R2, RZ, 0x3, R100 ;  /* 0x00000003ff027819 */ /* 0x000fe20000011664 */
[----:B------:R-:W-:Y:S01]  /*1680*/  IMAD.MOV.U32 R3, RZ, RZ, RZ ;  /* 0x000000ffff037224 */ /* 0x000fe200078e00ff */
[C---:B------:R-:W-:Y:S01]  /*1690*/  LOP3.LUT R24, R0.reuse, 0x38, RZ, 0xc0, !PT ;  /* 0x0000003800187812 */ /* 0x040fe200078ec0ff */
[----:B------:R-:W3:Y:S01]  /*16a0*/  LDCU.64 UR20, c[0x0][0x3b0] ;  /* 0x00007600ff1477ac */ /* 0x000ee20008000a00 */
[----:B------:R-:W-:Y:S01]  /*16b0*/  LOP3.LUT R159, R0, 0x1f8, RZ, 0xc0, !PT ;  /* 0x000001f8009f7812 */ /* 0x000fe200078ec0ff */
[----:B------:R-:W-:Y:S01]  /*16c0*/  IMAD.WIDE.U32 R16, R17, 0x40, R2 ;  /* 0x0000004011107825 */ /* 0x000fe200078e0002 */
[C---:B------:R-:W-:Y:S01]  /*16d0*/  IADD3 R22, P0, PT, R24.reuse, R22, RZ ;  /* 0x0000001618167210 */ /* 0x040fe20007f1e0ff */
[----:B------:R-:W4:Y:S01]  /*16e0*/  LDCU.128 UR8, c[0x0][0x380] ;  /* 0x00007000ff0877ac */ /* 0x000f220008000c00 */
[----:B------:R-:W-:Y:S01]  /*16f0*/  IADD3 R8, P4, PT, R24, R8, RZ ;  /* 0x0000000818087210 */ /* 0x000fe20007f9e0ff */
[C---:B------:R-:W-:Y:S01]  /*1700*/  IMAD.SHL.U32 R35, R6.reuse, 0x20, RZ ;  /* 0x0000002006237824 */ /* 0x040fe200078e00ff */
[----:B------:R-:W-:Y:S01]  /*1710*/  LOP3.LUT R159, R159, 0x38, R100, 0x78, !PT ;  /* 0x000000389f9f7812 */ /* 0x000fe200078e7864 */
[----:B------:R-:W-:Y:S01]  /*1720*/  IMAD.X R23, RZ, RZ, R5, P0 ;  /* 0x000000ffff177224 */ /* 0x000fe200000e0605 */
[----:B------:R-:W-:Y:S01]  /*1730*/  SHF.L.U64.HI R32, R6, 0x5, R7 ;  /* 0x0000000506207819 */ /* 0x000fe20000010207 */
[----:B-1----:R-:W-:Y:S01]  /*1740*/  IMAD.WIDE.U32 R24, R161, UR14, R24 ;  /* 0x0000000ea1187c25 */ /* 0x002fe2000f8e0018 */
[----:B------:R-:W-:-:S02]  /*1750*/  LOP3.LUT R159, R159, 0x1e00, R0, 0xf8, !PT ;  /* 0x00001e009f9f7812 */ /* 0x000fc400078ef800 */
[----:B------:R-:W-:Y:S01]  /*1760*/  SHF.R.U32.HI R102, RZ, 0x1, R100 ;  /* 0x00000001ff667819 */ /* 0x000fe20000011664 */
[----:B------:R-:W-:Y:S02]  /*1770*/  IMAD R25, R161, UR15, R25 ;  /* 0x0000000fa1197c24 */ /* 0x000fe4000f8e0219 */
[----:B--2---:R-:W-:Y:S01]  /*1780*/  IMAD R9, R9, UR4, RZ ;  /* 0x0000000409097c24 */ /* 0x004fe2000f8e02ff */
[----:B---3--:R-:W-:Y:S01]  /*1790*/  USHF.L.U64.HI UR14, UR20, 0x4, UR21 ;  /* 0x00000004140e7899 */ /* 0x008fe20008010215 */
[C---:B------:R-:W-:Y:S01]  /*17a0*/  IMAD.WIDE.U32 R24, R160.reuse, UR4, R24 ;  /* 0x00000004a0187c25 */ /* 0x040fe2000f8e0018 */
[----:B------:R-:W-:Y:S02]  /*17b0*/  USHF.L.U32 UR15, UR20, 0x4, URZ ;  /* 0x00000004140f7899 */ /* 0x000fe400080006ff */
[----:B------:R-:W-:Y:S01]  /*17c0*/  USHF.L.U32 UR25, UR20, 0x5, URZ ;  /* 0x0000000514197899 */ /* 0x000fe200080006ff */
[----:B------:R-:W-:Y:S01]  /*17d0*/  IMAD R18, R160, UR5, R9 ;  /* 0x00000005a0127c24 */ /* 0x000fe2000f8e0209 */
[----:B------:R-:W-:Y:S01]  /*17e0*/  USHF.L.U64.HI UR24, UR20, 0x5, UR21 ;  /* 0x0000000514187899 */ /* 0x000fe20008010215 */
[----:B------:R-:W1:Y:S01]  /*17f0*/  S2UR UR5, SR_CgaCtaId ;  /* 0x00000000000579c3 */ /* 0x000e620000008800 */
[----:B------:R-:W-:Y:S01]  /*1800*/  IMAD.U32 R20, RZ, RZ, UR15 ;  /* 0x0000000fff147e24 */ /* 0x000fe2000f8e00ff */
[----:B------:R-:W-:Y:S01]  /*1810*/  UMOV UR4, 0x400 ;  /* 0x0000040000047882 */ /* 0x000fe20000000000 */
[----:B------:R-:W-:-:S02]  /*1820*/  IMAD.U32 R21, RZ, RZ, UR14 ;  /* 0x0000000eff157e24 */ /* 0x000fc4000f8e00ff */
[----:B------:R-:W-:Y:S02]  /*1830*/  IMAD.U32 R14, RZ, RZ, UR25 ;  /* 0x00000019ff0e7e24 */ /* 0x000fe4000f8e00ff */
[----:B------:R-:W-:Y:S02]  /*1840*/  IMAD.U32 R15, RZ, RZ, UR24 ;  /* 0x00000018ff0f7e24 */ /* 0x000fe4000f8e00ff */
[----:B------:R-:W-:Y:S02]  /*1850*/  IMAD R11, R17, UR20, RZ ;  /* 0x00000014110b7c24 */ /* 0x000fe4000f8e02ff */
[----:B------:R-:W-:-:S04]  /*1860*/  IMAD.WIDE.U32 R20, R16, UR20, R20 ;  /* 0x0000001410147c25 */ /* 0x000fc8000f8e0014 */
[----:B------:R-:W-:Y:S01]  /*1870*/  IMAD.WIDE.U32 R22, R2, R6, R22 ;  /* 0x0000000602167225 */ /* 0x000fe200078e0016 */
[----:B------:R-:W-:-:S03]  /*1880*/  IADD3 R10, P3, PT, R24, R20, RZ ;  /* 0x00000014180a7210 */ /* 0x000fc60007f7e0ff */
[----:B------:R-:W-:Y:S01]  /*1890*/  IMAD.IADD R19, R25, 0x1, R18 ;  /* 0x0000000119137824 */ /* 0x000fe200078e0212 */
[----:B----4-:R-:W-:Y:S01]  /*18a0*/  LEA R154, P5, R22, UR10, 0x1 ;  /* 0x0000000a169a7c11 */ /* 0x010fe2000f8a08ff */
[----:B------:R-:W-:Y:S02]  /*18b0*/  IMAD.MOV.U32 R18, RZ, RZ, R24 ;  /* 0x000000ffff127224 */ /* 0x000fe400078e0018 */
[C---:B------:R-:W-:Y:S01]  /*18c0*/  IMAD R11, R16.reuse, UR21, R11 ;  /* 0x00000015100b7c24 */ /* 0x040fe2000f8e020b */
[----:B-1----:R-:W-:Y:S01]  /*18d0*/  ULEA UR5, UR5, UR4, 0x18 ;  /* 0x0000000405057291 */ /* 0x002fe2000f8ec0ff */
[----:B------:R-:W-:-:S03]  /*18e0*/  IMAD.WIDE.U32 R14, R16, UR20, R14 ;  /* 0x00000014100e7c25 */ /* 0x000fc6000f8e000e */
[----:B------:R-:W-:Y:S01]  /*18f0*/  IADD3.X R3, PT, PT, R19, R11, R21, P3, !PT ;  /* 0x0000000b13037210 */ /* 0x000fe20001ffe415 */
[----:B------:R-:W-:Y:S01]  /*1900*/  IMAD R153, R2, R7, R23 ;  /* 0x0000000702997224 */ /* 0x000fe200078e0217 */
[----:B------:R-:W-:Y:S01]  /*1910*/  IADD3 R12, P2, PT, R24, R14, RZ ;  /* 0x0000000e180c7210 */ /* 0x000fe20007f5e0ff */
[----:B------:R-:W-:Y:S01]  /*1920*/  IMAD.WIDE.U32 R16, R16, UR20, R18 ;  /* 0x0000001410107c25 */ /* 0x000fe2000f8e0012 */
[----:B------:R-:W-:Y:S02]  /*1930*/  IADD3 R14, P1, P0, R24, UR15, R14 ;  /* 0x0000000f180e7c10 */ /* 0x000fe4000f83e00e */
[----:B------:R-:W-:Y:S01]  /*1940*/  LEA.HI.X R153, R22, UR11, R153, 0x1, P5 ;  /* 0x0000000b16997c11 */ /* 0x000fe2000a8f0c99 */
[----:B------:R-:W-:Y:S01]  /*1950*/  IMAD.IADD R9, R11, 0x1, R15 ;  /* 0x000000010b097824 */ /* 0x000fe200078e020f */
[C---:B------:R-:W-:Y:S01]  /*1960*/  LEA R22, P3, R16.reuse, UR8, 0x1 ;  /* 0x0000000810167c11 */ /* 0x040fe2000f8608ff */
[----:B------:R-:W-:Y:S01]  /*1970*/  IMAD.IADD R11, R17, 0x1, R11 ;  /* 0x00000001110b7824 */ /* 0x000fe200078e020b */
[----:B------:R-:W-:Y:S01]  /*1980*/  LEA R159, R159, UR5, 0x1 ;  /* 0x000000059f9f7c11 */ /* 0x000fe2000f8e08ff */
[----:B------:R-:W-:Y:S01]  /*1990*/  IMAD.X R5, R9, 0x1, R19, P2 ;  /* 0x0000000109057824 */ /* 0x000fe200010e0613 */
[----:B------:R-:W-:Y:S01]  /*19a0*/  IADD3.X R9, PT, PT, R19, UR14, R9, P1, P0 ;  /* 0x0000000e13097c10 */ /* 0x000fe20008fe0409 */
[----:B------:R-:W-:Y:S01]  /*19b0*/  IMAD.MOV.U32 R155, RZ, RZ, R153 ;  /* 0x000000ffff9b7224 */ /* 0x000fe200078e0099 */
[----:B------:R-:W-:Y:S01]  /*19c0*/  LEA.HI.X R23, R16, UR9, R11, 0x1, P3 ;  /* 0x0000000910177c11 */ /* 0x000fe200098f0c0b */
[----:B------:R-:W-:Y:S01]  /*19d0*/  VIADD R166, R33, 0xffffffff ;  /* 0xffffffff21a67836 */ /* 0x000fe20000000000 */
[----:B------:R-:W-:-:S02]  /*19e0*/  LEA R20, P2, R10, UR8, 0x1 ;  /* 0x000000080a147c11 */ /* 0x000fc4000f8408ff */
[----:B------:R-:W-:Y:S01]  /*19f0*/  LEA R16, P0, R14, UR8, 0x1 ;  /* 0x000000080e107c11 */ /* 0x000fe2000f8008ff */
[----:B------:R-:W-:Y:S01]  /*1a00*/  @!PT LDS RZ, [RZ] ;  /* 0x00000000fffff984 */ /* 0x000fe20000000800 */
[----:B------:R-:W-:Y:S01]  /*1a10*/  @!PT LDS RZ, [RZ] ;  /* 0x00000000fffff984 */ /* 0x000fe20000000800 */
[----:B------:R-:W-:Y:S01]  /*1a20*/  @!PT LDS RZ, [RZ] ;  /* 0x00000000fffff984 */ /* 0x000fe20000000800 */
[----:B------:R-:W-:Y:S01]  /*1a30*/  LDGSTS.E.BYPASS.LTC128B.128 [R159], desc[UR22][R22.64] ;  /* 0x00000000169f7fae */ /* 0x000fe2000b981a16 */
[----:B------:R-:W-:Y:S01]  /*1a40*/  LEA.HI.X R21, R10, UR9, R3, 0x1, P2 ;  /* 0x000000090a157c11 */ /* 0x000fe200090f0c03 */
[----:B------:R-:W-:Y:S01]  /*1a50*/  IMAD.SHL.U32 R165, R166, 0x40, RZ ;  /* 0x00000040a6a57824 */ /* 0x000fe200078e00ff */
[----:B------:R-:W-:Y:S01]  /*1a60*/  LEA.HI.X R17, R14, UR9, R9, 0x1, P0 ;  /* 0x000000090e117c11 */ /* 0x000fe200080f0c09 */
[----:B------:R-:W-:Y:S01]  /*1a70*/  LDGSTS.E.BYPASS.LTC128B.128 [R159+0x2000], desc[UR22][R22.64+0x80] ;  /* 0x02000080169f7fae */ /* 0x000fe2000b981a16 */
[----:B------:R-:W-:Y:S01]  /*1a80*/  IADD3 R10, P0, PT, R35, R154, RZ ;  /* 0x0000009a230a7210 */ /* 0x000fe20007f1e0ff */
[----:B------:R-:W-:Y:S01]  /*1a90*/  IMAD.X R9, RZ, RZ, R4, P4 ;  /* 0x000000ffff097224 */ /* 0x000fe200020e0604 */
[----:B------:R-:W-:Y:S01]  /*1aa0*/  LEA R18, P1, R12, UR8, 0x1 ;  /* 0x000000080c127c11 */ /* 0x000fe2000f8208ff */
[----:B------:R-:W-:Y:S01]  /*1ab0*/  LDGSTS.E.BYPASS.LTC128B.128 [R159+0x800], desc[UR22][R20.64] ;  /* 0x00800000149f7fae */ /* 0x000fe2000b981a16 */
[----:B------:R-:W-:-:S02]  /*1ac0*/  IMAD.SHL.U32 R4, R100, 0x40, RZ ;  /* 0x0000004064047824 */ /* 0x000fc400078e00ff */
[----:B------:R-:W-:Y:S01]  /*1ad0*/  IMAD.X R11, R32, 0x1, R153, P0 ;  /* 0x00000001200b7824 */ /* 0x000fe200000e0699 */
[-C--:B------:R-:W-:Y:S01]  /*1ae0*/  IADD3 R14, P0, PT, R10, R35.reuse, RZ ;  /* 0x000000230a0e7210 */ /* 0x080fe20007f1e0ff */
[----:B------:R-:W-:Y:S01]  /*1af0*/  LDGSTS.E.BYPASS.LTC128B.128 [R159+0x2800], desc[UR22][R20.64+0x80] ;  /* 0x02800080149f7fae */ /* 0x000fe2000b981a16 */
[----:B------:R-:W-:Y:S01]  /*1b00*/  LEA.HI.X R19, R12, UR9, R5, 0x1, P1 ;  /* 0x000000090c137c11 */ /* 0x000fe200088f0c05 */
[----:B------:R-:W-:Y:S01]  /*1b10*/  IMAD.WIDE.U32 R8, R2, UR6, R8 ;  /* 0x0000000602087c25 */ /* 0x000fe2000f8e0008 */
[C---:B------:R-:W-:Y:S02]  /*1b20*/  LOP3.LUT R5, R4.reuse, 0x1c0, RZ, 0xc0, !PT ;  /* 0x000001c004057812 */ /* 0x040fe400078ec0ff */
[----:B------:R-:W-:Y:S01]  /*1b30*/  LOP3.LUT R150, R4, 0x400, RZ, 0xc0, !PT ;  /* 0x0000040004967812 */ /* 0x000fe200078ec0ff */
[--C-:B------:R-:W-:Y:S01]  /*1b40*/  IMAD.X R15, R11, 0x1, R32.reuse, P0 ;  /* 0x000000010b0f7824 */ /* 0x100fe200000e0620 */
[----:B------:R-:W-:Y:S01]  /*1b50*/  LDGSTS.E.BYPASS.LTC128B.128 [R159+0x1000], desc[UR22][R18.64] ;  /* 0x01000000129f7fae */ /* 0x000fe2000b981a16 */
[----:B------:R-:W-:Y:S01]  /*1b60*/  IADD3 R12, P0, PT, R14, R35, RZ ;  /* 0x000000230e0c7210 */ /* 0x000fe20007f1e0ff */
[----:B------:R-:W-:Y:S01]  /*1b70*/  IMAD R3, R2, UR7, R9 ;  /* 0x0000000702037c24 */ /* 0x000fe2000f8e0209 */
[----:B------:R-:W-:Y:S01]  /*1b80*/  USHF.L.U64.HI UR7, UR6, 0x5, UR7 ;  /* 0x0000000506077899 */ /* 0x000fe20008010207 */
[----:B------:R-:W-:Y:S01]  /*1b90*/  LDGSTS.E.BYPASS.LTC128B.128 [R159+0x3000], desc[UR22][R18.64+0x80] ;  /* 0x03000080129f7fae */ /* 0x000fe2000b981a16 */
[----:B------:R-:W-:Y:S01]  /*1ba0*/  USHF.L.U32 UR6, UR6, 0x5, URZ ;  /* 0x0000000506067899 */ /* 0x000fe200080006ff */
[----:B------:R-:W-:Y:S01]  /*1bb0*/  IMAD.X R13, R15, 0x1, R32, P0 ;  /* 0x000000010f0d7824 */ /* 0x000fe200000e0620 */
[----:B------:R-:W-:Y:S01]  /*1bc0*/  LEA R156, P0, R8, UR12, 0x1 ;  /* 0x0000000c089c7c11 */ /* 0x000fe2000f8008ff */
[----:B------:R-:W-:Y:S01]  /*1bd0*/  LDGSTS.E.BYPASS.LTC128B.128 [R159+0x1800], desc[UR22][R16.64] ;  /* 0x01800000109f7fae */ /* 0x000fe2000b981a16 */
[----:B------:R-:W-:Y:S01]  /*1be0*/  LOP3.LUT R5, R5, 0x38, R0, 0xf8, !PT ;  /* 0x0000003805057812 */ /* 0x000fe200078ef800 */
[----:B------:R-:W-:Y:S01]  /*1bf0*/  IMAD.SHL.U32 R0, R100, 0x20, RZ ;  /* 0x0000002064007824 */ /* 0x000fe200078e00ff */
[----:B------:R-:W-:Y:S01]  /*1c00*/  LEA.HI.X R157, R8, UR13, R3, 0x1, P0 ;  /* 0x0000000d089d7c11 */ /* 0x000fe200080f0c03 */
[----:B------:R-:W-:Y:S01]  /*1c10*/  LDGSTS.E.BYPASS.LTC128B.128 [R159+0x3800], desc[UR22][R16.64+0x80] ;  /* 0x03800080109f7fae */ /* 0x000fe2000b981a16 */
[----:B------:R-:W-:-:S02]  /*1c20*/  LOP3.LUT R9, R4, 0x200, RZ, 0xc0, !PT ;  /* 0x0000020004097812 */ /* 0x000fc400078ec0ff */
[----:B------:R-:W-:Y:S01]  /*1c30*/  IADD3 R8, P0, PT, R156, UR6, RZ ;  /* 0x000000069c087c10 */ /* 0x000fe2000ff1e0ff */
[----:B------:R-:W-:Y:S01]  /*1c40*/  LDGSTS.E.BYPASS.LTC128B.128 [R159+0x4000], desc[UR22][R154.64] ;  /* 0x040000009a9f7fae */ /* 0x000fe2000b981a16 */
[----:B------:R-:W-:Y:S02]  /*1c50*/  LOP3.LUT R3, R5, 0x8, R100, 0x78, !PT ;  /* 0x0000000805037812 */ /* 0x000fe400078e7864 */
[----:B------:R-:W-:Y:S01]  /*1c60*/  LOP3.LUT R0, R9, 0x7c00, R0, 0xf8, !PT ;  /* 0x00007c0009007812 */ /* 0x000fe200078ef800 */
[----:B------:R-:W-:Y:S01]  /*1c70*/  LDGSTS.E.BYPASS.LTC128B.128 [R159+0x6000], desc[UR22][R154.64+0x80] ;  /* 0x060000809a9f7fae */ /* 0x000fe2000b981a16 */
[----:B------:R-:W-:Y:S01]  /*1c80*/  IADD3.X R9, PT, PT, R157, UR7, RZ, P0, !PT ;  /* 0x000000079d097c10 */ /* 0x000fe200087fe4ff */
[----:B------:R-:W-:Y:S01]  /*1c90*/  IMAD R150, R3, 0x2, R150 ;  /* 0x0000000203967824 */ /* 0x000fe200078e0296 */
[----:B------:R-:W-:Y:S01]  /*1ca0*/  LOP3.LUT R3, R5, 0x8, R102, 0x78, !PT ;  /* 0x0000000805037812 */ /* 0x000fe200078e7866 */
[----:B------:R-:W-:Y:S01]  /*1cb0*/  LDGSTS.E.BYPASS.LTC128B.128 [R159+0x4800], desc[UR22][R10.64] ;  /* 0x048000000a9f7fae */ /* 0x000fe2000b981a16 */
[----:B------:R-:W-:-:S02]  /*1cc0*/  IMAD.MOV.U32 R5, RZ, RZ, 0x20 ;  /* 0x00000020ff057424 */ /* 0x000fc400078e00ff */
[----:B------:R-:W-:Y:S01]  /*1cd0*/  LOP3.LUT R151, R0, R3, RZ, 0xfc, !PT ;  /* 0x0000000300977212 */ /* 0x000fe200078efcff */
[----:B------:R1:W-:Y:S01]  /*1ce0*/  LDGSTS.E.BYPASS.LTC128B.128 [R159+0x6800], desc[UR22][R10.64+0x80] ;  /* 0x068000800a9f7fae */ /* 0x0003e2000b981a16 */
[----:B------:R-:W-:Y:S02]  /*1cf0*/  VIADD R2, R150, UR5 ;  /* 0x0000000596027c36 */ /* 0x000fe40008000000 */
[----:B------:R-:W-:Y:S01]  /*1d00*/  LEA R151, R151, UR5, 0x1 ;  /* 0x0000000597977c11 */ /* 0x000fe2000f8e08ff */
[----:B------:R-:W-:Y:S01]  /*1d10*/  LDGSTS.E.BYPASS.LTC128B.128 [R159+0x5000], desc[UR22][R14.64] ;  /* 0x050000000e9f7fae */ /* 0x000fe2000b981a16 */
[----:B------:R-:W-:-:S03]  /*1d20*/  IMAD.MOV.U32 R0, RZ, RZ, 0x40 ;  /* 0x00000040ff007424 */ /* 0x000fc600078e00ff */
[----:B------:R-:W-:Y:S04]  /*1d30*/  LDGSTS.E.BYPASS.LTC128B.128 [R159+0x7000], desc[UR22][R14.64+0x80] ;  /* 0x070000800e9f7fae */ /* 0x000fe8000b981a16 */
[----:B------:R-:W-:Y:S04]  /*1d40*/  LDGSTS.E.BYPASS.LTC128B.128 [R159+0x5800], desc[UR22][R12.64] ;  /* 0x058000000c9f7fae */ /* 0x000fe8000b981a16 */
[----:B------:R2:W-:Y:S04]  /*1d50*/  LDGSTS.E.BYPASS.LTC128B.128 [R159+0x7800], desc[UR22][R12.64+0x80] ;  /* 0x078000800c9f7fae */ /* 0x0005e8000b981a16 */
[----:B------:R-:W0:Y:S01]  /*1d60*/  LDGDEPBAR ;  /* 0x00000000000079af */ /* 0x000e220000000000 */
[----:B-1----:R-:W-:-:S04]  /*1d70*/  IADD3 R10, P0, PT, R8, UR6, RZ ;  /* 0x00000006080a7c10 */ /* 0x002fc8000ff1e0ff */
        /* <DEDUP_REMOVED lines=11> */
[----:B------:R-:W-:Y:S01]  /*1e30*/  IMAD.IADD R144, R0, 0x1, R2 ;  /* 0x0000000100907824 */ /* 0x000fe200078e0202 */
[----:B------:R-:W-:Y:S01]  /*1e40*/  SHF.R.U32.HI R2, RZ, 0x2, R100 ;  /* 0x00000002ff027819 */ /* 0x000fe20000011664 */
[C---:B------:R-:W-:Y:S02]  /*1e50*/  IMAD.IADD R147, R5.reuse, 0x1, R148 ;  /* 0x0000000105937824 */ /* 0x040fe400078e0294 */
[----:B------:R-:W-:Y:S01]  /*1e60*/  IMAD.IADD R143, R5, 0x1, R144 ;  /* 0x00000001058f7824 */ /* 0x000fe200078e0290 */
[----:B------:R-:W-:Y:S01]  /*1e70*/  LOP3.LUT R2, R2, 0x7, RZ, 0xc0, !PT ;  /* 0x0000000702027812 */ /* 0x000fe200078ec0ff */
        /* <DEDUP_REMOVED lines=11> */
[----:B--2---:R-:W-:Y:S04]  /*1f30*/  LDSM.16.M88.4 R12, [R151] ;  /* 0x00000000970c783b */ /* 0x004fe80000000200 */
[----:B------:R-:W2:Y:S04]  /*1f40*/  LDSM.16.M88.4 R64, [R150+UR5+0x4000] ;  /* 0x004000059640783b */ /* 0x000ea80008000200 */
[----:B------:R-:W4:Y:S04]  /*1f50*/  LDSM.16.M88.4 R56, [R150+UR5+0x4800] ;  /* 0x004800059638783b */ /* 0x000f280008000200 */
[----:B------:R-:W5:Y:S04]  /*1f60*/  LDSM.16.M88.4 R48, [R150+UR5+0x5000] ;  /* 0x005000059630783b */ /* 0x000f680008000200 */
[----:B------:R-:W5:Y:S04]  /*1f70*/  LDSM.16.M88.4 R16, [R150+UR5+0x5800] ;  /* 0x005800059610783b */ /* 0x000f680008000200 */
[----:B------:R-:W-:Y:S04]  /*1f80*/  LDSM.16.M88.4 R84, [R149] ;  /* 0x000000009554783b */ /* 0x000fe80000000200 */
[----:B------:R-:W5:Y:S04]  /*1f90*/  LDSM.16.M88.4 R88, [R145+0x4000] ;  /* 0x004000009158783b */ /* 0x000f680000000200 */
[----:B------:R-:W5:Y:S04]  /*1fa0*/  LDSM.16.M88.4 R40, [R145+0x4800] ;  /* 0x004800009128783b */ /* 0x000f680000000200 */
[----:B------:R-:W5:Y:S04]  /*1fb0*/  LDSM.16.M88.4 R36, [R145+0x5000] ;  /* 0x005000009124783b */ /* 0x000f680000000200 */
[----:B------:R-:W5:Y:S04]  /*1fc0*/  LDSM.16.M88.4 R28, [R145+0x5800] ;  /* 0x00580000911c783b */ /* 0x000f680000000200 */
[----:B-1----:R-:W-:Y:S01]  /*1fd0*/  LDSM.16.M88.4 R8, [R148] ;  /* 0x000000009408783b */ /* 0x002fe20000000200 */
[C---:B--2---:R-:W-:Y:S03]  /*1fe0*/  HMMA.16816.F32 R24, R12.reuse, R64, RZ ;  /* 0x000000400c18723c */ /* 0x044fe600000018ff */
[----:B------:R-:W1:Y:S04]  /*1ff0*/  LDSM.16.M88.4 R80, [R144+0x4000] ;  /* 0x004000009050783b */ /* 0x000e680000000200 */
[----:B------:R-:W-:Y:S01]  /*2000*/  LDSM.16.M88.4 R76, [R144+0x4800] ;  /* 0x00480000904c783b */ /* 0x000fe20000000200 */
[C---:B------:R-:W-:Y:S03]  /*2010*/  HMMA.16816.F32 R64, R12.reuse, R66, RZ ;  /* 0x000000420c40723c */ /* 0x040fe600000018ff */
[----:B------:R-:W-:Y:S04]  /*2020*/  LDSM.16.M88.4 R72, [R144+0x5000] ;  /* 0x005000009048783b */ /* 0x000fe80000000200 */
[----:B---3--:R-:W-:Y:S01]  /*2030*/  LDSM.16.M88.4 R20, [R147] ;  /* 0x000000009314783b */ /* 0x008fe20000000200 */
[C---:B----4-:R-:W-:Y:S03]  /*2040*/  HMMA.16816.F32 R60, R12.reuse, R56, RZ ;  /* 0x000000380c3c723c */ /* 0x050fe600000018ff */
[----:B------:R-:W-:Y:S04]  /*2050*/  LDSM.16.M88.4 R68, [R143+0x4000] ;  /* 0x004000008f44783b */ /* 0x000fe80000000200 */
[----:B------:R-:W-:Y:S01]  /*2060*/  LDSM.16.M88.4 R96, [R150+UR5+0x7800] ;  /* 0x007800059660783b */ /* 0x000fe20008000200 */
[C---:B-----5:R-:W-:Y:S03]  /*2070*/  HMMA.16816.F32 R52, R12.reuse, R48, RZ ;  /* 0x000000300c34723c */ /* 0x060fe600000018ff */
[----:B------:R-:W-:Y:S04]  /*2080*/  LDSM.16.M88.4 R92, [R145+0x6000] ;  /* 0x00600000915c783b */ /* 0x000fe80000000200 */
[----:B------:R-:W0:Y:S01]  /*2090*/  LDGDEPBAR ;  /* 0x00000000000079af */ /* 0x000e220000000000 */
[C---:B------:R-:W-:Y:S08]  /*20a0*/  HMMA.16816.F32 R56, R12.reuse, R58, RZ ;  /* 0x0000003a0c38723c */ /* 0x040ff000000018ff */
[C---:B------:R-:W-:Y:S08]  /*20b0*/  HMMA.16816.F32 R48, R12.reuse, R50, RZ ;  /* 0x000000320c30723c */ /* 0x040ff000000018ff */
[C---:B------:R-:W-:Y:S08]  /*20c0*/  HMMA.16816.F32 R44, R12.reuse, R16, RZ ;  /* 0x000000100c2c723c */ /* 0x040ff000000018ff */
[----:B------:R-:W-:Y:S01]  /*20d0*/  HMMA.16816.F32 R12, R12, R18, RZ ;  /* 0x000000120c0c723c */ /* 0x000fe200000018ff */
        /* <DEDUP_REMOVED lines=12> */
[----:B------:R-:W3:Y:S04]  /*21a0*/  LDSM.16.M88.4 R28, [R143+0x5800] ;  /* 0x005800008f1c783b */ /* 0x000ee80000000200 */
[----:B------:R-:W4:Y:S03]  /*21b0*/  LDSM.16.M88.4 R12, [R150+UR5+0x6000] ;  /* 0x00600005960c783b */ /* 0x000f260008000200 */
[C---:B-1----:R-:W-:Y:S08]  /*21c0*/  HMMA.16816.F32 R24, R8.reuse, R80, R24 ;  /* 0x000000500818723c */ /* 0x042ff00000001818 */
[C---:B------:R-:W-:Y:S01]  /*21d0*/  HMMA.16816.F32 R64, R8.reuse, R82, R64 ;  /* 0x000000520840723c */ /* 0x040fe20000001840 */
[----:B------:R-:W-:Y:S07]  /*21e0*/  LDSM.16.M88.4 R80, [R149+0x2000] ;  /* 0x002000009550783b */ /* 0x000fee0000000200 */
[C---:B--2---:R-:W-:Y:S08]  /*21f0*/  HMMA.16816.F32 R44, R8.reuse, R16, R44 ;  /* 0x00000010082c723c */ /* 0x044ff0000000182c */
[C---:B------:R-:W-:Y:S08]  /*2200*/  HMMA.16816.F32 R60, R8.reuse, R76, R60 ;  /* 0x0000004c083c723c */ /* 0x040ff0000000183c */
[C---:B------:R-:W-:Y:S01]  /*2210*/  HMMA.16816.F32 R56, R8.reuse, R78, R56 ;  /* 0x0000004e0838723c */ /* 0x040fe20000001838 */
[----:B------:R-:W-:Y:S07]  /*2220*/  LDSM.16.M88.4 R76, [R145+0x6800] ;  /* 0x00680000914c783b */ /* 0x000fee0000000200 */
[C---:B------:R-:W-:Y:S08]  /*2230*/  HMMA.16816.F32 R52, R8.reuse, R72, R52 ;  /* 0x000000480834723c */ /* 0x040ff00000001834 */
[C---:B------:R-:W-:Y:S01]  /*2240*/  HMMA.16816.F32 R48, R8.reuse, R74, R48 ;  /* 0x0000004a0830723c */ /* 0x040fe20000001830 */
[----:B------:R-:W-:Y:S07]  /*2250*/  LDSM.16.M88.4 R72, [R145+0x7000] ;  /* 0x007000009148783b */ /* 0x000fee0000000200 */
[----:B------:R-:W-:Y:S01]  /*2260*/  HMMA.16816.F32 R84, R8, R18, R84 ;  /* 0x000000120854723c */ /* 0x000fe20000001854 */
[----:B------:R-:W1:Y:S04]  /*2270*/  LDSM.16.M88.4 R16, [R150+UR5+0x6800] ;  /* 0x006800059610783b */ /* 0x000e680008000200 */
[----:B------:R-:W2:Y:S03]  /*2280*/  LDSM.16.M88.4 R8, [R150+UR5+0x7000] ;  /* 0x007000059608783b */ /* 0x000ea60008000200 */
[C---:B------:R-:W-:Y:S08]  /*2290*/  HMMA.16816.F32 R24, R20.reuse, R68, R24 ;  /* 0x000000441418723c */ /* 0x040ff00000001818 */
[C---:B------:R-:W-:Y:S01]  /*22a0*/  HMMA.16816.F32 R64, R20.reuse, R70, R64 ;  /* 0x000000461440723c */ /* 0x040fe20000001840 */
[----:B------:R-:W5:Y:S07]  /*22b0*/  LDSM.16.M88.4 R68, [R145+0x7800] ;  /* 0x007800009144783b */ /* 0x000f6e0000000200 */
[C---:B---3--:R-:W-:Y:S08]  /*22c0*/  HMMA.16816.F32 R44, R20.reuse, R28, R44 ;  /* 0x0000001c142c723c */ /* 0x048ff0000000182c */
[C---:B------:R-:W-:Y:S08]  /*22d0*/  HMMA.16816.F32 R60, R20.reuse, R40, R60 ;  /* 0x00000028143c723c */ /* 0x040ff0000000183c */
[C---:B------:R-:W-:Y:S01]  /*22e0*/  HMMA.16816.F32 R56, R20.reuse, R42, R56 ;  /* 0x0000002a1438723c */ /* 0x040fe20000001838 */
[----:B------:R-:W-:Y:S07]  /*22f0*/  LDSM.16.M88.4 R40, [R144+0x6000] ;  /* 0x006000009028783b */ /* 0x000fee0000000200 */
[C---:B------:R-:W-:Y:S08]  /*2300*/  HMMA.16816.F32 R52, R20.reuse, R36, R52 ;  /* 0x000000241434723c */ /* 0x040ff00000001834 */
[----:B------:R-:W-:Y:S01]  /*2310*/  HMMA.16816.F32 R48, R20, R38, R48 ;  /* 0x000000261430723c */ /* 0x000fe20000001830 */
[----:B------:R-:W-:Y:S07]  /*2320*/  LDSM.16.M88.4 R36, [R144+0x6800] ;  /* 0x006800009024783b */ /* 0x000fee0000000200 */
[C---:B----4-:R-:W-:Y:S08]  /*2330*/  HMMA.16816.F32 R24, R88.reuse, R12, R24 ;  /* 0x0000000c5818723c */ /* 0x050ff00000001818 */
[----:B------:R-:W-:Y:S01]  /*2340*/  HMMA.16816.F32 R64, R88, R14, R64 ;  /* 0x0000000e5840723c */ /* 0x000fe20000001840 */
[----:B------:R-:W3:Y:S07]  /*2350*/  LDSM.16.M88.4 R12, [R148+0x2000] ;  /* 0x00200000940c783b */ /* 0x000eee0000000200 */
[----:B------:R-:W-:Y:S01]  /*2360*/  HMMA.16816.F32 R84, R20, R30, R84 ;  /* 0x0000001e1454723c */ /* 0x000fe20000001854 */
[----:B------:R-:W4:Y:S04]  /*2370*/  LDSM.16.M88.4 R20, [R144+0x7800] ;  /* 0x007800009014783b */ /* 0x000f280000000200 */
[----:B------:R-:W-:Y:S03]  /*2380*/  LDSM.16.M88.4 R28, [R144+0x7000] ;  /* 0x00700000901c783b */ /* 0x000fe60000000200 */
[C---:B------:R-:W-:Y:S08]  /*2390*/  HMMA.16816.F32 R44, R88.reuse, R96, R44 ;  /* 0x00000060582c723c */ /* 0x040ff0000000182c */
[C---:B-1----:R-:W-:Y:S08]  /*23a0*/  HMMA.16816.F32 R60, R88.reuse, R16, R60 ;  /* 0x00000010583c723c */ /* 0x042ff0000000183c */
[C---:B------:R-:W-:Y:S01]  /*23b0*/  HMMA.16816.F32 R56, R88.reuse, R18, R56 ;  /* 0x000000125838723c */ /* 0x040fe20000001838 */
[----:B------:R-:W-:Y:S07]  /*23c0*/  LDSM.16.M88.4 R16, [R143+0x6000] ;  /* 0x006000008f10783b */ /* 0x000fee0000000200 */
[C---:B--2---:R-:W-:Y:S08]  /*23d0*/  HMMA.16816.F32 R52, R88.reuse, R8, R52 ;  /* 0x000000085834723c */ /* 0x044ff00000001834 */
[----:B------:R-:W-:Y:S01]  /*23e0*/  HMMA.16816.F32 R48, R88, R10, R48 ;  /* 0x0000000a5830723c */ /* 0x000fe20000001830 */
[----:B------:R-:W1:Y:S07]  /*23f0*/  LDSM.16.M88.4 R8, [R147+0x2000] ;  /* 0x002000009308783b */ /* 0x000e6e0000000200 */
[C---:B------:R-:W-:Y:S08]  /*2400*/  HMMA.16816.F32 R24, R80.reuse, R92, R24 ;  /* 0x0000005c5018723c */ /* 0x040ff00000001818 */
[C---:B------:R-:W-:Y:S08]  /*2410*/  HMMA.16816.F32 R64, R80.reuse, R94, R64 ;  /* 0x0000005e5040723c */ /* 0x040ff00000001840 */
[C---:B-----5:R-:W-:Y:S08]  /*2420*/  HMMA.16816.F32 R44, R80.reuse, R68, R44 ;  /* 0x00000044502c723c */ /* 0x060ff0000000182c */
[C---:B------:R-:W-:Y:S08]  /*2430*/  HMMA.16816.F32 R52, R80.reuse, R72, R52 ;  /* 0x000000485034723c */ /* 0x040ff00000001834 */
[----:B------:R-:W-:Y:S08]  /*2440*/  HMMA.16816.F32 R48, R80, R74, R48 ;  /* 0x0000004a5030723c */ /* 0x000ff00000001830 */
[----:B---3--:R-:W-:Y:S01]  /*2450*/  HMMA.16816.F32 R72, R12, R40, R24 ;  /* 0x000000280c48723c */ /* 0x008fe20000001818 */
[----:B------:R-:W2:Y:S07]  /*2460*/  LDSM.16.M88.4 R24, [R143+0x6800] ;  /* 0x006800008f18783b */ /* 0x000eae0000000200 */
[----:B------:R-:W-:Y:S08]  /*2470*/  HMMA.16816.F32 R60, R80, R76, R60 ;  /* 0x0000004c503c723c */ /* 0x000ff0000000183c */
[C---:B------:R-:W-:Y:S08]  /*2480*/  HMMA.16816.F32 R64, R12.reuse, R42, R64 ;  /* 0x0000002a0c40723c */ /* 0x040ff00000001840 */
[----:B----4-:R-:W-:Y:S01]  /*2490*/  HMMA.16816.F32 R44, R12, R20, R44 ;  /* 0x000000140c2c723c */ /* 0x010fe2000000182c */
[----:B------:R-:W-:-:S04]  /*24a0*/  LOP3.LUT R21, R102, 0x1f0, RZ, 0xc0, !PT ;  /* 0x000001f066157812 */ /* 0x000fc800078ec0ff */
[----:B------:R-:W-:-:S03]  /*24b0*/  IADD3 R21, PT, PT, R21, 0x1, R158 ;  /* 0x0000000115157810 */ /* 0x000fc60007ffe09e */
[----:B-1----:R-:W-:Y:S01]  /*24c0*/  HMMA.16816.F32 R72, R8, R16, R72 ;  /* 0x000000100848723c */ /* 0x002fe20000001848 */
[----:B------:R-:W-:-:S04]  /*24d0*/  IADD3 R2, PT, PT, R21, -R101, R2 ;  /* 0x8000006515027210 */ /* 0x000fc80007ffe002 */
[----:B------:R-:W-:-:S03]  /*24e0*/  IADD3 R34, PT, PT, R2, R34, R103 ;  /* 0x0000002202227210 */ /* 0x000fc60007ffe067 */
[C---:B------:R-:W-:Y:S01]  /*24f0*/  HMMA.16816.F32 R60, R12.reuse, R36, R60 ;  /* 0x000000240c3c723c */ /* 0x040fe2000000183c */
[----:B------:R-:W-:Y:S01]  /*2500*/  IMAD.SHL.U32 R36, R100, 0x2, RZ ;  /* 0x0000000264247824 */ /* 0x000fe200078e00ff */
[C---:B------:R-:W-:Y:S02]  /*2510*/  VIMNMX R37, PT, PT, R34.reuse, R103, PT ;  /* 0x0000006722257248 */ /* 0x040fe40003fe0100 */
[----:B------:R-:W-:Y:S02]  /*2520*/  VIADDMNMX R103, R34, 0x8, R103, PT ;  /* 0x0000000822677846 */ /* 0x000fe40003800167 */
[----:B------:R-:W-:Y:S02]  /*2530*/  LOP3.LUT R36, R165, 0x6, R36, 0xf8, !PT ;  /* 0x00000006a5247812 */ /* 0x000fe400078ef824 */
[----:B------:R-:W-:Y:S02]  /*2540*/  HMMA.16816.F32 R52, R12, R28, R52 ;  /* 0x0000001c0c34723c */ /* 0x000fe40000001834 */
[----:B------:R-:W-:-:S02]  /*2550*/  LOP3.LUT R2, R36, 0x1, RZ, 0xfc, !PT ;  /* 0x0000000124027812 */ /* 0x000fc400078efcff */
[----:B------:R-:W-:Y:S02]  /*2560*/  LOP3.LUT R16, R36, 0x10, RZ, 0xfc, !PT ;  /* 0x0000001024107812 */ /* 0x000fe400078efcff */
[C---:B------:R-:W-:Y:S02]  /*2570*/  ISETP.GE.AND P0, PT, R2.reuse, R37, PT ;  /* 0x000000250200720c */ /* 0x040fe40003f06270 */
[----:B------:R-:W-:Y:S01]  /*2580*/  HMMA.16816.F32 R48, R12, R30, R48 ;  /* 0x0000001e0c30723c */ /* 0x000fe20000001830 */
[----:B------:R-:W1:Y:S01]  /*2590*/  LDSM.16.M88.4 R28, [R143+0x7000] ;  /* 0x007000008f1c783b */ /* 0x000e620000000200 */
[----:B------:R-:W-:Y:S02]  /*25a0*/  ISETP.GE.AND P5, PT, R2, R103, PT ;  /* 0x000000670200720c */ /* 0x000fe40003fa6270 */
[----:B------:R-:W-:Y:S02]  /*25b0*/  LOP3.LUT R2, R36, 0x8, RZ, 0xfc, !PT ;  /* 0x0000000824027812 */ /* 0x000fe400078efcff */
[----:B------:R-:W-:-:S02]  /*25c0*/  FSEL R73, R73, -INF , !P0 ;  /* 0xff80000049497808 */ /* 0x000fc40004000000 */
[----:B------:R-:W-:Y:S01]  /*25d0*/  HMMA.16816.F32 R64, R8, R18, R64 ;  /* 0x000000120840723c */ /* 0x000fe20000001840 */
[C---:B------:R-:W-:Y:S02]  /*25e0*/  ISETP.GE.AND P2, PT, R16.reuse, R37, PT ;  /* 0x000000251000720c */ /* 0x040fe40003f46270 */
[----:B------:R-:W-:Y:S02]  /*25f0*/  ISETP.GE.AND P0, PT, R16, R103, PT ;  /* 0x000000671000720c */ /* 0x000fe40003f06270 */
[----:B------:R-:W-:Y:S02]  /*2600*/  LOP3.LUT R18, R36, 0x9, RZ, 0xfc, !PT ;  /* 0x0000000924127812 */ /* 0x000fe400078efcff */
[----:B------:R-:W-:Y:S01]  /*2610*/  ISETP.GE.AND P4, PT, R2, R37, PT ;  /* 0x000000250200720c */ /* 0x000fe20003f86270 */
[----:B------:R-:W-:Y:S01]  /*2620*/  HMMA.16816.F32 R84, R88, R98, R84 ;  /* 0x000000625854723c */ /* 0x000fe20000001854 */
[----:B------:R-:W-:Y:S02]  /*2630*/  LOP3.LUT R16, R36, 0x11, RZ, 0xfc, !PT ;  /* 0x0000001124107812 */ /* 0x000fe400078efcff */
[----:B------:R-:W-:-:S02]  /*2640*/  FSEL R34, R75, -INF , !P5 ;  /* 0xff8000004b227808 */ /* 0x000fc40006800000 */
[C---:B------:R-:W-:Y:S02]  /*2650*/  ISETP.GE.AND P3, PT, R18.reuse, R37, PT ;  /* 0x000000251200720c */ /* 0x040fe40003f66270 */
[----:B------:R-:W-:Y:S01]  /*2660*/  ISETP.GE.AND P6, PT, R18, R103, PT ;  /* 0x000000671200720c */ /* 0x000fe20003fc6270 */
[----:B------:R-:W-:Y:S01]  /*2670*/  HMMA.16816.F32 R56, R80, R78, R56 ;  /* 0x0000004e5038723c */ /* 0x000fe20000001838 */
[----:B------:R-:W-:Y:S02]  /*2680*/  ISETP.GE.AND P5, PT, R16, R37, PT ;  /* 0x000000251000720c */ /* 0x000fe40003fa6270 */
[----:B------:R-:W-:Y:S02]  /*2690*/  FSEL R41, R64, -INF , !P4 ;  /* 0xff80000040297808 */ /* 0x000fe40006000000 */
[-C--:B------:R-:W-:Y:S02]  /*26a0*/  ISETP.GE.AND P4, PT, R16, R103.reuse, PT ;  /* 0x000000671000720c */ /* 0x080fe40003f86270 */
[----:B------:R-:W3:Y:S01]  /*26b0*/  LDSM.16.M88.4 R16, [R143+0x7800] ;  /* 0x007800008f10783b */ /* 0x000ee20000000200 */
[----:B--2---:R-:W-:Y:S01]  /*26c0*/  HMMA.16816.F32 R60, R8, R24, R60 ;  /* 0x00000018083c723c */ /* 0x004fe2000000183c */
[----:B------:R-:W-:Y:S01]  /*26d0*/  ISETP.GE.AND P1, PT, R2, R103, PT ;  /* 0x000000670200720c */ /* 0x000fe20003f26270 */
[----:B------:R-:W-:-:S04]  /*26e0*/  DEPBAR.LE SB0, 0x0 ;  /* 0x000080000000791a */ /* 0x000fc80000000000 */
[----:B------:R-:W-:Y:S02]  /*26f0*/  LOP3.LUT R2, R36, 0x18, RZ, 0xfc, !PT ;  /* 0x0000001824027812 */ /* 0x000fe400078efcff */
[----:B------:R-:W-:Y:S01]  /*2700*/  HMMA.16816.F32 R84, R80, R70, R84 ;  /* 0x000000465054723c */ /* 0x000fe20000001854 */
[----:B------:R-:W-:Y:S02]  /*2710*/  FSEL R66, R66, -INF , !P1 ;  /* 0xff80000042427808 */ /* 0x000fe40004800000 */
[----:B------:R-:W-:Y:S02]  /*2720*/  FSEL R65, R65, -INF , !P3 ;  /* 0xff80000041417808 */ /* 0x000fe40005800000 */
[C---:B------:R-:W-:Y:S02]  /*2730*/  ISETP.GE.AND P1, PT, R2.reuse, R37, PT ;  /* 0x000000250200720c */ /* 0x040fe40003f26270 */
[----:B------:R-:W-:Y:S01]  /*2740*/  ISETP.GE.AND P3, PT, R2, R103, PT ;  /* 0x000000670200720c */ /* 0x000fe20003f66270 */
[----:B------:R-:W-:Y:S01]  /*2750*/  HMMA.16816.F32 R56, R12, R38, R56 ;  /* 0x000000260c38723c */ /* 0x000fe20000001838 */
[----:B------:R-:W-:-:S02]  /*2760*/  LOP3.LUT R2, R36, 0x19, RZ, 0xfc, !PT ;  /* 0x0000001924027812 */ /* 0x000fc400078efcff */
[----:B------:R-:W-:Y:S02]  /*2770*/  LOP3.LUT R20, R36, 0x20, RZ, 0xfc, !PT ;  /* 0x0000002024147812 */ /* 0x000fe400078efcff */
[----:B------:R-:W-:Y:S02]  /*2780*/  FSEL R21, R60, -INF , !P2 ;  /* 0xff8000003c157808 */ /* 0x000fe40005000000 */
[-C--:B------:R-:W-:Y:S01]  /*2790*/  ISETP.GE.AND P2, PT, R2, R103.reuse, PT ;  /* 0x000000670200720c */ /* 0x080fe20003f46270 */
[----:B-1----:R-:W-:Y:S01]  /*27a0*/  HMMA.16816.F32 R52, R8, R28, R52 ;  /* 0x0000001c0834723c */ /* 0x002fe20000001834 */
[----:B------:R-:W-:Y:S02]  /*27b0*/  LOP3.LUT R24, R36, 0x21, RZ, 0xfc, !PT ;  /* 0x0000002124187812 */ /* 0x000fe400078efcff */
[----:B------:R-:W-:Y:S01]  /*27c0*/  FSEL R81, R61, -INF , !P5 ;  /* 0xff8000003d517808 */ /* 0x000fe20006800000 */
[----:B------:R-:W-:Y:S01]  /*27d0*/  BAR.SYNC.DEFER_BLOCKING 0x0 ;  /* 0x0000000000007b1d */ /* 0x000fe20000010000 */
[----:B------:R-:W-:-:S02]  /*27e0*/  ISETP.GE.AND P5, PT, R20, R103, PT ;  /* 0x000000671400720c */ /* 0x000fc40003fa6270 */
[C---:B------:R-:W-:Y:S01]  /*27f0*/  LOP3.LUT R28, R36.reuse, 0x28, RZ, 0xfc, !PT ;  /* 0x00000028241c7812 */ /* 0x040fe200078efcff */
[----:B------:R-:W-:Y:S08]  /*2800*/  HMMA.16816.F32 R48, R8, R30, R48 ;  /* 0x0000001e0830723c */ /* 0x000ff00000001830 */
[----:B------:R-:W-:Y:S01]  /*2810*/  HMMA.16816.F32 R84, R12, R22, R84 ;  /* 0x000000160c54723c */ /* 0x000fe20000001854 */
[----:B------:R-:W-:-:S02]  /*2820*/  LOP3.LUT R22, R36, 0x29, RZ, 0xfc, !PT ;  /* 0x0000002924167812 */ /* 0x000fc400078efcff */
[----:B------:R-:W-:Y:S02]  /*2830*/  LOP3.LUT R14, R36, 0x30, RZ, 0xfc, !PT ;  /* 0x00000030240e7812 */ /* 0x000fe400078efcff */
[----:B------:R-:W-:Y:S02]  /*2840*/  FSEL R118, R54, -INF , !P5 ;  /* 0xff80000036767808 */ /* 0x000fe40006800000 */
[-C--:B------:R-:W-:Y:S01]  /*2850*/  ISETP.GE.AND P5, PT, R14, R37.reuse, PT ;  /* 0x000000250e00720c */ /* 0x080fe20003fa6270 */
[----:B------:R-:W-:Y:S01]  /*2860*/  HMMA.16816.F32 R56, R8, R26, R56 ;  /* 0x0000001a0838723c */ /* 0x000fe20000001838 */
[----:B------:R-:W-:Y:S02]  /*2870*/  FSEL R26, R67, -INF , !P6 ;  /* 0xff800000431a7808 */ /* 0x000fe40007000000 */
[----:B------:R-:W-:Y:S02]  /*2880*/  ISETP.GE.AND P6, PT, R2, R37, PT ;  /* 0x000000250200720c */ /* 0x000fe40003fc6270 */
[----:B------:R-:W-:-:S02]  /*2890*/  FSEL R2, R62, -INF , !P0 ;  /* 0xff8000003e027808 */ /* 0x000fc40004000000 */
[----:B------:R-:W-:Y:S01]  /*28a0*/  ISETP.GE.AND P0, PT, R20, R37, PT ;  /* 0x000000251400720c */ /* 0x000fe20003f06270 */
[C---:B---3--:R-:W-:Y:S01]  /*28b0*/  HMMA.16816.F32 R44, R8.reuse, R16, R44 ;  /* 0x00000010082c723c */ /* 0x048fe2000000182c */
[----:B------:R-:W-:Y:S02]  /*28c0*/  FSEL R20, R63, -INF , !P4 ;  /* 0xff8000003f147808 */ /* 0x000fe40006000000 */
[----:B------:R-:W-:Y:S02]  /*28d0*/  FSEL R119, R52, -INF , !P0 ;  /* 0xff80000034777808 */ /* 0x000fe40004000000 */
[----:B------:R-:W-:Y:S02]  /*28e0*/  ISETP.GE.AND P0, PT, R22, R103, PT ;  /* 0x000000671600720c */ /* 0x000fe40003f06270 */
[----:B------:R-:W-:Y:S01]  /*28f0*/  ISETP.GE.AND P4, PT, R24, R37, PT ;  /* 0x000000251800720c */ /* 0x000fe20003f86270 */
[----:B------:R-:W-:Y:S01]  /*2900*/  HMMA.16816.F32 R84, R8, R18, R84 ;  /* 0x000000120854723c */ /* 0x000fe20000001854 */
[----:B------:R-:W-:-:S02]  /*2910*/  FSEL R126, R51, -INF , !P0 ;  /* 0xff800000337e7808 */ /* 0x000fc40004000000 */
[----:B------:R-:W-:Y:S02]  /*2920*/  ISETP.GE.AND P0, PT, R36, R37, PT ;  /* 0x000000252400720c */ /* 0x000fe40003f06270 */
[----:B------:R-:W-:Y:S02]  /*2930*/  FSEL R25, R56, -INF , !P1 ;  /* 0xff80000038197808 */ /* 0x000fe40004800000 */
[----:B------:R-:W-:Y:S02]  /*2940*/  FSEL R9, R72, -INF , !P0 ;  /* 0xff80000048097808 */ /* 0x000fe40004000000 */
[----:B------:R-:W-:Y:S02]  /*2950*/  FSEL R125, R53, -INF , !P4 ;  /* 0xff800000357d7808 */ /* 0x000fe40006000000 */
[----:B------:R-:W-:Y:S02]  /*2960*/  ISETP.GT.AND P0, PT, R166, R152, PT ;  /* 0x00000098a600720c */ /* 0x000fe40003f04270 */
[----:B------:R-:W-:-:S02]  /*2970*/  ISETP.GE.AND P1, PT, R24, R103, PT ;  /* 0x000000671800720c */ /* 0x000fc40003f26270 */
[----:B------:R-:W-:Y:S02]  /*2980*/  ISETP.GE.AND P4, PT, R14, R103, PT ;  /* 0x000000670e00720c */ /* 0x000fe40003f86270 */
[----:B------:R-:W-:Y:S02]  /*2990*/  LOP3.LUT R14, R36, 0x31, RZ, 0xfc, !PT ;  /* 0x00000031240e7812 */ /* 0x000fe400078efcff */
[----:B------:R-:W-:Y:S02]  /*29a0*/  FSEL R24, R58, -INF , !P3 ;  /* 0xff8000003a187808 */ /* 0x000fe40005800000 */
[----:B------:R-:W-:Y:S02]  /*29b0*/  FSEL R27, R57, -INF , !P6 ;  /* 0xff800000391b7808 */ /* 0x000fe40007000000 */
[----:B------:R-:W-:Y:S02]  /*29c0*/  FSEL R12, R59, -INF , !P2 ;  /* 0xff8000003b0c7808 */ /* 0x000fe40005000000 */
[----:B------:R-:W-:-:S02]  /*29d0*/  FSEL R124, R55, -INF , !P1 ;  /* 0xff800000377c7808 */ /* 0x000fc40004800000 */
[C---:B------:R-:W-:Y:S02]  /*29e0*/  ISETP.GE.AND P3, PT, R28.reuse, R37, PT ;  /* 0x000000251c00720c */ /* 0x040fe40003f66270 */
[----:B------:R-:W-:Y:S02]  /*29f0*/  ISETP.GE.AND P6, PT, R28, R103, PT ;  /* 0x000000671c00720c */ /* 0x000fe40003fc6270 */
[-C--:B------:R-:W-:Y:S02]  /*2a00*/  ISETP.GE.AND P2, PT, R22, R37.reuse, PT ;  /* 0x000000251600720c */ /* 0x080fe40003f46270 */
[----:B------:R-:W-:Y:S02]  /*2a10*/  ISETP.GE.AND P1, PT, R14, R37, PT ;  /* 0x000000250e00720c */ /* 0x000fe40003f26270 */
[C---:B------:R-:W-:Y:S02]  /*2a20*/  LOP3.LUT R16, R36.reuse, 0x38, RZ, 0xfc, !PT ;  /* 0x0000003824107812 */ /* 0x040fe400078efcff */
[----:B------:R-:W-:-:S02]  /*2a30*/  LOP3.LUT R8, R36, 0x39, RZ, 0xfc, !PT ;  /* 0x0000003924087812 */ /* 0x000fc400078efcff */
[----:B------:R-:W-:Y:S02]  /*2a40*/  FSEL R121, R48, -INF , !P3 ;  /* 0xff80000030797808 */ /* 0x000fe40005800000 */
        /* <DEDUP_REMOVED lines=8> */
[----:B------:R-:W-:Y:S02]  /*2ad0*/  ISETP.GE.AND P5, PT, R8, R37, PT ;  /* 0x000000250800720c */ /* 0x000fe40003fa6270 */
[-C--:B------:R-:W-:Y:S02]  /*2ae0*/  ISETP.GE.AND P4, PT, R36, R103.reuse, PT ;  /* 0x000000672400720c */ /* 0x080fe40003f86270 */
[----:B------:R-:W-:-:S02]  /*2af0*/  ISETP.GE.AND P1, PT, R8, R103, PT ;  /* 0x000000670800720c */ /* 0x000fc40003f26270 */
[----:B------:R-:W-:Y:S02]  /*2b00*/  FSEL R74, R74, -INF , !P4 ;  /* 0xff8000004a4a7808 */ /* 0x000fe40006000000 */
[----:B------:R-:W-:Y:S02]  /*2b10*/  FSEL R115, R47, -INF , !P3 ;  /* 0xff8000002f737808 */ /* 0x000fe40005800000 */
        /* <DEDUP_REMOVED lines=18> */
.L_x_5535:
        /* <DEDUP_REMOVED lines=58> */
.L_x_5536:
        /* <DEDUP_REMOVED lines=18> */
[----:B------:R-:W0:Y:S02]  /*3100*/  LDGDEPBAR ;  /* 0x00000000000079af */ /* 0x000e240000000000 */
.L_x_5534:
        /* <DEDUP_REMOVED lines=18> */
[----:B------:R-:W2:Y:S01]  /*3230*/  SHFL.BFLY PT, R11, R10, 0x2, 0x1f ;  /* 0x0c401f000a0b7f89 */ /* 0x000ea200000e0000 */
[----:B------:R-:W-:-:S02]  /*3240*/  IADD3 R33, PT, PT, R33, -0x2, RZ ;  /* 0xfffffffe21217810 */ /* 0x000fc40007ffe0ff */
[----:B------:R-:W-:Y:S01]  /*3250*/  LEA R146, R146, UR5, 0x1 ;  /* 0x0000000592927c11 */ /* 0x000fe2000f8e08ff */
[----:B------:R-:W3:Y:S03]  /*3260*/  SHFL.BFLY PT, R7, R8, 0x2, 0x1f ;  /* 0x0c401f0008077f89 */ /* 0x000ee600000e0000 */
[-C--:B------:R-:W-:Y:S01]  /*3270*/  IADD3 R141, PT, PT, R0, R146.reuse, RZ ;  /* 0x00000092008d7210 */ /* 0x080fe20007ffe0ff */
[----:B------:R-:W-:Y:S01]  /*3280*/  LDSM.16.MT88.4 R36, [R146+0x8000] ;  /* 0x008000009224783b */ /* 0x000fe20000004200 */
[C---:B------:R-:W-:Y:S02]  /*3290*/  IADD3 R142, PT, PT, R5.reuse, R146, RZ ;  /* 0x00000092058e7210 */ /* 0x040fe40007ffe0ff */
        /* <DEDUP_REMOVED lines=25> */
[----:B------:R-:W2:Y:S01]  /*3430*/  LDSM.16.MT88.4 R8, [R146+0x8800] ;  /* 0x008800009208783b */ /* 0x000ea20000004200 */
[--C-:B------:R-:W-:Y:S01]  /*3440*/  FFMA.FTZ R113, R74, UR4, -R117.reuse ;  /* 0x000000044a717c23 */ /* 0x100fe20008010875 */
        /* <DEDUP_REMOVED lines=14> */
[----:B------:R-:W2:Y:S01]  /*3530*/  LDSM.16.MT88.4 R20, [R140+0x8800] ;  /* 0x008800008c14783b */ /* 0x000ea20000004200 */
[----:B------:R-:W4:Y:S01]  /*3540*/  MUFU.EX2 R102, R102 ;  /* 0x0000006600667308 */ /* 0x000f220000000800 */
[--C-:B------:R-:W-:Y:S01]  /*3550*/  FFMA.FTZ R125, R125, UR4, -R122.reuse ;  /* 0x000000047d7d7c23 */ /* 0x100fe2000801087a */
[--C-:B------:R-:W-:Y:S01]  /*3560*/  FFMA.FTZ R116, R119, UR4, -R122.reuse ;  /* 0x0000000477747c23 */ /* 0x100fe2000801087a */
[----:B------:R-:W2:Y:S01]  /*3570*/  LDSM.16.MT88.4 R12, [R146+0xa800] ;  /* 0x00a80000920c783b */ /* 0x000ea20000004200 */
        /* <DEDUP_REMOVED lines=13> */
[----:B------:R-:W-:Y:S01]  /*3650*/  FFMA.FTZ R128, R29, UR4, -R122 ;  /* 0x000000041d807c23 */ /* 0x000fe2000801087a */
[----:B------:R-:W-:Y:S01]  /*3660*/  FFMA.FTZ R112, R112, UR4, -R117 ;  /* 0x0000000470707c23 */ /* 0x000fe20008010875 */
[----:B------:R-:W-:Y:S01]  /*3670*/  FADD.FTZ R106, R111, R106 ;  /* 0x0000006a6f6a7221 */ /* 0x000fe20000010000 */
[----:B------:R-:W-:Y:S01]  /*3680*/  MUFU.EX2 R103, R103 ;  /* 0x0000006700677308 */ /* 0x000fe20000000800 */
[----:B------:R-:W-:-:S02]  /*3690*/  ISETP.GE.AND P0, PT, R33, R152, PT ;  /* 0x000000982100720c */ /* 0x000fc40003f06270 */
[----:B---3--:R-:W-:Y:S01]  /*36a0*/  F2FP.F16.F32.PACK_AB R89, R108, R113 ;  /* 0x000000716c59723e */ /* 0x008fe200000000ff */
[----:B------:R-:W3:Y:S01]  /*36b0*/  MUFU.EX2 R34, R34 ;  /* 0x0000002200227308 */ /* 0x000ee20000000800 */
[----:B------:R-:W-:Y:S01]  /*36c0*/  FADD.FTZ R108, R113, R108 ;  /* 0x0000006c716c7221 */ /* 0x000fe20000010000 */
[----:B------:R-:W-:Y:S02]  /*36d0*/  FADD.FTZ R107, R107, R106 ;  /* 0x0000006a6b6b7221 */ /* 0x000fe40000010000 */
[----:B------:R-:W-:Y:S01]  /*36e0*/  MUFU.EX2 R101, R101 ;  /* 0x0000006500657308 */ /* 0x000fe20000000800 */
[----:B----4-:R-:W-:Y:S01]  /*36f0*/  F2FP.F16.F32.PACK_AB R91, R104, R109 ;  /* 0x0000006d685b723e */ /* 0x010fe200000000ff */
[----:B------:R-:W-:Y:S02]  /*3700*/  FADD.FTZ R109, R109, R108 ;  /* 0x0000006c6d6d7221 */ /* 0x000fe40000010000 */
[----:B------:R4:W-:Y:S01]  /*3710*/  MUFU.EX2 R2, R27 ;  /* 0x0000001b00027308 */ /* 0x0009e20000000800 */
[----:B------:R-:W-:Y:S01]  /*3720*/  FADD.FTZ R102, R102, R107 ;  /* 0x0000006b66667221 */ /* 0x000fe20000010000 */
[----:B------:R-:W-:-:S02]  /*3730*/  FADD.FTZ R104, R104, R109 ;  /* 0x0000006d68687221 */ /* 0x000fc40000010000 */
[----:B------:R-:W-:Y:S01]  /*3740*/  MUFU.EX2 R105, R105 ;  /* 0x0000006900697308 */ /* 0x000fe20000000800 */
[C---:B------:R-:W-:Y:S03]  /*3750*/  HMMA.16816.F32 R96, R88.reuse, R36, RZ ;  /* 0x000000245860723c */ /* 0x040fe600000018ff */
[----:B------:R-:W2:Y:S04]  /*3760*/  MUFU.EX2 R32, R32 ;  /* 0x0000002000207308 */ /* 0x000ea80000000800 */
[----:B------:R-:W-:Y:S01]  /*3770*/  MUFU.EX2 R35, R35 ;  /* 0x0000002300237308 */ /* 0x000fe20000000800 */
[C---:B------:R-:W-:Y:S01]  /*3780*/  HMMA.16816.F32 R36, R88.reuse, R38, RZ ;  /* 0x000000265824723c */ /* 0x040fe200000018ff */
[----:B----4-:R-:W4:Y:S02]  /*3790*/  LDSM.16.MT88.4 R24, [R141+0x8800] ;  /* 0x008800008d18783b */ /* 0x010f240000004200 */
[----:B------:R-:W2:Y:S04]  /*37a0*/  MUFU.EX2 R0, R0 ;  /* 0x0000000000007308 */ /* 0x000ea80000000800 */
[----:B------:R5:W-:Y:S01]  /*37b0*/  MUFU.EX2 R121, R125 ;  /* 0x0000007d00797308 */ /* 0x000be20000000800 */
[C---:B------:R-:W-:Y:S03]  /*37c0*/  HMMA.16816.F32 R40, R88.reuse, R44, RZ ;  /* 0x0000002c5828723c */ /* 0x040fe600000018ff */
[----:B------:R-:W4:Y:S04]  /*37d0*/  MUFU.EX2 R116, R116 ;  /* 0x0000007400747308 */ /* 0x000f280000000800 */
[----:B------:R-:W-:Y:S01]  /*37e0*/  MUFU.EX2 R119, R119 ;  /* 0x0000007700777308 */ /* 0x000fe20000000800 */
[----:B------:R-:W-:Y:S03]  /*37f0*/  HMMA.16816.F32 R48, R88, R52, RZ ;  /* 0x000000345830723c */ /* 0x000fe600000018ff */
[----:B------:R-:W-:Y:S01]  /*3800*/  MUFU.EX2 R120, R120 ;  /* 0x0000007800787308 */ /* 0x000fe20000000800 */
[----:B-----5:R-:W-:Y:S01]  /*3810*/  FFMA.FTZ R125, R126, UR4, -R117 ;  /* 0x000000047e7d7c23 */ /* 0x020fe20008010875 */
[----:B------:R-:W-:-:S02]  /*3820*/  FFMA.FTZ R126, R31, UR4, -R122 ;  /* 0x000000041f7e7c23 */ /* 0x000fc4000801087a */
[----:B------:R-:W-:Y:S01]  /*3830*/  MUFU.EX2 R127, R127 ;  /* 0x0000007f007f7308 */ /* 0x000fe20000000800 */
[C---:B------:R-:W-:Y:S01]  /*3840*/  HMMA.16816.F32 R56, R88.reuse, R60, RZ ;  /* 0x0000003c5838723c */ /* 0x040fe200000018ff */
[----:B------:R-:W-:Y:S02]  /*3850*/  LDSM.16.MT88.4 R28, [R142+0x9800] ;  /* 0x009800008e1c783b */ /* 0x000fe40000004200 */
        /* <DEDUP_REMOVED lines=16> */
[----:B-1----:R-:W-:Y:S01]  /*3960*/  HMMA.16816.F32 R92, R88, R4, RZ ;  /* 0x00000004585c723c */ /* 0x002fe200000018ff */
[----:B---3--:R-:W-:Y:S01]  /*3970*/  F2FP.F16.F32.PACK_AB R4, R34, R103 ;  /* 0x000000672204723e */ /* 0x008fe200000000ff */
[----:B------:R-:W-:Y:S01]  /*3980*/  FADD.FTZ R103, R103, R102 ;  /* 0x0000006667677221 */ /* 0x000fe20000010000 */
[----:B--2---:R-:W-:Y:S01]  /*3990*/  F2FP.F16.F32.PACK_AB R5, R32, R105 ;  /* 0x000000692005723e */ /* 0x004fe200000000ff */
[----:B------:R-:W-:-:S02]  /*39a0*/  FADD.FTZ R105, R105, R104 ;  /* 0x0000006869697221 */ /* 0x000fc40000010000 */
[----:B------:R-:W-:Y:S02]  /*39b0*/  FADD.FTZ R34, R34, R103 ;  /* 0x0000006722227221 */ /* 0x000fe40000010000 */
[----:B------:R-:W-:Y:S01]  /*39c0*/  HMMA.16816.F32 R88, R88, R6, RZ ;  /* 0x000000065858723c */ /* 0x000fe200000018ff */
[----:B------:R-:W-:Y:S01]  /*39d0*/  F2FP.F16.F32.PACK_AB R6, R2, R101 ;  /* 0x000000650206723e */ /* 0x000fe200000000ff */
[----:B------:R-:W-:Y:S01]  /*39e0*/  FADD.FTZ R32, R32, R105 ;  /* 0x0000006920207221 */ /* 0x000fe20000010000 */
[----:B------:R-:W-:-:S07]  /*39f0*/  F2FP.F16.F32.PACK_AB R7, R0, R35 ;  /* 0x000000230007723e */ /* 0x000fce00000000ff */
        /* <DEDUP_REMOVED lines=12> */
[C---:B----4-:R-:W-:Y:S01]  /*3ac0*/  HMMA.16816.F32 R48, R4.reuse, R24, R48 ;  /* 0x000000180430723c */ /* 0x050fe20000001830 */
[----:B------:R-:W-:Y:S01]  /*3ad0*/  FFMA.FTZ R25, R123, UR4, -R122 ;  /* 0x000000047b197c23 */ /* 0x000fe2000801087a */
[--C-:B------:R-:W-:Y:S01]  /*3ae0*/  FFMA.FTZ R123, R124, UR4, -R117.reuse ;  /* 0x000000047c7b7c23 */ /* 0x100fe20008010875 */
[----:B------:R-:W-:Y:S01]  /*3af0*/  FFMA.FTZ R24, R118, UR4, -R117 ;  /* 0x0000000476187c23 */ /* 0x000fe20008010875 */
[----:B------:R-:W-:Y:S04]  /*3b00*/  MUFU.EX2 R122, R128 ;  /* 0x00000080007a7308 */ /* 0x000fe80000000800 */
[C---:B-1----:R-:W-:Y:S01]  /*3b10*/  HMMA.16816.F32 R72, R4.reuse, R8, R72 ;  /* 0x000000080448723c */ /* 0x042fe20000001848 */
[----:B------:R-:W-:Y:S04]  /*3b20*/  MUFU.EX2 R118, R25 ;  /* 0x0000001900767308 */ /* 0x000fe80000000800 */
[----:B------:R1:W-:Y:S03]  /*3b30*/  MUFU.EX2 R124, R24 ;  /* 0x00000018007c7308 */ /* 0x0003e60000000800 */
[C---:B------:R-:W-:Y:S01]  /*3b40*/  HMMA.16816.F32 R76, R4.reuse, R10, R76 ;  /* 0x0000000a044c723c */ /* 0x040fe2000000184c */
[----:B------:R-:W4:Y:S01]  /*3b50*/  LDSM.16.MT88.4 R8, [R142+0x9000] ;  /* 0x009000008e08783b */ /* 0x000f220000004200 */
[----:B------:R-:W5:Y:S06]  /*3b60*/  MUFU.EX2 R123, R123 ;  /* 0x0000007b007b7308 */ /* 0x000f6c0000000800 */
[C---:B------:R-:W-:Y:S01]  /*3b70*/  HMMA.16816.F32 R52, R4.reuse, R26, R52 ;  /* 0x0000001a0434723c */ /* 0x040fe20000001834 */
[----:B-1----:R-:W-:Y:S07]  /*3b80*/  LDSM.16.MT88.4 R24, [R140+0x9000] ;  /* 0x009000008c18783b */ /* 0x002fee0000004200 */
[C---:B--2---:R-:W-:Y:S08]  /*3b90*/  HMMA.16816.F32 R80, R4.reuse, R16, R80 ;  /* 0x000000100450723c */ /* 0x044ff00000001850 */
[C---:B------:R-:W-:Y:S01]  /*3ba0*/  HMMA.16816.F32 R84, R4.reuse, R18, R84 ;  /* 0x000000120454723c */ /* 0x040fe20000001854 */
[----:B------:R-:W1:Y:S07]  /*3bb0*/  LDSM.16.MT88.4 R16, [R141+0x9000] ;  /* 0x009000008d10783b */ /* 0x000e6e0000004200 */
[C---:B---3--:R-:W-:Y:S08]  /*3bc0*/  HMMA.16816.F32 R92, R4.reuse, R20, R92 ;  /* 0x00000014045c723c */ /* 0x048ff0000000185c */
[----:B------:R-:W-:Y:S01]  /*3bd0*/  HMMA.16816.F32 R88, R4, R22, R88 ;  /* 0x000000160458723c */ /* 0x000fe20000001858 */
[----:B------:R-:W-:Y:S01]  /*3be0*/  F2FP.F16.F32.PACK_AB R4, R121, R116 ;  /* 0x000000747904723e */ /* 0x000fe200000000ff */
[----:B------:R-:W-:Y:S01]  /*3bf0*/  LDSM.16.MT88.4 R20, [R146+0xb000] ;  /* 0x00b000009214783b */ /* 0x000fe20000004200 */
[----:B-----5:R-:W-:-:S02]  /*3c00*/  F2FP.F16.F32.PACK_AB R5, R123, R124 ;  /* 0x0000007c7b05723e */ /* 0x020fc400000000ff */
[----:B------:R-:W-:Y:S02]  /*3c10*/  F2FP.F16.F32.PACK_AB R6, R118, R119 ;  /* 0x000000777606723e */ /* 0x000fe400000000ff */
[----:B------:R-:W-:-:S07]  /*3c20*/  F2FP.F16.F32.PACK_AB R7, R125, R120 ;  /* 0x000000787d07723e */ /* 0x000fce00000000ff */
[C---:B------:R-:W-:Y:S08]  /*3c30*/  HMMA.16816.F32 R96, R4.reuse, R12, R96 ;  /* 0x0000000c0460723c */ /* 0x040ff00000001860 */
        /* <DEDUP_REMOVED lines=23> */
[----:B------:R-:W1:Y:S01]  /*3db0*/  LDSM.16.MT88.4 R16, [R142+0xb800] ;  /* 0x00b800008e10783b */ /* 0x000e620000004200 */
[----:B------:R-:W-:-:S02]  /*3dc0*/  F2FP.F16.F32.PACK_AB R5, R115, R114 ;  /* 0x000000727305723e */ /* 0x000fc400000000ff */
        /* <DEDUP_REMOVED lines=36> */
[C---:B------:R-:W-:Y:S08]  /*4010*/  HMMA.16816.F32 R60, R4.reuse, R22, R60 ;  /* 0x00000016043c723c */ /* 0x040ff0000000183c */
[C---:B------:R-:W-:Y:S08]  /*4020*/  HMMA.16816.F32 R76, R4.reuse, R18, R76 ;  /* 0x00000012044c723c */ /* 0x040ff0000000184c */
[C---:B------:R-:W-:Y:S08]  /*4030*/  HMMA.16816.F32 R84, R4.reuse, R14, R84 ;  /* 0x0000000e0454723c */ /* 0x040ff00000001854 */
[----:B------:R-:W-:Y:S01]  /*4040*/  HMMA.16816.F32 R88, R4, R10, R88 ;  /* 0x0000000a0458723c */ /* 0x000fe20000001858 */
[----:B------:R-:W-:-:S04]  /*4050*/  NOP ;  /* 0x0000000000007918 */ /* 0x000fc80000000000 */
[----:B------:R-:W-:-:S15]  /*4060*/  @!P0 BRA `(.L_x_5537) ;  /* 0x0000002400ac8947 */ /* 0x000fde0003800000 */
[----:B------:R-:W-:Y:S01]  /*4070*/  ISETP.NE.U32.AND P0, PT, RZ, UR18, PT ;  /* 0x00000012ff007c0c */ /* 0x000fe2000bf05070 */
[----:B------:R-:W-:Y:S01]  /*4080*/  IMAD.MOV.U32 R164, RZ, RZ, RZ ;  /* 0x000000ffffa47224 */ /* 0x000fe200078e00ff */
[----:B------:R-:W1:Y:S01]  /*4090*/  LDCU UR4, c[0x0][0x45c] ;  /* 0x00008b80ff0477ac */ /* 0x000e620008000800 */
[----:B------:R-:W-:Y:S01]  /*40a0*/  IMAD.MOV.U32 R0, RZ, RZ, R3 ;  /* 0x000000ffff007224 */ /* 0x000fe200078e0003 */
[----:B------:R-:W-:Y:S01]  /*40b0*/  ISETP.NE.AND.EX P0, PT, RZ, UR19, PT, P0 ;  /* 0x00000013ff007c0c */ /* 0x000fe2000bf05300 */
[----:B------:R-:W-:Y:S01]  /*40c0*/  IMAD.MOV.U32 R101, RZ, RZ, R100 ;  /* 0x000000ffff657224 */ /* 0x000fe200078e0064 */
[----:B------:R-:W2:Y:S01]  /*40d0*/  LDCU.64 UR8, c[0x0][0x3a8] ;  /* 0x00007500ff0877ac */ /* 0x000ea20008000a00 */
[----:B------:R-:W3:Y:S10]  /*40e0*/  LDCU.64 UR6, c[0x0][0x3a0] ;  /* 0x00007400ff0677ac */ /* 0x000ef40008000a00 */
[----:B------:R-:W-:-:S13]  /*40f0*/  @!P0 IADD3 R164, P1, PT, RZ, -R164, RZ ;  /* 0x800000a4ffa48210 */ /* 0x000fda0007f3e0ff */
.L_x_5541:
[----:B------:R-:W4:Y:S01]  /*4100*/  @!P0 LDC R2, c[0x0][0x3c0] ;  /* 0x0000f000ff028b82 */ /* 0x000f220000000800 */
[----:B------:R-:W-:Y:S07]  /*4110*/  DEPBAR.LE SB0, 0x0 ;  /* 0x000080000000791a */ /* 0x000fee0000000000 */
[----:B------:R-:W-:Y:S01]  /*4120*/  BAR.SYNC.DEFER_BLOCKING 0x0 ;  /* 0x0000000000007b1d */ /* 0x000fe20000010000 */
[----:B------:R-:W-:Y:S01]  /*4130*/  MOV R5, R156 ;  /* 0x0000009c00057202 */ /* 0x000fe20000000f00 */
[----:B------:R-:W-:Y:S02]  /*4140*/  IMAD.MOV.U32 R4, RZ, RZ, R157 ;  /* 0x000000ffff047224 */ /* 0x000fe400078e009d */
[----:B----4-:R-:W-:Y:S04]  /*4150*/  @!P0 IMAD.SHL.U32 R3, R2, 0x40, RZ ;  /* 0x0000004002038824 */ /* 0x010fe800078e00ff */
[----:B------:R-:W-:Y:S01]  /*4160*/  @!P0 IMAD.X R3, RZ, RZ, ~R3, P1 ;  /* 0x000000ffff038224 */ /* 0x000fe200008e0e03 */
[----:B------:R-:W4:Y:S04]  /*4170*/  LDC R103, c[0x0][0x3c4] ;  /* 0x0000f100ff677b82 */ /* 0x000f280000000800 */
        /* <DEDUP_REMOVED lines=65> */
.L_x_5538:
[C---:B------:R-:W-:Y:S01]  /*4590*/  IMAD.SHL.U32 R3, R2.reuse, 0x20, RZ ;  /* 0x0000002002037824 */ /* 0x040fe200078e00ff */
[----:B----4-:R-:W-:Y:S01]  /*45a0*/  SHF.L.U64.HI R2, R2, 0x5, R103 ;  /* 0x0000000502027819 */ /* 0x010fe20000010267 */
[----:B------:R-:W-:Y:S01]  /*45b0*/  @!PT LDS RZ, [RZ] ;  /* 0x00000000fffff984 */ /* 0x000fe20000000800 */
[----:B------:R-:W-:Y:S01]  /*45c0*/  @!PT LDS RZ, [RZ] ;  /* 0x00000000fffff984 */ /* 0x000fe20000000800 */
[----:B------:R-:W-:Y:S01]  /*45d0*/  @!PT LDS RZ, [RZ] ;  /* 0x00000000fffff984 */ /* 0x000fe20000000800 */
[----:B------:R4:W-:Y:S01]  /*45e0*/  LDGSTS.E.BYPASS.LTC128B.128 [R159+0x8000], desc[UR22][R156.64] ;  /* 0x080000009c9f7fae */ /* 0x0009e2000b981a16 */
[----:B------:R-:W-:Y:S02]  /*45f0*/  VIADD R166, R166, 0xffffffff ;  /* 0xffffffffa6a67836 */ /* 0x000fe40000000000 */
[----:B------:R-:W-:Y:S01]  /*4600*/  IADD3 R102, P2, PT, R3, R156, RZ ;  /* 0x0000009c03667210 */ /* 0x000fe20007f5e0ff */
[----:B------:R4:W-:Y:S03]  /*4610*/  LDGSTS.E.BYPASS.LTC128B.128 [R159+0xa000], desc[UR22][R156.64+0x80] ;  /* 0x0a0000809c9f7fae */ /* 0x0009e6000b981a16 */
[-C--:B------:R-:W-:Y:S01]  /*4620*/  IADD3 R170, P3, PT, R102, R3.reuse, RZ ;  /* 0x0000000366aa7210 */ /* 0x080fe20007f7e0ff */
[----:B------:R-:W-:Y:S03]  /*4630*/  IMAD.X R103, R2, 0x1, R157, P2 ;  /* 0x0000000102677824 */ /* 0x000fe600010e069d */
[----:B------:R-:W-:Y:S01]  /*4640*/  IADD3 R172, P2, PT, R170, R3, RZ ;  /* 0x00000003aaac7210 */ /* 0x000fe20007f5e0ff */
[--C-:B------:R-:W-:Y:S01]  /*4650*/  IMAD.X R171, R103, 0x1, R2.reuse, P3 ;  /* 0x0000000167ab7824 */ /* 0x100fe200018e0602 */
[----:B------:R4:W-:Y:S03]  /*4660*/  LDGSTS.E.BYPASS.LTC128B.128 [R159+0x8800], desc[UR22][R102.64] ;  /* 0x08800000669f7fae */ /* 0x0009e6000b981a16 */
[----:B------:R-:W-:Y:S01]  /*4670*/  IMAD.X R173, R171, 0x1, R2, P2 ;  /* 0x00000001abad7824 */ /* 0x000fe200010e0602 */
[----:B------:R4:W-:Y:S01]  /*4680*/  LDGSTS.E.BYPASS.LTC128B.128 [R159+0xa800], desc[UR22][R102.64+0x80] ;  /* 0x0a800080669f7fae */ /* 0x0009e2000b981a16 */
[----:B------:R-:W-:Y:S03]  /*4690*/  ISETP.GT.AND P2, PT, R166, R152, PT ;  /* 0x00000098a600720c */ /* 0x000fe60003f44270 */
[----:B------:R4:W-:Y:S04]  /*46a0*/  LDGSTS.E.BYPASS.LTC128B.128 [R159+0x9000], desc[UR22][R170.64] ;  /* 0x09000000aa9f7fae */ /* 0x0009e8000b981a16 */
[----:B------:R4:W-:Y:S04]  /*46b0*/  LDGSTS.E.BYPASS.LTC128B.128 [R159+0xb000], desc[UR22][R170.64+0x80] ;  /* 0x0b000080aa9f7fae */ /* 0x0009e8000b981a16 */
[----:B------:R4:W-:Y:S04]  /*46c0*/  LDGSTS.E.BYPASS.LTC128B.128 [R159+0x9800], desc[UR22][R172.64] ;  /* 0x09800000ac9f7fae */ /* 0x0009e8000b981a16 */
[----:B------:R4:W-:Y:S04]  /*46d0*/  LDGSTS.E.BYPASS.LTC128B.128 [R159+0xb800], desc[UR22][R172.64+0x80] ;  /* 0x0b800080ac9f7fae */ /* 0x0009e8000b981a16 */
[----:B------:R-:W-:Y:S04]  /*46e0*/  LDSM.16.M88.4 R104, [R151] ;  /* 0x000000009768783b */ /* 0x000fe80000000200 */
[----:B------:R-:W5:Y:S04]  /*46f0*/  LDSM.16.M88.4 R108, [R150+UR5+0x4000] ;  /* 0x00400005966c783b */ /* 0x000f680008000200 */
[----:B------:R-:W1:Y:S04]  /*4700*/  LDSM.16.M88.4 R112, [R150+UR5+0x4800] ;  /* 0x004800059670783b */ /* 0x000e680008000200 */
[----:B------:R-:W2:Y:S04]  /*4710*/  LDSM.16.M88.4 R116, [R150+UR5+0x5000] ;  /* 0x005000059674783b */ /* 0x000ea80008000200 */
[----:B------:R-:W0:Y:S04]  /*4720*/  LDGDEPBAR ;  /* 0x00000000000079af */ /* 0x000e280000000000 */
[----:B------:R-:W3:Y:S04]  /*4730*/  LDSM.16.M88.4 R120, [R150+UR5+0x5800] ;  /* 0x005800059678783b */ /* 0x000ee80008000200 */
[----:B------:R-:W-:Y:S04]  /*4740*/  LDSM.16.M88.4 R124, [R149] ;  /* 0x00000000957c783b */ /* 0x000fe80000000200 */
[----:B------:R-:W4:Y:S04]  /*4750*/  LDSM.16.M88.4 R128, [R145+0x4000] ;  /* 0x004000009180783b */ /* 0x000f280000000200 */
[----:B------:R-:W4:Y:S04]  /*4760*/  LDSM.16.M88.4 R132, [R145+0x4800] ;  /* 0x004800009184783b */ /* 0x000f280000000200 */
[----:B------:R-:W-:Y:S01]  /*4770*/  LDSM.16.M88.4 R136, [R145+0x5800] ;  /* 0x005800009188783b */ /* 0x000fe20000000200 */
[C---:B-----5:R-:W-:Y:S08]  /*4780*/  HMMA.16816.F32 R4, R104.reuse, R108, RZ ;  /* 0x0000006c6804723c */ /* 0x060ff000000018ff */
[C---:B------:R-:W-:Y:S01]  /*4790*/  HMMA.16816.F32 R8, R104.reuse, R110, RZ ;  /* 0x0000006e6808723c */ /* 0x040fe200000018ff */
[----:B------:R-:W5:Y:S07]  /*47a0*/  LDSM.16.M88.4 R108, [R145+0x5000] ;  /* 0x00500000916c783b */ /* 0x000f6e0000000200 */
[C---:B-1----:R-:W-:Y:S08]  /*47b0*/  HMMA.16816.F32 R12, R104.reuse, R112, RZ ;  /* 0x00000070680c723c */ /* 0x042ff000000018ff */
[C---:B------:R-:W-:Y:S01]  /*47c0*/  HMMA.16816.F32 R16, R104.reuse, R114, RZ ;  /* 0x000000726810723c */ /* 0x040fe200000018ff */
[----:B------:R-:W-:Y:S07]  /*47d0*/  LDSM.16.M88.4 R112, [R144+0x4000] ;  /* 0x004000009070783b */ /* 0x000fee0000000200 */
[C---:B--2---:R-:W-:Y:S08]  /*47e0*/  HMMA.16816.F32 R20, R104.reuse, R116, RZ ;  /* 0x000000746814723c */ /* 0x044ff000000018ff */
[C---:B------:R-:W-:Y:S01]  /*47f0*/  HMMA.16816.F32 R24, R104.reuse, R118, RZ ;  /* 0x000000766818723c */ /* 0x040fe200000018ff */
[----:B------:R-:W-:Y:S07]  /*4800*/  LDSM.16.M88.4 R116, [R144+0x4800] ;  /* 0x004800009074783b */ /* 0x000fee0000000200 */
[C---:B---3--:R-:W-:Y:S08]  /*4810*/  HMMA.16816.F32 R28, R104.reuse, R120, RZ ;  /* 0x00000078681c723c */ /* 0x048ff000000018ff */
[----:B------:R-:W-:Y:S01]  /*4820*/  HMMA.16816.F32 R32, R104, R122, RZ ;  /* 0x0000007a6820723c */ /* 0x000fe200000018ff */
[----:B------:R-:W1:Y:S04]  /*4830*/  LDSM.16.M88.4 R104, [R148] ;  /* 0x000000009468783b */ /* 0x000e680000000200 */
[----:B------:R-:W2:Y:S03]  /*4840*/  LDSM.16.M88.4 R120, [R144+0x5000] ;  /* 0x005000009078783b */ /* 0x000ea60000000200 */
[C---:B----4-:R-:W-:Y:S08]  /*4850*/  HMMA.16816.F32 R4, R124.reuse, R128, R4 ;  /* 0x000000807c04723c */ /* 0x050ff00000001804 */
[C---:B------:R-:W-:Y:S01]  /*4860*/  HMMA.16816.F32 R8, R124.reuse, R130, R8 ;  /* 0x000000827c08723c */ /* 0x040fe20000001808 */
[----:B------:R-:W3:Y:S07]  /*4870*/  LDSM.16.M88.4 R128, [R144+0x5800] ;  /* 0x005800009080783b */ /* 0x000eee0000000200 */
[C---:B------:R-:W-:Y:S08]  /*4880*/  HMMA.16816.F32 R12, R124.reuse, R132, R12 ;  /* 0x000000847c0c723c */ /* 0x040ff0000000180c */
[C---:B------:R-:W-:Y:S01]  /*4890*/  HMMA.16816.F32 R16, R124.reuse, R134, R16 ;  /* 0x000000867c10723c */ /* 0x040fe20000001810 */
[----:B------:R-:W-:Y:S07]  /*48a0*/  LDSM.16.M88.4 R132, [R143+0x4000] ;  /* 0x004000008f84783b */ /* 0x000fee0000000200 */
[C---:B-----5:R-:W-:Y:S08]  /*48b0*/  HMMA.16816.F32 R20, R124.reuse, R108, R20 ;  /* 0x0000006c7c14723c */ /* 0x060ff00000001814 */
        /* <DEDUP_REMOVED lines=16> */
[----:B------:R-:W-:Y:S01]  /*49c0*/  HMMA.16816.F32 R32, R104, R130, R32 ;  /* 0x000000826820723c */ /* 0x000fe20000001820 */
[----:B------:R-:W3:Y:S04]  /*49d0*/  LDSM.16.M88.4 R104, [R150+UR5+0x6800] ;  /* 0x006800059668783b */ /* 0x000ee80008000200 */
[----:B------:R-:W3:Y:S03]  /*49e0*/  LDSM.16.M88.4 R128, [R150+UR5+0x7000] ;  /* 0x007000059680783b */ /* 0x000ee60008000200 */
[C---:B----4-:R-:W-:Y:S08]  /*49f0*/  HMMA.16816.F32 R4, R108.reuse, R132, R4 ;  /* 0x000000846c04723c */ /* 0x050ff00000001804 */
[C---:B------:R-:W-:Y:S01]  /*4a00*/  HMMA.16816.F32 R8, R108.reuse, R134, R8 ;  /* 0x000000866c08723c */ /* 0x040fe20000001808 */
[----:B------:R-:W4:Y:S07]  /*4a10*/  LDSM.16.M88.4 R132, [R150+UR5+0x7800] ;  /* 0x007800059684783b */ /* 0x000f2e0008000200 */
[C---:B-----5:R-:W-:Y:S08]  /*4a20*/  HMMA.16816.F32 R12, R108.reuse, R124, R12 ;  /* 0x0000007c6c0c723c */ /* 0x060ff0000000180c */
[C---:B------:R-:W-:Y:S01]  /*4a30*/  HMMA.16816.F32 R16, R108.reuse, R126, R16 ;  /* 0x0000007e6c10723c */ /* 0x040fe20000001810 */
[----:B------:R-:W-:Y:S07]  /*4a40*/  LDSM.16.M88.4 R124, [R145+0x7800] ;  /* 0x00780000917c783b */ /* 0x000fee0000000200 */
[C---:B-1----:R-:W-:Y:S08]  /*4a50*/  HMMA.16816.F32 R20, R108.reuse, R112, R20 ;  /* 0x000000706c14723c */ /* 0x042ff00000001814 */
[C---:B------:R-:W-:Y:S01]  /*4a60*/  HMMA.16816.F32 R24, R108.reuse, R114, R24 ;  /* 0x000000726c18723c */ /* 0x040fe20000001818 */
[----:B------:R-:W-:Y:S07]  /*4a70*/  LDSM.16.M88.4 R112, [R145+0x6000] ;  /* 0x006000009170783b */ /* 0x000fee0000000200 */
[C---:B------:R-:W-:Y:S08]  /*4a80*/  HMMA.16816.F32 R28, R108.reuse, R116, R28 ;  /* 0x000000746c1c723c */ /* 0x040ff0000000181c */
[----:B------:R-:W-:Y:S01]  /*4a90*/  HMMA.16816.F32 R32, R108, R118, R32 ;  /* 0x000000766c20723c */ /* 0x000fe20000001820 */
[----:B------:R-:W1:Y:S04]  /*4aa0*/  LDSM.16.M88.4 R108, [R149+0x2000] ;  /* 0x00200000956c783b */ /* 0x000e680000000200 */
[----:B------:R-:W5:Y:S03]  /*4ab0*/  LDSM.16.M88.4 R116, [R145+0x6800] ;  /* 0x006800009174783b */ /* 0x000f660000000200 */
        /* <DEDUP_REMOVED lines=16> */
[C---:B-----5:R-:W-:Y:S08]  /*4bc0*/  HMMA.16816.F32 R12, R108.reuse, R116, R12 ;  /* 0x000000746c0c723c */ /* 0x060ff0000000180c */
[C---:B------:R-:W-:Y:S01]  /*4bd0*/  HMMA.16816.F32 R16, R108.reuse, R118, R16 ;  /* 0x000000766c10723c */ /* 0x040fe20000001810 */
[----:B------:R-:W5:Y:S07]  /*4be0*/  LDSM.16.M88.4 R116, [R144+0x7800] ;  /* 0x007800009074783b */ /* 0x000f6e0000000200 */
[C---:B--2---:R-:W-:Y:S08]  /*4bf0*/  HMMA.16816.F32 R20, R108.reuse, R104, R20 ;  /* 0x000000686c14723c */ /* 0x044ff00000001814 */
[C---:B------:R-:W-:Y:S01]  /*4c00*/  HMMA.16816.F32 R24, R108.reuse, R106, R24 ;  /* 0x0000006a6c18723c */ /* 0x040fe20000001818 */
[----:B------:R-:W-:Y:S07]  /*4c10*/  LDSM.16.M88.4 R104, [R147+0x2000] ;  /* 0x002000009368783b */ /* 0x000fee0000000200 */
[C---:B------:R-:W-:Y:S08]  /*4c20*/  HMMA.16816.F32 R28, R108.reuse, R124, R28 ;  /* 0x0000007c6c1c723c */ /* 0x040ff0000000181c */
[----:B------:R-:W-:Y:S01]  /*4c30*/  HMMA.16816.F32 R32, R108, R126, R32 ;  /* 0x0000007e6c20723c */ /* 0x000fe20000001820 */
[----:B------:R-:W2:Y:S04]  /*4c40*/  LDSM.16.M88.4 R108, [R143+0x6000] ;  /* 0x006000008f6c783b */ /* 0x000ea80000000200 */
[----:B------:R-:W2:Y:S03]  /*4c50*/  LDSM.16.M88.4 R124, [R143+0x6800] ;  /* 0x006800008f7c783b */ /* 0x000ea60000000200 */
[C---:B---3--:R-:W-:Y:S08]  /*4c60*/  HMMA.16816.F32 R4, R128.reuse, R136, R4 ;  /* 0x000000888004723c */ /* 0x048ff00000001804 */
[C---:B------:R-:W-:Y:S01]  /*4c70*/  HMMA.16816.F32 R8, R128.reuse, R138, R8 ;  /* 0x0000008a8008723c */ /* 0x040fe20000001808 */
[----:B------:R-:W3:Y:S01]  /*4c80*/  LDSM.16.M88.4 R136, [R143+0x7800] ;  /* 0x007800008f88783b */ /* 0x000ee20000000200 */
[----:B------:R-:W-:Y:S04]  /*4c90*/  DEPBAR.LE SB0, 0x0 ;  /* 0x000080000000791a */ /* 0x000fe80000000000 */
[----:B------:R-:W-:Y:S02]  /*4ca0*/  BAR.SYNC.DEFER_BLOCKING 0x0 ;  /* 0x0000000000007b1d */ /* 0x000fe40000010000 */
[C---:B----4-:R-:W-:Y:S08]  /*4cb0*/  HMMA.16816.F32 R12, R128.reuse, R120, R12 ;  /* 0x00000078800c723c */ /* 0x050ff0000000180c */
[C---:B------:R-:W-:Y:S08]  /*4cc0*/  HMMA.16816.F32 R16, R128.reuse, R122, R16 ;  /* 0x0000007a8010723c */ /* 0x040ff00000001810 */
[C---:B-1----:R-:W-:Y:S08]  /*4cd0*/  HMMA.16816.F32 R20, R128.reuse, R112, R20 ;  /* 0x000000708014723c */ /* 0x042ff00000001814 */
[C---:B------:R-:W-:Y:S08]  /*4ce0*/  HMMA.16816.F32 R24, R128.reuse, R114, R24 ;  /* 0x000000728018723c */ /* 0x040ff00000001818 */
[C---:B-----5:R-:W-:Y:S08]  /*4cf0*/  HMMA.16816.F32 R28, R128.reuse, R116, R28 ;  /* 0x00000074801c723c */ /* 0x060ff0000000181c */
[----:B------:R-:W-:Y:S08]  /*4d00*/  HMMA.16816.F32 R32, R128, R118, R32 ;  /* 0x000000768020723c */ /* 0x000ff00000001820 */
[C---:B--2---:R-:W-:Y:S08]  /*4d10*/  HMMA.16816.F32 R4, R104.reuse, R108, R4 ;  /* 0x0000006c6804723c */ /* 0x044ff00000001804 */
[C---:B------:R-:W-:Y:S08]  /*4d20*/  HMMA.16816.F32 R8, R104.reuse, R110, R8 ;  /* 0x0000006e6808723c */ /* 0x040ff00000001808 */
[C---:B------:R-:W-:Y:S08]  /*4d30*/  HMMA.16816.F32 R12, R104.reuse, R124, R12 ;  /* 0x0000007c680c723c */ /* 0x040ff0000000180c */
[C---:B------:R-:W-:Y:S08]  /*4d40*/  HMMA.16816.F32 R16, R104.reuse, R126, R16 ;  /* 0x0000007e6810723c */ /* 0x040ff00000001810 */
[C---:B------:R-:W-:Y:S08]  /*4d50*/  HMMA.16816.F32 R20, R104.reuse, R132, R20 ;  /* 0x000000846814723c */ /* 0x040ff00000001814 */
[C---:B------:R-:W-:Y:S08]  /*4d60*/  HMMA.16816.F32 R24, R104.reuse, R134, R24 ;  /* 0x000000866818723c */ /* 0x040ff00000001818 */
[C---:B---3--:R-:W-:Y:S08]  /*4d70*/  HMMA.16816.F32 R28, R104.reuse, R136, R28 ;  /* 0x00000088681c723c */ /* 0x048ff0000000181c */
        /* <DEDUP_REMOVED lines=75> */
.L_x_5540:
        /* <DEDUP_REMOVED lines=9> */
[----:B------:R-:W-:Y:S01]  /*52c0*/  IMAD.X R103, R153, 0x1, R2, P2 ;  /* 0x0000000199677824 */ /* 0x000fe200010e0602 */
[----:B------:R1:W-:Y:S02]  /*52d0*/  LDGSTS.E.BYPASS.LTC128B.128 [R159+0x6000], desc[UR22][R154.64+0x80] ;  /* 0x060000809a9f7fae */ /* 0x0003e4000b981a16 */
[----:B------:R-:W-:Y:S02]  /*52e0*/  IADD3 R106, P2, PT, R104, R3, RZ ;  /* 0x00000003686a7210 */ /* 0x000fe40007f5e0ff */
[----:B------:R1:W-:Y:S01]  /*52f0*/  LDGSTS.E.BYPASS.LTC128B.128 [R159+0x4800], desc[UR22][R102.64] ;  /* 0x04800000669f7fae */ /* 0x0003e2000b981a16 */
[-C--:B------:R-:W-:Y:S03]  /*5300*/  IADD3.X R105, PT, PT, R103, R2.reuse, RZ, P3, !PT ;  /* 0x0000000267697210 */ /* 0x080fe60001ffe4ff */
[----:B------:R1:W-:Y:S01]  /*5310*/  LDGSTS.E.BYPASS.LTC128B.128 [R159+0x6800], desc[UR22][R102.64+0x80] ;  /* 0x06800080669f7fae */ /* 0x0003e2000b981a16 */
[----:B------:R-:W-:Y:S03]  /*5320*/  IADD3.X R107, PT, PT, R105, R2, RZ, P2, !PT ;  /* 0x00000002696b7210 */ /* 0x000fe600017fe4ff */
[----:B------:R1:W-:Y:S04]  /*5330*/  LDGSTS.E.BYPASS.LTC128B.128 [R159+0x5000], desc[UR22][R104.64] ;  /* 0x05000000689f7fae */ /* 0x0003e8000b981a16 */
[----:B------:R1:W-:Y:S04]  /*5340*/  LDGSTS.E.BYPASS.LTC128B.128 [R159+0x7000], desc[UR22][R104.64+0x80] ;  /* 0x07000080689f7fae */ /* 0x0003e8000b981a16 */
[----:B------:R1:W-:Y:S04]  /*5350*/  LDGSTS.E.BYPASS.LTC128B.128 [R159+0x5800], desc[UR22][R106.64] ;  /* 0x058000006a9f7fae */ /* 0x0003e8000b981a16 */
[----:B------:R1:W-:Y:S04]  /*5360*/  LDGSTS.E.BYPASS.LTC128B.128 [R159+0x7800], desc[UR22][R106.64+0x80] ;  /* 0x078000806a9f7fae */ /* 0x0003e8000b981a16 */
[----:B------:R-:W0:Y:S02]  /*5370*/  LDGDEPBAR ;  /* 0x00000000000079af */ /* 0x000e240000000000 */
.L_x_5539:
        /* <DEDUP_REMOVED lines=18> */
[----:B-1----:R-:W-:Y:S02]  /*54a0*/  FMNMX3.FTZ R103, R2, R34, R35, !PT ;  /* 0x0000002202677276 */ /* 0x002fe40007810023 */
[----:B------:R-:W-:Y:S02]  /*54b0*/  FMNMX3.FTZ R106, R3, R32, R33, !PT ;  /* 0x00000020036a7276 */ /* 0x000fe40007810021 */
[----:B------:R-:W-:Y:S01]  /*54c0*/  IADD3 R165, PT, PT, R165, -0x40, RZ ;  /* 0xffffffc0a5a57810 */ /* 0x000fe20007ffe0ff */
[----:B------:R-:W1:Y:S08]  /*54d0*/  SHFL.BFLY PT, R2, R103, 0x2, 0x1f ;  /* 0x0c401f0067027f89 */ /* 0x000e7000000e0000 */
        /* <DEDUP_REMOVED lines=8> */
[C---:B------:R-:W-:Y:S02]  /*5560*/  FMUL.FTZ R132, R3.reuse, UR4 ;  /* 0x0000000403847c20 */ /* 0x040fe40008410000 */
[----:B------:R-:W1:Y:S01]  /*5570*/  LDSM.16.MT88.4 R104, [R146+0x8000] ;  /* 0x008000009268783b */ /* 0x000e620000004200 */
[C---:B------:R-:W-:Y:S01]  /*5580*/  FSETP.NEU.FTZ.AND P2, PT, R3.reuse, -INF , PT ;  /* 0xff8000000300780b */ /* 0x040fe20003f5d000 */
[C---:B------:R-:W-:Y:S01]  /*5590*/  FMUL.FTZ R133, R100.reuse, UR4 ;  /* 0x0000000464857c20 */ /* 0x040fe20008410000 */
[C---:B------:R-:W-:Y:S01]  /*55a0*/  FSETP.NEU.FTZ.AND P3, PT, R100.reuse, -INF , PT ;  /* 0xff8000006400780b */ /* 0x040fe20003f7d000 */
[----:B------:R-:W-:Y:S01]  /*55b0*/  FADD.FTZ R102, -R100, R101 ;  /* 0x0000006564667221 */ /* 0x000fe20000010100 */
[----:B------:R-:W-:Y:S01]  /*55c0*/  FSEL R132, R132, RZ, P2 ;  /* 0x000000ff84847208 */ /* 0x000fe20001000000 */
[----:B------:R-:W-:Y:S01]  /*55d0*/  FADD.FTZ R101, -R3, R0 ;  /* 0x0000000003657221 */ /* 0x000fe20000010100 */
[----:B------:R-:W-:Y:S01]  /*55e0*/  FSEL R133, R133, RZ, P3 ;  /* 0x000000ff85857208 */ /* 0x000fe20001800000 */
[----:B------:R-:W-:Y:S01]  /*55f0*/  FMUL.FTZ R2, R102, UR4 ;  /* 0x0000000466027c20 */ /* 0x000fe20008410000 */
[----:B------:R-:W-:Y:S01]  /*5600*/  ISETP.GT.AND P2, PT, R166, R152, PT ;  /* 0x00000098a600720c */ /* 0x000fe20003f44270 */
[--C-:B------:R-:W-:Y:S01]  /*5610*/  FFMA.FTZ R131, R6, UR4, -R132.reuse ;  /* 0x0000000406837c23 */ /* 0x100fe20008010884 */
        /* <DEDUP_REMOVED lines=15> */
[----:B------:R-:W-:Y:S07]  /*5710*/  FFMA.FTZ R155, R17, UR4, -R133 ;  /* 0x00000004119b7c23 */ /* 0x000fee0008010885 */
[----:B------:R-:W-:Y:S01]  /*5720*/  MUFU.EX2 R103, R103 ;  /* 0x0000006700677308 */ /* 0x000fe20000000800 */
[--C-:B------:R-:W-:Y:S01]  /*5730*/  FFMA.FTZ R168, R18, UR4, -R132.reuse ;  /* 0x0000000412a87c23 */ /* 0x100fe20008010884 */
[----:B------:R-:W-:Y:S01]  /*5740*/  FFMA.FTZ R139, R19, UR4, -R132 ;  /* 0x00000004138b7c23 */ /* 0x000fe20008010884 */
[----:B------:R-:W-:Y:S07]  /*5750*/  MOV R101, R100 ;  /* 0x0000006400657202 */ /* 0x000fee0000000f00 */
[----:B------:R-:W4:Y:S01]  /*5760*/  MUFU.EX2 R128, R128 ;  /* 0x0000008000807308 */ /* 0x000f220000000800 */
[C---:B--2---:R-:W-:Y:S01]  /*5770*/  FMUL.FTZ R8, R2.reuse, R96 ;  /* 0x0000006002087220 */ /* 0x044fe20000410000 */
[C---:B------:R-:W-:Y:S08]  /*5780*/  FMUL.FTZ R9, R2.reuse, R97 ;  /* 0x0000006102097220 */ /* 0x040ff00000410000 */
        /* <DEDUP_REMOVED lines=48> */
[----:B------:R-:W2:Y:S01]  /*5a90*/  MUFU.EX2 R135, R135 ;  /* 0x0000008700877308 */ /* 0x000ea20000000800 */
        /* <DEDUP_REMOVED lines=13> */
[----:B------:R-:W3:Y:S03]  /*5b70*/  LDSM.16.MT88.4 R108, [R146+0xa000] ;  /* 0x00a00000926c783b */ /* 0x000ee60000004200 */
[----:B------:R-:W4:Y:S01]  /*5b80*/  MUFU.EX2 R136, R136 ;  /* 0x0000008800887308 */ /* 0x000f220000000800 */
        /* <DEDUP_REMOVED lines=13> */
[----:B------:R-:W5:Y:S03]  /*5c60*/  LDSM.16.MT88.4 R112, [R142+0xa000] ;  /* 0x00a000008e70783b */ /* 0x000f660000004200 */
[----:B------:R-:W3:Y:S01]  /*5c70*/  MUFU.EX2 R155, R155 ;  /* 0x0000009b009b7308 */ /* 0x000ee20000000800 */
[----:B------:R-:W-:Y:S01]  /*5c80*/  FMUL.FTZ R83, R0, R83 ;  /* 0x0000005300537220 */ /* 0x000fe20000410000 */
[C---:B------:R-:W-:Y:S01]  /*5c90*/  FMUL.FTZ R84, R2.reuse, R84 ;  /* 0x0000005402547220 */ /* 0x040fe20000410000 */
[----:B------:R-:W-:Y:S01]  /*5ca0*/  FMUL.FTZ R85, R2, R85 ;  /* 0x0000005502557220 */ /* 0x000fe20000410000 */
[C---:B------:R-:W-:Y:S01]  /*5cb0*/  FMUL.FTZ R86, R0.reuse, R86 ;  /* 0x0000005600567220 */ /* 0x040fe20000410000 */
[----:B------:R-:W-:Y:S05]  /*5cc0*/  FMUL.FTZ R87, R0, R87 ;  /* 0x0000005700577220 */ /* 0x000fea0000410000 */
[----:B------:R-:W-:Y:S01]  /*5cd0*/  MUFU.EX2 R168, R168 ;  /* 0x000000a800a87308 */ /* 0x000fe20000000800 */
[C---:B-1----:R-:W-:Y:S09]  /*5ce0*/  HMMA.16816.F32 R56, R96.reuse, R104, R56 ;  /* 0x000000686038723c */ /* 0x042ff20000001838 */
[----:B------:R-:W1:Y:S01]  /*5cf0*/  MUFU.EX2 R139, R139 ;  /* 0x0000008b008b7308 */ /* 0x000e620000000800 */
[C---:B------:R-:W-:Y:S01]  /*5d00*/  FMUL.FTZ R16, R2.reuse, R88 ;  /* 0x0000005802107220 */ /* 0x040fe20000410000 */
[----:B--2---:R-:W-:Y:S01]  /*5d10*/  F2FP.F16.F32.PACK_AB R88, R135, R134 ;  /* 0x000000868758723e */ /* 0x004fe200000000ff */
[----:B------:R-:W-:Y:S01]  /*5d20*/  FMUL.FTZ R17, R2, R89 ;  /* 0x0000005902117220 */ /* 0x000fe20000410000 */
[----:B----4-:R-:W-:Y:S01]  /*5d30*/  F2FP.F16.F32.PACK_AB R89, R136, R137 ;  /* 0x000000898859723e */ /* 0x010fe200000000ff */
[C---:B------:R-:W-:Y:S01]  /*5d40*/  HMMA.16816.F32 R60, R96.reuse, R106, R60 ;  /* 0x0000006a603c723c */ /* 0x040fe2000000183c */
[----:B------:R-:W2:Y:S02]  /*5d50*/  LDSM.16.MT88.4 R104, [R141+0xa000] ;  /* 0x00a000008d68783b */ /* 0x000ea40000004200 */
[C---:B------:R-:W-:Y:S01]  /*5d60*/  FMUL.FTZ R18, R0.reuse, R90 ;  /* 0x0000005a00127220 */ /* 0x040fe20000410000 */
[----:B---3--:R-:W-:Y:S01]  /*5d70*/  F2FP.F16.F32.PACK_AB R90, R155, R138 ;  /* 0x0000008a9b5a723e */ /* 0x008fe200000000ff */
[----:B------:R-:W-:Y:S01]  /*5d80*/  FMUL.FTZ R19, R0, R91 ;  /* 0x0000005b00137220 */ /* 0x000fe20000410000 */
[----:B------:R-:W-:Y:S01]  /*5d90*/  FFMA.FTZ R103, R2, R169, R103 ;  /* 0x000000a902677223 */ /* 0x000fe20000010067 */
[----:B------:R-:W-:Y:S01]  /*5da0*/  FFMA.FTZ R131, R0, R167, R131 ;  /* 0x000000a700837223 */ /* 0x000fe20000010083 */
[C---:B------:R-:W-:Y:S03]  /*5db0*/  HMMA.16816.F32 R64, R96.reuse, R108, R64 ;  /* 0x0000006c6040723c */ /* 0x040fe60000001840 */
[----:B-1----:R-:W-:Y:S01]  /*5dc0*/  F2FP.F16.F32.PACK_AB R91, R139, R168 ;  /* 0x000000a88b5b723e */ /* 0x002fe200000000ff */
[----:B------:R-:W-:Y:S01]  /*5dd0*/  FADD.FTZ R128, R128, R103 ;  /* 0x0000006780807221 */ /* 0x000fe20000010000 */
[----:B------:R-:W-:Y:S03]  /*5de0*/  FADD.FTZ R131, R6, R131 ;  /* 0x0000008306837221 */ /* 0x000fe60000010000 */
[C---:B------:R-:W-:Y:S01]  /*5df0*/  HMMA.16816.F32 R68, R96.reuse, R110, R68 ;  /* 0x0000006e6044723c */ /* 0x040fe20000001844 */
[----:B------:R-:W1:Y:S02]  /*5e00*/  LDSM.16.MT88.4 R108, [R140+0xa000] ;  /* 0x00a000008c6c783b */ /* 0x000e640000004200 */
[----:B------:R-:W-:Y:S01]  /*5e10*/  FADD.FTZ R7, R7, R128 ;  /* 0x0000008007077221 */ /* 0x000fe20000010000 */
[----:B------:R-:W-:Y:S03]  /*5e20*/  FADD.FTZ R130, R130, R131 ;  /* 0x0000008382827221 */ /* 0x000fe60000010000 */
[----:B------:R-:W-:Y:S01]  /*5e30*/  FADD.FTZ R7, R102, R7 ;  /* 0x0000000766077221 */ /* 0x000fe20000010000 */
[C---:B-----5:R-:W-:Y:S03]  /*5e40*/  HMMA.16816.F32 R72, R96.reuse, R112, R72 ;  /* 0x000000706048723c */ /* 0x060fe60000001848 */
        /* <DEDUP_REMOVED lines=9> */
[C---:B--2---:R-:W-:Y:S03]  /*5ee0*/  HMMA.16816.F32 R80, R96.reuse, R104, R80 ;  /* 0x000000686050723c */ /* 0x044fe60000001850 */
[----:B------:R-:W-:Y:S01]  /*5ef0*/  FADD.FTZ R155, R155, R138 ;  /* 0x0000008a9b9b7221 */ /* 0x000fe20000010000 */
[----:B------:R-:W-:Y:S04]  /*5f00*/  FADD.FTZ R168, R139, R168 ;  /* 0x000000a88ba87221 */ /* 0x000fe80000010000 */
        /* <DEDUP_REMOVED lines=35> */
[----:B------:R-:W-:Y:S01]  /*6140*/  FFMA.FTZ R127, R26, UR4, -R132 ;  /* 0x000000041a7f7c23 */ /* 0x000fe20008010884 */
[C---:B----4-:R-:W-:Y:S01]  /*6150*/  F2FP.F16.F32.PACK_AB R20, R121.reuse, R120 ;  /* 0x000000787914723e */ /* 0x050fe200000000ff */
[----:B------:R-:W-:Y:S06]  /*6160*/  LDSM.16.MT88.4 R24, [R140+0x9000] ;  /* 0x009000008c18783b */ /* 0x000fec0000004200 */
[----:B------:R-:W3:Y:S01]  /*6170*/  MUFU.EX2 R125, R125 ;  /* 0x0000007d007d7308 */ /* 0x000ee20000000800 */
[C---:B-1----:R-:W-:Y:S09]  /*6180*/  HMMA.16816.F32 R80, R88.reuse, R96, R80 ;  /* 0x000000605850723c */ /* 0x042ff20000001850 */
[----:B------:R-:W1:Y:S01]  /*6190*/  MUFU.EX2 R126, R126 ;  /* 0x0000007e007e7308 */ /* 0x000e620000000800 */
[----:B------:R-:W-:Y:S09]  /*61a0*/  FADD.FTZ R0, R121, R0 ;  /* 0x0000000079007221 */ /* 0x000ff20000010000 */
[----:B------:R-:W4:Y:S01]  /*61b0*/  MUFU.EX2 R127, R127 ;  /* 0x0000007f007f7308 */ /* 0x000f220000000800 */
[C---:B------:R-:W-:Y:S01]  /*61c0*/  HMMA.16816.F32 R84, R88.reuse, R98, R84 ;  /* 0x000000625854723c */ /* 0x040fe20000001854 */
[----:B------:R-:W4:Y:S02]  /*61d0*/  LDSM.16.MT88.4 R96, [R142+0x9000] ;  /* 0x009000008e60783b */ /* 0x000f240000004200 */
[----:B-----5:R-:W-:Y:S01]  /*61e0*/  FADD.FTZ R7, R123, R0 ;  /* 0x000000007b077221 */ /* 0x020fe20000010000 */
[----:B---3--:R-:W-:Y:S01]  /*61f0*/  F2FP.F16.F32.PACK_AB R21, R122, R125 ;  /* 0x0000007d7a15723e */ /* 0x008fe200000000ff */
[----:B------:R-:W-:Y:S03]  /*6200*/  FADD.FTZ R125, R125, R168 ;  /* 0x000000a87d7d7221 */ /* 0x000fe60000010000 */
        /* <DEDUP_REMOVED lines=32> */
[--C-:B------:R-:W-:Y:S02]  /*6410*/  FFMA.FTZ R117, R30, UR4, -R132.reuse ;  /* 0x000000041e757c23 */ /* 0x100fe40008010884 */
[----:B------:R-:W5:Y:S07]  /*6420*/  LDSM.16.MT88.4 R28, [R146+0x9800] ;  /* 0x00980000921c783b */ /* 0x000f6e0000004200 */
[----:B------:R-:W-:Y:S01]  /*6430*/  MUFU.EX2 R115, R115 ;  /* 0x0000007300737308 */ /* 0x000fe20000000800 */
[----:B---3--:R-:W-:Y:S01]  /*6440*/  FADD.FTZ R0, R112, R7 ;  /* 0x0000000770007221 */ /* 0x008fe20000010000 */
[C---:B------:R-:W-:Y:S08]  /*6450*/  HMMA.16816.F32 R76, R20.reuse, R118, R76 ;  /* 0x00000076144c723c */ /* 0x040ff0000000184c */
[----:B------:R-:W3:Y:S01]  /*6460*/  MUFU.EX2 R117, R117 ;  /* 0x0000007500757308 */ /* 0x000ee20000000800 */
[--C-:B------:R-:W-:Y:S01]  /*6470*/  FFMA.FTZ R118, R34, UR4, -R132.reuse ;  /* 0x0000000422767c23 */ /* 0x100fe20008010884 */
[----:B------:R-:W-:Y:S01]  /*6480*/  FFMA.FTZ R132, R35, UR4, -R132 ;  /* 0x0000000423847c23 */ /* 0x000fe20008010884 */
[C---:B----4-:R-:W-:Y:S01]  /*6490*/  FADD.FTZ R0, R113.reuse, R0 ;  /* 0x0000000071007221 */ /* 0x050fe20000010000 */
[----:B------:R-:W4:Y:S06]  /*64a0*/  LDSM.16.MT88.4 R32, [R146+0xb800] ;  /* 0x00b800009220783b */ /* 0x000f2c0000004200 */
[----:B------:R-:W2:Y:S01]  /*64b0*/  MUFU.EX2 R116, R133 ;  /* 0x0000008500747308 */ /* 0x000ea20000000800 */
[C---:B-1----:R-:W-:Y:S03]  /*64c0*/  HMMA.16816.F32 R80, R20.reuse, R88, R80 ;  /* 0x000000581450723c */ /* 0x042fe60000001850 */
[----:B------:R-:W-:Y:S06]  /*64d0*/  F2FP.F16.F32.PACK_AB R88, R113, R112 ;  /* 0x000000707158723e */ /* 0x000fec00000000ff */
[----:B------:R-:W-:Y:S01]  /*64e0*/  MUFU.EX2 R118, R118 ;  /* 0x0000007600767308 */ /* 0x000fe20000000800 */
[C---:B------:R-:W-:Y:S09]  /*64f0*/  HMMA.16816.F32 R84, R20.reuse, R90, R84 ;  /* 0x0000005a1454723c */ /* 0x040ff20000001854 */
[----:B------:R-:W1:Y:S01]  /*6500*/  MUFU.EX2 R119, R132 ;  /* 0x0000008400777308 */ /* 0x000e620000000800 */
[----:B---3--:R-:W-:Y:S01]  /*6510*/  F2FP.F16.F32.PACK_AB R89, R114, R117 ;  /* 0x000000757259723e */ /* 0x008fe200000000ff */
[----:B------:R-:W-:Y:S01]  /*6520*/  FADD.FTZ R117, R117, R124 ;  /* 0x0000007c75757221 */ /* 0x000fe20000010000 */
[----:B--2---:R-:W-:Y:S01]  /*6530*/  F2FP.F16.F32.PACK_AB R90, R116, R115 ;  /* 0x00000073745a723e */ /* 0x004fe200000000ff */
[----:B------:R-:W-:Y:S01]  /*6540*/  FADD.FTZ R115, R115, R0 ;  /* 0x0000000073737221 */ /* 0x000fe20000010000 */
[----:B------:R-:W-:Y:S01]  /*6550*/  MOV R0, R3 ;  /* 0x0000000300007202 */ /* 0x000fe20000000f00 */
[C---:B------:R-:W-:Y:S03]  /*6560*/  HMMA.16816.F32 R12, R20.reuse, R24, R12 ;  /* 0x00000018140c723c */ /* 0x040fe6000000180c */
[----:B------:R-:W-:Y:S01]  /*6570*/  FADD.FTZ R117, R114, R117 ;  /* 0x0000007572757221 */ /* 0x000fe20000010000 */
[----:B------:R-:W-:Y:S01]  /*6580*/  FADD.FTZ R169, R116, R115 ;  /* 0x0000007374a97221 */ /* 0x000fe20000010000 */
[C---:B-1----:R-:W-:Y:S03]  /*6590*/  F2FP.F16.F32.PACK_AB R91, R119.reuse, R118 ;  /* 0x00000076775b723e */ /* 0x042fe600000000ff */
[----:B------:R-:W-:Y:S01]  /*65a0*/  HMMA.16816.F32 R16, R20, R26, R16 ;  /* 0x0000001a1410723c */ /* 0x000fe20000001810 */
[----:B------:R-:W1:Y:S02]  /*65b0*/  LDSM.16.MT88.4 R20, [R142+0xb800] ;  /* 0x00b800008e14783b */ /* 0x000e640000004200 */
[----:B------:R-:W-:Y:S04]  /*65c0*/  FADD.FTZ R118, R118, R117 ;  /* 0x0000007576767221 */ /* 0x000fe80000010000 */
[----:B------:R-:W-:Y:S01]  /*65d0*/  FADD.FTZ R167, R119, R118 ;  /* 0x0000007677a77221 */ /* 0x000fe20000010000 */
[C---:B-----5:R-:W-:Y:S01]  /*65e0*/  HMMA.16816.F32 R96, R88.reuse, R28, R8 ;  /* 0x0000001c5860723c */ /* 0x060fe20000001808 */
[----:B------:R-:W2:Y:S07]  /*65f0*/  LDSM.16.MT88.4 R8, [R141+0xb800] ;  /* 0x00b800008d08783b */ /* 0x000eae0000004200 */
[C---:B------:R-:W-:Y:S01]  /*6600*/  HMMA.16816.F32 R36, R88.reuse, R30, R36 ;  /* 0x0000001e5824723c */ /* 0x040fe20000001824 */
[----:B------:R-:W3:Y:S07]  /*6610*/  LDSM.16.MT88.4 R24, [R140+0xb800] ;  /* 0x00b800008c18783b */ /* 0x000eee0000004200 */
[C---:B------:R-:W-:Y:S08]  /*6620*/  HMMA.16816.F32 R40, R88.reuse, R92, R40 ;  /* 0x0000005c5828723c */ /* 0x040ff00000001828 */
[C---:B------:R-:W-:Y:S08]  /*6630*/  HMMA.16816.F32 R44, R88.reuse, R94, R44 ;  /* 0x0000005e582c723c */ /* 0x040ff0000000182c */
[C---:B------:R-:W-:Y:S08]  /*6640*/  HMMA.16816.F32 R48, R88.reuse, R104, R48 ;  /* 0x000000685830723c */ /* 0x040ff00000001830 */
[C---:B------:R-:W-:Y:S08]  /*6650*/  HMMA.16816.F32 R52, R88.reuse, R106, R52 ;  /* 0x0000006a5834723c */ /* 0x040ff00000001834 */
        /* <DEDUP_REMOVED lines=12> */
.L_x_5537:
[----:B------:R-:W1:Y:S01]  /*6720*/  SHFL.BFLY PT, R12, R169, 0x2, 0x1f ;  /* 0x0c401f00a90c7f89 */ /* 0x000e6200000e0000 */
[----:B------:R-:W2:Y:S01]  /*6730*/  S2UR UR7, SR_CgaCtaId ;  /* 0x00000000000779c3 */ /* 0x000ea20000008800 */
[----:B------:R-:W-:Y:S01]  /*6740*/  UMOV UR4, 0x400 ;  /* 0x0000040000047882 */ /* 0x000fe20000000000 */
[----:B------:R-:W3:Y:S01]  /*6750*/  LDCU UR5, c[0x0][0x3e0] ;  /* 0x00007c00ff0577ac */ /* 0x000ee20008000800 */
[----:B------:R-:W4:Y:S01]  /*6760*/  SHFL.BFLY PT, R2, R167, 0x2, 0x1f ;  /* 0x0c401f00a7027f89 */ /* 0x000f2200000e0000 */
[----:B------:R-:W-:Y:S01]  /*6770*/  BSSY.RECONVERGENT B0, `(.L_x_5542) ;  /* 0x00000be000007945 */ /* 0x000fe20003800200 */
[----:B------:R-:W5:Y:S03]  /*6780*/  S2R R0, SR_TID.X ;  /* 0x0000000000007919 */ /* 0x000f660000002100 */
[----:B------:R-:W3:Y:S01]  /*6790*/  S2UR UR6, SR_CTAID.Y ;  /* 0x00000000000679c3 */ /* 0x000ee20000002600 */
[----:B-1----:R-:W-:Y:S01]  /*67a0*/  FADD.FTZ R12, R12, R169 ;  /* 0x000000a90c0c7221 */ /* 0x002fe20000010000 */
[----:B--2---:R-:W-:Y:S01]  /*67b0*/  ULEA UR7, UR7, UR4, 0x18 ;  /* 0x0000000407077291 */ /* 0x004fe2000f8ec0ff */
[----:B------:R-:W1:Y:S01]  /*67c0*/  LDCU UR4, c[0x0][0x44c] ;  /* 0x00008980ff0477ac */ /* 0x000e620008000800 */
[----:B----4-:R-:W-:-:S02]  /*67d0*/  FADD.FTZ R5, R2, R167 ;  /* 0x000000a702057221 */ /* 0x010fc40000010000 */
[----:B------:R-:W2:Y:S04]  /*67e0*/  SHFL.BFLY PT, R7, R12, 0x1, 0x1f ;  /* 0x0c201f000c077f89 */ /* 0x000ea800000e0000 */
[----:B------:R-:W4:Y:S01]  /*67f0*/  SHFL.BFLY PT, R6, R5, 0x1, 0x1f ;  /* 0x0c201f0005067f89 */ /* 0x000f2200000e0000 */
[C---:B-----5:R-:W-:Y:S02]  /*6800*/  SHF.L.U32 R9, R0.reuse, 0x1, RZ ;  /* 0x0000000100097819 */ /* 0x060fe400000006ff */
[C---:B------:R-:W-:Y:S02]  /*6810*/  SHF.L.U32 R102, R0.reuse, 0x4, RZ ;  /* 0x0000000400667819 */ /* 0x040fe400000006ff */
[C---:B------:R-:W-:Y:S02]  /*6820*/  SHF.L.U32 R2, R0.reuse, 0x2, RZ ;  /* 0x0000000200027819 */ /* 0x040fe400000006ff */
[----:B------:R-:W-:-:S02]  /*6830*/  SHF.L.U32 R10, R0, 0x5, RZ ;  /* 0x00000005000a7819 */ /* 0x000fc400000006ff */
[----:B------:R-:W-:Y:S02]  /*6840*/  LOP3.LUT R11, R9, 0x6, RZ, 0xc0, !PT ;  /* 0x00000006090b7812 */ /* 0x000fe400078ec0ff */
[----:B------:R-:W-:Y:S02]  /*6850*/  LOP3.LUT R14, R102, 0x1c0, RZ, 0xc0, !PT ;  /* 0x000001c0660e7812 */ /* 0x000fe400078ec0ff */
[----:B------:R-:W-:Y:S01]  /*6860*/  LOP3.LUT R10, R11, 0x7c00, R10, 0xf8, !PT ;  /* 0x00007c000b0a7812 */ /* 0x000fe200078ef80a */
[----:B--2---:R-:W-:Y:S01]  /*6870*/  FADD.FTZ R7, R12, R7 ;  /* 0x000000070c077221 */ /* 0x004fe20000010000 */
[----:B------:R-:W-:Y:S02]  /*6880*/  SHF.R.U32.HI R12, RZ, 0x1, R0 ;  /* 0x00000001ff0c7819 */ /* 0x000fe40000011600 */
[----:B------:R-:W-:Y:S01]  /*6890*/  LOP3.LUT R9, R14, 0x38, R9, 0xf8, !PT ;  /* 0x000000380e097812 */ /* 0x000fe200078ef809 */
[----:B----4-:R-:W-:Y:S01]  /*68a0*/  FADD.FTZ R6, R5, R6 ;  /* 0x0000000605067221 */ /* 0x010fe20000010000 */
[----:B------:R-:W2:Y:S01]  /*68b0*/  MUFU.RCP R4, R7 ;  /* 0x0000000700047308 */ /* 0x000ea20000001000 */
[----:B------:R-:W-:Y:S01]  /*68c0*/  BAR.SYNC.DEFER_BLOCKING 0x0 ;  /* 0x0000000000007b1d */ /* 0x000fe20000010000 */
[----:B------:R-:W-:-:S02]  /*68d0*/  FSETP.NE.FTZ.AND P1, PT, R7, RZ, PT ;  /* 0x000000ff0700720b */ /* 0x000fc40003f35000 */
[----:B------:R-:W-:Y:S02]  /*68e0*/  FSETP.NE.FTZ.AND P0, PT, R6, RZ, PT ;  /* 0x000000ff0600720b */ /* 0x000fe40003f15000 */
[----:B------:R-:W-:Y:S02]  /*68f0*/  LOP3.LUT R5, R2, 0x1f8, RZ, 0xc0, !PT ;  /* 0x000001f802057812 */ /* 0x000fe400078ec0ff */
[----:B------:R-:W4:Y:S01]  /*6900*/  MUFU.RCP R8, R6 ;  /* 0x0000000600087308 */ /* 0x000f220000001000 */
[----:B------:R-:W-:Y:S02]  /*6910*/  R2P PR, R0, 0x1c ;  /* 0x0000001c00007804 */ /* 0x000fe40000000000 */
[----:B------:R-:W-:Y:S02]  /*6920*/  LOP3.LUT R5, R5, 0x38, R12, 0x78, !PT ;  /* 0x0000003805057812 */ /* 0x000fe400078e780c */
[----:B------:R-:W-:Y:S02]  /*6930*/  SHF.R.U32.HI R101, RZ, 0x2, R0 ;  /* 0x00000002ff657819 */ /* 0x000fe40000011600 */
[----:B------:R-:W-:Y:S01]  /*6940*/  LOP3.LUT R12, R12, 0x30, RZ, 0xc0, !PT ;  /* 0x000000300c0c7812 */ /* 0x000fe200078ec0ff */
[----:B------:R-:W5:Y:S01]  /*6950*/  @P1 LDC R19, c[0x0][0x458] ;  /* 0x00011600ff131b82 */ /* 0x000f620000000800 */
[----:B------:R-:W-:Y:S01]  /*6960*/  LOP3.LUT R9, R10, R9, RZ, 0xfc, !PT ;  /* 0x000000090a097212 */ /* 0x000fe200078efcff */
[----:B------:R-:W3:Y:S01]  /*6970*/  @P0 MUFU.LG2 R6, R6 ;  /* 0x0000000600060308 */ /* 0x000ee20000000c00 */
[----:B------:R-:W-:-:S02]  /*6980*/  MOV R10, 0x40 ;  /* 0x00000040000a7802 */ /* 0x000fc40000000f00 */
[----:B------:R-:W-:Y:S02]  /*6990*/  LOP3.LUT R101, R12, 0x7, R101, 0xf8, !PT ;  /* 0x000000070c657812 */ /* 0x000fe400078ef865 */
[----:B------:R-:W-:Y:S02]  /*69a0*/  MOV R12, 0x20 ;  /* 0x00000020000c7802 */ /* 0x000fe40000000f00 */
[----:B--2---:R-:W-:Y:S01]  /*69b0*/  FSEL R4, R4, 1, P1 ;  /* 0x3f80000004047808 */ /* 0x004fe20000800000 */
[----:B------:R-:W2:Y:S01]  /*69c0*/  @P1 MUFU.LG2 R7, R7 ;  /* 0x0000000700071308 */ /* 0x000ea20000000c00 */
[----:B------:R-:W-:Y:S02]  /*69d0*/  LEA R9, R9, UR7, 0x2 ;  /* 0x0000000709097c11 */ /* 0x000fe4000f8e10ff */
[----:B------:R-:W-:Y:S01]  /*69e0*/  LOP3.LUT R102, R102, 0x10, RZ, 0xc0, !PT ;  /* 0x0000001066667812 */ /* 0x000fe200078ec0ff */
[----:B------:R-:W-:Y:S01]  /*69f0*/  FMUL.FTZ R96, R4, R96 ;  /* 0x0000006004607220 */ /* 0x000fe20000410000 */
[----:B----4-:R-:W-:Y:S01]  /*6a00*/  FSEL R8, R8, 1, P0 ;  /* 0x3f80000008087808 */ /* 0x010fe20000000000 */
[----:B------:R-:W-:Y:S01]  /*6a10*/  FMUL.FTZ R97, R4, R97 ;  /* 0x0000006104617220 */ /* 0x000fe20000410000 */
[----:B------:R-:W-:Y:S01]  /*6a20*/  SEL R10, R10, 0xffffffc0, !P3 ;  /* 0xffffffc00a0a7807 */ /* 0x000fe20005800000 */
[----:B------:R-:W-:Y:S01]  /*6a30*/  FMUL.FTZ R36, R4, R36 ;  /* 0x0000002404247220 */ /* 0x000fe20000410000 */
[----:B------:R-:W-:Y:S01]  /*6a40*/  SEL R12, R12, 0xffffffe0, !P2 ;  /* 0xffffffe00c0c7807 */ /* 0x000fe20005000000 */
[C---:B------:R-:W-:Y:S01]  /*6a50*/  FMUL.FTZ R37, R4.reuse, R37 ;  /* 0x0000002504257220 */ /* 0x040fe20000410000 */
[----:B------:R-:W-:Y:S01]  /*6a60*/  IADD3 R13, PT, PT, R9, 0x80, RZ ;  /* 0x00000080090d7810 */ /* 0x000fe20007ffe0ff */
[C---:B------:R-:W-:Y:S01]  /*6a70*/  FMUL.FTZ R40, R4.reuse, R40 ;  /* 0x0000002804287220 */ /* 0x040fe20000410000 */
[----:B------:R-:W-:Y:S01]  /*6a80*/  LEA R102, R5, R102, 0x2 ;  /* 0x0000006605667211 */ /* 0x000fe200078e10ff */
        /* <DEDUP_REMOVED lines=29> */
[----:B------:R-:W-:Y:S01]  /*6c60*/  @P4 IADD3 R13, PT, PT, R9, -0x80, RZ ;  /* 0xffffff80090d4810 */ /* 0x000fe20007ffe0ff */
        /* <DEDUP_REMOVED lines=33> */
[----:B------:R-:W-:Y:S01]  /*6e80*/  IADD3 R14, PT, PT, R12, R11, RZ ;  /* 0x0000000b0c0e7210 */ /* 0x000fe20007ffe0ff */
[----:B------:R-:W4:Y:S01]  /*6e90*/  LDC.64 R78, c[0x0][0x430] ;  /* 0x00010c00ff4e7b82 */ /* 0x000f220000000a00 */
[-C--:B------:R-:W-:Y:S01]  /*6ea0*/  IADD3 R17, PT, PT, R10, R13.reuse, RZ ;  /* 0x0000000d0a117210 */ /* 0x080fe20007ffe0ff */
[----:B------:R-:W-:Y:S01]  /*6eb0*/  STS.64 [R9+0x800], R98 ;  /* 0x0008006209007388 */ /* 0x000fe20000000a00 */
[----:B------:R-:W-:Y:S01]  /*6ec0*/  IADD3 R15, PT, PT, R12, R13, RZ ;  /* 0x0000000d0c0f7210 */ /* 0x000fe20007ffe0ff */
[----:B---3--:R-:W-:Y:S01]  /*6ed0*/  @P0 FMUL.FTZ R6, R6, 0.69314718246459960938 ;  /* 0x3f31721806060820 */ /* 0x008fe20000410000 */
[----:B------:R-:W-:Y:S01]  /*6ee0*/  IADD3 R12, PT, PT, R12, R17, RZ ;  /* 0x000000110c0c7210 */ /* 0x000fe20007ffe0ff */
[----:B------:R-:W-:Y:S01]  /*6ef0*/  STS.64 [R8], R36 ;  /* 0x0000002408007388 */ /* 0x000fe20000000a00 */
[----:B--2---:R-:W-:Y:S01]  /*6f00*/  @P1 FMUL.FTZ R7, R7, 0.69314718246459960938 ;  /* 0x3f31721807071820 */ /* 0x004fe20000410000 */
[----:B------:R-:W2:Y:S02]  /*6f10*/  @P0 LDC R10, c[0x0][0x458] ;  /* 0x00011600ff0a0b82 */ /* 0x000ea40000000800 */
        /* <DEDUP_REMOVED lines=8> */
[----:B------:R-:W-:Y:S04]  /*6fa0*/  STS.64 [R15], R52 ;  /* 0x000000340f007388 */ /* 0x000fe80000000a00 */
        /* <DEDUP_REMOVED lines=14> */
[----:B---3--:R-:W-:-:S03]  /*7090*/  MOV R68, 0xff800000 ;  /* 0xff80000000447802 */ /* 0x008fc60000000f00 */
[----:B------:R3:W-:Y:S01]  /*70a0*/  STS.64 [R13+0x4800], R82 ;  /* 0x004800520d007388 */ /* 0x0007e20000000a00 */
[----:B--2---:R-:W-:Y:S01]  /*70b0*/  @P0 FFMA.FTZ R68, R3, R10, R6 ;  /* 0x0000000a03440223 */ /* 0x004fe20000010006 */
[----:B------:R-:W-:Y:S01]  /*70c0*/  LOP3.LUT P0, RZ, R0, 0x3, RZ, 0xc0, !PT ;  /* 0x0000000300ff7812 */ /* 0x000fe2000780c0ff */
[----:B----4-:R-:W-:Y:S01]  /*70d0*/  IMAD R70, R161, UR5, R160 ;  /* 0x00000005a1467c24 */ /* 0x010fe2000f8e02a0 */
[----:B------:R3:W-:Y:S01]  /*70e0*/  STS.64 [R15+0x4000], R84 ;  /* 0x004000540f007388 */ /* 0x0007e20000000a00 */
[----:B------:R-:W-:Y:S01]  /*70f0*/  MOV R69, 0xff800000 ;  /* 0xff80000000457802 */ /* 0x000fe20000000f00 */
[----:B-----5:R-:W-:Y:S01]  /*7100*/  @P1 FFMA.FTZ R69, R100, R19, R7 ;  /* 0x0000001364451223 */ /* 0x020fe20000010007 */
[----:B------:R-:W-:Y:S01]  /*7110*/  IMAD R70, R70, R79, R158 ;  /* 0x0000004f46467224 */ /* 0x000fe200078e029e */
[----:B------:R3:W-:Y:S03]  /*7120*/  STS.64 [R15+0x4800], R86 ;  /* 0x004800560f007388 */ /* 0x0007e60000000a00 */
[----:B-1----:R-:W-:Y:S01]  /*7130*/  IMAD R3, R70, UR4, RZ ;  /* 0x0000000446037c24 */ /* 0x002fe2000f8e02ff */
[----:B------:R3:W-:Y:S04]  /*7140*/  STS.64 [R17+0x4000], R92 ;  /* 0x0040005c11007388 */ /* 0x0007e80000000a00 */
        /* <DEDUP_REMOVED lines=32> */
.L_x_5543:
[----:B------:R-:W-:Y:S05]  /*7350*/  BSYNC.RECONVERGENT B0 ;  /* 0x0000000000007941 */ /* 0x000fea0003800200 */
.L_x_5542:
[----:B------:R-:W4:Y:S01]  /*7360*/  LDCU.64 UR4, c[0x0][0x3f8] ;  /* 0x00007f00ff0477ac */ /* 0x000f220008000a00 */
[----:B--2---:R-:W-:-:S05]  /*7370*/  IMAD.SHL.U32 R69, R0, 0x8, RZ ;  /* 0x0000000800457824 */ /* 0x004fca00078e00ff */
[----:B------:R-:W-:-:S04]  /*7380*/  LOP3.LUT R69, R69, 0x1f80, RZ, 0xc0, !PT ;  /* 0x00001f8045457812 */ /* 0x000fc800078ec0ff */
        /* <DEDUP_REMOVED lines=22> */
.L_x_5544:
        /* <DEDUP_REMOVED lines=9> */
.L_x_7262:


//--------------------- .text._ZN5flash24flash_fwd_splitkv_kernelI23Flash_fwd_kernel_traitsILi128ELi64ELi64ELi4ELb0ELb0EN7cutlass6half_tE19Flash_kernel_traitsILi128ELi64ELi64ELi4ES3_EELb1ELb0ELb0ELb1ELb1ELb1ELb1ELb0EEEvNS_16Flash_fwd_paramsE --------------------------
	.section	.text._ZN5flash24flash_fwd_splitkv_kernelI23Flash_fwd_kernel_traitsILi128ELi64ELi64ELi4ELb0ELb0EN7cutlass6half_tE19Flash_kernel_traitsILi128ELi64ELi64ELi4ES3_EELb1ELb0ELb0ELb1ELb1ELb1ELb1ELb0EEEvNS_16Flash_fwd_paramsE,"ax",@progbits
	.align	128
        .global         _ZN5flash24flash_fwd_splitkv_kernelI23Flash_fwd_kernel_traitsILi128ELi64ELi64ELi4ELb0ELb0EN7cutlass6half_tE19Flash_kernel_traitsILi128ELi64ELi64ELi4ES3_EELb1ELb0ELb0ELb1ELb1ELb1ELb1ELb0EEEvNS_16Flash_fwd_paramsE
        .type           _ZN5flash24flash_fwd_splitkv_kernelI23Flash_fwd_kernel_traitsILi128ELi64ELi64ELi4ELb0ELb0EN7cutlass6half_tE19Flash_kernel_traitsILi128ELi64ELi64ELi4ES3_EELb1ELb0ELb0ELb1ELb1ELb1ELb1ELb0EEEvNS_16Flash_fwd_paramsE,@function
        .size           _ZN5flash24flash_fwd_splitkv_kernelI23Flash_fwd_kernel_traitsILi128ELi64ELi64ELi4ELb0ELb0EN7cutlass6half_tE19Flash_kernel_traitsILi128ELi64ELi64ELi4ES3_EELb1ELb0ELb0ELb1ELb1ELb1ELb1ELb0EEEvNS_16Flash_fwd_paramsE,(.L_x_7263 - _ZN5flash24flash_fwd_splitkv_kernelI23Flash_fwd_kernel_traitsILi128ELi64ELi64ELi4ELb0ELb0EN7cutlass6half_tE19Flash_kernel_traitsILi128ELi64ELi64ELi4ES3_EELb1ELb0ELb0ELb1ELb1ELb1ELb1ELb0EEEvNS_16Flash_fwd_paramsE)
        .other          _ZN5flash24flash_fwd_splitkv_kernelI23Flash_fwd_kernel_traitsILi128ELi64ELi64ELi4ELb0ELb0EN7cutlass6half_tE19Flash_kernel_traitsILi128ELi64ELi64ELi4ES3_EELb1ELb0ELb0ELb1ELb1ELb1ELb1ELb0EEEvNS_16Flash_fwd_paramsE,@"STO_CUDA_ENTRY STV_DEFAULT"
_ZN5flash24flash_fwd_splitkv_kernelI23Flash_fwd_kernel_traitsILi128ELi64ELi64ELi4ELb0ELb0EN7cutlass6half_tE19Flash_kernel_traitsILi128ELi64ELi64ELi4ES3_EELb1ELb0ELb0ELb1ELb1ELb1ELb1ELb0EEEvNS_16Flash_fwd_paramsE:
.text._ZN5flash24flash_fwd_splitkv_kernelI23Flash_fwd_kernel_traitsILi128ELi64ELi64ELi4ELb0ELb0EN7cutlass6half_tE19Flash_kernel_traitsILi128ELi64ELi64ELi4ES3_EELb1ELb0ELb0ELb1ELb1ELb1ELb1ELb0EEEvNS_16Flash_fwd_paramsE:
        /* <DEDUP_REMOVED lines=177> */
.L_x_5545:
        /* <DEDUP_REMOVED lines=8> */
.L_x_5546:
        /* <DEDUP_REMOVED lines=98> */
.L_x_5547:
        /* <DEDUP_REMOVED lines=71> */
.L_x_5548:
        /* <DEDUP_REMOVED lines=44> */
[----:B------:R-:W-:Y:S01]  /*18e0*/  IMAD.WIDE.U32 R14, R16, UR20, R14 ;  /* 0x00000014100e7c25 */ /* 0x000fe2000f8e000e */
[----:B------:R-:W1:Y:S02]  /*18f0*/  LDCU UR4, c[0x0][0x50c] ;  /* 0x0000a180ff0477ac */ /* 0x000e640008000800 */
[----:B------:R-:W-:Y:S01]  /*1900*/  IADD3.X R3, PT, PT, R19, R11, R21, P3, !PT ;  /* 0x0000000b13037210 */ /* 0x000fe20001ffe415 */
[----:B------:R-:W-:Y:S01]  /*1910*/  IMAD R159, R2, R7, R23 ;  /* 0x00000007029f7224 */ /* 0x000fe200078e0217 */
[----:B------:R-:W-:Y:S01]  /*1920*/  IADD3 R12, P2, PT, R24, R14, RZ ;  /* 0x0000000e180c7210 */ /* 0x000fe20007f5e0ff */
[----:B------:R-:W-:Y:S01]  /*1930*/  IMAD.WIDE.U32 R16, R16, UR20, R18 ;  /* 0x0000001410107c25 */ /* 0x000fe2000f8e0012 */
[----:B------:R-:W-:-:S02]  /*1940*/  IADD3 R14, P1, P0, R24, UR15, R14 ;  /* 0x0000000f180e7c10 */ /* 0x000fc4000f83e00e */
        /* <DEDUP_REMOVED lines=67> */
[----:B--2---:R-:W-:-:S04]  /*1d80*/  IADD3 R10, P0, PT, R8, UR6, RZ ;  /* 0x00000006080a7c10 */ /* 0x004fc8000ff1e0ff */
[----:B------:R-:W-:Y:S02]  /*1d90*/  IADD3.X R11, PT, PT, R9, UR7, RZ, P0, !PT ;  /* 0x00000007090b7c10 */ /* 0x000fe400087fe4ff */
[----:B---3--:R-:W-:Y:S01]  /*1da0*/  IADD3 R12, P0, PT, R10, UR6, RZ ;  /* 0x000000060a0c7c10 */ /* 0x008fe2000ff1e0ff */
[----:B------:R-:W-:-:S04]  /*1db0*/  DEPBAR.LE SB0, 0x0 ;  /* 0x000080000000791a */ /* 0x000fc80000000000 */
[----:B------:R-:W-:Y:S01]  /*1dc0*/  BAR.SYNC.DEFER_BLOCKING 0x0 ;  /* 0x0000000000007b1d */ /* 0x000fe20000010000 */
[----:B------:R-:W-:Y:S02]  /*1dd0*/  IADD3.X R13, PT, PT, R11, UR7, RZ, P0, !PT ;  /* 0x000000070b0d7c10 */ /* 0x000fe400087fe4ff */
[----:B------:R-:W-:-:S05]  /*1de0*/  R2P PR, R100, 0x6 ;  /* 0x0000000664007804 */ /* 0x000fca0000000000 */
        /* <DEDUP_REMOVED lines=20> */
[----:B------:R-:W4:Y:S04]  /*1f30*/  LDSM.16.M88.4 R36, [R156+UR5+0x4000] ;  /* 0x004000059c24783b */ /* 0x000f280008000200 */
[----:B------:R-:W5:Y:S04]  /*1f40*/  LDSM.16.M88.4 R72, [R156+UR5+0x4800] ;  /* 0x004800059c48783b */ /* 0x000f680008000200 */
[----:B------:R-:W1:Y:S04]  /*1f50*/  LDSM.16.M88.4 R64, [R156+UR5+0x5000] ;  /* 0x005000059c40783b */ /* 0x000e680008000200 */
[----:B--2---:R-:W-:Y:S04]  /*1f60*/  LDSM.16.M88.4 R8, [R155] ;  /* 0x000000009b08783b */ /* 0x004fe80000000200 */
[----:B------:R-:W-:Y:S04]  /*1f70*/  LDSM.16.M88.4 R16, [R151+0x4000] ;  /* 0x004000009710783b */ /* 0x000fe80000000200 */
[----:B---3--:R-:W2:Y:S04]  /*1f80*/  LDSM.16.M88.4 R12, [R156+UR5+0x5800] ;  /* 0x005800059c0c783b */ /* 0x008ea80008000200 */
[----:B------:R-:W3:Y:S04]  /*1f90*/  LDSM.16.M88.4 R80, [R151+0x5800] ;  /* 0x005800009750783b */ /* 0x000ee80000000200 */
[----:B------:R-:W3:Y:S04]  /*1fa0*/  LDSM.16.M88.4 R88, [R151+0x4800] ;  /* 0x004800009758783b */ /* 0x000ee80000000200 */
[----:B------:R-:W3:Y:S04]  /*1fb0*/  LDSM.16.M88.4 R84, [R151+0x5000] ;  /* 0x005000009754783b */ /* 0x000ee80000000200 */
[----:B------:R-:W-:Y:S01]  /*1fc0*/  LDSM.16.M88.4 R52, [R154] ;  /* 0x000000009a34783b */ /* 0x000fe20000000200 */
[C---:B----4-:R-:W-:Y:S03]  /*1fd0*/  HMMA.16816.F32 R20, R56.reuse, R36, RZ ;  /* 0x000000243814723c */ /* 0x050fe600000018ff */
[----:B------:R-:W4:Y:S04]  /*1fe0*/  LDSM.16.M88.4 R92, [R150+0x4000] ;  /* 0x00400000965c783b */ /* 0x000f280000000200 */
[----:B------:R-:W4:Y:S01]  /*1ff0*/  LDSM.16.M88.4 R48, [R150+0x4800] ;  /* 0x004800009630783b */ /* 0x000f220000000200 */
[C---:B-----5:R-:W-:Y:S03]  /*2000*/  HMMA.16816.F32 R76, R56.reuse, R72, RZ ;  /* 0x00000048384c723c */ /* 0x060fe600000018ff */
[----:B------:R-:W5:Y:S04]  /*2010*/  LDSM.16.M88.4 R44, [R150+0x5000] ;  /* 0x00500000962c783b */ /* 0x000f680000000200 */
[----:B------:R-:W-:Y:S01]  /*2020*/  LDSM.16.M88.4 R28, [R153] ;  /* 0x00000000991c783b */ /* 0x000fe20000000200 */
[C---:B-1----:R-:W-:Y:S03]  /*2030*/  HMMA.16816.F32 R68, R56.reuse, R64, RZ ;  /* 0x000000403844723c */ /* 0x042fe600000018ff */
[----:B------:R-:W1:Y:S04]  /*2040*/  LDSM.16.M88.4 R24, [R149+0x4000] ;  /* 0x004000009518783b */ /* 0x000e680000000200 */
[----:B------:R-:W-:Y:S01]  /*2050*/  LDSM.16.M88.4 R40, [R150+0x5800] ;  /* 0x005800009628783b */ /* 0x000fe20000000200 */
[C---:B------:R-:W-:Y:S03]  /*2060*/  HMMA.16816.F32 R36, R56.reuse, R38, RZ ;  /* 0x000000263824723c */ /* 0x040fe600000018ff */
[----:B------:R-:W-:Y:S04]  /*2070*/  LDSM.16.M88.4 R96, [R150+0x6800] ;  /* 0x006800009660783b */ /* 0x000fe80000000200 */
[----:B------:R-:W0:Y:S01]  /*2080*/  LDGDEPBAR ;  /* 0x00000000000079af */ /* 0x000e220000000000 */
[C---:B------:R-:W-:Y:S08]  /*2090*/  HMMA.16816.F32 R72, R56.reuse, R74, RZ ;  /* 0x0000004a3848723c */ /* 0x040ff000000018ff */
[C---:B------:R-:W-:Y:S08]  /*20a0*/  HMMA.16816.F32 R64, R56.reuse, R66, RZ ;  /* 0x000000423840723c */ /* 0x040ff000000018ff */
[C---:B--2---:R-:W-:Y:S08]  /*20b0*/  HMMA.16816.F32 R60, R56.reuse, R12, RZ ;  /* 0x0000000c383c723c */ /* 0x044ff000000018ff */
[----:B------:R-:W-:Y:S01]  /*20c0*/  HMMA.16816.F32 R56, R56, R14, RZ ;  /* 0x0000000e3838723c */ /* 0x000fe200000018ff */
[----:B------:R-:W-:Y:S07]  /*20d0*/  LDSM.16.M88.4 R12, [R156+UR5+0x6000] ;  /* 0x006000059c0c783b */ /* 0x000fee0008000200 */
[C---:B------:R-:W-:Y:S08]  /*20e0*/  HMMA.16816.F32 R20, R8.reuse, R16, R20 ;  /* 0x000000100814723c */ /* 0x040ff00000001814 */
[C---:B------:R-:W-:Y:S01]  /*20f0*/  HMMA.16816.F32 R36, R8.reuse, R18, R36 ;  /* 0x000000120824723c */ /* 0x040fe20000001824 */
[----:B------:R-:W-:Y:S07]  /*2100*/  LDSM.16.M88.4 R16, [R157+0x2000] ;  /* 0x002000009d10783b */ /* 0x000fee0000000200 */
[C---:B---3--:R-:W-:Y:S08]  /*2110*/  HMMA.16816.F32 R60, R8.reuse, R80, R60 ;  /* 0x00000050083c723c */ /* 0x048ff0000000183c */
[C---:B------:R-:W-:Y:S01]  /*2120*/  HMMA.16816.F32 R56, R8.reuse, R82, R56 ;  /* 0x000000520838723c */ /* 0x040fe20000001838 */
[----:B------:R-:W2:Y:S07]  /*2130*/  LDSM.16.M88.4 R80, [R149+0x4800] ;  /* 0x004800009550783b */ /* 0x000eae0000000200 */
[C---:B------:R-:W-:Y:S08]  /*2140*/  HMMA.16816.F32 R76, R8.reuse, R88, R76 ;  /* 0x00000058084c723c */ /* 0x040ff0000000184c */
[C---:B------:R-:W-:Y:S08]  /*2150*/  HMMA.16816.F32 R72, R8.reuse, R90, R72 ;  /* 0x0000005a0848723c */ /* 0x040ff00000001848 */
[C---:B------:R-:W-:Y:S08]  /*2160*/  HMMA.16816.F32 R68, R8.reuse, R84, R68 ;  /* 0x000000540844723c */ /* 0x040ff00000001844 */
[----:B------:R-:W-:Y:S01]  /*2170*/  HMMA.16816.F32 R64, R8, R86, R64 ;  /* 0x000000560840723c */ /* 0x000fe20000001840 */
[----:B------:R-:W-:Y:S04]  /*2180*/  LDSM.16.M88.4 R8, [R149+0x5000] ;  /* 0x005000009508783b */ /* 0x000fe80000000200 */
[----:B------:R-:W-:Y:S03]  /*2190*/  LDSM.16.M88.4 R84, [R151+0x6000] ;  /* 0x006000009754783b */ /* 0x000fe60000000200 */
[C---:B----4-:R-:W-:Y:S08]  /*21a0*/  HMMA.16816.F32 R20, R52.reuse, R92, R20 ;  /* 0x0000005c3414723c */ /* 0x050ff00000001814 */
[C---:B------:R-:W-:Y:S08]  /*21b0*/  HMMA.16816.F32 R36, R52.reuse, R94, R36 ;  /* 0x0000005e3424723c */ /* 0x040ff00000001824 */
[C---:B------:R-:W-:Y:S08]  /*21c0*/  HMMA.16816.F32 R76, R52.reuse, R48, R76 ;  /* 0x00000030344c723c */ /* 0x040ff0000000184c */
[C---:B------:R-:W-:Y:S01]  /*21d0*/  HMMA.16816.F32 R72, R52.reuse, R50, R72 ;  /* 0x000000323448723c */ /* 0x040fe20000001848 */
[----:B------:R-:W-:Y:S07]  /*21e0*/  LDSM.16.M88.4 R48, [R154+0x2000] ;  /* 0x002000009a30783b */ /* 0x000fee0000000200 */
[C---:B-----5:R-:W-:Y:S08]  /*21f0*/  HMMA.16816.F32 R68, R52.reuse, R44, R68 ;  /* 0x0000002c3444723c */ /* 0x060ff00000001844 */
[----:B------:R-:W-:Y:S01]  /*2200*/  HMMA.16816.F32 R64, R52, R46, R64 ;  /* 0x0000002e3440723c */ /* 0x000fe20000001840 */
[----:B------:R-:W3:Y:S07]  /*2210*/  LDSM.16.M88.4 R44, [R156+UR5+0x6800] ;  /* 0x006800059c2c783b */ /* 0x000eee0008000200 */
[C---:B-1----:R-:W-:Y:S01]  /*2220*/  HMMA.16816.F32 R88, R28.reuse, R24, R20 ;  /* 0x000000181c58723c */ /* 0x042fe20000001814 */
[----:B------:R-:W-:Y:S07]  /*2230*/  LDSM.16.M88.4 R20, [R155+0x2000] ;  /* 0x002000009b14783b */ /* 0x000fee0000000200 */
[C---:B------:R-:W-:Y:S01]  /*2240*/  HMMA.16816.F32 R36, R28.reuse, R26, R36 ;  /* 0x0000001a1c24723c */ /* 0x040fe20000001824 */
[----:B------:R-:W1:Y:S07]  /*2250*/  LDSM.16.M88.4 R24, [R149+0x5800] ;  /* 0x005800009518783b */ /* 0x000e6e0000000200 */
[C---:B--2---:R-:W-:Y:S08]  /*2260*/  HMMA.16816.F32 R76, R28.reuse, R80, R76 ;  /* 0x000000501c4c723c */ /* 0x044ff0000000184c */
[----:B------:R-:W-:Y:S01]  /*2270*/  HMMA.16816.F32 R72, R28, R82, R72 ;  /* 0x000000521c48723c */ /* 0x000fe20000001848 */
[----:B------:R-:W2:Y:S07]  /*2280*/  LDSM.16.M88.4 R80, [R151+0x6800] ;  /* 0x006800009750783b */ /* 0x000eae0000000200 */
[C---:B------:R-:W-:Y:S01]  /*2290*/  HMMA.16816.F32 R92, R16.reuse, R12, R88 ;  /* 0x0000000c105c723c */ /* 0x040fe20000001858 */
[----:B------:R-:W-:Y:S07]  /*22a0*/  LDSM.16.M88.4 R88, [R150+0x6000] ;  /* 0x006000009658783b */ /* 0x000fee0000000200 */
[----:B------:R-:W-:Y:S01]  /*22b0*/  HMMA.16816.F32 R36, R16, R14, R36 ;  /* 0x0000000e1024723c */ /* 0x000fe20000001824 */
[----:B------:R-:W4:Y:S07]  /*22c0*/  LDSM.16.M88.4 R12, [R156+UR5+0x7000] ;  /* 0x007000059c0c783b */ /* 0x000f2e0008000200 */
[C---:B------:R-:W-:Y:S08]  /*22d0*/  HMMA.16816.F32 R60, R52.reuse, R40, R60 ;  /* 0x00000028343c723c */ /* 0x040ff0000000183c */
[----:B------:R-:W-:Y:S01]  /*22e0*/  HMMA.16816.F32 R56, R52, R42, R56 ;  /* 0x0000002a3438723c */ /* 0x000fe20000001838 */
[----:B------:R-:W-:Y:S04]  /*22f0*/  LDSM.16.M88.4 R40, [R153+0x2000] ;  /* 0x002000009928783b */ /* 0x000fe80000000200 */
[----:B------:R-:W-:Y:S03]  /*2300*/  LDSM.16.M88.4 R52, [R149+0x6000] ;  /* 0x006000009534783b */ /* 0x000fe60000000200 */
[C---:B---3--:R-:W-:Y:S08]  /*2310*/  HMMA.16816.F32 R76, R16.reuse, R44, R76 ;  /* 0x0000002c104c723c */ /* 0x048ff0000000184c */
[----:B------:R-:W-:Y:S01]  /*2320*/  HMMA.16816.F32 R72, R16, R46, R72 ;  /* 0x0000002e1048723c */ /* 0x000fe20000001848 */
[----:B------:R-:W-:Y:S07]  /*2330*/  LDSM.16.M88.4 R44, [R151+0x7800] ;  /* 0x00780000972c783b */ /* 0x000fee0000000200 */
[C---:B------:R-:W-:Y:S08]  /*2340*/  HMMA.16816.F32 R68, R28.reuse, R8, R68 ;  /* 0x000000081c44723c */ /* 0x040ff00000001844 */
[C---:B------:R-:W-:Y:S01]  /*2350*/  HMMA.16816.F32 R64, R28.reuse, R10, R64 ;  /* 0x0000000a1c40723c */ /* 0x040fe20000001840 */
[----:B------:R-:W3:Y:S07]  /*2360*/  LDSM.16.M88.4 R8, [R149+0x6800] ;  /* 0x006800009508783b */ /* 0x000eee0000000200 */
[C---:B-1----:R-:W-:Y:S08]  /*2370*/  HMMA.16816.F32 R60, R28.reuse, R24, R60 ;  /* 0x000000181c3c723c */ /* 0x042ff0000000183c */
[----:B------:R-:W-:Y:S01]  /*2380*/  HMMA.16816.F32 R56, R28, R26, R56 ;  /* 0x0000001a1c38723c */ /* 0x000fe20000001838 */
[----:B------:R-:W1:Y:S04]  /*2390*/  LDSM.16.M88.4 R24, [R151+0x7000] ;  /* 0x007000009718783b */ /* 0x000e680000000200 */
[----:B------:R-:W5:Y:S03]  /*23a0*/  LDSM.16.M88.4 R28, [R156+UR5+0x7800] ;  /* 0x007800059c1c783b */ /* 0x000f660008000200 */
[C---:B--2---:R-:W-:Y:S08]  /*23b0*/  HMMA.16816.F32 R76, R20.reuse, R80, R76 ;  /* 0x00000050144c723c */ /* 0x044ff0000000184c */
[C---:B------:R-:W-:Y:S08]  /*23c0*/  HMMA.16816.F32 R72, R20.reuse, R82, R72 ;  /* 0x000000521448723c */ /* 0x040ff00000001848 */
[C---:B------:R-:W-:Y:S08]  /*23d0*/  HMMA.16816.F32 R92, R20.reuse, R84, R92 ;  /* 0x00000054145c723c */ /* 0x040ff0000000185c */
[----:B------:R-:W-:Y:S08]  /*23e0*/  HMMA.16816.F32 R36, R20, R86, R36 ;  /* 0x000000561424723c */ /* 0x000ff00000001824 */
[C---:B----4-:R-:W-:Y:S08]  /*23f0*/  HMMA.16816.F32 R68, R16.reuse, R12, R68 ;  /* 0x0000000c1044723c */ /* 0x050ff00000001844 */
[----:B------:R-:W-:Y:S01]  /*2400*/  HMMA.16816.F32 R64, R16, R14, R64 ;  /* 0x0000000e1040723c */ /* 0x000fe20000001840 */
[----:B------:R-:W2:Y:S07]  /*2410*/  LDSM.16.M88.4 R12, [R150+0x7000] ;  /* 0x00700000960c783b */ /* 0x000eae0000000200 */
[C---:B------:R-:W-:Y:S08]  /*2420*/  HMMA.16816.F32 R76, R48.reuse, R96, R76 ;  /* 0x00000060304c723c */ /* 0x040ff0000000184c */
[C---:B------:R-:W-:Y:S08]  /*2430*/  HMMA.16816.F32 R72, R48.reuse, R98, R72 ;  /* 0x000000623048723c */ /* 0x040ff00000001848 */
[C---:B------:R-:W-:Y:S08]  /*2440*/  HMMA.16816.F32 R92, R48.reuse, R88, R92 ;  /* 0x00000058305c723c */ /* 0x040ff0000000185c */
[----:B------:R-:W-:Y:S08]  /*2450*/  HMMA.16816.F32 R36, R48, R90, R36 ;  /* 0x0000005a3024723c */ /* 0x000ff00000001824 */
[----:B---3--:R-:W-:Y:S08]  /*2460*/  HMMA.16816.F32 R76, R40, R8, R76 ;  /* 0x00000008284c723c */ /* 0x008ff0000000184c */
[----:B-1----:R-:W-:Y:S08]  /*2470*/  HMMA.16816.F32 R68, R20, R24, R68 ;  /* 0x000000181444723c */ /* 0x002ff00000001844 */
[----:B------:R-:W-:Y:S01]  /*2480*/  HMMA.16816.F32 R72, R40, R10, R72 ;  /* 0x0000000a2848723c */ /* 0x000fe20000001848 */
[----:B------:R-:W-:Y:S02]  /*2490*/  LDSM.16.M88.4 R8, [R150+0x7800] ;  /* 0x007800009608783b */ /* 0x000fe40000000200 */
[----:B------:R-:W-:-:S05]  /*24a0*/  FMUL.FTZ R25, R76, UR4 ;  /* 0x000000044c197c20 */ /* 0x000fca0008410000 */
[----:B------:R-:W-:Y:S01]  /*24b0*/  HMMA.16816.F32 R64, R20, R26, R64 ;  /* 0x0000001a1440723c */ /* 0x000fe20000001840 */
[----:B------:R-:W-:Y:S01]  /*24c0*/  FMUL.FTZ R26, R79, UR4 ;  /* 0x000000044f1a7c20 */ /* 0x000fe20008410000 */
[----:B------:R-:W-:Y:S06]  /*24d0*/  MUFU.TANH R25, R25 ;  /* 0x0000001900197308 */ /* 0x000fec0000002400 */
[----:B-----5:R-:W-:Y:S01]  /*24e0*/  HMMA.16816.F32 R60, R16, R28, R60 ;  /* 0x0000001c103c723c */ /* 0x020fe2000000183c */
[----:B------:R-:W-:Y:S01]  /*24f0*/  FMUL.FTZ R28, R77, UR4 ;  /* 0x000000044d1c7c20 */ /* 0x000fe20008410000 */
[----:B------:R-:W-:Y:S01]  /*2500*/  FMUL.FTZ R29, R78, UR4 ;  /* 0x000000044e1d7c20 */ /* 0x000fe20008410000 */
[----:B------:R-:W-:Y:S01]  /*2510*/  FMUL.FTZ R27, R72, UR4 ;  /* 0x00000004481b7c20 */ /* 0x000fe20008410000 */
[----:B------:R-:W-:Y:S04]  /*2520*/  MUFU.TANH R26, R26 ;  /* 0x0000001a001a7308 */ /* 0x000fe80000002400 */
[C---:B------:R-:W-:Y:S04]  /*2530*/  HMMA.16816.F32 R92, R40.reuse, R52, R92 ;  /* 0x00000034285c723c */ /* 0x040fe8000000185c */
[----:B------:R-:W-:Y:S04]  /*2540*/  MUFU.TANH R28, R28 ;  /* 0x0000001c001c7308 */ /* 0x000fe80000002400 */
[----:B------:R-:W-:Y:S01]  /*2550*/  HMMA.16816.F32 R36, R40, R54, R36 ;  /* 0x000000362824723c */ /* 0x000fe20000001824 */
[----:B------:R-:W1:Y:S03]  /*2560*/  LDSM.16.M88.4 R52, [R149+0x7000] ;  /* 0x007000009534783b */ /* 0x000e660000000200 */
[----:B------:R-:W-:Y:S04]  /*2570*/  MUFU.TANH R29, R29 ;  /* 0x0000001d001d7308 */ /* 0x000fe80000002400 */
[----:B------:R-:W-:Y:S01]  /*2580*/  HMMA.16816.F32 R56, R16, R30, R56 ;  /* 0x0000001e1038723c */ /* 0x000fe20000001838 */
[----:B------:R-:W-:Y:S01]  /*2590*/  LOP3.LUT R19, R102, 0x1f0, RZ, 0xc0, !PT ;  /* 0x000001f066137812 */ /* 0x000fe200078ec0ff */
[----:B------:R-:W-:Y:S01]  /*25a0*/  FMUL.FTZ R17, R75, UR4 ;  /* 0x000000044b117c20 */ /* 0x000fe20008410000 */
[----:B------:R-:W-:Y:S01]  /*25b0*/  FMUL.FTZ R81, R93, UR4 ;  /* 0x000000045d517c20 */ /* 0x000fe20008410000 */
[----:B------:R-:W-:Y:S01]  /*25c0*/  FMUL.FTZ R82, R95, UR4 ;  /* 0x000000045f527c20 */ /* 0x000fe20008410000 */
[----:B------:R-:W-:Y:S01]  /*25d0*/  MUFU.TANH R27, R27 ;  /* 0x0000001b001b7308 */ /* 0x000fe20000002400 */
[----:B------:R-:W-:Y:S01]  /*25e0*/  FMUL.FTZ R2, R92, UR4 ;  /* 0x000000045c027c20 */ /* 0x000fe20008410000 */
[----:B------:R-:W-:Y:S01]  /*25f0*/  FMUL.FTZ R80, R94, UR4 ;  /* 0x000000045e507c20 */ /* 0x000fe20008410000 */
[C---:B--2---:R-:W-:Y:S03]  /*2600*/  HMMA.16816.F32 R68, R48.reuse, R12, R68 ;  /* 0x0000000c3044723c */ /* 0x044fe60000001844 */
[----:B------:R-:W-:Y:S01]  /*2610*/  FMUL.FTZ R37, R37, UR4 ;  /* 0x0000000425257c20 */ /* 0x000fe20008410000 */
[----:B------:R-:W-:Y:S01]  /*2620*/  FMUL.FTZ R38, R38, UR4 ;  /* 0x0000000426267c20 */ /* 0x000fe20008410000 */
[----:B------:R-:W2:Y:S01]  /*2630*/  MUFU.TANH R81, R81 ;  /* 0x0000005100517308 */ /* 0x000ea20000002400 */
[----:B------:R-:W-:Y:S01]  /*2640*/  FMUL.FTZ R36, R36, UR4 ;  /* 0x0000000424247c20 */ /* 0x000fe20008410000 */
[----:B------:R-:W-:Y:S01]  /*2650*/  FMUL.FTZ R24, R39, UR4 ;  /* 0x0000000427187c20 */ /* 0x000fe20008410000 */
[----:B------:R-:W-:Y:S01]  /*2660*/  HMMA.16816.F32 R64, R48, R14, R64 ;  /* 0x0000000e3040723c */ /* 0x000fe20000001840 */
[----:B------:R-:W3:Y:S01]  /*2670*/  LDSM.16.M88.4 R12, [R149+0x7800] ;  /* 0x00780000950c783b */ /* 0x000ee20000000200 */
[----:B------:R-:W-:Y:S01]  /*2680*/  FMUL.FTZ R39, R73, UR4 ;  /* 0x0000000449277c20 */ /* 0x000fe20008410000 */
[----:B------:R-:W-:-:S04]  /*2690*/  DEPBAR.LE SB0, 0x0 ;  /* 0x000080000000791a */ /* 0x000fc80000000000 */
[----:B------:R-:W4:Y:S01]  /*26a0*/  MUFU.TANH R82, R82 ;  /* 0x0000005200527308 */ /* 0x000f220000002400 */
[----:B------:R-:W-:Y:S01]  /*26b0*/  HMMA.16816.F32 R60, R20, R44, R60 ;  /* 0x0000002c143c723c */ /* 0x000fe2000000183c */
[----:B------:R-:W-:-:S06]  /*26c0*/  FMUL.FTZ R44, R74, UR4 ;  /* 0x000000044a2c7c20 */ /* 0x000fcc0008410000 */
[----:B------:R-:W-:Y:S01]  /*26d0*/  MUFU.TANH R37, R37 ;  /* 0x0000002500257308 */ /* 0x000fe20000002400 */
[----:B------:R-:W-:Y:S07]  /*26e0*/  HMMA.16816.F32 R56, R20, R46, R56 ;  /* 0x0000002e1438723c */ /* 0x000fee0000001838 */
[----:B------:R-:W5:Y:S01]  /*26f0*/  MUFU.TANH R38, R38 ;  /* 0x0000002600267308 */ /* 0x000f620000002400 */
[----:B-1----:R-:W-:Y:S07]  /*2700*/  HMMA.16816.F32 R64, R40, R54, R64 ;  /* 0x000000362840723c */ /* 0x002fee0000001840 */
[----:B------:R-:W1:Y:S01]  /*2710*/  MUFU.TANH R36, R36 ;  /* 0x0000002400247308 */ /* 0x000e620000002400 */
[----:B------:R-:W-:Y:S01]  /*2720*/  HMMA.16816.F32 R60, R48, R8, R60 ;  /* 0x00000008303c723c */ /* 0x000fe2000000183c */
[----:B------:R-:W-:Y:S01]  /*2730*/  SHF.R.U32.HI R9, RZ, 0x2, R100 ;  /* 0x00000002ff097819 */ /* 0x000fe20000011664 */
[----:B------:R-:W-:Y:S01]  /*2740*/  IMAD.SHL.U32 R100, R100, 0x2, RZ ;  /* 0x0000000264647824 */ /* 0x000fe200078e00ff */
[----:B------:R-:W-:-:S02]  /*2750*/  IADD3 R8, PT, PT, R19, 0x1, R164 ;  /* 0x0000000113087810 */ /* 0x000fc40007ffe0a4 */
[----:B------:R-:W-:Y:S02]  /*2760*/  LOP3.LUT R9, R9, 0x7, RZ, 0xc0, !PT ;  /* 0x0000000709097812 */ /* 0x000fe400078ec0ff */
[----:B------:R-:W1:Y:S01]  /*2770*/  MUFU.TANH R24, R24 ;  /* 0x0000001800187308 */ /* 0x000e620000002400 */
[----:B------:R-:W-:Y:S01]  /*2780*/  HMMA.16816.F32 R56, R48, R10, R56 ;  /* 0x0000000a3038723c */ /* 0x000fe20000001838 */
[----:B------:R-:W-:Y:S02]  /*2790*/  IADD3 R9, PT, PT, R8, -R101, R9 ;  /* 0x8000006508097210 */ /* 0x000fe40007ffe009 */
[----:B------:R-:W-:Y:S01]  /*27a0*/  LOP3.LUT R8, R171, 0x6, R100, 0xf8, !PT ;  /* 0x00000006ab087812 */ /* 0x000fe200078ef864 */
[----:B------:R-:W-:Y:S01]  /*27b0*/  FMUL.FTZ R64, R64, UR4 ;  /* 0x0000000440407c20 */ /* 0x000fe20008410000 */
[--C-:B------:R-:W-:Y:S01]  /*27c0*/  IADD3 R34, PT, PT, R9, R34, R103.reuse ;  /* 0x0000002209227210 */ /* 0x100fe20007ffe067 */
[----:B------:R-:W-:Y:S01]  /*27d0*/  FMUL.FTZ R65, R65, UR4 ;  /* 0x0000000441417c20 */ /* 0x000fe20008410000 */
[----:B------:R-:W-:Y:S01]  /*27e0*/  LOP3.LUT R16, R8, 0x1, RZ, 0xfc, !PT ;  /* 0x0000000108107812 */ /* 0x000fe200078efcff */
[C---:B------:R-:W-:Y:S01]  /*27f0*/  HMMA.16816.F32 R68, R40.reuse, R52, R68 ;  /* 0x000000342844723c */ /* 0x040fe20000001844 */
[C---:B------:R-:W-:Y:S01]  /*2800*/  VIMNMX R19, PT, PT, R34.reuse, R103, PT ;  /* 0x0000006722137248 */ /* 0x040fe20003fe0100 */
[----:B------:R-:W1:Y:S01]  /*2810*/  MUFU.TANH R44, R44 ;  /* 0x0000002c002c7308 */ /* 0x000e620000002400 */
[----:B------:R-:W-:Y:S01]  /*2820*/  VIADDMNMX R103, R34, 0x8, R103, PT ;  /* 0x0000000822677846 */ /* 0x000fe20003800167 */
[----:B------:R-:W-:Y:S01]  /*2830*/  FMUL.FTZ R66, R66, UR4 ;  /* 0x0000000442427c20 */ /* 0x000fe20008410000 */
[C---:B------:R-:W-:Y:S01]  /*2840*/  ISETP.GE.AND P6, PT, R16.reuse, R19, PT ;  /* 0x000000131000720c */ /* 0x040fe20003fc6270 */
[----:B------:R-:W-:Y:S01]  /*2850*/  FMUL.FTZ R67, R67, UR4 ;  /* 0x0000000443437c20 */ /* 0x000fe20008410000 */
[----:B------:R-:W-:Y:S01]  /*2860*/  ISETP.GE.AND P4, PT, R16, R103, PT ;  /* 0x000000671000720c */ /* 0x000fe20003f86270 */
[----:B---3--:R-:W-:Y:S01]  /*2870*/  HMMA.16816.F32 R60, R40, R12, R60 ;  /* 0x0000000c283c723c */ /* 0x008fe2000000183c */
[C---:B------:R-:W-:Y:S01]  /*2880*/  LOP3.LUT R18, R8.reuse, 0x8, RZ, 0xfc, !PT ;  /* 0x0000000808127812 */ /* 0x040fe200078efcff */
[----:B------:R-:W3:Y:S01]  /*2890*/  MUFU.TANH R39, R39 ;  /* 0x0000002700277308 */ /* 0x000ee20000002400 */
[----:B------:R-:W-:-:S02]  /*28a0*/  LOP3.LUT R16, R8, 0x9, RZ, 0xfc, !PT ;  /* 0x0000000908107812 */ /* 0x000fc400078efcff */
[----:B------:R-:W-:Y:S02]  /*28b0*/  LOP3.LUT R12, R8, 0x10, RZ, 0xfc, !PT ;  /* 0x00000010080c7812 */ /* 0x000fe400078efcff */
[----:B--2---:R-:W-:Y:S01]  /*28c0*/  FSEL R81, R81, -INF , !P6 ;  /* 0xff80000051517808 */ /* 0x004fe20007000000 */
[----:B------:R-:W-:Y:S01]  /*28d0*/  HMMA.16816.F32 R56, R40, R14, R56 ;  /* 0x0000000e2838723c */ /* 0x000fe20000001838 */
[----:B------:R-:W-:Y:S01]  /*28e0*/  ISETP.GE.AND P1, PT, R18, R103, PT ;  /* 0x000000671200720c */ /* 0x000fe20003f26270 */
[----:B------:R-:W2:Y:S01]  /*28f0*/  MUFU.TANH R123, R64 ;  /* 0x00000040007b7308 */ /* 0x000ea20000002400 */
[----:B------:R-:W-:Y:S01]  /*2900*/  FMUL.FTZ R68, R68, UR4 ;  /* 0x0000000444447c20 */ /* 0x000fe20008410000 */
[-C--:B------:R-:W-:Y:S01]  /*2910*/  ISETP.GE.AND P0, PT, R16, R19.reuse, PT ;  /* 0x000000131000720c */ /* 0x080fe20003f06270 */
[----:B------:R-:W-:Y:S01]  /*2920*/  FMUL.FTZ R69, R69, UR4 ;  /* 0x0000000445457c20 */ /* 0x000fe20008410000 */
[----:B------:R-:W-:Y:S01]  /*2930*/  ISETP.GE.AND P2, PT, R12, R19, PT ;  /* 0x000000130c00720c */ /* 0x000fe20003f46270 */
[----:B------:R-:W-:Y:S01]  /*2940*/  FMUL.FTZ R70, R70, UR4 ;  /* 0x0000000446467c20 */ /* 0x000fe20008410000 */
[----:B------:R-:W-:Y:S01]  /*2950*/  ISETP.GE.AND P6, PT, R12, R103, PT ;  /* 0x000000670c00720c */ /* 0x000fe20003fc6270 */
[----:B------:R-:W-:Y:S01]  /*2960*/  FMUL.FTZ R71, R71, UR4 ;  /* 0x0000000447477c20 */ /* 0x000fe20008410000 */
[-C--:B------:R-:W-:Y:S01]  /*2970*/  ISETP.GE.AND P3, PT, R18, R19.reuse, PT ;  /* 0x000000131200720c */ /* 0x080fe20003f66270 */
[----:B------:R-:W2:Y:S01]  /*2980*/  MUFU.TANH R17, R17 ;  /* 0x0000001100117308 */ /* 0x000ea20000002400 */
[C---:B------:R-:W-:Y:S01]  /*2990*/  LOP3.LUT R10, R8.reuse, 0x11, RZ, 0xfc, !PT ;  /* 0x00000011080a7812 */ /* 0x040fe200078efcff */
[----:B------:R-:W-:Y:S01]  /*29a0*/  FMUL.FTZ R63, R63, UR4 ;  /* 0x000000043f3f7c20 */ /* 0x000fe20008410000 */
[----:B------:R-:W-:Y:S01]  /*29b0*/  LOP3.LUT R12, R8, 0x18, RZ, 0xfc, !PT ;  /* 0x00000018080c7812 */ /* 0x000fe200078efcff */
[----:B------:R-:W-:Y:S01]  /*29c0*/  FMUL.FTZ R31, R60, UR4 ;  /* 0x000000043c1f7c20 */ /* 0x000fe20008410000 */
[----:B----4-:R-:W-:Y:S01]  /*29d0*/  FSEL R82, R82, -INF , !P4 ;  /* 0xff80000052527808 */ /* 0x010fe20006000000 */
[----:B------:R-:W-:Y:S01]  /*29e0*/  FMUL.FTZ R30, R61, UR4 ;  /* 0x000000043d1e7c20 */ /* 0x000fe20008410000 */
[----:B-----5:R-:W-:Y:S01]  /*29f0*/  FSEL R38, R38, -INF , !P1 ;  /* 0xff80000026267808 */ /* 0x020fe20004800000 */
[----:B------:R-:W4:Y:S01]  /*2a00*/  MUFU.TANH R127, R68 ;  /* 0x00000044007f7308 */ /* 0x000f220000002400 */
[----:B------:R-:W-:Y:S01]  /*2a10*/  FSEL R37, R37, -INF , !P0 ;  /* 0xff80000025257808 */ /* 0x000fe20004000000 */
[----:B------:R-:W-:Y:S01]  /*2a20*/  FMUL.FTZ R62, R62, UR4 ;  /* 0x000000043e3e7c20 */ /* 0x000fe20008410000 */
[-C--:B------:R-:W-:Y:S01]  /*2a30*/  ISETP.GE.AND P4, PT, R10, R19.reuse, PT ;  /* 0x000000130a00720c */ /* 0x080fe20003f86270 */
[----:B------:R-:W-:Y:S01]  /*2a40*/  FMUL.FTZ R58, R58, UR4 ;  /* 0x000000043a3a7c20 */ /* 0x000fe20008410000 */
[----:B-1----:R-:W-:Y:S01]  /*2a50*/  FSEL R21, R36, -INF , !P3 ;  /* 0xff80000024157808 */ /* 0x002fe20005800000 */
[----:B------:R-:W-:Y:S01]  /*2a60*/  FMUL.FTZ R59, R59, UR4 ;  /* 0x000000043b3b7c20 */ /* 0x000fe20008410000 */
[C---:B------:R-:W-:Y:S01]  /*2a70*/  ISETP.GE.AND P1, PT, R12.reuse, R19, PT ;  /* 0x000000130c00720c */ /* 0x040fe20003f26270 */
[----:B------:R-:W1:Y:S01]  /*2a80*/  MUFU.TANH R117, R63 ;  /* 0x0000003f00757308 */ /* 0x000e620000002400 */
[----:B------:R-:W-:-:S02]  /*2a90*/  ISETP.GE.AND P0, PT, R12, R103, PT ;  /* 0x000000670c00720c */ /* 0x000fc40003f06270 */
[-C--:B------:R-:W-:Y:S02]  /*2aa0*/  ISETP.GE.AND P5, PT, R16, R103.reuse, PT ;  /* 0x000000671000720c */ /* 0x080fe40003fa6270 */
[----:B------:R-:W-:Y:S02]  /*2ab0*/  ISETP.GE.AND P3, PT, R10, R103, PT ;  /* 0x000000670a00720c */ /* 0x000fe40003f66270 */
[C---:B------:R-:W-:Y:S01]  /*2ac0*/  LOP3.LUT R12, R8.reuse, 0x20, RZ, 0xfc, !PT ;  /* 0x00000020080c7812 */ /* 0x040fe200078efcff */
[----:B------:R-:W-:Y:S01]  /*2ad0*/  MUFU.TANH R125, R69 ;  /* 0x00000045007d7308 */ /* 0x000fe20000002400 */
[----:B------:R-:W-:Y:S02]  /*2ae0*/  LOP3.LUT R10, R8, 0x19, RZ, 0xfc, !PT ;  /* 0x00000019080a7812 */ /* 0x000fe400078efcff */
[----:B------:R-:W-:Y:S01]  /*2af0*/  FSEL R18, R29, -INF , !P6 ;  /* 0xff8000001d127808 */ /* 0x000fe20007000000 */
[----:B------:R-:W-:Y:S01]  /*2b00*/  FMUL.FTZ R29, R56, UR4 ;  /* 0x00000004381d7c20 */ /* 0x000fe20008410000 */
[----:B------:R-:W-:Y:S01]  /*2b10*/  FSEL R11, R28, -INF , !P4 ;  /* 0xff8000001c0b7808 */ /* 0x000fe20006000000 */
[----:B------:R-:W-:Y:S01]  /*2b20*/  FMUL.FTZ R28, R57, UR4 ;  /* 0x00000004391c7c20 */ /* 0x000fe20008410000 */
[----:B------:R-:W-:Y:S01]  /*2b30*/  FSEL R24, R24, -INF , !P5 ;  /* 0xff80000018187808 */ /* 0x000fe20006800000 */
[----:B------:R-:W5:Y:S01]  /*2b40*/  MUFU.TANH R120, R70 ;  /* 0x0000004600787308 */ /* 0x000f620000002400 */
[----:B------:R-:W-:-:S02]  /*2b50*/  FSEL R9, R25, -INF , !P2 ;  /* 0xff80000019097808 */ /* 0x000fc40005000000 */
[C---:B------:R-:W-:Y:S02]  /*2b60*/  ISETP.GE.AND P6, PT, R12.reuse, R19, PT ;  /* 0x000000130c00720c */ /* 0x040fe40003fc6270 */
[----:B------:R-:W-:Y:S02]  /*2b70*/  ISETP.GE.AND P4, PT, R12, R103, PT ;  /* 0x000000670c00720c */ /* 0x000fe40003f86270 */
[C---:B------:R-:W-:Y:S01]  /*2b80*/  ISETP.GE.AND P5, PT, R10.reuse, R19, PT ;  /* 0x000000130a00720c */ /* 0x040fe20003fa6270 */
[----:B------:R-:W5:Y:S01]  /*2b90*/  MUFU.TANH R126, R71 ;  /* 0x00000047007e7308 */ /* 0x000f620000002400 */
[----:B------:R-:W-:Y:S02]  /*2ba0*/  ISETP.GE.AND P2, PT, R10, R103, PT ;  /* 0x000000670a00720c */ /* 0x000fe40003f46270 */
[C---:B------:R-:W-:Y:S02]  /*2bb0*/  LOP3.LUT R12, R8.reuse, 0x28, RZ, 0xfc, !PT ;  /* 0x00000028080c7812 */ /* 0x040fe400078efcff */
[----:B------:R-:W-:-:S02]  /*2bc0*/  LOP3.LUT R10, R8, 0x21, RZ, 0xfc, !PT ;  /* 0x00000021080a7812 */ /* 0x000fc400078efcff */
[----:B------:R-:W-:Y:S01]  /*2bd0*/  FSEL R14, R44, -INF , !P0 ;  /* 0xff8000002c0e7808 */ /* 0x000fe20004000000 */
[----:B------:R-:W-:Y:S01]  /*2be0*/  MUFU.TANH R121, R65 ;  /* 0x0000004100797308 */ /* 0x000fe20000002400 */
[----:B------:R-:W-:Y:S02]  /*2bf0*/  FSEL R16, R26, -INF , !P3 ;  /* 0xff8000001a107808 */ /* 0x000fe40005800000 */
[----:B------:R-:W-:Y:S02]  /*2c00*/  FSEL R15, R27, -INF , !P1 ;  /* 0xff8000001b0f7808 */ /* 0x000fe40004800000 */
[-C--:B------:R-:W-:Y:S02]  /*2c10*/  ISETP.GE.AND P0, PT, R12, R19.reuse, PT ;  /* 0x000000130c00720c */ /* 0x080fe40003f06270 */
[C---:B------:R-:W-:Y:S01]  /*2c20*/  ISETP.GE.AND P3, PT, R10.reuse, R19, PT ;  /* 0x000000130a00720c */ /* 0x040fe20003f66270 */
[----:B------:R-:W5:Y:S01]  /*2c30*/  MUFU.TANH R128, R66 ;  /* 0x0000004200807308 */ /* 0x000f620000002400 */
[----:B------:R-:W-:-:S02]  /*2c40*/  ISETP.GE.AND P1, PT, R10, R103, PT ;  /* 0x000000670a00720c */ /* 0x000fc40003f26270 */
[C---:B------:R-:W-:Y:S02]  /*2c50*/  LOP3.LUT R20, R8.reuse, 0x31, RZ, 0xfc, !PT ;  /* 0x0000003108147812 */ /* 0x040fe400078efcff */
[----:B------:R-:W-:Y:S02]  /*2c60*/  LOP3.LUT R10, R8, 0x29, RZ, 0xfc, !PT ;  /* 0x00000029080a7812 */ /* 0x000fe400078efcff */
[----:B---3--:R-:W-:Y:S01]  /*2c70*/  FSEL R13, R39, -INF , !P5 ;  /* 0xff800000270d7808 */ /* 0x008fe20006800000 */
[----:B------:R-:W3:Y:S01]  /*2c80*/  MUFU.TANH R122, R67 ;  /* 0x00000043007a7308 */ /* 0x000ee20000002400 */
[----:B------:R-:W-:Y:S02]  /*2c90*/  ISETP.GE.AND P5, PT, R12, R103, PT ;  /* 0x000000670c00720c */ /* 0x000fe40003fa6270 */
[----:B--2---:R-:W-:Y:S02]  /*2ca0*/  FSEL R123, R123, -INF , !P0 ;  /* 0xff8000007b7b7808 */ /* 0x004fe40004000000 */
[----:B------:R-:W-:-:S02]  /*2cb0*/  FSEL R12, R17, -INF , !P2 ;  /* 0xff800000110c7808 */ /* 0x000fc40005000000 */
[----:B----4-:R-:W-:Y:S01]  /*2cc0*/  FSEL R127, R127, -INF , !P6 ;  /* 0xff8000007f7f7808 */ /* 0x010fe20007000000 */
[----:B------:R-:W2:Y:S01]  /*2cd0*/  MUFU.TANH R31, R31 ;  /* 0x0000001f001f7308 */ /* 0x000ea20000002400 */
[----:B------:R-:W-:Y:S02]  /*2ce0*/  ISETP.GE.AND P0, PT, R20, R103, PT ;  /* 0x000000671400720c */ /* 0x000fe40003f06270 */
[C---:B------:R-:W-:Y:S02]  /*2cf0*/  ISETP.GE.AND P2, PT, R10.reuse, R19, PT ;  /* 0x000000130a00720c */ /* 0x040fe40003f46270 */
[----:B------:R-:W-:Y:S02]  /*2d00*/  ISETP.GE.AND P6, PT, R10, R103, PT ;  /* 0x000000670a00720c */ /* 0x000fe40003fc6270 */
[----:B------:R-:W-:Y:S01]  /*2d10*/  LOP3.LUT R10, R8, 0x30, RZ, 0xfc, !PT ;  /* 0x00000030080a7812 */ /* 0x000fe200078efcff */
[----:B------:R-:W-:Y:S01]  /*2d20*/  MUFU.TANH R30, R30 ;  /* 0x0000001e001e7308 */ /* 0x000fe20000002400 */
[----:B-1----:R-:W-:-:S02]  /*2d30*/  FSEL R117, R117, -INF , !P0 ;  /* 0xff80000075757808 */ /* 0x002fc40004000000 */
[----:B-----5:R-:W-:Y:S02]  /*2d40*/  FSEL R120, R120, -INF , !P4 ;  /* 0xff80000078787808 */ /* 0x020fe40006000000 */
[----:B------:R-:W-:Y:S02]  /*2d50*/  FSEL R125, R125, -INF , !P3 ;  /* 0xff8000007d7d7808 */ /* 0x000fe40005800000 */
[----:B------:R-:W-:Y:S01]  /*2d60*/  ISETP.GT.AND P0, PT, R173, R158, PT ;  /* 0x0000009ead00720c */ /* 0x000fe20003f04270 */
[----:B------:R-:W1:Y:S01]  /*2d70*/  MUFU.TANH R116, R62 ;  /* 0x0000003e00747308 */ /* 0x000e620000002400 */
[C---:B------:R-:W-:Y:S02]  /*2d80*/  ISETP.GE.AND P4, PT, R10.reuse, R19, PT ;  /* 0x000000130a00720c */ /* 0x040fe40003f86270 */
[----:B------:R-:W-:Y:S02]  /*2d90*/  ISETP.GE.AND P3, PT, R10, R103, PT ;  /* 0x000000670a00720c */ /* 0x000fe40003f66270 */
[----:B------:R-:W-:-:S02]  /*2da0*/  LOP3.LUT R10, R8, 0x38, RZ, 0xfc, !PT ;  /* 0x00000038080a7812 */ /* 0x000fc400078efcff */
[----:B------:R-:W-:Y:S01]  /*2db0*/  FSEL R126, R126, -INF , !P1 ;  /* 0xff8000007e7e7808 */ /* 0x000fe20004800000 */
[----:B------:R-:W4:Y:S01]  /*2dc0*/  MUFU.TANH R2, R2 ;  /* 0x0000000200027308 */ /* 0x000f220000002400 */
[----:B------:R-:W-:Y:S02]  /*2dd0*/  FSEL R128, R128, -INF , !P5 ;  /* 0xff80000080807808 */ /* 0x000fe40006800000 */
[----:B------:R-:W-:Y:S02]  /*2de0*/  FSEL R121, R121, -INF , !P2 ;  /* 0xff80000079797808 */ /* 0x000fe40005000000 */
[-C--:B------:R-:W-:Y:S02]  /*2df0*/  ISETP.GE.AND P1, PT, R20, R19.reuse, PT ;  /* 0x000000131400720c */ /* 0x080fe40003f26270 */
[C---:B------:R-:W-:Y:S01]  /*2e00*/  ISETP.GE.AND P5, PT, R10.reuse, R19, PT ;  /* 0x000000130a00720c */ /* 0x040fe20003fa6270 */
[----:B------:R-:W5:Y:S01]  /*2e10*/  MUFU.TANH R80, R80 ;  /* 0x0000005000507308 */ /* 0x000f620000002400 */
[----:B------:R-:W-:-:S02]  /*2e20*/  ISETP.GE.AND P2, PT, R10, R103, PT ;  /* 0x000000670a00720c */ /* 0x000fc40003f46270 */
[----:B------:R-:W-:Y:S02]  /*2e30*/  LOP3.LUT R10, R8, 0x39, RZ, 0xfc, !PT ;  /* 0x00000039080a7812 */ /* 0x000fe400078efcff */
[----:B---3--:R-:W-:Y:S02]  /*2e40*/  FSEL R122, R122, -INF , !P6 ;  /* 0xff8000007a7a7808 */ /* 0x008fe40007000000 */
[----:B--2---:R-:W-:Y:S01]  /*2e50*/  FSEL R31, R31, -INF , !P4 ;  /* 0xff8000001f1f7808 */ /* 0x004fe20006000000 */
[----:B------:R-:W2:Y:S01]  /*2e60*/  MUFU.TANH R29, R29 ;  /* 0x0000001d001d7308 */ /* 0x000ea20000002400 */
[----:B-1----:R-:W-:Y:S02]  /*2e70*/  FSEL R116, R116, -INF , !P3 ;  /* 0xff80000074747808 */ /* 0x002fe40005800000 */
[----:B------:R-:W-:Y:S02]  /*2e80*/  FSEL R30, R30, -INF , !P1 ;  /* 0xff8000001e1e7808 */ /* 0x000fe40004800000 */
[----:B------:R-:W-:-:S02]  /*2e90*/  ISETP.GE.AND P6, PT, R8, R19, PT ;  /* 0x000000130800720c */ /* 0x000fc40003fc6270 */
[----:B------:R-:W-:Y:S01]  /*2ea0*/  ISETP.GE.AND P4, PT, R10, R19, PT ;  /* 0x000000130a00720c */ /* 0x000fe20003f86270 */
[----:B------:R-:W1:Y:S01]  /*2eb0*/  MUFU.TANH R28, R28 ;  /* 0x0000001c001c7308 */ /* 0x000e620000002400 */
[----:B------:R-:W-:Y:S01]  /*2ec0*/  BAR.SYNC.DEFER_BLOCKING 0x0 ;  /* 0x0000000000007b1d */ /* 0x000fe20000010000 */
[-C--:B------:R-:W-:Y:S02]  /*2ed0*/  ISETP.GE.AND P3, PT, R8, R103.reuse, PT ;  /* 0x000000670800720c */ /* 0x080fe40003f66270 */
[----:B------:R-:W-:Y:S02]  /*2ee0*/  ISETP.GE.AND P1, PT, R10, R103, PT ;  /* 0x000000670a00720c */ /* 0x000fe40003f26270 */
[----:B----4-:R-:W-:Y:S02]  /*2ef0*/  FSEL R17, R2, -INF , !P6 ;  /* 0xff80000002117808 */ /* 0x010fe40007000000 */
[----:B------:R-:W3:Y:S01]  /*2f00*/  MUFU.TANH R114, R58 ;  /* 0x0000003a00727308 */ /* 0x000ee20000002400 */
[----:B-----5:R-:W-:-:S02]  /*2f10*/  FSEL R80, R80, -INF , !P3 ;  /* 0xff80000050507808 */ /* 0x020fc40005800000 */
[----:B--2---:R-:W-:-:S05]  /*2f20*/  FSEL R29, R29, -INF , !P5 ;  /* 0xff8000001d1d7808 */ /* 0x004fca0006800000 */
[----:B------:R-:W2:Y:S01]  /*2f30*/  MUFU.TANH R112, R59 ;  /* 0x0000003b00707308 */ /* 0x000ea20000002400 */
[----:B-1----:R-:W-:Y:S02]  /*2f40*/  FSEL R28, R28, -INF , !P4 ;  /* 0xff8000001c1c7808 */ /* 0x002fe40006000000 */
[----:B---3--:R-:W-:Y:S02]  /*2f50*/  FSEL R114, R114, -INF , !P2 ;  /* 0xff80000072727808 */ /* 0x008fe40005000000 */
[----:B--2---:R-:W-:Y:S01]  /*2f60*/  FSEL R112, R112, -INF , !P1 ;  /* 0xff80000070707808 */ /* 0x004fe20004800000 */
        /* <DEDUP_REMOVED lines=14> */
.L_x_5550:
        /* <DEDUP_REMOVED lines=58> */
.L_x_5551:
        /* <DEDUP_REMOVED lines=19> */
.L_x_5549:
        /* <DEDUP_REMOVED lines=18> */
[----:B------:R-:W1:Y:S01]  /*3640*/  SHFL.BFLY PT, R19, R8, 0x2, 0x1f ;  /* 0x0c401f0008137f89 */ /* 0x000e6200000e0000 */
        /* <DEDUP_REMOVED lines=37> */
[--C-:B------:R-:W-:Y:S01]  /*38a0*/  FFMA.FTZ R101, R15, UR4, -R124.reuse ;  /* 0x000000040f657c23 */ /* 0x100fe2000801087c */
[----:B------:R-:W2:Y:S01]  /*38b0*/  LDSM.16.MT88.4 R8, [R152+0x8800] ;  /* 0x008800009808783b */ /* 0x000ea20000004200 */
        /* <DEDUP_REMOVED lines=15> */
[----:B------:R-:W3:Y:S01]  /*39b0*/  LDSM.16.MT88.4 R12, [R152+0xa800] ;  /* 0x00a80000980c783b */ /* 0x000ee20000004200 */
[----:B------:R-:W5:Y:S01]  /*39c0*/  MUFU.EX2 R110, R110 ;  /* 0x0000006e006e7308 */ /* 0x000f620000000800 */
[--C-:B------:R-:W-:Y:S01]  /*39d0*/  FFMA.FTZ R129, R30, UR4, -R124.reuse ;  /* 0x000000041e817c23 */ /* 0x100fe2000801087c */
[--C-:B------:R-:W-:Y:S01]  /*39e0*/  FFMA.FTZ R177, R28, UR4, -R124.reuse ;  /* 0x000000041cb17c23 */ /* 0x100fe2000801087c */
[----:B------:R-:W3:Y:S01]  /*39f0*/  LDSM.16.MT88.4 R24, [R107+0x8800] ;  /* 0x008800006b18783b */ /* 0x000ee20000004200 */
[----:B------:R-:W-:Y:S01]  /*3a00*/  MUFU.EX2 R111, R111 ;  /* 0x0000006f006f7308 */ /* 0x000fe20000000800 */
[--C-:B------:R-:W-:Y:S01]  /*3a10*/  FFMA.FTZ R116, R116, UR4, -R119.reuse ;  /* 0x0000000474747c23 */ /* 0x100fe20008010877 */
[----:B----4-:R-:W-:Y:S01]  /*3a20*/  F2FP.F16.F32.PACK_AB R66, R102, R109 ;  /* 0x0000006d6642723e */ /* 0x010fe200000000ff */
[--C-:B------:R-:W-:Y:S01]  /*3a30*/  FFMA.FTZ R117, R117, UR4, -R119.reuse ;  /* 0x0000000475757c23 */ /* 0x100fe20008010877 */
[----:B------:R-:W4:Y:S01]  /*3a40*/  MUFU.EX2 R104, R104 ;  /* 0x0000006800687308 */ /* 0x000f220000000800 */
[--C-:B------:R-:W-:Y:S01]  /*3a50*/  FFMA.FTZ R175, R112, UR4, -R119.reuse ;  /* 0x0000000470af7c23 */ /* 0x100fe20008010877 */
[----:B------:R-:W-:Y:S01]  /*3a60*/  FFMA.FTZ R130, R29, UR4, -R124 ;  /* 0x000000041d827c23 */ /* 0x000fe2000801087c */
[----:B------:R-:W-:Y:S01]  /*3a70*/  FFMA.FTZ R114, R114, UR4, -R119 ;  /* 0x0000000472727c23 */ /* 0x000fe20008010877 */
[----:B------:R-:W-:Y:S01]  /*3a80*/  MUFU.EX2 R103, R103 ;  /* 0x0000006700677308 */ /* 0x000fe20000000800 */
[----:B------:R-:W-:Y:S01]  /*3a90*/  FADD.FTZ R108, R113, R108 ;  /* 0x0000006c716c7221 */ /* 0x000fe20000010000 */
[----:B-----5:R-:W-:Y:S01]  /*3aa0*/  F2FP.F16.F32.PACK_AB R65, R110, R115 ;  /* 0x000000736e41723e */ /* 0x020fe200000000ff */
[----:B------:R-:W-:Y:S01]  /*3ab0*/  FADD.FTZ R110, R115, R110 ;  /* 0x0000006e736e7221 */ /* 0x000fe20000010000 */
[----:B------:R-:W5:Y:S01]  /*3ac0*/  MUFU.EX2 R34, R34 ;  /* 0x0000002200227308 */ /* 0x000f620000000800 */
[----:B------:R-:W-:Y:S01]  /*3ad0*/  FADD.FTZ R109, R109, R108 ;  /* 0x0000006c6d6d7221 */ /* 0x000fe20000010000 */
[----:B------:R-:W-:-:S02]  /*3ae0*/  ISETP.GE.AND P0, PT, R33, R158, PT ;  /* 0x0000009e2100720c */ /* 0x000fc40003f06270 */
[----:B------:R-:W-:Y:S01]  /*3af0*/  MUFU.EX2 R101, R101 ;  /* 0x0000006500657308 */ /* 0x000fe20000000800 */
[----:B------:R-:W-:Y:S01]  /*3b00*/  FADD.FTZ R102, R102, R109 ;  /* 0x0000006d66667221 */ /* 0x000fe20000010000 */
[C---:B----4-:R-:W-:Y:S01]  /*3b10*/  F2FP.F16.F32.PACK_AB R67, R104.reuse, R111 ;  /* 0x0000006f6843723e */ /* 0x050fe200000000ff */
[----:B------:R-:W-:Y:S01]  /*3b20*/  FADD.FTZ R111, R111, R110 ;  /* 0x0000006e6f6f7221 */ /* 0x000fe20000010000 */
[----:B------:R-:W-:Y:S03]  /*3b30*/  MUFU.EX2 R2, R2 ;  /* 0x0000000200027308 */ /* 0x000fe60000000800 */
[----:B------:R-:W-:Y:S01]  /*3b40*/  FADD.FTZ R104, R104, R111 ;  /* 0x0000006f68687221 */ /* 0x000fe20000010000 */
        /* <DEDUP_REMOVED lines=14> */
[----:B-1----:R-:W-:-:S02]  /*3c30*/  FFMA.FTZ R128, R31, UR4, -R124 ;  /* 0x000000041f807c23 */ /* 0x002fc4000801087c */
[----:B------:R-:W-:Y:S01]  /*3c40*/  MUFU.EX2 R116, R116 ;  /* 0x0000007400747308 */ /* 0x000fe20000000800 */
[----:B------:R-:W-:Y:S03]  /*3c50*/  LDSM.16.MT88.4 R28, [R148+0x9800] ;  /* 0x00980000941c783b */ /* 0x000fe60000004200 */
        /* <DEDUP_REMOVED lines=14> */
[----:B-----5:R-:W-:Y:S01]  /*3d40*/  F2FP.F16.F32.PACK_AB R4, R34, R103 ;  /* 0x000000672204723e */ /* 0x020fe200000000ff */
[----:B------:R-:W-:Y:S01]  /*3d50*/  FADD.FTZ R103, R103, R102 ;  /* 0x0000006667677221 */ /* 0x000fe20000010000 */
[----:B----4-:R-:W-:Y:S01]  /*3d60*/  F2FP.F16.F32.PACK_AB R5, R32, R105 ;  /* 0x000000692005723e */ /* 0x010fe200000000ff */
[----:B------:R-:W-:-:S02]  /*3d70*/  FADD.FTZ R105, R105, R104 ;  /* 0x0000006869697221 */ /* 0x000fc40000010000 */
[----:B------:R-:W-:Y:S02]  /*3d80*/  FADD.FTZ R34, R34, R103 ;  /* 0x0000006722227221 */ /* 0x000fe40000010000 */
[----:B------:R-:W-:Y:S01]  /*3d90*/  HMMA.16816.F32 R64, R64, R6, RZ ;  /* 0x000000064040723c */ /* 0x000fe200000018ff */
[----:B------:R-:W-:Y:S01]  /*3da0*/  F2FP.F16.F32.PACK_AB R6, R2, R101 ;  /* 0x000000650206723e */ /* 0x000fe200000000ff */
[----:B------:R-:W-:Y:S01]  /*3db0*/  FADD.FTZ R32, R32, R105 ;  /* 0x0000006920207221 */ /* 0x000fe20000010000 */
        /* <DEDUP_REMOVED lines=13> */
[----:B------:R-:W-:Y:S01]  /*3e90*/  HMMA.16816.F32 R80, R4, R24, R80 ;  /* 0x000000180450723c */ /* 0x000fe20000001850 */
[----:B------:R-:W-:Y:S01]  /*3ea0*/  FFMA.FTZ R24, R125, UR4, -R124 ;  /* 0x000000047d187c23 */ /* 0x000fe2000801087c */
[--C-:B------:R-:W-:Y:S01]  /*3eb0*/  FFMA.FTZ R125, R126, UR4, -R119.reuse ;  /* 0x000000047e7d7c23 */ /* 0x100fe20008010877 */
[----:B------:R-:W-:-:S04]  /*3ec0*/  FFMA.FTZ R25, R120, UR4, -R119 ;  /* 0x0000000478197c23 */ /* 0x000fc80008010877 */
[----:B------:R-:W-:Y:S01]  /*3ed0*/  MUFU.EX2 R126, R25 ;  /* 0x00000019007e7308 */ /* 0x000fe20000000800 */
[C---:B------:R-:W-:Y:S01]  /*3ee0*/  HMMA.16816.F32 R76, R4.reuse, R26, R76 ;  /* 0x0000001a044c723c */ /* 0x040fe2000000184c */
[--C-:B------:R-:W-:Y:S01]  /*3ef0*/  FFMA.FTZ R27, R123, UR4, -R124.reuse ;  /* 0x000000047b1b7c23 */ /* 0x100fe2000801087c */
[----:B------:R-:W-:Y:S01]  /*3f00*/  FFMA.FTZ R26, R121, UR4, -R124 ;  /* 0x00000004791a7c23 */ /* 0x000fe2000801087c */
[----:B------:R-:W5:Y:S04]  /*3f10*/  MUFU.EX2 R123, R24 ;  /* 0x00000018007b7308 */ /* 0x000f680000000800 */
[----:B------:R-:W-:Y:S01]  /*3f20*/  MUFU.EX2 R121, R27 ;  /* 0x0000001b00797308 */ /* 0x000fe20000000800 */
[C---:B-1----:R-:W-:Y:S03]  /*3f30*/  HMMA.16816.F32 R44, R4.reuse, R8, R44 ;  /* 0x00000008042c723c */ /* 0x042fe6000000182c */
[----:B------:R1:W-:Y:S04]  /*3f40*/  MUFU.EX2 R120, R26 ;  /* 0x0000001a00787308 */ /* 0x0003e80000000800 */
[----:B------:R-:W3:Y:S01]  /*3f50*/  MUFU.EX2 R125, R125 ;  /* 0x0000007d007d7308 */ /* 0x000ee20000000800 */
[C---:B------:R-:W-:Y:S01]  /*3f60*/  HMMA.16816.F32 R48, R4.reuse, R10, R48 ;  /* 0x0000000a0430723c */ /* 0x040fe20000001830 */
[----:B------:R-:W3:Y:S02]  /*3f70*/  LDSM.16.MT88.4 R8, [R148+0x9000] ;  /* 0x009000009408783b */ /* 0x000ee40000004200 */
[----:B------:R-:W3:Y:S05]  /*3f80*/  MUFU.EX2 R124, R130 ;  /* 0x00000082007c7308 */ /* 0x000eea0000000800 */
[C---:B--2---:R-:W-:Y:S01]  /*3f90*/  HMMA.16816.F32 R52, R4.reuse, R16, R52 ;  /* 0x000000100434723c */ /* 0x044fe20000001834 */
[----:B-1----:R-:W-:Y:S07]  /*3fa0*/  LDSM.16.MT88.4 R24, [R106+0x9000] ;  /* 0x009000006a18783b */ /* 0x002fee0000004200 */
[C---:B------:R-:W-:Y:S01]  /*3fb0*/  HMMA.16816.F32 R56, R4.reuse, R18, R56 ;  /* 0x000000120438723c */ /* 0x040fe20000001838 */
[----:B------:R-:W1:Y:S07]  /*3fc0*/  LDSM.16.MT88.4 R16, [R107+0x9000] ;  /* 0x009000006b10783b */ /* 0x000e6e0000004200 */
[C---:B----4-:R-:W-:Y:S08]  /*3fd0*/  HMMA.16816.F32 R60, R4.reuse, R20, R60 ;  /* 0x00000014043c723c */ /* 0x050ff0000000183c */
[----:B------:R-:W-:Y:S01]  /*3fe0*/  HMMA.16816.F32 R64, R4, R22, R64 ;  /* 0x000000160440723c */ /* 0x000fe20000001840 */
[----:B-----5:R-:W-:Y:S01]  /*3ff0*/  F2FP.F16.F32.PACK_AB R4, R123, R118 ;  /* 0x000000767b04723e */ /* 0x020fe200000000ff */
[----:B------:R-:W-:Y:S01]  /*4000*/  LDSM.16.MT88.4 R20, [R152+0xb000] ;  /* 0x00b000009814783b */ /* 0x000fe20000004200 */
[----:B---3--:R-:W-:-:S02]  /*4010*/  F2FP.F16.F32.PACK_AB R5, R125, R126 ;  /* 0x0000007e7d05723e */ /* 0x008fc400000000ff */
[----:B------:R-:W-:Y:S02]  /*4020*/  F2FP.F16.F32.PACK_AB R6, R120, R121 ;  /* 0x000000797806723e */ /* 0x000fe400000000ff */
[----:B------:R-:W-:-:S07]  /*4030*/  F2FP.F16.F32.PACK_AB R7, R127, R122 ;  /* 0x0000007a7f07723e */ /* 0x000fce00000000ff */
[C---:B------:R-:W-:Y:S08]  /*4040*/  HMMA.16816.F32 R96, R4.reuse, R12, R96 ;  /* 0x0000000c0460723c */ /* 0x040ff00000001860 */
        /* <DEDUP_REMOVED lines=73> */
[----:B------:R-:W2:Y:S01]  /*44e0*/  LDCU UR4, c[0x0][0x45c] ;  /* 0x00008b80ff0477ac */ /* 0x000ea20008000800 */
[----:B------:R-:W3:Y:S01]  /*44f0*/  LDCU.64 UR8, c[0x0][0x3a8] ;  /* 0x00007500ff0877ac */ /* 0x000ee20008000a00 */
[----:B------:R-:W4:Y:S09]  /*4500*/  LDCU.64 UR6, c[0x0][0x3a0] ;  /* 0x00007400ff0677ac */ /* 0x000f320008000a00 */
[----:B------:R-:W-:-:S13]  /*4510*/  @!P0 IADD3 R170, P1, PT, RZ, -R170, RZ ;  /* 0x800000aaffaa8210 */ /* 0x000fda0007f3e0ff */
.L_x_5556:
        /* <DEDUP_REMOVED lines=73> */
.L_x_5553:
        /* <DEDUP_REMOVED lines=8> */
[----:B------:R-:W-:Y:S02]  /*4a30*/  IADD3 R173, PT, PT, R173, -0x1, RZ ;  /* 0xffffffffadad7810 */ /* 0x000fe40007ffe0ff */
        /* <DEDUP_REMOVED lines=8> */
[----:B------:R-:W-:Y:S05]  /*4ac0*/  ISETP.GT.AND P2, PT, R173, R158, PT ;  /* 0x0000009ead00720c */ /* 0x000fea0003f44270 */
        /* <DEDUP_REMOVED lines=247> */
.L_x_5555:
        /* <DEDUP_REMOVED lines=21> */
.L_x_5554:
        /* <DEDUP_REMOVED lines=314> */
.L_x_5552:
        /* <DEDUP_REMOVED lines=24> */
[----:B------:R-:W2:Y:S01]  /*70b0*/  MUFU.RCP R8, R7 ;  /* 0x0000000700087308 */ /* 0x000ea20000001000 */
[----:B----4-:R-:W-:Y:S01]  /*70c0*/  FADD.FTZ R6, R9, R6 ;  /* 0x0000000609067221 */ /* 0x010fe20000010000 */
[----:B------:R-:W-:Y:S01]  /*70d0*/  LOP3.LUT R9, R2, 0x1f8, RZ, 0xc0, !PT ;  /* 0x000001f802097812 */ /* 0x000fe200078ec0ff */
[----:B------:R-:W-:Y:S01]  /*70e0*/  BAR.SYNC.DEFER_BLOCKING 0x0 ;  /* 0x0000000000007b1d */ /* 0x000fe20000010000 */
[----:B------:R-:W-:-:S02]  /*70f0*/  FSETP.NE.FTZ.AND P1, PT, R7, RZ, PT ;  /* 0x000000ff0700720b */ /* 0x000fc40003f35000 */
[----:B------:R-:W-:Y:S02]  /*7100*/  FSETP.NE.FTZ.AND P0, PT, R6, RZ, PT ;  /* 0x000000ff0600720b */ /* 0x000fe40003f15000 */
[----:B------:R-:W-:Y:S01]  /*7110*/  LOP3.LUT R9, R9, 0x38, R10, 0x78, !PT ;  /* 0x0000003809097812 */ /* 0x000fe200078e780a */
[----:B------:R-:W-:Y:S01]  /*7120*/  MUFU.RCP R5, R6 ;  /* 0x0000000600057308 */ /* 0x000fe20000001000 */
[----:B------:R-:W-:Y:S02]  /*7130*/  LOP3.LUT R102, R102, 0x10, RZ, 0xc0, !PT ;  /* 0x0000001066667812 */ /* 0x000fe400078ec0ff */
[----:B------:R-:W-:Y:S02]  /*7140*/  R2P PR, R0, 0x1c ;  /* 0x0000001c00007804 */ /* 0x000fe40000000000 */
[----:B------:R-:W-:Y:S02]  /*7150*/  LOP3.LUT R4, R11, R4, RZ, 0xfc, !PT ;  /* 0x000000040b047212 */ /* 0x000fe400078efcff */
[----:B------:R-:W-:Y:S01]  /*7160*/  LEA R102, R9, R102, 0x2 ;  /* 0x0000006609667211 */ /* 0x000fe200078e10ff */
[----:B------:R-:W4:Y:S01]  /*7170*/  @P1 MUFU.LG2 R7, R7 ;  /* 0x0000000700071308 */ /* 0x000f220000000c00 */
[----:B--2---:R-:W-:Y:S01]  /*7180*/  FSEL R8, R8, 1, P1 ;  /* 0x3f80000008087808 */ /* 0x004fe20000800000 */
[----:B------:R-:W2:Y:S01]  /*7190*/  @P0 LDC R18, c[0x0][0x458] ;  /* 0x00011600ff120b82 */ /* 0x000ea20000000800 */
[----:B------:R-:W-:-:S02]  /*71a0*/  MOV R9, 0x40 ;  /* 0x0000004000097802 */ /* 0x000fc40000000f00 */
        /* <DEDUP_REMOVED lines=33> */
[----:B------:R-:W-:Y:S01]  /*73c0*/  SHF.R.U32.HI R101, RZ, 0x2, R0 ;  /* 0x00000002ff657819 */ /* 0x000fe20000011600 */
[----:B------:R-:W5:Y:S01]  /*73d0*/  @P0 MUFU.LG2 R6, R6 ;  /* 0x0000000600060308 */ /* 0x000f620000000c00 */
[----:B------:R-:W-:Y:S01]  /*73e0*/  LOP3.LUT R10, R10, 0x30, RZ, 0xc0, !PT ;  /* 0x000000300a0a7812 */ /* 0x000fe200078ec0ff */
[----:B----4-:R-:W-:Y:S01]  /*73f0*/  @P1 FMUL.FTZ R7, R7, 0.69314718246459960938 ;  /* 0x3f31721807071820 */ /* 0x010fe20000410000 */
[----:B------:R-:W-:-:S02]  /*7400*/  LEA R8, R4, UR7, 0x2 ;  /* 0x0000000704087c11 */ /* 0x000fc4000f8e10ff */
[----:B------:R-:W-:Y:S02]  /*7410*/  FSEL R5, R5, 1, P0 ;  /* 0x3f80000005057808 */ /* 0x000fe40000000000 */
[----:B------:R-:W-:Y:S01]  /*7420*/  SEL R13, R9, 0xffffffc0, !P3 ;  /* 0xffffffc0090d7807 */ /* 0x000fe20005800000 */
[----:B------:R-:W-:Y:S01]  /*7430*/  STS.64 [R8], R96 ;  /* 0x0000006008007388 */ /* 0x000fe20000000a00 */
[----:B------:R-:W-:Y:S01]  /*7440*/  SEL R11, R11, 0xffffffe0, !P2 ;  /* 0xffffffe00b0b7807 */ /* 0x000fe20005000000 */
[C---:B------:R-:W-:Y:S01]  /*7450*/  FMUL.FTZ R98, R5.reuse, R98 ;  /* 0x0000006205627220 */ /* 0x040fe20000410000 */
[----:B------:R-:W-:Y:S01]  /*7460*/  LOP3.LUT R101, R10, 0x7, R101, 0xf8, !PT ;  /* 0x000000070a657812 */ /* 0x000fe200078ef865 */
[C---:B------:R-:W-:Y:S01]  /*7470*/  FMUL.FTZ R99, R5.reuse, R99 ;  /* 0x0000006305637220 */ /* 0x040fe20000410000 */
[C---:B------:R-:W-:Y:S01]  /*7480*/  IADD3 R12, PT, PT, R8.reuse, 0x80, RZ ;  /* 0x00000080080c7810 */ /* 0x040fe20007ffe0ff */
[----:B------:R-:W-:Y:S01]  /*7490*/  FMUL.FTZ R94, R5, R94 ;  /* 0x0000005e055e7220 */ /* 0x000fe20000410000 */
[----:B------:R-:W-:Y:S01]  /*74a0*/  IADD3 R10, PT, PT, R13, R8, RZ ;  /* 0x000000080d0a7210 */ /* 0x000fe20007ffe0ff */
[C---:B------:R-:W-:Y:S01]  /*74b0*/  FMUL.FTZ R95, R5.reuse, R95 ;  /* 0x0000005f055f7220 */ /* 0x040fe20000410000 */
[----:B------:R-:W-:Y:S01]  /*74c0*/  @P4 IADD3 R12, PT, PT, R8, -0x80, RZ ;  /* 0xffffff80080c4810 */ /* 0x000fe20007ffe0ff */
[----:B------:R-:W-:Y:S01]  /*74d0*/  FMUL.FTZ R90, R5, R90 ;  /* 0x0000005a055a7220 */ /* 0x000fe20000410000 */
[----:B------:R-:W-:Y:S01]  /*74e0*/  IADD3 R9, PT, PT, R11, R8, RZ ;  /* 0x000000080b097210 */ /* 0x000fe20007ffe0ff */
        /* <DEDUP_REMOVED lines=15> */
[----:B------:R-:W-:Y:S01]  /*75e0*/  FMUL.FTZ R71, R5, R71 ;  /* 0x0000004705477220 */ /* 0x000fe20000410000 */
[----:B------:R-:W-:Y:S01]  /*75f0*/  IADD3 R11, PT, PT, R11, R16, RZ ;  /* 0x000000100b0b7210 */ /* 0x000fe20007ffe0ff */
        /* <DEDUP_REMOVED lines=22> */
[----:B------:R-:W1:Y:S01]  /*7760*/  @P1 LDC R13, c[0x0][0x458] ;  /* 0x00011600ff0d1b82 */ /* 0x000e620000000800 */
[----:B-----5:R-:W-:Y:S01]  /*7770*/  @P0 FMUL.FTZ R6, R6, 0.69314718246459960938 ;  /* 0x3f31721806060820 */ /* 0x020fe20000410000 */
[----:B------:R-:W-:Y:S04]  /*7780*/  STS.64 [R12+0x800], R82 ;  /* 0x000800520c007388 */ /* 0x000fe80000000a00 */
[----:B------:R-:W-:Y:S02]  /*7790*/  STS.64 [R15], R76 ;  /* 0x0000004c0f007388 */ /* 0x000fe40000000a00 */
[----:B----4-:R-:W3:Y:S02]  /*77a0*/  LDC.64 R88, c[0x0][0x430] ;  /* 0x00010c00ff587b82 */ /* 0x010ee40000000a00 */
[----:B------:R-:W-:Y:S04]  /*77b0*/  STS.64 [R15+0x800], R78 ;  /* 0x0008004e0f007388 */ /* 0x000fe80000000a00 */
[----:B------:R-:W-:Y:S04]  /*77c0*/  STS.64 [R16], R72 ;  /* 0x0000004810007388 */ /* 0x000fe80000000a00 */
[----:B------:R-:W-:Y:S04]  /*77d0*/  STS.64 [R16+0x800], R74 ;  /* 0x0008004a10007388 */ /* 0x000fe80000000a00 */
[----:B------:R4:W-:Y:S04]  /*77e0*/  STS.64 [R11], R68 ;  /* 0x000000440b007388 */ /* 0x0009e80000000a00 */
[----:B------:R5:W-:Y:S04]  /*77f0*/  STS.64 [R11+0x800], R70 ;  /* 0x000800460b007388 */ /* 0x000be80000000a00 */
[----:B------:R1:W-:Y:S01]  /*7800*/  STS.64 [R8+0x4000], R36 ;  /* 0x0040002408007388 */ /* 0x0003e20000000a00 */
[----:B---3--:R-:W-:-:S03]  /*7810*/  IMAD R167, R88, UR6, R167 ;  /* 0x0000000658a77c24 */ /* 0x008fc6000f8e02a7 */
[----:B------:R3:W-:Y:S04]  /*7820*/  STS.64 [R8+0x4800], R38 ;  /* 0x0048002608007388 */ /* 0x0007e80000000a00 */
[----:B------:R3:W-:Y:S04]  /*7830*/  STS.64 [R9+0x4000], R40 ;  /* 0x0040002809007388 */ /* 0x0007e80000000a00 */
[----:B------:R3:W-:Y:S04]  /*7840*/  STS.64 [R9+0x4800], R42 ;  /* 0x0048002a09007388 */ /* 0x0007e80000000a00 */
[----:B------:R3:W-:Y:S01]  /*7850*/  STS.64 [R10+0x4000], R44 ;  /* 0x0040002c0a007388 */ /* 0x0007e20000000a00 */
[----:B----4-:R-:W-:-:S03]  /*7860*/  MOV R68, 0xff800000 ;  /* 0xff80000000447802 */ /* 0x010fc60000000f00 */
[----:B------:R3:W-:Y:S01]  /*7870*/  STS.64 [R10+0x4800], R46 ;  /* 0x0048002e0a007388 */ /* 0x0007e20000000a00 */
[----:B--2---:R-:W-:Y:S01]  /*7880*/  @P0 FFMA.FTZ R68, R3, R18, R6 ;  /* 0x0000001203440223 */ /* 0x004fe20000010006 */
[----:B------:R-:W-:Y:S01]  /*7890*/  LOP3.LUT P0, RZ, R0, 0x3, RZ, 0xc0, !PT ;  /* 0x0000000300ff7812 */ /* 0x000fe2000780c0ff */
[----:B-----5:R-:W-:Y:S01]  /*78a0*/  IMAD R70, R167, UR5, R166 ;  /* 0x00000005a7467c24 */ /* 0x020fe2000f8e02a6 */
[----:B------:R3:W-:Y:S01]  /*78b0*/  STS.64 [R14+0x4000], R48 ;  /* 0x004000300e007388 */ /* 0x0007e20000000a00 */
[----:B------:R-:W-:Y:S01]  /*78c0*/  MOV R69, 0xff800000 ;  /* 0xff80000000457802 */ /* 0x000fe20000000f00 */
[----:B-1----:R-:W-:Y:S01]  /*78d0*/  @P1 FFMA.FTZ R69, R100, R13, R7 ;  /* 0x0000000d64451223 */ /* 0x002fe20000010007 */
[----:B------:R-:W-:Y:S01]  /*78e0*/  IMAD R70, R70, R89, R164 ;  /* 0x0000005946467224 */ /* 0x000fe200078e02a4 */
[----:B------:R3:W-:Y:S03]  /*78f0*/  STS.64 [R14+0x4800], R50 ;  /* 0x004800320e007388 */ /* 0x0007e60000000a00 */
[----:B------:R-:W-:Y:S01]  /*7900*/  IMAD R3, R70, UR4, RZ ;  /* 0x0000000446037c24 */ /* 0x000fe2000f8e02ff */
[----:B------:R3:W-:Y:S04]  /*7910*/  STS.64 [R12+0x4000], R52 ;  /* 0x004000340c007388 */ /* 0x0007e80000000a00 */
        /* <DEDUP_REMOVED lines=36> */
.L_x_5558:
[----:B------:R-:W-:Y:S05]  /*7b60*/  BSYNC.RECONVERGENT B0 ;  /* 0x0000000000007941 */ /* 0x000fea0003800200 */
.L_x_5557:
        /* <DEDUP_REMOVED lines=25> */
.L_x_5559:
        /* <DEDUP_REMOVED lines=16> */
.L_x_7263:


//--------------------- .text._ZN5flash24flash_fwd_splitkv_kernelI23Flash_fwd_kernel_traitsILi128ELi64ELi64ELi4ELb0ELb0EN7cutlass6half_tE19Flash_kernel_traitsILi128ELi64ELi64ELi4ES3_EELb1ELb0ELb0ELb0ELb1ELb0ELb0ELb0EEEvNS_16Flash_fwd_paramsE --------------------------
	.section	.text._ZN5flash24flash_fwd_splitkv_kernelI23Flash_fwd_kernel_traitsILi128ELi64ELi64ELi4ELb0ELb0EN7cutlass6half_tE19Flash_kernel_traitsILi128ELi64ELi64ELi4ES3_EELb1ELb0ELb0ELb0ELb1ELb0ELb0ELb0EEEvNS_16Flash_fwd_paramsE,"ax",@progbits
	.align	128
        .global         _ZN5flash24flash_fwd_splitkv_kernelI23Flash_fwd_kernel_traitsILi128ELi64ELi64ELi4ELb0ELb0EN7cutlass6half_tE19Flash_kernel_traitsILi128ELi64ELi64ELi4ES3_EELb1ELb0ELb0ELb0ELb1ELb0ELb0ELb0EEEvNS_16Flash_fwd_paramsE
        .type           _ZN5flash24flash_fwd_splitkv_kernelI23Flash_fwd_kernel_traitsILi128ELi64ELi64ELi4ELb0ELb0EN7cutlass6half_tE19Flash_kernel_traitsILi128ELi64ELi64ELi4ES3_EELb1ELb0ELb0ELb0ELb1ELb0ELb0ELb0EEEvNS_16Flash_fwd_paramsE,@function
        .size           _ZN5flash24flash_fwd_splitkv_kernelI23Flash_fwd_kernel_traitsILi128ELi64ELi64ELi4ELb0ELb0EN7cutlass6half_tE19Flash_kernel_traitsILi128ELi64ELi64ELi4ES3_EELb1ELb0ELb0ELb0ELb1ELb0ELb0ELb0EEEvNS_16Flash_fwd_paramsE,(.L_x_7264 - _ZN5flash24flash_fwd_splitkv_kernelI23Flash_fwd_kernel_traitsILi128ELi64ELi64ELi4ELb0ELb0EN7cutlass6half_tE19Flash_kernel_traitsILi128ELi64ELi64ELi4ES3_EELb1ELb0ELb0ELb0ELb1ELb0ELb0ELb0EEEvNS_16Flash_fwd_paramsE)
        .other          _ZN5flash24flash_fwd_splitkv_kernelI23Flash_fwd_kernel_traitsILi128ELi64ELi64ELi4ELb0ELb0EN7cutlass6half_tE19Flash_kernel_traitsILi128ELi64ELi64ELi4ES3_EELb1ELb0ELb0ELb0ELb1ELb0ELb0ELb0EEEvNS_16Flash_fwd_paramsE,@"STO_CUDA_ENTRY STV_DEFAULT"
_ZN5flash24flash_fwd_splitkv_kernelI23Flash_fwd_kernel_traitsILi128ELi64ELi64ELi4ELb0ELb0EN7cutlass6half_tE19Flash_kernel_traitsILi128ELi64ELi64ELi4ES3_EELb1ELb0ELb0ELb0ELb1ELb0ELb0ELb0EEEvNS_16Flash_fwd_paramsE:
.text._ZN5flash24flash_fwd_splitkv_kernelI23Flash_fwd_kernel_traitsILi128ELi64ELi64ELi4ELb0ELb0EN7cutlass6half_tE19Flash_kernel_traitsILi128ELi64ELi64ELi4ES3_EELb1ELb0ELb0ELb0ELb1ELb0ELb0ELb0EEEvNS_16Flash_fwd_paramsE:
        /* <DEDUP_REMOVED lines=51> */
.L_x_5560:
        /* <DEDUP_REMOVED lines=36> */
[----:B------:R-:W-:Y:S01]  /*0570*/  SHF.R.U32.HI R0, RZ, 0x3, R31 ;  /* 0x00000003ff007819 */ /* 0x000fe2000001161f */
[----:B------:R-:W4:Y:S03]  /*0580*/  LDCU UR6, c[0x0][0x434] ;  /* 0x00008680ff0677ac */ /* 0x000f260008000800 */
[----:B------:R-:W5:Y:S01]  /*0590*/  @!P0 LDC.64 R4, c[0x0][0x400] ;  /* 0x00010000ff048b82 */ /* 0x000f620000000a00 */
[----:B-1----:R-:W-:-:S04]  /*05a0*/  @P0 IMAD.WIDE.U32 R8, R158, R2, RZ ;  /* 0x000000029e080225 */ /* 0x002fc800078e00ff */
[----:B------:R-:W-:-:S04]  /*05b0*/  IMAD.WIDE.U32 R10, R160, R2, R10 ;  /* 0x00000002a00a7225 */ /* 0x000fc800078e000a */
[C---:B-----5:R-:W-:Y:S01]  /*05c0*/  @!P0 IMAD.WIDE.U32 R6, R159.reuse, R4, RZ ;  /* 0x000000049f068225 */ /* 0x060fe200078e00ff */
[----:B------:R-:W-:Y:S02]  /*05d0*/  @P0 MOV R6, R8 ;  /* 0x0000000800060202 */ /* 0x000fe40000000f00 */
[----:B------:R-:W-:Y:S01]  /*05e0*/  IADD3 R8, PT, PT, R0, 0x10, RZ ;  /* 0x0000001000087810 */ /* 0x000fe20007ffe0ff */
[----:B------:R-:W-:Y:S02]  /*05f0*/  @!P0 IMAD R5, R159, R5, R7 ;  /* 0x000000059f058224 */ /* 0x000fe400078e0207 */
[-C--:B------:R-:W-:Y:S01]  /*0600*/  @P0 IMAD R5, R158, R3.reuse, R9 ;  /* 0x000000039e050224 */ /* 0x080fe200078e0209 */
[----:B------:R-:W-:Y:S01]  /*0610*/  IADD3 R10, P0, PT, R6, R10, RZ ;  /* 0x0000000a060a7210 */ /* 0x000fe20007f1e0ff */
[----:B------:R-:W-:Y:S01]  /*0620*/  IMAD R4, R160, R3, R11 ;  /* 0x00000003a0047224 */ /* 0x000fe200078e020b */
[----:B------:R-:W-:Y:S01]  /*0630*/  ISETP.GE.AND P3, PT, R8, R95, PT ;  /* 0x0000005f0800720c */ /* 0x000fe20003f66270 */
[C---:B------:R-:W-:Y:S01]  /*0640*/  VIADD R6, R0.reuse, 0x20 ;  /* 0x0000002000067836 */ /* 0x040fe20000000000 */
[----:B------:R-:W-:-:S02]  /*0650*/  IADD3 R8, PT, PT, R0, 0x30, RZ ;  /* 0x0000003000087810 */ /* 0x000fc40007ffe0ff */
[----:B------:R-:W-:Y:S01]  /*0660*/  IADD3.X R11, PT, PT, R5, R4, RZ, P0, !PT ;  /* 0x00000004050b7210 */ /* 0x000fe200007fe4ff */
[----:B--2---:R-:W-:Y:S01]  /*0670*/  IMAD R5, R159, UR7, R26 ;  /* 0x000000079f057c24 */ /* 0x004fe2000f8e021a */
[-C--:B------:R-:W-:Y:S02]  /*0680*/  ISETP.GE.AND P0, PT, R0, R95.reuse, PT ;  /* 0x0000005f0000720c */ /* 0x080fe40003f06270 */
        /* <DEDUP_REMOVED lines=14> */
.L_x_5563:
[----:B------:R-:W-:Y:S05]  /*0770*/  BSYNC.RECONVERGENT B0 ;  /* 0x0000000000007941 */ /* 0x000fea0003800200 */
.L_x_5562:
        /* <DEDUP_REMOVED lines=15> */
.L_x_5565:
[----:B------:R-:W-:Y:S05]  /*0870*/  BSYNC.RECONVERGENT B0 ;  /* 0x0000000000007941 */ /* 0x000fea0003800200 */
.L_x_5564:
        /* <DEDUP_REMOVED lines=15> */
.L_x_5567:
[----:B------:R-:W-:Y:S05]  /*0970*/  BSYNC.RECONVERGENT B0 ;  /* 0x0000000000007941 */ /* 0x000fea0003800200 */
.L_x_5566:
[----:B------:R-:W-:Y:S04]  /*0980*/  BSSY.RECONVERGENT B0, `(.L_x_5568) ;  /* 0x000000e000007945 */ /* 0x000fe80003800200 */
[----:B------:R-:W-:Y:S05]  /*0990*/  @P1 BRA `(.L_x_5569) ;  /* 0x0000000000301947 */ /* 0x000fea0003800000 */
[----:B------:R-:W4:Y:S01]  /*09a0*/  LDCU.64 UR4, c[0x0][0x3f0] ;  /* 0x00007e00ff0477ac */ /* 0x000f220008000a00 */
[----:B--23--:R-:W-:Y:S02]  /*09b0*/  IADD3 R7, P0, PT, R0, 0x30, RZ ;  /* 0x0000003000077810 */ /* 0x00cfe40007f1e0ff */
[----:B------:R-:W-:Y:S02]  /*09c0*/  MOV R11, R27 ;  /* 0x0000001b000b7202 */ /* 0x000fe40000000f00 */
[----:B-1----:R-:W-:Y:S01]  /*09d0*/  IADD3.X R9, PT, PT, RZ, RZ, RZ, P0, !PT ;  /* 0x000000ffff097210 */ /* 0x002fe200007fe4ff */
        /* <DEDUP_REMOVED lines=8> */
.L_x_5569:
[----:B------:R-:W-:Y:S05]  /*0a60*/  BSYNC.RECONVERGENT B0 ;  /* 0x0000000000007941 */ /* 0x000fea0003800200 */
.L_x_5568:
        /* <DEDUP_REMOVED lines=20> */
.L_x_5561:
        /* <DEDUP_REMOVED lines=11> */
.L_x_5570:
[----:B------:R-:W-:Y:S05]  /*0c60*/  BRA.U !UP1, `(.L_x_5571) ;  /* 0x0000000509807547 */ /* 0x000fea000b800000 */
[----:B------:R-:W1:Y:S01]  /*0c70*/  LDC R11, c[0x0][0x4f0] ;  /* 0x00013c00ff0b7b82 */ /* 0x000e620000000800 */
[----:B------:R-:W-:Y:S01]  /*0c80*/  LEA R0, R101, 0xffffffc0, 0x6 ;  /* 0xffffffc065007811 */ /* 0x000fe200078e30ff */
[----:B------:R-:W2:Y:S03]  /*0c90*/  LDCU.64 UR4, c[0x0][0x4e8] ;  /* 0x00009d00ff0477ac */ /* 0x000ea60008000a00 */
[----:B-----5:R-:W-:Y:S01]  /*0ca0*/  IABS R2, R0 ;  /* 0x0000000000027213 */ /* 0x020fe20000000000 */
[----:B------:R-:W-:Y:S01]  /*0cb0*/  IMAD.MOV.U32 R8, RZ, RZ, RZ ;  /* 0x000000ffff087224 */ /* 0x000fe200078e00ff */
        /* <DEDUP_REMOVED lines=32> */
[----:B------:R-:W4:Y:S01]  /*0ec0*/  LDG.E R6, desc[UR16][R12.64] ;  /* 0x000000100c067981 */ /* 0x000f22000c1e1900 */
[----:B--2---:R-:W-:Y:S01]  /*0ed0*/  IABS R2, R3 ;  /* 0x0000000300027213 */ /* 0x004fe20000000000 */
[----:B------:R-:W-:Y:S01]  /*0ee0*/  IMAD.MOV R7, RZ, RZ, -R7 ;  /* 0x000000ffff077224 */ /* 0x000fe200078e0a07 */
[----:B---3--:R-:W-:Y:S01]  /*0ef0*/  MOV R28, UR10 ;  /* 0x0000000a001c7c02 */ /* 0x008fe20008000f00 */
[----:B----4-:R-:W-:Y:S01]  /*0f00*/  IMAD.U32 R102, RZ, RZ, UR12 ;  /* 0x0000000cff667e24 */ /* 0x010fe2000f8e00ff */
        /* <DEDUP_REMOVED lines=54> */
.L_x_5571:
        /* <DEDUP_REMOVED lines=15> */
.L_x_5573:
[----:B------:R-:W2:Y:S01]  /*1360*/  LDC.64 R102, c[0x0][0x3b8] ;  /* 0x0000ee00ff667b82 */ /* 0x000ea20000000a00 */
[----:B-1----:R-:W-:-:S05]  /*1370*/  IADD3 R4, PT, PT, R0, R3, RZ ;  /* 0x0000000300047210 */ /* 0x002fca0007ffe0ff */
[C---:B--2---:R-:W-:Y:S02]  /*1380*/  IMAD R9, R4.reuse, R103, RZ ;  /* 0x0000006704097224 */ /* 0x044fe400078e02ff */
[----:B------:R-:W-:-:S05]  /*1390*/  IMAD.WIDE.U32 R4, R4, R102, RZ ;  /* 0x0000006604047225 */ /* 0x000fca00078e00ff */
[----:B------:R-:W-:Y:S02]  /*13a0*/  IADD3 R9, PT, PT, R5, R9, RZ ;  /* 0x0000000905097210 */ /* 0x000fe40007ffe0ff */
[----:B------:R-:W-:Y:S02]  /*13b0*/  MOV R8, R4 ;  /* 0x0000000400087202 */ /* 0x000fe40000000f00 */
.L_x_5574:
        /* <DEDUP_REMOVED lines=14> */
.L_x_5575:
[----:B------:R-:W1:Y:S01]  /*14a0*/  LDC.64 R28, c[0x0][0x3c0] ;  /* 0x0000f000ff1c7b82 */ /* 0x000e620000000a00 */
[----:B------:R-:W-:-:S05]  /*14b0*/  IADD3 R3, PT, PT, R0, R3, RZ ;  /* 0x0000000300037210 */ /* 0x000fca0007ffe0ff */
[C---:B-1----:R-:W-:Y:S02]  /*14c0*/  IMAD R11, R3.reuse, R29, RZ ;  /* 0x0000001d030b7224 */ /* 0x042fe400078e02ff */
[----:B-----5:R-:W-:-:S05]  /*14d0*/  IMAD.WIDE.U32 R2, R3, R28, RZ ;  /* 0x0000001c03027225 */ /* 0x020fca00078e00ff */
[----:B------:R-:W-:Y:S02]  /*14e0*/  IADD3 R11, PT, PT, R3, R11, RZ ;  /* 0x0000000b030b7210 */ /* 0x000fe40007ffe0ff */
[----:B------:R-:W-:-:S07]  /*14f0*/  MOV R10, R2 ;  /* 0x00000002000a7202 */ /* 0x000fce0000000f00 */
.L_x_5576:
        /* <DEDUP_REMOVED lines=27> */
[----:B------:R-:W-:-:S04]  /*16b0*/  IMAD.WIDE.U32 R8, R0, R102, R8 ;  /* 0x0000006600087225 */ /* 0x000fc800078e0008 */
[----:B------:R-:W-:Y:S01]  /*16c0*/  @!P1 IMAD.MOV R6, RZ, RZ, -R6 ;  /* 0x000000ffff069224 */ /* 0x000fe200078e0a06 */
[----:B------:R-:W-:Y:S01]  /*16d0*/  @!P0 LOP3.LUT R6, RZ, R7, RZ, 0x33, !PT ;  /* 0x00000007ff068212 */ /* 0x000fe200078e33ff */
[C---:B------:R-:W-:Y:S02]  /*16e0*/  IMAD R11, R0.reuse, R29, R11 ;  /* 0x0000001d000b7224 */ /* 0x040fe400078e020b */
[----:B------:R-:W-:Y:S01]  /*16f0*/  IMAD R9, R0, R103, R9 ;  /* 0x0000006700097224 */ /* 0x000fe200078e0209 */
        /* <DEDUP_REMOVED lines=9> */
.L_x_5572:
        /* <DEDUP_REMOVED lines=9> */
[----:B------:R-:W-:Y:S01]  /*1820*/  IMAD.WIDE.U32 R34, R35, 0x40, R12 ;  /* 0x0000004023227825 */ /* 0x000fe200078e000c */
[C---:B------:R-:W-:Y:S01]  /*1830*/  IADD3 R13, PT, PT, R12.reuse, 0x30, RZ ;  /* 0x000000300c0d7810 */ /* 0x040fe20007ffe0ff */
[----:B------:R-:W2:Y:S01]  /*1840*/  LDCU.64 UR6, c[0x0][0x388] ;  /* 0x00007100ff0677ac */ /* 0x000ea20008000a00 */
[-C--:B------:R-:W-:Y:S01]  /*1850*/  ISETP.GE.AND P5, PT, R17, R152.reuse, PT ;  /* 0x000000981100720c */ /* 0x080fe20003fa6270 */
[----:B------:R-:W3:Y:S01]  /*1860*/  @P0 LDC.64 R4, c[0x0][0x3b0] ;  /* 0x0000ec00ff040b82 */ /* 0x000ee20000000a00 */
[----:B------:R-:W-:Y:S01]  /*1870*/  VIADD R15, R12, 0x20 ;  /* 0x000000200c0f7836 */ /* 0x000fe20000000000 */
[----:B------:R-:W-:Y:S01]  /*1880*/  ISETP.GE.AND P3, PT, R13, R152, PT ;  /* 0x000000980d00720c */ /* 0x000fe20003f66270 */
[----:B------:R-:W-:Y:S01]  /*1890*/  IMAD.SHL.U32 R92, R31, 0x40, RZ ;  /* 0x000000401f5c7824 */ /* 0x000fe200078e00ff */
[----:B------:R-:W-:-:S02]  /*18a0*/  IADD3 R18, P1, PT, R19, R18, RZ ;  /* 0x0000001213127210 */ /* 0x000fc40007f3e0ff */
[----:B------:R-:W-:Y:S02]  /*18b0*/  ISETP.GE.AND P4, PT, R15, R152, PT ;  /* 0x000000980f00720c */ /* 0x000fe40003f86270 */
[----:B------:R-:W4:Y:S01]  /*18c0*/  @!P0 LDC.64 R6, c[0x0][0x398] ;  /* 0x0000e600ff068b82 */ /* 0x000f220000000a00 */
[----:B------:R-:W-:Y:S02]  /*18d0*/  LOP3.LUT R9, R92, 0x1c0, RZ, 0xc0, !PT ;  /* 0x000001c05c097812 */ /* 0x000fe400078ec0ff */
[----:B------:R-:W-:Y:S02]  /*18e0*/  SHF.L.U64.HI R30, R102, 0x4, R103 ;  /* 0x00000004661e7819 */ /* 0x000fe40000010267 */
[C---:B------:R-:W-:Y:S02]  /*18f0*/  LOP3.LUT R150, R92.reuse, 0x400, RZ, 0xc0, !PT ;  /* 0x000004005c967812 */ /* 0x040fe400078ec0ff */
[----:B------:R-:W-:Y:S01]  /*1900*/  LOP3.LUT R92, R92, 0x200, RZ, 0xc0, !PT ;  /* 0x000002005c5c7812 */ /* 0x000fe200078ec0ff */
[----:B------:R-:W5:Y:S01]  /*1910*/  @!P6 LDC.64 R2, c[0x0][0x3b0] ;  /* 0x0000ec00ff02eb82 */ /* 0x000f620000000a00 */
[----:B------:R-:W-:Y:S01]  /*1920*/  SHF.R.U32.HI R94, RZ, 0x1, R31 ;  /* 0x00000001ff5e7819 */ /* 0x000fe2000001161f */
[----:B---3--:R-:W-:-:S04]  /*1930*/  @P0 IMAD.WIDE.U32 R10, R158, R4, RZ ;  /* 0x000000049e0a0225 */ /* 0x008fc800078e00ff */
[----:B----4-:R-:W-:-:S04]  /*1940*/  @!P0 IMAD.WIDE.U32 R20, R159, R6, RZ ;  /* 0x000000069f148225 */ /* 0x010fc800078e00ff */
[----:B------:R-:W-:Y:S02]  /*1950*/  @P0 IMAD.MOV.U32 R20, RZ, RZ, R10 ;  /* 0x000000ffff140224 */ /* 0x000fe400078e000a */
[----:B------:R-:W-:Y:S02]  /*1960*/  @!P0 IMAD R7, R159, R7, R21 ;  /* 0x000000079f078224 */ /* 0x000fe400078e0215 */
[----:B------:R-:W-:Y:S01]  /*1970*/  @P0 IMAD R7, R158, R5, R11 ;  /* 0x000000059e070224 */ /* 0x000fe200078e020b */
[----:B------:R-:W-:Y:S01]  /*1980*/  IADD3 R20, P0, PT, R19, R20, RZ ;  /* 0x0000001413147210 */ /* 0x000fe20007f1e0ff */
[----:B------:R-:W3:Y:S01]  /*1990*/  @!P6 LDC.64 R4, c[0x0][0x380] ;  /* 0x0000e000ff04eb82 */ /* 0x000ee20000000a00 */
[----:B-----5:R-:W-:-:S03]  /*19a0*/  @!P6 IMAD R6, R35, R2, RZ ;  /* 0x000000022306e224 */ /* 0x020fc600078e02ff */
[----:B------:R-:W-:Y:S02]  /*19b0*/  IMAD.X R21, RZ, RZ, R7, P0 ;  /* 0x000000ffff157224 */ /* 0x000fe400000e0607 */
[----:B------:R-:W-:Y:S02]  /*19c0*/  @!P6 IMAD R6, R34, R3, R6 ;  /* 0x000000032206e224 */ /* 0x000fe400078e0206 */
[----:B-1----:R-:W-:Y:S01]  /*19d0*/  IMAD.WIDE.U32 R20, R26, UR4, R20 ;  /* 0x000000041a147c25 */ /* 0x002fe2000f8e0014 */
[----:B------:R-:W-:-:S03]  /*19e0*/  UMOV UR4, 0x400 ;  /* 0x0000040000047882 */ /* 0x000fc60000000000 */
[----:B------:R-:W-:Y:S01]  /*19f0*/  IMAD R27, R26, UR5, R21 ;  /* 0x000000051a1b7c24 */ /* 0x000fe2000f8e0215 */
[----:B------:R-:W1:Y:S01]  /*1a00*/  S2UR UR5, SR_CgaCtaId ;  /* 0x00000000000579c3 */ /* 0x000e620000008800 */
[----:B------:R-:W-:Y:S01]  /*1a10*/  @!P6 IMAD.MOV.U32 R26, RZ, RZ, R20 ;  /* 0x000000ffff1ae224 */ /* 0x000fe200078e0014 */
[----:B------:R-:W-:Y:S01]  /*1a20*/  @!P4 MOV R38, R20 ;  /* 0x000000140026c202 */ /* 0x000fe20000000f00 */
[--C-:B------:R-:W-:Y:S02]  /*1a30*/  @!P4 IMAD.MOV.U32 R39, RZ, RZ, R27.reuse ;  /* 0x000000ffff27c224 */ /* 0x100fe400078e001b */
[----:B------:R-:W-:Y:S01]  /*1a40*/  @!P6 IMAD.WIDE.U32 R10, R34, R2, R26 ;  /* 0x00000002220ae225 */ /* 0x000fe200078e001a */
[----:B------:R-:W-:Y:S02]  /*1a50*/  IADD3 R26, P2, PT, R19, R8, RZ ;  /* 0x00000008131a7210 */ /* 0x000fe40007f5e0ff */
[----:B------:R-:W4:Y:S01]  /*1a60*/  @!P5 LDC.64 R2, c[0x0][0x3b0] ;  /* 0x0000ec00ff02db82 */ /* 0x000f220000000a00 */
[----:B------:R-:W-:Y:S01]  /*1a70*/  @!P6 IMAD.IADD R6, R11, 0x1, R6 ;  /* 0x000000010b06e824 */ /* 0x000fe200078e0206 */
[----:B------:R-:W-:-:S02]  /*1a80*/  LOP3.LUT R8, R0, 0x1f8, RZ, 0xc0, !PT ;  /* 0x000001f800087812 */ /* 0x000fc400078ec0ff */
[----:B---3--:R-:W-:Y:S02]  /*1a90*/  @!P6 LEA R32, P0, R10, R4, 0x1 ;  /* 0x000000040a20e211 */ /* 0x008fe400078008ff */
[----:B------:R-:W-:Y:S02]  /*1aa0*/  LOP3.LUT R161, R8, 0x38, R31, 0x78, !PT ;  /* 0x0000003808a17812 */ /* 0x000fe400078e781f */
[----:B------:R-:W-:Y:S02]  /*1ab0*/  @!P6 LEA.HI.X R33, R10, R5, R6, 0x1, P0 ;  /* 0x000000050a21e211 */ /* 0x000fe400000f0c06 */
[C---:B------:R-:W-:Y:S01]  /*1ac0*/  @!P5 IADD3 R25, P0, PT, R34.reuse, 0x10, RZ ;  /* 0x000000102219d810 */ /* 0x040fe20007f1e0ff */
[----:B------:R-:W3:Y:S01]  /*1ad0*/  @!P4 LDC.64 R4, c[0x0][0x3b0] ;  /* 0x0000ec00ff04cb82 */ /* 0x000ee20000000a00 */
[--C-:B------:R-:W-:Y:S02]  /*1ae0*/  LOP3.LUT R161, R161, 0x1e00, R0.reuse, 0xf8, !PT ;  /* 0x00001e00a1a17812 */ /* 0x100fe400078ef800 */
[----:B------:R-:W-:Y:S01]  /*1af0*/  LOP3.LUT R0, R9, 0x38, R0, 0xf8, !PT ;  /* 0x0000003809007812 */ /* 0x000fe200078ef800 */
[----:B------:R-:W-:Y:S01]  /*1b00*/  @!P5 IMAD.X R21, RZ, RZ, R35, P0 ;  /* 0x000000ffff15d224 */ /* 0x000fe200000e0623 */
[----:B------:R-:W-:Y:S01]  /*1b10*/  @!P4 IADD3 R22, P0, PT, R34, 0x20, RZ ;  /* 0x000000202216c810 */ /* 0x000fe20007f1e0ff */
[----:B-1----:R-:W-:-:S02]  /*1b20*/  ULEA UR5, UR5, UR4, 0x18 ;  /* 0x0000000405057291 */ /* 0x002fc4000f8ec0ff */
[----:B------:R-:W1:Y:S02]  /*1b30*/  @!P5 LDC.64 R6, c[0x0][0x380] ;  /* 0x0000e000ff06db82 */ /* 0x000e640000000a00 */
[--C-:B------:R-:W-:Y:S01]  /*1b40*/  @!P4 IMAD.X R23, RZ, RZ, R35.reuse, P0 ;  /* 0x000000ffff17c224 */ /* 0x100fe200000e0623 */
[----:B------:R-:W-:Y:S01]  /*1b50*/  @!P3 IADD3 R19, P0, PT, R34, 0x30, RZ ;  /* 0x000000302213b810 */ /* 0x000fe20007f1e0ff */
[----:B------:R-:W-:Y:S01]  /*1b60*/  @!P5 IMAD.MOV.U32 R34, RZ, RZ, R20 ;  /* 0x000000ffff22d224 */ /* 0x000fe200078e0014 */
[----:B------:R-:W-:Y:S01]  /*1b70*/  LEA R161, R161, UR5, 0x1 ;  /* 0x00000005a1a17c11 */ /* 0x000fe2000f8e08ff */
[----:B----4-:R-:W-:Y:S02]  /*1b80*/  @!P5 IMAD R24, R21, R2, RZ ;  /* 0x000000021518d224 */ /* 0x010fe400078e02ff */
[----:B------:R-:W4:Y:S01]  /*1b90*/  @!P3 LDC.64 R10, c[0x0][0x3b0] ;  /* 0x0000ec00ff0abb82 */ /* 0x000f220000000a00 */
[----:B------:R-:W-:Y:S01]  /*1ba0*/  @!P3 IMAD.X R21, RZ, RZ, R35, P0 ;  /* 0x000000ffff15b224 */ /* 0x000fe200000e0623 */
[----:B------:R-:W-:Y:S01]  /*1bb0*/  @!PT LDS RZ, [RZ] ;  /* 0x00000000fffff984 */ /* 0x000fe20000000800 */
[----:B------:R-:W-:Y:S01]  /*1bc0*/  @!PT LDS RZ, [RZ] ;  /* 0x00000000fffff984 */ /* 0x000fe20000000800 */
[----:B------:R-:W-:Y:S01]  /*1bd0*/  @!PT LDS RZ, [RZ] ;  /* 0x00000000fffff984 */ /* 0x000fe20000000800 */
[----:B------:R-:W-:Y:S01]  /*1be0*/  @!P6 LDGSTS.E.BYPASS.LTC128B.128 [R161], desc[UR16][R32.64] ;  /* 0x0000000020a1efae */ /* 0x000fe2000b981a10 */
[----:B------:R-:W-:-:S02]  /*1bf0*/  @!P5 IMAD.MOV.U32 R35, RZ, RZ, R27 ;  /* 0x000000ffff23d224 */ /* 0x000fc400078e001b */
[C---:B------:R-:W-:Y:S01]  /*1c00*/  @!P5 IMAD R24, R25.reuse, R3, R24 ;  /* 0x000000031918d224 */ /* 0x040fe200078e0218 */
[----:B------:R5:W-:Y:S01]  /*1c10*/  @!P6 LDGSTS.E.BYPASS.LTC128B.128 [R161+0x2000], desc[UR16][R32.64+0x80] ;  /* 0x0200008020a1efae */ /* 0x000be2000b981a10 */
[----:B------:R-:W-:Y:S01]  /*1c20*/  @!P5 IMAD.WIDE.U32 R34, R25, R2, R34 ;  /* 0x000000021922d225 */ /* 0x000fe200078e0022 */
[----:B------:R-:W2:Y:S03]  /*1c30*/  @!P4 LDC.64 R8, c[0x0][0x380] ;  /* 0x0000e000ff08cb82 */ /* 0x000ea60000000a00 */
[-C--:B---3--:R-:W-:Y:S02]  /*1c40*/  @!P4 IMAD R23, R23, R4.reuse, RZ ;  /* 0x000000041717c224 */ /* 0x088fe400078e02ff */
[----:B------:R-:W-:-:S03]  /*1c50*/  @!P4 IMAD.WIDE.U32 R38, R22, R4, R38 ;  /* 0x000000041626c225 */ /* 0x000fc600078e0026 */
[----:B------:R-:W3:Y:S01]  /*1c60*/  @!P3 LDC.64 R2, c[0x0][0x380] ;  /* 0x0000e000ff02bb82 */ /* 0x000ee20000000a00 */
[----:B-1----:R-:W-:Y:S01]  /*1c70*/  @!P5 LEA R36, P0, R34, R6, 0x1 ;  /* 0x000000062224d211 */ /* 0x002fe200078008ff */
[----:B------:R-:W-:Y:S02]  /*1c80*/  IMAD.SHL.U32 R6, R101, 0x40, RZ ;  /* 0x0000004065067824 */ /* 0x000fe400078e00ff */
[----:B------:R-:W-:Y:S02]  /*1c90*/  @!P5 IMAD.IADD R24, R35, 0x1, R24 ;  /* 0x000000012318d824 */ /* 0x000fe400078e0218 */
[----:B------:R-:W-:Y:S02]  /*1ca0*/  @!P4 IMAD R5, R22, R5, R23 ;  /* 0x000000051605c224 */ /* 0x000fe400078e0217 */
[----:B----4-:R-:W-:Y:S01]  /*1cb0*/  @!P3 IMAD R4, R21, R10, RZ ;  /* 0x0000000a1504b224 */ /* 0x010fe200078e02ff */
[----:B------:R-:W-:Y:S01]  /*1cc0*/  @!P5 LEA.HI.X R37, R34, R7, R24, 0x1, P0 ;  /* 0x000000072225d211 */ /* 0x000fe200000f0c18 */
[----:B------:R-:W-:-:S02]  /*1cd0*/  @!P4 IMAD.IADD R5, R39, 0x1, R5 ;  /* 0x000000012705c824 */ /* 0x000fc400078e0205 */
[----:B------:R-:W-:Y:S02]  /*1ce0*/  @!P3 IMAD R11, R19, R11, R4 ;  /* 0x0000000b130bb224 */ /* 0x000fe400078e0204 */
[----:B------:R-:W-:Y:S01]  /*1cf0*/  VIADD R4, R6, 0xffffffc0 ;  /* 0xffffffc006047836 */ /* 0x000fe20000000000 */
[----:B------:R-:W-:Y:S01]  /*1d00*/  @!P5 LDGSTS.E.BYPASS.LTC128B.128 [R161+0x800], desc[UR16][R36.64] ;  /* 0x0080000024a1dfae */ /* 0x000fe2000b981a10 */
[----:B------:R-:W-:Y:S02]  /*1d10*/  IMAD.SHL.U32 R7, R102, 0x10, RZ ;  /* 0x0000001066077824 */ /* 0x000fe400078e00ff */
[----:B-----5:R-:W-:Y:S01]  /*1d20*/  @!P3 IMAD.MOV.U32 R33, RZ, RZ, R27 ;  /* 0x000000ffff21b224 */ /* 0x020fe200078e001b */
[----:B------:R-:W-:Y:S01]  /*1d30*/  @!P5 LDGSTS.E.BYPASS.LTC128B.128 [R161+0x2800], desc[UR16][R36.64+0x80] ;  /* 0x0280008024a1dfae */ /* 0x000fe2000b981a10 */
[----:B------:R-:W-:Y:S02]  /*1d40*/  IMAD.X R27, RZ, RZ, R16, P2 ;  /* 0x000000ffff1b7224 */ /* 0x000fe400010e0610 */
[----:B------:R-:W-:Y:S01]  /*1d50*/  @!P3 IMAD.MOV.U32 R32, RZ, RZ, R20 ;  /* 0x000000ffff20b224 */ /* 0x000fe200078e0014 */
[----:B--2---:R-:W-:Y:S01]  /*1d60*/  @!P4 LEA R20, P0, R38, R8, 0x1 ;  /* 0x000000082614c211 */ /* 0x004fe200078008ff */
[----:B------:R-:W-:Y:S01]  /*1d70*/  IMAD.WIDE.U32 R26, R12, R102, R26 ;  /* 0x000000660c1a7225 */ /* 0x000fe200078e001a */
[----:B------:R-:W-:-:S02]  /*1d80*/  IADD3 R8, PT, PT, -R4, R93, RZ ;  /* 0x0000005d04087210 */ /* 0x000fc40007ffe1ff */
[----:B------:R-:W-:Y:S01]  /*1d90*/  @!P4 LEA.HI.X R21, R38, R9, R5, 0x1, P0 ;  /* 0x000000092615c211 */ /* 0x000fe200000f0c05 */
[----:B------:R-:W-:Y:S01]  /*1da0*/  IMAD R153, R12, R103, R27 ;  /* 0x000000670c997224 */ /* 0x000fe200078e021b */
[C---:B------:R-:W-:Y:S01]  /*1db0*/  LEA R154, P6, R26.reuse, UR6, 0x1 ;  /* 0x000000061a9a7c11 */ /* 0x040fe2000f8c08ff */
[----:B------:R-:W-:Y:S01]  /*1dc0*/  @!P3 IMAD.WIDE.U32 R32, R19, R10, R32 ;  /* 0x0000000a1320b225 */ /* 0x000fe200078e0020 */
[----:B------:R-:W-:Y:S01]  /*1dd0*/  ISETP.GE.AND P5, PT, R17, R8, PT ;  /* 0x000000081100720c */ /* 0x000fe20003fa6270 */
[----:B------:R-:W-:Y:S01]  /*1de0*/  @!P4 LDGSTS.E.BYPASS.LTC128B.128 [R161+0x1000], desc[UR16][R20.64] ;  /* 0x0100000014a1cfae */ /* 0x000fe2000b981a10 */
[----:B------:R-:W-:Y:S01]  /*1df0*/  LEA.HI.X R153, R26, UR7, R153, 0x1, P6 ;  /* 0x000000071a997c11 */ /* 0x000fe2000b0f0c99 */
[----:B------:R-:W-:Y:S01]  /*1e00*/  @!P3 IMAD.IADD R10, R33, 0x1, R11 ;  /* 0x00000001210ab824 */ /* 0x000fe200078e020b */
[C---:B---3--:R-:W-:Y:S01]  /*1e10*/  @!P3 LEA R2, P2, R32.reuse, R2, 0x1 ;  /* 0x000000022002b211 */ /* 0x048fe200078408ff */
[----:B------:R-:W1:Y:S01]  /*1e20*/  LDCU.64 UR6, c[0x0][0x390] ;  /* 0x00007200ff0677ac */ /* 0x000e620008000a00 */
[----:B------:R-:W-:Y:S01]  /*1e30*/  @!P4 LDGSTS.E.BYPASS.LTC128B.128 [R161+0x3000], desc[UR16][R20.64+0x80] ;  /* 0x0300008014a1cfae */ /* 0x000fe2000b981a10 */
[----:B------:R-:W-:Y:S01]  /*1e40*/  IMAD.X R19, RZ, RZ, R14, P1 ;  /* 0x000000ffff137224 */ /* 0x000fe200008e060e */
[----:B------:R-:W-:-:S02]  /*1e50*/  @!P3 LEA.HI.X R3, R32, R3, R10, 0x1, P2 ;  /* 0x000000032003b211 */ /* 0x000fc400010f0c0a */
[----:B------:R-:W-:Y:S01]  /*1e60*/  ISETP.GE.AND P2, PT, R13, R8, PT ;  /* 0x000000080d00720c */ /* 0x000fe20003f46270 */
[C---:B------:R-:W-:Y:S01]  /*1e70*/  IMAD.WIDE.U32 R18, R12.reuse, R28, R18 ;  /* 0x0000001c0c127225 */ /* 0x040fe200078e0012 */
[-C--:B------:R-:W-:Y:S01]  /*1e80*/  ISETP.GE.AND P4, PT, R15, R8.reuse, PT ;  /* 0x000000080f00720c */ /* 0x080fe20003f86270 */
[----:B------:R-:W-:Y:S01]  /*1e90*/  @!P3 LDGSTS.E.BYPASS.LTC128B.128 [R161+0x1800], desc[UR16][R2.64] ;  /* 0x0180000002a1bfae */ /* 0x000fe2000b981a10 */
[CC--:B------:R-:W-:Y:S01]  /*1ea0*/  ISETP.GE.AND P6, PT, R12.reuse, R8.reuse, PT ;  /* 0x000000080c00720c */ /* 0x0c0fe20003fc6270 */
[----:B------:R-:W-:Y:S01]  /*1eb0*/  IMAD R12, R12, R29, R19 ;  /* 0x0000001d0c0c7224 */ /* 0x000fe200078e0213 */
[----:B------:R-:W-:Y:S01]  /*1ec0*/  ISETP.GE.AND P0, PT, R17, R8, PT ;  /* 0x000000081100720c */ /* 0x000fe20003f06270 */
[----:B------:R2:W-:Y:S06]  /*1ed0*/  @!P3 LDGSTS.E.BYPASS.LTC128B.128 [R161+0x3800], desc[UR16][R2.64+0x80] ;  /* 0x0380008002a1bfae */ /* 0x0005ec000b981a10 */
[----:B------:R-:W-:Y:S01]  /*1ee0*/  @!P2 IMAD.MOV.U32 R155, RZ, RZ, R153 ;  /* 0x000000ffff9ba224 */ /* 0x000fe200078e0099 */
[----:B-1----:R-:W-:Y:S01]  /*1ef0*/  LEA R156, P1, R18, UR6, 0x1 ;  /* 0x00000006129c7c11 */ /* 0x002fe2000f8208ff */
[----:B------:R-:W-:-:S02]  /*1f00*/  @!P2 IMAD R5, R103, 0x60, RZ ;  /* 0x000000606705a824 */ /* 0x000fc400078e02ff */
[----:B------:R-:W-:Y:S01]  /*1f10*/  @!P2 IMAD.WIDE.U32 R10, R102, 0x60, R154 ;  /* 0x00000060660aa825 */ /* 0x000fe200078e009a */
[----:B------:R-:W-:Y:S02]  /*1f20*/  LEA.HI.X R157, R18, UR7, R12, 0x1, P1 ;  /* 0x00000007129d7c11 */ /* 0x000fe400088f0c0c */
[C---:B------:R-:W-:Y:S01]  /*1f30*/  @!P4 LEA R18, P1, R102.reuse, R154, 0x6 ;  /* 0x0000009a6612c211 */ /* 0x040fe200078230ff */
[----:B------:R-:W-:Y:S02]  /*1f40*/  @!P6 IMAD.MOV.U32 R155, RZ, RZ, R153 ;  /* 0x000000ffff9be224 */ /* 0x000fe400078e0099 */
[----:B------:R-:W-:Y:S01]  /*1f50*/  @!P2 IMAD.IADD R17, R11, 0x1, R5 ;  /* 0x000000010b11a824 */ /* 0x000fe200078e0205 */
[----:B------:R-:W-:Y:S01]  /*1f60*/  @!P4 LEA.HI.X R19, R102, R153, R103, 0x6, P1 ;  /* 0x000000996613c211 */ /* 0x000fe200008f3467 */
[----:B------:R-:W-:Y:S01]  /*1f70*/  @!P2 IMAD.MOV.U32 R16, RZ, RZ, R10 ;  /* 0x000000ffff10a224 */ /* 0x000fe200078e000a */
[----:B------:R-:W-:Y:S01]  /*1f80*/  @!P6 LDGSTS.E.BYPASS.LTC128B.128 [R161+0x4000], desc[UR16][R154.64] ;  /* 0x040000009aa1efae */ /* 0x000fe2000b981a10 */
[----:B------:R-:W-:-:S03]  /*1f90*/  SHF.L.U32 R5, R28, 0x4, RZ ;  /* 0x000000041c057819 */ /* 0x000fc600000006ff */
[----:B------:R-:W-:Y:S01]  /*1fa0*/  @!P6 LDGSTS.E.BYPASS.LTC128B.128 [R161+0x6000], desc[UR16][R154.64+0x80] ;  /* 0x060000809aa1efae */ /* 0x000fe2000b981a10 */
[----:B------:R-:W-:Y:S02]  /*1fb0*/  @!P0 LEA R10, P1, R5, R156, 0x1 ;  /* 0x0000009c050a8211 */ /* 0x000fe400078208ff */
[----:B--2---:R-:W-:-:S04]  /*1fc0*/  @!P5 LEA R2, P3, R7, R154, 0x1 ;  /* 0x0000009a0702d211 */ /* 0x004fc800078608ff */
[----:B------:R-:W-:Y:S02]  /*1fd0*/  @!P5 LEA.HI.X R3, R7, R153, R30, 0x1, P3 ;  /* 0x000000990703d211 */ /* 0x000fe400018f0c1e */
[----:B------:R-:W-:-:S03]  /*1fe0*/  ISETP.GE.AND P3, PT, R13, R8, PT ;  /* 0x000000080d00720c */ /* 0x000fc60003f66270 */
[----:B------:R-:W-:Y:S04]  /*1ff0*/  @!P5 LDGSTS.E.BYPASS.LTC128B.128 [R161+0x4800], desc[UR16][R2.64] ;  /* 0x0480000002a1dfae */ /* 0x000fe8000b981a10 */
[----:B------:R1:W-:Y:S04]  /*2000*/  @!P5 LDGSTS.E.BYPASS.LTC128B.128 [R161+0x6800], desc[UR16][R2.64+0x80] ;  /* 0x0680008002a1dfae */ /* 0x0003e8000b981a10 */
[----:B------:R-:W-:Y:S02]  /*2010*/  @!P4 LDGSTS.E.BYPASS.LTC128B.128 [R161+0x5000], desc[UR16][R18.64] ;  /* 0x0500000012a1cfae */ /* 0x000fe4000b981a10 */
[----:B------:R-:W-:-:S02]  /*2020*/  @!P3 IMAD.WIDE.U32 R12, R28, 0x60, R156 ;  /* 0x000000601c0cb825 */ /* 0x000fc400078e009c */
[----:B------:R-:W-:Y:S04]  /*2030*/  @!P4 LDGSTS.E.BYPASS.LTC128B.128 [R161+0x7000], desc[UR16][R18.64+0x80] ;  /* 0x0700008012a1cfae */ /* 0x000fe8000b981a10 */
[----:B------:R-:W-:Y:S04]  /*2040*/  @!P2 LDGSTS.E.BYPASS.LTC128B.128 [R161+0x5800], desc[UR16][R16.64] ;  /* 0x0580000010a1afae */ /* 0x000fe8000b981a10 */
[----:B------:R-:W-:Y:S01]  /*2050*/  @!P2 LDGSTS.E.BYPASS.LTC128B.128 [R161+0x7800], desc[UR16][R16.64+0x80] ;  /* 0x0780008010a1afae */ /* 0x000fe2000b981a10 */
[----:B------:R-:W-:Y:S01]  /*2060*/  ISETP.GE.AND P2, PT, R15, R8, PT ;  /* 0x000000080f00720c */ /* 0x000fe20003f46270 */
[----:B------:R-:W-:-:S02]  /*2070*/  @!P3 IMAD R8, R29, 0x60, RZ ;  /* 0x000000601d08b824 */ /* 0x000fc400078e02ff */
[----:B------:R-:W0:Y:S02]  /*2080*/  LDGDEPBAR ;  /* 0x00000000000079af */ /* 0x000e240000000000 */
[----:B------:R-:W-:Y:S02]  /*2090*/  @!P3 IMAD.IADD R9, R13, 0x1, R8 ;  /* 0x000000010d09b824 */ /* 0x000fe400078e0208 */
[----:B------:R-:W-:Y:S01]  /*20a0*/  @!P3 IMAD.MOV.U32 R8, RZ, RZ, R12 ;  /* 0x000000ffff08b224 */ /* 0x000fe200078e000c */
[----:B-1----:R-:W-:Y:S02]  /*20b0*/  LOP3.LUT R3, R0, 0x8, R31, 0x78, !PT ;  /* 0x0000000800037812 */ /* 0x002fe400078e781f */
[----:B------:R-:W-:-:S03]  /*20c0*/  SHF.L.U64.HI R2, R28, 0x4, R29 ;  /* 0x000000041c027819 */ /* 0x000fc6000001021d */
[----:B------:R-:W-:Y:S01]  /*20d0*/  IMAD R150, R3, 0x2, R150 ;  /* 0x0000000203967824 */ /* 0x000fe200078e0296 */
[----:B------:R-:W-:Y:S01]  /*20e0*/  @!P0 LEA.HI.X R11, R5, R157, R2, 0x1, P1 ;  /* 0x0000009d050b8211 */ /* 0x000fe200008f0c02 */
[----:B------:R-:W-:Y:S01]  /*20f0*/  IMAD.SHL.U32 R3, R31, 0x20, RZ ;  /* 0x000000201f037824 */ /* 0x000fe200078e00ff */
[----:B------:R-:W-:Y:S01]  /*2100*/  @!P2 LEA R12, P1, R28, R156, 0x6 ;  /* 0x0000009c1c0ca211 */ /* 0x000fe200078230ff */
[----:B------:R-:W-:-:S03]  /*2110*/  IMAD.MOV.U32 R5, RZ, RZ, 0x20 ;  /* 0x00000020ff057424 */ /* 0x000fc600078e00ff */
[----:B------:R-:W-:Y:S02]  /*2120*/  LOP3.LUT R2, R92, 0x7c00, R3, 0xf8, !PT ;  /* 0x00007c005c027812 */ /* 0x000fe400078ef803 */
[----:B------:R-:W-:Y:S01]  /*2130*/  LOP3.LUT R3, R0, 0x8, R94, 0x78, !PT ;  /* 0x0000000800037812 */ /* 0x000fe200078e785e */
[----:B------:R-:W-:Y:S01]  /*2140*/  IMAD.MOV.U32 R0, RZ, RZ, 0x40 ;  /* 0x00000040ff007424 */ /* 0x000fe200078e00ff */
[----:B------:R-:W-:Y:S01]  /*2150*/  @!P2 LEA.HI.X R13, R28, R157, R29, 0x6, P1 ;  /* 0x0000009d1c0da211 */ /* 0x000fe200008f341d */
[----:B------:R-:W-:-:S04]  /*2160*/  DEPBAR.LE SB0, 0x0 ;  /* 0x000080000000791a */ /* 0x000fc80000000000 */
[----:B------:R-:W-:Y:S01]  /*2170*/  BAR.SYNC.DEFER_BLOCKING 0x0 ;  /* 0x0000000000007b1d */ /* 0x000fe20000010000 */
[----:B------:R-:W-:Y:S02]  /*2180*/  IMAD.IADD R151, R3, 0x1, R2 ;  /* 0x0000000103977824 */ /* 0x000fe400078e0202 */
[----:B------:R-:W-:-:S03]  /*2190*/  VIADD R2, R150, UR5 ;  /* 0x0000000596027c36 */ /* 0x000fc60008000000 */
[----:B------:R-:W-:Y:S01]  /*21a0*/  LEA R151, R151, UR5, 0x1 ;  /* 0x0000000597977c11 */ /* 0x000fe2000f8e08ff */
[----:B------:R-:W-:Y:S01]  /*21b0*/  @!PT LDS RZ, [RZ] ;  /* 0x00000000fffff984 */ /* 0x000fe20000000800 */
[----:B------:R-:W-:Y:S01]  /*21c0*/  @!PT LDS RZ, [RZ] ;  /* 0x00000000fffff984 */ /* 0x000fe20000000800 */
[----:B------:R-:W-:Y:S01]  /*21d0*/  @!PT LDS RZ, [RZ] ;  /* 0x00000000fffff984 */ /* 0x000fe20000000800 */
[----:B------:R-:W-:Y:S04]  /*21e0*/  @!P6 LDGSTS.E.BYPASS.LTC128B.128 [R161+0x8000], desc[UR16][R156.64] ;  /* 0x080000009ca1efae */ /* 0x000fe8000b981a10 */
[----:B------:R-:W-:Y:S04]  /*21f0*/  @!P6 LDGSTS.E.BYPASS.LTC128B.128 [R161+0xa000], desc[UR16][R156.64+0x80] ;  /* 0x0a0000809ca1efae */ /* 0x000fe8000b981a10 */
[----:B------:R-:W-:Y:S04]  /*2200*/  @P6 STS.128 [R161+0x8000], RZ ;  /* 0x008000ffa1006388 */ /* 0x000fe80000000c00 */
[----:B------:R-:W-:Y:S04]  /*2210*/  @P6 STS.128 [R161+0xa000], RZ ;  /* 0x00a000ffa1006388 */ /* 0x000fe80000000c00 */
        /* <DEDUP_REMOVED lines=14> */
[----:B------:R-:W-:-:S02]  /*2300*/  R2P PR, R31, 0x6 ;  /* 0x000000061f007804 */ /* 0x000fc40000000000 */
[----:B------:R-:W-:Y:S01]  /*2310*/  ISETP.NE.AND P6, PT, R101, 0x1, PT ;  /* 0x000000016500780c */ /* 0x000fe20003fc5270 */
[----:B------:R-:W-:Y:S02]  /*2320*/  @P3 STS.128 [R161+0x9800], RZ ;  /* 0x009800ffa1003388 */ /* 0x000fe40000000c00 */
[----:B------:R-:W-:Y:S02]  /*2330*/  SEL R5, R5, 0xffffffe0, !P1 ;  /* 0xffffffe005057807 */ /* 0x000fe40004800000 */
[----:B------:R-:W-:Y:S01]  /*2340*/  @P3 STS.128 [R161+0xb800], RZ ;  /* 0x00b800ffa1003388 */ /* 0x000fe20000000c00 */
[----:B------:R-:W-:Y:S02]  /*2350*/  SEL R0, R0, 0xffffffc0, !P2 ;  /* 0xffffffc000007807 */ /* 0x000fe40005000000 */
[----:B------:R-:W-:Y:S01]  /*2360*/  IADD3 R149, PT, PT, R151, R5, RZ ;  /* 0x0000000597957210 */ /* 0x000fe20007ffe0ff */
[----:B------:R-:W-:Y:S01]  /*2370*/  @!PT LDS RZ, [RZ] ;  /* 0x00000000fffff984 */ /* 0x000fe20000000800 */
[----:B------:R-:W-:Y:S01]  /*2380*/  @!PT LDS RZ, [RZ] ;  /* 0x00000000fffff984 */ /* 0x000fe20000000800 */
[----:B------:R-:W-:Y:S01]  /*2390*/  @!PT LDS RZ, [RZ] ;  /* 0x00000000fffff984 */ /* 0x000fe20000000800 */
[----:B------:R-:W-:Y:S01]  /*23a0*/  @!P3 LDGSTS.E.BYPASS.LTC128B.128 [R161+0x9800], desc[UR16][R8.64] ;  /* 0x0980000008a1bfae */ /* 0x000fe2000b981a10 */
[----:B------:R-:W-:-:S02]  /*23b0*/  IMAD.IADD R145, R2, 0x1, R5 ;  /* 0x0000000102917824 */ /* 0x000fc400078e0205 */
[--C-:B------:R-:W-:Y:S01]  /*23c0*/  IMAD.IADD R148, R151, 0x1, R0.reuse ;  /* 0x0000000197947824 */ /* 0x100fe200078e0200 */
[----:B------:R2:W-:Y:S01]  /*23d0*/  @!P3 LDGSTS.E.BYPASS.LTC128B.128 [R161+0xb800], desc[UR16][R8.64+0x80] ;  /* 0x0b80008008a1bfae */ /* 0x0005e2000b981a10 */
[----:B------:R-:W-:Y:S01]  /*23e0*/  IMAD.IADD R144, R2, 0x1, R0 ;  /* 0x0000000102907824 */ /* 0x000fe200078e0200 */
[----:B------:R-:W-:Y:S01]  /*23f0*/  SHF.R.U32.HI R2, RZ, 0x2, R31 ;  /* 0x00000002ff027819 */ /* 0x000fe2000001161f */
[C---:B------:R-:W-:Y:S01]  /*2400*/  IMAD.IADD R147, R5.reuse, 0x1, R148 ;  /* 0x0000000105937824 */ /* 0x040fe200078e0294 */
[----:B------:R-:W-:Y:S01]  /*2410*/  LDSM.16.M88.4 R80, [R151] ;  /* 0x000000009750783b */ /* 0x000fe20000000200 */
[----:B------:R-:W-:Y:S01]  /*2420*/  IMAD.IADD R143, R5, 0x1, R144 ;  /* 0x00000001058f7824 */ /* 0x000fe200078e0290 */
[----:B------:R-:W-:Y:S02]  /*2430*/  LOP3.LUT R2, R2, 0x7, RZ, 0xc0, !PT ;  /* 0x0000000702027812 */ /* 0x000fe400078ec0ff */
[----:B------:R-:W3:Y:S04]  /*2440*/  LDSM.16.M88.4 R52, [R150+UR5+0x4000] ;  /* 0x004000059634783b */ /* 0x000ee80008000200 */
[----:B------:R-:W4:Y:S04]  /*2450*/  LDSM.16.M88.4 R44, [R150+UR5+0x4800] ;  /* 0x00480005962c783b */ /* 0x000f280008000200 */
[----:B------:R-:W5:Y:S04]  /*2460*/  LDSM.16.M88.4 R36, [R150+UR5+0x5000] ;  /* 0x005000059624783b */ /* 0x000f680008000200 */
[----:B-1----:R-:W1:Y:S04]  /*2470*/  LDSM.16.M88.4 R12, [R150+UR5+0x5800] ;  /* 0x00580005960c783b */ /* 0x002e680008000200 */
[----:B------:R-:W-:Y:S04]  /*2480*/  LDSM.16.M88.4 R68, [R149] ;  /* 0x000000009544783b */ /* 0x000fe80000000200 */
[----:B--2---:R-:W2:Y:S04]  /*2490*/  LDSM.16.M88.4 R8, [R145+0x4800] ;  /* 0x004800009108783b */ /* 0x004ea80000000200 */
[----:B------:R-:W2:Y:S04]  /*24a0*/  LDSM.16.M88.4 R16, [R145+0x4000] ;  /* 0x004000009110783b */ /* 0x000ea80000000200 */
[----:B------:R-:W-:Y:S04]  /*24b0*/  LDSM.16.M88.4 R64, [R148] ;  /* 0x000000009440783b */ /* 0x000fe80000000200 */
        /* <DEDUP_REMOVED lines=9> */
[----:B------:R-:W-:Y:S04]  /*2550*/  LDSM.16.M88.4 R24, [R143+0x4800] ;  /* 0x004800008f18783b */ /* 0x000fe80000000200 */
[----:B------:R-:W0:Y:S01]  /*2560*/  LDGDEPBAR ;  /* 0x00000000000079af */ /* 0x000e220000000000 */
        /* <DEDUP_REMOVED lines=8> */
[----:B------:R-:W2:Y:S07]  /*25f0*/  LDSM.16.M88.4 R8, [R147] ;  /* 0x000000009308783b */ /* 0x000eae0000000200 */
[C---:B------:R-:W-:Y:S08]  /*2600*/  HMMA.16816.F32 R56, R68.reuse, R16, R56 ;  /* 0x000000104438723c */ /* 0x040ff00000001838 */
[C---:B------:R-:W-:Y:S01]  /*2610*/  HMMA.16816.F32 R52, R68.reuse, R18, R52 ;  /* 0x000000124434723c */ /* 0x040fe20000001834 */
[----:B------:R-:W3:Y:S07]  /*2620*/  LDSM.16.M88.4 R16, [R143+0x5000] ;  /* 0x005000008f10783b */ /* 0x000eee0000000200 */
[----:B------:R-:W-:Y:S08]  /*2630*/  HMMA.16816.F32 R40, R68, R88, R40 ;  /* 0x000000584428723c */ /* 0x000ff00000001828 */
[C---:B-1----:R-:W-:Y:S08]  /*2640*/  HMMA.16816.F32 R48, R64.reuse, R12, R48 ;  /* 0x0000000c4030723c */ /* 0x042ff00000001830 */
[----:B------:R-:W-:Y:S01]  /*2650*/  HMMA.16816.F32 R44, R64, R14, R44 ;  /* 0x0000000e402c723c */ /* 0x000fe2000000182c */
[----:B------:R-:W1:Y:S07]  /*2660*/  LDSM.16.M88.4 R12, [R143+0x5800] ;  /* 0x005800008f0c783b */ /* 0x000e6e0000000200 */
[C---:B------:R-:W-:Y:S01]  /*2670*/  HMMA.16816.F32 R36, R68.reuse, R90, R36 ;  /* 0x0000005a4424723c */ /* 0x040fe20000001824 */
[----:B------:R-:W-:Y:S07]  /*2680*/  LDSM.16.M88.4 R88, [R145+0x7800] ;  /* 0x007800009158783b */ /* 0x000fee0000000200 */
[C---:B------:R-:W-:Y:S08]  /*2690*/  HMMA.16816.F32 R32, R68.reuse, R84, R32 ;  /* 0x000000544420723c */ /* 0x040ff00000001820 */
[----:B------:R-:W-:Y:S01]  /*26a0*/  HMMA.16816.F32 R80, R68, R86, R80 ;  /* 0x000000564450723c */ /* 0x000fe20000001850 */
[----:B------:R-:W-:Y:S04]  /*26b0*/  LDSM.16.M88.4 R68, [R150+UR5+0x6000] ;  /* 0x006000059644783b */ /* 0x000fe80008000200 */
[----:B------:R-:W-:Y:S03]  /*26c0*/  LDSM.16.M88.4 R84, [R149+0x2000] ;  /* 0x002000009554783b */ /* 0x000fe60000000200 */
        /* <DEDUP_REMOVED lines=8> */
[----:B------:R-:W-:Y:S04]  /*2750*/  LDSM.16.M88.4 R64, [R150+UR5+0x6800] ;  /* 0x006800059640783b */ /* 0x000fe80008000200 */
[----:B------:R-:W-:Y:S03]  /*2760*/  LDSM.16.M88.4 R72, [R144+0x6000] ;  /* 0x006000009048783b */ /* 0x000fe60000000200 */
[C---:B--2---:R-:W-:Y:S08]  /*2770*/  HMMA.16816.F32 R56, R8.reuse, R60, R56 ;  /* 0x0000003c0838723c */ /* 0x044ff00000001838 */
[C---:B------:R-:W-:Y:S01]  /*2780*/  HMMA.16816.F32 R52, R8.reuse, R62, R52 ;  /* 0x0000003e0834723c */ /* 0x040fe20000001834 */
[----:B------:R-:W2:Y:S07]  /*2790*/  LDSM.16.M88.4 R60, [R150+UR5+0x7000] ;  /* 0x00700005963c783b */ /* 0x000eae0008000200 */
[C---:B------:R-:W-:Y:S08]  /*27a0*/  HMMA.16816.F32 R48, R8.reuse, R24, R48 ;  /* 0x000000180830723c */ /* 0x040ff00000001830 */
[C---:B------:R-:W-:Y:S01]  /*27b0*/  HMMA.16816.F32 R44, R8.reuse, R26, R44 ;  /* 0x0000001a082c723c */ /* 0x040fe2000000182c */
[----:B------:R-:W4:Y:S07]  /*27c0*/  LDSM.16.M88.4 R24, [R150+UR5+0x7800] ;  /* 0x007800059618783b */ /* 0x000f2e0008000200 */
[C---:B---3--:R-:W-:Y:S08]  /*27d0*/  HMMA.16816.F32 R40, R8.reuse, R16, R40 ;  /* 0x000000100828723c */ /* 0x048ff00000001828 */
[C---:B------:R-:W-:Y:S01]  /*27e0*/  HMMA.16816.F32 R36, R8.reuse, R18, R36 ;  /* 0x000000120824723c */ /* 0x040fe20000001824 */
[----:B------:R-:W-:Y:S07]  /*27f0*/  LDSM.16.M88.4 R16, [R145+0x6000] ;  /* 0x006000009110783b */ /* 0x000fee0000000200 */
[C---:B-1----:R-:W-:Y:S08]  /*2800*/  HMMA.16816.F32 R32, R8.reuse, R12, R32 ;  /* 0x0000000c0820723c */ /* 0x042ff00000001820 */
[----:B------:R-:W-:Y:S01]  /*2810*/  HMMA.16816.F32 R80, R8, R14, R80 ;  /* 0x0000000e0850723c */ /* 0x000fe20000001850 */
[----:B------:R-:W1:Y:S04]  /*2820*/  LDSM.16.M88.4 R8, [R145+0x7000] ;  /* 0x007000009108783b */ /* 0x000e680000000200 */
[----:B------:R-:W3:Y:S03]  /*2830*/  LDSM.16.M88.4 R12, [R145+0x6800] ;  /* 0x00680000910c783b */ /* 0x000ee60000000200 */
[C---:B--2---:R-:W-:Y:S08]  /*2840*/  HMMA.16816.F32 R40, R20.reuse, R60, R40 ;  /* 0x0000003c1428723c */ /* 0x044ff00000001828 */
[C---:B------:R-:W-:Y:S01]  /*2850*/  HMMA.16816.F32 R36, R20.reuse, R62, R36 ;  /* 0x0000003e1424723c */ /* 0x040fe20000001824 */
[----:B------:R-:W2:Y:S07]  /*2860*/  LDSM.16.M88.4 R60, [R144+0x7800] ;  /* 0x00780000903c783b */ /* 0x000eae0000000200 */
[C---:B----4-:R-:W-:Y:S08]  /*2870*/  HMMA.16816.F32 R32, R20.reuse, R24, R32 ;  /* 0x000000181420723c */ /* 0x050ff00000001820 */
[C---:B------:R-:W-:Y:S08]  /*2880*/  HMMA.16816.F32 R56, R20.reuse, R68, R56 ;  /* 0x000000441438723c */ /* 0x040ff00000001838 */
[C---:B------:R-:W-:Y:S01]  /*2890*/  HMMA.16816.F32 R52, R20.reuse, R70, R52 ;  /* 0x000000461434723c */ /* 0x040fe20000001834 */
[----:B------:R-:W4:Y:S07]  /*28a0*/  LDSM.16.M88.4 R68, [R144+0x6800] ;  /* 0x006800009044783b */ /* 0x000f2e0000000200 */
[C---:B------:R-:W-:Y:S08]  /*28b0*/  HMMA.16816.F32 R48, R20.reuse, R64, R48 ;  /* 0x000000401430723c */ /* 0x040ff00000001830 */
[C---:B------:R-:W-:Y:S01]  /*28c0*/  HMMA.16816.F32 R44, R20.reuse, R66, R44 ;  /* 0x00000042142c723c */ /* 0x040fe2000000182c */
[----:B------:R-:W5:Y:S07]  /*28d0*/  LDSM.16.M88.4 R64, [R144+0x7000] ;  /* 0x007000009040783b */ /* 0x000f6e0000000200 */
[----:B------:R-:W-:Y:S01]  /*28e0*/  HMMA.16816.F32 R80, R20, R26, R80 ;  /* 0x0000001a1450723c */ /* 0x000fe20000001850 */
[----:B------:R-:W-:Y:S04]  /*28f0*/  LDSM.16.M88.4 R24, [R147+0x2000] ;  /* 0x002000009318783b */ /* 0x000fe80000000200 */
[----:B------:R-:W-:Y:S03]  /*2900*/  LDSM.16.M88.4 R20, [R143+0x6000] ;  /* 0x006000008f14783b */ /* 0x000fe60000000200 */
[C---:B-1----:R-:W-:Y:S08]  /*2910*/  HMMA.16816.F32 R40, R84.reuse, R8, R40 ;  /* 0x000000085428723c */ /* 0x042ff00000001828 */
[C---:B------:R-:W-:Y:S01]  /*2920*/  HMMA.16816.F32 R36, R84.reuse, R10, R36 ;  /* 0x0000000a5424723c */ /* 0x040fe20000001824 */
[----:B------:R-:W1:Y:S07]  /*2930*/  LDSM.16.M88.4 R8, [R143+0x7800] ;  /* 0x007800008f08783b */ /* 0x000e6e0000000200 */
[C---:B------:R-:W-:Y:S08]  /*2940*/  HMMA.16816.F32 R32, R84.reuse, R88, R32 ;  /* 0x000000585420723c */ /* 0x040ff00000001820 */
[C---:B------:R-:W-:Y:S08]  /*2950*/  HMMA.16816.F32 R56, R84.reuse, R16, R56 ;  /* 0x000000105438723c */ /* 0x040ff00000001838 */
[C---:B------:R-:W-:Y:S01]  /*2960*/  HMMA.16816.F32 R52, R84.reuse, R18, R52 ;  /* 0x000000125434723c */ /* 0x040fe20000001834 */
[----:B------:R-:W1:Y:S07]  /*2970*/  LDSM.16.M88.4 R16, [R143+0x6800] ;  /* 0x006800008f10783b */ /* 0x000e6e0000000200 */
[C---:B---3--:R-:W-:Y:S08]  /*2980*/  HMMA.16816.F32 R48, R84.reuse, R12, R48 ;  /* 0x0000000c5430723c */ /* 0x048ff00000001830 */
[----:B------:R-:W-:Y:S01]  /*2990*/  HMMA.16816.F32 R44, R84, R14, R44 ;  /* 0x0000000e542c723c */ /* 0x000fe2000000182c */
[----:B------:R-:W3:Y:S01]  /*29a0*/  LDSM.16.M88.4 R12, [R143+0x7000] ;  /* 0x007000008f0c783b */ /* 0x000ee20000000200 */
[----:B------:R-:W-:-:S06]  /*29b0*/  DEPBAR.LE SB0, 0x0 ;  /* 0x000080000000791a */ /* 0x000fcc0000000000 */
[----:B------:R-:W-:Y:S08]  /*29c0*/  HMMA.16816.F32 R80, R84, R90, R80 ;  /* 0x0000005a5450723c */ /* 0x000ff00000001850 */
[C---:B--2---:R-:W-:Y:S08]  /*29d0*/  HMMA.16816.F32 R32, R76.reuse, R60, R32 ;  /* 0x0000003c4c20723c */ /* 0x044ff00000001820 */
[C---:B------:R-:W-:Y:S08]  /*29e0*/  HMMA.16816.F32 R56, R76.reuse, R72, R56 ;  /* 0x000000484c38723c */ /* 0x040ff00000001838 */
[C---:B------:R-:W-:Y:S08]  /*29f0*/  HMMA.16816.F32 R52, R76.reuse, R74, R52 ;  /* 0x0000004a4c34723c */ /* 0x040ff00000001834 */
[C---:B----4-:R-:W-:Y:S08]  /*2a00*/  HMMA.16816.F32 R48, R76.reuse, R68, R48 ;  /* 0x000000444c30723c */ /* 0x050ff00000001830 */
[C---:B------:R-:W-:Y:S08]  /*2a10*/  HMMA.16816.F32 R44, R76.reuse, R70, R44 ;  /* 0x000000464c2c723c */ /* 0x040ff0000000182c */
[C---:B-----5:R-:W-:Y:S08]  /*2a20*/  HMMA.16816.F32 R40, R76.reuse, R64, R40 ;  /* 0x000000404c28723c */ /* 0x060ff00000001828 */
[C---:B------:R-:W-:Y:S08]  /*2a30*/  HMMA.16816.F32 R36, R76.reuse, R66, R36 ;  /* 0x000000424c24723c */ /* 0x040ff00000001824 */
[----:B------:R-:W-:Y:S08]  /*2a40*/  HMMA.16816.F32 R80, R76, R62, R80 ;  /* 0x0000003e4c50723c */ /* 0x000ff00000001850 */
[----:B-1----:R-:W-:Y:S01]  /*2a50*/  HMMA.16816.F32 R32, R24, R8, R32 ;  /* 0x000000081820723c */ /* 0x002fe20000001820 */
        /* <DEDUP_REMOVED lines=9> */
[C---:B------:R-:W-:Y:S08]  /*2af0*/  HMMA.16816.F32 R44, R24.reuse, R18, R44 ;  /* 0x00000012182c723c */ /* 0x040ff0000000182c */
[C---:B---3--:R-:W-:Y:S08]  /*2b00*/  HMMA.16816.F32 R40, R24.reuse, R12, R40 ;  /* 0x0000000c1828723c */ /* 0x048ff00000001828 */
        /* <DEDUP_REMOVED lines=15> */
.L_x_5578:
        /* <DEDUP_REMOVED lines=59> */
.L_x_5579:
[C---:B------:R-:W-:Y:S01]  /*2fb0*/  IMAD.SHL.U32 R6, R102.reuse, 0x20, RZ ;  /* 0x0000002066067824 */ /* 0x040fe200078e00ff */
[C---:B------:R-:W-:Y:S01]  /*2fc0*/  LEA R8, P0, R7.reuse, R154, 0x1 ;  /* 0x0000009a07087211 */ /* 0x040fe200078008ff */
[----:B------:R-:W-:Y:S01]  /*2fd0*/  IMAD.MOV.U32 R155, RZ, RZ, R153 ;  /* 0x000000ffff9b7224 */ /* 0x000fe200078e0099 */
[----:B------:R-:W-:Y:S02]  /*2fe0*/  SHF.L.U64.HI R4, R102, 0x5, R103 ;  /* 0x0000000566047819 */ /* 0x000fe40000010267 */
[----:B------:R-:W-:Y:S02]  /*2ff0*/  IADD3 R10, P1, PT, R6, R8, RZ ;  /* 0x00000008060a7210 */ /* 0x000fe40007f3e0ff */
[----:B------:R-:W-:Y:S01]  /*3000*/  LEA.HI.X R9, R7, R153, R30, 0x1, P0 ;  /* 0x0000009907097211 */ /* 0x000fe200000f0c1e */
[----:B------:R-:W-:Y:S01]  /*3010*/  @!PT LDS RZ, [RZ] ;  /* 0x00000000fffff984 */ /* 0x000fe20000000800 */
[----:B------:R-:W-:Y:S01]  /*3020*/  @!PT LDS RZ, [RZ] ;  /* 0x00000000fffff984 */ /* 0x000fe20000000800 */
[----:B------:R-:W-:Y:S01]  /*3030*/  @!PT LDS RZ, [RZ] ;  /* 0x00000000fffff984 */ /* 0x000fe20000000800 */
[----:B------:R1:W-:Y:S01]  /*3040*/  LDGSTS.E.BYPASS.LTC128B.128 [R161+0x4000], desc[UR16][R154.64] ;  /* 0x040000009aa17fae */ /* 0x0003e2000b981a10 */
[----:B------:R-:W-:-:S03]  /*3050*/  IADD3 R6, P0, PT, R10, R6, RZ ;  /* 0x000000060a067210 */ /* 0x000fc60007f1e0ff */
[----:B------:R-:W-:Y:S01]  /*3060*/  IMAD.X R11, R4, 0x1, R9, P1 ;  /* 0x00000001040b7824 */ /* 0x000fe200008e0609 */
        /* <DEDUP_REMOVED lines=9> */
.L_x_5577:
[----:B------:R-:W-:Y:S01]  /*3100*/  IMAD.SHL.U32 R4, R31, 0x2, RZ ;  /* 0x000000021f047824 */ /* 0x000fe200078e00ff */
[----:B------:R-:W2:Y:S01]  /*3110*/  LDCU UR4, c[0x0][0x45c] ;  /* 0x00008b80ff0477ac */ /* 0x000ea20008000800 */
[----:B------:R-:W-:Y:S02]  /*3120*/  IMAD.IADD R146, R92, 0x1, R3 ;  /* 0x000000015c927824 */ /* 0x000fe400078e0203 */
[----:B------:R-:W-:Y:S01]  /*3130*/  IMAD.MOV.U32 R165, RZ, RZ, -0x1 ;  /* 0xffffffffffa57424 */ /* 0x000fe200078e00ff */
[----:B------:R-:W-:Y:S02]  /*3140*/  LOP3.LUT R4, R4, 0x6, RZ, 0xc0, !PT ;  /* 0x0000000604047812 */ /* 0x000fe400078ec0ff */
[----:B------:R-:W-:-:S03]  /*3150*/  LEA R146, R146, UR5, 0x1 ;  /* 0x0000000592927c11 */ /* 0x000fc6000f8e08ff */
[----:B-1----:R-:W-:Y:S02]  /*3160*/  IMAD R7, R101, 0x40, R4 ;  /* 0x0000004065077824 */ /* 0x002fe400078e0204 */
[--C-:B------:R-:W-:Y:S01]  /*3170*/  IMAD.IADD R141, R0, 0x1, R146.reuse ;  /* 0x00000001008d7824 */ /* 0x100fe200078e0292 */
[----:B------:R-:W-:Y:S01]  /*3180*/  LDSM.16.MT88.4 R68, [R146+0xa000] ;  /* 0x00a000009244783b */ /* 0x000fe20000004200 */
[C---:B------:R-:W-:Y:S02]  /*3190*/  VIADD R11, R7.reuse, 0xffffffc0 ;  /* 0xffffffc0070b7836 */ /* 0x040fe40000000000 */
[----:B------:R-:W-:Y:S01]  /*31a0*/  VIADD R9, R7, 0xffffffc1 ;  /* 0xffffffc107097836 */ /* 0x000fe20000000000 */
[----:B------:R-:W-:Y:S01]  /*31b0*/  LDSM.16.MT88.4 R84, [R141+0xa000] ;  /* 0x00a000008d54783b */ /* 0x000fe20000004200 */
[----:B------:R-:W-:Y:S01]  /*31c0*/  IMAD.IADD R142, R5, 0x1, R146 ;  /* 0x00000001058e7824 */ /* 0x000fe200078e0292 */
[----:B------:R-:W-:Y:S01]  /*31d0*/  ISETP.GE.AND P4, PT, R11, R132, PT ;  /* 0x000000840b00720c */ /* 0x000fe20003f86270 */
[----:B------:R-:W-:Y:S01]  /*31e0*/  IMAD.IADD R140, R5, 0x1, R141 ;  /* 0x00000001058c7824 */ /* 0x000fe200078e028d */
[----:B------:R-:W-:Y:S01]  /*31f0*/  ISETP.GE.AND P1, PT, R11, R2, PT ;  /* 0x000000020b00720c */ /* 0x000fe20003f26270 */
[----:B------:R-:W-:Y:S01]  /*3200*/  VIADD R11, R7, 0xffffffc8 ;  /* 0xffffffc8070b7836 */ /* 0x000fe20000000000 */
[C---:B------:R-:W-:Y:S01]  /*3210*/  ISETP.GE.AND P3, PT, R9.reuse, R132, PT ;  /* 0x000000840900720c */ /* 0x040fe20003f66270 */
[----:B------:R-:W-:Y:S01]  /*3220*/  LDSM.16.MT88.4 R76, [R142+0xa000] ;  /* 0x00a000008e4c783b */ /* 0x000fe20000004200 */
        /* <DEDUP_REMOVED lines=52> */
[----:B------:R-:W-:Y:S02]  /*3570*/  FMNMX3.FTZ R13, R56, R30, R52, !PT ;  /* 0x0000001e380d7276 */ /* 0x000fe40007810034 */
[----:B------:R-:W-:Y:S02]  /*3580*/  FSEL R164, R41, -INF , !P4 ;  /* 0xff80000029a47808 */ /* 0x000fe40006000000 */
[----:B------:R-:W-:-:S02]  /*3590*/  FSEL R124, R43, -INF , !P1 ;  /* 0xff8000002b7c7808 */ /* 0x000fc40004800000 */
[C---:B------:R-:W-:Y:S02]  /*35a0*/  ISETP.GE.AND P4, PT, R11.reuse, R132, PT ;  /* 0x000000840b00720c */ /* 0x040fe40003f86270 */
[----:B------:R-:W-:Y:S02]  /*35b0*/  ISETP.GE.AND P1, PT, R11, R2, PT ;  /* 0x000000020b00720c */ /* 0x000fe40003f26270 */
[----:B------:R-:W-:Y:S02]  /*35c0*/  FSEL R138, R36, -INF , !P3 ;  /* 0xff800000248a7808 */ /* 0x000fe40005800000 */
[----:B------:R-:W-:Y:S02]  /*35d0*/  FSEL R134, R38, -INF , !P0 ;  /* 0xff80000026867808 */ /* 0x000fe40004000000 */
[----:B------:R-:W-:Y:S02]  /*35e0*/  ISETP.GE.AND P3, PT, R9, R132, PT ;  /* 0x000000840900720c */ /* 0x000fe40003f66270 */
[----:B------:R-:W-:-:S02]  /*35f0*/  FMNMX3.FTZ R11, R13, R26, R8, !PT ;  /* 0x0000001a0d0b7276 */ /* 0x000fc40007810008 */
[----:B------:R-:W-:Y:S01]  /*3600*/  ISETP.GE.AND P0, PT, R9, R2, PT ;  /* 0x000000020900720c */ /* 0x000fe20003f06270 */
[C---:B------:R-:W-:Y:S01]  /*3610*/  VIADD R9, R7.reuse, 0xfffffff8 ;  /* 0xfffffff807097836 */ /* 0x040fe20000000000 */
[----:B------:R-:W-:Y:S01]  /*3620*/  FMNMX3.FTZ R13, R58, R24, R4, !PT ;  /* 0x000000183a0d7276 */ /* 0x000fe20007810004 */
[----:B------:R-:W-:Y:S01]  /*3630*/  VIADD R7, R7, 0xfffffff9 ;  /* 0xfffffff907077836 */ /* 0x000fe20000000000 */
[----:B------:R-:W-:Y:S02]  /*3640*/  FMNMX3.FTZ R11, R11, R10, R14, !PT ;  /* 0x0000000a0b0b7276 */ /* 0x000fe4000781000e */
[----:B------:R-:W-:Y:S02]  /*3650*/  FMNMX3.FTZ R13, R13, R6, R12, !PT ;  /* 0x000000060d0d7276 */ /* 0x000fe4000781000c */
[----:B------:R-:W-:Y:S02]  /*3660*/  FSEL R128, R32, -INF , !P4 ;  /* 0xff80000020807808 */ /* 0x000fe40006000000 */
[----:B------:R-:W-:-:S02]  /*3670*/  ISETP.GE.AND P4, PT, R7, R132, PT ;  /* 0x000000840700720c */ /* 0x000fc40003f86270 */
[----:B------:R-:W-:Y:S02]  /*3680*/  FMNMX3.FTZ R11, R11, R22, R112, !PT ;  /* 0x000000160b0b7276 */ /* 0x000fe40007810070 */
[----:B------:R-:W-:Y:S02]  /*3690*/  FMNMX3.FTZ R13, R13, R20, R16, !PT ;  /* 0x000000140d0d7276 */ /* 0x000fe40007810010 */
[----:B------:R-:W-:Y:S02]  /*36a0*/  FSEL R130, R37, -INF , !P5 ;  /* 0xff80000025827808 */ /* 0x000fe40006800000 */
[----:B------:R-:W-:Y:S02]  /*36b0*/  FSEL R121, R81, -INF , !P4 ;  /* 0xff80000051797808 */ /* 0x000fe40006000000 */
        /* <DEDUP_REMOVED lines=8> */
[----:B------:R-:W-:Y:S02]  /*3740*/  FSEL R136, R39, -INF , !P2 ;  /* 0xff80000027887808 */ /* 0x000fe40005000000 */
[----:B------:R-:W-:Y:S01]  /*3750*/  FSEL R120, R34, -INF , !P1 ;  /* 0xff80000022787808 */ /* 0x000fe20004800000 */
[----:B------:R-:W-:Y:S01]  /*3760*/  LDSM.16.MT88.4 R36, [R146+0x8000] ;  /* 0x008000009224783b */ /* 0x000fe20000004200 */
[----:B------:R-:W-:Y:S02]  /*3770*/  FMNMX3.FTZ R7, R7, R124, R134, !PT ;  /* 0x0000007c07077276 */ /* 0x000fe40007810086 */
[----:B------:R-:W-:Y:S02]  /*3780*/  FMNMX3.FTZ R32, R11, R126, R122, !PT ;  /* 0x0000007e0b207276 */ /* 0x000fe4000781007a */
        /* <DEDUP_REMOVED lines=31> */
[----:B------:R-:W2:Y:S01]  /*3980*/  LDSM.16.MT88.4 R4, [R140+0xa000] ;  /* 0x00a000008c04783b */ /* 0x000ea20000004200 */
[----:B------:R-:W-:Y:S01]  /*3990*/  FFMA.FTZ R110, R24, UR4, -R119 ;  /* 0x00000004186e7c23 */ /* 0x000fe20008010877 */
[----:B------:R-:W-:Y:S01]  /*39a0*/  MUFU.EX2 R111, R111 ;  /* 0x0000006f006f7308 */ /* 0x000fe20000000800 */
[--C-:B------:R-:W-:Y:S01]  /*39b0*/  FFMA.FTZ R34, R10, UR4, -R123.reuse ;  /* 0x000000040a227c23 */ /* 0x100fe2000801087b */
[--C-:B------:R-:W-:Y:S01]  /*39c0*/  FFMA.FTZ R31, R14, UR4, -R123.reuse ;  /* 0x000000040e1f7c23 */ /* 0x100fe2000801087b */
[----:B------:R-:W3:Y:S01]  /*39d0*/  LDSM.16.MT88.4 R8, [R146+0x8800] ;  /* 0x008800009208783b */ /* 0x000ee20000004200 */
[----:B------:R-:W4:Y:S01]  /*39e0*/  MUFU.EX2 R108, R108 ;  /* 0x0000006c006c7308 */ /* 0x000f220000000800 */
[----:B------:R-:W-:Y:S01]  /*39f0*/  FFMA.FTZ R0, R22, UR4, -R123 ;  /* 0x0000000416007c23 */ /* 0x000fe2000801087b */
[--C-:B------:R-:W-:Y:S01]  /*3a00*/  FFMA.FTZ R32, R12, UR4, -R119.reuse ;  /* 0x000000040c207c23 */ /* 0x100fe20008010877 */
[--C-:B------:R-:W-:Y:S01]  /*3a10*/  FFMA.FTZ R105, R20, UR4, -R119.reuse ;  /* 0x0000000414697c23 */ /* 0x100fe20008010877 */
[----:B------:R-:W5:Y:S01]  /*3a20*/  MUFU.EX2 R104, R104 ;  /* 0x0000006800687308 */ /* 0x000f620000000800 */
[--C-:B------:R-:W-:Y:S01]  /*3a30*/  FFMA.FTZ R30, R16, UR4, -R119.reuse ;  /* 0x00000004101e7c23 */ /* 0x100fe20008010877 */
[--C-:B------:R-:W-:Y:S01]  /*3a40*/  FFMA.FTZ R33, R18, UR4, -R119.reuse ;  /* 0x0000000412217c23 */ /* 0x100fe20008010877 */
[----:B------:R-:W3:Y:S01]  /*3a50*/  LDSM.16.MT88.4 R12, [R142+0x8800] ;  /* 0x008800008e0c783b */ /* 0x000ee20000004200 */
[----:B------:R-:W-:Y:S01]  /*3a60*/  MUFU.EX2 R113, R113 ;  /* 0x0000007100717308 */ /* 0x000fe20000000800 */
[----:B------:R-:W-:Y:S01]  /*3a70*/  FFMA.FTZ R127, R124, UR4, -R119 ;  /* 0x000000047c7f7c23 */ /* 0x000fe20008010877 */
[--C-:B------:R-:W-:Y:S01]  /*3a80*/  FFMA.FTZ R112, R112, UR4, -R123.reuse ;  /* 0x0000000470707c23 */ /* 0x100fe2000801087b */
[----:B------:R-:W3:Y:S01]  /*3a90*/  LDSM.16.MT88.4 R16, [R142+0xa800] ;  /* 0x00a800008e10783b */ /* 0x000ee20000004200 */
[----:B------:R-:W1:Y:S01]  /*3aa0*/  MUFU.EX2 R110, R110 ;  /* 0x0000006e006e7308 */ /* 0x000e620000000800 */
[--C-:B------:R-:W-:Y:S01]  /*3ab0*/  FFMA.FTZ R125, R164, UR4, -R123.reuse ;  /* 0x00000004a47d7c23 */ /* 0x100fe2000801087b */
[----:B----4-:R-:W-:Y:S01]  /*3ac0*/  F2FP.F16.F32.PACK_AB R88, R108, R111 ;  /* 0x0000006f6c58723e */ /* 0x010fe200000000ff */
[----:B------:R-:W4:Y:S01]  /*3ad0*/  LDSM.16.MT88.4 R24, [R141+0x8800] ;  /* 0x008800008d18783b */ /* 0x000f220000004200 */
[----:B------:R-:W-:Y:S01]  /*3ae0*/  MUFU.EX2 R109, R109 ;  /* 0x0000006d006d7308 */ /* 0x000fe20000000800 */
[----:B------:R-:W-:Y:S01]  /*3af0*/  FFMA.FTZ R115, R138, UR4, -R123 ;  /* 0x000000048a737c23 */ /* 0x000fe2000801087b */
[----:B-----5:R-:W-:Y:S01]  /*3b00*/  F2FP.F16.F32.PACK_AB R90, R104, R107 ;  /* 0x0000006b685a723e */ /* 0x020fe200000000ff */
[----:B------:R-:W-:Y:S01]  /*3b10*/  LDSM.16.MT88.4 R20, [R140+0x8800] ;  /* 0x008800008c14783b */ /* 0x000fe20000004200 */
[----:B------:R-:W5:Y:S01]  /*3b20*/  MUFU.EX2 R106, R106 ;  /* 0x0000006a006a7308 */ /* 0x000f620000000800 */
[--C-:B------:R-:W-:Y:S01]  /*3b30*/  FFMA.FTZ R124, R134, UR4, -R119.reuse ;  /* 0x00000004867c7c23 */ /* 0x100fe20008010877 */
[----:B------:R-:W-:Y:S01]  /*3b40*/  FFMA.FTZ R129, R136, UR4, -R119 ;  /* 0x0000000488817c23 */ /* 0x000fe20008010877 */
[----:B------:R-:W-:Y:S01]  /*3b50*/  FFMA.FTZ R131, R126, UR4, -R123 ;  /* 0x000000047e837c23 */ /* 0x000fe2000801087b */
[----:B------:R-:W-:Y:S01]  /*3b60*/  MUFU.EX2 R35, R35 ;  /* 0x0000002300237308 */ /* 0x000fe20000000800 */
[----:B------:R-:W-:Y:S01]  /*3b70*/  FFMA.FTZ R167, R116, UR4, -R119 ;  /* 0x0000000474a77c23 */ /* 0x000fe20008010877 */
[----:B-1----:R-:W-:Y:S01]  /*3b80*/  F2FP.F16.F32.PACK_AB R89, R110, R113 ;  /* 0x000000716e59723e */ /* 0x002fe200000000ff */
[----:B------:R-:W-:Y:S01]  /*3b90*/  FFMA.FTZ R128, R128, UR4, -R123 ;  /* 0x0000000480807c23 */ /* 0x000fe2000801087b */
[----:B------:R-:W1:Y:S01]  /*3ba0*/  MUFU.EX2 R34, R34 ;  /* 0x0000002200227308 */ /* 0x000e620000000800 */
[----:B------:R-:W-:Y:S01]  /*3bb0*/  FADD.FTZ R108, R111, R108 ;  /* 0x0000006c6f6c7221 */ /* 0x000fe20000010000 */
[----:B------:R-:W-:-:S02]  /*3bc0*/  FADD.FTZ R110, R113, R110 ;  /* 0x0000006e716e7221 */ /* 0x000fc40000010000 */
[----:B------:R-:W-:Y:S01]  /*3bd0*/  MUFU.EX2 R31, R31 ;  /* 0x0000001f001f7308 */ /* 0x000fe20000000800 */
[----:B------:R-:W-:Y:S01]  /*3be0*/  FADD.FTZ R107, R107, R108 ;  /* 0x0000006c6b6b7221 */ /* 0x000fe20000010000 */
[----:B-----5:R-:W-:Y:S02]  /*3bf0*/  F2FP.F16.F32.PACK_AB R91, R106, R109 ;  /* 0x0000006d6a5b723e */ /* 0x020fe400000000ff */
[----:B------:R-:W-:Y:S01]  /*3c00*/  MUFU.EX2 R0, R0 ;  /* 0x0000000000007308 */ /* 0x000fe20000000800 */
[----:B------:R-:W-:-:S03]  /*3c10*/  FADD.FTZ R104, R104, R107 ;  /* 0x0000006b68687221 */ /* 0x000fc60000010000 */
        /* <DEDUP_REMOVED lines=44> */
[----:B----4-:R-:W-:Y:S01]  /*3ee0*/  HMMA.16816.F32 R48, R4, R24, R48 ;  /* 0x000000180430723c */ /* 0x010fe20000001830 */
[----:B------:R-:W-:Y:S01]  /*3ef0*/  FFMA.FTZ R24, R130, UR4, -R123 ;  /* 0x0000000482187c23 */ /* 0x000fe2000801087b */
[----:B------:R-:W-:-:S03]  /*3f00*/  FFMA.FTZ R130, R114, UR4, -R119 ;  /* 0x0000000472827c23 */ /* 0x000fc60008010877 */
[----:B------:R3:W4:Y:S03]  /*3f10*/  MUFU.EX2 R114, R24 ;  /* 0x0000001800727308 */ /* 0x0007260000000800 */
[C---:B-1----:R-:W-:Y:S01]  /*3f20*/  HMMA.16816.F32 R64, R4.reuse, R8, R64 ;  /* 0x000000080440723c */ /* 0x042fe20000001840 */
[----:B------:R-:W1:Y:S07]  /*3f30*/  MUFU.EX2 R130, R130 ;  /* 0x0000008200827308 */ /* 0x000e6e0000000800 */
[C---:B------:R-:W-:Y:S01]  /*3f40*/  HMMA.16816.F32 R68, R4.reuse, R10, R68 ;  /* 0x0000000a0444723c */ /* 0x040fe20000001844 */
[----:B------:R-:W5:Y:S07]  /*3f50*/  LDSM.16.MT88.4 R8, [R140+0xa800] ;  /* 0x00a800008c08783b */ /* 0x000f6e0000004200 */
[C---:B------:R-:W-:Y:S08]  /*3f60*/  HMMA.16816.F32 R56, R4.reuse, R20, R56 ;  /* 0x000000140438723c */ /* 0x040ff00000001838 */
[C---:B------:R-:W-:Y:S01]  /*3f70*/  HMMA.16816.F32 R60, R4.reuse, R22, R60 ;  /* 0x00000016043c723c */ /* 0x040fe2000000183c */
[----:B------:R-:W1:Y:S07]  /*3f80*/  LDSM.16.MT88.4 R20, [R142+0x9000] ;  /* 0x009000008e14783b */ /* 0x000e6e0000004200 */
[C---:B--2---:R-:W-:Y:S08]  /*3f90*/  HMMA.16816.F32 R80, R4.reuse, R12, R80 ;  /* 0x0000000c0450723c */ /* 0x044ff00000001850 */
[C---:B------:R-:W-:Y:S01]  /*3fa0*/  HMMA.16816.F32 R84, R4.reuse, R14, R84 ;  /* 0x0000000e0454723c */ /* 0x040fe20000001854 */
[----:B------:R-:W2:Y:S07]  /*3fb0*/  LDSM.16.MT88.4 R12, [R141+0x9000] ;  /* 0x009000008d0c783b */ /* 0x000eae0000004200 */
[C---:B------:R-:W-:Y:S01]  /*3fc0*/  HMMA.16816.F32 R52, R4.reuse, R26, R52 ;  /* 0x0000001a0434723c */ /* 0x040fe20000001834 */
[----:B---3--:R-:W-:Y:S07]  /*3fd0*/  LDSM.16.MT88.4 R24, [R141+0x9800] ;  /* 0x009800008d18783b */ /* 0x008fee0000004200 */
[C---:B-----5:R-:W-:Y:S08]  /*3fe0*/  HMMA.16816.F32 R92, R4.reuse, R8, R92 ;  /* 0x00000008045c723c */ /* 0x060ff0000000185c */
[----:B------:R-:W-:Y:S01]  /*3ff0*/  HMMA.16816.F32 R88, R4, R10, R88 ;  /* 0x0000000a0458723c */ /* 0x000fe20000001858 */
[----:B------:R-:W3:Y:S01]  /*4000*/  LDSM.16.MT88.4 R8, [R140+0x9000] ;  /* 0x009000008c08783b */ /* 0x000ee20000004200 */
[----:B------:R-:W-:-:S02]  /*4010*/  F2FP.F16.F32.PACK_AB R4, R125, R112 ;  /* 0x000000707d04723e */ /* 0x000fc400000000ff */
[----:B----4-:R-:W-:Y:S02]  /*4020*/  F2FP.F16.F32.PACK_AB R6, R114, R115 ;  /* 0x000000737206723e */ /* 0x010fe400000000ff */
[----:B-1----:R-:W-:Y:S02]  /*4030*/  F2FP.F16.F32.PACK_AB R5, R127, R130 ;  /* 0x000000827f05723e */ /* 0x002fe400000000ff */
[----:B------:R-:W-:-:S07]  /*4040*/  F2FP.F16.F32.PACK_AB R7, R129, R124 ;  /* 0x0000007c8107723e */ /* 0x000fce00000000ff */
        /* <DEDUP_REMOVED lines=19> */
[--C-:B------:R-:W-:Y:S01]  /*4180*/  FFMA.FTZ R122, R117, UR4, -R119.reuse ;  /* 0x00000004757a7c23 */ /* 0x100fe20008010877 */
[----:B------:R-:W-:Y:S03]  /*4190*/  MUFU.EX2 R121, R21 ;  /* 0x0000001500797308 */ /* 0x000fe60000000800 */
[C---:B------:R-:W-:Y:S01]  /*41a0*/  HMMA.16816.F32 R76, R4.reuse, R22, R76 ;  /* 0x00000016044c723c */ /* 0x040fe2000000184c */
[----:B------:R-:W-:Y:S01]  /*41b0*/  FFMA.FTZ R22, R118, UR4, -R119 ;  /* 0x0000000476167c23 */ /* 0x000fe20008010877 */
[----:B------:R-:W4:Y:S04]  /*41c0*/  MUFU.EX2 R120, R123 ;  /* 0x0000007b00787308 */ /* 0x000f280000000800 */
[----:B------:R-:W-:Y:S02]  /*41d0*/  MUFU.EX2 R118, R20 ;  /* 0x0000001400767308 */ /* 0x000fe40000000800 */
[C---:B--2---:R-:W-:Y:S02]  /*41e0*/  HMMA.16816.F32 R80, R4.reuse, R12, R80 ;  /* 0x0000000c0450723c */ /* 0x044fe40000001850 */
[----:B------:R2:W5:Y:S04]  /*41f0*/  MUFU.EX2 R117, R22 ;  /* 0x0000001600757308 */ /* 0x0005680000000800 */
[----:B------:R-:W1:Y:S02]  /*4200*/  MUFU.EX2 R116, R122 ;  /* 0x0000007a00747308 */ /* 0x000e640000000800 */
[C---:B------:R-:W-:Y:S01]  /*4210*/  HMMA.16816.F32 R84, R4.reuse, R14, R84 ;  /* 0x0000000e0454723c */ /* 0x040fe20000001854 */
[----:B------:R-:W1:Y:S07]  /*4220*/  LDSM.16.MT88.4 R12, [R142+0x9800] ;  /* 0x009800008e0c783b */ /* 0x000e6e0000004200 */
[C---:B---3--:R-:W-:Y:S01]  /*4230*/  HMMA.16816.F32 R92, R4.reuse, R8, R92 ;  /* 0x00000008045c723c */ /* 0x048fe2000000185c */
[----:B--2---:R-:W-:Y:S07]  /*4240*/  LDSM.16.MT88.4 R20, [R140+0x9800] ;  /* 0x009800008c14783b */ /* 0x004fee0000004200 */
[----:B------:R-:W-:Y:S01]  /*4250*/  HMMA.16816.F32 R88, R4, R10, R88 ;  /* 0x0000000a0458723c */ /* 0x000fe20000001858 */
[----:B------:R-:W2:Y:S01]  /*4260*/  LDSM.16.MT88.4 R8, [R146+0xb800] ;  /* 0x00b800009208783b */ /* 0x000ea20000004200 */
[----:B------:R-:W-:-:S02]  /*4270*/  F2FP.F16.F32.PACK_AB R4, R131, R126 ;  /* 0x0000007e8304723e */ /* 0x000fc400000000ff */
[----:B----4-:R-:W-:Y:S02]  /*4280*/  F2FP.F16.F32.PACK_AB R6, R120, R121 ;  /* 0x000000797806723e */ /* 0x010fe400000000ff */
[----:B-----5:R-:W-:Y:S02]  /*4290*/  F2FP.F16.F32.PACK_AB R5, R117, R118 ;  /* 0x000000767505723e */ /* 0x020fe400000000ff */
[----:B-1----:R-:W-:-:S07]  /*42a0*/  F2FP.F16.F32.PACK_AB R7, R167, R116 ;  /* 0x00000074a707723e */ /* 0x002fce00000000ff */
[C---:B------:R-:W-:Y:S08]  /*42b0*/  HMMA.16816.F32 R96, R4.reuse, R16, R96 ;  /* 0x000000100460723c */ /* 0x040ff00000001860 */
        /* <DEDUP_REMOVED lines=40> */
[C---:B------:R-:W-:Y:S08]  /*4540*/  HMMA.16816.F32 R84, R4.reuse, R14, R84 ;  /* 0x0000000e0454723c */ /* 0x040ff00000001854 */
        /* <DEDUP_REMOVED lines=68> */
.L_x_5581:
[----:B------:R-:W-:Y:S01]  /*4990*/  UMOV UR6, URZ ;  /* 0x000000ff00067c82 */ /* 0x000fe20008000000 */
[----:B------:R-:W-:Y:S01]  /*49a0*/  IMAD.SHL.U32 R0, R28, 0x40, RZ ;  /* 0x000000401c007824 */ /* 0x000fe200078e00ff */
[----:B------:R-:W-:-:S05]  /*49b0*/  IADD3 R5, P0, PT, RZ, -UR6, RZ ;  /* 0x80000006ff057c10 */ /* 0x000fca000ff1e0ff */
[----:B------:R-:W-:-:S05]  /*49c0*/  IMAD.X R0, RZ, RZ, ~R0, P0 ;  /* 0x000000ffff007224 */ /* 0x000fca00000e0e00 */
[----:B------:R-:W-:-:S04]  /*49d0*/  SHF.R.S64 R5, R5, 0x1f, R0 ;  /* 0x0000001f05057819 */ /* 0x000fc80000001000 */
[----:B------:R-:W-:-:S04]  /*49e0*/  IADD3 R156, P0, PT, R5, R156, RZ ;  /* 0x0000009c059c7210 */ /* 0x000fc80007f1e0ff */
[----:B------:R-:W-:-:S09]  /*49f0*/  LEA.HI.X.SX32 R157, R0, R157, 0x1, P0 ;  /* 0x0000009d009d7211 */ /* 0x000fd200000f0eff */
.L_x_5582:
[C---:B------:R-:W-:Y:S01]  /*4a00*/  IMAD.SHL.U32 R5, R28.reuse, 0x20, RZ ;  /* 0x000000201c057824 */ /* 0x040fe200078e00ff */
[----:B------:R-:W-:Y:S01]  /*4a10*/  SHF.L.U64.HI R28, R28, 0x5, R29 ;  /* 0x000000051c1c7819 */ /* 0x000fe2000001021d */
[----:B------:R-:W-:Y:S01]  /*4a20*/  @!PT LDS RZ, [RZ] ;  /* 0x00000000fffff984 */ /* 0x000fe20000000800 */
[----:B------:R-:W-:Y:S01]  /*4a30*/  @!PT LDS RZ, [RZ] ;  /* 0x00000000fffff984 */ /* 0x000fe20000000800 */
[----:B------:R-:W-:Y:S01]  /*4a40*/  @!PT LDS RZ, [RZ] ;  /* 0x00000000fffff984 */ /* 0x000fe20000000800 */
[----:B------:R-:W-:Y:S03]  /*4a50*/  LDGSTS.E.BYPASS.LTC128B.128 [R161+0x8000], desc[UR16][R156.64] ;  /* 0x080000009ca17fae */ /* 0x000fe6000b981a10 */
[----:B------:R-:W-:Y:S01]  /*4a60*/  IADD3 R8, P0, PT, R5, R156, RZ ;  /* 0x0000009c05087210 */ /* 0x000fe20007f1e0ff */
[----:B------:R-:W-:Y:S03]  /*4a70*/  LDGSTS.E.BYPASS.LTC128B.128 [R161+0xa000], desc[UR16][R156.64+0x80] ;  /* 0x0a0000809ca17fae */ /* 0x000fe6000b981a10 */
[-C--:B------:R-:W-:Y:S01]  /*4a80*/  IADD3 R16, P1, PT, R8, R5.reuse, RZ ;  /* 0x0000000508107210 */ /* 0x080fe20007f3e0ff */
[----:B------:R-:W-:Y:S01]  /*4a90*/  IMAD.X R9, R28, 0x1, R157, P0 ;  /* 0x000000011c097824 */ /* 0x000fe200000e069d */
[----:B------:R-:W1:Y:S02]  /*4aa0*/  S2R R0, SR_TID.X ;  /* 0x0000000000007919 */ /* 0x000e640000002100 */
[----:B------:R-:W-:Y:S01]  /*4ab0*/  IADD3 R18, P0, PT, R16, R5, RZ ;  /* 0x0000000510127210 */ /* 0x000fe20007f1e0ff */
[--C-:B------:R-:W-:Y:S01]  /*4ac0*/  IMAD.X R17, R9, 0x1, R28.reuse, P1 ;  /* 0x0000000109117824 */ /* 0x100fe200008e061c */
[----:B------:R-:W-:Y:S03]  /*4ad0*/  LDGSTS.E.BYPASS.LTC128B.128 [R161+0x8800], desc[UR16][R8.64] ;  /* 0x0880000008a17fae */ /* 0x000fe6000b981a10 */
[----:B------:R-:W-:Y:S01]  /*4ae0*/  IMAD.X R19, R17, 0x1, R28, P0 ;  /* 0x0000000111137824 */ /* 0x000fe200000e061c */
[----:B------:R2:W-:Y:S04]  /*4af0*/  LDGSTS.E.BYPASS.LTC128B.128 [R161+0xa800], desc[UR16][R8.64+0x80] ;  /* 0x0a80008008a17fae */ /* 0x0005e8000b981a10 */
[----:B------:R-:W-:Y:S04]  /*4b00*/  LDGSTS.E.BYPASS.LTC128B.128 [R161+0x9000], desc[UR16][R16.64] ;  /* 0x0900000010a17fae */ /* 0x000fe8000b981a10 */
[----:B------:R-:W-:Y:S04]  /*4b10*/  LDGSTS.E.BYPASS.LTC128B.128 [R161+0xb000], desc[UR16][R16.64+0x80] ;  /* 0x0b00008010a17fae */ /* 0x000fe8000b981a10 */
[----:B------:R-:W-:Y:S04]  /*4b20*/  LDGSTS.E.BYPASS.LTC128B.128 [R161+0x9800], desc[UR16][R18.64] ;  /* 0x0980000012a17fae */ /* 0x000fe8000b981a10 */
[----:B------:R3:W-:Y:S04]  /*4b30*/  LDGSTS.E.BYPASS.LTC128B.128 [R161+0xb800], desc[UR16][R18.64+0x80] ;  /* 0x0b80008012a17fae */ /* 0x0007e8000b981a10 */
[----:B------:R-:W-:Y:S04]  /*4b40*/  LDSM.16.M88.4 R12, [R151] ;  /* 0x00000000970c783b */ /* 0x000fe80000000200 */
[----:B------:R-:W4:Y:S01]  /*4b50*/  LDSM.16.M88.4 R104, [R150+UR5+0x4000] ;  /* 0x004000059668783b */ /* 0x000f220008000200 */
[----:B-1----:R-:W-:-:S03]  /*4b60*/  IMAD.SHL.U32 R0, R0, 0x2, RZ ;  /* 0x0000000200007824 */ /* 0x002fc600078e00ff */
[----:B------:R-:W1:Y:S02]  /*4b70*/  LDSM.16.M88.4 R28, [R150+UR5+0x4800] ;  /* 0x00480005961c783b */ /* 0x000e640008000200 */
[----:B------:R-:W-:Y:S02]  /*4b80*/  LOP3.LUT R0, R0, 0x6, RZ, 0xc0, !PT ;  /* 0x0000000600007812 */ /* 0x000fe400078ec0ff */
[----:B------:R-:W5:Y:S03]  /*4b90*/  LDSM.16.M88.4 R20, [R150+UR5+0x5000] ;  /* 0x005000059614783b */ /* 0x000f660008000200 */
[----:B------:R-:W-:Y:S01]  /*4ba0*/  IMAD R0, R101, 0x40, R0 ;  /* 0x0000004065007824 */ /* 0x000fe200078e0200 */
[----:B------:R-:W3:Y:S04]  /*4bb0*/  LDSM.16.M88.4 R4, [R150+UR5+0x5800] ;  /* 0x005800059604783b */ /* 0x000ee80008000200 */
[----:B--2---:R-:W-:Y:S04]  /*4bc0*/  LDSM.16.M88.4 R8, [R149] ;  /* 0x000000009508783b */ /* 0x004fe80000000200 */
[----:B------:R-:W2:Y:S04]  /*4bd0*/  LDSM.16.M88.4 R128, [R145+0x4000] ;  /* 0x004000009180783b */ /* 0x000ea80000000200 */
[----:B------:R-:W2:Y:S04]  /*4be0*/  LDSM.16.M88.4 R124, [R145+0x4800] ;  /* 0x00480000917c783b */ /* 0x000ea80000000200 */
[----:B------:R-:W2:Y:S04]  /*4bf0*/  LDSM.16.M88.4 R120, [R145+0x5000] ;  /* 0x005000009178783b */ /* 0x000ea80000000200 */
[----:B------:R-:W2:Y:S04]  /*4c00*/  LDSM.16.M88.4 R116, [R145+0x5800] ;  /* 0x005800009174783b */ /* 0x000ea80000000200 */
[----:B------:R-:W-:Y:S01]  /*4c10*/  LDSM.16.M88.4 R112, [R148] ;  /* 0x000000009470783b */ /* 0x000fe20000000200 */
[C---:B----4-:R-:W-:Y:S03]  /*4c20*/  HMMA.16816.F32 R108, R12.reuse, R104, RZ ;  /* 0x000000680c6c723c */ /* 0x050fe600000018ff */
[----:B------:R-:W0:Y:S05]  /*4c30*/  LDGDEPBAR ;  /* 0x00000000000079af */ /* 0x000e2a0000000000 */
[C---:B-1----:R-:W-:Y:S08]  /*4c40*/  HMMA.16816.F32 R32, R12.reuse, R28, RZ ;  /* 0x0000001c0c20723c */ /* 0x042ff000000018ff */
[C---:B-----5:R-:W-:Y:S08]  /*4c50*/  HMMA.16816.F32 R24, R12.reuse, R20, RZ ;  /* 0x000000140c18723c */ /* 0x060ff000000018ff */
[C---:B------:R-:W-:Y:S08]  /*4c60*/  HMMA.16816.F32 R104, R12.reuse, R106, RZ ;  /* 0x0000006a0c68723c */ /* 0x040ff000000018ff */
[C---:B------:R-:W-:Y:S08]  /*4c70*/  HMMA.16816.F32 R28, R12.reuse, R30, RZ ;  /* 0x0000001e0c1c723c */ /* 0x040ff000000018ff */
[C---:B------:R-:W-:Y:S08]  /*4c80*/  HMMA.16816.F32 R20, R12.reuse, R22, RZ ;  /* 0x000000160c14723c */ /* 0x040ff000000018ff */
[C---:B---3--:R-:W-:Y:S08]  /*4c90*/  HMMA.16816.F32 R16, R12.reuse, R4, RZ ;  /* 0x000000040c10723c */ /* 0x048ff000000018ff */
        /* <DEDUP_REMOVED lines=27> */
[----:B------:R-:W4:Y:S03]  /*4e50*/  LDSM.16.M88.4 R112, [R150+UR5+0x6000] ;  /* 0x006000059670783b */ /* 0x000f260008000200 */
[C---:B-----5:R-:W-:Y:S08]  /*4e60*/  HMMA.16816.F32 R108, R116.reuse, R8, R108 ;  /* 0x00000008746c723c */ /* 0x060ff0000000186c */
[C---:B------:R-:W-:Y:S01]  /*4e70*/  HMMA.16816.F32 R104, R116.reuse, R10, R104 ;  /* 0x0000000a7468723c */ /* 0x040fe20000001868 */
[----:B------:R-:W-:Y:S07]  /*4e80*/  LDSM.16.M88.4 R8, [R150+UR5+0x7000] ;  /* 0x007000059608783b */ /* 0x000fee0008000200 */
        /* <DEDUP_REMOVED lines=8> */
[----:B------:R-:W-:Y:S04]  /*4f10*/  LDSM.16.M88.4 R120, [R145+0x6000] ;  /* 0x006000009178783b */ /* 0x000fe80000000200 */
[----:B------:R-:W-:Y:S03]  /*4f20*/  LDSM.16.M88.4 R116, [R145+0x6800] ;  /* 0x006800009174783b */ /* 0x000fe60000000200 */
        /* <DEDUP_REMOVED lines=8> */
[----:B------:R-:W3:Y:S07]  /*4fb0*/  LDSM.16.M88.4 R8, [R145+0x7800] ;  /* 0x007800009108783b */ /* 0x000eee0000000200 */
[C---:B--2---:R-:W-:Y:S08]  /*4fc0*/  HMMA.16816.F32 R16, R124.reuse, R128, R16 ;  /* 0x000000807c10723c */ /* 0x044ff00000001810 */
[----:B------:R-:W-:Y:S01]  /*4fd0*/  HMMA.16816.F32 R12, R124, R130, R12 ;  /* 0x000000827c0c723c */ /* 0x000fe2000000180c */
[----:B------:R-:W-:Y:S04]  /*4fe0*/  LDSM.16.M88.4 R128, [R148+0x2000] ;  /* 0x002000009480783b */ /* 0x000fe80000000200 */
[----:B------:R-:W2:Y:S03]  /*4ff0*/  LDSM.16.M88.4 R124, [R144+0x6000] ;  /* 0x00600000907c783b */ /* 0x000ea60000000200 */
[C---:B-1----:R-:W-:Y:S08]  /*5000*/  HMMA.16816.F32 R108, R4.reuse, R120, R108 ;  /* 0x00000078046c723c */ /* 0x042ff0000000186c */
[C---:B------:R-:W-:Y:S01]  /*5010*/  HMMA.16816.F32 R104, R4.reuse, R122, R104 ;  /* 0x0000007a0468723c */ /* 0x040fe20000001868 */
[----:B------:R-:W-:Y:S07]  /*5020*/  LDSM.16.M88.4 R120, [R144+0x6800] ;  /* 0x006800009078783b */ /* 0x000fee0000000200 */
[C---:B------:R-:W-:Y:S08]  /*5030*/  HMMA.16816.F32 R32, R4.reuse, R116, R32 ;  /* 0x000000740420723c */ /* 0x040ff00000001820 */
[C---:B------:R-:W-:Y:S01]  /*5040*/  HMMA.16816.F32 R28, R4.reuse, R118, R28 ;  /* 0x00000076041c723c */ /* 0x040fe2000000181c */
[----:B------:R-:W1:Y:S07]  /*5050*/  LDSM.16.M88.4 R116, [R144+0x7000] ;  /* 0x007000009074783b */ /* 0x000e6e0000000200 */
[C---:B------:R-:W-:Y:S08]  /*5060*/  HMMA.16816.F32 R24, R4.reuse, R112, R24 ;  /* 0x000000700418723c */ /* 0x040ff00000001818 */
[C---:B------:R-:W-:Y:S01]  /*5070*/  HMMA.16816.F32 R20, R4.reuse, R114, R20 ;  /* 0x000000720414723c */ /* 0x040fe20000001814 */
[----:B------:R-:W4:Y:S07]  /*5080*/  LDSM.16.M88.4 R112, [R144+0x7800] ;  /* 0x007800009070783b */ /* 0x000f2e0000000200 */
[C---:B---3--:R-:W-:Y:S08]  /*5090*/  HMMA.16816.F32 R16, R4.reuse, R8, R16 ;  /* 0x000000080410723c */ /* 0x048ff00000001810 */
[----:B------:R-:W-:Y:S01]  /*50a0*/  HMMA.16816.F32 R12, R4, R10, R12 ;  /* 0x0000000a040c723c */ /* 0x000fe2000000180c */
[----:B------:R-:W-:Y:S04]  /*50b0*/  LDSM.16.M88.4 R8, [R147+0x2000] ;  /* 0x002000009308783b */ /* 0x000fe80000000200 */
[----:B------:R-:W3:Y:S03]  /*50c0*/  LDSM.16.M88.4 R4, [R143+0x6000] ;  /* 0x006000008f04783b */ /* 0x000ee60000000200 */
[C---:B--2---:R-:W-:Y:S08]  /*50d0*/  HMMA.16816.F32 R108, R128.reuse, R124, R108 ;  /* 0x0000007c806c723c */ /* 0x044ff0000000186c */
[C---:B------:R-:W-:Y:S08]  /*50e0*/  HMMA.16816.F32 R104, R128.reuse, R126, R104 ;  /* 0x0000007e8068723c */ /* 0x040ff00000001868 */
[C---:B-1----:R-:W-:Y:S08]  /*50f0*/  HMMA.16816.F32 R24, R128.reuse, R116, R24 ;  /* 0x000000748018723c */ /* 0x042ff00000001818 */
[C---:B------:R-:W-:Y:S01]  /*5100*/  HMMA.16816.F32 R20, R128.reuse, R118, R20 ;  /* 0x000000768014723c */ /* 0x040fe20000001814 */
[----:B------:R-:W1:Y:S07]  /*5110*/  LDSM.16.M88.4 R116, [R143+0x6800] ;  /* 0x006800008f74783b */ /* 0x000e6e0000000200 */
[----:B----4-:R-:W-:Y:S08]  /*5120*/  HMMA.16816.F32 R16, R128, R112, R16 ;  /* 0x000000708010723c */ /* 0x010ff00000001810 */
[----:B---3--:R-:W-:Y:S01]  /*5130*/  HMMA.16816.F32 R108, R8, R4, R108 ;  /* 0x00000004086c723c */ /* 0x008fe2000000186c */
[----:B------:R-:W-:-:S05]  /*5140*/  VIADD R5, R0, 0xffffff80 ;  /* 0xffffff8000057836 */ /* 0x000fca0000000000 */
[C---:B------:R-:W-:Y:S02]  /*5150*/  ISETP.GE.AND P5, PT, R5.reuse, R132, PT ;  /* 0x000000840500720c */ /* 0x040fe40003fa6270 */
[----:B------:R-:W-:Y:S01]  /*5160*/  ISETP.GE.AND P4, PT, R5, R2, PT ;  /* 0x000000020500720c */ /* 0x000fe20003f86270 */
[C---:B------:R-:W-:Y:S01]  /*5170*/  VIADD R5, R0.reuse, 0xffffff81 ;  /* 0xffffff8100057836 */ /* 0x040fe20000000000 */
[----:B------:R-:W-:Y:S01]  /*5180*/  HMMA.16816.F32 R104, R8, R6, R104 ;  /* 0x000000060868723c */ /* 0x000fe20000001868 */
[----:B------:R-:W-:-:S03]  /*5190*/  VIADD R7, R0, 0xffffff89 ;  /* 0xffffff8900077836 */ /* 0x000fc60000000000 */
[C---:B------:R-:W-:Y:S02]  /*51a0*/  ISETP.GE.AND P2, PT, R5.reuse, R132, PT ;  /* 0x000000840500720c */ /* 0x040fe40003f46270 */
[----:B------:R-:W-:Y:S01]  /*51b0*/  ISETP.GE.AND P1, PT, R5, R2, PT ;  /* 0x000000020500720c */ /* 0x000fe20003f26270 */
[----:B------:R-:W-:Y:S01]  /*51c0*/  VIADD R5, R0, 0xffffff90 ;  /* 0xffffff9000057836 */ /* 0x000fe20000000000 */
[----:B------:R-:W-:Y:S01]  /*51d0*/  HMMA.16816.F32 R12, R128, R114, R12 ;  /* 0x00000072800c723c */ /* 0x000fe2000000180c */
[----:B------:R-:W2:Y:S01]  /*51e0*/  LDSM.16.M88.4 R112, [R143+0x7000] ;  /* 0x007000008f70783b */ /* 0x000ea20000000200 */
[----:B------:R-:W-:Y:S02]  /*51f0*/  FSEL R109, R109, -INF , !P2 ;  /* 0xff8000006d6d7808 */ /* 0x000fe40005000000 */
[----:B------:R-:W-:Y:S02]  /*5200*/  ISETP.GE.AND P3, PT, R7, R132, PT ;  /* 0x000000840700720c */ /* 0x000fe40003f66270 */
[----:B------:R-:W-:-:S02]  /*5210*/  ISETP.GE.AND P2, PT, R5, R2, PT ;  /* 0x000000020500720c */ /* 0x000fc40003f46270 */
[----:B------:R-:W-:Y:S01]  /*5220*/  HMMA.16816.F32 R32, R128, R120, R32 ;  /* 0x000000788020723c */ /* 0x000fe20000001820 */
[----:B------:R-:W-:Y:S02]  /*5230*/  VIADD R121, R0, 0xffffff88 ;  /* 0xffffff8800797836 */ /* 0x000fe40000000000 */
[----:B------:R-:W-:-:S03]  /*5240*/  FSEL R105, R105, -INF , !P3 ;  /* 0xff80000069697808 */ /* 0x000fc60005800000 */
[----:B------:R-:W-:Y:S02]  /*5250*/  ISETP.GE.AND P0, PT, R121, R132, PT ;  /* 0x000000847900720c */ /* 0x000fe40003f06270 */
[----:B------:R-:W-:Y:S01]  /*5260*/  HMMA.16816.F32 R28, R128, R122, R28 ;  /* 0x0000007a801c723c */ /* 0x000fe2000000181c */
[----:B------:R-:W-:Y:S02]  /*5270*/  FSEL R131, R108, -INF , !P5 ;  /* 0xff8000006c837808 */ /* 0x000fe40006800000 */
[----:B------:R-:W-:Y:S02]  /*5280*/  FSEL R130, R110, -INF , !P4 ;  /* 0xff8000006e827808 */ /* 0x000fe40006000000 */
[----:B------:R-:W-:Y:S02]  /*5290*/  ISETP.GE.AND P5, PT, R7, R2, PT ;  /* 0x000000020700720c */ /* 0x000fe40003fa6270 */
[----:B------:R-:W-:Y:S02]  /*52a0*/  ISETP.GE.AND P4, PT, R5, R132, PT ;  /* 0x000000840500720c */ /* 0x000fe40003f86270 */
[----:B------:R-:W3:Y:S01]  /*52b0*/  LDSM.16.M88.4 R4, [R143+0x7800] ;  /* 0x007800008f04783b */ /* 0x000ee20000000200 */
[----:B------:R-:W-:Y:S01]  /*52c0*/  FSEL R128, R111, -INF , !P1 ;  /* 0xff8000006f807808 */ /* 0x000fe20004800000 */
[C---:B------:R-:W-:Y:S01]  /*52d0*/  VIADD R111, R0.reuse, 0xffffff98 ;  /* 0xffffff98006f7836 */ /* 0x040fe20000000000 */
[----:B-1----:R-:W-:Y:S01]  /*52e0*/  HMMA.16816.F32 R32, R8, R116, R32 ;  /* 0x000000740820723c */ /* 0x002fe20000001820 */
[----:B------:R-:W-:Y:S01]  /*52f0*/  VIADD R117, R0, 0xffffff91 ;  /* 0xffffff9100757836 */ /* 0x000fe20000000000 */
[----:B------:R-:W-:Y:S01]  /*5300*/  FSEL R133, R104, -INF , !P0 ;  /* 0xff80000068857808 */ /* 0x000fe20004000000 */
[----:B------:R-:W-:-:S04]  /*5310*/  DEPBAR.LE SB0, 0x0 ;  /* 0x000080000000791a */ /* 0x000fc80000000000 */
[----:B------:R-:W-:Y:S01]  /*5320*/  ISETP.GE.AND P6, PT, R121, R2, PT ;  /* 0x000000027900720c */ /* 0x000fe20003fc6270 */
[C---:B------:R-:W-:Y:S01]  /*5330*/  HMMA.16816.F32 R28, R8.reuse, R118, R28 ;  /* 0x00000076081c723c */ /* 0x040fe2000000181c */
[C---:B------:R-:W-:Y:S02]  /*5340*/  ISETP.GE.AND P1, PT, R117.reuse, R132, PT ;  /* 0x000000847500720c */ /* 0x040fe40003f26270 */
[----:B------:R-:W-:Y:S01]  /*5350*/  ISETP.GE.AND P0, PT, R117, R2, PT ;  /* 0x000000027500720c */ /* 0x000fe20003f06270 */
[----:B------:R-:W-:Y:S01]  /*5360*/  VIADD R117, R0, 0xffffff99 ;  /* 0xffffff9900757836 */ /* 0x000fe20000000000 */
[----:B------:R-:W-:Y:S02]  /*5370*/  FSEL R134, R106, -INF , !P6 ;  /* 0xff8000006a867808 */ /* 0x000fe40007000000 */
[C---:B------:R-:W-:Y:S01]  /*5380*/  ISETP.GE.AND P6, PT, R111.reuse, R132, PT ;  /* 0x000000846f00720c */ /* 0x040fe20003fc6270 */
[----:B--2---:R-:W-:Y:S01]  /*5390*/  HMMA.16816.F32 R24, R8, R112, R24 ;  /* 0x000000700818723c */ /* 0x004fe20000001818 */
[----:B------:R-:W-:Y:S01]  /*53a0*/  ISETP.GE.AND P3, PT, R111, R2, PT ;  /* 0x000000026f00720c */ /* 0x000fe20003f66270 */
[----:B------:R-:W-:Y:S01]  /*53b0*/  VIADD R111, R0, 0xffffffa1 ;  /* 0xffffffa1006f7836 */ /* 0x000fe20000000000 */
[----:B------:R-:W-:-:S02]  /*53c0*/  FSEL R119, R32, -INF , !P4 ;  /* 0xff80000020777808 */ /* 0x000fc40006000000 */
[----:B------:R-:W-:Y:S02]  /*53d0*/  ISETP.GE.AND P4, PT, R117, R2, PT ;  /* 0x000000027500720c */ /* 0x000fe40003f86270 */
[----:B------:R-:W-:Y:S01]  /*53e0*/  FSEL R118, R35, -INF , !P0 ;  /* 0xff80000023767808 */ /* 0x000fe20004000000 */
[----:B------:R-:W-:Y:S01]  /*53f0*/  HMMA.16816.F32 R20, R8, R114, R20 ;  /* 0x000000720814723c */ /* 0x000fe20000001814 */
[----:B------:R-:W-:Y:S01]  /*5400*/  ISETP.GE.AND P0, PT, R111, R132, PT ;  /* 0x000000846f00720c */ /* 0x000fe20003f06270 */
[C---:B------:R-:W-:Y:S01]  /*5410*/  VIADD R35, R0.reuse, 0xffffffa8 ;  /* 0xffffffa800237836 */ /* 0x040fe20000000000 */
[----:B------:R-:W-:Y:S01]  /*5420*/  FSEL R126, R31, -INF , !P4 ;  /* 0xff8000001f7e7808 */ /* 0x000fe20006000000 */
[C---:B------:R-:W-:Y:S01]  /*5430*/  VIADD R31, R0.reuse, 0xffffffb0 ;  /* 0xffffffb0001f7836 */ /* 0x040fe20000000000 */
[----:B------:R-:W-:Y:S01]  /*5440*/  FSEL R136, R107, -INF , !P5 ;  /* 0xff8000006b887808 */ /* 0x000fe20006800000 */
[C---:B------:R-:W-:Y:S01]  /*5450*/  VIADD R107, R0.reuse, 0xffffffa0 ;  /* 0xffffffa0006b7836 */ /* 0x040fe20000000000 */
[----:B------:R-:W-:Y:S01]  /*5460*/  FSEL R125, R33, -INF , !P1 ;  /* 0xff800000217d7808 */ /* 0x000fe20004800000 */
[----:B------:R-:W-:Y:S01]  /*5470*/  VIADD R33, R0, 0xffffffa9 ;  /* 0xffffffa900217836 */ /* 0x000fe20000000000 */
[----:B------:R-:W-:-:S02]  /*5480*/  FSEL R121, R28, -INF , !P6 ;  /* 0xff8000001c797808 */ /* 0x000fc40007000000 */
[----:B------:R-:W-:Y:S01]  /*5490*/  FSEL R127, R25, -INF , !P0 ;  /* 0xff800000197f7808 */ /* 0x000fe20004000000 */
[C---:B---3--:R-:W-:Y:S01]  /*54a0*/  HMMA.16816.F32 R16, R8.reuse, R4, R16 ;  /* 0x000000040810723c */ /* 0x048fe20000001810 */
[-C--:B------:R-:W-:Y:S01]  /*54b0*/  ISETP.GE.AND P0, PT, R31, R2.reuse, PT ;  /* 0x000000021f00720c */ /* 0x080fe20003f06270 */
[----:B------:R-:W-:Y:S01]  /*54c0*/  VIADD R5, R0, 0xffffffb1 ;  /* 0xffffffb100057836 */ /* 0x000fe20000000000 */
[----:B------:R-:W-:Y:S02]  /*54d0*/  ISETP.GE.AND P1, PT, R107, R2, PT ;  /* 0x000000026b00720c */ /* 0x000fe40003f26270 */
[----:B------:R-:W-:Y:S02]  /*54e0*/  FSEL R120, R30, -INF , !P3 ;  /* 0xff8000001e787808 */ /* 0x000fe40005800000 */
[----:B------:R-:W-:Y:S01]  /*54f0*/  ISETP.GE.AND P5, PT, R117, R132, PT ;  /* 0x000000847500720c */ /* 0x000fe20003fa6270 */
[----:B------:R-:W-:Y:S01]  /*5500*/  HMMA.16816.F32 R12, R8, R6, R12 ;  /* 0x00000006080c723c */ /* 0x000fe2000000180c */
[----:B------:R-:W-:Y:S01]  /*5510*/  FSEL R116, R34, -INF , !P2 ;  /* 0xff80000022747808 */ /* 0x000fe20005000000 */
[----:B------:R-:W-:Y:S01]  /*5520*/  VIADD R7, R0, 0xffffffb8 ;  /* 0xffffffb800077836 */ /* 0x000fe20000000000 */
[----:B------:R-:W-:Y:S01]  /*5530*/  BAR.SYNC.DEFER_BLOCKING 0x0 ;  /* 0x0000000000007b1d */ /* 0x000fe20000010000 */
[----:B------:R-:W-:-:S02]  /*5540*/  ISETP.GE.AND P6, PT, R111, R2, PT ;  /* 0x000000026f00720c */ /* 0x000fc40003fc6270 */
[-C--:B------:R-:W-:Y:S02]  /*5550*/  ISETP.GE.AND P3, PT, R35, R132.reuse, PT ;  /* 0x000000842300720c */ /* 0x080fe40003f66270 */
[-C--:B------:R-:W-:Y:S02]  /*5560*/  ISETP.GE.AND P2, PT, R107, R132.reuse, PT ;  /* 0x000000846b00720c */ /* 0x080fe40003f46270 */
[----:B------:R-:W-:Y:S02]  /*5570*/  FSEL R30, R26, -INF , !P1 ;  /* 0xff8000001a1e7808 */ /* 0x000fe40004800000 */
[----:B------:R-:W-:Y:S02]  /*5580*/  FSEL R108, R18, -INF , !P0 ;  /* 0xff800000126c7808 */ /* 0x000fe40004000000 */
[----:B------:R-:W-:Y:S02]  /*5590*/  ISETP.GE.U32.AND P0, PT, R101, 0x3, PT ;  /* 0x000000036500780c */ /* 0x000fe40003f06070 */
[----:B------:R-:W-:-:S02]  /*55a0*/  ISETP.GE.AND P1, PT, R31, R132, PT ;  /* 0x000000841f00720c */ /* 0x000fc40003f26270 */
[----:B------:R-:W-:Y:S02]  /*55b0*/  FSEL R123, R29, -INF , !P5 ;  /* 0xff8000001d7b7808 */ /* 0x000fe40006800000 */
[----:B------:R-:W-:Y:S02]  /*55c0*/  FSEL R28, R27, -INF , !P6 ;  /* 0xff8000001b1c7808 */ /* 0x000fe40007000000 */
[----:B------:R-:W-:Y:S02]  /*55d0*/  FSEL R31, R20, -INF , !P3 ;  /* 0xff800000141f7808 */ /* 0x000fe40005800000 */
[----:B------:R-:W-:Y:S02]  /*55e0*/  FSEL R29, R24, -INF , !P2 ;  /* 0xff800000181d7808 */ /* 0x000fe40005000000 */
[C---:B------:R-:W-:Y:S02]  /*55f0*/  ISETP.GE.AND P6, PT, R5.reuse, R132, PT ;  /* 0x000000840500720c */ /* 0x040fe40003fc6270 */
[-C--:B------:R-:W-:Y:S01]  /*5600*/  ISETP.GE.AND P3, PT, R5, R2.reuse, PT ;  /* 0x000000020500720c */ /* 0x080fe20003f66270 */
[----:B------:R-:W-:Y:S01]  /*5610*/  VIADD R5, R0, 0xffffffb9 ;  /* 0xffffffb900057836 */ /* 0x000fe20000000000 */
[----:B------:R-:W-:-:S02]  /*5620*/  ISETP.GE.AND P5, PT, R35, R2, PT ;  /* 0x000000022300720c */ /* 0x000fc40003fa6270 */
[C---:B------:R-:W-:Y:S02]  /*5630*/  ISETP.GE.AND P4, PT, R33.reuse, R132, PT ;  /* 0x000000842100720c */ /* 0x040fe40003f86270 */
[----:B------:R-:W-:Y:S02]  /*5640*/  ISETP.GE.AND P2, PT, R33, R2, PT ;  /* 0x000000022100720c */ /* 0x000fe40003f46270 */
        /* <DEDUP_REMOVED lines=78> */
.L_x_5584:
[----:B------:R-:W-:Y:S01]  /*5b30*/  UMOV UR6, URZ ;  /* 0x000000ff00067c82 */ /* 0x000fe20008000000 */
[----:B------:R-:W-:Y:S01]  /*5b40*/  IMAD.SHL.U32 R0, R102, 0x40, RZ ;  /* 0x0000004066007824 */ /* 0x000fe200078e00ff */
[----:B------:R-:W-:-:S05]  /*5b50*/  IADD3 R2, P0, PT, RZ, -UR6, RZ ;  /* 0x80000006ff027c10 */ /* 0x000fca000ff1e0ff */
[----:B------:R-:W-:-:S05]  /*5b60*/  IMAD.X R0, RZ, RZ, ~R0, P0 ;  /* 0x000000ffff007224 */ /* 0x000fca00000e0e00 */
[----:B------:R-:W-:-:S04]  /*5b70*/  SHF.R.S64 R5, R2, 0x1f, R0 ;  /* 0x0000001f02057819 */ /* 0x000fc80000001000 */
[----:B------:R-:W-:-:S04]  /*5b80*/  IADD3 R154, P0, PT, R5, R154, RZ ;  /* 0x0000009a059a7210 */ /* 0x000fc80007f1e0ff */
[----:B------:R-:W-:-:S09]  /*5b90*/  LEA.HI.X.SX32 R153, R0, R153, 0x1, P0 ;  /* 0x0000009900997211 */ /* 0x000fd200000f0eff */
.L_x_5585:
        /* <DEDUP_REMOVED lines=12> */
[-C--:B------:R-:W-:Y:S01]  /*5c60*/  IADD3.X R5, PT, PT, R7, R102.reuse, RZ, P1, !PT ;  /* 0x0000006607057210 */ /* 0x080fe20000ffe4ff */
[----:B------:R1:W-:Y:S03]  /*5c70*/  LDGSTS.E.BYPASS.LTC128B.128 [R161+0x4800], desc[UR16][R6.64] ;  /* 0x0480000006a17fae */ /* 0x0003e6000b981a10 */
[----:B------:R-:W-:Y:S01]  /*5c80*/  IADD3.X R9, PT, PT, R5, R102, RZ, P0, !PT ;  /* 0x0000006605097210 */ /* 0x000fe200007fe4ff */
[----:B------:R1:W-:Y:S04]  /*5c90*/  LDGSTS.E.BYPASS.LTC128B.128 [R161+0x6800], desc[UR16][R6.64+0x80] ;  /* 0x0680008006a17fae */ /* 0x0003e8000b981a10 */
[----:B------:R1:W-:Y:S04]  /*5ca0*/  LDGSTS.E.BYPASS.LTC128B.128 [R161+0x5000], desc[UR16][R4.64] ;  /* 0x0500000004a17fae */ /* 0x0003e8000b981a10 */
[----:B------:R1:W-:Y:S04]  /*5cb0*/  LDGSTS.E.BYPASS.LTC128B.128 [R161+0x7000], desc[UR16][R4.64+0x80] ;  /* 0x0700008004a17fae */ /* 0x0003e8000b981a10 */
[----:B------:R1:W-:Y:S04]  /*5cc0*/  LDGSTS.E.BYPASS.LTC128B.128 [R161+0x5800], desc[UR16][R8.64] ;  /* 0x0580000008a17fae */ /* 0x0003e8000b981a10 */
[----:B------:R1:W-:Y:S04]  /*5cd0*/  LDGSTS.E.BYPASS.LTC128B.128 [R161+0x7800], desc[UR16][R8.64+0x80] ;  /* 0x0780008008a17fae */ /* 0x0003e8000b981a10 */
[----:B------:R-:W0:Y:S02]  /*5ce0*/  LDGDEPBAR ;  /* 0x00000000000079af */ /* 0x000e240000000000 */
.L_x_5583:
[----:B------:R-:W-:Y:S01]  /*5cf0*/  FMNMX3.FTZ R0, R100, R131, R109, !PT ;  /* 0x0000008364007276 */ /* 0x000fe2000781006d */
[----:B-1----:R-:W-:Y:S01]  /*5d00*/  LDSM.16.MT88.4 R8, [R146+0x8000] ;  /* 0x008000009208783b */ /* 0x002fe20000004200 */
[----:B------:R-:W-:Y:S02]  /*5d10*/  FMNMX3.FTZ R5, R3, R130, R128, !PT ;  /* 0x0000008203057276 */ /* 0x000fe40007810080 */
[----:B------:R-:W-:Y:S01]  /*5d20*/  FMNMX3.FTZ R0, R0, R133, R105, !PT ;  /* 0x0000008500007276 */ /* 0x000fe20007810069 */
[----:B------:R-:W-:Y:S01]  /*5d30*/  LDSM.16.MT88.4 R16, [R142+0x8000] ;  /* 0x008000008e10783b */ /* 0x000fe20000004200 */
[----:B------:R-:W-:Y:S02]  /*5d40*/  FMNMX3.FTZ R5, R5, R134, R136, !PT ;  /* 0x0000008605057276 */ /* 0x000fe40007810088 */
[----:B------:R-:W-:Y:S01]  /*5d50*/  FMNMX3.FTZ R0, R0, R119, R125, !PT ;  /* 0x0000007700007276 */ /* 0x000fe2000781007d */
[----:B------:R-:W-:Y:S01]  /*5d60*/  LDSM.16.MT88.4 R12, [R141+0x8000] ;  /* 0x008000008d0c783b */ /* 0x000fe20000004200 */
[----:B------:R-:W-:-:S02]  /*5d70*/  FMNMX3.FTZ R5, R5, R116, R118, !PT ;  /* 0x0000007405057276 */ /* 0x000fc40007810076 */
        /* <DEDUP_REMOVED lines=23> */
[----:B------:R-:W-:Y:S01]  /*5ef0*/  FMUL.FTZ R0, R34, UR4 ;  /* 0x0000000422007c20 */ /* 0x000fe20008410000 */
[----:B------:R-:W-:Y:S02]  /*5f00*/  FSEL R112, R112, RZ, P1 ;  /* 0x000000ff70707208 */ /* 0x000fe40000800000 */
[----:B------:R-:W-:Y:S02]  /*5f10*/  FSEL R5, R35, RZ, P1 ;  /* 0x000000ff23057208 */ /* 0x000fe40000800000 */
[----:B------:R-:W-:Y:S01]  /*5f20*/  FSEL R4, R34, RZ, P0 ;  /* 0x000000ff22047208 */ /* 0x000fe20000000000 */
[--C-:B------:R-:W-:Y:S01]  /*5f30*/  FFMA.FTZ R32, R109, UR4, -R112.reuse ;  /* 0x000000046d207c23 */ /* 0x100fe20008010870 */
[----:B------:R-:W-:Y:S01]  /*5f40*/  FSEL R109, R0, RZ, P0 ;  /* 0x000000ff006d7208 */ /* 0x000fe20000000000 */
[----:B------:R-:W-:Y:S01]  /*5f50*/  FADD.FTZ R5, R100, -R5 ;  /* 0x8000000564057221 */ /* 0x000fe20000010000 */
        /* <DEDUP_REMOVED lines=9> */
[--C-:B------:R-:W-:Y:S01]  /*5ff0*/  FFMA.FTZ R136, R136, UR4, -R109.reuse ;  /* 0x0000000488887c23 */ /* 0x100fe2000801086d */
[----:B------:R-:W-:Y:S01]  /*6000*/  MUFU.EX2 R104, R104 ;  /* 0x0000006800687308 */ /* 0x000fe20000000800 */
[--C-:B------:R-:W-:Y:S01]  /*6010*/  FFMA.FTZ R114, R119, UR4, -R112.reuse ;  /* 0x0000000477727c23 */ /* 0x100fe20008010870 */
        /* <DEDUP_REMOVED lines=17> */
[----:B------:R-:W-:Y:S01]  /*6130*/  FFMA.FTZ R117, R117, UR4, -R112 ;  /* 0x0000000475757c23 */ /* 0x000fe20008010870 */
[----:B------:R-:W1:Y:S01]  /*6140*/  MUFU.EX2 R0, R0 ;  /* 0x0000000000007308 */ /* 0x000e620000000800 */
[----:B------:R-:W-:-:S03]  /*6150*/  FFMA.FTZ R115, R107, UR4, -R109 ;  /* 0x000000046b737c23 */ /* 0x000fc6000801086d */
[----:B------:R-:W-:Y:S01]  /*6160*/  MUFU.EX2 R100, R134 ;  /* 0x0000008600647308 */ /* 0x000fe20000000800 */
[----:B--2---:R-:W-:-:S03]  /*6170*/  F2FP.F16.F32.PACK_AB R6, R2, R33 ;  /* 0x000000210206723e */ /* 0x004fc600000000ff */
[----:B------:R-:W2:Y:S04]  /*6180*/  MUFU.EX2 R3, R136 ;  /* 0x0000008800037308 */ /* 0x000ea80000000800 */
[----:B------:R-:W3:Y:S01]  /*6190*/  MUFU.EX2 R105, R105 ;  /* 0x0000006900697308 */ /* 0x000ee20000000800 */
[----:B-1----:R-:W-:-:S03]  /*61a0*/  F2FP.F16.F32.PACK_AB R5, R0, R102 ;  /* 0x000000660005723e */ /* 0x002fc600000000ff */
[----:B------:R-:W1:Y:S04]  /*61b0*/  MUFU.EX2 R103, R103 ;  /* 0x0000006700677308 */ /* 0x000e680000000800 */
[----:B------:R-:W-:Y:S01]  /*61c0*/  MUFU.EX2 R114, R114 ;  /* 0x0000007200727308 */ /* 0x000fe20000000800 */
[----:B--2---:R-:W-:-:S03]  /*61d0*/  F2FP.F16.F32.PACK_AB R7, R3, R100 ;  /* 0x000000640307723e */ /* 0x004fc600000000ff */
        /* <DEDUP_REMOVED lines=63> */
[----:B------:R-:W-:Y:S01]  /*65d0*/  MUFU.EX2 R121, R121 ;  /* 0x0000007900797308 */ /* 0x000fe20000000800 */
[-C--:B------:R-:W-:Y:S01]  /*65e0*/  FMUL.FTZ R84, R84, R105.reuse ;  /* 0x0000006954547220 */ /* 0x080fe20000410000 */
[----:B------:R-:W-:Y:S01]  /*65f0*/  FMUL.FTZ R85, R85, R105 ;  /* 0x0000006955557220 */ /* 0x000fe20000410000 */
[-C--:B------:R-:W-:Y:S01]  /*6600*/  FMUL.FTZ R86, R86, R103.reuse ;  /* 0x0000006756567220 */ /* 0x080fe20000410000 */
[----:B------:R1:W-:Y:S01]  /*6610*/  MUFU.EX2 R120, R24 ;  /* 0x0000001800787308 */ /* 0x0003e20000000800 */
[----:B------:R-:W-:Y:S01]  /*6620*/  FMUL.FTZ R87, R87, R103 ;  /* 0x0000006757577220 */ /* 0x000fe20000410000 */
[-C--:B------:R-:W-:Y:S01]  /*6630*/  FMUL.FTZ R92, R92, R105.reuse ;  /* 0x000000695c5c7220 */ /* 0x080fe20000410000 */
[C---:B------:R-:W-:Y:S01]  /*6640*/  HMMA.16816.F32 R60, R4.reuse, R10, R60 ;  /* 0x0000000a043c723c */ /* 0x040fe2000000183c */
[----:B------:R-:W5:Y:S01]  /*6650*/  LDSM.16.MT88.4 R8, [R141+0xa000] ;  /* 0x00a000008d08783b */ /* 0x000f620000004200 */
[----:B------:R-:W-:Y:S01]  /*6660*/  MUFU.EX2 R118, R118 ;  /* 0x0000007600767308 */ /* 0x000fe20000000800 */
[----:B------:R-:W-:Y:S01]  /*6670*/  FMUL.FTZ R93, R93, R105 ;  /* 0x000000695d5d7220 */ /* 0x000fe20000410000 */
[-C--:B------:R-:W-:Y:S01]  /*6680*/  FMUL.FTZ R94, R94, R103.reuse ;  /* 0x000000675e5e7220 */ /* 0x080fe20000410000 */
[----:B------:R-:W-:Y:S01]  /*6690*/  FMUL.FTZ R95, R95, R103 ;  /* 0x000000675f5f7220 */ /* 0x000fe20000410000 */
[----:B------:R-:W-:Y:S01]  /*66a0*/  MUFU.EX2 R125, R125 ;  /* 0x0000007d007d7308 */ /* 0x000fe20000000800 */
[-C--:B------:R-:W-:Y:S01]  /*66b0*/  FMUL.FTZ R88, R88, R105.reuse ;  /* 0x0000006958587220 */ /* 0x080fe20000410000 */
[C---:B---3--:R-:W-:Y:S01]  /*66c0*/  HMMA.16816.F32 R64, R4.reuse, R16, R64 ;  /* 0x000000100440723c */ /* 0x048fe20000001840 */
[----:B------:R-:W-:Y:S01]  /*66d0*/  FMUL.FTZ R89, R89, R105 ;  /* 0x0000006959597220 */ /* 0x000fe20000410000 */
[-C--:B------:R-:W-:Y:S01]  /*66e0*/  FMUL.FTZ R90, R90, R103.reuse ;  /* 0x000000675a5a7220 */ /* 0x080fe20000410000 */
[----:B------:R-:W-:Y:S01]  /*66f0*/  FMUL.FTZ R91, R91, R103 ;  /* 0x000000675b5b7220 */ /* 0x000fe20000410000 */
[----:B-1----:R-:W-:Y:S01]  /*6700*/  LDSM.16.MT88.4 R24, [R140+0x8800] ;  /* 0x008800008c18783b */ /* 0x002fe20000004200 */
[----:B------:R-:W-:Y:S01]  /*6710*/  MUFU.EX2 R126, R126 ;  /* 0x0000007e007e7308 */ /* 0x000fe20000000800 */
[----:B------:R-:W-:Y:S01]  /*6720*/  FFMA.FTZ R105, R169, R105, R104 ;  /* 0x00000069a9697223 */ /* 0x000fe20000010068 */
[----:B------:R-:W-:Y:S01]  /*6730*/  FFMA.FTZ R103, R167, R103, R102 ;  /* 0x00000067a7677223 */ /* 0x000fe20000010066 */
[----:B------:R-:W-:Y:S01]  /*6740*/  HMMA.16816.F32 R68, R4, R18, R68 ;  /* 0x000000120444723c */ /* 0x000fe20000001844 */
[----:B------:R-:W1:Y:S01]  /*6750*/  LDSM.16.MT88.4 R16, [R146+0x8800] ;  /* 0x008800009210783b */ /* 0x000e620000004200 */
[----:B------:R-:W-:Y:S01]  /*6760*/  MUFU.EX2 R131, R131 ;  /* 0x0000008300837308 */ /* 0x000fe20000000800 */
[----:B------:R-:W-:Y:S01]  /*6770*/  FADD.FTZ R32, R32, R105 ;  /* 0x0000006920207221 */ /* 0x000fe20000010000 */
[----:B------:R-:W-:-:S02]  /*6780*/  FADD.FTZ R103, R0, R103 ;  /* 0x0000006700677221 */ /* 0x000fc40000010000 */
[----:B------:R-:W-:Y:S01]  /*6790*/  MUFU.EX2 R128, R128 ;  /* 0x0000008000807308 */ /* 0x000fe20000000800 */
[----:B------:R-:W-:Y:S01]  /*67a0*/  FADD.FTZ R33, R33, R32 ;  /* 0x0000002021217221 */ /* 0x000fe20000010000 */
[C---:B----4-:R-:W-:Y:S01]  /*67b0*/  HMMA.16816.F32 R72, R4.reuse, R12, R72 ;  /* 0x0000000c0448723c */ /* 0x050fe20000001848 */
[----:B------:R-:W-:Y:S01]  /*67c0*/  FADD.FTZ R100, R100, R103 ;  /* 0x0000006764647221 */ /* 0x000fe20000010000 */
[----:B------:R-:W-:Y:S01]  /*67d0*/  MUFU.EX2 R127, R127 ;  /* 0x0000007f007f7308 */ /* 0x000fe20000000800 */
[----:B------:R-:W-:Y:S02]  /*67e0*/  FADD.FTZ R33, R2, R33 ;  /* 0x0000002102217221 */ /* 0x000fe40000010000 */
[----:B------:R-:W-:Y:S01]  /*67f0*/  FADD.FTZ R100, R3, R100 ;  /* 0x0000006403647221 */ /* 0x000fe20000010000 */
[----:B------:R-:W-:Y:S01]  /*6800*/  MUFU.EX2 R133, R133 ;  /* 0x0000008500857308 */ /* 0x000fe20000000800 */
[----:B------:R-:W-:Y:S01]  /*6810*/  MOV R3, R34 ;  /* 0x0000002200037202 */ /* 0x000fe20000000f00 */
[C---:B------:R-:W-:Y:S01]  /*6820*/  HMMA.16816.F32 R76, R4.reuse, R14, R76 ;  /* 0x0000000e044c723c */ /* 0x040fe2000000184c */
[----:B------:R-:W3:Y:S01]  /*6830*/  LDSM.16.MT88.4 R12, [R142+0x8800] ;  /* 0x008800008e0c783b */ /* 0x000ee20000004200 */
[----:B------:R-:W-:Y:S04]  /*6840*/  MUFU.EX2 R129, R129 ;  /* 0x0000008100817308 */ /* 0x000fe80000000800 */
[----:B------:R-:W-:Y:S02]  /*6850*/  MUFU.EX2 R130, R130 ;  /* 0x0000008200827308 */ /* 0x000fe40000000800 */
[C---:B------:R-:W-:Y:S08]  /*6860*/  HMMA.16816.F32 R92, R4.reuse, R20, R92 ;  /* 0x00000014045c723c */ /* 0x040ff0000000185c */
[----:B-----5:R-:W-:Y:S01]  /*6870*/  HMMA.16816.F32 R80, R4, R8, R80 ;  /* 0x000000080450723c */ /* 0x020fe20000001850 */
[----:B------:R-:W-:Y:S01]  /*6880*/  FFMA.FTZ R8, R123, UR4, -R112 ;  /* 0x000000047b087c23 */ /* 0x000fe20008010870 */
[----:B------:R-:W-:-:S03]  /*6890*/  FFMA.FTZ R123, R116, UR4, -R109 ;  /* 0x00000004747b7c23 */ /* 0x000fc6000801086d */
[----:B------:R-:W4:Y:S03]  /*68a0*/  MUFU.EX2 R116, R8 ;  /* 0x0000000800747308 */ /* 0x000f260000000800 */
[C---:B------:R-:W-:Y:S01]  /*68b0*/  HMMA.16816.F32 R84, R4.reuse, R10, R84 ;  /* 0x0000000a0454723c */ /* 0x040fe20000001854 */
[----:B------:R-:W5:Y:S07]  /*68c0*/  MUFU.EX2 R123, R123 ;  /* 0x0000007b007b7308 */ /* 0x000f6e0000000800 */
[----:B------:R-:W-:Y:S01]  /*68d0*/  HMMA.16816.F32 R88, R4, R22, R88 ;  /* 0x000000160458723c */ /* 0x000fe20000001858 */
[----:B--2---:R-:W-:Y:S01]  /*68e0*/  F2FP.F16.F32.PACK_AB R4, R119, R114 ;  /* 0x000000727704723e */ /* 0x004fe200000000ff */
[----:B------:R-:W-:Y:S01]  /*68f0*/  LDSM.16.MT88.4 R20, [R146+0xa800] ;  /* 0x00a800009214783b */ /* 0x000fe20000004200 */
[----:B----4-:R-:W-:Y:S01]  /*6900*/  F2FP.F16.F32.PACK_AB R6, R116, R121 ;  /* 0x000000797406723e */ /* 0x010fe200000000ff */
[----:B------:R-:W-:Y:S01]  /*6910*/  FADD.FTZ R114, R114, R33 ;  /* 0x0000002172727221 */ /* 0x000fe20000010000 */
[----:B------:R-:W-:Y:S01]  /*6920*/  F2FP.F16.F32.PACK_AB R7, R125, R118 ;  /* 0x000000767d07723e */ /* 0x000fe200000000ff */
[----:B------:R-:W2:Y:S01]  /*6930*/  LDSM.16.MT88.4 R8, [R141+0x8800] ;  /* 0x008800008d08783b */ /* 0x000ea20000004200 */
[----:B-----5:R-:W-:Y:S01]  /*6940*/  F2FP.F16.F32.PACK_AB R5, R120, R123 ;  /* 0x0000007b7805723e */ /* 0x020fe200000000ff */
[----:B------:R-:W-:Y:S01]  /*6950*/  FADD.FTZ R123, R123, R100 ;  /* 0x000000647b7b7221 */ /* 0x000fe20000010000 */
[----:B------:R-:W-:Y:S01]  /*6960*/  FADD.FTZ R114, R119, R114 ;  /* 0x0000007277727221 */ /* 0x000fe20000010000 */
[----:B------:R-:W-:-:S02]  /*6970*/  MOV R100, R35 ;  /* 0x0000002300647202 */ /* 0x000fc40000000f00 */
[----:B------:R-:W-:Y:S01]  /*6980*/  FADD.FTZ R123, R120, R123 ;  /* 0x0000007b787b7221 */ /* 0x000fe20000010000 */
[----:B------:R-:W-:Y:S01]  /*6990*/  FADD.FTZ R121, R121, R114 ;  /* 0x0000007279797221 */ /* 0x000fe20000010000 */
[----:B-1----:R-:W-:Y:S02]  /*69a0*/  HMMA.16816.F32 R96, R4, R16, R96 ;  /* 0x000000100460723c */ /* 0x002fe40000001860 */
[----:B------:R-:W-:Y:S01]  /*69b0*/  FADD.FTZ R118, R118, R123 ;  /* 0x0000007b76767221 */ /* 0x000fe20000010000 */
[----:B------:R-:W-:-:S03]  /*69c0*/  FADD.FTZ R121, R116, R121 ;  /* 0x0000007974797221 */ /* 0x000fc60000010000 */
[----:B------:R-:W-:Y:S02]  /*69d0*/  FADD.FTZ R118, R125, R118 ;  /* 0x000000767d767221 */ /* 0x000fe40000010000 */
        /* <DEDUP_REMOVED lines=12> */
[C---:B---3--:R-:W-:Y:S01]  /*6aa0*/  HMMA.16816.F32 R80, R4.reuse, R12, R80 ;  /* 0x0000000c0450723c */ /* 0x048fe20000001850 */
[--C-:B------:R-:W-:Y:S01]  /*6ab0*/  FFMA.FTZ R13, R28, UR4, -R109.reuse ;  /* 0x000000041c0d7c23 */ /* 0x100fe2000801086d */
[----:B------:R-:W-:Y:S01]  /*6ac0*/  FFMA.FTZ R12, R122, UR4, -R109 ;  /* 0x000000047a0c7c23 */ /* 0x000fe2000801086d */
[----:B------:R-:W-:Y:S02]  /*6ad0*/  LDSM.16.MT88.4 R28, [R142+0x9000] ;  /* 0x009000008e1c783b */ /* 0x000fe40000004200 */
[----:B------:R-:W3:Y:S03]  /*6ae0*/  MUFU.EX2 R122, R13 ;  /* 0x0000000d007a7308 */ /* 0x000ee60000000800 */
[C---:B------:R-:W-:Y:S01]  /*6af0*/  HMMA.16816.F32 R60, R4.reuse, R26, R60 ;  /* 0x0000001a043c723c */ /* 0x040fe2000000183c */
[----:B------:R4:W5:Y:S01]  /*6b00*/  MUFU.EX2 R124, R12 ;  /* 0x0000000c007c7308 */ /* 0x0009620000000800 */
[----:B------:R-:W-:Y:S06]  /*6b10*/  LDSM.16.MT88.4 R24, [R141+0x9000] ;  /* 0x009000008d18783b */ /* 0x000fec0000004200 */
[C---:B------:R-:W-:Y:S08]  /*6b20*/  HMMA.16816.F32 R64, R4.reuse, R20, R64 ;  /* 0x000000140440723c */ /* 0x040ff00000001840 */
[C---:B------:R-:W-:Y:S01]  /*6b30*/  HMMA.16816.F32 R68, R4.reuse, R22, R68 ;  /* 0x000000160444723c */ /* 0x040fe20000001844 */
[----:B------:R-:W-:Y:S07]  /*6b40*/  LDSM.16.MT88.4 R20, [R146+0xb000] ;  /* 0x00b000009214783b */ /* 0x000fee0000004200 */
[C---:B------:R-:W-:Y:S01]  /*6b50*/  HMMA.16816.F32 R84, R4.reuse, R14, R84 ;  /* 0x0000000e0454723c */ /* 0x040fe20000001854 */
[----:B----4-:R-:W4:Y:S07]  /*6b60*/  LDSM.16.MT88.4 R12, [R142+0xb000] ;  /* 0x00b000008e0c783b */ /* 0x010f2e0000004200 */
[C---:B--2---:R-:W-:Y:S08]  /*6b70*/  HMMA.16816.F32 R92, R4.reuse, R8, R92 ;  /* 0x00000008045c723c */ /* 0x044ff0000000185c */
[----:B------:R-:W-:Y:S01]  /*6b80*/  HMMA.16816.F32 R88, R4, R10, R88 ;  /* 0x0000000a0458723c */ /* 0x000fe20000001858 */
[----:B------:R-:W2:Y:S01]  /*6b90*/  LDSM.16.MT88.4 R8, [R140+0x9000] ;  /* 0x009000008c08783b */ /* 0x000ea20000004200 */
[----:B------:R-:W-:Y:S01]  /*6ba0*/  F2FP.F16.F32.PACK_AB R4, R131, R126 ;  /* 0x0000007e8304723e */ /* 0x000fe200000000ff */
[----:B------:R-:W-:Y:S01]  /*6bb0*/  FADD.FTZ R126, R126, R121 ;  /* 0x000000797e7e7221 */ /* 0x000fe20000010000 */
[C---:B---3--:R-:W-:Y:S01]  /*6bc0*/  F2FP.F16.F32.PACK_AB R5, R122.reuse, R133 ;  /* 0x000000857a05723e */ /* 0x048fe200000000ff */
[----:B------:R-:W-:Y:S01]  /*6bd0*/  FADD.FTZ R133, R133, R118 ;  /* 0x0000007685857221 */ /* 0x000fe20000010000 */
[----:B------:R-:W-:Y:S01]  /*6be0*/  F2FP.F16.F32.PACK_AB R6, R127, R128 ;  /* 0x000000807f06723e */ /* 0x000fe200000000ff */
[----:B------:R-:W-:Y:S01]  /*6bf0*/  FADD.FTZ R131, R131, R126 ;  /* 0x0000007e83837221 */ /* 0x000fe20000010000 */
[----:B-----5:R-:W-:Y:S01]  /*6c00*/  F2FP.F16.F32.PACK_AB R7, R129, R124 ;  /* 0x0000007c8107723e */ /* 0x020fe200000000ff */
[----:B------:R-:W-:-:S02]  /*6c10*/  FADD.FTZ R133, R122, R133 ;  /* 0x000000857a857221 */ /* 0x000fc40000010000 */
[----:B------:R-:W-:Y:S02]  /*6c20*/  FADD.FTZ R128, R128, R131 ;  /* 0x0000008380807221 */ /* 0x000fe40000010000 */
[----:B------:R-:W-:Y:S02]  /*6c30*/  FADD.FTZ R124, R124, R133 ;  /* 0x000000857c7c7221 */ /* 0x000fe40000010000 */
[----:B-1----:R-:W-:Y:S01]  /*6c40*/  HMMA.16816.F32 R96, R4, R16, R96 ;  /* 0x000000100460723c */ /* 0x002fe20000001860 */
[----:B------:R-:W-:Y:S01]  /*6c50*/  FADD.FTZ R127, R127, R128 ;  /* 0x000000807f7f7221 */ /* 0x000fe20000010000 */
[----:B------:R-:W-:-:S06]  /*6c60*/  FADD.FTZ R129, R129, R124 ;  /* 0x0000007c81817221 */ /* 0x000fcc0000010000 */
        /* <DEDUP_REMOVED lines=8> */
[C---:B------:R-:W-:Y:S01]  /*6cf0*/  HMMA.16816.F32 R64, R4.reuse, R20, R64 ;  /* 0x000000140440723c */ /* 0x040fe20000001840 */
[--C-:B------:R-:W-:Y:S01]  /*6d00*/  FFMA.FTZ R20, R113, UR4, -R112.reuse ;  /* 0x0000000471147c23 */ /* 0x100fe20008010870 */
[--C-:B------:R-:W-:Y:S01]  /*6d10*/  FFMA.FTZ R21, R108, UR4, -R109.reuse ;  /* 0x000000046c157c23 */ /* 0x100fe2000801086d */
[----:B------:R-:W3:Y:S05]  /*6d20*/  MUFU.EX2 R113, R117 ;  /* 0x0000007500717308 */ /* 0x000eea0000000800 */
[C---:B-1----:R-:W-:Y:S08]  /*6d30*/  HMMA.16816.F32 R80, R4.reuse, R16, R80 ;  /* 0x000000100450723c */ /* 0x042ff00000001850 */
[C---:B------:R-:W-:Y:S01]  /*6d40*/  HMMA.16816.F32 R84, R4.reuse, R18, R84 ;  /* 0x000000120454723c */ /* 0x040fe20000001854 */
[----:B------:R-:W1:Y:S07]  /*6d50*/  LDSM.16.MT88.4 R16, [R146+0xb800] ;  /* 0x00b800009210783b */ /* 0x000e6e0000004200 */
[C---:B------:R-:W-:Y:S01]  /*6d60*/  HMMA.16816.F32 R68, R4.reuse, R22, R68 ;  /* 0x000000160444723c */ /* 0x040fe20000001844 */
[----:B------:R-:W-:Y:S01]  /*6d70*/  FFMA.FTZ R22, R111, UR4, -R112 ;  /* 0x000000046f167c23 */ /* 0x000fe20008010870 */
[--C-:B------:R-:W-:Y:S01]  /*6d80*/  FFMA.FTZ R112, R110, UR4, -R109.reuse ;  /* 0x000000046e707c23 */ /* 0x100fe2000801086d */
[----:B------:R-:W-:Y:S01]  /*6d90*/  FFMA.FTZ R109, R106, UR4, -R109 ;  /* 0x000000046a6d7c23 */ /* 0x000fe2000801086d */
[----:B------:R-:W-:Y:S04]  /*6da0*/  MUFU.EX2 R111, R20 ;  /* 0x00000014006f7308 */ /* 0x000fe80000000800 */
[----:B------:R-:W-:Y:S01]  /*6db0*/  MUFU.EX2 R108, R22 ;  /* 0x00000016006c7308 */ /* 0x000fe20000000800 */
[C---:B------:R-:W-:Y:S03]  /*6dc0*/  HMMA.16816.F32 R40, R4.reuse, R28, R40 ;  /* 0x0000001c0428723c */ /* 0x040fe60000001828 */
[----:B------:R4:W-:Y:S04]  /*6dd0*/  MUFU.EX2 R110, R21 ;  /* 0x00000015006e7308 */ /* 0x0009e80000000800 */
[----:B------:R-:W5:Y:S01]  /*6de0*/  MUFU.EX2 R107, R112 ;  /* 0x00000070006b7308 */ /* 0x000f620000000800 */
[C---:B------:R-:W-:Y:S01]  /*6df0*/  HMMA.16816.F32 R44, R4.reuse, R30, R44 ;  /* 0x0000001e042c723c */ /* 0x040fe2000000182c */
[----:B------:R-:W1:Y:S02]  /*6e00*/  LDSM.16.MT88.4 R28, [R146+0x9800] ;  /* 0x00980000921c783b */ /* 0x000e640000004200 */
[----:B------:R-:W-:Y:S04]  /*6e10*/  MUFU.EX2 R106, R115 ;  /* 0x00000073006a7308 */ /* 0x000fe80000000800 */
[----:B------:R-:W5:Y:S01]  /*6e20*/  MUFU.EX2 R109, R109 ;  /* 0x0000006d006d7308 */ /* 0x000f620000000800 */
[C---:B------:R-:W-:Y:S01]  /*6e30*/  HMMA.16816.F32 R48, R4.reuse, R24, R48 ;  /* 0x000000180430723c */ /* 0x040fe20000001830 */
[----:B----4-:R-:W-:Y:S07]  /*6e40*/  LDSM.16.MT88.4 R20, [R140+0x9800] ;  /* 0x009800008c14783b */ /* 0x010fee0000004200 */
[C---:B------:R-:W-:Y:S01]  /*6e50*/  HMMA.16816.F32 R52, R4.reuse, R26, R52 ;  /* 0x0000001a0434723c */ /* 0x040fe20000001834 */
[----:B------:R-:W4:Y:S07]  /*6e60*/  LDSM.16.MT88.4 R24, [R141+0x9800] ;  /* 0x009800008d18783b */ /* 0x000f2e0000004200 */
[C---:B--2---:R-:W-:Y:S08]  /*6e70*/  HMMA.16816.F32 R92, R4.reuse, R8, R92 ;  /* 0x00000008045c723c */ /* 0x044ff0000000185c */
[----:B------:R-:W-:Y:S01]  /*6e80*/  HMMA.16816.F32 R88, R4, R10, R88 ;  /* 0x0000000a0458723c */ /* 0x000fe20000001858 */
[----:B---3--:R-:W-:Y:S01]  /*6e90*/  F2FP.F16.F32.PACK_AB R4, R113, R130 ;  /* 0x000000827104723e */ /* 0x008fe200000000ff */
[----:B------:R-:W2:Y:S01]  /*6ea0*/  LDSM.16.MT88.4 R8, [R142+0xb800] ;  /* 0x00b800008e08783b */ /* 0x000ea20000004200 */
[----:B-----5:R-:W-:Y:S01]  /*6eb0*/  F2FP.F16.F32.PACK_AB R5, R107, R110 ;  /* 0x0000006e6b05723e */ /* 0x020fe200000000ff */
        /* <DEDUP_REMOVED lines=13> */
[C---:B-1----:R-:W-:Y:S08]  /*6f90*/  HMMA.16816.F32 R64, R4.reuse, R16, R64 ;  /* 0x000000100440723c */ /* 0x042ff00000001840 */
[C---:B------:R-:W-:Y:S01]  /*6fa0*/  HMMA.16816.F32 R68, R4.reuse, R18, R68 ;  /* 0x000000120444723c */ /* 0x040fe20000001844 */
[----:B------:R-:W1:Y:S07]  /*6fb0*/  LDSM.16.MT88.4 R16, [R140+0xb800] ;  /* 0x00b800008c10783b */ /* 0x000e6e0000004200 */
[C---:B------:R-:W-:Y:S08]  /*6fc0*/  HMMA.16816.F32 R96, R4.reuse, R28, R96 ;  /* 0x0000001c0460723c */ /* 0x040ff00000001860 */
[C---:B------:R-:W-:Y:S08]  /*6fd0*/  HMMA.16816.F32 R36, R4.reuse, R30, R36 ;  /* 0x0000001e0424723c */ /* 0x040ff00000001824 */
[C---:B----4-:R-:W-:Y:S08]  /*6fe0*/  HMMA.16816.F32 R48, R4.reuse, R24, R48 ;  /* 0x000000180430723c */ /* 0x050ff00000001830 */
[C---:B------:R-:W-:Y:S08]  /*6ff0*/  HMMA.16816.F32 R52, R4.reuse, R26, R52 ;  /* 0x0000001a0434723c */ /* 0x040ff00000001834 */
[C---:B------:R-:W-:Y:S08]  /*7000*/  HMMA.16816.F32 R56, R4.reuse, R20, R56 ;  /* 0x000000140438723c */ /* 0x040ff00000001838 */
        /* <DEDUP_REMOVED lines=8> */
.L_x_5580:
        /* <DEDUP_REMOVED lines=13> */
.L_x_5590:
        /* <DEDUP_REMOVED lines=52> */
[----:B------:R-:W5:Y:S01]  /*74a0*/  LDC.64 R2, c[0x0][0x3c0] ;  /* 0x0000f000ff027b82 */ /* 0x000f620000000a00 */
        /* <DEDUP_REMOVED lines=20> */
.L_x_5587:
[C---:B------:R-:W-:Y:S01]  /*75f0*/  IMAD.SHL.U32 R3, R2.reuse, 0x20, RZ ;  /* 0x0000002002037824 */ /* 0x040fe200078e00ff */
[----:B----4-:R-:W-:Y:S01]  /*7600*/  SHF.L.U64.HI R2, R2, 0x5, R103 ;  /* 0x0000000502027819 */ /* 0x010fe20000010267 */
[----:B------:R-:W-:Y:S01]  /*7610*/  @!PT LDS RZ, [RZ] ;  /* 0x00000000fffff984 */ /* 0x000fe20000000800 */
[----:B------:R-:W-:Y:S01]  /*7620*/  @!PT LDS RZ, [RZ] ;  /* 0x00000000fffff984 */ /* 0x000fe20000000800 */
[----:B------:R-:W-:Y:S01]  /*7630*/  @!PT LDS RZ, [RZ] ;  /* 0x00000000fffff984 */ /* 0x000fe20000000800 */
[----:B------:R4:W-:Y:S03]  /*7640*/  LDGSTS.E.BYPASS.LTC128B.128 [R161+0x8000], desc[UR16][R156.64] ;  /* 0x080000009ca17fae */ /* 0x0009e6000b981a10 */
        /* <DEDUP_REMOVED lines=9> */
[----:B------:R-:W-:Y:S03]  /*76e0*/  ISETP.NE.AND P2, PT, R165, 0x1, PT ;  /* 0x00000001a500780c */ /* 0x000fe60003f45270 */
        /* <DEDUP_REMOVED lines=185> */
.L_x_5589:
        /* <DEDUP_REMOVED lines=21> */
.L_x_5588:
        /* <DEDUP_REMOVED lines=41> */
[----:B------:R-:W-:Y:S01]  /*8660*/  ISETP.NE.AND P2, PT, R165, RZ, PT ;  /* 0x000000ffa500720c */ /* 0x000fe20003f45270 */
        /* <DEDUP_REMOVED lines=273> */
.L_x_5586:
        /* <DEDUP_REMOVED lines=164> */
[----:B------:R-:W-:Y:S02]  /*a1c0*/  LOP3.LUT P5, RZ, R4, 0x3, RZ, 0xc0, !PT ;  /* 0x0000000304ff7812 */ /* 0x000fe400078ac0ff */
[----:B-1----:R-:W-:Y:S01]  /*a1d0*/  ISETP.NE.AND P2, PT, R8, RZ, PT ;  /* 0x000000ff0800720c */ /* 0x002fe20003f45270 */
[----:B------:R1:W-:Y:S03]  /*a1e0*/  STS [R9+0x2400], R66 ;  /* 0x0024004209007388 */ /* 0x0003e60000000800 */
[----:B------:R-:W-:Y:S01]  /*a1f0*/  ISETP.NE.OR P0, PT, R158, -0x1, !P2 ;  /* 0xffffffff9e00780c */ /* 0x000fe20005705670 */
[----:B------:R-:W-:Y:S04]  /*a200*/  STS [R5+0x2000], R68 ;  /* 0x0020004405007388 */ /* 0x000fe80000000800 */
[----:B------:R4:W-:Y:S01]  /*a210*/  STS [R5+0x2400], R70 ;  /* 0x0024004605007388 */ /* 0x0009e20000000800 */
[----:B------:R-:W5:Y:S03]  /*a220*/  @!P1 LDC.64 R16, c[0x0][0x400] ;  /* 0x00010000ff109b82 */ /* 0x000f660000000a00 */
[----:B------:R-:W-:Y:S04]  /*a230*/  STS [R11+0x2000], R72 ;  /* 0x002000480b007388 */ /* 0x000fe80000000800 */
[----:B------:R2:W-:Y:S04]  /*a240*/  STS [R11+0x2400], R74 ;  /* 0x0024004a0b007388 */ /* 0x0005e80000000800 */
[----:B------:R-:W-:Y:S04]  /*a250*/  STS [R15+0x2000], R76 ;  /* 0x0020004c0f007388 */ /* 0x000fe80000000800 */
[----:B------:R-:W-:Y:S01]  /*a260*/  STS [R15+0x2400], R78 ;  /* 0x0024004e0f007388 */ /* 0x000fe20000000800 */
[----:B-1----:R-:W1:Y:S03]  /*a270*/  @P1 LDC.64 R8, c[0x0][0x408] ;  /* 0x00010200ff081b82 */ /* 0x002e660000000a00 */
[----:B------:R-:W-:Y:S04]  /*a280*/  STS [R13+0x2000], R80 ;  /* 0x002000500d007388 */ /* 0x000fe80000000800 */
[----:B------:R-:W-:Y:S01]  /*a290*/  STS [R13+0x2400], R82 ;  /* 0x002400520d007388 */ /* 0x000fe20000000800 */
[----:B----4-:R-:W4:Y:S03]  /*a2a0*/  @!P2 LDC R5, c[0x0][0x3e0] ;  /* 0x0000f800ff05ab82 */ /* 0x010f260000000800 */
[----:B------:R-:W-:Y:S04]  /*a2b0*/  STS [R19+0x2000], R84 ;  /* 0x0020005413007388 */ /* 0x000fe80000000800 */
[----:B------:R3:W-:Y:S01]  /*a2c0*/  STS [R19+0x2400], R86 ;  /* 0x0024005613007388 */ /* 0x0007e20000000800 */
[----:B--2---:R-:W2:Y:S03]  /*a2d0*/  @P4 LDC R11, c[0x0][0x458] ;  /* 0x00011600ff0b4b82 */ /* 0x004ea60000000800 */
[----:B------:R-:W-:Y:S04]  /*a2e0*/  STS [R21+0x2000], R92 ;  /* 0x0020005c15007388 */ /* 0x000fe80000000800 */
[----:B------:R5:W-:Y:S04]  /*a2f0*/  STS [R21+0x2400], R94 ;  /* 0x0024005e15007388 */ /* 0x000be80000000800 */
[----:B------:R-:W-:Y:S04]  /*a300*/  STS [R23+0x2000], R88 ;  /* 0x0020005817007388 */ /* 0x000fe80000000800 */
[----:B------:R1:W-:Y:S01]  /*a310*/  STS [R23+0x2400], R90 ;  /* 0x0024005a17007388 */ /* 0x0003e20000000800 */
[----:B------:R-:W-:Y:S08]  /*a320*/  BAR.SYNC.DEFER_BLOCKING 0x0 ;  /* 0x0000000000007b1d */ /* 0x000ff00000010000 */
[----:B---3--:R-:W3:Y:S01]  /*a330*/  @P2 LDC R19, c[0x0][0x454] ;  /* 0x00011500ff132b82 */ /* 0x008ee20000000800 */
[----:B------:R-:W4:Y:S01]  /*a340*/  S2R R0, SR_CTAID.Z ;  /* 0x0000000000007919 */ /* 0x000f220000002700 */
[----:B------:R-:W4:Y:S01]  /*a350*/  S2R R2, SR_TID.X ;  /* 0x0000000000027919 */ /* 0x000f220000002100 */
[----:B-----5:R-:W-:Y:S01]  /*a360*/  @!P1 IMAD.WIDE.U32 R20, R159, R16, RZ ;  /* 0x000000109f149225 */ /* 0x020fe200078e00ff */
[----:B------:R-:W-:-:S02]  /*a370*/  SHF.R.U32.HI R16, RZ, 0x1, R4 ;  /* 0x00000001ff107819 */ /* 0x000fc40000011604 */
[----:B------:R-:W-:Y:S01]  /*a380*/  SHF.R.U32.HI R4, RZ, 0x2, R4 ;  /* 0x00000002ff047819 */ /* 0x000fe20000011604 */
[----:B------:R-:W-:Y:S01]  /*a390*/  @!P1 IMAD R17, R159, R17, R21 ;  /* 0x000000119f119224 */ /* 0x000fe200078e0215 */
[----:B------:R-:W-:Y:S02]  /*a3a0*/  LOP3.LUT R21, R16, 0x30, RZ, 0xc0, !PT ;  /* 0x0000003010157812 */ /* 0x000fe400078ec0ff */
[----:B------:R-:W-:Y:S01]  /*a3b0*/  MOV R16, 0x7f800000 ;  /* 0x7f80000000107802 */ /* 0x000fe20000000f00 */
[----:B-1----:R-:W-:-:S04]  /*a3c0*/  @P1 IMAD.WIDE.U32 R22, R158, R8, RZ ;  /* 0x000000089e161225 */ /* 0x002fc800078e00ff */
[----:B------:R-:W-:Y:S01]  /*a3d0*/  @P3 FMUL.FTZ R8, R6, 0.69314718246459960938 ;  /* 0x3f31721806083820 */ /* 0x000fe20000410000 */
[----:B------:R-:W-:Y:S01]  /*a3e0*/  LOP3.LUT R21, R21, 0x7, R4, 0xf8, !PT ;  /* 0x0000000715157812 */ /* 0x000fe200078ef804 */
[----:B------:R1:W1:Y:S01]  /*a3f0*/  LDS.128 R12, [R161+0x1800] ;  /* 0x00180000a10c7984 */ /* 0x0002620000000c00 */
[----:B------:R-:W-:Y:S01]  /*a400*/  @P1 IMAD R17, R158, R9, R23 ;  /* 0x000000099e111224 */ /* 0x000fe200078e0217 */
[----:B------:R-:W-:Y:S01]  /*a410*/  MOV R4, 0x7f800000 ;  /* 0x7f80000000047802 */ /* 0x000fe20000000f00 */
[----:B------:R-:W-:Y:S02]  /*a420*/  @!P0 IMAD R158, R159, R10, RZ ;  /* 0x0000000a9f9e8224 */ /* 0x000fe400078e02ff */
[----:B------:R-:W-:Y:S01]  /*a430*/  @P3 FFMA.FTZ R4, R3, R18, R8 ;  /* 0x0000001203043223 */ /* 0x000fe20000010008 */
[----:B--2---:R-:W-:Y:S01]  /*a440*/  @P4 FFMA.FTZ R16, R100, R11, R7 ;  /* 0x0000000b64104223 */ /* 0x004fe20000010007 */
[----:B----4-:R-:W-:Y:S01]  /*a450*/  @!P2 IMAD R5, R159, R5, R0 ;  /* 0x000000059f05a224 */ /* 0x010fe200078e0200 */
[----:B------:R-:W-:-:S03]  /*a460*/  SHF.L.U32 R6, R2, 0x3, RZ ;  /* 0x0000000302067819 */ /* 0x000fc600000006ff */
[----:B------:R-:W-:Y:S02]  /*a470*/  @!P2 IMAD R5, R5, R10, RZ ;  /* 0x0000000a0505a224 */ /* 0x000fe400078e02ff */
[----:B---3--:R-:W-:Y:S01]  /*a480*/  @P2 IMAD R5, R0, R19, R158 ;  /* 0x0000001300052224 */ /* 0x008fe200078e029e */
[----:B------:R-:W-:Y:S01]  /*a490*/  LOP3.LUT R8, R6, 0x38, RZ, 0xc0, !PT ;  /* 0x0000003806087812 */ /* 0x000fe200078ec0ff */
[----:B------:R-:W-:Y:S06]  /*a4a0*/  @P5 BRA `(.L_x_5592) ;  /* 0x00000000002c5947 */ /* 0x000fec0003800000 */
[----:B------:R-:W2:Y:S01]  /*a4b0*/  LDCU.64 UR4, c[0x0][0x420] ;  /* 0x00008400ff0477ac */ /* 0x000ea20008000a00 */
[----:B------:R-:W-:Y:S01]  /*a4c0*/  IMAD.IADD R6, R160, 0x1, R5 ;  /* 0x00000001a0067824 */ /* 0x000fe200078e0205 */
[C---:B------:R-:W-:Y:S01]  /*a4d0*/  ISETP.GE.AND P3, PT, R21.reuse, R152, PT ;  /* 0x000000981500720c */ /* 0x040fe20003f66270 */
[----:B------:R-:W-:-:S03]  /*a4e0*/  VIADD R5, R21, 0x8 ;  /* 0x0000000815057836 */ /* 0x000fc60000000000 */
[C---:B------:R-:W-:Y:S02]  /*a4f0*/  IADD3 R3, P0, PT, R6.reuse, R21, RZ ;  /* 0x0000001506037210 */ /* 0x040fe40007f1e0ff */
[----:B------:R-:W-:Y:S02]  /*a500*/  ISETP.GE.AND P2, PT, R5, R152, PT ;  /* 0x000000980500720c */ /* 0x000fe40003f46270 */
[----:B------:R-:W-:Y:S02]  /*a510*/  LEA.HI.X.SX32 R6, R6, RZ, 0x1, P0 ;  /* 0x000000ff06067211 */ /* 0x000fe400000f0eff */
[----:B--2---:R-:W-:-:S04]  /*a520*/  LEA R10, P0, R3, UR4, 0x2 ;  /* 0x00000004030a7c11 */ /* 0x004fc8000f8010ff */
[----:B------:R-:W-:-:S05]  /*a530*/  LEA.HI.X R11, R3, UR5, R6, 0x2, P0 ;  /* 0x00000005030b7c11 */ /* 0x000fca00080f1406 */
[----:B------:R2:W-:Y:S04]  /*a540*/  @!P3 STG.E desc[UR16][R10.64], R16 ;  /* 0x000000100a00b986 */ /* 0x0005e8000c101910 */
[----:B------:R2:W-:Y:S02]  /*a550*/  @!P2 STG.E desc[UR16][R10.64+0x20], R4 ;  /* 0x000020040a00a986 */ /* 0x0005e4000c101910 */
.L_x_5592:
[----:B------:R-:W-:Y:S05]  /*a560*/  BSYNC.RECONVERGENT B0 ;  /* 0x0000000000007941 */ /* 0x000fea0003800200 */
.L_x_5591:
[----:B------:R-:W-:Y:S01]  /*a570*/  IMAD.MOV.U32 R9, RZ, RZ, RZ ;  /* 0x000000ffff097224 */ /* 0x000fe200078e00ff */
[----:B------:R-:W-:Y:S01]  /*a580*/  SHF.R.U32.HI R3, RZ, 0x3, R2 ;  /* 0x00000003ff037819 */ /* 0x000fe20000011602 */
[----:B------:R-:W-:Y:S01]  /*a590*/  @P1 IMAD.MOV.U32 R20, RZ, RZ, R22 ;  /* 0x000000ffff141224 */ /* 0x000fe200078e0016 */
[----:B------:R-:W3:Y:S01]  /*a5a0*/  LDCU.64 UR4, c[0x0][0x410] ;  /* 0x00008200ff0477ac */ /* 0x000ee20008000a00 */
[C---:B------:R-:W-:Y:S01]  /*a5b0*/  IMAD.WIDE.U32 R8, R160.reuse, UR6, R8 ;  /* 0x00000006a0087c25 */ /* 0x040fe2000f8e0008 */
[C---:B------:R-:W-:Y:S01]  /*a5c0*/  IADD3 R7, PT, PT, R3.reuse, 0x10, RZ ;  /* 0x0000001003077810 */ /* 0x040fe20007ffe0ff */
[----:B------:R-:W-:Y:S01]  /*a5d0*/  BSSY.RECONVERGENT B0, `(.L_x_5593) ;  /* 0x0000017000007945 */ /* 0x000fe20003800200 */
[C---:B------:R-:W-:Y:S01]  /*a5e0*/  ISETP.GE.AND P3, PT, R3.reuse, R152, PT ;  /* 0x000000980300720c */ /* 0x040fe20003f66270 */
        /* <DEDUP_REMOVED lines=8> */
[----:B--2---:R2:W4:Y:S01]  /*a670*/  LDS.128 R4, [R161+0x2000] ;  /* 0x00200000a1047984 */ /* 0x0045220000000c00 */
[----:B---3--:R-:W-:-:S03]  /*a680*/  IMAD.WIDE.U32 R18, R0, UR4, R18 ;  /* 0x0000000400127c25 */ /* 0x008fc6000f8e0012 */
[----:B------:R2:W3:Y:S01]  /*a690*/  LDS.128 R8, [R161] ;  /* 0x00000000a1087984 */ /* 0x0004e20000000c00 */
[----:B------:R-:W-:Y:S01]  /*a6a0*/  IMAD R21, R0, UR5, R19 ;  /* 0x0000000500157c24 */ /* 0x000fe2000f8e0213 */
[----:B------:R-:W-:Y:S06]  /*a6b0*/  @P3 BRA `(.L_x_5594) ;  /* 0x0000000000203947 */ /* 0x000fec0003800000 */
[----:B------:R-:W5:Y:S01]  /*a6c0*/  LDCU.64 UR4, c[0x0][0x3f0] ;  /* 0x00007e00ff0477ac */ /* 0x000f620008000a00 */
[----:B------:R-:W-:-:S05]  /*a6d0*/  MOV R20, R18 ;  /* 0x0000001200147202 */ /* 0x000fca0000000f00 */
[----:B------:R-:W-:-:S04]  /*a6e0*/  IMAD.WIDE.U32 R16, R3, UR6, R20 ;  /* 0x0000000603107c25 */ /* 0x000fc8000f8e0014 */
[----:B------:R-:W-:Y:S01]  /*a6f0*/  IMAD R0, R3, UR7, R17 ;  /* 0x0000000703007c24 */ /* 0x000fe2000f8e0211 */
[----:B-----5:R-:W-:-:S04]  /*a700*/  LEA R22, P3, R16, UR4, 0x1 ;  /* 0x0000000410167c11 */ /* 0x020fc8000f8608ff */
[----:B------:R-:W-:-:S05]  /*a710*/  LEA.HI.X R23, R16, UR5, R0, 0x1, P3 ;  /* 0x0000000510177c11 */ /* 0x000fca00098f0c00 */
[----:B---3--:R3:W-:Y:S04]  /*a720*/  STG.E.128 desc[UR16][R22.64], R8 ;  /* 0x0000000816007986 */ /* 0x0087e8000c101d10 */
[----:B----4-:R3:W-:Y:S02]  /*a730*/  STG.E.128 desc[UR16][R22.64+0x80], R4 ;  /* 0x0000800416007986 */ /* 0x0107e4000c101d10 */
.L_x_5594:
[----:B------:R-:W-:Y:S05]  /*a740*/  BSYNC.RECONVERGENT B0 ;  /* 0x0000000000007941 */ /* 0x000fea0003800200 */
.L_x_5593:
[----:B---3--:R3:W1:Y:S01]  /*a750*/  LDS.128 R8, [R161+0x800] ;  /* 0x00080000a1087984 */ /* 0x0086620000000c00 */
[----:B------:R-:W-:Y:S03]  /*a760*/  BSSY.RECONVERGENT B0, `(.L_x_5595) ;  /* 0x0000010000007945 */ /* 0x000fe60003800200 */
[----:B----4-:R3:W4:Y:S01]  /*a770*/  LDS.128 R4, [R161+0x2800] ;  /* 0x00280000a1047984 */ /* 0x0107220000000c00 */
[----:B------:R-:W-:Y:S05]  /*a780*/  @P2 BRA `(.L_x_5596) ;  /* 0x0000000000342947 */ /* 0x000fea0003800000 */
[----:B------:R-:W5:Y:S01]  /*a790*/  LDCU.64 UR4, c[0x0][0x3f0] ;  /* 0x00007e00ff0477ac */ /* 0x000f620008000a00 */
[----:B------:R-:W-:Y:S01]  /*a7a0*/  IADD3 R17, P2, PT, R3, 0x10, RZ ;  /* 0x0000001003117810 */ /* 0x000fe20007f5e0ff */
[----:B------:R-:W-:Y:S01]  /*a7b0*/  IMAD.MOV.U32 R22, RZ, RZ, R18 ;  /* 0x000000ffff167224 */ /* 0x000fe200078e0012 */
[----:B------:R-:W-:-:S03]  /*a7c0*/  MOV R23, R21 ;  /* 0x0000001500177202 */ /* 0x000fc60000000f00 */
[----:B------:R-:W-:Y:S02]  /*a7d0*/  IMAD.X R0, RZ, RZ, RZ, P2 ;  /* 0x000000ffff007224 */ /* 0x000fe400010e06ff */
[----:B------:R-:W-:-:S04]  /*a7e0*/  IMAD.WIDE.U32 R22, R17, UR6, R22 ;  /* 0x0000000611167c25 */ /* 0x000fc8000f8e0016 */
[----:B------:R-:W-:-:S04]  /*a7f0*/  IMAD R0, R0, UR6, RZ ;  /* 0x0000000600007c24 */ /* 0x000fc8000f8e02ff */
[----:B------:R-:W-:Y:S01]  /*a800*/  IMAD R0, R17, UR7, R0 ;  /* 0x0000000711007c24 */ /* 0x000fe2000f8e0200 */
[----:B-----5:R-:W-:-:S04]  /*a810*/  LEA R16, P2, R22, UR4, 0x1 ;  /* 0x0000000416107c11 */ /* 0x020fc8000f8408ff */
[----:B------:R-:W-:-:S04]  /*a820*/  IADD3 R0, PT, PT, R0, R23, RZ ;  /* 0x0000001700007210 */ /* 0x000fc80007ffe0ff */
[----:B------:R-:W-:-:S05]  /*a830*/  LEA.HI.X R17, R22, UR5, R0, 0x1, P2 ;  /* 0x0000000516117c11 */ /* 0x000fca00090f0c00 */
[----:B-1----:R1:W-:Y:S04]  /*a840*/  STG.E.128 desc[UR16][R16.64], R8 ;  /* 0x0000000810007986 */ /* 0x0023e8000c101d10 */
[----:B----4-:R1:W-:Y:S02]  /*a850*/  STG.E.128 desc[UR16][R16.64+0x80], R4 ;  /* 0x0000800410007986 */ /* 0x0103e4000c101d10 */
.L_x_5596:
[----:B------:R-:W-:Y:S05]  /*a860*/  BSYNC.RECONVERGENT B0 ;  /* 0x0000000000007941 */ /* 0x000fea0003800200 */
.L_x_5595:
[----:B-1----:R1:W1:Y:S01]  /*a870*/  LDS.128 R8, [R161+0x1000] ;  /* 0x00100000a1087984 */ /* 0x0022620000000c00 */
[----:B------:R-:W-:Y:S03]  /*a880*/  BSSY.RECONVERGENT B0, `(.L_x_5597) ;  /* 0x0000010000007945 */ /* 0x000fe60003800200 */
[----:B----4-:R4:W1:Y:S01]  /*a890*/  LDS.128 R4, [R161+0x3000] ;  /* 0x00300000a1047984 */ /* 0x0108620000000c00 */
        /* <DEDUP_REMOVED lines=13> */
[----:B------:R1:W-:Y:S02]  /*a970*/  STG.E.128 desc[UR16][R16.64+0x80], R4 ;  /* 0x0000800410007986 */ /* 0x0003e4000c101d10 */
.L_x_5598:
[----:B------:R-:W-:Y:S05]  /*a980*/  BSYNC.RECONVERGENT B0 ;  /* 0x0000000000007941 */ /* 0x000fea0003800200 */
.L_x_5597:
[----:B-1----:R1:W1:Y:S01]  /*a990*/  LDS.128 R4, [R161+0x3800] ;  /* 0x00380000a1047984 */ /* 0x0022620000000c00 */
[----:B------:R-:W-:Y:S05]  /*a9a0*/  @P0 EXIT ;  /* 0x000000000000094d */ /* 0x000fea0003800000 */
        /* <DEDUP_REMOVED lines=11> */
[----:B------:R-:W-:Y:S04]  /*aa60*/  STG.E.128 desc[UR16][R2.64], R12 ;  /* 0x0000000c02007986 */ /* 0x000fe8000c101d10 */
[----:B-1----:R-:W-:Y:S01]  /*aa70*/  STG.E.128 desc[UR16][R2.64+0x80], R4 ;  /* 0x0000800402007986 */ /* 0x002fe2000c101d10 */
[----:B------:R-:W-:Y:S05]  /*aa80*/  EXIT ;  /* 0x000000000000794d */ /* 0x000fea0003800000 */
.L_x_5599:
        /* <DEDUP_REMOVED lines=15> */
.L_x_7264:


//--------------------- .text._ZN5flash24flash_fwd_splitkv_kernelI23Flash_fwd_kernel_traitsILi128ELi64ELi64ELi4ELb0ELb0EN7cutlass6half_tE19Flash_kernel_traitsILi128ELi64ELi64ELi4ES3_EELb1ELb0ELb0ELb0ELb1ELb1ELb0ELb0EEEvNS_16Flash_fwd_paramsE --------------------------
	.section	.text._ZN5flash24flash_fwd_splitkv_kernelI23Flash_fwd_kernel_traitsILi128ELi64ELi64ELi4ELb0ELb0EN7cutlass6half_tE19Flash_kernel_traitsILi128ELi64ELi64ELi4ES3_EELb1ELb0ELb0ELb0ELb1ELb1ELb0ELb0EEEvNS_16Flash_fwd_paramsE,"ax",@progbits
	.align	128
        .global         _ZN5flash24flash_fwd_splitkv_kernelI23Flash_fwd_kernel_traitsILi128ELi64ELi64ELi4ELb0ELb0EN7cutlass6half_tE19Flash_kernel_traitsILi128ELi64ELi64ELi4ES3_EELb1ELb0ELb0ELb0ELb1ELb1ELb0ELb0EEEvNS_16Flash_fwd_paramsE
        .type           _ZN5flash24flash_fwd_splitkv_kernelI23Flash_fwd_kernel_traitsILi128ELi64ELi64ELi4ELb0ELb0EN7cutlass6half_tE19Flash_kernel_traitsILi128ELi64ELi64ELi4ES3_EELb1ELb0ELb0ELb0ELb1ELb1ELb0ELb0EEEvNS_16Flash_fwd_paramsE,@function
        .size           _ZN5flash24flash_fwd_splitkv_kernelI23Flash_fwd_kernel_traitsILi128ELi64ELi64ELi4ELb0ELb0EN7cutlass6half_tE19Flash_kernel_traitsILi128ELi64ELi64ELi4ES3_EELb1ELb0ELb0ELb0ELb1ELb1ELb0ELb0EEEvNS_16Flash_fwd_paramsE,(.L_x_7265 - _ZN5flash24flash_fwd_splitkv_kernelI23Flash_fwd_kernel_traitsILi128ELi64ELi64ELi4ELb0ELb0EN7cutlass6half_tE19Flash_kernel_traitsILi128ELi64ELi64ELi4ES3_EELb1ELb0ELb0ELb0ELb1ELb1ELb0ELb0EEEvNS_16Flash_fwd_paramsE)
        .other          _ZN5flash24flash_fwd_splitkv_kernelI23Flash_fwd_kernel_traitsILi128ELi64ELi64ELi4ELb0ELb0EN7cutlass6half_tE19Flash_kernel_traitsILi128ELi64ELi64ELi4ES3_EELb1ELb0ELb0ELb0ELb1ELb1ELb0ELb0EEEvNS_16Flash_fwd_paramsE,@"STO_CUDA_ENTRY STV_DEFAULT"
_ZN5flash24flash_fwd_splitkv_kernelI23Flash_fwd_kernel_traitsILi128ELi64ELi64ELi4ELb0ELb0EN7cutlass6half_tE19Flash_kernel_traitsILi128ELi64ELi64ELi4ES3_EELb1ELb0ELb0ELb0ELb1ELb1ELb0ELb0EEEvNS_16Flash_fwd_paramsE:
.text._ZN5flash24flash_fwd_splitkv_kernelI23Flash_fwd_kernel_traitsILi128ELi64ELi64ELi4ELb0ELb0EN7cutlass6half_tE19Flash_kernel_traitsILi128ELi64ELi64ELi4ES3_EELb1ELb0ELb0ELb0ELb1ELb1ELb0ELb0EEEvNS_16Flash_fwd_paramsE:
        /* <DEDUP_REMOVED lines=51> */
.L_x_5600:
        /* <DEDUP_REMOVED lines=32> */
[----:B------:R-:W-:Y:S01]  /*0530*/  BSSY.RECONVERGENT B0, `(.L_x_5602) ;  /* 0x0000024000007945 */ /* 0x000fe20003800200 */
[----:B------:R-:W-:Y:S01]  /*0540*/  LOP3.LUT R10, R0, 0x38, RZ, 0xc0, !PT ;  /* 0x00000038000a7812 */ /* 0x000fe200078ec0ff */
[----:B------:R-:W3:Y:S01]  /*0550*/  LDCU.64 UR4, c[0x0][0x410] ;  /* 0x00008200ff0477ac */ /* 0x000ee20008000a00 */
[----:B------:R-:W-:Y:S01]  /*0560*/  SHF.R.U32.HI R0, RZ, 0x3, R31 ;  /* 0x00000003ff007819 */ /* 0x000fe2000001161f */
[----:B------:R-:W4:Y:S04]  /*0570*/  LDCU UR6, c[0x0][0x434] ;  /* 0x00008680ff0677ac */ /* 0x000f280008000800 */
        /* <DEDUP_REMOVED lines=9> */
[----:B------:R-:W-:Y:S02]  /*0610*/  IMAD R4, R167, R3, R11 ;  /* 0x00000003a7047224 */ /* 0x000fe400078e020b */
[----:B------:R-:W-:-:S02]  /*0620*/  IMAD.IADD R7, R86, 0x1, -R167 ;  /* 0x0000000156077824 */ /* 0x000fc400078e0aa7 */
[C---:B------:R-:W-:Y:S01]  /*0630*/  VIADD R6, R0.reuse, 0x20 ;  /* 0x0000002000067836 */ /* 0x040fe20000000000 */
[----:B------:R-:W-:Y:S01]  /*0640*/  IADD3.X R11, PT, PT, R5, R4, RZ, P0, !PT ;  /* 0x00000004050b7210 */ /* 0x000fe200007fe4ff */
[----:B--2---:R-:W-:Y:S01]  /*0650*/  IMAD R4, R165, UR7, R26 ;  /* 0x00000007a5047c24 */ /* 0x004fe2000f8e021a */
[-C--:B------:R-:W-:Y:S02]  /*0660*/  ISETP.GE.AND P0, PT, R0, R7.reuse, PT ;  /* 0x000000070000720c */ /* 0x080fe40003f06270 */
[-C--:B------:R-:W-:Y:S01]  /*0670*/  ISETP.GE.AND P3, PT, R8, R7.reuse, PT ;  /* 0x000000070800720c */ /* 0x080fe20003f66270 */
[----:B---3--:R-:W-:Y:S01]  /*0680*/  IMAD.WIDE.U32 R10, R26, UR4, R10 ;  /* 0x000000041a0a7c25 */ /* 0x008fe2000f8e000a */
[----:B------:R-:W-:Y:S02]  /*0690*/  IADD3 R8, PT, PT, R0, 0x30, RZ ;  /* 0x0000003000087810 */ /* 0x000fe40007ffe0ff */
[-C--:B------:R-:W-:Y:S01]  /*06a0*/  ISETP.GE.AND P2, PT, R6, R7.reuse, PT ;  /* 0x000000070600720c */ /* 0x080fe20003f46270 */
[----:B----4-:R-:W-:Y:S01]  /*06b0*/  IMAD R167, R4, UR6, R167 ;  /* 0x0000000604a77c24 */ /* 0x010fe2000f8e02a7 */
[----:B------:R-:W-:Y:S01]  /*06c0*/  ISETP.GE.AND P1, PT, R8, R7, PT ;  /* 0x000000070800720c */ /* 0x000fe20003f26270 */
[----:B------:R-:W-:-:S04]  /*06d0*/  IMAD R27, R26, UR5, R11 ;  /* 0x000000051a1b7c24 */ /* 0x000fc8000f8e020b */
        /* <DEDUP_REMOVED lines=9> */
.L_x_5603:
[----:B------:R-:W-:Y:S05]  /*0770*/  BSYNC.RECONVERGENT B0 ;  /* 0x0000000000007941 */ /* 0x000fea0003800200 */
.L_x_5602:
        /* <DEDUP_REMOVED lines=15> */
.L_x_5605:
[----:B------:R-:W-:Y:S05]  /*0870*/  BSYNC.RECONVERGENT B0 ;  /* 0x0000000000007941 */ /* 0x000fea0003800200 */
.L_x_5604:
        /* <DEDUP_REMOVED lines=15> */
.L_x_5607:
[----:B------:R-:W-:Y:S05]  /*0970*/  BSYNC.RECONVERGENT B0 ;  /* 0x0000000000007941 */ /* 0x000fea0003800200 */
.L_x_5606:
[----:B------:R-:W-:Y:S04]  /*0980*/  BSSY.RECONVERGENT B0, `(.L_x_5608) ;  /* 0x000000e000007945 */ /* 0x000fe80003800200 */
[----:B------:R-:W-:Y:S05]  /*0990*/  @P1 BRA `(.L_x_5609) ;  /* 0x0000000000301947 */ /* 0x000fea0003800000 */
[----:B------:R-:W4:Y:S01]  /*09a0*/  LDCU.64 UR4, c[0x0][0x3f0] ;  /* 0x00007e00ff0477ac */ /* 0x000f220008000a00 */
[----:B------:R-:W-:Y:S02]  /*09b0*/  IADD3 R5, P0, PT, R0, 0x30, RZ ;  /* 0x0000003000057810 */ /* 0x000fe40007f1e0ff */
[----:B------:R-:W-:Y:S02]  /*09c0*/  MOV R11, R27 ;  /* 0x0000001b000b7202 */ /* 0x000fe40000000f00 */
[----:B------:R-:W-:Y:S01]  /*09d0*/  IADD3.X R9, PT, PT, RZ, RZ, RZ, P0, !PT ;  /* 0x000000ffff097210 */ /* 0x000fe200007fe4ff */
        /* <DEDUP_REMOVED lines=8> */
.L_x_5609:
[----:B------:R-:W-:Y:S05]  /*0a60*/  BSYNC.RECONVERGENT B0 ;  /* 0x0000000000007941 */ /* 0x000fea0003800200 */
.L_x_5608:
        /* <DEDUP_REMOVED lines=20> */
.L_x_5601:
        /* <DEDUP_REMOVED lines=11> */
.L_x_5610:
        /* <DEDUP_REMOVED lines=97> */
.L_x_5611:
        /* <DEDUP_REMOVED lines=15> */
.L_x_5613:
[----:B------:R-:W2:Y:S01]  /*1360*/  LDC.64 R102, c[0x0][0x3b8] ;  /* 0x0000ee00ff667b82 */ /* 0x000ea20000000a00 */
[----:B-1----:R-:W-:-:S05]  /*1370*/  IADD3 R4, PT, PT, R0, R3, RZ ;  /* 0x0000000300047210 */ /* 0x002fca0007ffe0ff */
[C---:B--2---:R-:W-:Y:S02]  /*1380*/  IMAD R9, R4.reuse, R103, RZ ;  /* 0x0000006704097224 */ /* 0x044fe400078e02ff */
[----:B------:R-:W-:-:S05]  /*1390*/  IMAD.WIDE.U32 R4, R4, R102, RZ ;  /* 0x0000006604047225 */ /* 0x000fca00078e00ff */
[----:B------:R-:W-:Y:S02]  /*13a0*/  IADD3 R9, PT, PT, R5, R9, RZ ;  /* 0x0000000905097210 */ /* 0x000fe40007ffe0ff */
[----:B------:R-:W-:Y:S02]  /*13b0*/  MOV R8, R4 ;  /* 0x0000000400087202 */ /* 0x000fe40000000f00 */
.L_x_5614:
        /* <DEDUP_REMOVED lines=14> */
.L_x_5615:
[----:B------:R-:W1:Y:S01]  /*14a0*/  LDC.64 R28, c[0x0][0x3c0] ;  /* 0x0000f000ff1c7b82 */ /* 0x000e620000000a00 */
[----:B------:R-:W-:-:S05]  /*14b0*/  IADD3 R3, PT, PT, R0, R3, RZ ;  /* 0x0000000300037210 */ /* 0x000fca0007ffe0ff */
[C---:B-1----:R-:W-:Y:S02]  /*14c0*/  IMAD R11, R3.reuse, R29, RZ ;  /* 0x0000001d030b7224 */ /* 0x042fe400078e02ff */
[----:B-----5:R-:W-:-:S05]  /*14d0*/  IMAD.WIDE.U32 R2, R3, R28, RZ ;  /* 0x0000001c03027225 */ /* 0x020fca00078e00ff */
[----:B------:R-:W-:Y:S02]  /*14e0*/  IADD3 R11, PT, PT, R3, R11, RZ ;  /* 0x0000000b030b7210 */ /* 0x000fe40007ffe0ff */
[----:B------:R-:W-:-:S07]  /*14f0*/  MOV R10, R2 ;  /* 0x00000002000a7202 */ /* 0x000fce0000000f00 */
.L_x_5616:
        /* <DEDUP_REMOVED lines=41> */
.L_x_5612:
[----:B------:R-:W-:Y:S01]  /*1790*/  ISETP.NE.AND P0, PT, R164, -0x1, PT ;  /* 0xffffffffa400780c */ /* 0x000fe20003f05270 */
[----:B------:R-:W-:Y:S01]  /*17a0*/  IMAD.IADD R158, R86, 0x1, -R167 ;  /* 0x00000001569e7824 */ /* 0x000fe200078e0aa7 */
[----:B------:R-:W-:Y:S01]  /*17b0*/  SHF.R.U32.HI R12, RZ, 0x3, R31 ;  /* 0x00000003ff0c7819 */ /* 0x000fe2000001161f */
[C---:B------:R-:W-:Y:S01]  /*17c0*/  IMAD.SHL.U32 R0, R31.reuse, 0x8, RZ ;  /* 0x000000081f007824 */ /* 0x040fe200078e00ff */
[----:B------:R-:W1:Y:S01]  /*17d0*/  LDCU.64 UR4, c[0x0][0x3c8] ;  /* 0x00007900ff0477ac */ /* 0x000e620008000a00 */
[----:B------:R-:W-:Y:S01]  /*17e0*/  MOV R13, RZ ;  /* 0x000000ff000d7202 */ /* 0x000fe20000000f00 */
[----:B------:R-:W-:Y:S01]  /*17f0*/  IMAD.SHL.U32 R84, R31, 0x40, RZ ;  /* 0x000000401f547824 */ /* 0x000fe200078e00ff */
[CC--:B------:R-:W-:Y:S01]  /*1800*/  ISETP.GE.AND P6, PT, R12.reuse, R158.reuse, PT ;  /* 0x0000009e0c00720c */ /* 0x0c0fe20003fc6270 */
[----:B------:R-:W-:Y:S01]  /*1810*/  VIADD R17, R12, 0x10 ;  /* 0x000000100c117836 */ /* 0x000fe20000000000 */
[----:B------:R-:W-:Y:S01]  /*1820*/  LOP3.LUT R19, R0, 0x38, RZ, 0xc0, !PT ;  /* 0x0000003800137812 */ /* 0x000fe200078ec0ff */
[----:B------:R-:W-:Y:S01]  /*1830*/  IMAD.WIDE.U32 R36, R37, 0x40, R12 ;  /* 0x0000004025247825 */ /* 0x000fe200078e000c */
[----:B------:R-:W-:Y:S01]  /*1840*/  LOP3.LUT R9, R84, 0x1c0, RZ, 0xc0, !PT ;  /* 0x000001c054097812 */ /* 0x000fe200078ec0ff */
[----:B------:R-:W2:Y:S01]  /*1850*/  LDCU.64 UR6, c[0x0][0x388] ;  /* 0x00007100ff0677ac */ /* 0x000ea20008000a00 */
[----:B------:R-:W3:Y:S01]  /*1860*/  @P0 LDC.64 R4, c[0x0][0x3b0] ;  /* 0x0000ec00ff040b82 */ /* 0x000ee20000000a00 */
[----:B------:R-:W-:Y:S01]  /*1870*/  ISETP.GE.AND P5, PT, R17, R158, PT ;  /* 0x0000009e1100720c */ /* 0x000fe20003fa6270 */
[C---:B------:R-:W-:Y:S01]  /*1880*/  VIADD R15, R12.reuse, 0x20 ;  /* 0x000000200c0f7836 */ /* 0x040fe20000000000 */
[----:B------:R-:W-:Y:S01]  /*1890*/  IADD3 R18, P1, PT, R19, R18, RZ ;  /* 0x0000001213127210 */ /* 0x000fe20007f3e0ff */
[----:B------:R-:W-:Y:S01]  /*18a0*/  VIADD R13, R12, 0x30 ;  /* 0x000000300c0d7836 */ /* 0x000fe20000000000 */
[----:B------:R-:W-:-:S02]  /*18b0*/  SHF.L.U64.HI R30, R102, 0x4, R103 ;  /* 0x00000004661e7819 */ /* 0x000fc40000010267 */
[-C--:B------:R-:W-:Y:S01]  /*18c0*/  ISETP.GE.AND P4, PT, R15, R158.reuse, PT ;  /* 0x0000009e0f00720c */ /* 0x080fe20003f86270 */
[----:B------:R-:W4:Y:S01]  /*18d0*/  @!P0 LDC.64 R6, c[0x0][0x398] ;  /* 0x0000e600ff068b82 */ /* 0x000f220000000a00 */
[----:B------:R-:W-:Y:S02]  /*18e0*/  ISETP.GE.AND P3, PT, R13, R158, PT ;  /* 0x0000009e0d00720c */ /* 0x000fe40003f66270 */
[C---:B------:R-:W-:Y:S02]  /*18f0*/  LOP3.LUT R156, R84.reuse, 0x400, RZ, 0xc0, !PT ;  /* 0x00000400549c7812 */ /* 0x040fe400078ec0ff */
[----:B------:R-:W-:Y:S02]  /*1900*/  LOP3.LUT R84, R84, 0x200, RZ, 0xc0, !PT ;  /* 0x0000020054547812 */ /* 0x000fe400078ec0ff */
[----:B------:R-:W-:Y:S01]  /*1910*/  SHF.R.U32.HI R87, RZ, 0x1, R31 ;  /* 0x00000001ff577819 */ /* 0x000fe2000001161f */
[----:B------:R-:W5:Y:S01]  /*1920*/  @!P6 LDC.64 R2, c[0x0][0x3b0] ;  /* 0x0000ec00ff02eb82 */ /* 0x000f620000000a00 */
[----:B---3--:R-:W-:-:S04]  /*1930*/  @P0 IMAD.WIDE.U32 R10, R164, R4, RZ ;  /* 0x00000004a40a0225 */ /* 0x008fc800078e00ff */
[----:B----4-:R-:W-:Y:S01]  /*1940*/  @!P0 IMAD.WIDE.U32 R20, R165, R6, RZ ;  /* 0x00000006a5148225 */ /* 0x010fe200078e00ff */
[----:B------:R-:W-:-:S03]  /*1950*/  @P0 MOV R20, R10 ;  /* 0x0000000a00140202 */ /* 0x000fc60000000f00 */
        /* <DEDUP_REMOVED lines=12> */
[-C--:B------:R-:W-:Y:S01]  /*1a20*/  @!P5 MOV R34, R20.reuse ;  /* 0x000000140022d202 */ /* 0x080fe20000000f00 */
[--C-:B------:R-:W-:Y:S01]  /*1a30*/  @!P4 IMAD.MOV.U32 R39, RZ, RZ, R27.reuse ;  /* 0x000000ffff27c224 */ /* 0x100fe200078e001b */
[----:B------:R-:W-:Y:S01]  /*1a40*/  @!P4 MOV R38, R20 ;  /* 0x000000140026c202 */ /* 0x000fe20000000f00 */
[----:B------:R-:W-:Y:S01]  /*1a50*/  @!P6 IMAD.WIDE.U32 R10, R36, R2, R26 ;  /* 0x00000002240ae225 */ /* 0x000fe200078e001a */
[----:B------:R-:W-:Y:S02]  /*1a60*/  IADD3 R26, P2, PT, R19, R8, RZ ;  /* 0x00000008131a7210 */ /* 0x000fe40007f5e0ff */
[----:B------:R-:W4:Y:S01]  /*1a70*/  @!P5 LDC.64 R2, c[0x0][0x3b0] ;  /* 0x0000ec00ff02db82 */ /* 0x000f220000000a00 */
[----:B------:R-:W-:-:S02]  /*1a80*/  LOP3.LUT R8, R0, 0x1f8, RZ, 0xc0, !PT ;  /* 0x000001f800087812 */ /* 0x000fc400078ec0ff */
[----:B------:R-:W-:Y:S02]  /*1a90*/  @!P6 IADD3 R6, PT, PT, R11, R6, RZ ;  /* 0x000000060b06e210 */ /* 0x000fe40007ffe0ff */
[----:B---3--:R-:W-:Y:S02]  /*1aa0*/  @!P6 LEA R32, P0, R10, R4, 0x1 ;  /* 0x000000040a20e211 */ /* 0x008fe400078008ff */
[----:B------:R-:W-:Y:S02]  /*1ab0*/  LOP3.LUT R21, R8, 0x38, R31, 0x78, !PT ;  /* 0x0000003808157812 */ /* 0x000fe400078e781f */
[----:B------:R-:W-:Y:S02]  /*1ac0*/  @!P6 LEA.HI.X R33, R10, R5, R6, 0x1, P0 ;  /* 0x000000050a21e211 */ /* 0x000fe400000f0c06 */
[----:B------:R-:W-:Y:S01]  /*1ad0*/  @!P5 IADD3 R25, P0, PT, R36, 0x10, RZ ;  /* 0x000000102419d810 */ /* 0x000fe20007f1e0ff */
[----:B------:R-:W3:Y:S01]  /*1ae0*/  @!P4 LDC.64 R4, c[0x0][0x3b0] ;  /* 0x0000ec00ff04cb82 */ /* 0x000ee20000000a00 */
[----:B------:R-:W-:-:S02]  /*1af0*/  LOP3.LUT R166, R21, 0x1e00, R0, 0xf8, !PT ;  /* 0x00001e0015a67812 */ /* 0x000fc400078ef800 */
[----:B------:R-:W-:Y:S01]  /*1b00*/  @!P5 IADD3.X R35, PT, PT, RZ, R37, RZ, P0, !PT ;  /* 0x00000025ff23d210 */ /* 0x000fe200007fe4ff */
[----:B-1----:R-:W-:Y:S01]  /*1b10*/  ULEA UR5, UR5, UR4, 0x18 ;  /* 0x0000000405057291 */ /* 0x002fe2000f8ec0ff */
[----:B------:R-:W-:Y:S01]  /*1b20*/  LOP3.LUT R0, R9, 0x38, R0, 0xf8, !PT ;  /* 0x0000003809007812 */ /* 0x000fe200078ef800 */
[----:B------:R-:W1:Y:S01]  /*1b30*/  LDCU UR4, c[0x0][0x50c] ;  /* 0x0000a180ff0477ac */ /* 0x000e620008000800 */
[----:B------:R-:W-:Y:S01]  /*1b40*/  @!P4 IADD3 R22, P0, PT, R36, 0x20, RZ ;  /* 0x000000202416c810 */ /* 0x000fe20007f1e0ff */
[----:B------:R-:W5:Y:S02]  /*1b50*/  @!P3 LDC.64 R10, c[0x0][0x3b0] ;  /* 0x0000ec00ff0abb82 */ /* 0x000f640000000a00 */
[----:B------:R-:W-:Y:S01]  /*1b60*/  LEA R166, R166, UR5, 0x1 ;  /* 0x00000005a6a67c11 */ /* 0x000fe2000f8e08ff */
[----:B----4-:R-:W-:Y:S02]  /*1b70*/  @!P5 IMAD R24, R35, R2, RZ ;  /* 0x000000022318d224 */ /* 0x010fe400078e02ff */
[----:B------:R-:W-:-:S02]  /*1b80*/  @!P5 IMAD.MOV.U32 R35, RZ, RZ, R27 ;  /* 0x000000ffff23d224 */ /* 0x000fc400078e001b */
[----:B------:R-:W-:Y:S01]  /*1b90*/  @!PT LDS RZ, [RZ] ;  /* 0x00000000fffff984 */ /* 0x000fe20000000800 */
[----:B------:R-:W-:Y:S01]  /*1ba0*/  @!PT LDS RZ, [RZ] ;  /* 0x00000000fffff984 */ /* 0x000fe20000000800 */
[----:B------:R-:W-:Y:S01]  /*1bb0*/  @!PT LDS RZ, [RZ] ;  /* 0x00000000fffff984 */ /* 0x000fe20000000800 */
[----:B------:R-:W-:Y:S01]  /*1bc0*/  @!P6 LDGSTS.E.BYPASS.LTC128B.128 [R166], desc[UR16][R32.64] ;  /* 0x0000000020a6efae */ /* 0x000fe2000b981a10 */
[----:B------:R-:W4:Y:S01]  /*1bd0*/  @!P5 LDC.64 R6, c[0x0][0x380] ;  /* 0x0000e000ff06db82 */ /* 0x000f220000000a00 */
[C---:B------:R-:W-:Y:S02]  /*1be0*/  @!P5 IMAD R24, R25.reuse, R3, R24 ;  /* 0x000000031918d224 */ /* 0x040fe400078e0218 */
[----:B------:R-:W-:Y:S01]  /*1bf0*/  @!P5 IMAD.WIDE.U32 R34, R25, R2, R34 ;  /* 0x000000021922d225 */ /* 0x000fe200078e0022 */
[----:B------:R2:W-:Y:S03]  /*1c00*/  @!P6 LDGSTS.E.BYPASS.LTC128B.128 [R166+0x2000], desc[UR16][R32.64+0x80] ;  /* 0x0200008020a6efae */ /* 0x0005e6000b981a10 */
[----:B------:R-:W-:Y:S01]  /*1c10*/  @!P4 IMAD.X R23, RZ, RZ, R37, P0 ;  /* 0x000000ffff17c224 */ /* 0x000fe200000e0625 */
[----:B------:R-:W1:Y:S01]  /*1c20*/  @!P4 LDC.64 R8, c[0x0][0x380] ;  /* 0x0000e000ff08cb82 */ /* 0x000e620000000a00 */
[----:B------:R-:W-:Y:S01]  /*1c30*/  @!P3 IADD3 R19, P0, PT, R36, 0x30, RZ ;  /* 0x000000302413b810 */ /* 0x000fe20007f1e0ff */
[----:B---3--:R-:W-:-:S04]  /*1c40*/  @!P4 IMAD.WIDE.U32 R38, R22, R4, R38 ;  /* 0x000000041626c225 */ /* 0x008fc800078e0026 */
[----:B------:R-:W-:Y:S02]  /*1c50*/  @!P3 IMAD.X R21, RZ, RZ, R37, P0 ;  /* 0x000000ffff15b224 */ /* 0x000fe400000e0625 */
[----:B------:R-:W3:Y:S01]  /*1c60*/  @!P3 LDC.64 R2, c[0x0][0x380] ;  /* 0x0000e000ff02bb82 */ /* 0x000ee20000000a00 */
[----:B------:R-:W-:Y:S02]  /*1c70*/  @!P4 IMAD R23, R23, R4, RZ ;  /* 0x000000041717c224 */ /* 0x000fe400078e02ff */
[----:B-----5:R-:W-:Y:S02]  /*1c80*/  @!P3 IMAD R4, R21, R10, RZ ;  /* 0x0000000a1504b224 */ /* 0x020fe400078e02ff */
[----:B------:R-:W-:Y:S02]  /*1c90*/  @!P5 IMAD.IADD R24, R35, 0x1, R24 ;  /* 0x000000012318d824 */ /* 0x000fe400078e0218 */
[----:B------:R-:W-:Y:S01]  /*1ca0*/  @!P4 IMAD R5, R22, R5, R23 ;  /* 0x000000051605c224 */ /* 0x000fe200078e0217 */
[C---:B----4-:R-:W-:Y:S01]  /*1cb0*/  @!P5 LEA R36, P0, R34.reuse, R6, 0x1 ;  /* 0x000000062224d211 */ /* 0x050fe200078008ff */
[----:B------:R-:W-:Y:S01]  /*1cc0*/  @!P3 IMAD R11, R19, R11, R4 ;  /* 0x0000000b130bb224 */ /* 0x000fe200078e0204 */
[----:B------:R-:W-:Y:S01]  /*1cd0*/  SHF.L.U32 R6, R101, 0x6, RZ ;  /* 0x0000000665067819 */ /* 0x000fe200000006ff */
[----:B------:R-:W-:Y:S01]  /*1ce0*/  @!P4 IMAD.IADD R5, R39, 0x1, R5 ;  /* 0x000000012705c824 */ /* 0x000fe200078e0205 */
[----:B------:R-:W-:Y:S01]  /*1cf0*/  @!P5 LEA.HI.X R37, R34, R7, R24, 0x1, P0 ;  /* 0x000000072225d211 */ /* 0x000fe200000f0c18 */
[----:B------:R-:W-:Y:S01]  /*1d00*/  IMAD.SHL.U32 R7, R102, 0x10, RZ ;  /* 0x0000001066077824 */ /* 0x000fe200078e00ff */
[----:B------:R-:W-:Y:S01]  /*1d10*/  IADD3 R4, PT, PT, R6, -0x40, RZ ;  /* 0xffffffc006047810 */ /* 0x000fe20007ffe0ff */
[----:B--2---:R-:W-:Y:S01]  /*1d20*/  @!P3 IMAD.MOV.U32 R33, RZ, RZ, R27 ;  /* 0x000000ffff21b224 */ /* 0x004fe200078e001b */
[----:B------:R-:W-:Y:S01]  /*1d30*/  @!P3 MOV R32, R20 ;  /* 0x000000140020b202 */ /* 0x000fe20000000f00 */
[----:B------:R-:W-:Y:S01]  /*1d40*/  IMAD.X R27, RZ, RZ, R16, P2 ;  /* 0x000000ffff1b7224 */ /* 0x000fe200010e0610 */
[----:B-1----:R-:W-:Y:S01]  /*1d50*/  @!P4 LEA R20, P0, R38, R8, 0x1 ;  /* 0x000000082614c211 */ /* 0x002fe200078008ff */
[----:B------:R-:W-:Y:S01]  /*1d60*/  @!P5 LDGSTS.E.BYPASS.LTC128B.128 [R166+0x800], desc[UR16][R36.64] ;  /* 0x0080000024a6dfae */ /* 0x000fe2000b981a10 */
[----:B------:R-:W-:Y:S01]  /*1d70*/  IADD3 R8, PT, PT, -R4, R85, RZ ;  /* 0x0000005504087210 */ /* 0x000fe20007ffe1ff */
[----:B------:R-:W-:Y:S01]  /*1d80*/  IMAD.WIDE.U32 R26, R12, R102, R26 ;  /* 0x000000660c1a7225 */ /* 0x000fe200078e001a */
[----:B------:R-:W-:Y:S01]  /*1d90*/  @!P4 LEA.HI.X R21, R38, R9, R5, 0x1, P0 ;  /* 0x000000092615c211 */ /* 0x000fe200000f0c05 */
[----:B------:R-:W-:Y:S01]  /*1da0*/  @!P5 LDGSTS.E.BYPASS.LTC128B.128 [R166+0x2800], desc[UR16][R36.64+0x80] ;  /* 0x0280008024a6dfae */ /* 0x000fe2000b981a10 */
[----:B------:R-:W-:Y:S01]  /*1db0*/  ISETP.GE.AND P5, PT, R17, R8, PT ;  /* 0x000000081100720c */ /* 0x000fe20003fa6270 */
[----:B------:R-:W-:Y:S01]  /*1dc0*/  @!P3 IMAD.WIDE.U32 R32, R19, R10, R32 ;  /* 0x0000000a1320b225 */ /* 0x000fe200078e0020 */
[----:B------:R-:W-:Y:S01]  /*1dd0*/  LEA R160, P6, R26, UR6, 0x1 ;  /* 0x000000061aa07c11 */ /* 0x000fe2000f8c08ff */
[----:B------:R-:W-:Y:S01]  /*1de0*/  @!P4 LDGSTS.E.BYPASS.LTC128B.128 [R166+0x1000], desc[UR16][R20.64] ;  /* 0x0100000014a6cfae */ /* 0x000fe2000b981a10 */
[----:B------:R-:W-:Y:S01]  /*1df0*/  IADD3.X R19, PT, PT, RZ, R14, RZ, P1, !PT ;  /* 0x0000000eff137210 */ /* 0x000fe20000ffe4ff */
[----:B------:R-:W-:Y:S01]  /*1e00*/  IMAD R159, R12, R103, R27 ;  /* 0x000000670c9f7224 */ /* 0x000fe200078e021b */
[----:B---3--:R-:W-:Y:S01]  /*1e10*/  @!P3 LEA R2, P2, R32, R2, 0x1 ;  /* 0x000000022002b211 */ /* 0x008fe200078408ff */
[----:B------:R-:W-:Y:S01]  /*1e20*/  @!P3 IMAD.IADD R10, R33, 0x1, R11 ;  /* 0x00000001210ab824 */ /* 0x000fe200078e020b */
[----:B------:R-:W-:Y:S01]  /*1e30*/  @!P4 LDGSTS.E.BYPASS.LTC128B.128 [R166+0x3000], desc[UR16][R20.64+0x80] ;  /* 0x0300008014a6cfae */ /* 0x000fe2000b981a10 */
[----:B------:R-:W-:Y:S01]  /*1e40*/  ISETP.GE.AND P4, PT, R15, R8, PT ;  /* 0x000000080f00720c */ /* 0x000fe20003f86270 */
[----:B------:R-:W-:Y:S01]  /*1e50*/  IMAD.WIDE.U32 R18, R12, R28, R18 ;  /* 0x0000001c0c127225 */ /* 0x000fe200078e0012 */
[----:B------:R-:W-:Y:S01]  /*1e60*/  LEA.HI.X R159, R26, UR7, R159, 0x1, P6 ;  /* 0x000000071a9f7c11 */ /* 0x000fe2000b0f0c9f */
[----:B------:R-:W1:Y:S01]  /*1e70*/  LDCU.64 UR6, c[0x0][0x390] ;  /* 0x00007200ff0677ac */ /* 0x000e620008000a00 */
[----:B------:R-:W-:-:S02]  /*1e80*/  @!P3 LEA.HI.X R3, R32, R3, R10, 0x1, P2 ;  /* 0x000000032003b211 */ /* 0x000fc400010f0c0a */
[-C--:B------:R-:W-:Y:S02]  /*1e90*/  ISETP.GE.AND P2, PT, R13, R8.reuse, PT ;  /* 0x000000080d00720c */ /* 0x080fe40003f46270 */
[CC--:B------:R-:W-:Y:S01]  /*1ea0*/  ISETP.GE.AND P6, PT, R12.reuse, R8.reuse, PT ;  /* 0x000000080c00720c */ /* 0x0c0fe20003fc6270 */
[----:B------:R-:W-:Y:S01]  /*1eb0*/  IMAD R12, R12, R29, R19 ;  /* 0x0000001d0c0c7224 */ /* 0x000fe200078e0213 */
[----:B------:R-:W-:Y:S01]  /*1ec0*/  @!P3 LDGSTS.E.BYPASS.LTC128B.128 [R166+0x1800], desc[UR16][R2.64] ;  /* 0x0180000002a6bfae */ /* 0x000fe2000b981a10 */
[----:B------:R-:W-:-:S03]  /*1ed0*/  ISETP.GE.AND P0, PT, R17, R8, PT ;  /* 0x000000081100720c */ /* 0x000fc60003f06270 */
[----:B------:R2:W-:Y:S05]  /*1ee0*/  @!P3 LDGSTS.E.BYPASS.LTC128B.128 [R166+0x3800], desc[UR16][R2.64+0x80] ;  /* 0x0380008002a6bfae */ /* 0x0005ea000b981a10 */
[----:B------:R-:W-:Y:S01]  /*1ef0*/  @!P2 MOV R161, R159 ;  /* 0x0000009f00a1a202 */ /* 0x000fe20000000f00 */
[----:B------:R-:W-:Y:S01]  /*1f00*/  @!P2 IMAD R5, R103, 0x60, RZ ;  /* 0x000000606705a824 */ /* 0x000fe200078e02ff */
[----:B-1----:R-:W-:Y:S01]  /*1f10*/  LEA R162, P1, R18, UR6, 0x1 ;  /* 0x0000000612a27c11 */ /* 0x002fe2000f8208ff */
[----:B------:R-:W-:-:S03]  /*1f20*/  @!P2 IMAD.WIDE.U32 R10, R102, 0x60, R160 ;  /* 0x00000060660aa825 */ /* 0x000fc600078e00a0 */
[----:B------:R-:W-:Y:S02]  /*1f30*/  LEA.HI.X R163, R18, UR7, R12, 0x1, P1 ;  /* 0x0000000712a37c11 */ /* 0x000fe400088f0c0c */
[C---:B------:R-:W-:Y:S01]  /*1f40*/  @!P4 LEA R18, P1, R102.reuse, R160, 0x6 ;  /* 0x000000a06612c211 */ /* 0x040fe200078230ff */
[----:B------:R-:W-:Y:S01]  /*1f50*/  @!P6 IMAD.MOV.U32 R161, RZ, RZ, R159 ;  /* 0x000000ffffa1e224 */ /* 0x000fe200078e009f */
[----:B------:R-:W-:Y:S01]  /*1f60*/  @!P2 MOV R16, R10 ;  /* 0x0000000a0010a202 */ /* 0x000fe20000000f00 */
[----:B------:R-:W-:Y:S01]  /*1f70*/  @!P2 IMAD.IADD R17, R11, 0x1, R5 ;  /* 0x000000010b11a824 */ /* 0x000fe200078e0205 */
[----:B------:R-:W-:Y:S02]  /*1f80*/  @!P4 LEA.HI.X R19, R102, R159, R103, 0x6, P1 ;  /* 0x0000009f6613c211 */ /* 0x000fe400008f3467 */
        /* <DEDUP_REMOVED lines=20> */
[----:B------:R-:W-:Y:S02]  /*20d0*/  SHF.L.U64.HI R2, R28, 0x4, R29 ;  /* 0x000000041c027819 */ /* 0x000fe4000001021d */
[----:B------:R-:W-:Y:S02]  /*20e0*/  LEA R156, R3, R156, 0x1 ;  /* 0x0000009c039c7211 */ /* 0x000fe400078e08ff */
[----:B------:R-:W-:-:S02]  /*20f0*/  SHF.L.U32 R3, R31, 0x5, RZ ;  /* 0x000000051f037819 */ /* 0x000fc400000006ff */
[----:B------:R-:W-:Y:S02]  /*2100*/  @!P0 LEA.HI.X R11, R5, R163, R2, 0x1, P1 ;  /* 0x000000a3050b8211 */ /* 0x000fe400008f0c02 */
[----:B------:R-:W-:Y:S02]  /*2110*/  LOP3.LUT R2, R84, 0x7c00, R3, 0xf8, !PT ;  /* 0x00007c0054027812 */ /* 0x000fe400078ef803 */
[----:B------:R-:W-:Y:S02]  /*2120*/  LOP3.LUT R3, R0, 0x8, R87, 0x78, !PT ;  /* 0x0000000800037812 */ /* 0x000fe400078e7857 */
[----:B------:R-:W-:Y:S02]  /*2130*/  @!P2 LEA R12, P1, R28, R162, 0x6 ;  /* 0x000000a21c0ca211 */ /* 0x000fe400078230ff */
[----:B------:R-:W-:Y:S01]  /*2140*/  MOV R5, 0x20 ;  /* 0x0000002000057802 */ /* 0x000fe20000000f00 */
[----:B------:R-:W-:-:S04]  /*2150*/  DEPBAR.LE SB0, 0x0 ;  /* 0x000080000000791a */ /* 0x000fc80000000000 */
[----:B------:R-:W-:Y:S01]  /*2160*/  BAR.SYNC.DEFER_BLOCKING 0x0 ;  /* 0x0000000000007b1d */ /* 0x000fe20000010000 */
[----:B------:R-:W-:Y:S01]  /*2170*/  @!P2 LEA.HI.X R13, R28, R163, R29, 0x6, P1 ;  /* 0x000000a31c0da211 */ /* 0x000fe200008f341d */
[----:B------:R-:W-:Y:S01]  /*2180*/  IMAD.IADD R157, R3, 0x1, R2 ;  /* 0x00000001039d7824 */ /* 0x000fe200078e0202 */
[----:B------:R-:W-:Y:S01]  /*2190*/  MOV R0, 0x40 ;  /* 0x0000004000007802 */ /* 0x000fe20000000f00 */
        /* <DEDUP_REMOVED lines=29> */
[C---:B------:R-:W-:Y:S01]  /*2370*/  IADD3 R155, PT, PT, R157.reuse, R5, RZ ;  /* 0x000000059d9b7210 */ /* 0x040fe20007ffe0ff */
[----:B------:R-:W-:Y:S01]  /*2380*/  @!PT LDS RZ, [RZ] ;  /* 0x00000000fffff984 */ /* 0x000fe20000000800 */
[----:B------:R-:W-:Y:S01]  /*2390*/  @!PT LDS RZ, [RZ] ;  /* 0x00000000fffff984 */ /* 0x000fe20000000800 */
[----:B------:R-:W-:Y:S01]  /*23a0*/  @!PT LDS RZ, [RZ] ;  /* 0x00000000fffff984 */ /* 0x000fe20000000800 */
[----:B------:R-:W-:Y:S01]  /*23b0*/  @!P3 LDGSTS.E.BYPASS.LTC128B.128 [R166+0x9800], desc[UR16][R8.64] ;  /* 0x0980000008a6bfae */ /* 0x000fe2000b981a10 */
[C---:B------:R-:W-:Y:S01]  /*23c0*/  IMAD.IADD R151, R2.reuse, 0x1, R5 ;  /* 0x0000000102977824 */ /* 0x040fe200078e0205 */
[----:B------:R-:W-:Y:S01]  /*23d0*/  IADD3 R150, PT, PT, R2, R0, RZ ;  /* 0x0000000002967210 */ /* 0x000fe20007ffe0ff */
[----:B------:R-:W-:Y:S01]  /*23e0*/  IMAD.IADD R154, R157, 0x1, R0 ;  /* 0x000000019d9a7824 */ /* 0x000fe200078e0200 */
[----:B------:R2:W-:Y:S01]  /*23f0*/  @!P3 LDGSTS.E.BYPASS.LTC128B.128 [R166+0xb800], desc[UR16][R8.64+0x80] ;  /* 0x0b80008008a6bfae */ /* 0x0005e2000b981a10 */
[----:B------:R-:W-:-:S02]  /*2400*/  SHF.R.U32.HI R2, RZ, 0x2, R31 ;  /* 0x00000002ff027819 */ /* 0x000fc4000001161f */
[C---:B------:R-:W-:Y:S01]  /*2410*/  IMAD.IADD R153, R5.reuse, 0x1, R154 ;  /* 0x0000000105997824 */ /* 0x040fe200078e029a */
[----:B------:R-:W-:Y:S01]  /*2420*/  LDSM.16.M88.4 R48, [R157] ;  /* 0x000000009d30783b */ /* 0x000fe20000000200 */
[----:B------:R-:W-:-:S03]  /*2430*/  IADD3 R149, PT, PT, R5, R150, RZ ;  /* 0x0000009605957210 */ /* 0x000fc60007ffe0ff */
[----:B------:R-:W3:Y:S04]  /*2440*/  LDSM.16.M88.4 R36, [R156+UR5+0x4000] ;  /* 0x004000059c24783b */ /* 0x000ee80008000200 */
[----:B------:R-:W4:Y:S04]  /*2450*/  LDSM.16.M88.4 R64, [R156+UR5+0x4800] ;  /* 0x004800059c40783b */ /* 0x000f280008000200 */
[----:B------:R-:W5:Y:S04]  /*2460*/  LDSM.16.M88.4 R56, [R156+UR5+0x5000] ;  /* 0x005000059c38783b */ /* 0x000f680008000200 */
[----:B-1----:R-:W1:Y:S04]  /*2470*/  LDSM.16.M88.4 R12, [R156+UR5+0x5800] ;  /* 0x005800059c0c783b */ /* 0x002e680008000200 */
[----:B------:R-:W-:Y:S04]  /*2480*/  LDSM.16.M88.4 R40, [R151+0x4000] ;  /* 0x004000009728783b */ /* 0x000fe80000000200 */
[----:B--2---:R-:W2:Y:S04]  /*2490*/  LDSM.16.M88.4 R8, [R155] ;  /* 0x000000009b08783b */ /* 0x004ea80000000200 */
[----:B------:R-:W2:Y:S04]  /*24a0*/  LDSM.16.M88.4 R44, [R151+0x5000] ;  /* 0x00500000972c783b */ /* 0x000ea80000000200 */
        /* <DEDUP_REMOVED lines=9> */
[C---:B----4-:R-:W-:Y:S08]  /*2540*/  HMMA.16816.F32 R32, R48.reuse, R64, RZ ;  /* 0x000000403020723c */ /* 0x050ff000000018ff */
[C---:B-----5:R-:W-:Y:S08]  /*2550*/  HMMA.16816.F32 R60, R48.reuse, R56, RZ ;  /* 0x00000038303c723c */ /* 0x060ff000000018ff */
[C---:B------:R-:W-:Y:S08]  /*2560*/  HMMA.16816.F32 R64, R48.reuse, R66, RZ ;  /* 0x000000423040723c */ /* 0x040ff000000018ff */
[C---:B------:R-:W-:Y:S08]  /*2570*/  HMMA.16816.F32 R56, R48.reuse, R58, RZ ;  /* 0x0000003a3038723c */ /* 0x040ff000000018ff */
[C---:B-1----:R-:W-:Y:S08]  /*2580*/  HMMA.16816.F32 R52, R48.reuse, R12, RZ ;  /* 0x0000000c3034723c */ /* 0x042ff000000018ff */
[----:B------:R-:W-:Y:S01]  /*2590*/  HMMA.16816.F32 R48, R48, R14, RZ ;  /* 0x0000000e3030723c */ /* 0x000fe200000018ff */
[----:B------:R-:W1:Y:S07]  /*25a0*/  LDSM.16.M88.4 R12, [R154] ;  /* 0x000000009a0c783b */ /* 0x000e6e0000000200 */
        /* <DEDUP_REMOVED lines=55> */
[----:B------:R-:W-:-:S03]  /*2920*/  FMUL.FTZ R69, R17, UR4 ;  /* 0x0000000411457c20 */ /* 0x000fc60008410000 */
[----:B------:R4:W1:Y:S01]  /*2930*/  MUFU.TANH R68, R16 ;  /* 0x0000001000447308 */ /* 0x0008620000002400 */
[----:B------:R-:W-:Y:S01]  /*2940*/  HMMA.16816.F32 R56, R72, R70, R56 ;  /* 0x000000464838723c */ /* 0x000fe20000001838 */
[----:B------:R-:W-:Y:S01]  /*2950*/  FMUL.FTZ R70, R18, UR4 ;  /* 0x0000000412467c20 */ /* 0x000fe20008410000 */
[----:B------:R-:W-:-:S05]  /*2960*/  FMUL.FTZ R71, R19, UR4 ;  /* 0x0000000413477c20 */ /* 0x000fca0008410000 */
[----:B------:R-:W2:Y:S01]  /*2970*/  MUFU.TANH R69, R69 ;  /* 0x0000004500457308 */ /* 0x000ea20000002400 */
[C---:B------:R-:W-:Y:S01]  /*2980*/  HMMA.16816.F32 R80, R44.reuse, R40, R32 ;  /* 0x000000282c50723c */ /* 0x040fe20000001820 */
[----:B------:R-:W-:Y:S06]  /*2990*/  LDSM.16.M88.4 R32, [R149+0x6800] ;  /* 0x006800009520783b */ /* 0x000fec0000000200 */
[----:B------:R-:W3:Y:S01]  /*29a0*/  MUFU.TANH R70, R70 ;  /* 0x0000004600467308 */ /* 0x000ee20000002400 */
[----:B------:R-:W-:Y:S01]  /*29b0*/  HMMA.16816.F32 R64, R44, R42, R64 ;  /* 0x0000002a2c40723c */ /* 0x000fe20000001840 */
[----:B----4-:R-:W4:Y:S04]  /*29c0*/  LDSM.16.M88.4 R16, [R150+0x7000] ;  /* 0x007000009610783b */ /* 0x010f280000000200 */
[----:B------:R-:W5:Y:S02]  /*29d0*/  LDSM.16.M88.4 R40, [R151+0x7800] ;  /* 0x007800009728783b */ /* 0x000f640000000200 */
[----:B------:R-:W3:Y:S01]  /*29e0*/  MUFU.TANH R71, R71 ;  /* 0x0000004700477308 */ /* 0x000ee20000002400 */
[----:B-1----:R-:W-:Y:S01]  /*29f0*/  HMMA.16816.F32 R52, R72, R20, R52 ;  /* 0x000000144834723c */ /* 0x002fe20000001834 */
[----:B------:R-:W-:Y:S01]  /*2a00*/  FMUL.FTZ R20, R36, UR4 ;  /* 0x0000000424147c20 */ /* 0x000fe20008410000 */
[----:B------:R-:W-:-:S05]  /*2a10*/  FMUL.FTZ R21, R37, UR4 ;  /* 0x0000000425157c20 */ /* 0x000fca0008410000 */
[----:B------:R-:W1:Y:S01]  /*2a20*/  MUFU.TANH R20, R20 ;  /* 0x0000001400147308 */ /* 0x000e620000002400 */
[C---:B--2---:R-:W-:Y:S07]  /*2a30*/  HMMA.16816.F32 R76, R44.reuse, R8, R76 ;  /* 0x000000082c4c723c */ /* 0x044fee000000184c */
[----:B------:R-:W2:Y:S01]  /*2a40*/  MUFU.TANH R21, R21 ;  /* 0x0000001500157308 */ /* 0x000ea20000002400 */
[----:B------:R-:W-:Y:S01]  /*2a50*/  HMMA.16816.F32 R56, R44, R10, R56 ;  /* 0x0000000a2c38723c */ /* 0x000fe20000001838 */
[----:B------:R-:W1:Y:S07]  /*2a60*/  LDSM.16.M88.4 R8, [R150+0x7800] ;  /* 0x007800009608783b */ /* 0x000e6e0000000200 */
        /* <DEDUP_REMOVED lines=9> */
[----:B------:R-:W-:Y:S08]  /*2b00*/  HMMA.16816.F32 R48, R44, R42, R48 ;  /* 0x0000002a2c30723c */ /* 0x000ff00000001830 */
[----:B------:R-:W-:Y:S01]  /*2b10*/  HMMA.16816.F32 R80, R12, R32, R80 ;  /* 0x000000200c50723c */ /* 0x000fe20000001850 */
[----:B------:R-:W-:Y:S01]  /*2b20*/  FMUL.FTZ R32, R38, UR4 ;  /* 0x0000000426207c20 */ /* 0x000fe20008410000 */
[----:B------:R-:W-:-:S05]  /*2b30*/  FMUL.FTZ R33, R39, UR4 ;  /* 0x0000000427217c20 */ /* 0x000fca0008410000 */
[----:B------:R-:W2:Y:S01]  /*2b40*/  MUFU.TANH R32, R32 ;  /* 0x0000002000207308 */ /* 0x000ea20000002400 */
[----:B-1----:R-:W-:Y:S01]  /*2b50*/  HMMA.16816.F32 R52, R24, R8, R52 ;  /* 0x000000081834723c */ /* 0x002fe20000001834 */
[----:B------:R-:W-:-:S06]  /*2b60*/  LOP3.LUT R9, R2, 0x7, RZ, 0xc0, !PT ;  /* 0x0000000702097812 */ /* 0x000fcc00078ec0ff */
[----:B------:R-:W1:Y:S01]  /*2b70*/  MUFU.TANH R33, R33 ;  /* 0x0000002100217308 */ /* 0x000e620000002400 */
[----:B------:R-:W-:Y:S01]  /*2b80*/  HMMA.16816.F32 R48, R24, R10, R48 ;  /* 0x0000000a1830723c */ /* 0x000fe20000001830 */
[----:B------:R-:W-:Y:S02]  /*2b90*/  LOP3.LUT R10, R87, 0x1f0, RZ, 0xc0, !PT ;  /* 0x000001f0570a7812 */ /* 0x000fe400078ec0ff */
[----:B------:R-:W-:Y:S01]  /*2ba0*/  FMUL.FTZ R36, R80, UR4 ;  /* 0x0000000450247c20 */ /* 0x000fe20008410000 */
[----:B------:R-:W-:Y:S01]  /*2bb0*/  FMUL.FTZ R37, R83, UR4 ;  /* 0x0000000453257c20 */ /* 0x000fe20008410000 */
[----:B------:R-:W-:-:S03]  /*2bc0*/  IADD3 R10, PT, PT, R10, 0x1, R167 ;  /* 0x000000010a0a7810 */ /* 0x000fc60007ffe0a7 */
[----:B------:R-:W-:Y:S01]  /*2bd0*/  HMMA.16816.F32 R64, R12, R34, R64 ;  /* 0x000000220c40723c */ /* 0x000fe20000001840 */
[----:B------:R-:W-:Y:S01]  /*2be0*/  FMUL.FTZ R34, R81, UR4 ;  /* 0x0000000451227c20 */ /* 0x000fe20008410000 */
[----:B------:R-:W-:Y:S01]  /*2bf0*/  FMUL.FTZ R35, R82, UR4 ;  /* 0x0000000452237c20 */ /* 0x000fe20008410000 */
[----:B------:R-:W1:Y:S01]  /*2c00*/  MUFU.TANH R36, R36 ;  /* 0x0000002400247308 */ /* 0x000e620000002400 */
[----:B------:R-:W-:-:S04]  /*2c10*/  IADD3 R2, PT, PT, -R86, R10, R9 ;  /* 0x0000000a56027210 */ /* 0x000fc80007ffe109 */
[C---:B---3--:R-:W-:Y:S01]  /*2c20*/  HMMA.16816.F32 R76, R12.reuse, R60, R76 ;  /* 0x0000003c0c4c723c */ /* 0x048fe2000000184c */
[--C-:B------:R-:W-:Y:S02]  /*2c30*/  IADD3 R2, PT, PT, R2, UR14, R85.reuse ;  /* 0x0000000e02027c10 */ /* 0x100fe4000fffe055 */
[----:B------:R-:W3:Y:S02]  /*2c40*/  MUFU.TANH R34, R34 ;  /* 0x0000002200227308 */ /* 0x000ee40000002400 */
[C---:B------:R-:W-:Y:S02]  /*2c50*/  VIMNMX R104, PT, PT, R2.reuse, R85, PT ;  /* 0x0000005502687248 */ /* 0x040fe40003fe0100 */
[----:B------:R-:W-:Y:S01]  /*2c60*/  VIADDMNMX R2, R2, 0x8, R85, PT ;  /* 0x0000000802027846 */ /* 0x000fe20003800155 */
        /* <DEDUP_REMOVED lines=58> */
.L_x_5618:
[----:B------:R-:W2:Y:S01]  /*3010*/  LDC R11, c[0x0][0x4f0] ;  /* 0x00013c00ff0b7b82 */ /* 0x000ea20000000800 */
[----:B------:R-:W-:Y:S01]  /*3020*/  IADD3 R16, PT, PT, R6, -0x80, RZ ;  /* 0xffffff8006107810 */ /* 0x000fe20007ffe0ff */
[----:B------:R-:W3:Y:S01]  /*3030*/  LDCU.64 UR6, c[0x0][0x3a0] ;  /* 0x00007400ff0677ac */ /* 0x000ee20008000a00 */
        /* <DEDUP_REMOVED lines=8> */
[--C-:B--2---:R-:W-:Y:S02]  /*30c0*/  IMAD.MOV R10, RZ, RZ, -R19.reuse ;  /* 0x000000ffff0a7224 */ /* 0x104fe400078e0a13 */
[----:B------:R-:W-:Y:S02]  /*30d0*/  IMAD.MOV.U32 R18, RZ, RZ, RZ ;  /* 0x000000ffff127224 */ /* 0x000fe400078e00ff */
[----:B------:R-:W-:Y:S01]  /*30e0*/  IMAD R15, R10, R9, RZ ;  /* 0x000000090a0f7224 */ /* 0x000fe200078e02ff */
[----:B------:R-:W-:Y:S02]  /*30f0*/  IABS R10, R16 ;  /* 0x00000010000a7213 */ /* 0x000fe40000000000 */
[----:B------:R-:W-:Y:S01]  /*3100*/  LOP3.LUT R16, R16, R11, RZ, 0x3c, !PT ;  /* 0x0000000b10107212 */ /* 0x000fe200078e3cff */
[----:B------:R-:W-:-:S03]  /*3110*/  IMAD.HI.U32 R15, R19, R15, R18 ;  /* 0x0000000f130f7227 */ /* 0x000fc600078e0012 */
[----:B------:R-:W-:-:S03]  /*3120*/  ISETP.GE.AND P0, PT, R16, RZ, PT ;  /* 0x000000ff1000720c */ /* 0x000fc60003f06270 */
        /* <DEDUP_REMOVED lines=29> */
[----:B------:R-:W-:-:S04]  /*3300*/  IMAD R6, R9, R102, RZ ;  /* 0x0000006609067224 */ /* 0x000fc800078e02ff */
[C---:B------:R-:W-:Y:S02]  /*3310*/  IMAD R6, R11.reuse, R103, R6 ;  /* 0x000000670b067224 */ /* 0x040fe400078e0206 */
[----:B------:R-:W-:-:S04]  /*3320*/  IMAD.WIDE.U32 R10, R11, R102, RZ ;  /* 0x000000660b0a7225 */ /* 0x000fc800078e00ff */
        /* <DEDUP_REMOVED lines=9> */
.L_x_5619:
        /* <DEDUP_REMOVED lines=21> */
.L_x_5617:
        /* <DEDUP_REMOVED lines=10> */
[C---:B------:R-:W-:Y:S01]  /*35b0*/  VIADD R9, R4.reuse, 0xffffffc1 ;  /* 0xffffffc104097836 */ /* 0x040fe20000000000 */
[----:B-1----:R-:W-:Y:S01]  /*35c0*/  LDSM.16.MT88.4 R76, [R107+0x8000] ;  /* 0x008000006b4c783b */ /* 0x002fe20000004200 */
[C---:B------:R-:W-:Y:S01]  /*35d0*/  VIADD R11, R4.reuse, 0xffffffd1 ;  /* 0xffffffd1040b7836 */ /* 0x040fe20000000000 */
[C---:B------:R-:W-:Y:S01]  /*35e0*/  ISETP.GE.AND P4, PT, R7.reuse, R104, PT ;  /* 0x000000680700720c */ /* 0x040fe20003f86270 */
[C---:B------:R-:W-:Y:S01]  /*35f0*/  VIADD R17, R4.reuse, 0xffffffe0 ;  /* 0xffffffe004117836 */ /* 0x040fe20000000000 */
[----:B------:R-:W-:Y:S01]  /*3600*/  ISETP.GE.AND P1, PT, R7, R2, PT ;  /* 0x000000020700720c */ /* 0x000fe20003f26270 */
[C---:B------:R-:W-:Y:S01]  /*3610*/  VIADD R7, R4.reuse, 0xffffffc8 ;  /* 0xffffffc804077836 */ /* 0x040fe20000000000 */
[C---:B------:R-:W-:Y:S01]  /*3620*/  ISETP.GE.AND P3, PT, R9.reuse, R104, PT ;  /* 0x000000680900720c */ /* 0x040fe20003f66270 */
[C---:B------:R-:W-:Y:S01]  /*3630*/  VIADD R15, R4.reuse, 0xffffffe1 ;  /* 0xffffffe1040f7836 */ /* 0x040fe20000000000 */
[----:B------:R-:W-:Y:S01]  /*3640*/  ISETP.GE.AND P0, PT, R9, R2, PT ;  /* 0x000000020900720c */ /* 0x000fe20003f06270 */
[C---:B------:R-:W-:Y:S01]  /*3650*/  VIADD R9, R4.reuse, 0xffffffc9 ;  /* 0xffffffc904097836 */ /* 0x040fe20000000000 */
[----:B------:R-:W-:Y:S01]  /*3660*/  ISETP.GE.AND P5, PT, R7, R104, PT ;  /* 0x000000680700720c */ /* 0x000fe20003fa6270 */
[----:B------:R-:W-:Y:S01]  /*3670*/  IMAD.IADD R148, R5, 0x1, R152 ;  /* 0x0000000105947824 */ /* 0x000fe200078e0298 */
[----:B------:R-:W-:Y:S01]  /*3680*/  ISETP.GE.AND P2, PT, R7, R2, PT ;  /* 0x000000020700720c */ /* 0x000fe20003f46270 */
[----:B------:R-:W-:Y:S01]  /*3690*/  VIADD R7, R4, 0xffffffd0 ;  /* 0xffffffd004077836 */ /* 0x000fe20000000000 */
[----:B------:R-:W-:Y:S01]  /*36a0*/  FSEL R31, R68, -INF , !P4 ;  /* 0xff800000441f7808 */ /* 0x000fe20006000000 */
[----:B------:R-:W-:Y:S01]  /*36b0*/  IMAD.IADD R106, R5, 0x1, R107 ;  /* 0x00000001056a7824 */ /* 0x000fe200078e026b */
[----:B------:R-:W-:Y:S01]  /*36c0*/  FSEL R25, R70, -INF , !P1 ;  /* 0xff80000046197808 */ /* 0x000fe20004800000 */
[----:B------:R-:W-:Y:S01]  /*36d0*/  LDSM.16.MT88.4 R84, [R148+0x8000] ;  /* 0x008000009454783b */ /* 0x000fe20000004200 */
[----:B------:R-:W-:-:S02]  /*36e0*/  FSEL R69, R69, -INF , !P3 ;  /* 0xff80000045457808 */ /* 0x000fc40005800000 */
[----:B------:R-:W-:Y:S01]  /*36f0*/  FSEL R71, R71, -INF , !P0 ;  /* 0xff80000047477808 */ /* 0x000fe20004000000 */
[----:B------:R-:W-:Y:S01]  /*3700*/  LDSM.16.MT88.4 R48, [R148+0xa000] ;  /* 0x00a000009430783b */ /* 0x000fe20000004200 */
[C---:B------:R-:W-:Y:S02]  /*3710*/  ISETP.GE.AND P4, PT, R9.reuse, R104, PT ;  /* 0x000000680900720c */ /* 0x040fe40003f86270 */
[----:B------:R-:W-:Y:S01]  /*3720*/  ISETP.GE.AND P1, PT, R9, R2, PT ;  /* 0x000000020900720c */ /* 0x000fe20003f26270 */
[----:B------:R-:W-:Y:S01]  /*3730*/  VIADD R9, R4, 0xffffffd8 ;  /* 0xffffffd804097836 */ /* 0x000fe20000000000 */
        /* <DEDUP_REMOVED lines=11> */
[----:B------:R-:W-:Y:S02]  /*37f0*/  ISETP.GE.AND P1, PT, R9, R2, PT ;  /* 0x000000020900720c */ /* 0x000fe40003f26270 */
[----:B------:R-:W-:Y:S02]  /*3800*/  FSEL R9, R36, -INF , !P3 ;  /* 0xff80000024097808 */ /* 0x000fe40005800000 */
[----:B------:R-:W-:Y:S01]  /*3810*/  FSEL R13, R35, -INF , !P0 ;  /* 0xff800000230d7808 */ /* 0x000fe20004000000 */
[----:B------:R-:W-:Y:S01]  /*3820*/  VIADD R35, R4, 0xffffffe9 ;  /* 0xffffffe904237836 */ /* 0x000fe20000000000 */
[C---:B------:R-:W-:Y:S02]  /*3830*/  ISETP.GE.AND P3, PT, R11.reuse, R104, PT ;  /* 0x000000680b00720c */ /* 0x040fe40003f66270 */
[----:B------:R-:W-:Y:S02]  /*3840*/  ISETP.GE.AND P0, PT, R11, R2, PT ;  /* 0x000000020b00720c */ /* 0x000fe40003f06270 */
[----:B------:R-:W-:-:S02]  /*3850*/  FSEL R11, R34, -INF , !P5 ;  /* 0xff800000220b7808 */ /* 0x000fc40006800000 */
[----:B------:R-:W-:Y:S01]  /*3860*/  FSEL R21, R37, -INF , !P2 ;  /* 0xff80000025157808 */ /* 0x000fe20005000000 */
[----:B------:R-:W-:Y:S01]  /*3870*/  VIADD R37, R4, 0xffffffe8 ;  /* 0xffffffe804257836 */ /* 0x000fe20000000000 */
[C---:B------:R-:W-:Y:S02]  /*3880*/  ISETP.GE.AND P5, PT, R17.reuse, R104, PT ;  /* 0x000000681100720c */ /* 0x040fe40003fa6270 */
[----:B------:R-:W-:Y:S02]  /*3890*/  ISETP.GE.AND P2, PT, R17, R2, PT ;  /* 0x000000021100720c */ /* 0x000fe40003f46270 */
[----:B------:R-:W-:Y:S02]  /*38a0*/  FMNMX3.FTZ R6, R31, R69, R41, !PT ;  /* 0x000000451f067276 */ /* 0x000fe40007810029 */
[----:B------:R-:W-:Y:S02]  /*38b0*/  FSEL R23, R38, -INF , !P4 ;  /* 0xff80000026177808 */ /* 0x000fe40006000000 */
        /* <DEDUP_REMOVED lines=9> */
[C---:B------:R-:W-:Y:S01]  /*3950*/  VIADD R37, R4.reuse, 0xfffffff0 ;  /* 0xfffffff004257836 */ /* 0x040fe20000000000 */
[C---:B------:R-:W-:Y:S02]  /*3960*/  ISETP.GE.AND P5, PT, R35.reuse, R104, PT ;  /* 0x000000682300720c */ /* 0x040fe40003fa6270 */
[----:B------:R-:W-:Y:S01]  /*3970*/  ISETP.GE.AND P2, PT, R35, R2, PT ;  /* 0x000000022300720c */ /* 0x000fe20003f46270 */
[----:B------:R-:W-:Y:S01]  /*3980*/  VIADD R35, R4, 0xfffffff1 ;  /* 0xfffffff104237836 */ /* 0x000fe20000000000 */
[----:B------:R-:W-:Y:S02]  /*3990*/  FMNMX3.FTZ R6, R6, R27, R9, !PT ;  /* 0x0000001b06067276 */ /* 0x000fe40007810009 */
[----:B------:R-:W-:-:S02]  /*39a0*/  FSEL R141, R141, -INF , !P4 ;  /* 0xff8000008d8d7808 */ /* 0x000fc40006000000 */
[----:B------:R-:W-:Y:S02]  /*39b0*/  FMNMX3.FTZ R6, R6, R11, R23, !PT ;  /* 0x0000000b06067276 */ /* 0x000fe40007810017 */
        /* <DEDUP_REMOVED lines=12> */
[----:B------:R-:W-:Y:S02]  /*3a80*/  ISETP.GE.AND P5, PT, R37, R104, PT ;  /* 0x000000682500720c */ /* 0x000fe40003fa6270 */
[----:B------:R-:W-:-:S02]  /*3a90*/  FSEL R131, R131, -INF , !P4 ;  /* 0xff80000083837808 */ /* 0x000fc40006000000 */
[----:B------:R-:W-:Y:S02]  /*3aa0*/  FMNMX3.FTZ R4, R4, R141, R127, !PT ;  /* 0x0000008d04047276 */ /* 0x000fe4000781007f */
[----:B------:R-:W-:Y:S02]  /*3ab0*/  FMNMX3.FTZ R6, R6, R33, R13, !PT ;  /* 0x0000002106067276 */ /* 0x000fe4000781000d */
[----:B------:R-:W-:Y:S02]  /*3ac0*/  FSEL R129, R129, -INF , !P3 ;  /* 0xff80000081817808 */ /* 0x000fe40005800000 */
[----:B------:R-:W-:Y:S02]  /*3ad0*/  FSEL R125, R125, -INF , !P5 ;  /* 0xff8000007d7d7808 */ /* 0x000fe40006800000 */
[----:B------:R-:W-:Y:S02]  /*3ae0*/  FMNMX3.FTZ R4, R4, R139, R131, !PT ;  /* 0x0000008b04047276 */ /* 0x000fe40007810083 */
[----:B------:R-:W-:-:S02]  /*3af0*/  FMNMX3.FTZ R6, R6, R21, R19, !PT ;  /* 0x0000001506067276 */ /* 0x000fc40007810013 */
[----:B------:R-:W-:Y:S02]  /*3b00*/  ISETP.GE.AND P3, PT, R37, R2, PT ;  /* 0x000000022500720c */ /* 0x000fe40003f66270 */
[----:B------:R-:W-:Y:S02]  /*3b10*/  FMNMX3.FTZ R37, R4, R129, R125, !PT ;  /* 0x0000008104257276 */ /* 0x000fe4000781007d */
[----:B------:R-:W-:Y:S02]  /*3b20*/  FMNMX3.FTZ R4, R6, R17, R117, !PT ;  /* 0x0000001106047276 */ /* 0x000fe40007810075 */
[----:B------:R-:W-:Y:S02]  /*3b30*/  ISETP.GE.AND P4, PT, R35, R104, PT ;  /* 0x000000682300720c */ /* 0x000fe40003f86270 */
[----:B------:R-:W-:Y:S02]  /*3b40*/  FSEL R135, R135, -INF , !P2 ;  /* 0xff80000087877808 */ /* 0x000fe40005000000 */
[----:B------:R-:W-:-:S02]  /*3b50*/  FSEL R123, R123, -INF , !P1 ;  /* 0xff8000007b7b7808 */ /* 0x000fc40004800000 */
[----:B------:R-:W-:Y:S02]  /*3b60*/  FMNMX3.FTZ R4, R4, R133, R137, !PT ;  /* 0x0000008504047276 */ /* 0x000fe40007810089 */
[----:B------:R-:W-:Y:S02]  /*3b70*/  FSEL R124, R124, -INF , !P4 ;  /* 0xff8000007c7c7808 */ /* 0x000fe40006000000 */
        /* <DEDUP_REMOVED lines=25> */
[----:B------:R-:W-:Y:S01]  /*3d10*/  LDSM.16.MT88.4 R40, [R152+0xa000] ;  /* 0x00a000009828783b */ /* 0x000fe20000004200 */
[--C-:B------:R-:W-:Y:S01]  /*3d20*/  FFMA.FTZ R108, R27, UR10, -R126.reuse ;  /* 0x0000000a1b6c7c23 */ /* 0x100fe2000801087e */
[----:B------:R-:W-:Y:S01]  /*3d30*/  MUFU.EX2 R112, R112 ;  /* 0x0000007000707308 */ /* 0x000fe20000000800 */
[----:B------:R-:W-:Y:S01]  /*3d40*/  FFMA.FTZ R35, R9, UR10, -R126 ;  /* 0x0000000a09237c23 */ /* 0x000fe2000801087e */
[--C-:B------:R-:W-:Y:S01]  /*3d50*/  FFMA.FTZ R114, R71, UR10, -R122.reuse ;  /* 0x0000000a47727c23 */ /* 0x100fe2000801087a */
[--C-:B------:R-:W-:Y:S01]  /*3d60*/  FFMA.FTZ R111, R7, UR10, -R122.reuse ;  /* 0x0000000a076f7c23 */ /* 0x100fe2000801087a */
[----:B------:R-:W1:Y:S01]  /*3d70*/  LDSM.16.MT88.4 R68, [R106+0x8000] ;  /* 0x008000006a44783b */ /* 0x000e620000004200 */
[--C-:B------:R-:W-:Y:S01]  /*3d80*/  FFMA.FTZ R115, R25, UR10, -R122.reuse ;  /* 0x0000000a19737c23 */ /* 0x100fe2000801087a */
[----:B------:R-:W-:Y:S01]  /*3d90*/  FFMA.FTZ R110, R33, UR10, -R122 ;  /* 0x0000000a216e7c23 */ /* 0x000fe2000801087a */
[----:B------:R-:W2:Y:S01]  /*3da0*/  MUFU.EX2 R113, R113 ;  /* 0x0000007100717308 */ /* 0x000ea20000000800 */
[----:B------:R-:W3:Y:S01]  /*3db0*/  LDSM.16.MT88.4 R4, [R106+0xa000] ;  /* 0x00a000006a04783b */ /* 0x000ee20000004200 */
[--C-:B------:R-:W-:Y:S01]  /*3dc0*/  FFMA.FTZ R34, R11, UR10, -R126.reuse ;  /* 0x0000000a0b227c23 */ /* 0x100fe2000801087e */
[--C-:B------:R-:W-:Y:S01]  /*3dd0*/  FFMA.FTZ R31, R23, UR10, -R126.reuse ;  /* 0x0000000a171f7c23 */ /* 0x100fe2000801087e */
[----:B------:R-:W-:Y:S01]  /*3de0*/  MUFU.EX2 R109, R109 ;  /* 0x0000006d006d7308 */ /* 0x000fe20000000800 */
[----:B------:R-:W4:Y:S01]  /*3df0*/  LDSM.16.MT88.4 R8, [R152+0x8800] ;  /* 0x008800009808783b */ /* 0x000f220000004200 */
[----:B------:R-:W-:Y:S01]  /*3e00*/  FFMA.FTZ R0, R15, UR10, -R126 ;  /* 0x0000000a0f007c23 */ /* 0x000fe2000801087e */
[--C-:B------:R-:W-:Y:S01]  /*3e10*/  FFMA.FTZ R32, R13, UR10, -R122.reuse ;  /* 0x0000000a0d207c23 */ /* 0x100fe2000801087a */
[----:B------:R-:W5:Y:S01]  /*3e20*/  MUFU.EX2 R108, R108 ;  /* 0x0000006c006c7308 */ /* 0x000f620000000800 */
[--C-:B------:R-:W-:Y:S01]  /*3e30*/  FFMA.FTZ R105, R21, UR10, -R122.reuse ;  /* 0x0000000a15697c23 */ /* 0x100fe2000801087a */
[--C-:B------:R-:W-:Y:S01]  /*3e40*/  FFMA.FTZ R30, R19, UR10, -R122.reuse ;  /* 0x0000000a131e7c23 */ /* 0x100fe2000801087a */
[----:B------:R-:W-:Y:S01]  /*3e50*/  FFMA.FTZ R33, R17, UR10, -R122 ;  /* 0x0000000a11217c23 */ /* 0x000fe2000801087a */
[----:B------:R-:W-:Y:S01]  /*3e60*/  MUFU.EX2 R115, R115 ;  /* 0x0000007300737308 */ /* 0x000fe20000000800 */
[----:B------:R-:W4:Y:S01]  /*3e70*/  LDSM.16.MT88.4 R12, [R148+0x8800] ;  /* 0x00880000940c783b */ /* 0x000f220000004200 */
[----:B--2---:R-:W-:Y:S01]  /*3e80*/  F2FP.F16.F32.PACK_AB R64, R112, R113 ;  /* 0x000000717040723e */ /* 0x004fe200000000ff */
[--C-:B------:R-:W-:Y:S01]  /*3e90*/  FFMA.FTZ R116, R143, UR10, -R126.reuse ;  /* 0x0000000a8f747c23 */ /* 0x100fe2000801087e */
[----:B------:R-:W2:Y:S01]  /*3ea0*/  MUFU.EX2 R114, R114 ;  /* 0x0000007200727308 */ /* 0x000ea20000000800 */
[----:B------:R-:W4:Y:S01]  /*3eb0*/  LDSM.16.MT88.4 R16, [R148+0xa800] ;  /* 0x00a800009410783b */ /* 0x000f220000004200 */
[----:B------:R-:W-:Y:S01]  /*3ec0*/  FFMA.FTZ R118, R127, UR10, -R126 ;  /* 0x0000000a7f767c23 */ /* 0x000fe2000801087e */
[--C-:B------:R-:W-:Y:S01]  /*3ed0*/  FFMA.FTZ R130, R133, UR10, -R122.reuse ;  /* 0x0000000a85827c23 */ /* 0x100fe2000801087a */
[----:B------:R-:W-:Y:S01]  /*3ee0*/  MUFU.EX2 R111, R111 ;  /* 0x0000006f006f7308 */ /* 0x000fe20000000800 */
[----:B------:R-:W4:Y:S01]  /*3ef0*/  LDSM.16.MT88.4 R20, [R106+0x8800] ;  /* 0x008800006a14783b */ /* 0x000f220000004200 */
[----:B-----5:R-:W-:Y:S01]  /*3f00*/  F2FP.F16.F32.PACK_AB R66, R108, R109 ;  /* 0x0000006d6c42723e */ /* 0x020fe200000000ff */
[--C-:B------:R-:W-:Y:S01]  /*3f10*/  FFMA.FTZ R128, R137, UR10, -R122.reuse ;  /* 0x0000000a89807c23 */ /* 0x100fe2000801087a */
[----:B------:R-:W5:Y:S01]  /*3f20*/  MUFU.EX2 R110, R110 ;  /* 0x0000006e006e7308 */ /* 0x000f620000000800 */
[----:B------:R-:W-:Y:S01]  /*3f30*/  LDSM.16.MT88.4 R24, [R107+0x8800] ;  /* 0x008800006b18783b */ /* 0x000fe20000004200 */
[----:B------:R-:W-:Y:S01]  /*3f40*/  FFMA.FTZ R135, R135, UR10, -R122 ;  /* 0x0000000a87877c23 */ /* 0x000fe2000801087a */
[--C-:B------:R-:W-:Y:S01]  /*3f50*/  FFMA.FTZ R141, R141, UR10, -R126.reuse ;  /* 0x0000000a8d8d7c23 */ /* 0x100fe2000801087e */
[----:B------:R-:W-:Y:S01]  /*3f60*/  MUFU.EX2 R35, R35 ;  /* 0x0000002300237308 */ /* 0x000fe20000000800 */
[--C-:B------:R-:W-:Y:S01]  /*3f70*/  FFMA.FTZ R139, R139, UR10, -R126.reuse ;  /* 0x0000000a8b8b7c23 */ /* 0x100fe2000801087e */
[----:B--2---:R-:W-:Y:S01]  /*3f80*/  F2FP.F16.F32.PACK_AB R65, R114, R115 ;  /* 0x000000737241723e */ /* 0x004fe200000000ff */
[--C-:B------:R-:W-:Y:S01]  /*3f90*/  FFMA.FTZ R132, R129, UR10, -R126.reuse ;  /* 0x0000000a81847c23 */ /* 0x100fe2000801087e */
[----:B------:R-:W2:Y:S01]  /*3fa0*/  MUFU.EX2 R34, R34 ;  /* 0x0000002200227308 */ /* 0x000ea20000000800 */
[----:B------:R-:W-:Y:S01]  /*3fb0*/  FFMA.FTZ R175, R124, UR10, -R126 ;  /* 0x0000000a7caf7c23 */ /* 0x000fe2000801087e */
[----:B------:R-:W-:Y:S01]  /*3fc0*/  FFMA.FTZ R173, R119, UR10, -R122 ;  /* 0x0000000a77ad7c23 */ /* 0x000fe2000801087a */
[----:B------:R-:W-:Y:S01]  /*3fd0*/  FFMA.FTZ R131, R131, UR10, -R126 ;  /* 0x0000000a83837c23 */ /* 0x000fe2000801087e */
[----:B------:R-:W-:Y:S01]  /*3fe0*/  MUFU.EX2 R31, R31 ;  /* 0x0000001f001f7308 */ /* 0x000fe20000000800 */
[----:B------:R-:W-:Y:S01]  /*3ff0*/  FFMA.FTZ R123, R123, UR10, -R122 ;  /* 0x0000000a7b7b7c23 */ /* 0x000fe2000801087a */
[----:B-----5:R-:W-:Y:S01]  /*4000*/  F2FP.F16.F32.PACK_AB R67, R110, R111 ;  /* 0x0000006f6e43723e */ /* 0x020fe200000000ff */
[----:B------:R-:W-:Y:S01]  /*4010*/  FADD.FTZ R112, R113, R112 ;  /* 0x0000007071707221 */ /* 0x000fe20000010000 */
[----:B------:R-:W-:Y:S01]  /*4020*/  MUFU.EX2 R0, R0 ;  /* 0x0000000000007308 */ /* 0x000fe20000000800 */
[----:B------:R-:W-:-:S02]  /*4030*/  FADD.FTZ R114, R115, R114 ;  /* 0x0000007273727221 */ /* 0x000fc40000010000 */
[----:B------:R-:W-:Y:S01]  /*4040*/  FADD.FTZ R109, R109, R112 ;  /* 0x000000706d6d7221 */ /* 0x000fe20000010000 */
[----:B------:R-:W-:Y:S01]  /*4050*/  MUFU.EX2 R32, R32 ;  /* 0x0000002000207308 */ /* 0x000fe20000000800 */
[C---:B------:R-:W-:Y:S02]  /*4060*/  HMMA.16816.F32 R96, R64.reuse, R92, RZ ;  /* 0x0000005c4060723c */ /* 0x040fe400000018ff */
[----:B------:R-:W-:Y:S01]  /*4070*/  FADD.FTZ R108, R108, R109 ;  /* 0x0000006d6c6c7221 */ /* 0x000fe20000010000 */
[----:B------:R-:W5:Y:S04]  /*4080*/  MUFU.EX2 R105, R105 ;  /* 0x0000006900697308 */ /* 0x000f680000000800 */
        /* <DEDUP_REMOVED lines=25> */
[----:B---3--:R-:W-:Y:S01]  /*4220*/  HMMA.16816.F32 R60, R64, R4, RZ ;  /* 0x00000004403c723c */ /* 0x008fe200000018ff */
[----:B--2---:R-:W-:Y:S01]  /*4230*/  F2FP.F16.F32.PACK_AB R4, R34, R35 ;  /* 0x000000232204723e */ /* 0x004fe200000000ff */
[----:B------:R-:W-:Y:S01]  /*4240*/  FADD.FTZ R35, R35, R108 ;  /* 0x0000006c23237221 */ /* 0x000fe20000010000 */
[----:B-----5:R-:W-:-:S03]  /*4250*/  F2FP.F16.F32.PACK_AB R5, R105, R32 ;  /* 0x000000206905723e */ /* 0x020fc600000000ff */
[----:B------:R-:W-:Y:S02]  /*4260*/  FADD.FTZ R34, R34, R35 ;  /* 0x0000002322227221 */ /* 0x000fe40000010000 */
[----:B------:R-:W-:Y:S01]  /*4270*/  HMMA.16816.F32 R64, R64, R6, RZ ;  /* 0x000000064040723c */ /* 0x000fe200000018ff */
[----:B------:R-:W-:Y:S02]  /*4280*/  F2FP.F16.F32.PACK_AB R6, R0, R31 ;  /* 0x0000001f0006723e */ /* 0x000fe400000000ff */
[----:B----4-:R-:W-:-:S07]  /*4290*/  F2FP.F16.F32.PACK_AB R7, R33, R30 ;  /* 0x0000001e2107723e */ /* 0x010fce00000000ff */
        /* <DEDUP_REMOVED lines=10> */
[C---:B-1----:R-:W-:Y:S08]  /*4340*/  HMMA.16816.F32 R36, R4.reuse, R8, R36 ;  /* 0x000000080424723c */ /* 0x042ff00000001824 */
[C---:B------:R-:W-:Y:S01]  /*4350*/  HMMA.16816.F32 R40, R4.reuse, R10, R40 ;  /* 0x0000000a0428723c */ /* 0x040fe20000001828 */
[----:B------:R-:W1:Y:S07]  /*4360*/  LDSM.16.MT88.4 R8, [R106+0xa800] ;  /* 0x00a800006a08783b */ /* 0x000e6e0000004200 */
[C---:B------:R-:W-:Y:S01]  /*4370*/  HMMA.16816.F32 R68, R4.reuse, R22, R68 ;  /* 0x000000160444723c */ /* 0x040fe20000001844 */
[----:B------:R-:W3:Y:S07]  /*4380*/  LDSM.16.MT88.4 R20, [R148+0x9000] ;  /* 0x009000009414783b */ /* 0x000eee0000004200 */
[----:B------:R-:W-:Y:S01]  /*4390*/  HMMA.16816.F32 R80, R4, R24, R80 ;  /* 0x000000180450723c */ /* 0x000fe20000001850 */
[----:B------:R-:W-:-:S02]  /*43a0*/  FFMA.FTZ R24, R117, UR10, -R122 ;  /* 0x0000000a75187c23 */ /* 0x000fc4000801087a */
[----:B------:R-:W4:Y:S04]  /*43b0*/  MUFU.EX2 R117, R139 ;  /* 0x0000008b00757308 */ /* 0x000f280000000800 */
[----:B------:R5:W4:Y:S01]  /*43c0*/  MUFU.EX2 R133, R24 ;  /* 0x0000001800857308 */ /* 0x000b220000000800 */
[C---:B--2---:R-:W-:Y:S08]  /*43d0*/  HMMA.16816.F32 R52, R4.reuse, R12, R52 ;  /* 0x0000000c0434723c */ /* 0x044ff00000001834 */
[C---:B------:R-:W-:Y:S01]  /*43e0*/  HMMA.16816.F32 R56, R4.reuse, R14, R56 ;  /* 0x0000000e0438723c */ /* 0x040fe20000001838 */
[----:B------:R-:W2:Y:S07]  /*43f0*/  LDSM.16.MT88.4 R12, [R107+0x9000] ;  /* 0x009000006b0c783b */ /* 0x000eae0000004200 */
        /* <DEDUP_REMOVED lines=9> */
[C---:B------:R-:W-:Y:S08]  /*4490*/  HMMA.16816.F32 R96, R4.reuse, R16, R96 ;  /* 0x000000100460723c */ /* 0x040ff00000001860 */
[C---:B------:R-:W-:Y:S01]  /*44a0*/  HMMA.16816.F32 R92, R4.reuse, R18, R92 ;  /* 0x00000012045c723c */ /* 0x040fe2000000185c */
[----:B------:R-:W4:Y:S07]  /*44b0*/  LDSM.16.MT88.4 R16, [R152+0xb000] ;  /* 0x00b000009810783b */ /* 0x000f2e0000004200 */
[C---:B---3--:R-:W-:Y:S08]  /*44c0*/  HMMA.16816.F32 R88, R4.reuse, R20, R88 ;  /* 0x000000140458723c */ /* 0x048ff00000001858 */
[C---:B------:R-:W-:Y:S01]  /*44d0*/  HMMA.16816.F32 R84, R4.reuse, R22, R84 ;  /* 0x000000160454723c */ /* 0x040fe20000001854 */
[----:B------:R-:W3:Y:S07]  /*44e0*/  LDSM.16.MT88.4 R20, [R148+0xb000] ;  /* 0x00b000009414783b */ /* 0x000eee0000004200 */
        /* <DEDUP_REMOVED lines=8> */
[----:B------:R-:W4:Y:S07]  /*4570*/  LDSM.16.MT88.4 R16, [R152+0x9800] ;  /* 0x009800009810783b */ /* 0x000f2e0000004200 */
[C---:B---3--:R-:W-:Y:S01]  /*4580*/  HMMA.16816.F32 R44, R4.reuse, R20, R44 ;  /* 0x00000014042c723c */ /* 0x048fe2000000182c */
[----:B------:R-:W-:Y:S01]  /*4590*/  FFMA.FTZ R20, R125, UR10, -R126 ;  /* 0x0000000a7d147c23 */ /* 0x000fe2000801087e */
[--C-:B------:R-:W-:Y:S01]  /*45a0*/  FFMA.FTZ R21, R121, UR10, -R122.reuse ;  /* 0x0000000a79157c23 */ /* 0x100fe2000801087a */
[----:B------:R-:W-:Y:S01]  /*45b0*/  FFMA.FTZ R125, R120, UR10, -R122 ;  /* 0x0000000a787d7c23 */ /* 0x000fe2000801087a */
[----:B------:R-:W-:Y:S04]  /*45c0*/  MUFU.EX2 R121, R123 ;  /* 0x0000007b00797308 */ /* 0x000fe80000000800 */
[C---:B--2---:R-:W-:Y:S01]  /*45d0*/  HMMA.16816.F32 R52, R4.reuse, R12, R52 ;  /* 0x0000000c0434723c */ /* 0x044fe20000001834 */
[----:B------:R-:W2:Y:S04]  /*45e0*/  MUFU.EX2 R124, R20 ;  /* 0x00000014007c7308 */ /* 0x000ea80000000800 */
[----:B------:R3:W5:Y:S03]  /*45f0*/  MUFU.EX2 R120, R21 ;  /* 0x0000001500787308 */ /* 0x0007660000000800 */
[C---:B------:R-:W-:Y:S01]  /*4600*/  HMMA.16816.F32 R56, R4.reuse, R14, R56 ;  /* 0x0000000e0438723c */ /* 0x040fe20000001838 */
[----:B------:R-:W4:Y:S01]  /*4610*/  LDSM.16.MT88.4 R12, [R148+0x9800] ;  /* 0x00980000940c783b */ /* 0x000f220000004200 */
[----:B------:R-:W5:Y:S06]  /*4620*/  MUFU.EX2 R122, R125 ;  /* 0x0000007d007a7308 */ /* 0x000f6c0000000800 */
[C---:B-1----:R-:W-:Y:S08]  /*4630*/  HMMA.16816.F32 R60, R4.reuse, R8, R60 ;  /* 0x00000008043c723c */ /* 0x042ff0000000183c */
[C---:B------:R-:W-:Y:S01]  /*4640*/  HMMA.16816.F32 R64, R4.reuse, R10, R64 ;  /* 0x0000000a0440723c */ /* 0x040fe20000001840 */
[----:B------:R-:W1:Y:S07]  /*4650*/  LDSM.16.MT88.4 R8, [R152+0xb800] ;  /* 0x00b800009808783b */ /* 0x000e6e0000004200 */
[----:B------:R-:W-:Y:S01]  /*4660*/  HMMA.16816.F32 R48, R4, R22, R48 ;  /* 0x000000160430723c */ /* 0x000fe20000001830 */
[----:B------:R-:W-:Y:S01]  /*4670*/  F2FP.F16.F32.PACK_AB R4, R132, R129 ;  /* 0x000000818404723e */ /* 0x000fe200000000ff */
[----:B---3--:R-:W-:Y:S01]  /*4680*/  LDSM.16.MT88.4 R20, [R106+0x9800] ;  /* 0x009800006a14783b */ /* 0x008fe20000004200 */
[----:B--2---:R-:W-:-:S02]  /*4690*/  F2FP.F16.F32.PACK_AB R6, R175, R124 ;  /* 0x0000007caf06723e */ /* 0x004fc400000000ff */
[----:B-----5:R-:W-:Y:S02]  /*46a0*/  F2FP.F16.F32.PACK_AB R5, R120, R121 ;  /* 0x000000797805723e */ /* 0x020fe400000000ff */
[----:B------:R-:W-:-:S07]  /*46b0*/  F2FP.F16.F32.PACK_AB R7, R173, R122 ;  /* 0x0000007aad07723e */ /* 0x000fce00000000ff */
[C---:B----4-:R-:W-:Y:S08]  /*46c0*/  HMMA.16816.F32 R96, R4.reuse, R16, R96 ;  /* 0x000000100460723c */ /* 0x050ff00000001860 */
        /* <DEDUP_REMOVED lines=9> */
[----:B--2---:R-:W-:Y:S01]  /*4760*/  HMMA.16816.F32 R44, R4, R16, R44 ;  /* 0x00000010042c723c */ /* 0x004fe2000000182c */
        /* <DEDUP_REMOVED lines=99> */
.L_x_5621:
[----:B------:R-:W-:Y:S01]  /*4da0*/  UMOV UR6, URZ ;  /* 0x000000ff00067c82 */ /* 0x000fe20008000000 */
[----:B------:R-:W-:Y:S01]  /*4db0*/  IMAD.SHL.U32 R0, R28, 0x40, RZ ;  /* 0x000000401c007824 */ /* 0x000fe200078e00ff */
[----:B------:R-:W-:-:S05]  /*4dc0*/  IADD3 R5, P0, PT, RZ, -UR6, RZ ;  /* 0x80000006ff057c10 */ /* 0x000fca000ff1e0ff */
[----:B------:R-:W-:-:S05]  /*4dd0*/  IMAD.X R0, RZ, RZ, ~R0, P0 ;  /* 0x000000ffff007224 */ /* 0x000fca00000e0e00 */
[----:B------:R-:W-:-:S04]  /*4de0*/  SHF.R.S64 R5, R5, 0x1f, R0 ;  /* 0x0000001f05057819 */ /* 0x000fc80000001000 */
[----:B------:R-:W-:-:S04]  /*4df0*/  IADD3 R162, P0, PT, R5, R162, RZ ;  /* 0x000000a205a27210 */ /* 0x000fc80007f1e0ff */
[----:B------:R-:W-:-:S09]  /*4e00*/  LEA.HI.X.SX32 R163, R0, R163, 0x1, P0 ;  /* 0x000000a300a37211 */ /* 0x000fd200000f0eff */
.L_x_5622:
        /* <DEDUP_REMOVED lines=8> */
[----:B------:R-:W-:Y:S01]  /*4e90*/  IADD3 R8, P1, PT, R6, R5, RZ ;  /* 0x0000000506087210 */ /* 0x000fe20007f3e0ff */
[----:B------:R-:W-:-:S03]  /*4ea0*/  IMAD.X R7, R28, 0x1, R163, P0 ;  /* 0x000000011c077824 */ /* 0x000fc600000e06a3 */
[----:B------:R-:W-:Y:S01]  /*4eb0*/  IADD3 R32, P0, PT, R8, R5, RZ ;  /* 0x0000000508207210 */ /* 0x000fe20007f1e0ff */
[--C-:B------:R-:W-:Y:S01]  /*4ec0*/  IMAD.X R9, R7, 0x1, R28.reuse, P1 ;  /* 0x0000000107097824 */ /* 0x100fe200008e061c */
[----:B------:R-:W-:Y:S03]  /*4ed0*/  LDGSTS.E.BYPASS.LTC128B.128 [R166+0x8800], desc[UR16][R6.64] ;  /* 0x0880000006a67fae */ /* 0x000fe6000b981a10 */
[----:B------:R-:W-:Y:S01]  /*4ee0*/  IMAD.X R33, R9, 0x1, R28, P0 ;  /* 0x0000000109217824 */ /* 0x000fe200000e061c */
        /* <DEDUP_REMOVED lines=8> */
[----:B------:R-:W3:Y:S04]  /*4f70*/  LDSM.16.M88.4 R12, [R156+UR5+0x4000] ;  /* 0x004000059c0c783b */ /* 0x000ee80008000200 */
[----:B------:R-:W3:Y:S04]  /*4f80*/  LDSM.16.M88.4 R24, [R156+UR5+0x5800] ;  /* 0x005800059c18783b */ /* 0x000ee80008000200 */
[----:B------:R-:W-:Y:S04]  /*4f90*/  LDSM.16.M88.4 R124, [R155] ;  /* 0x000000009b7c783b */ /* 0x000fe80000000200 */
[----:B-1----:R-:W1:Y:S04]  /*4fa0*/  LDSM.16.M88.4 R4, [R151+0x4800] ;  /* 0x004800009704783b */ /* 0x002e680000000200 */
[----:B--2---:R-:W2:Y:S04]  /*4fb0*/  LDSM.16.M88.4 R8, [R151+0x5000] ;  /* 0x005000009708783b */ /* 0x004ea80000000200 */
[----:B------:R-:W2:Y:S04]  /*4fc0*/  LDSM.16.M88.4 R20, [R151+0x4000] ;  /* 0x004000009714783b */ /* 0x000ea80000000200 */
[----:B------:R-:W2:Y:S04]  /*4fd0*/  LDSM.16.M88.4 R128, [R151+0x5800] ;  /* 0x005800009780783b */ /* 0x000ea80000000200 */
[----:B------:R-:W-:Y:S01]  /*4fe0*/  LDSM.16.M88.4 R132, [R150+0x5800] ;  /* 0x005800009684783b */ /* 0x000fe20000000200 */
[C---:B----4-:R-:W-:Y:S03]  /*4ff0*/  HMMA.16816.F32 R120, R28.reuse, R116, RZ ;  /* 0x000000741c78723c */ /* 0x050fe600000018ff */
[----:B------:R-:W-:Y:S04]  /*5000*/  LDSM.16.M88.4 R136, [R157+0x2000] ;  /* 0x002000009d88783b */ /* 0x000fe80000000200 */
[----:B------:R-:W0:Y:S01]  /*5010*/  LDGDEPBAR ;  /* 0x00000000000079af */ /* 0x000e220000000000 */
[C---:B-----5:R-:W-:Y:S08]  /*5020*/  HMMA.16816.F32 R112, R28.reuse, R108, RZ ;  /* 0x0000006c1c70723c */ /* 0x060ff000000018ff */
[C---:B---3--:R-:W-:Y:S08]  /*5030*/  HMMA.16816.F32 R16, R28.reuse, R12, RZ ;  /* 0x0000000c1c10723c */ /* 0x048ff000000018ff */
[C---:B------:R-:W-:Y:S08]  /*5040*/  HMMA.16816.F32 R116, R28.reuse, R118, RZ ;  /* 0x000000761c74723c */ /* 0x040ff000000018ff */
[C---:B------:R-:W-:Y:S08]  /*5050*/  HMMA.16816.F32 R108, R28.reuse, R110, RZ ;  /* 0x0000006e1c6c723c */ /* 0x040ff000000018ff */
[C---:B------:R-:W-:Y:S08]  /*5060*/  HMMA.16816.F32 R12, R28.reuse, R14, RZ ;  /* 0x0000000e1c0c723c */ /* 0x040ff000000018ff */
[----:B------:R-:W-:Y:S08]  /*5070*/  HMMA.16816.F32 R32, R28, R24, RZ ;  /* 0x000000181c20723c */ /* 0x000ff000000018ff */
[C---:B-1----:R-:W-:Y:S08]  /*5080*/  HMMA.16816.F32 R120, R124.reuse, R4, R120 ;  /* 0x000000047c78723c */ /* 0x042ff00000001878 */
[C---:B------:R-:W-:Y:S01]  /*5090*/  HMMA.16816.F32 R116, R124.reuse, R6, R116 ;  /* 0x000000067c74723c */ /* 0x040fe20000001874 */
[----:B------:R-:W-:Y:S07]  /*50a0*/  LDSM.16.M88.4 R4, [R154] ;  /* 0x000000009a04783b */ /* 0x000fee0000000200 */
[C---:B--2---:R-:W-:Y:S08]  /*50b0*/  HMMA.16816.F32 R112, R124.reuse, R8, R112 ;  /* 0x000000087c70723c */ /* 0x044ff00000001870 */
[----:B------:R-:W-:Y:S01]  /*50c0*/  HMMA.16816.F32 R108, R124, R10, R108 ;  /* 0x0000000a7c6c723c */ /* 0x000fe2000000186c */
[----:B------:R-:W1:Y:S07]  /*50d0*/  LDSM.16.M88.4 R8, [R150+0x5000] ;  /* 0x005000009608783b */ /* 0x000e6e0000000200 */
[----:B------:R-:W-:Y:S01]  /*50e0*/  HMMA.16816.F32 R28, R28, R26, RZ ;  /* 0x0000001a1c1c723c */ /* 0x000fe200000018ff */
[----:B------:R-:W2:Y:S07]  /*50f0*/  LDSM.16.M88.4 R24, [R150+0x4000] ;  /* 0x004000009618783b */ /* 0x000eae0000000200 */
[C---:B------:R-:W-:Y:S08]  /*5100*/  HMMA.16816.F32 R16, R124.reuse, R20, R16 ;  /* 0x000000147c10723c */ /* 0x040ff00000001810 */
        /* <DEDUP_REMOVED lines=17> */
[----:B------:R-:W4:Y:S04]  /*5220*/  LDSM.16.M88.4 R4, [R156+UR5+0x6000] ;  /* 0x006000059c04783b */ /* 0x000f280008000200 */
        /* <DEDUP_REMOVED lines=12> */
[----:B------:R-:W3:Y:S04]  /*52f0*/  LDSM.16.M88.4 R124, [R156+UR5+0x7800] ;  /* 0x007800059c7c783b */ /* 0x000ee80008000200 */
[----:B------:R-:W-:Y:S03]  /*5300*/  LDSM.16.M88.4 R8, [R154+0x2000] ;  /* 0x002000009a08783b */ /* 0x000fe60000000200 */
[C---:B----4-:R-:W-:Y:S08]  /*5310*/  HMMA.16816.F32 R16, R136.reuse, R4, R16 ;  /* 0x000000048810723c */ /* 0x050ff00000001810 */
[C---:B------:R-:W-:Y:S01]  /*5320*/  HMMA.16816.F32 R12, R136.reuse, R6, R12 ;  /* 0x00000006880c723c */ /* 0x040fe2000000180c */
[----:B------:R-:W4:Y:S07]  /*5330*/  LDSM.16.M88.4 R4, [R150+0x6000] ;  /* 0x006000009604783b */ /* 0x000f2e0000000200 */
[C---:B-1----:R-:W-:Y:S08]  /*5340*/  HMMA.16816.F32 R112, R136.reuse, R128, R112 ;  /* 0x000000808870723c */ /* 0x042ff00000001870 */
[----:B------:R-:W-:Y:S01]  /*5350*/  HMMA.16816.F32 R108, R136, R130, R108 ;  /* 0x00000082886c723c */ /* 0x000fe2000000186c */
[----:B------:R-:W1:Y:S07]  /*5360*/  LDSM.16.M88.4 R128, [R151+0x7000] ;  /* 0x007000009780783b */ /* 0x000e6e0000000200 */
[----:B--2---:R-:W-:Y:S08]  /*5370*/  HMMA.16816.F32 R16, R24, R20, R16 ;  /* 0x000000141810723c */ /* 0x004ff00000001810 */
[C---:B---3--:R-:W-:Y:S08]  /*5380*/  HMMA.16816.F32 R32, R136.reuse, R124, R32 ;  /* 0x0000007c8820723c */ /* 0x048ff00000001820 */
[----:B------:R-:W-:Y:S01]  /*5390*/  HMMA.16816.F32 R28, R136, R126, R28 ;  /* 0x0000007e881c723c */ /* 0x000fe2000000181c */
[----:B------:R-:W-:Y:S07]  /*53a0*/  LDSM.16.M88.4 R124, [R153+0x2000] ;  /* 0x00200000997c783b */ /* 0x000fee0000000200 */
[----:B------:R-:W-:Y:S01]  /*53b0*/  HMMA.16816.F32 R12, R24, R22, R12 ;  /* 0x00000016180c723c */ /* 0x000fe2000000180c */
[----:B------:R-:W2:Y:S07]  /*53c0*/  LDSM.16.M88.4 R20, [R149+0x6000] ;  /* 0x006000009514783b */ /* 0x000eae0000000200 */
[C---:B------:R-:W-:Y:S08]  /*53d0*/  HMMA.16816.F32 R120, R136.reuse, R132, R120 ;  /* 0x000000848878723c */ /* 0x040ff00000001878 */
[----:B------:R-:W-:Y:S01]  /*53e0*/  HMMA.16816.F32 R116, R136, R134, R116 ;  /* 0x000000868874723c */ /* 0x000fe20000001874 */
[----:B------:R-:W3:Y:S07]  /*53f0*/  LDSM.16.M88.4 R132, [R151+0x6800] ;  /* 0x006800009784783b */ /* 0x000eee0000000200 */
[C---:B----4-:R-:W-:Y:S08]  /*5400*/  HMMA.16816.F32 R16, R8.reuse, R4, R16 ;  /* 0x000000040810723c */ /* 0x050ff00000001810 */
[----:B------:R-:W-:Y:S01]  /*5410*/  HMMA.16816.F32 R12, R8, R6, R12 ;  /* 0x00000006080c723c */ /* 0x000fe2000000180c */
[----:B------:R-:W4:Y:S07]  /*5420*/  LDSM.16.M88.4 R4, [R150+0x6800] ;  /* 0x006800009604783b */ /* 0x000f2e0000000200 */
[----:B-1----:R-:W-:Y:S08]  /*5430*/  HMMA.16816.F32 R112, R24, R128, R112 ;  /* 0x000000801870723c */ /* 0x002ff00000001870 */
[----:B--2---:R-:W-:Y:S08]  /*5440*/  HMMA.16816.F32 R16, R124, R20, R16 ;  /* 0x000000147c10723c */ /* 0x004ff00000001810 */
[----:B------:R-:W-:Y:S01]  /*5450*/  HMMA.16816.F32 R128, R24, R130, R108 ;  /* 0x000000821880723c */ /* 0x000fe2000000186c */
[----:B------:R-:W-:Y:S07]  /*5460*/  LDSM.16.M88.4 R108, [R149+0x6800] ;  /* 0x00680000956c783b */ /* 0x000fee0000000200 */
[----:B------:R-:W-:Y:S01]  /*5470*/  HMMA.16816.F32 R12, R124, R22, R12 ;  /* 0x000000167c0c723c */ /* 0x000fe2000000180c */
[----:B------:R-:W1:Y:S02]  /*5480*/  LDSM.16.M88.4 R20, [R150+0x7000] ;  /* 0x007000009614783b */ /* 0x000e640000000200 */
[----:B------:R-:W-:Y:S01]  /*5490*/  FMUL.FTZ R16, R16, UR4 ;  /* 0x0000000410107c20 */ /* 0x000fe20008410000 */
[----:B------:R-:W-:Y:S01]  /*54a0*/  FMUL.FTZ R18, R18, UR4 ;  /* 0x0000000412127c20 */ /* 0x000fe20008410000 */
[----:B------:R-:W-:Y:S01]  /*54b0*/  FMUL.FTZ R19, R19, UR4 ;  /* 0x0000000413137c20 */ /* 0x000fe20008410000 */
[----:B------:R-:W-:-:S02]  /*54c0*/  FMUL.FTZ R0, R17, UR4 ;  /* 0x0000000411007c20 */ /* 0x000fc40008410000 */
[C---:B---3--:R-:W-:Y:S01]  /*54d0*/  HMMA.16816.F32 R120, R24.reuse, R132, R120 ;  /* 0x000000841878723c */ /* 0x048fe20000001878 */
[----:B------:R-:W2:Y:S07]  /*54e0*/  MUFU.TANH R132, R16 ;  /* 0x0000001000847308 */ /* 0x000eae0000002400 */
[----:B------:R-:W-:Y:S01]  /*54f0*/  HMMA.16816.F32 R116, R24, R134, R116 ;  /* 0x000000861874723c */ /* 0x000fe20000001874 */
[----:B------:R-:W3:Y:S02]  /*5500*/  MUFU.TANH R105, R18 ;  /* 0x0000001200697308 */ /* 0x000ee40000002400 */
[----:B------:R-:W-:-:S06]  /*5510*/  FMUL.FTZ R12, R12, UR4 ;  /* 0x000000040c0c7c20 */ /* 0x000fcc0008410000 */
[----:B------:R-:W-:Y:S03]  /*5520*/  MUFU.TANH R134, R12 ;  /* 0x0000000c00867308 */ /* 0x000fe60000002400 */
[C---:B----4-:R-:W-:Y:S05]  /*5530*/  HMMA.16816.F32 R120, R8.reuse, R4, R120 ;  /* 0x000000040878723c */ /* 0x050fea0000001878 */
[----:B------:R4:W-:Y:S03]  /*5540*/  MUFU.TANH R133, R19 ;  /* 0x0000001300857308 */ /* 0x0009e60000002400 */
[C---:B------:R-:W-:Y:S01]  /*5550*/  HMMA.16816.F32 R116, R8.reuse, R6, R116 ;  /* 0x000000060874723c */ /* 0x040fe20000001874 */
[----:B------:R-:W5:Y:S04]  /*5560*/  LDSM.16.M88.4 R4, [R149+0x7000] ;  /* 0x007000009504783b */ /* 0x000f680000000200 */
[----:B------:R-:W3:Y:S03]  /*5570*/  MUFU.TANH R0, R0 ;  /* 0x0000000000007308 */ /* 0x000ee60000002400 */
[----:B-1----:R-:W-:Y:S01]  /*5580*/  HMMA.16816.F32 R112, R8, R20, R112 ;  /* 0x000000140870723c */ /* 0x002fe20000001870 */
[----:B------:R-:W-:Y:S01]  /*5590*/  FMUL.FTZ R20, R14, UR4 ;  /* 0x000000040e147c20 */ /* 0x000fe20008410000 */
[----:B----4-:R-:W-:Y:S06]  /*55a0*/  LDSM.16.M88.4 R16, [R150+0x7800] ;  /* 0x007800009610783b */ /* 0x010fec0000000200 */
[C---:B------:R-:W-:Y:S01]  /*55b0*/  HMMA.16816.F32 R120, R124.reuse, R108, R120 ;  /* 0x0000006c7c78723c */ /* 0x040fe20000001878 */
[----:B------:R-:W-:Y:S01]  /*55c0*/  FMUL.FTZ R108, R13, UR4 ;  /* 0x000000040d6c7c20 */ /* 0x000fe20008410000 */
[----:B------:R-:W-:Y:S01]  /*55d0*/  FMUL.FTZ R109, R15, UR4 ;  /* 0x000000040f6d7c20 */ /* 0x000fe20008410000 */
[----:B------:R-:W1:Y:S01]  /*55e0*/  MUFU.TANH R20, R20 ;  /* 0x0000001400147308 */ /* 0x000e620000002400 */
[----:B------:R-:W4:Y:S04]  /*55f0*/  LDSM.16.M88.4 R12, [R151+0x7800] ;  /* 0x00780000970c783b */ /* 0x000f280000000200 */
[----:B------:R-:W-:Y:S03]  /*5600*/  HMMA.16816.F32 R116, R124, R110, R116 ;  /* 0x0000006e7c74723c */ /* 0x000fe60000001874 */
[----:B------:R-:W1:Y:S05]  /*5610*/  MUFU.TANH R108, R108 ;  /* 0x0000006c006c7308 */ /* 0x000e6a0000002400 */
[----:B------:R-:W-:Y:S03]  /*5620*/  HMMA.16816.F32 R128, R8, R22, R128 ;  /* 0x000000160880723c */ /* 0x000fe60000001880 */
[----:B------:R-:W-:Y:S01]  /*5630*/  FMUL.FTZ R120, R120, UR4 ;  /* 0x0000000478787c20 */ /* 0x000fe20008410000 */
[----:B------:R-:W-:Y:S01]  /*5640*/  FMUL.FTZ R21, R121, UR4 ;  /* 0x0000000479157c20 */ /* 0x000fe20008410000 */
[----:B------:R-:W1:Y:S01]  /*5650*/  MUFU.TANH R109, R109 ;  /* 0x0000006d006d7308 */ /* 0x000e620000002400 */
[----:B------:R-:W-:Y:S01]  /*5660*/  FMUL.FTZ R122, R122, UR4 ;  /* 0x000000047a7a7c20 */ /* 0x000fe20008410000 */
[----:B------:R-:W-:Y:S01]  /*5670*/  FMUL.FTZ R121, R123, UR4 ;  /* 0x000000047b797c20 */ /* 0x000fe20008410000 */
[----:B-----5:R-:W-:Y:S03]  /*5680*/  HMMA.16816.F32 R112, R124, R4, R112 ;  /* 0x000000047c70723c */ /* 0x020fe60000001870 */
[----:B------:R-:W-:Y:S01]  /*5690*/  FMUL.FTZ R23, R117, UR4 ;  /* 0x0000000475177c20 */ /* 0x000fe20008410000 */
[----:B------:R-:W-:Y:S01]  /*56a0*/  FMUL.FTZ R110, R116, UR4 ;  /* 0x00000004746e7c20 */ /* 0x000fe20008410000 */
[----:B------:R-:W5:Y:S01]  /*56b0*/  S2R R117, SR_TID.X ;  /* 0x0000000000757919 */ /* 0x000f620000002100 */
[----:B------:R-:W1:Y:S01]  /*56c0*/  MUFU.TANH R120, R120 ;  /* 0x0000007800787308 */ /* 0x000e620000002400 */
[----:B------:R-:W-:-:S05]  /*56d0*/  FMUL.FTZ R116, R119, UR4 ;  /* 0x0000000477747c20 */ /* 0x000fca0008410000 */
[----:B------:R-:W-:Y:S01]  /*56e0*/  HMMA.16816.F32 R128, R124, R6, R128 ;  /* 0x000000067c80723c */ /* 0x000fe20000001880 */
[----:B------:R-:W2:Y:S01]  /*56f0*/  LDSM.16.M88.4 R4, [R149+0x7800] ;  /* 0x007800009504783b */ /* 0x000ea20000000200 */
[----:B------:R-:W-:Y:S01]  /*5700*/  MUFU.TANH R21, R21 ;  /* 0x0000001500157308 */ /* 0x000fe20000002400 */
[----:B------:R-:W-:-:S05]  /*5710*/  DEPBAR.LE SB0, 0x0 ;  /* 0x000080000000791a */ /* 0x000fca0000000000 */
[----:B----4-:R-:W-:Y:S01]  /*5720*/  HMMA.16816.F32 R32, R24, R12, R32 ;  /* 0x0000000c1820723c */ /* 0x010fe20000001820 */
[----:B------:R-:W-:Y:S01]  /*5730*/  FMUL.FTZ R12, R118, UR4 ;  /* 0x00000004760c7c20 */ /* 0x000fe20008410000 */
[----:B------:R-:W4:Y:S01]  /*5740*/  MUFU.TANH R22, R122 ;  /* 0x0000007a00167308 */ /* 0x000f220000002400 */
[----:B------:R-:W-:Y:S01]  /*5750*/  FMUL.FTZ R13, R113, UR4 ;  /* 0x00000004710d7c20 */ /* 0x000fe20008410000 */
[----:B------:R-:W-:Y:S01]  /*5760*/  FMUL.FTZ R111, R112, UR4 ;  /* 0x00000004706f7c20 */ /* 0x000fe20008410000 */
[----:B------:R-:W-:-:S03]  /*5770*/  FMUL.FTZ R112, R114, UR4 ;  /* 0x0000000472707c20 */ /* 0x000fc60008410000 */
[----:B------:R-:W-:Y:S02]  /*5780*/  HMMA.16816.F32 R28, R24, R14, R28 ;  /* 0x0000000e181c723c */ /* 0x000fe4000000181c */
[----:B------:R-:W4:Y:S01]  /*5790*/  MUFU.TANH R121, R121 ;  /* 0x0000007900797308 */ /* 0x000f220000002400 */
[----:B------:R-:W-:Y:S01]  /*57a0*/  FMUL.FTZ R14, R128, UR4 ;  /* 0x00000004800e7c20 */ /* 0x000fe20008410000 */
[----:B------:R-:W-:Y:S01]  /*57b0*/  FMUL.FTZ R129, R129, UR4 ;  /* 0x0000000481817c20 */ /* 0x000fe20008410000 */
[----:B------:R-:W-:-:S05]  /*57c0*/  FMUL.FTZ R130, R130, UR4 ;  /* 0x0000000482827c20 */ /* 0x000fca0008410000 */
[----:B------:R-:W4:Y:S02]  /*57d0*/  MUFU.TANH R110, R110 ;  /* 0x0000006e006e7308 */ /* 0x000f240000002400 */
[----:B------:R-:W-:Y:S01]  /*57e0*/  HMMA.16816.F32 R32, R8, R16, R32 ;  /* 0x000000100820723c */ /* 0x000fe20000001820 */
[----:B-----5:R-:W-:Y:S02]  /*57f0*/  IMAD.SHL.U32 R16, R117, 0x2, RZ ;  /* 0x0000000275107824 */ /* 0x020fe400078e00ff */
[----:B------:R-:W-:-:S03]  /*5800*/  FMUL.FTZ R17, R115, UR4 ;  /* 0x0000000473117c20 */ /* 0x000fc60008410000 */
[----:B------:R-:W-:Y:S01]  /*5810*/  LOP3.LUT R16, R16, 0x6, RZ, 0xc0, !PT ;  /* 0x0000000610107812 */ /* 0x000fe200078ec0ff */
[----:B------:R-:W5:Y:S01]  /*5820*/  MUFU.TANH R12, R12 ;  /* 0x0000000c000c7308 */ /* 0x000f620000002400 */
[----:B------:R-:W-:Y:S01]  /*5830*/  HMMA.16816.F32 R28, R8, R18, R28 ;  /* 0x00000012081c723c */ /* 0x000fe2000000181c */
[----:B------:R-:W-:Y:S02]  /*5840*/  FMUL.FTZ R10, R131, UR4 ;  /* 0x00000004830a7c20 */ /* 0x000fe40008410000 */
[----:B------:R-:W-:-:S04]  /*5850*/  IMAD R16, R101, 0x40, R16 ;  /* 0x0000004065107824 */ /* 0x000fc800078e0210 */
[C---:B------:R-:W-:Y:S01]  /*5860*/  VIADD R25, R16.reuse, 0xffffff80 ;  /* 0xffffff8010197836 */ /* 0x040fe20000000000 */
[----:B------:R-:W5:Y:S01]  /*5870*/  MUFU.TANH R23, R23 ;  /* 0x0000001700177308 */ /* 0x000f620000002400 */
[C---:B------:R-:W-:Y:S02]  /*5880*/  VIADD R15, R16.reuse, 0xffffff81 ;  /* 0xffffff81100f7836 */ /* 0x040fe40000000000 */
[C---:B------:R-:W-:Y:S01]  /*5890*/  VIADD R19, R16.reuse, 0xffffff99 ;  /* 0xffffff9910137836 */ /* 0x040fe20000000000 */
[----:B--2---:R-:W-:Y:S01]  /*58a0*/  HMMA.16816.F32 R32, R124, R4, R32 ;  /* 0x000000047c20723c */ /* 0x004fe20000001820 */
[C---:B------:R-:W-:Y:S01]  /*58b0*/  ISETP.GE.AND P5, PT, R25.reuse, R104, PT ;  /* 0x000000681900720c */ /* 0x040fe20003fa6270 */
[----:B------:R-:W-:Y:S01]  /*58c0*/  VIADD R5, R16, 0xffffff89 ;  /* 0xffffff8910057836 */ /* 0x000fe20000000000 */
[----:B------:R-:W-:Y:S01]  /*58d0*/  ISETP.GE.AND P4, PT, R25, R2, PT ;  /* 0x000000021900720c */ /* 0x000fe20003f86270 */
[----:B------:R-:W-:Y:S01]  /*58e0*/  MUFU.TANH R13, R13 ;  /* 0x0000000d000d7308 */ /* 0x000fe20000002400 */
[----:B------:R-:W-:-:S02]  /*58f0*/  FSEL R132, R132, -INF , !P5 ;  /* 0xff80000084847808 */ /* 0x000fc40006800000 */
[C---:B------:R-:W-:Y:S01]  /*5900*/  ISETP.GE.AND P3, PT, R5.reuse, R104, PT ;  /* 0x000000680500720c */ /* 0x040fe20003f66270 */
[----:B------:R-:W-:Y:S01]  /*5910*/  HMMA.16816.F32 R28, R124, R6, R28 ;  /* 0x000000067c1c723c */ /* 0x000fe2000000181c */
[----:B------:R-:W-:Y:S01]  /*5920*/  ISETP.GE.AND P5, PT, R5, R2, PT ;  /* 0x000000020500720c */ /* 0x000fe20003fa6270 */
[C---:B------:R-:W-:Y:S01]  /*5930*/  VIADD R5, R16.reuse, 0xffffff90 ;  /* 0xffffff9010057836 */ /* 0x040fe20000000000 */
[C---:B------:R-:W-:Y:S01]  /*5940*/  ISETP.GE.AND P2, PT, R15.reuse, R104, PT ;  /* 0x000000680f00720c */ /* 0x040fe20003f46270 */
[----:B------:R-:W2:Y:S01]  /*5950*/  MUFU.TANH R116, R116 ;  /* 0x0000007400747308 */ /* 0x000ea20000002400 */
[----:B------:R-:W-:Y:S01]  /*5960*/  ISETP.GE.AND P1, PT, R15, R2, PT ;  /* 0x000000020f00720c */ /* 0x000fe20003f26270 */
[----:B------:R-:W-:Y:S01]  /*5970*/  VIADD R15, R16, 0xffffff88 ;  /* 0xffffff88100f7836 */ /* 0x000fe20000000000 */
[----:B---3--:R-:W-:Y:S02]  /*5980*/  FSEL R105, R105, -INF , !P4 ;  /* 0xff80000069697808 */ /* 0x008fe40006000000 */
[----:B------:R-:W-:-:S02]  /*5990*/  FSEL R0, R0, -INF , !P2 ;  /* 0xff80000000007808 */ /* 0x000fc40005000000 */
[C---:B------:R-:W-:Y:S01]  /*59a0*/  ISETP.GE.AND P4, PT, R5.reuse, R104, PT ;  /* 0x000000680500720c */ /* 0x040fe20003f86270 */
        /* <DEDUP_REMOVED lines=11> */
[C---:B------:R-:W-:Y:S01]  /*5a60*/  ISETP.GE.AND P1, PT, R5.reuse, R104, PT ;  /* 0x000000680500720c */ /* 0x040fe20003f26270 */
[----:B------:R-:W-:Y:S01]  /*5a70*/  MUFU.TANH R113, R34 ;  /* 0x0000002200717308 */ /* 0x000fe20000002400 */
[----:B------:R-:W-:Y:S01]  /*5a80*/  ISETP.GE.AND P0, PT, R5, R2, PT ;  /* 0x000000020500720c */ /* 0x000fe20003f06270 */
[----:B------:R-:W-:Y:S01]  /*5a90*/  FMUL.FTZ R33, R33, UR4 ;  /* 0x0000000421217c20 */ /* 0x000fe20008410000 */
[----:B-1----:R-:W-:Y:S01]  /*5aa0*/  FSEL R5, R20, -INF , !P6 ;  /* 0xff80000014057808 */ /* 0x002fe20007000000 */
[----:B------:R-:W-:Y:S01]  /*5ab0*/  FMUL.FTZ R28, R28, UR4 ;  /* 0x000000041c1c7c20 */ /* 0x000fe20008410000 */
[----:B------:R-:W-:Y:S01]  /*5ac0*/  FSEL R8, R108, -INF , !P3 ;  /* 0xff8000006c087808 */ /* 0x000fe20005800000 */
[----:B------:R-:W-:Y:S01]  /*5ad0*/  FMUL.FTZ R108, R31, UR4 ;  /* 0x000000041f6c7c20 */ /* 0x000fe20008410000 */
[C---:B------:R-:W-:Y:S01]  /*5ae0*/  ISETP.GE.AND P6, PT, R15.reuse, R104, PT ;  /* 0x000000680f00720c */ /* 0x040fe20003fc6270 */
[----:B------:R-:W1:Y:S01]  /*5af0*/  MUFU.TANH R17, R17 ;  /* 0x0000001100117308 */ /* 0x000e620000002400 */
[----:B------:R-:W-:Y:S01]  /*5b00*/  ISETP.GE.AND P3, PT, R15, R2, PT ;  /* 0x000000020f00720c */ /* 0x000fe20003f66270 */
[----:B------:R-:W-:Y:S01]  /*5b10*/  VIADD R15, R16, 0xffffffa0 ;  /* 0xffffffa0100f7836 */ /* 0x000fe20000000000 */
[----:B------:R-:W-:Y:S01]  /*5b20*/  FSEL R7, R109, -INF , !P5 ;  /* 0xff8000006d077808 */ /* 0x000fe20006800000 */
[----:B------:R-:W-:Y:S01]  /*5b30*/  FMUL.FTZ R30, R30, UR4 ;  /* 0x000000041e1e7c20 */ /* 0x000fe20008410000 */
[----:B------:R-:W-:-:S02]  /*5b40*/  FSEL R120, R120, -INF , !P4 ;  /* 0xff80000078787808 */ /* 0x000fc40006000000 */
[C---:B------:R-:W-:Y:S01]  /*5b50*/  ISETP.GE.AND P5, PT, R19.reuse, R104, PT ;  /* 0x000000681300720c */ /* 0x040fe20003fa6270 */
[----:B------:R-:W-:Y:S01]  /*5b60*/  MUFU.TANH R14, R14 ;  /* 0x0000000e000e7308 */ /* 0x000fe20000002400 */
[----:B------:R-:W-:Y:S01]  /*5b70*/  ISETP.GE.AND P4, PT, R19, R2, PT ;  /* 0x000000021300720c */ /* 0x000fe20003f86270 */
[----:B------:R-:W-:Y:S01]  /*5b80*/  VIADD R19, R16, 0xffffffa1 ;  /* 0xffffffa110137836 */ /* 0x000fe20000000000 */
[----:B----4-:R-:W-:Y:S02]  /*5b90*/  FSEL R119, R22, -INF , !P2 ;  /* 0xff80000016777808 */ /* 0x010fe40005000000 */
[----:B------:R-:W-:Y:S02]  /*5ba0*/  FSEL R122, R21, -INF , !P1 ;  /* 0xff800000157a7808 */ /* 0x000fe40004800000 */
[C---:B------:R-:W-:Y:S01]  /*5bb0*/  ISETP.GE.AND P2, PT, R15.reuse, R104, PT ;  /* 0x000000680f00720c */ /* 0x040fe20003f46270 */
[----:B------:R-:W4:Y:S01]  /*5bc0*/  MUFU.TANH R112, R112 ;  /* 0x0000007000707308 */ /* 0x000f220000002400 */
[----:B------:R-:W-:Y:S01]  /*5bd0*/  ISETP.GE.AND P1, PT, R15, R2, PT ;  /* 0x000000020f00720c */ /* 0x000fe20003f26270 */
[----:B------:R-:W-:Y:S01]  /*5be0*/  VIADD R15, R16, 0xffffffa8 ;  /* 0xffffffa8100f7836 */ /* 0x000fe20000000000 */
[----:B------:R-:W-:-:S02]  /*5bf0*/  FSEL R121, R121, -INF , !P0 ;  /* 0xff80000079797808 */ /* 0x000fc40004000000 */
[----:B------:R-:W-:Y:S02]  /*5c00*/  FSEL R26, R110, -INF , !P6 ;  /* 0xff8000006e1a7808 */ /* 0x000fe40007000000 */
[C---:B------:R-:W-:Y:S01]  /*5c10*/  ISETP.GE.AND P0, PT, R19.reuse, R104, PT ;  /* 0x000000681300720c */ /* 0x040fe20003f06270 */
[----:B------:R-:W-:Y:S01]  /*5c20*/  MUFU.TANH R4, R129 ;  /* 0x0000008100047308 */ /* 0x000fe20000002400 */
[----:B------:R-:W-:Y:S01]  /*5c30*/  ISETP.GE.AND P6, PT, R19, R2, PT ;  /* 0x000000021300720c */ /* 0x000fe20003fc6270 */
[----:B------:R-:W-:Y:S01]  /*5c40*/  VIADD R19, R16, 0xffffffb0 ;  /* 0xffffffb010137836 */ /* 0x000fe20000000000 */
[----:B-----5:R-:W-:Y:S01]  /*5c50*/  FSEL R27, R12, -INF , !P3 ;  /* 0xff8000000c1b7808 */ /* 0x020fe20005800000 */
[----:B------:R-:W-:Y:S01]  /*5c60*/  FMUL.FTZ R12, R29, UR4 ;  /* 0x000000041d0c7c20 */ /* 0x000fe20008410000 */
[----:B------:R-:W-:Y:S02]  /*5c70*/  FSEL R24, R23, -INF , !P5 ;  /* 0xff80000017187808 */ /* 0x000fe40006800000 */
[C---:B------:R-:W-:Y:S01]  /*5c80*/  ISETP.GE.AND P3, PT, R15.reuse, R104, PT ;  /* 0x000000680f00720c */ /* 0x040fe20003f66270 */
[----:B------:R5:W5:Y:S01]  /*5c90*/  MUFU.TANH R9, R130 ;  /* 0x0000008200097308 */ /* 0x000b620000002400 */
[----:B------:R-:W-:Y:S01]  /*5ca0*/  ISETP.GE.AND P5, PT, R15, R2, PT ;  /* 0x000000020f00720c */ /* 0x000fe20003fa6270 */
[----:B------:R-:W-:Y:S01]  /*5cb0*/  VIADD R15, R16, 0xffffffa9 ;  /* 0xffffffa9100f7836 */ /* 0x000fe20000000000 */
[----:B--2---:R-:W-:-:S02]  /*5cc0*/  FSEL R25, R116, -INF , !P4 ;  /* 0xff80000074197808 */ /* 0x004fc40006000000 */
[----:B---3--:R-:W-:Y:S02]  /*5cd0*/  FSEL R128, R111, -INF , !P2 ;  /* 0xff8000006f807808 */ /* 0x008fe40005000000 */
[C---:B------:R-:W-:Y:S01]  /*5ce0*/  ISETP.GE.AND P4, PT, R15.reuse, R104, PT ;  /* 0x000000680f00720c */ /* 0x040fe20003f86270 */
[----:B------:R-:W2:Y:S01]  /*5cf0*/  MUFU.TANH R10, R10 ;  /* 0x0000000a000a7308 */ /* 0x000ea20000002400 */
[----:B------:R-:W-:Y:S01]  /*5d00*/  ISETP.GE.AND P2, PT, R15, R2, PT ;  /* 0x000000020f00720c */ /* 0x000fe20003f46270 */
[----:B------:R-:W-:Y:S01]  /*5d10*/  VIADD R15, R16, 0xffffffb1 ;  /* 0xffffffb1100f7836 */ /* 0x000fe20000000000 */
[----:B-1----:R-:W-:Y:S02]  /*5d20*/  FSEL R29, R17, -INF , !P6 ;  /* 0xff800000111d7808 */ /* 0x002fe40007000000 */
[----:B----4-:R-:W-:Y:S02]  /*5d30*/  FSEL R127, R112, -INF , !P1 ;  /* 0xff800000707f7808 */ /* 0x010fe40004800000 */
[-C--:B------:R-:W-:Y:S01]  /*5d40*/  ISETP.GE.AND P6, PT, R15, R104.reuse, PT ;  /* 0x000000680f00720c */ /* 0x080fe20003fc6270 */
[----:B------:R-:W1:Y:S01]  /*5d50*/  MUFU.TANH R11, R11 ;  /* 0x0000000b000b7308 */ /* 0x000e620000002400 */
[----:B------:R-:W-:-:S02]  /*5d60*/  ISETP.GE.AND P1, PT, R19, R104, PT ;  /* 0x000000681300720c */ /* 0x000fc40003f26270 */
[----:B-----5:R-:W-:Y:S01]  /*5d70*/  FSEL R130, R13, -INF , !P0 ;  /* 0xff8000000d827808 */ /* 0x020fe20004000000 */
[----:B------:R-:W-:Y:S01]  /*5d80*/  VIADD R13, R16, 0xffffffb9 ;  /* 0xffffffb9100d7836 */ /* 0x000fe20000000000 */
[----:B------:R-:W-:Y:S02]  /*5d90*/  ISETP.GE.AND P0, PT, R19, R2, PT ;  /* 0x000000021300720c */ /* 0x000fe40003f06270 */
[----:B------:R-:W-:Y:S01]  /*5da0*/  FSEL R31, R9, -INF , !P5 ;  /* 0xff800000091f7808 */ /* 0x000fe20006800000 */
[----:B------:R-:W3:Y:S01]  /*5db0*/  MUFU.TANH R118, R33 ;  /* 0x0000002100767308 */ /* 0x000ee20000002400 */
[----:B------:R-:W-:Y:S02]  /*5dc0*/  FSEL R113, R113, -INF , !P0 ;  /* 0xff80000071717808 */ /* 0x000fe40004000000 */
[----:B------:R-:W-:Y:S02]  /*5dd0*/  ISETP.GE.U32.AND P0, PT, R101, 0x3, PT ;  /* 0x000000036500780c */ /* 0x000fe40003f06070 */
[----:B--2---:R-:W-:-:S03]  /*5de0*/  FSEL R125, R10, -INF , !P2 ;  /* 0xff8000000a7d7808 */ /* 0x004fc60005000000 */
[----:B------:R-:W2:Y:S01]  /*5df0*/  MUFU.TANH R6, R6 ;  /* 0x0000000600067308 */ /* 0x000ea20000002400 */
[----:B-1----:R-:W-:Y:S01]  /*5e00*/  FSEL R116, R11, -INF , !P1 ;  /* 0xff8000000b747808 */ /* 0x002fe20004800000 */
[----:B------:R-:W-:Y:S01]  /*5e10*/  BAR.SYNC.DEFER_BLOCKING 0x0 ;  /* 0x0000000000007b1d */ /* 0x000fe20000010000 */
[----:B------:R-:W-:-:S05]  /*5e20*/  ISETP.GE.AND P1, PT, R13, R2, PT ;  /* 0x000000020d00720c */ /* 0x000fca0003f26270 */
[----:B------:R1:W4:Y:S01]  /*5e30*/  MUFU.TANH R114, R28 ;  /* 0x0000001c00727308 */ /* 0x0003220000002400 */
[----:B---3--:R-:W-:-:S07]  /*5e40*/  FSEL R118, R118, -INF , !P6 ;  /* 0xff80000076767808 */ /* 0x008fce0007000000 */
[----:B------:R-:W-:Y:S08]  /*5e50*/  MUFU.TANH R12, R12 ;  /* 0x0000000c000c7308 */ /* 0x000ff00000002400 */
[----:B------:R3:W5:Y:S01]  /*5e60*/  MUFU.TANH R109, R30 ;  /* 0x0000001e006d7308 */ /* 0x0007620000002400 */
[----:B-1----:R-:W-:Y:S02]  /*5e70*/  FSEL R28, R14, -INF , !P3 ;  /* 0xff8000000e1c7808 */ /* 0x002fe40005800000 */
[----:B------:R-:W-:Y:S01]  /*5e80*/  ISETP.GE.AND P3, PT, R15, R2, PT ;  /* 0x000000020f00720c */ /* 0x000fe20003f66270 */
[----:B------:R-:W-:-:S04]  /*5e90*/  VIADD R15, R16, 0xffffffb8 ;  /* 0xffffffb8100f7836 */ /* 0x000fc80000000000 */
[----:B------:R-:W1:Y:S01]  /*5ea0*/  MUFU.TANH R108, R108 ;  /* 0x0000006c006c7308 */ /* 0x000e620000002400 */
[----:B--2---:R-:W-:Y:S02]  /*5eb0*/  FSEL R111, R6, -INF , !P3 ;  /* 0xff800000066f7808 */ /* 0x004fe40005800000 */
[C---:B------:R-:W-:Y:S02]  /*5ec0*/  ISETP.GE.AND P5, PT, R15.reuse, R104, PT ;  /* 0x000000680f00720c */ /* 0x040fe40003fa6270 */
[----:B------:R-:W-:Y:S02]  /*5ed0*/  ISETP.GE.AND P2, PT, R15, R2, PT ;  /* 0x000000020f00720c */ /* 0x000fe40003f46270 */
[----:B----4-:R-:W-:Y:S02]  /*5ee0*/  FSEL R114, R114, -INF , !P5 ;  /* 0xff80000072727808 */ /* 0x010fe40006800000 */
[----:B---3--:R-:W-:Y:S02]  /*5ef0*/  FSEL R30, R4, -INF , !P4 ;  /* 0xff800000041e7808 */ /* 0x008fe40006000000 */
[----:B------:R-:W-:-:S02]  /*5f00*/  ISETP.GE.AND P4, PT, R13, R104, PT ;  /* 0x000000680d00720c */ /* 0x000fc40003f86270 */
[----:B-----5:R-:W-:Y:S02]  /*5f10*/  FSEL R109, R109, -INF , !P2 ;  /* 0xff8000006d6d7808 */ /* 0x020fe40005000000 */
[----:B------:R-:W-:Y:S02]  /*5f20*/  FSEL R112, R12, -INF , !P4 ;  /* 0xff8000000c707808 */ /* 0x000fe40006000000 */
[----:B-1----:R-:W-:Y:S01]  /*5f30*/  FSEL R108, R108, -INF , !P1 ;  /* 0xff8000006c6c7808 */ /* 0x002fe20004800000 */
        /* <DEDUP_REMOVED lines=64> */
.L_x_5624:
[----:B------:R-:W-:Y:S01]  /*6340*/  UMOV UR4, URZ ;  /* 0x000000ff00047c82 */ /* 0x000fe20008000000 */
[----:B------:R-:W-:Y:S01]  /*6350*/  IMAD.SHL.U32 R2, R102, 0x40, RZ ;  /* 0x0000004066027824 */ /* 0x000fe200078e00ff */
[----:B------:R-:W-:-:S05]  /*6360*/  IADD3 R4, P0, PT, RZ, -UR4, RZ ;  /* 0x80000004ff047c10 */ /* 0x000fca000ff1e0ff */
[----:B------:R-:W-:-:S05]  /*6370*/  IMAD.X R2, RZ, RZ, ~R2, P0 ;  /* 0x000000ffff027224 */ /* 0x000fca00000e0e02 */
[----:B------:R-:W-:-:S04]  /*6380*/  SHF.R.S64 R9, R4, 0x1f, R2 ;  /* 0x0000001f04097819 */ /* 0x000fc80000001002 */
[----:B------:R-:W-:-:S04]  /*6390*/  IADD3 R160, P0, PT, R9, R160, RZ ;  /* 0x000000a009a07210 */ /* 0x000fc80007f1e0ff */
[----:B------:R-:W-:-:S09]  /*63a0*/  LEA.HI.X.SX32 R159, R2, R159, 0x1, P0 ;  /* 0x0000009f029f7211 */ /* 0x000fd200000f0eff */
.L_x_5625:
        /* <DEDUP_REMOVED lines=21> */
.L_x_5623:
[----:B-1----:R-:W-:Y:S01]  /*6500*/  FMNMX3.FTZ R11, R100, R132, R0, !PT ;  /* 0x00000084640b7276 */ /* 0x002fe20007810000 */
        /* <DEDUP_REMOVED lines=34> */
[----:B------:R-:W-:Y:S01]  /*6730*/  FSEL R4, R34, RZ, P0 ;  /* 0x000000ff22047208 */ /* 0x000fe20000000000 */
[----:B------:R-:W1:Y:S01]  /*6740*/  LDSM.16.MT88.4 R8, [R152+0x8000] ;  /* 0x008000009808783b */ /* 0x000e620000004200 */
[----:B------:R-:W-:Y:S01]  /*6750*/  FSEL R110, R110, RZ, P0 ;  /* 0x000000ff6e6e7208 */ /* 0x000fe20000000000 */
[--C-:B------:R-:W-:Y:S01]  /*6760*/  FFMA.FTZ R32, R0, UR10, -R115.reuse ;  /* 0x0000000a00207c23 */ /* 0x100fe20008010873 */
        /* <DEDUP_REMOVED lines=8> */
[----:B------:R-:W-:Y:S01]  /*67f0*/  FMUL.FTZ R13, R13, UR10 ;  /* 0x0000000a0d0d7c20 */ /* 0x000fe20008410000 */
        /* <DEDUP_REMOVED lines=23> */
[----:B------:R-:W-:Y:S01]  /*6970*/  FFMA.FTZ R116, R111, UR10, -R110 ;  /* 0x0000000a6f747c23 */ /* 0x000fe2000801086e */
[----:B------:R-:W-:Y:S01]  /*6980*/  MUFU.EX2 R100, R12 ;  /* 0x0000000c00647308 */ /* 0x000fe20000000800 */
[----:B---3--:R-:W-:-:S03]  /*6990*/  F2FP.F16.F32.PACK_AB R6, R2, R33 ;  /* 0x000000210206723e */ /* 0x008fc600000000ff */
[----:B------:R-:W3:Y:S04]  /*69a0*/  MUFU.EX2 R3, R14 ;  /* 0x0000000e00037308 */ /* 0x000ee80000000800 */
[----:B------:R4:W5:Y:S01]  /*69b0*/  MUFU.EX2 R105, R13 ;  /* 0x0000000d00697308 */ /* 0x0009620000000800 */
[----:B--2---:R-:W-:-:S03]  /*69c0*/  F2FP.F16.F32.PACK_AB R5, R0, R102 ;  /* 0x000000660005723e */ /* 0x004fc600000000ff */
[----:B------:R-:W2:Y:S04]  /*69d0*/  MUFU.EX2 R103, R103 ;  /* 0x0000006700677308 */ /* 0x000ea80000000800 */
[----:B------:R-:W-:Y:S01]  /*69e0*/  MUFU.EX2 R117, R117 ;  /* 0x0000007500757308 */ /* 0x000fe20000000800 */
[----:B---3--:R-:W-:-:S03]  /*69f0*/  F2FP.F16.F32.PACK_AB R7, R3, R100 ;  /* 0x000000640307723e */ /* 0x008fc600000000ff */
[----:B------:R-:W3:Y:S01]  /*6a00*/  MUFU.EX2 R120, R120 ;  /* 0x0000007800787308 */ /* 0x000ee20000000800 */
[----:B----4-:R-:W4:Y:S01]  /*6a10*/  LDSM.16.MT88.4 R12, [R107+0x8000] ;  /* 0x008000006b0c783b */ /* 0x010f220000004200 */
[-C--:B-----5:R-:W-:Y:S01]  /*6a20*/  FMUL.FTZ R96, R96, R105.reuse ;  /* 0x0000006960607220 */ /* 0x0a0fe20000410000 */
[-C--:B------:R-:W-:Y:S01]  /*6a30*/  FMUL.FTZ R97, R97, R105.reuse ;  /* 0x0000006961617220 */ /* 0x080fe20000410000 */
[----:B------:R-:W-:Y:S01]  /*6a40*/  FMUL.FTZ R92, R92, R105 ;  /* 0x000000695c5c7220 */ /* 0x000fe20000410000 */
[-C--:B--2---:R-:W-:Y:S01]  /*6a50*/  FMUL.FTZ R98, R98, R103.reuse ;  /* 0x0000006762627220 */ /* 0x084fe20000410000 */
[----:B------:R-:W-:Y:S01]  /*6a60*/  FMUL.FTZ R99, R99, R103 ;  /* 0x0000006763637220 */ /* 0x000fe20000410000 */
[----:B------:R-:W-:Y:S01]  /*6a70*/  FMUL.FTZ R93, R93, R105 ;  /* 0x000000695d5d7220 */ /* 0x000fe20000410000 */
[-C--:B------:R-:W-:Y:S01]  /*6a80*/  FMUL.FTZ R94, R94, R103.reuse ;  /* 0x000000675e5e7220 */ /* 0x080fe20000410000 */
[----:B------:R-:W-:Y:S01]  /*6a90*/  FMUL.FTZ R95, R95, R103 ;  /* 0x000000675f5f7220 */ /* 0x000fe20000410000 */
[-C--:B------:R-:W-:Y:S01]  /*6aa0*/  FMUL.FTZ R88, R88, R105.reuse ;  /* 0x0000006958587220 */ /* 0x080fe20000410000 */
[----:B------:R-:W-:Y:S01]  /*6ab0*/  FMUL.FTZ R89, R89, R105 ;  /* 0x0000006959597220 */ /* 0x000fe20000410000 */
[-C--:B------:R-:W-:Y:S01]  /*6ac0*/  FMUL.FTZ R90, R90, R103.reuse ;  /* 0x000000675a5a7220 */ /* 0x080fe20000410000 */
[C---:B-1----:R-:W-:Y:S01]  /*6ad0*/  HMMA.16816.F32 R96, R4.reuse, R8, R96 ;  /* 0x000000080460723c */ /* 0x042fe20000001860 */
        /* <DEDUP_REMOVED lines=31> */
[C---:B----4-:R-:W-:Y:S01]  /*6cd0*/  HMMA.16816.F32 R80, R4.reuse, R12, R80 ;  /* 0x0000000c0450723c */ /* 0x050fe20000001850 */
        /* <DEDUP_REMOVED lines=13> */
[----:B------:R-:W-:Y:S01]  /*6db0*/  MUFU.EX2 R122, R122 ;  /* 0x0000007a007a7308 */ /* 0x000fe20000000800 */
[-C--:B------:R-:W-:Y:S01]  /*6dc0*/  FMUL.FTZ R52, R52, R105.reuse ;  /* 0x0000006934347220 */ /* 0x080fe20000410000 */
[----:B------:R-:W-:Y:S01]  /*6dd0*/  FMUL.FTZ R53, R53, R105 ;  /* 0x0000006935357220 */ /* 0x000fe20000410000 */
[C---:B-1----:R-:W-:Y:S01]  /*6de0*/  HMMA.16816.F32 R72, R4.reuse, R8, R72 ;  /* 0x000000080448723c */ /* 0x042fe20000001848 */
[----:B------:R1:W-:Y:S01]  /*6df0*/  MUFU.EX2 R119, R24 ;  /* 0x0000001800777308 */ /* 0x0003e20000000800 */
[-C--:B------:R-:W-:Y:S01]  /*6e00*/  FMUL.FTZ R54, R54, R103.reuse ;  /* 0x0000006736367220 */ /* 0x080fe20000410000 */
[----:B------:R-:W-:Y:S01]  /*6e10*/  FMUL.FTZ R55, R55, R103 ;  /* 0x0000006737377220 */ /* 0x000fe20000410000 */
[-C--:B------:R-:W-:Y:S01]  /*6e20*/  FMUL.FTZ R56, R56, R105.reuse ;  /* 0x0000006938387220 */ /* 0x080fe20000410000 */
[----:B------:R-:W-:Y:S01]  /*6e30*/  MUFU.EX2 R124, R124 ;  /* 0x0000007c007c7308 */ /* 0x000fe20000000800 */
[----:B------:R-:W-:Y:S01]  /*6e40*/  FMUL.FTZ R57, R57, R105 ;  /* 0x0000006939397220 */ /* 0x000fe20000410000 */
[-C--:B------:R-:W-:Y:S01]  /*6e50*/  FMUL.FTZ R58, R58, R103.reuse ;  /* 0x000000673a3a7220 */ /* 0x080fe20000410000 */
[C---:B------:R-:W-:Y:S01]  /*6e60*/  HMMA.16816.F32 R68, R4.reuse, R10, R68 ;  /* 0x0000000a0444723c */ /* 0x040fe20000001844 */
[----:B------:R-:W5:Y:S01]  /*6e70*/  LDSM.16.MT88.4 R8, [R107+0xa000] ;  /* 0x00a000006b08783b */ /* 0x000f620000004200 */
[----:B------:R-:W3:Y:S01]  /*6e80*/  MUFU.EX2 R123, R123 ;  /* 0x0000007b007b7308 */ /* 0x000ee20000000800 */
[----:B------:R-:W-:Y:S01]  /*6e90*/  FMUL.FTZ R59, R59, R103 ;  /* 0x000000673b3b7220 */ /* 0x000fe20000410000 */
[-C--:B------:R-:W-:Y:S01]  /*6ea0*/  FMUL.FTZ R60, R60, R105.reuse ;  /* 0x000000693c3c7220 */ /* 0x080fe20000410000 */
[----:B------:R-:W-:Y:S01]  /*6eb0*/  FMUL.FTZ R61, R61, R105 ;  /* 0x000000693d3d7220 */ /* 0x000fe20000410000 */
[----:B------:R-:W-:Y:S01]  /*6ec0*/  MUFU.EX2 R121, R121 ;  /* 0x0000007900797308 */ /* 0x000fe20000000800 */
[-C--:B------:R-:W-:Y:S01]  /*6ed0*/  FMUL.FTZ R62, R62, R103.reuse ;  /* 0x000000673e3e7220 */ /* 0x080fe20000410000 */
[C---:B--2---:R-:W-:Y:S01]  /*6ee0*/  HMMA.16816.F32 R36, R4.reuse, R16, R36 ;  /* 0x000000100424723c */ /* 0x044fe20000001824 */
[----:B------:R-:W-:Y:S01]  /*6ef0*/  FMUL.FTZ R63, R63, R103 ;  /* 0x000000673f3f7220 */ /* 0x000fe20000410000 */
[----:B------:R-:W2:Y:S01]  /*6f00*/  MUFU.EX2 R126, R126 ;  /* 0x0000007e007e7308 */ /* 0x000ea20000000800 */
[-C--:B------:R-:W-:Y:S01]  /*6f10*/  FMUL.FTZ R64, R64, R105.reuse ;  /* 0x0000006940407220 */ /* 0x080fe20000410000 */
[----:B------:R-:W-:Y:S01]  /*6f20*/  FMUL.FTZ R65, R65, R105 ;  /* 0x0000006941417220 */ /* 0x000fe20000410000 */
[-C--:B------:R-:W-:Y:S01]  /*6f30*/  FMUL.FTZ R66, R66, R103.reuse ;  /* 0x0000006742427220 */ /* 0x080fe20000410000 */
[----:B------:R-:W-:Y:S01]  /*6f40*/  FMUL.FTZ R67, R67, R103 ;  /* 0x0000006743437220 */ /* 0x000fe20000410000 */
[----:B-1----:R-:W-:Y:S01]  /*6f50*/  LDSM.16.MT88.4 R24, [R106+0x8800] ;  /* 0x008800006a18783b */ /* 0x002fe20000004200 */
[----:B------:R-:W-:Y:S01]  /*6f60*/  HMMA.16816.F32 R40, R4, R18, R40 ;  /* 0x000000120428723c */ /* 0x000fe20000001828 */
[----:B------:R-:W-:Y:S01]  /*6f70*/  MUFU.EX2 R128, R128 ;  /* 0x0000008000807308 */ /* 0x000fe20000000800 */
[----:B------:R-:W-:Y:S01]  /*6f80*/  FFMA.FTZ R105, R175, R105, R104 ;  /* 0x00000069af697223 */ /* 0x000fe20000010068 */
[----:B------:R-:W1:Y:S01]  /*6f90*/  LDSM.16.MT88.4 R16, [R152+0x8800] ;  /* 0x008800009810783b */ /* 0x000e620000004200 */
[----:B------:R-:W-:Y:S01]  /*6fa0*/  FFMA.FTZ R103, R173, R103, R102 ;  /* 0x00000067ad677223 */ /* 0x000fe20000010066 */
[----:B------:R-:W1:Y:S01]  /*6fb0*/  MUFU.EX2 R129, R129 ;  /* 0x0000008100817308 */ /* 0x000e620000000800 */
[----:B------:R-:W-:-:S02]  /*6fc0*/  FADD.FTZ R32, R32, R105 ;  /* 0x0000006920207221 */ /* 0x000fc40000010000 */
[C---:B----4-:R-:W-:Y:S01]  /*6fd0*/  HMMA.16816.F32 R44, R4.reuse, R12, R44 ;  /* 0x0000000c042c723c */ /* 0x050fe2000000182c */
[----:B------:R-:W-:Y:S01]  /*6fe0*/  MUFU.EX2 R130, R130 ;  /* 0x0000008200827308 */ /* 0x000fe20000000800 */
[----:B------:R-:W-:Y:S01]  /*6ff0*/  FADD.FTZ R103, R0, R103 ;  /* 0x0000006700677221 */ /* 0x000fe20000010000 */
[----:B------:R-:W-:Y:S02]  /*7000*/  FADD.FTZ R33, R33, R32 ;  /* 0x0000002021217221 */ /* 0x000fe40000010000 */
[----:B------:R-:W-:Y:S01]  /*7010*/  MUFU.EX2 R134, R134 ;  /* 0x0000008600867308 */ /* 0x000fe20000000800 */
[----:B------:R-:W-:Y:S01]  /*7020*/  FADD.FTZ R100, R100, R103 ;  /* 0x0000006764647221 */ /* 0x000fe20000010000 */
[----:B------:R-:W-:Y:S01]  /*7030*/  FADD.FTZ R2, R2, R33 ;  /* 0x0000002102027221 */ /* 0x000fe20000010000 */
[----:B------:R-:W-:Y:S01]  /*7040*/  HMMA.16816.F32 R48, R4, R14, R48 ;  /* 0x0000000e0430723c */ /* 0x000fe20000001830 */
[----:B------:R-:W4:Y:S01]  /*7050*/  LDSM.16.MT88.4 R12, [R148+0x8800] ;  /* 0x00880000940c783b */ /* 0x000f220000004200 */
[----:B------:R-:W4:Y:S01]  /*7060*/  MUFU.EX2 R131, R131 ;  /* 0x0000008300837308 */ /* 0x000f220000000800 */
[----:B------:R-:W-:Y:S01]  /*7070*/  FADD.FTZ R3, R3, R100 ;  /* 0x0000006403037221 */ /* 0x000fe20000010000 */
[----:B------:R-:W-:-:S02]  /*7080*/  MOV R100, R35 ;  /* 0x0000002300647202 */ /* 0x000fc40000000f00 */
        /* <DEDUP_REMOVED lines=8> */
[----:B---3--:R-:W-:Y:S01]  /*7110*/  F2FP.F16.F32.PACK_AB R4, R120, R117 ;  /* 0x000000757804723e */ /* 0x008fe200000000ff */
[----:B------:R-:W-:Y:S01]  /*7120*/  LDSM.16.MT88.4 R20, [R152+0xa800] ;  /* 0x00a800009814783b */ /* 0x000fe20000004200 */
[----:B------:R-:W-:Y:S01]  /*7130*/  F2FP.F16.F32.PACK_AB R5, R123, R124 ;  /* 0x0000007c7b05723e */ /* 0x000fe200000000ff */
[----:B------:R-:W-:Y:S01]  /*7140*/  FADD.FTZ R117, R117, R2 ;  /* 0x0000000275757221 */ /* 0x000fe20000010000 */
[----:B------:R-:W-:Y:S01]  /*7150*/  F2FP.F16.F32.PACK_AB R6, R119, R122 ;  /* 0x0000007a7706723e */ /* 0x000fe200000000ff */
[----:B------:R-:W-:Y:S01]  /*7160*/  FADD.FTZ R124, R124, R3 ;  /* 0x000000037c7c7221 */ /* 0x000fe20000010000 */
[----:B--2---:R-:W-:Y:S01]  /*7170*/  F2FP.F16.F32.PACK_AB R7, R126, R121 ;  /* 0x000000797e07723e */ /* 0x004fe200000000ff */
[----:B------:R-:W-:Y:S01]  /*7180*/  FADD.FTZ R117, R120, R117 ;  /* 0x0000007578757221 */ /* 0x000fe20000010000 */
[----:B------:R-:W-:Y:S01]  /*7190*/  MOV R3, R34 ;  /* 0x0000002200037202 */ /* 0x000fe20000000f00 */
        /* <DEDUP_REMOVED lines=18> */
[----:B--2---:R-:W-:Y:S01]  /*72c0*/  HMMA.16816.F32 R52, R4, R12, R52 ;  /* 0x0000000c0434723c */ /* 0x004fe20000001834 */
[----:B------:R-:W-:Y:S01]  /*72d0*/  FFMA.FTZ R12, R30, UR10, -R115 ;  /* 0x0000000a1e0c7c23 */ /* 0x000fe20008010873 */
[----:B------:R-:W-:-:S02]  /*72e0*/  FFMA.FTZ R13, R31, UR10, -R110 ;  /* 0x0000000a1f0d7c23 */ /* 0x000fc4000801086e */
[----:B------:R-:W-:Y:S01]  /*72f0*/  LDSM.16.MT88.4 R28, [R148+0x9000] ;  /* 0x00900000941c783b */ /* 0x000fe20000004200 */
[----:B------:R-:W2:Y:S03]  /*7300*/  MUFU.EX2 R127, R12 ;  /* 0x0000000c007f7308 */ /* 0x000ea60000000800 */
        /* <DEDUP_REMOVED lines=8> */
[C---:B---3--:R-:W-:Y:S08]  /*7390*/  HMMA.16816.F32 R60, R4.reuse, R8, R60 ;  /* 0x00000008043c723c */ /* 0x048ff0000000183c */
[----:B------:R-:W-:Y:S01]  /*73a0*/  HMMA.16816.F32 R64, R4, R10, R64 ;  /* 0x0000000a0440723c */ /* 0x000fe20000001840 */
[----:B------:R-:W3:Y:S01]  /*73b0*/  LDSM.16.MT88.4 R8, [R106+0x9000] ;  /* 0x009000006a08783b */ /* 0x000ee20000004200 */
[----:B------:R-:W-:Y:S01]  /*73c0*/  F2FP.F16.F32.PACK_AB R4, R129, R128 ;  /* 0x000000808104723e */ /* 0x000fe200000000ff */
[----:B------:R-:W-:Y:S01]  /*73d0*/  FADD.FTZ R128, R128, R119 ;  /* 0x0000007780807221 */ /* 0x000fe20000010000 */
        /* <DEDUP_REMOVED lines=16> */
[C---:B---3--:R-:W-:Y:S08]  /*74e0*/  HMMA.16816.F32 R72, R4.reuse, R8, R72 ;  /* 0x000000080448723c */ /* 0x048ff00000001848 */
[C---:B------:R-:W-:Y:S01]  /*74f0*/  HMMA.16816.F32 R68, R4.reuse, R10, R68 ;  /* 0x0000000a0444723c */ /* 0x040fe20000001844 */
[----:B------:R-:W2:Y:S07]  /*7500*/  LDSM.16.MT88.4 R8, [R106+0xb000] ;  /* 0x00b000006a08783b */ /* 0x000eae0000004200 */
[C---:B------:R-:W-:Y:S01]  /*7510*/  HMMA.16816.F32 R36, R4.reuse, R20, R36 ;  /* 0x000000140424723c */ /* 0x040fe20000001824 */
[--C-:B------:R-:W-:Y:S01]  /*7520*/  FFMA.FTZ R20, R114, UR10, -R115.reuse ;  /* 0x0000000a72147c23 */ /* 0x100fe20008010873 */
[--C-:B------:R-:W-:Y:S01]  /*7530*/  FFMA.FTZ R21, R113, UR10, -R110.reuse ;  /* 0x0000000a71157c23 */ /* 0x100fe2000801086e */
[----:B------:R-:W3:Y:S04]  /*7540*/  MUFU.EX2 R114, R118 ;  /* 0x0000007600727308 */ /* 0x000ee80000000800 */
[----:B------:R-:W4:Y:S01]  /*7550*/  MUFU.EX2 R111, R21 ;  /* 0x00000015006f7308 */ /* 0x000f220000000800 */
        /* <DEDUP_REMOVED lines=8> */
[----:B------:R5:W4:Y:S01]  /*75e0*/  MUFU.EX2 R113, R22 ;  /* 0x0000001600717308 */ /* 0x000b220000000800 */
[C---:B------:R-:W-:Y:S03]  /*75f0*/  HMMA.16816.F32 R88, R4.reuse, R28, R88 ;  /* 0x0000001c0458723c */ /* 0x040fe60000001858 */
[----:B------:R-:W-:Y:S04]  /*7600*/  MUFU.EX2 R108, R115 ;  /* 0x00000073006c7308 */ /* 0x000fe80000000800 */
[----:B------:R-:W1:Y:S01]  /*7610*/  MUFU.EX2 R109, R109 ;  /* 0x0000006d006d7308 */ /* 0x000e620000000800 */
[C---:B------:R-:W-:Y:S01]  /*7620*/  HMMA.16816.F32 R84, R4.reuse, R30, R84 ;  /* 0x0000001e0454723c */ /* 0x040fe20000001854 */
[----:B------:R-:W1:Y:S04]  /*7630*/  LDSM.16.MT88.4 R28, [R152+0x9800] ;  /* 0x00980000981c783b */ /* 0x000e680000004200 */
[----:B-----5:R-:W-:Y:S03]  /*7640*/  LDSM.16.MT88.4 R20, [R106+0x9800] ;  /* 0x009800006a14783b */ /* 0x020fe60000004200 */
[C---:B------:R-:W-:Y:S08]  /*7650*/  HMMA.16816.F32 R80, R4.reuse, R24, R80 ;  /* 0x000000180450723c */ /* 0x040ff00000001850 */
[C---:B------:R-:W-:Y:S01]  /*7660*/  HMMA.16816.F32 R76, R4.reuse, R26, R76 ;  /* 0x0000001a044c723c */ /* 0x040fe2000000184c */
[----:B------:R-:W5:Y:S07]  /*7670*/  LDSM.16.MT88.4 R24, [R107+0x9800] ;  /* 0x009800006b18783b */ /* 0x000f6e0000004200 */
[C---:B--2---:R-:W-:Y:S08]  /*7680*/  HMMA.16816.F32 R60, R4.reuse, R8, R60 ;  /* 0x00000008043c723c */ /* 0x044ff0000000183c */
[----:B------:R-:W-:Y:S01]  /*7690*/  HMMA.16816.F32 R64, R4, R10, R64 ;  /* 0x0000000a0440723c */ /* 0x000fe20000001840 */
[----:B---3--:R-:W-:Y:S01]  /*76a0*/  F2FP.F16.F32.PACK_AB R4, R114, R133 ;  /* 0x000000857204723e */ /* 0x008fe200000000ff */
[----:B------:R-:W2:Y:S01]  /*76b0*/  LDSM.16.MT88.4 R8, [R148+0xb800] ;  /* 0x00b800009408783b */ /* 0x000ea20000004200 */
[----:B----4-:R-:W-:Y:S01]  /*76c0*/  F2FP.F16.F32.PACK_AB R5, R116, R111 ;  /* 0x0000006f7405723e */ /* 0x010fe200000000ff */
        /* <DEDUP_REMOVED lines=16> */
[C---:B------:R-:W-:Y:S08]  /*77d0*/  HMMA.16816.F32 R96, R4.reuse, R28, R96 ;  /* 0x0000001c0460723c */ /* 0x040ff00000001860 */
        /* <DEDUP_REMOVED lines=10> */
[----:B------:R-:W-:-:S15]  /*7880*/  HMMA.16816.F32 R64, R4, R18, R64 ;  /* 0x000000120440723c */ /* 0x000fde0000001840 */
[----:B------:R-:W-:-:S05]  /*7890*/  NOP ;  /* 0x0000000000007918 */ /* 0x000fca0000000000 */
.L_x_5620:
        /* <DEDUP_REMOVED lines=14> */
.L_x_5630:
        /* <DEDUP_REMOVED lines=73> */
.L_x_5627:
        /* <DEDUP_REMOVED lines=16> */
[----:B------:R-:W-:Y:S05]  /*7f10*/  ISETP.NE.AND P2, PT, R171, 0x1, PT ;  /* 0x00000001ab00780c */ /* 0x000fea0003f45270 */
        /* <DEDUP_REMOVED lines=247> */
.L_x_5629:
        /* <DEDUP_REMOVED lines=21> */
.L_x_5628:
        /* <DEDUP_REMOVED lines=315> */
.L_x_5626:
        /* <DEDUP_REMOVED lines=203> */
[----:B--2---:R-:W-:Y:S01]  /*b040*/  @P4 FFMA.FTZ R16, R100, R11, R7 ;  /* 0x0000000b64104223 */ /* 0x004fe20000010007 */
[----:B------:R-:W-:Y:S01]  /*b050*/  @P3 FFMA.FTZ R4, R3, R18, R8 ;  /* 0x0000001203043223 */ /* 0x000fe20000010008 */
        /* <DEDUP_REMOVED lines=17> */
.L_x_5632:
[----:B------:R-:W-:Y:S05]  /*b170*/  BSYNC.RECONVERGENT B0 ;  /* 0x0000000000007941 */ /* 0x000fea0003800200 */
.L_x_5631:
[----:B------:R-:W-:Y:S01]  /*b180*/  IMAD.MOV.U32 R7, RZ, RZ, RZ ;  /* 0x000000ffff077224 */ /* 0x000fe200078e00ff */
[----:B------:R-:W-:Y:S01]  /*b190*/  SHF.R.U32.HI R3, RZ, 0x3, R2 ;  /* 0x00000003ff037819 */ /* 0x000fe20000011602 */
[----:B------:R-:W-:Y:S01]  /*b1a0*/  @P1 IMAD.MOV.U32 R20, RZ, RZ, R22 ;  /* 0x000000ffff141224 */ /* 0x000fe200078e0016 */
[----:B------:R-:W3:Y:S01]  /*b1b0*/  LDCU.64 UR4, c[0x0][0x410] ;  /* 0x00008200ff0477ac */ /* 0x000ee20008000a00 */
[----:B------:R-:W-:Y:S01]  /*b1c0*/  IMAD.WIDE.U32 R6, R167, UR6, R6 ;  /* 0x00000006a7067c25 */ /* 0x000fe2000f8e0006 */
[----:B------:R-:W-:Y:S01]  /*b1d0*/  ISETP.GE.AND P3, PT, R3, R158, PT ;  /* 0x0000009e0300720c */ /* 0x000fe20003f66270 */
[----:B------:R-:W-:Y:S02]  /*b1e0*/  BSSY.RECONVERGENT B0, `(.L_x_5633) ;  /* 0x0000017000007945 */ /* 0x000fe40003800200 */
[----:B------:R-:W-:Y:S01]  /*b1f0*/  IMAD R2, R167, UR7, R7 ;  /* 0x00000007a7027c24 */ /* 0x000fe2000f8e0207 */
[----:B------:R-:W-:Y:S01]  /*b200*/  IADD3 R18, P0, PT, R20, R6, RZ ;  /* 0x0000000614127210 */ /* 0x000fe20007f1e0ff */
[C---:B------:R-:W-:Y:S01]  /*b210*/  VIADD R5, R3.reuse, 0x20 ;  /* 0x0000002003057836 */ /* 0x040fe20000000000 */
[C---:B------:R-:W-:Y:S01]  /*b220*/  IADD3 R7, PT, PT, R3.reuse, 0x10, RZ ;  /* 0x0000001003077810 */ /* 0x040fe20007ffe0ff */
[----:B--2---:R-:W-:Y:S01]  /*b230*/  VIADD R9, R3, 0x30 ;  /* 0x0000003003097836 */ /* 0x004fe20000000000 */
        /* <DEDUP_REMOVED lines=17> */
.L_x_5634:
[----:B------:R-:W-:Y:S05]  /*b350*/  BSYNC.RECONVERGENT B0 ;  /* 0x0000000000007941 */ /* 0x000fea0003800200 */
.L_x_5633:
        /* <DEDUP_REMOVED lines=17> */
.L_x_5636:
[----:B------:R-:W-:Y:S05]  /*b470*/  BSYNC.RECONVERGENT B0 ;  /* 0x0000000000007941 */ /* 0x000fea0003800200 */
.L_x_5635:
        /* <DEDUP_REMOVED lines=17> */
.L_x_5638:
[----:B------:R-:W-:Y:S05]  /*b590*/  BSYNC.RECONVERGENT B0 ;  /* 0x0000000000007941 */ /* 0x000fea0003800200 */
.L_x_5637:
[----:B-1234-:R-:W1:Y:S01]  /*b5a0*/  LDS.128 R164, [R166+0x3800] ;  /* 0x00380000a6a47984 */ /* 0x01ee620000000c00 */
[----:B------:R-:W-:Y:S05]  /*b5b0*/  @P0 EXIT ;  /* 0x000000000000094d */ /* 0x000fea0003800000 */
[----:B------:R-:W2:Y:S01]  /*b5c0*/  LDCU.64 UR4, c[0x0][0x3f0] ;  /* 0x00007e00ff0477ac */ /* 0x000ea20008000a00 */
[----:B------:R-:W-:Y:S01]  /*b5d0*/  IADD3 R3, P0, PT, R3, 0x30, RZ ;  /* 0x0000003003037810 */ /* 0x000fe20007f1e0ff */
[----:B------:R-:W-:Y:S01]  /*b5e0*/  IMAD.MOV.U32 R4, RZ, RZ, R18 ;  /* 0x000000ffff047224 */ /* 0x000fe200078e0012 */
[----:B------:R-:W-:-:S03]  /*b5f0*/  MOV R5, R21 ;  /* 0x0000001500057202 */ /* 0x000fc60000000f00 */
[----:B------:R-:W-:Y:S02]  /*b600*/  IMAD.X R0, RZ, RZ, RZ, P0 ;  /* 0x000000ffff007224 */ /* 0x000fe400000e06ff */
[----:B------:R-:W-:-:S04]  /*b610*/  IMAD.WIDE.U32 R4, R3, UR6, R4 ;  /* 0x0000000603047c25 */ /* 0x000fc8000f8e0004 */
[----:B------:R-:W-:-:S04]  /*b620*/  IMAD R0, R0, UR6, RZ ;  /* 0x0000000600007c24 */ /* 0x000fc8000f8e02ff */
[----:B------:R-:W-:Y:S01]  /*b630*/  IMAD R0, R3, UR7, R0 ;  /* 0x0000000703007c24 */ /* 0x000fe2000f8e0200 */
[----:B--2---:R-:W-:-:S04]  /*b640*/  LEA R2, P0, R4, UR4, 0x1 ;  /* 0x0000000404027c11 */ /* 0x004fc8000f8008ff */
[----:B------:R-:W-:-:S04]  /*b650*/  IADD3 R0, PT, PT, R0, R5, RZ ;  /* 0x0000000500007210 */ /* 0x000fc80007ffe0ff */
[----:B------:R-:W-:-:S05]  /*b660*/  LEA.HI.X R3, R4, UR5, R0, 0x1, P0 ;  /* 0x0000000504037c11 */ /* 0x000fca00080f0c00 */
[----:B------:R-:W-:Y:S04]  /*b670*/  STG.E.128 desc[UR16][R2.64], R12 ;  /* 0x0000000c02007986 */ /* 0x000fe8000c101d10 */
[----:B-1----:R-:W-:Y:S01]  /*b680*/  STG.E.128 desc[UR16][R2.64+0x80], R164 ;  /* 0x000080a402007986 */ /* 0x002fe2000c101d10 */
[----:B------:R-:W-:Y:S05]  /*b690*/  EXIT ;  /* 0x000000000000794d */ /* 0x000fea0003800000 */
.L_x_5639:
        /* <DEDUP_REMOVED lines=14> */
.L_x_7265:


//--------------------- .text._ZN5flash24flash_fwd_splitkv_kernelI23Flash_fwd_kernel_traitsILi128ELi64ELi64ELi4ELb0ELb0EN7cutlass6half_tE19Flash_kernel_traitsILi128ELi64ELi64ELi4ES3_EELb1ELb0ELb1ELb0ELb0ELb0ELb0ELb0EEEvNS_16Flash_fwd_paramsE --------------------------
	.section	.text._ZN5flash24flash_fwd_splitkv_kernelI23Flash_fwd_kernel_traitsILi128ELi64ELi64ELi4ELb0ELb0EN7cutlass6half_tE19Flash_kernel_traitsILi128ELi64ELi64ELi4ES3_EELb1ELb0ELb1ELb0ELb0ELb0ELb0ELb0EEEvNS_16Flash_fwd_paramsE,"ax",@progbits
	.align	128
        .global         _ZN5flash24flash_fwd_splitkv_kernelI23Flash_fwd_kernel_traitsILi128ELi64ELi64ELi4ELb0ELb0EN7cutlass6half_tE19Flash_kernel_traitsILi128ELi64ELi64ELi4ES3_EELb1ELb0ELb1ELb0ELb0ELb0ELb0ELb0EEEvNS_16Flash_fwd_paramsE
        .type           _ZN5flash24flash_fwd_splitkv_kernelI23Flash_fwd_kernel_traitsILi128ELi64ELi64ELi4ELb0ELb0EN7cutlass6half_tE19Flash_kernel_traitsILi128ELi64ELi64ELi4ES3_EELb1ELb0ELb1ELb0ELb0ELb0ELb0ELb0EEEvNS_16Flash_fwd_paramsE,@function
        .size           _ZN5flash24flash_fwd_splitkv_kernelI23Flash_fwd_kernel_traitsILi128ELi64ELi64ELi4ELb0ELb0EN7cutlass6half_tE19Flash_kernel_traitsILi128ELi64ELi64ELi4ES3_EELb1ELb0ELb1ELb0ELb0ELb0ELb0ELb0EEEvNS_16Flash_fwd_paramsE,(.L_x_7266 - _ZN5flash24flash_fwd_splitkv_kernelI23Flash_fwd_kernel_traitsILi128ELi64ELi64ELi4ELb0ELb0EN7cutlass6half_tE19Flash_kernel_traitsILi128ELi64ELi64ELi4ES3_EELb1ELb0ELb1ELb0ELb0ELb0ELb0ELb0EEEvNS_16Flash_fwd_paramsE)
        .other          _ZN5flash24flash_fwd_splitkv_kernelI23Flash_fwd_kernel_traitsILi128ELi64ELi64ELi4ELb0ELb0EN7cutlass6half_tE19Flash_kernel_traitsILi128ELi64ELi64ELi4ES3_EELb1ELb0ELb1ELb0ELb0ELb0ELb0ELb0EEEvNS_16Flash_fwd_paramsE,@"STO_CUDA_ENTRY STV_DEFAULT"
_ZN5flash24flash_fwd_splitkv_kernelI23Flash_fwd_kernel_traitsILi128ELi64ELi64ELi4ELb0ELb0EN7cutlass6half_tE19Flash_kernel_traitsILi128ELi64ELi64ELi4ES3_EELb1ELb0ELb1ELb0ELb0ELb0ELb0ELb0EEEvNS_16Flash_fwd_paramsE:
.text._ZN5flash24flash_fwd_splitkv_kernelI23Flash_fwd_kernel_traitsILi128ELi64ELi64ELi4ELb0ELb0EN7cutlass6half_tE19Flash_kernel_traitsILi128ELi64ELi64ELi4ES3_EELb1ELb0ELb1ELb0ELb0ELb0ELb0ELb0EEEvNS_16Flash_fwd_paramsE:
        /* <DEDUP_REMOVED lines=25> */
[----:B------:R-:W-:-:S02]  /*0190*/  @P3 IADD3 R10, P1, PT, R9, UR6, RZ ;  /* 0x00000006090a3c10 */ /* 0x000fc4000ff3e0ff */
[C---:B------:R-:W-:Y:S02]  /*01a0*/  @P2 IADD3.X R5, PT, PT, R8.reuse, UR5, RZ, P0, !PT ;  /* 0x0000000508052c10 */ /* 0x040fe400087fe4ff */
[----:B------:R-:W-:Y:S01]  /*01b0*/  IADD3 R12, P0, PT, R9, R6, RZ ;  /* 0x00000006090c7210 */ /* 0x000fe20007f1e0ff */
[----:B------:R-:W4:Y:S01]  /*01c0*/  S2R R23, SR_CTAID.X ;  /* 0x0000000000177919 */ /* 0x000f220000002500 */
[----:B------:R-:W-:-:S03]  /*01d0*/  @P3 IADD3.X R11, PT, PT, R8, UR7, RZ, P1, !PT ;  /* 0x00000007080b3c10 */ /* 0x000fc60008ffe4ff */
[----:B------:R-:W-:Y:S01]  /*01e0*/  IMAD.X R13, R8, 0x1, R7, P0 ;  /* 0x00000001080d7824 */ /* 0x000fe200000e0607 */
[C---:B------:R-:W-:Y:S01]  /*01f0*/  ISETP.NE.U32.AND P0, PT, R6.reuse, RZ, PT ;  /* 0x000000ff0600720c */ /* 0x040fe20003f05070 */
[----:B------:R4:W5:Y:S03]  /*0200*/  @P3 LDG.E R0, desc[UR16][R10.64] ;  /* 0x000000100a003981 */ /* 0x000966000c1e1900 */
[----:B------:R-:W-:Y:S01]  /*0210*/  ISETP.NE.AND.EX P0, PT, R7, RZ, PT, P0 ;  /* 0x000000ff0700720c */ /* 0x000fe20003f05300 */
[----:B------:R2:W5:Y:S01]  /*0220*/  @P2 LDG.E R97, desc[UR16][R4.64] ;  /* 0x0000001004612981 */ /* 0x000562000c1e1900 */
[----:B------:R-:W-:Y:S02]  /*0230*/  ISETP.EQ.U32.AND P3, PT, R6, RZ, PT ;  /* 0x000000ff0600720c */ /* 0x000fe40003f62070 */
[----:B---3--:R-:W-:Y:S01]  /*0240*/  ISETP.NE.AND P1, PT, RZ, UR4, PT ;  /* 0x00000004ff007c0c */ /* 0x008fe2000bf25270 */
[----:B-1----:R-:W1:Y:S01]  /*0250*/  @!P2 LDC R2, c[0x0][0x43c] ;  /* 0x00010f00ff02ab82 */ /* 0x002e620000000800 */
[----:B------:R-:W-:-:S02]  /*0260*/  IMAD.MOV.U32 R3, RZ, RZ, -0x1 ;  /* 0xffffffffff037424 */ /* 0x000fc400078e00ff */
[----:B------:R-:W-:-:S05]  /*0270*/  ISETP.EQ.OR.EX P3, PT, R7, RZ, !P1, P3 ;  /* 0x000000ff0700720c */ /* 0x000fca0004f62730 */
[----:B------:R-:W3:Y:S08]  /*0280*/  @!P0 LDC R7, c[0x0][0x438] ;  /* 0x00010e00ff078b82 */ /* 0x000ef00000000800 */
[----:B------:R1:W5:Y:S01]  /*0290*/  @!P3 LDG.E R3, desc[UR16][R12.64] ;  /* 0x000000100c03b981 */ /* 0x000362000c1e1900 */
[----:B----4-:R-:W4:Y:S01]  /*02a0*/  @!P4 LDC R11, c[0x0][0x434] ;  /* 0x00010d00ff0bcb82 */ /* 0x010f220000000800 */
[----:B------:R-:W-:-:S07]  /*02b0*/  IMAD.SHL.U32 R156, R23, 0x40, RZ ;  /* 0x00000040179c7824 */ /* 0x000fce00078e00ff */
[----:B------:R-:W1:Y:S01]  /*02c0*/  @!P2 LDC.64 R4, c[0x0][0x488] ;  /* 0x00012200ff04ab82 */ /* 0x000e620000000a00 */
[----:B--2---:R-:W-:-:S05]  /*02d0*/  @P4 IMAD.IADD R11, R15, 0x1, -R154 ;  /* 0x000000010f0b4824 */ /* 0x004fca00078e0a9a */
[----:B----4-:R-:W-:Y:S01]  /*02e0*/  ISETP.GT.AND P3, PT, R11, R156, PT ;  /* 0x0000009c0b00720c */ /* 0x010fe20003f64270 */
[----:B-1-3--:R-:W-:-:S12]  /*02f0*/  @!P0 BRA `(.L_x_5640) ;  /* 0x00000000000c8947 */ /* 0x00afd80003800000 */
[----:B------:R-:W2:Y:S02]  /*0300*/  @P1 LDG.E R6, desc[UR16][R12.64+0x4] ;  /* 0x000004100c061981 */ /* 0x000ea4000c1e1900 */
[----:B--2--5:R-:W-:-:S06]  /*0310*/  @P1 IADD3 R7, PT, PT, R6, -R3, RZ ;  /* 0x8000000306071210 */ /* 0x024fcc0007ffe0ff */
[----:B------:R1:W5:Y:S02]  /*0320*/  @!P1 LDG.E R7, desc[UR16][R12.64] ;  /* 0x000000100c079981 */ /* 0x000364000c1e1900 */
.L_x_5640:
[----:B------:R-:W-:Y:S01]  /*0330*/  @!P2 ISETP.NE.U32.AND P0, PT, R4, RZ, PT ;  /* 0x000000ff0400a20c */ /* 0x000fe20003f05070 */
[----:B------:R-:W-:-:S12]  /*0340*/  @!P3 EXIT ;  /* 0x000000000000b94d */ /* 0x000fd80003800000 */
[----:B------:R-:W2:Y:S01]  /*0350*/  LDCU UR5, c[0x0][0x438] ;  /* 0x00008700ff0577ac */ /* 0x000ea20008000800 */
[----:B------:R-:W-:Y:S01]  /*0360*/  @!P2 ISETP.NE.AND.EX P0, PT, R5, RZ, PT, P0 ;  /* 0x000000ff0500a20c */ /* 0x000fe20003f05300 */
[----:B-----5:R-:W-:Y:S01]  /*0370*/  @P2 IMAD.IADD R97, R97, 0x1, -R0 ;  /* 0x0000000161612824 */ /* 0x020fe200078e0a00 */
[----:B------:R-:W3:Y:S01]  /*0380*/  S2R R18, SR_CTAID.Z ;  /* 0x0000000000127919 */ /* 0x000ee20000002700 */
[----:B------:R-:W4:Y:S01]  /*0390*/  LDCU UR14, c[0x0][0x508] ;  /* 0x0000a100ff0e77ac */ /* 0x000f220008000800 */
[----:B------:R-:W-:-:S04]  /*03a0*/  @!P2 SEL R2, R2, RZ, P0 ;  /* 0x000000ff0202a207 */ /* 0x000fc80000000000 */
        /* <DEDUP_REMOVED lines=8> */
[----:B------:R-:W-:Y:S01]  /*0430*/  LEA.HI R6, R6, R7, RZ, 0x6 ;  /* 0x0000000706067211 */ /* 0x000fe200078f30ff */
[----:B------:R-:W2:Y:S01]  /*0440*/  S2R R2, SR_TID.X ;  /* 0x0000000000027919 */ /* 0x000ea20000002100 */
        /* <DEDUP_REMOVED lines=8> */
[----:B---3--:R-:W-:Y:S05]  /*04d0*/  @P0 BRA `(.L_x_5641) ;  /* 0x0000000400e80947 */ /* 0x008fea0003800000 */
[----:B------:R-:W-:Y:S01]  /*04e0*/  ISETP.NE.AND P0, PT, R154, -0x1, PT ;  /* 0xffffffff9a00780c */ /* 0x000fe20003f05270 */
[----:B------:R-:W3:Y:S01]  /*04f0*/  LDC.64 R4, c[0x0][0x408] ;  /* 0x00010200ff047b82 */ /* 0x000ee20000000a00 */
[----:B--2---:R-:W-:Y:S01]  /*0500*/  SHF.L.U32 R0, R2, 0x3, RZ ;  /* 0x0000000302007819 */ /* 0x004fe200000006ff */
[----:B------:R-:W2:Y:S01]  /*0510*/  LDCU UR7, c[0x0][0x3e0] ;  /* 0x00007c00ff0777ac */ /* 0x000ea20008000800 */
[----:B------:R-:W-:Y:S01]  /*0520*/  SHF.R.U32.HI R2, RZ, 0x3, R2 ;  /* 0x00000003ff027819 */ /* 0x000fe20000011602 */
[----:B------:R-:W-:Y:S01]  /*0530*/  BSSY.RECONVERGENT B0, `(.L_x_5642) ;  /* 0x0000028000007945 */ /* 0x000fe20003800200 */
[----:B------:R-:W-:Y:S01]  /*0540*/  IADD3 R11, PT, PT, -R156, R11, RZ ;  /* 0x0000000b9c0b7210 */ /* 0x000fe20007ffe1ff */
[----:B------:R-:W4:Y:S02]  /*0550*/  LDCU.64 UR4, c[0x0][0x410] ;  /* 0x00008200ff0477ac */ /* 0x000f240008000a00 */
[----:B------:R-:W-:Y:S01]  /*0560*/  VIADD R10, R2, 0x10 ;  /* 0x00000010020a7836 */ /* 0x000fe20000000000 */
[----:B------:R-:W5:Y:S03]  /*0570*/  LDCU UR6, c[0x0][0x434] ;  /* 0x00008680ff0677ac */ /* 0x000f660008000800 */
[----:B------:R-:W1:Y:S01]  /*0580*/  @!P0 LDC.64 R6, c[0x0][0x400] ;  /* 0x00010000ff068b82 */ /* 0x000e620000000a00 */
[----:B------:R-:W-:Y:S01]  /*0590*/  ISETP.GE.AND P3, PT, R10, R11, PT ;  /* 0x0000000b0a00720c */ /* 0x000fe20003f66270 */
[----:B---3--:R-:W-:-:S04]  /*05a0*/  @P0 IMAD.WIDE.U32 R14, R154, R4, RZ ;  /* 0x000000049a0e0225 */ /* 0x008fc800078e00ff */
[C---:B-1----:R-:W-:Y:S01]  /*05b0*/  @!P0 IMAD.WIDE.U32 R12, R155.reuse, R6, RZ ;  /* 0x000000069b0c8225 */ /* 0x042fe200078e00ff */
[----:B------:R-:W-:Y:S02]  /*05c0*/  LOP3.LUT R6, R0, 0x38, RZ, 0xc0, !PT ;  /* 0x0000003800067812 */ /* 0x000fe400078ec0ff */
[----:B------:R-:W-:Y:S01]  /*05d0*/  @P0 MOV R12, R14 ;  /* 0x0000000e000c0202 */ /* 0x000fe20000000f00 */
[----:B------:R-:W-:Y:S02]  /*05e0*/  @!P0 IMAD R0, R155, R7, R13 ;  /* 0x000000079b008224 */ /* 0x000fe400078e020d */
[----:B------:R-:W-:Y:S02]  /*05f0*/  IMAD.MOV.U32 R7, RZ, RZ, RZ ;  /* 0x000000ffff077224 */ /* 0x000fe400078e00ff */
[----:B------:R-:W-:Y:S01]  /*0600*/  @P0 IMAD R0, R154, R5, R15 ;  /* 0x000000059a000224 */ /* 0x000fe200078e020f */
[----:B------:R-:W-:Y:S01]  /*0610*/  LOP3.LUT R15, R6, 0x40, RZ, 0xfc, !PT ;  /* 0x00000040060f7812 */ /* 0x000fe200078efcff */
[----:B------:R-:W-:-:S04]  /*0620*/  IMAD.WIDE.U32 R8, R156, R4, R6 ;  /* 0x000000049c087225 */ /* 0x000fc800078e0006 */
[----:B------:R-:W-:Y:S01]  /*0630*/  IMAD R3, R156, R5, R9 ;  /* 0x000000059c037224 */ /* 0x000fe200078e0209 */
[----:B------:R-:W-:Y:S02]  /*0640*/  IADD3 R12, P0, PT, R12, R8, RZ ;  /* 0x000000080c0c7210 */ /* 0x000fe40007f1e0ff */
[----:B------:R-:W-:-:S03]  /*0650*/  IADD3 R8, PT, PT, R2, 0x20, RZ ;  /* 0x0000002002087810 */ /* 0x000fc60007ffe0ff */
[----:B------:R-:W-:Y:S01]  /*0660*/  IMAD.X R13, R0, 0x1, R3, P0 ;  /* 0x00000001000d7824 */ /* 0x000fe200000e0603 */
[CC--:B------:R-:W-:Y:S01]  /*0670*/  ISETP.GE.AND P0, PT, R2.reuse, R11.reuse, PT ;  /* 0x0000000b0200720c */ /* 0x0c0fe20003f06270 */
[----:B--2---:R-:W-:Y:S01]  /*0680*/  IMAD R3, R155, UR7, R18 ;  /* 0x000000079b037c24 */ /* 0x004fe2000f8e0212 */
[----:B------:R-:W-:Y:S01]  /*0690*/  IADD3 R0, PT, PT, R2, 0x30, RZ ;  /* 0x0000003002007810 */ /* 0x000fe20007ffe0ff */
[----:B----4-:R-:W-:Y:S01]  /*06a0*/  IMAD.WIDE.U32 R12, R18, UR4, R12 ;  /* 0x00000004120c7c25 */ /* 0x010fe2000f8e000c */
[-C--:B------:R-:W-:Y:S02]  /*06b0*/  ISETP.GE.AND P2, PT, R8, R11.reuse, PT ;  /* 0x0000000b0800720c */ /* 0x080fe40003f46270 */
[----:B------:R-:W-:Y:S01]  /*06c0*/  ISETP.GE.AND P1, PT, R0, R11, PT ;  /* 0x0000000b0000720c */ /* 0x000fe20003f26270 */
[----:B-----5:R-:W-:Y:S02]  /*06d0*/  IMAD R3, R3, UR6, R156 ;  /* 0x0000000603037c24 */ /* 0x020fe4000f8e029c */
[----:B------:R-:W-:-:S04]  /*06e0*/  IMAD R19, R18, UR5, R13 ;  /* 0x0000000512137c24 */ /* 0x000fc8000f8e020d */
        /* <DEDUP_REMOVED lines=12> */
.L_x_5643:
[----:B------:R-:W-:Y:S05]  /*07b0*/  BSYNC.RECONVERGENT B0 ;  /* 0x0000000000007941 */ /* 0x000fea0003800200 */
.L_x_5642:
        /* <DEDUP_REMOVED lines=18> */
.L_x_5645:
[----:B------:R-:W-:Y:S05]  /*08e0*/  BSYNC.RECONVERGENT B0 ;  /* 0x0000000000007941 */ /* 0x000fea0003800200 */
.L_x_5644:
        /* <DEDUP_REMOVED lines=18> */
.L_x_5647:
[----:B------:R-:W-:Y:S05]  /*0a10*/  BSYNC.RECONVERGENT B0 ;  /* 0x0000000000007941 */ /* 0x000fea0003800200 */
.L_x_5646:
        /* <DEDUP_REMOVED lines=8> */
[C---:B------:R-:W-:Y:S02]  /*0aa0*/  IMAD R5, R9.reuse, R5, R14 ;  /* 0x0000000509057224 */ /* 0x040fe400078e020e */
[----:B------:R-:W-:Y:S01]  /*0ab0*/  IMAD.WIDE.U32 R12, R9, R4, R12 ;  /* 0x00000004090c7225 */ /* 0x000fe200078e000c */
[----:B----4-:R-:W-:Y:S02]  /*0ac0*/  ISETP.GE.AND P1, PT, R6, UR6, PT ;  /* 0x0000000606007c0c */ /* 0x010fe4000bf26270 */
[----:B------:R-:W-:Y:S01]  /*0ad0*/  ISETP.GE.AND P0, PT, R15, UR6, PT ;  /* 0x000000060f007c0c */ /* 0x000fe2000bf06270 */
[----:B------:R-:W-:Y:S01]  /*0ae0*/  IMAD.IADD R5, R13, 0x1, R5 ;  /* 0x000000010d057824 */ /* 0x000fe200078e0205 */
[----:B-----5:R-:W-:-:S04]  /*0af0*/  LEA R4, P2, R12, UR4, 0x1 ;  /* 0x000000040c047c11 */ /* 0x020fc8000f8408ff */
[----:B------:R-:W-:-:S05]  /*0b00*/  LEA.HI.X R5, R12, UR5, R5, 0x1, P2 ;  /* 0x000000050c057c11 */ /* 0x000fca00090f0c05 */
[----:B------:R4:W-:Y:S04]  /*0b10*/  @!P1 STG.E.128 desc[UR16][R4.64], RZ ;  /* 0x000000ff04009986 */ /* 0x0009e8000c101d10 */
[----:B------:R4:W-:Y:S02]  /*0b20*/  @!P0 STG.E.128 desc[UR16][R4.64+0x80], RZ ;  /* 0x000080ff04008986 */ /* 0x0009e4000c101d10 */
.L_x_5649:
[----:B------:R-:W-:Y:S05]  /*0b30*/  BSYNC.RECONVERGENT B0 ;  /* 0x0000000000007941 */ /* 0x000fea0003800200 */
.L_x_5648:
        /* <DEDUP_REMOVED lines=20> */
.L_x_5641:
[----:B------:R-:W3:Y:S01]  /*0c80*/  LDCU.64 UR4, c[0x0][0x4d8] ;  /* 0x00009b00ff0477ac */ /* 0x000ee20008000a00 */
[----:B------:R-:W-:Y:S01]  /*0c90*/  MOV R4, R155 ;  /* 0x0000009b00047202 */ /* 0x000fe20000000f00 */
[----:B------:R-:W4:Y:S01]  /*0ca0*/  LDCU.64 UR12, c[0x0][0x4e0] ;  /* 0x00009c00ff0c77ac */ /* 0x000f220008000a00 */
[----:B---3--:R-:W-:-:S04]  /*0cb0*/  UISETP.NE.U32.AND UP0, UPT, UR4, URZ, UPT ;  /* 0x000000ff0400728c */ /* 0x008fc8000bf05070 */
[----:B------:R-:W-:Y:S02]  /*0cc0*/  UISETP.NE.AND.EX UP0, UPT, UR5, URZ, UPT, UP0 ;  /* 0x000000ff0500728c */ /* 0x000fe4000bf05300 */
[----:B----4-:R-:W-:-:S04]  /*0cd0*/  UISETP.NE.U32.AND UP1, UPT, UR12, URZ, UPT ;  /* 0x000000ff0c00728c */ /* 0x010fc8000bf25070 */
[----:B------:R-:W-:-:S03]  /*0ce0*/  UISETP.NE.AND.EX UP1, UPT, UR13, URZ, UPT, UP1 ;  /* 0x000000ff0d00728c */ /* 0x000fc6000bf25310 */
[----:B------:R-:W-:Y:S08]  /*0cf0*/  BRA.U !UP0, `(.L_x_5650) ;  /* 0x00000001080c7547 */ /* 0x000ff0000b800000 */
[----:B------:R-:W-:-:S04]  /*0d00*/  IADD3 R4, P0, PT, R9, UR4, RZ ;  /* 0x0000000409047c10 */ /* 0x000fc8000ff1e0ff */
[----:B------:R-:W-:-:S05]  /*0d10*/  IADD3.X R5, PT, PT, R8, UR5, RZ, P0, !PT ;  /* 0x0000000508057c10 */ /* 0x000fca00087fe4ff */
[----:B------:R3:W5:Y:S04]  /*0d20*/  LDG.E R4, desc[UR16][R4.64] ;  /* 0x0000001004047981 */ /* 0x000768000c1e1900 */
.L_x_5650:
[----:B------:R-:W-:Y:S05]  /*0d30*/  BRA.U !UP1, `(.L_x_5651) ;  /* 0x0000000509887547 */ /* 0x000fea000b800000 */
[----:B-1----:R-:W1:Y:S01]  /*0d40*/  LDC R13, c[0x0][0x4f0] ;  /* 0x00013c00ff0d7b82 */ /* 0x002e620000000800 */
[----:B------:R-:W-:Y:S01]  /*0d50*/  LEA R6, R133, 0xffffffc0, 0x6 ;  /* 0xffffffc085067811 */ /* 0x000fe200078e30ff */
[----:B------:R-:W4:Y:S03]  /*0d60*/  LDCU.64 UR4, c[0x0][0x4e8] ;  /* 0x00009d00ff0477ac */ /* 0x000f260008000a00 */
[----:B------:R-:W-:Y:S01]  /*0d70*/  IABS R0, R6 ;  /* 0x0000000600007213 */ /* 0x000fe20000000000 */
[----:B------:R-:W2:Y:S01]  /*0d80*/  LDCU.64 UR6, c[0x0][0x3a0] ;  /* 0x00007400ff0677ac */ /* 0x000ea20008000a00 */
[----:B------:R-:W2:Y:S01]  /*0d90*/  LDCU.64 UR10, c[0x0][0x3b8] ;  /* 0x00007700ff0a77ac */ /* 0x000ea20008000a00 */
[----:B------:R-:W2:Y:S01]  /*0da0*/  LDCU.64 UR8, c[0x0][0x3c0] ;  /* 0x00007800ff0877ac */ /* 0x000ea20008000a00 */
[----:B-1---5:R-:W-:-:S04]  /*0db0*/  IABS R4, R13 ;  /* 0x0000000d00047213 */ /* 0x022fc80000000000 */
[----:B---3--:R-:W1:Y:S08]  /*0dc0*/  I2F.RP R5, R4 ;  /* 0x0000000400057306 */ /* 0x008e700000209400 */
        /* <DEDUP_REMOVED lines=18> */
[----:B------:R-:W1:Y:S03]  /*0ef0*/  LDC R3, c[0x0][0x3e8] ;  /* 0x0000fa00ff037b82 */ /* 0x000e660000000800 */
[----:B------:R-:W-:Y:S01]  /*0f00*/  IMAD R161, R155, UR5, R5 ;  /* 0x000000059ba17c24 */ /* 0x000fe2000f8e0205 */
[----:B------:R-:W3:Y:S07]  /*0f10*/  LDCU.64 UR4, c[0x0][0x3a8] ;  /* 0x00007500ff0477ac */ /* 0x000eee0008000a00 */
[----:B------:R-:W-:-:S02]  /*0f20*/  @P0 IADD3 R7, PT, PT, R7, 0x1, RZ ;  /* 0x0000000107070810 */ /* 0x000fc40007ffe0ff */
[----:B------:R-:W-:-:S03]  /*0f30*/  LEA R160, P0, R4, UR12, 0x2 ;  /* 0x0000000c04a07c11 */ /* 0x000fc6000f8010ff */
[----:B------:R-:W-:Y:S01]  /*0f40*/  @!P1 IMAD.MOV R7, RZ, RZ, -R7 ;  /* 0x000000ffff079224 */ /* 0x000fe200078e0a07 */
[----:B------:R-:W-:Y:S02]  /*0f50*/  LEA.HI.X R161, R4, UR13, R161, 0x2, P0 ;  /* 0x0000000d04a17c11 */ /* 0x000fe400080f14a1 */
[----:B------:R-:W-:-:S05]  /*0f60*/  @!P2 LOP3.LUT R7, RZ, R13, RZ, 0x33, !PT ;  /* 0x0000000dff07a212 */ /* 0x000fca00078e33ff */
[----:B------:R-:W-:-:S06]  /*0f70*/  IMAD.WIDE R14, R7, 0x4, R160 ;  /* 0x00000004070e7825 */ /* 0x000fcc00078e02a0 */
[----:B------:R-:W4:Y:S01]  /*0f80*/  LDG.E R14, desc[UR16][R14.64] ;  /* 0x000000100e0e7981 */ /* 0x000f22000c1e1900 */
[----:B-1----:R-:W-:Y:S01]  /*0f90*/  IABS R4, R3 ;  /* 0x0000000300047213 */ /* 0x002fe20000000000 */
[----:B------:R-:W-:Y:S01]  /*0fa0*/  IMAD.MOV R7, RZ, RZ, -R7 ;  /* 0x000000ffff077224 */ /* 0x000fe200078e0a07 */
[----:B--2---:R-:W-:Y:S02]  /*0fb0*/  MOV R102, UR10 ;  /* 0x0000000a00667c02 */ /* 0x004fe40008000f00 */
[----:B------:R-:W1:Y:S01]  /*0fc0*/  I2F.RP R10, R4 ;  /* 0x00000004000a7306 */ /* 0x000e620000209400 */
[----:B------:R-:W-:Y:S01]  /*0fd0*/  IMAD R6, R13, R7, R6 ;  /* 0x000000070d067224 */ /* 0x000fe200078e0206 */
[----:B------:R-:W-:Y:S02]  /*0fe0*/  MOV R24, UR8 ;  /* 0x0000000800187c02 */ /* 0x000fe40008000f00 */
[----:B------:R-:W-:Y:S02]  /*0ff0*/  MOV R103, UR11 ;  /* 0x0000000b00677c02 */ /* 0x000fe40008000f00 */
[----:B------:R-:W-:-:S02]  /*1000*/  MOV R25, UR9 ;  /* 0x0000000900197c02 */ /* 0x000fc40008000f00 */
[----:B-1----:R-:W1:Y:S02]  /*1010*/  MUFU.RCP R9, R10 ;  /* 0x0000000a00097308 */ /* 0x002e640000001000 */
[----:B-1----:R-:W-:-:S06]  /*1020*/  IADD3 R9, PT, PT, R9, 0xffffffe, RZ ;  /* 0x0ffffffe09097810 */ /* 0x002fcc0007ffe0ff */
[----:B------:R-:W1:Y:S02]  /*1030*/  F2I.FTZ.U32.TRUNC.NTZ R9, R9 ;  /* 0x0000000900097305 */ /* 0x000e64000021f000 */
[----:B-1----:R-:W-:-:S04]  /*1040*/  IMAD.MOV R0, RZ, RZ, -R9 ;  /* 0x000000ffff007224 */ /* 0x002fc800078e0a09 */
        /* <DEDUP_REMOVED lines=19> */
[----:B------:R-:W-:Y:S01]  /*1180*/  IMAD R4, R3, R24, RZ ;  /* 0x0000001803047224 */ /* 0x000fe200078e02ff */
[----:B------:R-:W-:Y:S01]  /*1190*/  SHF.R.S32.HI R3, RZ, 0x1f, R0 ;  /* 0x0000001fff037819 */ /* 0x000fe20000011400 */
[C---:B------:R-:W-:Y:S02]  /*11a0*/  IMAD R12, R6.reuse, R103, R12 ;  /* 0x00000067060c7224 */ /* 0x040fe400078e020c */
[----:B------:R-:W-:Y:S01]  /*11b0*/  IMAD R4, R6, R25, R4 ;  /* 0x0000001906047224 */ /* 0x000fe200078e0204 */
[----:B----4-:R-:W-:Y:S01]  /*11c0*/  SHF.R.S32.HI R5, RZ, 0x1f, R14 ;  /* 0x0000001fff057819 */ /* 0x010fe2000001140e */
[----:B------:R-:W-:-:S04]  /*11d0*/  IMAD.WIDE.U32 R16, R14, UR6, RZ ;  /* 0x000000060e107c25 */ /* 0x000fc8000f8e00ff */
[C---:B------:R-:W-:Y:S02]  /*11e0*/  IMAD R9, R5.reuse, UR6, RZ ;  /* 0x0000000605097c24 */ /* 0x040fe4000f8e02ff */
[----:B---3--:R-:W-:Y:S02]  /*11f0*/  IMAD R5, R5, UR4, RZ ;  /* 0x0000000405057c24 */ /* 0x008fe4000f8e02ff */
[C---:B------:R-:W-:Y:S02]  /*1200*/  IMAD R8, R14.reuse, UR7, R9 ;  /* 0x000000070e087c24 */ /* 0x040fe4000f8e0209 */
[C---:B------:R-:W-:Y:S02]  /*1210*/  IMAD R5, R14.reuse, UR5, R5 ;  /* 0x000000050e057c24 */ /* 0x040fe4000f8e0205 */
[----:B------:R-:W-:Y:S01]  /*1220*/  IMAD.WIDE.U32 R14, R14, UR4, RZ ;  /* 0x000000040e0e7c25 */ /* 0x000fe2000f8e00ff */
[----:B------:R-:W1:Y:S01]  /*1230*/  LDCU.128 UR4, c[0x0][0x3d0] ;  /* 0x00007a00ff0477ac */ /* 0x000e620008000c00 */
[----:B------:R-:W-:-:S02]  /*1240*/  IADD3 R9, PT, PT, R17, R8, RZ ;  /* 0x0000000811097210 */ /* 0x000fc40007ffe0ff */
[----:B------:R-:W-:Y:S02]  /*1250*/  IMAD.MOV.U32 R8, RZ, RZ, R16 ;  /* 0x000000ffff087224 */ /* 0x000fe400078e0010 */
[----:B------:R-:W-:Y:S02]  /*1260*/  IMAD.IADD R15, R15, 0x1, R5 ;  /* 0x000000010f0f7824 */ /* 0x000fe400078e0205 */
[----:B------:R-:W-:-:S04]  /*1270*/  IMAD.WIDE.U32 R8, R6, R102, R8 ;  /* 0x0000006606087225 */ /* 0x000fc800078e0008 */
[----:B------:R-:W-:-:S04]  /*1280*/  IMAD.WIDE.U32 R6, R6, R24, R14 ;  /* 0x0000001806067225 */ /* 0x000fc800078e000e */
[----:B------:R-:W-:Y:S01]  /*1290*/  IMAD.IADD R13, R9, 0x1, R12 ;  /* 0x00000001090d7824 */ /* 0x000fe200078e020c */
[----:B------:R-:W-:Y:S01]  /*12a0*/  IADD3 R5, PT, PT, R7, R4, RZ ;  /* 0x0000000407057210 */ /* 0x000fe20007ffe0ff */
[----:B------:R-:W-:Y:S01]  /*12b0*/  IMAD.MOV.U32 R4, RZ, RZ, R6 ;  /* 0x000000ffff047224 */ /* 0x000fe200078e0006 */
[----:B------:R-:W-:Y:S01]  /*12c0*/  MOV R12, R8 ;  /* 0x00000008000c7202 */ /* 0x000fe20000000f00 */
[C---:B-1----:R-:W-:Y:S02]  /*12d0*/  IMAD R7, R3.reuse, UR4, RZ ;  /* 0x0000000403077c24 */ /* 0x042fe4000f8e02ff */
        /* <DEDUP_REMOVED lines=8> */
.L_x_5651:
[----:B------:R-:W-:-:S13]  /*1360*/  ISETP.NE.AND P0, PT, R3, -0x1, PT ;  /* 0xffffffff0300780c */ /* 0x000fda0003f05270 */
[----:B------:R-:W-:Y:S05]  /*1370*/  @P0 BRA `(.L_x_5653) ;  /* 0x0000000000340947 */ /* 0x000fea0003800000 */
[----:B------:R-:W4:Y:S01]  /*1380*/  LDC.64 R102, c[0x0][0x3b8] ;  /* 0x0000ee00ff667b82 */ /* 0x000f220000000a00 */
[----:B------:R-:W1:Y:S01]  /*1390*/  LDCU.64 UR4, c[0x0][0x3a0] ;  /* 0x00007400ff0477ac */ /* 0x000e620008000a00 */
[----:B---3--:R-:W-:-:S05]  /*13a0*/  SHF.R.S32.HI R5, RZ, 0x1f, R0 ;  /* 0x0000001fff057819 */ /* 0x008fca0000011400 */
[-C--:B----4-:R-:W-:Y:S01]  /*13b0*/  IMAD R6, R5, R102.reuse, RZ ;  /* 0x0000006605067224 */ /* 0x090fe200078e02ff */
[----:B-----5:R-:W-:Y:S01]  /*13c0*/  SHF.R.S32.HI R5, RZ, 0x1f, R4 ;  /* 0x0000001fff057819 */ /* 0x020fe20000011404 */
[----:B------:R-:W-:-:S04]  /*13d0*/  IMAD.WIDE.U32 R8, R0, R102, RZ ;  /* 0x0000006600087225 */ /* 0x000fc800078e00ff */
[----:B------:R-:W-:Y:S02]  /*13e0*/  IMAD R6, R0, R103, R6 ;  /* 0x0000006700067224 */ /* 0x000fe400078e0206 */
[----:B-1----:R-:W-:-:S03]  /*13f0*/  IMAD R5, R5, UR4, RZ ;  /* 0x0000000405057c24 */ /* 0x002fc6000f8e02ff */
[----:B------:R-:W-:Y:S01]  /*1400*/  IADD3 R9, PT, PT, R9, R6, RZ ;  /* 0x0000000609097210 */ /* 0x000fe20007ffe0ff */
[C---:B------:R-:W-:Y:S02]  /*1410*/  IMAD R5, R4.reuse, UR5, R5 ;  /* 0x0000000504057c24 */ /* 0x040fe4000f8e0205 */
[----:B------:R-:W-:-:S05]  /*1420*/  IMAD.WIDE.U32 R8, R4, UR4, R8 ;  /* 0x0000000404087c25 */ /* 0x000fca000f8e0008 */
[----:B------:R-:W-:Y:S01]  /*1430*/  IADD3 R9, PT, PT, R9, R5, RZ ;  /* 0x0000000509097210 */ /* 0x000fe20007ffe0ff */
[----:B------:R-:W-:Y:S05]  /*1440*/  BRA `(.L_x_5654) ;  /* 0x0000000000187947 */ /* 0x000fea0003800000 */
.L_x_5653:
[----:B------:R-:W4:Y:S01]  /*1450*/  LDC.64 R102, c[0x0][0x3b8] ;  /* 0x0000ee00ff667b82 */ /* 0x000f220000000a00 */
[----:B------:R-:W-:-:S05]  /*1460*/  IADD3 R6, PT, PT, R0, R3, RZ ;  /* 0x0000000300067210 */ /* 0x000fca0007ffe0ff */
[C---:B----4-:R-:W-:Y:S02]  /*1470*/  IMAD R9, R6.reuse, R103, RZ ;  /* 0x0000006706097224 */ /* 0x050fe400078e02ff */
[----:B------:R-:W-:-:S05]  /*1480*/  IMAD.WIDE.U32 R6, R6, R102, RZ ;  /* 0x0000006606067225 */ /* 0x000fca00078e00ff */
[----:B------:R-:W-:Y:S02]  /*1490*/  IADD3 R9, PT, PT, R7, R9, RZ ;  /* 0x0000000907097210 */ /* 0x000fe40007ffe0ff */
[----:B------:R-:W-:Y:S02]  /*14a0*/  MOV R8, R6 ;  /* 0x0000000600087202 */ /* 0x000fe40000000f00 */
.L_x_5654:
[----:B------:R-:W-:Y:S05]  /*14b0*/  @P0 BRA `(.L_x_5655) ;  /* 0x0000000000340947 */ /* 0x000fea0003800000 */
[----:B------:R-:W4:Y:S01]  /*14c0*/  LDC.64 R24, c[0x0][0x3c0] ;  /* 0x0000f000ff187b82 */ /* 0x000f220000000a00 */
[----:B------:R-:W1:Y:S01]  /*14d0*/  LDCU.64 UR4, c[0x0][0x3a8] ;  /* 0x00007500ff0477ac */ /* 0x000e620008000a00 */
[----:B---3--:R-:W-:Y:S02]  /*14e0*/  SHF.R.S32.HI R5, RZ, 0x1f, R0 ;  /* 0x0000001fff057819 */ /* 0x008fe40000011400 */
[----:B-----5:R-:W-:-:S05]  /*14f0*/  SHF.R.S32.HI R3, RZ, 0x1f, R4 ;  /* 0x0000001fff037819 */ /* 0x020fca0000011404 */
[----:B-1----:R-:W-:-:S04]  /*1500*/  IMAD R3, R3, UR4, RZ ;  /* 0x0000000403037c24 */ /* 0x002fc8000f8e02ff */
[----:B------:R-:W-:Y:S02]  /*1510*/  IMAD R3, R4, UR5, R3 ;  /* 0x0000000504037c24 */ /* 0x000fe4000f8e0203 */
[-C--:B----4-:R-:W-:Y:S02]  /*1520*/  IMAD R5, R5, R24.reuse, RZ ;  /* 0x0000001805057224 */ /* 0x090fe400078e02ff */
[----:B------:R-:W-:-:S04]  /*1530*/  IMAD.WIDE.U32 R6, R0, R24, RZ ;  /* 0x0000001800067225 */ /* 0x000fc800078e00ff */
[----:B------:R-:W-:-:S05]  /*1540*/  IMAD R5, R0, R25, R5 ;  /* 0x0000001900057224 */ /* 0x000fca00078e0205 */
[----:B------:R-:W-:-:S03]  /*1550*/  IADD3 R7, PT, PT, R7, R5, RZ ;  /* 0x0000000507077210 */ /* 0x000fc60007ffe0ff */
[----:B------:R-:W-:-:S05]  /*1560*/  IMAD.WIDE.U32 R12, R4, UR4, R6 ;  /* 0x00000004040c7c25 */ /* 0x000fca000f8e0006 */
[----:B------:R-:W-:Y:S01]  /*1570*/  IADD3 R13, PT, PT, R13, R3, RZ ;  /* 0x000000030d0d7210 */ /* 0x000fe20007ffe0ff */
[----:B------:R-:W-:Y:S06]  /*1580*/  BRA `(.L_x_5656) ;  /* 0x0000000000187947 */ /* 0x000fec0003800000 */
.L_x_5655:
[----:B------:R-:W1:Y:S01]  /*1590*/  LDC.64 R24, c[0x0][0x3c0] ;  /* 0x0000f000ff187b82 */ /* 0x000e620000000a00 */
[----:B------:R-:W-:-:S05]  /*15a0*/  IADD3 R0, PT, PT, R0, R3, RZ ;  /* 0x0000000300007210 */ /* 0x000fca0007ffe0ff */
[C---:B-1----:R-:W-:Y:S02]  /*15b0*/  IMAD R13, R0.reuse, R25, RZ ;  /* 0x00000019000d7224 */ /* 0x042fe400078e02ff */
[----:B---3-5:R-:W-:-:S05]  /*15c0*/  IMAD.WIDE.U32 R4, R0, R24, RZ ;  /* 0x0000001800047225 */ /* 0x028fca00078e00ff */
[----:B------:R-:W-:Y:S02]  /*15d0*/  IADD3 R13, PT, PT, R5, R13, RZ ;  /* 0x0000000d050d7210 */ /* 0x000fe40007ffe0ff */
[----:B------:R-:W-:-:S07]  /*15e0*/  MOV R12, R4 ;  /* 0x00000004000c7202 */ /* 0x000fce0000000f00 */
.L_x_5656:
        /* <DEDUP_REMOVED lines=22> */
[----:B------:R-:W3:Y:S03]  /*1750*/  LDC.64 R4, c[0x0][0x3d0] ;  /* 0x0000f400ff047b82 */ /* 0x000ee60000000a00 */
        /* <DEDUP_REMOVED lines=12> */
[-C--:B---3--:R-:W-:Y:S02]  /*1820*/  IMAD R3, R3, R4.reuse, RZ ;  /* 0x0000000403037224 */ /* 0x088fe400078e02ff */
[C---:B------:R-:W-:Y:S02]  /*1830*/  IMAD R0, R10.reuse, R7, R0 ;  /* 0x000000070a007224 */ /* 0x040fe400078e0200 */
[----:B------:R-:W-:-:S04]  /*1840*/  IMAD.WIDE.U32 R12, R10, R4, R8 ;  /* 0x000000040a0c7225 */ /* 0x000fc800078e0008 */
[----:B------:R-:W-:Y:S01]  /*1850*/  IMAD R3, R10, R5, R3 ;  /* 0x000000050a037224 */ /* 0x000fe200078e0203 */
[----:B------:R-:W-:-:S04]  /*1860*/  IADD3 R10, PT, PT, R15, R0, RZ ;  /* 0x000000000f0a7210 */ /* 0x000fc80007ffe0ff */
[----:B------:R-:W-:-:S07]  /*1870*/  IADD3 R8, PT, PT, R13, R3, RZ ;  /* 0x000000030d087210 */ /* 0x000fce0007ffe0ff */
.L_x_5652:
[----:B------:R-:W-:Y:S01]  /*1880*/  ISETP.NE.AND P0, PT, R154, -0x1, PT ;  /* 0xffffffff9a00780c */ /* 0x000fe20003f05270 */
[----:B------:R-:W1:Y:S01]  /*1890*/  S2UR UR5, SR_CgaCtaId ;  /* 0x00000000000579c3 */ /* 0x000e620000008800 */
[----:B--2---:R-:W-:Y:S01]  /*18a0*/  SHF.L.U32 R0, R2, 0x3, RZ ;  /* 0x0000000302007819 */ /* 0x004fe200000006ff */
[----:B------:R-:W2:Y:S01]  /*18b0*/  LDCU.64 UR10, c[0x0][0x388] ;  /* 0x00007100ff0a77ac */ /* 0x000ea20008000a00 */
[----:B------:R-:W-:Y:S01]  /*18c0*/  IMAD.SHL.U32 R92, R133, 0x40, RZ ;  /* 0x00000040855c7824 */ /* 0x000fe200078e00ff */
[----:B------:R-:W-:Y:S01]  /*18d0*/  SHF.R.U32.HI R16, RZ, 0x3, R2 ;  /* 0x00000003ff107819 */ /* 0x000fe20000011602 */
[----:B------:R-:W-:Y:S01]  /*18e0*/  IMAD.IADD R148, R11, 0x1, -R156 ;  /* 0x000000010b947824 */ /* 0x000fe200078e0a9c */
[----:B------:R-:W3:Y:S01]  /*18f0*/  LDCU.64 UR8, c[0x0][0x390] ;  /* 0x00007200ff0877ac */ /* 0x000ee20008000a00 */
[----:B------:R-:W-:Y:S01]  /*1900*/  LOP3.LUT R158, R0, 0x38, RZ, 0xc0, !PT ;  /* 0x00000038009e7812 */ /* 0x000fe200078ec0ff */
[----:B------:R-:W-:Y:S01]  /*1910*/  IMAD.MOV.U32 R17, RZ, RZ, RZ ;  /* 0x000000ffff117224 */ /* 0x000fe200078e00ff */
[----:B------:R-:W-:Y:S01]  /*1920*/  IADD3 R93, PT, PT, R92, -0x40, RZ ;  /* 0xffffffc05c5d7810 */ /* 0x000fe20007ffe0ff */
[----:B------:R-:W4:Y:S01]  /*1930*/  LDCU.64 UR6, c[0x0][0x3c8] ;  /* 0x00007900ff0677ac */ /* 0x000f220008000a00 */
[-C--:B------:R-:W-:Y:S01]  /*1940*/  ISETP.GE.AND P5, PT, R16, R148.reuse, PT ;  /* 0x000000941000720c */ /* 0x080fe20003fa6270 */
[----:B------:R-:W5:Y:S01]  /*1950*/  @!P0 LDC.64 R6, c[0x0][0x398] ;  /* 0x0000e600ff068b82 */ /* 0x000f620000000a00 */
[----:B------:R-:W-:Y:S01]  /*1960*/  LOP3.LUT R157, R0, 0x1f8, RZ, 0xc0, !PT ;  /* 0x000001f8009d7812 */ /* 0x000fe200078ec0ff */
[----:B------:R-:W-:Y:S01]  /*1970*/  UMOV UR4, 0x400 ;  /* 0x0000040000047882 */ /* 0x000fe20000000000 */
[----:B------:R-:W-:Y:S01]  /*1980*/  IMAD.WIDE.U32 R22, R23, 0x40, R16 ;  /* 0x0000004017167825 */ /* 0x000fe200078e0010 */
[C---:B------:R-:W-:Y:S01]  /*1990*/  IADD3 R9, PT, PT, R16.reuse, 0x10, RZ ;  /* 0x0000001010097810 */ /* 0x040fe20007ffe0ff */
[----:B------:R-:W-:Y:S01]  /*19a0*/  BSSY.RECONVERGENT B0, `(.L_x_5657) ;  /* 0x000003c000007945 */ /* 0x000fe20003800200 */
[----:B------:R-:W-:Y:S01]  /*19b0*/  LOP3.LUT R157, R157, 0x38, R2, 0x78, !PT ;  /* 0x000000389d9d7812 */ /* 0x000fe200078e7802 */
[----:B------:R-:W-:Y:S01]  /*19c0*/  VIADD R3, R16, 0x30 ;  /* 0x0000003010037836 */ /* 0x000fe20000000000 */
[----:B------:R-:W2:Y:S01]  /*19d0*/  @P0 LDC.64 R4, c[0x0][0x3b0] ;  /* 0x0000ec00ff040b82 */ /* 0x000ea20000000a00 */
[----:B------:R-:W-:-:S02]  /*19e0*/  ISETP.GE.AND P2, PT, R9, R148, PT ;  /* 0x000000940900720c */ /* 0x000fc40003f46270 */
[----:B------:R-:W-:Y:S01]  /*19f0*/  LOP3.LUT R157, R157, 0x1e00, R0, 0xf8, !PT ;  /* 0x00001e009d9d7812 */ /* 0x000fe200078ef800 */
[----:B-1----:R-:W-:Y:S01]  /*1a00*/  ULEA UR5, UR5, UR4, 0x18 ;  /* 0x0000000405057291 */ /* 0x002fe2000f8ec0ff */
[----:B------:R-:W-:-:S05]  /*1a10*/  LOP3.LUT R149, R158, 0x40, RZ, 0xfc, !PT ;  /* 0x000000409e957812 */ /* 0x000fca00078efcff */
[----:B------:R-:W-:Y:S01]  /*1a20*/  LEA R157, R157, UR5, 0x1 ;  /* 0x000000059d9d7c11 */ /* 0x000fe2000f8e08ff */
[----:B-----5:R-:W-:-:S04]  /*1a30*/  @!P0 IMAD.WIDE.U32 R20, R155, R6, RZ ;  /* 0x000000069b148225 */ /* 0x020fc800078e00ff */
[----:B------:R-:W-:Y:S02]  /*1a40*/  @!P0 IMAD R13, R155, R7, R21 ;  /* 0x000000079b0d8224 */ /* 0x000fe400078e0215 */
[----:B------:R-:W-:Y:S01]  /*1a50*/  @!P0 IMAD.MOV.U32 R15, RZ, RZ, R20 ;  /* 0x000000ffff0f8224 */ /* 0x000fe200078e0014 */
[----:B------:R-:W-:Y:S01]  /*1a60*/  IADD3 R20, P1, PT, R158, R12, RZ ;  /* 0x0000000c9e147210 */ /* 0x000fe20007f3e0ff */
[----:B--2---:R-:W-:-:S04]  /*1a70*/  @P0 IMAD.WIDE.U32 R6, R154, R4, RZ ;  /* 0x000000049a060225 */ /* 0x004fc800078e00ff */
[----:B------:R-:W-:Y:S02]  /*1a80*/  @P0 IMAD R13, R154, R5, R7 ;  /* 0x000000059a0d0224 */ /* 0x000fe400078e0207 */
[----:B------:R-:W-:Y:S01]  /*1a90*/  @P0 IMAD.MOV.U32 R15, RZ, RZ, R6 ;  /* 0x000000ffff0f0224 */ /* 0x000fe200078e0006 */
[----:B------:R-:W-:Y:S01]  /*1aa0*/  IADD3 R26, P0, PT, R158, R14, RZ ;  /* 0x0000000e9e1a7210 */ /* 0x000fe20007f1e0ff */
[----:B------:R-:W1:Y:S01]  /*1ab0*/  LDC.64 R4, c[0x0][0x538] ;  /* 0x00014e00ff047b82 */ /* 0x000e620000000a00 */
[----:B------:R-:W-:Y:S01]  /*1ac0*/  IMAD.X R21, RZ, RZ, R8, P1 ;  /* 0x000000ffff157224 */ /* 0x000fe200008e0608 */
[----:B------:R-:W-:Y:S01]  /*1ad0*/  IADD3 R6, PT, PT, -R93, R97, RZ ;  /* 0x000000615d067210 */ /* 0x000fe20007ffe1ff */
[----:B------:R-:W-:Y:S01]  /*1ae0*/  VIADD R7, R16, 0x20 ;  /* 0x0000002010077836 */ /* 0x000fe20000000000 */
[----:B------:R-:W-:Y:S01]  /*1af0*/  IADD3 R12, P3, PT, R158, R15, RZ ;  /* 0x0000000f9e0c7210 */ /* 0x000fe20007f7e0ff */
[----:B------:R-:W-:Y:S01]  /*1b00*/  IMAD.X R27, RZ, RZ, R10, P0 ;  /* 0x000000ffff1b7224 */ /* 0x000fe200000e060a */
[C---:B------:R-:W-:Y:S01]  /*1b10*/  ISETP.GE.AND P6, PT, R16.reuse, R6, PT ;  /* 0x000000061000720c */ /* 0x040fe20003fc6270 */
[----:B------:R-:W-:Y:S01]  /*1b20*/  IMAD.WIDE.U32 R20, R16, R102, R20 ;  /* 0x0000006610147225 */ /* 0x000fe200078e0014 */
[----:B------:R-:W-:-:S02]  /*1b30*/  ISETP.GE.AND P1, PT, R7, R148, PT ;  /* 0x000000940700720c */ /* 0x000fc40003f26270 */
[----:B------:R-:W-:Y:S01]  /*1b40*/  ISETP.GE.AND P0, PT, R3, R148, PT ;  /* 0x000000940300720c */ /* 0x000fe20003f06270 */
[----:B------:R-:W-:Y:S01]  /*1b50*/  IMAD.WIDE.U32 R14, R16, R24, R26 ;  /* 0x00000018100e7225 */ /* 0x000fe200078e001a */
[----:B------:R-:W-:-:S03]  /*1b60*/  LEA R150, P4, R20, UR10, 0x1 ;  /* 0x0000000a14967c11 */ /* 0x000fc6000f8808ff */
[----:B------:R-:W-:Y:S01]  /*1b70*/  IMAD.X R13, RZ, RZ, R13, P3 ;  /* 0x000000ffff0d7224 */ /* 0x000fe200018e060d */
[----:B---3--:R-:W-:Y:S01]  /*1b80*/  LEA R152, P3, R14, UR8, 0x1 ;  /* 0x000000080e987c11 */ /* 0x008fe2000f8608ff */
[C---:B------:R-:W-:Y:S02]  /*1b90*/  IMAD R151, R16.reuse, R103, R21 ;  /* 0x0000006710977224 */ /* 0x040fe400078e0215 */
[----:B------:R-:W-:Y:S02]  /*1ba0*/  IMAD R153, R16, R25, R15 ;  /* 0x0000001910997224 */ /* 0x000fe400078e020f */
[----:B----4-:R-:W-:Y:S01]  /*1bb0*/  IMAD.WIDE.U32 R16, R18, UR6, R12 ;  /* 0x0000000612107c25 */ /* 0x010fe2000f8e000c */
[----:B------:R-:W-:Y:S02]  /*1bc0*/  LEA.HI.X R151, R20, UR11, R151, 0x1, P4 ;  /* 0x0000000b14977c11 */ /* 0x000fe4000a0f0c97 */
        /* <DEDUP_REMOVED lines=25> */
.L_x_5658:
[----:B------:R-:W-:Y:S05]  /*1d60*/  BSYNC.RECONVERGENT B0 ;  /* 0x0000000000007941 */ /* 0x000fea0003800200 */
.L_x_5657:
[----:B------:R-:W-:Y:S01]  /*1d70*/  BSSY.RECONVERGENT B0, `(.L_x_5659) ;  /* 0x000001c000007945 */ /* 0x000fe20003800200 */
[----:B------:R-:W-:-:S03]  /*1d80*/  ISETP.GE.AND P5, PT, R9, R6, PT ;  /* 0x000000060900720c */ /* 0x000fc60003fa6270 */
[----:B------:R-:W-:Y:S10]  /*1d90*/  @P2 BRA `(.L_x_5660) ;  /* 0x0000000000642947 */ /* 0x000ff40003800000 */
[----:B------:R-:W3:Y:S01]  /*1da0*/  LDCU.64 UR8, c[0x0][0x3b0] ;  /* 0x00007600ff0877ac */ /* 0x000ee20008000a00 */
[----:B--2---:R-:W-:Y:S01]  /*1db0*/  IADD3 R13, P2, PT, R22, 0x10, RZ ;  /* 0x00000010160d7810 */ /* 0x004fe20007f5e0ff */
[----:B------:R-:W-:Y:S01]  /*1dc0*/  IMAD.MOV.U32 R14, RZ, RZ, R16 ;  /* 0x000000ffff0e7224 */ /* 0x000fe200078e0010 */
        /* <DEDUP_REMOVED lines=22> */
.L_x_5660:
[----:B------:R-:W-:Y:S05]  /*1f30*/  BSYNC.RECONVERGENT B0 ;  /* 0x0000000000007941 */ /* 0x000fea0003800200 */
.L_x_5659:
[C---:B------:R-:W-:Y:S01]  /*1f40*/  IMAD.SHL.U32 R15, R102.reuse, 0x10, RZ ;  /* 0x00000010660f7824 */ /* 0x040fe200078e00ff */
[----:B------:R-:W-:Y:S01]  /*1f50*/  BSSY.RECONVERGENT B0, `(.L_x_5661) ;  /* 0x000001e000007945 */ /* 0x000fe20003800200 */
[----:B------:R-:W-:Y:S02]  /*1f60*/  ISETP.GE.AND P4, PT, R7, R6, PT ;  /* 0x000000060700720c */ /* 0x000fe40003f86270 */
[----:B------:R-:W-:Y:S01]  /*1f70*/  SHF.L.U64.HI R94, R102, 0x4, R103 ;  /* 0x00000004665e7819 */ /* 0x000fe20000010267 */
[----:B------:R-:W-:Y:S01]  /*1f80*/  IMAD.SHL.U32 R95, R15, 0x2, RZ ;  /* 0x000000020f5f7824 */ /* 0x000fe200078e00ff */
[----:B------:R-:W-:Y:S05]  /*1f90*/  @P1 BRA `(.L_x_5662) ;  /* 0x0000000000641947 */ /* 0x000fea0003800000 */
[----:B------:R-:W4:Y:S01]  /*1fa0*/  LDCU.64 UR8, c[0x0][0x3b0] ;  /* 0x00007600ff0877ac */ /* 0x000f220008000a00 */
[----:B--23--:R-:W-:Y:S01]  /*1fb0*/  IADD3 R13, P1, PT, R22, 0x20, RZ ;  /* 0x00000020160d7810 */ /* 0x00cfe20007f3e0ff */
[----:B------:R-:W-:Y:S01]  /*1fc0*/  IMAD.MOV.U32 R26, RZ, RZ, R16 ;  /* 0x000000ffff1a7224 */ /* 0x000fe200078e0010 */
[----:B------:R-:W-:Y:S01]  /*1fd0*/  MOV R27, R21 ;  /* 0x00000015001b7202 */ /* 0x000fe20000000f00 */
[----:B------:R-:W2:Y:S02]  /*1fe0*/  LDCU UR4, c[0x0][0x440] ;  /* 0x00008800ff0477ac */ /* 0x000ea40008000800 */
[----:B------:R-:W-:Y:S01]  /*1ff0*/  IMAD.X R8, RZ, RZ, R23, P1 ;  /* 0x000000ffff087224 */ /* 0x000fe200008e0617 */
[----:B------:R-:W3:Y:S03]  /*2000*/  LDCU.64 UR6, c[0x0][0x380] ;  /* 0x00007000ff0677ac */ /* 0x000ee60008000a00 */
[----:B----4-:R-:W-:-:S02]  /*2010*/  IMAD R8, R8, UR8, RZ ;  /* 0x0000000808087c24 */ /* 0x010fc4000f8e02ff */
        /* <DEDUP_REMOVED lines=17> */
.L_x_5662:
[----:B------:R-:W-:Y:S05]  /*2130*/  BSYNC.RECONVERGENT B0 ;  /* 0x0000000000007941 */ /* 0x000fea0003800200 */
.L_x_5661:
[----:B------:R-:W-:Y:S01]  /*2140*/  SHF.L.U64.HI R94, R15, 0x1, R94 ;  /* 0x000000010f5e7819 */ /* 0x000fe2000001025e */
[----:B------:R-:W-:Y:S01]  /*2150*/  BSSY.RECONVERGENT B0, `(.L_x_5663) ;  /* 0x000001d000007945 */ /* 0x000fe20003800200 */
[----:B------:R-:W-:Y:S02]  /*2160*/  IADD3 R14, P1, PT, R95, R150, RZ ;  /* 0x000000965f0e7210 */ /* 0x000fe40007f3e0ff */
[----:B------:R-:W-:-:S03]  /*2170*/  ISETP.GE.AND P3, PT, R3, R6, PT ;  /* 0x000000060300720c */ /* 0x000fc60003f66270 */
[----:B------:R-:W-:Y:S01]  /*2180*/  IMAD.X R15, R94, 0x1, R151, P1 ;  /* 0x000000015e0f7824 */ /* 0x000fe200008e0697 */
[----:B------:R-:W-:Y:S09]  /*2190*/  @P0 BRA `(.L_x_5664) ;  /* 0x0000000000600947 */ /* 0x000ff20003800000 */
[----:B------:R-:W5:Y:S01]  /*21a0*/  LDCU.64 UR8, c[0x0][0x3b0] ;  /* 0x00007600ff0877ac */ /* 0x000f620008000a00 */
[----:B------:R-:W-:Y:S02]  /*21b0*/  IADD3 R8, P0, PT, R22, 0x30, RZ ;  /* 0x0000003016087810 */ /* 0x000fe40007f1e0ff */
[----:B------:R-:W-:Y:S01]  /*21c0*/  MOV R17, R21 ;  /* 0x0000001500117202 */ /* 0x000fe20000000f00 */
[----:B------:R-:W1:Y:S02]  /*21d0*/  LDCU UR4, c[0x0][0x440] ;  /* 0x00008800ff0477ac */ /* 0x000e640008000800 */
[----:B--234-:R-:W-:Y:S01]  /*21e0*/  IMAD.X R13, RZ, RZ, R23, P0 ;  /* 0x000000ffff0d7224 */ /* 0x01cfe200000e0617 */
[----:B------:R-:W2:Y:S03]  /*21f0*/  LDCU.64 UR6, c[0x0][0x380] ;  /* 0x00007000ff0677ac */ /* 0x000ea60008000a00 */
[----:B-----5:R-:W-:-:S02]  /*2200*/  IMAD R13, R13, UR8, RZ ;  /* 0x000000080d0d7c24 */ /* 0x020fc4000f8e02ff */
        /* <DEDUP_REMOVED lines=17> */
.L_x_5664:
[----:B------:R-:W-:Y:S05]  /*2320*/  BSYNC.RECONVERGENT B0 ;  /* 0x0000000000007941 */ /* 0x000fea0003800200 */
.L_x_5663:
[----:B------:R-:W-:Y:S04]  /*2330*/  BSSY.RECONVERGENT B0, `(.L_x_5665) ;  /* 0x0000011000007945 */ /* 0x000fe80003800200 */
[----:B------:R-:W-:Y:S05]  /*2340*/  @P6 BRA `(.L_x_5666) ;  /* 0x00000000003c6947 */ /* 0x000fea0003800000 */
[----:B------:R-:W5:Y:S02]  /*2350*/  LDCU UR4, c[0x0][0x440] ;  /* 0x00008800ff0477ac */ /* 0x000f640008000800 */
[----:B-----5:R-:W-:Y:S02]  /*2360*/  ISETP.GE.AND P1, PT, R158, UR4, PT ;  /* 0x000000049e007c0c */ /* 0x020fe4000bf26270 */
[----:B------:R-:W-:-:S11]  /*2370*/  ISETP.GE.AND P0, PT, R149, UR4, PT ;  /* 0x0000000495007c0c */ /* 0x000fd6000bf06270 */
[----:B-1234-:R-:W-:Y:S02]  /*2380*/  @!P1 IMAD.MOV.U32 R12, RZ, RZ, R150 ;  /* 0x000000ffff0c9224 */ /* 0x01efe400078e0096 */
        /* <DEDUP_REMOVED lines=11> */
.L_x_5666:
[----:B------:R-:W-:Y:S05]  /*2440*/  BSYNC.RECONVERGENT B0 ;  /* 0x0000000000007941 */ /* 0x000fea0003800200 */
.L_x_5665:
[----:B------:R-:W-:Y:S04]  /*2450*/  BSSY.RECONVERGENT B0, `(.L_x_5667) ;  /* 0x0000011000007945 */ /* 0x000fe80003800200 */
[----:B------:R-:W-:Y:S05]  /*2460*/  @P5 BRA `(.L_x_5668) ;  /* 0x00000000003c5947 */ /* 0x000fea0003800000 */
[----:B------:R-:W5:Y:S02]  /*2470*/  LDCU UR4, c[0x0][0x440] ;  /* 0x00008800ff0477ac */ /* 0x000f640008000800 */
[----:B-----5:R-:W-:Y:S02]  /*2480*/  ISETP.GE.AND P0, PT, R149, UR4, PT ;  /* 0x0000000495007c0c */ /* 0x020fe4000bf06270 */
[----:B------:R-:W-:-:S11]  /*2490*/  ISETP.GE.AND P1, PT, R158, UR4, PT ;  /* 0x000000049e007c0c */ /* 0x000fd6000bf26270 */
[----:B-1234-:R-:W-:Y:S02]  /*24a0*/  @!P0 IMAD.MOV.U32 R12, RZ, RZ, R14 ;  /* 0x000000ffff0c8224 */ /* 0x01efe400078e000e */
        /* <DEDUP_REMOVED lines=11> */
.L_x_5668:
[----:B------:R-:W-:Y:S05]  /*2560*/  BSYNC.RECONVERGENT B0 ;  /* 0x0000000000007941 */ /* 0x000fea0003800200 */
.L_x_5667:
[----:B------:R-:W-:Y:S04]  /*2570*/  BSSY.RECONVERGENT B0, `(.L_x_5669) ;  /* 0x0000013000007945 */ /* 0x000fe80003800200 */
[----:B------:R-:W-:Y:S05]  /*2580*/  @P4 BRA `(.L_x_5670) ;  /* 0x0000000000444947 */ /* 0x000fea0003800000 */
[----:B------:R-:W5:Y:S01]  /*2590*/  LDCU UR4, c[0x0][0x440] ;  /* 0x00008800ff0477ac */ /* 0x000f620008000800 */
[----:B------:R-:W-:-:S04]  /*25a0*/  IMAD.WIDE.U32 R16, R102, 0x20, RZ ;  /* 0x0000002066107825 */ /* 0x000fc800078e00ff */
[----:B-1234-:R-:W-:Y:S01]  /*25b0*/  IMAD.SHL.U32 R13, R103, 0x20, RZ ;  /* 0x00000020670d7824 */ /* 0x01efe200078e00ff */
        /* <DEDUP_REMOVED lines=14> */
.L_x_5670:
[----:B------:R-:W-:Y:S05]  /*26a0*/  BSYNC.RECONVERGENT B0 ;  /* 0x0000000000007941 */ /* 0x000fea0003800200 */
.L_x_5669:
        /* <DEDUP_REMOVED lines=17> */
.L_x_5672:
[----:B------:R-:W-:Y:S05]  /*27c0*/  BSYNC.RECONVERGENT B0 ;  /* 0x0000000000007941 */ /* 0x000fea0003800200 */
.L_x_5671:
[----:B------:R-:W5:Y:S01]  /*27d0*/  LDCU.64 UR6, c[0x0][0x540] ;  /* 0x0000a800ff0677ac */ /* 0x000f620008000a00 */
[----:B------:R-:W-:Y:S01]  /*27e0*/  IMAD.MOV.U32 R19, RZ, RZ, RZ ;  /* 0x000000ffff137224 */ /* 0x000fe200078e00ff */
[----:B------:R-:W0:Y:S01]  /*27f0*/  LDGDEPBAR ;  /* 0x00000000000079af */ /* 0x000e220000000000 */
[----:B------:R-:W2:Y:S01]  /*2800*/  LDCU UR4, c[0x0][0x458] ;  /* 0x00008b00ff0477ac */ /* 0x000ea20008000800 */
[----:B-----5:R-:W-:-:S04]  /*2810*/  IMAD.WIDE.U32 R18, R155, UR6, R18 ;  /* 0x000000069b127c25 */ /* 0x020fc8000f8e0012 */
[----:B------:R-:W-:Y:S01]  /*2820*/  IMAD R8, R155, UR7, R19 ;  /* 0x000000079b087c24 */ /* 0x000fe2000f8e0213 */
[----:B-1----:R-:W-:Y:S01]  /*2830*/  LEA R16, P0, R18, R4, 0x2 ;  /* 0x0000000412107211 */ /* 0x002fe200078010ff */
[C---:B------:R-:W-:Y:S01]  /*2840*/  IMAD.SHL.U32 R146, R2.reuse, 0x40, RZ ;  /* 0x0000004002927824 */ /* 0x040fe200078e00ff */
[--C-:B------:R-:W-:Y:S02]  /*2850*/  SHF.R.U32.HI R26, RZ, 0x1, R2.reuse ;  /* 0x00000001ff1a7819 */ /* 0x100fe40000011602 */
[----:B------:R-:W-:Y:S01]  /*2860*/  SHF.R.U32.HI R10, RZ, 0x2, R2 ;  /* 0x00000002ff0a7819 */ /* 0x000fe20000011602 */
[----:B------:R-:W-:Y:S01]  /*2870*/  IMAD.SHL.U32 R132, R2, 0x2, RZ ;  /* 0x0000000202847824 */ /* 0x000fe200078e00ff */
[----:B------:R-:W-:Y:S01]  /*2880*/  LEA.HI.X R17, R18, R5, R8, 0x2, P0 ;  /* 0x0000000512117211 */ /* 0x000fe200000f1408 */
[----:B------:R-:W-:-:S04]  /*2890*/  DEPBAR.LE SB0, 0x0 ;  /* 0x000080000000791a */ /* 0x000fc80000000000 */
[----:B------:R-:W5:Y:S01]  /*28a0*/  LDG.E R8, desc[UR16][R16.64] ;  /* 0x0000001010087981 */ /* 0x000f62000c1e1900 */
[----:B--2---:R-:W5:Y:S01]  /*28b0*/  MUFU.RCP R5, UR4 ;  /* 0x0000000400057d08 */ /* 0x004f620008001000 */
[----:B---34-:R-:W-:Y:S01]  /*28c0*/  LOP3.LUT R13, R146, 0x1c0, RZ, 0xc0, !PT ;  /* 0x000001c0920d7812 */ /* 0x018fe200078ec0ff */
[----:B------:R-:W-:Y:S01]  /*28d0*/  IMAD.SHL.U32 R4, R2, 0x20, RZ ;  /* 0x0000002002047824 */ /* 0x000fe200078e00ff */
[----:B------:R-:W-:Y:S01]  /*28e0*/  LOP3.LUT R15, R26, 0x1f0, RZ, 0xc0, !PT ;  /* 0x000001f01a0f7812 */ /* 0x000fe200078ec0ff */
[----:B------:R-:W-:Y:S01]  /*28f0*/  BSSY.RECONVERGENT B0, `(.L_x_5673) ;  /* 0x0000022000007945 */ /* 0x000fe20003800200 */
[----:B------:R-:W-:Y:S02]  /*2900*/  LOP3.LUT R13, R13, 0x38, R0, 0xf8, !PT ;  /* 0x000000380d0d7812 */ /* 0x000fe400078ef800 */
[----:B------:R-:W-:Y:S02]  /*2910*/  LOP3.LUT R27, R146, 0x200, RZ, 0xc0, !PT ;  /* 0x00000200921b7812 */ /* 0x000fe400078ec0ff */
[----:B------:R-:W-:-:S02]  /*2920*/  LOP3.LUT R10, R10, 0x7, RZ, 0xc0, !PT ;  /* 0x000000070a0a7812 */ /* 0x000fc400078ec0ff */
[----:B------:R-:W-:Y:S02]  /*2930*/  IADD3 R96, PT, PT, R15, 0x1, R156 ;  /* 0x000000010f607810 */ /* 0x000fe40007ffe09c */
[----:B------:R-:W-:Y:S02]  /*2940*/  LOP3.LUT R147, R27, 0x7c00, R4, 0xf8, !PT ;  /* 0x00007c001b937812 */ /* 0x000fe400078ef804 */
[----:B------:R-:W-:Y:S02]  /*2950*/  LOP3.LUT R26, R13, 0x8, R26, 0x78, !PT ;  /* 0x000000080d1a7812 */ /* 0x000fe400078e781a */
[----:B------:R-:W-:Y:S02]  /*2960*/  IADD3 R96, PT, PT, -R11, R96, R10 ;  /* 0x000000600b607210 */ /* 0x000fe40007ffe10a */
[----:B------:R-:W-:Y:S01]  /*2970*/  SHF.L.U64.HI R4, R24, 0x4, R25 ;  /* 0x0000000418047819 */ /* 0x000fe20000010219 */
[----:B------:R-:W-:Y:S01]  /*2980*/  IMAD.IADD R147, R26, 0x1, R147 ;  /* 0x000000011a937824 */ /* 0x000fe200078e0293 */
[----:B------:R-:W-:-:S02]  /*2990*/  LOP3.LUT R132, R132, 0x6, RZ, 0xc0, !PT ;  /* 0x0000000684847812 */ /* 0x000fc400078ec0ff */
[----:B------:R-:W-:Y:S01]  /*29a0*/  IADD3 R96, PT, PT, R96, UR14, R97 ;  /* 0x0000000e60607c10 */ /* 0x000fe2000fffe061 */
[----:B------:R-:W-:Y:S01]  /*29b0*/  BAR.SYNC.DEFER_BLOCKING 0x0 ;  /* 0x0000000000007b1d */ /* 0x000fe20000010000 */
[----:B-----5:R-:W-:Y:S01]  /*29c0*/  FMUL.FTZ R0, R8, R5 ;  /* 0x0000000508007220 */ /* 0x020fe20000410000 */
[----:B------:R-:W-:-:S04]  /*29d0*/  IMAD.SHL.U32 R5, R24, 0x10, RZ ;  /* 0x0000001018057824 */ /* 0x000fc800078e00ff */
        /* <DEDUP_REMOVED lines=17> */
.L_x_5674:
[----:B------:R2:W-:Y:S04]  /*2af0*/  STS.128 [R157+0x8000], RZ ;  /* 0x008000ff9d007388 */ /* 0x0005e80000000c00 */
[----:B------:R2:W-:Y:S02]  /*2b00*/  STS.128 [R157+0xa000], RZ ;  /* 0x00a000ff9d007388 */ /* 0x0005e40000000c00 */
.L_x_5675:
[----:B------:R-:W-:Y:S05]  /*2b10*/  BSYNC.RECONVERGENT B0 ;  /* 0x0000000000007941 */ /* 0x000fea0003800200 */
.L_x_5673:
[-C--:B------:R-:W-:Y:S01]  /*2b20*/  ISETP.GE.AND P1, PT, R9, R6.reuse, PT ;  /* 0x000000060900720c */ /* 0x080fe20003f26270 */
[----:B------:R-:W-:Y:S01]  /*2b30*/  BSSY.RECONVERGENT B0, `(.L_x_5676) ;  /* 0x000001b000007945 */ /* 0x000fe20003800200 */
[-C--:B------:R-:W-:Y:S02]  /*2b40*/  ISETP.GE.AND P3, PT, R3, R6.reuse, PT ;  /* 0x000000060300720c */ /* 0x080fe40003f66270 */
[----:B------:R-:W-:Y:S02]  /*2b50*/  ISETP.GE.AND P2, PT, R7, R6, PT ;  /* 0x000000060700720c */ /* 0x000fe40003f46270 */
[----:B------:R-:W-:Y:S02]  /*2b60*/  LOP3.LUT R3, R13, 0x8, R2, 0x78, !PT ;  /* 0x000000080d037812 */ /* 0x000fe400078e7802 */
[----:B------:R-:W-:Y:S02]  /*2b70*/  LOP3.LUT R146, R146, 0x400, RZ, 0xc0, !PT ;  /* 0x0000040092927812 */ /* 0x000fe400078ec0ff */
[----:B------:R-:W-:-:S02]  /*2b80*/  LEA R6, P0, R5, R152, 0x1 ;  /* 0x0000009805067211 */ /* 0x000fc400078008ff */
[----:B------:R-:W-:Y:S01]  /*2b90*/  LEA R147, R147, UR5, 0x1 ;  /* 0x0000000593937c11 */ /* 0x000fe2000f8e08ff */
[----:B------:R3:W-:Y:S01]  /*2ba0*/  @P1 STS.128 [R157+0x8800], RZ ;  /* 0x008800ff9d001388 */ /* 0x0007e20000000c00 */
[----:B------:R-:W-:Y:S01]  /*2bb0*/  LEA.HI.X R7, R5, R153, R4, 0x1, P0 ;  /* 0x0000009905077211 */ /* 0x000fe200000f0c04 */
[----:B------:R-:W-:Y:S02]  /*2bc0*/  IMAD R146, R3, 0x2, R146 ;  /* 0x0000000203927824 */ /* 0x000fe400078e0292 */
        /* <DEDUP_REMOVED lines=17> */
.L_x_5677:
[----:B------:R-:W-:Y:S05]  /*2ce0*/  BSYNC.RECONVERGENT B0 ;  /* 0x0000000000007941 */ /* 0x000fea0003800200 */
.L_x_5676:
[----:B------:R1:W-:Y:S01]  /*2cf0*/  @P2 STS.128 [R157+0x9000], RZ ;  /* 0x009000ff9d002388 */ /* 0x0003e20000000c00 */
[----:B------:R-:W-:Y:S03]  /*2d00*/  BSSY.RECONVERGENT B0, `(.L_x_5678) ;  /* 0x0000014000007945 */ /* 0x000fe60003800200 */
[----:B------:R1:W-:Y:S01]  /*2d10*/  @P2 STS.128 [R157+0xb000], RZ ;  /* 0x00b000ff9d002388 */ /* 0x0003e20000000c00 */
[----:B------:R-:W-:Y:S05]  /*2d20*/  @P2 BRA `(.L_x_5679) ;  /* 0x0000000000442947 */ /* 0x000fea0003800000 */
        /* <DEDUP_REMOVED lines=17> */
.L_x_5679:
[----:B------:R-:W-:Y:S05]  /*2e40*/  BSYNC.RECONVERGENT B0 ;  /* 0x0000000000007941 */ /* 0x000fea0003800200 */
.L_x_5678:
        /* <DEDUP_REMOVED lines=19> */
.L_x_5681:
[----:B------:R-:W-:Y:S05]  /*2f80*/  BSYNC.RECONVERGENT B0 ;  /* 0x0000000000007941 */ /* 0x000fea0003800200 */
.L_x_5680:
[----:B------:R-:W-:Y:S01]  /*2f90*/  LDSM.16.M88.4 R28, [R147] ;  /* 0x00000000931c783b */ /* 0x000fe20000000200 */
[----:B------:R-:W-:Y:S01]  /*2fa0*/  R2P PR, R2, 0x6 ;  /* 0x0000000602007804 */ /* 0x000fe20000000000 */
[----:B------:R-:W-:Y:S01]  /*2fb0*/  IMAD.MOV.U32 R3, RZ, RZ, 0x20 ;  /* 0x00000020ff037424 */ /* 0x000fe200078e00ff */
[----:B------:R-:W-:Y:S01]  /*2fc0*/  VIMNMX R135, PT, PT, R96, R97, PT ;  /* 0x0000006160877248 */ /* 0x000fe20003fe0100 */
[----:B------:R-:W5:Y:S01]  /*2fd0*/  LDSM.16.M88.4 R48, [R146+UR5+0x4000] ;  /* 0x004000059230783b */ /* 0x000f620008000200 */
[----:B----4-:R-:W-:Y:S01]  /*2fe0*/  VIADD R4, R146, UR5 ;  /* 0x0000000592047c36 */ /* 0x010fe20008000000 */
[----:B------:R-:W-:Y:S01]  /*2ff0*/  VIADDMNMX R134, R96, 0x8, R97, PT ;  /* 0x0000000860867846 */ /* 0x000fe20003800161 */
[----:B------:R-:W-:Y:S01]  /*3000*/  IMAD.MOV.U32 R2, RZ, RZ, 0x40 ;  /* 0x00000040ff027424 */ /* 0x000fe200078e00ff */
[----:B------:R-:W-:Y:S01]  /*3010*/  SEL R3, R3, 0xffffffe0, !P1 ;  /* 0xffffffe003037807 */ /* 0x000fe20004800000 */
[----:B------:R-:W4:Y:S03]  /*3020*/  LDSM.16.M88.4 R32, [R146+UR5+0x5000] ;  /* 0x005000059220783b */ /* 0x000f260008000200 */
[----:B------:R-:W-:Y:S01]  /*3030*/  SEL R2, R2, 0xffffffc0, !P2 ;  /* 0xffffffc002027807 */ /* 0x000fe20005000000 */
[--C-:B------:R-:W-:Y:S01]  /*3040*/  IMAD.IADD R145, R147, 0x1, R3.reuse ;  /* 0x0000000193917824 */ /* 0x100fe200078e0203 */
[----:B------:R-:W-:Y:S01]  /*3050*/  LDSM.16.M88.4 R40, [R146+UR5+0x4800] ;  /* 0x004800059228783b */ /* 0x000fe20008000200 */
[----:B------:R-:W-:-:S02]  /*3060*/  IMAD.IADD R141, R4, 0x1, R3 ;  /* 0x00000001048d7824 */ /* 0x000fc400078e0203 */
[--C-:B------:R-:W-:Y:S01]  /*3070*/  IMAD.IADD R144, R147, 0x1, R2.reuse ;  /* 0x0000000193907824 */ /* 0x100fe200078e0202 */
[----:B------:R-:W-:Y:S01]  /*3080*/  LDSM.16.M88.4 R16, [R145] ;  /* 0x000000009110783b */ /* 0x000fe20000000200 */
[----:B------:R-:W-:Y:S02]  /*3090*/  IMAD.IADD R140, R4, 0x1, R2 ;  /* 0x00000001048c7824 */ /* 0x000fe400078e0202 */
[C---:B------:R-:W-:Y:S01]  /*30a0*/  IMAD.IADD R143, R3.reuse, 0x1, R144 ;  /* 0x00000001038f7824 */ /* 0x040fe200078e0290 */
[----:B------:R-:W2:Y:S01]  /*30b0*/  LDSM.16.M88.4 R12, [R141+0x4000] ;  /* 0x004000008d0c783b */ /* 0x000ea20000000200 */
[----:B------:R-:W-:-:S03]  /*30c0*/  IMAD.IADD R139, R3, 0x1, R140 ;  /* 0x00000001038b7824 */ /* 0x000fc600078e028c */
[----:B------:R-:W3:Y:S04]  /*30d0*/  LDSM.16.M88.4 R56, [R146+UR5+0x5800] ;  /* 0x005800059238783b */ /* 0x000ee80008000200 */
[----:B-1----:R-:W1:Y:S04]  /*30e0*/  LDSM.16.M88.4 R8, [R141+0x5000] ;  /* 0x005000008d08783b */ /* 0x002e680000000200 */
[----:B------:R-:W1:Y:S04]  /*30f0*/  LDSM.16.M88.4 R20, [R141+0x4800] ;  /* 0x004800008d14783b */ /* 0x000e680000000200 */
[----:B------:R-:W1:Y:S04]  /*3100*/  LDSM.16.M88.4 R72, [R141+0x5800] ;  /* 0x005800008d48783b */ /* 0x000e680000000200 */
[----:B------:R-:W-:Y:S01]  /*3110*/  LDSM.16.M88.4 R60, [R140+0x4000] ;  /* 0x004000008c3c783b */ /* 0x000fe20000000200 */
[C---:B-----5:R-:W-:Y:S03]  /*3120*/  HMMA.16816.F32 R52, R28.reuse, R48, RZ ;  /* 0x000000301c34723c */ /* 0x060fe600000018ff */
[----:B------:R-:W-:Y:S04]  /*3130*/  LDSM.16.M88.4 R68, [R140+0x4800] ;  /* 0x004800008c44783b */ /* 0x000fe80000000200 */
[----:B------:R-:W-:Y:S01]  /*3140*/  LDSM.16.M88.4 R64, [R140+0x5000] ;  /* 0x005000008c40783b */ /* 0x000fe20000000200 */
[C---:B------:R-:W-:Y:S03]  /*3150*/  HMMA.16816.F32 R48, R28.reuse, R50, RZ ;  /* 0x000000321c30723c */ /* 0x040fe600000018ff */
[----:B------:R-:W-:Y:S04]  /*3160*/  LDSM.16.M88.4 R4, [R139+0x4000] ;  /* 0x004000008b04783b */ /* 0x000fe80000000200 */
[----:B------:R-:W-:Y:S01]  /*3170*/  LDSM.16.M88.4 R80, [R145+0x2000] ;  /* 0x002000009150783b */ /* 0x000fe20000000200 */
[C---:B----4-:R-:W-:Y:S03]  /*3180*/  HMMA.16816.F32 R36, R28.reuse, R32, RZ ;  /* 0x000000201c24723c */ /* 0x050fe600000018ff */
[----:B------:R-:W-:Y:S04]  /*3190*/  LDSM.16.M88.4 R88, [R141+0x7800] ;  /* 0x007800008d58783b */ /* 0x000fe80000000200 */
[----:B------:R-:W-:Y:S01]  /*31a0*/  LDSM.16.M88.4 R84, [R141+0x7000] ;  /* 0x007000008d54783b */ /* 0x000fe20000000200 */
[----:B------:R-:W-:Y:S03]  /*31b0*/  HMMA.16816.F32 R32, R28, R34, RZ ;  /* 0x000000221c20723c */ /* 0x000fe600000018ff */
[----:B------:R-:W0:Y:S05]  /*31c0*/  LDGDEPBAR ;  /* 0x00000000000079af */ /* 0x000e2a0000000000 */
[C---:B--2---:R-:W-:Y:S08]  /*31d0*/  HMMA.16816.F32 R52, R16.reuse, R12, R52 ;  /* 0x0000000c1034723c */ /* 0x044ff00000001834 */
[----:B------:R-:W-:Y:S01]  /*31e0*/  HMMA.16816.F32 R48, R16, R14, R48 ;  /* 0x0000000e1030723c */ /* 0x000fe20000001830 */
[----:B------:R-:W2:Y:S07]  /*31f0*/  LDSM.16.M88.4 R12, [R144] ;  /* 0x00000000900c783b */ /* 0x000eae0000000200 */
[C---:B------:R-:W-:Y:S08]  /*3200*/  HMMA.16816.F32 R44, R28.reuse, R40, RZ ;  /* 0x000000281c2c723c */ /* 0x040ff000000018ff */
[C---:B------:R-:W-:Y:S08]  /*3210*/  HMMA.16816.F32 R40, R28.reuse, R42, RZ ;  /* 0x0000002a1c28723c */ /* 0x040ff000000018ff */
[C---:B---3--:R-:W-:Y:S08]  /*3220*/  HMMA.16816.F32 R76, R28.reuse, R56, RZ ;  /* 0x000000381c4c723c */ /* 0x048ff000000018ff */
[----:B------:R-:W-:Y:S01]  /*3230*/  HMMA.16816.F32 R28, R28, R58, RZ ;  /* 0x0000003a1c1c723c */ /* 0x000fe200000018ff */
[----:B------:R-:W3:Y:S07]  /*3240*/  LDSM.16.M88.4 R56, [R140+0x5800] ;  /* 0x005800008c38783b */ /* 0x000eee0000000200 */
[C---:B-1----:R-:W-:Y:S08]  /*3250*/  HMMA.16816.F32 R36, R16.reuse, R8, R36 ;  /* 0x000000081024723c */ /* 0x042ff00000001824 */
[C---:B------:R-:W-:Y:S01]  /*3260*/  HMMA.16816.F32 R32, R16.reuse, R10, R32 ;  /* 0x0000000a1020723c */ /* 0x040fe20000001820 */
[----:B------:R-:W1:Y:S07]  /*3270*/  LDSM.16.M88.4 R8, [R143] ;  /* 0x000000008f08783b */ /* 0x000e6e0000000200 */
[C---:B------:R-:W-:Y:S08]  /*3280*/  HMMA.16816.F32 R44, R16.reuse, R20, R44 ;  /* 0x00000014102c723c */ /* 0x040ff0000000182c */
[C---:B------:R-:W-:Y:S01]  /*3290*/  HMMA.16816.F32 R40, R16.reuse, R22, R40 ;  /* 0x000000161028723c */ /* 0x040fe20000001828 */
[----:B------:R-:W-:Y:S07]  /*32a0*/  LDSM.16.M88.4 R20, [R139+0x4800] ;  /* 0x004800008b14783b */ /* 0x000fee0000000200 */
[C---:B------:R-:W-:Y:S08]  /*32b0*/  HMMA.16816.F32 R76, R16.reuse, R72, R76 ;  /* 0x00000048104c723c */ /* 0x040ff0000000184c */
        /* <DEDUP_REMOVED lines=14> */
[----:B------:R-:W-:Y:S04]  /*33a0*/  LDSM.16.M88.4 R12, [R147+0x2000] ;  /* 0x00200000930c783b */ /* 0x000fe80000000200 */
[----:B------:R-:W-:Y:S03]  /*33b0*/  LDSM.16.M88.4 R56, [R146+UR5+0x6800] ;  /* 0x006800059238783b */ /* 0x000fe60008000200 */
        /* <DEDUP_REMOVED lines=8> */
[----:B------:R-:W4:Y:S07]  /*3440*/  LDSM.16.M88.4 R20, [R146+UR5+0x7000] ;  /* 0x007000059214783b */ /* 0x000f2e0008000200 */
[C---:B--2---:R-:W-:Y:S08]  /*3450*/  HMMA.16816.F32 R76, R8.reuse, R60, R76 ;  /* 0x0000003c084c723c */ /* 0x044ff0000000184c */
        /* <DEDUP_REMOVED lines=8> */
[----:B------:R-:W5:Y:S07]  /*34e0*/  LDSM.16.M88.4 R56, [R140+0x7800] ;  /* 0x007800008c38783b */ /* 0x000f6e0000000200 */
[C---:B---3--:R-:W-:Y:S08]  /*34f0*/  HMMA.16816.F32 R28, R12.reuse, R18, R28 ;  /* 0x000000120c1c723c */ /* 0x048ff0000000181c */
[C---:B----4-:R-:W-:Y:S08]  /*3500*/  HMMA.16816.F32 R36, R12.reuse, R20, R36 ;  /* 0x000000140c24723c */ /* 0x050ff00000001824 */
[C---:B------:R-:W-:Y:S01]  /*3510*/  HMMA.16816.F32 R32, R12.reuse, R22, R32 ;  /* 0x000000160c20723c */ /* 0x040fe20000001820 */
[----:B------:R-:W-:Y:S07]  /*3520*/  LDSM.16.M88.4 R20, [R139+0x6000] ;  /* 0x006000008b14783b */ /* 0x000fee0000000200 */
[----:B------:R-:W-:Y:S01]  /*3530*/  HMMA.16816.F32 R76, R12, R16, R76 ;  /* 0x000000100c4c723c */ /* 0x000fe2000000184c */
[----:B------:R-:W-:Y:S04]  /*3540*/  LDSM.16.M88.4 R12, [R139+0x7000] ;  /* 0x007000008b0c783b */ /* 0x000fe80000000200 */
[----:B------:R-:W-:Y:S03]  /*3550*/  LDSM.16.M88.4 R16, [R139+0x6800] ;  /* 0x006800008b10783b */ /* 0x000fe60000000200 */
[C---:B--2---:R-:W-:Y:S08]  /*3560*/  HMMA.16816.F32 R52, R80.reuse, R8, R52 ;  /* 0x000000085034723c */ /* 0x044ff00000001834 */
[C---:B------:R-:W-:Y:S01]  /*3570*/  HMMA.16816.F32 R48, R80.reuse, R10, R48 ;  /* 0x0000000a5030723c */ /* 0x040fe20000001830 */
[----:B------:R-:W-:Y:S07]  /*3580*/  LDSM.16.M88.4 R8, [R139+0x7800] ;  /* 0x007800008b08783b */ /* 0x000fee0000000200 */
[C---:B-1----:R-:W-:Y:S08]  /*3590*/  HMMA.16816.F32 R44, R80.reuse, R4, R44 ;  /* 0x00000004502c723c */ /* 0x042ff0000000182c */
[----:B------:R-:W-:Y:S01]  /*35a0*/  HMMA.16816.F32 R40, R80, R6, R40 ;  /* 0x000000065028723c */ /* 0x000fe20000001828 */
[----:B------:R-:W1:Y:S01]  /*35b0*/  LDSM.16.M88.4 R4, [R143+0x2000] ;  /* 0x002000008f04783b */ /* 0x000e620000000200 */
[----:B------:R-:W-:-:S06]  /*35c0*/  DEPBAR.LE SB0, 0x0 ;  /* 0x000080000000791a */ /* 0x000fcc0000000000 */
[C---:B------:R-:W-:Y:S08]  /*35d0*/  HMMA.16816.F32 R28, R80.reuse, R90, R28 ;  /* 0x0000005a501c723c */ /* 0x040ff0000000181c */
[C---:B------:R-:W-:Y:S08]  /*35e0*/  HMMA.16816.F32 R36, R80.reuse, R84, R36 ;  /* 0x000000545024723c */ /* 0x040ff00000001824 */
[C---:B------:R-:W-:Y:S08]  /*35f0*/  HMMA.16816.F32 R32, R80.reuse, R86, R32 ;  /* 0x000000565020723c */ /* 0x040ff00000001820 */
[----:B------:R-:W-:Y:S08]  /*3600*/  HMMA.16816.F32 R76, R80, R88, R76 ;  /* 0x00000058504c723c */ /* 0x000ff0000000184c */
        /* <DEDUP_REMOVED lines=9> */
[----:B------:R-:W-:-:S07]  /*36a0*/  IMAD.IADD R10, R93, 0x1, R132 ;  /* 0x000000015d0a7824 */ /* 0x000fce00078e0284 */
[----:B------:R-:W-:Y:S01]  /*36b0*/  HMMA.16816.F32 R36, R4, R12, R36 ;  /* 0x0000000c0424723c */ /* 0x000fe20000001824 */
[----:B------:R-:W-:-:S05]  /*36c0*/  VIADD R12, R10, 0x38 ;  /* 0x000000380a0c7836 */ /* 0x000fca0000000000 */
[----:B------:R-:W-:Y:S02]  /*36d0*/  I2FP.F32.U32 R11, R12 ;  /* 0x0000000c000b7245 */ /* 0x000fe40000201000 */
[C---:B------:R-:W-:Y:S01]  /*36e0*/  HMMA.16816.F32 R52, R4.reuse, R20, R52 ;  /* 0x000000140434723c */ /* 0x040fe20000001834 */
[----:B------:R-:W-:Y:S01]  /*36f0*/  ISETP.GE.AND P5, PT, R12, R135, PT ;  /* 0x000000870c00720c */ /* 0x000fe20003fa6270 */
[----:B------:R-:W-:Y:S02]  /*3700*/  VIADD R20, R10, 0x21 ;  /* 0x000000210a147836 */ /* 0x000fe40000000000 */
[CC--:B------:R-:W-:Y:S01]  /*3710*/  FFMA.FTZ R28, R0.reuse, R11.reuse, R28 ;  /* 0x0000000b001c7223 */ /* 0x0c0fe2000001001c */
[----:B------:R-:W-:Y:S01]  /*3720*/  FFMA.FTZ R30, R0, R11, R30 ;  /* 0x0000000b001e7223 */ /* 0x000fe2000001001e */
[----:B------:R-:W-:Y:S01]  /*3730*/  ISETP.GE.AND P2, PT, R12, R134, PT ;  /* 0x000000860c00720c */ /* 0x000fe20003f46270 */
[----:B------:R-:W-:Y:S01]  /*3740*/  VIADD R12, R10, 0x11 ;  /* 0x000000110a0c7836 */ /* 0x000fe20000000000 */
[----:B------:R-:W-:Y:S01]  /*3750*/  HMMA.16816.F32 R48, R4, R22, R48 ;  /* 0x000000160430723c */ /* 0x000fe20000001830 */
[----:B------:R-:W-:Y:S01]  /*3760*/  FSEL R127, R28, -INF , !P5 ;  /* 0xff8000001c7f7808 */ /* 0x000fe20006800000 */
[----:B------:R-:W-:Y:S01]  /*3770*/  VIADD R21, R10, 0x28 ;  /* 0x000000280a157836 */ /* 0x000fe20000000000 */
[----:B------:R-:W-:-:S05]  /*3780*/  FSEL R122, R30, -INF , !P2 ;  /* 0xff8000001e7a7808 */ /* 0x000fca0005000000 */
[C---:B------:R-:W-:Y:S01]  /*3790*/  HMMA.16816.F32 R44, R4.reuse, R16, R44 ;  /* 0x00000010042c723c */ /* 0x040fe2000000182c */
[----:B------:R-:W-:Y:S01]  /*37a0*/  VIADD R16, R10, 0x9 ;  /* 0x000000090a107836 */ /* 0x000fe20000000000 */
[----:B------:R-:W-:Y:S04]  /*37b0*/  BAR.SYNC.DEFER_BLOCKING 0x0 ;  /* 0x0000000000007b1d */ /* 0x000fe80000010000 */
[----:B------:R-:W-:Y:S02]  /*37c0*/  ISETP.GE.AND P3, PT, R16, R135, PT ;  /* 0x000000871000720c */ /* 0x000fe40003f66270 */
[----:B------:R-:W-:Y:S01]  /*37d0*/  HMMA.16816.F32 R40, R4, R18, R40 ;  /* 0x000000120428723c */ /* 0x000fe20000001828 */
[----:B------:R-:W-:Y:S01]  /*37e0*/  VIADD R18, R10, 0x1 ;  /* 0x000000010a127836 */ /* 0x000fe20000000000 */
[----:B------:R-:W-:Y:S01]  /*37f0*/  ISETP.GE.AND P5, PT, R16, R134, PT ;  /* 0x000000861000720c */ /* 0x000fe20003fa6270 */
[----:B------:R-:W-:Y:S01]  /*3800*/  VIADD R19, R10, 0x20 ;  /* 0x000000200a137836 */ /* 0x000fe20000000000 */
[----:B------:R-:W-:-:S02]  /*3810*/  I2FP.F32.U32 R16, R16 ;  /* 0x0000001000107245 */ /* 0x000fc40000201000 */
[C---:B------:R-:W-:Y:S02]  /*3820*/  ISETP.GE.AND P4, PT, R18.reuse, R135, PT ;  /* 0x000000871200720c */ /* 0x040fe40003f86270 */
[----:B------:R-:W-:Y:S01]  /*3830*/  HMMA.16816.F32 R32, R4, R14, R32 ;  /* 0x0000000e0420723c */ /* 0x000fe20000001820 */
[----:B------:R-:W-:Y:S01]  /*3840*/  ISETP.GE.AND P1, PT, R18, R134, PT ;  /* 0x000000861200720c */ /* 0x000fe20003f26270 */
[C---:B------:R-:W-:Y:S01]  /*3850*/  FFMA.FTZ R11, R0.reuse, R16, R49 ;  /* 0x00000010000b7223 */ /* 0x040fe20000010031 */
[----:B------:R-:W-:Y:S01]  /*3860*/  I2FP.F32.U32 R18, R18 ;  /* 0x0000001200127245 */ /* 0x000fe20000201000 */
[----:B------:R-:W-:-:S03]  /*3870*/  FFMA.FTZ R16, R0, R16, R51 ;  /* 0x0000001000107223 */ /* 0x000fc60000010033 */
[----:B------:R-:W-:Y:S01]  /*3880*/  FSEL R11, R11, -INF , !P3 ;  /* 0xff8000000b0b7808 */ /* 0x000fe20005800000 */
[----:B------:R-:W-:Y:S01]  /*3890*/  HMMA.16816.F32 R76, R4, R8, R76 ;  /* 0x00000008044c723c */ /* 0x000fe2000000184c */
[----:B------:R-:W-:Y:S02]  /*38a0*/  VIADD R5, R10, 0x8 ;  /* 0x000000080a057836 */ /* 0x000fe40000000000 */
[CC--:B------:R-:W-:Y:S01]  /*38b0*/  FFMA.FTZ R17, R0.reuse, R18.reuse, R53 ;  /* 0x0000001200117223 */ /* 0x0c0fe20000010035 */
[----:B------:R-:W-:Y:S01]  /*38c0*/  FFMA.FTZ R18, R0, R18, R55 ;  /* 0x0000001200127223 */ /* 0x000fe20000010037 */
[----:B------:R-:W-:Y:S01]  /*38d0*/  VIADD R7, R10, 0x18 ;  /* 0x000000180a077836 */ /* 0x000fe20000000000 */
[----:B------:R-:W-:Y:S01]  /*38e0*/  FSEL R16, R16, -INF , !P5 ;  /* 0xff80000010107808 */ /* 0x000fe20006800000 */
[----:B------:R-:W-:Y:S01]  /*38f0*/  VIADD R4, R10, 0x19 ;  /* 0x000000190a047836 */ /* 0x000fe20000000000 */
[C---:B------:R-:W-:Y:S02]  /*3900*/  ISETP.GE.AND P0, PT, R5.reuse, R135, PT ;  /* 0x000000870500720c */ /* 0x040fe40003f06270 */
[----:B------:R-:W-:-:S02]  /*3910*/  ISETP.GE.AND P6, PT, R5, R134, PT ;  /* 0x000000860500720c */ /* 0x000fc40003fc6270 */
[----:B------:R-:W-:Y:S02]  /*3920*/  I2FP.F32.U32 R5, R5 ;  /* 0x0000000500057245 */ /* 0x000fe40000201000 */
[----:B------:R-:W-:Y:S02]  /*3930*/  FSEL R17, R17, -INF , !P4 ;  /* 0xff80000011117808 */ /* 0x000fe40006000000 */
[----:B------:R-:W-:Y:S01]  /*3940*/  FSEL R18, R18, -INF , !P1 ;  /* 0xff80000012127808 */ /* 0x000fe20004800000 */
[CC--:B------:R-:W-:Y:S01]  /*3950*/  FFMA.FTZ R15, R0.reuse, R5.reuse, R48 ;  /* 0x00000005000f7223 */ /* 0x0c0fe20000010030 */
[----:B------:R-:W-:Y:S01]  /*3960*/  FFMA.FTZ R8, R0, R5, R50 ;  /* 0x0000000500087223 */ /* 0x000fe20000010032 */
[----:B------:R-:W-:Y:S01]  /*3970*/  VIADD R5, R10, 0x10 ;  /* 0x000000100a057836 */ /* 0x000fe20000000000 */
[----:B------:R-:W-:Y:S02]  /*3980*/  ISETP.GE.AND P1, PT, R12, R135, PT ;  /* 0x000000870c00720c */ /* 0x000fe40003f26270 */
[----:B------:R-:W-:-:S02]  /*3990*/  FSEL R15, R15, -INF , !P0 ;  /* 0xff8000000f0f7808 */ /* 0x000fc40004000000 */
[C---:B------:R-:W-:Y:S02]  /*39a0*/  ISETP.GE.AND P2, PT, R5.reuse, R135, PT ;  /* 0x000000870500720c */ /* 0x040fe40003f46270 */
[-C--:B------:R-:W-:Y:S02]  /*39b0*/  ISETP.GE.AND P4, PT, R5, R134.reuse, PT ;  /* 0x000000860500720c */ /* 0x080fe40003f86270 */
[----:B------:R-:W-:Y:S02]  /*39c0*/  I2FP.F32.U32 R5, R5 ;  /* 0x0000000500057245 */ /* 0x000fe40000201000 */
[----:B------:R-:W-:Y:S02]  /*39d0*/  ISETP.GE.AND P0, PT, R12, R134, PT ;  /* 0x000000860c00720c */ /* 0x000fe40003f06270 */
[----:B------:R-:W-:Y:S01]  /*39e0*/  FSEL R8, R8, -INF , !P6 ;  /* 0xff80000008087808 */ /* 0x000fe20007000000 */
[CC--:B------:R-:W-:Y:S01]  /*39f0*/  FFMA.FTZ R13, R0.reuse, R5.reuse, R44 ;  /* 0x00000005000d7223 */ /* 0x0c0fe2000001002c */
[----:B------:R-:W-:Y:S01]  /*3a00*/  I2FP.F32.U32 R12, R12 ;  /* 0x0000000c000c7245 */ /* 0x000fe20000201000 */
[----:B------:R-:W-:Y:S01]  /*3a10*/  FFMA.FTZ R14, R0, R5, R46 ;  /* 0x00000005000e7223 */ /* 0x000fe2000001002e */
[----:B------:R-:W-:-:S02]  /*3a20*/  ISETP.GE.AND P6, PT, R7, R135, PT ;  /* 0x000000870700720c */ /* 0x000fc40003fc6270 */
[----:B------:R-:W-:Y:S01]  /*3a30*/  ISETP.GE.AND P3, PT, R7, R134, PT ;  /* 0x000000860700720c */ /* 0x000fe20003f66270 */
[CC--:B------:R-:W-:Y:S01]  /*3a40*/  FFMA.FTZ R9, R0.reuse, R12.reuse, R45 ;  /* 0x0000000c00097223 */ /* 0x0c0fe2000001002d */
[----:B------:R-:W-:Y:S01]  /*3a50*/  I2FP.F32.U32 R7, R7 ;  /* 0x0000000700077245 */ /* 0x000fe20000201000 */
[----:B------:R-:W-:Y:S01]  /*3a60*/  FFMA.FTZ R12, R0, R12, R47 ;  /* 0x0000000c000c7223 */ /* 0x000fe2000001002f */
[----:B------:R-:W-:Y:S02]  /*3a70*/  FSEL R13, R13, -INF , !P2 ;  /* 0xff8000000d0d7808 */ /* 0x000fe40005000000 */
[----:B------:R-:W-:Y:S01]  /*3a80*/  ISETP.GE.AND P5, PT, R4, R135, PT ;  /* 0x000000870400720c */ /* 0x000fe20003fa6270 */
[-C--:B------:R-:W-:Y:S01]  /*3a90*/  FFMA.FTZ R5, R0, R7.reuse, R40 ;  /* 0x0000000700057223 */ /* 0x080fe20000010028 */
[----:B------:R-:W-:Y:S01]  /*3aa0*/  ISETP.GE.AND P2, PT, R4, R134, PT ;  /* 0x000000860400720c */ /* 0x000fe20003f46270 */
[----:B------:R-:W-:Y:S01]  /*3ab0*/  FFMA.FTZ R6, R0, R7, R42 ;  /* 0x0000000700067223 */ /* 0x000fe2000001002a */
[----:B------:R-:W-:-:S02]  /*3ac0*/  I2FP.F32.U32 R4, R4 ;  /* 0x0000000400047245 */ /* 0x000fc40000201000 */
[----:B------:R-:W-:Y:S02]  /*3ad0*/  FSEL R14, R14, -INF , !P4 ;  /* 0xff8000000e0e7808 */ /* 0x000fe40006000000 */
[----:B------:R-:W-:Y:S01]  /*3ae0*/  FSEL R9, R9, -INF , !P1 ;  /* 0xff80000009097808 */ /* 0x000fe20004800000 */
[-C--:B------:R-:W-:Y:S01]  /*3af0*/  FFMA.FTZ R7, R0, R4.reuse, R41 ;  /* 0x0000000400077223 */ /* 0x080fe20000010029 */
[----:B------:R-:W-:Y:S01]  /*3b00*/  FSEL R12, R12, -INF , !P0 ;  /* 0xff8000000c0c7808 */ /* 0x000fe20004000000 */
[----:B------:R-:W-:Y:S01]  /*3b10*/  FFMA.FTZ R4, R0, R4, R43 ;  /* 0x0000000400047223 */ /* 0x000fe2000001002b */
[----:B------:R-:W-:Y:S02]  /*3b20*/  FSEL R5, R5, -INF , !P6 ;  /* 0xff80000005057808 */ /* 0x000fe40007000000 */
[C---:B------:R-:W-:Y:S02]  /*3b30*/  ISETP.GE.AND P4, PT, R19.reuse, R135, PT ;  /* 0x000000871300720c */ /* 0x040fe40003f86270 */
[----:B------:R-:W-:-:S02]  /*3b40*/  ISETP.GE.AND P1, PT, R19, R134, PT ;  /* 0x000000861300720c */ /* 0x000fc40003f26270 */
[C---:B------:R-:W-:Y:S02]  /*3b50*/  ISETP.GE.AND P0, PT, R20.reuse, R135, PT ;  /* 0x000000871400720c */ /* 0x040fe40003f06270 */
[----:B------:R-:W-:Y:S02]  /*3b60*/  ISETP.GE.AND P6, PT, R20, R134, PT ;  /* 0x000000861400720c */ /* 0x000fe40003fc6270 */
[----:B------:R-:W-:Y:S02]  /*3b70*/  I2FP.F32.U32 R19, R19 ;  /* 0x0000001300137245 */ /* 0x000fe40000201000 */
[----:B------:R-:W-:Y:S02]  /*3b80*/  I2FP.F32.U32 R20, R20 ;  /* 0x0000001400147245 */ /* 0x000fe40000201000 */
[----:B------:R-:W-:Y:S01]  /*3b90*/  FSEL R6, R6, -INF , !P3 ;  /* 0xff80000006067808 */ /* 0x000fe20005800000 */
[CC--:B------:R-:W-:Y:S01]  /*3ba0*/  FFMA.FTZ R36, R0.reuse, R19.reuse, R36 ;  /* 0x0000001300247223 */ /* 0x0c0fe20000010024 */
[C---:B------:R-:W-:Y:S01]  /*3bb0*/  FFMA.FTZ R38, R0.reuse, R19, R38 ;  /* 0x0000001300267223 */ /* 0x040fe20000010026 */
[----:B------:R-:W-:Y:S01]  /*3bc0*/  FFMA.FTZ R37, R0, R20, R37 ;  /* 0x0000001400257223 */ /* 0x000fe20000010025 */
[----:B------:R-:W-:-:S02]  /*3bd0*/  VIADD R19, R10, 0x30 ;  /* 0x000000300a137836 */ /* 0x000fc40000000000 */
[----:B------:R-:W-:Y:S01]  /*3be0*/  FFMA.FTZ R39, R0, R20, R39 ;  /* 0x0000001400277223 */ /* 0x000fe20000010027 */
[----:B------:R-:W-:Y:S01]  /*3bf0*/  FSEL R7, R7, -INF , !P5 ;  /* 0xff80000007077808 */ /* 0x000fe20006800000 */
[----:B------:R-:W-:Y:S01]  /*3c00*/  VIADD R20, R10, 0x29 ;  /* 0x000000290a147836 */ /* 0x000fe20000000000 */
[C---:B------:R-:W-:Y:S02]  /*3c10*/  ISETP.GE.AND P3, PT, R21.reuse, R135, PT ;  /* 0x000000871500720c */ /* 0x040fe40003f66270 */
[-C--:B------:R-:W-:Y:S02]  /*3c20*/  ISETP.GE.AND P5, PT, R21, R134.reuse, PT ;  /* 0x000000861500720c */ /* 0x080fe40003fa6270 */
[----:B------:R-:W-:Y:S02]  /*3c30*/  I2FP.F32.U32 R21, R21 ;  /* 0x0000001500157245 */ /* 0x000fe40000201000 */
[----:B------:R-:W-:Y:S02]  /*3c40*/  FSEL R130, R38, -INF , !P1 ;  /* 0xff80000026827808 */ /* 0x000fe40004800000 */
[----:B------:R-:W-:Y:S01]  /*3c50*/  FSEL R167, R37, -INF , !P0 ;  /* 0xff80000025a77808 */ /* 0x000fe20004000000 */
[C---:B------:R-:W-:Y:S01]  /*3c60*/  FFMA.FTZ R32, R0.reuse, R21, R32 ;  /* 0x0000001500207223 */ /* 0x040fe20000010020 */
[C---:B------:R-:W-:Y:S01]  /*3c70*/  ISETP.GE.AND P1, PT, R19.reuse, R135, PT ;  /* 0x000000871300720c */ /* 0x040fe20003f26270 */
[----:B------:R-:W-:Y:S01]  /*3c80*/  FFMA.FTZ R34, R0, R21, R34 ;  /* 0x0000001500227223 */ /* 0x000fe20000010022 */
[----:B------:R-:W-:-:S02]  /*3c90*/  ISETP.GE.AND P0, PT, R19, R134, PT ;  /* 0x000000861300720c */ /* 0x000fc40003f06270 */
[----:B------:R-:W-:Y:S02]  /*3ca0*/  I2FP.F32.U32 R19, R19 ;  /* 0x0000001300137245 */ /* 0x000fe40000201000 */
[----:B------:R-:W-:Y:S02]  /*3cb0*/  FSEL R4, R4, -INF , !P2 ;  /* 0xff80000004047808 */ /* 0x000fe40005000000 */
[----:B------:R-:W-:Y:S01]  /*3cc0*/  FSEL R169, R36, -INF , !P4 ;  /* 0xff80000024a97808 */ /* 0x000fe20006000000 */
[----:B------:R-:W-:Y:S01]  /*3cd0*/  FFMA.FTZ R78, R0, R19, R78 ;  /* 0x00000013004e7223 */ /* 0x000fe2000001004e */
[----:B------:R-:W-:Y:S01]  /*3ce0*/  ISETP.GE.AND P2, PT, R20, R135, PT ;  /* 0x000000871400720c */ /* 0x000fe20003f46270 */
[----:B------:R-:W-:Y:S01]  /*3cf0*/  FFMA.FTZ R76, R0, R19, R76 ;  /* 0x00000013004c7223 */ /* 0x000fe2000001004c */
[----:B------:R-:W-:Y:S02]  /*3d00*/  ISETP.GE.AND P4, PT, R20, R134, PT ;  /* 0x000000861400720c */ /* 0x000fe40003f86270 */
[----:B------:R-:W-:-:S02]  /*3d10*/  I2FP.F32.U32 R20, R20 ;  /* 0x0000001400147245 */ /* 0x000fc40000201000 */
[----:B------:R-:W-:Y:S02]  /*3d20*/  FSEL R166, R39, -INF , !P6 ;  /* 0xff80000027a67808 */ /* 0x000fe40007000000 */
[----:B------:R-:W-:Y:S01]  /*3d30*/  FSEL R171, R32, -INF , !P3 ;  /* 0xff80000020ab7808 */ /* 0x000fe20005800000 */
[CC--:B------:R-:W-:Y:S01]  /*3d40*/  FFMA.FTZ R33, R0.reuse, R20.reuse, R33 ;  /* 0x0000001400217223 */ /* 0x0c0fe20000010021 */
[----:B------:R-:W-:Y:S01]  /*3d50*/  FFMA.FTZ R35, R0, R20, R35 ;  /* 0x0000001400237223 */ /* 0x000fe20000010023 */
[C---:B------:R-:W-:Y:S01]  /*3d60*/  ISETP.GE.AND P6, PT, R10.reuse, R135, PT ;  /* 0x000000870a00720c */ /* 0x040fe20003fc6270 */
[C---:B------:R-:W-:Y:S01]  /*3d70*/  VIADD R20, R10.reuse, 0x31 ;  /* 0x000000310a147836 */ /* 0x040fe20000000000 */
[C---:B------:R-:W-:Y:S02]  /*3d80*/  ISETP.GE.AND P3, PT, R10.reuse, R134, PT ;  /* 0x000000860a00720c */ /* 0x040fe40003f66270 */
[----:B------:R-:W-:Y:S01]  /*3d90*/  I2FP.F32.U32 R19, R10 ;  /* 0x0000000a00137245 */ /* 0x000fe20000201000 */
[----:B------:R-:W-:Y:S01]  /*3da0*/  VIADD R10, R10, 0x39 ;  /* 0x000000390a0a7836 */ /* 0x000fe20000000000 */
[----:B------:R-:W-:-:S02]  /*3db0*/  FSEL R124, R78, -INF , !P0 ;  /* 0xff8000004e7c7808 */ /* 0x000fc40004000000 */
[----:B------:R-:W-:Y:S01]  /*3dc0*/  ISETP.NE.AND P0, PT, R133, 0x1, PT ;  /* 0x000000018500780c */ /* 0x000fe20003f05270 */
[-C--:B------:R-:W-:Y:S01]  /*3dd0*/  FFMA.FTZ R52, R0, R19.reuse, R52 ;  /* 0x0000001300347223 */ /* 0x080fe20000010034 */
[----:B------:R-:W-:Y:S01]  /*3de0*/  FSEL R164, R34, -INF , !P5 ;  /* 0xff80000022a47808 */ /* 0x000fe20006800000 */
[----:B------:R-:W-:Y:S01]  /*3df0*/  FFMA.FTZ R54, R0, R19, R54 ;  /* 0x0000001300367223 */ /* 0x000fe20000010036 */
[----:B------:R-:W-:Y:S02]  /*3e00*/  FSEL R165, R33, -INF , !P2 ;  /* 0xff80000021a57808 */ /* 0x000fe40005000000 */
[----:B------:R-:W-:Y:S02]  /*3e10*/  FSEL R162, R35, -INF , !P4 ;  /* 0xff80000023a27808 */ /* 0x000fe40006000000 */
[----:B------:R-:W-:Y:S02]  /*3e20*/  FSEL R131, R76, -INF , !P1 ;  /* 0xff8000004c837808 */ /* 0x000fe40004800000 */
[----:B------:R-:W-:-:S02]  /*3e30*/  ISETP.GE.AND P5, PT, R20, R135, PT ;  /* 0x000000871400720c */ /* 0x000fc40003fa6270 */
[-C--:B------:R-:W-:Y:S02]  /*3e40*/  ISETP.GE.AND P2, PT, R20, R134.reuse, PT ;  /* 0x000000861400720c */ /* 0x080fe40003f46270 */
[C---:B------:R-:W-:Y:S02]  /*3e50*/  ISETP.GE.AND P4, PT, R10.reuse, R135, PT ;  /* 0x000000870a00720c */ /* 0x040fe40003f86270 */
[----:B------:R-:W-:Y:S02]  /*3e60*/  ISETP.GE.AND P1, PT, R10, R134, PT ;  /* 0x000000860a00720c */ /* 0x000fe40003f26270 */
[----:B------:R-:W-:Y:S02]  /*3e70*/  I2FP.F32.U32 R20, R20 ;  /* 0x0000001400147245 */ /* 0x000fe40000201000 */
[----:B------:R-:W-:Y:S02]  /*3e80*/  I2FP.F32.U32 R10, R10 ;  /* 0x0000000a000a7245 */ /* 0x000fe40000201000 */
[----:B------:R-:W-:Y:S01]  /*3e90*/  FSEL R19, R52, -INF , !P6 ;  /* 0xff80000034137808 */ /* 0x000fe20007000000 */
[CC--:B------:R-:W-:Y:S01]  /*3ea0*/  FFMA.FTZ R77, R0.reuse, R20.reuse, R77 ;  /* 0x00000014004d7223 */ /* 0x0c0fe2000001004d */
[C---:B------:R-:W-:Y:S01]  /*3eb0*/  FFMA.FTZ R79, R0.reuse, R20, R79 ;  /* 0x00000014004f7223 */ /* 0x040fe2000001004f */
[CC--:B------:R-:W-:Y:S01]  /*3ec0*/  FFMA.FTZ R29, R0.reuse, R10.reuse, R29 ;  /* 0x0000000a001d7223 */ /* 0x0c0fe2000001001d */
[----:B------:R-:W-:Y:S01]  /*3ed0*/  FFMA.FTZ R31, R0, R10, R31 ;  /* 0x0000000a001f7223 */ /* 0x000fe2000001001f */
[----:B------:R-:W-:-:S02]  /*3ee0*/  FSEL R10, R54, -INF , !P3 ;  /* 0xff800000360a7808 */ /* 0x000fc40005800000 */
        /* <DEDUP_REMOVED lines=16> */
.L_x_5683:
        /* <DEDUP_REMOVED lines=59> */
.L_x_5684:
        /* <DEDUP_REMOVED lines=54> */
.L_x_5682:
        /* <DEDUP_REMOVED lines=23> */
[----:B------:R-:W-:-:S03]  /*4870*/  IADD3 R137, PT, PT, R2, R142, RZ ;  /* 0x0000008e02897210 */ /* 0x000fc60007ffe0ff */
[----:B------:R-:W-:Y:S01]  /*4880*/  LDSM.16.MT88.4 R64, [R142+0xa000] ;  /* 0x00a000008e40783b */ /* 0x000fe20000004200 */
[----:B------:R-:W-:-:S03]  /*4890*/  IADD3 R136, PT, PT, R3, R137, RZ ;  /* 0x0000008903887210 */ /* 0x000fc60007ffe0ff */
        /* <DEDUP_REMOVED lines=41> */
[----:B------:R-:W3:Y:S01]  /*4b30*/  LDSM.16.MT88.4 R16, [R142+0xa800] ;  /* 0x00a800008e10783b */ /* 0x000ee20000004200 */
[----:B------:R-:W4:Y:S01]  /*4b40*/  MUFU.EX2 R116, R116 ;  /* 0x0000007400747308 */ /* 0x000f220000000800 */
[--C-:B------:R-:W-:Y:S01]  /*4b50*/  FFMA.FTZ R3, R169, UR4, -R128.reuse ;  /* 0x00000004a9037c23 */ /* 0x100fe20008010880 */
[----:B------:R-:W-:Y:S01]  /*4b60*/  FFMA.FTZ R2, R167, UR4, -R128 ;  /* 0x00000004a7027c23 */ /* 0x000fe20008010880 */
[----:B------:R-:W5:Y:S01]  /*4b70*/  LDSM.16.MT88.4 R12, [R138+0xa800] ;  /* 0x00a800008a0c783b */ /* 0x000f620000004200 */
[----:B------:R-:W-:Y:S01]  /*4b80*/  MUFU.EX2 R119, R119 ;  /* 0x0000007700777308 */ /* 0x000fe20000000800 */
[--C-:B------:R-:W-:Y:S01]  /*4b90*/  FFMA.FTZ R122, R122, UR4, -R129.reuse ;  /* 0x000000047a7a7c23 */ /* 0x100fe20008010881 */
[----:B--2---:R-:W-:Y:S01]  /*4ba0*/  F2FP.F16.F32.PACK_AB R84, R120, R121 ;  /* 0x000000797854723e */ /* 0x004fe200000000ff */
[----:B------:R-:W-:Y:S01]  /*4bb0*/  FFMA.FTZ R123, R123, UR4, -R129 ;  /* 0x000000047b7b7c23 */ /* 0x000fe20008010881 */
[----:B------:R-:W2:Y:S01]  /*4bc0*/  MUFU.EX2 R118, R118 ;  /* 0x0000007600767308 */ /* 0x000ea20000000800 */
[----:B------:R-:W-:-:S03]  /*4bd0*/  FADD.FTZ R120, R121, R120 ;  /* 0x0000007879787221 */ /* 0x000fc60000010000 */
[----:B------:R-:W-:Y:S01]  /*4be0*/  MUFU.EX2 R115, R115 ;  /* 0x0000007300737308 */ /* 0x000fe20000000800 */
[C---:B----4-:R-:W-:Y:S01]  /*4bf0*/  F2FP.F16.F32.PACK_AB R86, R116.reuse, R117 ;  /* 0x000000757456723e */ /* 0x050fe200000000ff */
[----:B------:R-:W-:Y:S02]  /*4c00*/  FADD.FTZ R117, R117, R120 ;  /* 0x0000007875757221 */ /* 0x000fe40000010000 */
[----:B------:R-:W4:Y:S02]  /*4c10*/  MUFU.EX2 R114, R114 ;  /* 0x0000007200727308 */ /* 0x000f240000000800 */
[----:B------:R-:W-:Y:S02]  /*4c20*/  FADD.FTZ R116, R116, R117 ;  /* 0x0000007574747221 */ /* 0x000fe40000010000 */
[----:B------:R-:W-:Y:S01]  /*4c30*/  MUFU.EX2 R113, R113 ;  /* 0x0000007100717308 */ /* 0x000fe20000000800 */
[----:B--2---:R-:W-:Y:S01]  /*4c40*/  F2FP.F16.F32.PACK_AB R85, R118, R119 ;  /* 0x000000777655723e */ /* 0x004fe200000000ff */
[----:B------:R-:W-:-:S02]  /*4c50*/  FADD.FTZ R118, R119, R118 ;  /* 0x0000007677767221 */ /* 0x000fc40000010000 */
[----:B------:R-:W2:Y:S04]  /*4c60*/  MUFU.EX2 R112, R112 ;  /* 0x0000007000707308 */ /* 0x000ea80000000800 */
[----:B------:R-:W-:Y:S01]  /*4c70*/  MUFU.EX2 R108, R108 ;  /* 0x0000006c006c7308 */ /* 0x000fe20000000800 */
[C---:B----4-:R-:W-:Y:S01]  /*4c80*/  F2FP.F16.F32.PACK_AB R87, R114.reuse, R115 ;  /* 0x000000737257723e */ /* 0x050fe200000000ff */
[----:B------:R-:W-:Y:S02]  /*4c90*/  FADD.FTZ R115, R115, R118 ;  /* 0x0000007673737221 */ /* 0x000fe40000010000 */
[----:B------:R-:W4:Y:S02]  /*4ca0*/  MUFU.EX2 R27, R27 ;  /* 0x0000001b001b7308 */ /* 0x000f240000000800 */
[----:B------:R-:W-:-:S02]  /*4cb0*/  FADD.FTZ R114, R114, R115 ;  /* 0x0000007372727221 */ /* 0x000fc40000010000 */
[----:B------:R-:W-:Y:S01]  /*4cc0*/  MUFU.EX2 R111, R111 ;  /* 0x0000006f006f7308 */ /* 0x000fe20000000800 */
[C---:B------:R-:W-:Y:S01]  /*4cd0*/  HMMA.16816.F32 R96, R84.reuse, R92, RZ ;  /* 0x0000005c5460723c */ /* 0x040fe200000018ff */
[----:B--2---:R-:W-:Y:S02]  /*4ce0*/  F2FP.F16.F32.PACK_AB R4, R112, R113 ;  /* 0x000000717004723e */ /* 0x004fe400000000ff */
[----:B------:R-:W2:Y:S04]  /*4cf0*/  MUFU.EX2 R110, R110 ;  /* 0x0000006e006e7308 */ /* 0x000ea80000000800 */
[----:B------:R-:W-:Y:S01]  /*4d00*/  MUFU.EX2 R26, R26 ;  /* 0x0000001a001a7308 */ /* 0x000fe20000000800 */
[----:B------:R-:W-:Y:S01]  /*4d10*/  HMMA.16816.F32 R92, R84, R94, RZ ;  /* 0x0000005e545c723c */ /* 0x000fe200000018ff */
[----:B----4-:R-:W-:-:S02]  /*4d20*/  F2FP.F16.F32.PACK_AB R6, R27, R108 ;  /* 0x0000006c1b06723e */ /* 0x010fc400000000ff */
[----:B------:R-:W4:Y:S04]  /*4d30*/  MUFU.EX2 R109, R109 ;  /* 0x0000006d006d7308 */ /* 0x000f280000000800 */
[----:B------:R-:W-:Y:S01]  /*4d40*/  MUFU.EX2 R3, R3 ;  /* 0x0000000300037308 */ /* 0x000fe20000000800 */
[C---:B------:R-:W-:Y:S01]  /*4d50*/  HMMA.16816.F32 R60, R84.reuse, R64, RZ ;  /* 0x00000040543c723c */ /* 0x040fe200000018ff */
[----:B--2---:R-:W-:Y:S02]  /*4d60*/  F2FP.F16.F32.PACK_AB R5, R110, R111 ;  /* 0x0000006f6e05723e */ /* 0x004fe400000000ff */
[----:B------:R-:W2:Y:S04]  /*4d70*/  MUFU.EX2 R2, R2 ;  /* 0x0000000200027308 */ /* 0x000ea80000000800 */
[----:B------:R-:W-:Y:S01]  /*4d80*/  MUFU.EX2 R122, R122 ;  /* 0x0000007a007a7308 */ /* 0x000fe20000000800 */
[----:B------:R-:W-:Y:S01]  /*4d90*/  HMMA.16816.F32 R64, R84, R66, RZ ;  /* 0x000000425440723c */ /* 0x000fe200000018ff */
[----:B----4-:R-:W-:-:S02]  /*4da0*/  F2FP.F16.F32.PACK_AB R7, R109, R26 ;  /* 0x0000001a6d07723e */ /* 0x010fc400000000ff */
[----:B------:R-:W-:Y:S05]  /*4db0*/  MUFU.EX2 R123, R123 ;  /* 0x0000007b007b7308 */ /* 0x000fea0000000800 */
[C---:B-1----:R-:W-:Y:S08]  /*4dc0*/  HMMA.16816.F32 R96, R4.reuse, R8, R96 ;  /* 0x000000080460723c */ /* 0x042ff00000001860 */
[----:B------:R-:W-:Y:S01]  /*4dd0*/  HMMA.16816.F32 R92, R4, R10, R92 ;  /* 0x0000000a045c723c */ /* 0x000fe2000000185c */
[----:B------:R-:W1:Y:S07]  /*4de0*/  LDSM.16.MT88.4 R8, [R137+0xa800] ;  /* 0x00a800008908783b */ /* 0x000e6e0000004200 */
[C---:B------:R-:W-:Y:S08]  /*4df0*/  HMMA.16816.F32 R68, R84.reuse, R72, RZ ;  /* 0x000000485444723c */ /* 0x040ff000000018ff */
[----:B------:R-:W-:Y:S08]  /*4e00*/  HMMA.16816.F32 R72, R84, R74, RZ ;  /* 0x0000004a5448723c */ /* 0x000ff000000018ff */
[C---:B---3--:R-:W-:Y:S08]  /*4e10*/  HMMA.16816.F32 R60, R4.reuse, R16, R60 ;  /* 0x00000010043c723c */ /* 0x048ff0000000183c */
[----:B------:R-:W-:Y:S01]  /*4e20*/  HMMA.16816.F32 R64, R4, R18, R64 ;  /* 0x000000120440723c */ /* 0x000fe20000001840 */
[----:B------:R-:W3:Y:S07]  /*4e30*/  LDSM.16.MT88.4 R16, [R136+0xa800] ;  /* 0x00a800008810783b */ /* 0x000eee0000004200 */
[C---:B------:R-:W-:Y:S08]  /*4e40*/  HMMA.16816.F32 R36, R84.reuse, R40, RZ ;  /* 0x000000285424723c */ /* 0x040ff000000018ff */
[C---:B------:R-:W-:Y:S08]  /*4e50*/  HMMA.16816.F32 R76, R84.reuse, R80, RZ ;  /* 0x00000050544c723c */ /* 0x040ff000000018ff */
[----:B------:R-:W-:Y:S08]  /*4e60*/  HMMA.16816.F32 R80, R84, R82, RZ ;  /* 0x000000525450723c */ /* 0x000ff000000018ff */
[C---:B-----5:R-:W-:Y:S08]  /*4e70*/  HMMA.16816.F32 R68, R4.reuse, R12, R68 ;  /* 0x0000000c0444723c */ /* 0x060ff00000001844 */
[----:B------:R-:W-:Y:S01]  /*4e80*/  HMMA.16816.F32 R72, R4, R14, R72 ;  /* 0x0000000e0448723c */ /* 0x000fe20000001848 */
[----:B------:R-:W4:Y:S07]  /*4e90*/  LDSM.16.MT88.4 R12, [R142+0x9000] ;  /* 0x009000008e0c783b */ /* 0x000f2e0000004200 */
[C---:B------:R-:W-:Y:S08]  /*4ea0*/  HMMA.16816.F32 R44, R84.reuse, R48, RZ ;  /* 0x00000030542c723c */ /* 0x040ff000000018ff */
[C---:B------:R-:W-:Y:S08]  /*4eb0*/  HMMA.16816.F32 R52, R84.reuse, R56, RZ ;  /* 0x000000385434723c */ /* 0x040ff000000018ff */
[C---:B------:R-:W-:Y:S08]  /*4ec0*/  HMMA.16816.F32 R40, R84.reuse, R42, RZ ;  /* 0x0000002a5428723c */ /* 0x040ff000000018ff */
[C---:B------:R-:W-:Y:S08]  /*4ed0*/  HMMA.16816.F32 R48, R84.reuse, R50, RZ ;  /* 0x000000325430723c */ /* 0x040ff000000018ff */
[C---:B------:R-:W-:Y:S08]  /*4ee0*/  HMMA.16816.F32 R56, R84.reuse, R58, RZ ;  /* 0x0000003a5438723c */ /* 0x040ff000000018ff */
[----:B------:R-:W-:Y:S01]  /*4ef0*/  HMMA.16816.F32 R88, R84, R32, RZ ;  /* 0x000000205458723c */ /* 0x000fe200000018ff */
[--C-:B------:R-:W-:Y:S01]  /*4f00*/  FFMA.FTZ R33, R164, UR4, -R129.reuse ;  /* 0x00000004a4217c23 */ /* 0x100fe20008010881 */
[----:B------:R-:W-:Y:S01]  /*4f10*/  FFMA.FTZ R32, R162, UR4, -R129 ;  /* 0x00000004a2207c23 */ /* 0x000fe20008010881 */
[----:B------:R-:W-:-:S04]  /*4f20*/  MOV R164, 0xffffffff ;  /* 0xffffffff00a47802 */ /* 0x000fc80000000f00 */
        /* <DEDUP_REMOVED lines=8> */
[----:B------:R-:W-:Y:S01]  /*4fb0*/  FFMA.FTZ R34, R165, UR4, -R128 ;  /* 0x00000004a5227c23 */ /* 0x000fe20008010880 */
[----:B------:R-:W5:Y:S04]  /*4fc0*/  MUFU.EX2 R104, R104 ;  /* 0x0000006800687308 */ /* 0x000f680000000800 */
[----:B------:R-:W-:Y:S01]  /*4fd0*/  MUFU.EX2 R35, R35 ;  /* 0x0000002300237308 */ /* 0x000fe20000000800 */
[C---:B-1----:R-:W-:Y:S03]  /*4fe0*/  HMMA.16816.F32 R76, R4.reuse, R8, R76 ;  /* 0x00000008044c723c */ /* 0x042fe6000000184c */
[----:B------:R-:W1:Y:S05]  /*4ff0*/  MUFU.EX2 R34, R34 ;  /* 0x0000002200227308 */ /* 0x000e6a0000000800 */
[C---:B------:R-:W-:Y:S01]  /*5000*/  HMMA.16816.F32 R80, R4.reuse, R10, R80 ;  /* 0x0000000a0450723c */ /* 0x040fe20000001850 */
[----:B------:R-:W4:Y:S07]  /*5010*/  LDSM.16.MT88.4 R8, [R138+0x9000] ;  /* 0x009000008a08783b */ /* 0x000f2e0000004200 */
[----:B------:R-:W-:Y:S01]  /*5020*/  HMMA.16816.F32 R40, R4, R106, R40 ;  /* 0x0000006a0428723c */ /* 0x000fe20000001828 */
[--C-:B------:R-:W-:Y:S01]  /*5030*/  FFMA.FTZ R106, R124, UR4, -R129.reuse ;  /* 0x000000047c6a7c23 */ /* 0x100fe20008010881 */
[----:B------:R-:W-:-:S05]  /*5040*/  FFMA.FTZ R107, R125, UR4, -R129 ;  /* 0x000000047d6b7c23 */ /* 0x000fca0008010881 */
[----:B------:R-:W-:Y:S01]  /*5050*/  MUFU.EX2 R106, R106 ;  /* 0x0000006a006a7308 */ /* 0x000fe20000000800 */
[C---:B------:R-:W-:Y:S03]  /*5060*/  HMMA.16816.F32 R44, R4.reuse, R28, R44 ;  /* 0x0000001c042c723c */ /* 0x040fe6000000182c */
[----:B------:R-:W-:Y:S05]  /*5070*/  MUFU.EX2 R107, R107 ;  /* 0x0000006b006b7308 */ /* 0x000fea0000000800 */
[C---:B------:R-:W-:Y:S01]  /*5080*/  HMMA.16816.F32 R48, R4.reuse, R30, R48 ;  /* 0x0000001e0430723c */ /* 0x040fe20000001830 */
[----:B------:R-:W4:Y:S07]  /*5090*/  LDSM.16.MT88.4 R28, [R137+0x9000] ;  /* 0x00900000891c783b */ /* 0x000f2e0000004200 */
[C---:B------:R-:W-:Y:S08]  /*50a0*/  HMMA.16816.F32 R52, R4.reuse, R20, R52 ;  /* 0x000000140434723c */ /* 0x040ff00000001834 */
[C---:B------:R-:W-:Y:S01]  /*50b0*/  HMMA.16816.F32 R56, R4.reuse, R22, R56 ;  /* 0x000000160438723c */ /* 0x040fe20000001838 */
[----:B------:R-:W-:Y:S07]  /*50c0*/  LDSM.16.MT88.4 R20, [R136+0x9000] ;  /* 0x009000008814783b */ /* 0x000fee0000004200 */
[C---:B---3--:R-:W-:Y:S08]  /*50d0*/  HMMA.16816.F32 R88, R4.reuse, R16, R88 ;  /* 0x000000100458723c */ /* 0x048ff00000001858 */
[----:B------:R-:W-:Y:S01]  /*50e0*/  HMMA.16816.F32 R84, R4, R18, R84 ;  /* 0x000000120454723c */ /* 0x000fe20000001854 */
[----:B--2---:R-:W-:Y:S01]  /*50f0*/  F2FP.F16.F32.PACK_AB R4, R2, R3 ;  /* 0x000000030204723e */ /* 0x004fe200000000ff */
[----:B------:R-:W2:Y:S01]  /*5100*/  LDSM.16.MT88.4 R16, [R138+0xb000] ;  /* 0x00b000008a10783b */ /* 0x000ea20000004200 */
[----:B-----5:R-:W-:-:S02]  /*5110*/  F2FP.F16.F32.PACK_AB R5, R104, R105 ;  /* 0x000000696805723e */ /* 0x020fc400000000ff */
[----:B-1----:R-:W-:Y:S02]  /*5120*/  F2FP.F16.F32.PACK_AB R6, R34, R35 ;  /* 0x000000232206723e */ /* 0x002fe400000000ff */
[----:B------:R-:W-:-:S07]  /*5130*/  F2FP.F16.F32.PACK_AB R7, R32, R33 ;  /* 0x000000212007723e */ /* 0x000fce00000000ff */
[C---:B----4-:R-:W-:Y:S08]  /*5140*/  HMMA.16816.F32 R96, R4.reuse, R12, R96 ;  /* 0x0000000c0460723c */ /* 0x050ff00000001860 */
[C---:B------:R-:W-:Y:S01]  /*5150*/  HMMA.16816.F32 R92, R4.reuse, R14, R92 ;  /* 0x0000000e045c723c */ /* 0x040fe2000000185c */
[----:B------:R-:W1:Y:S07]  /*5160*/  LDSM.16.MT88.4 R12, [R142+0xb000] ;  /* 0x00b000008e0c783b */ /* 0x000e6e0000004200 */
[C---:B------:R-:W-:Y:S08]  /*5170*/  HMMA.16816.F32 R36, R4.reuse, R8, R36 ;  /* 0x000000080424723c */ /* 0x040ff00000001824 */
[C---:B------:R-:W-:Y:S01]  /*5180*/  HMMA.16816.F32 R40, R4.reuse, R10, R40 ;  /* 0x0000000a0428723c */ /* 0x040fe20000001828 */
[----:B------:R-:W3:Y:S07]  /*5190*/  LDSM.16.MT88.4 R8, [R137+0xb000] ;  /* 0x00b000008908783b */ /* 0x000eee0000004200 */
        /* <DEDUP_REMOVED lines=9> */
[C---:B--2---:R-:W-:Y:S03]  /*5230*/  HMMA.16816.F32 R68, R4.reuse, R16, R68 ;  /* 0x000000100444723c */ /* 0x044fe60000001844 */
[----:B------:R-:W2:Y:S05]  /*5240*/  MUFU.EX2 R31, R31 ;  /* 0x0000001f001f7308 */ /* 0x000eaa0000000800 */
[C---:B-1----:R-:W-:Y:S08]  /*5250*/  HMMA.16816.F32 R60, R4.reuse, R12, R60 ;  /* 0x0000000c043c723c */ /* 0x042ff0000000183c */
[C---:B------:R-:W-:Y:S01]  /*5260*/  HMMA.16816.F32 R64, R4.reuse, R14, R64 ;  /* 0x0000000e0440723c */ /* 0x040fe20000001840 */
[----:B------:R-:W1:Y:S07]  /*5270*/  LDSM.16.MT88.4 R12, [R136+0xb000] ;  /* 0x00b00000880c783b */ /* 0x000e6e0000004200 */
        /* <DEDUP_REMOVED lines=8> */
[C---:B-1----:R-:W-:Y:S08]  /*5300*/  HMMA.16816.F32 R88, R4.reuse, R12, R88 ;  /* 0x0000000c0458723c */ /* 0x042ff00000001858 */
[----:B------:R-:W-:Y:S01]  /*5310*/  HMMA.16816.F32 R84, R4, R14, R84 ;  /* 0x0000000e0454723c */ /* 0x000fe20000001854 */
[----:B------:R-:W1:Y:S01]  /*5320*/  LDSM.16.MT88.4 R12, [R137+0x9800] ;  /* 0x00980000890c783b */ /* 0x000e620000004200 */
[----:B----4-:R-:W-:-:S02]  /*5330*/  F2FP.F16.F32.PACK_AB R4, R29, R28 ;  /* 0x0000001c1d04723e */ /* 0x010fc400000000ff */
[----:B------:R-:W-:Y:S02]  /*5340*/  F2FP.F16.F32.PACK_AB R5, R107, R106 ;  /* 0x0000006a6b05723e */ /* 0x000fe400000000ff */
[----:B--2---:R-:W-:Y:S02]  /*5350*/  F2FP.F16.F32.PACK_AB R6, R31, R30 ;  /* 0x0000001e1f06723e */ /* 0x004fe400000000ff */
[----:B------:R-:W-:-:S07]  /*5360*/  F2FP.F16.F32.PACK_AB R7, R123, R122 ;  /* 0x0000007a7b07723e */ /* 0x000fce00000000ff */
[C---:B---3--:R-:W-:Y:S08]  /*5370*/  HMMA.16816.F32 R96, R4.reuse, R8, R96 ;  /* 0x000000080460723c */ /* 0x048ff00000001860 */
        /* <DEDUP_REMOVED lines=41> */
[----:B------:R-:W-:-:S04]  /*5610*/  FADD.FTZ R122, R122, R107 ;  /* 0x0000006b7a7a7221 */ /* 0x000fc80000010000 */
[----:B------:R-:W-:Y:S01]  /*5620*/  FADD.FTZ R166, R123, R122 ;  /* 0x0000007a7ba67221 */ /* 0x000fe20000010000 */
[----:B------:R-:W-:Y:S06]  /*5630*/  @!P0 BRA `(.L_x_5685) ;  /* 0x0000003000788947 */ /* 0x000fec0003800000 */
        /* <DEDUP_REMOVED lines=65> */
.L_x_5686:
[----:B------:R-:W-:Y:S01]  /*5a50*/  UMOV UR6, URZ ;  /* 0x000000ff00067c82 */ /* 0x000fe20008000000 */
[----:B------:R-:W-:Y:S01]  /*5a60*/  IMAD.SHL.U32 R2, R24, 0x40, RZ ;  /* 0x0000004018027824 */ /* 0x000fe200078e00ff */
[----:B------:R-:W-:-:S05]  /*5a70*/  IADD3 R3, P0, PT, RZ, -UR6, RZ ;  /* 0x80000006ff037c10 */ /* 0x000fca000ff1e0ff */
[----:B------:R-:W-:-:S05]  /*5a80*/  IMAD.X R2, RZ, RZ, ~R2, P0 ;  /* 0x000000ffff027224 */ /* 0x000fca00000e0e02 */
[----:B------:R-:W-:-:S04]  /*5a90*/  SHF.R.S64 R3, R3, 0x1f, R2 ;  /* 0x0000001f03037819 */ /* 0x000fc80000001002 */
[----:B------:R-:W-:-:S04]  /*5aa0*/  IADD3 R152, P0, PT, R3, R152, RZ ;  /* 0x0000009803987210 */ /* 0x000fc80007f1e0ff */
[----:B------:R-:W-:-:S09]  /*5ab0*/  LEA.HI.X.SX32 R153, R2, R153, 0x1, P0 ;  /* 0x0000009902997211 */ /* 0x000fd200000f0eff */
.L_x_5687:
        /* <DEDUP_REMOVED lines=54> */
[----:B-1----:R-:W-:-:S03]  /*5e20*/  IMAD.SHL.U32 R2, R133, 0x40, RZ ;  /* 0x0000004085027824 */ /* 0x002fc600078e00ff */
[----:B------:R-:W2:Y:S01]  /*5e30*/  LDSM.16.M88.4 R4, [R146+UR5+0x5000] ;  /* 0x005000059204783b */ /* 0x000ea20008000200 */
[----:B------:R-:W-:-:S03]  /*5e40*/  VIADD R3, R2, 0xffffffc0 ;  /* 0xffffffc002037836 */ /* 0x000fc60000000000 */
[----:B------:R-:W1:Y:S01]  /*5e50*/  LDSM.16.M88.4 R20, [R146+UR5+0x4000] ;  /* 0x004000059214783b */ /* 0x000e620008000200 */
[----:B------:R-:W-:-:S03]  /*5e60*/  IMAD.IADD R3, R3, 0x1, R132 ;  /* 0x0000000103037824 */ /* 0x000fc600078e0284 */
[----:B------:R-:W3:Y:S04]  /*5e70*/  LDSM.16.M88.4 R12, [R146+UR5+0x4800] ;  /* 0x00480005920c783b */ /* 0x000ee80008000200 */
        /* <DEDUP_REMOVED lines=9> */
[C---:B------:R-:W-:Y:S08]  /*5f10*/  HMMA.16816.F32 R4, R116.reuse, R6, RZ ;  /* 0x000000067404723c */ /* 0x040ff000000018ff */
[C---:B-1----:R-:W-:Y:S08]  /*5f20*/  HMMA.16816.F32 R24, R116.reuse, R20, RZ ;  /* 0x000000147418723c */ /* 0x042ff000000018ff */
[C---:B---3--:R-:W-:Y:S08]  /*5f30*/  HMMA.16816.F32 R16, R116.reuse, R12, RZ ;  /* 0x0000000c7410723c */ /* 0x048ff000000018ff */
[C---:B------:R-:W-:Y:S08]  /*5f40*/  HMMA.16816.F32 R20, R116.reuse, R22, RZ ;  /* 0x000000167414723c */ /* 0x040ff000000018ff */
[C---:B------:R-:W-:Y:S08]  /*5f50*/  HMMA.16816.F32 R12, R116.reuse, R14, RZ ;  /* 0x0000000e740c723c */ /* 0x040ff000000018ff */
[C---:B----4-:R-:W-:Y:S08]  /*5f60*/  HMMA.16816.F32 R120, R116.reuse, R124, RZ ;  /* 0x0000007c7478723c */ /* 0x050ff000000018ff */
[----:B------:R-:W-:Y:S01]  /*5f70*/  HMMA.16816.F32 R116, R116, R126, RZ ;  /* 0x0000007e7474723c */ /* 0x000fe200000018ff */
[----:B------:R-:W-:Y:S07]  /*5f80*/  LDSM.16.M88.4 R124, [R140+0x4800] ;  /* 0x004800008c7c783b */ /* 0x000fee0000000200 */
[C---:B-----5:R-:W-:Y:S08]  /*5f90*/  HMMA.16816.F32 R8, R28.reuse, R32, R8 ;  /* 0x000000201c08723c */ /* 0x060ff00000001808 */
[C---:B------:R-:W-:Y:S01]  /*5fa0*/  HMMA.16816.F32 R4, R28.reuse, R34, R4 ;  /* 0x000000221c04723c */ /* 0x040fe20000001804 */
        /* <DEDUP_REMOVED lines=10> */
[----:B------:R-:W4:Y:S03]  /*6050*/  LDSM.16.M88.4 R28, [R139+0x4000] ;  /* 0x004000008b1c783b */ /* 0x000f260000000200 */
        /* <DEDUP_REMOVED lines=10> */
[----:B------:R-:W-:Y:S01]  /*6100*/  HMMA.16816.F32 R116, R32, R110, R116 ;  /* 0x0000006e2074723c */ /* 0x000fe20000001874 */
[----:B------:R-:W-:Y:S04]  /*6110*/  LDSM.16.M88.4 R108, [R147+0x2000] ;  /* 0x00200000936c783b */ /* 0x000fe80000000200 */
[----:B------:R-:W3:Y:S03]  /*6120*/  LDSM.16.M88.4 R32, [R146+UR5+0x6000] ;  /* 0x006000059220783b */ /* 0x000ee60008000200 */
[C---:B----4-:R-:W-:Y:S08]  /*6130*/  HMMA.16816.F32 R24, R104.reuse, R28, R24 ;  /* 0x0000001c6818723c */ /* 0x050ff00000001818 */
[C---:B------:R-:W-:Y:S01]  /*6140*/  HMMA.16816.F32 R20, R104.reuse, R30, R20 ;  /* 0x0000001e6814723c */ /* 0x040fe20000001814 */
[----:B------:R-:W4:Y:S07]  /*6150*/  LDSM.16.M88.4 R28, [R146+UR5+0x6800] ;  /* 0x00680005921c783b */ /* 0x000f2e0008000200 */
[C---:B-1----:R-:W-:Y:S08]  /*6160*/  HMMA.16816.F32 R16, R104.reuse, R128, R16 ;  /* 0x000000806810723c */ /* 0x042ff00000001810 */
[C---:B------:R-:W-:Y:S01]  /*6170*/  HMMA.16816.F32 R12, R104.reuse, R130, R12 ;  /* 0x00000082680c723c */ /* 0x040fe2000000180c */
[----:B------:R-:W-:Y:S07]  /*6180*/  LDSM.16.M88.4 R128, [R145+0x2000] ;  /* 0x002000009180783b */ /* 0x000fee0000000200 */
[C---:B-----5:R-:W-:Y:S08]  /*6190*/  HMMA.16816.F32 R8, R104.reuse, R124, R8 ;  /* 0x0000007c6808723c */ /* 0x060ff00000001808 */
[C---:B------:R-:W-:Y:S01]  /*61a0*/  HMMA.16816.F32 R4, R104.reuse, R126, R4 ;  /* 0x0000007e6804723c */ /* 0x040fe20000001804 */
[----:B------:R-:W1:Y:S07]  /*61b0*/  LDSM.16.M88.4 R124, [R146+UR5+0x7000] ;  /* 0x00700005927c783b */ /* 0x000e6e0008000200 */
[C---:B--2---:R-:W-:Y:S08]  /*61c0*/  HMMA.16816.F32 R120, R104.reuse, R112, R120 ;  /* 0x000000706878723c */ /* 0x044ff00000001878 */
[----:B------:R-:W-:Y:S01]  /*61d0*/  HMMA.16816.F32 R116, R104, R114, R116 ;  /* 0x000000726874723c */ /* 0x000fe20000001874 */
[----:B------:R-:W2:Y:S04]  /*61e0*/  LDSM.16.M88.4 R112, [R146+UR5+0x7800] ;  /* 0x007800059270783b */ /* 0x000ea80008000200 */
[----:B------:R-:W5:Y:S03]  /*61f0*/  LDSM.16.M88.4 R104, [R141+0x6000] ;  /* 0x006000008d68783b */ /* 0x000f660000000200 */
[C---:B---3--:R-:W-:Y:S08]  /*6200*/  HMMA.16816.F32 R24, R108.reuse, R32, R24 ;  /* 0x000000206c18723c */ /* 0x048ff00000001818 */
        /* <DEDUP_REMOVED lines=12> */
[C---:B-----5:R-:W-:Y:S08]  /*62d0*/  HMMA.16816.F32 R24, R128.reuse, R104, R24 ;  /* 0x000000688018723c */ /* 0x060ff00000001818 */
        /* <DEDUP_REMOVED lines=9> */
[----:B------:R-:W-:Y:S08]  /*6370*/  HMMA.16816.F32 R116, R128, R126, R116 ;  /* 0x0000007e8074723c */ /* 0x000ff00000001874 */
[C---:B--2---:R-:W-:Y:S08]  /*6380*/  HMMA.16816.F32 R16, R112.reuse, R104, R16 ;  /* 0x000000687010723c */ /* 0x044ff00000001810 */
[C---:B------:R-:W-:Y:S01]  /*6390*/  HMMA.16816.F32 R12, R112.reuse, R106, R12 ;  /* 0x0000006a700c723c */ /* 0x040fe2000000180c */
[----:B------:R-:W-:Y:S07]  /*63a0*/  LDSM.16.M88.4 R104, [R143+0x2000] ;  /* 0x002000008f68783b */ /* 0x000fee0000000200 */
[C---:B---3--:R-:W-:Y:S08]  /*63b0*/  HMMA.16816.F32 R8, R112.reuse, R32, R8 ;  /* 0x000000207008723c */ /* 0x048ff00000001808 */
[C---:B------:R-:W-:Y:S01]  /*63c0*/  HMMA.16816.F32 R4, R112.reuse, R34, R4 ;  /* 0x000000227004723c */ /* 0x040fe20000001804 */
[----:B------:R-:W1:Y:S07]  /*63d0*/  LDSM.16.M88.4 R32, [R139+0x6000] ;  /* 0x006000008b20783b */ /* 0x000e6e0000000200 */
[C---:B----4-:R-:W-:Y:S08]  /*63e0*/  HMMA.16816.F32 R120, R112.reuse, R28, R120 ;  /* 0x0000001c7078723c */ /* 0x050ff00000001878 */
[C---:B------:R-:W-:Y:S01]  /*63f0*/  HMMA.16816.F32 R116, R112.reuse, R30, R116 ;  /* 0x0000001e7074723c */ /* 0x040fe20000001874 */
[----:B------:R-:W2:Y:S07]  /*6400*/  LDSM.16.M88.4 R28, [R139+0x7800] ;  /* 0x007800008b1c783b */ /* 0x000eae0000000200 */
[C---:B------:R-:W-:Y:S08]  /*6410*/  HMMA.16816.F32 R24, R112.reuse, R108, R24 ;  /* 0x0000006c7018723c */ /* 0x040ff00000001818 */
[----:B------:R-:W-:Y:S01]  /*6420*/  HMMA.16816.F32 R20, R112, R110, R20 ;  /* 0x0000006e7014723c */ /* 0x000fe20000001814 */
[----:B------:R-:W3:Y:S04]  /*6430*/  LDSM.16.M88.4 R108, [R139+0x6800] ;  /* 0x006800008b6c783b */ /* 0x000ee80000000200 */
[----:B------:R-:W4:Y:S01]  /*6440*/  LDSM.16.M88.4 R112, [R139+0x7000] ;  /* 0x007000008b70783b */ /* 0x000f220000000200 */
[----:B------:R-:W-:-:S06]  /*6450*/  DEPBAR.LE SB0, 0x0 ;  /* 0x000080000000791a */ /* 0x000fcc0000000000 */
[----:B-1----:R-:W-:Y:S01]  /*6460*/  HMMA.16816.F32 R24, R104, R32, R24 ;  /* 0x000000206818723c */ /* 0x002fe20000001818 */
[----:B------:R-:W-:-:S05]  /*6470*/  VIADD R33, R3, 0xfffffff8 ;  /* 0xfffffff803217836 */ /* 0x000fca0000000000 */
[C---:B------:R-:W-:Y:S02]  /*6480*/  ISETP.GE.AND P6, PT, R33.reuse, R135, PT ;  /* 0x000000872100720c */ /* 0x040fe40003fc6270 */
[----:B------:R-:W-:Y:S01]  /*6490*/  HMMA.16816.F32 R20, R104, R34, R20 ;  /* 0x000000226814723c */ /* 0x000fe20000001814 */
[----:B------:R-:W-:Y:S01]  /*64a0*/  ISETP.GE.AND P5, PT, R33, R134, PT ;  /* 0x000000862100720c */ /* 0x000fe20003fa6270 */
[----:B------:R-:W-:Y:S01]  /*64b0*/  VIADD R34, R3, 0xffffffc8 ;  /* 0xffffffc803227836 */ /* 0x000fe20000000000 */
[----:B------:R-:W-:-:S05]  /*64c0*/  I2FP.F32.U32 R33, R33 ;  /* 0x0000002100217245 */ /* 0x000fca0000201000 */
[----:B--2---:R-:W-:Y:S01]  /*64d0*/  HMMA.16816.F32 R116, R104, R30, R116 ;  /* 0x0000001e6874723c */ /* 0x004fe20000001874 */
[----:B------:R-:W-:-:S05]  /*64e0*/  VIADD R30, R3, 0xffffffc0 ;  /* 0xffffffc0031e7836 */ /* 0x000fca0000000000 */
[----:B------:R-:W-:Y:S02]  /*64f0*/  I2FP.F32.U32 R31, R30 ;  /* 0x0000001e001f7245 */ /* 0x000fe40000201000 */
[C---:B------:R-:W-:Y:S01]  /*6500*/  ISETP.GE.AND P2, PT, R30.reuse, R135, PT ;  /* 0x000000871e00720c */ /* 0x040fe20003f46270 */
[C---:B------:R-:W-:Y:S01]  /*6510*/  HMMA.16816.F32 R120, R104.reuse, R28, R120 ;  /* 0x0000001c6878723c */ /* 0x040fe20000001878 */
[----:B------:R-:W-:Y:S01]  /*6520*/  ISETP.GE.AND P1, PT, R30, R134, PT ;  /* 0x000000861e00720c */ /* 0x000fe20003f26270 */
[CC--:B------:R-:W-:Y:S01]  /*6530*/  FFMA.FTZ R32, R0.reuse, R31.reuse, R24 ;  /* 0x0000001f00207223 */ /* 0x0c0fe20000010018 */
[C---:B------:R-:W-:Y:S01]  /*6540*/  FFMA.FTZ R26, R0.reuse, R31, R26 ;  /* 0x0000001f001a7223 */ /* 0x040fe2000001001a */
[C---:B------:R-:W-:Y:S02]  /*6550*/  VIADD R31, R3.reuse, 0xffffffc1 ;  /* 0xffffffc1031f7836 */ /* 0x040fe40000000000 */
[----:B------:R-:W-:Y:S02]  /*6560*/  VIADD R30, R3, 0xffffffc9 ;  /* 0xffffffc9031e7836 */ /* 0x000fe40000000000 */
[----:B---3--:R-:W-:Y:S01]  /*6570*/  HMMA.16816.F32 R16, R104, R108, R16 ;  /* 0x0000006c6810723c */ /* 0x008fe20000001810 */
[----:B------:R-:W-:Y:S01]  /*6580*/  I2FP.F32.U32 R35, R31 ;  /* 0x0000001f00237245 */ /* 0x000fe20000201000 */
[CC--:B------:R-:W-:Y:S01]  /*6590*/  FFMA.FTZ R116, R0.reuse, R33.reuse, R116 ;  /* 0x0000002100747223 */ /* 0x0c0fe20000010074 */
[----:B------:R-:W-:Y:S01]  /*65a0*/  FFMA.FTZ R24, R0, R33, R118 ;  /* 0x0000002100187223 */ /* 0x000fe20000010076 */
[----:B------:R-:W-:Y:S01]  /*65b0*/  FSEL R33, R32, -INF , !P2 ;  /* 0xff80000020217808 */ /* 0x000fe20005000000 */
[----:B------:R-:W-:Y:S01]  /*65c0*/  BAR.SYNC.DEFER_BLOCKING 0x0 ;  /* 0x0000000000007b1d */ /* 0x000fe20000010000 */
[----:B------:R-:W-:-:S02]  /*65d0*/  ISETP.GE.AND P0, PT, R31, R135, PT ;  /* 0x000000871f00720c */ /* 0x000fc40003f06270 */
[----:B------:R-:W-:Y:S01]  /*65e0*/  ISETP.GE.AND P2, PT, R31, R134, PT ;  /* 0x000000861f00720c */ /* 0x000fe20003f46270 */
[C---:B------:R-:W-:Y:S01]  /*65f0*/  HMMA.16816.F32 R12, R104.reuse, R110, R12 ;  /* 0x0000006e680c723c */ /* 0x040fe2000000180c */
[----:B------:R-:W-:Y:S02]  /*6600*/  FSEL R32, R26, -INF , !P1 ;  /* 0xff8000001a207808 */ /* 0x000fe40004800000 */
[----:B------:R-:W-:Y:S02]  /*6610*/  I2FP.F32.U32 R31, R34 ;  /* 0x00000022001f7245 */ /* 0x000fe40000201000 */
[----:B------:R-:W-:Y:S02]  /*6620*/  FSEL R26, R116, -INF , !P6 ;  /* 0xff800000741a7808 */ /* 0x000fe40007000000 */
[----:B------:R-:W-:Y:S01]  /*6630*/  ISETP.GE.AND P1, PT, R34, R135, PT ;  /* 0x000000872200720c */ /* 0x000fe20003f26270 */
[----:B------:R-:W-:Y:S01]  /*6640*/  FFMA.FTZ R108, R0, R31, R20 ;  /* 0x0000001f006c7223 */ /* 0x000fe20000010014 */
[----:B------:R-:W-:Y:S01]  /*6650*/  ISETP.GE.AND P6, PT, R34, R134, PT ;  /* 0x000000862200720c */ /* 0x000fe20003fc6270 */
[CC--:B------:R-:W-:Y:S01]  /*6660*/  FFMA.FTZ R34, R0.reuse, R35.reuse, R25 ;  /* 0x0000002300227223 */ /* 0x0c0fe20000010019 */
[----:B------:R-:W-:Y:S01]  /*6670*/  FFMA.FTZ R35, R0, R35, R27 ;  /* 0x0000002300237223 */ /* 0x000fe2000001001b */
[----:B------:R-:W-:Y:S01]  /*6680*/  VIADD R25, R3, 0xffffffd0 ;  /* 0xffffffd003197836 */ /* 0x000fe20000000000 */
[----:B------:R-:W-:Y:S01]  /*6690*/  FSEL R24, R24, -INF , !P5 ;  /* 0xff80000018187808 */ /* 0x000fe20006800000 */
[----:B----4-:R-:W-:Y:S01]  /*66a0*/  HMMA.16816.F32 R8, R104, R112, R8 ;  /* 0x000000706808723c */ /* 0x010fe20000001808 */
[----:B------:R-:W-:Y:S01]  /*66b0*/  FSEL R27, R34, -INF , !P0 ;  /* 0xff800000221b7808 */ /* 0x000fe20004000000 */
[----:B------:R-:W-:Y:S01]  /*66c0*/  FFMA.FTZ R22, R0, R31, R22 ;  /* 0x0000001f00167223 */ /* 0x000fe20000010016 */
[----:B------:R-:W-:-:S02]  /*66d0*/  FSEL R20, R35, -INF , !P2 ;  /* 0xff80000023147808 */ /* 0x000fc40005000000 */
[----:B------:R-:W-:Y:S02]  /*66e0*/  FSEL R35, R108, -INF , !P1 ;  /* 0xff8000006c237808 */ /* 0x000fe40004800000 */
[CC--:B------:R-:W-:Y:S01]  /*66f0*/  ISETP.GE.AND P5, PT, R30.reuse, R135.reuse, PT ;  /* 0x000000871e00720c */ /* 0x0c0fe20003fa6270 */
[----:B------:R-:W-:Y:S01]  /*6700*/  HMMA.16816.F32 R4, R104, R114, R4 ;  /* 0x000000726804723c */ /* 0x000fe20000001804 */
[-C--:B------:R-:W-:Y:S02]  /*6710*/  ISETP.GE.AND P0, PT, R30, R134.reuse, PT ;  /* 0x000000861e00720c */ /* 0x080fe40003f06270 */
[C---:B------:R-:W-:Y:S02]  /*6720*/  ISETP.GE.AND P2, PT, R25.reuse, R135, PT ;  /* 0x000000871900720c */ /* 0x040fe40003f46270 */
[----:B------:R-:W-:Y:S02]  /*6730*/  ISETP.GE.AND P1, PT, R25, R134, PT ;  /* 0x000000861900720c */ /* 0x000fe40003f26270 */
[----:B------:R-:W-:-:S02]  /*6740*/  I2FP.F32.U32 R30, R30 ;  /* 0x0000001e001e7245 */ /* 0x000fc40000201000 */
[----:B------:R-:W-:-:S03]  /*6750*/  I2FP.F32.U32 R25, R25 ;  /* 0x0000001900197245 */ /* 0x000fc60000201000 */
[CC--:B------:R-:W-:Y:S01]  /*6760*/  FFMA.FTZ R115, R0.reuse, R30.reuse, R21 ;  /* 0x0000001e00737223 */ /* 0x0c0fe20000010015 */
[C---:B------:R-:W-:Y:S01]  /*6770*/  FFMA.FTZ R23, R0.reuse, R30, R23 ;  /* 0x0000001e00177223 */ /* 0x040fe20000010017 */
[CC--:B------:R-:W-:Y:S01]  /*6780*/  FFMA.FTZ R113, R0.reuse, R25.reuse, R16 ;  /* 0x0000001900717223 */ /* 0x0c0fe20000010010 */
[C---:B------:R-:W-:Y:S02]  /*6790*/  VIADD R16, R3.reuse, 0xffffffd1 ;  /* 0xffffffd103107836 */ /* 0x040fe40000000000 */
[----:B------:R-:W-:Y:S01]  /*67a0*/  FFMA.FTZ R110, R0, R25, R18 ;  /* 0x00000019006e7223 */ /* 0x000fe20000010012 */
[C---:B------:R-:W-:Y:S01]  /*67b0*/  VIADD R25, R3.reuse, 0xffffffd8 ;  /* 0xffffffd803197836 */ /* 0x040fe20000000000 */
[----:B------:R-:W-:Y:S01]  /*67c0*/  FSEL R18, R22, -INF , !P6 ;  /* 0xff80000016127808 */ /* 0x000fe20007000000 */
[----:B------:R-:W-:Y:S01]  /*67d0*/  VIADD R21, R3, 0xffffffd9 ;  /* 0xffffffd903157836 */ /* 0x000fe20000000000 */
[----:B------:R-:W-:Y:S02]  /*67e0*/  FSEL R115, R115, -INF , !P5 ;  /* 0xff80000073737808 */ /* 0x000fe40006800000 */
[----:B------:R-:W-:-:S02]  /*67f0*/  ISETP.GE.AND P6, PT, R16, R135, PT ;  /* 0x000000871000720c */ /* 0x000fc40003fc6270 */
[----:B------:R-:W-:Y:S02]  /*6800*/  ISETP.GE.AND P5, PT, R16, R134, PT ;  /* 0x000000861000720c */ /* 0x000fe40003fa6270 */
[----:B------:R-:W-:Y:S02]  /*6810*/  I2FP.F32.U32 R22, R16 ;  /* 0x0000001000167245 */ /* 0x000fe40000201000 */
[----:B------:R-:W-:Y:S02]  /*6820*/  FSEL R16, R23, -INF , !P0 ;  /* 0xff80000017107808 */ /* 0x000fe40004000000 */
[----:B------:R-:W-:Y:S01]  /*6830*/  I2FP.F32.U32 R23, R25 ;  /* 0x0000001900177245 */ /* 0x000fe20000201000 */
[CC--:B------:R-:W-:Y:S01]  /*6840*/  FFMA.FTZ R111, R0.reuse, R22.reuse, R17 ;  /* 0x00000016006f7223 */ /* 0x0c0fe20000010011 */
[----:B------:R-:W-:Y:S01]  /*6850*/  FFMA.FTZ R19, R0, R22, R19 ;  /* 0x0000001600137223 */ /* 0x000fe20000010013 */
[----:B------:R-:W-:Y:S01]  /*6860*/  ISETP.GE.AND P0, PT, R25, R135, PT ;  /* 0x000000871900720c */ /* 0x000fe20003f06270 */
[----:B------:R-:W-:-:S02]  /*6870*/  VIADD R17, R3, 0xffffffe0 ;  /* 0xffffffe003117836 */ /* 0x000fc40000000000 */
[C---:B------:R-:W-:Y:S01]  /*6880*/  FFMA.FTZ R22, R0.reuse, R23, R12 ;  /* 0x0000001700167223 */ /* 0x040fe2000001000c */
[----:B------:R-:W-:Y:S01]  /*6890*/  I2FP.F32.U32 R12, R21 ;  /* 0x00000015000c7245 */ /* 0x000fe20000201000 */
[----:B------:R-:W-:Y:S01]  /*68a0*/  FFMA.FTZ R14, R0, R23, R14 ;  /* 0x00000017000e7223 */ /* 0x000fe2000001000e */
[----:B------:R-:W-:Y:S02]  /*68b0*/  FSEL R110, R110, -INF , !P1 ;  /* 0xff8000006e6e7808 */ /* 0x000fe40004800000 */
[----:B------:R-:W-:Y:S01]  /*68c0*/  FSEL R111, R111, -INF , !P6 ;  /* 0xff8000006f6f7808 */ /* 0x000fe20007000000 */
[CC--:B------:R-:W-:Y:S01]  /*68d0*/  FFMA.FTZ R23, R0.reuse, R12.reuse, R13 ;  /* 0x0000000c00177223 */ /* 0x0c0fe2000001000d */
[C---:B------:R-:W-:Y:S01]  /*68e0*/  ISETP.GE.AND P1, PT, R21.reuse, R135, PT ;  /* 0x000000871500720c */ /* 0x040fe20003f26270 */
[----:B------:R-:W-:Y:S01]  /*68f0*/  FFMA.FTZ R15, R0, R12, R15 ;  /* 0x0000000c000f7223 */ /* 0x000fe2000001000f */
[----:B------:R-:W-:Y:S01]  /*6900*/  ISETP.GE.AND P6, PT, R21, R134, PT ;  /* 0x000000861500720c */ /* 0x000fe20003fc6270 */
[----:B------:R-:W-:Y:S01]  /*6910*/  VIADD R12, R3, 0xffffffe1 ;  /* 0xffffffe1030c7836 */ /* 0x000fe20000000000 */
[----:B------:R-:W-:Y:S01]  /*6920*/  FSEL R112, R19, -INF , !P5 ;  /* 0xff80000013707808 */ /* 0x000fe20006800000 */
[----:B------:R-:W-:Y:S01]  /*6930*/  VIADD R13, R3, 0xffffffe8 ;  /* 0xffffffe8030d7836 */ /* 0x000fe20000000000 */
[----:B------:R-:W-:-:S02]  /*6940*/  FSEL R21, R22, -INF , !P0 ;  /* 0xff80000016157808 */ /* 0x000fc40004000000 */
[C---:B------:R-:W-:Y:S02]  /*6950*/  ISETP.GE.AND P5, PT, R17.reuse, R135, PT ;  /* 0x000000871100720c */ /* 0x040fe40003fa6270 */
[-C--:B------:R-:W-:Y:S02]  /*6960*/  ISETP.GE.AND P0, PT, R17, R134.reuse, PT ;  /* 0x000000861100720c */ /* 0x080fe40003f06270 */
[----:B------:R-:W-:Y:S02]  /*6970*/  I2FP.F32.U32 R17, R17 ;  /* 0x0000001100117245 */ /* 0x000fe40000201000 */
[----:B------:R-:W-:Y:S02]  /*6980*/  FSEL R113, R113, -INF , !P2 ;  /* 0xff80000071717808 */ /* 0x000fe40005000000 */
[----:B------:R-:W-:Y:S01]  /*6990*/  ISETP.GE.AND P2, PT, R25, R134, PT ;  /* 0x000000861900720c */ /* 0x000fe20003f46270 */
[CC--:B------:R-:W-:Y:S01]  /*69a0*/  FFMA.FTZ R129, R0.reuse, R17.reuse, R8 ;  /* 0x0000001100817223 */ /* 0x0c0fe20000010008 */
[----:B------:R-:W-:Y:S01]  /*69b0*/  I2FP.F32.U32 R8, R12 ;  /* 0x0000000c00087245 */ /* 0x000fe20000201000 */
[----:B------:R-:W-:Y:S01]  /*69c0*/  FFMA.FTZ R10, R0, R17, R10 ;  /* 0x00000011000a7223 */ /* 0x000fe2000001000a */
[----:B------:R-:W-:-:S02]  /*69d0*/  FSEL R126, R14, -INF , !P2 ;  /* 0xff8000000e7e7808 */ /* 0x000fc40005000000 */
[----:B------:R-:W-:Y:S01]  /*69e0*/  ISETP.GE.AND P2, PT, R12, R135, PT ;  /* 0x000000870c00720c */ /* 0x000fe20003f46270 */
[CC--:B------:R-:W-:Y:S01]  /*69f0*/  FFMA.FTZ R9, R0.reuse, R8.reuse, R9 ;  /* 0x0000000800097223 */ /* 0x0c0fe20000010009 */
[----:B------:R-:W-:Y:S01]  /*6a00*/  FFMA.FTZ R11, R0, R8, R11 ;  /* 0x00000008000b7223 */ /* 0x000fe2000001000b */
[----:B------:R-:W-:Y:S01]  /*6a10*/  VIADD R8, R3, 0xffffffe9 ;  /* 0xffffffe903087836 */ /* 0x000fe20000000000 */
[----:B------:R-:W-:Y:S02]  /*6a20*/  FSEL R114, R15, -INF , !P6 ;  /* 0xff8000000f727808 */ /* 0x000fe40007000000 */
[----:B------:R-:W-:Y:S02]  /*6a30*/  FSEL R129, R129, -INF , !P5 ;  /* 0xff80000081817808 */ /* 0x000fe40006800000 */
[----:B------:R-:W-:Y:S02]  /*6a40*/  FSEL R118, R10, -INF , !P0 ;  /* 0xff8000000a767808 */ /* 0x000fe40004000000 */
[----:B------:R-:W-:-:S02]  /*6a50*/  FSEL R131, R9, -INF , !P2 ;  /* 0xff80000009837808 */ /* 0x000fc40005000000 */
[CC--:B------:R-:W-:Y:S02]  /*6a60*/  ISETP.GE.AND P6, PT, R13.reuse, R135.reuse, PT ;  /* 0x000000870d00720c */ /* 0x0c0fe40003fc6270 */
[-C--:B------:R-:W-:Y:S02]  /*6a70*/  ISETP.GE.AND P5, PT, R13, R134.reuse, PT ;  /* 0x000000860d00720c */ /* 0x080fe40003fa6270 */
[C---:B------:R-:W-:Y:S02]  /*6a80*/  ISETP.GE.AND P0, PT, R8.reuse, R135, PT ;  /* 0x000000870800720c */ /* 0x040fe40003f06270 */
[----:B------:R-:W-:Y:S02]  /*6a90*/  ISETP.GE.AND P2, PT, R8, R134, PT ;  /* 0x000000860800720c */ /* 0x000fe40003f46270 */
[----:B------:R-:W-:Y:S02]  /*6aa0*/  I2FP.F32.U32 R13, R13 ;  /* 0x0000000d000d7245 */ /* 0x000fe40000201000 */
[----:B------:R-:W-:-:S02]  /*6ab0*/  I2FP.F32.U32 R8, R8 ;  /* 0x0000000800087245 */ /* 0x000fc40000201000 */
[----:B------:R-:W-:Y:S01]  /*6ac0*/  FSEL R23, R23, -INF , !P1 ;  /* 0xff80000017177808 */ /* 0x000fe20004800000 */
[CC--:B------:R-:W-:Y:S01]  /*6ad0*/  FFMA.FTZ R124, R0.reuse, R13.reuse, R6 ;  /* 0x0000000d007c7223 */ /* 0x0c0fe20000010006 */
[C---:B------:R-:W-:Y:S02]  /*6ae0*/  VIADD R6, R3.reuse, 0xfffffff0 ;  /* 0xfffffff003067836 */ /* 0x040fe40000000000 */
[CC--:B------:R-:W-:Y:S01]  /*6af0*/  FFMA.FTZ R5, R0.reuse, R8.reuse, R5 ;  /* 0x0000000800057223 */ /* 0x0c0fe20000010005 */
[C---:B------:R-:W-:Y:S01]  /*6b00*/  FFMA.FTZ R127, R0.reuse, R13, R4 ;  /* 0x0000000d007f7223 */ /* 0x040fe20000010004 */
[----:B------:R-:W-:Y:S01]  /*6b10*/  FFMA.FTZ R7, R0, R8, R7 ;  /* 0x0000000800077223 */ /* 0x000fe20000010007 */
[----:B------:R-:W-:Y:S01]  /*6b20*/  ISETP.GE.AND P1, PT, R12, R134, PT ;  /* 0x000000860c00720c */ /* 0x000fe20003f26270 */
[----:B------:R-:W-:Y:S01]  /*6b30*/  VIADD R4, R3, 0xfffffff1 ;  /* 0xfffffff103047836 */ /* 0x000fe20000000000 */
[----:B------:R-:W-:Y:S01]  /*6b40*/  FSEL R125, R5, -INF , !P0 ;  /* 0xff800000057d7808 */ /* 0x000fe20004000000 */
[----:B------:R-:W-:Y:S01]  /*6b50*/  VIADD R3, R3, 0xfffffff9 ;  /* 0xfffffff903037836 */ /* 0x000fe20000000000 */
[----:B------:R-:W-:-:S02]  /*6b60*/  I2FP.F32.U32 R5, R6 ;  /* 0x0000000600057245 */ /* 0x000fc40000201000 */
[----:B------:R-:W-:Y:S02]  /*6b70*/  ISETP.GE.AND P0, PT, R6, R134, PT ;  /* 0x000000860600720c */ /* 0x000fe40003f06270 */
[----:B------:R-:W-:Y:S01]  /*6b80*/  FSEL R116, R11, -INF , !P1 ;  /* 0xff8000000b747808 */ /* 0x000fe20004800000 */
[CC--:B------:R-:W-:Y:S01]  /*6b90*/  FFMA.FTZ R104, R0.reuse, R5.reuse, R122 ;  /* 0x0000000500687223 */ /* 0x0c0fe2000001007a */
[----:B------:R-:W-:Y:S01]  /*6ba0*/  FFMA.FTZ R107, R0, R5, R120 ;  /* 0x00000005006b7223 */ /* 0x000fe20000010078 */
[----:B------:R-:W-:Y:S02]  /*6bb0*/  FSEL R127, R127, -INF , !P6 ;  /* 0xff8000007f7f7808 */ /* 0x000fe40007000000 */
[----:B------:R-:W-:Y:S02]  /*6bc0*/  FSEL R120, R7, -INF , !P2 ;  /* 0xff80000007787808 */ /* 0x000fe40005000000 */
[----:B------:R-:W-:Y:S02]  /*6bd0*/  FSEL R104, R104, -INF , !P0 ;  /* 0xff80000068687808 */ /* 0x000fe40004000000 */
[----:B------:R-:W-:-:S02]  /*6be0*/  ISETP.GE.U32.AND P0, PT, R133, 0x3, PT ;  /* 0x000000038500780c */ /* 0x000fc40003f06070 */
[-C--:B------:R-:W-:Y:S02]  /*6bf0*/  ISETP.GE.AND P1, PT, R6, R135.reuse, PT ;  /* 0x000000870600720c */ /* 0x080fe40003f26270 */
[C---:B------:R-:W-:Y:S02]  /*6c00*/  ISETP.GE.AND P6, PT, R4.reuse, R135, PT ;  /* 0x000000870400720c */ /* 0x040fe40003fc6270 */
[----:B------:R-:W-:Y:S02]  /*6c10*/  ISETP.GE.AND P2, PT, R4, R134, PT ;  /* 0x000000860400720c */ /* 0x000fe40003f46270 */
[----:B------:R-:W-:Y:S02]  /*6c20*/  I2FP.F32.U32 R4, R4 ;  /* 0x0000000400047245 */ /* 0x000fe40000201000 */
[----:B------:R-:W-:Y:S02]  /*6c30*/  I2FP.F32.U32 R6, R3 ;  /* 0x0000000300067245 */ /* 0x000fe40000201000 */
[----:B------:R-:W-:Y:S01]  /*6c40*/  FSEL R124, R124, -INF , !P5 ;  /* 0xff8000007c7c7808 */ /* 0x000fe20006800000 */
[CC--:B------:R-:W-:Y:S01]  /*6c50*/  FFMA.FTZ R109, R0.reuse, R4.reuse, R121 ;  /* 0x00000004006d7223 */ /* 0x0c0fe20000010079 */
        /* <DEDUP_REMOVED lines=68> */
[----:B------:R-:W-:-:S04]  /*70a0*/  IMAD R3, R3, UR6, RZ ;  /* 0x0000000603037c24 */ /* 0x000fc8000f8e02ff */
[----:B------:R-:W-:Y:S01]  /*70b0*/  IMAD R3, R2, UR7, R3 ;  /* 0x0000000702037c24 */ /* 0x000fe2000f8e0203 */
[----:B------:R-:W-:-:S04]  /*70c0*/  LEA R150, P0, R4, R150, 0x1 ;  /* 0x0000009604967211 */ /* 0x000fc800078008ff */
[----:B------:R-:W-:-:S04]  /*70d0*/  IADD3 R3, PT, PT, R5, R3, RZ ;  /* 0x0000000305037210 */ /* 0x000fc80007ffe0ff */
[----:B------:R-:W-:Y:S01]  /*70e0*/  LEA.HI.X R151, R4, R151, R3, 0x1, P0 ;  /* 0x0000009704977211 */ /* 0x000fe200000f0c03 */
[----:B------:R-:W-:Y:S06]  /*70f0*/  BRA `(.L_x_5690) ;  /* 0x00000000001c7947 */ /* 0x000fec0003800000 */
.L_x_5689:
[----:B------:R-:W-:Y:S01]  /*7100*/  UMOV UR6, URZ ;  /* 0x000000ff00067c82 */ /* 0x000fe20008000000 */
[----:B------:R-:W-:Y:S01]  /*7110*/  IMAD.SHL.U32 R2, R102, 0x40, RZ ;  /* 0x0000004066027824 */ /* 0x000fe200078e00ff */
[----:B------:R-:W-:-:S05]  /*7120*/  IADD3 R3, P0, PT, RZ, -UR6, RZ ;  /* 0x80000006ff037c10 */ /* 0x000fca000ff1e0ff */
[----:B------:R-:W-:-:S05]  /*7130*/  IMAD.X R2, RZ, RZ, ~R2, P0 ;  /* 0x000000ffff027224 */ /* 0x000fca00000e0e02 */
[----:B------:R-:W-:-:S04]  /*7140*/  SHF.R.S64 R3, R3, 0x1f, R2 ;  /* 0x0000001f03037819 */ /* 0x000fc80000001002 */
[----:B------:R-:W-:-:S04]  /*7150*/  IADD3 R150, P0, PT, R3, R150, RZ ;  /* 0x0000009603967210 */ /* 0x000fc80007f1e0ff */
[----:B------:R-:W-:-:S09]  /*7160*/  LEA.HI.X.SX32 R151, R2, R151, 0x1, P0 ;  /* 0x0000009702977211 */ /* 0x000fd200000f0eff */
.L_x_5690:
        /* <DEDUP_REMOVED lines=49> */
.L_x_5688:
        /* <DEDUP_REMOVED lines=37> */
[--C-:B------:R-:W-:Y:S01]  /*76d0*/  FFMA.FTZ R28, R35, UR4, -R102.reuse ;  /* 0x00000004231c7c23 */ /* 0x100fe20008010866 */
[----:B------:R-:W-:Y:S01]  /*76e0*/  FADD.FTZ R5, R100, -R5 ;  /* 0x8000000564057221 */ /* 0x000fe20000010000 */
        /* <DEDUP_REMOVED lines=34> */
[----:B---3--:R-:W-:-:S02]  /*7910*/  F2FP.F16.F32.PACK_AB R6, R3, R28 ;  /* 0x0000001c0306723e */ /* 0x008fc400000000ff */
[----:B------:R-:W3:Y:S04]  /*7920*/  MUFU.EX2 R33, R33 ;  /* 0x0000002100217308 */ /* 0x000ee80000000800 */
[----:B------:R-:W4:Y:S01]  /*7930*/  MUFU.EX2 R100, R100 ;  /* 0x0000006400647308 */ /* 0x000f220000000800 */
[----:B--2---:R-:W-:-:S03]  /*7940*/  F2FP.F16.F32.PACK_AB R5, R2, R35 ;  /* 0x000000230205723e */ /* 0x004fc600000000ff */
[----:B------:R-:W2:Y:S04]  /*7950*/  MUFU.EX2 R34, R34 ;  /* 0x0000002200227308 */ /* 0x000ea80000000800 */
[----:B------:R5:W-:Y:S01]  /*7960*/  MUFU.EX2 R111, R113 ;  /* 0x00000071006f7308 */ /* 0x000be20000000800 */
[----:B---3--:R-:W-:-:S03]  /*7970*/  F2FP.F16.F32.PACK_AB R7, R33, R32 ;  /* 0x000000202107723e */ /* 0x008fc600000000ff */
[----:B------:R-:W3:Y:S01]  /*7980*/  MUFU.EX2 R108, R108 ;  /* 0x0000006c006c7308 */ /* 0x000ee20000000800 */
[-C--:B----4-:R-:W-:Y:S01]  /*7990*/  FMUL.FTZ R96, R96, R100.reuse ;  /* 0x0000006460607220 */ /* 0x090fe20000410000 */
        /* <DEDUP_REMOVED lines=65> */
[----:B-----5:R-:W-:Y:S01]  /*7db0*/  FFMA.FTZ R113, R114, UR4, -R27 ;  /* 0x0000000472717c23 */ /* 0x020fe2000801081b */
[----:B------:R-:W-:Y:S01]  /*7dc0*/  MUFU.EX2 R101, R101 ;  /* 0x0000006500657308 */ /* 0x000fe20000000800 */
[-C--:B------:R-:W-:Y:S01]  /*7dd0*/  FMUL.FTZ R88, R88, R100.reuse ;  /* 0x0000006458587220 */ /* 0x080fe20000410000 */
[C---:B------:R-:W-:Y:S01]  /*7de0*/  HMMA.16816.F32 R56, R4.reuse, R14, R56 ;  /* 0x0000000e0438723c */ /* 0x040fe20000001838 */
[----:B------:R-:W2:Y:S01]  /*7df0*/  LDSM.16.MT88.4 R12, [R137+0xa000] ;  /* 0x00a00000890c783b */ /* 0x000ea20000004200 */
[----:B------:R-:W-:Y:S01]  /*7e00*/  MUFU.EX2 R115, R115 ;  /* 0x0000007300737308 */ /* 0x000fe20000000800 */
[----:B------:R-:W-:Y:S01]  /*7e10*/  FMUL.FTZ R89, R89, R100 ;  /* 0x0000006459597220 */ /* 0x000fe20000410000 */
[-C--:B------:R-:W-:Y:S01]  /*7e20*/  FMUL.FTZ R90, R90, R34.reuse ;  /* 0x000000225a5a7220 */ /* 0x080fe20000410000 */
[----:B------:R-:W-:Y:S01]  /*7e30*/  FMUL.FTZ R91, R91, R34 ;  /* 0x000000225b5b7220 */ /* 0x000fe20000410000 */
[----:B------:R-:W5:Y:S01]  /*7e40*/  MUFU.EX2 R112, R112 ;  /* 0x0000007000707308 */ /* 0x000f620000000800 */
[-C--:B------:R-:W-:Y:S01]  /*7e50*/  FMUL.FTZ R84, R84, R100.reuse ;  /* 0x0000006454547220 */ /* 0x080fe20000410000 */
[C---:B----4-:R-:W-:Y:S01]  /*7e60*/  HMMA.16816.F32 R60, R4.reuse, R8, R60 ;  /* 0x00000008043c723c */ /* 0x050fe2000000183c */
[----:B------:R-:W-:Y:S01]  /*7e70*/  FMUL.FTZ R85, R85, R100 ;  /* 0x0000006455557220 */ /* 0x000fe20000410000 */
[----:B------:R-:W-:Y:S01]  /*7e80*/  MUFU.EX2 R114, R126 ;  /* 0x0000007e00727308 */ /* 0x000fe20000000800 */
[-C--:B------:R-:W-:Y:S01]  /*7e90*/  FMUL.FTZ R86, R86, R34.reuse ;  /* 0x0000002256567220 */ /* 0x080fe20000410000 */
[----:B------:R-:W-:Y:S01]  /*7ea0*/  FMUL.FTZ R87, R87, R34 ;  /* 0x0000002257577220 */ /* 0x000fe20000410000 */
[----:B------:R-:W-:Y:S01]  /*7eb0*/  FFMA.FTZ R100, R168, R100, R103 ;  /* 0x00000064a8647223 */ /* 0x000fe20000010067 */
[----:B------:R-:W-:Y:S01]  /*7ec0*/  MUFU.EX2 R113, R113 ;  /* 0x0000007100717308 */ /* 0x000fe20000000800 */
[----:B------:R-:W-:Y:S01]  /*7ed0*/  FFMA.FTZ R35, R166, R34, R35 ;  /* 0x00000022a6237223 */ /* 0x000fe20000010023 */
[C---:B------:R-:W-:Y:S01]  /*7ee0*/  HMMA.16816.F32 R64, R4.reuse, R10, R64 ;  /* 0x0000000a0440723c */ /* 0x040fe20000001840 */
[----:B------:R-:W4:Y:S01]  /*7ef0*/  LDSM.16.MT88.4 R8, [R136+0xa000] ;  /* 0x00a000008808783b */ /* 0x000f220000004200 */
[----:B------:R-:W-:Y:S01]  /*7f00*/  MUFU.EX2 R117, R117 ;  /* 0x0000007500757308 */ /* 0x000fe20000000800 */
[----:B------:R-:W-:Y:S01]  /*7f10*/  FADD.FTZ R29, R29, R100 ;  /* 0x000000641d1d7221 */ /* 0x000fe20000010000 */
[----:B------:R-:W-:Y:S01]  /*7f20*/  FADD.FTZ R35, R2, R35 ;  /* 0x0000002302237221 */ /* 0x000fe20000010000 */
[----:B------:R-:W-:Y:S01]  /*7f30*/  MOV R100, R30 ;  /* 0x0000001e00647202 */ /* 0x000fe20000000f00 */
[----:B------:R-:W-:Y:S01]  /*7f40*/  MUFU.EX2 R122, R122 ;  /* 0x0000007a007a7308 */ /* 0x000fe20000000800 */
[----:B------:R-:W-:Y:S01]  /*7f50*/  FADD.FTZ R28, R28, R29 ;  /* 0x0000001d1c1c7221 */ /* 0x000fe20000010000 */
[C---:B-1----:R-:W-:Y:S01]  /*7f60*/  HMMA.16816.F32 R68, R4.reuse, R16, R68 ;  /* 0x000000100444723c */ /* 0x042fe20000001844 */
[----:B------:R-:W-:Y:S01]  /*7f70*/  FFMA.FTZ R16, R23, UR4, -R102 ;  /* 0x0000000417107c23 */ /* 0x000fe20008010866 */
[----:B------:R-:W-:Y:S01]  /*7f80*/  MUFU.EX2 R119, R119 ;  /* 0x0000007700777308 */ /* 0x000fe20000000800 */
[----:B------:R-:W1:Y:S01]  /*7f90*/  LDSM.16.MT88.4 R20, [R142+0x8800] ;  /* 0x008800008e14783b */ /* 0x000e620000004200 */
[----:B------:R-:W-:Y:S01]  /*7fa0*/  FADD.FTZ R32, R32, R35 ;  /* 0x0000002320207221 */ /* 0x000fe20000010000 */
[----:B------:R-:W-:Y:S01]  /*7fb0*/  FADD.FTZ R28, R3, R28 ;  /* 0x0000001c031c7221 */ /* 0x000fe20000010000 */
[----:B------:R3:W5:Y:S02]  /*7fc0*/  MUFU.EX2 R110, R16 ;  /* 0x00000010006e7308 */ /* 0x0007640000000800 */
[C---:B------:R-:W-:Y:S01]  /*7fd0*/  HMMA.16816.F32 R72, R4.reuse, R18, R72 ;  /* 0x000000120448723c */ /* 0x040fe20000001848 */
[----:B------:R-:W-:Y:S01]  /*7fe0*/  FADD.FTZ R32, R33, R32 ;  /* 0x0000002021207221 */ /* 0x000fe20000010000 */
[----:B------:R5:W-:Y:S04]  /*7ff0*/  MUFU.EX2 R118, R125 ;  /* 0x0000007d00767308 */ /* 0x000be80000000800 */
[----:B------:R-:W-:Y:S02]  /*8000*/  MUFU.EX2 R123, R123 ;  /* 0x0000007b007b7308 */ /* 0x000fe40000000800 */
[C---:B--2---:R-:W-:Y:S02]  /*8010*/  HMMA.16816.F32 R76, R4.reuse, R12, R76 ;  /* 0x0000000c044c723c */ /* 0x044fe4000000184c */
[----:B------:R-:W2:Y:S01]  /*8020*/  MUFU.EX2 R116, R116 ;  /* 0x0000007400747308 */ /* 0x000ea20000000800 */
[----:B---3--:R-:W-:Y:S03]  /*8030*/  LDSM.16.MT88.4 R16, [R137+0x8800] ;  /* 0x008800008910783b */ /* 0x008fe60000004200 */
[----:B------:R3:W-:Y:S01]  /*8040*/  MUFU.EX2 R120, R124 ;  /* 0x0000007c00787308 */ /* 0x0007e20000000800 */
[--C-:B-----5:R-:W-:Y:S01]  /*8050*/  FFMA.FTZ R125, R25, UR4, -R27.reuse ;  /* 0x00000004197d7c23 */ /* 0x120fe2000801081b */
[C---:B------:R-:W-:Y:S01]  /*8060*/  HMMA.16816.F32 R80, R4.reuse, R14, R80 ;  /* 0x0000000e0450723c */ /* 0x040fe20000001850 */
[----:B------:R-:W5:Y:S01]  /*8070*/  LDSM.16.MT88.4 R12, [R138+0x8800] ;  /* 0x008800008a0c783b */ /* 0x000f620000004200 */
[----:B------:R-:W2:Y:S04]  /*8080*/  MUFU.EX2 R121, R121 ;  /* 0x0000007900797308 */ /* 0x000ea80000000800 */
[----:B------:R-:W-:Y:S02]  /*8090*/  MUFU.EX2 R105, R105 ;  /* 0x0000006900697308 */ /* 0x000fe40000000800 */
[C---:B----4-:R-:W-:Y:S02]  /*80a0*/  HMMA.16816.F32 R88, R4.reuse, R8, R88 ;  /* 0x000000080458723c */ /* 0x050fe40000001858 */
[----:B------:R-:W-:Y:S01]  /*80b0*/  MUFU.EX2 R104, R104 ;  /* 0x0000006800687308 */ /* 0x000fe20000000800 */
[--C-:B---3--:R-:W-:Y:S01]  /*80c0*/  FFMA.FTZ R124, R107, UR4, -R102.reuse ;  /* 0x000000046b7c7c23 */ /* 0x108fe20008010866 */
[----:B------:R-:W-:Y:S01]  /*80d0*/  FFMA.FTZ R107, R109, UR4, -R102 ;  /* 0x000000046d6b7c23 */ /* 0x000fe20008010866 */
[--C-:B------:R-:W-:Y:S01]  /*80e0*/  FFMA.FTZ R109, R106, UR4, -R27.reuse ;  /* 0x000000046a6d7c23 */ /* 0x100fe2000801081b */
[----:B------:R-:W-:Y:S01]  /*80f0*/  FFMA.FTZ R106, R24, UR4, -R27 ;  /* 0x00000004186a7c23 */ /* 0x000fe2000801081b */
[----:B------:R3:W-:Y:S01]  /*8100*/  MUFU.EX2 R102, R26 ;  /* 0x0000001a00667308 */ /* 0x0007e20000000800 */
[----:B------:R-:W-:Y:S01]  /*8110*/  HMMA.16816.F32 R84, R4, R10, R84 ;  /* 0x0000000a0454723c */ /* 0x000fe20000001854 */
[----:B------:R-:W-:Y:S01]  /*8120*/  F2FP.F16.F32.PACK_AB R4, R108, R111 ;  /* 0x0000006f6c04723e */ /* 0x000fe200000000ff */
[----:B------:R-:W4:Y:S01]  /*8130*/  LDSM.16.MT88.4 R8, [R136+0x8800] ;  /* 0x008800008808783b */ /* 0x000f220000004200 */
[----:B------:R-:W-:Y:S01]  /*8140*/  F2FP.F16.F32.PACK_AB R5, R112, R115 ;  /* 0x000000737005723e */ /* 0x000fe200000000ff */
[----:B------:R-:W-:Y:S01]  /*8150*/  MUFU.EX2 R124, R124 ;  /* 0x0000007c007c7308 */ /* 0x000fe20000000800 */
[----:B------:R-:W-:Y:S01]  /*8160*/  F2FP.F16.F32.PACK_AB R6, R110, R101 ;  /* 0x000000656e06723e */ /* 0x000fe200000000ff */
[----:B------:R-:W-:Y:S01]  /*8170*/  FADD.FTZ R111, R111, R28 ;  /* 0x0000001c6f6f7221 */ /* 0x000fe20000010000 */
[----:B------:R-:W-:Y:S01]  /*8180*/  F2FP.F16.F32.PACK_AB R7, R113, R114 ;  /* 0x000000727107723e */ /* 0x000fe200000000ff */
[----:B------:R-:W2:Y:S01]  /*8190*/  MUFU.EX2 R107, R107 ;  /* 0x0000006b006b7308 */ /* 0x000ea20000000800 */
[----:B------:R-:W-:Y:S01]  /*81a0*/  FADD.FTZ R115, R115, R32 ;  /* 0x0000002073737221 */ /* 0x000fe20000010000 */
[----:B------:R-:W-:-:S02]  /*81b0*/  FADD.FTZ R108, R108, R111 ;  /* 0x0000006f6c6c7221 */ /* 0x000fc40000010000 */
[----:B------:R-:W2:Y:S01]  /*81c0*/  MUFU.EX2 R109, R109 ;  /* 0x0000006d006d7308 */ /* 0x000ea20000000800 */
[----:B---3--:R-:W-:Y:S01]  /*81d0*/  LDSM.16.MT88.4 R24, [R137+0x9800] ;  /* 0x009800008918783b */ /* 0x008fe20000004200 */
[C---:B-1----:R-:W-:Y:S01]  /*81e0*/  HMMA.16816.F32 R96, R4.reuse, R20, R96 ;  /* 0x000000140460723c */ /* 0x042fe20000001860 */
[----:B------:R-:W-:Y:S01]  /*81f0*/  FADD.FTZ R115, R112, R115 ;  /* 0x0000007370737221 */ /* 0x000fe20000010000 */
[----:B------:R-:W-:Y:S01]  /*8200*/  MUFU.EX2 R106, R106 ;  /* 0x0000006a006a7308 */ /* 0x000fe20000000800 */
[----:B------:R-:W-:Y:S02]  /*8210*/  FADD.FTZ R101, R101, R108 ;  /* 0x0000006c65657221 */ /* 0x000fe40000010000 */
[----:B------:R-:W-:Y:S01]  /*8220*/  FADD.FTZ R114, R114, R115 ;  /* 0x0000007372727221 */ /* 0x000fe20000010000 */
[----:B------:R-:W1:Y:S01]  /*8230*/  MUFU.EX2 R125, R125 ;  /* 0x0000007d007d7308 */ /* 0x000e620000000800 */
[----:B------:R-:W-:Y:S01]  /*8240*/  FADD.FTZ R110, R110, R101 ;  /* 0x000000656e6e7221 */ /* 0x000fe20000010000 */
[----:B------:R-:W-:Y:S01]  /*8250*/  HMMA.16816.F32 R92, R4, R22, R92 ;  /* 0x00000016045c723c */ /* 0x000fe2000000185c */
[----:B------:R-:W3:Y:S01]  /*8260*/  LDSM.16.MT88.4 R20, [R142+0xa800] ;  /* 0x00a800008e14783b */ /* 0x000ee20000004200 */
[----:B------:R-:W-:Y:S01]  /*8270*/  FADD.FTZ R114, R113, R114 ;  /* 0x0000007271727221 */ /* 0x000fe20000010000 */
[----:B------:R-:W-:-:S05]  /*8280*/  MOV R101, R31 ;  /* 0x0000001f00657202 */ /* 0x000fca0000000f00 */
[C---:B-----5:R-:W-:Y:S08]  /*8290*/  HMMA.16816.F32 R36, R4.reuse, R12, R36 ;  /* 0x0000000c0424723c */ /* 0x060ff00000001824 */
[C---:B------:R-:W-:Y:S01]  /*82a0*/  HMMA.16816.F32 R40, R4.reuse, R14, R40 ;  /* 0x0000000e0428723c */ /* 0x040fe20000001828 */
[----:B------:R-:W5:Y:S07]  /*82b0*/  LDSM.16.MT88.4 R12, [R138+0xa800] ;  /* 0x00a800008a0c783b */ /* 0x000f6e0000004200 */
[C---:B------:R-:W-:Y:S08]  /*82c0*/  HMMA.16816.F32 R44, R4.reuse, R16, R44 ;  /* 0x00000010042c723c */ /* 0x040ff0000000182c */
        /* <DEDUP_REMOVED lines=11> */
[C---:B--2---:R-:W-:Y:S08]  /*8380*/  HMMA.16816.F32 R76, R4.reuse, R16, R76 ;  /* 0x00000010044c723c */ /* 0x044ff0000000184c */
[C---:B------:R-:W-:Y:S01]  /*8390*/  HMMA.16816.F32 R80, R4.reuse, R18, R80 ;  /* 0x000000120450723c */ /* 0x040fe20000001850 */
[----:B------:R-:W2:Y:S07]  /*83a0*/  LDSM.16.MT88.4 R16, [R137+0x9000] ;  /* 0x009000008910783b */ /* 0x000eae0000004200 */
        /* <DEDUP_REMOVED lines=25> */
[C---:B---3--:R-:W-:Y:S08]  /*8540*/  HMMA.16816.F32 R52, R4.reuse, R20, R52 ;  /* 0x000000140434723c */ /* 0x048ff00000001834 */
[C---:B------:R-:W-:Y:S01]  /*8550*/  HMMA.16816.F32 R56, R4.reuse, R22, R56 ;  /* 0x000000160438723c */ /* 0x040fe20000001838 */
[----:B------:R-:W3:Y:S07]  /*8560*/  LDSM.16.MT88.4 R20, [R136+0xb000] ;  /* 0x00b000008814783b */ /* 0x000eee0000004200 */
[C---:B------:R-:W-:Y:S01]  /*8570*/  HMMA.16816.F32 R64, R4.reuse, R10, R64 ;  /* 0x0000000a0440723c */ /* 0x040fe20000001840 */
[----:B------:R-:W4:Y:S07]  /*8580*/  LDSM.16.MT88.4 R8, [R142+0x9800] ;  /* 0x009800008e08783b */ /* 0x000f2e0000004200 */
[C---:B-----5:R-:W-:Y:S08]  /*8590*/  HMMA.16816.F32 R68, R4.reuse, R12, R68 ;  /* 0x0000000c0444723c */ /* 0x060ff00000001844 */
[C---:B------:R-:W-:Y:S01]  /*85a0*/  HMMA.16816.F32 R72, R4.reuse, R14, R72 ;  /* 0x0000000e0448723c */ /* 0x040fe20000001848 */
[----:B------:R-:W5:Y:S07]  /*85b0*/  LDSM.16.MT88.4 R12, [R138+0x9800] ;  /* 0x009800008a0c783b */ /* 0x000f6e0000004200 */
[C---:B--2---:R-:W-:Y:S08]  /*85c0*/  HMMA.16816.F32 R76, R4.reuse, R16, R76 ;  /* 0x00000010044c723c */ /* 0x044ff0000000184c */
[C---:B------:R-:W-:Y:S01]  /*85d0*/  HMMA.16816.F32 R80, R4.reuse, R18, R80 ;  /* 0x000000120450723c */ /* 0x040fe20000001850 */
[----:B------:R-:W2:Y:S07]  /*85e0*/  LDSM.16.MT88.4 R16, [R142+0xb800] ;  /* 0x00b800008e10783b */ /* 0x000eae0000004200 */
        /* <DEDUP_REMOVED lines=18> */
[C---:B-----5:R-:W-:Y:S08]  /*8710*/  HMMA.16816.F32 R36, R4.reuse, R12, R36 ;  /* 0x0000000c0424723c */ /* 0x060ff00000001824 */
[C---:B------:R-:W-:Y:S01]  /*8720*/  HMMA.16816.F32 R40, R4.reuse, R14, R40 ;  /* 0x0000000e0428723c */ /* 0x040fe20000001828 */
[----:B------:R-:W4:Y:S07]  /*8730*/  LDSM.16.MT88.4 R12, [R137+0xb800] ;  /* 0x00b80000890c783b */ /* 0x000f2e0000004200 */
[C---:B--2---:R-:W-:Y:S08]  /*8740*/  HMMA.16816.F32 R60, R4.reuse, R16, R60 ;  /* 0x00000010043c723c */ /* 0x044ff0000000183c */
[C---:B------:R-:W-:Y:S01]  /*8750*/  HMMA.16816.F32 R64, R4.reuse, R18, R64 ;  /* 0x000000120440723c */ /* 0x040fe20000001840 */
[----:B------:R-:W2:Y:S07]  /*8760*/  LDSM.16.MT88.4 R16, [R136+0xb800] ;  /* 0x00b800008810783b */ /* 0x000eae0000004200 */
[C---:B------:R-:W-:Y:S08]  /*8770*/  HMMA.16816.F32 R44, R4.reuse, R24, R44 ;  /* 0x00000018042c723c */ /* 0x040ff0000000182c */
[C---:B------:R-:W-:Y:S08]  /*8780*/  HMMA.16816.F32 R48, R4.reuse, R26, R48 ;  /* 0x0000001a0430723c */ /* 0x040ff00000001830 */
[C---:B---3--:R-:W-:Y:S08]  /*8790*/  HMMA.16816.F32 R52, R4.reuse, R20, R52 ;  /* 0x000000140434723c */ /* 0x048ff00000001834 */
[C---:B------:R-:W-:Y:S08]  /*87a0*/  HMMA.16816.F32 R56, R4.reuse, R22, R56 ;  /* 0x000000160438723c */ /* 0x040ff00000001838 */
[C---:B-1----:R-:W-:Y:S08]  /*87b0*/  HMMA.16816.F32 R68, R4.reuse, R8, R68 ;  /* 0x000000080444723c */ /* 0x042ff00000001844 */
[C---:B------:R-:W-:Y:S08]  /*87c0*/  HMMA.16816.F32 R72, R4.reuse, R10, R72 ;  /* 0x0000000a0448723c */ /* 0x040ff00000001848 */
[C---:B----4-:R-:W-:Y:S08]  /*87d0*/  HMMA.16816.F32 R76, R4.reuse, R12, R76 ;  /* 0x0000000c044c723c */ /* 0x050ff0000000184c */
[C---:B------:R-:W-:Y:S08]  /*87e0*/  HMMA.16816.F32 R80, R4.reuse, R14, R80 ;  /* 0x0000000e0450723c */ /* 0x040ff00000001850 */
[C---:B--2---:R-:W-:Y:S08]  /*87f0*/  HMMA.16816.F32 R88, R4.reuse, R16, R88 ;  /* 0x000000100458723c */ /* 0x044ff00000001858 */
[----:B------:R-:W-:-:S15]  /*8800*/  HMMA.16816.F32 R84, R4, R18, R84 ;  /* 0x000000120454723c */ /* 0x000fde0000001854 */
[----:B------:R-:W-:-:S05]  /*8810*/  NOP ;  /* 0x0000000000007918 */ /* 0x000fca0000000000 */
.L_x_5685:
[----:B------:R-:W-:-:S13]  /*8820*/  ISETP.GE.AND P0, PT, R164, RZ, PT ;  /* 0x000000ffa400720c */ /* 0x000fda0003f06270 */
[----:B------:R-:W-:Y:S05]  /*8830*/  @!P0 BRA `(.L_x_5691) ;  /* 0x0000002c00ac8947 */ /* 0x000fea0003800000 */
[----:B------:R-:W-:Y:S01]  /*8840*/  ISETP.NE.U32.AND P3, PT, RZ, UR12, PT ;  /* 0x0000000cff007c0c */ /* 0x000fe2000bf65070 */
[C---:B------:R-:W-:Y:S01]  /*8850*/  IMAD.SHL.U32 R165, R164.reuse, 0x40, RZ ;  /* 0x00000040a4a57824 */ /* 0x040fe200078e00ff */
[----:B------:R-:W-:Y:S01]  /*8860*/  MOV R2, R101 ;  /* 0x0000006500027202 */ /* 0x000fe20000000f00 */
[----:B------:R-:W-:Y:S01]  /*8870*/  IMAD.MOV.U32 R162, RZ, RZ, RZ ;  /* 0x000000ffffa27224 */ /* 0x000fe200078e00ff */
[----:B------:R-:W-:Y:S01]  /*8880*/  ISETP.NE.AND.EX P3, PT, RZ, UR13, PT, P3 ;  /* 0x0000000dff007c0c */ /* 0x000fe2000bf65330 */
[----:B------:R-:W-:Y:S01]  /*8890*/  IMAD.MOV.U32 R3, RZ, RZ, R100 ;  /* 0x000000ffff037224 */ /* 0x000fe200078e0064 */
[C---:B------:R-:W-:Y:S01]  /*88a0*/  LOP3.LUT R163, R165.reuse, 0x20, R132, 0xfe, !PT ;  /* 0x00000020a5a37812 */ /* 0x040fe200078efe84 */
[----:B------:R-:W-:Y:S01]  /*88b0*/  VIADD R164, R164, 0x1 ;  /* 0x00000001a4a47836 */ /* 0x000fe20000000000 */
[----:B------:R-:W-:Y:S01]  /*88c0*/  IADD3 R165, PT, PT, R165, 0x40, RZ ;  /* 0x00000040a5a57810 */ /* 0x000fe20007ffe0ff */
[----:B------:R-:W1:Y:S01]  /*88d0*/  LDCU UR10, c[0x0][0x440] ;  /* 0x00008800ff0a77ac */ /* 0x000e620008000800 */
[----:B------:R-:W2:Y:S07]  /*88e0*/  LDCU UR4, c[0x0][0x45c] ;  /* 0x00008b80ff0477ac */ /* 0x000eae0008000800 */
[----:B------:R-:W-:Y:S01]  /*88f0*/  @!P3 IADD3 R162, P4, PT, RZ, -R162, RZ ;  /* 0x800000a2ffa2b210 */ /* 0x000fe20007f9e0ff */
[----:B------:R-:W3:Y:S01]  /*8900*/  LDCU.64 UR6, c[0x0][0x3a0] ;  /* 0x00007400ff0677ac */ /* 0x000ee20008000a00 */
[----:B------:R-:W4:Y:S11]  /*8910*/  LDCU.64 UR8, c[0x0][0x3a8] ;  /* 0x00007500ff0877ac */ /* 0x000f360008000a00 */
.L_x_5695:
        /* <DEDUP_REMOVED lines=75> */
.L_x_5692:
        /* <DEDUP_REMOVED lines=58> */
[----:B------:R-:W-:Y:S01]  /*9170*/  LDSM.16.M88.4 R132, [R144] ;  /* 0x000000009084783b */ /* 0x000fe20000000200 */
[C---:B-----5:R-:W-:Y:S08]  /*9180*/  HMMA.16816.F32 R4, R100.reuse, R104, RZ ;  /* 0x000000686404723c */ /* 0x060ff000000018ff */
[C---:B------:R-:W-:Y:S01]  /*9190*/  HMMA.16816.F32 R8, R100.reuse, R106, RZ ;  /* 0x0000006a6408723c */ /* 0x040fe200000018ff */
[----:B------:R-:W5:Y:S07]  /*91a0*/  LDSM.16.M88.4 R104, [R141+0x5000] ;  /* 0x005000008d68783b */ /* 0x000f6e0000000200 */
[C---:B---3--:R-:W-:Y:S08]  /*91b0*/  HMMA.16816.F32 R12, R100.reuse, R108, RZ ;  /* 0x0000006c640c723c */ /* 0x048ff000000018ff */
[C---:B------:R-:W-:Y:S01]  /*91c0*/  HMMA.16816.F32 R16, R100.reuse, R110, RZ ;  /* 0x0000006e6410723c */ /* 0x040fe200000018ff */
[----:B------:R-:W3:Y:S07]  /*91d0*/  LDSM.16.M88.4 R108, [R141+0x5800] ;  /* 0x005800008d6c783b */ /* 0x000eee0000000200 */
[C---:B----4-:R-:W-:Y:S08]  /*91e0*/  HMMA.16816.F32 R20, R100.reuse, R112, RZ ;  /* 0x000000706414723c */ /* 0x050ff000000018ff */
[C---:B------:R-:W-:Y:S01]  /*91f0*/  HMMA.16816.F32 R24, R100.reuse, R114, RZ ;  /* 0x000000726418723c */ /* 0x040fe200000018ff */
[----:B------:R-:W4:Y:S07]  /*9200*/  LDSM.16.M88.4 R112, [R140+0x4000] ;  /* 0x004000008c70783b */ /* 0x000f2e0000000200 */
[C---:B--2---:R-:W-:Y:S08]  /*9210*/  HMMA.16816.F32 R28, R100.reuse, R116, RZ ;  /* 0x00000074641c723c */ /* 0x044ff000000018ff */
[----:B------:R-:W-:Y:S01]  /*9220*/  HMMA.16816.F32 R32, R100, R118, RZ ;  /* 0x000000766420723c */ /* 0x000fe200000018ff */
[----:B------:R-:W2:Y:S04]  /*9230*/  LDSM.16.M88.4 R100, [R140+0x4800] ;  /* 0x004800008c64783b */ /* 0x000ea80000000200 */
[----:B------:R-:W2:Y:S03]  /*9240*/  LDSM.16.M88.4 R116, [R140+0x5000] ;  /* 0x005000008c74783b */ /* 0x000ea60000000200 */
[C---:B-1----:R-:W-:Y:S08]  /*9250*/  HMMA.16816.F32 R4, R120.reuse, R124, R4 ;  /* 0x0000007c7804723c */ /* 0x042ff00000001804 */
[C---:B------:R-:W-:Y:S01]  /*9260*/  HMMA.16816.F32 R8, R120.reuse, R126, R8 ;  /* 0x0000007e7808723c */ /* 0x040fe20000001808 */
[----:B------:R-:W-:Y:S07]  /*9270*/  LDSM.16.M88.4 R124, [R139+0x5800] ;  /* 0x005800008b7c783b */ /* 0x000fee0000000200 */
[C---:B------:R-:W-:Y:S08]  /*9280*/  HMMA.16816.F32 R12, R120.reuse, R128, R12 ;  /* 0x00000080780c723c */ /* 0x040ff0000000180c */
[C---:B------:R-:W-:Y:S01]  /*9290*/  HMMA.16816.F32 R16, R120.reuse, R130, R16 ;  /* 0x000000827810723c */ /* 0x040fe20000001810 */
[----:B------:R-:W-:Y:S07]  /*92a0*/  LDSM.16.M88.4 R128, [R141+0x6800] ;  /* 0x006800008d80783b */ /* 0x000fee0000000200 */
[C---:B-----5:R-:W-:Y:S08]  /*92b0*/  HMMA.16816.F32 R20, R120.reuse, R104, R20 ;  /* 0x000000687814723c */ /* 0x060ff00000001814 */
[C---:B------:R-:W-:Y:S01]  /*92c0*/  HMMA.16816.F32 R24, R120.reuse, R106, R24 ;  /* 0x0000006a7818723c */ /* 0x040fe20000001818 */
[----:B------:R-:W1:Y:S07]  /*92d0*/  LDSM.16.M88.4 R104, [R140+0x5800] ;  /* 0x005800008c68783b */ /* 0x000e6e0000000200 */
[C---:B---3--:R-:W-:Y:S08]  /*92e0*/  HMMA.16816.F32 R28, R120.reuse, R108, R28 ;  /* 0x0000006c781c723c */ /* 0x048ff0000000181c */
[----:B------:R-:W-:Y:S01]  /*92f0*/  HMMA.16816.F32 R32, R120, R110, R32 ;  /* 0x0000006e7820723c */ /* 0x000fe20000001820 */
[----:B------:R-:W-:Y:S04]  /*9300*/  LDSM.16.M88.4 R108, [R139+0x4000] ;  /* 0x004000008b6c783b */ /* 0x000fe80000000200 */
[----:B------:R-:W-:Y:S03]  /*9310*/  LDSM.16.M88.4 R120, [R139+0x5000] ;  /* 0x005000008b78783b */ /* 0x000fe60000000200 */
[C---:B----4-:R-:W-:Y:S08]  /*9320*/  HMMA.16816.F32 R4, R132.reuse, R112, R4 ;  /* 0x000000708404723c */ /* 0x050ff00000001804 */
[C---:B------:R-:W-:Y:S01]  /*9330*/  HMMA.16816.F32 R8, R132.reuse, R114, R8 ;  /* 0x000000728408723c */ /* 0x040fe20000001808 */
[----:B------:R-:W-:Y:S07]  /*9340*/  LDSM.16.M88.4 R112, [R139+0x4800] ;  /* 0x004800008b70783b */ /* 0x000fee0000000200 */
[C---:B--2---:R-:W-:Y:S08]  /*9350*/  HMMA.16816.F32 R12, R132.reuse, R100, R12 ;  /* 0x00000064840c723c */ /* 0x044ff0000000180c */
[C---:B------:R-:W-:Y:S01]  /*9360*/  HMMA.16816.F32 R16, R132.reuse, R102, R16 ;  /* 0x000000668410723c */ /* 0x040fe20000001810 */
[----:B------:R-:W2:Y:S07]  /*9370*/  LDSM.16.M88.4 R100, [R143] ;  /* 0x000000008f64783b */ /* 0x000eae0000000200 */
[C---:B------:R-:W-:Y:S08]  /*9380*/  HMMA.16816.F32 R20, R132.reuse, R116, R20 ;  /* 0x000000748414723c */ /* 0x040ff00000001814 */
[C---:B------:R-:W-:Y:S01]  /*9390*/  HMMA.16816.F32 R24, R132.reuse, R118, R24 ;  /* 0x000000768418723c */ /* 0x040fe20000001818 */
[----:B------:R-:W-:Y:S07]  /*93a0*/  LDSM.16.M88.4 R116, [R146+UR5+0x6000] ;  /* 0x006000059274783b */ /* 0x000fee0008000200 */
[C---:B-1----:R-:W-:Y:S08]  /*93b0*/  HMMA.16816.F32 R28, R132.reuse, R104, R28 ;  /* 0x00000068841c723c */ /* 0x042ff0000000181c */
[----:B------:R-:W-:Y:S01]  /*93c0*/  HMMA.16816.F32 R32, R132, R106, R32 ;  /* 0x0000006a8420723c */ /* 0x000fe20000001820 */
[----:B------:R-:W1:Y:S07]  /*93d0*/  LDSM.16.M88.4 R104, [R147+0x2000] ;  /* 0x002000009368783b */ /* 0x000e6e0000000200 */
[C---:B--2---:R-:W-:Y:S08]  /*93e0*/  HMMA.16816.F32 R4, R100.reuse, R108, R4 ;  /* 0x0000006c6404723c */ /* 0x044ff00000001804 */
[C---:B------:R-:W-:Y:S01]  /*93f0*/  HMMA.16816.F32 R8, R100.reuse, R110, R8 ;  /* 0x0000006e6408723c */ /* 0x040fe20000001808 */
[----:B------:R-:W2:Y:S07]  /*9400*/  LDSM.16.M88.4 R108, [R146+UR5+0x6800] ;  /* 0x00680005926c783b */ /* 0x000eae0008000200 */
[C---:B------:R-:W-:Y:S08]  /*9410*/  HMMA.16816.F32 R12, R100.reuse, R112, R12 ;  /* 0x00000070640c723c */ /* 0x040ff0000000180c */
[C---:B------:R-:W-:Y:S01]  /*9420*/  HMMA.16816.F32 R16, R100.reuse, R114, R16 ;  /* 0x000000726410723c */ /* 0x040fe20000001810 */
[----:B------:R-:W3:Y:S07]  /*9430*/  LDSM.16.M88.4 R112, [R146+UR5+0x7000] ;  /* 0x007000059270783b */ /* 0x000eee0008000200 */
[C---:B------:R-:W-:Y:S08]  /*9440*/  HMMA.16816.F32 R20, R100.reuse, R120, R20 ;  /* 0x000000786414723c */ /* 0x040ff00000001814 */
[C---:B------:R-:W-:Y:S01]  /*9450*/  HMMA.16816.F32 R24, R100.reuse, R122, R24 ;  /* 0x0000007a6418723c */ /* 0x040fe20000001818 */
[----:B------:R-:W4:Y:S07]  /*9460*/  LDSM.16.M88.4 R120, [R146+UR5+0x7800] ;  /* 0x007800059278783b */ /* 0x000f2e0008000200 */
[C---:B------:R-:W-:Y:S08]  /*9470*/  HMMA.16816.F32 R28, R100.reuse, R124, R28 ;  /* 0x0000007c641c723c */ /* 0x040ff0000000181c */
[----:B------:R-:W-:Y:S01]  /*9480*/  HMMA.16816.F32 R32, R100, R126, R32 ;  /* 0x0000007e6420723c */ /* 0x000fe20000001820 */
[----:B------:R-:W-:Y:S04]  /*9490*/  LDSM.16.M88.4 R100, [R145+0x2000] ;  /* 0x002000009164783b */ /* 0x000fe80000000200 */
[----:B------:R-:W5:Y:S03]  /*94a0*/  LDSM.16.M88.4 R124, [R141+0x6000] ;  /* 0x006000008d7c783b */ /* 0x000f660000000200 */
        /* <DEDUP_REMOVED lines=11> */
[----:B------:R-:W2:Y:S04]  /*9560*/  LDSM.16.M88.4 R104, [R141+0x7800] ;  /* 0x007800008d68783b */ /* 0x000ea80000000200 */
[----:B------:R-:W3:Y:S03]  /*9570*/  LDSM.16.M88.4 R120, [R140+0x6800] ;  /* 0x006800008c78783b */ /* 0x000ee60000000200 */
        /* <DEDUP_REMOVED lines=8> */
[----:B------:R-:W1:Y:S07]  /*9600*/  LDSM.16.M88.4 R108, [R140+0x7800] ;  /* 0x007800008c6c783b */ /* 0x000e6e0000000200 */
[C---:B--2---:R-:W-:Y:S08]  /*9610*/  HMMA.16816.F32 R28, R100.reuse, R104, R28 ;  /* 0x00000068641c723c */ /* 0x044ff0000000181c */
[----:B------:R-:W-:Y:S01]  /*9620*/  HMMA.16816.F32 R32, R100, R106, R32 ;  /* 0x0000006a6420723c */ /* 0x000fe20000001820 */
[----:B------:R-:W-:Y:S04]  /*9630*/  LDSM.16.M88.4 R100, [R143+0x2000] ;  /* 0x002000008f64783b */ /* 0x000fe80000000200 */
[----:B------:R-:W2:Y:S03]  /*9640*/  LDSM.16.M88.4 R104, [R139+0x6000] ;  /* 0x006000008b68783b */ /* 0x000ea60000000200 */
[C---:B------:R-:W-:Y:S08]  /*9650*/  HMMA.16816.F32 R4, R112.reuse, R116, R4 ;  /* 0x000000747004723c */ /* 0x040ff00000001804 */
[C---:B------:R-:W-:Y:S01]  /*9660*/  HMMA.16816.F32 R8, R112.reuse, R118, R8 ;  /* 0x000000767008723c */ /* 0x040fe20000001808 */
[----:B------:R-:W5:Y:S07]  /*9670*/  LDSM.16.M88.4 R116, [R139+0x6800] ;  /* 0x006800008b74783b */ /* 0x000f6e0000000200 */
        /* <DEDUP_REMOVED lines=8> */
[----:B------:R-:W-:Y:S08]  /*9700*/  HMMA.16816.F32 R32, R112, R110, R32 ;  /* 0x0000006e7020723c */ /* 0x000ff00000001820 */
[C---:B--2---:R-:W-:Y:S08]  /*9710*/  HMMA.16816.F32 R4, R100.reuse, R104, R4 ;  /* 0x000000686404723c */ /* 0x044ff00000001804 */
[C---:B------:R-:W-:Y:S08]  /*9720*/  HMMA.16816.F32 R8, R100.reuse, R106, R8 ;  /* 0x0000006a6408723c */ /* 0x040ff00000001808 */
[C---:B-----5:R-:W-:Y:S08]  /*9730*/  HMMA.16816.F32 R12, R100.reuse, R116, R12 ;  /* 0x00000074640c723c */ /* 0x060ff0000000180c */
[C---:B------:R-:W-:Y:S08]  /*9740*/  HMMA.16816.F32 R16, R100.reuse, R118, R16 ;  /* 0x000000766410723c */ /* 0x040ff00000001810 */
[C---:B---3--:R-:W-:Y:S08]  /*9750*/  HMMA.16816.F32 R20, R100.reuse, R120, R20 ;  /* 0x000000786414723c */ /* 0x048ff00000001814 */
        /* <DEDUP_REMOVED lines=58> */
[C---:B------:R-:W-:Y:S04]  /*9b00*/  LEA R110, P0, R105.reuse, R160, 0x2 ;  /* 0x000000a0696e7211 */ /* 0x040fe800078010ff */
[C---:B------:R-:W-:Y:S01]  /*9b10*/  LEA.HI.X.SX32 R111, R105.reuse, R161, 0x2, P0 ;  /* 0x000000a1696f7211 */ /* 0x040fe200000f16ff */
[----:B------:R-:W2:Y:S01]  /*9b20*/  LDG.E R107, desc[UR16][R106.64] ;  /* 0x000000106a6b7981 */ /* 0x000ea2000c1e1900 */
        /* <DEDUP_REMOVED lines=16> */
.L_x_5694:
        /* <DEDUP_REMOVED lines=49> */
.L_x_5693:
[C---:B-1----:R-:W-:Y:S01]  /*9f40*/  IADD3 R100, PT, PT, R163.reuse, -0x1f, RZ ;  /* 0xffffffe1a3647810 */ /* 0x042fe20007ffe0ff */
[----:B------:R-:W-:Y:S01]  /*9f50*/  LDSM.16.MT88.4 R108, [R138+0x8000] ;  /* 0x008000008a6c783b */ /* 0x000fe20000004200 */
[----:B------:R-:W-:Y:S02]  /*9f60*/  I2FP.F32.U32 R103, R163 ;  /* 0x000000a300677245 */ /* 0x000fe40000201000 */
[----:B------:R-:W-:Y:S02]  /*9f70*/  I2FP.F32.U32 R100, R100 ;  /* 0x0000006400647245 */ /* 0x000fe40000201000 */
[C---:B------:R-:W-:Y:S01]  /*9f80*/  IADD3 R101, PT, PT, R163.reuse, -0x20, RZ ;  /* 0xffffffe0a3657810 */ /* 0x040fe20007ffe0ff */
[CC--:B------:R-:W-:Y:S01]  /*9f90*/  FFMA.FTZ R22, R0.reuse, R103.reuse, R22 ;  /* 0x0000006700167223 */ /* 0x0c0fe20000010016 */
[C---:B------:R-:W-:Y:S01]  /*9fa0*/  FFMA.FTZ R20, R0.reuse, R103, R20 ;  /* 0x0000006700147223 */ /* 0x040fe20000010014 */
[CC--:B------:R-:W-:Y:S01]  /*9fb0*/  FFMA.FTZ R7, R0.reuse, R100.reuse, R7 ;  /* 0x0000006400077223 */ /* 0x0c0fe20000010007 */
[C---:B------:R-:W-:Y:S01]  /*9fc0*/  FFMA.FTZ R5, R0.reuse, R100, R5 ;  /* 0x0000006400057223 */ /* 0x040fe20000010005 */
[C---:B------:R-:W-:Y:S01]  /*9fd0*/  IADD3 R103, PT, PT, R163.reuse, -0x18, RZ ;  /* 0xffffffe8a3677810 */ /* 0x040fe20007ffe0ff */
[----:B------:R-:W-:Y:S01]  /*9fe0*/  LDSM.16.MT88.4 R112, [R137+0x8000] ;  /* 0x008000008970783b */ /* 0x000fe20000004200 */
[C---:B------:R-:W-:Y:S02]  /*9ff0*/  IADD3 R100, PT, PT, R163.reuse, -0xf, RZ ;  /* 0xfffffff1a3647810 */ /* 0x040fe40007ffe0ff */
[----:B------:R-:W-:Y:S02]  /*a000*/  I2FP.F32.U32 R101, R101 ;  /* 0x0000006500657245 */ /* 0x000fe40000201000 */
[----:B------:R-:W-:Y:S02]  /*a010*/  I2FP.F32.U32 R103, R103 ;  /* 0x0000006700677245 */ /* 0x000fe40000201000 */
[----:B------:R-:W-:Y:S01]  /*a020*/  I2FP.F32.U32 R100, R100 ;  /* 0x0000006400647245 */ /* 0x000fe20000201000 */
[CC--:B------:R-:W-:Y:S01]  /*a030*/  FFMA.FTZ R6, R0.reuse, R101.reuse, R6 ;  /* 0x0000006500067223 */ /* 0x0c0fe20000010006 */
[C---:B------:R-:W-:Y:S01]  /*a040*/  IADD3 R102, PT, PT, R163.reuse, -0x17, RZ ;  /* 0xffffffe9a3667810 */ /* 0x040fe20007ffe0ff */
[C---:B------:R-:W-:Y:S01]  /*a050*/  FFMA.FTZ R4, R0.reuse, R101, R4 ;  /* 0x0000006500047223 */ /* 0x040fe20000010004 */
[C---:B------:R-:W-:Y:S01]  /*a060*/  IADD3 R101, PT, PT, R163.reuse, -0x10, RZ ;  /* 0xfffffff0a3657810 */ /* 0x040fe20007ffe0ff */
[CC--:B------:R-:W-:Y:S01]  /*a070*/  FFMA.FTZ R10, R0.reuse, R103.reuse, R10 ;  /* 0x00000067000a7223 */ /* 0x0c0fe2000001000a */
[----:B------:R-:W-:Y:S01]  /*a080*/  I2FP.F32.U32 R102, R102 ;  /* 0x0000006600667245 */ /* 0x000fe20000201000 */
[C---:B------:R-:W-:Y:S01]  /*a090*/  FFMA.FTZ R8, R0.reuse, R103, R8 ;  /* 0x0000006700087223 */ /* 0x040fe20000010008 */
[CC--:B------:R-:W-:Y:S01]  /*a0a0*/  FFMA.FTZ R15, R0.reuse, R100.reuse, R15 ;  /* 0x00000064000f7223 */ /* 0x0c0fe2000001000f */
[C---:B------:R-:W-:Y:S01]  /*a0b0*/  FFMA.FTZ R13, R0.reuse, R100, R13 ;  /* 0x00000064000d7223 */ /* 0x040fe2000001000d */
[C---:B------:R-:W-:Y:S01]  /*a0c0*/  IADD3 R100, PT, PT, R163.reuse, 0x9, RZ ;  /* 0x00000009a3647810 */ /* 0x040fe20007ffe0ff */
[CC--:B------:R-:W-:Y:S01]  /*a0d0*/  FFMA.FTZ R11, R0.reuse, R102.reuse, R11 ;  /* 0x00000066000b7223 */ /* 0x0c0fe2000001000b */
[C---:B------:R-:W-:Y:S01]  /*a0e0*/  IADD3 R103, PT, PT, R163.reuse, -0x8, RZ ;  /* 0xfffffff8a3677810 */ /* 0x040fe20007ffe0ff */
[C---:B------:R-:W-:Y:S01]  /*a0f0*/  FFMA.FTZ R9, R0.reuse, R102, R9 ;  /* 0x0000006600097223 */ /* 0x040fe20000010009 */
[----:B------:R-:W-:Y:S02]  /*a100*/  I2FP.F32.U32 R101, R101 ;  /* 0x0000006500657245 */ /* 0x000fe40000201000 */
[----:B------:R-:W-:Y:S02]  /*a110*/  I2FP.F32.U32 R100, R100 ;  /* 0x0000006400647245 */ /* 0x000fe40000201000 */
[----:B------:R-:W-:Y:S01]  /*a120*/  I2FP.F32.U32 R103, R103 ;  /* 0x0000006700677245 */ /* 0x000fe20000201000 */
[CC--:B------:R-:W-:Y:S01]  /*a130*/  FFMA.FTZ R14, R0.reuse, R101.reuse, R14 ;  /* 0x00000065000e7223 */ /* 0x0c0fe2000001000e */
[C---:B------:R-:W-:Y:S01]  /*a140*/  IADD3 R102, PT, PT, R163.reuse, -0x7, RZ ;  /* 0xfffffff9a3667810 */ /* 0x040fe20007ffe0ff */
[C---:B------:R-:W-:Y:S01]  /*a150*/  FFMA.FTZ R12, R0.reuse, R101, R12 ;  /* 0x00000065000c7223 */ /* 0x040fe2000001000c */
[C---:B------:R-:W-:Y:S01]  /*a160*/  IADD3 R101, PT, PT, R163.reuse, 0x1, RZ ;  /* 0x00000001a3657810 */ /* 0x040fe20007ffe0ff */
[C---:B------:R-:W-:Y:S01]  /*a170*/  FFMA.FTZ R27, R0.reuse, R100, R27 ;  /* 0x00000064001b7223 */ /* 0x040fe2000001001b */
[----:B------:R-:W-:Y:S01]  /*a180*/  I2FP.F32.U32 R102, R102 ;  /* 0x0000006600667245 */ /* 0x000fe20000201000 */
[C---:B------:R-:W-:Y:S01]  /*a190*/  FFMA.FTZ R25, R0.reuse, R100, R25 ;  /* 0x0000006400197223 */ /* 0x040fe20000010019 */
[CC--:B------:R-:W-:Y:S01]  /*a1a0*/  FFMA.FTZ R18, R0.reuse, R103.reuse, R18 ;  /* 0x0000006700127223 */ /* 0x0c0fe20000010012 */
[C---:B------:R-:W-:Y:S01]  /*a1b0*/  FFMA.FTZ R16, R0.reuse, R103, R16 ;  /* 0x0000006700107223 */ /* 0x040fe20000010010 */
[----:B------:R-:W-:Y:S01]  /*a1c0*/  IADD3 R103, PT, PT, R163, 0x8, RZ ;  /* 0x00000008a3677810 */ /* 0x000fe20007ffe0ff */
[C---:B------:R-:W-:Y:S01]  /*a1d0*/  FFMA.FTZ R19, R0.reuse, R102, R19 ;  /* 0x0000006600137223 */ /* 0x040fe20000010013 */
[----:B------:R-:W-:Y:S01]  /*a1e0*/  FMNMX3.FTZ R100, R3, R6, R7, !PT ;  /* 0x0000000603647276 */ /* 0x000fe20007810007 */
[----:B------:R-:W-:Y:S01]  /*a1f0*/  FFMA.FTZ R17, R0, R102, R17 ;  /* 0x0000006600117223 */ /* 0x000fe20000010011 */
[----:B------:R-:W-:Y:S02]  /*a200*/  I2FP.F32.U32 R101, R101 ;  /* 0x0000006500657245 */ /* 0x000fe40000201000 */
[----:B------:R-:W-:Y:S02]  /*a210*/  I2FP.F32.U32 R103, R103 ;  /* 0x0000006700677245 */ /* 0x000fe40000201000 */
[----:B------:R-:W-:Y:S01]  /*a220*/  FMNMX3.FTZ R100, R100, R10, R11, !PT ;  /* 0x0000000a64647276 */ /* 0x000fe2000781000b */
[CC--:B------:R-:W-:Y:S01]  /*a230*/  FFMA.FTZ R23, R0.reuse, R101.reuse, R23 ;  /* 0x0000006500177223 */ /* 0x0c0fe20000010017 */
[C---:B------:R-:W-:Y:S01]  /*a240*/  IADD3 R102, PT, PT, R163.reuse, 0x10, RZ ;  /* 0x00000010a3667810 */ /* 0x040fe20007ffe0ff */
[----:B------:R-:W-:Y:S01]  /*a250*/  FFMA.FTZ R21, R0, R101, R21 ;  /* 0x0000006500157223 */ /* 0x000fe20000010015 */
[----:B------:R-:W-:Y:S01]  /*a260*/  FMNMX3.FTZ R104, R2, R4, R5, !PT ;  /* 0x0000000402687276 */ /* 0x000fe20007810005 */
[CC--:B------:R-:W-:Y:S01]  /*a270*/  FFMA.FTZ R26, R0.reuse, R103.reuse, R26 ;  /* 0x00000067001a7223 */ /* 0x0c0fe2000001001a */
[----:B------:R-:W-:Y:S01]  /*a280*/  I2FP.F32.U32 R101, R102 ;  /* 0x0000006600657245 */ /* 0x000fe20000201000 */
[----:B------:R-:W-:Y:S01]  /*a290*/  FFMA.FTZ R24, R0, R103, R24 ;  /* 0x0000006700187223 */ /* 0x000fe20000010018 */
[----:B------:R-:W-:Y:S02]  /*a2a0*/  FMNMX3.FTZ R100, R100, R14, R15, !PT ;  /* 0x0000000e64647276 */ /* 0x000fe4000781000f */
[----:B------:R-:W-:Y:S01]  /*a2b0*/  FMNMX3.FTZ R104, R104, R8, R9, !PT ;  /* 0x0000000868687276 */ /* 0x000fe20007810009 */
[CC--:B------:R-:W-:Y:S01]  /*a2c0*/  FFMA.FTZ R28, R0.reuse, R101.reuse, R28 ;  /* 0x00000065001c7223 */ /* 0x0c0fe2000001001c */
[C---:B------:R-:W-:Y:S01]  /*a2d0*/  IADD3 R103, PT, PT, R163.reuse, 0x11, RZ ;  /* 0x00000011a3677810 */ /* 0x040fe20007ffe0ff */
[----:B------:R-:W-:Y:S01]  /*a2e0*/  FFMA.FTZ R30, R0, R101, R30 ;  /* 0x00000065001e7223 */ /* 0x000fe2000001001e */
[----:B------:R-:W-:Y:S02]  /*a2f0*/  FMNMX3.FTZ R100, R100, R18, R19, !PT ;  /* 0x0000001264647276 */ /* 0x000fe40007810013 */
[----:B------:R-:W-:Y:S02]  /*a300*/  FMNMX3.FTZ R104, R104, R12, R13, !PT ;  /* 0x0000000c68687276 */ /* 0x000fe4000781000d */
[----:B------:R-:W-:Y:S02]  /*a310*/  I2FP.F32.U32 R103, R103 ;  /* 0x0000006700677245 */ /* 0x000fe40000201000 */
[C---:B------:R-:W-:Y:S02]  /*a320*/  IADD3 R101, PT, PT, R163.reuse, 0x18, RZ ;  /* 0x00000018a3657810 */ /* 0x040fe40007ffe0ff */
[----:B------:R-:W-:Y:S01]  /*a330*/  IADD3 R102, PT, PT, R163, 0x19, RZ ;  /* 0x00000019a3667810 */ /* 0x000fe20007ffe0ff */
[-C--:B------:R-:W-:Y:S01]  /*a340*/  FFMA.FTZ R31, R0, R103.reuse, R31 ;  /* 0x00000067001f7223 */ /* 0x080fe2000001001f */
[----:B------:R-:W-:Y:S01]  /*a350*/  FMNMX3.FTZ R100, R100, R22, R23, !PT ;  /* 0x0000001664647276 */ /* 0x000fe20007810017 */
[----:B------:R-:W-:Y:S01]  /*a360*/  FFMA.FTZ R29, R0, R103, R29 ;  /* 0x00000067001d7223 */ /* 0x000fe2000001001d */
[----:B------:R-:W-:Y:S02]  /*a370*/  FMNMX3.FTZ R104, R104, R16, R17, !PT ;  /* 0x0000001068687276 */ /* 0x000fe40007810011 */
[----:B------:R-:W-:Y:S02]  /*a380*/  I2FP.F32.U32 R101, R101 ;  /* 0x0000006500657245 */ /* 0x000fe40000201000 */
[----:B------:R-:W-:Y:S02]  /*a390*/  I2FP.F32.U32 R102, R102 ;  /* 0x0000006600667245 */ /* 0x000fe40000201000 */
[----:B------:R-:W-:Y:S01]  /*a3a0*/  FMNMX3.FTZ R100, R100, R26, R27, !PT ;  /* 0x0000001a64647276 */ /* 0x000fe2000781001b */
[-C--:B------:R-:W-:Y:S01]  /*a3b0*/  FFMA.FTZ R34, R0, R101.reuse, R34 ;  /* 0x0000006500227223 */ /* 0x080fe20000010022 */
[----:B------:R-:W-:Y:S01]  /*a3c0*/  FMNMX3.FTZ R104, R104, R20, R21, !PT ;  /* 0x0000001468687276 */ /* 0x000fe20007810015 */
[----:B------:R-:W-:Y:S01]  /*a3d0*/  FFMA.FTZ R35, R0, R102, R35 ;  /* 0x0000006600237223 */ /* 0x000fe20000010023 */
[----:B------:R-:W-:Y:S01]  /*a3e0*/  FMNMX3.FTZ R100, R100, R30, R31, !PT ;  /* 0x0000001e64647276 */ /* 0x000fe2000781001f */
[----:B------:R-:W-:Y:S01]  /*a3f0*/  FFMA.FTZ R33, R0, R102, R33 ;  /* 0x0000006600217223 */ /* 0x000fe20000010021 */
[----:B------:R-:W-:Y:S01]  /*a400*/  FMNMX3.FTZ R104, R104, R24, R25, !PT ;  /* 0x0000001868687276 */ /* 0x000fe20007810019 */
[----:B------:R-:W-:Y:S01]  /*a410*/  FFMA.FTZ R32, R0, R101, R32 ;  /* 0x0000006500207223 */ /* 0x000fe20000010020 */
[----:B------:R-:W-:Y:S02]  /*a420*/  FMNMX3.FTZ R103, R100, R34, R35, !PT ;  /* 0x0000002264677276 */ /* 0x000fe40007810023 */
[----:B------:R-:W-:Y:S02]  /*a430*/  FMNMX3.FTZ R101, R104, R28, R29, !PT ;  /* 0x0000001c68657276 */ /* 0x000fe4000781001d */
[----:B------:R-:W-:Y:S01]  /*a440*/  IADD3 R164, PT, PT, R164, -0x1, RZ ;  /* 0xffffffffa4a47810 */ /* 0x000fe20007ffe0ff */
[----:B------:R-:W-:Y:S01]  /*a450*/  SHFL.BFLY PT, R100, R103, 0x2, 0x1f ;  /* 0x0c401f0067647f89 */ /* 0x000fe200000e0000 */
[----:B------:R-:W-:Y:S02]  /*a460*/  FMNMX3.FTZ R106, R101, R32, R33, !PT ;  /* 0x00000020656a7276 */ /* 0x000fe40007810021 */
[----:B------:R-:W-:Y:S02]  /*a470*/  IADD3 R165, PT, PT, R165, -0x40, RZ ;  /* 0xffffffc0a5a57810 */ /* 0x000fe40007ffe0ff */
[----:B------:R-:W-:Y:S03]  /*a480*/  IADD3 R163, PT, PT, R163, -0x40, RZ ;  /* 0xffffffc0a3a37810 */ /* 0x000fe60007ffe0ff */
        /* <DEDUP_REMOVED lines=9> */
[----:B------:R-:W-:Y:S01]  /*a520*/  FADD.FTZ R103, -R101, R2 ;  /* 0x0000000265677221 */ /* 0x000fe20000010100 */
[C---:B------:R-:W-:Y:S01]  /*a530*/  FSETP.NEU.FTZ.AND P0, PT, R100.reuse, -INF , PT ;  /* 0xff8000006400780b */ /* 0x040fe20003f1d000 */
[C---:B------:R-:W-:Y:S01]  /*a540*/  FMUL.FTZ R123, R100.reuse, UR4 ;  /* 0x00000004647b7c20 */ /* 0x040fe20008410000 */
[----:B------:R-:W-:Y:S01]  /*a550*/  FADD.FTZ R102, -R100, R3 ;  /* 0x0000000364667221 */ /* 0x000fe20000010100 */
[----:B------:R-:W-:Y:S03]  /*a560*/  FMUL.FTZ R3, R103, UR4 ;  /* 0x0000000467037c20 */ /* 0x000fe60008410000 */
[----:B------:R-:W-:Y:S01]  /*a570*/  FSEL R123, R123, RZ, P0 ;  /* 0x000000ff7b7b7208 */ /* 0x000fe20000000000 */
[----:B------:R-:W-:Y:S01]  /*a580*/  FMUL.FTZ R2, R102, UR4 ;  /* 0x0000000466027c20 */ /* 0x000fe20008410000 */
[----:B------:R-:W-:Y:S01]  /*a590*/  FSETP.NEU.FTZ.AND P0, PT, R101, -INF , PT ;  /* 0xff8000006500780b */ /* 0x000fe20003f1d000 */
[----:B------:R-:W2:Y:S02]  /*a5a0*/  MUFU.EX2 R3, R3 ;  /* 0x0000000300037308 */ /* 0x000ea40000000800 */
[--C-:B------:R-:W-:Y:S01]  /*a5b0*/  FFMA.FTZ R103, R10, UR4, -R123.reuse ;  /* 0x000000040a677c23 */ /* 0x100fe2000801087b */
[----:B------:R-:W-:Y:S01]  /*a5c0*/  FSEL R121, R121, RZ, P0 ;  /* 0x000000ff79797208 */ /* 0x000fe20000000000 */
[--C-:B------:R-:W-:Y:S01]  /*a5d0*/  FFMA.FTZ R102, R11, UR4, -R123.reuse ;  /* 0x000000040b667c23 */ /* 0x100fe2000801087b */
[--C-:B------:R-:W-:Y:S01]  /*a5e0*/  FFMA.FTZ R119, R6, UR4, -R123.reuse ;  /* 0x0000000406777c23 */ /* 0x100fe2000801087b */
[----:B------:R-:W-:Y:S04]  /*a5f0*/  FFMA.FTZ R118, R7, UR4, -R123 ;  /* 0x0000000407767c23 */ /* 0x000fe8000801087b */
[----:B------:R-:W3:Y:S01]  /*a600*/  MUFU.EX2 R2, R2 ;  /* 0x0000000200027308 */ /* 0x000ee20000000800 */
[--C-:B------:R-:W-:Y:S01]  /*a610*/  FFMA.FTZ R117, R8, UR4, -R121.reuse ;  /* 0x0000000408757c23 */ /* 0x100fe20008010879 */
[--C-:B------:R-:W-:Y:S01]  /*a620*/  FFMA.FTZ R116, R9, UR4, -R121.reuse ;  /* 0x0000000409747c23 */ /* 0x100fe20008010879 */
[--C-:B------:R-:W-:Y:S01]  /*a630*/  FFMA.FTZ R122, R4, UR4, -R121.reuse ;  /* 0x00000004047a7c23 */ /* 0x100fe20008010879 */
[----:B------:R-:W-:Y:S06]  /*a640*/  FFMA.FTZ R120, R5, UR4, -R121 ;  /* 0x0000000405787c23 */ /* 0x000fec0008010879 */
[----:B------:R-:W-:Y:S01]  /*a650*/  MUFU.EX2 R119, R119 ;  /* 0x0000007700777308 */ /* 0x000fe20000000800 */
[--C-:B------:R-:W-:Y:S01]  /*a660*/  FFMA.FTZ R132, R26, UR4, -R123.reuse ;  /* 0x000000041a847c23 */ /* 0x100fe2000801087b */
[C---:B--2---:R-:W-:Y:S01]  /*a670*/  FMUL.FTZ R4, R3.reuse, R96 ;  /* 0x0000006003047220 */ /* 0x044fe20000410000 */
[C---:B------:R-:W-:Y:S07]  /*a680*/  FMUL.FTZ R5, R3.reuse, R97 ;  /* 0x0000006103057220 */ /* 0x040fee0000410000 */
[----:B------:R-:W2:Y:S01]  /*a690*/  MUFU.EX2 R118, R118 ;  /* 0x0000007600767308 */ /* 0x000ea20000000800 */
[C---:B------:R-:W-:Y:S01]  /*a6a0*/  FMUL.FTZ R8, R3.reuse, R92 ;  /* 0x0000005c03087220 */ /* 0x040fe20000410000 */
[C---:B------:R-:W-:Y:S01]  /*a6b0*/  FMUL.FTZ R9, R3.reuse, R93 ;  /* 0x0000005d03097220 */ /* 0x040fe20000410000 */
[C---:B------:R-:W-:Y:S07]  /*a6c0*/  FMUL.FTZ R36, R3.reuse, R36 ;  /* 0x0000002403247220 */ /* 0x040fee0000410000 */
[----:B------:R-:W-:Y:S01]  /*a6d0*/  MUFU.EX2 R103, R103 ;  /* 0x0000006700677308 */ /* 0x000fe20000000800 */
[C---:B---3--:R-:W-:Y:S01]  /*a6e0*/  FMUL.FTZ R6, R2.reuse, R98 ;  /* 0x0000006202067220 */ /* 0x048fe20000410000 */
[C---:B------:R-:W-:Y:S01]  /*a6f0*/  FMUL.FTZ R7, R2.reuse, R99 ;  /* 0x0000006302077220 */ /* 0x040fe20000410000 */
[C---:B------:R-:W-:Y:S07]  /*a700*/  FMUL.FTZ R10, R2.reuse, R94 ;  /* 0x0000005e020a7220 */ /* 0x040fee0000410000 */
[----:B------:R-:W3:Y:S01]  /*a710*/  MUFU.EX2 R102, R102 ;  /* 0x0000006600667308 */ /* 0x000ee20000000800 */
[C---:B------:R-:W-:Y:S01]  /*a720*/  FMUL.FTZ R11, R2.reuse, R95 ;  /* 0x0000005f020b7220 */ /* 0x040fe20000410000 */
[C---:B------:R-:W-:Y:S01]  /*a730*/  FMUL.FTZ R38, R2.reuse, R38 ;  /* 0x0000002602267220 */ /* 0x040fe20000410000 */
[----:B------:R-:W4:Y:S07]  /*a740*/  LDSM.16.MT88.4 R92, [R136+0x8000] ;  /* 0x00800000885c783b */ /* 0x000f2e0000004200 */
[----:B------:R-:W-:Y:S01]  /*a750*/  MUFU.EX2 R122, R122 ;  /* 0x0000007a007a7308 */ /* 0x000fe20000000800 */
[----:B------:R-:W-:Y:S01]  /*a760*/  FMUL.FTZ R39, R2, R39 ;  /* 0x0000002702277220 */ /* 0x000fe20000410000 */
[----:B--2---:R-:W-:Y:S01]  /*a770*/  F2FP.F16.F32.PACK_AB R97, R118, R119 ;  /* 0x000000777661723e */ /* 0x004fe200000000ff */
[C---:B------:R-:W-:Y:S07]  /*a780*/  FMUL.FTZ R37, R3.reuse, R37 ;  /* 0x0000002503257220 */ /* 0x040fee0000410000 */
[----:B------:R-:W2:Y:S01]  /*a790*/  MUFU.EX2 R120, R120 ;  /* 0x0000007800787308 */ /* 0x000ea20000000800 */
[C---:B------:R-:W-:Y:S01]  /*a7a0*/  FMUL.FTZ R42, R2.reuse, R42 ;  /* 0x0000002a022a7220 */ /* 0x040fe20000410000 */
[----:B------:R-:W-:Y:S01]  /*a7b0*/  FMUL.FTZ R43, R2, R43 ;  /* 0x0000002b022b7220 */ /* 0x000fe20000410000 */
[C---:B------:R-:W-:Y:S07]  /*a7c0*/  FMUL.FTZ R40, R3.reuse, R40 ;  /* 0x0000002803287220 */ /* 0x040fee0000410000 */
[----:B------:R-:W-:Y:S01]  /*a7d0*/  MUFU.EX2 R117, R117 ;  /* 0x0000007500757308 */ /* 0x000fe20000000800 */
[C---:B------:R-:W-:Y:S01]  /*a7e0*/  FMUL.FTZ R41, R3.reuse, R41 ;  /* 0x0000002903297220 */ /* 0x040fe20000410000 */
[----:B---3--:R-:W-:Y:S01]  /*a7f0*/  F2FP.F16.F32.PACK_AB R99, R102, R103 ;  /* 0x000000676663723e */ /* 0x008fe200000000ff */
[C---:B------:R-:W-:Y:S07]  /*a800*/  FMUL.FTZ R46, R2.reuse, R46 ;  /* 0x0000002e022e7220 */ /* 0x040fee0000410000 */
[----:B------:R-:W3:Y:S01]  /*a810*/  MUFU.EX2 R116, R116 ;  /* 0x0000007400747308 */ /* 0x000ee20000000800 */
[----:B------:R-:W-:Y:S01]  /*a820*/  FMUL.FTZ R47, R2, R47 ;  /* 0x0000002f022f7220 */ /* 0x000fe20000410000 */
[C---:B------:R-:W-:Y:S01]  /*a830*/  FMUL.FTZ R44, R3.reuse, R44 ;  /* 0x0000002c032c7220 */ /* 0x040fe20000410000 */
[----:B------:R-:W-:Y:S01]  /*a840*/  FMUL.FTZ R45, R3, R45 ;  /* 0x0000002d032d7220 */ /* 0x000fe20000410000 */
[----:B------:R-:W-:Y:S01]  /*a850*/  FFMA.FTZ R133, R27, UR4, -R123 ;  /* 0x000000041b857c23 */ /* 0x000fe2000801087b */
[--C-:B------:R-:W-:Y:S01]  /*a860*/  FFMA.FTZ R167, R24, UR4, -R121.reuse ;  /* 0x0000000418a77c23 */ /* 0x100fe20008010879 */
[----:B--2---:R-:W-:Y:S01]  /*a870*/  F2FP.F16.F32.PACK_AB R96, R120, R122 ;  /* 0x0000007a7860723e */ /* 0x004fe200000000ff */
[--C-:B------:R-:W-:Y:S01]  /*a880*/  FFMA.FTZ R172, R25, UR4, -R121.reuse ;  /* 0x0000000419ac7c23 */ /* 0x100fe20008010879 */
[----:B------:R-:W-:Y:S01]  /*a890*/  FFMA.FTZ R173, R28, UR4, -R121 ;  /* 0x000000041cad7c23 */ /* 0x000fe20008010879 */
[----:B------:R-:W-:Y:S01]  /*a8a0*/  LDSM.16.MT88.4 R24, [R137+0x9000] ;  /* 0x009000008918783b */ /* 0x000fe20000004200 */
[--C-:B------:R-:W-:Y:S01]  /*a8b0*/  FFMA.FTZ R31, R31, UR4, -R123.reuse ;  /* 0x000000041f1f7c23 */ /* 0x100fe2000801087b */
[C---:B------:R-:W-:Y:S01]  /*a8c0*/  FMUL.FTZ R50, R2.reuse, R50 ;  /* 0x0000003202327220 */ /* 0x040fe20000410000 */
[----:B------:R-:W-:Y:S01]  /*a8d0*/  FMUL.FTZ R51, R2, R51 ;  /* 0x0000003302337220 */ /* 0x000fe20000410000 */
[C---:B------:R-:W-:Y:S01]  /*a8e0*/  FMUL.FTZ R48, R3.reuse, R48 ;  /* 0x0000003003307220 */ /* 0x040fe20000410000 */
[----:B---3--:R-:W-:Y:S01]  /*a8f0*/  F2FP.F16.F32.PACK_AB R98, R116, R117 ;  /* 0x000000757462723e */ /* 0x008fe200000000ff */
[C---:B------:R-:W-:Y:S01]  /*a900*/  FMUL.FTZ R49, R3.reuse, R49 ;  /* 0x0000003103317220 */ /* 0x040fe20000410000 */
[C---:B------:R-:W-:Y:S01]  /*a910*/  FMUL.FTZ R54, R2.reuse, R54 ;  /* 0x0000003602367220 */ /* 0x040fe20000410000 */
[C---:B------:R-:W-:Y:S01]  /*a920*/  FMUL.FTZ R55, R2.reuse, R55 ;  /* 0x0000003702377220 */ /* 0x040fe20000410000 */
[C---:B------:R-:W-:Y:S01]  /*a930*/  FMUL.FTZ R52, R3.reuse, R52 ;  /* 0x0000003403347220 */ /* 0x040fe20000410000 */
[C---:B------:R-:W-:Y:S01]  /*a940*/  FMUL.FTZ R53, R3.reuse, R53 ;  /* 0x0000003503357220 */ /* 0x040fe20000410000 */
[C---:B------:R-:W-:Y:S01]  /*a950*/  FMUL.FTZ R58, R2.reuse, R58 ;  /* 0x0000003a023a7220 */ /* 0x040fe20000410000 */
[C---:B-1----:R-:W-:Y:S01]  /*a960*/  HMMA.16816.F32 R4, R96.reuse, R104, R4 ;  /* 0x000000686004723c */ /* 0x042fe20000001804 */
[----:B------:R-:W-:Y:S04]  /*a970*/  MUFU.EX2 R132, R132 ;  /* 0x0000008400847308 */ /* 0x000fe80000000800 */
[C---:B------:R-:W-:Y:S01]  /*a980*/  FMUL.FTZ R59, R2.reuse, R59 ;  /* 0x0000003b023b7220 */ /* 0x040fe20000410000 */
[C---:B------:R-:W-:Y:S01]  /*a990*/  FMUL.FTZ R56, R3.reuse, R56 ;  /* 0x0000003803387220 */ /* 0x040fe20000410000 */
[C---:B------:R-:W-:Y:S01]  /*a9a0*/  FMUL.FTZ R57, R3.reuse, R57 ;  /* 0x0000003903397220 */ /* 0x040fe20000410000 */
[C---:B------:R-:W-:Y:S01]  /*a9b0*/  HMMA.16816.F32 R8, R96.reuse, R106, R8 ;  /* 0x0000006a6008723c */ /* 0x040fe20000001808 */
[----:B------:R-:W1:Y:S02]  /*a9c0*/  LDSM.16.MT88.4 R104, [R142+0xa000] ;  /* 0x00a000008e68783b */ /* 0x000e640000004200 */
[----:B------:R-:W-:Y:S01]  /*a9d0*/  MUFU.EX2 R133, R133 ;  /* 0x0000008500857308 */ /* 0x000fe20000000800 */
[C---:B------:R-:W-:Y:S01]  /*a9e0*/  FMUL.FTZ R62, R2.reuse, R62 ;  /* 0x0000003e023e7220 */ /* 0x040fe20000410000 */
[C---:B------:R-:W-:Y:S01]  /*a9f0*/  FMUL.FTZ R63, R2.reuse, R63 ;  /* 0x0000003f023f7220 */ /* 0x040fe20000410000 */
[C---:B------:R-:W-:Y:S01]  /*aa00*/  FMUL.FTZ R60, R3.reuse, R60 ;  /* 0x0000003c033c7220 */ /* 0x040fe20000410000 */
[C---:B------:R-:W-:Y:S01]  /*aa10*/  FMUL.FTZ R61, R3.reuse, R61 ;  /* 0x0000003d033d7220 */ /* 0x040fe20000410000 */
[C---:B------:R-:W-:Y:S01]  /*aa20*/  FMUL.FTZ R66, R2.reuse, R66 ;  /* 0x0000004202427220 */ /* 0x040fe20000410000 */
[C---:B------:R-:W-:Y:S04]  /*aa30*/  HMMA.16816.F32 R36, R96.reuse, R108, R36 ;  /* 0x0000006c6024723c */ /* 0x040fe80000001824 */
[----:B------:R-:W-:Y:S01]  /*aa40*/  MUFU.EX2 R167, R167 ;  /* 0x000000a700a77308 */ /* 0x000fe20000000800 */
[C---:B------:R-:W-:Y:S01]  /*aa50*/  FMUL.FTZ R67, R2.reuse, R67 ;  /* 0x0000004302437220 */ /* 0x040fe20000410000 */
[C---:B------:R-:W-:Y:S01]  /*aa60*/  FMUL.FTZ R64, R3.reuse, R64 ;  /* 0x0000004003407220 */ /* 0x040fe20000410000 */
[C---:B------:R-:W-:Y:S01]  /*aa70*/  FMUL.FTZ R65, R3.reuse, R65 ;  /* 0x0000004103417220 */ /* 0x040fe20000410000 */
[C---:B------:R-:W-:Y:S01]  /*aa80*/  FMUL.FTZ R70, R2.reuse, R70 ;  /* 0x0000004602467220 */ /* 0x040fe20000410000 */
[C---:B------:R-:W-:Y:S01]  /*aa90*/  FMUL.FTZ R71, R2.reuse, R71 ;  /* 0x0000004702477220 */ /* 0x040fe20000410000 */
[C---:B------:R-:W-:Y:S01]  /*aaa0*/  HMMA.16816.F32 R40, R96.reuse, R110, R40 ;  /* 0x0000006e6028723c */ /* 0x040fe20000001828 */
[----:B------:R-:W2:Y:S03]  /*aab0*/  LDSM.16.MT88.4 R108, [R138+0xa000] ;  /* 0x00a000008a6c783b */ /* 0x000ea60000004200 */
[----:B------:R-:W3:Y:S01]  /*aac0*/  MUFU.EX2 R172, R172 ;  /* 0x000000ac00ac7308 */ /* 0x000ee20000000800 */
        /* <DEDUP_REMOVED lines=13> */
[----:B------:R-:W-:Y:S02]  /*aba0*/  LDSM.16.MT88.4 R112, [R137+0xa800] ;  /* 0x00a800008970783b */ /* 0x000fe40000004200 */
[C---:B------:R-:W-:Y:S01]  /*abb0*/  FMUL.FTZ R82, R2.reuse, R82 ;  /* 0x0000005202527220 */ /* 0x040fe20000410000 */
[----:B------:R-:W-:Y:S01]  /*abc0*/  FMUL.FTZ R83, R2, R83 ;  /* 0x0000005302537220 */ /* 0x000fe20000410000 */
[C---:B------:R-:W-:Y:S01]  /*abd0*/  FMUL.FTZ R80, R3.reuse, R80 ;  /* 0x0000005003507220 */ /* 0x040fe20000410000 */
[----:B------:R-:W-:Y:S01]  /*abe0*/  FMUL.FTZ R81, R3, R81 ;  /* 0x0000005103517220 */ /* 0x000fe20000410000 */
[--C-:B------:R-:W-:Y:S01]  /*abf0*/  FFMA.FTZ R124, R14, UR4, -R123.reuse ;  /* 0x000000040e7c7c23 */ /* 0x100fe2000801087b */
[C---:B----4-:R-:W-:Y:S03]  /*ac00*/  HMMA.16816.F32 R52, R96.reuse, R92, R52 ;  /* 0x0000005c6034723c */ /* 0x050fe60000001834 */
[C---:B------:R-:W-:Y:S01]  /*ac10*/  FMUL.FTZ R14, R2.reuse, R90 ;  /* 0x0000005a020e7220 */ /* 0x040fe20000410000 */
[----:B------:R-:W-:Y:S01]  /*ac20*/  FFMA.FTZ R127, R15, UR4, -R123 ;  /* 0x000000040f7f7c23 */ /* 0x000fe2000801087b */
[----:B------:R-:W-:Y:S01]  /*ac30*/  FMUL.FTZ R15, R2, R91 ;  /* 0x0000005b020f7220 */ /* 0x000fe20000410000 */
[--C-:B------:R-:W-:Y:S01]  /*ac40*/  FFMA.FTZ R130, R12, UR4, -R121.reuse ;  /* 0x000000040c827c23 */ /* 0x100fe20008010879 */
[----:B------:R-:W-:Y:S01]  /*ac50*/  FMUL.FTZ R12, R3, R88 ;  /* 0x00000058030c7220 */ /* 0x000fe20000410000 */
[C---:B------:R-:W-:Y:S01]  /*ac60*/  HMMA.16816.F32 R56, R96.reuse, R94, R56 ;  /* 0x0000005e6038723c */ /* 0x040fe20000001838 */
[----:B------:R-:W4:Y:S01]  /*ac70*/  LDSM.16.MT88.4 R92, [R137+0xa000] ;  /* 0x00a00000895c783b */ /* 0x000f220000004200 */
[----:B------:R-:W-:Y:S01]  /*ac80*/  MUFU.EX2 R124, R124 ;  /* 0x0000007c007c7308 */ /* 0x000fe20000000800 */
[----:B------:R-:W-:Y:S01]  /*ac90*/  FFMA.FTZ R129, R13, UR4, -R121 ;  /* 0x000000040d817c23 */ /* 0x000fe20008010879 */
[----:B------:R-:W-:Y:S01]  /*aca0*/  FMUL.FTZ R13, R3, R89 ;  /* 0x00000059030d7220 */ /* 0x000fe20000410000 */
[--C-:B------:R-:W-:Y:S01]  /*acb0*/  FFMA.FTZ R134, R22, UR4, -R123.reuse ;  /* 0x0000000416867c23 */ /* 0x100fe2000801087b */
[----:B---3--:R-:W-:Y:S06]  /*acc0*/  F2FP.F16.F32.PACK_AB R22, R172, R167 ;  /* 0x000000a7ac16723e */ /* 0x008fec00000000ff */
[----:B------:R-:W-:Y:S01]  /*acd0*/  MUFU.EX2 R127, R127 ;  /* 0x0000007f007f7308 */ /* 0x000fe20000000800 */
[C---:B-1----:R-:W-:Y:S01]  /*ace0*/  HMMA.16816.F32 R60, R96.reuse, R104, R60 ;  /* 0x00000068603c723c */ /* 0x042fe2000000183c */
[----:B------:R-:W-:Y:S08]  /*acf0*/  LDSM.16.MT88.4 R88, [R137+0x8800] ;  /* 0x008800008958783b */ /* 0x000ff00000004200 */
[----:B------:R-:W-:Y:S01]  /*ad00*/  MUFU.EX2 R130, R130 ;  /* 0x0000008200827308 */ /* 0x000fe20000000800 */
[----:B------:R-:W-:Y:S01]  /*ad10*/  FFMA.FTZ R135, R23, UR4, -R123 ;  /* 0x0000000417877c23 */ /* 0x000fe2000801087b */
[----:B------:R-:W-:Y:S01]  /*ad20*/  F2FP.F16.F32.PACK_AB R23, R133, R132 ;  /* 0x000000848517723e */ /* 0x000fe200000000ff */
[--C-:B------:R-:W-:Y:S07]  /*ad30*/  FFMA.FTZ R169, R20, UR4, -R121.reuse ;  /* 0x0000000414a97c23 */ /* 0x100fee0008010879 */
[----:B------:R-:W1:Y:S01]  /*ad40*/  MUFU.EX2 R129, R129 ;  /* 0x0000008100817308 */ /* 0x000e620000000800 */
[C---:B------:R-:W-:Y:S01]  /*ad50*/  HMMA.16816.F32 R64, R96.reuse, R106, R64 ;  /* 0x0000006a6040723c */ /* 0x040fe20000001840 */
[----:B------:R-:W3:Y:S02]  /*ad60*/  LDSM.16.MT88.4 R104, [R136+0xa000] ;  /* 0x00a000008868783b */ /* 0x000ee40000004200 */
[----:B------:R-:W-:Y:S06]  /*ad70*/  FFMA.FTZ R170, R21, UR4, -R121 ;  /* 0x0000000415aa7c23 */ /* 0x000fec0008010879 */
[----:B------:R-:W-:Y:S01]  /*ad80*/  MUFU.EX2 R134, R134 ;  /* 0x0000008600867308 */ /* 0x000fe20000000800 */
[--C-:B------:R-:W-:Y:S01]  /*ad90*/  FFMA.FTZ R171, R30, UR4, -R123.reuse ;  /* 0x000000041eab7c23 */ /* 0x100fe2000801087b */
[--C-:B------:R-:W-:Y:S01]  /*ada0*/  FFMA.FTZ R30, R34, UR4, -R123.reuse ;  /* 0x00000004221e7c23 */ /* 0x100fe2000801087b */
[--C-:B------:R-:W-:Y:S01]  /*adb0*/  FFMA.FTZ R125, R18, UR4, -R123.reuse ;  /* 0x00000004127d7c23 */ /* 0x100fe2000801087b */
[C---:B--2---:R-:W-:Y:S06]  /*adc0*/  HMMA.16816.F32 R68, R96.reuse, R108, R68 ;  /* 0x0000006c6044723c */ /* 0x044fec0000001844 */
[----:B------:R-:W-:Y:S01]  /*add0*/  MUFU.EX2 R34, R31 ;  /* 0x0000001f00227308 */ /* 0x000fe20000000800 */
[C---:B------:R-:W-:Y:S01]  /*ade0*/  FMUL.FTZ R18, R2.reuse, R86 ;  /* 0x0000005602127220 */ /* 0x040fe20000410000 */
[--C-:B------:R-:W-:Y:S08]  /*adf0*/  FFMA.FTZ R126, R19, UR4, -R123.reuse ;  /* 0x00000004137e7c23 */ /* 0x100ff0000801087b */
[----:B------:R-:W-:Y:S01]  /*ae00*/  MUFU.EX2 R125, R125 ;  /* 0x0000007d007d7308 */ /* 0x000fe20000000800 */
[----:B------:R-:W-:Y:S01]  /*ae10*/  FMUL.FTZ R19, R2, R87 ;  /* 0x0000005702137220 */ /* 0x000fe20000410000 */
[----:B------:R-:W-:Y:S01]  /*ae20*/  FFMA.FTZ R123, R35, UR4, -R123 ;  /* 0x00000004237b7c23 */ /* 0x000fe2000801087b */
[C---:B------:R-:W-:Y:S01]  /*ae30*/  HMMA.16816.F32 R72, R96.reuse, R110, R72 ;  /* 0x0000006e6048723c */ /* 0x040fe20000001848 */
[----:B------:R-:W-:Y:S06]  /*ae40*/  LDSM.16.MT88.4 R108, [R138+0x8800] ;  /* 0x008800008a6c783b */ /* 0x000fec0000004200 */
[----:B------:R-:W-:Y:S01]  /*ae50*/  MUFU.EX2 R35, R30 ;  /* 0x0000001e00237308 */ /* 0x000fe20000000800 */
[--C-:B------:R-:W-:Y:S01]  /*ae60*/  FFMA.FTZ R128, R16, UR4, -R121.reuse ;  /* 0x0000000410807c23 */ /* 0x100fe20008010879 */
[----:B------:R-:W-:Y:S01]  /*ae70*/  FMUL.FTZ R16, R3, R84 ;  /* 0x0000005403107220 */ /* 0x000fe20000410000 */
[----:B-1----:R-:W-:Y:S07]  /*ae80*/  F2FP.F16.F32.PACK_AB R84, R129, R130 ;  /* 0x000000828154723e */ /* 0x002fee00000000ff */
[----:B------:R-:W1:Y:S01]  /*ae90*/  MUFU.EX2 R126, R126 ;  /* 0x0000007e007e7308 */ /* 0x000e620000000800 */
[--C-:B------:R-:W-:Y:S01]  /*aea0*/  FFMA.FTZ R131, R17, UR4, -R121.reuse ;  /* 0x0000000411837c23 */ /* 0x100fe20008010879 */
[----:B------:R-:W-:Y:S01]  /*aeb0*/  FMUL.FTZ R17, R3, R85 ;  /* 0x0000005503117220 */ /* 0x000fe20000410000 */
[C---:B----4-:R-:W-:Y:S07]  /*aec0*/  HMMA.16816.F32 R76, R96.reuse, R92, R76 ;  /* 0x0000005c604c723c */ /* 0x050fee000000184c */
[----:B------:R-:W-:Y:S01]  /*aed0*/  MUFU.EX2 R128, R128 ;  /* 0x0000008000807308 */ /* 0x000fe20000000800 */
[----:B------:R-:W-:Y:S01]  /*aee0*/  F2FP.F16.F32.PACK_AB R85, R127, R124 ;  /* 0x0000007c7f55723e */ /* 0x000fe200000000ff */
[----:B------:R-:W-:Y:S08]  /*aef0*/  FFMA.FTZ R176, R32, UR4, -R121 ;  /* 0x0000000420b07c23 */ /* 0x000ff00008010879 */
[----:B------:R-:W2:Y:S01]  /*af00*/  MUFU.EX2 R131, R131 ;  /* 0x0000008300837308 */ /* 0x000ea20000000800 */
[----:B------:R-:W-:Y:S01]  /*af10*/  FFMA.FTZ R119, R2, R166, R119 ;  /* 0x000000a602777223 */ /* 0x000fe20000010077 */
[----:B------:R-:W-:Y:S01]  /*af20*/  ISETP.NE.AND P0, PT, R164, RZ, PT ;  /* 0x000000ffa400720c */ /* 0x000fe20003f05270 */
[C---:B------:R-:W-:Y:S01]  /*af30*/  HMMA.16816.F32 R80, R96.reuse, R94, R80 ;  /* 0x0000005e6050723c */ /* 0x040fe20000001850 */
[----:B------:R-:W4:Y:S06]  /*af40*/  LDSM.16.MT88.4 R92, [R142+0x8800] ;  /* 0x008800008e5c783b */ /* 0x000f2c0000004200 */
[----:B------:R-:W5:Y:S01]  /*af50*/  MUFU.EX2 R135, R135 ;  /* 0x0000008700877308 */ /* 0x000f620000000800 */
[----:B-1----:R-:W-:Y:S01]  /*af60*/  F2FP.F16.F32.PACK_AB R87, R126, R125 ;  /* 0x0000007d7e57723e */ /* 0x002fe200000000ff */
[----:B------:R-:W-:Y:S01]  /*af70*/  FFMA.FTZ R122, R3, R168, R122 ;  /* 0x000000a8037a7223 */ /* 0x000fe2000001007a */
[----:B------:R-:W-:Y:S07]  /*af80*/  FADD.FTZ R118, R118, R119 ;  /* 0x0000007776767221 */ /* 0x000fee0000010000 */
[----:B------:R-:W-:Y:S01]  /*af90*/  MUFU.EX2 R169, R169 ;  /* 0x000000a900a97308 */ /* 0x000fe20000000800 */
[C---:B---3--:R-:W-:Y:S09]  /*afa0*/  HMMA.16816.F32 R12, R96.reuse, R104, R12 ;  /* 0x00000068600c723c */ /* 0x048ff2000000180c */
[----:B------:R-:W1:Y:S01]  /*afb0*/  MUFU.EX2 R170, R170 ;  /* 0x000000aa00aa7308 */ /* 0x000e620000000800 */
[----:B--2---:R-:W-:Y:S01]  /*afc0*/  F2FP.F16.F32.PACK_AB R86, R131, R128 ;  /* 0x000000808356723e */ /* 0x004fe200000000ff */
[----:B------:R-:W-:Y:S01]  /*afd0*/  FADD.FTZ R122, R120, R122 ;  /* 0x0000007a787a7221 */ /* 0x000fe20000010000 */
[----:B------:R-:W-:Y:S07]  /*afe0*/  FADD.FTZ R3, R103, R118 ;  /* 0x0000007667037221 */ /* 0x000fee0000010000 */
[----:B------:R-:W2:Y:S01]  /*aff0*/  MUFU.EX2 R171, R171 ;  /* 0x000000ab00ab7308 */ /* 0x000ea20000000800 */
[----:B------:R-:W-:Y:S01]  /*b000*/  HMMA.16816.F32 R16, R96, R106, R16 ;  /* 0x0000006a6010723c */ /* 0x000fe20000001810 */
[----:B------:R-:W-:Y:S08]  /*b010*/  LDSM.16.MT88.4 R96, [R142+0xa800] ;  /* 0x00a800008e60783b */ /* 0x000ff00000004200 */
[----:B------:R-:W3:Y:S01]  /*b020*/  MUFU.EX2 R174, R123 ;  /* 0x0000007b00ae7308 */ /* 0x000ee20000000800 */
[----:B-----5:R-:W-:Y:S01]  /*b030*/  F2FP.F16.F32.PACK_AB R21, R135, R134 ;  /* 0x000000868715723e */ /* 0x020fe200000000ff */
[----:B------:R-:W-:Y:S08]  /*b040*/  FADD.FTZ R3, R102, R3 ;  /* 0x0000000366037221 */ /* 0x000ff00000010000 */
[----:B------:R-:W-:Y:S01]  /*b050*/  MUFU.EX2 R176, R176 ;  /* 0x000000b000b07308 */ /* 0x000fe20000000800 */
[----:B-1----:R-:W-:Y:S01]  /*b060*/  F2FP.F16.F32.PACK_AB R20, R170, R169 ;  /* 0x000000a9aa14723e */ /* 0x002fe200000000ff */
[----:B------:R-:W-:Y:S01]  /*b070*/  LDSM.16.MT88.4 R104, [R138+0xa800] ;  /* 0x00a800008a68783b */ /* 0x000fe20000004200 */
[----:B------:R-:W-:Y:S04]  /*b080*/  FADD.FTZ R2, R124, R3 ;  /* 0x000000037c027221 */ /* 0x000fe80000010000 */
[----:B------:R-:W-:Y:S04]  /*b090*/  FADD.FTZ R2, R127, R2 ;  /* 0x000000027f027221 */ /* 0x000fe80000010000 */
[----:B------:R-:W-:Y:S04]  /*b0a0*/  FADD.FTZ R3, R125, R2 ;  /* 0x000000027d037221 */ /* 0x000fe80000010000 */
[----:B------:R-:W-:Y:S01]  /*b0b0*/  FADD.FTZ R3, R126, R3 ;  /* 0x000000037e037221 */ /* 0x000fe20000010000 */
[C---:B----4-:R-:W-:Y:S05]  /*b0c0*/  HMMA.16816.F32 R4, R84.reuse, R92, R4 ;  /* 0x0000005c5404723c */ /* 0x050fea0000001804 */
[----:B------:R-:W-:Y:S03]  /*b0d0*/  FADD.FTZ R134, R134, R3 ;  /* 0x0000000386867221 */ /* 0x000fe60000010000 */
[C---:B------:R-:W-:Y:S01]  /*b0e0*/  HMMA.16816.F32 R8, R84.reuse, R94, R8 ;  /* 0x0000005e5408723c */ /* 0x040fe20000001808 */
[----:B------:R-:W1:Y:S02]  /*b0f0*/  LDSM.16.MT88.4 R92, [R136+0x8800] ;  /* 0x00880000885c783b */ /* 0x000e640000004200 */
[----:B------:R-:W-:Y:S05]  /*b100*/  FADD.FTZ R135, R135, R134 ;  /* 0x0000008687877221 */ /* 0x000fea0000010000 */
        /* <DEDUP_REMOVED lines=17> */
[----:B------:R-:W-:Y:S07]  /*b220*/  LDSM.16.MT88.4 R112, [R136+0x9800] ;  /* 0x009800008870783b */ /* 0x000fee0000004200 */
[C---:B----4-:R-:W-:Y:S08]  /*b230*/  HMMA.16816.F32 R12, R84.reuse, R108, R12 ;  /* 0x0000006c540c723c */ /* 0x050ff0000000180c */
[----:B------:R-:W-:Y:S01]  /*b240*/  HMMA.16816.F32 R16, R84, R110, R16 ;  /* 0x0000006e5410723c */ /* 0x000fe20000001810 */
[----:B------:R-:W4:Y:S07]  /*b250*/  LDSM.16.MT88.4 R84, [R138+0xb000] ;  /* 0x00b000008a54783b */ /* 0x000f2e0000004200 */
[C---:B-----5:R-:W-:Y:S01]  /*b260*/  HMMA.16816.F32 R4, R20.reuse, R88, R4 ;  /* 0x000000581404723c */ /* 0x060fe20000001804 */
[----:B------:R-:W-:Y:S07]  /*b270*/  LDSM.16.MT88.4 R108, [R137+0x9800] ;  /* 0x00980000896c783b */ /* 0x000fee0000004200 */
[C---:B------:R-:W-:Y:S01]  /*b280*/  HMMA.16816.F32 R8, R20.reuse, R90, R8 ;  /* 0x0000005a1408723c */ /* 0x040fe20000001808 */
[----:B------:R-:W5:Y:S07]  /*b290*/  LDSM.16.MT88.4 R88, [R137+0xb000] ;  /* 0x00b000008958783b */ /* 0x000f6e0000004200 */
[C---:B-1----:R-:W-:Y:S08]  /*b2a0*/  HMMA.16816.F32 R36, R20.reuse, R92, R36 ;  /* 0x0000005c1424723c */ /* 0x042ff00000001824 */
[C---:B------:R-:W-:Y:S01]  /*b2b0*/  HMMA.16816.F32 R40, R20.reuse, R94, R40 ;  /* 0x0000005e1428723c */ /* 0x040fe20000001828 */
[----:B------:R-:W-:Y:S07]  /*b2c0*/  LDSM.16.MT88.4 R92, [R142+0x9800] ;  /* 0x009800008e5c783b */ /* 0x000fee0000004200 */
[C---:B------:R-:W-:Y:S08]  /*b2d0*/  HMMA.16816.F32 R44, R20.reuse, R24, R44 ;  /* 0x00000018142c723c */ /* 0x040ff0000000182c */
[C---:B------:R-:W-:Y:S01]  /*b2e0*/  HMMA.16816.F32 R48, R20.reuse, R26, R48 ;  /* 0x0000001a1430723c */ /* 0x040fe20000001830 */
[----:B------:R-:W1:Y:S07]  /*b2f0*/  LDSM.16.MT88.4 R24, [R136+0xb000] ;  /* 0x00b000008818783b */ /* 0x000e6e0000004200 */
[C---:B--2---:R-:W-:Y:S08]  /*b300*/  HMMA.16816.F32 R52, R20.reuse, R96, R52 ;  /* 0x000000601434723c */ /* 0x044ff00000001834 */
[C---:B------:R-:W-:Y:S08]  /*b310*/  HMMA.16816.F32 R56, R20.reuse, R98, R56 ;  /* 0x000000621438723c */ /* 0x040ff00000001838 */
[C---:B---3--:R-:W-:Y:S08]  /*b320*/  HMMA.16816.F32 R60, R20.reuse, R104, R60 ;  /* 0x00000068143c723c */ /* 0x048ff0000000183c */
[C---:B------:R-:W-:Y:S01]  /*b330*/  HMMA.16816.F32 R64, R20.reuse, R106, R64 ;  /* 0x0000006a1440723c */ /* 0x040fe20000001840 */
[----:B------:R-:W2:Y:S07]  /*b340*/  LDSM.16.MT88.4 R104, [R138+0x9800] ;  /* 0x009800008a68783b */ /* 0x000eae0000004200 */
[C---:B----4-:R-:W-:Y:S03]  /*b350*/  HMMA.16816.F32 R68, R20.reuse, R84, R68 ;  /* 0x000000541444723c */ /* 0x050fe60000001844 */
[--C-:B------:R-:W-:Y:S01]  /*b360*/  FFMA.FTZ R84, R29, UR4, -R121.reuse ;  /* 0x000000041d547c23 */ /* 0x100fe20008010879 */
[----:B------:R-:W-:Y:S01]  /*b370*/  F2FP.F16.F32.PACK_AB R85, R34, R171 ;  /* 0x000000ab2255723e */ /* 0x000fe200000000ff */
[----:B------:R-:W3:Y:S01]  /*b380*/  LDSM.16.MT88.4 R28, [R142+0xb800] ;  /* 0x00b800008e1c783b */ /* 0x000ee20000004200 */
[----:B------:R-:W-:Y:S01]  /*b390*/  FFMA.FTZ R121, R33, UR4, -R121 ;  /* 0x0000000421797c23 */ /* 0x000fe20008010879 */
[----:B------:R-:W4:Y:S01]  /*b3a0*/  MUFU.EX2 R32, R84 ;  /* 0x0000005400207308 */ /* 0x000f220000000800 */
[C---:B------:R-:W-:Y:S03]  /*b3b0*/  HMMA.16816.F32 R72, R20.reuse, R86, R72 ;  /* 0x000000561448723c */ /* 0x040fe60000001848 */
[----:B------:R-:W-:Y:S06]  /*b3c0*/  F2FP.F16.F32.PACK_AB R87, R174, R35 ;  /* 0x00000023ae57723e */ /* 0x000fec00000000ff */
[----:B------:R-:W1:Y:S01]  /*b3d0*/  MUFU.EX2 R121, R121 ;  /* 0x0000007900797308 */ /* 0x000e620000000800 */
[C---:B-----5:R-:W-:Y:S03]  /*b3e0*/  HMMA.16816.F32 R76, R20.reuse, R88, R76 ;  /* 0x00000058144c723c */ /* 0x060fe6000000184c */
[----:B----4-:R-:W-:Y:S05]  /*b3f0*/  F2FP.F16.F32.PACK_AB R84, R32, R173 ;  /* 0x000000ad2054723e */ /* 0x010fea00000000ff */
[C---:B------:R-:W-:Y:S03]  /*b400*/  HMMA.16816.F32 R80, R20.reuse, R90, R80 ;  /* 0x0000005a1450723c */ /* 0x040fe60000001850 */
[----:B-1----:R-:W-:Y:S05]  /*b410*/  F2FP.F16.F32.PACK_AB R86, R121, R176 ;  /* 0x000000b07956723e */ /* 0x002fea00000000ff */
[C---:B------:R-:W-:Y:S03]  /*b420*/  HMMA.16816.F32 R12, R20.reuse, R24, R12 ;  /* 0x00000018140c723c */ /* 0x040fe6000000180c */
[----:B------:R-:W-:Y:S04]  /*b430*/  FADD.FTZ R25, R117, R122 ;  /* 0x0000007a75197221 */ /* 0x000fe80000010000 */
[----:B------:R-:W-:Y:S01]  /*b440*/  FADD.FTZ R25, R116, R25 ;  /* 0x0000001974197221 */ /* 0x000fe20000010000 */
[----:B------:R-:W-:Y:S01]  /*b450*/  HMMA.16816.F32 R16, R20, R26, R16 ;  /* 0x0000001a1410723c */ /* 0x000fe20000001810 */
[----:B------:R-:W1:Y:S02]  /*b460*/  LDSM.16.MT88.4 R20, [R138+0xb800] ;  /* 0x00b800008a14783b */ /* 0x000e640000004200 */
[----:B------:R-:W-:Y:S04]  /*b470*/  FADD.FTZ R130, R130, R25 ;  /* 0x0000001982827221 */ /* 0x000fe80000010000 */
[----:B------:R-:W-:Y:S01]  /*b480*/  FADD.FTZ R129, R129, R130 ;  /* 0x0000008281817221 */ /* 0x000fe20000010000 */
[C---:B------:R-:W-:Y:S01]  /*b490*/  HMMA.16816.F32 R96, R84.reuse, R92, R4 ;  /* 0x0000005c5460723c */ /* 0x040fe20000001804 */
[----:B------:R-:W4:Y:S04]  /*b4a0*/  LDSM.16.MT88.4 R4, [R137+0xb800] ;  /* 0x00b800008904783b */ /* 0x000f280000004200 */
[----:B------:R-:W-:Y:S03]  /*b4b0*/  FADD.FTZ R2, R128, R129 ;  /* 0x0000008180027221 */ /* 0x000fe60000010000 */
[C---:B------:R-:W-:Y:S01]  /*b4c0*/  HMMA.16816.F32 R92, R84.reuse, R94, R8 ;  /* 0x0000005e545c723c */ /* 0x040fe20000001808 */
[----:B------:R-:W5:Y:S02]  /*b4d0*/  LDSM.16.MT88.4 R8, [R136+0xb800] ;  /* 0x00b800008808783b */ /* 0x000f640000004200 */
[----:B------:R-:W-:Y:S04]  /*b4e0*/  FADD.FTZ R2, R131, R2 ;  /* 0x0000000283027221 */ /* 0x000fe80000010000 */
        /* <DEDUP_REMOVED lines=10> */
[----:B------:R-:W-:Y:S01]  /*b590*/  MOV R2, R101 ;  /* 0x0000006500027202 */ /* 0x000fe20000000f00 */
[----:B------:R-:W-:Y:S01]  /*b5a0*/  FADD.FTZ R3, R173, R172 ;  /* 0x000000acad037221 */ /* 0x000fe20000010000 */
[----:B------:R-:W-:Y:S03]  /*b5b0*/  FADD.FTZ R34, R34, R171 ;  /* 0x000000ab22227221 */ /* 0x000fe60000010000 */
[C---:B------:R-:W-:Y:S03]  /*b5c0*/  HMMA.16816.F32 R48, R84.reuse, R110, R48 ;  /* 0x0000006e5430723c */ /* 0x040fe60000001830 */
[----:B------:R-:W-:Y:S01]  /*b5d0*/  FADD.FTZ R3, R32, R3 ;  /* 0x0000000320037221 */ /* 0x000fe20000010000 */
[----:B------:R-:W-:Y:S03]  /*b5e0*/  FADD.FTZ R35, R35, R34 ;  /* 0x0000002223237221 */ /* 0x000fe60000010000 */
[----:B------:R-:W-:Y:S01]  /*b5f0*/  FADD.FTZ R168, R176, R3 ;  /* 0x00000003b0a87221 */ /* 0x000fe20000010000 */
[C---:B------:R-:W-:Y:S03]  /*b600*/  HMMA.16816.F32 R52, R84.reuse, R112, R52 ;  /* 0x000000705434723c */ /* 0x040fe60000001834 */
[----:B------:R-:W-:Y:S01]  /*b610*/  FADD.FTZ R166, R174, R35 ;  /* 0x00000023aea67221 */ /* 0x000fe20000010000 */
[----:B------:R-:W-:Y:S01]  /*b620*/  FADD.FTZ R168, R121, R168 ;  /* 0x000000a879a87221 */ /* 0x000fe20000010000 */
[----:B------:R-:W-:Y:S03]  /*b630*/  MOV R3, R100 ;  /* 0x0000006400037202 */ /* 0x000fe60000000f00 */
[C---:B------:R-:W-:Y:S08]  /*b640*/  HMMA.16816.F32 R56, R84.reuse, R114, R56 ;  /* 0x000000725438723c */ /* 0x040ff00000001838 */
[C---:B---3--:R-:W-:Y:S08]  /*b650*/  HMMA.16816.F32 R60, R84.reuse, R28, R60 ;  /* 0x0000001c543c723c */ /* 0x048ff0000000183c */
[C---:B------:R-:W-:Y:S08]  /*b660*/  HMMA.16816.F32 R64, R84.reuse, R30, R64 ;  /* 0x0000001e5440723c */ /* 0x040ff00000001840 */
[C---:B-1----:R-:W-:Y:S08]  /*b670*/  HMMA.16816.F32 R68, R84.reuse, R20, R68 ;  /* 0x000000145444723c */ /* 0x042ff00000001844 */
[C---:B------:R-:W-:Y:S08]  /*b680*/  HMMA.16816.F32 R72, R84.reuse, R22, R72 ;  /* 0x000000165448723c */ /* 0x040ff00000001848 */
[C---:B----4-:R-:W-:Y:S08]  /*b690*/  HMMA.16816.F32 R76, R84.reuse, R4, R76 ;  /* 0x00000004544c723c */ /* 0x050ff0000000184c */
[C---:B------:R-:W-:Y:S08]  /*b6a0*/  HMMA.16816.F32 R80, R84.reuse, R6, R80 ;  /* 0x000000065450723c */ /* 0x040ff00000001850 */
[C---:B-----5:R-:W-:Y:S08]  /*b6b0*/  HMMA.16816.F32 R88, R84.reuse, R8, R12 ;  /* 0x000000085458723c */ /* 0x060ff0000000180c */
[----:B------:R-:W-:Y:S01]  /*b6c0*/  HMMA.16816.F32 R84, R84, R10, R16 ;  /* 0x0000000a5454723c */ /* 0x000fe20000001810 */
[----:B------:R-:W-:Y:S08]  /*b6d0*/  @!UPT UIADD3 URZ, UPT, UPT, URZ, URZ, URZ ;  /* 0x000000fffffff290 */ /* 0x000ff0000fffe0ff */
[----:B------:R-:W-:Y:S11]  /*b6e0*/  @P0 BRA `(.L_x_5695) ;  /* 0xffffffd0008c0947 */ /* 0x000ff6000383ffff */
.L_x_5691:
        /* <DEDUP_REMOVED lines=18> */
[C---:B------:R-:W-:Y:S01]  /*b810*/  LOP3.LUT P0, RZ, R4.reuse, 0x4, RZ, 0xc0, !PT ;  /* 0x0000000404ff7812 */ /* 0x040fe2000780c0ff */
[----:B-1----:R-:W-:Y:S01]  /*b820*/  FADD.FTZ R6, R11, R6 ;  /* 0x000000060b067221 */ /* 0x002fe20000010000 */
[----:B------:R-:W-:Y:S02]  /*b830*/  SHF.L.U32 R0, R4, 0x5, RZ ;  /* 0x0000000504007819 */ /* 0x000fe400000006ff */
[----:B------:R-:W-:Y:S01]  /*b840*/  SEL R2, R2, 0xfffffff0, !P0 ;  /* 0xfffffff002027807 */ /* 0x000fe20004000000 */
[----:B--2---:R-:W-:Y:S01]  /*b850*/  FADD.FTZ R5, R10, R5 ;  /* 0x000000050a057221 */ /* 0x004fe20000010000 */
[----:B------:R-:W1:Y:S01]  /*b860*/  MUFU.RCP R9, R6 ;  /* 0x0000000600097308 */ /* 0x000e620000001000 */
[----:B------:R-:W-:Y:S01]  /*b870*/  FSETP.NE.FTZ.AND P4, PT, R6, RZ, PT ;  /* 0x000000ff0600720b */ /* 0x000fe20003f95000 */
[----:B------:R-:W2:Y:S01]  /*b880*/  LDC R10, c[0x0][0x434] ;  /* 0x00010d00ff0a7b82 */ /* 0x000ea20000000800 */
[----:B------:R-:W-:-:S02]  /*b890*/  LOP3.LUT R0, R3, 0x7c00, R0, 0xf8, !PT ;  /* 0x00007c0003007812 */ /* 0x000fc400078ef800 */
[----:B------:R-:W-:Y:S02]  /*b8a0*/  FSETP.NE.FTZ.AND P3, PT, R5, RZ, PT ;  /* 0x000000ff0500720b */ /* 0x000fe40003f75000 */
[----:B------:R-:W-:Y:S01]  /*b8b0*/  LOP3.LUT P0, RZ, R4, 0x10, RZ, 0xc0, !PT ;  /* 0x0000001004ff7812 */ /* 0x000fe2000780c0ff */
[----:B------:R-:W4:Y:S01]  /*b8c0*/  MUFU.RCP R8, R5 ;  /* 0x0000000500087308 */ /* 0x000f220000001000 */
[----:B------:R-:W-:Y:S02]  /*b8d0*/  LOP3.LUT R0, R0, R7, RZ, 0xfc, !PT ;  /* 0x0000000700007212 */ /* 0x000fe400078efcff */
[----:B------:R-:W-:Y:S02]  /*b8e0*/  MOV R3, 0x20 ;  /* 0x0000002000037802 */ /* 0x000fe40000000f00 */
[----:B------:R-:W-:Y:S01]  /*b8f0*/  LOP3.LUT P1, RZ, R4, 0x8, RZ, 0xc0, !PT ;  /* 0x0000000804ff7812 */ /* 0x000fe2000782c0ff */
[----:B------:R-:W5:Y:S01]  /*b900*/  @P4 LDC R16, c[0x0][0x458] ;  /* 0x00011600ff104b82 */ /* 0x000f620000000800 */
[----:B------:R-:W-:Y:S01]  /*b910*/  LEA R7, R0, UR4, 0x1 ;  /* 0x0000000400077c11 */ /* 0x000fe2000f8e08ff */
[----:B------:R-:W3:Y:S01]  /*b920*/  @P4 MUFU.LG2 R6, R6 ;  /* 0x0000000600064308 */ /* 0x000ee20000000c00 */
[----:B------:R-:W-:-:S02]  /*b930*/  SEL R0, R3, 0xffffffe0, !P1 ;  /* 0xffffffe003007807 */ /* 0x000fc40004800000 */
[----:B-1----:R-:W-:Y:S02]  /*b940*/  FSEL R9, R9, 1, P4 ;  /* 0x3f80000009097808 */ /* 0x002fe40002000000 */
[----:B------:R-:W-:Y:S02]  /*b950*/  IADD3 R13, PT, PT, R7, 0x40, RZ ;  /* 0x00000040070d7810 */ /* 0x000fe40007ffe0ff */
[----:B------:R-:W-:Y:S01]  /*b960*/  IADD3 R11, PT, PT, R0, R7, RZ ;  /* 0x00000007000b7210 */ /* 0x000fe20007ffe0ff */
[C---:B------:R-:W-:Y:S01]  /*b970*/  FMUL.FTZ R96, R9.reuse, R96 ;  /* 0x0000006009607220 */ /* 0x040fe20000410000 */
[C---:B------:R-:W-:Y:S01]  /*b980*/  FMUL.FTZ R97, R9.reuse, R97 ;  /* 0x0000006109617220 */ /* 0x040fe20000410000 */
[----:B----4-:R-:W-:Y:S01]  /*b990*/  FSEL R8, R8, 1, P3 ;  /* 0x3f80000008087808 */ /* 0x010fe20001800000 */
        /* <DEDUP_REMOVED lines=99> */
[----:B------:R-:W1:Y:S01]  /*bfd0*/  LDC.U8 R8, c[0x0][0x548] ;  /* 0x00015200ff087b82 */ /* 0x000e620000000000 */
[----:B------:R-:W-:Y:S01]  /*bfe0*/  F2FP.F16.F32.PACK_AB R70, R71, R70 ;  /* 0x000000464746723e */ /* 0x000fe200000000ff */
[----:B------:R-:W-:Y:S01]  /*bff0*/  STS [R19], R48 ;  /* 0x0000003013007388 */ /* 0x000fe20000000800 */
[----:B------:R-:W-:Y:S01]  /*c000*/  F2FP.F16.F32.PACK_AB R72, R73, R72 ;  /* 0x000000484948723e */ /* 0x000fe200000000ff */
[----:B------:R-:W4:Y:S01]  /*c010*/  @P3 MUFU.LG2 R5, R5 ;  /* 0x0000000500053308 */ /* 0x000f220000000c00 */
[----:B------:R-:W-:Y:S01]  /*c020*/  F2FP.F16.F32.PACK_AB R74, R75, R74 ;  /* 0x0000004a4b4a723e */ /* 0x000fe200000000ff */
[----:B------:R-:W-:Y:S01]  /*c030*/  STS [R19+0x400], R50 ;  /* 0x0004003213007388 */ /* 0x000fe20000000800 */
[----:B------:R-:W-:Y:S01]  /*c040*/  F2FP.F16.F32.PACK_AB R76, R77, R76 ;  /* 0x0000004c4d4c723e */ /* 0x000fe200000000ff */
[----:B---3--:R-:W-:Y:S01]  /*c050*/  @P4 FMUL.FTZ R6, R6, 0.69314718246459960938 ;  /* 0x3f31721806064820 */ /* 0x008fe20000410000 */
        /* <DEDUP_REMOVED lines=13> */
[----:B-1----:R-:W-:Y:S01]  /*c130*/  ISETP.NE.AND P2, PT, R8, RZ, PT ;  /* 0x000000ff0800720c */ /* 0x002fe20003f45270 */
[----:B------:R-:W-:Y:S01]  /*c140*/  STS [R7+0x2000], R60 ;  /* 0x0020003c07007388 */ /* 0x000fe20000000800 */
[----:B------:R-:W-:-:S02]  /*c150*/  LOP3.LUT P5, RZ, R4, 0x3, RZ, 0xc0, !PT ;  /* 0x0000000304ff7812 */ /* 0x000fc400078ac0ff */
[----:B------:R-:W-:Y:S01]  /*c160*/  ISETP.NE.OR P0, PT, R154, -0x1, !P2 ;  /* 0xffffffff9a00780c */ /* 0x000fe20005705670 */
[----:B------:R1:W-:Y:S01]  /*c170*/  STS [R7+0x2400], R62 ;  /* 0x0024003e07007388 */ /* 0x0003e20000000800 */
[----:B------:R-:W-:-:S03]  /*c180*/  SHF.R.U32.HI R18, RZ, 0x2, R4 ;  /* 0x00000002ff127819 */ /* 0x000fc60000011604 */
[----:B------:R-:W-:Y:S02]  /*c190*/  STS [R3+0x2000], R64 ;  /* 0x0020004003007388 */ /* 0x000fe40000000800 */
[----:B------:R-:W3:Y:S02]  /*c1a0*/  @!P1 LDC.64 R20, c[0x0][0x400] ;  /* 0x00010000ff149b82 */ /* 0x000ee40000000a00 */
        /* <DEDUP_REMOVED lines=8> */
[----:B----4-:R-:W4:Y:S03]  /*c230*/  @P1 LDC.64 R2, c[0x0][0x408] ;  /* 0x00010200ff021b82 */ /* 0x010f260000000a00 */
[----:B------:R-:W-:Y:S04]  /*c240*/  STS [R19+0x2000], R80 ;  /* 0x0020005013007388 */ /* 0x000fe80000000800 */
[----:B------:R-:W-:Y:S01]  /*c250*/  STS [R19+0x2400], R82 ;  /* 0x0024005213007388 */ /* 0x000fe20000000800 */
[----:B--2---:R-:W2:Y:S03]  /*c260*/  @P3 LDC R11, c[0x0][0x458] ;  /* 0x00011600ff0b3b82 */ /* 0x004ea60000000800 */
[----:B------:R-:W-:Y:S04]  /*c270*/  STS [R17+0x2000], R88 ;  /* 0x0020005811007388 */ /* 0x000fe80000000800 */
[----:B------:R3:W-:Y:S04]  /*c280*/  STS [R17+0x2400], R90 ;  /* 0x0024005a11007388 */ /* 0x0007e80000000800 */
[----:B------:R1:W-:Y:S04]  /*c290*/  STS [R23+0x2000], R9 ;  /* 0x0020000917007388 */ /* 0x0003e80000000800 */
[----:B------:R1:W-:Y:S01]  /*c2a0*/  STS [R23+0x2400], R86 ;  /* 0x0024005617007388 */ /* 0x0003e20000000800 */
[----:B----4-:R-:W-:Y:S01]  /*c2b0*/  @P1 IMAD.WIDE.U32 R24, R154, R2, RZ ;  /* 0x000000029a181225 */ /* 0x010fe200078e00ff */
[----:B------:R-:W-:-:S03]  /*c2c0*/  MOV R2, 0x7f800000 ;  /* 0x7f80000000027802 */ /* 0x000fc60000000f00 */
[----:B-----5:R-:W-:Y:S01]  /*c2d0*/  @P4 FFMA.FTZ R2, R101, R16, R6 ;  /* 0x0000001065024223 */ /* 0x020fe20000010006 */
[----:B------:R-:W-:Y:S06]  /*c2e0*/  BAR.SYNC.DEFER_BLOCKING 0x0 ;  /* 0x0000000000007b1d */ /* 0x000fec0000010000 */
[----:B------:R-:W4:Y:S01]  /*c2f0*/  S2R R0, SR_CTAID.Z ;  /* 0x0000000000007919 */ /* 0x000f220000002700 */
[----:B------:R-:W4:Y:S01]  /*c300*/  S2R R8, SR_TID.X ;  /* 0x0000000000087919 */ /* 0x000f220000002100 */
[----:B---3--:R-:W3:Y:S01]  /*c310*/  @P2 LDC R17, c[0x0][0x454] ;  /* 0x00011500ff112b82 */ /* 0x008ee20000000800 */
[----:B-1----:R-:W-:Y:S01]  /*c320*/  SHF.R.U32.HI R9, RZ, 0x1, R4 ;  /* 0x00000001ff097819 */ /* 0x002fe20000011604 */
[----:B------:R-:W-:-:S03]  /*c330*/  @!P1 IMAD.WIDE.U32 R22, R155, R20, RZ ;  /* 0x000000149b169225 */ /* 0x000fc600078e00ff */
[----:B------:R-:W-:Y:S01]  /*c340*/  LOP3.LUT R9, R9, 0x30, RZ, 0xc0, !PT ;  /* 0x0000003009097812 */ /* 0x000fe200078ec0ff */
[----:B------:R1:W1:Y:S01]  /*c350*/  LDS.128 R12, [R157+0x1800] ;  /* 0x001800009d0c7984 */ /* 0x0002620000000c00 */
[----:B------:R-:W-:Y:S02]  /*c360*/  @!P1 IMAD R21, R155, R21, R23 ;  /* 0x000000159b159224 */ /* 0x000fe400078e0217 */
[----:B------:R-:W-:Y:S01]  /*c370*/  LOP3.LUT R9, R9, 0x7, R18, 0xf8, !PT ;  /* 0x0000000709097812 */ /* 0x000fe200078ef812 */
[----:B------:R-:W-:Y:S01]  /*c380*/  @P1 IMAD R21, R154, R3, R25 ;  /* 0x000000039a151224 */ /* 0x000fe200078e0219 */
[----:B------:R-:W-:Y:S01]  /*c390*/  MOV R3, 0x7f800000 ;  /* 0x7f80000000037802 */ /* 0x000fe20000000f00 */
[C---:B------:R-:W-:Y:S02]  /*c3a0*/  @!P0 IMAD R154, R155.reuse, R10, RZ ;  /* 0x0000000a9b9a8224 */ /* 0x040fe400078e02ff */
[----:B--2---:R-:W-:Y:S01]  /*c3b0*/  @P3 FFMA.FTZ R3, R100, R11, R5 ;  /* 0x0000000b64033223 */ /* 0x004fe20000010005 */
[----:B----4-:R-:W-:-:S04]  /*c3c0*/  @!P2 IMAD R7, R155, R7, R0 ;  /* 0x000000079b07a224 */ /* 0x010fc800078e0200 */
[----:B------:R-:W-:Y:S02]  /*c3d0*/  @!P2 IMAD R7, R7, R10, RZ ;  /* 0x0000000a0707a224 */ /* 0x000fe400078e02ff */
[----:B---3--:R-:W-:Y:S01]  /*c3e0*/  @P2 IMAD R7, R0, R17, R154 ;  /* 0x0000001100072224 */ /* 0x008fe200078e029a */
        /* <DEDUP_REMOVED lines=12> */
.L_x_5697:
[----:B------:R-:W-:Y:S05]  /*c4b0*/  BSYNC.RECONVERGENT B0 ;  /* 0x0000000000007941 */ /* 0x000fea0003800200 */
.L_x_5696:
[----:B------:R-:W-:Y:S01]  /*c4c0*/  IMAD.MOV.U32 R159, RZ, RZ, RZ ;  /* 0x000000ffff9f7224 */ /* 0x000fe200078e00ff */
[----:B-1----:R-:W-:Y:S01]  /*c4d0*/  SHF.R.U32.HI R3, RZ, 0x3, R8 ;  /* 0x00000003ff037819 */ /* 0x002fe20000011608 */
[----:B------:R-:W-:Y:S01]  /*c4e0*/  @P1 IMAD.MOV.U32 R22, RZ, RZ, R24 ;  /* 0x000000ffff161224 */ /* 0x000fe200078e0018 */
[----:B------:R-:W1:Y:S01]  /*c4f0*/  LDCU.64 UR4, c[0x0][0x410] ;  /* 0x00008200ff0477ac */ /* 0x000e620008000a00 */
        /* <DEDUP_REMOVED lines=12> */
[----:B------:R2:W3:Y:S01]  /*c5c0*/  LDS.128 R4, [R157+0x2000] ;  /* 0x002000009d047984 */ /* 0x0004e20000000c00 */
[----:B-1----:R-:W-:-:S03]  /*c5d0*/  IMAD.WIDE.U32 R16, R0, UR4, R16 ;  /* 0x0000000400107c25 */ /* 0x002fc6000f8e0010 */
[----:B------:R2:W1:Y:S01]  /*c5e0*/  LDS.128 R8, [R157] ;  /* 0x000000009d087984 */ /* 0x0004620000000c00 */
[----:B------:R-:W-:Y:S01]  /*c5f0*/  IMAD R21, R0, UR5, R17 ;  /* 0x0000000500157c24 */ /* 0x000fe2000f8e0211 */
[----:B------:R-:W-:Y:S06]  /*c600*/  @P3 BRA `(.L_x_5699) ;  /* 0x00000000002c3947 */ /* 0x000fec0003800000 */
        /* <DEDUP_REMOVED lines=9> */
[----:B-1----:R4:W-:Y:S04]  /*c6a0*/  @!P4 STG.E.128 desc[UR16][R18.64], R8 ;  /* 0x000000081200c986 */ /* 0x0029e8000c101d10 */
[----:B---3--:R4:W-:Y:S02]  /*c6b0*/  @!P3 STG.E.128 desc[UR16][R18.64+0x80], R4 ;  /* 0x000080041200b986 */ /* 0x0089e4000c101d10 */
.L_x_5699:
[----:B------:R-:W-:Y:S05]  /*c6c0*/  BSYNC.RECONVERGENT B0 ;  /* 0x0000000000007941 */ /* 0x000fea0003800200 */
.L_x_5698:
[----:B-1--4-:R1:W4:Y:S01]  /*c6d0*/  LDS.128 R8, [R157+0x800] ;  /* 0x000800009d087984 */ /* 0x0123220000000c00 */
[----:B------:R-:W-:Y:S03]  /*c6e0*/  BSSY.RECONVERGENT B0, `(.L_x_5700) ;  /* 0x0000013000007945 */ /* 0x000fe60003800200 */
[----:B---3--:R1:W3:Y:S01]  /*c6f0*/  LDS.128 R4, [R157+0x2800] ;  /* 0x002800009d047984 */ /* 0x0082e20000000c00 */
        /* <DEDUP_REMOVED lines=16> */
[----:B---3--:R2:W-:Y:S02]  /*c800*/  @!P2 STG.E.128 desc[UR16][R18.64+0x80], R4 ;  /* 0x000080041200a986 */ /* 0x0085e4000c101d10 */
.L_x_5701:
[----:B------:R-:W-:Y:S05]  /*c810*/  BSYNC.RECONVERGENT B0 ;  /* 0x0000000000007941 */ /* 0x000fea0003800200 */
.L_x_5700:
[----:B--2-4-:R2:W4:Y:S01]  /*c820*/  LDS.128 R8, [R157+0x1000] ;  /* 0x001000009d087984 */ /* 0x0145220000000c00 */
[----:B------:R-:W-:Y:S03]  /*c830*/  BSSY.RECONVERGENT B0, `(.L_x_5702) ;  /* 0x0000013000007945 */ /* 0x000fe60003800200 */
[----:B---3--:R2:W3:Y:S01]  /*c840*/  LDS.128 R4, [R157+0x3000] ;  /* 0x003000009d047984 */ /* 0x0084e20000000c00 */
        /* <DEDUP_REMOVED lines=15> */
[----:B----4-:R1:W-:Y:S04]  /*c940*/  @!P2 STG.E.128 desc[UR16][R18.64], R8 ;  /* 0x000000081200a986 */ /* 0x0103e8000c101d10 */
[----:B---3--:R1:W-:Y:S02]  /*c950*/  @!P1 STG.E.128 desc[UR16][R18.64+0x80], R4 ;  /* 0x0000800412009986 */ /* 0x0083e4000c101d10 */
.L_x_5703:
[----:B------:R-:W-:Y:S05]  /*c960*/  BSYNC.RECONVERGENT B0 ;  /* 0x0000000000007941 */ /* 0x000fea0003800200 */
.L_x_5702:
        /* <DEDUP_REMOVED lines=20> */
.L_x_5704:
        /* <DEDUP_REMOVED lines=13> */
.L_x_7266:


//--------------------- .text._ZN5flash24flash_fwd_splitkv_kernelI23Flash_fwd_kernel_traitsILi128ELi64ELi64ELi4ELb0ELb0EN7cutlass6half_tE19Flash_kernel_traitsILi128ELi64ELi64ELi4ES3_EELb1ELb0ELb1ELb0ELb0ELb1ELb0ELb0EEEvNS_16Flash_fwd_paramsE --------------------------
	.section	.text._ZN5flash24flash_fwd_splitkv_kernelI23Flash_fwd_kernel_traitsILi128ELi64ELi64ELi4ELb0ELb0EN7cutlass6half_tE19Flash_kernel_traitsILi128ELi64ELi64ELi4ES3_EELb1ELb0ELb1ELb0ELb0ELb1ELb0ELb0EEEvNS_16Flash_fwd_paramsE,"ax",@progbits
	.align	128
        .global         _ZN5flash24flash_fwd_splitkv_kernelI23Flash_fwd_kernel_traitsILi128ELi64ELi64ELi4ELb0ELb0EN7cutlass6half_tE19Flash_kernel_traitsILi128ELi64ELi64ELi4ES3_EELb1ELb0ELb1ELb0ELb0ELb1ELb0ELb0EEEvNS_16Flash_fwd_paramsE
        .type           _ZN5flash24flash_fwd_splitkv_kernelI23Flash_fwd_kernel_traitsILi128ELi64ELi64ELi4ELb0ELb0EN7cutlass6half_tE19Flash_kernel_traitsILi128ELi64ELi64ELi4ES3_EELb1ELb0ELb1ELb0ELb0ELb1ELb0ELb0EEEvNS_16Flash_fwd_paramsE,@function
        .size           _ZN5flash24flash_fwd_splitkv_kernelI23Flash_fwd_kernel_traitsILi128ELi64ELi64ELi4ELb0ELb0EN7cutlass6half_tE19Flash_kernel_traitsILi128ELi64ELi64ELi4ES3_EELb1ELb0ELb1ELb0ELb0ELb1ELb0ELb0EEEvNS_16Flash_fwd_paramsE,(.L_x_7267 - _ZN5flash24flash_fwd_splitkv_kernelI23Flash_fwd_kernel_traitsILi128ELi64ELi64ELi4ELb0ELb0EN7cutlass6half_tE19Flash_kernel_traitsILi128ELi64ELi64ELi4ES3_EELb1ELb0ELb1ELb0ELb0ELb1ELb0ELb0EEEvNS_16Flash_fwd_paramsE)
        .other          _ZN5flash24flash_fwd_splitkv_kernelI23Flash_fwd_kernel_traitsILi128ELi64ELi64ELi4ELb0ELb0EN7cutlass6half_tE19Flash_kernel_traitsILi128ELi64ELi64ELi4ES3_EELb1ELb0ELb1ELb0ELb0ELb1ELb0ELb0EEEvNS_16Flash_fwd_paramsE,@"STO_CUDA_ENTRY STV_DEFAULT"
_ZN5flash24flash_fwd_splitkv_kernelI23Flash_fwd_kernel_traitsILi128ELi64ELi64ELi4ELb0ELb0EN7cutlass6half_tE19Flash_kernel_traitsILi128ELi64ELi64ELi4ES3_EELb1ELb0ELb1ELb0ELb0ELb1ELb0ELb0EEEvNS_16Flash_fwd_paramsE:
.text._ZN5flash24flash_fwd_splitkv_kernelI23Flash_fwd_kernel_traitsILi128ELi64ELi64ELi4ELb0ELb0EN7cutlass6half_tE19Flash_kernel_traitsILi128ELi64ELi64ELi4ES3_EELb1ELb0ELb1ELb0ELb0ELb1ELb0ELb0EEEvNS_16Flash_fwd_paramsE:
        /* <DEDUP_REMOVED lines=51> */
.L_x_5705:
        /* <DEDUP_REMOVED lines=33> */
[----:B------:R-:W-:Y:S01]  /*0540*/  IADD3 R11, PT, PT, -R168, R11, RZ ;  /* 0x0000000ba80b7210 */ /* 0x000fe20007ffe1ff */
[----:B------:R-:W3:Y:S02]  /*0550*/  LDCU.64 UR4, c[0x0][0x410] ;  /* 0x00008200ff0477ac */ /* 0x000ee40008000a00 */
[----:B------:R-:W-:Y:S01]  /*0560*/  VIADD R10, R4, 0x10 ;  /* 0x00000010040a7836 */ /* 0x000fe20000000000 */
[----:B------:R-:W4:Y:S03]  /*0570*/  LDCU UR6, c[0x0][0x434] ;  /* 0x00008680ff0677ac */ /* 0x000f260008000800 */
[----:B------:R-:W5:Y:S01]  /*0580*/  @!P0 LDC.64 R6, c[0x0][0x400] ;  /* 0x00010000ff068b82 */ /* 0x000f620000000a00 */
[----:B------:R-:W-:Y:S01]  /*0590*/  ISETP.GE.AND P3, PT, R10, R11, PT ;  /* 0x0000000b0a00720c */ /* 0x000fe20003f66270 */
[----:B-1----:R-:W-:-:S04]  /*05a0*/  @P0 IMAD.WIDE.U32 R14, R166, R2, RZ ;  /* 0x00000002a60e0225 */ /* 0x002fc800078e00ff */
[C---:B-----5:R-:W-:Y:S01]  /*05b0*/  @!P0 IMAD.WIDE.U32 R12, R167.reuse, R6, RZ ;  /* 0x00000006a70c8225 */ /* 0x060fe200078e00ff */
        /* <DEDUP_REMOVED lines=14> */
[----:B---3--:R-:W-:Y:S01]  /*06a0*/  IMAD.WIDE.U32 R12, R18, UR4, R12 ;  /* 0x00000004120c7c25 */ /* 0x008fe2000f8e000c */
[-C--:B------:R-:W-:Y:S02]  /*06b0*/  ISETP.GE.AND P2, PT, R8, R11.reuse, PT ;  /* 0x0000000b0800720c */ /* 0x080fe40003f46270 */
[----:B------:R-:W-:Y:S01]  /*06c0*/  ISETP.GE.AND P1, PT, R0, R11, PT ;  /* 0x0000000b0000720c */ /* 0x000fe20003f26270 */
[----:B----4-:R-:W-:Y:S02]  /*06d0*/  IMAD R5, R5, UR6, R168 ;  /* 0x0000000605057c24 */ /* 0x010fe4000f8e02a8 */
        /* <DEDUP_REMOVED lines=13> */
.L_x_5708:
[----:B------:R-:W-:Y:S05]  /*07b0*/  BSYNC.RECONVERGENT B0 ;  /* 0x0000000000007941 */ /* 0x000fea0003800200 */
.L_x_5707:
        /* <DEDUP_REMOVED lines=18> */
.L_x_5710:
[----:B------:R-:W-:Y:S05]  /*08e0*/  BSYNC.RECONVERGENT B0 ;  /* 0x0000000000007941 */ /* 0x000fea0003800200 */
.L_x_5709:
        /* <DEDUP_REMOVED lines=18> */
.L_x_5712:
[----:B------:R-:W-:Y:S05]  /*0a10*/  BSYNC.RECONVERGENT B0 ;  /* 0x0000000000007941 */ /* 0x000fea0003800200 */
.L_x_5711:
        /* <DEDUP_REMOVED lines=17> */
.L_x_5714:
[----:B------:R-:W-:Y:S05]  /*0b30*/  BSYNC.RECONVERGENT B0 ;  /* 0x0000000000007941 */ /* 0x000fea0003800200 */
.L_x_5713:
        /* <DEDUP_REMOVED lines=20> */
.L_x_5706:
        /* <DEDUP_REMOVED lines=11> */
.L_x_5715:
        /* <DEDUP_REMOVED lines=40> */
[----:B------:R-:W-:Y:S01]  /*0fb0*/  IMAD.MOV R5, RZ, RZ, -R5 ;  /* 0x000000ffff057224 */ /* 0x000fe200078e0a05 */
[----:B----4-:R-:W-:Y:S02]  /*0fc0*/  MOV R102, UR10 ;  /* 0x0000000a00667c02 */ /* 0x010fe40008000f00 */
[----:B------:R-:W1:Y:S01]  /*0fd0*/  I2F.RP R14, R6 ;  /* 0x00000006000e7306 */ /* 0x000e620000209400 */
[----:B------:R-:W-:Y:S01]  /*0fe0*/  IMAD R8, R9, R5, R8 ;  /* 0x0000000509087224 */ /* 0x000fe200078e0208 */
[----:B------:R-:W-:Y:S02]  /*0ff0*/  MOV R24, UR8 ;  /* 0x0000000800187c02 */ /* 0x000fe40008000f00 */
[----:B------:R-:W-:Y:S02]  /*1000*/  MOV R103, UR11 ;  /* 0x0000000b00677c02 */ /* 0x000fe40008000f00 */
[----:B------:R-:W-:-:S02]  /*1010*/  SHF.R.S32.HI R5, RZ, 0x1f, R8 ;  /* 0x0000001fff057819 */ /* 0x000fc40000011408 */
[----:B------:R-:W-:Y:S01]  /*1020*/  MOV R25, UR9 ;  /* 0x0000000900197c02 */ /* 0x000fe20008000f00 */
        /* <DEDUP_REMOVED lines=19> */
[----:B------:R-:W-:-:S04]  /*1160*/  IMAD R6, R5, R24, RZ ;  /* 0x0000001805067224 */ /* 0x000fc800078e02ff */
[----:B------:R-:W-:Y:S02]  /*1170*/  IMAD R6, R8, R25, R6 ;  /* 0x0000001908067224 */ /* 0x000fe400078e0206 */
[----:B------:R-:W-:-:S06]  /*1180*/  @P2 IADD3 R0, PT, PT, R0, 0x1, RZ ;  /* 0x0000000100002810 */ /* 0x000fcc0007ffe0ff */
[----:B------:R-:W-:Y:S02]  /*1190*/  @!P0 IADD3 R0, PT, PT, -R0, RZ, RZ ;  /* 0x000000ff00008210 */ /* 0x000fe40007ffe1ff */
[----:B------:R-:W-:Y:S02]  /*11a0*/  @!P1 LOP3.LUT R0, RZ, R3, RZ, 0x33, !PT ;  /* 0x00000003ff009212 */ /* 0x000fe400078e33ff */
        /* <DEDUP_REMOVED lines=9> */
[----:B------:R-:W-:Y:S02]  /*1240*/  IMAD.MOV.U32 R14, RZ, RZ, R12 ;  /* 0x000000ffff0e7224 */ /* 0x000fe400078e000c */
[-C--:B------:R-:W-:Y:S02]  /*1250*/  IMAD R12, R5, R102.reuse, RZ ;  /* 0x00000066050c7224 */ /* 0x080fe400078e02ff */
[----:B------:R-:W-:Y:S02]  /*1260*/  IMAD.IADD R3, R3, 0x1, R7 ;  /* 0x0000000103037824 */ /* 0x000fe400078e0207 */
[C---:B------:R-:W-:Y:S02]  /*1270*/  IMAD R12, R8.reuse, R103, R12 ;  /* 0x00000067080c7224 */ /* 0x040fe400078e020c */
[----:B------:R-:W-:-:S04]  /*1280*/  IMAD.WIDE.U32 R14, R8, R102, R14 ;  /* 0x00000066080e7225 */ /* 0x000fc800078e000e */
[----:B------:R-:W-:Y:S01]  /*1290*/  IMAD.WIDE.U32 R8, R8, R24, R2 ;  /* 0x0000001808087225 */ /* 0x000fe200078e0002 */
[----:B------:R-:W-:-:S03]  /*12a0*/  SHF.R.S32.HI R3, RZ, 0x1f, R0 ;  /* 0x0000001fff037819 */ /* 0x000fc60000011400 */
        /* <DEDUP_REMOVED lines=13> */
.L_x_5716:
[----:B------:R-:W-:-:S13]  /*1380*/  ISETP.NE.AND P0, PT, R3, -0x1, PT ;  /* 0xffffffff0300780c */ /* 0x000fda0003f05270 */
        /* <DEDUP_REMOVED lines=14> */
.L_x_5718:
[----:B------:R-:W2:Y:S01]  /*1470*/  LDC.64 R102, c[0x0][0x3b8] ;  /* 0x0000ee00ff667b82 */ /* 0x000ea20000000a00 */
[----:B-1----:R-:W-:-:S05]  /*1480*/  IADD3 R6, PT, PT, R0, R3, RZ ;  /* 0x0000000300067210 */ /* 0x002fca0007ffe0ff */
[C---:B--2---:R-:W-:Y:S02]  /*1490*/  IMAD R9, R6.reuse, R103, RZ ;  /* 0x0000006706097224 */ /* 0x044fe400078e02ff */
[----:B------:R-:W-:-:S05]  /*14a0*/  IMAD.WIDE.U32 R6, R6, R102, RZ ;  /* 0x0000006606067225 */ /* 0x000fca00078e00ff */
[----:B------:R-:W-:Y:S02]  /*14b0*/  IADD3 R9, PT, PT, R7, R9, RZ ;  /* 0x0000000907097210 */ /* 0x000fe40007ffe0ff */
[----:B------:R-:W-:Y:S02]  /*14c0*/  MOV R8, R6 ;  /* 0x0000000600087202 */ /* 0x000fe40000000f00 */
.L_x_5719:
        /* <DEDUP_REMOVED lines=14> */
.L_x_5720:
[----:B------:R-:W1:Y:S01]  /*15b0*/  LDC.64 R24, c[0x0][0x3c0] ;  /* 0x0000f000ff187b82 */ /* 0x000e620000000a00 */
[----:B------:R-:W-:-:S05]  /*15c0*/  IADD3 R0, PT, PT, R0, R3, RZ ;  /* 0x0000000300007210 */ /* 0x000fca0007ffe0ff */
[C---:B-1----:R-:W-:Y:S02]  /*15d0*/  IMAD R13, R0.reuse, R25, RZ ;  /* 0x00000019000d7224 */ /* 0x042fe400078e02ff */
[----:B-----5:R-:W-:-:S05]  /*15e0*/  IMAD.WIDE.U32 R2, R0, R24, RZ ;  /* 0x0000001800027225 */ /* 0x020fca00078e00ff */
[----:B------:R-:W-:Y:S02]  /*15f0*/  IADD3 R13, PT, PT, R3, R13, RZ ;  /* 0x0000000d030d7210 */ /* 0x000fe40007ffe0ff */
[----:B------:R-:W-:-:S07]  /*1600*/  MOV R12, R2 ;  /* 0x00000002000c7202 */ /* 0x000fce0000000f00 */
.L_x_5721:
        /* <DEDUP_REMOVED lines=41> */
.L_x_5717:
[----:B------:R-:W-:Y:S01]  /*18a0*/  ISETP.NE.AND P0, PT, R166, -0x1, PT ;  /* 0xffffffffa600780c */ /* 0x000fe20003f05270 */
[----:B------:R-:W1:Y:S01]  /*18b0*/  S2UR UR5, SR_CgaCtaId ;  /* 0x00000000000579c3 */ /* 0x000e620000008800 */
[----:B------:R-:W-:Y:S01]  /*18c0*/  SHF.L.U32 R0, R4, 0x3, RZ ;  /* 0x0000000304007819 */ /* 0x000fe200000006ff */
        /* <DEDUP_REMOVED lines=75> */
.L_x_5723:
[----:B------:R-:W-:Y:S05]  /*1d80*/  BSYNC.RECONVERGENT B0 ;  /* 0x0000000000007941 */ /* 0x000fea0003800200 */
.L_x_5722:
        /* <DEDUP_REMOVED lines=28> */
.L_x_5725:
[----:B------:R-:W-:Y:S05]  /*1f50*/  BSYNC.RECONVERGENT B0 ;  /* 0x0000000000007941 */ /* 0x000fea0003800200 */
.L_x_5724:
        /* <DEDUP_REMOVED lines=31> */
.L_x_5727:
[----:B------:R-:W-:Y:S05]  /*2150*/  BSYNC.RECONVERGENT B0 ;  /* 0x0000000000007941 */ /* 0x000fea0003800200 */
.L_x_5726:
        /* <DEDUP_REMOVED lines=30> */
.L_x_5729:
[----:B------:R-:W-:Y:S05]  /*2340*/  BSYNC.RECONVERGENT B0 ;  /* 0x0000000000007941 */ /* 0x000fea0003800200 */
.L_x_5728:
        /* <DEDUP_REMOVED lines=17> */
.L_x_5731:
[----:B------:R-:W-:Y:S05]  /*2460*/  BSYNC.RECONVERGENT B0 ;  /* 0x0000000000007941 */ /* 0x000fea0003800200 */
.L_x_5730:
        /* <DEDUP_REMOVED lines=17> */
.L_x_5733:
[----:B------:R-:W-:Y:S05]  /*2580*/  BSYNC.RECONVERGENT B0 ;  /* 0x0000000000007941 */ /* 0x000fea0003800200 */
.L_x_5732:
        /* <DEDUP_REMOVED lines=19> */
.L_x_5735:
[----:B------:R-:W-:Y:S05]  /*26c0*/  BSYNC.RECONVERGENT B0 ;  /* 0x0000000000007941 */ /* 0x000fea0003800200 */
.L_x_5734:
        /* <DEDUP_REMOVED lines=17> */
.L_x_5737:
[----:B------:R-:W-:Y:S05]  /*27e0*/  BSYNC.RECONVERGENT B0 ;  /* 0x0000000000007941 */ /* 0x000fea0003800200 */
.L_x_5736:
[----:B------:R-:W5:Y:S01]  /*27f0*/  LDCU.64 UR6, c[0x0][0x540] ;  /* 0x0000a800ff0677ac */ /* 0x000f620008000a00 */
[----:B------:R-:W-:Y:S01]  /*2800*/  IMAD.MOV.U32 R19, RZ, RZ, RZ ;  /* 0x000000ffff137224 */ /* 0x000fe200078e00ff */
[----:B------:R-:W0:Y:S01]  /*2810*/  LDGDEPBAR ;  /* 0x00000000000079af */ /* 0x000e220000000000 */
[----:B------:R-:W1:Y:S01]  /*2820*/  LDCU UR4, c[0x0][0x458] ;  /* 0x00008b00ff0477ac */ /* 0x000e620008000800 */
[----:B-----5:R-:W-:-:S04]  /*2830*/  IMAD.WIDE.U32 R18, R167, UR6, R18 ;  /* 0x00000006a7127c25 */ /* 0x020fc8000f8e0012 */
[----:B------:R-:W-:Y:S01]  /*2840*/  IMAD R8, R167, UR7, R19 ;  /* 0x00000007a7087c24 */ /* 0x000fe2000f8e0213 */
[----:B-1234-:R-:W-:Y:S01]  /*2850*/  LEA R12, P0, R18, R2, 0x2 ;  /* 0x00000002120c7211 */ /* 0x01efe200078010ff */
[C---:B------:R-:W-:Y:S01]  /*2860*/  IMAD.SHL.U32 R158, R4.reuse, 0x40, RZ ;  /* 0x00000040049e7824 */ /* 0x040fe200078e00ff */
[--C-:B------:R-:W-:Y:S02]  /*2870*/  SHF.R.U32.HI R26, RZ, 0x1, R4.reuse ;  /* 0x00000001ff1a7819 */ /* 0x100fe40000011604 */
[----:B------:R-:W-:Y:S01]  /*2880*/  SHF.R.U32.HI R10, RZ, 0x2, R4 ;  /* 0x00000002ff0a7819 */ /* 0x000fe20000011604 */
[----:B------:R-:W-:Y:S01]  /*2890*/  IMAD.SHL.U32 R132, R4, 0x2, RZ ;  /* 0x0000000204847824 */ /* 0x000fe200078e00ff */
[----:B------:R-:W-:Y:S01]  /*28a0*/  LEA.HI.X R13, R18, R3, R8, 0x2, P0 ;  /* 0x00000003120d7211 */ /* 0x000fe200000f1408 */
[----:B------:R-:W-:-:S05]  /*28b0*/  DEPBAR.LE SB0, 0x0 ;  /* 0x000080000000791a */ /* 0x000fca0000000000 */
[----:B------:R-:W2:Y:S01]  /*28c0*/  LDG.E R13, desc[UR16][R12.64] ;  /* 0x000000100c0d7981 */ /* 0x000ea2000c1e1900 */
[----:B------:R-:W2:Y:S01]  /*28d0*/  MUFU.RCP R8, UR4 ;  /* 0x0000000400087d08 */ /* 0x000ea20008001000 */
[----:B------:R-:W-:Y:S01]  /*28e0*/  LOP3.LUT R3, R158, 0x1c0, RZ, 0xc0, !PT ;  /* 0x000001c09e037812 */ /* 0x000fe200078ec0ff */
        /* <DEDUP_REMOVED lines=9> */
[----:B------:R-:W-:Y:S01]  /*2980*/  IADD3 R100, PT, PT, -R11, R100, R10 ;  /* 0x000000640b647210 */ /* 0x000fe20007ffe10a */
[C---:B------:R-:W-:Y:S01]  /*2990*/  IMAD.SHL.U32 R11, R24.reuse, 0x10, RZ ;  /* 0x00000010180b7824 */ /* 0x040fe200078e00ff */
[----:B------:R-:W-:Y:S01]  /*29a0*/  SHF.L.U64.HI R2, R24, 0x4, R25 ;  /* 0x0000000418027819 */ /* 0x000fe20000010219 */
[----:B------:R-:W-:Y:S01]  /*29b0*/  IMAD.IADD R159, R26, 0x1, R159 ;  /* 0x000000011a9f7824 */ /* 0x000fe200078e029f */
[----:B------:R-:W-:-:S02]  /*29c0*/  LOP3.LUT R132, R132, 0x6, RZ, 0xc0, !PT ;  /* 0x0000000684847812 */ /* 0x000fc400078ec0ff */
[----:B------:R-:W-:Y:S01]  /*29d0*/  IADD3 R100, PT, PT, R100, UR14, R101 ;  /* 0x0000000e64647c10 */ /* 0x000fe2000fffe065 */
        /* <DEDUP_REMOVED lines=19> */
.L_x_5739:
[----:B------:R2:W-:Y:S04]  /*2b10*/  STS.128 [R169+0x8000], RZ ;  /* 0x008000ffa9007388 */ /* 0x0005e80000000c00 */
[----:B------:R2:W-:Y:S02]  /*2b20*/  STS.128 [R169+0xa000], RZ ;  /* 0x00a000ffa9007388 */ /* 0x0005e40000000c00 */
.L_x_5740:
[----:B------:R-:W-:Y:S05]  /*2b30*/  BSYNC.RECONVERGENT B0 ;  /* 0x0000000000007941 */ /* 0x000fea0003800200 */
.L_x_5738:
        /* <DEDUP_REMOVED lines=28> */
.L_x_5742:
[----:B------:R-:W-:Y:S05]  /*2d00*/  BSYNC.RECONVERGENT B0 ;  /* 0x0000000000007941 */ /* 0x000fea0003800200 */
.L_x_5741:
        /* <DEDUP_REMOVED lines=21> */
.L_x_5744:
[----:B------:R-:W-:Y:S05]  /*2e60*/  BSYNC.RECONVERGENT B0 ;  /* 0x0000000000007941 */ /* 0x000fea0003800200 */
.L_x_5743:
        /* <DEDUP_REMOVED lines=19> */
.L_x_5746:
[----:B------:R-:W-:Y:S05]  /*2fa0*/  BSYNC.RECONVERGENT B0 ;  /* 0x0000000000007941 */ /* 0x000fea0003800200 */
.L_x_5745:
[----:B------:R-:W-:Y:S01]  /*2fb0*/  LDSM.16.M88.4 R20, [R159] ;  /* 0x000000009f14783b */ /* 0x000fe20000000200 */
[----:B------:R-:W-:Y:S01]  /*2fc0*/  R2P PR, R4, 0x6 ;  /* 0x0000000604007804 */ /* 0x000fe20000000000 */
[----:B----4-:R-:W-:Y:S01]  /*2fd0*/  IMAD.MOV.U32 R3, RZ, RZ, 0x20 ;  /* 0x00000020ff037424 */ /* 0x010fe200078e00ff */
[----:B------:R-:W4:Y:S01]  /*2fe0*/  LDCU UR8, c[0x0][0x50c] ;  /* 0x0000a180ff0877ac */ /* 0x000f220008000800 */
[----:B------:R-:W1:Y:S01]  /*2ff0*/  LDSM.16.M88.4 R60, [R158+UR5+0x4000] ;  /* 0x004000059e3c783b */ /* 0x000e620008000200 */
[----:B------:R-:W-:Y:S01]  /*3000*/  VIADD R4, R158, UR5 ;  /* 0x000000059e047c36 */ /* 0x000fe20008000000 */
[C---:B------:R-:W-:Y:S01]  /*3010*/  VIMNMX R135, PT, PT, R100.reuse, R101, PT ;  /* 0x0000006564877248 */ /* 0x040fe20003fe0100 */
[----:B------:R-:W-:Y:S01]  /*3020*/  IMAD.MOV.U32 R2, RZ, RZ, 0x40 ;  /* 0x00000040ff027424 */ /* 0x000fe200078e00ff */
[----:B------:R-:W-:Y:S01]  /*3030*/  SEL R3, R3, 0xffffffe0, !P1 ;  /* 0xffffffe003037807 */ /* 0x000fe20004800000 */
[----:B------:R-:W5:Y:S01]  /*3040*/  LDSM.16.M88.4 R52, [R158+UR5+0x4800] ;  /* 0x004800059e34783b */ /* 0x000f620008000200 */
[----:B------:R-:W-:-:S02]  /*3050*/  VIADDMNMX R134, R100, 0x8, R101, PT ;  /* 0x0000000864867846 */ /* 0x000fc40003800165 */
[----:B------:R-:W-:Y:S01]  /*3060*/  SEL R2, R2, 0xffffffc0, !P2 ;  /* 0xffffffc002027807 */ /* 0x000fe20005000000 */
[C-C-:B------:R-:W-:Y:S01]  /*3070*/  IMAD.IADD R157, R159.reuse, 0x1, R3.reuse ;  /* 0x000000019f9d7824 */ /* 0x140fe200078e0203 */
[----:B------:R-:W2:Y:S01]  /*3080*/  LDSM.16.M88.4 R44, [R158+UR5+0x5000] ;  /* 0x005000059e2c783b */ /* 0x000ea20008000200 */
[C---:B------:R-:W-:Y:S02]  /*3090*/  IMAD.IADD R153, R4.reuse, 0x1, R3 ;  /* 0x0000000104997824 */ /* 0x040fe400078e0203 */
[--C-:B------:R-:W-:Y:S01]  /*30a0*/  IMAD.IADD R156, R159, 0x1, R2.reuse ;  /* 0x000000019f9c7824 */ /* 0x100fe200078e0202 */
[----:B------:R-:W3:Y:S01]  /*30b0*/  LDSM.16.M88.4 R8, [R158+UR5+0x5800] ;  /* 0x005800059e08783b */ /* 0x000ee20008000200 */
[----:B------:R-:W-:Y:S02]  /*30c0*/  IMAD.IADD R152, R4, 0x1, R2 ;  /* 0x0000000104987824 */ /* 0x000fe400078e0202 */
[C---:B------:R-:W-:Y:S01]  /*30d0*/  IMAD.IADD R155, R3.reuse, 0x1, R156 ;  /* 0x00000001039b7824 */ /* 0x040fe200078e029c */
[----:B------:R-:W-:Y:S02]  /*30e0*/  LDSM.16.M88.4 R80, [R157] ;  /* 0x000000009d50783b */ /* 0x000fe40000000200 */
[----:B------:R-:W-:-:S02]  /*30f0*/  IADD3 R151, PT, PT, R3, R152, RZ ;  /* 0x0000009803977210 */ /* 0x000fc40007ffe0ff */
[----:B------:R-:W4:Y:S04]  /*3100*/  LDSM.16.M88.4 R64, [R153+0x4000] ;  /* 0x004000009940783b */ /* 0x000f280000000200 */
[----:B------:R-:W4:Y:S04]  /*3110*/  LDSM.16.M88.4 R36, [R153+0x4800] ;  /* 0x004800009924783b */ /* 0x000f280000000200 */
[----:B------:R-:W4:Y:S04]  /*3120*/  LDSM.16.M88.4 R32, [R153+0x5000] ;  /* 0x005000009920783b */ /* 0x000f280000000200 */
[----:B------:R-:W-:Y:S04]  /*3130*/  LDSM.16.M88.4 R84, [R156] ;  /* 0x000000009c54783b */ /* 0x000fe80000000200 */
[----:B------:R-:W4:Y:S01]  /*3140*/  LDSM.16.M88.4 R16, [R152+0x4000] ;  /* 0x004000009810783b */ /* 0x000f220000000200 */
[C---:B-1----:R-:W-:Y:S03]  /*3150*/  HMMA.16816.F32 R12, R20.reuse, R60, RZ ;  /* 0x0000003c140c723c */ /* 0x042fe600000018ff */
[----:B------:R-:W1:Y:S04]  /*3160*/  LDSM.16.M88.4 R28, [R153+0x5800] ;  /* 0x00580000991c783b */ /* 0x000e680000000200 */
[----:B------:R-:W-:Y:S01]  /*3170*/  LDSM.16.M88.4 R4, [R152+0x5000] ;  /* 0x005000009804783b */ /* 0x000fe20000000200 */
[C---:B------:R-:W-:Y:S03]  /*3180*/  HMMA.16816.F32 R60, R20.reuse, R62, RZ ;  /* 0x0000003e143c723c */ /* 0x040fe600000018ff */
[----:B------:R-:W-:Y:S04]  /*3190*/  LDSM.16.M88.4 R76, [R155] ;  /* 0x000000009b4c783b */ /* 0x000fe80000000200 */
[----:B------:R-:W-:Y:S01]  /*31a0*/  LDSM.16.M88.4 R88, [R151+0x4000] ;  /* 0x004000009758783b */ /* 0x000fe20000000200 */
[C---:B-----5:R-:W-:Y:S03]  /*31b0*/  HMMA.16816.F32 R56, R20.reuse, R52, RZ ;  /* 0x000000341438723c */ /* 0x060fe600000018ff */
[----:B------:R-:W-:Y:S04]  /*31c0*/  LDSM.16.M88.4 R72, [R151+0x4800] ;  /* 0x004800009748783b */ /* 0x000fe80000000200 */
[----:B------:R-:W-:Y:S01]  /*31d0*/  LDSM.16.M88.4 R68, [R151+0x5000] ;  /* 0x005000009744783b */ /* 0x000fe20000000200 */
[C---:B--2---:R-:W-:Y:S03]  /*31e0*/  HMMA.16816.F32 R48, R20.reuse, R44, RZ ;  /* 0x0000002c1430723c */ /* 0x044fe600000018ff */
[----:B------:R-:W-:Y:S04]  /*31f0*/  LDSM.16.M88.4 R92, [R152+0x5800] ;  /* 0x00580000985c783b */ /* 0x000fe80000000200 */
[----:B------:R-:W0:Y:S01]  /*3200*/  LDGDEPBAR ;  /* 0x00000000000079af */ /* 0x000e220000000000 */
[C---:B------:R-:W-:Y:S08]  /*3210*/  HMMA.16816.F32 R52, R20.reuse, R54, RZ ;  /* 0x000000361434723c */ /* 0x040ff000000018ff */
[C---:B------:R-:W-:Y:S08]  /*3220*/  HMMA.16816.F32 R44, R20.reuse, R46, RZ ;  /* 0x0000002e142c723c */ /* 0x040ff000000018ff */
[C---:B---3--:R-:W-:Y:S08]  /*3230*/  HMMA.16816.F32 R40, R20.reuse, R8, RZ ;  /* 0x000000081428723c */ /* 0x048ff000000018ff */
[----:B------:R-:W-:Y:S01]  /*3240*/  HMMA.16816.F32 R20, R20, R10, RZ ;  /* 0x0000000a1414723c */ /* 0x000fe200000018ff */
[----:B------:R-:W2:Y:S07]  /*3250*/  LDSM.16.M88.4 R8, [R152+0x4800] ;  /* 0x004800009808783b */ /* 0x000eae0000000200 */
[C---:B----4-:R-:W-:Y:S08]  /*3260*/  HMMA.16816.F32 R12, R80.reuse, R64, R12 ;  /* 0x00000040500c723c */ /* 0x050ff0000000180c */
[C---:B------:R-:W-:Y:S01]  /*3270*/  HMMA.16816.F32 R60, R80.reuse, R66, R60 ;  /* 0x00000042503c723c */ /* 0x040fe2000000183c */
[----:B------:R-:W-:Y:S07]  /*3280*/  LDSM.16.M88.4 R64, [R151+0x5800] ;  /* 0x005800009740783b */ /* 0x000fee0000000200 */
[C---:B------:R-:W-:Y:S08]  /*3290*/  HMMA.16816.F32 R56, R80.reuse, R36, R56 ;  /* 0x000000245038723c */ /* 0x040ff00000001838 */
[C---:B------:R-:W-:Y:S01]  /*32a0*/  HMMA.16816.F32 R52, R80.reuse, R38, R52 ;  /* 0x000000265034723c */ /* 0x040fe20000001834 */
[----:B------:R-:W-:Y:S07]  /*32b0*/  LDSM.16.M88.4 R36, [R159+0x2000] ;  /* 0x002000009f24783b */ /* 0x000fee0000000200 */
[C---:B------:R-:W-:Y:S08]  /*32c0*/  HMMA.16816.F32 R48, R80.reuse, R32, R48 ;  /* 0x000000205030723c */ /* 0x040ff00000001830 */
[----:B------:R-:W-:Y:S01]  /*32d0*/  HMMA.16816.F32 R44, R80, R34, R44 ;  /* 0x00000022502c723c */ /* 0x000fe2000000182c */
[----:B------:R-:W3:Y:S07]  /*32e0*/  LDSM.16.M88.4 R32, [R158+UR5+0x6000] ;  /* 0x006000059e20783b */ /* 0x000eee0008000200 */
[C---:B------:R-:W-:Y:S08]  /*32f0*/  HMMA.16816.F32 R12, R84.reuse, R16, R12 ;  /* 0x00000010540c723c */ /* 0x040ff0000000180c */
[----:B------:R-:W-:Y:S01]  /*3300*/  HMMA.16816.F32 R60, R84, R18, R60 ;  /* 0x00000012543c723c */ /* 0x000fe2000000183c */
[----:B------:R-:W-:Y:S07]  /*3310*/  LDSM.16.M88.4 R16, [R158+UR5+0x7800] ;  /* 0x007800059e10783b */ /* 0x000fee0008000200 */
[C---:B-1----:R-:W-:Y:S08]  /*3320*/  HMMA.16816.F32 R40, R80.reuse, R28, R40 ;  /* 0x0000001c5028723c */ /* 0x042ff00000001828 */
[----:B------:R-:W-:Y:S01]  /*3330*/  HMMA.16816.F32 R80, R80, R30, R20 ;  /* 0x0000001e5050723c */ /* 0x000fe20000001814 */
[----:B------:R-:W1:Y:S04]  /*3340*/  LDSM.16.M88.4 R28, [R158+UR5+0x6800] ;  /* 0x006800059e1c783b */ /* 0x000e680008000200 */
[----:B------:R-:W-:Y:S03]  /*3350*/  LDSM.16.M88.4 R20, [R158+UR5+0x7000] ;  /* 0x007000059e14783b */ /* 0x000fe60008000200 */
[C---:B--2---:R-:W-:Y:S08]  /*3360*/  HMMA.16816.F32 R56, R84.reuse, R8, R56 ;  /* 0x000000085438723c */ /* 0x044ff00000001838 */
[C---:B------:R-:W-:Y:S01]  /*3370*/  HMMA.16816.F32 R52, R84.reuse, R10, R52 ;  /* 0x0000000a5434723c */ /* 0x040fe20000001834 */
[----:B------:R-:W-:Y:S07]  /*3380*/  LDSM.16.M88.4 R8, [R157+0x2000] ;  /* 0x002000009d08783b */ /* 0x000fee0000000200 */
[C---:B------:R-:W-:Y:S08]  /*3390*/  HMMA.16816.F32 R48, R84.reuse, R4, R48 ;  /* 0x000000045430723c */ /* 0x040ff00000001830 */
[----:B------:R-:W-:Y:S01]  /*33a0*/  HMMA.16816.F32 R44, R84, R6, R44 ;  /* 0x00000006542c723c */ /* 0x000fe2000000182c */
[----:B------:R-:W2:Y:S07]  /*33b0*/  LDSM.16.M88.4 R4, [R153+0x6000] ;  /* 0x006000009904783b */ /* 0x000eae0000000200 */
[C---:B------:R-:W-:Y:S08]  /*33c0*/  HMMA.16816.F32 R12, R76.reuse, R88, R12 ;  /* 0x000000584c0c723c */ /* 0x040ff0000000180c */
[C---:B------:R-:W-:Y:S08]  /*33d0*/  HMMA.16816.F32 R60, R76.reuse, R90, R60 ;  /* 0x0000005a4c3c723c */ /* 0x040ff0000000183c */
[C---:B------:R-:W-:Y:S08]  /*33e0*/  HMMA.16816.F32 R56, R76.reuse, R72, R56 ;  /* 0x000000484c38723c */ /* 0x040ff00000001838 */
[C---:B------:R-:W-:Y:S08]  /*33f0*/  HMMA.16816.F32 R52, R76.reuse, R74, R52 ;  /* 0x0000004a4c34723c */ /* 0x040ff00000001834 */
[C---:B------:R-:W-:Y:S08]  /*3400*/  HMMA.16816.F32 R48, R76.reuse, R68, R48 ;  /* 0x000000444c30723c */ /* 0x040ff00000001830 */
[----:B------:R-:W-:Y:S01]  /*3410*/  HMMA.16816.F32 R44, R76, R70, R44 ;  /* 0x000000464c2c723c */ /* 0x000fe2000000182c */
[----:B------:R-:W-:Y:S07]  /*3420*/  LDSM.16.M88.4 R68, [R156+0x2000] ;  /* 0x002000009c44783b */ /* 0x000fee0000000200 */
[----:B---3--:R-:W-:Y:S01]  /*3430*/  HMMA.16816.F32 R72, R36, R32, R12 ;  /* 0x000000202448723c */ /* 0x008fe2000000180c */
[----:B------:R-:W3:Y:S07]  /*3440*/  LDSM.16.M88.4 R12, [R152+0x6000] ;  /* 0x00600000980c783b */ /* 0x000eee0000000200 */
[C---:B------:R-:W-:Y:S08]  /*3450*/  HMMA.16816.F32 R40, R84.reuse, R92, R40 ;  /* 0x0000005c5428723c */ /* 0x040ff00000001828 */
[----:B------:R-:W-:Y:S01]  /*3460*/  HMMA.16816.F32 R80, R84, R94, R80 ;  /* 0x0000005e5450723c */ /* 0x000fe20000001850 */
[----:B------:R-:W4:Y:S07]  /*3470*/  LDSM.16.M88.4 R84, [R153+0x6800] ;  /* 0x006800009954783b */ /* 0x000f2e0000000200 */
[C---:B------:R-:W-:Y:S01]  /*3480*/  HMMA.16816.F32 R60, R36.reuse, R34, R60 ;  /* 0x00000022243c723c */ /* 0x040fe2000000183c */
[----:B------:R-:W-:Y:S07]  /*3490*/  LDSM.16.M88.4 R32, [R151+0x6000] ;  /* 0x006000009720783b */ /* 0x000fee0000000200 */
[C---:B-1----:R-:W-:Y:S08]  /*34a0*/  HMMA.16816.F32 R56, R36.reuse, R28, R56 ;  /* 0x0000001c2438723c */ /* 0x042ff00000001838 */
[----:B------:R-:W-:Y:S01]  /*34b0*/  HMMA.16816.F32 R52, R36, R30, R52 ;  /* 0x0000001e2434723c */ /* 0x000fe20000001834 */
[----:B------:R-:W1:Y:S07]  /*34c0*/  LDSM.16.M88.4 R28, [R155+0x2000] ;  /* 0x002000009b1c783b */ /* 0x000e6e0000000200 */
[C---:B------:R-:W-:Y:S08]  /*34d0*/  HMMA.16816.F32 R40, R76.reuse, R64, R40 ;  /* 0x000000404c28723c */ /* 0x040ff00000001828 */
[----:B------:R-:W-:Y:S08]  /*34e0*/  HMMA.16816.F32 R80, R76, R66, R80 ;  /* 0x000000424c50723c */ /* 0x000ff00000001850 */
[C---:B--2---:R-:W-:Y:S08]  /*34f0*/  HMMA.16816.F32 R72, R8.reuse, R4, R72 ;  /* 0x000000040848723c */ /* 0x044ff00000001848 */
[----:B------:R-:W-:Y:S01]  /*3500*/  HMMA.16816.F32 R60, R8, R6, R60 ;  /* 0x00000006083c723c */ /* 0x000fe2000000183c */
[----:B------:R-:W-:Y:S07]  /*3510*/  LDSM.16.M88.4 R4, [R152+0x6800] ;  /* 0x006800009804783b */ /* 0x000fee0000000200 */
[C---:B------:R-:W-:Y:S08]  /*3520*/  HMMA.16816.F32 R48, R36.reuse, R20, R48 ;  /* 0x000000142430723c */ /* 0x040ff00000001830 */
[C---:B------:R-:W-:Y:S01]  /*3530*/  HMMA.16816.F32 R44, R36.reuse, R22, R44 ;  /* 0x00000016242c723c */ /* 0x040fe2000000182c */
[----:B------:R-:W2:Y:S07]  /*3540*/  LDSM.16.M88.4 R20, [R153+0x7000] ;  /* 0x007000009914783b */ /* 0x000eae0000000200 */
[C---:B------:R-:W-:Y:S08]  /*3550*/  HMMA.16816.F32 R40, R36.reuse, R16, R40 ;  /* 0x000000102428723c */ /* 0x040ff00000001828 */
[----:B------:R-:W-:Y:S01]  /*3560*/  HMMA.16816.F32 R80, R36, R18, R80 ;  /* 0x000000122450723c */ /* 0x000fe20000001850 */
[----:B------:R-:W5:Y:S07]  /*3570*/  LDSM.16.M88.4 R16, [R153+0x7800] ;  /* 0x007800009910783b */ /* 0x000f6e0000000200 */
[C---:B---3--:R-:W-:Y:S08]  /*3580*/  HMMA.16816.F32 R72, R68.reuse, R12, R72 ;  /* 0x0000000c4448723c */ /* 0x048ff00000001848 */
[----:B------:R-:W-:Y:S01]  /*3590*/  HMMA.16816.F32 R60, R68, R14, R60 ;  /* 0x0000000e443c723c */ /* 0x000fe2000000183c */
[----:B------:R-:W3:Y:S07]  /*35a0*/  LDSM.16.M88.4 R12, [R151+0x6800] ;  /* 0x00680000970c783b */ /* 0x000eee0000000200 */
[C---:B----4-:R-:W-:Y:S08]  /*35b0*/  HMMA.16816.F32 R56, R8.reuse, R84, R56 ;  /* 0x000000540838723c */ /* 0x050ff00000001838 */
[----:B------:R-:W-:Y:S08]  /*35c0*/  HMMA.16816.F32 R52, R8, R86, R52 ;  /* 0x000000560834723c */ /* 0x000ff00000001834 */
[C---:B-1----:R-:W-:Y:S08]  /*35d0*/  HMMA.16816.F32 R72, R28.reuse, R32, R72 ;  /* 0x000000201c48723c */ /* 0x042ff00000001848 */
[----:B------:R-:W-:Y:S01]  /*35e0*/  HMMA.16816.F32 R60, R28, R34, R60 ;  /* 0x000000221c3c723c */ /* 0x000fe2000000183c */
[----:B------:R-:W1:Y:S07]  /*35f0*/  LDSM.16.M88.4 R32, [R152+0x7800] ;  /* 0x007800009820783b */ /* 0x000e6e0000000200 */
[----:B--2---:R-:W-:Y:S03]  /*3600*/  HMMA.16816.F32 R48, R8, R20, R48 ;  /* 0x000000140830723c */ /* 0x004fe60000001830 */
[----:B------:R-:W-:Y:S01]  /*3610*/  FMUL.FTZ R39, R73, UR8 ;  /* 0x0000000849277c20 */ /* 0x000fe20008410000 */
[----:B------:R-:W-:-:S04]  /*3620*/  FMUL.FTZ R37, R74, UR8 ;  /* 0x000000084a257c20 */ /* 0x000fc80008410000 */
[----:B------:R-:W-:Y:S01]  /*3630*/  HMMA.16816.F32 R44, R8, R22, R44 ;  /* 0x00000016082c723c */ /* 0x000fe2000000182c */
[----:B------:R-:W2:Y:S01]  /*3640*/  LDSM.16.M88.4 R20, [R152+0x7000] ;  /* 0x007000009814783b */ /* 0x000ea20000000200 */
[----:B------:R-:W-:Y:S01]  /*3650*/  MUFU.TANH R39, R39 ;  /* 0x0000002700277308 */ /* 0x000fe20000002400 */
[----:B------:R-:W-:-:S05]  /*3660*/  FMUL.FTZ R60, R60, UR8 ;  /* 0x000000083c3c7c20 */ /* 0x000fca0008410000 */
[C---:B------:R-:W-:Y:S02]  /*3670*/  HMMA.16816.F32 R56, R68.reuse, R4, R56 ;  /* 0x000000044438723c */ /* 0x040fe40000001838 */
[----:B------:R-:W-:Y:S06]  /*3680*/  MUFU.TANH R65, R60 ;  /* 0x0000003c00417308 */ /* 0x000fec0000002400 */
[----:B------:R-:W-:Y:S01]  /*3690*/  HMMA.16816.F32 R52, R68, R6, R52 ;  /* 0x000000064434723c */ /* 0x000fe20000001834 */
[----:B------:R-:W4:Y:S01]  /*36a0*/  LDSM.16.M88.4 R4, [R151+0x7800] ;  /* 0x007800009704783b */ /* 0x000f220000000200 */
[----:B------:R-:W-:Y:S06]  /*36b0*/  MUFU.TANH R37, R37 ;  /* 0x0000002500257308 */ /* 0x000fec0000002400 */
[----:B-----5:R-:W-:Y:S01]  /*36c0*/  HMMA.16816.F32 R80, R8, R18, R80 ;  /* 0x000000120850723c */ /* 0x020fe20000001850 */
[----:B------:R-:W-:-:S06]  /*36d0*/  FMUL.FTZ R19, R75, UR8 ;  /* 0x000000084b137c20 */ /* 0x000fcc0008410000 */
[----:B------:R-:W5:Y:S01]  /*36e0*/  MUFU.TANH R19, R19 ;  /* 0x0000001300137308 */ /* 0x000f620000002400 */
[----:B------:R-:W-:Y:S01]  /*36f0*/  HMMA.16816.F32 R40, R8, R16, R40 ;  /* 0x000000100828723c */ /* 0x000fe20000001828 */
[----:B------:R-:W5:Y:S01]  /*3700*/  LDSM.16.M88.4 R8, [R151+0x7000] ;  /* 0x007000009708783b */ /* 0x000f620000000200 */
[----:B------:R-:W-:Y:S02]  /*3710*/  IMAD.IADD R16, R97, 0x1, R132 ;  /* 0x0000000161107824 */ /* 0x000fe400078e0284 */
[----:B------:R-:W-:Y:S01]  /*3720*/  FMUL.FTZ R17, R72, UR8 ;  /* 0x0000000848117c20 */ /* 0x000fe20008410000 */
[----:B------:R-:W-:-:S04]  /*3730*/  DEPBAR.LE SB0, 0x0 ;  /* 0x000080000000791a */ /* 0x000fc80000000000 */
[----:B---3--:R-:W-:Y:S01]  /*3740*/  HMMA.16816.F32 R56, R28, R12, R56 ;  /* 0x0000000c1c38723c */ /* 0x008fe20000001838 */
[----:B------:R-:W-:Y:S01]  /*3750*/  FMUL.FTZ R13, R61, UR8 ;  /* 0x000000083d0d7c20 */ /* 0x000fe20008410000 */
[----:B------:R-:W-:Y:S01]  /*3760*/  FMUL.FTZ R61, R62, UR8 ;  /* 0x000000083e3d7c20 */ /* 0x000fe20008410000 */
[C---:B------:R-:W-:Y:S01]  /*3770*/  IADD3 R12, PT, PT, R16.reuse, 0x10, RZ ;  /* 0x00000010100c7810 */ /* 0x040fe20007ffe0ff */
[----:B------:R-:W-:Y:S04]  /*3780*/  MUFU.TANH R17, R17 ;  /* 0x0000001100117308 */ /* 0x000fe80000002400 */
[C---:B-1----:R-:W-:Y:S04]  /*3790*/  HMMA.16816.F32 R80, R68.reuse, R34, R80 ;  /* 0x000000224450723c */ /* 0x042fe80000001850 */
[----:B------:R-:W-:Y:S04]  /*37a0*/  MUFU.TANH R13, R13 ;  /* 0x0000000d000d7308 */ /* 0x000fe80000002400 */
[----:B--2---:R-:W-:Y:S01]  /*37b0*/  HMMA.16816.F32 R44, R68, R22, R44 ;  /* 0x00000016442c723c */ /* 0x004fe2000000182c */
[----:B------:R-:W-:-:S02]  /*37c0*/  VIADD R22, R16, 0x21 ;  /* 0x0000002110167836 */ /* 0x000fc40000000000 */
[----:B------:R-:W-:Y:S01]  /*37d0*/  FMUL.FTZ R35, R56, UR8 ;  /* 0x0000000838237c20 */ /* 0x000fe20008410000 */
[----:B------:R-:W1:Y:S01]  /*37e0*/  MUFU.TANH R61, R61 ;  /* 0x0000003d003d7308 */ /* 0x000e620000002400 */
[----:B------:R-:W-:-:S03]  /*37f0*/  FMUL.FTZ R23, R58, UR8 ;  /* 0x000000083a177c20 */ /* 0x000fc60008410000 */
[----:B------:R-:W-:Y:S01]  /*3800*/  HMMA.16816.F32 R48, R68, R20, R48 ;  /* 0x000000144430723c */ /* 0x000fe20000001830 */
[----:B------:R-:W-:Y:S01]  /*3810*/  FMUL.FTZ R21, R63, UR8 ;  /* 0x000000083f157c20 */ /* 0x000fe20008410000 */
[C---:B------:R-:W-:Y:S02]  /*3820*/  VIADD R20, R16.reuse, 0x20 ;  /* 0x0000002010147836 */ /* 0x040fe40000000000 */
[----:B------:R-:W-:Y:S04]  /*3830*/  MUFU.TANH R35, R35 ;  /* 0x0000002300237308 */ /* 0x000fe80000002400 */
[----:B----4-:R-:W-:Y:S01]  /*3840*/  HMMA.16816.F32 R80, R28, R6, R80 ;  /* 0x000000061c50723c */ /* 0x010fe20000001850 */
[----:B------:R-:W-:Y:S02]  /*3850*/  VIADD R6, R16, 0x1 ;  /* 0x0000000110067836 */ /* 0x000fe40000000000 */
[----:B------:R-:W-:Y:S01]  /*3860*/  FMUL.FTZ R7, R59, UR8 ;  /* 0x000000083b077c20 */ /* 0x000fe20008410000 */
[----:B------:R-:W-:Y:S02]  /*3870*/  MUFU.TANH R21, R21 ;  /* 0x0000001500157308 */ /* 0x000fe40000002400 */
[----:B------:R-:W-:-:S02]  /*3880*/  ISETP.GE.AND P4, PT, R6, R135, PT ;  /* 0x000000870600720c */ /* 0x000fc40003f86270 */
[----:B------:R-:W-:Y:S01]  /*3890*/  HMMA.16816.F32 R40, R68, R32, R40 ;  /* 0x000000204428723c */ /* 0x000fe20000001828 */
[----:B------:R-:W-:Y:S02]  /*38a0*/  ISETP.GE.AND P1, PT, R6, R134, PT ;  /* 0x000000860600720c */ /* 0x000fe40003f26270 */
[----:B------:R-:W-:Y:S01]  /*38b0*/  I2FP.F32.U32 R6, R6 ;  /* 0x0000000600067245 */ /* 0x000fe20000201000 */
[----:B------:R-:W-:Y:S04]  /*38c0*/  MUFU.TANH R7, R7 ;  /* 0x0000000700077308 */ /* 0x000fe80000002400 */
[C---:B-----5:R-:W-:Y:S01]  /*38d0*/  HMMA.16816.F32 R44, R28.reuse, R10, R44 ;  /* 0x0000000a1c2c723c */ /* 0x060fe2000000182c */
[----:B------:R-:W-:Y:S02]  /*38e0*/  VIADD R10, R16, 0x8 ;  /* 0x00000008100a7836 */ /* 0x000fe40000000000 */
[----:B------:R-:W-:Y:S01]  /*38f0*/  FMUL.FTZ R11, R80, UR8 ;  /* 0x00000008500b7c20 */ /* 0x000fe20008410000 */
[----:B------:R-:W-:Y:S01]  /*3900*/  MUFU.TANH R23, R23 ;  /* 0x0000001700177308 */ /* 0x000fe20000002400 */
[----:B------:R-:W-:Y:S01]  /*3910*/  FMUL.FTZ R81, R81, UR8 ;  /* 0x0000000851517c20 */ /* 0x000fe20008410000 */
[C---:B------:R-:W-:Y:S01]  /*3920*/  ISETP.GE.AND P0, PT, R10.reuse, R135, PT ;  /* 0x000000870a00720c */ /* 0x040fe20003f06270 */
[----:B------:R-:W-:Y:S01]  /*3930*/  FMUL.FTZ R83, R83, UR8 ;  /* 0x0000000853537c20 */ /* 0x000fe20008410000 */
[----:B------:R-:W-:Y:S01]  /*3940*/  HMMA.16816.F32 R52, R28, R14, R52 ;  /* 0x0000000e1c34723c */ /* 0x000fe20000001834 */
[----:B------:R-:W-:Y:S01]  /*3950*/  FMUL.FTZ R15, R57, UR8 ;  /* 0x00000008390f7c20 */ /* 0x000fe20008410000 */
[----:B------:R-:W-:Y:S01]  /*3960*/  ISETP.GE.AND P6, PT, R10, R134, PT ;  /* 0x000000860a00720c */ /* 0x000fe20003fc6270 */
[----:B------:R-:W-:Y:S01]  /*3970*/  FFMA.FTZ R14, R0, R6, R19 ;  /* 0x00000006000e7223 */ /* 0x000fe20000010013 */
[----:B------:R-:W2:Y:S01]  /*3980*/  MUFU.TANH R11, R11 ;  /* 0x0000000b000b7308 */ /* 0x000ea20000002400 */
[----:B------:R-:W-:-:S03]  /*3990*/  I2FP.F32.U32 R10, R10 ;  /* 0x0000000a000a7245 */ /* 0x000fc60000201000 */
[C---:B------:R-:W-:Y:S01]  /*39a0*/  HMMA.16816.F32 R48, R28.reuse, R8, R48 ;  /* 0x000000081c30723c */ /* 0x040fe20000001830 */
[----:B------:R-:W-:Y:S02]  /*39b0*/  VIADD R8, R16, 0x9 ;  /* 0x0000000910087836 */ /* 0x000fe40000000000 */
[CC--:B------:R-:W-:Y:S01]  /*39c0*/  FFMA.FTZ R65, R0.reuse, R10.reuse, R65 ;  /* 0x0000000a00417223 */ /* 0x0c0fe20000010041 */
[----:B-1----:R-:W-:Y:S01]  /*39d0*/  FFMA.FTZ R10, R0, R10, R61 ;  /* 0x0000000a000a7223 */ /* 0x002fe2000001003d */
[----:B------:R-:W-:Y:S01]  /*39e0*/  MUFU.TANH R15, R15 ;  /* 0x0000000f000f7308 */ /* 0x000fe20000002400 */
[----:B------:R-:W-:Y:S01]  /*39f0*/  FSEL R14, R14, -INF , !P1 ;  /* 0xff8000000e0e7808 */ /* 0x000fe20004800000 */
[----:B------:R-:W-:Y:S01]  /*3a00*/  FMUL.FTZ R44, R44, UR8 ;  /* 0x000000082c2c7c20 */ /* 0x000fe20008410000 */
[----:B------:R-:W-:Y:S01]  /*3a10*/  ISETP.GE.AND P3, PT, R8, R135, PT ;  /* 0x000000870800720c */ /* 0x000fe20003f66270 */
[----:B------:R-:W-:Y:S01]  /*3a20*/  HMMA.16816.F32 R40, R28, R4, R40 ;  /* 0x000000041c28723c */ /* 0x000fe20000001828 */
[----:B------:R-:W-:Y:S01]  /*3a30*/  FMUL.FTZ R31, R82, UR8 ;  /* 0x00000008521f7c20 */ /* 0x000fe20008410000 */
[----:B------:R-:W-:-:S02]  /*3a40*/  VIADD R4, R16, 0x38 ;  /* 0x0000003810047836 */ /* 0x000fc40000000000 */
[----:B------:R-:W-:Y:S01]  /*3a50*/  FMUL.FTZ R33, R52, UR8 ;  /* 0x0000000834217c20 */ /* 0x000fe20008410000 */
[----:B------:R-:W-:Y:S01]  /*3a60*/  FMUL.FTZ R29, R54, UR8 ;  /* 0x00000008361d7c20 */ /* 0x000fe20008410000 */
[----:B------:R-:W-:Y:S01]  /*3a70*/  FMUL.FTZ R9, R53, UR8 ;  /* 0x0000000835097c20 */ /* 0x000fe20008410000 */
[----:B------:R-:W-:Y:S01]  /*3a80*/  FMUL.FTZ R5, R55, UR8 ;  /* 0x0000000837057c20 */ /* 0x000fe20008410000 */
[----:B------:R-:W1:Y:S01]  /*3a90*/  MUFU.TANH R31, R31 ;  /* 0x0000001f001f7308 */ /* 0x000e620000002400 */
[----:B------:R-:W-:Y:S01]  /*3aa0*/  ISETP.GE.AND P5, PT, R4, R135, PT ;  /* 0x000000870400720c */ /* 0x000fe20003fa6270 */
[----:B------:R-:W-:Y:S01]  /*3ab0*/  FMUL.FTZ R46, R46, UR8 ;  /* 0x000000082e2e7c20 */ /* 0x000fe20008410000 */
[----:B------:R-:W-:Y:S01]  /*3ac0*/  ISETP.GE.AND P2, PT, R4, R134, PT ;  /* 0x000000860400720c */ /* 0x000fe20003f46270 */
[----:B------:R-:W-:Y:S01]  /*3ad0*/  FMUL.FTZ R48, R48, UR8 ;  /* 0x0000000830307c20 */ /* 0x000fe20008410000 */
[----:B------:R-:W-:Y:S01]  /*3ae0*/  I2FP.F32.U32 R4, R4 ;  /* 0x0000000400047245 */ /* 0x000fe20000201000 */
[----:B------:R-:W-:Y:S01]  /*3af0*/  FMUL.FTZ R50, R50, UR8 ;  /* 0x0000000832327c20 */ /* 0x000fe20008410000 */
[----:B------:R-:W-:Y:S01]  /*3b00*/  FSEL R10, R10, -INF , !P6 ;  /* 0xff8000000a0a7808 */ /* 0x000fe20007000000 */
[----:B------:R-:W3:Y:S01]  /*3b10*/  MUFU.TANH R33, R33 ;  /* 0x0000002100217308 */ /* 0x000ee20000002400 */
[----:B------:R-:W-:Y:S01]  /*3b20*/  FMUL.FTZ R49, R49, UR8 ;  /* 0x0000000831317c20 */ /* 0x000fe20008410000 */
[----:B--2---:R-:W-:Y:S01]  /*3b30*/  FFMA.FTZ R11, R0, R4, R11 ;  /* 0x00000004000b7223 */ /* 0x004fe2000001000b */
[----:B------:R-:W-:Y:S01]  /*3b40*/  FMUL.FTZ R51, R51, UR8 ;  /* 0x0000000833337c20 */ /* 0x000fe20008410000 */
[----:B------:R-:W-:Y:S01]  /*3b50*/  FMUL.FTZ R42, R42, UR8 ;  /* 0x000000082a2a7c20 */ /* 0x000fe20008410000 */
[----:B------:R-:W-:Y:S01]  /*3b60*/  FMUL.FTZ R45, R45, UR8 ;  /* 0x000000082d2d7c20 */ /* 0x000fe20008410000 */
[----:B------:R-:W-:Y:S01]  /*3b70*/  FMUL.FTZ R47, R47, UR8 ;  /* 0x000000082f2f7c20 */ /* 0x000fe20008410000 */
[----:B------:R-:W-:Y:S01]  /*3b80*/  FSEL R127, R11, -INF , !P5 ;  /* 0xff8000000b7f7808 */ /* 0x000fe20006800000 */
[----:B------:R-:W2:Y:S01]  /*3b90*/  MUFU.TANH R29, R29 ;  /* 0x0000001d001d7308 */ /* 0x000ea20000002400 */
[----:B------:R-:W-:Y:S01]  /*3ba0*/  ISETP.GE.AND P5, PT, R8, R134, PT ;  /* 0x000000860800720c */ /* 0x000fe20003fa6270 */
[C---:B-1----:R-:W-:Y:S01]  /*3bb0*/  FFMA.FTZ R123, R0.reuse, R4, R31 ;  /* 0x00000004007b7223 */ /* 0x042fe2000001001f */
[----:B------:R-:W-:Y:S01]  /*3bc0*/  FFMA.FTZ R4, R0, R6, R39 ;  /* 0x0000000600047223 */ /* 0x000fe20000010027 */
[----:B------:R-:W-:Y:S01]  /*3bd0*/  I2FP.F32.U32 R8, R8 ;  /* 0x0000000800087245 */ /* 0x000fe20000201000 */
[----:B------:R-:W-:-:S02]  /*3be0*/  VIADD R6, R16, 0x18 ;  /* 0x0000001810067836 */ /* 0x000fc40000000000 */
[----:B------:R-:W-:Y:S01]  /*3bf0*/  FMUL.FTZ R40, R40, UR8 ;  /* 0x0000000828287c20 */ /* 0x000fe20008410000 */
[----:B------:R-:W-:Y:S01]  /*3c00*/  FSEL R123, R123, -INF , !P2 ;  /* 0xff8000007b7b7808 */ /* 0x000fe20005000000 */
[----:B------:R-:W1:Y:S01]  /*3c10*/  MUFU.TANH R9, R9 ;  /* 0x0000000900097308 */ /* 0x000e620000002400 */
[----:B------:R-:W-:Y:S01]  /*3c20*/  FSEL R19, R4, -INF , !P4 ;  /* 0xff80000004137808 */ /* 0x000fe20006000000 */
[----:B------:R-:W-:Y:S02]  /*3c30*/  VIADD R4, R16, 0x11 ;  /* 0x0000001110047836 */ /* 0x000fe40000000000 */
[CC--:B------:R-:W-:Y:S01]  /*3c40*/  FFMA.FTZ R13, R0.reuse, R8.reuse, R13 ;  /* 0x00000008000d7223 */ /* 0x0c0fe2000001000d */
[----:B------:R-:W-:Y:S01]  /*3c50*/  FFMA.FTZ R8, R0, R8, R21 ;  /* 0x0000000800087223 */ /* 0x000fe20000010015 */
[----:B------:R-:W-:Y:S01]  /*3c60*/  FSEL R21, R65, -INF , !P0 ;  /* 0xff80000041157808 */ /* 0x000fe20004000000 */
[----:B------:R-:W-:Y:S01]  /*3c70*/  FMUL.FTZ R41, R41, UR8 ;  /* 0x0000000829297c20 */ /* 0x000fe20008410000 */
[CC--:B------:R-:W-:Y:S01]  /*3c80*/  ISETP.GE.AND P2, PT, R12.reuse, R135.reuse, PT ;  /* 0x000000870c00720c */ /* 0x0c0fe20003f46270 */
[----:B------:R-:W-:Y:S01]  /*3c90*/  MUFU.TANH R53, R48 ;  /* 0x0000003000357308 */ /* 0x000fe20000002400 */
[----:B------:R-:W-:Y:S01]  /*3ca0*/  ISETP.GE.AND P4, PT, R12, R134, PT ;  /* 0x000000860c00720c */ /* 0x000fe20003f86270 */
[----:B------:R-:W-:Y:S01]  /*3cb0*/  FMUL.FTZ R43, R43, UR8 ;  /* 0x000000082b2b7c20 */ /* 0x000fe20008410000 */
[----:B------:R-:W-:-:S02]  /*3cc0*/  ISETP.GE.AND P1, PT, R4, R135, PT ;  /* 0x000000870400720c */ /* 0x000fc40003f26270 */
[----:B------:R-:W-:Y:S02]  /*3cd0*/  ISETP.GE.AND P0, PT, R4, R134, PT ;  /* 0x000000860400720c */ /* 0x000fe40003f06270 */
[----:B------:R-:W-:Y:S01]  /*3ce0*/  I2FP.F32.U32 R12, R12 ;  /* 0x0000000c000c7245 */ /* 0x000fe20000201000 */
[----:B------:R-:W-:Y:S01]  /*3cf0*/  MUFU.TANH R39, R50 ;  /* 0x0000003200277308 */ /* 0x000fe20000002400 */
[----:B------:R-:W-:Y:S02]  /*3d00*/  I2FP.F32.U32 R4, R4 ;  /* 0x0000000400047245 */ /* 0x000fe40000201000 */
[----:B------:R-:W-:Y:S01]  /*3d10*/  FSEL R13, R13, -INF , !P3 ;  /* 0xff8000000d0d7808 */ /* 0x000fe20005800000 */
[----:B------:R-:W-:Y:S01]  /*3d20*/  FFMA.FTZ R35, R0, R12, R35 ;  /* 0x0000000c00237223 */ /* 0x000fe20000010023 */
[----:B------:R-:W-:Y:S01]  /*3d30*/  ISETP.GE.AND P6, PT, R6, R135, PT ;  /* 0x000000870600720c */ /* 0x000fe20003fc6270 */
[----:B------:R-:W-:Y:S01]  /*3d40*/  FFMA.FTZ R11, R0, R4, R15 ;  /* 0x00000004000b7223 */ /* 0x000fe2000001000f */
[----:B------:R-:W-:Y:S01]  /*3d50*/  ISETP.GE.AND P3, PT, R6, R134, PT ;  /* 0x000000860600720c */ /* 0x000fe20003f66270 */
[----:B------:R-:W4:Y:S01]  /*3d60*/  MUFU.TANH R5, R5 ;  /* 0x0000000500057308 */ /* 0x000f220000002400 */
[----:B------:R-:W-:Y:S01]  /*3d70*/  I2FP.F32.U32 R6, R6 ;  /* 0x0000000600067245 */ /* 0x000fe20000201000 */
[C---:B------:R-:W-:Y:S01]  /*3d80*/  FFMA.FTZ R7, R0.reuse, R4, R7 ;  /* 0x0000000400077223 */ /* 0x040fe20000010007 */
[----:B------:R-:W-:Y:S01]  /*3d90*/  FFMA.FTZ R12, R0, R12, R23 ;  /* 0x0000000c000c7223 */ /* 0x000fe20000010017 */
[----:B------:R-:W-:Y:S01]  /*3da0*/  VIADD R4, R16, 0x19 ;  /* 0x0000001910047836 */ /* 0x000fe20000000000 */
[----:B------:R-:W-:Y:S01]  /*3db0*/  FSEL R8, R8, -INF , !P5 ;  /* 0xff80000008087808 */ /* 0x000fe20006800000 */
[CC--:B---3--:R-:W-:Y:S01]  /*3dc0*/  FFMA.FTZ R33, R0.reuse, R6.reuse, R33 ;  /* 0x0000000600217223 */ /* 0x0c8fe20000010021 */
[----:B--2---:R-:W-:Y:S01]  /*3dd0*/  FFMA.FTZ R6, R0, R6, R29 ;  /* 0x0000000600067223 */ /* 0x004fe2000001001d */
[----:B------:R-:W2:Y:S01]  /*3de0*/  MUFU.TANH R31, R49 ;  /* 0x00000031001f7308 */ /* 0x000ea20000002400 */
[----:B------:R-:W-:-:S02]  /*3df0*/  FSEL R15, R35, -INF , !P2 ;  /* 0xff800000230f7808 */ /* 0x000fc40005000000 */
[CC--:B------:R-:W-:Y:S02]  /*3e00*/  ISETP.GE.AND P5, PT, R4.reuse, R135.reuse, PT ;  /* 0x000000870400720c */ /* 0x0c0fe40003fa6270 */
[----:B------:R-:W-:Y:S02]  /*3e10*/  ISETP.GE.AND P2, PT, R4, R134, PT ;  /* 0x000000860400720c */ /* 0x000fe40003f46270 */
[----:B------:R-:W-:Y:S01]  /*3e20*/  FSEL R12, R12, -INF , !P4 ;  /* 0xff8000000c0c7808 */ /* 0x000fe20006000000 */
[----:B------:R-:W3:Y:S01]  /*3e30*/  MUFU.TANH R23, R44 ;  /* 0x0000002c00177308 */ /* 0x000ee20000002400 */
[----:B------:R-:W-:Y:S02]  /*3e40*/  FSEL R11, R11, -INF , !P1 ;  /* 0xff8000000b0b7808 */ /* 0x000fe40004800000 */
[----:B------:R-:W-:Y:S02]  /*3e50*/  I2FP.F32.U32 R4, R4 ;  /* 0x0000000400047245 */ /* 0x000fe40000201000 */
[----:B------:R-:W-:-:S02]  /*3e60*/  ISETP.GE.AND P4, PT, R20, R135, PT ;  /* 0x000000871400720c */ /* 0x000fc40003f86270 */
[----:B------:R-:W-:Y:S01]  /*3e70*/  ISETP.GE.AND P1, PT, R20, R134, PT ;  /* 0x000000861400720c */ /* 0x000fe20003f26270 */
[----:B------:R-:W5:Y:S01]  /*3e80*/  MUFU.TANH R29, R46 ;  /* 0x0000002e001d7308 */ /* 0x000f620000002400 */
[----:B------:R-:W-:Y:S01]  /*3e90*/  I2FP.F32.U32 R20, R20 ;  /* 0x0000001400147245 */ /* 0x000fe20000201000 */
[CC--:B-1----:R-:W-:Y:S01]  /*3ea0*/  FFMA.FTZ R18, R0.reuse, R4.reuse, R9 ;  /* 0x0000000400127223 */ /* 0x0c2fe20000010009 */
[----:B------:R-:W-:Y:S01]  /*3eb0*/  FSEL R110, R7, -INF , !P0 ;  /* 0xff800000076e7808 */ /* 0x000fe20004000000 */
[C---:B----4-:R-:W-:Y:S01]  /*3ec0*/  FFMA.FTZ R4, R0.reuse, R4, R5 ;  /* 0x0000000400047223 */ /* 0x050fe20000010005 */
[----:B------:R-:W-:Y:S01]  /*3ed0*/  FSEL R7, R33, -INF , !P6 ;  /* 0xff80000021077808 */ /* 0x000fe20007000000 */
[CC--:B------:R-:W-:Y:S01]  /*3ee0*/  FFMA.FTZ R53, R0.reuse, R20.reuse, R53 ;  /* 0x0000001400357223 */ /* 0x0c0fe20000010035 */
[----:B------:R-:W-:Y:S01]  /*3ef0*/  FFMA.FTZ R39, R0, R20, R39 ;  /* 0x0000001400277223 */ /* 0x000fe20000010027 */
[----:B------:R-:W-:Y:S01]  /*3f00*/  IADD3 R20, PT, PT, R16, 0x28, RZ ;  /* 0x0000002810147810 */ /* 0x000fe20007ffe0ff */
[----:B------:R-:W1:Y:S01]  /*3f10*/  MUFU.TANH R51, R51 ;  /* 0x0000003300337308 */ /* 0x000e620000002400 */
[----:B------:R-:W-:-:S02]  /*3f20*/  ISETP.GE.AND P0, PT, R22, R135, PT ;  /* 0x000000871600720c */ /* 0x000fc40003f06270 */
[----:B------:R-:W-:Y:S02]  /*3f30*/  ISETP.GE.AND P6, PT, R22, R134, PT ;  /* 0x000000861600720c */ /* 0x000fe40003fc6270 */
[----:B------:R-:W-:Y:S02]  /*3f40*/  FSEL R5, R18, -INF , !P5 ;  /* 0xff80000012057808 */ /* 0x000fe40006800000 */
[----:B------:R-:W-:Y:S01]  /*3f50*/  I2FP.F32.U32 R22, R22 ;  /* 0x0000001600167245 */ /* 0x000fe20000201000 */
[----:B------:R-:W4:Y:S01]  /*3f60*/  MUFU.TANH R33, R42 ;  /* 0x0000002a00217308 */ /* 0x000f220000002400 */
[----:B------:R-:W-:Y:S02]  /*3f70*/  I2FP.F32.U32 R18, R20 ;  /* 0x0000001400127245 */ /* 0x000fe40000201000 */
[----:B------:R-:W-:Y:S01]  /*3f80*/  FSEL R6, R6, -INF , !P3 ;  /* 0xff80000006067808 */ /* 0x000fe20005800000 */
[----:B--2---:R-:W-:Y:S01]  /*3f90*/  FFMA.FTZ R31, R0, R22, R31 ;  /* 0x00000016001f7223 */ /* 0x004fe2000001001f */
[----:B------:R-:W-:Y:S01]  /*3fa0*/  ISETP.GE.AND P3, PT, R20, R135, PT ;  /* 0x000000871400720c */ /* 0x000fe20003f66270 */
[CC--:B---3--:R-:W-:Y:S01]  /*3fb0*/  FFMA.FTZ R23, R0.reuse, R18.reuse, R23 ;  /* 0x0000001200177223 */ /* 0x0c8fe20000010017 */
[----:B-----5:R-:W-:Y:S01]  /*3fc0*/  FFMA.FTZ R29, R0, R18, R29 ;  /* 0x00000012001d7223 */ /* 0x020fe2000001001d */
[----:B------:R-:W2:Y:S01]  /*3fd0*/  MUFU.TANH R45, R45 ;  /* 0x0000002d002d7308 */ /* 0x000ea20000002400 */
[----:B------:R-:W-:Y:S01]  /*3fe0*/  VIADD R18, R16, 0x30 ;  /* 0x0000003010127836 */ /* 0x000fe20000000000 */
[----:B------:R-:W-:Y:S01]  /*3ff0*/  ISETP.GE.AND P5, PT, R20, R134, PT ;  /* 0x000000861400720c */ /* 0x000fe20003fa6270 */
[----:B------:R-:W-:Y:S01]  /*4000*/  VIADD R20, R16, 0x29 ;  /* 0x0000002910147836 */ /* 0x000fe20000000000 */
[----:B------:R-:W-:Y:S01]  /*4010*/  FSEL R140, R39, -INF , !P1 ;  /* 0xff800000278c7808 */ /* 0x000fe20004800000 */
[----:B-1----:R-:W-:Y:S01]  /*4020*/  FFMA.FTZ R51, R0, R22, R51 ;  /* 0x0000001600337223 */ /* 0x002fe20000010033 */
[----:B------:R-:W-:-:S02]  /*4030*/  FSEL R143, R31, -INF , !P0 ;  /* 0xff8000001f8f7808 */ /* 0x000fc40004000000 */
[----:B------:R-:W1:Y:S01]  /*4040*/  MUFU.TANH R47, R47 ;  /* 0x0000002f002f7308 */ /* 0x000e620000002400 */
[CC--:B------:R-:W-:Y:S02]  /*4050*/  ISETP.GE.AND P1, PT, R18.reuse, R135.reuse, PT ;  /* 0x000000871200720c */ /* 0x0c0fe40003f26270 */
[----:B------:R-:W-:Y:S02]  /*4060*/  ISETP.GE.AND P0, PT, R18, R134, PT ;  /* 0x000000861200720c */ /* 0x000fe40003f06270 */
[----:B------:R-:W-:Y:S02]  /*4070*/  I2FP.F32.U32 R18, R18 ;  /* 0x0000001200127245 */ /* 0x000fe40000201000 */
[----:B------:R-:W-:Y:S01]  /*4080*/  FSEL R4, R4, -INF , !P2 ;  /* 0xff80000004047808 */ /* 0x000fe20005000000 */
[----:B------:R-:W3:Y:S01]  /*4090*/  MUFU.TANH R9, R40 ;  /* 0x0000002800097308 */ /* 0x000ee20000002400 */
[----:B------:R-:W-:Y:S01]  /*40a0*/  FSEL R145, R53, -INF , !P4 ;  /* 0xff80000035917808 */ /* 0x000fe20006000000 */
[----:B----4-:R-:W-:Y:S01]  /*40b0*/  FFMA.FTZ R33, R0, R18, R33 ;  /* 0x0000001200217223 */ /* 0x010fe20000010021 */
[----:B------:R-:W-:-:S02]  /*40c0*/  ISETP.GE.AND P2, PT, R20, R135, PT ;  /* 0x000000871400720c */ /* 0x000fc40003f46270 */
[----:B------:R-:W-:Y:S02]  /*40d0*/  ISETP.GE.AND P4, PT, R20, R134, PT ;  /* 0x000000861400720c */ /* 0x000fe40003f86270 */
[----:B------:R-:W-:Y:S01]  /*40e0*/  I2FP.F32.U32 R20, R20 ;  /* 0x0000001400147245 */ /* 0x000fe20000201000 */
[----:B------:R-:W4:Y:S01]  /*40f0*/  MUFU.TANH R41, R41 ;  /* 0x0000002900297308 */ /* 0x000f220000002400 */
[----:B------:R-:W-:Y:S02]  /*4100*/  FSEL R138, R51, -INF , !P6 ;  /* 0xff800000338a7808 */ /* 0x000fe40007000000 */
[----:B------:R-:W-:Y:S01]  /*4110*/  FSEL R141, R23, -INF , !P3 ;  /* 0xff800000178d7808 */ /* 0x000fe20005800000 */
[CC--:B--2---:R-:W-:Y:S01]  /*4120*/  FFMA.FTZ R45, R0.reuse, R20.reuse, R45 ;  /* 0x00000014002d7223 */ /* 0x0c4fe2000001002d */
[----:B-1----:R-:W-:Y:S01]  /*4130*/  FFMA.FTZ R47, R0, R20, R47 ;  /* 0x00000014002f7223 */ /* 0x002fe2000001002f */
[C---:B------:R-:W-:Y:S01]  /*4140*/  ISETP.GE.AND P6, PT, R16.reuse, R135, PT ;  /* 0x000000871000720c */ /* 0x040fe20003fc6270 */
[C---:B------:R-:W-:Y:S01]  /*4150*/  VIADD R20, R16.reuse, 0x31 ;  /* 0x0000003110147836 */ /* 0x040fe20000000000 */
[----:B------:R-:W1:Y:S01]  /*4160*/  MUFU.TANH R43, R43 ;  /* 0x0000002b002b7308 */ /* 0x000e620000002400 */
[----:B------:R-:W-:Y:S01]  /*4170*/  ISETP.GE.AND P3, PT, R16, R134, PT ;  /* 0x000000861000720c */ /* 0x000fe20003f66270 */
[----:B---3--:R-:W-:Y:S01]  /*4180*/  FFMA.FTZ R9, R0, R18, R9 ;  /* 0x0000001200097223 */ /* 0x008fe20000010009 */
[----:B------:R-:W-:Y:S01]  /*4190*/  I2FP.F32.U32 R18, R16 ;  /* 0x0000001000127245 */ /* 0x000fe20000201000 */
[----:B------:R-:W-:Y:S01]  /*41a0*/  VIADD R16, R16, 0x39 ;  /* 0x0000003910107836 */ /* 0x000fe20000000000 */
[----:B------:R-:W-:-:S02]  /*41b0*/  FSEL R125, R33, -INF , !P0 ;  /* 0xff800000217d7808 */ /* 0x000fc40004000000 */
[----:B------:R-:W-:Y:S01]  /*41c0*/  ISETP.NE.AND P0, PT, R133, 0x1, PT ;  /* 0x000000018500780c */ /* 0x000fe20003f05270 */
[----:B------:R-:W2:Y:S01]  /*41d0*/  MUFU.TANH R81, R81 ;  /* 0x0000005100517308 */ /* 0x000ea20000002400 */
[----:B------:R-:W-:Y:S01]  /*41e0*/  FSEL R136, R29, -INF , !P5 ;  /* 0xff8000001d887808 */ /* 0x000fe20006800000 */
[-C--:B------:R-:W-:Y:S01]  /*41f0*/  FFMA.FTZ R37, R0, R18.reuse, R37 ;  /* 0x0000001200257223 */ /* 0x080fe20000010025 */
[----:B------:R-:W-:Y:S02]  /*4200*/  FSEL R139, R45, -INF , !P2 ;  /* 0xff8000002d8b7808 */ /* 0x000fe40005000000 */
[----:B------:R-:W-:Y:S02]  /*4210*/  FSEL R130, R47, -INF , !P4 ;  /* 0xff8000002f827808 */ /* 0x000fe40006000000 */
[----:B------:R-:W-:Y:S01]  /*4220*/  FSEL R137, R9, -INF , !P1 ;  /* 0xff80000009897808 */ /* 0x000fe20004800000 */
[----:B------:R-:W3:Y:S01]  /*4230*/  MUFU.TANH R83, R83 ;  /* 0x0000005300537308 */ /* 0x000ee20000002400 */
[----:B------:R-:W-:Y:S01]  /*4240*/  BAR.SYNC.DEFER_BLOCKING 0x0 ;  /* 0x0000000000007b1d */ /* 0x000fe20000010000 */
[----:B------:R-:W-:Y:S01]  /*4250*/  ISETP.GE.AND P5, PT, R20, R135, PT ;  /* 0x000000871400720c */ /* 0x000fe20003fa6270 */
[----:B------:R-:W-:Y:S01]  /*4260*/  FFMA.FTZ R9, R0, R18, R17 ;  /* 0x0000001200097223 */ /* 0x000fe20000010011 */
[----:B------:R-:W-:-:S02]  /*4270*/  ISETP.GE.AND P2, PT, R20, R134, PT ;  /* 0x000000861400720c */ /* 0x000fc40003f46270 */
[C---:B------:R-:W-:Y:S02]  /*4280*/  ISETP.GE.AND P4, PT, R16.reuse, R135, PT ;  /* 0x000000871000720c */ /* 0x040fe40003f86270 */
[----:B------:R-:W-:Y:S02]  /*4290*/  ISETP.GE.AND P1, PT, R16, R134, PT ;  /* 0x000000861000720c */ /* 0x000fe40003f26270 */
[----:B------:R-:W-:Y:S02]  /*42a0*/  I2FP.F32.U32 R20, R20 ;  /* 0x0000001400147245 */ /* 0x000fe40000201000 */
[----:B------:R-:W-:Y:S02]  /*42b0*/  I2FP.F32.U32 R16, R16 ;  /* 0x0000001000107245 */ /* 0x000fe40000201000 */
[----:B------:R-:W-:Y:S01]  /*42c0*/  FSEL R9, R9, -INF , !P6 ;  /* 0xff80000009097808 */ /* 0x000fe20007000000 */
[CC--:B----4-:R-:W-:Y:S01]  /*42d0*/  FFMA.FTZ R41, R0.reuse, R20.reuse, R41 ;  /* 0x0000001400297223 */ /* 0x0d0fe20000010029 */
[C---:B-1----:R-:W-:Y:S01]  /*42e0*/  FFMA.FTZ R43, R0.reuse, R20, R43 ;  /* 0x00000014002b7223 */ /* 0x042fe2000001002b */
[CC--:B--2---:R-:W-:Y:S01]  /*42f0*/  FFMA.FTZ R81, R0.reuse, R16.reuse, R81 ;  /* 0x0000001000517223 */ /* 0x0c4fe20000010051 */
[----:B---3--:R-:W-:Y:S01]  /*4300*/  FFMA.FTZ R83, R0, R16, R83 ;  /* 0x0000001000537223 */ /* 0x008fe20000010053 */
        /* <DEDUP_REMOVED lines=17> */
.L_x_5748:
        /* <DEDUP_REMOVED lines=59> */
.L_x_5749:
        /* <DEDUP_REMOVED lines=52> */
.L_x_5747:
        /* <DEDUP_REMOVED lines=13> */
[----:B-1----:R-:W-:Y:S02]  /*4be0*/  FMNMX3.FTZ R23, R18, R131, R127, !PT ;  /* 0x0000008312177276 */ /* 0x002fe4000781007f */
[----:B------:R-:W-:Y:S02]  /*4bf0*/  FMNMX3.FTZ R17, R17, R124, R123, !PT ;  /* 0x0000007c11117276 */ /* 0x000fe4000781007b */
[----:B------:R-:W-:Y:S02]  /*4c00*/  FMNMX.FTZ R23, R126, R23, !PT ;  /* 0x000000177e177209 */ /* 0x000fe40007810000 */
[----:B------:R-:W-:Y:S02]  /*4c10*/  FMNMX.FTZ R20, R122, R17, !PT ;  /* 0x000000117a147209 */ /* 0x000fe40007810000 */
[----:B------:R-:W-:Y:S01]  /*4c20*/  IADD3 R154, PT, PT, R27, R26, RZ ;  /* 0x0000001a1b9a7210 */ /* 0x000fe20007ffe0ff */
[----:B------:R-:W1:Y:S01]  /*4c30*/  SHFL.BFLY PT, R18, R23, 0x2, 0x1f ;  /* 0x0c401f0017127f89 */ /* 0x000e6200000e0000 */
[----:B------:R-:W-:-:S02]  /*4c40*/  MOV R176, 0xffffffff ;  /* 0xffffffff00b07802 */ /* 0x000fc40000000f00 */
        /* <DEDUP_REMOVED lines=55> */
[----:B------:R-:W-:Y:S01]  /*4fc0*/  LDSM.16.MT88.4 R20, [R148+0x8800] ;  /* 0x008800009414783b */ /* 0x000fe20000004200 */
[----:B------:R-:W2:Y:S01]  /*4fd0*/  MUFU.EX2 R118, R118 ;  /* 0x0000007600767308 */ /* 0x000ea20000000800 */
[----:B------:R-:W-:Y:S01]  /*4fe0*/  FFMA.FTZ R123, R123, UR4, -R129 ;  /* 0x000000047b7b7c23 */ /* 0x000fe20008010881 */
[----:B------:R-:W-:-:S02]  /*4ff0*/  FADD.FTZ R120, R121, R120 ;  /* 0x0000007879787221 */ /* 0x000fc40000010000 */
        /* <DEDUP_REMOVED lines=230> */
.L_x_5751:
[----:B------:R-:W-:Y:S01]  /*5e60*/  UMOV UR6, URZ ;  /* 0x000000ff00067c82 */ /* 0x000fe20008000000 */
[----:B------:R-:W-:Y:S01]  /*5e70*/  IMAD.SHL.U32 R2, R24, 0x40, RZ ;  /* 0x0000004018027824 */ /* 0x000fe200078e00ff */
[----:B------:R-:W-:-:S05]  /*5e80*/  IADD3 R3, P0, PT, RZ, -UR6, RZ ;  /* 0x80000006ff037c10 */ /* 0x000fca000ff1e0ff */
[----:B------:R-:W-:-:S05]  /*5e90*/  IMAD.X R2, RZ, RZ, ~R2, P0 ;  /* 0x000000ffff027224 */ /* 0x000fca00000e0e02 */
[----:B------:R-:W-:-:S04]  /*5ea0*/  SHF.R.S64 R3, R3, 0x1f, R2 ;  /* 0x0000001f03037819 */ /* 0x000fc80000001002 */
[----:B------:R-:W-:-:S04]  /*5eb0*/  IADD3 R164, P0, PT, R3, R164, RZ ;  /* 0x000000a403a47210 */ /* 0x000fc80007f1e0ff */
[----:B------:R-:W-:-:S09]  /*5ec0*/  LEA.HI.X.SX32 R165, R2, R165, 0x1, P0 ;  /* 0x000000a502a57211 */ /* 0x000fd200000f0eff */
.L_x_5752:
        /* <DEDUP_REMOVED lines=55> */
[----:B------:R-:W1:Y:S04]  /*6240*/  LDSM.16.M88.4 R12, [R158+UR5+0x4000] ;  /* 0x004000059e0c783b */ /* 0x000e680008000200 */
[----:B------:R-:W2:Y:S04]  /*6250*/  LDSM.16.M88.4 R4, [R158+UR5+0x4800] ;  /* 0x004800059e04783b */ /* 0x000ea80008000200 */
[----:B------:R-:W3:Y:S04]  /*6260*/  LDSM.16.M88.4 R112, [R158+UR5+0x5000] ;  /* 0x005000059e70783b */ /* 0x000ee80008000200 */
[----:B------:R-:W4:Y:S04]  /*6270*/  LDSM.16.M88.4 R24, [R158+UR5+0x5800] ;  /* 0x005800059e18783b */ /* 0x000f280008000200 */
[----:B------:R-:W-:Y:S04]  /*6280*/  LDSM.16.M88.4 R28, [R157] ;  /* 0x000000009d1c783b */ /* 0x000fe80000000200 */
[----:B------:R-:W5:Y:S04]  /*6290*/  LDSM.16.M88.4 R20, [R153+0x4000] ;  /* 0x004000009914783b */ /* 0x000f680000000200 */
[----:B------:R-:W5:Y:S04]  /*62a0*/  LDSM.16.M88.4 R124, [R153+0x4800] ;  /* 0x00480000997c783b */ /* 0x000f680000000200 */
[----:B------:R-:W5:Y:S04]  /*62b0*/  LDSM.16.M88.4 R120, [R153+0x5000] ;  /* 0x005000009978783b */ /* 0x000f680000000200 */
[----:B------:R-:W5:Y:S04]  /*62c0*/  LDSM.16.M88.4 R32, [R153+0x5800] ;  /* 0x005800009920783b */ /* 0x000f680000000200 */
[----:B------:R-:W-:Y:S01]  /*62d0*/  LDSM.16.M88.4 R128, [R156] ;  /* 0x000000009c80783b */ /* 0x000fe20000000200 */
[C---:B-1----:R-:W-:Y:S03]  /*62e0*/  HMMA.16816.F32 R16, R104.reuse, R12, RZ ;  /* 0x0000000c6810723c */ /* 0x042fe600000018ff */
[----:B------:R-:W0:Y:S05]  /*62f0*/  LDGDEPBAR ;  /* 0x00000000000079af */ /* 0x000e2a0000000000 */
[C---:B------:R-:W-:Y:S08]  /*6300*/  HMMA.16816.F32 R12, R104.reuse, R14, RZ ;  /* 0x0000000e680c723c */ /* 0x040ff000000018ff */
[C---:B--2---:R-:W-:Y:S08]  /*6310*/  HMMA.16816.F32 R8, R104.reuse, R4, RZ ;  /* 0x000000046808723c */ /* 0x044ff000000018ff */
[C---:B---3--:R-:W-:Y:S08]  /*6320*/  HMMA.16816.F32 R116, R104.reuse, R112, RZ ;  /* 0x000000706874723c */ /* 0x048ff000000018ff */
        /* <DEDUP_REMOVED lines=33> */
[----:B------:R-:W4:Y:S07]  /*6540*/  LDSM.16.M88.4 R28, [R158+UR5+0x6000] ;  /* 0x006000059e1c783b */ /* 0x000f2e0008000200 */
        /* <DEDUP_REMOVED lines=23> */
[C---:B-1----:R-:W-:Y:S08]  /*66c0*/  HMMA.16816.F32 R16, R28.reuse, R24, R16 ;  /* 0x000000181c10723c */ /* 0x042ff00000001810 */
[C---:B------:R-:W-:Y:S01]  /*66d0*/  HMMA.16816.F32 R12, R28.reuse, R26, R12 ;  /* 0x0000001a1c0c723c */ /* 0x040fe2000000180c */
[----:B------:R-:W1:Y:S07]  /*66e0*/  LDSM.16.M88.4 R24, [R156+0x2000] ;  /* 0x002000009c18783b */ /* 0x000e6e0000000200 */
[C---:B--2---:R-:W-:Y:S08]  /*66f0*/  HMMA.16816.F32 R8, R28.reuse, R20, R8 ;  /* 0x000000141c08723c */ /* 0x044ff00000001808 */
[C---:B------:R-:W-:Y:S01]  /*6700*/  HMMA.16816.F32 R4, R28.reuse, R22, R4 ;  /* 0x000000161c04723c */ /* 0x040fe20000001804 */
[----:B------:R-:W2:Y:S07]  /*6710*/  LDSM.16.M88.4 R20, [R152+0x6000] ;  /* 0x006000009814783b */ /* 0x000eae0000000200 */
[C---:B------:R-:W-:Y:S01]  /*6720*/  HMMA.16816.F32 R112, R28.reuse, R122, R112 ;  /* 0x0000007a1c70723c */ /* 0x040fe20000001870 */
[----:B------:R-:W-:Y:S07]  /*6730*/  LDSM.16.M88.4 R120, [R155+0x2000] ;  /* 0x002000009b78783b */ /* 0x000fee0000000200 */
[C---:B---3--:R-:W-:Y:S01]  /*6740*/  HMMA.16816.F32 R124, R28.reuse, R32, R108 ;  /* 0x000000201c7c723c */ /* 0x048fe2000000186c */
[----:B------:R-:W3:Y:S07]  /*6750*/  LDSM.16.M88.4 R108, [R151+0x6000] ;  /* 0x00600000976c783b */ /* 0x000eee0000000200 */
[----:B------:R-:W-:Y:S01]  /*6760*/  HMMA.16816.F32 R104, R28, R34, R104 ;  /* 0x000000221c68723c */ /* 0x000fe20000001868 */
[----:B------:R-:W4:Y:S04]  /*6770*/  LDSM.16.M88.4 R28, [R152+0x6800] ;  /* 0x00680000981c783b */ /* 0x000f280000000200 */
[----:B------:R-:W-:Y:S07]  /*6780*/  LDSM.16.M88.4 R32, [R151+0x6800] ;  /* 0x006800009720783b */ /* 0x000fee0000000200 */
[C---:B-1----:R-:W-:Y:S08]  /*6790*/  HMMA.16816.F32 R124, R24.reuse, R128, R124 ;  /* 0x00000080187c723c */ /* 0x042ff0000000187c */
[C---:B--2---:R-:W-:Y:S08]  /*67a0*/  HMMA.16816.F32 R16, R24.reuse, R20, R16 ;  /* 0x000000141810723c */ /* 0x044ff00000001810 */
[C---:B------:R-:W-:Y:S01]  /*67b0*/  HMMA.16816.F32 R12, R24.reuse, R22, R12 ;  /* 0x00000016180c723c */ /* 0x040fe2000000180c */
[----:B------:R-:W1:Y:S07]  /*67c0*/  LDSM.16.M88.4 R20, [R152+0x7000] ;  /* 0x007000009814783b */ /* 0x000e6e0000000200 */
[----:B------:R-:W-:Y:S08]  /*67d0*/  HMMA.16816.F32 R104, R24, R130, R104 ;  /* 0x000000821868723c */ /* 0x000ff00000001868 */
[----:B---3--:R-:W-:Y:S08]  /*67e0*/  HMMA.16816.F32 R16, R120, R108, R16 ;  /* 0x0000006c7810723c */ /* 0x008ff00000001810 */
[C---:B----4-:R-:W-:Y:S08]  /*67f0*/  HMMA.16816.F32 R8, R24.reuse, R28, R8 ;  /* 0x0000001c1808723c */ /* 0x050ff00000001808 */
[----:B------:R-:W-:Y:S03]  /*6800*/  HMMA.16816.F32 R4, R24, R30, R4 ;  /* 0x0000001e1804723c */ /* 0x000fe60000001804 */
[----:B------:R-:W-:Y:S01]  /*6810*/  FMUL.FTZ R17, R17, UR8 ;  /* 0x0000000811117c20 */ /* 0x000fe20008410000 */
[----:B------:R-:W-:Y:S01]  /*6820*/  FMUL.FTZ R3, R16, UR8 ;  /* 0x0000000810037c20 */ /* 0x000fe20008410000 */
[----:B------:R-:W-:-:S02]  /*6830*/  FMUL.FTZ R31, R18, UR8 ;  /* 0x00000008121f7c20 */ /* 0x000fc40008410000 */
[----:B------:R2:W-:Y:S01]  /*6840*/  MUFU.TANH R29, R17 ;  /* 0x00000011001d7308 */ /* 0x0005e20000002400 */
[----:B------:R-:W-:Y:S07]  /*6850*/  HMMA.16816.F32 R12, R120, R110, R12 ;  /* 0x0000006e780c723c */ /* 0x000fee000000180c */
[----:B------:R-:W3:Y:S01]  /*6860*/  MUFU.TANH R3, R3 ;  /* 0x0000000300037308 */ /* 0x000ee20000002400 */
[C---:B-1----:R-:W-:Y:S07]  /*6870*/  HMMA.16816.F32 R116, R24.reuse, R20, R116 ;  /* 0x000000141874723c */ /* 0x042fee0000001874 */
[----:B------:R-:W1:Y:S01]  /*6880*/  MUFU.TANH R31, R31 ;  /* 0x0000001f001f7308 */ /* 0x000e620000002400 */
[----:B------:R-:W-:Y:S01]  /*6890*/  HMMA.16816.F32 R112, R24, R22, R112 ;  /* 0x000000161870723c */ /* 0x000fe20000001870 */
[----:B------:R-:W4:Y:S01]  /*68a0*/  LDSM.16.M88.4 R20, [R151+0x7800] ;  /* 0x007800009714783b */ /* 0x000f220000000200 */
[----:B------:R-:W-:-:S02]  /*68b0*/  VIADD R25, R2, 0xffffffc0 ;  /* 0xffffffc002197836 */ /* 0x000fc40000000000 */
[----:B------:R-:W-:Y:S01]  /*68c0*/  FMUL.FTZ R12, R12, UR8 ;  /* 0x000000080c0c7c20 */ /* 0x000fe20008410000 */
[----:B------:R-:W-:Y:S01]  /*68d0*/  FMUL.FTZ R13, R13, UR8 ;  /* 0x000000080d0d7c20 */ /* 0x000fe20008410000 */
[----:B------:R-:W-:Y:S01]  /*68e0*/  FMUL.FTZ R14, R14, UR8 ;  /* 0x000000080e0e7c20 */ /* 0x000fe20008410000 */
[----:B------:R-:W-:Y:S01]  /*68f0*/  FMUL.FTZ R15, R15, UR8 ;  /* 0x000000080f0f7c20 */ /* 0x000fe20008410000 */
[----:B------:R-:W-:Y:S01]  /*6900*/  HMMA.16816.F32 R8, R120, R32, R8 ;  /* 0x000000207808723c */ /* 0x000fe20000001808 */
[----:B------:R-:W-:Y:S02]  /*6910*/  FMUL.FTZ R33, R19, UR8 ;  /* 0x0000000813217c20 */ /* 0x000fe40008410000 */
[----:B------:R-:W-:Y:S01]  /*6920*/  MUFU.TANH R13, R13 ;  /* 0x0000000d000d7308 */ /* 0x000fe20000002400 */
[----:B--2---:R-:W2:Y:S01]  /*6930*/  LDSM.16.M88.4 R16, [R151+0x7000] ;  /* 0x007000009710783b */ /* 0x004ea20000000200 */
[----:B------:R-:W-:-:S04]  /*6940*/  DEPBAR.LE SB0, 0x0 ;  /* 0x000080000000791a */ /* 0x000fc80000000000 */
[----:B------:R-:W-:Y:S02]  /*6950*/  HMMA.16816.F32 R4, R120, R34, R4 ;  /* 0x000000227804723c */ /* 0x000fe40000001804 */
[----:B------:R-:W-:Y:S08]  /*6960*/  MUFU.TANH R33, R33 ;  /* 0x0000002100217308 */ /* 0x000ff00000002400 */
[----:B------:R-:W-:Y:S01]  /*6970*/  MUFU.TANH R35, R12 ;  /* 0x0000000c00237308 */ /* 0x000fe20000002400 */
[----:B------:R-:W-:Y:S01]  /*6980*/  FMUL.FTZ R8, R8, UR8 ;  /* 0x0000000808087c20 */ /* 0x000fe20008410000 */
[----:B------:R-:W-:Y:S01]  /*6990*/  FMUL.FTZ R10, R10, UR8 ;  /* 0x000000080a0a7c20 */ /* 0x000fe20008410000 */
[----:B------:R-:W-:Y:S01]  /*69a0*/  FMUL.FTZ R9, R9, UR8 ;  /* 0x0000000809097c20 */ /* 0x000fe20008410000 */
[----:B------:R-:W-:-:S04]  /*69b0*/  FMUL.FTZ R11, R11, UR8 ;  /* 0x000000080b0b7c20 */ /* 0x000fc80008410000 */
[----:B------:R5:W-:Y:S01]  /*69c0*/  MUFU.TANH R111, R8 ;  /* 0x00000008006f7308 */ /* 0x000be20000002400 */
[----:B------:R-:W-:Y:S01]  /*69d0*/  FMUL.FTZ R5, R5, UR8 ;  /* 0x0000000805057c20 */ /* 0x000fe20008410000 */
[----:B------:R-:W-:Y:S01]  /*69e0*/  FMUL.FTZ R7, R7, UR8 ;  /* 0x0000000807077c20 */ /* 0x000fe20008410000 */
[C---:B----4-:R-:W-:Y:S05]  /*69f0*/  HMMA.16816.F32 R104, R120.reuse, R22, R104 ;  /* 0x000000167868723c */ /* 0x050fea0000001868 */
[----:B------:R4:W-:Y:S03]  /*6a00*/  MUFU.TANH R23, R10 ;  /* 0x0000000a00177308 */ /* 0x0009e60000002400 */
[----:B------:R-:W-:Y:S05]  /*6a10*/  HMMA.16816.F32 R124, R120, R20, R124 ;  /* 0x00000014787c723c */ /* 0x000fea000000187c */
[----:B------:R-:W-:Y:S01]  /*6a20*/  MUFU.TANH R21, R5 ;  /* 0x0000000500157308 */ /* 0x000fe20000002400 */
[----:B-----5:R-:W-:-:S02]  /*6a30*/  IMAD.IADD R8, R25, 0x1, R132 ;  /* 0x0000000119087824 */ /* 0x020fc400078e0284 */
[----:B------:R-:W-:Y:S02]  /*6a40*/  FMUL.FTZ R25, R6, UR8 ;  /* 0x0000000806197c20 */ /* 0x000fe40008410000 */
[C---:B------:R-:W-:Y:S01]  /*6a50*/  VIADD R6, R8.reuse, 0xffffffc1 ;  /* 0xffffffc108067836 */ /* 0x040fe20000000000 */
[C---:B--2---:R-:W-:Y:S02]  /*6a60*/  HMMA.16816.F32 R112, R120.reuse, R18, R112 ;  /* 0x000000127870723c */ /* 0x044fe40000001870 */
[----:B------:R2:W-:Y:S01]  /*6a70*/  MUFU.TANH R109, R14 ;  /* 0x0000000e006d7308 */ /* 0x0005e20000002400 */
[----:B------:R-:W-:Y:S02]  /*6a80*/  VIADD R12, R8, 0xffffffc8 ;  /* 0xffffffc8080c7836 */ /* 0x000fe40000000000 */
[----:B------:R-:W-:Y:S01]  /*6a90*/  FMUL.FTZ R19, R104, UR8 ;  /* 0x0000000868137c20 */ /* 0x000fe20008410000 */
[----:B------:R-:W-:Y:S01]  /*6aa0*/  FMUL.FTZ R27, R106, UR8 ;  /* 0x000000086a1b7c20 */ /* 0x000fe20008410000 */
[----:B----4-:R-:W-:Y:S01]  /*6ab0*/  VIADD R10, R8, 0xfffffff8 ;  /* 0xfffffff8080a7836 */ /* 0x010fe20000000000 */
[-C--:B------:R-:W-:Y:S01]  /*6ac0*/  ISETP.GE.AND P0, PT, R6, R135.reuse, PT ;  /* 0x000000870600720c */ /* 0x080fe20003f06270 */
[----:B------:R-:W-:Y:S01]  /*6ad0*/  VIADD R20, R8, 0xffffffd1 ;  /* 0xffffffd108147836 */ /* 0x000fe20000000000 */
[----:B------:R-:W-:Y:S01]  /*6ae0*/  HMMA.16816.F32 R116, R120, R16, R116 ;  /* 0x000000107874723c */ /* 0x000fe20000001874 */
[----:B------:R-:W-:Y:S01]  /*6af0*/  FMUL.FTZ R17, R4, UR8 ;  /* 0x0000000804117c20 */ /* 0x000fe20008410000 */
[----:B------:R-:W-:Y:S01]  /*6b00*/  VIADD R4, R8, 0xffffffc0 ;  /* 0xffffffc008047836 */ /* 0x000fe20000000000 */
[----:B------:R-:W4:Y:S01]  /*6b10*/  MUFU.TANH R19, R19 ;  /* 0x0000001300137308 */ /* 0x000f220000002400 */
[-C--:B------:R-:W-:Y:S01]  /*6b20*/  ISETP.GE.AND P6, PT, R10, R135.reuse, PT ;  /* 0x000000870a00720c */ /* 0x080fe20003fc6270 */
[----:B------:R-:W-:Y:S01]  /*6b30*/  VIADD R22, R8, 0xffffffd8 ;  /* 0xffffffd808167836 */ /* 0x000fe20000000000 */
[-C--:B------:R-:W-:Y:S01]  /*6b40*/  ISETP.GE.AND P5, PT, R10, R134.reuse, PT ;  /* 0x000000860a00720c */ /* 0x080fe20003fa6270 */
[----:B------:R-:W-:Y:S01]  /*6b50*/  FMUL.FTZ R126, R126, UR8 ;  /* 0x000000087e7e7c20 */ /* 0x000fe20008410000 */
[CC--:B------:R-:W-:Y:S01]  /*6b60*/  ISETP.GE.AND P2, PT, R4.reuse, R135.reuse, PT ;  /* 0x000000870400720c */ /* 0x0c0fe20003f46270 */
[----:B------:R-:W-:Y:S01]  /*6b70*/  FMUL.FTZ R127, R127, UR8 ;  /* 0x000000087f7f7c20 */ /* 0x000fe20008410000 */
[----:B------:R-:W-:Y:S01]  /*6b80*/  ISETP.GE.AND P1, PT, R4, R134, PT ;  /* 0x000000860400720c */ /* 0x000fe20003f26270 */
[----:B------:R-:W5:Y:S01]  /*6b90*/  MUFU.TANH R27, R27 ;  /* 0x0000001b001b7308 */ /* 0x000f620000002400 */
[----:B------:R-:W-:Y:S01]  /*6ba0*/  I2FP.F32.U32 R4, R4 ;  /* 0x0000000400047245 */ /* 0x000fe20000201000 */
[----:B--2---:R-:W-:Y:S01]  /*6bb0*/  VIADD R14, R8, 0xffffffc9 ;  /* 0xffffffc9080e7836 */ /* 0x004fe20000000000 */
[----:B------:R-:W-:Y:S01]  /*6bc0*/  I2FP.F32.U32 R10, R10 ;  /* 0x0000000a000a7245 */ /* 0x000fe20000201000 */
[----:B------:R-:W-:Y:S01]  /*6bd0*/  FMUL.FTZ R18, R113, UR8 ;  /* 0x0000000871127c20 */ /* 0x000fe20008410000 */
[----:B------:R-:W-:Y:S01]  /*6be0*/  FMUL.FTZ R112, R112, UR8 ;  /* 0x0000000870707c20 */ /* 0x000fe20008410000 */
[CC--:B---3--:R-:W-:Y:S01]  /*6bf0*/  FFMA.FTZ R3, R0.reuse, R4.reuse, R3 ;  /* 0x0000000400037223 */ /* 0x0c8fe20000010003 */
[----:B-1----:R-:W-:Y:S01]  /*6c00*/  FFMA.FTZ R5, R0, R4, R31 ;  /* 0x0000000400057223 */ /* 0x002fe2000001001f */
[----:B------:R-:W-:Y:S01]  /*6c10*/  MUFU.TANH R9, R9 ;  /* 0x0000000900097308 */ /* 0x000fe20000002400 */
[----:B------:R-:W-:Y:S01]  /*6c20*/  FMUL.FTZ R116, R116, UR8 ;  /* 0x0000000874747c20 */ /* 0x000fe20008410000 */
[----:B----4-:R-:W-:Y:S01]  /*6c30*/  FFMA.FTZ R19, R0, R10, R19 ;  /* 0x0000000a00137223 */ /* 0x010fe20000010013 */
[----:B------:R-:W-:Y:S01]  /*6c40*/  FSEL R3, R3, -INF , !P2 ;  /* 0xff80000003037808 */ /* 0x000fe20005000000 */
[----:B------:R-:W-:Y:S01]  /*6c50*/  FMUL.FTZ R117, R117, UR8 ;  /* 0x0000000875757c20 */ /* 0x000fe20008410000 */
[----:B------:R-:W-:Y:S01]  /*6c60*/  ISETP.GE.AND P2, PT, R6, R134, PT ;  /* 0x000000860600720c */ /* 0x000fe20003f46270 */
[----:B------:R-:W-:Y:S01]  /*6c70*/  FMUL.FTZ R118, R118, UR8 ;  /* 0x0000000876767c20 */ /* 0x000fe20008410000 */
[----:B------:R-:W-:Y:S01]  /*6c80*/  I2FP.F32.U32 R6, R6 ;  /* 0x0000000600067245 */ /* 0x000fe20000201000 */
[----:B------:R1:W-:Y:S01]  /*6c90*/  MUFU.TANH R31, R7 ;  /* 0x00000007001f7308 */ /* 0x0003e20000002400 */
[----:B------:R-:W-:Y:S01]  /*6ca0*/  FSEL R26, R19, -INF , !P6 ;  /* 0xff800000131a7808 */ /* 0x000fe20007000000 */
[----:B-----5:R-:W-:Y:S01]  /*6cb0*/  FFMA.FTZ R24, R0, R10, R27 ;  /* 0x0000000a00187223 */ /* 0x020fe2000001001b */
[----:B------:R-:W-:Y:S01]  /*6cc0*/  ISETP.GE.AND P6, PT, R12, R134, PT ;  /* 0x000000860c00720c */ /* 0x000fe20003fc6270 */
[CC--:B------:R-:W-:Y:S01]  /*6cd0*/  FFMA.FTZ R29, R0.reuse, R6.reuse, R29 ;  /* 0x00000006001d7223 */ /* 0x0c0fe2000001001d */
[----:B------:R-:W-:Y:S01]  /*6ce0*/  FFMA.FTZ R4, R0, R6, R33 ;  /* 0x0000000600047223 */ /* 0x000fe20000010021 */
[----:B------:R-:W-:Y:S01]  /*6cf0*/  FSEL R6, R5, -INF , !P1 ;  /* 0xff80000005067808 */ /* 0x000fe20004800000 */
[----:B------:R-:W-:Y:S01]  /*6d00*/  VIADD R10, R8, 0xffffffd0 ;  /* 0xffffffd0080a7836 */ /* 0x000fe20000000000 */
[-C--:B------:R-:W-:Y:S01]  /*6d10*/  ISETP.GE.AND P1, PT, R12, R135.reuse, PT ;  /* 0x000000870c00720c */ /* 0x080fe20003f26270 */
[----:B------:R-:W2:Y:S01]  /*6d20*/  MUFU.TANH R15, R15 ;  /* 0x0000000f000f7308 */ /* 0x000ea20000002400 */
[----:B------:R-:W-:Y:S01]  /*6d30*/  I2FP.F32.U32 R12, R12 ;  /* 0x0000000c000c7245 */ /* 0x000fe20000201000 */
[----:B------:R-:W-:Y:S01]  /*6d40*/  FMUL.FTZ R119, R119, UR8 ;  /* 0x0000000877777c20 */ /* 0x000fe20008410000 */
[----:B------:R-:W-:Y:S01]  /*6d50*/  FSEL R24, R24, -INF , !P5 ;  /* 0xff80000018187808 */ /* 0x000fe20006800000 */
[----:B------:R-:W-:Y:S01]  /*6d60*/  FMUL.FTZ R114, R114, UR8 ;  /* 0x0000000872727c20 */ /* 0x000fe20008410000 */
[----:B------:R-:W-:Y:S01]  /*6d70*/  ISETP.GE.AND P5, PT, R14, R135, PT ;  /* 0x000000870e00720c */ /* 0x000fe20003fa6270 */
[-C--:B------:R-:W-:Y:S01]  /*6d80*/  FFMA.FTZ R5, R0, R12.reuse, R35 ;  /* 0x0000000c00057223 */ /* 0x080fe20000010023 */
[----:B------:R-:W-:Y:S01]  /*6d90*/  FSEL R4, R4, -INF , !P2 ;  /* 0xff80000004047808 */ /* 0x000fe20005000000 */
[----:B------:R-:W-:Y:S01]  /*6da0*/  FFMA.FTZ R16, R0, R12, R109 ;  /* 0x0000000c00107223 */ /* 0x000fe2000001006d */
[----:B-1----:R-:W-:Y:S01]  /*6db0*/  FSEL R7, R29, -INF , !P0 ;  /* 0xff8000001d077808 */ /* 0x002fe20004000000 */
[----:B------:R-:W1:Y:S01]  /*6dc0*/  MUFU.TANH R11, R11 ;  /* 0x0000000b000b7308 */ /* 0x000e620000002400 */
[----:B------:R-:W-:Y:S01]  /*6dd0*/  ISETP.GE.AND P0, PT, R14, R134, PT ;  /* 0x000000860e00720c */ /* 0x000fe20003f06270 */
[----:B------:R-:W-:Y:S01]  /*6de0*/  VIADD R12, R8, 0xffffffd9 ;  /* 0xffffffd9080c7836 */ /* 0x000fe20000000000 */
[----:B------:R-:W-:Y:S01]  /*6df0*/  I2FP.F32.U32 R14, R14 ;  /* 0x0000000e000e7245 */ /* 0x000fe20000201000 */
[----:B------:R-:W-:Y:S01]  /*6e00*/  FMUL.FTZ R115, R115, UR8 ;  /* 0x0000000873737c20 */ /* 0x000fe20008410000 */
[----:B------:R-:W-:-:S02]  /*6e10*/  FSEL R5, R5, -INF , !P1 ;  /* 0xff80000005057808 */ /* 0x000fc40004800000 */
[-C--:B------:R-:W-:Y:S01]  /*6e20*/  ISETP.GE.AND P2, PT, R10, R135.reuse, PT ;  /* 0x000000870a00720c */ /* 0x080fe20003f46270 */
[----:B------:R-:W-:Y:S01]  /*6e30*/  FFMA.FTZ R13, R0, R14, R13 ;  /* 0x0000000e000d7223 */ /* 0x000fe2000001000d */
[----:B------:R-:W-:Y:S01]  /*6e40*/  ISETP.GE.AND P1, PT, R10, R134, PT ;  /* 0x000000860a00720c */ /* 0x000fe20003f26270 */
[----:B------:R-:W3:Y:S01]  /*6e50*/  MUFU.TANH R17, R17 ;  /* 0x0000001100117308 */ /* 0x000ee20000002400 */
[----:B------:R-:W-:Y:S01]  /*6e60*/  I2FP.F32.U32 R10, R10 ;  /* 0x0000000a000a7245 */ /* 0x000fe20000201000 */
[----:B--2---:R-:W-:Y:S01]  /*6e70*/  FFMA.FTZ R14, R0, R14, R15 ;  /* 0x0000000e000e7223 */ /* 0x004fe2000001000f */
[----:B------:R-:W-:Y:S02]  /*6e80*/  FSEL R16, R16, -INF , !P6 ;  /* 0xff80000010107808 */ /* 0x000fe40007000000 */
[----:B------:R-:W-:Y:S01]  /*6e90*/  FSEL R13, R13, -INF , !P5 ;  /* 0xff8000000d0d7808 */ /* 0x000fe20006800000 */
[----:B------:R-:W-:Y:S01]  /*6ea0*/  FFMA.FTZ R111, R0, R10, R111 ;  /* 0x0000000a006f7223 */ /* 0x000fe2000001006f */
[C---:B------:R-:W-:Y:S01]  /*6eb0*/  ISETP.GE.AND P6, PT, R20.reuse, R135, PT ;  /* 0x000000871400720c */ /* 0x040fe20003fc6270 */
[----:B------:R-:W2:Y:S01]  /*6ec0*/  MUFU.TANH R25, R25 ;  /* 0x0000001900197308 */ /* 0x000ea20000002400 */
[----:B------:R-:W-:Y:S01]  /*6ed0*/  ISETP.GE.AND P5, PT, R20, R134, PT ;  /* 0x000000861400720c */ /* 0x000fe20003fa6270 */
[----:B------:R-:W-:Y:S01]  /*6ee0*/  FFMA.FTZ R23, R0, R10, R23 ;  /* 0x0000000a00177223 */ /* 0x000fe20000010017 */
[----:B------:R-:W-:-:S02]  /*6ef0*/  I2FP.F32.U32 R20, R20 ;  /* 0x0000001400147245 */ /* 0x000fc40000201000 */
[----:B------:R-:W-:Y:S02]  /*6f00*/  FSEL R113, R111, -INF , !P2 ;  /* 0xff8000006f717808 */ /* 0x000fe40005000000 */
[----:B------:R-:W-:Y:S01]  /*6f10*/  FSEL R110, R23, -INF , !P1 ;  /* 0xff800000176e7808 */ /* 0x000fe20004800000 */
[-C--:B------:R-:W-:Y:S01]  /*6f20*/  FFMA.FTZ R111, R0, R20.reuse, R9 ;  /* 0x00000014006f7223 */ /* 0x080fe20000010009 */
[----:B------:R-:W4:Y:S01]  /*6f30*/  MUFU.TANH R27, R116 ;  /* 0x00000074001b7308 */ /* 0x000f220000002400 */
[----:B------:R-:W-:Y:S01]  /*6f40*/  FSEL R10, R14, -INF , !P0 ;  /* 0xff8000000e0a7808 */ /* 0x000fe20004000000 */
[----:B-1----:R-:W-:Y:S01]  /*6f50*/  FFMA.FTZ R11, R0, R20, R11 ;  /* 0x00000014000b7223 */ /* 0x002fe2000001000b */
[----:B------:R-:W-:Y:S01]  /*6f60*/  ISETP.GE.AND P1, PT, R12, R135, PT ;  /* 0x000000870c00720c */ /* 0x000fe20003f26270 */
[----:B------:R-:W-:Y:S01]  /*6f70*/  VIADD R20, R8, 0xffffffe9 ;  /* 0xffffffe908147836 */ /* 0x000fe20000000000 */
[----:B------:R-:W-:Y:S02]  /*6f80*/  FSEL R111, R111, -INF , !P6 ;  /* 0xff8000006f6f7808 */ /* 0x000fe40007000000 */
[----:B------:R-:W-:Y:S01]  /*6f90*/  ISETP.GE.AND P6, PT, R12, R134, PT ;  /* 0x000000860c00720c */ /* 0x000fe20003fc6270 */
[----:B------:R-:W-:Y:S01]  /*6fa0*/  MUFU.TANH R19, R117 ;  /* 0x0000007500137308 */ /* 0x000fe20000002400 */
[----:B------:R-:W-:-:S02]  /*6fb0*/  I2FP.F32.U32 R14, R22 ;  /* 0x00000016000e7245 */ /* 0x000fc40000201000 */
[----:B------:R-:W-:Y:S02]  /*6fc0*/  I2FP.F32.U32 R12, R12 ;  /* 0x0000000c000c7245 */ /* 0x000fe40000201000 */
[----:B------:R-:W-:Y:S01]  /*6fd0*/  ISETP.GE.AND P0, PT, R22, R135, PT ;  /* 0x000000871600720c */ /* 0x000fe20003f06270 */
[----:B---3--:R-:W-:Y:S01]  /*6fe0*/  FFMA.FTZ R17, R0, R14, R17 ;  /* 0x0000000e00117223 */ /* 0x008fe20000010011 */
[----:B------:R-:W-:Y:S01]  /*6ff0*/  ISETP.GE.AND P2, PT, R22, R134, PT ;  /* 0x000000861600720c */ /* 0x000fe20003f46270 */
[----:B------:R-:W1:Y:S01]  /*7000*/  MUFU.TANH R29, R118 ;  /* 0x00000076001d7308 */ /* 0x000e620000002400 */
[CC--:B------:R-:W-:Y:S01]  /*7010*/  FFMA.FTZ R21, R0.reuse, R12.reuse, R21 ;  /* 0x0000000c00157223 */ /* 0x0c0fe20000010015 */
[----:B------:R-:W-:Y:S01]  /*7020*/  FSEL R128, R11, -INF , !P5 ;  /* 0xff8000000b807808 */ /* 0x000fe20006800000 */
[----:B------:R-:W-:Y:S01]  /*7030*/  FFMA.FTZ R31, R0, R12, R31 ;  /* 0x0000000c001f7223 */ /* 0x000fe2000001001f */
[----:B------:R-:W-:Y:S01]  /*7040*/  FSEL R23, R17, -INF , !P0 ;  /* 0xff80000011177808 */ /* 0x000fe20004000000 */
[----:B------:R-:W-:Y:S01]  /*7050*/  VIADD R12, R8, 0xffffffe8 ;  /* 0xffffffe8080c7836 */ /* 0x000fe20000000000 */
[----:B------:R-:W-:Y:S01]  /*7060*/  FSEL R21, R21, -INF , !P1 ;  /* 0xff80000015157808 */ /* 0x000fe20004800000 */
[----:B------:R-:W-:Y:S01]  /*7070*/  FMUL.FTZ R17, R124, UR8 ;  /* 0x000000087c117c20 */ /* 0x000fe20008410000 */
[----:B------:R2:W-:Y:S01]  /*7080*/  MUFU.TANH R15, R112 ;  /* 0x00000070000f7308 */ /* 0x0005e20000002400 */
[----:B------:R-:W-:-:S07]  /*7090*/  FMUL.FTZ R11, R125, UR8 ;  /* 0x000000087d0b7c20 */ /* 0x000fce0008410000 */
[----:B------:R3:W-:Y:S08]  /*70a0*/  MUFU.TANH R9, R18 ;  /* 0x0000001200097308 */ /* 0x0007f00000002400 */
[----:B------:R-:W5:Y:S01]  /*70b0*/  MUFU.TANH R119, R119 ;  /* 0x0000007700777308 */ /* 0x000f620000002400 */
[----:B--2---:R-:W-:Y:S01]  /*70c0*/  FFMA.FTZ R112, R0, R14, R25 ;  /* 0x0000000e00707223 */ /* 0x004fe20000010019 */
[----:B------:R-:W-:-:S04]  /*70d0*/  VIADD R14, R8, 0xffffffe1 ;  /* 0xffffffe1080e7836 */ /* 0x000fc80000000000 */
[----:B------:R-:W-:Y:S02]  /*70e0*/  FSEL R112, R112, -INF , !P2 ;  /* 0xff80000070707808 */ /* 0x000fe40005000000 */
[----:B------:R2:W5:Y:S01]  /*70f0*/  MUFU.TANH R25, R114 ;  /* 0x0000007200197308 */ /* 0x0005620000002400 */
[----:B------:R-:W-:Y:S01]  /*7100*/  BAR.SYNC.DEFER_BLOCKING 0x0 ;  /* 0x0000000000007b1d */ /* 0x000fe20000010000 */
[----:B---3--:R-:W-:Y:S01]  /*7110*/  VIADD R18, R8, 0xffffffe0 ;  /* 0xffffffe008127836 */ /* 0x008fe20000000000 */
[CC--:B------:R-:W-:Y:S02]  /*7120*/  ISETP.GE.AND P2, PT, R14.reuse, R135.reuse, PT ;  /* 0x000000870e00720c */ /* 0x0c0fe40003f46270 */
[-C--:B------:R-:W-:Y:S02]  /*7130*/  ISETP.GE.AND P1, PT, R14, R134.reuse, PT ;  /* 0x000000860e00720c */ /* 0x080fe40003f26270 */
[C---:B------:R-:W-:Y:S01]  /*7140*/  ISETP.GE.AND P5, PT, R18.reuse, R135, PT ;  /* 0x000000871200720c */ /* 0x040fe20003fa6270 */
[----:B------:R-:W3:Y:S01]  /*7150*/  MUFU.TANH R115, R115 ;  /* 0x0000007300737308 */ /* 0x000ee20000002400 */
[----:B------:R-:W-:-:S02]  /*7160*/  ISETP.GE.AND P0, PT, R18, R134, PT ;  /* 0x000000861200720c */ /* 0x000fc40003f06270 */
[----:B------:R-:W-:Y:S02]  /*7170*/  I2FP.F32.U32 R18, R18 ;  /* 0x0000001200127245 */ /* 0x000fe40000201000 */
[----:B------:R-:W-:-:S03]  /*7180*/  I2FP.F32.U32 R14, R14 ;  /* 0x0000000e000e7245 */ /* 0x000fc60000201000 */
[CC--:B----4-:R-:W-:Y:S01]  /*7190*/  FFMA.FTZ R27, R0.reuse, R18.reuse, R27 ;  /* 0x00000012001b7223 */ /* 0x0d0fe2000001001b */
[C---:B-1----:R-:W-:Y:S01]  /*71a0*/  FFMA.FTZ R29, R0.reuse, R18, R29 ;  /* 0x00000012001d7223 */ /* 0x042fe2000001001d */
[CC--:B------:R-:W-:Y:S01]  /*71b0*/  FFMA.FTZ R123, R0.reuse, R14.reuse, R19 ;  /* 0x0000000e007b7223 */ /* 0x0c0fe20000010013 */
[----:B--2---:R-:W-:Y:S01]  /*71c0*/  FSEL R114, R31, -INF , !P6 ;  /* 0xff8000001f727808 */ /* 0x004fe20007000000 */
[----:B------:R-:W1:Y:S01]  /*71d0*/  MUFU.TANH R19, R126 ;  /* 0x0000007e00137308 */ /* 0x000e620000002400 */
[----:B------:R-:W-:Y:S01]  /*71e0*/  FSEL R121, R27, -INF , !P5 ;  /* 0xff8000001b797808 */ /* 0x000fe20006800000 */
[----:B-----5:R-:W-:Y:S01]  /*71f0*/  FFMA.FTZ R119, R0, R14, R119 ;  /* 0x0000000e00777223 */ /* 0x020fe20000010077 */
[----:B------:R-:W-:Y:S01]  /*7200*/  FSEL R116, R29, -INF , !P0 ;  /* 0xff8000001d747808 */ /* 0x000fe20004000000 */
[----:B------:R-:W-:Y:S01]  /*7210*/  VIADD R14, R8, 0xfffffff0 ;  /* 0xfffffff0080e7836 */ /* 0x000fe20000000000 */
[----:B------:R-:W-:Y:S01]  /*7220*/  FSEL R123, R123, -INF , !P2 ;  /* 0xff8000007b7b7808 */ /* 0x000fe20005000000 */
[----:B------:R-:W-:Y:S01]  /*7230*/  FMUL.FTZ R27, R105, UR8 ;  /* 0x00000008691b7c20 */ /* 0x000fe20008410000 */
[C---:B------:R-:W-:Y:S01]  /*7240*/  ISETP.GE.AND P6, PT, R12.reuse, R135, PT ;  /* 0x000000870c00720c */ /* 0x040fe20003fc6270 */
[----:B------:R-:W2:Y:S01]  /*7250*/  MUFU.TANH R17, R17 ;  /* 0x0000001100117308 */ /* 0x000ea20000002400 */
[----:B------:R-:W-:-:S02]  /*7260*/  ISETP.GE.AND P5, PT, R12, R134, PT ;  /* 0x000000860c00720c */ /* 0x000fc40003fa6270 */
[CC--:B------:R-:W-:Y:S02]  /*7270*/  ISETP.GE.AND P0, PT, R20.reuse, R135.reuse, PT ;  /* 0x000000871400720c */ /* 0x0c0fe40003f06270 */
[----:B------:R-:W-:Y:S02]  /*7280*/  ISETP.GE.AND P2, PT, R20, R134, PT ;  /* 0x000000861400720c */ /* 0x000fe40003f46270 */
[----:B------:R-:W-:Y:S01]  /*7290*/  I2FP.F32.U32 R12, R12 ;  /* 0x0000000c000c7245 */ /* 0x000fe20000201000 */
[----:B------:R-:W4:Y:S01]  /*72a0*/  MUFU.TANH R11, R11 ;  /* 0x0000000b000b7308 */ /* 0x000f220000002400 */
[----:B------:R-:W-:Y:S02]  /*72b0*/  I2FP.F32.U32 R20, R20 ;  /* 0x0000001400147245 */ /* 0x000fe40000201000 */
[----:B------:R-:W-:Y:S01]  /*72c0*/  FSEL R120, R119, -INF , !P1 ;  /* 0xff80000077787808 */ /* 0x000fe20004800000 */
[----:B------:R-:W-:Y:S01]  /*72d0*/  FFMA.FTZ R18, R0, R12, R15 ;  /* 0x0000000c00127223 */ /* 0x000fe2000001000f */
[----:B------:R-:W-:Y:S01]  /*72e0*/  ISETP.GE.AND P1, PT, R14, R135, PT ;  /* 0x000000870e00720c */ /* 0x000fe20003f26270 */
[C---:B------:R-:W-:Y:S01]  /*72f0*/  FFMA.FTZ R9, R0.reuse, R20, R9 ;  /* 0x0000001400097223 */ /* 0x040fe20000010009 */
[----:B------:R-:W-:Y:S01]  /*7300*/  FFMA.FTZ R25, R0, R12, R25 ;  /* 0x0000000c00197223 */ /* 0x000fe20000010019 */
[----:B------:R-:W5:Y:S01]  /*7310*/  MUFU.TANH R15, R127 ;  /* 0x0000007f000f7308 */ /* 0x000f620000002400 */
[----:B------:R-:W-:Y:S01]  /*7320*/  FSEL R119, R18, -INF , !P6 ;  /* 0xff80000012777808 */ /* 0x000fe20007000000 */
[----:B------:R-:W-:Y:S01]  /*7330*/  FMUL.FTZ R18, R107, UR8 ;  /* 0x000000086b127c20 */ /* 0x000fe20008410000 */
[----:B------:R-:W-:Y:S01]  /*7340*/  FSEL R117, R9, -INF , !P0 ;  /* 0xff80000009757808 */ /* 0x000fe20004000000 */
[----:B------:R-:W-:Y:S01]  /*7350*/  VIADD R12, R8, 0xfffffff1 ;  /* 0xfffffff1080c7836 */ /* 0x000fe20000000000 */
[----:B------:R-:W-:Y:S01]  /*7360*/  ISETP.GE.AND P0, PT, R14, R134, PT ;  /* 0x000000860e00720c */ /* 0x000fe20003f06270 */
[----:B---3--:R-:W-:Y:S01]  /*7370*/  FFMA.FTZ R115, R0, R20, R115 ;  /* 0x0000001400737223 */ /* 0x008fe20000010073 */
[----:B------:R-:W-:Y:S01]  /*7380*/  I2FP.F32.U32 R14, R14 ;  /* 0x0000000e000e7245 */ /* 0x000fe20000201000 */
[----:B------:R-:W3:Y:S01]  /*7390*/  MUFU.TANH R27, R27 ;  /* 0x0000001b001b7308 */ /* 0x000ee20000002400 */
[----:B------:R-:W-:Y:S01]  /*73a0*/  VIADD R8, R8, 0xfffffff9 ;  /* 0xfffffff908087836 */ /* 0x000fe20000000000 */
[----:B------:R-:W-:-:S02]  /*73b0*/  FSEL R118, R25, -INF , !P5 ;  /* 0xff80000019767808 */ /* 0x000fc40006800000 */
[CC--:B-1----:R-:W-:Y:S01]  /*73c0*/  FFMA.FTZ R19, R0.reuse, R14.reuse, R19 ;  /* 0x0000000e00137223 */ /* 0x0c2fe20000010013 */
[----:B--2---:R-:W-:Y:S01]  /*73d0*/  FFMA.FTZ R17, R0, R14, R17 ;  /* 0x0000000e00117223 */ /* 0x004fe20000010011 */
[----:B------:R-:W-:Y:S02]  /*73e0*/  FSEL R122, R115, -INF , !P2 ;  /* 0xff800000737a7808 */ /* 0x000fe40005000000 */
[----:B------:R-:W1:Y:S01]  /*73f0*/  MUFU.TANH R9, R18 ;  /* 0x0000001200097308 */ /* 0x000e620000002400 */
[----:B------:R-:W-:Y:S02]  /*7400*/  FSEL R106, R19, -INF , !P0 ;  /* 0xff800000136a7808 */ /* 0x000fe40004000000 */
[----:B------:R-:W-:Y:S02]  /*7410*/  ISETP.GE.U32.AND P0, PT, R133, 0x3, PT ;  /* 0x000000038500780c */ /* 0x000fe40003f06070 */
[----:B------:R-:W-:Y:S02]  /*7420*/  FSEL R107, R17, -INF , !P1 ;  /* 0xff800000116b7808 */ /* 0x000fe40004800000 */
[----:B------:R-:W-:-:S02]  /*7430*/  ISETP.GE.AND P6, PT, R12, R135, PT ;  /* 0x000000870c00720c */ /* 0x000fc40003fc6270 */
[----:B------:R-:W-:Y:S02]  /*7440*/  ISETP.GE.AND P5, PT, R8, R135, PT ;  /* 0x000000870800720c */ /* 0x000fe40003fa6270 */
[-C--:B------:R-:W-:Y:S02]  /*7450*/  ISETP.GE.AND P2, PT, R12, R134.reuse, PT ;  /* 0x000000860c00720c */ /* 0x080fe40003f46270 */
[----:B------:R-:W-:Y:S02]  /*7460*/  ISETP.GE.AND P1, PT, R8, R134, PT ;  /* 0x000000860800720c */ /* 0x000fe40003f26270 */
[----:B------:R-:W-:Y:S02]  /*7470*/  I2FP.F32.U32 R12, R12 ;  /* 0x0000000c000c7245 */ /* 0x000fe40000201000 */
[----:B------:R-:W-:-:S03]  /*7480*/  I2FP.F32.U32 R8, R8 ;  /* 0x0000000800087245 */ /* 0x000fc60000201000 */
[CC--:B----4-:R-:W-:Y:S01]  /*7490*/  FFMA.FTZ R11, R0.reuse, R12.reuse, R11 ;  /* 0x0000000c000b7223 */ /* 0x0d0fe2000001000b */
[C---:B-----5:R-:W-:Y:S01]  /*74a0*/  FFMA.FTZ R15, R0.reuse, R12, R15 ;  /* 0x0000000c000f7223 */ /* 0x060fe2000001000f */
[CC--:B---3--:R-:W-:Y:S01]  /*74b0*/  FFMA.FTZ R27, R0.reuse, R8.reuse, R27 ;  /* 0x00000008001b7223 */ /* 0x0c8fe2000001001b */
[----:B-1----:R-:W-:Y:S02]  /*74c0*/  FFMA.FTZ R9, R0, R8, R9 ;  /* 0x0000000800097223 */ /* 0x002fe40000010009 */
        /* <DEDUP_REMOVED lines=67> */
.L_x_5754:
[----:B------:R-:W-:Y:S01]  /*7900*/  UMOV UR6, URZ ;  /* 0x000000ff00067c82 */ /* 0x000fe20008000000 */
[----:B------:R-:W-:Y:S01]  /*7910*/  IMAD.SHL.U32 R2, R102, 0x40, RZ ;  /* 0x0000004066027824 */ /* 0x000fe200078e00ff */
[----:B------:R-:W-:-:S05]  /*7920*/  IADD3 R8, P0, PT, RZ, -UR6, RZ ;  /* 0x80000006ff087c10 */ /* 0x000fca000ff1e0ff */
[----:B------:R-:W-:-:S05]  /*7930*/  IMAD.X R2, RZ, RZ, ~R2, P0 ;  /* 0x000000ffff027224 */ /* 0x000fca00000e0e02 */
[----:B------:R-:W-:-:S04]  /*7940*/  SHF.R.S64 R9, R8, 0x1f, R2 ;  /* 0x0000001f08097819 */ /* 0x000fc80000001002 */
[----:B------:R-:W-:-:S04]  /*7950*/  IADD3 R162, P0, PT, R9, R162, RZ ;  /* 0x000000a209a27210 */ /* 0x000fc80007f1e0ff */
[----:B------:R-:W-:-:S09]  /*7960*/  LEA.HI.X.SX32 R163, R2, R163, 0x1, P0 ;  /* 0x000000a302a37211 */ /* 0x000fd200000f0eff */
.L_x_5755:
        /* <DEDUP_REMOVED lines=51> */
.L_x_5753:
[----:B------:R-:W-:Y:S02]  /*7ca0*/  FMNMX3.FTZ R2, R101, R3, R7, !PT ;  /* 0x0000000365027276 */ /* 0x000fe40007810007 */
        /* <DEDUP_REMOVED lines=28> */
[----:B------:R-:W-:-:S04]  /*7e70*/  FSEL R102, R102, RZ, P1 ;  /* 0x000000ff66667208 */ /* 0x000fc80000800000 */
[----:B------:R-:W-:Y:S01]  /*7e80*/  FSEL R27, R27, RZ, P0 ;  /* 0x000000ff1b1b7208 */ /* 0x000fe20000000000 */
[--C-:B------:R-:W-:Y:S01]  /*7e90*/  FFMA.FTZ R35, R3, UR4, -R102.reuse ;  /* 0x0000000403237c23 */ /* 0x100fe20008010866 */
[--C-:B------:R-:W-:Y:S01]  /*7ea0*/  FFMA.FTZ R3, R13, UR4, -R102.reuse ;  /* 0x000000040d037c23 */ /* 0x100fe20008010866 */
[--C-:B------:R-:W-:Y:S01]  /*7eb0*/  FFMA.FTZ R28, R5, UR4, -R102.reuse ;  /* 0x00000004051c7c23 */ /* 0x100fe20008010866 */
[----:B------:R-:W1:Y:S01]  /*7ec0*/  LDSM.16.MT88.4 R12, [R154+0x8000] ;  /* 0x008000009a0c783b */ /* 0x000e620000004200 */
[--C-:B------:R-:W-:Y:S01]  /*7ed0*/  FFMA.FTZ R34, R6, UR4, -R27.reuse ;  /* 0x0000000406227c23 */ /* 0x100fe2000801081b */
[----:B------:R-:W-:Y:S01]  /*7ee0*/  FSEL R6, R31, RZ, P1 ;  /* 0x000000ff1f067208 */ /* 0x000fe20000800000 */
[----:B------:R-:W-:Y:S01]  /*7ef0*/  FFMA.FTZ R29, R7, UR4, -R102 ;  /* 0x00000004071d7c23 */ /* 0x000fe20008010866 */
[----:B------:R-:W-:Y:S01]  /*7f00*/  FSEL R5, R30, RZ, P0 ;  /* 0x000000ff1e057208 */ /* 0x000fe20000000000 */
[--C-:B------:R-:W-:Y:S01]  /*7f10*/  FFMA.FTZ R2, R4, UR4, -R27.reuse ;  /* 0x0000000404027c23 */ /* 0x100fe2000801081b */
[--C-:B------:R-:W-:Y:S01]  /*7f20*/  FFMA.FTZ R32, R16, UR4, -R27.reuse ;  /* 0x0000000410207c23 */ /* 0x100fe2000801081b */
[----:B------:R-:W-:Y:S01]  /*7f30*/  FADD.FTZ R6, R101, -R6 ;  /* 0x8000000665067221 */ /* 0x000fe20000010000 */
[----:B------:R-:W-:Y:S01]  /*7f40*/  FFMA.FTZ R33, R10, UR4, -R27 ;  /* 0x000000040a217c23 */ /* 0x000fe2000801081b */
[----:B------:R-:W-:Y:S01]  /*7f50*/  FADD.FTZ R5, R100, -R5 ;  /* 0x8000000564057221 */ /* 0x000fe20000010000 */
[----:B------:R-:W-:Y:S01]  /*7f60*/  MUFU.EX2 R35, R35 ;  /* 0x0000002300237308 */ /* 0x000fe20000000800 */
[----:B------:R-:W-:Y:S01]  /*7f70*/  FMUL.FTZ R101, R6, UR4 ;  /* 0x0000000406657c20 */ /* 0x000fe20008410000 */
[----:B------:R-:W2:Y:S01]  /*7f80*/  LDSM.16.MT88.4 R8, [R150+0x8000] ;  /* 0x008000009608783b */ /* 0x000ea20000004200 */
[----:B------:R-:W-:Y:S01]  /*7f90*/  FMUL.FTZ R100, R5, UR4 ;  /* 0x0000000405647c20 */ /* 0x000fe20008410000 */
[----:B------:R-:W3:Y:S01]  /*7fa0*/  MUFU.EX2 R29, R29 ;  /* 0x0000001d001d7308 */ /* 0x000ee20000000800 */
[--C-:B------:R-:W-:Y:S01]  /*7fb0*/  FFMA.FTZ R103, R23, UR4, -R102.reuse ;  /* 0x0000000417677c23 */ /* 0x100fe20008010866 */
[----:B------:R-:W4:Y:S01]  /*7fc0*/  LDSM.16.MT88.4 R16, [R149+0x8000] ;  /* 0x008000009510783b */ /* 0x000f220000004200 */
        /* <DEDUP_REMOVED lines=18> */
[----:B------:R-:W-:Y:S01]  /*80f0*/  FFMA.FTZ R109, R104, UR4, -R27 ;  /* 0x00000004686d7c23 */ /* 0x000fe2000801081b */
[----:B-----5:R-:W-:Y:S01]  /*8100*/  F2FP.F16.F32.PACK_AB R6, R3, R28 ;  /* 0x0000001c0306723e */ /* 0x020fe200000000ff */
[----:B------:R-:W-:Y:S01]  /*8110*/  FFMA.FTZ R26, R26, UR4, -R102 ;  /* 0x000000041a1a7c23 */ /* 0x000fe20008010866 */
[----:B------:R-:W5:Y:S04]  /*8120*/  MUFU.EX2 R33, R33 ;  /* 0x0000002100217308 */ /* 0x000f680000000800 */
[----:B------:R-:W1:Y:S01]  /*8130*/  MUFU.EX2 R101, R101 ;  /* 0x0000006500657308 */ /* 0x000e620000000800 */
[----:B---3--:R-:W-:-:S03]  /*8140*/  F2FP.F16.F32.PACK_AB R5, R2, R34 ;  /* 0x000000220205723e */ /* 0x008fc600000000ff */
[----:B------:R-:W3:Y:S04]  /*8150*/  MUFU.EX2 R100, R100 ;  /* 0x0000006400647308 */ /* 0x000ee80000000800 */
[----:B------:R4:W-:Y:S01]  /*8160*/  MUFU.EX2 R111, R113 ;  /* 0x00000071006f7308 */ /* 0x0009e20000000800 */
[----:B-----5:R-:W-:-:S03]  /*8170*/  F2FP.F16.F32.PACK_AB R7, R33, R32 ;  /* 0x000000202107723e */ /* 0x020fc600000000ff */
[----:B------:R-:W5:Y:S01]  /*8180*/  MUFU.EX2 R108, R108 ;  /* 0x0000006c006c7308 */ /* 0x000f620000000800 */
[-C--:B-1----:R-:W-:Y:S01]  /*8190*/  FMUL.FTZ R96, R96, R101.reuse ;  /* 0x0000006560607220 */ /* 0x082fe20000410000 */
[-C--:B------:R-:W-:Y:S01]  /*81a0*/  FMUL.FTZ R97, R97, R101.reuse ;  /* 0x0000006561617220 */ /* 0x080fe20000410000 */
[-C--:B------:R-:W-:Y:S01]  /*81b0*/  FMUL.FTZ R92, R92, R101.reuse ;  /* 0x000000655c5c7220 */ /* 0x080fe20000410000 */
[-C--:B------:R-:W-:Y:S01]  /*81c0*/  FMUL.FTZ R93, R93, R101.reuse ;  /* 0x000000655d5d7220 */ /* 0x080fe20000410000 */
[-C--:B---3--:R-:W-:Y:S01]  /*81d0*/  FMUL.FTZ R98, R98, R100.reuse ;  /* 0x0000006462627220 */ /* 0x088fe20000410000 */
        /* <DEDUP_REMOVED lines=23> */
[C---:B--2---:R-:W-:Y:S01]  /*8350*/  HMMA.16816.F32 R88, R4.reuse, R8, R88 ;  /* 0x000000080458723c */ /* 0x044fe20000001858 */
        /* <DEDUP_REMOVED lines=12> */
[-C--:B------:R-:W-:Y:S01]  /*8420*/  FMUL.FTZ R39, R39, R100.reuse ;  /* 0x0000006427277220 */ /* 0x080fe20000410000 */
        /* <DEDUP_REMOVED lines=11> */
[----:B------:R-:W3:Y:S01]  /*84e0*/  LDSM.16.MT88.4 R16, [R150+0xa000] ;  /* 0x00a000009610783b */ /* 0x000ee20000004200 */
        /* <DEDUP_REMOVED lines=12> */
[----:B------:R-:W-:Y:S01]  /*85b0*/  FFMA.FTZ R113, R114, UR4, -R27 ;  /* 0x0000000472717c23 */ /* 0x000fe2000801081b */
[----:B------:R-:W-:Y:S01]  /*85c0*/  MUFU.EX2 R103, R103 ;  /* 0x0000006700677308 */ /* 0x000fe20000000800 */
[-C--:B------:R-:W-:Y:S01]  /*85d0*/  FMUL.FTZ R60, R60, R101.reuse ;  /* 0x000000653c3c7220 */ /* 0x080fe20000410000 */
[C---:B------:R-:W-:Y:S01]  /*85e0*/  HMMA.16816.F32 R68, R4.reuse, R14, R68 ;  /* 0x0000000e0444723c */ /* 0x040fe20000001844 */
[----:B------:R-:W1:Y:S01]  /*85f0*/  LDSM.16.MT88.4 R12, [R149+0xa000] ;  /* 0x00a00000950c783b */ /* 0x000e620000004200 */
[----:B------:R-:W-:Y:S01]  /*8600*/  MUFU.EX2 R115, R115 ;  /* 0x0000007300737308 */ /* 0x000fe20000000800 */
[-C--:B------:R-:W-:Y:S01]  /*8610*/  FMUL.FTZ R61, R61, R101.reuse ;  /* 0x000000653d3d7220 */ /* 0x080fe20000410000 */
[-C--:B------:R-:W-:Y:S01]  /*8620*/  FMUL.FTZ R62, R62, R100.reuse ;  /* 0x000000643e3e7220 */ /* 0x080fe20000410000 */
[-C--:B------:R-:W-:Y:S01]  /*8630*/  FMUL.FTZ R63, R63, R100.reuse ;  /* 0x000000643f3f7220 */ /* 0x080fe20000410000 */
[----:B------:R-:W4:Y:S01]  /*8640*/  MUFU.EX2 R112, R128 ;  /* 0x0000008000707308 */ /* 0x000f220000000800 */
[-C--:B------:R-:W-:Y:S01]  /*8650*/  FMUL.FTZ R64, R64, R101.reuse ;  /* 0x0000006540407220 */ /* 0x080fe20000410000 */
[C---:B--2---:R-:W-:Y:S01]  /*8660*/  HMMA.16816.F32 R36, R4.reuse, R8, R36 ;  /* 0x000000080424723c */ /* 0x044fe20000001824 */
[-C--:B------:R-:W-:Y:S01]  /*8670*/  FMUL.FTZ R65, R65, R101.reuse ;  /* 0x0000006541417220 */ /* 0x080fe20000410000 */
[----:B------:R2:W-:Y:S01]  /*8680*/  MUFU.EX2 R114, R124 ;  /* 0x0000007c00727308 */ /* 0x0005e20000000800 */
[-C--:B------:R-:W-:Y:S01]  /*8690*/  FMUL.FTZ R66, R66, R100.reuse ;  /* 0x0000006442427220 */ /* 0x080fe20000410000 */
[-C--:B------:R-:W-:Y:S01]  /*86a0*/  FMUL.FTZ R67, R67, R100.reuse ;  /* 0x0000006443437220 */ /* 0x080fe20000410000 */
[----:B------:R-:W-:Y:S01]  /*86b0*/  FFMA.FTZ R178, R178, R101, R35 ;  /* 0x00000065b2b27223 */ /* 0x000fe20000010023 */
[----:B------:R-:W-:Y:S01]  /*86c0*/  MUFU.EX2 R113, R113 ;  /* 0x0000007100717308 */ /* 0x000fe20000000800 */
[----:B------:R-:W-:Y:S01]  /*86d0*/  FFMA.FTZ R179, R179, R100, R34 ;  /* 0x00000064b3b37223 */ /* 0x000fe20000010022 */
[C---:B------:R-:W-:Y:S01]  /*86e0*/  HMMA.16816.F32 R40, R4.reuse, R10, R40 ;  /* 0x0000000a0428723c */ /* 0x040fe20000001828 */
[----:B------:R-:W5:Y:S01]  /*86f0*/  LDSM.16.MT88.4 R8, [R148+0xa000] ;  /* 0x00a000009408783b */ /* 0x000f620000004200 */
[----:B------:R-:W-:Y:S01]  /*8700*/  MUFU.EX2 R121, R121 ;  /* 0x0000007900797308 */ /* 0x000fe20000000800 */
[----:B------:R-:W-:Y:S01]  /*8710*/  FADD.FTZ R29, R29, R178 ;  /* 0x000000b21d1d7221 */ /* 0x000fe20000010000 */
[----:B------:R-:W-:Y:S01]  /*8720*/  FADD.FTZ R179, R2, R179 ;  /* 0x000000b302b37221 */ /* 0x000fe20000010000 */
[----:B------:R-:W-:Y:S01]  /*8730*/  MOV R100, R30 ;  /* 0x0000001e00647202 */ /* 0x000fe20000000f00 */
[----:B------:R-:W-:Y:S01]  /*8740*/  MUFU.EX2 R120, R120 ;  /* 0x0000007800787308 */ /* 0x000fe20000000800 */
[----:B------:R-:W-:Y:S01]  /*8750*/  FADD.FTZ R28, R28, R29 ;  /* 0x0000001d1c1c7221 */ /* 0x000fe20000010000 */
[C---:B---3--:R-:W-:Y:S01]  /*8760*/  HMMA.16816.F32 R44, R4.reuse, R16, R44 ;  /* 0x00000010042c723c */ /* 0x048fe2000000182c */
[--C-:B------:R-:W-:Y:S01]  /*8770*/  FFMA.FTZ R16, R21, UR4, -R102.reuse ;  /* 0x0000000415107c23 */ /* 0x100fe20008010866 */
[----:B--2---:R-:W-:Y:S01]  /*8780*/  FFMA.FTZ R124, R123, UR4, -R102 ;  /* 0x000000047b7c7c23 */ /* 0x004fe20008010866 */
[----:B------:R-:W2:Y:S01]  /*8790*/  LDSM.16.MT88.4 R20, [R154+0x8800] ;  /* 0x008800009a14783b */ /* 0x000ea20000004200 */
[----:B------:R-:W-:Y:S01]  /*87a0*/  FFMA.FTZ R123, R116, UR4, -R27 ;  /* 0x00000004747b7c23 */ /* 0x000fe2000801081b */
[----:B------:R3:W4:Y:S01]  /*87b0*/  MUFU.EX2 R110, R16 ;  /* 0x00000010006e7308 */ /* 0x0007220000000800 */
[----:B------:R-:W-:Y:S01]  /*87c0*/  FADD.FTZ R32, R32, R179 ;  /* 0x000000b320207221 */ /* 0x000fe20000010000 */
[----:B------:R-:W-:Y:S01]  /*87d0*/  FADD.FTZ R28, R3, R28 ;  /* 0x0000001c031c7221 */ /* 0x000fe20000010000 */
[----:B------:R-:W-:Y:S01]  /*87e0*/  HMMA.16816.F32 R48, R4, R18, R48 ;  /* 0x000000120430723c */ /* 0x000fe20000001830 */
[----:B------:R-:W2:Y:S01]  /*87f0*/  MUFU.EX2 R124, R124 ;  /* 0x0000007c007c7308 */ /* 0x000ea20000000800 */
[----:B------:R-:W-:Y:S01]  /*8800*/  FADD.FTZ R32, R33, R32 ;  /* 0x0000002021207221 */ /* 0x000fe20000010000 */
[----:B------:R-:W-:-:S02]  /*8810*/  MOV R101, R31 ;  /* 0x0000001f00657202 */ /* 0x000fc40000000f00 */
[----:B------:R4:W-:Y:S03]  /*8820*/  MUFU.EX2 R116, R125 ;  /* 0x0000007d00747308 */ /* 0x0009e60000000800 */
[C---:B-1----:R-:W-:Y:S01]  /*8830*/  HMMA.16816.F32 R52, R4.reuse, R12, R52 ;  /* 0x0000000c0434723c */ /* 0x042fe20000001834 */
[----:B------:R-:W-:Y:S01]  /*8840*/  MUFU.EX2 R123, R123 ;  /* 0x0000007b007b7308 */ /* 0x000fe20000000800 */
[----:B---3--:R-:W1:Y:S03]  /*8850*/  LDSM.16.MT88.4 R16, [R149+0x8800] ;  /* 0x008800009510783b */ /* 0x008e660000004200 */
[----:B------:R-:W-:Y:S03]  /*8860*/  MUFU.EX2 R122, R122 ;  /* 0x0000007a007a7308 */ /* 0x000fe60000000800 */
[C---:B------:R-:W-:Y:S01]  /*8870*/  HMMA.16816.F32 R56, R4.reuse, R14, R56 ;  /* 0x0000000e0438723c */ /* 0x040fe20000001838 */
[----:B------:R-:W3:Y:S01]  /*8880*/  LDSM.16.MT88.4 R12, [R150+0x8800] ;  /* 0x00880000960c783b */ /* 0x000ee20000004200 */
[----:B----4-:R-:W-:Y:S01]  /*8890*/  FFMA.FTZ R125, R25, UR4, -R27 ;  /* 0x00000004197d7c23 */ /* 0x010fe2000801081b */
[----:B------:R-:W-:Y:S04]  /*88a0*/  MUFU.EX2 R107, R107 ;  /* 0x0000006b006b7308 */ /* 0x000fe80000000800 */
[----:B------:R-:W-:Y:S01]  /*88b0*/  MUFU.EX2 R105, R105 ;  /* 0x0000006900697308 */ /* 0x000fe20000000800 */
[C---:B-----5:R-:W-:Y:S03]  /*88c0*/  HMMA.16816.F32 R60, R4.reuse, R8, R60 ;  /* 0x00000008043c723c */ /* 0x060fe6000000183c */
[----:B------:R-:W-:Y:S04]  /*88d0*/  MUFU.EX2 R109, R109 ;  /* 0x0000006d006d7308 */ /* 0x000fe80000000800 */
[----:B------:R-:W-:Y:S01]  /*88e0*/  MUFU.EX2 R125, R125 ;  /* 0x0000007d007d7308 */ /* 0x000fe20000000800 */
        /* <DEDUP_REMOVED lines=29> */
[C---:B-1----:R-:W-:Y:S01]  /*8ac0*/  HMMA.16816.F32 R52, R4.reuse, R16, R52 ;  /* 0x000000100434723c */ /* 0x042fe20000001834 */
[----:B------:R-:W-:Y:S01]  /*8ad0*/  FFMA.FTZ R16, R119, UR4, -R102 ;  /* 0x0000000477107c23 */ /* 0x000fe20008010866 */
[--C-:B------:R-:W-:Y:S01]  /*8ae0*/  FFMA.FTZ R119, R118, UR4, -R27.reuse ;  /* 0x0000000476777c23 */ /* 0x100fe2000801081b */
[----:B------:R-:W-:Y:S04]  /*8af0*/  MUFU.EX2 R102, R26 ;  /* 0x0000001a00667308 */ /* 0x000fe80000000800 */
[----:B------:R1:W-:Y:S01]  /*8b00*/  MUFU.EX2 R117, R16 ;  /* 0x0000001000757308 */ /* 0x0003e20000000800 */
[C---:B---3--:R-:W-:Y:S03]  /*8b10*/  HMMA.16816.F32 R44, R4.reuse, R12, R44 ;  /* 0x0000000c042c723c */ /* 0x048fe6000000182c */
[----:B------:R3:W5:Y:S04]  /*8b20*/  MUFU.EX2 R118, R126 ;  /* 0x0000007e00767308 */ /* 0x0007680000000800 */
[----:B------:R-:W2:Y:S01]  /*8b30*/  MUFU.EX2 R119, R119 ;  /* 0x0000007700777308 */ /* 0x000ea20000000800 */
[C---:B------:R-:W-:Y:S01]  /*8b40*/  HMMA.16816.F32 R48, R4.reuse, R14, R48 ;  /* 0x0000000e0430723c */ /* 0x040fe20000001830 */
[----:B------:R-:W2:Y:S07]  /*8b50*/  LDSM.16.MT88.4 R12, [R150+0x9000] ;  /* 0x00900000960c783b */ /* 0x000eae0000004200 */
[----:B------:R-:W-:Y:S01]  /*8b60*/  HMMA.16816.F32 R56, R4, R18, R56 ;  /* 0x000000120438723c */ /* 0x000fe20000001838 */
[----:B-1----:R-:W1:Y:S01]  /*8b70*/  LDSM.16.MT88.4 R16, [R149+0x9000] ;  /* 0x009000009510783b */ /* 0x002e620000004200 */
[--C-:B---3--:R-:W-:Y:S01]  /*8b80*/  FFMA.FTZ R126, R106, UR4, -R27.reuse ;  /* 0x000000046a7e7c23 */ /* 0x108fe2000801081b */
[----:B------:R-:W-:-:S02]  /*8b90*/  FFMA.FTZ R106, R24, UR4, -R27 ;  /* 0x00000004186a7c23 */ /* 0x000fc4000801081b */
[----:B------:R-:W-:Y:S01]  /*8ba0*/  LDSM.16.MT88.4 R24, [R149+0x9800] ;  /* 0x009800009518783b */ /* 0x000fe20000004200 */
[----:B------:R-:W3:Y:S02]  /*8bb0*/  MUFU.EX2 R104, R126 ;  /* 0x0000007e00687308 */ /* 0x000ee40000000800 */
[C---:B----4-:R-:W-:Y:S02]  /*8bc0*/  HMMA.16816.F32 R60, R4.reuse, R8, R60 ;  /* 0x00000008043c723c */ /* 0x050fe4000000183c */
[----:B------:R-:W4:Y:S06]  /*8bd0*/  MUFU.EX2 R106, R106 ;  /* 0x0000006a006a7308 */ /* 0x000f2c0000000800 */
[----:B------:R-:W-:Y:S01]  /*8be0*/  HMMA.16816.F32 R64, R4, R10, R64 ;  /* 0x0000000a0440723c */ /* 0x000fe20000001840 */
[----:B------:R-:W-:Y:S01]  /*8bf0*/  F2FP.F16.F32.PACK_AB R4, R124, R121 ;  /* 0x000000797c04723e */ /* 0x000fe200000000ff */
[----:B------:R-:W3:Y:S01]  /*8c00*/  LDSM.16.MT88.4 R8, [R154+0xb000] ;  /* 0x00b000009a08783b */ /* 0x000ee20000004200 */
[----:B-----5:R-:W-:Y:S01]  /*8c10*/  F2FP.F16.F32.PACK_AB R5, R118, R123 ;  /* 0x0000007b7605723e */ /* 0x020fe200000000ff */
[----:B------:R-:W-:Y:S01]  /*8c20*/  FADD.FTZ R121, R121, R110 ;  /* 0x0000006e79797221 */ /* 0x000fe20000010000 */
[----:B------:R-:W-:Y:S01]  /*8c30*/  F2FP.F16.F32.PACK_AB R6, R116, R117 ;  /* 0x000000757406723e */ /* 0x000fe200000000ff */
[----:B------:R-:W-:Y:S01]  /*8c40*/  FADD.FTZ R123, R123, R114 ;  /* 0x000000727b7b7221 */ /* 0x000fe20000010000 */
[----:B--2---:R-:W-:Y:S01]  /*8c50*/  F2FP.F16.F32.PACK_AB R7, R120, R119 ;  /* 0x000000777807723e */ /* 0x004fe200000000ff */
        /* <DEDUP_REMOVED lines=11> */
[----:B------:R-:W5:Y:S07]  /*8d10*/  LDSM.16.MT88.4 R12, [R150+0xb000] ;  /* 0x00b00000960c783b */ /* 0x000f6e0000004200 */
[C---:B-1----:R-:W-:Y:S08]  /*8d20*/  HMMA.16816.F32 R80, R4.reuse, R16, R80 ;  /* 0x000000100450723c */ /* 0x042ff00000001850 */
[C---:B------:R-:W-:Y:S01]  /*8d30*/  HMMA.16816.F32 R76, R4.reuse, R18, R76 ;  /* 0x00000012044c723c */ /* 0x040fe2000000184c */
[----:B------:R-:W1:Y:S07]  /*8d40*/  LDSM.16.MT88.4 R16, [R149+0xb000] ;  /* 0x00b000009510783b */ /* 0x000e6e0000004200 */
[C---:B---3--:R-:W-:Y:S08]  /*8d50*/  HMMA.16816.F32 R36, R4.reuse, R8, R36 ;  /* 0x000000080424723c */ /* 0x048ff00000001824 */
[C---:B--2---:R-:W-:Y:S08]  /*8d60*/  HMMA.16816.F32 R72, R4.reuse, R20, R72 ;  /* 0x000000140448723c */ /* 0x044ff00000001848 */
[C---:B------:R-:W-:Y:S01]  /*8d70*/  HMMA.16816.F32 R68, R4.reuse, R22, R68 ;  /* 0x000000160444723c */ /* 0x040fe20000001844 */
[----:B------:R-:W2:Y:S07]  /*8d80*/  LDSM.16.MT88.4 R20, [R148+0xb000] ;  /* 0x00b000009414783b */ /* 0x000eae0000004200 */
        /* <DEDUP_REMOVED lines=16> */
[----:B----4-:R-:W-:Y:S01]  /*8e90*/  F2FP.F16.F32.PACK_AB R7, R125, R106 ;  /* 0x0000006a7d07723e */ /* 0x010fe200000000ff */
        /* <DEDUP_REMOVED lines=15> */
[C---:B------:R-:W-:Y:S08]  /*8f90*/  HMMA.16816.F32 R80, R4.reuse, R24, R80 ;  /* 0x000000180450723c */ /* 0x040ff00000001850 */
[C---:B------:R-:W-:Y:S08]  /*8fa0*/  HMMA.16816.F32 R76, R4.reuse, R26, R76 ;  /* 0x0000001a044c723c */ /* 0x040ff0000000184c */
[C---:B--2---:R-:W-:Y:S08]  /*8fb0*/  HMMA.16816.F32 R72, R4.reuse, R20, R72 ;  /* 0x000000140448723c */ /* 0x044ff00000001848 */
[C---:B------:R-:W-:Y:S08]  /*8fc0*/  HMMA.16816.F32 R68, R4.reuse, R22, R68 ;  /* 0x000000160444723c */ /* 0x040ff00000001844 */
[C---:B---3--:R-:W-:Y:S08]  /*8fd0*/  HMMA.16816.F32 R44, R4.reuse, R8, R44 ;  /* 0x00000008042c723c */ /* 0x048ff0000000182c */
[C---:B------:R-:W-:Y:S08]  /*8fe0*/  HMMA.16816.F32 R48, R4.reuse, R10, R48 ;  /* 0x0000000a0430723c */ /* 0x040ff00000001830 */
[C---:B----4-:R-:W-:Y:S08]  /*8ff0*/  HMMA.16816.F32 R52, R4.reuse, R12, R52 ;  /* 0x0000000c0434723c */ /* 0x050ff00000001834 */
[C---:B------:R-:W-:Y:S08]  /*9000*/  HMMA.16816.F32 R56, R4.reuse, R14, R56 ;  /* 0x0000000e0438723c */ /* 0x040ff00000001838 */
[C---:B-1----:R-:W-:Y:S08]  /*9010*/  HMMA.16816.F32 R60, R4.reuse, R16, R60 ;  /* 0x00000010043c723c */ /* 0x042ff0000000183c */
[----:B------:R-:W-:-:S15]  /*9020*/  HMMA.16816.F32 R64, R4, R18, R64 ;  /* 0x000000120440723c */ /* 0x000fde0000001840 */
[----:B------:R-:W-:-:S05]  /*9030*/  NOP ;  /* 0x0000000000007918 */ /* 0x000fca0000000000 */
.L_x_5750:
        /* <DEDUP_REMOVED lines=14> */
[----:B------:R-:W3:Y:S01]  /*9120*/  LDCU UR4, c[0x0][0x45c] ;  /* 0x00008b80ff0477ac */ /* 0x000ee20008000800 */
[----:B------:R-:W4:Y:S01]  /*9130*/  LDCU.64 UR6, c[0x0][0x3a0] ;  /* 0x00007400ff0677ac */ /* 0x000f220008000a00 */
[----:B------:R-:W1:Y:S10]  /*9140*/  LDCU.64 UR8, c[0x0][0x3a8] ;  /* 0x00007500ff0877ac */ /* 0x000e740008000a00 */
.L_x_5760:
        /* <DEDUP_REMOVED lines=75> */
.L_x_5757:
        /* <DEDUP_REMOVED lines=60> */
[----:B------:R-:W-:Y:S04]  /*99c0*/  LDSM.16.M88.4 R144, [R152+0x4000] ;  /* 0x004000009890783b */ /* 0x000fe80000000200 */
[C---:B------:R-:W-:Y:S01]  /*99d0*/  HMMA.16816.F32 R8, R108.reuse, R114, RZ ;  /* 0x000000726c08723c */ /* 0x040fe200000018ff */
[----:B------:R-:W5:Y:S05]  /*99e0*/  LDSM.16.M88.4 R112, [R153+0x5800] ;  /* 0x005800009970783b */ /* 0x000f6a0000000200 */
[----:B-1----:R-:W-:Y:S02]  /*99f0*/  LDSM.16.M88.4 R100, [R158+UR5+0x6800] ;  /* 0x006800059e64783b */ /* 0x002fe40008000200 */
[C---:B--2---:R-:W-:Y:S03]  /*9a00*/  HMMA.16816.F32 R12, R108.reuse, R116, RZ ;  /* 0x000000746c0c723c */ /* 0x044fe600000018ff */
[----:B------:R-:W-:Y:S05]  /*9a10*/  LDSM.16.M88.4 R104, [R158+UR5+0x7000] ;  /* 0x007000059e68783b */ /* 0x000fea0008000200 */
[C---:B------:R-:W-:Y:S01]  /*9a20*/  HMMA.16816.F32 R16, R108.reuse, R118, RZ ;  /* 0x000000766c10723c */ /* 0x040fe200000018ff */
[----:B------:R-:W1:Y:S07]  /*9a30*/  LDSM.16.M88.4 R116, [R156] ;  /* 0x000000009c74783b */ /* 0x000e6e0000000200 */
[C---:B---3--:R-:W-:Y:S08]  /*9a40*/  HMMA.16816.F32 R20, R108.reuse, R120, RZ ;  /* 0x000000786c14723c */ /* 0x048ff000000018ff */
[C---:B------:R-:W-:Y:S01]  /*9a50*/  HMMA.16816.F32 R24, R108.reuse, R122, RZ ;  /* 0x0000007a6c18723c */ /* 0x040fe200000018ff */
[----:B------:R-:W-:Y:S07]  /*9a60*/  LDSM.16.M88.4 R120, [R152+0x5000] ;  /* 0x005000009878783b */ /* 0x000fee0000000200 */
[C---:B----4-:R-:W-:Y:S08]  /*9a70*/  HMMA.16816.F32 R28, R108.reuse, R124, RZ ;  /* 0x0000007c6c1c723c */ /* 0x050ff000000018ff */
[----:B------:R-:W-:Y:S01]  /*9a80*/  HMMA.16816.F32 R32, R108, R126, RZ ;  /* 0x0000007e6c20723c */ /* 0x000fe200000018ff */
[----:B------:R-:W2:Y:S05]  /*9a90*/  LDSM.16.M88.4 R108, [R152+0x4800] ;  /* 0x00480000986c783b */ /* 0x000eaa0000000200 */
[----:B------:R-:W3:Y:S02]  /*9aa0*/  LDSM.16.M88.4 R124, [R152+0x5800] ;  /* 0x00580000987c783b */ /* 0x000ee40000000200 */
[C---:B------:R-:W-:Y:S08]  /*9ab0*/  HMMA.16816.F32 R4, R128.reuse, R132, R4 ;  /* 0x000000848004723c */ /* 0x040ff00000001804 */
[C---:B------:R-:W-:Y:S01]  /*9ac0*/  HMMA.16816.F32 R8, R128.reuse, R134, R8 ;  /* 0x000000868008723c */ /* 0x040fe20000001808 */
[----:B------:R-:W-:Y:S07]  /*9ad0*/  LDSM.16.M88.4 R132, [R151+0x4800] ;  /* 0x004800009784783b */ /* 0x000fee0000000200 */
[C---:B------:R-:W-:Y:S08]  /*9ae0*/  HMMA.16816.F32 R12, R128.reuse, R136, R12 ;  /* 0x00000088800c723c */ /* 0x040ff0000000180c */
[C---:B------:R-:W-:Y:S08]  /*9af0*/  HMMA.16816.F32 R16, R128.reuse, R138, R16 ;  /* 0x0000008a8010723c */ /* 0x040ff00000001810 */
[C---:B------:R-:W-:Y:S08]  /*9b00*/  HMMA.16816.F32 R20, R128.reuse, R140, R20 ;  /* 0x0000008c8014723c */ /* 0x040ff00000001814 */
[C---:B------:R-:W-:Y:S08]  /*9b10*/  HMMA.16816.F32 R24, R128.reuse, R142, R24 ;  /* 0x0000008e8018723c */ /* 0x040ff00000001818 */
[C---:B-----5:R-:W-:Y:S08]  /*9b20*/  HMMA.16816.F32 R28, R128.reuse, R112, R28 ;  /* 0x00000070801c723c */ /* 0x060ff0000000181c */
[----:B------:R-:W-:Y:S01]  /*9b30*/  HMMA.16816.F32 R32, R128, R114, R32 ;  /* 0x000000728020723c */ /* 0x000fe20000001820 */
[----:B------:R-:W-:Y:S05]  /*9b40*/  LDSM.16.M88.4 R112, [R155] ;  /* 0x000000009b70783b */ /* 0x000fea0000000200 */
[----:B------:R-:W4:Y:S02]  /*9b50*/  LDSM.16.M88.4 R128, [R151+0x4000] ;  /* 0x004000009780783b */ /* 0x000f240000000200 */
[C---:B-1----:R-:W-:Y:S08]  /*9b60*/  HMMA.16816.F32 R4, R116.reuse, R144, R4 ;  /* 0x000000907404723c */ /* 0x042ff00000001804 */
[C---:B------:R-:W-:Y:S08]  /*9b70*/  HMMA.16816.F32 R8, R116.reuse, R146, R8 ;  /* 0x000000927408723c */ /* 0x040ff00000001808 */
[C---:B--2---:R-:W-:Y:S08]  /*9b80*/  HMMA.16816.F32 R12, R116.reuse, R108, R12 ;  /* 0x0000006c740c723c */ /* 0x044ff0000000180c */
[C---:B------:R-:W-:Y:S01]  /*9b90*/  HMMA.16816.F32 R16, R116.reuse, R110, R16 ;  /* 0x0000006e7410723c */ /* 0x040fe20000001810 */
[----:B------:R-:W1:Y:S07]  /*9ba0*/  LDSM.16.M88.4 R108, [R151+0x5000] ;  /* 0x00500000976c783b */ /* 0x000e6e0000000200 */
[C---:B------:R-:W-:Y:S08]  /*9bb0*/  HMMA.16816.F32 R20, R116.reuse, R120, R20 ;  /* 0x000000787414723c */ /* 0x040ff00000001814 */
[C---:B------:R-:W-:Y:S01]  /*9bc0*/  HMMA.16816.F32 R24, R116.reuse, R122, R24 ;  /* 0x0000007a7418723c */ /* 0x040fe20000001818 */
[----:B------:R-:W2:Y:S07]  /*9bd0*/  LDSM.16.M88.4 R120, [R151+0x5800] ;  /* 0x005800009778783b */ /* 0x000eae0000000200 */
[C---:B---3--:R-:W-:Y:S08]  /*9be0*/  HMMA.16816.F32 R28, R116.reuse, R124, R28 ;  /* 0x0000007c741c723c */ /* 0x048ff0000000181c */
[----:B------:R-:W-:Y:S01]  /*9bf0*/  HMMA.16816.F32 R32, R116, R126, R32 ;  /* 0x0000007e7420723c */ /* 0x000fe20000001820 */
[----:B------:R-:W-:Y:S05]  /*9c00*/  LDSM.16.M88.4 R116, [R159+0x2000] ;  /* 0x002000009f74783b */ /* 0x000fea0000000200 */
[----:B------:R-:W3:Y:S02]  /*9c10*/  LDSM.16.M88.4 R124, [R158+UR5+0x6000] ;  /* 0x006000059e7c783b */ /* 0x000ee40008000200 */
[C---:B----4-:R-:W-:Y:S08]  /*9c20*/  HMMA.16816.F32 R4, R112.reuse, R128, R4 ;  /* 0x000000807004723c */ /* 0x050ff00000001804 */
[C---:B------:R-:W-:Y:S01]  /*9c30*/  HMMA.16816.F32 R8, R112.reuse, R130, R8 ;  /* 0x000000827008723c */ /* 0x040fe20000001808 */
[----:B------:R-:W-:Y:S07]  /*9c40*/  LDSM.16.M88.4 R128, [R153+0x7800] ;  /* 0x007800009980783b */ /* 0x000fee0000000200 */
[C---:B------:R-:W-:Y:S08]  /*9c50*/  HMMA.16816.F32 R12, R112.reuse, R132, R12 ;  /* 0x00000084700c723c */ /* 0x040ff0000000180c */
[C---:B------:R-:W-:Y:S08]  /*9c60*/  HMMA.16816.F32 R16, R112.reuse, R134, R16 ;  /* 0x000000867010723c */ /* 0x040ff00000001810 */
[C---:B-1----:R-:W-:Y:S08]  /*9c70*/  HMMA.16816.F32 R20, R112.reuse, R108, R20 ;  /* 0x0000006c7014723c */ /* 0x042ff00000001814 */
[C---:B------:R-:W-:Y:S01]  /*9c80*/  HMMA.16816.F32 R24, R112.reuse, R110, R24 ;  /* 0x0000006e7018723c */ /* 0x040fe20000001818 */
[----:B------:R-:W1:Y:S07]  /*9c90*/  LDSM.16.M88.4 R108, [R158+UR5+0x7800] ;  /* 0x007800059e6c783b */ /* 0x000e6e0008000200 */
[C---:B--2---:R-:W-:Y:S08]  /*9ca0*/  HMMA.16816.F32 R28, R112.reuse, R120, R28 ;  /* 0x00000078701c723c */ /* 0x044ff0000000181c */
[----:B------:R-:W-:Y:S01]  /*9cb0*/  HMMA.16816.F32 R32, R112, R122, R32 ;  /* 0x0000007a7020723c */ /* 0x000fe20000001820 */
[----:B------:R-:W-:Y:S05]  /*9cc0*/  LDSM.16.M88.4 R112, [R157+0x2000] ;  /* 0x002000009d70783b */ /* 0x000fea0000000200 */
[----:B------:R-:W2:Y:S02]  /*9cd0*/  LDSM.16.M88.4 R120, [R153+0x6000] ;  /* 0x006000009978783b */ /* 0x000ea40000000200 */
        /* <DEDUP_REMOVED lines=23> */
[----:B------:R-:W-:Y:S01]  /*9e50*/  HMMA.16816.F32 R32, R112, R130, R32 ;  /* 0x000000827020723c */ /* 0x000fe20000001820 */
[----:B------:R-:W3:Y:S07]  /*9e60*/  LDSM.16.M88.4 R112, [R152+0x7800] ;  /* 0x007800009870783b */ /* 0x000eee0000000200 */
[C---:B-1----:R-:W-:Y:S08]  /*9e70*/  HMMA.16816.F32 R4, R104.reuse, R108, R4 ;  /* 0x0000006c6804723c */ /* 0x042ff00000001804 */
[C---:B------:R-:W-:Y:S08]  /*9e80*/  HMMA.16816.F32 R8, R104.reuse, R110, R8 ;  /* 0x0000006e6808723c */ /* 0x040ff00000001808 */
[C---:B--2---:R-:W-:Y:S08]  /*9e90*/  HMMA.16816.F32 R12, R104.reuse, R100, R12 ;  /* 0x00000064680c723c */ /* 0x044ff0000000180c */
[C---:B------:R-:W-:Y:S01]  /*9ea0*/  HMMA.16816.F32 R16, R104.reuse, R102, R16 ;  /* 0x000000666810723c */ /* 0x040fe20000001810 */
[----:B------:R-:W1:Y:S07]  /*9eb0*/  LDSM.16.M88.4 R100, [R151+0x6800] ;  /* 0x006800009764783b */ /* 0x000e6e0000000200 */
[C---:B------:R-:W-:Y:S08]  /*9ec0*/  HMMA.16816.F32 R20, R104.reuse, R116, R20 ;  /* 0x000000746814723c */ /* 0x040ff00000001814 */
[C---:B------:R-:W-:Y:S08]  /*9ed0*/  HMMA.16816.F32 R24, R104.reuse, R118, R24 ;  /* 0x000000766818723c */ /* 0x040ff00000001818 */
[C---:B---3--:R-:W-:Y:S08]  /*9ee0*/  HMMA.16816.F32 R28, R104.reuse, R112, R28 ;  /* 0x00000070681c723c */ /* 0x048ff0000000181c */
[----:B------:R-:W-:Y:S01]  /*9ef0*/  HMMA.16816.F32 R32, R104, R114, R32 ;  /* 0x000000726820723c */ /* 0x000fe20000001820 */
[----:B------:R-:W2:Y:S07]  /*9f00*/  LDSM.16.M88.4 R104, [R151+0x7000] ;  /* 0x007000009768783b */ /* 0x000eae0000000200 */
[C---:B------:R-:W-:Y:S08]  /*9f10*/  HMMA.16816.F32 R4, R120.reuse, R124, R4 ;  /* 0x0000007c7804723c */ /* 0x040ff00000001804 */
[C---:B------:R-:W-:Y:S08]  /*9f20*/  HMMA.16816.F32 R8, R120.reuse, R126, R8 ;  /* 0x0000007e7808723c */ /* 0x040ff00000001808 */
[C---:B-1----:R-:W-:Y:S03]  /*9f30*/  HMMA.16816.F32 R12, R120.reuse, R100, R12 ;  /* 0x00000064780c723c */ /* 0x042fe6000000180c */
[----:B------:R-:W-:Y:S01]  /*9f40*/  FMUL.FTZ R181, R4, UR10 ;  /* 0x0000000a04b57c20 */ /* 0x000fe20008410000 */
[----:B------:R-:W-:Y:S01]  /*9f50*/  FMUL.FTZ R183, R5, UR10 ;  /* 0x0000000a05b77c20 */ /* 0x000fe20008410000 */
[----:B------:R-:W-:Y:S01]  /*9f60*/  FMUL.FTZ R185, R6, UR10 ;  /* 0x0000000a06b97c20 */ /* 0x000fe20008410000 */
[----:B------:R-:W-:Y:S02]  /*9f70*/  FMUL.FTZ R187, R7, UR10 ;  /* 0x0000000a07bb7c20 */ /* 0x000fe40008410000 */
[C---:B------:R-:W-:Y:S01]  /*9f80*/  HMMA.16816.F32 R16, R120.reuse, R102, R16 ;  /* 0x000000667810723c */ /* 0x040fe20000001810 */
[----:B------:R-:W1:Y:S01]  /*9f90*/  MUFU.TANH R181, R181 ;  /* 0x000000b500b57308 */ /* 0x000e620000002400 */
[----:B------:R-:W3:Y:S01]  /*9fa0*/  LDSM.16.M88.4 R100, [R151+0x7800] ;  /* 0x007800009764783b */ /* 0x000ee20000000200 */
[----:B------:R-:W-:Y:S04]  /*9fb0*/  DEPBAR.LE SB0, 0x0 ;  /* 0x000080000000791a */ /* 0x000fe80000000000 */
[----:B------:R-:W-:Y:S01]  /*9fc0*/  FMUL.FTZ R189, R8, UR10 ;  /* 0x0000000a08bd7c20 */ /* 0x000fe20008410000 */
[----:B------:R-:W-:Y:S03]  /*9fd0*/  FMUL.FTZ R191, R9, UR10 ;  /* 0x0000000a09bf7c20 */ /* 0x000fe60008410000 */
[----:B------:R-:W4:Y:S01]  /*9fe0*/  MUFU.TANH R183, R183 ;  /* 0x000000b700b77308 */ /* 0x000f220000002400 */
        /* <DEDUP_REMOVED lines=18> */
[----:B------:R-:W-:Y:S09]  /*a110*/  FMUL.FTZ R197, R23, UR10 ;  /* 0x0000000a17c57c20 */ /* 0x000ff20008410000 */
[----:B------:R2:W1:Y:S01]  /*a120*/  MUFU.TANH R145, R104 ;  /* 0x0000006800917308 */ /* 0x0004620000002400 */
[C---:B---3--:R-:W-:Y:S03]  /*a130*/  HMMA.16816.F32 R28, R120.reuse, R100, R28 ;  /* 0x00000064781c723c */ /* 0x048fe6000000181c */
[----:B------:R-:W-:Y:S01]  /*a140*/  FMUL.FTZ R101, R26, UR10 ;  /* 0x0000000a1a657c20 */ /* 0x000fe20008410000 */
[----:B------:R-:W-:Y:S01]  /*a150*/  FMUL.FTZ R100, R27, UR10 ;  /* 0x0000000a1b647c20 */ /* 0x000fe20008410000 */
[----:B-----5:R-:W-:Y:S04]  /*a160*/  FMUL.FTZ R180, R17, UR10 ;  /* 0x0000000a11b47c20 */ /* 0x020fe80008410000 */
[----:B------:R3:W1:Y:S01]  /*a170*/  MUFU.TANH R113, R107 ;  /* 0x0000006b00717308 */ /* 0x0006620000002400 */
[----:B------:R-:W-:Y:S03]  /*a180*/  HMMA.16816.F32 R32, R120, R102, R32 ;  /* 0x000000667820723c */ /* 0x000fe60000001820 */
[----:B----4-:R-:W-:Y:S06]  /*a190*/  FMUL.FTZ R105, R25, UR10 ;  /* 0x0000000a19697c20 */ /* 0x010fec0008410000 */
[----:B------:R-:W4:Y:S01]  /*a1a0*/  MUFU.TANH R109, R105 ;  /* 0x00000069006d7308 */ /* 0x000f220000002400 */
[----:B--2---:R-:W-:Y:S01]  /*a1b0*/  FMUL.FTZ R104, R24, UR10 ;  /* 0x0000000a18687c20 */ /* 0x004fe20008410000 */
[----:B------:R-:W-:Y:S08]  /*a1c0*/  FMUL.FTZ R102, R30, UR10 ;  /* 0x0000000a1e667c20 */ /* 0x000ff00008410000 */
[----:B------:R2:W1:Y:S01]  /*a1d0*/  MUFU.TANH R139, R106 ;  /* 0x0000006a008b7308 */ /* 0x0004620000002400 */
[----:B---3--:R-:W-:Y:S01]  /*a1e0*/  FMUL.FTZ R107, R28, UR10 ;  /* 0x0000000a1c6b7c20 */ /* 0x008fe20008410000 */
[----:B------:R-:W-:Y:S08]  /*a1f0*/  FMUL.FTZ R103, R34, UR10 ;  /* 0x0000000a22677c20 */ /* 0x000ff00008410000 */
[----:B------:R3:W1:Y:S10]  /*a200*/  MUFU.TANH R111, R104 ;  /* 0x00000068006f7308 */ /* 0x0006740000002400 */
[----:B------:R5:W1:Y:S01]  /*a210*/  MUFU.TANH R105, R102 ;  /* 0x0000006600697308 */ /* 0x000a620000002400 */
[----:B--2---:R-:W-:Y:S09]  /*a220*/  FMUL.FTZ R106, R29, UR10 ;  /* 0x0000000a1d6a7c20 */ /* 0x004ff20008410000 */
[----:B------:R2:W1:Y:S01]  /*a230*/  MUFU.TANH R119, R101 ;  /* 0x0000006500777308 */ /* 0x0004620000002400 */
[----:B---3--:R-:W-:Y:S09]  /*a240*/  FMUL.FTZ R104, R31, UR10 ;  /* 0x0000000a1f687c20 */ /* 0x008ff20008410000 */
[----:B------:R3:W1:Y:S01]  /*a250*/  MUFU.TANH R115, R100 ;  /* 0x0000006400737308 */ /* 0x0006620000002400 */
[----:B-----5:R-:W-:Y:S09]  /*a260*/  FMUL.FTZ R102, R35, UR10 ;  /* 0x0000000a23667c20 */ /* 0x020ff20008410000 */
[----:B------:R-:W1:Y:S01]  /*a270*/  MUFU.TANH R187, R187 ;  /* 0x000000bb00bb7308 */ /* 0x000e620000002400 */
[----:B--2---:R-:W-:Y:S09]  /*a280*/  FMUL.FTZ R101, R32, UR10 ;  /* 0x0000000a20657c20 */ /* 0x004ff20008410000 */
[----:B------:R-:W2:Y:S01]  /*a290*/  MUFU.TANH R189, R189 ;  /* 0x000000bd00bd7308 */ /* 0x000ea20000002400 */
[----:B---3--:R-:W-:Y:S09]  /*a2a0*/  FMUL.FTZ R100, R33, UR10 ;  /* 0x0000000a21647c20 */ /* 0x008ff20008410000 */
[----:B------:R-:W3:Y:S10]  /*a2b0*/  MUFU.TANH R191, R191 ;  /* 0x000000bf00bf7308 */ /* 0x000ef40000002400 */
[----:B------:R-:W1:Y:S10]  /*a2c0*/  MUFU.TANH R193, R193 ;  /* 0x000000c100c17308 */ /* 0x000e740000002400 */
[----:B------:R-:W1:Y:S10]  /*a2d0*/  MUFU.TANH R195, R195 ;  /* 0x000000c300c37308 */ /* 0x000e740000002400 */
[----:B------:R1:W1:Y:S10]  /*a2e0*/  MUFU.TANH R141, R188 ;  /* 0x000000bc008d7308 */ /* 0x0002740000002400 */
[----:B------:R1:W1:Y:S10]  /*a2f0*/  MUFU.TANH R147, R186 ;  /* 0x000000ba00937308 */ /* 0x0002740000002400 */
[----:B------:R1:W1:Y:S10]  /*a300*/  MUFU.TANH R131, R184 ;  /* 0x000000b800837308 */ /* 0x0002740000002400 */
[----:B------:R1:W1:Y:S10]  /*a310*/  MUFU.TANH R137, R182 ;  /* 0x000000b600897308 */ /* 0x0002740000002400 */
[----:B------:R1:W1:Y:S10]  /*a320*/  MUFU.TANH R135, R180 ;  /* 0x000000b400877308 */ /* 0x0002740000002400 */
[----:B------:R-:W1:Y:S10]  /*a330*/  MUFU.TANH R199, R199 ;  /* 0x000000c700c77308 */ /* 0x000e740000002400 */
[----:B------:R-:W1:Y:S10]  /*a340*/  MUFU.TANH R197, R197 ;  /* 0x000000c500c57308 */ /* 0x000e740000002400 */
[----:B------:R-:W1:Y:S10]  /*a350*/  MUFU.TANH R107, R107 ;  /* 0x0000006b006b7308 */ /* 0x000e740000002400 */
[----:B------:R-:W1:Y:S10]  /*a360*/  MUFU.TANH R106, R106 ;  /* 0x0000006a006a7308 */ /* 0x000e740000002400 */
[----:B------:R-:W1:Y:S10]  /*a370*/  MUFU.TANH R104, R104 ;  /* 0x0000006800687308 */ /* 0x000e740000002400 */
[----:B------:R1:W1:Y:S10]  /*a380*/  MUFU.TANH R117, R101 ;  /* 0x0000006500757308 */ /* 0x0002740000002400 */
[----:B------:R1:W1:Y:S10]  /*a390*/  MUFU.TANH R116, R100 ;  /* 0x0000006400747308 */ /* 0x0002740000002400 */
[----:B------:R-:W1:Y:S10]  /*a3a0*/  MUFU.TANH R103, R103 ;  /* 0x0000006700677308 */ /* 0x000e740000002400 */
[----:B------:R-:W1:Y:S01]  /*a3b0*/  MUFU.TANH R102, R102 ;  /* 0x0000006600667308 */ /* 0x000e620000002400 */
        /* <DEDUP_REMOVED lines=73> */
.L_x_5759:
        /* <DEDUP_REMOVED lines=49> */
.L_x_5758:
[C---:B------:R-:W-:Y:S01]  /*ab60*/  IADD3 R6, PT, PT, R175.reuse, -0x20, RZ ;  /* 0xffffffe0af067810 */ /* 0x040fe20007ffe0ff */
[----:B------:R-:W-:Y:S01]  /*ab70*/  LDSM.16.MT88.4 R12, [R154+0x8000] ;  /* 0x008000009a0c783b */ /* 0x000fe20000004200 */
[C---:B--2---:R-:W-:Y:S02]  /*ab80*/  IADD3 R4, PT, PT, R175.reuse, -0x18, RZ ;  /* 0xffffffe8af047810 */ /* 0x044fe40007ffe0ff */
[----:B------:R-:W-:Y:S02]  /*ab90*/  I2FP.F32.U32 R6, R6 ;  /* 0x0000000600067245 */ /* 0x000fe40000201000 */
[----:B------:R-:W-:Y:S02]  /*aba0*/  I2FP.F32.U32 R4, R4 ;  /* 0x0000000400047245 */ /* 0x000fe40000201000 */
[C---:B------:R-:W-:Y:S01]  /*abb0*/  IADD3 R8, PT, PT, R175.reuse, -0x1f, RZ ;  /* 0xffffffe1af087810 */ /* 0x040fe20007ffe0ff */
[CC--:B------:R-:W-:Y:S01]  /*abc0*/  FFMA.FTZ R185, R0.reuse, R6.reuse, R185 ;  /* 0x0000000600b97223 */ /* 0x0c0fe200000100b9 */
[C---:B-1----:R-:W-:Y:S01]  /*abd0*/  FFMA.FTZ R181, R0.reuse, R6, R181 ;  /* 0x0000000600b57223 */ /* 0x042fe200000100b5 */
[C---:B------:R-:W-:Y:S01]  /*abe0*/  IADD3 R6, PT, PT, R175.reuse, -0x17, RZ ;  /* 0xffffffe9af067810 */ /* 0x040fe20007ffe0ff */
[CC--:B------:R-:W-:Y:S01]  /*abf0*/  FFMA.FTZ R193, R0.reuse, R4.reuse, R193 ;  /* 0x0000000400c17223 */ /* 0x0c0fe200000100c1 */
[C---:B------:R-:W-:Y:S01]  /*ac00*/  FFMA.FTZ R189, R0.reuse, R4, R189 ;  /* 0x0000000400bd7223 */ /* 0x040fe200000100bd */
[C---:B------:R-:W-:Y:S01]  /*ac10*/  IADD3 R4, PT, PT, R175.reuse, -0xf, RZ ;  /* 0xfffffff1af047810 */ /* 0x040fe20007ffe0ff */
[----:B------:R-:W-:Y:S01]  /*ac20*/  LDSM.16.MT88.4 R20, [R150+0x8000] ;  /* 0x008000009614783b */ /* 0x000fe20000004200 */
        /* <DEDUP_REMOVED lines=9> */
[C---:B------:R-:W-:Y:S01]  /*acc0*/  FFMA.FTZ R131, R0.reuse, R4, R131 ;  /* 0x0000000400837223 */ /* 0x040fe20000010083 */
[----:B------:R-:W-:Y:S01]  /*acd0*/  I2FP.F32.U32 R6, R6 ;  /* 0x0000000600067245 */ /* 0x000fe20000201000 */
[C---:B------:R-:W-:Y:S01]  /*ace0*/  FFMA.FTZ R141, R0.reuse, R4, R141 ;  /* 0x00000004008d7223 */ /* 0x040fe2000001008d */
[C---:B------:R-:W-:Y:S01]  /*acf0*/  IADD3 R8, PT, PT, R175.reuse, -0x10, RZ ;  /* 0xfffffff0af087810 */ /* 0x040fe20007ffe0ff */
[----:B------:R-:W-:Y:S01]  /*ad00*/  LDSM.16.MT88.4 R28, [R149+0x8000] ;  /* 0x00800000951c783b */ /* 0x000fe20000004200 */
[C---:B------:R-:W-:Y:S01]  /*ad10*/  IADD3 R4, PT, PT, R175.reuse, 0x1, RZ ;  /* 0x00000001af047810 */ /* 0x040fe20007ffe0ff */
[CC--:B------:R-:W-:Y:S01]  /*ad20*/  FFMA.FTZ R145, R0.reuse, R6.reuse, R145 ;  /* 0x0000000600917223 */ /* 0x0c0fe20000010091 */
[----:B------:R-:W-:Y:S01]  /*ad30*/  I2FP.F32.U32 R5, R5 ;  /* 0x0000000500057245 */ /* 0x000fe20000201000 */
[C---:B------:R-:W-:Y:S01]  /*ad40*/  FFMA.FTZ R137, R0.reuse, R6, R137 ;  /* 0x0000000600897223 */ /* 0x040fe20000010089 */
[----:B------:R-:W-:Y:S02]  /*ad50*/  I2FP.F32.U32 R8, R8 ;  /* 0x0000000800087245 */ /* 0x000fe40000201000 */
[C---:B------:R-:W-:Y:S01]  /*ad60*/  IADD3 R6, PT, PT, R175.reuse, 0x9, RZ ;  /* 0x00000009af067810 */ /* 0x040fe20007ffe0ff */
[CC--:B------:R-:W-:Y:S01]  /*ad70*/  FFMA.FTZ R133, R0.reuse, R5.reuse, R133 ;  /* 0x0000000500857223 */ /* 0x0c0fe20000010085 */
[----:B------:R-:W-:Y:S01]  /*ad80*/  I2FP.F32.U32 R4, R4 ;  /* 0x0000000400047245 */ /* 0x000fe20000201000 */
[C---:B------:R-:W-:Y:S01]  /*ad90*/  FFMA.FTZ R135, R0.reuse, R5, R135 ;  /* 0x0000000500877223 */ /* 0x040fe20000010087 */
[CC--:B------:R-:W-:Y:S01]  /*ada0*/  FFMA.FTZ R147, R0.reuse, R8.reuse, R147 ;  /* 0x0000000800937223 */ /* 0x0c0fe20000010093 */
[C---:B------:R-:W-:Y:S01]  /*adb0*/  FFMA.FTZ R143, R0.reuse, R8, R143 ;  /* 0x00000008008f7223 */ /* 0x040fe2000001008f */
[----:B------:R-:W-:Y:S01]  /*adc0*/  I2FP.F32.U32 R6, R6 ;  /* 0x0000000600067245 */ /* 0x000fe20000201000 */
[CC--:B------:R-:W-:Y:S01]  /*add0*/  FFMA.FTZ R123, R0.reuse, R4.reuse, R197 ;  /* 0x00000004007b7223 */ /* 0x0c0fe200000100c5 */
[C---:B------:R-:W-:Y:S01]  /*ade0*/  IADD3 R5, PT, PT, R175.reuse, 0x10, RZ ;  /* 0x00000010af057810 */ /* 0x040fe20007ffe0ff */
[C---:B------:R-:W-:Y:S01]  /*adf0*/  FFMA.FTZ R113, R0.reuse, R4, R113 ;  /* 0x0000000400717223 */ /* 0x040fe20000010071 */
[----:B------:R-:W-:Y:S01]  /*ae00*/  IADD3 R8, PT, PT, R175, 0x8, RZ ;  /* 0x00000008af087810 */ /* 0x000fe20007ffe0ff */
[CC--:B------:R-:W-:Y:S01]  /*ae10*/  FFMA.FTZ R115, R0.reuse, R6.reuse, R115 ;  /* 0x0000000600737223 */ /* 0x0c0fe20000010073 */
[----:B------:R-:W-:Y:S01]  /*ae20*/  I2FP.F32.U32 R4, R5 ;  /* 0x0000000500047245 */ /* 0x000fe20000201000 */
[C---:B------:R-:W-:Y:S01]  /*ae30*/  FFMA.FTZ R109, R0.reuse, R6, R109 ;  /* 0x00000006006d7223 */ /* 0x040fe2000001006d */
[----:B------:R-:W-:Y:S02]  /*ae40*/  I2FP.F32.U32 R8, R8 ;  /* 0x0000000800087245 */ /* 0x000fe40000201000 */
[----:B------:R-:W-:Y:S01]  /*ae50*/  FMNMX3.FTZ R6, R3, R185, R187, !PT ;  /* 0x000000b903067276 */ /* 0x000fe200078100bb */
[CC--:B------:R-:W-:Y:S01]  /*ae60*/  FFMA.FTZ R105, R0.reuse, R4.reuse, R105 ;  /* 0x0000000400697223 */ /* 0x0c0fe20000010069 */
[C---:B------:R-:W-:Y:S01]  /*ae70*/  FFMA.FTZ R107, R0.reuse, R4, R107 ;  /* 0x00000004006b7223 */ /* 0x040fe2000001006b */
[CC--:B------:R-:W-:Y:S01]  /*ae80*/  FFMA.FTZ R119, R0.reuse, R8.reuse, R119 ;  /* 0x0000000800777223 */ /* 0x0c0fe20000010077 */
[----:B------:R-:W-:Y:S01]  /*ae90*/  FFMA.FTZ R111, R0, R8, R111 ;  /* 0x00000008006f7223 */ /* 0x000fe2000001006f */
[----:B------:R-:W-:Y:S02]  /*aea0*/  FMNMX3.FTZ R4, R6, R193, R195, !PT ;  /* 0x000000c106047276 */ /* 0x000fe400078100c3 */
[----:B------:R-:W-:Y:S02]  /*aeb0*/  FMNMX3.FTZ R8, R2, R181, R183, !PT ;  /* 0x000000b502087276 */ /* 0x000fe400078100b7 */
[----:B------:R-:W-:Y:S02]  /*aec0*/  I2FP.F32.U32 R121, R175 ;  /* 0x000000af00797245 */ /* 0x000fe40000201000 */
        /* <DEDUP_REMOVED lines=10> */
[----:B------:R-:W-:Y:S01]  /*af70*/  FFMA.FTZ R104, R0, R7, R104 ;  /* 0x0000000700687223 */ /* 0x000fe20000010068 */
[----:B------:R-:W-:Y:S01]  /*af80*/  FMNMX3.FTZ R4, R4, R139, R123, !PT ;  /* 0x0000008b04047276 */ /* 0x000fe2000781007b */
[----:B------:R-:W-:Y:S01]  /*af90*/  FFMA.FTZ R106, R0, R7, R106 ;  /* 0x00000007006a7223 */ /* 0x000fe2000001006a */
[----:B------:R-:W-:Y:S02]  /*afa0*/  FMNMX3.FTZ R8, R8, R137, R135, !PT ;  /* 0x0000008908087276 */ /* 0x000fe40007810087 */
[----:B------:R-:W-:Y:S02]  /*afb0*/  I2FP.F32.U32 R5, R5 ;  /* 0x0000000500057245 */ /* 0x000fe40000201000 */
[----:B------:R-:W-:Y:S02]  /*afc0*/  I2FP.F32.U32 R6, R6 ;  /* 0x0000000600067245 */ /* 0x000fe40000201000 */
[----:B------:R-:W-:Y:S01]  /*afd0*/  FMNMX3.FTZ R4, R4, R119, R115, !PT ;  /* 0x0000007704047276 */ /* 0x000fe20007810073 */
[----:B------:R-:W-:Y:S01]  /*afe0*/  FFMA.FTZ R102, R0, R5, R102 ;  /* 0x0000000500667223 */ /* 0x000fe20000010066 */
[----:B------:R-:W-:Y:S01]  /*aff0*/  FMNMX3.FTZ R8, R8, R121, R113, !PT ;  /* 0x0000007908087276 */ /* 0x000fe20007810071 */
[-C--:B------:R-:W-:Y:S01]  /*b000*/  FFMA.FTZ R103, R0, R6.reuse, R103 ;  /* 0x0000000600677223 */ /* 0x080fe20000010067 */
        /* <DEDUP_REMOVED lines=27> */
[----:B------:R-:W1:Y:S02]  /*b1c0*/  MUFU.EX2 R3, R3 ;  /* 0x0000000300037308 */ /* 0x000e640000000800 */
[--C-:B------:R-:W-:Y:S01]  /*b1d0*/  FFMA.FTZ R129, R185, UR4, -R108.reuse ;  /* 0x00000004b9817c23 */ /* 0x100fe2000801086c */
[----:B------:R-:W-:Y:S01]  /*b1e0*/  FSEL R118, R118, RZ, P0 ;  /* 0x000000ff76767208 */ /* 0x000fe20000000000 */
[--C-:B------:R-:W-:Y:S01]  /*b1f0*/  FFMA.FTZ R128, R187, UR4, -R108.reuse ;  /* 0x00000004bb807c23 */ /* 0x100fe2000801086c */
[--C-:B------:R-:W-:Y:S01]  /*b200*/  FFMA.FTZ R125, R193, UR4, -R108.reuse ;  /* 0x00000004c17d7c23 */ /* 0x100fe2000801086c */
[----:B------:R-:W-:Y:S04]  /*b210*/  FFMA.FTZ R124, R195, UR4, -R108 ;  /* 0x00000004c37c7c23 */ /* 0x000fe8000801086c */
[----:B------:R-:W2:Y:S01]  /*b220*/  MUFU.EX2 R2, R2 ;  /* 0x0000000200027308 */ /* 0x000ea20000000800 */
[--C-:B------:R-:W-:Y:S01]  /*b230*/  FFMA.FTZ R132, R181, UR4, -R118.reuse ;  /* 0x00000004b5847c23 */ /* 0x100fe20008010876 */
[--C-:B------:R-:W-:Y:S01]  /*b240*/  FFMA.FTZ R130, R183, UR4, -R118.reuse ;  /* 0x00000004b7827c23 */ /* 0x100fe20008010876 */
[--C-:B------:R-:W-:Y:S01]  /*b250*/  FFMA.FTZ R127, R189, UR4, -R118.reuse ;  /* 0x00000004bd7f7c23 */ /* 0x100fe20008010876 */
[----:B------:R-:W-:Y:S06]  /*b260*/  FFMA.FTZ R126, R191, UR4, -R118 ;  /* 0x00000004bf7e7c23 */ /* 0x000fec0008010876 */
[----:B------:R-:W-:Y:S01]  /*b270*/  MUFU.EX2 R129, R129 ;  /* 0x0000008100817308 */ /* 0x000fe20000000800 */
[--C-:B------:R-:W-:Y:S01]  /*b280*/  FFMA.FTZ R136, R131, UR4, -R108.reuse ;  /* 0x0000000483887c23 */ /* 0x100fe2000801086c */
[C---:B-1----:R-:W-:Y:S01]  /*b290*/  FMUL.FTZ R4, R3.reuse, R96 ;  /* 0x0000006003047220 */ /* 0x042fe20000410000 */
[C---:B------:R-:W-:Y:S07]  /*b2a0*/  FMUL.FTZ R5, R3.reuse, R97 ;  /* 0x0000006103057220 */ /* 0x040fee0000410000 */
[----:B------:R-:W1:Y:S01]  /*b2b0*/  MUFU.EX2 R128, R128 ;  /* 0x0000008000807308 */ /* 0x000e620000000800 */
[C---:B------:R-:W-:Y:S01]  /*b2c0*/  FMUL.FTZ R8, R3.reuse, R92 ;  /* 0x0000005c03087220 */ /* 0x040fe20000410000 */
[C---:B------:R-:W-:Y:S01]  /*b2d0*/  FMUL.FTZ R9, R3.reuse, R93 ;  /* 0x0000005d03097220 */ /* 0x040fe20000410000 */
[C---:B------:R-:W-:Y:S07]  /*b2e0*/  FMUL.FTZ R16, R3.reuse, R84 ;  /* 0x0000005403107220 */ /* 0x040fee0000410000 */
[----:B------:R-:W-:Y:S01]  /*b2f0*/  MUFU.EX2 R125, R125 ;  /* 0x0000007d007d7308 */ /* 0x000fe20000000800 */
[C---:B--2---:R-:W-:Y:S01]  /*b300*/  FMUL.FTZ R6, R2.reuse, R98 ;  /* 0x0000006202067220 */ /* 0x044fe20000410000 */
[C---:B------:R-:W-:Y:S01]  /*b310*/  FMUL.FTZ R7, R2.reuse, R99 ;  /* 0x0000006302077220 */ /* 0x040fe20000410000 */
[C---:B------:R-:W-:Y:S07]  /*b320*/  FMUL.FTZ R10, R2.reuse, R94 ;  /* 0x0000005e020a7220 */ /* 0x040fee0000410000 */
[----:B------:R-:W2:Y:S01]  /*b330*/  MUFU.EX2 R124, R124 ;  /* 0x0000007c007c7308 */ /* 0x000ea20000000800 */
[C---:B------:R-:W-:Y:S01]  /*b340*/  FMUL.FTZ R11, R2.reuse, R95 ;  /* 0x0000005f020b7220 */ /* 0x040fe20000410000 */
[C---:B------:R-:W-:Y:S01]  /*b350*/  FMUL.FTZ R18, R2.reuse, R86 ;  /* 0x0000005602127220 */ /* 0x040fe20000410000 */
[----:B------:R-:W-:Y:S07]  /*b360*/  FMUL.FTZ R19, R2, R87 ;  /* 0x0000005702137220 */ /* 0x000fee0000410000 */
[----:B------:R-:W-:Y:S01]  /*b370*/  MUFU.EX2 R132, R132 ;  /* 0x0000008400847308 */ /* 0x000fe20000000800 */
[C---:B------:R-:W-:Y:S01]  /*b380*/  FMUL.FTZ R17, R3.reuse, R85 ;  /* 0x0000005503117220 */ /* 0x040fe20000410000 */
[----:B-1----:R-:W-:Y:S01]  /*b390*/  F2FP.F16.F32.PACK_AB R97, R128, R129 ;  /* 0x000000818061723e */ /* 0x002fe200000000ff */
[----:B------:R-:W-:Y:S07]  /*b3a0*/  LDSM.16.MT88.4 R84, [R154+0xa800] ;  /* 0x00a800009a54783b */ /* 0x000fee0000004200 */
[----:B------:R-:W1:Y:S01]  /*b3b0*/  MUFU.EX2 R130, R130 ;  /* 0x0000008200827308 */ /* 0x000e620000000800 */
[C---:B------:R-:W-:Y:S01]  /*b3c0*/  FMUL.FTZ R26, R2.reuse, R78 ;  /* 0x0000004e021a7220 */ /* 0x040fe20000410000 */
[----:B------:R-:W-:Y:S01]  /*b3d0*/  FMUL.FTZ R27, R2, R79 ;  /* 0x0000004f021b7220 */ /* 0x000fe20000410000 */
[C---:B------:R-:W-:Y:S07]  /*b3e0*/  FMUL.FTZ R24, R3.reuse, R76 ;  /* 0x0000004c03187220 */ /* 0x040fee0000410000 */
[----:B------:R-:W-:Y:S01]  /*b3f0*/  MUFU.EX2 R127, R127 ;  /* 0x0000007f007f7308 */ /* 0x000fe20000000800 */
[C---:B------:R-:W-:Y:S01]  /*b400*/  FMUL.FTZ R25, R3.reuse, R77 ;  /* 0x0000004d03197220 */ /* 0x040fe20000410000 */
[----:B--2---:R-:W-:Y:S01]  /*b410*/  F2FP.F16.F32.PACK_AB R99, R124, R125 ;  /* 0x0000007d7c63723e */ /* 0x004fe200000000ff */
[----:B------:R-:W-:Y:S07]  /*b420*/  LDSM.16.MT88.4 R76, [R148+0xa000] ;  /* 0x00a00000944c783b */ /* 0x000fee0000004200 */
[----:B------:R-:W2:Y:S01]  /*b430*/  MUFU.EX2 R126, R126 ;  /* 0x0000007e007e7308 */ /* 0x000ea20000000800 */
[C---:B------:R-:W-:Y:S01]  /*b440*/  FMUL.FTZ R34, R2.reuse, R70 ;  /* 0x0000004602227220 */ /* 0x040fe20000410000 */
[----:B------:R-:W-:Y:S01]  /*b450*/  FMUL.FTZ R35, R2, R71 ;  /* 0x0000004702237220 */ /* 0x000fe20000410000 */
[C---:B------:R-:W-:Y:S01]  /*b460*/  FMUL.FTZ R32, R3.reuse, R68 ;  /* 0x0000004403207220 */ /* 0x040fe20000410000 */
[----:B------:R-:W-:Y:S01]  /*b470*/  FMUL.FTZ R33, R3, R69 ;  /* 0x0000004503217220 */ /* 0x000fe20000410000 */
[----:B------:R-:W-:Y:S01]  /*b480*/  FFMA.FTZ R134, R133, UR4, -R108 ;  /* 0x0000000485867c23 */ /* 0x000fe2000801086c */
[----:B-1----:R-:W-:Y:S01]  /*b490*/  F2FP.F16.F32.PACK_AB R96, R130, R132 ;  /* 0x000000848260723e */ /* 0x002fe200000000ff */
[----:B------:R-:W-:Y:S01]  /*b4a0*/  LDSM.16.MT88.4 R68, [R149+0xa000] ;  /* 0x00a000009544783b */ /* 0x000fe20000004200 */
[--C-:B------:R-:W-:Y:S01]  /*b4b0*/  FFMA.FTZ R138, R143, UR4, -R118.reuse ;  /* 0x000000048f8a7c23 */ /* 0x100fe20008010876 */
[----:B------:R-:W-:Y:S01]  /*b4c0*/  FFMA.FTZ R140, R135, UR4, -R118 ;  /* 0x00000004878c7c23 */ /* 0x000fe20008010876 */
[--C-:B------:R-:W-:Y:S01]  /*b4d0*/  FFMA.FTZ R147, R147, UR4, -R108.reuse ;  /* 0x0000000493937c23 */ /* 0x100fe2000801086c */
[----:B------:R-:W-:Y:S01]  /*b4e0*/  FFMA.FTZ R145, R145, UR4, -R108 ;  /* 0x0000000491917c23 */ /* 0x000fe2000801086c */
[----:B------:R-:W-:Y:S01]  /*b4f0*/  FFMA.FTZ R141, R141, UR4, -R118 ;  /* 0x000000048d8d7c23 */ /* 0x000fe20008010876 */
[--C-:B------:R-:W-:Y:S01]  /*b500*/  FFMA.FTZ R144, R123, UR4, -R108.reuse ;  /* 0x000000047b907c23 */ /* 0x100fe2000801086c */
[----:B--2---:R-:W-:Y:S01]  /*b510*/  F2FP.F16.F32.PACK_AB R98, R126, R127 ;  /* 0x0000007f7e62723e */ /* 0x004fe200000000ff */
[----:B------:R-:W-:Y:S01]  /*b520*/  LDSM.16.MT88.4 R92, [R149+0xa800] ;  /* 0x00a80000955c783b */ /* 0x000fe20000004200 */
[----:B------:R-:W-:Y:S01]  /*b530*/  FFMA.FTZ R142, R115, UR4, -R108 ;  /* 0x00000004738e7c23 */ /* 0x000fe2000801086c */
[--C-:B------:R-:W-:Y:S01]  /*b540*/  FFMA.FTZ R146, R113, UR4, -R118.reuse ;  /* 0x0000000471927c23 */ /* 0x100fe20008010876 */
[--C-:B------:R-:W-:Y:S01]  /*b550*/  FFMA.FTZ R143, R111, UR4, -R118.reuse ;  /* 0x000000046f8f7c23 */ /* 0x100fe20008010876 */
[----:B------:R-:W-:Y:S01]  /*b560*/  FFMA.FTZ R180, R109, UR4, -R118 ;  /* 0x000000046db47c23 */ /* 0x000fe20008010876 */
[--C-:B------:R-:W-:Y:S01]  /*b570*/  FFMA.FTZ R103, R103, UR4, -R108.reuse ;  /* 0x0000000467677c23 */ /* 0x100fe2000801086c */
[C---:B------:R-:W-:Y:S01]  /*b580*/  HMMA.16816.F32 R4, R96.reuse, R12, R4 ;  /* 0x0000000c6004723c */ /* 0x040fe20000001804 */
[----:B------:R1:W-:Y:S01]  /*b590*/  MUFU.EX2 R131, R147 ;  /* 0x0000009300837308 */ /* 0x0003e20000000800 */
[----:B------:R-:W-:Y:S03]  /*b5a0*/  LDSM.16.MT88.4 R112, [R148+0x9800] ;  /* 0x009800009470783b */ /* 0x000fe60000004200 */
[C---:B------:R-:W-:Y:S01]  /*b5b0*/  FMUL.FTZ R12, R3.reuse, R88 ;  /* 0x00000058030c7220 */ /* 0x040fe20000410000 */
[----:B------:R-:W-:Y:S01]  /*b5c0*/  FMUL.FTZ R13, R3, R89 ;  /* 0x00000059030d7220 */ /* 0x000fe20000410000 */
[----:B------:R-:W-:Y:S01]  /*b5d0*/  FFMA.FTZ R182, R102, UR4, -R108 ;  /* 0x0000000466b67c23 */ /* 0x000fe2000801086c */
[C---:B------:R-:W-:Y:S03]  /*b5e0*/  HMMA.16816.F32 R8, R96.reuse, R14, R8 ;  /* 0x0000000e6008723c */ /* 0x040fe60000001808 */
[----:B------:R2:W-:Y:S01]  /*b5f0*/  MUFU.EX2 R133, R145 ;  /* 0x0000009100857308 */ /* 0x0005e20000000800 */
[C---:B------:R-:W-:Y:S01]  /*b600*/  FMUL.FTZ R14, R2.reuse, R90 ;  /* 0x0000005a020e7220 */ /* 0x040fe20000410000 */
[----:B------:R-:W-:Y:S01]  /*b610*/  FMUL.FTZ R15, R2, R91 ;  /* 0x0000005b020f7220 */ /* 0x000fe20000410000 */
[----:B------:R-:W-:Y:S01]  /*b620*/  FFMA.FTZ R181, R107, UR4, -R118 ;  /* 0x000000046bb57c23 */ /* 0x000fe20008010876 */
[----:B------:R-:W3:Y:S01]  /*b630*/  LDSM.16.MT88.4 R88, [R148+0x8000] ;  /* 0x008000009458783b */ /* 0x000ee20000004200 */
[----:B-1----:R-:W-:Y:S01]  /*b640*/  FFMA.FTZ R147, R105, UR4, -R108 ;  /* 0x0000000469937c23 */ /* 0x002fe2000801086c */
[--C-:B------:R-:W-:Y:S01]  /*b650*/  FFMA.FTZ R184, R106, UR4, -R118.reuse ;  /* 0x000000046ab87c23 */ /* 0x100fe20008010876 */
[--C-:B------:R-:W-:Y:S01]  /*b660*/  FFMA.FTZ R186, R117, UR4, -R118.reuse ;  /* 0x0000000475ba7c23 */ /* 0x100fe20008010876 */
[--C-:B------:R-:W-:Y:S01]  /*b670*/  FFMA.FTZ R183, R116, UR4, -R118.reuse ;  /* 0x0000000474b77c23 */ /* 0x100fe20008010876 */
[C---:B------:R-:W-:Y:S01]  /*b680*/  HMMA.16816.F32 R12, R96.reuse, R20, R12 ;  /* 0x00000014600c723c */ /* 0x040fe2000000180c */
[----:B------:R-:W1:Y:S02]  /*b690*/  MUFU.EX2 R136, R136 ;  /* 0x0000008800887308 */ /* 0x000e640000000800 */
[C---:B------:R-:W-:Y:S01]  /*b6a0*/  FMUL.FTZ R20, R3.reuse, R80 ;  /* 0x0000005003147220 */ /* 0x040fe20000410000 */
[----:B------:R-:W-:Y:S01]  /*b6b0*/  FMUL.FTZ R21, R3, R81 ;  /* 0x0000005103157220 */ /* 0x000fe20000410000 */
[----:B--2---:R-:W-:Y:S01]  /*b6c0*/  FFMA.FTZ R145, R121, UR4, -R118 ;  /* 0x0000000479917c23 */ /* 0x004fe20008010876 */
[----:B------:R-:W-:Y:S01]  /*b6d0*/  FFMA.FTZ R104, R104, UR4, -R108 ;  /* 0x0000000468687c23 */ /* 0x000fe2000801086c */
[----:B------:R-:W-:Y:S01]  /*b6e0*/  LDSM.16.MT88.4 R120, [R150+0xb800] ;  /* 0x00b800009678783b */ /* 0x000fe20000004200 */
[C---:B------:R-:W-:Y:S03]  /*b6f0*/  HMMA.16816.F32 R16, R96.reuse, R22, R16 ;  /* 0x000000166010723c */ /* 0x040fe60000001810 */
[----:B------:R-:W-:Y:S01]  /*b700*/  MUFU.EX2 R134, R134 ;  /* 0x0000008600867308 */ /* 0x000fe20000000800 */
[C---:B------:R-:W-:Y:S01]  /*b710*/  FMUL.FTZ R22, R2.reuse, R82 ;  /* 0x0000005202167220 */ /* 0x040fe20000410000 */
[C---:B------:R-:W-:Y:S01]  /*b720*/  FMUL.FTZ R23, R2.reuse, R83 ;  /* 0x0000005302177220 */ /* 0x040fe20000410000 */
[C---:B------:R-:W-:Y:S01]  /*b730*/  FMUL.FTZ R38, R2.reuse, R38 ;  /* 0x0000002602267220 */ /* 0x040fe20000410000 */
[C---:B------:R-:W-:Y:S01]  /*b740*/  FMUL.FTZ R39, R2.reuse, R39 ;  /* 0x0000002702277220 */ /* 0x040fe20000410000 */
[----:B------:R-:W2:Y:S01]  /*b750*/  LDSM.16.MT88.4 R80, [R154+0xa000] ;  /* 0x00a000009a50783b */ /* 0x000ea20000004200 */
[C---:B------:R-:W-:Y:S01]  /*b760*/  FMUL.FTZ R36, R3.reuse, R36 ;  /* 0x0000002403247220 */ /* 0x040fe20000410000 */
[C---:B------:R-:W-:Y:S01]  /*b770*/  FMUL.FTZ R37, R3.reuse, R37 ;  /* 0x0000002503257220 */ /* 0x040fe20000410000 */
[C---:B------:R-:W-:Y:S01]  /*b780*/  FMUL.FTZ R42, R2.reuse, R42 ;  /* 0x0000002a022a7220 */ /* 0x040fe20000410000 */
[C---:B------:R-:W-:Y:S01]  /*b790*/  HMMA.16816.F32 R20, R96.reuse, R28, R20 ;  /* 0x0000001c6014723c */ /* 0x040fe20000001814 */
[----:B------:R-:W4:Y:S02]  /*b7a0*/  MUFU.EX2 R138, R138 ;  /* 0x0000008a008a7308 */ /* 0x000f240000000800 */
[C---:B------:R-:W-:Y:S01]  /*b7b0*/  FMUL.FTZ R28, R3.reuse, R72 ;  /* 0x00000048031c7220 */ /* 0x040fe20000410000 */
[C---:B------:R-:W-:Y:S01]  /*b7c0*/  FMUL.FTZ R29, R3.reuse, R73 ;  /* 0x00000049031d7220 */ /* 0x040fe20000410000 */
[C---:B------:R-:W-:Y:S01]  /*b7d0*/  FMUL.FTZ R43, R2.reuse, R43 ;  /* 0x0000002b022b7220 */ /* 0x040fe20000410000 */
[C---:B------:R-:W-:Y:S01]  /*b7e0*/  FMUL.FTZ R40, R3.reuse, R40 ;  /* 0x0000002803287220 */ /* 0x040fe20000410000 */
[C---:B------:R-:W-:Y:S01]  /*b7f0*/  FMUL.FTZ R41, R3.reuse, R41 ;  /* 0x0000002903297220 */ /* 0x040fe20000410000 */
[C---:B------:R-:W-:Y:S03]  /*b800*/  HMMA.16816.F32 R24, R96.reuse, R30, R24 ;  /* 0x0000001e6018723c */ /* 0x040fe60000001818 */
[----:B------:R-:W-:Y:S01]  /*b810*/  MUFU.EX2 R140, R140 ;  /* 0x0000008c008c7308 */ /* 0x000fe20000000800 */
[C---:B------:R-:W-:Y:S01]  /*b820*/  FMUL.FTZ R30, R2.reuse, R74 ;  /* 0x0000004a021e7220 */ /* 0x040fe20000410000 */
[C---:B------:R-:W-:Y:S01]  /*b830*/  FMUL.FTZ R31, R2.reuse, R75 ;  /* 0x0000004b021f7220 */ /* 0x040fe20000410000 */
[C---:B------:R-:W-:Y:S01]  /*b840*/  FMUL.FTZ R46, R2.reuse, R46 ;  /* 0x0000002e022e7220 */ /* 0x040fe20000410000 */
[----:B------:R-:W5:Y:S01]  /*b850*/  LDSM.16.MT88.4 R72, [R150+0xa000] ;  /* 0x00a000009648783b */ /* 0x000f620000004200 */
[C---:B------:R-:W-:Y:S01]  /*b860*/  FMUL.FTZ R47, R2.reuse, R47 ;  /* 0x0000002f022f7220 */ /* 0x040fe20000410000 */
[C---:B------:R-:W-:Y:S01]  /*b870*/  FMUL.FTZ R44, R3.reuse, R44 ;  /* 0x0000002c032c7220 */ /* 0x040fe20000410000 */
[C---:B------:R-:W-:Y:S01]  /*b880*/  FMUL.FTZ R45, R3.reuse, R45 ;  /* 0x0000002d032d7220 */ /* 0x040fe20000410000 */
[C---:B------:R-:W-:Y:S01]  /*b890*/  FMUL.FTZ R50, R2.reuse, R50 ;  /* 0x0000003202327220 */ /* 0x040fe20000410000 */
[C---:B---3--:R-:W-:Y:S01]  /*b8a0*/  HMMA.16816.F32 R28, R96.reuse, R88, R28 ;  /* 0x00000058601c723c */ /* 0x048fe2000000181c */
[----:B------:R-:W-:Y:S02]  /*b8b0*/  MUFU.EX2 R144, R144 ;  /* 0x0000009000907308 */ /* 0x000fe40000000800 */
[C---:B------:R-:W-:Y:S01]  /*b8c0*/  FMUL.FTZ R51, R2.reuse, R51 ;  /* 0x0000003302337220 */ /* 0x040fe20000410000 */
[C---:B------:R-:W-:Y:S01]  /*b8d0*/  FMUL.FTZ R48, R3.reuse, R48 ;  /* 0x0000003003307220 */ /* 0x040fe20000410000 */
[C---:B------:R-:W-:Y:S01]  /*b8e0*/  FMUL.FTZ R49, R3.reuse, R49 ;  /* 0x0000003103317220 */ /* 0x040fe20000410000 */
[C---:B------:R-:W-:Y:S01]  /*b8f0*/  FMUL.FTZ R62, R2.reuse, R62 ;  /* 0x0000003e023e7220 */ /* 0x040fe20000410000 */
[C---:B------:R-:W-:Y:S01]  /*b900*/  FMUL.FTZ R63, R2.reuse, R63 ;  /* 0x0000003f023f7220 */ /* 0x040fe20000410000 */
[C---:B------:R-:W-:Y:S01]  /*b910*/  HMMA.16816.F32 R32, R96.reuse, R90, R32 ;  /* 0x0000005a6020723c */ /* 0x040fe20000001820 */
[----:B------:R-:W-:Y:S02]  /*b920*/  LDSM.16.MT88.4 R88, [R150+0xa800] ;  /* 0x00a800009658783b */ /* 0x000fe40000004200 */
[----:B------:R-:W-:Y:S01]  /*b930*/  MUFU.EX2 R142, R142 ;  /* 0x0000008e008e7308 */ /* 0x000fe20000000800 */
[C---:B------:R-:W-:Y:S01]  /*b940*/  FMUL.FTZ R60, R3.reuse, R60 ;  /* 0x0000003c033c7220 */ /* 0x040fe20000410000 */
[C---:B------:R-:W-:Y:S01]  /*b950*/  FMUL.FTZ R61, R3.reuse, R61 ;  /* 0x0000003d033d7220 */ /* 0x040fe20000410000 */
[C---:B------:R-:W-:Y:S01]  /*b960*/  FMUL.FTZ R66, R2.reuse, R66 ;  /* 0x0000004202427220 */ /* 0x040fe20000410000 */
[C---:B------:R-:W-:Y:S01]  /*b970*/  FMUL.FTZ R67, R2.reuse, R67 ;  /* 0x0000004302437220 */ /* 0x040fe20000410000 */
[C---:B------:R-:W-:Y:S01]  /*b980*/  FMUL.FTZ R64, R3.reuse, R64 ;  /* 0x0000004003407220 */ /* 0x040fe20000410000 */
[C---:B------:R-:W-:Y:S01]  /*b990*/  FMUL.FTZ R65, R3.reuse, R65 ;  /* 0x0000004103417220 */ /* 0x040fe20000410000 */
[C---:B--2---:R-:W-:Y:S03]  /*b9a0*/  HMMA.16816.F32 R36, R96.reuse, R80, R36 ;  /* 0x000000506024723c */ /* 0x044fe60000001824 */
[----:B------:R-:W-:Y:S01]  /*b9b0*/  MUFU.EX2 R145, R145 ;  /* 0x0000009100917308 */ /* 0x000fe20000000800 */
[C---:B------:R-:W-:Y:S01]  /*b9c0*/  FMUL.FTZ R54, R2.reuse, R54 ;  /* 0x0000003602367220 */ /* 0x040fe20000410000 */
[C---:B------:R-:W-:Y:S01]  /*b9d0*/  FMUL.FTZ R55, R2.reuse, R55 ;  /* 0x0000003702377220 */ /* 0x040fe20000410000 */
[C---:B------:R-:W-:Y:S01]  /*b9e0*/  FMUL.FTZ R52, R3.reuse, R52 ;  /* 0x0000003403347220 */ /* 0x040fe20000410000 */
[C---:B------:R-:W-:Y:S01]  /*b9f0*/  FMUL.FTZ R53, R3.reuse, R53 ;  /* 0x0000003503357220 */ /* 0x040fe20000410000 */
[C---:B------:R-:W-:Y:S01]  /*ba00*/  FMUL.FTZ R58, R2.reuse, R58 ;  /* 0x0000003a023a7220 */ /* 0x040fe20000410000 */
[C---:B------:R-:W-:Y:S01]  /*ba10*/  HMMA.16816.F32 R40, R96.reuse, R82, R40 ;  /* 0x000000526028723c */ /* 0x040fe20000001828 */
[----:B------:R-:W-:Y:S03]  /*ba20*/  LDSM.16.MT88.4 R80, [R150+0x8800] ;  /* 0x008800009650783b */ /* 0x000fe60000004200 */
[----:B------:R-:W-:Y:S01]  /*ba30*/  MUFU.EX2 R146, R146 ;  /* 0x0000009200927308 */ /* 0x000fe20000000800 */
[C---:B------:R-:W-:Y:S01]  /*ba40*/  FMUL.FTZ R59, R2.reuse, R59 ;  /* 0x0000003b023b7220 */ /* 0x040fe20000410000 */
[C---:B------:R-:W-:Y:S01]  /*ba50*/  FMUL.FTZ R56, R3.reuse, R56 ;  /* 0x0000003803387220 */ /* 0x040fe20000410000 */
[C---:B------:R-:W-:Y:S07]  /*ba60*/  FMUL.FTZ R57, R3.reuse, R57 ;  /* 0x0000003903397220 */ /* 0x040fee0000410000 */
[----:B------:R-:W-:Y:S01]  /*ba70*/  MUFU.EX2 R143, R143 ;  /* 0x0000008f008f7308 */ /* 0x000fe20000000800 */
[----:B------:R-:W-:Y:S01]  /*ba80*/  FFMA.FTZ R129, R2, R179, R129 ;  /* 0x000000b302817223 */ /* 0x000fe20000010081 */
[----:B------:R-:W-:Y:S01]  /*ba90*/  ISETP.NE.AND P0, PT, R176, RZ, PT ;  /* 0x000000ffb000720c */ /* 0x000fe20003f05270 */
[----:B------:R-:W-:Y:S01]  /*baa0*/  FFMA.FTZ R132, R3, R178, R132 ;  /* 0x000000b203847223 */ /* 0x000fe20000010084 */
[C---:B-----5:R-:W-:Y:S06]  /*bab0*/  HMMA.16816.F32 R44, R96.reuse, R72, R44 ;  /* 0x00000048602c723c */ /* 0x060fec000000182c */
[----:B------:R-:W-:Y:S01]  /*bac0*/  MUFU.EX2 R180, R180 ;  /* 0x000000b400b47308 */ /* 0x000fe20000000800 */
[----:B------:R-:W-:Y:S01]  /*bad0*/  FADD.FTZ R128, R128, R129 ;  /* 0x0000008180807221 */ /* 0x000fe20000010000 */
[----:B------:R-:W-:Y:S08]  /*bae0*/  FADD.FTZ R132, R130, R132 ;  /* 0x0000008482847221 */ /* 0x000ff00000010000 */
[----:B------:R-:W-:Y:S01]  /*baf0*/  MUFU.EX2 R147, R147 ;  /* 0x0000009300937308 */ /* 0x000fe20000000800 */
[----:B------:R-:W-:Y:S01]  /*bb00*/  FADD.FTZ R125, R125, R128 ;  /* 0x000000807d7d7221 */ /* 0x000fe20000010000 */
[C---:B------:R-:W-:Y:S01]  /*bb10*/  HMMA.16816.F32 R48, R96.reuse, R74, R48 ;  /* 0x0000004a6030723c */ /* 0x040fe20000001830 */
[----:B------:R-:W2:Y:S07]  /*bb20*/  LDSM.16.MT88.4 R72, [R154+0x8800] ;  /* 0x008800009a48783b */ /* 0x000eae0000004200 */
[----:B------:R-:W3:Y:S01]  /*bb30*/  MUFU.EX2 R102, R104 ;  /* 0x0000006800667308 */ /* 0x000ee20000000800 */
[----:B------:R-:W-:Y:S01]  /*bb40*/  FADD.FTZ R3, R127, R132 ;  /* 0x000000847f037221 */ /* 0x000fe20000010000 */
[----:B------:R-:W-:Y:S08]  /*bb50*/  FADD.FTZ R124, R124, R125 ;  /* 0x0000007d7c7c7221 */ /* 0x000ff00000010000 */
[----:B------:R-:W-:Y:S01]  /*bb60*/  MUFU.EX2 R103, R103 ;  /* 0x0000006700677308 */ /* 0x000fe20000000800 */
[----:B------:R-:W-:Y:S01]  /*bb70*/  FADD.FTZ R3, R126, R3 ;  /* 0x000000037e037221 */ /* 0x000fe20000010000 */
[C---:B------:R-:W-:Y:S08]  /*bb80*/  HMMA.16816.F32 R52, R96.reuse, R68, R52 ;  /* 0x000000446034723c */ /* 0x040ff00000001834 */
[----:B------:R-:W5:Y:S01]  /*bb90*/  MUFU.EX2 R182, R182 ;  /* 0x000000b600b67308 */ /* 0x000f620000000800 */
[----:B------:R-:W-:Y:S01]  /*bba0*/  FFMA.FTZ R68, R137, UR4, -R118 ;  /* 0x0000000489447c23 */ /* 0x000fe20008010876 */
[----:B-1----:R-:W-:Y:S01]  /*bbb0*/  F2FP.F16.F32.PACK_AB R69, R136, R131 ;  /* 0x000000838845723e */ /* 0x002fe200000000ff */
[----:B------:R-:W-:Y:S07]  /*bbc0*/  FADD.FTZ R131, R131, R124 ;  /* 0x0000007c83837221 */ /* 0x000fee0000010000 */
[----:B------:R1:W2:Y:S01]  /*bbd0*/  MUFU.EX2 R137, R141 ;  /* 0x0000008d00897308 */ /* 0x0002a20000000800 */
[----:B----4-:R-:W-:Y:S01]  /*bbe0*/  FADD.FTZ R2, R138, R3 ;  /* 0x000000038a027221 */ /* 0x010fe20000010000 */
[C---:B------:R-:W-:Y:S08]  /*bbf0*/  HMMA.16816.F32 R56, R96.reuse, R70, R56 ;  /* 0x000000466038723c */ /* 0x040ff00000001838 */
[----:B------:R2:W4:Y:S01]  /*bc00*/  MUFU.EX2 R135, R68 ;  /* 0x0000004400877308 */ /* 0x0005220000000800 */
[----:B------:R-:W-:Y:S01]  /*bc10*/  F2FP.F16.F32.PACK_AB R71, R134, R133 ;  /* 0x000000858647723e */ /* 0x000fe200000000ff */
[----:B------:R-:W-:Y:S01]  /*bc20*/  FADD.FTZ R136, R136, R131 ;  /* 0x0000008388887221 */ /* 0x000fe20000010000 */
[----:B---3--:R-:W-:Y:S07]  /*bc30*/  F2FP.F16.F32.PACK_AB R105, R102, R147 ;  /* 0x000000936669723e */ /* 0x008fee00000000ff */
[----:B------:R-:W-:Y:S01]  /*bc40*/  MUFU.EX2 R181, R181 ;  /* 0x000000b500b57308 */ /* 0x000fe20000000800 */
[C---:B------:R-:W-:Y:S09]  /*bc50*/  HMMA.16816.F32 R60, R96.reuse, R76, R60 ;  /* 0x0000004c603c723c */ /* 0x040ff2000000183c */
[----:B------:R-:W3:Y:S01]  /*bc60*/  MUFU.EX2 R184, R184 ;  /* 0x000000b800b87308 */ /* 0x000ee20000000800 */
[----:B-----5:R-:W-:Y:S01]  /*bc70*/  F2FP.F16.F32.PACK_AB R107, R182, R103 ;  /* 0x00000067b66b723e */ /* 0x020fe200000000ff */
[--C-:B-1----:R-:W-:Y:S01]  /*bc80*/  FFMA.FTZ R141, R139, UR4, -R108.reuse ;  /* 0x000000048b8d7c23 */ /* 0x102fe2000801086c */
[----:B------:R-:W-:Y:S07]  /*bc90*/  FFMA.FTZ R139, R119, UR4, -R108 ;  /* 0x00000004778b7c23 */ /* 0x000fee000801086c */
[----:B------:R-:W-:Y:S01]  /*bca0*/  MUFU.EX2 R186, R186 ;  /* 0x000000ba00ba7308 */ /* 0x000fe20000000800 */
[----:B------:R-:W-:Y:S01]  /*bcb0*/  LDSM.16.MT88.4 R108, [R149+0x9800] ;  /* 0x00980000956c783b */ /* 0x000fe20000004200 */
[----:B------:R-:W-:Y:S08]  /*bcc0*/  HMMA.16816.F32 R64, R96, R78, R64 ;  /* 0x0000004e6040723c */ /* 0x000ff00000001840 */
[----:B------:R-:W-:Y:S01]  /*bcd0*/  MUFU.EX2 R141, R141 ;  /* 0x0000008d008d7308 */ /* 0x000fe20000000800 */
[C---:B--2---:R-:W-:Y:S01]  /*bce0*/  F2FP.F16.F32.PACK_AB R68, R137.reuse, R138 ;  /* 0x0000008a8944723e */ /* 0x044fe200000000ff */
[----:B------:R-:W-:Y:S01]  /*bcf0*/  FADD.FTZ R2, R137, R2 ;  /* 0x0000000289027221 */ /* 0x000fe20000010000 */
[----:B----4-:R-:W-:Y:S07]  /*bd00*/  F2FP.F16.F32.PACK_AB R70, R140, R135 ;  /* 0x000000878c46723e */ /* 0x010fee00000000ff */
[----:B------:R-:W-:Y:S01]  /*bd10*/  MUFU.EX2 R139, R139 ;  /* 0x0000008b008b7308 */ /* 0x000fe20000000800 */
[----:B------:R-:W1:Y:S01]  /*bd20*/  LDSM.16.MT88.4 R76, [R149+0x8800] ;  /* 0x00880000954c783b */ /* 0x000e620000004200 */
[----:B---3--:R-:W-:Y:S01]  /*bd30*/  F2FP.F16.F32.PACK_AB R104, R184, R181 ;  /* 0x000000b5b868723e */ /* 0x008fe200000000ff */
[----:B------:R-:W-:Y:S07]  /*bd40*/  FADD.FTZ R133, R133, R136 ;  /* 0x0000008885857221 */ /* 0x000fee0000010000 */
[----:B------:R-:W2:Y:S01]  /*bd50*/  MUFU.EX2 R183, R183 ;  /* 0x000000b700b77308 */ /* 0x000ea20000000800 */
[----:B------:R-:W-:Y:S01]  /*bd60*/  FADD.FTZ R135, R135, R2 ;  /* 0x0000000287877221 */ /* 0x000fe20000010000 */
[C---:B------:R-:W-:Y:S01]  /*bd70*/  HMMA.16816.F32 R4, R68.reuse, R72, R4 ;  /* 0x000000484404723c */ /* 0x040fe20000001804 */
[----:B------:R-:W-:Y:S04]  /*bd80*/  LDSM.16.MT88.4 R116, [R154+0xb800] ;  /* 0x00b800009a74783b */ /* 0x000fe80000004200 */
[----:B------:R-:W-:Y:S01]  /*bd90*/  MOV R2, R101 ;  /* 0x0000006500027202 */ /* 0x000fe20000000f00 */
[----:B------:R-:W-:Y:S01]  /*bda0*/  FADD.FTZ R134, R134, R133 ;  /* 0x0000008586867221 */ /* 0x000fe20000010000 */
[----:B------:R-:W-:Y:S01]  /*bdb0*/  FADD.FTZ R140, R140, R135 ;  /* 0x000000878c8c7221 */ /* 0x000fe20000010000 */
[C---:B------:R-:W-:Y:S01]  /*bdc0*/  HMMA.16816.F32 R8, R68.reuse, R74, R8 ;  /* 0x0000004a4408723c */ /* 0x040fe20000001808 */
[----:B------:R-:W3:Y:S02]  /*bdd0*/  LDSM.16.MT88.4 R72, [R148+0x8800] ;  /* 0x008800009448783b */ /* 0x000ee40000004200 */
[----:B--2---:R-:W-:Y:S05]  /*bde0*/  F2FP.F16.F32.PACK_AB R106, R183, R186 ;  /* 0x000000bab76a723e */ /* 0x004fea00000000ff */
[C---:B------:R-:W-:Y:S08]  /*bdf0*/  HMMA.16816.F32 R12, R68.reuse, R80, R12 ;  /* 0x00000050440c723c */ /* 0x040ff0000000180c */
[C---:B------:R-:W-:Y:S01]  /*be00*/  HMMA.16816.F32 R16, R68.reuse, R82, R16 ;  /* 0x000000524410723c */ /* 0x040fe20000001810 */
[----:B------:R-:W2:Y:S07]  /*be10*/  LDSM.16.MT88.4 R80, [R148+0xa800] ;  /* 0x00a800009450783b */ /* 0x000eae0000004200 */
[C---:B-1----:R-:W-:Y:S08]  /*be20*/  HMMA.16816.F32 R20, R68.reuse, R76, R20 ;  /* 0x0000004c4414723c */ /* 0x042ff00000001814 */
[C---:B------:R-:W-:Y:S01]  /*be30*/  HMMA.16816.F32 R24, R68.reuse, R78, R24 ;  /* 0x0000004e4418723c */ /* 0x040fe20000001818 */
[----:B------:R-:W-:Y:S07]  /*be40*/  LDSM.16.MT88.4 R76, [R150+0x9000] ;  /* 0x00900000964c783b */ /* 0x000fee0000004200 */
[C---:B---3--:R-:W-:Y:S08]  /*be50*/  HMMA.16816.F32 R28, R68.reuse, R72, R28 ;  /* 0x00000048441c723c */ /* 0x048ff0000000181c */
        /* <DEDUP_REMOVED lines=12> */
[----:B------:R-:W-:Y:S01]  /*bf20*/  HMMA.16816.F32 R64, R68, R82, R64 ;  /* 0x000000524440723c */ /* 0x000fe20000001840 */
[----:B------:R-:W2:Y:S02]  /*bf30*/  LDSM.16.MT88.4 R80, [R150+0xb000] ;  /* 0x00b000009650783b */ /* 0x000ea40000004200 */
[----:B------:R-:W-:Y:S01]  /*bf40*/  F2FP.F16.F32.PACK_AB R69, R144, R141 ;  /* 0x0000008d9045723e */ /* 0x000fe200000000ff */
[----:B------:R-:W-:Y:S01]  /*bf50*/  FADD.FTZ R141, R141, R134 ;  /* 0x000000868d8d7221 */ /* 0x000fe20000010000 */
[----:B------:R-:W-:Y:S02]  /*bf60*/  F2FP.F16.F32.PACK_AB R71, R142, R139 ;  /* 0x0000008b8e47723e */ /* 0x000fe400000000ff */
[----:B------:R-:W-:Y:S01]  /*bf70*/  F2FP.F16.F32.PACK_AB R68, R146, R145 ;  /* 0x000000919244723e */ /* 0x000fe200000000ff */
[----:B------:R-:W-:Y:S01]  /*bf80*/  FADD.FTZ R145, R145, R140 ;  /* 0x0000008c91917221 */ /* 0x000fe20000010000 */
[----:B------:R-:W-:Y:S01]  /*bf90*/  F2FP.F16.F32.PACK_AB R70, R180, R143 ;  /* 0x0000008fb446723e */ /* 0x000fe200000000ff */
[----:B------:R-:W-:Y:S02]  /*bfa0*/  FADD.FTZ R144, R144, R141 ;  /* 0x0000008d90907221 */ /* 0x000fe40000010000 */
[----:B------:R-:W-:Y:S02]  /*bfb0*/  FADD.FTZ R146, R146, R145 ;  /* 0x0000009192927221 */ /* 0x000fe40000010000 */
[----:B------:R-:W-:Y:S02]  /*bfc0*/  FADD.FTZ R139, R139, R144 ;  /* 0x000000908b8b7221 */ /* 0x000fe40000010000 */
        /* <DEDUP_REMOVED lines=9> */
[C---:B------:R-:W-:Y:S03]  /*c060*/  HMMA.16816.F32 R12, R68.reuse, R76, R12 ;  /* 0x0000004c440c723c */ /* 0x040fe6000000180c */
[----:B------:R-:W-:Y:S01]  /*c070*/  FADD.FTZ R3, R184, R3 ;  /* 0x00000003b8037221 */ /* 0x000fe20000010000 */
[----:B------:R-:W-:Y:S03]  /*c080*/  FADD.FTZ R103, R103, R102 ;  /* 0x0000006667677221 */ /* 0x000fe60000010000 */
[----:B------:R-:W-:Y:S01]  /*c090*/  FADD.FTZ R178, R186, R3 ;  /* 0x00000003bab27221 */ /* 0x000fe20000010000 */
[C---:B------:R-:W-:Y:S01]  /*c0a0*/  HMMA.16816.F32 R16, R68.reuse, R78, R16 ;  /* 0x0000004e4410723c */ /* 0x040fe20000001810 */
[----:B------:R-:W1:Y:S02]  /*c0b0*/  LDSM.16.MT88.4 R76, [R148+0xb000] ;  /* 0x00b00000944c783b */ /* 0x000e640000004200 */
[----:B------:R-:W-:Y:S01]  /*c0c0*/  MOV R3, R100 ;  /* 0x0000006400037202 */ /* 0x000fe20000000f00 */
[----:B------:R-:W-:Y:S01]  /*c0d0*/  FADD.FTZ R179, R182, R103 ;  /* 0x00000067b6b37221 */ /* 0x000fe20000010000 */
[----:B------:R-:W-:Y:S03]  /*c0e0*/  FADD.FTZ R178, R183, R178 ;  /* 0x000000b2b7b27221 */ /* 0x000fe60000010000 */
[C---:B---3--:R-:W-:Y:S08]  /*c0f0*/  HMMA.16816.F32 R20, R68.reuse, R84, R20 ;  /* 0x000000544414723c */ /* 0x048ff00000001814 */
[C---:B------:R-:W-:Y:S01]  /*c100*/  HMMA.16816.F32 R24, R68.reuse, R86, R24 ;  /* 0x000000564418723c */ /* 0x040fe20000001818 */
[----:B------:R-:W-:Y:S07]  /*c110*/  LDSM.16.MT88.4 R84, [R150+0x9800] ;  /* 0x009800009654783b */ /* 0x000fee0000004200 */
[C---:B----4-:R-:W-:Y:S08]  /*c120*/  HMMA.16816.F32 R28, R68.reuse, R88, R28 ;  /* 0x00000058441c723c */ /* 0x050ff0000000181c */
[C---:B------:R-:W-:Y:S08]  /*c130*/  HMMA.16816.F32 R32, R68.reuse, R90, R32 ;  /* 0x0000005a4420723c */ /* 0x040ff00000001820 */
[C---:B-----5:R-:W-:Y:S08]  /*c140*/  HMMA.16816.F32 R36, R68.reuse, R92, R36 ;  /* 0x0000005c4424723c */ /* 0x060ff00000001824 */
[C---:B------:R-:W-:Y:S01]  /*c150*/  HMMA.16816.F32 R40, R68.reuse, R94, R40 ;  /* 0x0000005e4428723c */ /* 0x040fe20000001828 */
[----:B------:R-:W3:Y:S07]  /*c160*/  LDSM.16.MT88.4 R92, [R154+0x9800] ;  /* 0x009800009a5c783b */ /* 0x000eee0000004200 */
[C---:B--2---:R-:W-:Y:S08]  /*c170*/  HMMA.16816.F32 R44, R68.reuse, R80, R44 ;  /* 0x00000050442c723c */ /* 0x044ff0000000182c */
[C---:B------:R-:W-:Y:S08]  /*c180*/  HMMA.16816.F32 R48, R68.reuse, R82, R48 ;  /* 0x000000524430723c */ /* 0x040ff00000001830 */
[C---:B-1----:R-:W-:Y:S08]  /*c190*/  HMMA.16816.F32 R52, R68.reuse, R72, R52 ;  /* 0x000000484434723c */ /* 0x042ff00000001834 */
[C---:B------:R-:W-:Y:S08]  /*c1a0*/  HMMA.16816.F32 R56, R68.reuse, R74, R56 ;  /* 0x0000004a4438723c */ /* 0x040ff00000001838 */
[C---:B------:R-:W-:Y:S08]  /*c1b0*/  HMMA.16816.F32 R60, R68.reuse, R76, R60 ;  /* 0x0000004c443c723c */ /* 0x040ff0000000183c */
[----:B------:R-:W-:Y:S08]  /*c1c0*/  HMMA.16816.F32 R64, R68, R78, R64 ;  /* 0x0000004e4440723c */ /* 0x000ff00000001840 */
[C---:B---3--:R-:W-:Y:S01]  /*c1d0*/  HMMA.16816.F32 R96, R104.reuse, R92, R4 ;  /* 0x0000005c6860723c */ /* 0x048fe20000001804 */
        /* <DEDUP_REMOVED lines=19> */
.L_x_5756:
        /* <DEDUP_REMOVED lines=220> */
.L_x_5762:
[----:B------:R-:W-:Y:S05]  /*d0d0*/  BSYNC.RECONVERGENT B0 ;  /* 0x0000000000007941 */ /* 0x000fea0003800200 */
.L_x_5761:
        /* <DEDUP_REMOVED lines=32> */
.L_x_5764:
[----:B------:R-:W-:Y:S05]  /*d2e0*/  BSYNC.RECONVERGENT B0 ;  /* 0x0000000000007941 */ /* 0x000fea0003800200 */
.L_x_5763:
        /* <DEDUP_REMOVED lines=20> */
.L_x_5766:
[----:B------:R-:W-:Y:S05]  /*d430*/  BSYNC.RECONVERGENT B0 ;  /* 0x0000000000007941 */ /* 0x000fea0003800200 */
.L_x_5765:
        /* <DEDUP_REMOVED lines=20> */
.L_x_5768:
[----:B------:R-:W-:Y:S05]  /*d580*/  BSYNC.RECONVERGENT B0 ;  /* 0x0000000000007941 */ /* 0x000fea0003800200 */
.L_x_5767:
        /* <DEDUP_REMOVED lines=20> */
.L_x_5769:
        /* <DEDUP_REMOVED lines=11> */
.L_x_7267:


//--------------------- .text._ZN5flash24flash_fwd_splitkv_kernelI23Flash_fwd_kernel_traitsILi128ELi64ELi64ELi4ELb0ELb0EN7cutlass6half_tE19Flash_kernel_traitsILi128ELi64ELi64ELi4ES3_EELb1ELb0ELb0ELb0ELb1ELb0ELb0ELb1EEEvNS_16Flash_fwd_paramsE --------------------------
	.section	.text._ZN5flash24flash_fwd_splitkv_kernelI23Flash_fwd_kernel_traitsILi128ELi64ELi64ELi4ELb0ELb0EN7cutlass6half_tE19Flash_kernel_traitsILi128ELi64ELi64ELi4ES3_EELb1ELb0ELb0ELb0ELb1ELb0ELb0ELb1EEEvNS_16Flash_fwd_paramsE,"ax",@progbits
	.align	128
        .global         _ZN5flash24flash_fwd_splitkv_kernelI23Flash_fwd_kernel_traitsILi128ELi64ELi64ELi4ELb0ELb0EN7cutlass6half_tE19Flash_kernel_traitsILi128ELi64ELi64ELi4ES3_EELb1ELb0ELb0ELb0ELb1ELb0ELb0ELb1EEEvNS_16Flash_fwd_paramsE
        .type           _ZN5flash24flash_fwd_splitkv_kernelI23Flash_fwd_kernel_traitsILi128ELi64ELi64ELi4ELb0ELb0EN7cutlass6half_tE19Flash_kernel_traitsILi128ELi64ELi64ELi4ES3_EELb1ELb0ELb0ELb0ELb1ELb0ELb0ELb1EEEvNS_16Flash_fwd_paramsE,@function
        .size           _ZN5flash24flash_fwd_splitkv_kernelI23Flash_fwd_kernel_traitsILi128ELi64ELi64ELi4ELb0ELb0EN7cutlass6half_tE19Flash_kernel_traitsILi128ELi64ELi64ELi4ES3_EELb1ELb0ELb0ELb0ELb1ELb0ELb0ELb1EEEvNS_16Flash_fwd_paramsE,(.L_x_7268 - _ZN5flash24flash_fwd_splitkv_kernelI23Flash_fwd_kernel_traitsILi128ELi64ELi64ELi4ELb0ELb0EN7cutlass6half_tE19Flash_kernel_traitsILi128ELi64ELi64ELi4ES3_EELb1ELb0ELb0ELb0ELb1ELb0ELb0ELb1EEEvNS_16Flash_fwd_paramsE)
        .other          _ZN5flash24flash_fwd_splitkv_kernelI23Flash_fwd_kernel_traitsILi128ELi64ELi64ELi4ELb0ELb0EN7cutlass6half_tE19Flash_kernel_traitsILi128ELi64ELi64ELi4ES3_EELb1ELb0ELb0ELb0ELb1ELb0ELb0ELb1EEEvNS_16Flash_fwd_paramsE,@"STO_CUDA_ENTRY STV_DEFAULT"
_ZN5flash24flash_fwd_splitkv_kernelI23Flash_fwd_kernel_traitsILi128ELi64ELi64ELi4ELb0ELb0EN7cutlass6half_tE19Flash_kernel_traitsILi128ELi64ELi64ELi4ES3_EELb1ELb0ELb0ELb0ELb1ELb0ELb0ELb1EEEvNS_16Flash_fwd_paramsE:
.text._ZN5flash24flash_fwd_splitkv_kernelI23Flash_fwd_kernel_traitsILi128ELi64ELi64ELi4ELb0ELb0EN7cutlass6half_tE19Flash_kernel_traitsILi128ELi64ELi64ELi4ES3_EELb1ELb0ELb0ELb0ELb1ELb0ELb0ELb1EEEvNS_16Flash_fwd_paramsE:
[----:B------:R-:W-:Y:S01]  /*0000*/  LDC R1, c[0x0][0x37c] ;  /* 0x0000df00ff017b82 */ /* 0x000fe20000000800 */
[----:B------:R-:W1:Y:S07]  /*0010*/  S2R R155, SR_CTAID.Y ;  /* 0x00000000009b7919 */ /* 0x000e6e0000002600 */
[----:B------:R-:W2:Y:S01]  /*0020*/  LDC.64 R4, c[0x0][0x460] ;  /* 0x00011800ff047b82 */ /* 0x000ea20000000a00 */
[----:B------:R-:W3:Y:S01]  /*0030*/  LDCU.64 UR4, c[0x0][0x470] ;  /* 0x00008e00ff0477ac */ /* 0x000ee20008000a00 */
[----:B------:R-:W-:Y:S01]  /*0040*/  IMAD.MOV.U32 R152, RZ, RZ, -0x1 ;  /* 0xffffffffff987424 */ /* 0x000fe200078e00ff */
[----:B------:R-:W4:Y:S05]  /*0050*/  LDCU.64 UR6, c[0x0][0x358] ;  /* 0x00006b00ff0677ac */ /* 0x000f2a0008000a00 */
[----:B------:R-:W4:Y:S08]  /*0060*/  LDC.64 R2, c[0x0][0x478] ;  /* 0x00011e00ff027b82 */ /* 0x000f300000000a00 */
[----:B------:R-:W4:Y:S01]  /*0070*/  LDC.64 R6, c[0x0][0x460] ;  /* 0x00011800ff067b82 */ /* 0x000f220000000a00 */
[----:B--2---:R-:W-:-:S02]  /*0080*/  ISETP.NE.U32.AND P0, PT, R4, RZ, PT ;  /* 0x000000ff0400720c */ /* 0x004fc40003f05070 */
[----:B------:R-:W-:Y:S02]  /*0090*/  ISETP.NE.U32.AND P3, PT, R4, RZ, PT ;  /* 0x000000ff0400720c */ /* 0x000fe40003f65070 */
[C---:B------:R-:W-:Y:S02]  /*00a0*/  ISETP.NE.AND.EX P0, PT, R5.reuse, RZ, PT, P0 ;  /* 0x000000ff0500720c */ /* 0x040fe40003f05300 */
[----:B------:R-:W-:Y:S01]  /*00b0*/  ISETP.NE.AND.EX P3, PT, R5, RZ, PT, P3 ;  /* 0x000000ff0500720c */ /* 0x000fe20003f65330 */
[----:B-1----:R-:W-:Y:S01]  /*00c0*/  IMAD.SHL.U32 R9, R155, 0x4, RZ ;  /* 0x000000049b097824 */ /* 0x002fe200078e00ff */
[----:B------:R-:W1:Y:S01]  /*00d0*/  LDC.64 R4, c[0x0][0x468] ;  /* 0x00011a00ff047b82 */ /* 0x000e620000000a00 */
[----:B---3--:R-:W-:Y:S02]  /*00e0*/  ISETP.NE.U32.AND P2, PT, RZ, UR4, PT ;  /* 0x00000004ff007c0c */ /* 0x008fe4000bf45070 */
[----:B----4-:R-:W-:Y:S02]  /*00f0*/  ISETP.NE.U32.AND P1, PT, R2, RZ, PT ;  /* 0x000000ff0200720c */ /* 0x010fe40003f25070 */
[----:B------:R-:W-:Y:S01]  /*0100*/  IADD3 R124, P4, PT, R9, UR4, RZ ;  /* 0x00000004097c7c10 */ /* 0x000fe2000ff9e0ff */
[----:B------:R-:W2:Y:S01]  /*0110*/  LDCU.U8 UR4, c[0x0][0x532] ;  /* 0x0000a640ff0477ac */ /* 0x000ea20008000000 */
[----:B------:R-:W-:Y:S01]  /*0120*/  ISETP.NE.AND.EX P1, PT, R3, RZ, PT, P1 ;  /* 0x000000ff0300720c */ /* 0x000fe20003f25310 */
[----:B------:R-:W-:Y:S01]  /*0130*/  IMAD.WIDE.U32 R6, R155, 0x4, R6 ;  /* 0x000000049b067825 */ /* 0x000fe200078e0006 */
[----:B------:R-:W-:-:S04]  /*0140*/  SHF.R.U32.HI R8, RZ, 0x1e, R155 ;  /* 0x0000001eff087819 */ /* 0x000fc8000001169b */
[----:B------:R-:W-:Y:S01]  /*0150*/  IADD3.X R125, PT, PT, R8, UR5, RZ, P4, !PT ;  /* 0x00000005087d7c10 */ /* 0x000fe2000a7fe4ff */
[----:B------:R-:W3:Y:S01]  /*0160*/  @P0 LDG.E R152, desc[UR6][R6.64] ;  /* 0x0000000606980981 */ /* 0x000ee2000c1e1900 */
[----:B------:R-:W-:-:S03]  /*0170*/  ISETP.NE.AND.EX P2, PT, RZ, UR5, PT, P2 ;  /* 0x00000005ff007c0c */ /* 0x000fc6000bf45320 */
[----:B------:R4:W3:Y:S01]  /*0180*/  @P3 LDG.E R13, desc[UR6][R6.64+0x4] ;  /* 0x00000406060d3981 */ /* 0x0008e2000c1e1900 */
[----:B------:R-:W-:Y:S01]  /*0190*/  IMAD.MOV.U32 R0, RZ, RZ, RZ ;  /* 0x000000ffff007224 */ /* 0x000fe200078e00ff */
[----:B------:R-:W-:Y:S02]  /*01a0*/  @P1 IADD3 R2, P0, PT, R9, R2, RZ ;  /* 0x0000000209021210 */ /* 0x000fe40007f1e0ff */
[----:B--2---:R-:W-:-:S03]  /*01b0*/  ISETP.NE.AND P4, PT, RZ, UR4, PT ;  /* 0x00000004ff007c0c */ /* 0x004fc6000bf85270 */
[----:B------:R-:W-:Y:S01]  /*01c0*/  @P1 IMAD.X R3, R8, 0x1, R3, P0 ;  /* 0x0000000108031824 */ /* 0x000fe200000e0603 */
[----:B-1----:R-:W-:Y:S02]  /*01d0*/  ISETP.EQ.U32.AND P5, PT, R4, RZ, PT ;  /* 0x000000ff0400720c */ /* 0x002fe40003fa2070 */
[----:B------:R1:W5:Y:S02]  /*01e0*/  @P2 LDG.E R0, desc[UR6][R124.64] ;  /* 0x000000067c002981 */ /* 0x000364000c1e1900 */
[----:B------:R-:W-:Y:S02]  /*01f0*/  ISETP.EQ.OR.EX P5, PT, R5, RZ, !P4, P5 ;  /* 0x000000ff0500720c */ /* 0x000fe400067a2750 */
[----:B------:R-:W-:Y:S01]  /*0200*/  IADD3 R14, P0, PT, R9, R4, RZ ;  /* 0x00000004090e7210 */ /* 0x000fe20007f1e0ff */
[----:B------:R-:W2:Y:S04]  /*0210*/  S2R R17, SR_CTAID.X ;  /* 0x0000000000117919 */ /* 0x000ea80000002500 */
[----:B------:R-:W-:-:S02]  /*0220*/  IMAD.X R15, R8, 0x1, R5, P0 ;  /* 0x00000001080f7824 */ /* 0x000fc400000e0605 */
[----:B----4-:R-:W-:Y:S01]  /*0230*/  IMAD.MOV.U32 R7, RZ, RZ, -0x1 ;  /* 0xffffffffff077424 */ /* 0x010fe200078e00ff */
[----:B------:R-:W4:Y:S01]  /*0240*/  @!P3 LDC R157, c[0x0][0x434] ;  /* 0x00010d00ff9dbb82 */ /* 0x000f220000000800 */
[----:B------:R1:W5:Y:S04]  /*0250*/  @P1 LDG.E R11, desc[UR6][R2.64] ;  /* 0x00000006020b1981 */ /* 0x000368000c1e1900 */
[----:B------:R1:W5:Y:S01]  /*0260*/  @!P5 LDG.E R7, desc[UR6][R14.64] ;  /* 0x000000060e07d981 */ /* 0x000362000c1e1900 */
[----:B------:R-:W-:Y:S02]  /*0270*/  ISETP.NE.U32.AND P0, PT, R4, RZ, PT ;  /* 0x000000ff0400720c */ /* 0x000fe40003f05070 */
[----:B------:R-:W1:Y:S02]  /*0280*/  @!P1 LDC R6, c[0x0][0x43c] ;  /* 0x00010f00ff069b82 */ /* 0x000e640000000800 */
[----:B------:R-:W-:-:S13]  /*0290*/  ISETP.NE.AND.EX P0, PT, R5, RZ, PT, P0 ;  /* 0x000000ff0500720c */ /* 0x000fda0003f05300 */
[----:B------:R-:W1:Y:S08]  /*02a0*/  @!P0 LDC R79, c[0x0][0x438] ;  /* 0x00010e00ff4f8b82 */ /* 0x000e700000000800 */
[----:B------:R-:W1:Y:S01]  /*02b0*/  @!P1 LDC.64 R2, c[0x0][0x488] ;  /* 0x00012200ff029b82 */ /* 0x000e620000000a00 */
[----:B--2---:R-:W-:Y:S02]  /*02c0*/  IMAD.SHL.U32 R154, R17, 0x40, RZ ;  /* 0x00000040119a7824 */ /* 0x004fe400078e00ff */
[----:B---3--:R-:W-:-:S05]  /*02d0*/  @P3 IMAD.IADD R157, R13, 0x1, -R152 ;  /* 0x000000010d9d3824 */ /* 0x008fca00078e0a98 */
[----:B----4-:R-:W-:Y:S01]  /*02e0*/  ISETP.GT.AND P3, PT, R157, R154, PT ;  /* 0x0000009a9d00720c */ /* 0x010fe20003f64270 */
[----:B-1----:R-:W-:-:S12]  /*02f0*/  @!P0 BRA `(.L_x_5770) ;  /* 0x00000000000c8947 */ /* 0x002fd80003800000 */
[----:B------:R-:W2:Y:S02]  /*0300*/  @P4 LDG.E R4, desc[UR6][R14.64+0x4] ;  /* 0x000004060e044981 */ /* 0x000ea4000c1e1900 */
[----:B--2--5:R-:W-:-:S06]  /*0310*/  @P4 IADD3 R79, PT, PT, R4, -R7, RZ ;  /* 0x80000007044f4210 */ /* 0x024fcc0007ffe0ff */
[----:B------:R1:W5:Y:S02]  /*0320*/  @!P4 LDG.E R79, desc[UR6][R14.64] ;  /* 0x000000060e4fc981 */ /* 0x000364000c1e1900 */
.L_x_5770:
        /* <DEDUP_REMOVED lines=69> */
.L_x_5773:
[----:B------:R-:W-:Y:S05]  /*0780*/  BSYNC.RECONVERGENT B0 ;  /* 0x0000000000007941 */ /* 0x000fea0003800200 */
.L_x_5772:
        /* <DEDUP_REMOVED lines=15> */
.L_x_5775:
[----:B------:R-:W-:Y:S05]  /*0880*/  BSYNC.RECONVERGENT B0 ;  /* 0x0000000000007941 */ /* 0x000fea0003800200 */
.L_x_5774:
        /* <DEDUP_REMOVED lines=15> */
.L_x_5777:
[----:B------:R-:W-:Y:S05]  /*0980*/  BSYNC.RECONVERGENT B0 ;  /* 0x0000000000007941 */ /* 0x000fea0003800200 */
.L_x_5776:
        /* <DEDUP_REMOVED lines=14> */
.L_x_5779:
[----:B------:R-:W-:Y:S05]  /*0a70*/  BSYNC.RECONVERGENT B0 ;  /* 0x0000000000007941 */ /* 0x000fea0003800200 */
.L_x_5778:
        /* <DEDUP_REMOVED lines=20> */
.L_x_5771:
        /* <DEDUP_REMOVED lines=11> */
.L_x_5780:
        /* <DEDUP_REMOVED lines=41> */
[----:B------:R-:W-:Y:S01]  /*0f00*/  IMAD R6, R7, R5, R6 ;  /* 0x0000000507067224 */ /* 0x000fe200078e0206 */
[----:B----4-:R-:W-:-:S04]  /*0f10*/  MOV R5, UR15 ;  /* 0x0000000f00057c02 */ /* 0x010fc80008000f00 */
        /* <DEDUP_REMOVED lines=12> */
[----:B------:R-:W-:Y:S01]  /*0fe0*/  IMAD R11, R2, R9, R4 ;  /* 0x00000009020b7224 */ /* 0x000fe200078e0204 */
[----:B------:R-:W-:-:S04]  /*0ff0*/  MOV R4, UR14 ;  /* 0x0000000e00047c02 */ /* 0x000fc80008000f00 */
[----:B------:R-:W-:-:S13]  /*1000*/  ISETP.GT.U32.AND P0, PT, R2, R11, PT ;  /* 0x0000000b0200720c */ /* 0x000fda0003f04070 */
        /* <DEDUP_REMOVED lines=22> */
[-C--:B------:R-:W-:Y:S01]  /*1170*/  IMAD R8, R7, R4.reuse, RZ ;  /* 0x0000000407087224 */ /* 0x080fe200078e02ff */
[----:B------:R-:W-:Y:S01]  /*1180*/  @!P0 IADD3 R9, PT, PT, -R9, RZ, RZ ;  /* 0x000000ff09098210 */ /* 0x000fe20007ffe1ff */
[----:B------:R-:W-:-:S03]  /*1190*/  IMAD.WIDE.U32 R18, R6, R4, R18 ;  /* 0x0000000406127225 */ /* 0x000fc600078e0012 */
[----:B------:R-:W-:Y:S01]  /*11a0*/  SEL R9, R10, R9, !P1 ;  /* 0x000000090a097207 */ /* 0x000fe20004800000 */
[----:B------:R-:W-:Y:S01]  /*11b0*/  IMAD R8, R6, R5, R8 ;  /* 0x0000000506087224 */ /* 0x000fe200078e0208 */
[----:B--2---:R-:W-:Y:S01]  /*11c0*/  MOV R2, UR4 ;  /* 0x0000000400027c02 */ /* 0x004fe20008000f00 */
[----:B------:R-:W-:-:S03]  /*11d0*/  IMAD.U32 R3, RZ, RZ, UR5 ;  /* 0x00000005ff037e24 */ /* 0x000fc6000f8e00ff */
[----:B------:R-:W-:Y:S01]  /*11e0*/  IADD3 R19, PT, PT, R19, R8, RZ ;  /* 0x0000000813137210 */ /* 0x000fe20007ffe0ff */
[-C--:B------:R-:W-:Y:S02]  /*11f0*/  IMAD R7, R7, R2.reuse, RZ ;  /* 0x0000000207077224 */ /* 0x080fe400078e02ff */
[----:B------:R-:W-:-:S04]  /*1200*/  IMAD.WIDE.U32 R14, R6, R2, R14 ;  /* 0x00000002060e7225 */ /* 0x000fc800078e000e */
[----:B------:R-:W-:Y:S01]  /*1210*/  IMAD R7, R6, R3, R7 ;  /* 0x0000000306077224 */ /* 0x000fe200078e0207 */
[----:B------:R-:W-:Y:S01]  /*1220*/  SHF.R.S32.HI R6, RZ, 0x1f, R9 ;  /* 0x0000001fff067819 */ /* 0x000fe20000011409 */
[----:B-1----:R-:W-:-:S03]  /*1230*/  IMAD.WIDE.U32 R18, R9, UR8, R18 ;  /* 0x0000000809127c25 */ /* 0x002fc6000f8e0012 */
[----:B------:R-:W-:Y:S01]  /*1240*/  IADD3 R15, PT, PT, R15, R7, RZ ;  /* 0x000000070f0f7210 */ /* 0x000fe20007ffe0ff */
[C---:B------:R-:W-:Y:S01]  /*1250*/  IMAD R8, R6.reuse, UR8, RZ ;  /* 0x0000000806087c24 */ /* 0x040fe2000f8e02ff */
[----:B------:R-:W-:Y:S01]  /*1260*/  MOV R16, R18 ;  /* 0x0000001200107202 */ /* 0x000fe20000000f00 */
[----:B------:R-:W-:Y:S02]  /*1270*/  IMAD R6, R6, UR10, RZ ;  /* 0x0000000a06067c24 */ /* 0x000fe4000f8e02ff */
[C---:B------:R-:W-:Y:S02]  /*1280*/  IMAD R8, R9.reuse, UR9, R8 ;  /* 0x0000000909087c24 */ /* 0x040fe4000f8e0208 */
[C---:B------:R-:W-:Y:S02]  /*1290*/  IMAD R6, R9.reuse, UR11, R6 ;  /* 0x0000000b09067c24 */ /* 0x040fe4000f8e0206 */
[----:B------:R-:W-:-:S04]  /*12a0*/  IMAD.WIDE.U32 R14, R9, UR10, R14 ;  /* 0x0000000a090e7c25 */ /* 0x000fc8000f8e000e */
[----:B------:R-:W-:Y:S01]  /*12b0*/  IMAD.IADD R9, R19, 0x1, R8 ;  /* 0x0000000113097824 */ /* 0x000fe200078e0208 */
[----:B------:R-:W-:Y:S01]  /*12c0*/  IADD3 R8, PT, PT, R15, R6, RZ ;  /* 0x000000060f087210 */ /* 0x000fe20007ffe0ff */
[----:B------:R-:W-:Y:S06]  /*12d0*/  BRA `(.L_x_5782) ;  /* 0x0000000400707947 */ /* 0x000fec0003800000 */
.L_x_5781:
        /* <DEDUP_REMOVED lines=15> */
.L_x_5783:
[----:B------:R-:W2:Y:S01]  /*13d0*/  LDC.64 R4, c[0x0][0x3b8] ;  /* 0x0000ee00ff047b82 */ /* 0x000ea20000000a00 */
[----:B------:R-:W-:-:S05]  /*13e0*/  IADD3 R14, PT, PT, R0, R7, RZ ;  /* 0x00000007000e7210 */ /* 0x000fca0007ffe0ff */
[C---:B--2---:R-:W-:Y:S02]  /*13f0*/  IMAD R13, R14.reuse, R5, RZ ;  /* 0x000000050e0d7224 */ /* 0x044fe400078e02ff */
[----:B------:R-:W-:-:S05]  /*1400*/  IMAD.WIDE.U32 R14, R14, R4, RZ ;  /* 0x000000040e0e7225 */ /* 0x000fca00078e00ff */
[----:B------:R-:W-:Y:S02]  /*1410*/  IADD3 R13, PT, PT, R15, R13, RZ ;  /* 0x0000000d0f0d7210 */ /* 0x000fe40007ffe0ff */
.L_x_5784:
        /* <DEDUP_REMOVED lines=12> */
[----:B------:R-:W-:Y:S02]  /*14e0*/  IADD3 R15, PT, PT, R11, R7, RZ ;  /* 0x000000070b0f7210 */ /* 0x000fe40007ffe0ff */
[----:B------:R-:W-:Y:S01]  /*14f0*/  MOV R16, R10 ;  /* 0x0000000a00107202 */ /* 0x000fe20000000f00 */
[----:B------:R-:W-:Y:S06]  /*1500*/  BRA `(.L_x_5786) ;  /* 0x0000000000187947 */ /* 0x000fec0003800000 */
.L_x_5785:
[----:B-1----:R-:W1:Y:S01]  /*1510*/  LDC.64 R2, c[0x0][0x3c0] ;  /* 0x0000f000ff027b82 */ /* 0x002e620000000a00 */
[----:B------:R-:W-:-:S05]  /*1520*/  IADD3 R0, PT, PT, R0, R7, RZ ;  /* 0x0000000700007210 */ /* 0x000fca0007ffe0ff */
[C---:B-1----:R-:W-:Y:S02]  /*1530*/  IMAD R15, R0.reuse, R3, RZ ;  /* 0x00000003000f7224 */ /* 0x042fe400078e02ff */
[----:B-----5:R-:W-:-:S05]  /*1540*/  IMAD.WIDE.U32 R6, R0, R2, RZ ;  /* 0x0000000200067225 */ /* 0x020fca00078e00ff */
[----:B------:R-:W-:Y:S02]  /*1550*/  IADD3 R15, PT, PT, R7, R15, RZ ;  /* 0x0000000f070f7210 */ /* 0x000fe40007ffe0ff */
[----:B------:R-:W-:-:S07]  /*1560*/  MOV R16, R6 ;  /* 0x0000000600107202 */ /* 0x000fce0000000f00 */
.L_x_5786:
[----:B------:R-:W1:Y:S01]  /*1570*/  LDC R21, c[0x0][0x3e8] ;  /* 0x0000fa00ff157b82 */ /* 0x000e620000000800 */
[----:B------:R-:W-:Y:S01]  /*1580*/  MOV R8, RZ ;  /* 0x000000ff00087202 */ /* 0x000fe20000000f00 */
[----:B------:R-:W-:Y:S01]  /*1590*/  IMAD.MOV.U32 R23, RZ, RZ, R15 ;  /* 0x000000ffff177224 */ /* 0x000fe200078e000f */
[----:B------:R-:W-:Y:S02]  /*15a0*/  LEA R11, R101, 0xffffffc0, 0x6 ;  /* 0xffffffc0650b7811 */ /* 0x000fe400078e30ff */
[----:B------:R-:W-:Y:S02]  /*15b0*/  CS2R R158, SRZ ;  /* 0x00000000009e7805 */ /* 0x000fe4000001ff00 */
[----:B------:R-:W-:Y:S02]  /*15c0*/  MOV R22, R16 ;  /* 0x0000001000167202 */ /* 0x000fe40000000f00 */
[----:B------:R-:W-:-:S03]  /*15d0*/  MOV R20, R14 ;  /* 0x0000000e00147202 */ /* 0x000fc60000000f00 */
[----:B------:R-:W-:-:S03]  /*15e0*/  IMAD.WIDE.U32 R22, R11, R2, R22 ;  /* 0x000000020b167225 */ /* 0x000fc600078e0016 */
[----:B------:R-:W-:Y:S02]  /*15f0*/  MOV R18, R22 ;  /* 0x0000001600127202 */ /* 0x000fe40000000f00 */
[----:B-1----:R-:W-:-:S04]  /*1600*/  IABS R6, R21 ;  /* 0x0000001500067213 */ /* 0x002fc80000000000 */
[----:B------:R-:W1:Y:S08]  /*1610*/  I2F.RP R10, R6 ;  /* 0x00000006000a7306 */ /* 0x000e700000209400 */
[----:B-1----:R-:W1:Y:S02]  /*1620*/  MUFU.RCP R9, R10 ;  /* 0x0000000a00097308 */ /* 0x002e640000001000 */
[----:B-1----:R-:W-:-:S02]  /*1630*/  IADD3 R9, PT, PT, R9, 0xffffffe, RZ ;  /* 0x0ffffffe09097810 */ /* 0x002fc40007ffe0ff */
[----:B------:R-:W-:-:S04]  /*1640*/  LOP3.LUT R10, RZ, R21, RZ, 0x33, !PT ;  /* 0x00000015ff0a7212 */ /* 0x000fc800078e33ff */
        /* <DEDUP_REMOVED lines=18> */
[----:B------:R-:W-:Y:S01]  /*1770*/  ISETP.NE.AND P1, PT, R21, RZ, PT ;  /* 0x000000ff1500720c */ /* 0x000fe20003f25270 */
[----:B------:R-:W-:-:S03]  /*1780*/  IMAD.MOV.U32 R21, RZ, RZ, R13 ;  /* 0x000000ffff157224 */ /* 0x000fc600078e000d */
[----:B------:R-:W-:Y:S01]  /*1790*/  MOV R19, R0 ;  /* 0x0000000000137202 */ /* 0x000fe20000000f00 */
[----:B------:R-:W-:-:S04]  /*17a0*/  IMAD.WIDE.U32 R20, R11, R4, R20 ;  /* 0x000000040b147225 */ /* 0x000fc800078e0014 */
[----:B------:R-:W-:Y:S02]  /*17b0*/  @!P0 IMAD.MOV R19, RZ, RZ, -R19 ;  /* 0x000000ffff138224 */ /* 0x000fe400078e0a13 */
[----:B------:R-:W-:-:S03]  /*17c0*/  IMAD R21, R11, R5, R21 ;  /* 0x000000050b157224 */ /* 0x000fc600078e0215 */
[----:B------:R-:W-:Y:S01]  /*17d0*/  SEL R14, R10, R19, !P1 ;  /* 0x000000130a0e7207 */ /* 0x000fe20004800000 */
[----:B------:R-:W-:-:S03]  /*17e0*/  IMAD R19, R11, R3, R23 ;  /* 0x000000030b137224 */ /* 0x000fc600078e0217 */
        /* <DEDUP_REMOVED lines=11> */
.L_x_5782:
[----:B------:R-:W-:Y:S01]  /*18a0*/  IMAD.MOV.U32 R56, RZ, RZ, RZ ;  /* 0x000000ffff387224 */ /* 0x000fe200078e00ff */
[----:B------:R-:W1:Y:S01]  /*18b0*/  LDC.64 R122, c[0x0][0x3b0] ;  /* 0x0000ec00ff7a7b82 */ /* 0x000e620000000a00 */
[----:B------:R-:W-:Y:S01]  /*18c0*/  IMAD.SHL.U32 R87, R153, 0x8, RZ ;  /* 0x0000000899577824 */ /* 0x000fe200078e00ff */
[----:B------:R-:W2:Y:S03]  /*18d0*/  LDCU.64 UR4, c[0x0][0x3c8] ;  /* 0x00007900ff0477ac */ /* 0x000ea60008000a00 */
[----:B------:R3:W5:Y:S01]  /*18e0*/  @P2 LDG.E R56, desc[UR6][R124.64] ;  /* 0x000000067c382981 */ /* 0x000762000c1e1900 */
[----:B------:R-:W-:Y:S01]  /*18f0*/  ISETP.NE.AND P2, PT, R152, -0x1, PT ;  /* 0xffffffff9800780c */ /* 0x000fe20003f45270 */
[C---:B------:R-:W-:Y:S01]  /*1900*/  IMAD.SHL.U32 R73, R2.reuse, 0x10, RZ ;  /* 0x0000001002497824 */ /* 0x040fe200078e00ff */
[----:B------:R-:W-:Y:S01]  /*1910*/  LOP3.LUT R20, R87, 0x38, RZ, 0xc0, !PT ;  /* 0x0000003857147812 */ /* 0x000fe200078ec0ff */
[----:B------:R-:W4:Y:S01]  /*1920*/  LDCU.64 UR8, c[0x0][0x388] ;  /* 0x00007100ff0877ac */ /* 0x000f220008000a00 */
[----:B------:R-:W-:Y:S01]  /*1930*/  SHF.R.U32.HI R120, RZ, 0x3, R153 ;  /* 0x00000003ff787819 */ /* 0x000fe20000011699 */
[----:B------:R-:W-:Y:S01]  /*1940*/  IMAD.MOV.U32 R121, RZ, RZ, RZ ;  /* 0x000000ffff797224 */ /* 0x000fe200078e00ff */
[----:B------:R-:W-:Y:S01]  /*1950*/  SHF.L.U64.HI R76, R2, 0x4, R3 ;  /* 0x00000004024c7819 */ /* 0x000fe20000010203 */
[----:B------:R-:W-:Y:S01]  /*1960*/  IMAD.SHL.U32 R68, R153, 0x40, RZ ;  /* 0x0000004099447824 */ /* 0x000fe200078e00ff */
[----:B------:R-:W-:Y:S01]  /*1970*/  IADD3 R22, P3, PT, R20, R16, RZ ;  /* 0x0000001014167210 */ /* 0x000fe20007f7e0ff */
[----:B------:R-:W-:Y:S01]  /*1980*/  IMAD.WIDE.U32 R16, R17, 0x40, R120 ;  /* 0x0000004011107825 */ /* 0x000fe200078e0078 */
[----:B------:R-:W-:-:S02]  /*1990*/  SHF.L.U32 R82, R153, 0x2, RZ ;  /* 0x0000000299527819 */ /* 0x000fc400000006ff */
[----:B------:R-:W-:Y:S01]  /*19a0*/  LOP3.LUT R78, R68, 0x1c0, RZ, 0xc0, !PT ;  /* 0x000001c0444e7812 */ /* 0x000fe200078ec0ff */
[----:B------:R-:W2:Y:S01]  /*19b0*/  @!P2 LDC.64 R6, c[0x0][0x398] ;  /* 0x0000e600ff06ab82 */ /* 0x000ea20000000a00 */
[----:B------:R-:W-:Y:S01]  /*19c0*/  IMAD.X R23, RZ, RZ, R9, P3 ;  /* 0x000000ffff177224 */ /* 0x000fe200018e0609 */
[----:B------:R-:W-:Y:S01]  /*19d0*/  LOP3.LUT R82, R82, 0x1c, RZ, 0xc0, !PT ;  /* 0x0000001c52527812 */ /* 0x000fe200078ec0ff */
[----:B------:R-:W-:Y:S01]  /*19e0*/  IMAD.SHL.U32 R70, R101, 0x40, RZ ;  /* 0x0000004065467824 */ /* 0x000fe200078e00ff */
[----:B------:R-:W-:Y:S01]  /*19f0*/  SHF.L.U64.HI R72, R4, 0x4, R5 ;  /* 0x0000000404487819 */ /* 0x000fe20000010205 */
[----:B------:R-:W-:Y:S01]  /*1a00*/  IMAD.WIDE.U32 R22, R120, R4, R22 ;  /* 0x0000000478167225 */ /* 0x000fe200078e0016 */
[----:B------:R-:W-:-:S03]  /*1a10*/  LOP3.LUT R68, R68, 0x200, RZ, 0xc0, !PT ;  /* 0x0000020044447812 */ /* 0x000fc600078ec0ff */
[----:B------:R-:W-:Y:S02]  /*1a20*/  IMAD R93, R120, R5, R23 ;  /* 0x00000005785d7224 */ /* 0x000fe400078e0217 */
[----:B------:R-:W-:Y:S02]  /*1a30*/  IMAD.SHL.U32 R92, R22, 0x2, RZ ;  /* 0x00000002165c7824 */ /* 0x000fe400078e00ff */
[----:B------:R-:W-:Y:S01]  /*1a40*/  IMAD.SHL.U32 R71, R4, 0x10, RZ ;  /* 0x0000001004477824 */ /* 0x000fe200078e00ff */
[----:B------:R-:W-:Y:S01]  /*1a50*/  SHF.L.U64.HI R93, R22, 0x1, R93 ;  /* 0x00000001165d7819 */ /* 0x000fe2000001025d */
[----:B------:R-:W-:Y:S01]  /*1a60*/  VIADD R69, R70, 0xffffffc0 ;  /* 0xffffffc046457836 */ /* 0x000fe20000000000 */
[----:B----4-:R-:W-:-:S04]  /*1a70*/  IADD3 R92, P3, PT, R92, UR8, RZ ;  /* 0x000000085c5c7c10 */ /* 0x010fc8000ff7e0ff */
[----:B------:R-:W-:Y:S01]  /*1a80*/  IADD3.X R93, PT, PT, R93, UR9, RZ, P3, !PT ;  /* 0x000000095d5d7c10 */ /* 0x000fe20009ffe4ff */
[----:B------:R-:W-:Y:S02]  /*1a90*/  IMAD.MOV.U32 R148, RZ, RZ, R92 ;  /* 0x000000ffff947224 */ /* 0x000fe400078e005c */
[----:B--2---:R-:W-:-:S04]  /*1aa0*/  @!P2 IMAD.WIDE.U32 R18, R155, R6, RZ ;  /* 0x000000069b12a225 */ /* 0x004fc800078e00ff */
[----:B------:R-:W-:Y:S02]  /*1ab0*/  @!P2 IMAD R7, R155, R7, R19 ;  /* 0x000000079b07a224 */ /* 0x000fe400078e0213 */
[----:B------:R-:W-:Y:S02]  /*1ac0*/  @!P2 IMAD.MOV.U32 R6, RZ, RZ, R18 ;  /* 0x000000ffff06a224 */ /* 0x000fe400078e0012 */
[----:B-1----:R-:W-:-:S04]  /*1ad0*/  @P2 IMAD.WIDE.U32 R18, R152, R122, RZ ;  /* 0x0000007a98122225 */ /* 0x002fc800078e00ff */
[----:B------:R-:W-:Y:S01]  /*1ae0*/  @P2 IMAD R7, R152, R123, R19 ;  /* 0x0000007b98072224 */ /* 0x000fe200078e0213 */
[----:B------:R-:W-:Y:S01]  /*1af0*/  @P2 MOV R6, R18 ;  /* 0x0000001200062202 */ /* 0x000fe20000000f00 */
[----:B------:R-:W-:Y:S01]  /*1b00*/  IMAD.MOV.U32 R149, RZ, RZ, R93 ;  /* 0x000000ffff957224 */ /* 0x000fe200078e005d */
[C---:B------:R-:W-:Y:S02]  /*1b10*/  IADD3 R18, P2, PT, R20.reuse, R14, RZ ;  /* 0x0000000e14127210 */ /* 0x040fe40007f5e0ff */
[----:B------:R-:W-:Y:S02]  /*1b20*/  IADD3 R24, P4, PT, R20, R6, RZ ;  /* 0x0000000614187210 */ /* 0x000fe40007f9e0ff */
[----:B------:R-:W1:Y:S01]  /*1b30*/  LDC R6, c[0x0][0x450] ;  /* 0x00011400ff067b82 */ /* 0x000e620000000800 */
[----:B------:R-:W-:Y:S01]  /*1b40*/  IMAD.X R19, RZ, RZ, R8, P2 ;  /* 0x000000ffff137224 */ /* 0x000fe200010e0608 */
[----:B------:R-:W-:Y:S01]  /*1b50*/  IADD3.X R25, PT, PT, RZ, R7, RZ, P4, !PT ;  /* 0x00000007ff197210 */ /* 0x000fe200027fe4ff */
[----:B------:R-:W-:-:S02]  /*1b60*/  IMAD R8, R17, R122, RZ ;  /* 0x0000007a11087224 */ /* 0x000fc400078e02ff */
[----:B------:R-:W-:Y:S01]  /*1b70*/  IMAD.WIDE.U32 R18, R120, R2, R18 ;  /* 0x0000000278127225 */ /* 0x000fe200078e0012 */
[----:B------:R-:W-:-:S03]  /*1b80*/  SHF.R.S32.HI R2, RZ, 0x1f, R79 ;  /* 0x0000001fff027819 */ /* 0x000fc6000001144f */
[----:B------:R-:W-:Y:S01]  /*1b90*/  IMAD.WIDE.U32 R14, R12, UR4, R24 ;  /* 0x000000040c0e7c25 */ /* 0x000fe2000f8e0018 */
[----:B------:R-:W-:Y:S02]  /*1ba0*/  SHF.L.U32 R90, R18, 0x1, RZ ;  /* 0x00000001125a7819 */ /* 0x000fe400000006ff */
[----:B------:R-:W-:Y:S01]  /*1bb0*/  LEA.HI R2, R2, R79, RZ, 0x6 ;  /* 0x0000004f02027211 */ /* 0x000fe200078f30ff */
[----:B------:R-:W-:Y:S01]  /*1bc0*/  IMAD R15, R12, UR5, R15 ;  /* 0x000000050c0f7c24 */ /* 0x000fe2000f8e020f */
[----:B------:R-:W2:Y:S01]  /*1bd0*/  LDCU.64 UR4, c[0x0][0x390] ;  /* 0x00007200ff0477ac */ /* 0x000ea20008000a00 */
[----:B------:R-:W-:Y:S01]  /*1be0*/  IMAD R89, R120, R3, R19 ;  /* 0x0000000378597224 */ /* 0x000fe200078e0213 */
[----:B------:R-:W-:Y:S01]  /*1bf0*/  SHF.R.S32.HI R88, RZ, 0x6, R2 ;  /* 0x00000006ff587819 */ /* 0x000fe20000011402 */
[C---:B------:R-:W-:Y:S02]  /*1c00*/  IMAD R77, R16.reuse, R123, R8 ;  /* 0x0000007b104d7224 */ /* 0x040fe400078e0208 */
[----:B------:R-:W-:Y:S01]  /*1c10*/  IMAD.WIDE.U32 R122, R16, R122, R14 ;  /* 0x0000007a107a7225 */ /* 0x000fe200078e000e */
[----:B------:R-:W-:-:S02]  /*1c20*/  SHF.L.U64.HI R89, R18, 0x1, R89 ;  /* 0x0000000112597819 */ /* 0x000fc40000010259 */
[----:B-1----:R-:W-:Y:S02]  /*1c30*/  LEA.HI R75, R6, R6, RZ, 0x1 ;  /* 0x00000006064b7211 */ /* 0x002fe400078f08ff */
[----:B------:R-:W-:Y:S02]  /*1c40*/  IADD3 R77, PT, PT, R123, R77, RZ ;  /* 0x0000004d7b4d7210 */ /* 0x000fe40007ffe0ff */
[----:B------:R-:W-:Y:S02]  /*1c50*/  SHF.R.S32.HI R75, RZ, 0x1, R75 ;  /* 0x00000001ff4b7819 */ /* 0x000fe4000001144b */
[----:B--2---:R-:W-:-:S03]  /*1c60*/  IADD3 R90, P2, PT, R90, UR4, RZ ;  /* 0x000000045a5a7c10 */ /* 0x004fc6000ff5e0ff */
[----:B------:R-:W-:Y:S01]  /*1c70*/  IMAD R83, R120, R75, R82 ;  /* 0x0000004b78537224 */ /* 0x000fe200078e0252 */
[----:B------:R-:W-:Y:S02]  /*1c80*/  IADD3.X R89, PT, PT, R89, UR5, RZ, P2, !PT ;  /* 0x0000000559597c10 */ /* 0x000fe400097fe4ff */
[----:B------:R-:W-:Y:S02]  /*1c90*/  ISETP.GE.AND P2, PT, R88, R101, PT ;  /* 0x000000655800720c */ /* 0x000fe40003f46270 */
[----:B------:R-:W-:Y:S01]  /*1ca0*/  IADD3 R82, PT, PT, R82, R83, RZ ;  /* 0x0000005352527210 */ /* 0x000fe20007ffe0ff */
[----:B------:R-:W-:Y:S01]  /*1cb0*/  IMAD.MOV.U32 R151, RZ, RZ, R89 ;  /* 0x000000ffff977224 */ /* 0x000fe200078e0059 */
[----:B------:R-:W-:Y:S02]  /*1cc0*/  SHF.R.S32.HI R81, RZ, 0x1f, R83 ;  /* 0x0000001fff517819 */ /* 0x000fe40000011453 */
[----:B------:R-:W-:Y:S02]  /*1cd0*/  SHF.R.S32.HI R80, RZ, 0x1f, R82 ;  /* 0x0000001fff507819 */ /* 0x000fe40000011452 */
[----:B------:R-:W-:-:S05]  /*1ce0*/  MOV R150, R90 ;  /* 0x0000005a00967202 */ /* 0x000fca0000000f00 */
[----:B---3--:R-:W-:Y:S05]  /*1cf0*/  @P2 BRA `(.L_x_5787) ;  /* 0x0000005c00282947 */ /* 0x008fea0003800000 */
[----:B------:R-:W1:Y:S01]  /*1d00*/  LDC.64 R4, c[0x0][0x4a0] ;  /* 0x00012800ff047b82 */ /* 0x000e620000000a00 */
[----:B------:R-:W2:Y:S01]  /*1d10*/  LDCU.128 UR16, c[0x0][0x4b0] ;  /* 0x00009600ff1077ac */ /* 0x000ea20008000c00 */
[----:B------:R-:W-:Y:S01]  /*1d20*/  IMAD.MOV.U32 R21, RZ, RZ, RZ ;  /* 0x000000ffff157224 */ /* 0x000fe200078e00ff */
[--C-:B------:R-:W-:Y:S01]  /*1d30*/  SHF.R.S32.HI R17, RZ, 0x1f, R79.reuse ;  /* 0x0000001fff117819 */ /* 0x100fe2000001144f */
[----:B------:R-:W-:Y:S01]  /*1d40*/  @!P0 IMAD.MOV R0, RZ, RZ, -R0 ;  /* 0x000000ffff008224 */ /* 0x000fe200078e0a00 */
[----:B------:R-:W3:Y:S01]  /*1d50*/  LDCU.128 UR12, c[0x0][0x4c0] ;  /* 0x00009800ff0c77ac */ /* 0x000ee20008000c00 */
[----:B-----5:R-:W-:Y:S01]  /*1d60*/  IMAD.IADD R56, R69, 0x1, R56 ;  /* 0x0000000145387824 */ /* 0x020fe200078e0238 */
[----:B------:R-:W-:Y:S01]  /*1d70*/  VIMNMX R88, PT, PT, RZ, R88, !PT ;  /* 0x00000058ff587248 */ /* 0x000fe20007fe0100 */
        /* <DEDUP_REMOVED lines=8> */
[----:B------:R-:W-:Y:S01]  /*1e00*/  IADD3 R84, PT, PT, R120, 0x30, RZ ;  /* 0x0000003078547810 */ /* 0x000fe20007ffe0ff */
[----:B------:R-:W-:Y:S01]  /*1e10*/  IMAD.SHL.U32 R112, R75, 0x20, RZ ;  /* 0x000000204b707824 */ /* 0x000fe200078e00ff */
[----:B------:R-:W-:Y:S01]  /*1e20*/  LOP3.LUT R19, R20, 0x40, RZ, 0xfc, !PT ;  /* 0x0000004014137812 */ /* 0x000fe200078efcff */
[----:B------:R-:W-:Y:S01]  /*1e30*/  VIADD R85, R120, 0x20 ;  /* 0x0000002078557836 */ /* 0x000fe20000000000 */
[----:B------:R-:W-:Y:S01]  /*1e40*/  MOV R110, R69 ;  /* 0x00000045006e7202 */ /* 0x000fe20000000f00 */
[C---:B------:R-:W-:Y:S01]  /*1e50*/  IMAD R115, R101.reuse, -0x40, R79 ;  /* 0xffffffc065737824 */ /* 0x040fe200078e024f */
[----:B------:R-:W-:Y:S01]  /*1e60*/  SHF.R.S32.HI R109, RZ, 0x1f, R116 ;  /* 0x0000001fff6d7819 */ /* 0x000fe20000011474 */
[----:B------:R-:W-:Y:S01]  /*1e70*/  IMAD R113, R101, -0x40, R74 ;  /* 0xffffffc065717824 */ /* 0x000fe200078e024a */
[----:B------:R-:W-:Y:S01]  /*1e80*/  SHF.R.S32.HI R108, RZ, 0x1f, R112 ;  /* 0x0000001fff6c7819 */ /* 0x000fe20000011470 */
[----:B-1----:R-:W-:Y:S01]  /*1e90*/  IMAD.WIDE.U32 R6, R155, R4, R20 ;  /* 0x000000049b067225 */ /* 0x002fe200078e0014 */
[----:B------:R-:W-:-:S02]  /*1ea0*/  IADD3 R4, P0, PT, -R79, R120, RZ ;  /* 0x000000784f047210 */ /* 0x000fc40007f1e1ff */
[----:B------:R-:W-:Y:S01]  /*1eb0*/  SHF.R.S32.HI R106, RZ, 0x1f, R114 ;  /* 0x0000001fff6a7819 */ /* 0x000fe20000011472 */
[C---:B------:R-:W-:Y:S01]  /*1ec0*/  IMAD R7, R155.reuse, R5, R7 ;  /* 0x000000059b077224 */ /* 0x040fe200078e0207 */
[----:B------:R-:W-:Y:S01]  /*1ed0*/  SHF.R.S32.HI R5, RZ, 0x1f, R10 ;  /* 0x0000001fff057819 */ /* 0x000fe2000001140a */
[----:B--2---:R-:W-:Y:S01]  /*1ee0*/  IMAD.WIDE.U32 R12, R155, UR10, R20 ;  /* 0x0000000a9b0c7c25 */ /* 0x004fe2000f8e0014 */
[----:B------:R-:W-:Y:S02]  /*1ef0*/  IADD3.X R17, PT, PT, RZ, ~R17, RZ, P0, !PT ;  /* 0x80000011ff117210 */ /* 0x000fe400007fe4ff */
[----:B------:R-:W-:Y:S01]  /*1f00*/  IADD3 R96, P0, PT, R56, R82, RZ ;  /* 0x0000005238607210 */ /* 0x000fe20007f1e0ff */
[C---:B------:R-:W-:Y:S01]  /*1f10*/  IMAD.WIDE.U32 R8, R69.reuse, UR16, R6 ;  /* 0x0000001045087c25 */ /* 0x040fe2000f8e0006 */
[C---:B----4-:R-:W-:Y:S02]  /*1f20*/  SHF.L.U64.HI R104, R2.reuse, 0x4, R3 ;  /* 0x0000000402687819 */ /* 0x050fe40000010203 */
[----:B------:R-:W-:Y:S01]  /*1f30*/  SHF.L.U32 R107, R2, 0x4, RZ ;  /* 0x00000004026b7819 */ /* 0x000fe200000006ff */
[----:B------:R-:W-:-:S02]  /*1f40*/  IMAD R9, R69, UR17, R9 ;  /* 0x0000001145097c24 */ /* 0x000fc4000f8e0209 */
[----:B---3--:R-:W-:Y:S02]  /*1f50*/  IMAD R7, R5, UR12, RZ ;  /* 0x0000000c05077c24 */ /* 0x008fe4000f8e02ff */
[----:B------:R-:W-:-:S04]  /*1f60*/  IMAD.WIDE.U32 R8, R10, UR12, R8 ;  /* 0x0000000c0a087c25 */ /* 0x000fc8000f8e0008 */
[C---:B------:R-:W-:Y:S01]  /*1f70*/  IMAD R6, R10.reuse, UR13, R7 ;  /* 0x0000000d0a067c24 */ /* 0x040fe2000f8e0207 */
[----:B------:R-:W1:Y:S01]  /*1f80*/  LDCU.64 UR12, c[0x0][0x4e0] ;  /* 0x00009c00ff0c77ac */ /* 0x000e620008000a00 */
[----:B------:R-:W-:Y:S02]  /*1f90*/  IMAD R5, R5, UR18, RZ ;  /* 0x0000001205057c24 */ /* 0x000fe4000f8e02ff */
[----:B------:R-:W-:Y:S01]  /*1fa0*/  IMAD R13, R155, UR11, R13 ;  /* 0x0000000b9b0d7c24 */ /* 0x000fe2000f8e020d */
[----:B------:R-:W-:Y:S01]  /*1fb0*/  IADD3 R7, PT, PT, R9, R6, RZ ;  /* 0x0000000609077210 */ /* 0x000fe20007ffe0ff */
[----:B------:R-:W-:Y:S01]  /*1fc0*/  IMAD.MOV.U32 R6, RZ, RZ, R8 ;  /* 0x000000ffff067224 */ /* 0x000fe200078e0008 */
[----:B------:R-:W2:Y:S01]  /*1fd0*/  LDCU.64 UR10, c[0x0][0x4d0] ;  /* 0x00009a00ff0a77ac */ /* 0x000ea20008000a00 */
[----:B------:R-:W-:Y:S01]  /*1fe0*/  IMAD R8, R10, UR19, R5 ;  /* 0x000000130a087c24 */ /* 0x000fe2000f8e0205 */
[----:B------:R-:W-:Y:S01]  /*1ff0*/  SHF.R.S32.HI R5, RZ, 0x1f, R56 ;  /* 0x0000001fff057819 */ /* 0x000fe20000011438 */
[----:B------:R-:W-:Y:S01]  /*2000*/  IMAD.WIDE.U32 R12, R69, R2, R12 ;  /* 0x00000002450c7225 */ /* 0x000fe200078e000c */
[----:B------:R-:W-:Y:S01]  /*2010*/  IADD3 R56, P1, PT, R56, R83, RZ ;  /* 0x0000005338387210 */ /* 0x000fe20007f3e0ff */
[----:B------:R-:W-:-:S02]  /*2020*/  UMOV UR19, URZ ;  /* 0x000000ff00137c82 */ /* 0x000fc40008000000 */
[C---:B------:R-:W-:Y:S02]  /*2030*/  IMAD.X R97, R5.reuse, 0x1, R80, P0 ;  /* 0x0000000105617824 */ /* 0x040fe400000e0650 */
[----:B------:R-:W-:Y:S02]  /*2040*/  IMAD.X R5, R5, 0x1, R81, P1 ;  /* 0x0000000105057824 */ /* 0x000fe400008e0651 */
[----:B------:R-:W-:Y:S01]  /*2050*/  IMAD R13, R69, R3, R13 ;  /* 0x00000003450d7224 */ /* 0x000fe200078e020d */
[----:B------:R-:W-:Y:S01]  /*2060*/  SHF.L.U64.HI R97, R96, 0x1, R97 ;  /* 0x0000000160617819 */ /* 0x000fe20000010261 */
[----:B------:R-:W-:Y:S01]  /*2070*/  IMAD R95, R17, UR16, RZ ;  /* 0x00000010115f7c24 */ /* 0x000fe2000f8e02ff */
[C---:B------:R-:W-:Y:S01]  /*2080*/  SHF.L.U64.HI R0, R56.reuse, 0x1, R5 ;  /* 0x0000000138007819 */ /* 0x040fe20000010205 */
[----:B------:R-:W-:Y:S02]  /*2090*/  IMAD.SHL.U32 R56, R56, 0x2, RZ ;  /* 0x0000000238387824 */ /* 0x000fe400078e00ff */
[----:B------:R-:W-:Y:S01]  /*20a0*/  IMAD.WIDE.U32 R10, R10, UR18, R12 ;  /* 0x000000120a0a7c25 */ /* 0x000fe2000f8e000c */
[----:B------:R-:W-:-:S02]  /*20b0*/  USHF.L.U32 UR18, UR16, 0x6, URZ ;  /* 0x0000000610127899 */ /* 0x000fc400080006ff */
[----:B------:R-:W-:Y:S01]  /*20c0*/  IADD3 R22, P0, PT, R56, UR14, RZ ;  /* 0x0000000e38167c10 */ /* 0x000fe2000ff1e0ff */
[----:B------:R-:W-:Y:S01]  /*20d0*/  IMAD.WIDE.U32 R6, R4, UR16, R6 ;  /* 0x0000001004067c25 */ /* 0x000fe2000f8e0006 */
[----:B------:R-:W3:Y:S01]  /*20e0*/  LDCU UR16, c[0x0][0x450] ;  /* 0x00008a00ff1077ac */ /* 0x000ee20008000800 */
[----:B------:R-:W-:Y:S02]  /*20f0*/  IADD3 R9, PT, PT, R11, R8, RZ ;  /* 0x000000080b097210 */ /* 0x000fe40007ffe0ff */
[----:B------:R-:W-:Y:S01]  /*2100*/  IADD3.X R23, PT, PT, R0, UR15, RZ, P0, !PT ;  /* 0x0000000f00177c10 */ /* 0x000fe200087fe4ff */
[----:B------:R-:W-:Y:S01]  /*2110*/  IMAD R95, R4, UR17, R95 ;  /* 0x00000011045f7c24 */ /* 0x000fe2000f8e025f */
[----:B--2---:R-:W-:Y:S01]  /*2120*/  IADD3 R56, P0, PT, R56, UR10, RZ ;  /* 0x0000000a38387c10 */ /* 0x004fe2000ff1e0ff */
[----:B------:R-:W2:Y:S01]  /*2130*/  LDCU.U8 UR17, c[0x0][0x533] ;  /* 0x0000a660ff1177ac */ /* 0x000ea20008000000 */
[----:B------:R-:W-:Y:S01]  /*2140*/  IMAD.SHL.U32 R96, R96, 0x2, RZ ;  /* 0x0000000260607824 */ /* 0x000fe200078e00ff */
[----:B------:R-:W-:Y:S01]  /*2150*/  MOV R8, R10 ;  /* 0x0000000a00087202 */ /* 0x000fe20000000f00 */
        /* <DEDUP_REMOVED lines=12> */
[----:B------:R-:W-:Y:S01]  /*2220*/  LEA R18, P2, R4, UR4, 0x1 ;  /* 0x0000000404127c11 */ /* 0x000fe2000f8408ff */
[----:B------:R-:W-:Y:S01]  /*2230*/  IMAD.IADD R17, R5, 0x1, R17 ;  /* 0x0000000105117824 */ /* 0x000fe200078e0211 */
[----:B------:R-:W-:Y:S01]  /*2240*/  IADD3 R96, P1, PT, R96, UR10, RZ ;  /* 0x0000000a60607c10 */ /* 0x000fe2000ff3e0ff */
[----:B------:R-:W-:Y:S01]  /*2250*/  IMAD.MOV.U32 R111, RZ, RZ, R101 ;  /* 0x000000ffff6f7224 */ /* 0x000fe200078e0065 */
[C---:B------:R-:W-:Y:S01]  /*2260*/  SHF.R.S64 R103, R105.reuse, 0x1f, R100 ;  /* 0x0000001f69677819 */ /* 0x040fe20000001064 */
[----:B------:R-:W4:Y:S01]  /*2270*/  LDCU.64 UR14, c[0x0][0x3c0] ;  /* 0x00007800ff0e77ac */ /* 0x000f220008000a00 */
[----:B------:R-:W-:-:S02]  /*2280*/  SHF.R.S64 R105, R105, 0x1f, R102 ;  /* 0x0000001f69697819 */ /* 0x000fc40000001066 */
[----:B---3--:R-:W-:Y:S01]  /*2290*/  MOV R24, UR16 ;  /* 0x0000001000187c02 */ /* 0x008fe20008000f00 */
[----:B--2---:R-:W-:Y:S01]  /*22a0*/  UISETP.NE.AND UP0, UPT, UR17, URZ, UPT ;  /* 0x000000ff1100728c */ /* 0x004fe2000bf05270 */
[----:B------:R-:W-:Y:S02]  /*22b0*/  SHF.R.S32.HI R100, RZ, 0x1f, R100 ;  /* 0x0000001fff647819 */ /* 0x000fe40000011464 */
[----:B------:R-:W-:Y:S02]  /*22c0*/  SHF.R.S32.HI R102, RZ, 0x1f, R102 ;  /* 0x0000001fff667819 */ /* 0x000fe40000011466 */
[----:B------:R-:W-:Y:S02]  /*22d0*/  LEA.HI.X R95, R6, UR9, R95, 0x1, P3 ;  /* 0x00000009065f7c11 */ /* 0x000fe400098f0c5f */
[----:B------:R-:W-:Y:S01]  /*22e0*/  LEA.HI.X R17, R4, UR5, R17, 0x1, P2 ;  /* 0x0000000504117c11 */ /* 0x000fe200090f0c11 */
[----:B------:R-:W2:Y:S01]  /*22f0*/  LDCU.64 UR4, c[0x0][0x3b8] ;  /* 0x00007700ff0477ac */ /* 0x000ea20008000a00 */
[----:B------:R-:W-:Y:S01]  /*2300*/  IADD3.X R97, PT, PT, R97, UR11, RZ, P1, !PT ;  /* 0x0000000b61617c10 */ /* 0x000fe20008ffe4ff */
[----:B-1----:R-:W3:Y:S06]  /*2310*/  LDCU.128 UR8, c[0x0][0x3a0] ;  /* 0x00007400ff0877ac */ /* 0x002eec0008000c00 */
.L_x_5809:
[----:B------:R-:W-:Y:S01]  /*2320*/  VIADD R113, R113, 0x40 ;  /* 0x0000004071717836 */ /* 0x000fe20000000000 */
[----:B------:R-:W-:Y:S01]  /*2330*/  BSSY.RECONVERGENT B1, `(.L_x_5788) ;  /* 0x0000507000017945 */ /* 0x000fe20003800200 */
[----:B------:R-:W-:Y:S02]  /*2340*/  VIADD R115, R115, 0x40 ;  /* 0x0000004073737836 */ /* 0x000fe40000000000 */
[----:B------:R-:W-:Y:S01]  /*2350*/  VIADD R111, R111, 0xffffffff ;  /* 0xffffffff6f6f7836 */ /* 0x000fe20000000000 */
[-C--:B------:R-:W-:Y:S01]  /*2360*/  ISETP.GE.AND P0, PT, R120, R113.reuse, PT ;  /* 0x000000717800720c */ /* 0x080fe20003f06270 */
[----:B------:R-:W-:Y:S01]  /*2370*/  IMAD.MOV.U32 R118, RZ, RZ, R110 ;  /* 0x000000ffff767224 */ /* 0x000fe200078e006e */
[----:B------:R-:W-:Y:S01]  /*2380*/  ISETP.GE.AND P6, PT, R86, R113, PT ;  /* 0x000000715600720c */ /* 0x000fe20003fc6270 */
[----:B------:R-:W-:Y:S01]  /*2390*/  VIADD R110, R110, 0xffffffc0 ;  /* 0xffffffc06e6e7836 */ /* 0x000fe20000000000 */
[-C--:B------:R-:W-:Y:S02]  /*23a0*/  ISETP.GE.AND P0, PT, R120, R115.reuse, !P0 ;  /* 0x000000737800720c */ /* 0x080fe40004706270 */
[----:B------:R-:W-:Y:S02]  /*23b0*/  ISETP.GE.AND P6, PT, R86, R115, !P6 ;  /* 0x000000735600720c */ /* 0x000fe400077c6270 */
[CC--:B------:R-:W-:Y:S02]  /*23c0*/  ISETP.GE.AND P5, PT, R85.reuse, R113.reuse, PT ;  /* 0x000000715500720c */ /* 0x0c0fe40003fa6270 */
[C---:B------:R-:W-:Y:S02]  /*23d0*/  ISETP.GE.AND P4, PT, R84.reuse, R113, PT ;  /* 0x000000715400720c */ /* 0x040fe40003f86270 */
[-C--:B------:R-:W-:Y:S02]  /*23e0*/  ISETP.GE.AND P5, PT, R85, R115.reuse, !P5 ;  /* 0x000000735500720c */ /* 0x080fe40006fa6270 */
[----:B------:R-:W-:Y:S02]  /*23f0*/  ISETP.GE.AND P4, PT, R84, R115, !P4 ;  /* 0x000000735400720c */ /* 0x000fe40006786270 */
[----:B------:R-:W-:Y:S01]  /*2400*/  ISETP.GT.AND P3, PT, R111, R88, PT ;  /* 0x000000586f00720c */ /* 0x000fe20003f64270 */
[----:B------:R-:W5:Y:S01]  /*2410*/  @P0 LDG.E.128 R12, desc[UR6][R94.64] ;  /* 0x000000065e0c0981 */ /* 0x000f62000c1e1d00 */
[----:B------:R-:W-:Y:S01]  /*2420*/  @P0 IMAD.MOV.U32 R91, RZ, RZ, R89 ;  /* 0x000000ffff5b0224 */ /* 0x000fe200078e0059 */
[----:B------:R-:W1:Y:S04]  /*2430*/  @P6 LDC.64 R2, c[0x0][0x4b0] ;  /* 0x00012c00ff026b82 */ /* 0x000e680000000a00 */
[----:B-----5:R5:W-:Y:S01]  /*2440*/  @P0 STG.E.128 desc[UR6][R90.64], R12 ;  /* 0x0000000c5a000986 */ /* 0x020be2000c101d06 */
[C---:B-1----:R-:W-:Y:S03]  /*2450*/  @P6 LEA R32, P1, R2.reuse, R94, 0x5 ;  /* 0x0000005e02206211 */ /* 0x042fe600078228ff */
[----:B------:R-:W4:Y:S01]  /*2460*/  @P0 LDG.E.128 R4, desc[UR6][R94.64+0x80] ;  /* 0x000080065e040981 */ /* 0x000f22000c1e1d00 */
[----:B------:R-:W-:Y:S02]  /*2470*/  @P6 LEA.HI.X R33, R2, R95, R3, 0x5, P1 ;  /* 0x0000005f02216211 */ /* 0x000fe400008f2c03 */
[----:B------:R-:W1:Y:S01]  /*2480*/  @P5 LDC.64 R2, c[0x0][0x4b0] ;  /* 0x00012c00ff025b82 */ /* 0x000e620000000a00 */
[C---:B------:R-:W-:Y:S04]  /*2490*/  @P6 LEA R30, P1, R73.reuse, R90, 0x1 ;  /* 0x0000005a491e6211 */ /* 0x040fe800078208ff */
[----:B------:R-:W-:Y:S02]  /*24a0*/  @P6 LEA.HI.X R31, R73, R89, R76, 0x1, P1 ;  /* 0x00000059491f6211 */ /* 0x000fe400008f0c4c */
[C---:B-1----:R-:W-:Y:S04]  /*24b0*/  @P5 LEA R28, P1, R2.reuse, R94, 0x6 ;  /* 0x0000005e021c5211 */ /* 0x042fe800078230ff */
[----:B------:R-:W-:Y:S02]  /*24c0*/  @P5 LEA.HI.X R29, R2, R95, R3, 0x6, P1 ;  /* 0x0000005f021d5211 */ /* 0x000fe400008f3403 */
[----:B------:R-:W1:Y:S02]  /*24d0*/  @P5 LDC.64 R2, c[0x0][0x3c0] ;  /* 0x0000f000ff025b82 */ /* 0x000e640000000a00 */
[C---:B-1----:R-:W-:Y:S04]  /*24e0*/  @P5 LEA R26, P1, R2.reuse, R90, 0x6 ;  /* 0x0000005a021a5211 */ /* 0x042fe800078230ff */
[----:B------:R-:W-:Y:S02]  /*24f0*/  @P5 LEA.HI.X R27, R2, R89, R3, 0x6, P1 ;  /* 0x00000059021b5211 */ /* 0x000fe400008f3403 */
[----:B------:R-:W1:Y:S01]  /*2500*/  @P4 LDC.64 R2, c[0x0][0x4b0] ;  /* 0x00012c00ff024b82 */ /* 0x000e620000000a00 */
[----:B------:R-:W-:Y:S01]  /*2510*/  ISETP.NE.AND P1, PT, R24, RZ, PT ;  /* 0x000000ff1800720c */ /* 0x000fe20003f25270 */
[----:B-1----:R-:W-:Y:S01]  /*2520*/  @P4 IMAD R3, R3, 0x60, RZ ;  /* 0x0000006003034824 */ /* 0x002fe200078e02ff */
[----:B----4-:R1:W-:Y:S04]  /*2530*/  @P0 STG.E.128 desc[UR6][R90.64+0x80], R4 ;  /* 0x000080045a000986 */ /* 0x0103e8000c101d06 */
[----:B------:R-:W4:Y:S04]  /*2540*/  @P6 LDG.E.128 R8, desc[UR6][R32.64] ;  /* 0x0000000620086981 */ /* 0x000f28000c1e1d00 */
[----:B----4-:R-:W-:Y:S04]  /*2550*/  @P6 STG.E.128 desc[UR6][R30.64], R8 ;  /* 0x000000081e006986 */ /* 0x010fe8000c101d06 */
[----:B-----5:R-:W4:Y:S04]  /*2560*/  @P6 LDG.E.128 R12, desc[UR6][R32.64+0x80] ;  /* 0x00008006200c6981 */ /* 0x020f28000c1e1d00 */
[----:B----4-:R4:W-:Y:S04]  /*2570*/  @P6 STG.E.128 desc[UR6][R30.64+0x80], R12 ;  /* 0x0000800c1e006986 */ /* 0x0109e8000c101d06 */
[----:B-1----:R-:W5:Y:S01]  /*2580*/  @P5 LDG.E.128 R4, desc[UR6][R28.64] ;  /* 0x000000061c045981 */ /* 0x002f62000c1e1d00 */
[----:B----4-:R-:W-:Y:S04]  /*2590*/  @P4 IMAD.WIDE.U32 R30, R2, 0x60, R94 ;  /* 0x00000060021e4825 */ /* 0x010fe800078e005e */
[----:B------:R-:W-:Y:S02]  /*25a0*/  @P4 IMAD.IADD R31, R31, 0x1, R3 ;  /* 0x000000011f1f4824 */ /* 0x000fe400078e0203 */
[----:B------:R-:W1:Y:S01]  /*25b0*/  @P4 LDC.64 R2, c[0x0][0x3c0] ;  /* 0x0000f000ff024b82 */ /* 0x000e620000000a00 */
[----:B------:R-:W-:Y:S02]  /*25c0*/  @P4 IMAD.MOV.U32 R91, RZ, RZ, R89 ;  /* 0x000000ffff5b4224 */ /* 0x000fe400078e0059 */
[----:B-1----:R-:W-:Y:S01]  /*25d0*/  @P4 IMAD R3, R3, 0x60, RZ ;  /* 0x0000006003034824 */ /* 0x002fe200078e02ff */
[----:B-----5:R1:W-:Y:S04]  /*25e0*/  @P5 STG.E.128 desc[UR6][R26.64], R4 ;  /* 0x000000041a005986 */ /* 0x0203e8000c101d06 */
[----:B------:R4:W5:Y:S02]  /*25f0*/  @P5 LDG.E.128 R8, desc[UR6][R28.64+0x80] ;  /* 0x000080061c085981 */ /* 0x000964000c1e1d00 */
[----:B----4-:R-:W-:Y:S04]  /*2600*/  @P4 IMAD.WIDE.U32 R28, R2, 0x60, R90 ;  /* 0x00000060021c4825 */ /* 0x010fe800078e005a */
[----:B------:R-:W-:Y:S01]  /*2610*/  @P4 IMAD.IADD R29, R29, 0x1, R3 ;  /* 0x000000011d1d4824 */ /* 0x000fe200078e0203 */
[----:B-----5:R4:W-:Y:S04]  /*2620*/  @P5 STG.E.128 desc[UR6][R26.64+0x80], R8 ;  /* 0x000080081a005986 */ /* 0x0209e8000c101d06 */
[----:B-1----:R-:W5:Y:S04]  /*2630*/  @P4 LDG.E.128 R4, desc[UR6][R30.64] ;  /* 0x000000061e044981 */ /* 0x002f68000c1e1d00 */
[----:B-----5:R4:W-:Y:S04]  /*2640*/  @P4 STG.E.128 desc[UR6][R28.64], R4 ;  /* 0x000000041c004986 */ /* 0x0209e8000c101d06 */
[----:B------:R-:W5:Y:S04]  /*2650*/  @P4 LDG.E.128 R12, desc[UR6][R30.64+0x80] ;  /* 0x000080061e0c4981 */ /* 0x000f68000c1e1d00 */
[----:B-----5:R4:W-:Y:S01]  /*2660*/  @P4 STG.E.128 desc[UR6][R28.64+0x80], R12 ;  /* 0x0000800c1c004986 */ /* 0x0209e2000c101d06 */
[----:B------:R-:W-:Y:S05]  /*2670*/  @P1 BRA `(.L_x_5789) ;  /* 0x00000000009c1947 */ /* 0x000fea0003800000 */
[----:B------:R-:W-:Y:S01]  /*2680*/  @P0 IMAD.MOV.U32 R16, RZ, RZ, R18 ;  /* 0x000000ffff100224 */ /* 0x000fe200078e0012 */
[----:B------:R-:W1:Y:S01]  /*2690*/  @P5 LDC.64 R2, c[0x0][0x4a8] ;  /* 0x00012a00ff025b82 */ /* 0x000e620000000a00 */
[C---:B------:R-:W-:Y:S01]  /*26a0*/  @P6 LEA R34, P1, R107.reuse, R18, 0x1 ;  /* 0x000000126b226211 */ /* 0x040fe200078208ff */
[----:B------:R-:W-:Y:S02]  /*26b0*/  IMAD.MOV.U32 R24, RZ, RZ, RZ ;  /* 0x000000ffff187224 */ /* 0x000fe400078e00ff */
[----:B----4-:R-:W4:Y:S01]  /*26c0*/  @P0 LDG.E.128 R4, desc[UR6][R16.64] ;  /* 0x0000000610040981 */ /* 0x010f22000c1e1d00 */
[----:B------:R-:W-:Y:S03]  /*26d0*/  @P6 LEA.HI.X R35, R107, R17, R104, 0x1, P1 ;  /* 0x000000116b236211 */ /* 0x000fe600008f0c68 */
[----:B----4-:R-:W-:Y:S04]  /*26e0*/  @P0 STG.E.128 desc[UR6][R92.64], R4 ;  /* 0x000000045c000986 */ /* 0x010fe8000c101d06 */
[----:B------:R-:W4:Y:S04]  /*26f0*/  @P0 LDG.E.128 R28, desc[UR6][R16.64+0x80] ;  /* 0x00008006101c0981 */ /* 0x000f28000c1e1d00 */
[----:B----4-:R4:W-:Y:S01]  /*2700*/  @P0 STG.E.128 desc[UR6][R92.64+0x80], R28 ;  /* 0x0000801c5c000986 */ /* 0x0109e2000c101d06 */
[C---:B------:R-:W-:Y:S03]  /*2710*/  @P6 LEA R32, P0, R71.reuse, R92, 0x1 ;  /* 0x0000005c47206211 */ /* 0x040fe600078008ff */
[----:B------:R-:W5:Y:S01]  /*2720*/  @P6 LDG.E.128 R12, desc[UR6][R34.64] ;  /* 0x00000006220c6981 */ /* 0x000f62000c1e1d00 */
[----:B------:R-:W-:Y:S02]  /*2730*/  @P6 LEA.HI.X R33, R71, R93, R72, 0x1, P0 ;  /* 0x0000005d47216211 */ /* 0x000fe400000f0c48 */
[C---:B-1----:R-:W-:Y:S04]  /*2740*/  @P5 LEA R26, P0, R2.reuse, R18, 0x6 ;  /* 0x00000012021a5211 */ /* 0x042fe800078030ff */
[----:B------:R-:W-:Y:S02]  /*2750*/  @P5 LEA.HI.X R27, R2, R17, R3, 0x6, P0 ;  /* 0x00000011021b5211 */ /* 0x000fe400000f3403 */
[----:B------:R-:W4:Y:S02]  /*2760*/  @P5 LDC.64 R2, c[0x0][0x3b8] ;  /* 0x0000ee00ff025b82 */ /* 0x000f240000000a00 */
[C---:B----4-:R-:W-:Y:S04]  /*2770*/  @P5 LEA R28, P0, R2.reuse, R92, 0x6 ;  /* 0x0000005c021c5211 */ /* 0x050fe800078030ff */
[----:B------:R-:W-:Y:S01]  /*2780*/  @P5 LEA.HI.X R29, R2, R93, R3, 0x6, P0 ;  /* 0x0000005d021d5211 */ /* 0x000fe200000f3403 */
[----:B-----5:R1:W-:Y:S04]  /*2790*/  @P6 STG.E.128 desc[UR6][R32.64], R12 ;  /* 0x0000000c20006986 */ /* 0x0203e8000c101d06 */
[----:B------:R-:W4:Y:S04]  /*27a0*/  @P6 LDG.E.128 R8, desc[UR6][R34.64+0x80] ;  /* 0x0000800622086981 */ /* 0x000f28000c1e1d00 */
[----:B----4-:R4:W-:Y:S04]  /*27b0*/  @P6 STG.E.128 desc[UR6][R32.64+0x80], R8 ;  /* 0x0000800820006986 */ /* 0x0109e8000c101d06 */
[----:B------:R-:W5:Y:S04]  /*27c0*/  @P5 LDG.E.128 R4, desc[UR6][R26.64] ;  /* 0x000000061a045981 */ /* 0x000f68000c1e1d00 */
[----:B-----5:R4:W-:Y:S04]  /*27d0*/  @P5 STG.E.128 desc[UR6][R28.64], R4 ;  /* 0x000000041c005986 */ /* 0x0209e8000c101d06 */
[----:B-1----:R-:W5:Y:S04]  /*27e0*/  @P5 LDG.E.128 R12, desc[UR6][R26.64+0x80] ;  /* 0x000080061a0c5981 */ /* 0x002f68000c1e1d00 */
[----:B-----5:R4:W-:Y:S01]  /*27f0*/  @P5 STG.E.128 desc[UR6][R28.64+0x80], R12 ;  /* 0x0000800c1c005986 */ /* 0x0209e2000c101d06 */
[----:B------:R-:W-:Y:S05]  /*2800*/  @!P4 BRA `(.L_x_5790) ;  /* 0x0000004800e4c947 */ /* 0x000fea0003800000 */
[----:B------:R-:W4:Y:S01]  /*2810*/  LDC.64 R2, c[0x0][0x4a8] ;  /* 0x00012a00ff027b82 */ /* 0x000f220000000a00 */
[----:B------:R-:W-:Y:S05]  /*2820*/  MOV R16, R18 ;  /* 0x0000001200107202 */ /* 0x000fea0000000f00 */
[----:B----4-:R-:W-:Y:S04]  /*2830*/  IMAD.WIDE.U32 R12, R2, 0x60, R16 ;  /* 0x00000060020c7825 */ /* 0x010fe800078e0010 */
[----:B------:R-:W-:Y:S05]  /*2840*/  IMAD R3, R3, 0x60, RZ ;  /* 0x0000006003037824 */ /* 0x000fea00078e02ff */
[----:B------:R-:W-:Y:S02]  /*2850*/  IADD3 R13, PT, PT, R13, R3, RZ ;  /* 0x000000030d0d7210 */ /* 0x000fe40007ffe0ff */
[----:B------:R-:W1:Y:S03]  /*2860*/  LDC.64 R2, c[0x0][0x3b8] ;  /* 0x0000ee00ff027b82 */ /* 0x000e660000000a00 */
[----:B------:R-:W4:Y:S01]  /*2870*/  LDG.E.128 R4, desc[UR6][R12.64] ;  /* 0x000000060c047981 */ /* 0x000f22000c1e1d00 */
[----:B-1----:R-:W-:Y:S04]  /*2880*/  IMAD.WIDE.U32 R14, R2, 0x60, R92 ;  /* 0x00000060020e7825 */ /* 0x002fe800078e005c */
[----:B------:R-:W-:Y:S05]  /*2890*/  IMAD R3, R3, 0x60, RZ ;  /* 0x0000006003037824 */ /* 0x000fea00078e02ff */
[----:B------:R-:W-:Y:S05]  /*28a0*/  IADD3 R15, PT, PT, R15, R3, RZ ;  /* 0x000000030f0f7210 */ /* 0x000fea0007ffe0ff */
[----:B----4-:R1:W-:Y:S04]  /*28b0*/  STG.E.128 desc[UR6][R14.64], R4 ;  /* 0x000000040e007986 */ /* 0x0103e8000c101d06 */
[----:B------:R-:W4:Y:S04]  /*28c0*/  LDG.E.128 R8, desc[UR6][R12.64+0x80] ;  /* 0x000080060c087981 */ /* 0x000f28000c1e1d00 */
[----:B----4-:R1:W-:Y:S01]  /*28d0*/  STG.E.128 desc[UR6][R14.64+0x80], R8 ;  /* 0x000080080e007986 */ /* 0x0103e2000c101d06 */
[----:B------:R-:W-:Y:S05]  /*28e0*/  BRA `(.L_x_5790) ;  /* 0x0000004800ac7947 */ /* 0x000fea0003800000 */
.L_x_5789:
[----:B------:R-:W-:Y:S05]  /*28f0*/  BRA.U !UP0, `(.L_x_5791) ;  /* 0x0000001908fc7547 */ /* 0x000fea000b800000 */
[C---:B------:R-:W-:Y:S01]  /*2900*/  SHF.L.U64.HI R3, R116.reuse, 0x1, R109 ;  /* 0x0000000174037819 */ /* 0x040fe2000001026d */
[----:B----4-:R-:W-:Y:S01]  /*2910*/  IMAD.SHL.U32 R5, R116, 0x2, RZ ;  /* 0x0000000274057824 */ /* 0x010fe200078e00ff */
[----:B------:R-:W1:Y:S01]  /*2920*/  LDC R46, c[0x0][0x450] ;  /* 0x00011400ff2e7b82 */ /* 0x000e620000000800 */
[----:B------:R-:W-:Y:S03]  /*2930*/  BSSY.RECONVERGENT B0, `(.L_x_5792) ;  /* 0x0000069000007945 */ /* 0x000fe60003800200 */
[-C--:B------:R-:W-:Y:S02]  /*2940*/  IADD3 R10, P2, PT, R22, R5.reuse, RZ ;  /* 0x00000005160a7210 */ /* 0x080fe40007f5e0ff */
[----:B------:R-:W-:Y:S03]  /*2950*/  IADD3 R42, P1, PT, R56, R5, RZ ;  /* 0x00000005382a7210 */ /* 0x000fe60007f3e0ff */
[--C-:B------:R-:W-:Y:S02]  /*2960*/  IMAD.X R11, R23, 0x1, R3.reuse, P2 ;  /* 0x00000001170b7824 */ /* 0x100fe400010e0603 */
[----:B------:R-:W-:Y:S01]  /*2970*/  IMAD.X R43, R57, 0x1, R3, P1 ;  /* 0x00000001392b7824 */ /* 0x000fe200008e0603 */
[----:B------:R-:W-:Y:S07]  /*2980*/  @!P0 BRA `(.L_x_5793) ;  /* 0x00000004008c8947 */ /* 0x000fee0003800000 */
[----:B------:R-:W-:Y:S02]  /*2990*/  ISETP.GE.AND P0, PT, R20, R24, PT ;  /* 0x000000181400720c */ /* 0x000fe40003f06270 */
[----:B------:R-:W-:Y:S02]  /*29a0*/  MOV R16, R18 ;  /* 0x0000001200107202 */ /* 0x000fe40000000f00 */
[----:B------:R-:W-:Y:S03]  /*29b0*/  ISETP.GE.AND P1, PT, R19, R24, PT ;  /* 0x000000181300720c */ /* 0x000fe60003f26270 */
[----:B------:R-:W4:Y:S08]  /*29c0*/  LDG.E.128 R32, desc[UR6][R16.64] ;  /* 0x0000000610207981 */ /* 0x000f30000c1e1d00 */
[----:B------:R-:W5:Y:S06]  /*29d0*/  @!P0 LDG.E.64 R40, desc[UR6][R56.64] ;  /* 0x0000000638288981 */ /* 0x000f6c000c1e1b00 */
[----:B------:R-:W2:Y:S01]  /*29e0*/  @!P0 LDG.E.64 R12, desc[UR6][R22.64] ;  /* 0x00000006160c8981 */ /* 0x000ea2000c1e1b00 */
[--C-:B-----5:R-:W-:Y:S01]  /*29f0*/  @!P0 HADD2.F32 R37, -RZ, R40.reuse.H0_H0 ;  /* 0x20000028ff258230 */ /* 0x120fe20000004100 */
[----:B----4-:R-:W-:Y:S01]  /*2a00*/  @!P0 MOV R25, R32 ;  /* 0x0000002000198202 */ /* 0x010fe20000000f00 */
[----:B------:R-:W-:Y:S01]  /*2a10*/  @!P0 HADD2.F32 R38, -RZ, R41.H0_H0 ;  /* 0x20000029ff268230 */ /* 0x000fe20000004100 */
[----:B------:R-:W-:Y:S01]  /*2a20*/  @!P0 MOV R14, R33 ;  /* 0x00000021000e8202 */ /* 0x000fe20000000f00 */
[----:B------:R-:W-:Y:S02]  /*2a30*/  @!P0 HADD2.F32 R39, -RZ, R40.H1_H1 ;  /* 0x30000028ff278230 */ /* 0x000fe40000004100 */
[--C-:B------:R-:W-:Y:S02]  /*2a40*/  @!P0 HADD2.F32 R26, -RZ, R25.reuse.H1_H1 ;  /* 0x30000019ff1a8230 */ /* 0x100fe40000004100 */
[--C-:B--2---:R-:W-:Y:S02]  /*2a50*/  @!P0 HADD2.F32 R15, -RZ, R12.reuse.H0_H0 ;  /* 0x2000000cff0f8230 */ /* 0x104fe40000004100 */
[----:B------:R-:W-:Y:S02]  /*2a60*/  @!P0 HADD2.F32 R36, -RZ, R25.H0_H0 ;  /* 0x20000019ff248230 */ /* 0x000fe40000004100 */
[C---:B------:R-:W-:Y:S01]  /*2a70*/  @!P0 FMUL.FTZ R45, R26.reuse, R37 ;  /* 0x000000251a2d8220 */ /* 0x040fe20000410000 */
[----:B------:R-:W-:Y:S01]  /*2a80*/  @!P0 HADD2.F32 R12, -RZ, R12.H1_H1 ;  /* 0x3000000cff0c8230 */ /* 0x000fe20000004100 */
[----:B------:R-:W-:Y:S01]  /*2a90*/  @!P0 MOV R25, R34 ;  /* 0x0000002200198202 */ /* 0x000fe20000000f00 */
[--C-:B------:R-:W-:Y:S02]  /*2aa0*/  @!P0 HADD2.F32 R27, -RZ, R14.reuse.H1_H1 ;  /* 0x3000000eff1b8230 */ /* 0x100fe40000004100 */
[-C--:B------:R-:W-:Y:S01]  /*2ab0*/  @!P0 FMUL.FTZ R0, R26, R15.reuse ;  /* 0x0000000f1a008220 */ /* 0x080fe20000410000 */
[----:B------:R-:W-:Y:S02]  /*2ac0*/  @!P0 HADD2.F32 R9, -RZ, R13.H0_H0 ;  /* 0x2000000dff098230 */ /* 0x000fe40000004100 */
[----:B------:R-:W-:Y:S01]  /*2ad0*/  @!P0 FFMA.FTZ R45, R36, R15, -R45 ;  /* 0x0000000f242d8223 */ /* 0x000fe2000001082d */
[----:B------:R-:W-:Y:S01]  /*2ae0*/  @!P0 HADD2.F32 R26, -RZ, R25.H1_H1 ;  /* 0x30000019ff1a8230 */ /* 0x000fe20000004100 */
[----:B------:R-:W-:Y:S01]  /*2af0*/  @!P0 MOV R15, R35 ;  /* 0x00000023000f8202 */ /* 0x000fe20000000f00 */
        /* <DEDUP_REMOVED lines=9> */
[----:B------:R-:W-:Y:S01]  /*2b90*/  @!P0 HADD2.F32 R36, -RZ, R25.H0_H0 ;  /* 0x20000019ff248230 */ /* 0x000fe20000004100 */
[----:B------:R-:W-:Y:S01]  /*2ba0*/  @!P0 MOV R32, R45 ;  /* 0x0000002d00208202 */ /* 0x000fe20000000f00 */
[----:B------:R-:W-:Y:S02]  /*2bb0*/  @!P0 HADD2.F32 R40, -RZ, R15.H0_H0 ;  /* 0x2000000fff288230 */ /* 0x000fe40000004100 */
[C---:B------:R-:W-:Y:S01]  /*2bc0*/  @!P0 FMUL.FTZ R49, R14.reuse, R41 ;  /* 0x000000290e318220 */ /* 0x040fe20000410000 */
[----:B------:R-:W-:Y:S01]  /*2bd0*/  @!P0 FMUL.FTZ R4, R14, R13 ;  /* 0x0000000d0e048220 */ /* 0x000fe20000410000 */
        /* <DEDUP_REMOVED lines=15> */
[----:B------:R-:W5:Y:S06]  /*2cd0*/  @!P1 LDG.E.64 R40, desc[UR6][R56.64+0x40] ;  /* 0x0000400638289981 */ /* 0x000f6c000c1e1b00 */
[----:B------:R-:W3:Y:S01]  /*2ce0*/  @!P1 LDG.E.64 R12, desc[UR6][R22.64+0x40] ;  /* 0x00004006160c9981 */ /* 0x000ee2000c1e1b00 */
[----:B--2---:R-:W-:Y:S02]  /*2cf0*/  @!P1 MOV R25, R28 ;  /* 0x0000001c00199202 */ /* 0x004fe40000000f00 */
[----:B------:R-:W-:Y:S03]  /*2d00*/  @!P1 MOV R14, R29 ;  /* 0x0000001d000e9202 */ /* 0x000fe60000000f00 */
[--C-:B------:R-:W-:Y:S02]  /*2d10*/  @!P1 HADD2.F32 R26, -RZ, R25.reuse.H1_H1 ;  /* 0x30000019ff1a9230 */ /* 0x100fe40000004100 */
[----:B------:R-:W-:Y:S01]  /*2d20*/  @!P1 HADD2.F32 R38, -RZ, R25.H0_H0 ;  /* 0x20000019ff269230 */ /* 0x000fe20000004100 */
[----:B------:R-:W-:Y:S01]  /*2d30*/  @!P1 MOV R25, R30 ;  /* 0x0000001e00199202 */ /* 0x000fe20000000f00 */
[--C-:B-----5:R-:W-:Y:S02]  /*2d40*/  @!P1 HADD2.F32 R36, -RZ, R40.reuse.H0_H0 ;  /* 0x20000028ff249230 */ /* 0x120fe40000004100 */
[----:B------:R-:W-:Y:S02]  /*2d50*/  @!P1 HADD2.F32 R37, -RZ, R40.H1_H1 ;  /* 0x30000028ff259230 */ /* 0x000fe40000004100 */
[----:B------:R-:W-:Y:S02]  /*2d60*/  @!P1 HADD2.F32 R27, -RZ, R14.H1_H1 ;  /* 0x3000000eff1b9230 */ /* 0x000fe40000004100 */
[C---:B------:R-:W-:Y:S01]  /*2d70*/  @!P1 FMUL.FTZ R16, R26.reuse, R36 ;  /* 0x000000241a109220 */ /* 0x040fe20000410000 */
[--C-:B---3--:R-:W-:Y:S02]  /*2d80*/  @!P1 HADD2.F32 R15, -RZ, R12.reuse.H0_H0 ;  /* 0x2000000cff0f9230 */ /* 0x108fe40000004100 */
        /* <DEDUP_REMOVED lines=10> */
[----:B------:R-:W-:Y:S01]  /*2e30*/  @!P1 HADD2.F32 R26, -RZ, R25.H1_H1 ;  /* 0x30000019ff1a9230 */ /* 0x000fe20000004100 */
[----:B------:R-:W-:Y:S01]  /*2e40*/  @!P1 F2FP.F16.F32.PACK_AB R16, R5, R16 ;  /* 0x000000100510923e */ /* 0x000fe200000000ff */
[----:B------:R-:W-:Y:S02]  /*2e50*/  @!P1 HADD2.F32 R13, -RZ, R13.H1_H1 ;  /* 0x3000000dff0d9230 */ /* 0x000fe40000004100 */
[----:B------:R-:W-:Y:S01]  /*2e60*/  @!P1 FFMA.FTZ R6, R37, R39, R6 ;  /* 0x0000002725069223 */ /* 0x000fe20000010006 */
        /* <DEDUP_REMOVED lines=21> */
.L_x_5793:
[----:B--23--:R-:W-:Y:S05]  /*2fc0*/  BSYNC.RECONVERGENT B0 ;  /* 0x0000000000007941 */ /* 0x00cfea0003800200 */
.L_x_5792:
[----:B------:R-:W-:Y:S04]  /*2fd0*/  BSSY.RECONVERGENT B0, `(.L_x_5794) ;  /* 0x0000068000007945 */ /* 0x000fe80003800200 */
[----:B------:R-:W-:Y:S05]  /*2fe0*/  @!P6 BRA `(.L_x_5795) ;  /* 0x000000040098e947 */ /* 0x000fea0003800000 */
[C---:B------:R-:W-:Y:S02]  /*2ff0*/  LEA R48, P1, R107.reuse, R18, 0x1 ;  /* 0x000000126b307211 */ /* 0x040fe400078208ff */
[----:B------:R-:W-:Y:S02]  /*3000*/  ISETP.GE.AND P0, PT, R20, R24, PT ;  /* 0x000000181400720c */ /* 0x000fe40003f06270 */
[----:B------:R-:W-:Y:S02]  /*3010*/  LEA.HI.X R49, R107, R17, R104, 0x1, P1 ;  /* 0x000000116b317211 */ /* 0x000fe400008f0c68 */
[----:B------:R-:W-:Y:S02]  /*3020*/  LEA R44, P2, R71, R92, 0x1 ;  /* 0x0000005c472c7211 */ /* 0x000fe400078408ff */
[----:B------:R-:W-:Y:S01]  /*3030*/  ISETP.GE.AND P1, PT, R19, R24, PT ;  /* 0x000000181300720c */ /* 0x000fe20003f26270 */
[----:B----4-:R-:W2:Y:S08]  /*3040*/  LDG.E.128 R32, desc[UR6][R48.64] ;  /* 0x0000000630207981 */ /* 0x010eb0000c1e1d00 */
        /* <DEDUP_REMOVED lines=11> */
[----:B------:R-:W-:Y:S01]  /*3100*/  @!P0 HADD2.F32 R12, -RZ, R12.H1_H1 ;  /* 0x3000000cff0c8230 */ /* 0x000fe20000004100 */
[----:B------:R-:W-:Y:S01]  /*3110*/  @!P0 MOV R16, R34 ;  /* 0x0000002200108202 */ /* 0x000fe20000000f00 */
[----:B------:R-:W-:Y:S02]  /*3120*/  @!P0 HADD2.F32 R25, -RZ, R14.H1_H1 ;  /* 0x3000000eff198230 */ /* 0x000fe40000004100 */
[-C--:B------:R-:W-:Y:S01]  /*3130*/  @!P0 FMUL.FTZ R0, R26, R15.reuse ;  /* 0x0000000f1a008220 */ /* 0x080fe20000410000 */
[--C-:B------:R-:W-:Y:S02]  /*3140*/  @!P0 HADD2.F32 R9, -RZ, R13.reuse.H0_H0 ;  /* 0x2000000dff098230 */ /* 0x100fe40000004100 */
        /* <DEDUP_REMOVED lines=10> */
[--C-:B------:R-:W-:Y:S02]  /*31f0*/  @!P0 HADD2.F32 R14, -RZ, R15.reuse.H1_H1 ;  /* 0x3000000fff0e8230 */ /* 0x100fe40000004100 */
        /* <DEDUP_REMOVED lines=12> */
[----:B------:R-:W-:Y:S03]  /*32c0*/  @!P0 FFMA.FTZ R50, R36, R9, -R50 ;  /* 0x0000000924328223 */ /* 0x000fe60000010832 */
        /* <DEDUP_REMOVED lines=12> */
[----:B------:R-:W-:Y:S03]  /*3390*/  @!P1 MOV R14, R29 ;  /* 0x0000001d000e9202 */ /* 0x000fe60000000f00 */
[----:B------:R-:W-:Y:S02]  /*33a0*/  @!P1 HADD2.F32 R26, -RZ, R16.H1_H1 ;  /* 0x30000010ff1a9230 */ /* 0x000fe40000004100 */
[----:B------:R-:W-:Y:S02]  /*33b0*/  @!P1 HADD2.F32 R25, -RZ, R14.H1_H1 ;  /* 0x3000000eff199230 */ /* 0x000fe40000004100 */
[--C-:B----4-:R-:W-:Y:S02]  /*33c0*/  @!P1 HADD2.F32 R36, -RZ, R38.reuse.H0_H0 ;  /* 0x20000026ff249230 */ /* 0x110fe40000004100 */
[----:B------:R-:W-:Y:S02]  /*33d0*/  @!P1 HADD2.F32 R27, -RZ, R38.H1_H1 ;  /* 0x30000026ff1b9230 */ /* 0x000fe40000004100 */
[----:B------:R-:W-:Y:S01]  /*33e0*/  @!P1 HADD2.F32 R38, -RZ, R16.H0_H0 ;  /* 0x20000010ff269230 */ /* 0x000fe20000004100 */
[----:B------:R-:W-:Y:S01]  /*33f0*/  @!P1 MOV R16, R30 ;  /* 0x0000001e00109202 */ /* 0x000fe20000000f00 */
[--C-:B-----5:R-:W-:Y:S02]  /*3400*/  @!P1 HADD2.F32 R15, -RZ, R12.reuse.H0_H0 ;  /* 0x2000000cff0f9230 */ /* 0x120fe40000004100 */
        /* <DEDUP_REMOVED lines=36> */
.L_x_5795:
[----:B------:R-:W-:Y:S05]  /*3650*/  BSYNC.RECONVERGENT B0 ;  /* 0x0000000000007941 */ /* 0x000fea0003800200 */
.L_x_5794:
[----:B------:R-:W-:Y:S04]  /*3660*/  BSSY.RECONVERGENT B0, `(.L_x_5796) ;  /* 0x000006e000007945 */ /* 0x000fe80003800200 */
[----:B------:R-:W-:Y:S05]  /*3670*/  @!P5 BRA `(.L_x_5797) ;  /* 0x0000000400b0d947 */ /* 0x000fea0003800000 */
[----:B------:R-:W-:Y:S01]  /*3680*/  ISETP.GE.AND P0, PT, R20, R24, PT ;  /* 0x000000181400720c */ /* 0x000fe20003f06270 */
[----:B------:R-:W3:Y:S01]  /*3690*/  LDC.64 R48, c[0x0][0x4a8] ;  /* 0x00012a00ff307b82 */ /* 0x000ee20000000a00 */
[C---:B--2---:R-:W-:Y:S02]  /*36a0*/  LEA R44, P1, R75.reuse, R42, 0x5 ;  /* 0x0000002a4b2c7211 */ /* 0x044fe400078228ff */
[C---:B------:R-:W-:Y:S02]  /*36b0*/  LEA R14, P2, R75.reuse, R10, 0x5 ;  /* 0x0000000a4b0e7211 */ /* 0x040fe400078428ff */
[C---:B------:R-:W-:Y:S02]  /*36c0*/  LEA.HI.X.SX32 R45, R75.reuse, R43, 0x5, P1 ;  /* 0x0000002b4b2d7211 */ /* 0x040fe400008f2eff */
[----:B------:R-:W-:Y:S02]  /*36d0*/  LEA.HI.X.SX32 R15, R75, R11, 0x5, P2 ;  /* 0x0000000b4b0f7211 */ /* 0x000fe400010f2eff */
[----:B------:R-:W-:Y:S03]  /*36e0*/  ISETP.GE.AND P1, PT, R19, R24, PT ;  /* 0x000000181300720c */ /* 0x000fe60003f26270 */
[----:B------:R-:W2:Y:S06]  /*36f0*/  @!P0 LDG.E.64 R40, desc[UR6][R44.64] ;  /* 0x000000062c288981 */ /* 0x000eac000c1e1b00 */
[----:B------:R-:W5:Y:S01]  /*3700*/  @!P0 LDG.E.64 R12, desc[UR6][R14.64] ;  /* 0x000000060e0c8981 */ /* 0x000f62000c1e1b00 */
[--C-:B--2---:R-:W-:Y:S01]  /*3710*/  @!P0 HADD2.F32 R37, -RZ, R40.reuse.H0_H0 ;  /* 0x20000028ff258230 */ /* 0x104fe20000004100 */
[C---:B---3--:R-:W-:Y:S01]  /*3720*/  LEA R52, P5, R48.reuse, R18, 0x6 ;  /* 0x0000001230347211 */ /* 0x048fe200078a30ff */
[----:B------:R-:W-:Y:S02]  /*3730*/  @!P0 HADD2.F32 R38, -RZ, R41.H0_H0 ;  /* 0x20000029ff268230 */ /* 0x000fe40000004100 */
[----:B------:R-:W-:Y:S01]  /*3740*/  @!P0 HADD2.F32 R39, -RZ, R40.H1_H1 ;  /* 0x30000028ff278230 */ /* 0x000fe20000004100 */
[----:B------:R-:W-:Y:S01]  /*3750*/  LEA.HI.X R53, R48, R17, R49, 0x6, P5 ;  /* 0x0000001130357211 */ /* 0x000fe200028f3431 */
[--C-:B-----5:R-:W-:Y:S01]  /*3760*/  @!P0 HADD2.F32 R25, -RZ, R12.reuse.H0_H0 ;  /* 0x2000000cff198230 */ /* 0x120fe20000004100 */
[----:B------:R-:W2:Y:S01]  /*3770*/  LDC.64 R48, c[0x0][0x3b8] ;  /* 0x0000ee00ff307b82 */ /* 0x000ea20000000a00 */
[----:B------:R-:W-:Y:S02]  /*3780*/  @!P0 HADD2.F32 R12, -RZ, R12.H1_H1 ;  /* 0x3000000cff0c8230 */ /* 0x000fe40000004100 */
[--C-:B------:R-:W-:Y:S01]  /*3790*/  @!P0 HADD2.F32 R9, -RZ, R13.reuse.H0_H0 ;  /* 0x2000000dff098230 */ /* 0x100fe20000004100 */
[----:B----4-:R-:W3:Y:S01]  /*37a0*/  LDG.E.128 R32, desc[UR6][R52.64] ;  /* 0x0000000634207981 */ /* 0x010ee2000c1e1d00 */
        /* <DEDUP_REMOVED lines=8> */
[-C--:B------:R-:W-:Y:S01]  /*3830*/  @!P0 FMUL.FTZ R0, R26, R25.reuse ;  /* 0x000000191a008220 */ /* 0x080fe20000410000 */
[----:B------:R-:W-:Y:S01]  /*3840*/  @!P0 MOV R26, R34 ;  /* 0x00000022001a8202 */ /* 0x000fe20000000f00 */
[----:B------:R-:W-:Y:S02]  /*3850*/  @!P0 HADD2.F32 R27, -RZ, R16.H1_H1 ;  /* 0x30000010ff1b8230 */ /* 0x000fe40000004100 */
[----:B------:R-:W-:Y:S01]  /*3860*/  @!P0 FFMA.FTZ R47, R36, R25, -R47 ;  /* 0x00000019242f8223 */ /* 0x000fe2000001082f */
[----:B------:R-:W-:Y:S01]  /*3870*/  @!P0 MOV R25, R35 ;  /* 0x0000002300198202 */ /* 0x000fe20000000f00 */
        /* <DEDUP_REMOVED lines=29> */
[----:B------:R-:W4:Y:S06]  /*3a50*/  @!P1 LDG.E.64 R40, desc[UR6][R44.64+0x40] ;  /* 0x000040062c289981 */ /* 0x000f2c000c1e1b00 */
[----:B------:R5:W3:Y:S01]  /*3a60*/  @!P1 LDG.E.64 R12, desc[UR6][R14.64+0x40] ;  /* 0x000040060e0c9981 */ /* 0x000ae2000c1e1b00 */
[----:B--2---:R-:W-:Y:S02]  /*3a70*/  @!P1 MOV R25, R28 ;  /* 0x0000001c00199202 */ /* 0x004fe40000000f00 */
        /* <DEDUP_REMOVED lines=8> */
[--C-:B---3--:R-:W-:Y:S02]  /*3b00*/  @!P1 HADD2.F32 R16, -RZ, R12.reuse.H0_H0 ;  /* 0x2000000cff109230 */ /* 0x108fe40000004100 */
        /* <DEDUP_REMOVED lines=35> */
.L_x_5797:
[----:B------:R-:W-:Y:S05]  /*3d40*/  BSYNC.RECONVERGENT B0 ;  /* 0x0000000000007941 */ /* 0x000fea0003800200 */
.L_x_5796:
[----:B------:R-:W-:Y:S04]  /*3d50*/  BSSY.RECONVERGENT B0, `(.L_x_5798) ;  /* 0x0000072000007945 */ /* 0x000fe80003800200 */
[----:B------:R-:W-:Y:S05]  /*3d60*/  @!P4 BRA `(.L_x_5799) ;  /* 0x0000000400c0c947 */ /* 0x000fea0003800000 */
[----:B--2---:R-:W2:Y:S01]  /*3d70*/  LDC.64 R44, c[0x0][0x4a8] ;  /* 0x00012a00ff2c7b82 */ /* 0x004ea20000000a00 */
[----:B------:R-:W-:Y:S02]  /*3d80*/  MOV R16, R18 ;  /* 0x0000001200107202 */ /* 0x000fe40000000f00 */
[----:B------:R-:W-:Y:S02]  /*3d90*/  ISETP.GE.AND P0, PT, R20, R24, PT ;  /* 0x000000181400720c */ /* 0x000fe40003f06270 */
[C---:B------:R-:W-:Y:S02]  /*3da0*/  LEA R40, P1, R75.reuse, R42, 0x6 ;  /* 0x0000002a4b287211 */ /* 0x040fe400078230ff */
[C---:B---34-:R-:W-:Y:S02]  /*3db0*/  LEA R28, P2, R75.reuse, R10, 0x6 ;  /* 0x0000000a4b1c7211 */ /* 0x058fe400078430ff */
[C---:B------:R-:W-:Y:S02]  /*3dc0*/  LEA.HI.X.SX32 R41, R75.reuse, R43, 0x6, P1 ;  /* 0x0000002b4b297211 */ /* 0x040fe400008f36ff */
[----:B------:R-:W-:Y:S02]  /*3dd0*/  LEA.HI.X.SX32 R29, R75, R11, 0x6, P2 ;  /* 0x0000000b4b1d7211 */ /* 0x000fe400010f36ff */
[----:B------:R-:W-:Y:S03]  /*3de0*/  ISETP.GE.AND P1, PT, R19, R24, PT ;  /* 0x000000181300720c */ /* 0x000fe60003f26270 */
[----:B------:R-:W3:Y:S06]  /*3df0*/  @!P0 LDG.E.64 R38, desc[UR6][R40.64] ;  /* 0x0000000628268981 */ /* 0x000eec000c1e1b00 */
[----:B------:R-:W4:Y:S01]  /*3e00*/  @!P0 LDG.E.64 R10, desc[UR6][R28.64] ;  /* 0x000000061c0a8981 */ /* 0x000f22000c1e1b00 */
[----:B--2---:R-:W-:Y:S04]  /*3e10*/  IMAD.WIDE.U32 R48, R44, 0x60, R16 ;  /* 0x000000602c307825 */ /* 0x004fe800078e0010 */
[----:B------:R-:W-:Y:S05]  /*3e20*/  IMAD R45, R45, 0x60, RZ ;  /* 0x000000602d2d7824 */ /* 0x000fea00078e02ff */
[----:B------:R-:W-:Y:S02]  /*3e30*/  IADD3 R49, PT, PT, R49, R45, RZ ;  /* 0x0000002d31317210 */ /* 0x000fe40007ffe0ff */
[----:B------:R-:W2:Y:S03]  /*3e40*/  LDC.64 R44, c[0x0][0x3b8] ;  /* 0x0000ee00ff2c7b82 */ /* 0x000ea60000000a00 */
[----:B------:R-:W5:Y:S01]  /*3e50*/  LDG.E.128 R12, desc[UR6][R48.64] ;  /* 0x00000006300c7981 */ /* 0x000f62000c1e1d00 */
[----:B--2---:R-:W-:Y:S04]  /*3e60*/  IMAD.WIDE.U32 R54, R44, 0x60, R92 ;  /* 0x000000602c367825 */ /* 0x004fe800078e005c */
[----:B------:R-:W-:Y:S01]  /*3e70*/  IMAD R50, R45, 0x60, RZ ;  /* 0x000000602d327824 */ /* 0x000fe200078e02ff */
[----:B------:R-:W-:Y:S04]  /*3e80*/  MOV R44, R54 ;  /* 0x00000036002c7202 */ /* 0x000fe80000000f00 */
[----:B------:R-:W-:Y:S01]  /*3e90*/  IADD3 R45, PT, PT, R55, R50, RZ ;  /* 0x00000032372d7210 */ /* 0x000fe20007ffe0ff */
[--C-:B---3--:R-:W-:Y:S02]  /*3ea0*/  @!P0 HADD2.F32 R35, -RZ, R38.reuse.H0_H0 ;  /* 0x20000026ff238230 */ /* 0x108fe40000004100 */
[----:B------:R-:W-:Y:S02]  /*3eb0*/  @!P0 HADD2.F32 R34, -RZ, R39.H0_H0 ;  /* 0x20000027ff228230 */ /* 0x000fe40000004100 */
[----:B------:R-:W-:Y:S02]  /*3ec0*/  @!P0 HADD2.F32 R37, -RZ, R38.H1_H1 ;  /* 0x30000026ff258230 */ /* 0x000fe40000004100 */
[--C-:B----4-:R-:W-:Y:S02]  /*3ed0*/  @!P0 HADD2.F32 R25, -RZ, R10.reuse.H0_H0 ;  /* 0x2000000aff198230 */ /* 0x110fe40000004100 */
        /* <DEDUP_REMOVED lines=45> */
[----:B--2---:R-:W-:Y:S02]  /*41b0*/  @!P1 MOV R12, R25 ;  /* 0x00000019000c9202 */ /* 0x004fe40000000f00 */
[----:B------:R-:W-:Y:S01]  /*41c0*/  @!P1 MOV R14, R26 ;  /* 0x0000001a000e9202 */ /* 0x000fe20000000f00 */
[--C-:B------:R-:W-:Y:S01]  /*41d0*/  @!P1 HADD2.F32 R33, -RZ, R31.reuse.H1_H1 ;  /* 0x3000001fff219230 */ /* 0x100fe20000004100 */
[----:B------:R-:W-:Y:S01]  /*41e0*/  @!P1 MOV R13, R27 ;  /* 0x0000001b000d9202 */ /* 0x000fe20000000f00 */
[----:B------:R-:W-:Y:S02]  /*41f0*/  @!P1 HADD2.F32 R35, -RZ, R31.H0_H0 ;  /* 0x2000001fff239230 */ /* 0x000fe40000004100 */
[--C-:B----4-:R-:W-:Y:S02]  /*4200*/  @!P1 HADD2.F32 R30, -RZ, R10.reuse.H0_H0 ;  /* 0x2000000aff1e9230 */ /* 0x110fe40000004100 */
[----:B------:R-:W-:Y:S02]  /*4210*/  @!P1 HADD2.F32 R10, -RZ, R10.H1_H1 ;  /* 0x3000000aff0a9230 */ /* 0x000fe40000004100 */
[----:B------:R-:W-:Y:S02]  /*4220*/  @!P1 HADD2.F32 R15, -RZ, R12.H1_H1 ;  /* 0x3000000cff0f9230 */ /* 0x000fe40000004100 */
[----:B------:R-:W-:Y:S01]  /*4230*/  @!P1 FMUL.FTZ R5, R33, R30 ;  /* 0x0000001e21059220 */ /* 0x000fe20000410000 */
[----:B-----5:R-:W-:Y:S02]  /*4240*/  @!P1 HADD2.F32 R32, -RZ, R38.H0_H0 ;  /* 0x20000026ff209230 */ /* 0x020fe40000004100 */
[----:B------:R-:W-:Y:S02]  /*4250*/  @!P1 HADD2.F32 R9, -RZ, R11.H0_H0 ;  /* 0x2000000bff099230 */ /* 0x000fe40000004100 */
[----:B------:R-:W-:Y:S01]  /*4260*/  @!P1 FMUL.FTZ R6, R15, R10 ;  /* 0x0000000a0f069220 */ /* 0x000fe20000410000 */
[----:B------:R-:W-:Y:S02]  /*4270*/  @!P1 HADD2.F32 R34, -RZ, R39.H0_H0 ;  /* 0x20000027ff229230 */ /* 0x000fe40000004100 */
[----:B------:R-:W-:Y:S01]  /*4280*/  @!P1 FMUL.FTZ R16, R33, R32 ;  /* 0x0000002021109220 */ /* 0x000fe20000410000 */
[----:B------:R-:W-:Y:S01]  /*4290*/  @!P1 FFMA.FTZ R5, R32, R35, R5 ;  /* 0x0000002320059223 */ /* 0x000fe20000010005 */
[----:B------:R-:W-:Y:S02]  /*42a0*/  @!P1 HADD2.F32 R28, -RZ, R14.H1_H1 ;  /* 0x3000000eff1c9230 */ /* 0x000fe40000004100 */
[----:B------:R-:W-:Y:S01]  /*42b0*/  @!P1 FFMA.FTZ R16, R35, R30, -R16 ;  /* 0x0000001e23109223 */ /* 0x000fe20000010810 */
[----:B------:R-:W-:Y:S02]  /*42c0*/  @!P1 HADD2.F32 R35, -RZ, R12.H0_H0 ;  /* 0x2000000cff239230 */ /* 0x000fe40000004100 */
[----:B------:R-:W-:Y:S02]  /*42d0*/  @!P1 HADD2.F32 R11, -RZ, R11.H1_H1 ;  /* 0x3000000bff0b9230 */ /* 0x000fe40000004100 */
[C---:B------:R-:W-:Y:S01]  /*42e0*/  @!P1 FMUL.FTZ R7, R28.reuse, R9 ;  /* 0x000000091c079220 */ /* 0x040fe20000410000 */
[----:B------:R-:W-:Y:S01]  /*42f0*/  @!P1 F2FP.F16.F32.PACK_AB R16, R5, R16 ;  /* 0x000000100510923e */ /* 0x000fe200000000ff */
[----:B------:R-:W-:Y:S02]  /*4300*/  @!P1 HADD2.F32 R37, -RZ, R38.H1_H1 ;  /* 0x30000026ff259230 */ /* 0x000fe40000004100 */
[----:B------:R-:W-:Y:S01]  /*4310*/  @!P1 FMUL.FTZ R48, R28, R34 ;  /* 0x000000221c309220 */ /* 0x000fe20000410000 */
[----:B------:R-:W-:Y:S01]  /*4320*/  @!P1 HADD2.F32 R39, -RZ, R39.H1_H1 ;  /* 0x30000027ff279230 */ /* 0x000fe20000004100 */
[----:B------:R-:W-:Y:S01]  /*4330*/  @!P1 MOV R24, R16 ;  /* 0x0000001000189202 */ /* 0x000fe20000000f00 */
        /* <DEDUP_REMOVED lines=19> */
.L_x_5799:
[----:B------:R-:W-:Y:S05]  /*4470*/  BSYNC.RECONVERGENT B0 ;  /* 0x0000000000007941 */ /* 0x000fea0003800200 */
.L_x_5798:
[----:B--2---:R-:W2:Y:S01]  /*4480*/  LDC R24, c[0x0][0x450] ;  /* 0x00011400ff187b82 */ /* 0x004ea20000000800 */
[----:B-1----:R-:W-:Y:S05]  /*4490*/  IMAD.U32 R3, R46, -0x20, RZ ;  /* 0xffffffe02e037824 */ /* 0x002fea00078e00ff */
[C---:B------:R-:W-:Y:S02]  /*44a0*/  LEA R22, P1, R3.reuse, R22, 0x1 ;  /* 0x0000001603167211 */ /* 0x040fe400078208ff */
[C---:B------:R-:W-:Y:S02]  /*44b0*/  LEA R56, P0, R3.reuse, R56, 0x1 ;  /* 0x0000003803387211 */ /* 0x040fe400078008ff */
[C---:B------:R-:W-:Y:S02]  /*44c0*/  LEA.HI.X.SX32 R23, R3.reuse, R23, 0x1, P1 ;  /* 0x0000001703177211 */ /* 0x040fe400008f0eff */
[----:B------:R-:W-:Y:S01]  /*44d0*/  LEA.HI.X.SX32 R57, R3, R57, 0x1, P0 ;  /* 0x0000003903397211 */ /* 0x000fe200000f0eff */
[----:B------:R-:W-:Y:S05]  /*44e0*/  BRA `(.L_x_5790) ;  /* 0x0000002c00ac7947 */ /* 0x000fea0003800000 */
.L_x_5791:
[----:B----4-:R-:W-:Y:S01]  /*44f0*/  LEA.HI R26, R24, R24, RZ, 0x1 ;  /* 0x00000018181a7211 */ /* 0x010fe200078f08ff */
        /* <DEDUP_REMOVED lines=20> */
[----:B------:R-:W5:Y:S03]  /*4640*/  @!P0 LDG.E.128 R28, desc[UR6][R28.64] ;  /* 0x000000061c1c8981 */ /* 0x000f66000c1e1d00 */
[----:B------:R-:W-:Y:S02]  /*4650*/  @!P0 IADD3.X R45, PT, PT, R126, R99, RZ, P1, !PT ;  /* 0x000000637e2d8210 */ /* 0x000fe40000ffe4ff */
[----:B------:R-:W-:Y:S03]  /*4660*/  ISETP.GE.U32.OR P1, PT, R20, R25, P0 ;  /* 0x000000191400720c */ /* 0x000fe60000726470 */
[----:B------:R-:W2:Y:S08]  /*4670*/  @!P0 LDG.E.128 R128, desc[UR6][R128.64] ;  /* 0x0000000680808981 */ /* 0x000eb0000c1e1d00 */
[----:B------:R3:W2:Y:S01]  /*4680*/  @!P0 LDG.E.128 R48, desc[UR6][R44.64] ;  /* 0x000000062c308981 */ /* 0x0006a2000c1e1d00 */
[--C-:B-----5:R-:W-:Y:S01]  /*4690*/  @!P0 HADD2.F32 R38, -RZ, R28.reuse.H0_H0 ;  /* 0x2000001cff268230 */ /* 0x120fe20000004100 */
[----:B----4-:R-:W-:Y:S01]  /*46a0*/  @!P0 MOV R52, R62 ;  /* 0x0000003e00348202 */ /* 0x010fe20000000f00 */
[----:B------:R-:W-:Y:S01]  /*46b0*/  @!P0 HADD2.F32 R37, -RZ, R28.H1_H1 ;  /* 0x3000001cff258230 */ /* 0x000fe20000004100 */
[----:B---3--:R-:W-:Y:S01]  /*46c0*/  @!P0 MOV R44, R60 ;  /* 0x0000003c002c8202 */ /* 0x008fe20000000f00 */
[--C-:B------:R-:W-:Y:S01]  /*46d0*/  @!P0 HADD2.F32 R35, -RZ, R29.reuse.H0_H0 ;  /* 0x2000001dff238230 */ /* 0x100fe20000004100 */
[----:B------:R-:W-:Y:S01]  /*46e0*/  @!P0 MOV R47, R61 ;  /* 0x0000003d002f8202 */ /* 0x000fe20000000f00 */
        /* <DEDUP_REMOVED lines=8> */
[----:B------:R-:W-:Y:S01]  /*4770*/  @!P0 FMUL.FTZ R0, R38, R41 ;  /* 0x0000002926008220 */ /* 0x000fe20000410000 */
[--C-:B------:R-:W-:Y:S02]  /*4780*/  @!P0 HADD2.F32 R29, -RZ, R31.reuse.H0_H0 ;  /* 0x2000001fff1d8230 */ /* 0x100fe40000004100 */
[----:B------:R-:W-:Y:S01]  /*4790*/  @!P0 FMUL.FTZ R2, R37, R42 ;  /* 0x0000002a25028220 */ /* 0x000fe20000410000 */
[----:B------:R-:W-:Y:S02]  /*47a0*/  @!P0 HADD2.F32 R28, -RZ, R31.H1_H1 ;  /* 0x3000001fff1c8230 */ /* 0x000fe40000004100 */
[----:B------:R-:W-:Y:S01]  /*47b0*/  @!P1 FADD.FTZ R40, -R40, -RZ ;  /* 0x800000ff28289221 */ /* 0x000fe20000010100 */
[----:B------:R-:W-:Y:S02]  /*47c0*/  @!P0 HADD2.F32 R39, -RZ, R129.H1_H1 ;  /* 0x30000081ff278230 */ /* 0x000fe40000004100 */
[--C-:B------:R-:W-:Y:S02]  /*47d0*/  @!P0 HADD2.F32 R43, -RZ, R44.reuse.H0_H0 ;  /* 0x2000002cff2b8230 */ /* 0x100fe40000004100 */
[----:B------:R-:W-:Y:S01]  /*47e0*/  @!P0 FMUL.FTZ R3, R35, R40 ;  /* 0x0000002823038220 */ /* 0x000fe20000410000 */
[----:B------:R-:W-:Y:S02]  /*47f0*/  @!P0 HADD2.F32 R45, -RZ, R44.H1_H1 ;  /* 0x3000002cff2d8230 */ /* 0x000fe40000004100 */
[----:B------:R-:W-:Y:S01]  /*4800*/  @!P1 FADD.FTZ R39, -R39, -RZ ;  /* 0x800000ff27279221 */ /* 0x000fe20000010100 */
[--C-:B------:R-:W-:Y:S02]  /*4810*/  @!P0 HADD2.F32 R36, -RZ, R130.reuse.H0_H0 ;  /* 0x20000082ff248230 */ /* 0x100fe40000004100 */
[----:B------:R-:W-:Y:S02]  /*4820*/  @!P0 HADD2.F32 R31, -RZ, R130.H1_H1 ;  /* 0x30000082ff1f8230 */ /* 0x000fe40000004100 */
[----:B------:R-:W-:Y:S01]  /*4830*/  @!P0 FMUL.FTZ R4, R34, R39 ;  /* 0x0000002722048220 */ /* 0x000fe20000410000 */
[--C-:B------:R-:W-:Y:S02]  /*4840*/  @!P0 HADD2.F32 R30, -RZ, R131.reuse.H0_H0 ;  /* 0x20000083ff1e8230 */ /* 0x100fe40000004100 */
[----:B------:R-:W-:Y:S01]  /*4850*/  @!P1 FADD.FTZ R36, -R36, -RZ ;  /* 0x800000ff24249221 */ /* 0x000fe20000010100 */
[----:B------:R-:W-:Y:S02]  /*4860*/  @!P0 HADD2.F32 R27, -RZ, R131.H1_H1 ;  /* 0x30000083ff1b8230 */ /* 0x000fe40000004100 */
[----:B------:R-:W-:Y:S01]  /*4870*/  @!P1 FADD.FTZ R31, -R31, -RZ ;  /* 0x800000ff1f1f9221 */ /* 0x000fe20000010100 */
[--C-:B------:R-:W-:Y:S02]  /*4880*/  @!P0 HADD2.F32 R44, -RZ, R48.reuse.H0_H0 ;  /* 0x20000030ff2c8230 */ /* 0x100fe40000004100 */
[----:B------:R-:W-:Y:S01]  /*4890*/  @!P1 FADD.FTZ R30, -R30, -RZ ;  /* 0x800000ff1e1e9221 */ /* 0x000fe20000010100 */
[----:B------:R-:W-:Y:S02]  /*48a0*/  @!P0 HADD2.F32 R46, -RZ, R48.H1_H1 ;  /* 0x30000030ff2e8230 */ /* 0x000fe40000004100 */
[----:B------:R-:W-:Y:S01]  /*48b0*/  @!P1 FADD.FTZ R27, -R27, -RZ ;  /* 0x800000ff1b1b9221 */ /* 0x000fe20000010100 */
[----:B------:R-:W-:Y:S02]  /*48c0*/  @!P0 HADD2.F32 R48, -RZ, R52.H0_H0 ;  /* 0x20000034ff308230 */ /* 0x000fe40000004100 */
[----:B------:R-:W-:Y:S01]  /*48d0*/  @!P0 FFMA.FTZ R0, R43, R44, R0 ;  /* 0x0000002c2b008223 */ /* 0x000fe20000010000 */
[----:B------:R-:W-:Y:S01]  /*48e0*/  @!P0 HADD2.F32 R44, -RZ, R47.H0_H0 ;  /* 0x2000002fff2c8230 */ /* 0x000fe20000004100 */
[----:B------:R-:W-:Y:S01]  /*48f0*/  ISETP.GE.AND P1, PT, R19, R24, PT ;  /* 0x000000181300720c */ /* 0x000fe20003f26270 */
[----:B------:R-:W-:Y:S02]  /*4900*/  @!P0 HADD2.F32 R43, -RZ, R49.H0_H0 ;  /* 0x20000031ff2b8230 */ /* 0x000fe40000004100 */
[----:B------:R-:W-:Y:S01]  /*4910*/  @!P0 FFMA.FTZ R2, R45, R46, R2 ;  /* 0x0000002e2d028223 */ /* 0x000fe20000010002 */
        /* <DEDUP_REMOVED lines=8> */
[----:B------:R-:W-:Y:S01]  /*49a0*/  @!P0 HADD2.F32 R43, -RZ, R52.H1_H1 ;  /* 0x30000034ff2b8230 */ /* 0x000fe20000004100 */
[----:B------:R-:W-:Y:S01]  /*49b0*/  @!P0 MOV R45, R63 ;  /* 0x0000003f002d8202 */ /* 0x000fe20000000f00 */
[--C-:B------:R-:W-:Y:S02]  /*49c0*/  @!P0 HADD2.F32 R50, -RZ, R51.reuse.H0_H0 ;  /* 0x20000033ff328230 */ /* 0x100fe40000004100 */
[----:B------:R-:W-:Y:S01]  /*49d0*/  @!P0 FMUL.FTZ R5, R33, R36 ;  /* 0x0000002421058220 */ /* 0x000fe20000410000 */
[----:B------:R-:W-:Y:S02]  /*49e0*/  @!P0 HADD2.F32 R51, -RZ, R51.H1_H1 ;  /* 0x30000033ff338230 */ /* 0x000fe40000004100 */
[----:B------:R-:W-:Y:S01]  /*49f0*/  @!P0 FMUL.FTZ R8, R28, R27 ;  /* 0x0000001b1c088220 */ /* 0x000fe20000410000 */
[--C-:B------:R-:W-:Y:S02]  /*4a00*/  @!P0 HADD2.F32 R44, -RZ, R45.reuse.H0_H0 ;  /* 0x2000002dff2c8230 */ /* 0x100fe40000004100 */
[----:B------:R-:W-:Y:S01]  /*4a10*/  @!P0 FFMA.FTZ R5, R48, R47, R5 ;  /* 0x0000002f30058223 */ /* 0x000fe20000010005 */
[----:B------:R-:W-:Y:S01]  /*4a20*/  @!P0 HADD2.F32 R45, -RZ, R45.H1_H1 ;  /* 0x3000002dff2d8230 */ /* 0x000fe20000004100 */
[----:B------:R-:W-:Y:S01]  /*4a30*/  @!P1 IADD3 R119, P2, PT, R26, 0x40, RZ ;  /* 0x000000401a779810 */ /* 0x000fe20007f5e0ff */
[----:B------:R-:W-:Y:S01]  /*4a40*/  @!P0 FFMA.FTZ R6, R43, R49, R6 ;  /* 0x000000312b068223 */ /* 0x000fe20000010006 */
[----:B------:R-:W-:Y:S01]  /*4a50*/  @!P0 FFMA.FTZ R7, R44, R50, R7 ;  /* 0x000000322c078223 */ /* 0x000fe20000010007 */
[----:B------:R-:W-:Y:S01]  /*4a60*/  @!P0 F2FP.F16.F32.PACK_AB R59, R2, R0 ;  /* 0x00000000023b823e */ /* 0x000fe200000000ff */
[----:B------:R-:W-:Y:S01]  /*4a70*/  @!P0 FFMA.FTZ R8, R45, R51, R8 ;  /* 0x000000332d088223 */ /* 0x000fe20000010008 */
[----:B------:R-:W-:Y:S02]  /*4a80*/  @!P1 IADD3.X R127, PT, PT, RZ, R117, RZ, P2, !PT ;  /* 0x00000075ff7f9210 */ /* 0x000fe400017fe4ff */
[----:B------:R-:W-:Y:S02]  /*4a90*/  @!P1 ISETP.GE.U32.AND P2, PT, R19, R25, PT ;  /* 0x000000191300920c */ /* 0x000fe40003f46070 */
[----:B------:R-:W-:Y:S02]  /*4aa0*/  @!P0 F2FP.F16.F32.PACK_AB R126, R4, R3 ;  /* 0x00000003047e823e */ /* 0x000fe400000000ff */
[----:B------:R-:W-:Y:S02]  /*4ab0*/  @!P1 SEL R130, R127, RZ, P2 ;  /* 0x000000ff7f829207 */ /* 0x000fe40001000000 */
[----:B------:R-:W-:Y:S02]  /*4ac0*/  @!P1 SEL R119, R119, 0x40, P2 ;  /* 0x0000004077779807 */ /* 0x000fe40001000000 */
[----:B------:R-:W-:Y:S02]  /*4ad0*/  @!P0 F2FP.F16.F32.PACK_AB R128, R6, R5 ;  /* 0x000000050680823e */ /* 0x000fe400000000ff */
[----:B------:R-:W-:Y:S02]  /*4ae0*/  @!P0 F2FP.F16.F32.PACK_AB R127, R8, R7 ;  /* 0x00000007087f823e */ /* 0x000fe400000000ff */
[----:B------:R-:W-:Y:S02]  /*4af0*/  @!P0 MOV R60, R59 ;  /* 0x0000003b003c8202 */ /* 0x000fe40000000f00 */
[C---:B------:R-:W-:Y:S02]  /*4b00*/  @!P1 SHF.L.U32 R59, R119.reuse, 0x1, RZ ;  /* 0x00000001773b9819 */ /* 0x040fe400000006ff */
[----:B------:R-:W-:Y:S02]  /*4b10*/  @!P0 MOV R61, R126 ;  /* 0x0000007e003d8202 */ /* 0x000fe40000000f00 */
[----:B------:R-:W-:Y:S02]  /*4b20*/  @!P0 MOV R62, R128 ;  /* 0x00000080003e8202 */ /* 0x000fe40000000f00 */
[----:B------:R-:W-:Y:S02]  /*4b30*/  @!P0 MOV R63, R127 ;  /* 0x0000007f003f8202 */ /* 0x000fe40000000f00 */
[----:B------:R-:W-:Y:S02]  /*4b40*/  @!P1 SHF.L.U64.HI R126, R119, 0x1, R130 ;  /* 0x00000001777e9819 */ /* 0x000fe40000010282 */
[----:B------:R-:W-:Y:S01]  /*4b50*/  @!P1 IADD3 R128, P0, PT, R59, R96, RZ ;  /* 0x000000603b809210 */ /* 0x000fe20007f1e0ff */
[----:B------:R4:W-:Y:S01]  /*4b60*/  STG.E.128 desc[UR6][R92.64], R60 ;  /* 0x0000003c5c007986 */ /* 0x0009e2000c101d06 */
[----:B------:R-:W-:Y:S02]  /*4b70*/  @!P1 SEL R27, R25, R26, !P2 ;  /* 0x0000001a191b9207 */ /* 0x000fe40005000000 */
[C---:B------:R-:W-:Y:S02]  /*4b80*/  @!P1 IADD3.X R129, PT, PT, R126.reuse, R97, RZ, P0, !PT ;  /* 0x000000617e819210 */ /* 0x040fe400007fe4ff */
[----:B------:R-:W-:Y:S01]  /*4b90*/  @!P1 IADD3 R44, P0, PT, R59, R98, RZ ;  /* 0x000000623b2c9210 */ /* 0x000fe20007f1e0ff */
[----:B------:R-:W-:Y:S02]  /*4ba0*/  @!P1 IMAD.WIDE R28, R27, 0x2, R16 ;  /* 0x000000021b1c9825 */ /* 0x000fe400078e0210 */
[----:B------:R-:W2:Y:S01]  /*4bb0*/  LDG.E.128 R64, desc[UR6][R16.64+0x80] ;  /* 0x0000800610407981 */ /* 0x000ea2000c1e1d00 */
[----:B------:R-:W-:Y:S02]  /*4bc0*/  @!P1 IADD3.X R45, PT, PT, R126, R99, RZ, P0, !PT ;  /* 0x000000637e2d9210 */ /* 0x000fe400007fe4ff */
[----:B------:R-:W-:Y:S05]  /*4bd0*/  ISETP.GE.U32.OR P0, PT, R19, R25, P1 ;  /* 0x000000191300720c */ /* 0x000fea0000f06470 */
[----:B------:R-:W3:Y:S08]  /*4be0*/  @!P1 LDG.E.128 R128, desc[UR6][R128.64] ;  /* 0x0000000680809981 */ /* 0x000ef0000c1e1d00 */
[----:B------:R-:W5:Y:S08]  /*4bf0*/  @!P1 LDG.E.128 R28, desc[UR6][R28.64+0x80] ;  /* 0x000080061c1c9981 */ /* 0x000f70000c1e1d00 */
[----:B------:R2:W4:Y:S02]  /*4c00*/  @!P1 LDG.E.128 R52, desc[UR6][R44.64] ;  /* 0x000000062c349981 */ /* 0x000524000c1e1d00 */
[----:B--2---:R-:W-:Y:S02]  /*4c10*/  @!P1 MOV R45, R64 ;  /* 0x00000040002d9202 */ /* 0x004fe40000000f00 */
[----:B------:R-:W-:Y:S03]  /*4c20*/  @!P1 MOV R58, R65 ;  /* 0x00000041003a9202 */ /* 0x000fe60000000f00 */
        /* <DEDUP_REMOVED lines=8> */
[--C-:B-----5:R-:W-:Y:S02]  /*4cb0*/  @!P1 HADD2.F32 R38, -RZ, R28.reuse.H0_H0 ;  /* 0x2000001cff269230 */ /* 0x120fe40000004100 */
        /* <DEDUP_REMOVED lines=11> */
[----:B------:R-:W-:Y:S02]  /*4d70*/  @!P1 HADD2.F32 R36, -RZ, R130.H0_H0 ;  /* 0x20000082ff249230 */ /* 0x000fe40000004100 */
[--C-:B------:R-:W-:Y:S02]  /*4d80*/  @!P1 HADD2.F32 R33, -RZ, R30.reuse.H0_H0 ;  /* 0x2000001eff219230 */ /* 0x100fe40000004100 */
[----:B------:R-:W-:Y:S02]  /*4d90*/  @!P1 HADD2.F32 R32, -RZ, R30.H1_H1 ;  /* 0x3000001eff209230 */ /* 0x000fe40000004100 */
[----:B------:R-:W-:Y:S01]  /*4da0*/  @!P0 FADD.FTZ R36, -R36, -RZ ;  /* 0x800000ff24248221 */ /* 0x000fe20000010100 */
[----:B------:R-:W-:Y:S02]  /*4db0*/  @!P1 HADD2.F32 R31, -RZ, R130.H1_H1 ;  /* 0x30000082ff1f9230 */ /* 0x000fe40000004100 */
[----:B----4-:R-:W-:Y:S02]  /*4dc0*/  @!P1 HADD2.F32 R43, -RZ, R52.H0_H0 ;  /* 0x20000034ff2b9230 */ /* 0x010fe40000004100 */
        /* <DEDUP_REMOVED lines=11> */
[--C-:B------:R-:W-:Y:S02]  /*4e80*/  @!P1 HADD2.F32 R47, -RZ, R53.reuse.H0_H0 ;  /* 0x20000035ff2f9230 */ /* 0x100fe40000004100 */
[----:B------:R-:W-:Y:S01]  /*4e90*/  @!P0 FADD.FTZ R27, -R27, -RZ ;  /* 0x800000ff1b1b8221 */ /* 0x000fe20000010100 */
[----:B------:R-:W-:Y:S02]  /*4ea0*/  @!P1 HADD2.F32 R49, -RZ, R53.H1_H1 ;  /* 0x30000035ff319230 */ /* 0x000fe40000004100 */
[----:B------:R-:W-:Y:S01]  /*4eb0*/  @!P1 FFMA.FTZ R10, R45, R46, R10 ;  /* 0x0000002e2d0a9223 */ /* 0x000fe2000001000a */
[--C-:B------:R-:W-:Y:S02]  /*4ec0*/  @!P1 HADD2.F32 R52, -RZ, R55.reuse.H0_H0 ;  /* 0x20000037ff349230 */ /* 0x100fe40000004100 */
[----:B------:R-:W-:Y:S01]  /*4ed0*/  @!P1 FMUL.FTZ R15, R29, R30 ;  /* 0x0000001e1d0f9220 */ /* 0x000fe20000410000 */
[----:B------:R-:W-:Y:S01]  /*4ee0*/  @!P1 HADD2.F32 R53, -RZ, R55.H1_H1 ;  /* 0x30000037ff359230 */ /* 0x000fe20000004100 */
[----:B------:R-:W-:Y:S01]  /*4ef0*/  @!P1 MOV R55, R67 ;  /* 0x0000004300379202 */ /* 0x000fe20000000f00 */
[--C-:B------:R-:W-:Y:S01]  /*4f00*/  @!P1 HADD2.F32 R48, -RZ, R58.reuse.H0_H0 ;  /* 0x2000003aff309230 */ /* 0x100fe20000004100 */
        /* <DEDUP_REMOVED lines=8> */
[----:B------:R-:W-:Y:S01]  /*4f90*/  @!P1 FFMA.FTZ R12, R43, R49, R12 ;  /* 0x000000312b0c9223 */ /* 0x000fe2000001000c */
[----:B------:R-:W-:Y:S02]  /*4fa0*/  @!P1 HADD2.F32 R47, -RZ, R55.H1_H1 ;  /* 0x30000037ff2f9230 */ /* 0x000fe40000004100 */
[----:B------:R-:W-:Y:S01]  /*4fb0*/  @!P1 FFMA.FTZ R13, R44, R50, R13 ;  /* 0x000000322c0d9223 */ /* 0x000fe2000001000d */
[----:B------:R-:W-:Y:S01]  /*4fc0*/  @!P1 FFMA.FTZ R14, R45, R51, R14 ;  /* 0x000000332d0e9223 */ /* 0x000fe2000001000e */
[----:B------:R-:W-:Y:S01]  /*4fd0*/  @!P1 FFMA.FTZ R15, R46, R52, R15 ;  /* 0x000000342e0f9223 */ /* 0x000fe2000001000f */
[----:B------:R-:W-:Y:S01]  /*4fe0*/  @!P1 F2FP.F16.F32.PACK_AB R126, R12, R11 ;  /* 0x0000000b0c7e923e */ /* 0x000fe200000000ff */
[----:B------:R-:W-:Y:S02]  /*4ff0*/  @!P1 FFMA.FTZ R16, R47, R53, R16 ;  /* 0x000000352f109223 */ /* 0x000fe40000010010 */
[----:B------:R-:W-:Y:S02]  /*5000*/  @!P1 F2FP.F16.F32.PACK_AB R119, R14, R13 ;  /* 0x0000000d0e77923e */ /* 0x000fe400000000ff */
[----:B------:R-:W-:Y:S02]  /*5010*/  @!P1 MOV R65, R126 ;  /* 0x0000007e00419202 */ /* 0x000fe40000000f00 */
[----:B------:R-:W-:Y:S02]  /*5020*/  @!P1 F2FP.F16.F32.PACK_AB R128, R16, R15 ;  /* 0x0000000f1080923e */ /* 0x000fe400000000ff */
[----:B------:R-:W-:Y:S02]  /*5030*/  @!P1 MOV R66, R119 ;  /* 0x0000007700429202 */ /* 0x000fe40000000f00 */
[----:B------:R-:W-:Y:S05]  /*5040*/  @!P1 MOV R67, R128 ;  /* 0x0000008000439202 */ /* 0x000fea0000000f00 */
[----:B------:R4:W-:Y:S02]  /*5050*/  STG.E.128 desc[UR6][R92.64+0x80], R64 ;  /* 0x000080405c007986 */ /* 0x0009e4000c101d06 */
.L_x_5801:
[----:B--23--:R-:W-:Y:S05]  /*5060*/  BSYNC.RECONVERGENT B0 ;  /* 0x0000000000007941 */ /* 0x00cfea0003800200 */
.L_x_5800:
[----:B------:R-:W-:Y:S04]  /*5070*/  BSSY.RECONVERGENT B0, `(.L_x_5802) ;  /* 0x00000b6000007945 */ /* 0x000fe80003800200 */
[----:B------:R-:W-:Y:S05]  /*5080*/  @!P6 BRA `(.L_x_5803) ;  /* 0x0000000800d0e947 */ /* 0x000fea0003800000 */
[C---:B------:R-:W-:Y:S02]  /*5090*/  ISETP.GE.AND P0, PT, R20.reuse, R24, PT ;  /* 0x000000181400720c */ /* 0x040fe40003f06270 */
[C---:B------:R-:W-:Y:S04]  /*50a0*/  LEA R32, P2, R107.reuse, R18, 0x1 ;  /* 0x000000126b207211 */ /* 0x040fe800078408ff */
[----:B------:R-:W-:Y:S05]  /*50b0*/  LEA.HI.X R33, R107, R17, R104, 0x1, P2 ;  /* 0x000000116b217211 */ /* 0x000fea00010f0c68 */
[----:B------:R-:W2:Y:S02]  /*50c0*/  LDG.E.128 R60, desc[UR6][R32.64] ;  /* 0x00000006203c7981 */ /* 0x000ea4000c1e1d00 */
        /* <DEDUP_REMOVED lines=14> */
[----:B------:R-:W5:Y:S01]  /*51b0*/  @!P0 LDG.E.128 R128, desc[UR6][R128.64] ;  /* 0x0000000680808981 */ /* 0x000f62000c1e1d00 */
[----:B------:R-:W-:Y:S07]  /*51c0*/  ISETP.GE.U32.OR P1, PT, R20, R25, P0 ;  /* 0x000000191400720c */ /* 0x000fee0000726470 */
[----:B------:R2:W4:Y:S01]  /*51d0*/  @!P0 LDG.E.128 R52, desc[UR6][R46.64] ;  /* 0x000000062e348981 */ /* 0x000522000c1e1d00 */
[--C-:B---3--:R-:W-:Y:S01]  /*51e0*/  @!P0 HADD2.F32 R40, -RZ, R28.reuse.H0_H0 ;  /* 0x2000001cff288230 */ /* 0x108fe20000004100 */
[----:B--2---:R-:W-:Y:S01]  /*51f0*/  @!P0 MOV R46, R60 ;  /* 0x0000003c002e8202 */ /* 0x004fe20000000f00 */
[----:B------:R-:W-:Y:S01]  /*5200*/  @!P0 HADD2.F32 R39, -RZ, R28.H1_H1 ;  /* 0x3000001cff278230 */ /* 0x000fe20000004100 */
[----:B------:R-:W-:Y:S01]  /*5210*/  @!P0 MOV R49, R61 ;  /* 0x0000003d00318202 */ /* 0x000fe20000000f00 */
[--C-:B------:R-:W-:Y:S01]  /*5220*/  @!P0 HADD2.F32 R37, -RZ, R29.reuse.H0_H0 ;  /* 0x2000001dff258230 */ /* 0x100fe20000004100 */
[----:B------:R-:W-:Y:S01]  /*5230*/  @!P0 MOV R58, R62 ;  /* 0x0000003e003a8202 */ /* 0x000fe20000000f00 */
        /* <DEDUP_REMOVED lines=12> */
[----:B------:R-:W-:Y:S02]  /*5300*/  @!P0 HADD2.F32 R41, -RZ, R129.H1_H1 ;  /* 0x30000081ff298230 */ /* 0x000fe40000004100 */
        /* <DEDUP_REMOVED lines=12> */
[--C-:B----4-:R-:W-:Y:S02]  /*53d0*/  @!P0 HADD2.F32 R46, -RZ, R52.reuse.H0_H0 ;  /* 0x20000034ff2e8230 */ /* 0x110fe40000004100 */
[----:B------:R-:W-:Y:S01]  /*53e0*/  @!P0 FMUL.FTZ R7, R29, R30 ;  /* 0x0000001e1d078220 */ /* 0x000fe20000410000 */
[----:B------:R-:W-:Y:S02]  /*53f0*/  @!P0 HADD2.F32 R48, -RZ, R52.H1_H1 ;  /* 0x30000034ff308230 */ /* 0x000fe40000004100 */
[----:B------:R-:W-:Y:S01]  /*5400*/  @!P1 FADD.FTZ R27, -R27, -RZ ;  /* 0x800000ff1b1b9221 */ /* 0x000fe20000010100 */
[--C-:B------:R-:W-:Y:S01]  /*5410*/  @!P0 HADD2.F32 R50, -RZ, R54.reuse.H1_H1 ;  /* 0x30000036ff328230 */ /* 0x100fe20000004100 */
[----:B------:R-:W-:Y:S01]  /*5420*/  ISETP.GE.AND P1, PT, R19, R24, PT ;  /* 0x000000181300720c */ /* 0x000fe20003f26270 */
[----:B------:R-:W-:Y:S02]  /*5430*/  @!P0 HADD2.F32 R51, -RZ, R55.H0_H0 ;  /* 0x20000037ff338230 */ /* 0x000fe40000004100 */
[----:B------:R-:W-:Y:S01]  /*5440*/  @!P0 FFMA.FTZ R0, R45, R46, R0 ;  /* 0x0000002e2d008223 */ /* 0x000fe20000010000 */
[----:B------:R-:W-:Y:S02]  /*5450*/  @!P0 HADD2.F32 R46, -RZ, R49.H0_H0 ;  /* 0x20000031ff2e8230 */ /* 0x000fe40000004100 */
[----:B------:R-:W-:Y:S01]  /*5460*/  @!P0 FFMA.FTZ R2, R47, R48, R2 ;  /* 0x000000302f028223 */ /* 0x000fe20000010002 */
[----:B------:R-:W-:Y:S02]  /*5470*/  @!P0 HADD2.F32 R45, -RZ, R53.H0_H0 ;  /* 0x20000035ff2d8230 */ /* 0x000fe40000004100 */
[----:B------:R-:W-:Y:S01]  /*5480*/  @!P0 FMUL.FTZ R3, R37, R42 ;  /* 0x0000002a25038220 */ /* 0x000fe20000410000 */
[----:B------:R-:W-:Y:S02]  /*5490*/  @!P0 HADD2.F32 R47, -RZ, R49.H1_H1 ;  /* 0x30000031ff2f8230 */ /* 0x000fe40000004100 */
[----:B------:R-:W-:Y:S01]  /*54a0*/  @!P0 FMUL.FTZ R4, R36, R41 ;  /* 0x0000002924048220 */ /* 0x000fe20000410000 */
[----:B------:R-:W-:Y:S02]  /*54b0*/  @!P0 HADD2.F32 R48, -RZ, R53.H1_H1 ;  /* 0x30000035ff308230 */ /* 0x000fe40000004100 */
[----:B------:R-:W-:Y:S01]  /*54c0*/  @!P0 FFMA.FTZ R3, R46, R45, R3 ;  /* 0x0000002d2e038223 */ /* 0x000fe20000010003 */
[----:B------:R-:W-:Y:S02]  /*54d0*/  @!P0 HADD2.F32 R49, -RZ, R54.H0_H0 ;  /* 0x20000036ff318230 */ /* 0x000fe40000004100 */
[----:B------:R-:W-:Y:S01]  /*54e0*/  @!P0 FMUL.FTZ R5, R35, R38 ;  /* 0x0000002623058220 */ /* 0x000fe20000410000 */
[--C-:B------:R-:W-:Y:S02]  /*54f0*/  @!P0 HADD2.F32 R46, -RZ, R58.reuse.H0_H0 ;  /* 0x2000003aff2e8230 */ /* 0x100fe40000004100 */
[----:B------:R-:W-:Y:S01]  /*5500*/  @!P0 FFMA.FTZ R4, R47, R48, R4 ;  /* 0x000000302f048223 */ /* 0x000fe20000010004 */
[----:B------:R-:W-:Y:S01]  /*5510*/  @!P0 HADD2.F32 R45, -RZ, R58.H1_H1 ;  /* 0x3000003aff2d8230 */ /* 0x000fe20000004100 */
[----:B------:R-:W-:Y:S01]  /*5520*/  @!P0 MOV R47, R63 ;  /* 0x0000003f002f8202 */ /* 0x000fe20000000f00 */
[----:B------:R-:W-:Y:S01]  /*5530*/  @!P0 HADD2.F32 R52, -RZ, R55.H1_H1 ;  /* 0x30000037ff348230 */ /* 0x000fe20000004100 */
[----:B------:R-:W-:Y:S01]  /*5540*/  @!P1 ISETP.GE.U32.AND P2, PT, R19, R25, PT ;  /* 0x000000191300920c */ /* 0x000fe20003f46070 */
[----:B------:R-:W-:Y:S01]  /*5550*/  @!P0 FFMA.FTZ R5, R46, R49, R5 ;  /* 0x000000312e058223 */ /* 0x000fe20000010005 */
[----:B------:R-:W-:Y:S01]  /*5560*/  @!P0 FMUL.FTZ R8, R28, R27 ;  /* 0x0000001b1c088220 */ /* 0x000fe20000410000 */
[--C-:B------:R-:W-:Y:S01]  /*5570*/  @!P0 HADD2.F32 R46, -RZ, R47.reuse.H0_H0 ;  /* 0x2000002fff2e8230 */ /* 0x100fe20000004100 */
[----:B------:R-:W-:Y:S01]  /*5580*/  @!P1 SEL R127, R26, RZ, P2 ;  /* 0x000000ff1a7f9207 */ /* 0x000fe20001000000 */
[----:B------:R-:W-:Y:S02]  /*5590*/  @!P0 HADD2.F32 R47, -RZ, R47.H1_H1 ;  /* 0x3000002fff2f8230 */ /* 0x000fe40000004100 */
[----:B------:R-:W-:Y:S01]  /*55a0*/  @!P0 FFMA.FTZ R6, R45, R50, R6 ;  /* 0x000000322d068223 */ /* 0x000fe20000010006 */
[----:B------:R-:W-:Y:S01]  /*55b0*/  @!P0 F2FP.F16.F32.PACK_AB R126, R4, R3 ;  /* 0x00000003047e823e */ /* 0x000fe200000000ff */
[----:B------:R-:W-:Y:S01]  /*55c0*/  @!P0 FFMA.FTZ R7, R46, R51, R7 ;  /* 0x000000332e078223 */ /* 0x000fe20000010007 */
[----:B------:R-:W-:Y:S01]  /*55d0*/  @!P1 SEL R130, R117, RZ, P2 ;  /* 0x000000ff75829207 */ /* 0x000fe20001000000 */
[----:B------:R-:W-:Y:S01]  /*55e0*/  @!P0 FFMA.FTZ R8, R47, R52, R8 ;  /* 0x000000342f088223 */ /* 0x000fe20000010008 */
[----:B------:R-:W-:Y:S02]  /*55f0*/  @!P1 IADD3 R128, P6, PT, R116, R127, RZ ;  /* 0x0000007f74809210 */ /* 0x000fe40007fde0ff */
[----:B------:R-:W-:Y:S02]  /*5600*/  @!P0 F2FP.F16.F32.PACK_AB R119, R2, R0 ;  /* 0x000000000277823e */ /* 0x000fe400000000ff */
[----:B------:R-:W-:Y:S02]  /*5610*/  @!P0 MOV R61, R126 ;  /* 0x0000007e003d8202 */ /* 0x000fe40000000f00 */
[----:B------:R-:W-:Y:S02]  /*5620*/  @!P1 IADD3.X R129, PT, PT, R109, R130, RZ, P6, !PT ;  /* 0x000000826d819210 */ /* 0x000fe400037fe4ff */
[----:B------:R-:W-:Y:S02]  /*5630*/  @!P0 F2FP.F16.F32.PACK_AB R130, R6, R5 ;  /* 0x000000050682823e */ /* 0x000fe400000000ff */
[----:B------:R-:W-:Y:S02]  /*5640*/  @!P0 F2FP.F16.F32.PACK_AB R131, R8, R7 ;  /* 0x000000070883823e */ /* 0x000fe400000000ff */
[C---:B------:R-:W-:Y:S02]  /*5650*/  LEA R126, P6, R71.reuse, R92, 0x1 ;  /* 0x0000005c477e7211 */ /* 0x040fe400078c08ff */
[----:B------:R-:W-:Y:S02]  /*5660*/  @!P0 MOV R60, R119 ;  /* 0x00000077003c8202 */ /* 0x000fe40000000f00 */
[C---:B------:R-:W-:Y:S02]  /*5670*/  @!P1 SHF.L.U32 R119, R128.reuse, 0x1, RZ ;  /* 0x0000000180779819 */ /* 0x040fe400000006ff */
[----:B------:R-:W-:Y:S02]  /*5680*/  @!P0 MOV R62, R130 ;  /* 0x00000082003e8202 */ /* 0x000fe40000000f00 */
[----:B------:R-:W-:Y:S02]  /*5690*/  @!P0 MOV R63, R131 ;  /* 0x00000083003f8202 */ /* 0x000fe40000000f00 */
[----:B------:R-:W-:Y:S02]  /*56a0*/  LEA.HI.X R127, R71, R93, R72, 0x1, P6 ;  /* 0x0000005d477f7211 */ /* 0x000fe400030f0c48 */
[----:B------:R-:W-:Y:S02]  /*56b0*/  @!P1 SHF.L.U64.HI R132, R128, 0x1, R129 ;  /* 0x0000000180849819 */ /* 0x000fe40000010281 */
[----:B------:R-:W-:Y:S01]  /*56c0*/  @!P1 IADD3 R128, P0, PT, R119, R96, RZ ;  /* 0x0000006077809210 */ /* 0x000fe20007f1e0ff */
[----:B------:R2:W-:Y:S01]  /*56d0*/  STG.E.128 desc[UR6][R126.64], R60 ;  /* 0x0000003c7e007986 */ /* 0x0005e2000c101d06 */
[----:B------:R-:W-:Y:S02]  /*56e0*/  @!P1 SEL R27, R25, R26, !P2 ;  /* 0x0000001a191b9207 */ /* 0x000fe40005000000 */
[C---:B------:R-:W-:Y:S02]  /*56f0*/  @!P1 IADD3.X R129, PT, PT, R132.reuse, R97, RZ, P0, !PT ;  /* 0x0000006184819210 */ /* 0x040fe400007fe4ff */
[----:B------:R-:W-:Y:S01]  /*5700*/  @!P1 IADD3 R46, P0, PT, R119, R98, RZ ;  /* 0x00000062772e9210 */ /* 0x000fe20007f1e0ff */
[----:B------:R-:W-:Y:S02]  /*5710*/  @!P1 IMAD.WIDE R28, R27, 0x2, R32 ;  /* 0x000000021b1c9825 */ /* 0x000fe400078e0220 */
[----:B------:R-:W3:Y:S01]  /*5720*/  LDG.E.128 R64, desc[UR6][R32.64+0x80] ;  /* 0x0000800620407981 */ /* 0x000ee2000c1e1d00 */
[----:B------:R-:W-:Y:S02]  /*5730*/  @!P1 IADD3.X R47, PT, PT, R132, R99, RZ, P0, !PT ;  /* 0x00000063842f9210 */ /* 0x000fe400007fe4ff */
[----:B------:R-:W-:Y:S05]  /*5740*/  ISETP.GE.U32.OR P0, PT, R19, R25, P1 ;  /* 0x000000191300720c */ /* 0x000fea0000f06470 */
[----:B------:R-:W4:Y:S08]  /*5750*/  @!P1 LDG.E.128 R128, desc[UR6][R128.64+0x80] ;  /* 0x0000800680809981 */ /* 0x000f30000c1e1d00 */
[----:B------:R-:W5:Y:S08]  /*5760*/  @!P1 LDG.E.128 R28, desc[UR6][R28.64+0x80] ;  /* 0x000080061c1c9981 */ /* 0x000f70000c1e1d00 */
[----:B------:R3:W5:Y:S02]  /*5770*/  @!P1 LDG.E.128 R52, desc[UR6][R46.64+0x80] ;  /* 0x000080062e349981 */ /* 0x000764000c1e1d00 */
[----:B---3--:R-:W-:Y:S02]  /*5780*/  @!P1 MOV R47, R64 ;  /* 0x00000040002f9202 */ /* 0x008fe40000000f00 */
[----:B------:R-:W-:Y:S02]  /*5790*/  @!P1 MOV R58, R65 ;  /* 0x00000041003a9202 */ /* 0x000fe40000000f00 */
[----:B------:R-:W-:Y:S01]  /*57a0*/  @!P1 MOV R59, R66 ;  /* 0x00000042003b9202 */ /* 0x000fe20000000f00 */
[--C-:B------:R-:W-:Y:S01]  /*57b0*/  @!P1 HADD2.F32 R46, -RZ, R47.reuse.H0_H0 ;  /* 0x2000002fff2e9230 */ /* 0x100fe20000004100 */
[----:B--2---:R-:W-:Y:S01]  /*57c0*/  @!P1 MOV R60, R67 ;  /* 0x00000043003c9202 */ /* 0x004fe20000000f00 */
[----:B------:R-:W-:Y:S02]  /*57d0*/  @!P1 HADD2.F32 R47, -RZ, R47.H1_H1 ;  /* 0x3000002fff2f9230 */ /* 0x000fe40000004100 */
[--C-:B----4-:R-:W-:Y:S02]  /*57e0*/  @!P1 HADD2.F32 R42, -RZ, R128.reuse.H0_H0 ;  /* 0x20000080ff2a9230 */ /* 0x110fe40000004100 */
        /* <DEDUP_REMOVED lines=34> */
[----:B------:R-:W-:Y:S02]  /*5a10*/  @!P1 HADD2.F32 R51, -RZ, R53.H1_H1 ;  /* 0x30000035ff339230 */ /* 0x000fe40000004100 */
[----:B------:R-:W-:Y:S01]  /*5a20*/  @!P1 FMUL.FTZ R15, R29, R30 ;  /* 0x0000001e1d0f9220 */ /* 0x000fe20000410000 */
[----:B------:R-:W-:Y:S02]  /*5a30*/  @!P1 HADD2.F32 R45, -RZ, R58.H1_H1 ;  /* 0x3000003aff2d9230 */ /* 0x000fe40000004100 */
[----:B------:R-:W-:Y:S01]  /*5a40*/  @!P0 FADD.FTZ R27, -R27, -RZ ;  /* 0x800000ff1b1b8221 */ /* 0x000fe20000010100 */
[----:B------:R-:W-:Y:S01]  /*5a50*/  @!P1 F2FP.F16.F32.PACK_AB R119, R10, R9 ;  /* 0x000000090a77923e */ /* 0x000fe200000000ff */
[--C-:B------:R-:W-:Y:S02]  /*5a60*/  @!P1 HADD2.F32 R52, -RZ, R54.reuse.H0_H0 ;  /* 0x20000036ff349230 */ /* 0x100fe40000004100 */
[----:B------:R-:W-:Y:S01]  /*5a70*/  @!P1 FFMA.FTZ R11, R50, R49, R11 ;  /* 0x00000031320b9223 */ /* 0x000fe2000001000b */
[--C-:B------:R-:W-:Y:S01]  /*5a80*/  @!P1 HADD2.F32 R46, -RZ, R59.reuse.H0_H0 ;  /* 0x2000003bff2e9230 */ /* 0x100fe20000004100 */
[----:B------:R-:W-:Y:S01]  /*5a90*/  @!P1 MOV R64, R119 ;  /* 0x0000007700409202 */ /* 0x000fe20000000f00 */
        /* <DEDUP_REMOVED lines=19> */
.L_x_5803:
[----:B------:R-:W-:Y:S05]  /*5bd0*/  BSYNC.RECONVERGENT B0 ;  /* 0x0000000000007941 */ /* 0x000fea0003800200 */
.L_x_5802:
[----:B------:R-:W-:Y:S04]  /*5be0*/  BSSY.RECONVERGENT B0, `(.L_x_5804) ;  /* 0x00000b9000007945 */ /* 0x000fe80003800200 */
[----:B------:R-:W-:Y:S05]  /*5bf0*/  @!P5 BRA `(.L_x_5805) ;  /* 0x0000000800dcd947 */ /* 0x000fea0003800000 */
[----:B--2---:R-:W2:Y:S01]  /*5c00*/  LDC.64 R126, c[0x0][0x4a8] ;  /* 0x00012a00ff7e7b82 */ /* 0x004ea20000000a00 */
[C---:B------:R-:W-:Y:S11]  /*5c10*/  ISETP.GE.AND P0, PT, R20.reuse, R24, PT ;  /* 0x000000181400720c */ /* 0x040ff60003f06270 */
[----:B------:R-:W-:Y:S02]  /*5c20*/  @!UPT UIADD3 URZ, UPT, UPT, URZ, URZ, URZ ;  /* 0x000000fffffff290 */ /* 0x000fe4000fffe0ff */
[----:B------:R-:W-:Y:S04]  /*5c30*/  @!P0 ISETP.GE.U32.AND P1, PT, R20, R25, PT ;  /* 0x000000191400820c */ /* 0x000fe80003f26070 */
[----:B------:R-:W-:Y:S02]  /*5c40*/  @!P0 SEL R129, R26, RZ, P1 ;  /* 0x000000ff1a818207 */ /* 0x000fe40000800000 */
[----:B------:R-:W-:Y:S02]  /*5c50*/  @!P0 SEL R119, R117, RZ, P1 ;  /* 0x000000ff75778207 */ /* 0x000fe40000800000 */
[----:B------:R-:W-:Y:S02]  /*5c60*/  @!P0 SEL R27, R25, R26, !P1 ;  /* 0x0000001a191b8207 */ /* 0x000fe40004800000 */
[C---:B--2---:R-:W-:Y:S04]  /*5c70*/  LEA R32, P2, R126.reuse, R18, 0x6 ;  /* 0x000000127e207211 */ /* 0x044fe800078430ff */
[----:B------:R-:W-:Y:S02]  /*5c80*/  LEA.HI.X R33, R126, R17, R127, 0x6, P2 ;  /* 0x000000117e217211 */ /* 0x000fe400010f347f */
[----:B------:R-:W-:Y:S01]  /*5c90*/  @!P0 IADD3 R127, P2, PT, R112, R129, RZ ;  /* 0x00000081707f8210 */ /* 0x000fe20007f5e0ff */
[----:B------:R-:W-:Y:S03]  /*5ca0*/  @!P0 IMAD.WIDE R28, R27, 0x2, R32 ;  /* 0x000000021b1c8825 */ /* 0x000fe600078e0220 */
[----:B------:R-:W-:Y:S01]  /*5cb0*/  @!P0 IADD3.X R126, PT, PT, R108, R119, RZ, P2, !PT ;  /* 0x000000776c7e8210 */ /* 0x000fe200017fe4ff */
[----:B------:R-:W2:Y:S01]  /*5cc0*/  LDG.E.128 R60, desc[UR6][R32.64] ;  /* 0x00000006203c7981 */ /* 0x000ea2000c1e1d00 */
[C---:B------:R-:W-:Y:S02]  /*5cd0*/  @!P0 SHF.L.U32 R119, R127.reuse, 0x1, RZ ;  /* 0x000000017f778819 */ /* 0x040fe400000006ff */
[----:B------:R-:W-:Y:S02]  /*5ce0*/  @!P0 SHF.L.U64.HI R126, R127, 0x1, R126 ;  /* 0x000000017f7e8819 */ /* 0x000fe4000001027e */
[C---:B------:R-:W-:Y:S03]  /*5cf0*/  @!P0 IADD3 R128, P1, PT, R119.reuse, R96, RZ ;  /* 0x0000006077808210 */ /* 0x040fe60007f3e0ff */
[----:B------:R-:W3:Y:S01]  /*5d00*/  @!P0 LDG.E.128 R28, desc[UR6][R28.64] ;  /* 0x000000061c1c8981 */ /* 0x000ee2000c1e1d00 */
[C---:B------:R-:W-:Y:S02]  /*5d10*/  @!P0 IADD3.X R129, PT, PT, R126.reuse, R97, RZ, P1, !PT ;  /* 0x000000617e818210 */ /* 0x040fe40000ffe4ff */
[----:B------:R-:W-:Y:S04]  /*5d20*/  @!P0 IADD3 R46, P1, PT, R119, R98, RZ ;  /* 0x00000062772e8210 */ /* 0x000fe80007f3e0ff */
[----:B------:R-:W-:Y:S01]  /*5d30*/  @!P0 IADD3.X R47, PT, PT, R126, R99, RZ, P1, !PT ;  /* 0x000000637e2f8210 */ /* 0x000fe20000ffe4ff */
[----:B------:R-:W5:Y:S01]  /*5d40*/  @!P0 LDG.E.128 R128, desc[UR6][R128.64] ;  /* 0x0000000680808981 */ /* 0x000f62000c1e1d00 */
[----:B------:R-:W-:Y:S01]  /*5d50*/  ISETP.GE.U32.OR P1, PT, R20, R25, P0 ;  /* 0x000000191400720c */ /* 0x000fe20000726470 */
[----:B------:R-:W1:Y:S06]  /*5d60*/  LDC.64 R126, c[0x0][0x3b8] ;  /* 0x0000ee00ff7e7b82 */ /* 0x000e6c0000000a00 */
[----:B------:R2:W4:Y:S01]  /*5d70*/  @!P0 LDG.E.128 R52, desc[UR6][R46.64] ;  /* 0x000000062e348981 */ /* 0x000522000c1e1d00 */
[C---:B-1----:R-:W-:Y:S04]  /*5d80*/  LEA R132, P5, R126.reuse, R92, 0x6 ;  /* 0x0000005c7e847211 */ /* 0x042fe800078a30ff */
[----:B------:R-:W-:Y:S02]  /*5d90*/  LEA.HI.X R133, R126, R93, R127, 0x6, P5 ;  /* 0x0000005d7e857211 */ /* 0x000fe400028f347f */
[----:B--2---:R-:W-:Y:S02]  /*5da0*/  @!P0 MOV R47, R60 ;  /* 0x0000003c002f8202 */ /* 0x004fe40000000f00 */
[----:B------:R-:W-:Y:S03]  /*5db0*/  @!P0 MOV R58, R62 ;  /* 0x0000003e003a8202 */ /* 0x000fe60000000f00 */
[--C-:B------:R-:W-:Y:S02]  /*5dc0*/  @!P0 HADD2.F32 R45, -RZ, R47.reuse.H0_H0 ;  /* 0x2000002fff2d8230 */ /* 0x100fe40000004100 */
[----:B------:R-:W-:Y:S02]  /*5dd0*/  @!P0 HADD2.F32 R47, -RZ, R47.H1_H1 ;  /* 0x3000002fff2f8230 */ /* 0x000fe40000004100 */
[--C-:B---3--:R-:W-:Y:S02]  /*5de0*/  @!P0 HADD2.F32 R40, -RZ, R28.reuse.H0_H0 ;  /* 0x2000001cff288230 */ /* 0x108fe40000004100 */
[----:B------:R-:W-:Y:S02]  /*5df0*/  @!P0 HADD2.F32 R39, -RZ, R28.H1_H1 ;  /* 0x3000001cff278230 */ /* 0x000fe40000004100 */
[--C-:B------:R-:W-:Y:S02]  /*5e00*/  @!P0 HADD2.F32 R37, -RZ, R29.reuse.H0_H0 ;  /* 0x2000001dff258230 */ /* 0x100fe40000004100 */
[----:B------:R-:W-:Y:S02]  /*5e10*/  @!P0 HADD2.F32 R36, -RZ, R29.H1_H1 ;  /* 0x3000001dff248230 */ /* 0x000fe40000004100 */
[--C-:B-----5:R-:W-:Y:S02]  /*5e20*/  @!P0 HADD2.F32 R43, -RZ, R128.reuse.H0_H0 ;  /* 0x20000080ff2b8230 */ /* 0x120fe40000004100 */
[----:B------:R-:W-:Y:S02]  /*5e30*/  @!P0 HADD2.F32 R44, -RZ, R128.H1_H1 ;  /* 0x30000080ff2c8230 */ /* 0x000fe40000004100 */
[----:B------:R-:W-:Y:S02]  /*5e40*/  @!P0 HADD2.F32 R42, -RZ, R129.H0_H0 ;  /* 0x20000081ff2a8230 */ /* 0x000fe40000004100 */
[----:B------:R-:W-:Y:S01]  /*5e50*/  @!P1 FADD.FTZ R43, -R43, -RZ ;  /* 0x800000ff2b2b9221 */ /* 0x000fe20000010100 */
[----:B------:R-:W-:Y:S02]  /*5e60*/  @!P0 HADD2.F32 R35, -RZ, R30.H0_H0 ;  /* 0x2000001eff238230 */ /* 0x000fe40000004100 */
[----:B------:R-:W-:Y:S01]  /*5e70*/  @!P1 FADD.FTZ R44, -R44, -RZ ;  /* 0x800000ff2c2c9221 */ /* 0x000fe20000010100 */
[----:B----4-:R-:W-:Y:S02]  /*5e80*/  @!P0 HADD2.F32 R46, -RZ, R52.H0_H0 ;  /* 0x20000034ff2e8230 */ /* 0x010fe40000004100 */
[----:B------:R-:W-:Y:S01]  /*5e90*/  @!P0 FMUL.FTZ R0, R40, R43 ;  /* 0x0000002b28008220 */ /* 0x000fe20000410000 */
[----:B------:R-:W-:Y:S02]  /*5ea0*/  @!P0 HADD2.F32 R34, -RZ, R30.H1_H1 ;  /* 0x3000001eff228230 */ /* 0x000fe40000004100 */
        /* <DEDUP_REMOVED lines=8> */
[--C-:B------:R-:W-:Y:S02]  /*5f30*/  @!P0 HADD2.F32 R38, -RZ, R130.reuse.H0_H0 ;  /* 0x20000082ff268230 */ /* 0x100fe40000004100 */
[----:B------:R-:W-:Y:S01]  /*5f40*/  @!P1 FADD.FTZ R41, -R41, -RZ ;  /* 0x800000ff29299221 */ /* 0x000fe20000010100 */
[----:B------:R-:W-:Y:S02]  /*5f50*/  @!P0 HADD2.F32 R31, -RZ, R130.H1_H1 ;  /* 0x30000082ff1f8230 */ /* 0x000fe40000004100 */
[----:B------:R-:W-:Y:S01]  /*5f60*/  @!P0 FFMA.FTZ R2, R47, R48, R2 ;  /* 0x000000302f028223 */ /* 0x000fe20000010002 */
        /* <DEDUP_REMOVED lines=8> */
[--C-:B------:R-:W-:Y:S01]  /*5ff0*/  @!P0 HADD2.F32 R45, -RZ, R53.reuse.H0_H0 ;  /* 0x20000035ff2d8230 */ /* 0x100fe20000004100 */
[----:B------:R-:W-:Y:S01]  /*6000*/  ISETP.GE.AND P1, PT, R19, R24, PT ;  /* 0x000000181300720c */ /* 0x000fe20003f26270 */
        /* <DEDUP_REMOVED lines=8> */
[----:B------:R-:W-:Y:S02]  /*6090*/  @!P0 HADD2.F32 R45, -RZ, R58.H1_H1 ;  /* 0x3000003aff2d8230 */ /* 0x000fe40000004100 */
[----:B------:R-:W-:Y:S01]  /*60a0*/  @!P0 FMUL.FTZ R5, R35, R38 ;  /* 0x0000002623058220 */ /* 0x000fe20000410000 */
[--C-:B------:R-:W-:Y:S01]  /*60b0*/  @!P0 HADD2.F32 R51, -RZ, R55.reuse.H0_H0 ;  /* 0x20000037ff338230 */ /* 0x100fe20000004100 */
[----:B------:R-:W-:Y:S01]  /*60c0*/  @!P0 MOV R47, R63 ;  /* 0x0000003f002f8202 */ /* 0x000fe20000000f00 */
[----:B------:R-:W-:Y:S02]  /*60d0*/  @!P0 HADD2.F32 R52, -RZ, R55.H1_H1 ;  /* 0x30000037ff348230 */ /* 0x000fe40000004100 */
[----:B------:R-:W-:Y:S01]  /*60e0*/  @!P0 FMUL.FTZ R6, R34, R31 ;  /* 0x0000001f22068220 */ /* 0x000fe20000410000 */
[----:B------:R-:W-:Y:S01]  /*60f0*/  @!P0 FFMA.FTZ R5, R46, R49, R5 ;  /* 0x000000312e058223 */ /* 0x000fe20000010005 */
[----:B------:R-:W-:Y:S01]  /*6100*/  @!P0 FMUL.FTZ R7, R29, R30 ;  /* 0x0000001e1d078220 */ /* 0x000fe20000410000 */
[--C-:B------:R-:W-:Y:S02]  /*6110*/  @!P0 HADD2.F32 R46, -RZ, R47.reuse.H0_H0 ;  /* 0x2000002fff2e8230 */ /* 0x100fe40000004100 */
[----:B------:R-:W-:Y:S01]  /*6120*/  @!P0 FFMA.FTZ R6, R45, R50, R6 ;  /* 0x000000322d068223 */ /* 0x000fe20000010006 */
[----:B------:R-:W-:Y:S01]  /*6130*/  @!P0 HADD2.F32 R45, -RZ, R47.H1_H1 ;  /* 0x3000002fff2d8230 */ /* 0x000fe20000004100 */
[----:B------:R-:W-:Y:S01]  /*6140*/  @!P1 ISETP.GE.U32.AND P2, PT, R19, R25, PT ;  /* 0x000000191300920c */ /* 0x000fe20003f46070 */
[----:B------:R-:W-:Y:S01]  /*6150*/  @!P0 FMUL.FTZ R8, R28, R27 ;  /* 0x0000001b1c088220 */ /* 0x000fe20000410000 */
[----:B------:R-:W-:Y:S01]  /*6160*/  @!P0 F2FP.F16.F32.PACK_AB R119, R2, R0 ;  /* 0x000000000277823e */ /* 0x000fe200000000ff */
[----:B------:R-:W-:Y:S01]  /*6170*/  @!P0 FFMA.FTZ R7, R46, R51, R7 ;  /* 0x000000332e078223 */ /* 0x000fe20000010007 */
[----:B------:R-:W-:Y:S01]  /*6180*/  @!P1 SEL R129, R26, RZ, P2 ;  /* 0x000000ff1a819207 */ /* 0x000fe20001000000 */
[----:B------:R-:W-:Y:S01]  /*6190*/  @!P0 FFMA.FTZ R8, R45, R52, R8 ;  /* 0x000000342d088223 */ /* 0x000fe20000010008 */
[----:B------:R-:W-:Y:S02]  /*61a0*/  @!P0 F2FP.F16.F32.PACK_AB R128, R4, R3 ;  /* 0x000000030480823e */ /* 0x000fe400000000ff */
[----:B------:R-:W-:Y:S02]  /*61b0*/  @!P0 MOV R60, R119 ;  /* 0x00000077003c8202 */ /* 0x000fe40000000f00 */
[----:B------:R-:W-:Y:S02]  /*61c0*/  @!P1 SEL R119, R117, RZ, P2 ;  /* 0x000000ff75779207 */ /* 0x000fe40001000000 */
[----:B------:R-:W-:Y:S02]  /*61d0*/  @!P1 IADD3 R129, P6, PT, R112, R129, RZ ;  /* 0x0000008170819210 */ /* 0x000fe40007fde0ff */
[----:B------:R-:W-:Y:S02]  /*61e0*/  @!P0 MOV R61, R128 ;  /* 0x00000080003d8202 */ /* 0x000fe40000000f00 */
[----:B------:R-:W-:Y:S02]  /*61f0*/  @!P0 F2FP.F16.F32.PACK_AB R131, R8, R7 ;  /* 0x000000070883823e */ /* 0x000fe400000000ff */
[----:B------:R-:W-:Y:S02]  /*6200*/  @!P0 F2FP.F16.F32.PACK_AB R128, R6, R5 ;  /* 0x000000050680823e */ /* 0x000fe400000000ff */
[----:B------:R-:W-:Y:S02]  /*6210*/  @!P1 IADD3.X R130, PT, PT, R108, R119, RZ, P6, !PT ;  /* 0x000000776c829210 */ /* 0x000fe400037fe4ff */
[C---:B------:R-:W-:Y:S02]  /*6220*/  @!P1 SHF.L.U32 R119, R129.reuse, 0x1, RZ ;  /* 0x0000000181779819 */ /* 0x040fe400000006ff */
        /* <DEDUP_REMOVED lines=13> */
[----:B------:R-:W4:Y:S08]  /*6300*/  @!P1 LDG.E.128 R28, desc[UR6][R28.64+0x80] ;  /* 0x000080061c1c9981 */ /* 0x000f30000c1e1d00 */
[----:B------:R2:W5:Y:S02]  /*6310*/  @!P1 LDG.E.128 R52, desc[UR6][R46.64+0x80] ;  /* 0x000080062e349981 */ /* 0x000564000c1e1d00 */
[----:B--2---:R-:W-:Y:S02]  /*6320*/  @!P1 MOV R47, R64 ;  /* 0x00000040002f9202 */ /* 0x004fe40000000f00 */
[----:B------:R-:W-:Y:S02]  /*6330*/  @!P1 MOV R58, R65 ;  /* 0x00000041003a9202 */ /* 0x000fe40000000f00 */
[----:B------:R-:W-:Y:S01]  /*6340*/  @!P1 MOV R59, R66 ;  /* 0x00000042003b9202 */ /* 0x000fe20000000f00 */
[--C-:B------:R-:W-:Y:S01]  /*6350*/  @!P1 HADD2.F32 R46, -RZ, R47.reuse.H0_H0 ;  /* 0x2000002fff2e9230 */ /* 0x100fe20000004100 */
[----:B-1----:R-:W-:Y:S01]  /*6360*/  @!P1 MOV R60, R67 ;  /* 0x00000043003c9202 */ /* 0x002fe20000000f00 */
[----:B------:R-:W-:Y:S02]  /*6370*/  @!P1 HADD2.F32 R47, -RZ, R47.H1_H1 ;  /* 0x3000002fff2f9230 */ /* 0x000fe40000004100 */
[--C-:B---3--:R-:W-:Y:S02]  /*6380*/  @!P1 HADD2.F32 R42, -RZ, R128.reuse.H0_H0 ;  /* 0x20000080ff2a9230 */ /* 0x108fe40000004100 */
[----:B------:R-:W-:Y:S02]  /*6390*/  @!P1 HADD2.F32 R41, -RZ, R128.H1_H1 ;  /* 0x30000080ff299230 */ /* 0x000fe40000004100 */
[--C-:B------:R-:W-:Y:S02]  /*63a0*/  @!P1 HADD2.F32 R40, -RZ, R129.reuse.H0_H0 ;  /* 0x20000081ff289230 */ /* 0x100fe40000004100 */
[----:B------:R-:W-:Y:S01]  /*63b0*/  @!P0 FADD.FTZ R42, -R42, -RZ ;  /* 0x800000ff2a2a8221 */ /* 0x000fe20000010100 */
[----:B------:R-:W-:Y:S02]  /*63c0*/  @!P1 HADD2.F32 R33, -RZ, R129.H1_H1 ;  /* 0x30000081ff219230 */ /* 0x000fe40000004100 */
[----:B------:R-:W-:Y:S01]  /*63d0*/  @!P0 FADD.FTZ R41, -R41, -RZ ;  /* 0x800000ff29298221 */ /* 0x000fe20000010100 */
[--C-:B----4-:R-:W-:Y:S02]  /*63e0*/  @!P1 HADD2.F32 R39, -RZ, R28.reuse.H0_H0 ;  /* 0x2000001cff279230 */ /* 0x110fe40000004100 */
        /* <DEDUP_REMOVED lines=16> */
[--C-:B-----5:R-:W-:Y:S02]  /*64f0*/  @!P1 HADD2.F32 R45, -RZ, R52.reuse.H0_H0 ;  /* 0x20000034ff2d9230 */ /* 0x120fe40000004100 */
        /* <DEDUP_REMOVED lines=39> */
.L_x_5805:
[----:B------:R-:W-:Y:S05]  /*6770*/  BSYNC.RECONVERGENT B0 ;  /* 0x0000000000007941 */ /* 0x000fea0003800200 */
.L_x_5804:
[----:B------:R-:W-:Y:S04]  /*6780*/  BSSY.RECONVERGENT B0, `(.L_x_5806) ;  /* 0x00000bb000007945 */ /* 0x000fe80003800200 */
[----:B------:R-:W-:Y:S05]  /*6790*/  @!P4 BRA `(.L_x_5807) ;  /* 0x0000000800e4c947 */ /* 0x000fea0003800000 */
[----:B------:R-:W5:Y:S01]  /*67a0*/  LDC.64 R2, c[0x0][0x4a8] ;  /* 0x00012a00ff027b82 */ /* 0x000f620000000a00 */
[C---:B------:R-:W-:Y:S02]  /*67b0*/  ISETP.GE.AND P0, PT, R20.reuse, R24, PT ;  /* 0x000000181400720c */ /* 0x040fe40003f06270 */
[----:B------:R-:W-:Y:S11]  /*67c0*/  MOV R16, R18 ;  /* 0x0000001200107202 */ /* 0x000ff60000000f00 */
[----:B------:R-:W-:Y:S04]  /*67d0*/  @!P0 ISETP.GE.U32.AND P1, PT, R20, R25, PT ;  /* 0x000000191400820c */ /* 0x000fe80003f26070 */
[----:B------:R-:W-:Y:S02]  /*67e0*/  @!P0 SEL R7, R26, RZ, P1 ;  /* 0x000000ff1a078207 */ /* 0x000fe40000800000 */
[----:B------:R-:W-:Y:S02]  /*67f0*/  @!P0 SEL R9, R117, RZ, P1 ;  /* 0x000000ff75098207 */ /* 0x000fe40000800000 */
        /* <DEDUP_REMOVED lines=8> */
[----:B------:R-:W-:Y:S01]  /*6880*/  @!P0 IADD3 R40, P1, PT, R9, R96, RZ ;  /* 0x0000006009288210 */ /* 0x000fe20007f3e0ff */
[----:B------:R-:W5:Y:S01]  /*6890*/  LDG.E.128 R36, desc[UR6][R10.64] ;  /* 0x000000060a247981 */ /* 0x000f62000c1e1d00 */
[----:B------:R-:W-:Y:S01]  /*68a0*/  ISETP.GE.U32.OR P2, PT, R20, R25, P0 ;  /* 0x000000191400720c */ /* 0x000fe20000746470 */
[----:B------:R-:W-:Y:S01]  /*68b0*/  @!P0 IMAD.WIDE R4, R3, 0x2, R10 ;  /* 0x0000000203048825 */ /* 0x000fe200078e020a */
[C---:B------:R-:W-:Y:S02]  /*68c0*/  @!P0 IADD3.X R41, PT, PT, R0.reuse, R97, RZ, P1, !PT ;  /* 0x0000006100298210 */ /* 0x040fe40000ffe4ff */
[----:B------:R-:W-:Y:S03]  /*68d0*/  @!P0 IADD3 R14, P1, PT, R9, R98, RZ ;  /* 0x00000062090e8210 */ /* 0x000fe60007f3e0ff */
[----:B------:R-:W4:Y:S01]  /*68e0*/  @!P0 LDG.E.128 R4, desc[UR6][R4.64] ;  /* 0x0000000604048981 */ /* 0x000f22000c1e1d00 */
[----:B------:R-:W-:Y:S02]  /*68f0*/  @!P0 IADD3.X R15, PT, PT, R0, R99, RZ, P1, !PT ;  /* 0x00000063000f8210 */ /* 0x000fe40000ffe4ff */
[----:B------:R-:W-:Y:S05]  /*6900*/  ISETP.GE.AND P1, PT, R19, R24, PT ;  /* 0x000000181300720c */ /* 0x000fea0003f26270 */
[----:B------:R-:W2:Y:S08]  /*6910*/  @!P0 LDG.E.128 R40, desc[UR6][R40.64] ;  /* 0x0000000628288981 */ /* 0x000eb0000c1e1d00 */
[----:B------:R1:W3:Y:S01]  /*6920*/  @!P0 LDG.E.128 R32, desc[UR6][R14.64] ;  /* 0x000000060e208981 */ /* 0x0002e2000c1e1d00 */
[--C-:B----4-:R-:W-:Y:S02]  /*6930*/  @!P0 HADD2.F32 R12, -RZ, R7.reuse.H0_H0 ;  /* 0x20000007ff0c8230 */ /* 0x110fe40000004100 */
[----:B------:R-:W-:Y:S02]  /*6940*/  @!P0 HADD2.F32 R9, -RZ, R7.H1_H1 ;  /* 0x30000007ff098230 */ /* 0x000fe40000004100 */
[--C-:B------:R-:W-:Y:S02]  /*6950*/  @!P0 HADD2.F32 R0, -RZ, R4.reuse.H0_H0 ;  /* 0x20000004ff008230 */ /* 0x100fe40000004100 */
[----:B------:R-:W-:Y:S02]  /*6960*/  @!P0 HADD2.F32 R2, -RZ, R4.H1_H1 ;  /* 0x30000004ff028230 */ /* 0x000fe40000004100 */
[--C-:B--2---:R-:W-:Y:S02]  /*6970*/  @!P0 HADD2.F32 R13, -RZ, R42.reuse.H1_H1 ;  /* 0x3000002aff0d8230 */ /* 0x104fe40000004100 */
[----:B-1----:R-:W-:Y:S02]  /*6980*/  @!P0 HADD2.F32 R14, -RZ, R42.H0_H0 ;  /* 0x2000002aff0e8230 */ /* 0x002fe40000004100 */
[----:B------:R-:W-:Y:S02]  /*6990*/  @!P0 HADD2.F32 R7, -RZ, R43.H0_H0 ;  /* 0x2000002bff078230 */ /* 0x000fe40000004100 */
[----:B------:R-:W-:Y:S01]  /*69a0*/  @!P2 FADD.FTZ R13, -R13, -RZ ;  /* 0x800000ff0d0da221 */ /* 0x000fe20000010100 */
[--C-:B------:R-:W-:Y:S02]  /*69b0*/  @!P0 HADD2.F32 R3, -RZ, R5.reuse.H0_H0 ;  /* 0x20000005ff038230 */ /* 0x100fe40000004100 */
[----:B------:R-:W-:Y:S01]  /*69c0*/  @!P2 FADD.FTZ R14, -R14, -RZ ;  /* 0x800000ff0e0ea221 */ /* 0x000fe20000010100 */
        /* <DEDUP_REMOVED lines=11> */
[--C-:B------:R-:W-:Y:S02]  /*6a80*/  @!P0 HADD2.F32 R16, -RZ, R41.reuse.H0_H0 ;  /* 0x20000029ff108230 */ /* 0x100fe40000004100 */
[----:B------:R-:W-:Y:S01]  /*6a90*/  @!P0 FMUL.FTZ R6, R6, R13 ;  /* 0x0000000d06068220 */ /* 0x000fe20000410000 */
[----:B------:R-:W-:Y:S01]  /*6aa0*/  @!P0 HADD2.F32 R15, -RZ, R41.H1_H1 ;  /* 0x30000029ff0f8230 */ /* 0x000fe20000004100 */
[----:B-----5:R-:W-:Y:S01]  /*6ab0*/  @!P0 MOV R13, R36 ;  /* 0x00000024000d8202 */ /* 0x020fe20000000f00 */
[--C-:B---3--:R-:W-:Y:S02]  /*6ac0*/  @!P0 HADD2.F32 R12, -RZ, R32.reuse.H0_H0 ;  /* 0x20000020ff0c8230 */ /* 0x108fe40000004100 */
        /* <DEDUP_REMOVED lines=8> */
[----:B------:R-:W-:Y:S01]  /*6b50*/  @!P0 FMUL.FTZ R8, R9, R8 ;  /* 0x0000000809088220 */ /* 0x000fe20000410000 */
[----:B------:R-:W-:Y:S02]  /*6b60*/  @!P0 HADD2.F32 R32, -RZ, R35.H1_H1 ;  /* 0x30000023ff208230 */ /* 0x000fe40000004100 */
[----:B------:R-:W-:Y:S01]  /*6b70*/  @!P2 FADD.FTZ R16, -R16, -RZ ;  /* 0x800000ff1010a221 */ /* 0x000fe20000010100 */
[--C-:B------:R-:W-:Y:S02]  /*6b80*/  @!P0 HADD2.F32 R9, -RZ, R13.reuse.H0_H0 ;  /* 0x2000000dff098230 */ /* 0x100fe40000004100 */
[----:B------:R-:W-:Y:S01]  /*6b90*/  @!P2 FADD.FTZ R15, -R15, -RZ ;  /* 0x800000ff0f0fa221 */ /* 0x000fe20000010100 */
[----:B------:R-:W-:Y:S01]  /*6ba0*/  @!P0 HADD2.F32 R13, -RZ, R13.H1_H1 ;  /* 0x3000000dff0d8230 */ /* 0x000fe20000004100 */
[----:B------:R-:W1:Y:S01]  /*6bb0*/  LDC.64 R34, c[0x0][0x3b8] ;  /* 0x0000ee00ff227b82 */ /* 0x000e620000000a00 */
        /* <DEDUP_REMOVED lines=8> */
[----:B------:R-:W-:Y:S01]  /*6c40*/  @!P0 FFMA.FTZ R2, R13, R14, R2 ;  /* 0x0000000e0d028223 */ /* 0x000fe20000010002 */
[----:B------:R-:W-:Y:S01]  /*6c50*/  @!P0 FFMA.FTZ R3, R16, R15, R3 ;  /* 0x0000000f10038223 */ /* 0x000fe20000010003 */
[--C-:B------:R-:W-:Y:S02]  /*6c60*/  @!P0 HADD2.F32 R12, -RZ, R33.reuse.H0_H0 ;  /* 0x20000021ff0c8230 */ /* 0x100fe40000004100 */
[----:B------:R-:W-:Y:S01]  /*6c70*/  @!P0 FFMA.FTZ R4, R27, R28, R4 ;  /* 0x0000001c1b048223 */ /* 0x000fe20000010004 */
[----:B------:R-:W-:Y:S01]  /*6c80*/  @!P0 HADD2.F32 R9, -RZ, R33.H1_H1 ;  /* 0x30000021ff098230 */ /* 0x000fe20000004100 */
[----:B------:R-:W-:Y:S02]  /*6c90*/  @!P0 MOV R13, R39 ;  /* 0x00000027000d8202 */ /* 0x000fe40000000f00 */
[----:B------:R-:W-:Y:S01]  /*6ca0*/  @!P0 F2FP.F16.F32.PACK_AB R2, R2, R0 ;  /* 0x000000000202823e */ /* 0x000fe200000000ff */
[----:B------:R-:W-:Y:S01]  /*6cb0*/  @!P0 FFMA.FTZ R5, R12, R29, R5 ;  /* 0x0000001d0c058223 */ /* 0x000fe20000010005 */
[----:B------:R-:W-:Y:S01]  /*6cc0*/  @!P0 FFMA.FTZ R6, R9, R30, R6 ;  /* 0x0000001e09068223 */ /* 0x000fe20000010006 */
[--C-:B------:R-:W-:Y:S01]  /*6cd0*/  @!P0 HADD2.F32 R0, -RZ, R13.reuse.H0_H0 ;  /* 0x2000000dff008230 */ /* 0x100fe20000004100 */
[----:B------:R-:W-:Y:S01]  /*6ce0*/  @!P0 F2FP.F16.F32.PACK_AB R15, R4, R3 ;  /* 0x00000003040f823e */ /* 0x000fe200000000ff */
[----:B------:R-:W-:Y:S01]  /*6cf0*/  @!P0 HADD2.F32 R3, -RZ, R13.H1_H1 ;  /* 0x3000000dff038230 */ /* 0x000fe20000004100 */
[----:B------:R-:W-:Y:S01]  /*6d00*/  @!P1 ISETP.GE.U32.AND P2, PT, R19, R25, PT ;  /* 0x000000191300920c */ /* 0x000fe20003f46070 */
[----:B-1----:R-:W-:Y:S04]  /*6d10*/  IMAD.WIDE.U32 R44, R34, 0x60, R92 ;  /* 0x00000060222c7825 */ /* 0x002fe800078e005c */
[----:B------:R-:W-:Y:S01]  /*6d20*/  @!P0 FFMA.FTZ R7, R0, R31, R7 ;  /* 0x0000001f00078223 */ /* 0x000fe20000010007 */
[----:B------:R-:W-:Y:S01]  /*6d30*/  @!P0 FFMA.FTZ R8, R3, R32, R8 ;  /* 0x0000002003088223 */ /* 0x000fe20000010008 */
[----:B------:R-:W-:Y:S01]  /*6d40*/  IMAD R35, R35, 0x60, RZ ;  /* 0x0000006023237824 */ /* 0x000fe200078e02ff */
[----:B------:R-:W-:Y:S02]  /*6d50*/  @!P1 SEL R9, R26, RZ, P2 ;  /* 0x000000ff1a099207 */ /* 0x000fe40001000000 */
[----:B------:R-:W-:Y:S02]  /*6d60*/  @!P1 SEL R117, R117, RZ, P2 ;  /* 0x000000ff75759207 */ /* 0x000fe40001000000 */
[----:B------:R-:W-:Y:S02]  /*6d70*/  @!P1 IADD3 R9, P4, PT, R114, R9, RZ ;  /* 0x0000000972099210 */ /* 0x000fe40007f9e0ff */
[----:B------:R-:W-:Y:S02]  /*6d80*/  @!P0 F2FP.F16.F32.PACK_AB R6, R6, R5 ;  /* 0x000000050606823e */ /* 0x000fe400000000ff */
[----:B------:R-:W-:Y:S02]  /*6d90*/  @!P0 F2FP.F16.F32.PACK_AB R7, R8, R7 ;  /* 0x000000070807823e */ /* 0x000fe400000000ff */
[----:B------:R-:W-:Y:S02]  /*6da0*/  @!P0 MOV R37, R15 ;  /* 0x0000000f00258202 */ /* 0x000fe40000000f00 */
[----:B------:R-:W-:Y:S02]  /*6db0*/  @!P1 SHF.L.U32 R15, R9, 0x1, RZ ;  /* 0x00000001090f9819 */ /* 0x000fe400000006ff */
[----:B------:R-:W-:Y:S02]  /*6dc0*/  @!P1 IADD3.X R0, PT, PT, R106, R117, RZ, P4, !PT ;  /* 0x000000756a009210 */ /* 0x000fe400027fe4ff */
[----:B------:R-:W-:Y:S02]  /*6dd0*/  @!P0 MOV R36, R2 ;  /* 0x0000000200248202 */ /* 0x000fe40000000f00 */
[----:B------:R-:W-:Y:S02]  /*6de0*/  IADD3 R45, PT, PT, R45, R35, RZ ;  /* 0x000000232d2d7210 */ /* 0x000fe40007ffe0ff */
[----:B------:R-:W-:Y:S02]  /*6df0*/  @!P0 MOV R38, R6 ;  /* 0x0000000600268202 */ /* 0x000fe40000000f00 */
[----:B------:R-:W-:Y:S02]  /*6e00*/  @!P0 MOV R39, R7 ;  /* 0x0000000700278202 */ /* 0x000fe40000000f00 */
[----:B------:R-:W-:Y:S02]  /*6e10*/  @!P1 IADD3 R40, P0, PT, R15, R96, RZ ;  /* 0x000000600f289210 */ /* 0x000fe40007f1e0ff */
[----:B------:R-:W-:Y:S01]  /*6e20*/  @!P1 SEL R3, R25, R26, !P2 ;  /* 0x0000001a19039207 */ /* 0x000fe20005000000 */
[----:B------:R1:W-:Y:S01]  /*6e30*/  STG.E.128 desc[UR6][R44.64], R36 ;  /* 0x000000242c007986 */ /* 0x0003e2000c101d06 */
[----:B------:R-:W-:Y:S03]  /*6e40*/  @!P1 SHF.L.U64.HI R0, R9, 0x1, R0 ;  /* 0x0000000109009819 */ /* 0x000fe60000010200 */
[----:B------:R-:W-:Y:S01]  /*6e50*/  @!P1 IMAD.WIDE R4, R3, 0x2, R10 ;  /* 0x0000000203049825 */ /* 0x000fe200078e020a */
[C---:B------:R-:W-:Y:S02]  /*6e60*/  @!P1 IADD3.X R41, PT, PT, R0.reuse, R97, RZ, P0, !PT ;  /* 0x0000006100299210 */ /* 0x040fe400007fe4ff */
[----:B------:R-:W-:Y:S01]  /*6e70*/  @!P1 IADD3 R14, P0, PT, R15, R98, RZ ;  /* 0x000000620f0e9210 */ /* 0x000fe20007f1e0ff */
[----:B------:R-:W1:Y:S03]  /*6e80*/  LDG.E.128 R32, desc[UR6][R10.64+0x80] ;  /* 0x000080060a207981 */ /* 0x000e66000c1e1d00 */
[----:B------:R-:W-:Y:S02]  /*6e90*/  @!P1 IADD3.X R15, PT, PT, R0, R99, RZ, P0, !PT ;  /* 0x00000063000f9210 */ /* 0x000fe400007fe4ff */
[----:B------:R-:W-:Y:S03]  /*6ea0*/  ISETP.GE.U32.OR P0, PT, R19, R25, P1 ;  /* 0x000000191300720c */ /* 0x000fe60000f06470 */
[----:B------:R-:W2:Y:S08]  /*6eb0*/  @!P1 LDG.E.128 R40, desc[UR6][R40.64+0x80] ;  /* 0x0000800628289981 */ /* 0x000eb0000c1e1d00 */
[----:B------:R-:W3:Y:S08]  /*6ec0*/  @!P1 LDG.E.128 R4, desc[UR6][R4.64+0x80] ;  /* 0x0000800604049981 */ /* 0x000ef0000c1e1d00 */
[----:B------:R4:W5:Y:S01]  /*6ed0*/  @!P1 LDG.E.128 R28, desc[UR6][R14.64+0x80] ;  /* 0x000080060e1c9981 */ /* 0x000962000c1e1d00 */
[----:B-1----:R-:W-:Y:S01]  /*6ee0*/  @!P1 MOV R36, R33 ;  /* 0x0000002100249202 */ /* 0x002fe20000000f00 */
        /* <DEDUP_REMOVED lines=13> */
[--C-:B------:R-:W-:Y:S02]  /*6fc0*/  @!P1 HADD2.F32 R5, -RZ, R6.reuse.H0_H0 ;  /* 0x20000006ff059230 */ /* 0x100fe40000004100 */
        /* <DEDUP_REMOVED lines=54> */
.L_x_5807:
[----:B------:R-:W-:Y:S05]  /*7330*/  BSYNC.RECONVERGENT B0 ;  /* 0x0000000000007941 */ /* 0x000fea0003800200 */
.L_x_5806:
[----:B------:R-:W2:Y:S01]  /*7340*/  LDC R24, c[0x0][0x450] ;  /* 0x00011400ff187b82 */ /* 0x000ea20000000800 */
[----:B-1----:R-:W-:Y:S05]  /*7350*/  IMAD.U32 R91, R91, -0x20, RZ ;  /* 0xffffffe05b5b7824 */ /* 0x002fea00078e00ff */
[C---:B------:R-:W-:Y:S02]  /*7360*/  LEA R98, P1, R91.reuse, R98, 0x1 ;  /* 0x000000625b627211 */ /* 0x040fe400078208ff */
[C---:B------:R-:W-:Y:S02]  /*7370*/  LEA R96, P0, R91.reuse, R96, 0x1 ;  /* 0x000000605b607211 */ /* 0x040fe400078008ff */
[C---:B------:R-:W-:Y:S02]  /*7380*/  LEA.HI.X.SX32 R99, R91.reuse, R99, 0x1, P1 ;  /* 0x000000635b637211 */ /* 0x040fe400008f0eff */
[----:B------:R-:W-:Y:S09]  /*7390*/  LEA.HI.X.SX32 R97, R91, R97, 0x1, P0 ;  /* 0x000000615b617211 */ /* 0x000ff200000f0eff */
.L_x_5790:
[----:B--23--:R-:W-:Y:S05]  /*73a0*/  BSYNC.RECONVERGENT B1 ;  /* 0x0000000000017941 */ /* 0x00cfea0003800200 */
.L_x_5788:
[----:B------:R-:W-:Y:S04]  /*73b0*/  ISETP.NE.U32.AND P2, PT, RZ, UR12, PT ;  /* 0x0000000cff007c0c */ /* 0x000fe8000bf45070 */
[----:B------:R-:W-:Y:S11]  /*73c0*/  ISETP.NE.AND.EX P2, PT, RZ, UR13, PT, P2 ;  /* 0x0000000dff007c0c */ /* 0x000ff6000bf45320 */
[----:B------:R-:W-:Y:S02]  /*73d0*/  @!UPT UIADD3 URZ, UPT, UPT, URZ, URZ, URZ ;  /* 0x000000fffffff290 */ /* 0x000fe4000fffe0ff */
[----:B------:R-:W2:Y:S01]  /*73e0*/  @!P2 LDC R2, c[0x0][0x3c0] ;  /* 0x0000f000ff02ab82 */ /* 0x000ea20000000800 */
[----:B------:R-:W-:Y:S07]  /*73f0*/  @!P2 IMAD.MOV.U32 R3, RZ, RZ, RZ ;  /* 0x000000ffff03a224 */ /* 0x000fee00078e00ff */
[----:B------:R-:W3:Y:S01]  /*7400*/  @!P2 LDC R0, c[0x0][0x3b8] ;  /* 0x0000ee00ff00ab82 */ /* 0x000ee20000000800 */
[----:B------:R-:W-:Y:S01]  /*7410*/  @!P2 IADD3 R3, P0, PT, RZ, -R3, RZ ;  /* 0x80000003ff03a210 */ /* 0x000fe20007f1e0ff */
[----:B---3--:R-:W-:Y:S02]  /*7420*/  @!P2 IMAD.SHL.U32 R0, R0, 0x40, RZ ;  /* 0x000000400000a824 */ /* 0x008fe400078e00ff */
[----:B--2---:R-:W-:Y:S02]  /*7430*/  @!P2 IMAD.SHL.U32 R2, R2, 0x40, RZ ;  /* 0x000000400202a824 */ /* 0x004fe400078e00ff */
[----:B------:R-:W-:Y:S02]  /*7440*/  @!P2 IMAD.X R0, RZ, RZ, ~R0, P0 ;  /* 0x000000ffff00a224 */ /* 0x000fe400000e0e00 */
[----:B------:R-:W-:Y:S05]  /*7450*/  @!P2 IMAD.X R2, RZ, RZ, ~R2, P0 ;  /* 0x000000ffff02a224 */ /* 0x000fea00000e0e02 */
[C---:B-1--4-:R-:W-:Y:S02]  /*7460*/  @!P2 SHF.R.S64 R5, R3.reuse, 0x1f, R2 ;  /* 0x0000001f0305a819 */ /* 0x052fe40000001002 */
        /* <DEDUP_REMOVED lines=78> */
.L_x_5808:
[----:B------:R-:W-:Y:S02]  /*7950*/  IADD3 R94, P1, PT, R94, R103, RZ ;  /* 0x000000675e5e7210 */ /* 0x000fe40007f3e0ff */
[----:B------:R-:W-:Y:S03]  /*7960*/  IADD3 R18, P0, PT, R18, R105, RZ ;  /* 0x0000006912127210 */ /* 0x000fe60007f1e0ff */
[----:B------:R-:W-:Y:S02]  /*7970*/  IMAD.X R95, R95, 0x1, R100, P1 ;  /* 0x000000015f5f7824 */ /* 0x000fe400008e0664 */
[----:B------:R-:W-:Y:S01]  /*7980*/  IMAD.X R17, R17, 0x1, R102, P0 ;  /* 0x0000000111117824 */ /* 0x000fe200000e0666 */
[----:B------:R-:W-:Y:S07]  /*7990*/  @P3 BRA `(.L_x_5809) ;  /* 0xffffffa800603947 */ /* 0x000fee000383ffff */
.L_x_5787:
        /* <DEDUP_REMOVED lines=35> */
[----:B------:R-:W-:-:S03]  /*7bd0*/  ISETP.GE.AND P1, PT, R156, R5, PT ;  /* 0x000000059c00720c */ /* 0x000fc60003f26270 */
[----:B------:R-:W-:Y:S10]  /*7be0*/  @P0 BRA `(.L_x_5813) ;  /* 0x00000000001c0947 */ /* 0x000ff40003800000 */
[----:B------:R-:W-:-:S04]  /*7bf0*/  LEA R4, P0, R2, R6, 0x6 ;  /* 0x0000000602047211 */ /* 0x000fc800078030ff */
[----:B------:R-:W-:-:S05]  /*7c00*/  LEA.HI.X R5, R2, R7, R3, 0x6, P0 ;  /* 0x0000000702057211 */ /* 0x000fca00000f3403 */
[----:B------:R-:W-:Y:S01]  /*7c10*/  @!PT LDS RZ, [RZ] ;  /* 0x00000000fffff984 */ /* 0x000fe20000000800 */
[----:B------:R-:W-:Y:S01]  /*7c20*/  @!PT LDS RZ, [RZ] ;  /* 0x00000000fffff984 */ /* 0x000fe20000000800 */
[----:B------:R-:W-:Y:S01]  /*7c30*/  @!PT LDS RZ, [RZ] ;  /* 0x00000000fffff984 */ /* 0x000fe20000000800 */
[----:B------:R2:W-:Y:S04]  /*7c40*/  LDGSTS.E.BYPASS.LTC128B.128 [R163+0x1000], desc[UR6][R4.64] ;  /* 0x0100000004a37fae */ /* 0x0005e8000b981a06 */
[----:B------:R2:W-:Y:S02]  /*7c50*/  LDGSTS.E.BYPASS.LTC128B.128 [R163+0x3000], desc[UR6][R4.64+0x80] ;  /* 0x0300008004a37fae */ /* 0x0005e4000b981a06 */
.L_x_5813:
[----:B------:R-:W-:Y:S05]  /*7c60*/  BSYNC.RECONVERGENT B0 ;  /* 0x0000000000007941 */ /* 0x000fea0003800200 */
.L_x_5812:
        /* <DEDUP_REMOVED lines=10> */
.L_x_5811:
        /* <DEDUP_REMOVED lines=75> */
.L_x_5819:
[----:B------:R-:W-:Y:S05]  /*81c0*/  BSYNC.RECONVERGENT B0 ;  /* 0x0000000000007941 */ /* 0x000fea0003800200 */
.L_x_5818:
        /* <DEDUP_REMOVED lines=45> */
.L_x_5821:
[----:B------:R-:W-:Y:S05]  /*84a0*/  BSYNC.RECONVERGENT B0 ;  /* 0x0000000000007941 */ /* 0x000fea0003800200 */
.L_x_5820:
[----:B------:R3:W-:Y:S02]  /*84b0*/  STS.128 [R163+0x2000], R8 ;  /* 0x00200008a3007388 */ /* 0x0007e40000000c00 */
.L_x_5817:
[----:B------:R-:W-:Y:S05]  /*84c0*/  BSYNC.RECONVERGENT B1 ;  /* 0x0000000000017941 */ /* 0x000fea0003800200 */
.L_x_5816:
        /* <DEDUP_REMOVED lines=60> */
.L_x_5825:
[----:B------:R-:W-:Y:S05]  /*8890*/  BSYNC.RECONVERGENT B0 ;  /* 0x0000000000007941 */ /* 0x000fea0003800200 */
.L_x_5824:
        /* <DEDUP_REMOVED lines=18> */
[----:B------:R-:W-:Y:S02]  /*89c0*/  HADD2.F32 R22, -RZ, R9.H1_H1 ;  /* 0x30000009ff167230 */ /* 0x000fe40000004100 */
[--C-:B------:R-:W-:Y:S01]  /*89d0*/  HADD2.F32 R19, -RZ, R11.reuse.H1_H1 ;  /* 0x3000000bff137230 */ /* 0x100fe20000004100 */
[----:B------:R-:W-:Y:S01]  /*89e0*/  MOV R16, R10 ;  /* 0x0000000a00107202 */ /* 0x000fe20000000f00 */
[----:B--2---:R-:W-:-:S02]  /*89f0*/  HADD2.F32 R24, -RZ, R11.H0_H0 ;  /* 0x2000000bff187230 */ /* 0x004fc40000004100 */
        /* <DEDUP_REMOVED lines=33> */
.L_x_5827:
[----:B------:R-:W-:Y:S05]  /*8c10*/  BSYNC.RECONVERGENT B0 ;  /* 0x0000000000007941 */ /* 0x000fea0003800200 */
.L_x_5826:
[----:B------:R4:W-:Y:S02]  /*8c20*/  STS.128 [R163+0x2800], R8 ;  /* 0x00280008a3007388 */ /* 0x0009e40000000c00 */
.L_x_5823:
[----:B------:R-:W-:Y:S05]  /*8c30*/  BSYNC.RECONVERGENT B1 ;  /* 0x0000000000017941 */ /* 0x000fea0003800200 */
.L_x_5822:
        /* <DEDUP_REMOVED lines=26> */
[--C-:B------:R-:W-:Y:S02]  /*8de0*/  HADD2.F32 R23, -RZ, R27.reuse.H1_H1 ;  /* 0x3000001bff177230 */ /* 0x100fe40000004100 */
[----:B------:R-:W-:-:S02]  /*8df0*/  HADD2.F32 R28, -RZ, R27.H0_H0 ;  /* 0x2000001bff1c7230 */ /* 0x000fc40000004100 */
[----:B--2---:R-:W-:Y:S02]  /*8e00*/  HADD2.F32 R19, -RZ, R6.H1_H1 ;  /* 0x30000006ff137230 */ /* 0x004fe40000004100 */
[----:B---3--:R-:W-:Y:S02]  /*8e10*/  HADD2.F32 R16, -RZ, R4.H1_H1 ;  /* 0x30000004ff107230 */ /* 0x008fe40000004100 */
[----:B------:R-:W-:Y:S02]  /*8e20*/  HADD2.F32 R0, -RZ, R5.H1_H1 ;  /* 0x30000005ff007230 */ /* 0x000fe40000004100 */
[C---:B------:R-:W-:Y:S01]  /*8e30*/  FMUL.FTZ R27, R25.reuse, R19 ;  /* 0x00000013191b7220 */ /* 0x040fe20000410000 */
[----:B------:R-:W-:Y:S02]  /*8e40*/  HADD2.F32 R18, -RZ, R7.H1_H1 ;  /* 0x30000007ff127230 */ /* 0x000fe40000004100 */
[----:B------:R-:W-:Y:S01]  /*8e50*/  FMUL.FTZ R29, R25, R16 ;  /* 0x00000010191d7220 */ /* 0x000fe20000410000 */
[----:B------:R-:W-:Y:S01]  /*8e60*/  FMUL.FTZ R25, R23, R0 ;  /* 0x0000000017197220 */ /* 0x000fe20000410000 */
[----:B------:R-:W-:-:S02]  /*8e70*/  HADD2.F32 R6, -RZ, R6.H0_H0 ;  /* 0x20000006ff067230 */ /* 0x000fc40000004100 */
[----:B------:R-:W-:Y:S01]  /*8e80*/  FFMA.FTZ R29, R22, R19, -R29 ;  /* 0x00000013161d7223 */ /* 0x000fe2000001081d */
[-C--:B------:R-:W-:Y:S01]  /*8e90*/  FMUL.FTZ R23, R23, R18.reuse ;  /* 0x0000001217177220 */ /* 0x080fe20000410000 */
[----:B------:R-:W-:Y:S01]  /*8ea0*/  FFMA.FTZ R25, R28, R18, -R25 ;  /* 0x000000121c197223 */ /* 0x000fe20000010819 */
[----:B------:R-:W-:Y:S02]  /*8eb0*/  HADD2.F32 R19, -RZ, R24.H1_H1 ;  /* 0x30000018ff137230 */ /* 0x000fe40000004100 */
[----:B------:R-:W-:Y:S02]  /*8ec0*/  HADD2.F32 R4, -RZ, R4.H0_H0 ;  /* 0x20000004ff047230 */ /* 0x000fe40000004100 */
[----:B------:R-:W-:Y:S02]  /*8ed0*/  HADD2.F32 R5, -RZ, R5.H0_H0 ;  /* 0x20000005ff057230 */ /* 0x000fe40000004100 */
[----:B------:R-:W-:Y:S02]  /*8ee0*/  HADD2.F32 R18, -RZ, R26.H1_H1 ;  /* 0x3000001aff127230 */ /* 0x000fe40000004100 */
[----:B------:R-:W-:-:S02]  /*8ef0*/  HADD2.F32 R7, -RZ, R7.H0_H0 ;  /* 0x20000007ff077230 */ /* 0x000fc40000004100 */
[----:B------:R-:W-:Y:S01]  /*8f00*/  FFMA.FTZ R16, R22, R16, R27 ;  /* 0x0000001016107223 */ /* 0x000fe2000001001b */
        /* <DEDUP_REMOVED lines=17> */
.L_x_5831:
[----:B------:R-:W-:Y:S05]  /*9020*/  BSYNC.RECONVERGENT B0 ;  /* 0x0000000000007941 */ /* 0x000fea0003800200 */
.L_x_5830:
        /* <DEDUP_REMOVED lines=55> */
.L_x_5833:
[----:B------:R-:W-:Y:S05]  /*93a0*/  BSYNC.RECONVERGENT B0 ;  /* 0x0000000000007941 */ /* 0x000fea0003800200 */
.L_x_5832:
[----:B------:R4:W-:Y:S02]  /*93b0*/  STS.128 [R163+0x3000], R8 ;  /* 0x00300008a3007388 */ /* 0x0009e40000000c00 */
.L_x_5829:
[----:B------:R-:W-:Y:S05]  /*93c0*/  BSYNC.RECONVERGENT B1 ;  /* 0x0000000000017941 */ /* 0x000fea0003800200 */
.L_x_5828:
        /* <DEDUP_REMOVED lines=37> */
[----:B------:R-:W-:Y:S01]  /*9620*/  FFMA.FTZ R18, R27, R7, -R18 ;  /* 0x000000071b127223 */ /* 0x000fe20000010812 */
[----:B------:R-:W-:Y:S01]  /*9630*/  FMUL.FTZ R19, R19, R13 ;  /* 0x0000000d13137220 */ /* 0x000fe20000410000 */
[----:B------:R-:W-:Y:S01]  /*9640*/  FFMA.FTZ R15, R27, R0, R15 ;  /* 0x000000001b0f7223 */ /* 0x000fe2000001000f */
        /* <DEDUP_REMOVED lines=21> */
.L_x_5835:
[----:B------:R-:W-:Y:S05]  /*97a0*/  BSYNC.RECONVERGENT B0 ;  /* 0x0000000000007941 */ /* 0x000fea0003800200 */
.L_x_5834:
        /* <DEDUP_REMOVED lines=54> */
.L_x_5837:
[----:B------:R-:W-:Y:S05]  /*9b10*/  BSYNC.RECONVERGENT B0 ;  /* 0x0000000000007941 */ /* 0x000fea0003800200 */
.L_x_5836:
[----:B------:R3:W-:Y:S01]  /*9b20*/  STS.128 [R163+0x3800], R8 ;  /* 0x00380008a3007388 */ /* 0x0007e20000000c00 */
[----:B------:R-:W-:Y:S05]  /*9b30*/  BRA `(.L_x_5814) ;  /* 0x0000002c00347947 */ /* 0x000fea0003800000 */
.L_x_5815:
        /* <DEDUP_REMOVED lines=92> */
.L_x_5841:
[----:B------:R-:W-:Y:S05]  /*a100*/  BSYNC.RECONVERGENT B0 ;  /* 0x0000000000007941 */ /* 0x000fea0003800200 */
.L_x_5840:
        /* <DEDUP_REMOVED lines=84> */
.L_x_5843:
[----:B------:R-:W-:Y:S05]  /*a650*/  BSYNC.RECONVERGENT B0 ;  /* 0x0000000000007941 */ /* 0x000fea0003800200 */
.L_x_5842:
[----:B------:R3:W-:Y:S02]  /*a660*/  STS.128 [R163+0x2000], R24 ;  /* 0x00200018a3007388 */ /* 0x0007e40000000c00 */
.L_x_5839:
[----:B------:R-:W-:Y:S05]  /*a670*/  BSYNC.RECONVERGENT B1 ;  /* 0x0000000000017941 */ /* 0x000fea0003800200 */
.L_x_5838:
        /* <DEDUP_REMOVED lines=90> */
.L_x_5847:
[----:B------:R-:W-:Y:S05]  /*ac20*/  BSYNC.RECONVERGENT B0 ;  /* 0x0000000000007941 */ /* 0x000fea0003800200 */
.L_x_5846:
        /* <DEDUP_REMOVED lines=24> */
[----:B------:R-:W-:Y:S01]  /*adb0*/  MOV R28, R26 ;  /* 0x0000001a001c7202 */ /* 0x000fe20000000f00 */
[--C-:B----4-:R-:W-:Y:S02]  /*adc0*/  HADD2.F32 R26, -RZ, R12.reuse.H0_H0 ;  /* 0x2000000cff1a7230 */ /* 0x110fe40000004100 */
[----:B--2---:R-:W-:Y:S02]  /*add0*/  HADD2.F32 R32, -RZ, R12.H1_H1 ;  /* 0x3000000cff207230 */ /* 0x004fe40000004100 */
        /* <DEDUP_REMOVED lines=24> */
[----:B-----5:R-:W-:Y:S02]  /*af60*/  HADD2.F32 R4, -RZ, R8.H0_H0 ;  /* 0x20000008ff047230 */ /* 0x020fe40000004100 */
        /* <DEDUP_REMOVED lines=33> */
.L_x_5849:
[----:B------:R-:W-:Y:S05]  /*b180*/  BSYNC.RECONVERGENT B0 ;  /* 0x0000000000007941 */ /* 0x000fea0003800200 */
.L_x_5848:
[----:B------:R4:W-:Y:S02]  /*b190*/  STS.128 [R163+0x2800], R24 ;  /* 0x00280018a3007388 */ /* 0x0009e40000000c00 */
.L_x_5845:
[----:B------:R-:W-:Y:S05]  /*b1a0*/  BSYNC.RECONVERGENT B1 ;  /* 0x0000000000017941 */ /* 0x000fea0003800200 */
.L_x_5844:
        /* <DEDUP_REMOVED lines=91> */
.L_x_5853:
[----:B------:R-:W-:Y:S05]  /*b760*/  BSYNC.RECONVERGENT B0 ;  /* 0x0000000000007941 */ /* 0x000fea0003800200 */
.L_x_5852:
        /* <DEDUP_REMOVED lines=85> */
.L_x_5855:
[----:B------:R-:W-:Y:S05]  /*bcc0*/  BSYNC.RECONVERGENT B0 ;  /* 0x0000000000007941 */ /* 0x000fea0003800200 */
.L_x_5854:
[----:B------:R4:W-:Y:S02]  /*bcd0*/  STS.128 [R163+0x3000], R24 ;  /* 0x00300018a3007388 */ /* 0x0009e40000000c00 */
.L_x_5851:
[----:B------:R-:W-:Y:S05]  /*bce0*/  BSYNC.RECONVERGENT B1 ;  /* 0x0000000000017941 */ /* 0x000fea0003800200 */
.L_x_5850:
[----:B------:R-:W-:-:S04]  /*bcf0*/  IADD3 R156, PT, PT, R120, 0x30, RZ ;  /* 0x00000030789c7810 */ /* 0x000fc80007ffe0ff */
[----:B------:R-:W-:-:S13]  /*bd00*/  ISETP.GE.AND P0, PT, R156, R29, PT ;  /* 0x0000001d9c00720c */ /* 0x000fda0003f06270 */
[----:B------:R-:W-:Y:S05]  /*bd10*/  @P0 BRA `(.L_x_5814) ;  /* 0x0000000800bc0947 */ /* 0x000fea0003800000 */
[----:B------:R-:W-:Y:S02]  /*bd20*/  IMAD R3, R3, 0x60, RZ ;  /* 0x0000006003037824 */ /* 0x000fe400078e02ff */
[----:B--2---:R-:W-:-:S05]  /*bd30*/  IMAD.WIDE.U32 R34, R2, 0x60, R30 ;  /* 0x0000006002227825 */ /* 0x004fca00078e001e */
[----:B------:R-:W-:-:S05]  /*bd40*/  IADD3 R35, PT, PT, R3, R35, RZ ;  /* 0x0000002303237210 */ /* 0x000fca0007ffe0ff */
[----:B---34-:R2:W5:Y:S04]  /*bd50*/  LDG.E.128 R24, desc[UR6][R34.64+0x80] ;  /* 0x0000800622187981 */ /* 0x018568000c1e1d00 */
[----:B-1----:R2:W5:Y:S01]  /*bd60*/  LDG.E.128 R28, desc[UR6][R34.64] ;  /* 0x00000006221c7981 */ /* 0x002562000c1e1d00 */
[----:B------:R-:W-:Y:S01]  /*bd70*/  ISETP.GE.AND P0, PT, R20, R17, PT ;  /* 0x000000111400720c */ /* 0x000fe20003f06270 */
[----:B------:R-:W-:Y:S01]  /*bd80*/  BSSY.RECONVERGENT B0, `(.L_x_5856) ;  /* 0x0000052000007945 */ /* 0x000fe20003800200 */
[----:B------:R-:W-:-:S11]  /*bd90*/  IMAD R3, R22, 0x30, RZ ;  /* 0x0000003016037824 */ /* 0x000fd600078e02ff */
[----:B------:R-:W-:Y:S05]  /*bda0*/  @P0 BRA `(.L_x_5857) ;  /* 0x00000004003c0947 */ /* 0x000fea0003800000 */
[----:B------:R-:W1:Y:S01]  /*bdb0*/  LDCU.64 UR8, c[0x0][0x4d0] ;  /* 0x00009a00ff0877ac */ /* 0x000e620008000a00 */
        /* <DEDUP_REMOVED lines=11> */
[----:B------:R-:W3:Y:S01]  /*be70*/  LDG.E.128 R12, desc[UR6][R12.64] ;  /* 0x000000060c0c7981 */ /* 0x000ee2000c1e1d00 */
[----:B------:R-:W-:Y:S01]  /*be80*/  IADD3.X R5, PT, PT, R2, UR9, RZ, P1, !PT ;  /* 0x0000000902057c10 */ /* 0x000fe20008ffe4ff */
[----:B------:R-:W1:Y:S05]  /*be90*/  LDCU.64 UR8, c[0x0][0x4c8] ;  /* 0x00009900ff0877ac */ /* 0x000e6a0008000a00 */
[----:B------:R-:W4:Y:S01]  /*bea0*/  LDG.E.128 R4, desc[UR6][R4.64] ;  /* 0x0000000604047981 */ /* 0x000f22000c1e1d00 */
[----:B-1----:R-:W-:-:S04]  /*beb0*/  IADD3 R8, P1, PT, R8, UR8, RZ ;  /* 0x0000000808087c10 */ /* 0x002fc8000ff3e0ff */
        /* <DEDUP_REMOVED lines=24> */
[----:B-----5:R-:W-:Y:S02]  /*c040*/  HADD2.F32 R5, -RZ, R28.H0_H0 ;  /* 0x2000001cff057230 */ /* 0x020fe40000004100 */
[----:B------:R-:W-:Y:S01]  /*c050*/  FMUL.FTZ R13, R13, R4 ;  /* 0x000000040d0d7220 */ /* 0x000fe20000410000 */
[----:B--2---:R-:W-:Y:S02]  /*c060*/  HADD2.F32 R4, -RZ, R8.H0_H0 ;  /* 0x20000008ff047230 */ /* 0x004fe40000004100 */
[----:B------:R-:W-:Y:S01]  /*c070*/  FMUL.FTZ R2, R2, R15 ;  /* 0x0000000f02027220 */ /* 0x000fe20000410000 */
[----:B------:R-:W-:Y:S01]  /*c080*/  @!P0 FADD.FTZ R6, -R6, -RZ ;  /* 0x800000ff06068221 */ /* 0x000fe20000010100 */
[----:B------:R-:W-:Y:S01]  /*c090*/  @!P0 FADD.FTZ R7, -R7, -RZ ;  /* 0x800000ff07078221 */ /* 0x000fe20000010100 */
[----:B------:R-:W-:Y:S01]  /*c0a0*/  @!P0 FADD.FTZ R41, -R41, -RZ ;  /* 0x800000ff29298221 */ /* 0x000fe20000010100 */
[----:B------:R-:W-:Y:S01]  /*c0b0*/  FMUL.FTZ R12, R12, R37 ;  /* 0x000000250c0c7220 */ /* 0x000fe20000410000 */
[----:B------:R-:W-:Y:S01]  /*c0c0*/  FMUL.FTZ R33, R33, R6 ;  /* 0x0000000621217220 */ /* 0x000fe20000410000 */
[----:B------:R-:W-:Y:S01]  /*c0d0*/  FMUL.FTZ R36, R36, R7 ;  /* 0x0000000724247220 */ /* 0x000fe20000410000 */
[----:B------:R-:W-:-:S02]  /*c0e0*/  HADD2.F32 R15, -RZ, R28.H1_H1 ;  /* 0x3000001cff0f7230 */ /* 0x000fc40000004100 */
[----:B------:R-:W-:Y:S01]  /*c0f0*/  FFMA.FTZ R2, R5, R4, R2 ;  /* 0x0000000405027223 */ /* 0x000fe20000010002 */
[----:B------:R-:W-:Y:S02]  /*c100*/  HADD2.F32 R7, -RZ, R29.H0_H0 ;  /* 0x2000001dff077230 */ /* 0x000fe40000004100 */
[----:B------:R-:W-:Y:S01]  /*c110*/  FMUL.FTZ R22, R22, R39 ;  /* 0x0000002716167220 */ /* 0x000fe20000410000 */
[----:B------:R-:W-:Y:S02]  /*c120*/  HADD2.F32 R6, -RZ, R9.H0_H0 ;  /* 0x20000009ff067230 */ /* 0x000fe40000004100 */
[----:B------:R-:W-:Y:S01]  /*c130*/  FMUL.FTZ R14, R14, R41 ;  /* 0x000000290e0e7220 */ /* 0x000fe20000410000 */
[----:B------:R-:W-:Y:S02]  /*c140*/  HADD2.F32 R28, -RZ, R10.H0_H0 ;  /* 0x2000000aff1c7230 */ /* 0x000fe40000004100 */
[----:B------:R-:W-:Y:S02]  /*c150*/  HADD2.F32 R37, -RZ, R11.H0_H0 ;  /* 0x2000000bff257230 */ /* 0x000fe40000004100 */
[----:B------:R-:W-:Y:S01]  /*c160*/  FFMA.FTZ R6, R7, R6, R12 ;  /* 0x0000000607067223 */ /* 0x000fe2000001000c */
[----:B------:R-:W-:-:S02]  /*c170*/  HADD2.F32 R4, -RZ, R30.H0_H0 ;  /* 0x2000001eff047230 */ /* 0x000fc40000004100 */
[----:B------:R-:W-:Y:S02]  /*c180*/  HADD2.F32 R5, -RZ, R31.H0_H0 ;  /* 0x2000001fff057230 */ /* 0x000fe40000004100 */
[----:B------:R-:W-:Y:S02]  /*c190*/  HADD2.F32 R8, -RZ, R8.H1_H1 ;  /* 0x30000008ff087230 */ /* 0x000fe40000004100 */
[----:B------:R-:W-:Y:S01]  /*c1a0*/  FFMA.FTZ R4, R4, R28, R13 ;  /* 0x0000001c04047223 */ /* 0x000fe2000001000d */
[----:B------:R-:W-:Y:S02]  /*c1b0*/  HADD2.F32 R9, -RZ, R9.H1_H1 ;  /* 0x30000009ff097230 */ /* 0x000fe40000004100 */
[----:B------:R-:W-:Y:S01]  /*c1c0*/  FFMA.FTZ R5, R5, R37, R14 ;  /* 0x0000002505057223 */ /* 0x000fe2000001000e */
        /* <DEDUP_REMOVED lines=13> */
.L_x_5857:
[----:B------:R-:W-:Y:S05]  /*c2a0*/  BSYNC.RECONVERGENT B0 ;  /* 0x0000000000007941 */ /* 0x000fea0003800200 */
.L_x_5856:
        /* <DEDUP_REMOVED lines=84> */
.L_x_5859:
[----:B------:R-:W-:Y:S05]  /*c7f0*/  BSYNC.RECONVERGENT B0 ;  /* 0x0000000000007941 */ /* 0x000fea0003800200 */
.L_x_5858:
[----:B------:R3:W-:Y:S02]  /*c800*/  STS.128 [R163+0x3800], R24 ;  /* 0x00380018a3007388 */ /* 0x0007e40000000c00 */
.L_x_5814:
[----:B------:R-:W-:Y:S05]  /*c810*/  BSYNC.RECONVERGENT B2 ;  /* 0x0000000000027941 */ /* 0x000fea0003800200 */
.L_x_5810:
[----:B-1-3--:R-:W-:Y:S01]  /*c820*/  IMAD.IADD R7, R74, 0x1, -R69 ;  /* 0x000000014a077824 */ /* 0x00afe200078e0a45 */
[--C-:B------:R-:W-:Y:S01]  /*c830*/  LOP3.LUT R0, R78, 0x8, R153.reuse, 0x78, !PT ;  /* 0x000000084e007812 */ /* 0x100fe200078e7899 */
[----:B------:R-:W-:Y:S01]  /*c840*/  IMAD.SHL.U32 R146, R153, 0x40, RZ ;  /* 0x0000004099927824 */ /* 0x000fe200078e00ff */
[----:B------:R-:W-:Y:S01]  /*c850*/  SHF.R.U32.HI R75, RZ, 0x1, R153 ;  /* 0x00000001ff4b7819 */ /* 0x000fe20000011699 */
[----:B------:R-:W1:Y:S01]  /*c860*/  LDCU UR4, c[0x0][0x508] ;  /* 0x0000a100ff0477ac */ /* 0x000e620008000800 */
[-C--:B------:R-:W-:Y:S02]  /*c870*/  ISETP.GE.AND P3, PT, R160, R7.reuse, PT ;  /* 0x00000007a000720c */ /* 0x080fe40003f66270 */
[-C--:B------:R-:W-:Y:S02]  /*c880*/  ISETP.GE.AND P2, PT, R156, R7.reuse, PT ;  /* 0x000000079c00720c */ /* 0x080fe40003f46270 */
[-C--:B------:R-:W-:Y:S02]  /*c890*/  ISETP.GE.AND P4, PT, R161, R7.reuse, PT ;  /* 0x00000007a100720c */ /* 0x080fe40003f86270 */
[----:B------:R-:W-:-:S02]  /*c8a0*/  ISETP.GE.AND P5, PT, R120, R7, PT ;  /* 0x000000077800720c */ /* 0x000fc40003fa6270 */
[----:B------:R-:W-:Y:S02]  /*c8b0*/  LOP3.LUT R146, R146, 0x400, RZ, 0xc0, !PT ;  /* 0x0000040092927812 */ /* 0x000fe400078ec0ff */
[----:B------:R-:W-:Y:S02]  /*c8c0*/  LOP3.LUT R78, R78, 0x8, R75, 0xf8, !PT ;  /* 0x000000084e4e7812 */ /* 0x000fe400078ef84b */
[----:B------:R-:W-:Y:S01]  /*c8d0*/  LOP3.LUT R75, R75, 0x1f0, RZ, 0xc0, !PT ;  /* 0x000001f04b4b7812 */ /* 0x000fe200078ec0ff */
[----:B--2---:R-:W4:Y:S03]  /*c8e0*/  @!P3 LDC.64 R4, c[0x0][0x3b8] ;  /* 0x0000ee00ff04bb82 */ /* 0x004f260000000a00 */
[----:B------:R-:W-:Y:S02]  /*c8f0*/  IADD3 R75, PT, PT, R75, 0x1, R154 ;  /* 0x000000014b4b7810 */ /* 0x000fe40007ffe09a */
[C---:B------:R-:W-:Y:S01]  /*c900*/  @!P4 LEA R12, P1, R71.reuse, R148, 0x1 ;  /* 0x00000094470cc211 */ /* 0x040fe200078208ff */
[----:B------:R-:W-:Y:S01]  /*c910*/  @!PT LDS RZ, [RZ] ;  /* 0x00000000fffff984 */ /* 0x000fe20000000800 */
[----:B------:R-:W-:Y:S01]  /*c920*/  @!PT LDS RZ, [RZ] ;  /* 0x00000000fffff984 */ /* 0x000fe20000000800 */
[----:B------:R-:W-:Y:S01]  /*c930*/  @!PT LDS RZ, [RZ] ;  /* 0x00000000fffff984 */ /* 0x000fe20000000800 */
[----:B------:R-:W-:Y:S02]  /*c940*/  @!P5 LDGSTS.E.BYPASS.LTC128B.128 [R163+0x4000], desc[UR6][R148.64] ;  /* 0x0400000094a3dfae */ /* 0x000fe4000b981a06 */
[----:B------:R-:W2:Y:S01]  /*c950*/  @!P2 LDC.64 R2, c[0x0][0x3b8] ;  /* 0x0000ee00ff02ab82 */ /* 0x000ea20000000a00 */
[----:B------:R-:W-:Y:S01]  /*c960*/  @!P4 LEA.HI.X R13, R71, R149, R72, 0x1, P1 ;  /* 0x00000095470dc211 */ /* 0x000fe200008f0c48 */
[----:B------:R-:W-:Y:S01]  /*c970*/  @!P5 LDGSTS.E.BYPASS.LTC128B.128 [R163+0x6000], desc[UR6][R148.64+0x80] ;  /* 0x0600008094a3dfae */ /* 0x000fe2000b981a06 */
[----:B------:R-:W-:-:S03]  /*c980*/  ISETP.GE.AND P1, PT, R156, R7, PT ;  /* 0x000000079c00720c */ /* 0x000fc60003f26270 */
[----:B------:R-:W-:Y:S04]  /*c990*/  @!P4 LDGSTS.E.BYPASS.LTC128B.128 [R163+0x4800], desc[UR6][R12.64] ;  /* 0x048000000ca3cfae */ /* 0x000fe8000b981a06 */
[----:B------:R-:W-:Y:S01]  /*c9a0*/  @!P4 LDGSTS.E.BYPASS.LTC128B.128 [R163+0x6800], desc[UR6][R12.64+0x80] ;  /* 0x068000800ca3cfae */ /* 0x000fe2000b981a06 */
[----:B------:R-:W-:Y:S02]  /*c9b0*/  ISETP.GE.AND P4, PT, R161, R7, PT ;  /* 0x00000007a100720c */ /* 0x000fe40003f86270 */
[----:B----4-:R-:W-:-:S04]  /*c9c0*/  @!P3 LEA R10, P0, R4, R148, 0x6 ;  /* 0x00000094040ab211 */ /* 0x010fc800078030ff */
[----:B------:R-:W-:Y:S02]  /*c9d0*/  @!P3 LEA.HI.X R11, R4, R149, R5, 0x6, P0 ;  /* 0x00000095040bb211 */ /* 0x000fe400000f3405 */
[----:B------:R-:W-:Y:S01]  /*c9e0*/  ISETP.GE.AND P0, PT, R160, R7, PT ;  /* 0x00000007a000720c */ /* 0x000fe20003f06270 */
[----:B------:R-:W-:Y:S02]  /*c9f0*/  IMAD.SHL.U32 R7, R153, 0x8, RZ ;  /* 0x0000000899077824 */ /* 0x000fe400078e00ff */
[----:B--2---:R-:W-:Y:S01]  /*ca00*/  @!P2 IMAD.WIDE.U32 R4, R2, 0x60, R148 ;  /* 0x000000600204a825 */ /* 0x004fe200078e0094 */
[----:B------:R-:W-:Y:S02]  /*ca10*/  @!P3 LDGSTS.E.BYPASS.LTC128B.128 [R163+0x5000], desc[UR6][R10.64] ;  /* 0x050000000aa3bfae */ /* 0x000fe4000b981a06 */
[----:B------:R-:W-:Y:S01]  /*ca20*/  LOP3.LUT R7, R7, 0x38, RZ, 0xc0, !PT ;  /* 0x0000003807077812 */ /* 0x000fe200078ec0ff */
[----:B------:R-:W-:Y:S01]  /*ca30*/  @!P2 IMAD R3, R3, 0x60, RZ ;  /* 0x000000600303a824 */ /* 0x000fe200078e02ff */
[----:B------:R2:W-:Y:S01]  /*ca40*/  @!P3 LDGSTS.E.BYPASS.LTC128B.128 [R163+0x7000], desc[UR6][R10.64+0x80] ;  /* 0x070000800aa3bfae */ /* 0x0005e2000b981a06 */
[----:B------:R-:W-:-:S02]  /*ca50*/  @!P2 IMAD.MOV.U32 R2, RZ, RZ, R4 ;  /* 0x000000ffff02a224 */ /* 0x000fc400078e0004 */
[----:B------:R-:W-:Y:S02]  /*ca60*/  @!P2 IMAD.IADD R3, R3, 0x1, R5 ;  /* 0x000000010303a824 */ /* 0x000fe400078e0205 */
[----:B------:R-:W3:Y:S03]  /*ca70*/  @!P0 LDC.64 R8, c[0x0][0x3c0] ;  /* 0x0000f000ff088b82 */ /* 0x000ee60000000a00 */
[----:B------:R-:W-:Y:S04]  /*ca80*/  @!P2 LDGSTS.E.BYPASS.LTC128B.128 [R163+0x5800], desc[UR6][R2.64] ;  /* 0x0580000002a3afae */ /* 0x000fe8000b981a06 */
[----:B------:R4:W-:Y:S01]  /*ca90*/  @!P2 LDGSTS.E.BYPASS.LTC128B.128 [R163+0x7800], desc[UR6][R2.64+0x80] ;  /* 0x0780008002a3afae */ /* 0x0009e2000b981a06 */
[----:B------:R-:W1:Y:S03]  /*caa0*/  @!P1 LDC.64 R4, c[0x0][0x3c0] ;  /* 0x0000f000ff049b82 */ /* 0x000e660000000a00 */
[----:B------:R-:W0:Y:S01]  /*cab0*/  LDGDEPBAR ;  /* 0x00000000000079af */ /* 0x000e220000000000 */
[----:B--2---:R-:W-:-:S04]  /*cac0*/  @!P4 LEA R10, P2, R73, R150, 0x1 ;  /* 0x00000096490ac211 */ /* 0x004fc800078408ff */
[----:B------:R-:W-:Y:S02]  /*cad0*/  @!P4 LEA.HI.X R11, R73, R151, R76, 0x1, P2 ;  /* 0x00000097490bc211 */ /* 0x000fe400010f0c4c */
[----:B---3--:R-:W-:-:S04]  /*cae0*/  @!P0 LEA R12, P2, R8, R150, 0x6 ;  /* 0x00000096080c8211 */ /* 0x008fc800078430ff */
[----:B------:R-:W-:Y:S01]  /*caf0*/  @!P0 LEA.HI.X R13, R8, R151, R9, 0x6, P2 ;  /* 0x00000097080d8211 */ /* 0x000fe200010f3409 */
[----:B-1----:R-:W-:Y:S01]  /*cb00*/  @!P1 IMAD.WIDE.U32 R8, R4, 0x60, R150 ;  /* 0x0000006004089825 */ /* 0x002fe200078e0096 */
[----:B----4-:R-:W-:Y:S01]  /*cb10*/  LOP3.LUT R3, R0, R7, RZ, 0x3c, !PT ;  /* 0x0000000700037212 */ /* 0x010fe200078e3cff */
[----:B------:R-:W-:-:S04]  /*cb20*/  DEPBAR.LE SB0, 0x0 ;  /* 0x000080000000791a */ /* 0x000fc80000000000 */
[----:B------:R-:W-:Y:S01]  /*cb30*/  BAR.SYNC.DEFER_BLOCKING 0x0 ;  /* 0x0000000000007b1d */ /* 0x000fe20000010000 */
[----:B------:R-:W-:Y:S01]  /*cb40*/  IMAD R146, R3, 0x2, R146 ;  /* 0x0000000203927824 */ /* 0x000fe200078e0292 */
[----:B------:R-:W-:Y:S01]  /*cb50*/  LOP3.LUT R7, R78, R7, RZ, 0x3c, !PT ;  /* 0x000000074e077212 */ /* 0x000fe200078e3cff */
[----:B------:R-:W-:Y:S02]  /*cb60*/  IMAD.SHL.U32 R3, R153, 0x20, RZ ;  /* 0x0000002099037824 */ /* 0x000fe400078e00ff */
[----:B------:R-:W-:Y:S02]  /*cb70*/  @!P1 IMAD R5, R5, 0x60, RZ ;  /* 0x0000006005059824 */ /* 0x000fe400078e02ff */
[----:B------:R-:W-:Y:S01]  /*cb80*/  VIADD R2, R146, UR5 ;  /* 0x0000000592027c36 */ /* 0x000fe20008000000 */
[----:B------:R-:W-:Y:S01]  /*cb90*/  LOP3.LUT R0, R68, 0x7c00, R3, 0xf8, !PT ;  /* 0x00007c0044007812 */ /* 0x000fe200078ef803 */
[----:B------:R-:W-:Y:S02]  /*cba0*/  @!P1 IMAD.IADD R9, R5, 0x1, R9 ;  /* 0x0000000105099824 */ /* 0x000fe400078e0209 */
[----:B------:R-:W-:-:S02]  /*cbb0*/  IMAD.MOV.U32 R5, RZ, RZ, 0x20 ;  /* 0x00000020ff057424 */ /* 0x000fc400078e00ff */
[----:B------:R-:W-:Y:S02]  /*cbc0*/  IMAD.IADD R147, R0, 0x1, R7 ;  /* 0x0000000100937824 */ /* 0x000fe400078e0207 */
[----:B------:R-:W-:-:S03]  /*cbd0*/  IMAD.MOV.U32 R0, RZ, RZ, 0x40 ;  /* 0x00000040ff007424 */ /* 0x000fc600078e00ff */
        /* <DEDUP_REMOVED lines=31> */
[----:B------:R-:W-:Y:S02]  /*cdd0*/  LDSM.16.M88.4 R84, [R147] ;  /* 0x000000009354783b */ /* 0x000fe40000000200 */
[----:B------:R-:W-:Y:S02]  /*cde0*/  SEL R5, R5, 0xffffffe0, !P1 ;  /* 0xffffffe005057807 */ /* 0x000fe40004800000 */
[----:B------:R-:W3:Y:S01]  /*cdf0*/  LDSM.16.M88.4 R48, [R146+UR5+0x4000] ;  /* 0x004000059230783b */ /* 0x000ee20008000200 */
[----:B------:R-:W-:Y:S02]  /*ce00*/  SEL R0, R0, 0xffffffc0, !P2 ;  /* 0xffffffc000007807 */ /* 0x000fe40005000000 */
[--C-:B------:R-:W-:Y:S01]  /*ce10*/  IMAD.IADD R145, R147, 0x1, R5.reuse ;  /* 0x0000000193917824 */ /* 0x100fe200078e0205 */
[----:B------:R-:W4:Y:S01]  /*ce20*/  LDSM.16.M88.4 R40, [R146+UR5+0x4800] ;  /* 0x004800059228783b */ /* 0x000f220008000200 */
[----:B------:R-:W-:-:S02]  /*ce30*/  IMAD.IADD R141, R2, 0x1, R5 ;  /* 0x00000001028d7824 */ /* 0x000fc400078e0205 */
[--C-:B------:R-:W-:Y:S01]  /*ce40*/  IMAD.IADD R144, R147, 0x1, R0.reuse ;  /* 0x0000000193907824 */ /* 0x100fe200078e0200 */
[----:B------:R-:W4:Y:S01]  /*ce50*/  LDSM.16.M88.4 R32, [R146+UR5+0x5000] ;  /* 0x005000059220783b */ /* 0x000f220008000200 */
[----:B------:R-:W-:Y:S01]  /*ce60*/  IMAD.IADD R140, R2, 0x1, R0 ;  /* 0x00000001028c7824 */ /* 0x000fe200078e0200 */
[----:B------:R-:W-:Y:S01]  /*ce70*/  SHF.R.U32.HI R2, RZ, 0x2, R153 ;  /* 0x00000002ff027819 */ /* 0x000fe20000011699 */
[C---:B------:R-:W-:Y:S01]  /*ce80*/  IMAD.IADD R143, R5.reuse, 0x1, R144 ;  /* 0x00000001058f7824 */ /* 0x040fe200078e0290 */
[----:B-1----:R-:W1:Y:S01]  /*ce90*/  LDSM.16.M88.4 R12, [R146+UR5+0x5800] ;  /* 0x00580005920c783b */ /* 0x002e620008000200 */
[----:B------:R-:W-:Y:S01]  /*cea0*/  IMAD.IADD R139, R5, 0x1, R140 ;  /* 0x00000001058b7824 */ /* 0x000fe200078e028c */
[----:B------:R-:W-:Y:S02]  /*ceb0*/  LOP3.LUT R2, R2, 0x7, RZ, 0xc0, !PT ;  /* 0x0000000702027812 */ /* 0x000fe400078ec0ff */
[----:B------:R-:W-:Y:S02]  /*cec0*/  LDSM.16.M88.4 R64, [R145] ;  /* 0x000000009140783b */ /* 0x000fe40000000200 */
[----:B------:R-:W-:-:S02]  /*ced0*/  IADD3 R3, PT, PT, -R157, R75, R2 ;  /* 0x0000004b9d037210 */ /* 0x000fc40007ffe102 */
[----:B--2---:R-:W2:Y:S02]  /*cee0*/  LDSM.16.M88.4 R8, [R141+0x4800] ;  /* 0x004800008d08783b */ /* 0x004ea40000000200 */
[--C-:B------:R-:W-:Y:S02]  /*cef0*/  IADD3 R3, PT, PT, R3, UR4, R74.reuse ;  /* 0x0000000403037c10 */ /* 0x100fe4000fffe04a */
[----:B------:R-:W2:Y:S02]  /*cf00*/  LDSM.16.M88.4 R16, [R141+0x4000] ;  /* 0x004000008d10783b */ /* 0x000ea40000000200 */
[C---:B------:R-:W-:Y:S02]  /*cf10*/  VIMNMX R2, PT, PT, R3.reuse, R74, PT ;  /* 0x0000004a03027248 */ /* 0x040fe40003fe0100 */
[----:B------:R-:W-:Y:S01]  /*cf20*/  LDSM.16.M88.4 R60, [R144] ;  /* 0x00000000903c783b */ /* 0x000fe20000000200 */
[----:B------:R-:W-:-:S03]  /*cf30*/  VIADDMNMX R102, R3, 0x8, R74, PT ;  /* 0x0000000803667846 */ /* 0x000fc6000380014a */
[----:B------:R-:W2:Y:S04]  /*cf40*/  LDSM.16.M88.4 R92, [R141+0x5000] ;  /* 0x005000008d5c783b */ /* 0x000ea80000000200 */
[----:B------:R-:W-:Y:S01]  /*cf50*/  LDSM.16.M88.4 R88, [R141+0x5800] ;  /* 0x005800008d58783b */ /* 0x000fe20000000200 */
[C---:B---3--:R-:W-:Y:S03]  /*cf60*/  HMMA.16816.F32 R52, R84.reuse, R48, RZ ;  /* 0x000000305434723c */ /* 0x048fe600000018ff */
[----:B------:R-:W-:Y:S04]  /*cf70*/  LDSM.16.M88.4 R20, [R140+0x4000] ;  /* 0x004000008c14783b */ /* 0x000fe80000000200 */
[----:B------:R-:W-:Y:S01]  /*cf80*/  LDSM.16.M88.4 R80, [R140+0x5000] ;  /* 0x005000008c50783b */ /* 0x000fe20000000200 */
[C---:B----4-:R-:W-:Y:S03]  /*cf90*/  HMMA.16816.F32 R44, R84.reuse, R40, RZ ;  /* 0x00000028542c723c */ /* 0x050fe600000018ff */
[----:B------:R-:W-:Y:S04]  /*cfa0*/  LDSM.16.M88.4 R76, [R140+0x5800] ;  /* 0x005800008c4c783b */ /* 0x000fe80000000200 */
[----:B-----5:R-:W-:Y:S01]  /*cfb0*/  LDSM.16.M88.4 R56, [R139+0x4000] ;  /* 0x004000008b38783b */ /* 0x020fe20000000200 */
[C---:B------:R-:W-:Y:S03]  /*cfc0*/  HMMA.16816.F32 R36, R84.reuse, R32, RZ ;  /* 0x000000205424723c */ /* 0x040fe600000018ff */
        /* <DEDUP_REMOVED lines=32> */
[----:B------:R-:W4:Y:S04]  /*d1d0*/  LDSM.16.M88.4 R60, [R146+UR5+0x6800] ;  /* 0x00680005923c783b */ /* 0x000f280008000200 */
[----:B------:R-:W-:Y:S03]  /*d1e0*/  LDSM.16.M88.4 R76, [R140+0x6000] ;  /* 0x006000008c4c783b */ /* 0x000fe60000000200 */
[C---:B--2---:R-:W-:Y:S08]  /*d1f0*/  HMMA.16816.F32 R52, R8.reuse, R56, R52 ;  /* 0x000000380834723c */ /* 0x044ff00000001834 */
[C---:B------:R-:W-:Y:S01]  /*d200*/  HMMA.16816.F32 R48, R8.reuse, R58, R48 ;  /* 0x0000003a0830723c */ /* 0x040fe20000001830 */
[----:B------:R-:W2:Y:S07]  /*d210*/  LDSM.16.M88.4 R56, [R146+UR5+0x7000] ;  /* 0x007000059238783b */ /* 0x000eae0008000200 */
[C---:B------:R-:W-:Y:S08]  /*d220*/  HMMA.16816.F32 R44, R8.reuse, R24, R44 ;  /* 0x00000018082c723c */ /* 0x040ff0000000182c */
[C---:B------:R-:W-:Y:S01]  /*d230*/  HMMA.16816.F32 R40, R8.reuse, R26, R40 ;  /* 0x0000001a0828723c */ /* 0x040fe20000001828 */
[----:B------:R-:W2:Y:S07]  /*d240*/  LDSM.16.M88.4 R24, [R146+UR5+0x7800] ;  /* 0x007800059218783b */ /* 0x000eae0008000200 */
[C---:B---3--:R-:W-:Y:S08]  /*d250*/  HMMA.16816.F32 R36, R8.reuse, R16, R36 ;  /* 0x000000100824723c */ /* 0x048ff00000001824 */
[C---:B------:R-:W-:Y:S01]  /*d260*/  HMMA.16816.F32 R32, R8.reuse, R18, R32 ;  /* 0x000000120820723c */ /* 0x040fe20000001820 */
[----:B------:R-:W3:Y:S07]  /*d270*/  LDSM.16.M88.4 R16, [R141+0x6000] ;  /* 0x006000008d10783b */ /* 0x000eee0000000200 */
[C---:B-1----:R-:W-:Y:S08]  /*d280*/  HMMA.16816.F32 R28, R8.reuse, R12, R28 ;  /* 0x0000000c081c723c */ /* 0x042ff0000000181c */
[----:B------:R-:W-:Y:S01]  /*d290*/  HMMA.16816.F32 R84, R8, R14, R84 ;  /* 0x0000000e0854723c */ /* 0x000fe20000001854 */
[----:B------:R-:W1:Y:S04]  /*d2a0*/  LDSM.16.M88.4 R12, [R141+0x6800] ;  /* 0x006800008d0c783b */ /* 0x000e680000000200 */
[----:B------:R-:W1:Y:S03]  /*d2b0*/  LDSM.16.M88.4 R8, [R141+0x7000] ;  /* 0x007000008d08783b */ /* 0x000e660000000200 */
[C---:B----4-:R-:W-:Y:S08]  /*d2c0*/  HMMA.16816.F32 R52, R20.reuse, R64, R52 ;  /* 0x000000401434723c */ /* 0x050ff00000001834 */
[C---:B------:R-:W-:Y:S01]  /*d2d0*/  HMMA.16816.F32 R48, R20.reuse, R66, R48 ;  /* 0x000000421430723c */ /* 0x040fe20000001830 */
[----:B------:R-:W4:Y:S07]  /*d2e0*/  LDSM.16.M88.4 R64, [R140+0x6800] ;  /* 0x006800008c40783b */ /* 0x000f2e0000000200 */
[C---:B------:R-:W-:Y:S08]  /*d2f0*/  HMMA.16816.F32 R44, R20.reuse, R60, R44 ;  /* 0x0000003c142c723c */ /* 0x040ff0000000182c */
[C---:B------:R-:W-:Y:S01]  /*d300*/  HMMA.16816.F32 R40, R20.reuse, R62, R40 ;  /* 0x0000003e1428723c */ /* 0x040fe20000001828 */
[----:B------:R-:W4:Y:S07]  /*d310*/  LDSM.16.M88.4 R60, [R140+0x7000] ;  /* 0x007000008c3c783b */ /* 0x000f2e0000000200 */
[C---:B--2---:R-:W-:Y:S08]  /*d320*/  HMMA.16816.F32 R36, R20.reuse, R56, R36 ;  /* 0x000000381424723c */ /* 0x044ff00000001824 */
[C---:B------:R-:W-:Y:S01]  /*d330*/  HMMA.16816.F32 R32, R20.reuse, R58, R32 ;  /* 0x0000003a1420723c */ /* 0x040fe20000001820 */
[----:B------:R-:W2:Y:S07]  /*d340*/  LDSM.16.M88.4 R56, [R140+0x7800] ;  /* 0x007800008c38783b */ /* 0x000eae0000000200 */
[C---:B------:R-:W-:Y:S08]  /*d350*/  HMMA.16816.F32 R28, R20.reuse, R24, R28 ;  /* 0x00000018141c723c */ /* 0x040ff0000000181c */
        /* <DEDUP_REMOVED lines=9> */
[C---:B------:R-:W-:Y:S08]  /*d3f0*/  HMMA.16816.F32 R36, R88.reuse, R8, R36 ;  /* 0x000000085824723c */ /* 0x040ff00000001824 */
[----:B------:R-:W-:Y:S01]  /*d400*/  HMMA.16816.F32 R32, R88, R10, R32 ;  /* 0x0000000a5820723c */ /* 0x000fe20000001820 */
[----:B------:R-:W1:Y:S01]  /*d410*/  LDSM.16.M88.4 R8, [R139+0x7800] ;  /* 0x007800008b08783b */ /* 0x000e620000000200 */
[----:B------:R-:W-:-:S06]  /*d420*/  DEPBAR.LE SB0, 0x0 ;  /* 0x000080000000791a */ /* 0x000fcc0000000000 */
        /* <DEDUP_REMOVED lines=8> */
[C---:B--2---:R-:W-:Y:S08]  /*d4b0*/  HMMA.16816.F32 R28, R80.reuse, R56, R28 ;  /* 0x00000038501c723c */ /* 0x044ff0000000181c */
[----:B------:R-:W-:Y:S08]  /*d4c0*/  HMMA.16816.F32 R84, R80, R58, R84 ;  /* 0x0000003a5054723c */ /* 0x000ff00000001854 */
        /* <DEDUP_REMOVED lines=22> */
.L_x_5861:
        /* <DEDUP_REMOVED lines=60> */
.L_x_5862:
[----:B------:R-:W1:Y:S01]  /*d9f0*/  LDCU UR4, c[0x0][0x3bc] ;  /* 0x00007780ff0477ac */ /* 0x000e620008000800 */
[C---:B------:R-:W-:Y:S01]  /*da00*/  LEA R8, P0, R71.reuse, R148, 0x1 ;  /* 0x0000009447087211 */ /* 0x040fe200078008ff */
[----:B------:R-:W-:Y:S01]  /*da10*/  @!PT LDS RZ, [RZ] ;  /* 0x00000000fffff984 */ /* 0x000fe20000000800 */
[----:B------:R-:W-:Y:S01]  /*da20*/  @!PT LDS RZ, [RZ] ;  /* 0x00000000fffff984 */ /* 0x000fe20000000800 */
[----:B------:R-:W-:Y:S01]  /*da30*/  @!PT LDS RZ, [RZ] ;  /* 0x00000000fffff984 */ /* 0x000fe20000000800 */
[----:B------:R2:W-:Y:S01]  /*da40*/  LDGSTS.E.BYPASS.LTC128B.128 [R163+0x4000], desc[UR6][R148.64] ;  /* 0x0400000094a37fae */ /* 0x0005e2000b981a06 */
[----:B------:R-:W-:Y:S02]  /*da50*/  USHF.L.U32 UR8, UR10, 0x5, URZ ;  /* 0x000000050a087899 */ /* 0x000fe400080006ff */
[----:B------:R-:W-:Y:S01]  /*da60*/  LEA.HI.X R9, R71, R149, R72, 0x1, P0 ;  /* 0x0000009547097211 */ /* 0x000fe200000f0c48 */
[----:B------:R2:W-:Y:S03]  /*da70*/  LDGSTS.E.BYPASS.LTC128B.128 [R163+0x6000], desc[UR6][R148.64+0x80] ;  /* 0x0600008094a37fae */ /* 0x0005e6000b981a06 */
[----:B------:R-:W-:Y:S01]  /*da80*/  IADD3 R10, P0, PT, R8, UR8, RZ ;  /* 0x00000008080a7c10 */ /* 0x000fe2000ff1e0ff */
[----:B------:R2:W-:Y:S04]  /*da90*/  LDGSTS.E.BYPASS.LTC128B.128 [R163+0x4800], desc[UR6][R8.64] ;  /* 0x0480000008a37fae */ /* 0x0005e8000b981a06 */
[----:B------:R2:W-:Y:S01]  /*daa0*/  LDGSTS.E.BYPASS.LTC128B.128 [R163+0x6800], desc[UR6][R8.64+0x80] ;  /* 0x0680008008a37fae */ /* 0x0005e2000b981a06 */
[----:B-1----:R-:W-:-:S06]  /*dab0*/  USHF.L.U64.HI UR4, UR10, 0x5, UR4 ;  /* 0x000000050a047899 */ /* 0x002fcc0008010204 */
[----:B------:R-:W-:Y:S02]  /*dac0*/  IADD3.X R11, PT, PT, R9, UR4, RZ, P0, !PT ;  /* 0x00000004090b7c10 */ /* 0x000fe400087fe4ff */
[----:B------:R-:W-:-:S03]  /*dad0*/  IADD3 R12, P0, PT, R10, UR8, RZ ;  /* 0x000000080a0c7c10 */ /* 0x000fc6000ff1e0ff */
[----:B------:R2:W-:Y:S01]  /*dae0*/  LDGSTS.E.BYPASS.LTC128B.128 [R163+0x5000], desc[UR6][R10.64] ;  /* 0x050000000aa37fae */ /* 0x0005e2000b981a06 */
[----:B------:R-:W-:-:S03]  /*daf0*/  IADD3.X R13, PT, PT, R11, UR4, RZ, P0, !PT ;  /* 0x000000040b0d7c10 */ /* 0x000fc600087fe4ff */
[----:B------:R2:W-:Y:S04]  /*db00*/  LDGSTS.E.BYPASS.LTC128B.128 [R163+0x7000], desc[UR6][R10.64+0x80] ;  /* 0x070000800aa37fae */ /* 0x0005e8000b981a06 */
[----:B------:R2:W-:Y:S04]  /*db10*/  LDGSTS.E.BYPASS.LTC128B.128 [R163+0x5800], desc[UR6][R12.64] ;  /* 0x058000000ca37fae */ /* 0x0005e8000b981a06 */
[----:B------:R2:W-:Y:S04]  /*db20*/  LDGSTS.E.BYPASS.LTC128B.128 [R163+0x7800], desc[UR6][R12.64+0x80] ;  /* 0x078000800ca37fae */ /* 0x0005e8000b981a06 */
[----:B------:R-:W0:Y:S02]  /*db30*/  LDGDEPBAR ;  /* 0x00000000000079af */ /* 0x000e240000000000 */
.L_x_5860:
[----:B------:R-:W-:Y:S01]  /*db40*/  IMAD.SHL.U32 R4, R153, 0x2, RZ ;  /* 0x0000000299047824 */ /* 0x000fe200078e00ff */
[----:B------:R-:W1:Y:S01]  /*db50*/  LDCU UR4, c[0x0][0x45c] ;  /* 0x00008b80ff0477ac */ /* 0x000e620008000800 */
[----:B------:R-:W-:Y:S02]  /*db60*/  IMAD.IADD R142, R68, 0x1, R7 ;  /* 0x00000001448e7824 */ /* 0x000fe400078e0207 */
[----:B------:R-:W-:Y:S01]  /*db70*/  IMAD.MOV.U32 R164, RZ, RZ, -0x1 ;  /* 0xffffffffffa47424 */ /* 0x000fe200078e00ff */
[----:B------:R-:W-:Y:S02]  /*db80*/  LOP3.LUT R4, R4, 0x6, RZ, 0xc0, !PT ;  /* 0x0000000604047812 */ /* 0x000fe400078ec0ff */
[----:B------:R-:W-:-:S03]  /*db90*/  LEA R142, R142, UR5, 0x1 ;  /* 0x000000058e8e7c11 */ /* 0x000fc6000f8e08ff */
[----:B------:R-:W-:Y:S02]  /*dba0*/  IMAD R3, R101, 0x40, R4 ;  /* 0x0000004065037824 */ /* 0x000fe400078e0204 */
[--C-:B------:R-:W-:Y:S01]  /*dbb0*/  IMAD.IADD R137, R0, 0x1, R142.reuse ;  /* 0x0000000100897824 */ /* 0x100fe200078e028e */
[----:B------:R-:W-:Y:S01]  /*dbc0*/  LDSM.16.MT88.4 R68, [R142+0xa000] ;  /* 0x00a000008e44783b */ /* 0x000fe20000004200 */
[C---:B--2---:R-:W-:Y:S02]  /*dbd0*/  VIADD R9, R3.reuse, 0xffffffc1 ;  /* 0xffffffc103097836 */ /* 0x044fe40000000000 */
[C---:B------:R-:W-:Y:S02]  /*dbe0*/  VIADD R11, R3.reuse, 0xffffffc0 ;  /* 0xffffffc0030b7836 */ /* 0x040fe40000000000 */
[----:B------:R-:W-:Y:S01]  /*dbf0*/  VIADD R15, R3, 0xffffffe0 ;  /* 0xffffffe0030f7836 */ /* 0x000fe20000000000 */
[----:B------:R-:W-:Y:S01]  /*dc00*/  ISETP.GE.AND P3, PT, R9, R2, PT ;  /* 0x000000020900720c */ /* 0x000fe20003f66270 */
[----:B------:R-:W-:Y:S01]  /*dc10*/  VIADD R19, R3, 0xffffffe1 ;  /* 0xffffffe103137836 */ /* 0x000fe20000000000 */
[----:B------:R-:W-:Y:S01]  /*dc20*/  ISETP.GE.AND P0, PT, R9, R102, PT ;  /* 0x000000660900720c */ /* 0x000fe20003f06270 */
[----:B------:R-:W-:Y:S01]  /*dc30*/  VIADD R9, R3, 0xffffffc9 ;  /* 0xffffffc903097836 */ /* 0x000fe20000000000 */
        /* <DEDUP_REMOVED lines=8> */
[----:B------:R-:W-:-:S02]  /*dcc0*/  ISETP.GE.AND P4, PT, R9, R2, PT ;  /* 0x000000020900720c */ /* 0x000fc40003f86270 */
[----:B------:R-:W-:Y:S01]  /*dcd0*/  ISETP.GE.AND P1, PT, R9, R102, PT ;  /* 0x000000660900720c */ /* 0x000fe20003f26270 */
[----:B------:R-:W-:Y:S01]  /*dce0*/  VIADD R9, R3, 0xffffffd1 ;  /* 0xffffffd103097836 */ /* 0x000fe20000000000 */
[C---:B------:R-:W-:Y:S01]  /*dcf0*/  ISETP.GE.AND P5, PT, R11.reuse, R2, PT ;  /* 0x000000020b00720c */ /* 0x040fe20003fa6270 */
[----:B------:R-:W-:Y:S01]  /*dd00*/  LDSM.16.MT88.4 R60, [R136+0x8000] ;  /* 0x00800000883c783b */ /* 0x000fe20000004200 */
        /* <DEDUP_REMOVED lines=20> */
[----:B------:R-:W-:Y:S01]  /*de50*/  FSEL R11, R45, -INF , !P5 ;  /* 0xff8000002d0b7808 */ /* 0x000fe20006800000 */
[----:B------:R-:W-:Y:S01]  /*de60*/  VIADD R45, R3, 0xffffffe8 ;  /* 0xffffffe8032d7836 */ /* 0x000fe20000000000 */
[----:B------:R-:W-:Y:S02]  /*de70*/  FSEL R21, R47, -INF , !P2 ;  /* 0xff8000002f157808 */ /* 0x000fe40005000000 */
[C---:B------:R-:W-:Y:S02]  /*de80*/  ISETP.GE.AND P5, PT, R15.reuse, R2, PT ;  /* 0x000000020f00720c */ /* 0x040fe40003fa6270 */
[----:B------:R-:W-:Y:S02]  /*de90*/  ISETP.GE.AND P2, PT, R15, R102, PT ;  /* 0x000000660f00720c */ /* 0x000fe40003f46270 */
[----:B------:R-:W-:-:S02]  /*dea0*/  FSEL R15, R40, -INF , !P4 ;  /* 0xff800000280f7808 */ /* 0x000fc40006000000 */
[----:B------:R-:W-:Y:S02]  /*deb0*/  ISETP.GE.AND P4, PT, R19, R2, PT ;  /* 0x000000021300720c */ /* 0x000fe40003f86270 */
[----:B------:R-:W-:Y:S01]  /*dec0*/  FSEL R23, R41, -INF , !P3 ;  /* 0xff80000029177808 */ /* 0x000fe20005800000 */
[----:B------:R-:W-:Y:S01]  /*ded0*/  VIADD R41, R3, 0xffffffe9 ;  /* 0xffffffe903297836 */ /* 0x000fe20000000000 */
[----:B------:R-:W-:Y:S02]  /*dee0*/  FMNMX3.FTZ R4, R57, R53, R59, !PT ;  /* 0x0000003539047276 */ /* 0x000fe4000781003b */
[----:B------:R-:W-:Y:S02]  /*def0*/  FSEL R17, R42, -INF , !P1 ;  /* 0xff8000002a117808 */ /* 0x000fe40004800000 */
[----:B------:R-:W-:Y:S02]  /*df00*/  ISETP.GE.AND P1, PT, R19, R102, PT ;  /* 0x000000661300720c */ /* 0x000fe40003f26270 */
[----:B------:R-:W-:-:S02]  /*df10*/  FSEL R19, R43, -INF , !P0 ;  /* 0xff8000002b137808 */ /* 0x000fc40004000000 */
[----:B------:R-:W-:Y:S01]  /*df20*/  FSEL R165, R37, -INF , !P4 ;  /* 0xff80000025a57808 */ /* 0x000fe20006000000 */
[----:B------:R-:W-:Y:S01]  /*df30*/  VIADD R37, R3, 0xfffffff1 ;  /* 0xfffffff103257836 */ /* 0x000fe20000000000 */
[----:B------:R-:W-:Y:S02]  /*df40*/  FMNMX3.FTZ R4, R4, R49, R9, !PT ;  /* 0x0000003104047276 */ /* 0x000fe40007810009 */
[C---:B------:R-:W-:Y:S02]  /*df50*/  ISETP.GE.AND P3, PT, R45.reuse, R2, PT ;  /* 0x000000022d00720c */ /* 0x040fe40003f66270 */
[----:B------:R-:W-:Y:S02]  /*df60*/  ISETP.GE.AND P0, PT, R45, R102, PT ;  /* 0x000000662d00720c */ /* 0x000fe40003f06270 */
[----:B------:R-:W-:Y:S01]  /*df70*/  FSEL R135, R36, -INF , !P5 ;  /* 0xff80000024877808 */ /* 0x000fe20006800000 */
[----:B------:R-:W-:Y:S01]  /*df80*/  LDSM.16.MT88.4 R44, [R138+0x8000] ;  /* 0x008000008a2c783b */ /* 0x000fe20000004200 */
        /* <DEDUP_REMOVED lines=10> */
[-C--:B------:R-:W-:Y:S01]  /*e030*/  ISETP.GE.AND P4, PT, R41, R2.reuse, PT ;  /* 0x000000022900720c */ /* 0x080fe20003f86270 */
[----:B------:R-:W-:Y:S01]  /*e040*/  VIADD R3, R3, 0xfffffff9 ;  /* 0xfffffff903037836 */ /* 0x000fe20000000000 */
[----:B------:R-:W-:Y:S02]  /*e050*/  FMNMX3.FTZ R4, R4, R23, R135, !PT ;  /* 0x0000001704047276 */ /* 0x000fe40007810087 */
[----:B------:R-:W-:Y:S02]  /*e060*/  FMNMX3.FTZ R6, R27, R55, R25, !PT ;  /* 0x000000371b067276 */ /* 0x000fe40007810019 */
[----:B------:R-:W-:Y:S02]  /*e070*/  FSEL R133, R33, -INF , !P5 ;  /* 0xff80000021857808 */ /* 0x000fe40006800000 */
[----:B------:R-:W-:-:S02]  /*e080*/  ISETP.GE.AND P5, PT, R37, R2, PT ;  /* 0x000000022500720c */ /* 0x000fc40003fa6270 */
[----:B------:R-:W-:Y:S02]  /*e090*/  FSEL R125, R28, -INF , !P4 ;  /* 0xff8000001c7d7808 */ /* 0x000fe40006000000 */
[----:B------:R-:W-:Y:S02]  /*e0a0*/  FMNMX3.FTZ R4, R4, R165, R121, !PT ;  /* 0x000000a504047276 */ /* 0x000fe40007810079 */
[----:B------:R-:W-:Y:S02]  /*e0b0*/  FMNMX3.FTZ R6, R6, R51, R13, !PT ;  /* 0x0000003306067276 */ /* 0x000fe4000781000d */
[----:B------:R-:W-:Y:S02]  /*e0c0*/  FSEL R123, R29, -INF , !P3 ;  /* 0xff8000001d7b7808 */ /* 0x000fe40005800000 */
[----:B------:R-:W-:Y:S02]  /*e0d0*/  FSEL R119, R84, -INF , !P5 ;  /* 0xff80000054777808 */ /* 0x000fe40006800000 */
[----:B------:R-:W-:-:S02]  /*e0e0*/  FMNMX3.FTZ R4, R4, R133, R125, !PT ;  /* 0x0000008504047276 */ /* 0x000fc4000781007d */
[----:B------:R-:W-:Y:S02]  /*e0f0*/  FMNMX3.FTZ R6, R6, R21, R17, !PT ;  /* 0x0000001506067276 */ /* 0x000fe40007810011 */
[----:B------:R-:W-:Y:S02]  /*e100*/  FSEL R127, R39, -INF , !P1 ;  /* 0xff800000277f7808 */ /* 0x000fe40004800000 */
[----:B------:R-:W-:Y:S02]  /*e110*/  FMNMX3.FTZ R29, R4, R123, R119, !PT ;  /* 0x0000007b041d7276 */ /* 0x000fe40007810077 */
[----:B------:R-:W-:Y:S02]  /*e120*/  ISETP.GE.AND P1, PT, R41, R102, PT ;  /* 0x000000662900720c */ /* 0x000fe40003f26270 */
[----:B------:R-:W-:Y:S02]  /*e130*/  FMNMX3.FTZ R4, R6, R19, R111, !PT ;  /* 0x0000001306047276 */ /* 0x000fe4000781006f */
[----:B------:R-:W-:-:S02]  /*e140*/  ISETP.GE.AND P4, PT, R3, R2, PT ;  /* 0x000000020300720c */ /* 0x000fc40003f86270 */
[-C--:B------:R-:W-:Y:S02]  /*e150*/  ISETP.GE.AND P3, PT, R37, R102.reuse, PT ;  /* 0x000000662500720c */ /* 0x080fe40003f66270 */
[----:B------:R-:W-:Y:S01]  /*e160*/  FSEL R131, R35, -INF , !P2 ;  /* 0xff80000023837808 */ /* 0x000fe20005000000 */
[----:B------:R-:W-:Y:S01]  /*e170*/  LDSM.16.MT88.4 R36, [R142+0x8000] ;  /* 0x008000008e24783b */ /* 0x000fe20000004200 */
[----:B------:R-:W-:Y:S02]  /*e180*/  FSEL R117, R30, -INF , !P1 ;  /* 0xff8000001e757808 */ /* 0x000fe40004800000 */
[----:B------:R-:W-:Y:S02]  /*e190*/  FMNMX3.FTZ R4, R4, R127, R129, !PT ;  /* 0x0000007f04047276 */ /* 0x000fe40007810081 */
[----:B------:R-:W-:Y:S02]  /*e1a0*/  FSEL R118, R85, -INF , !P4 ;  /* 0xff80000055767808 */ /* 0x000fe40006000000 */
[----:B------:R-:W-:-:S02]  /*e1b0*/  ISETP.GE.AND P4, PT, R3, R102, PT ;  /* 0x000000660300720c */ /* 0x000fc40003f86270 */
[----:B------:R-:W-:Y:S02]  /*e1c0*/  FSEL R115, R31, -INF , !P0 ;  /* 0xff8000001f737808 */ /* 0x000fe40004000000 */
[----:B------:R-:W-:Y:S02]  /*e1d0*/  FSEL R114, R86, -INF , !P3 ;  /* 0xff80000056727808 */ /* 0x000fe40005800000 */
[----:B------:R-:W-:Y:S02]  /*e1e0*/  FMNMX3.FTZ R4, R4, R131, R117, !PT ;  /* 0x0000008304047276 */ /* 0x000fe40007810075 */
[----:B------:R-:W-:Y:S02]  /*e1f0*/  FMNMX.FTZ R6, R118, R29, !PT ;  /* 0x0000001d76067209 */ /* 0x000fe40007810000 */
[----:B------:R-:W-:Y:S02]  /*e200*/  FSEL R113, R87, -INF , !P4 ;  /* 0xff80000057717808 */ /* 0x000fe40006000000 */
[----:B------:R-:W-:Y:S01]  /*e210*/  FMNMX3.FTZ R4, R4, R115, R114, !PT ;  /* 0x0000007304047276 */ /* 0x000fe20007810072 */
[----:B------:R-:W2:Y:S03]  /*e220*/  SHFL.BFLY PT, R29, R6, 0x2, 0x1f ;  /* 0x0c401f00061d7f89 */ /* 0x000ea600000e0000 */
[----:B------:R-:W-:Y:S01]  /*e230*/  FMNMX.FTZ R31, R113, R4, !PT ;  /* 0x00000004711f7209 */ /* 0x000fe20007810000 */
[----:B------:R-:W-:Y:S04]  /*e240*/  LDSM.16.MT88.4 R84, [R137+0xa000] ;  /* 0x00a000008954783b */ /* 0x000fe80000004200 */
[----:B------:R-:W3:Y:S01]  /*e250*/  SHFL.BFLY PT, R4, R31, 0x2, 0x1f ;  /* 0x0c401f001f047f89 */ /* 0x000ee200000e0000 */
[----:B--2---:R-:W-:-:S05]  /*e260*/  FMNMX.FTZ R29, R6, R29, !PT ;  /* 0x0000001d061d7209 */ /* 0x004fca0007810000 */
[----:B------:R-:W2:Y:S01]  /*e270*/  SHFL.BFLY PT, R100, R29, 0x1, 0x1f ;  /* 0x0c201f001d647f89 */ /* 0x000ea200000e0000 */
[----:B---3--:R-:W-:-:S05]  /*e280*/  FMNMX.FTZ R4, R31, R4, !PT ;  /* 0x000000041f047209 */ /* 0x008fca0007810000 */
        /* <DEDUP_REMOVED lines=25> */
[----:B------:R-:W-:Y:S01]  /*e420*/  FFMA.FTZ R0, R23, UR4, -R120 ;  /* 0x0000000417007c23 */ /* 0x000fe20008010878 */
[----:B------:R-:W-:Y:S01]  /*e430*/  MUFU.EX2 R103, R103 ;  /* 0x0000006700677308 */ /* 0x000fe20000000800 */
[--C-:B------:R-:W-:Y:S01]  /*e440*/  FFMA.FTZ R30, R13, UR4, -R116.reuse ;  /* 0x000000040d1e7c23 */ /* 0x100fe20008010874 */
[--C-:B------:R-:W-:Y:S01]  /*e450*/  FFMA.FTZ R35, R21, UR4, -R116.reuse ;  /* 0x0000000415237c23 */ /* 0x100fe20008010874 */
[--C-:B------:R-:W-:Y:S01]  /*e460*/  FFMA.FTZ R28, R17, UR4, -R116.reuse ;  /* 0x00000004111c7c23 */ /* 0x100fe20008010874 */
[----:B------:R-:W4:Y:S01]  /*e470*/  MUFU.EX2 R34, R34 ;  /* 0x0000002200227308 */ /* 0x000f220000000800 */
[--C-:B------:R-:W-:Y:S01]  /*e480*/  FFMA.FTZ R31, R19, UR4, -R116.reuse ;  /* 0x00000004131f7c23 */ /* 0x100fe20008010874 */
[----:B------:R-:W5:Y:S01]  /*e490*/  LDSM.16.MT88.4 R12, [R138+0x8800] ;  /* 0x008800008a0c783b */ /* 0x000f620000004200 */
[----:B------:R-:W-:Y:S01]  /*e4a0*/  FFMA.FTZ R122, R129, UR4, -R116 ;  /* 0x00000004817a7c23 */ /* 0x000fe20008010874 */
[----:B------:R-:W-:Y:S01]  /*e4b0*/  MUFU.EX2 R109, R109 ;  /* 0x0000006d006d7308 */ /* 0x000fe20000000800 */
[--C-:B------:R-:W-:Y:S01]  /*e4c0*/  FFMA.FTZ R110, R135, UR4, -R120.reuse ;  /* 0x00000004876e7c23 */ /* 0x100fe20008010878 */
[----:B--2---:R-:W-:Y:S01]  /*e4d0*/  F2FP.F16.F32.PACK_AB R88, R106, R107 ;  /* 0x0000006b6a58723e */ /* 0x004fe200000000ff */
[----:B------:R-:W2:Y:S01]  /*e4e0*/  LDSM.16.MT88.4 R16, [R138+0xa800] ;  /* 0x00a800008a10783b */ /* 0x000ea20000004200 */
[----:B------:R-:W1:Y:S01]  /*e4f0*/  MUFU.EX2 R108, R108 ;  /* 0x0000006c006c7308 */ /* 0x000e620000000800 */
[----:B------:R-:W-:Y:S01]  /*e500*/  FFMA.FTZ R112, R121, UR4, -R120 ;  /* 0x0000000479707c23 */ /* 0x000fe20008010878 */
[--C-:B------:R-:W-:Y:S01]  /*e510*/  FFMA.FTZ R124, R127, UR4, -R116.reuse ;  /* 0x000000047f7c7c23 */ /* 0x100fe20008010874 */
[----:B------:R-:W2:Y:S01]  /*e520*/  LDSM.16.MT88.4 R20, [R136+0x8800] ;  /* 0x008800008814783b */ /* 0x000ea20000004200 */
        /* <DEDUP_REMOVED lines=18> */
[----:B----4-:R-:W-:Y:S01]  /*e650*/  F2FP.F16.F32.PACK_AB R91, R104, R105 ;  /* 0x00000069685b723e */ /* 0x010fe200000000ff */
        /* <DEDUP_REMOVED lines=34> */
[----:B----4-:R-:W-:-:S03]  /*e880*/  F2FP.F16.F32.PACK_AB R5, R35, R30 ;  /* 0x0000001e2305723e */ /* 0x010fc600000000ff */
[----:B------:R-:W-:Y:S02]  /*e890*/  FADD.FTZ R32, R32, R33 ;  /* 0x0000002120207221 */ /* 0x000fe40000010000 */
[----:B------:R-:W-:Y:S01]  /*e8a0*/  HMMA.16816.F32 R88, R88, R6, RZ ;  /* 0x000000065858723c */ /* 0x000fe200000018ff */
[----:B------:R-:W-:Y:S02]  /*e8b0*/  F2FP.F16.F32.PACK_AB R6, R0, R29 ;  /* 0x0000001d0006723e */ /* 0x000fe400000000ff */
[----:B---3--:R-:W-:-:S07]  /*e8c0*/  F2FP.F16.F32.PACK_AB R7, R31, R28 ;  /* 0x0000001c1f07723e */ /* 0x008fce00000000ff */
[C---:B------:R-:W-:Y:S08]  /*e8d0*/  HMMA.16816.F32 R96, R4.reuse, R8, R96 ;  /* 0x000000080460723c */ /* 0x040ff00000001860 */
[C---:B------:R-:W-:Y:S01]  /*e8e0*/  HMMA.16816.F32 R36, R4.reuse, R10, R36 ;  /* 0x0000000a0424723c */ /* 0x040fe20000001824 */
[----:B------:R-:W1:Y:S07]  /*e8f0*/  LDSM.16.MT88.4 R8, [R142+0xa800] ;  /* 0x00a800008e08783b */ /* 0x000e6e0000004200 */
[C---:B-----5:R-:W-:Y:S08]  /*e900*/  HMMA.16816.F32 R40, R4.reuse, R12, R40 ;  /* 0x0000000c0428723c */ /* 0x060ff00000001828 */
[C---:B------:R-:W-:Y:S01]  /*e910*/  HMMA.16816.F32 R44, R4.reuse, R14, R44 ;  /* 0x0000000e042c723c */ /* 0x040fe2000000182c */
[----:B------:R-:W3:Y:S07]  /*e920*/  LDSM.16.MT88.4 R12, [R137+0xa800] ;  /* 0x00a80000890c783b */ /* 0x000eee0000004200 */
[C---:B--2---:R-:W-:Y:S08]  /*e930*/  HMMA.16816.F32 R72, R4.reuse, R16, R72 ;  /* 0x000000100448723c */ /* 0x044ff00000001848 */
[C---:B------:R-:W-:Y:S01]  /*e940*/  HMMA.16816.F32 R76, R4.reuse, R18, R76 ;  /* 0x00000012044c723c */ /* 0x040fe2000000184c */
[----:B------:R-:W-:Y:S07]  /*e950*/  LDSM.16.MT88.4 R16, [R142+0x9000] ;  /* 0x009000008e10783b */ /* 0x000fee0000004200 */
[C---:B------:R-:W-:Y:S08]  /*e960*/  HMMA.16816.F32 R56, R4.reuse, R20, R56 ;  /* 0x000000140438723c */ /* 0x040ff00000001838 */
[C---:B-1----:R-:W-:Y:S08]  /*e970*/  HMMA.16816.F32 R64, R4.reuse, R8, R64 ;  /* 0x000000080440723c */ /* 0x042ff00000001840 */
[C---:B------:R-:W-:Y:S01]  /*e980*/  HMMA.16816.F32 R68, R4.reuse, R10, R68 ;  /* 0x0000000a0444723c */ /* 0x040fe20000001844 */
[----:B------:R-:W1:Y:S07]  /*e990*/  LDSM.16.MT88.4 R8, [R136+0xa800] ;  /* 0x00a800008808783b */ /* 0x000e6e0000004200 */
[C---:B------:R-:W-:Y:S01]  /*e9a0*/  HMMA.16816.F32 R60, R4.reuse, R22, R60 ;  /* 0x00000016043c723c */ /* 0x040fe2000000183c */
[----:B------:R-:W2:Y:S07]  /*e9b0*/  LDSM.16.MT88.4 R20, [R138+0x9000] ;  /* 0x009000008a14783b */ /* 0x000eae0000004200 */
[----:B------:R-:W-:Y:S01]  /*e9c0*/  HMMA.16816.F32 R48, R4, R24, R48 ;  /* 0x000000180430723c */ /* 0x000fe20000001830 */
[----:B------:R-:W-:-:S02]  /*e9d0*/  FFMA.FTZ R24, R111, UR4, -R116 ;  /* 0x000000046f187c23 */ /* 0x000fc40008010874 */
[----:B------:R-:W4:Y:S04]  /*e9e0*/  MUFU.EX2 R111, R133 ;  /* 0x00000085006f7308 */ /* 0x000f280000000800 */
[----:B------:R5:W4:Y:S01]  /*e9f0*/  MUFU.EX2 R127, R24 ;  /* 0x00000018007f7308 */ /* 0x000b220000000800 */
        /* <DEDUP_REMOVED lines=27> */
[C---:B--2---:R-:W-:Y:S01]  /*ebb0*/  HMMA.16816.F32 R72, R4.reuse, R20, R72 ;  /* 0x000000140448723c */ /* 0x044fe20000001848 */
[----:B------:R-:W-:Y:S01]  /*ebc0*/  FFMA.FTZ R20, R119, UR4, -R120 ;  /* 0x0000000477147c23 */ /* 0x000fe20008010878 */
[--C-:B------:R-:W-:Y:S01]  /*ebd0*/  FFMA.FTZ R21, R115, UR4, -R116.reuse ;  /* 0x0000000473157c23 */ /* 0x100fe20008010874 */
[----:B------:R-:W-:Y:S01]  /*ebe0*/  FFMA.FTZ R119, R114, UR4, -R116 ;  /* 0x0000000472777c23 */ /* 0x000fe20008010874 */
[----:B------:R-:W-:Y:S04]  /*ebf0*/  MUFU.EX2 R115, R117 ;  /* 0x0000007500737308 */ /* 0x000fe80000000800 */
[C---:B---3--:R-:W-:Y:S01]  /*ec00*/  HMMA.16816.F32 R80, R4.reuse, R12, R80 ;  /* 0x0000000c0450723c */ /* 0x048fe20000001850 */
        /* <DEDUP_REMOVED lines=67> */
[C---:B------:R-:W-:Y:S01]  /*f040*/  VIADD R7, R5.reuse, 0xffffff80 ;  /* 0xffffff8005077836 */ /* 0x040fe20000000000 */
[----:B------:R-:W3:Y:S01]  /*f050*/  LDCU.64 UR8, c[0x0][0x3a8] ;  /* 0x00007500ff0877ac */ /* 0x000ee20008000a00 */
        /* <DEDUP_REMOVED lines=46> */
[----:B------:R-:W-:Y:S01]  /*f340*/  IMAD R4, R5, UR11, R4 ;  /* 0x0000000b05047c24 */ /* 0x000fe2000f8e0204 */
        /* <DEDUP_REMOVED lines=11> */
.L_x_5864:
        /* <DEDUP_REMOVED lines=8> */
.L_x_5865:
[----:B------:R-:W1:Y:S01]  /*f480*/  LDCU UR8, c[0x0][0x3c4] ;  /* 0x00007880ff0877ac */ /* 0x000e620008000800 */
[----:B------:R-:W-:Y:S01]  /*f490*/  @!PT LDS RZ, [RZ] ;  /* 0x00000000fffff984 */ /* 0x000fe20000000800 */
[----:B------:R-:W-:Y:S01]  /*f4a0*/  @!PT LDS RZ, [RZ] ;  /* 0x00000000fffff984 */ /* 0x000fe20000000800 */
[----:B------:R-:W-:Y:S01]  /*f4b0*/  @!PT LDS RZ, [RZ] ;  /* 0x00000000fffff984 */ /* 0x000fe20000000800 */
[----:B------:R-:W-:Y:S01]  /*f4c0*/  LDGSTS.E.BYPASS.LTC128B.128 [R163+0x8000], desc[UR6][R150.64] ;  /* 0x0800000096a37fae */ /* 0x000fe2000b981a06 */
[----:B------:R-:W-:Y:S01]  /*f4d0*/  IMAD.SHL.U32 R0, R153, 0x2, RZ ;  /* 0x0000000299007824 */ /* 0x000fe200078e00ff */
[----:B------:R-:W-:Y:S02]  /*f4e0*/  USHF.L.U32 UR9, UR10, 0x5, URZ ;  /* 0x000000050a097899 */ /* 0x000fe400080006ff */
[----:B------:R-:W-:Y:S02]  /*f4f0*/  LDGSTS.E.BYPASS.LTC128B.128 [R163+0xa000], desc[UR6][R150.64+0x80] ;  /* 0x0a00008096a37fae */ /* 0x000fe4000b981a06 */
[----:B------:R-:W-:Y:S02]  /*f500*/  LOP3.LUT R0, R0, 0x6, RZ, 0xc0, !PT ;  /* 0x0000000600007812 */ /* 0x000fe400078ec0ff */
[----:B------:R-:W-:-:S03]  /*f510*/  IADD3 R8, P0, PT, R150, UR9, RZ ;  /* 0x0000000996087c10 */ /* 0x000fc6000ff1e0ff */
[----:B------:R-:W-:-:S04]  /*f520*/  IMAD R0, R101, 0x40, R0 ;  /* 0x0000004065007824 */ /* 0x000fc800078e0200 */
[----:B------:R-:W-:Y:S01]  /*f530*/  VIADD R103, R0, 0xffffff88 ;  /* 0xffffff8800677836 */ /* 0x000fe20000000000 */
[----:B-1----:R-:W-:-:S04]  /*f540*/  USHF.L.U64.HI UR8, UR10, 0x5, UR8 ;  /* 0x000000050a087899 */ /* 0x002fc80008010208 */
[----:B------:R-:W-:Y:S02]  /*f550*/  ISETP.GE.AND P4, PT, R103, R2, PT ;  /* 0x000000026700720c */ /* 0x000fe40003f86270 */
[----:B------:R-:W-:Y:S02]  /*f560*/  IADD3.X R9, PT, PT, R151, UR8, RZ, P0, !PT ;  /* 0x0000000897097c10 */ /* 0x000fe400087fe4ff */
[----:B------:R-:W-:-:S03]  /*f570*/  IADD3 R16, P0, PT, R8, UR9, RZ ;  /* 0x0000000908107c10 */ /* 0x000fc6000ff1e0ff */
[----:B------:R-:W-:Y:S01]  /*f580*/  LDGSTS.E.BYPASS.LTC128B.128 [R163+0x8800], desc[UR6][R8.64] ;  /* 0x0880000008a37fae */ /* 0x000fe2000b981a06 */
[----:B------:R-:W-:Y:S02]  /*f590*/  IADD3.X R17, PT, PT, R9, UR8, RZ, P0, !PT ;  /* 0x0000000809117c10 */ /* 0x000fe400087fe4ff */
[----:B------:R-:W-:Y:S01]  /*f5a0*/  IADD3 R18, P0, PT, R16, UR9, RZ ;  /* 0x0000000910127c10 */ /* 0x000fe2000ff1e0ff */
[----:B------:R1:W-:Y:S03]  /*f5b0*/  LDGSTS.E.BYPASS.LTC128B.128 [R163+0xa800], desc[UR6][R8.64+0x80] ;  /* 0x0a80008008a37fae */ /* 0x0003e6000b981a06 */
[----:B------:R-:W-:Y:S01]  /*f5c0*/  IADD3.X R19, PT, PT, R17, UR8, RZ, P0, !PT ;  /* 0x0000000811137c10 */ /* 0x000fe200087fe4ff */
[----:B------:R-:W-:Y:S01]  /*f5d0*/  LDGSTS.E.BYPASS.LTC128B.128 [R163+0x9000], desc[UR6][R16.64] ;  /* 0x0900000010a37fae */ /* 0x000fe2000b981a06 */
[----:B------:R-:W-:Y:S01]  /*f5e0*/  ISETP.GE.AND P0, PT, R103, R102, PT ;  /* 0x000000666700720c */ /* 0x000fe20003f06270 */
[----:B------:R-:W-:-:S02]  /*f5f0*/  VIADD R103, R0, 0xffffff91 ;  /* 0xffffff9100677836 */ /* 0x000fc40000000000 */
[----:B------:R-:W-:Y:S04]  /*f600*/  LDGSTS.E.BYPASS.LTC128B.128 [R163+0xb000], desc[UR6][R16.64+0x80] ;  /* 0x0b00008010a37fae */ /* 0x000fe8000b981a06 */
[----:B------:R-:W-:Y:S04]  /*f610*/  LDGSTS.E.BYPASS.LTC128B.128 [R163+0x9800], desc[UR6][R18.64] ;  /* 0x0980000012a37fae */ /* 0x000fe8000b981a06 */
[----:B------:R2:W-:Y:S04]  /*f620*/  LDGSTS.E.BYPASS.LTC128B.128 [R163+0xb800], desc[UR6][R18.64+0x80] ;  /* 0x0b80008012a37fae */ /* 0x0005e8000b981a06 */
[----:B------:R-:W-:Y:S04]  /*f630*/  LDSM.16.M88.4 R12, [R147] ;  /* 0x00000000930c783b */ /* 0x000fe80000000200 */
[----:B------:R-:W3:Y:S04]  /*f640*/  LDSM.16.M88.4 R104, [R146+UR5+0x4000] ;  /* 0x004000059268783b */ /* 0x000ee80008000200 */
[----:B------:R-:W4:Y:S04]  /*f650*/  LDSM.16.M88.4 R28, [R146+UR5+0x4800] ;  /* 0x00480005921c783b */ /* 0x000f280008000200 */
[----:B------:R-:W5:Y:S04]  /*f660*/  LDSM.16.M88.4 R20, [R146+UR5+0x5000] ;  /* 0x005000059214783b */ /* 0x000f680008000200 */
[----:B------:R-:W2:Y:S04]  /*f670*/  LDSM.16.M88.4 R4, [R146+UR5+0x5800] ;  /* 0x005800059204783b */ /* 0x000ea80008000200 */
[----:B-1----:R-:W-:Y:S04]  /*f680*/  LDSM.16.M88.4 R8, [R145] ;  /* 0x000000009108783b */ /* 0x002fe80000000200 */
[----:B------:R-:W1:Y:S04]  /*f690*/  LDSM.16.M88.4 R128, [R141+0x4000] ;  /* 0x004000008d80783b */ /* 0x000e680000000200 */
[----:B------:R-:W1:Y:S04]  /*f6a0*/  LDSM.16.M88.4 R124, [R141+0x4800] ;  /* 0x004800008d7c783b */ /* 0x000e680000000200 */
[----:B------:R-:W1:Y:S04]  /*f6b0*/  LDSM.16.M88.4 R120, [R141+0x5000] ;  /* 0x005000008d78783b */ /* 0x000e680000000200 */
[----:B------:R-:W1:Y:S04]  /*f6c0*/  LDSM.16.M88.4 R116, [R141+0x5800] ;  /* 0x005800008d74783b */ /* 0x000e680000000200 */
[----:B------:R-:W-:Y:S01]  /*f6d0*/  LDSM.16.M88.4 R112, [R144] ;  /* 0x000000009070783b */ /* 0x000fe20000000200 */
[C---:B---3--:R-:W-:Y:S03]  /*f6e0*/  HMMA.16816.F32 R108, R12.reuse, R104, RZ ;  /* 0x000000680c6c723c */ /* 0x048fe600000018ff */
[----:B------:R-:W0:Y:S05]  /*f6f0*/  LDGDEPBAR ;  /* 0x00000000000079af */ /* 0x000e2a0000000000 */
[C---:B----4-:R-:W-:Y:S08]  /*f700*/  HMMA.16816.F32 R32, R12.reuse, R28, RZ ;  /* 0x0000001c0c20723c */ /* 0x050ff000000018ff */
[C---:B-----5:R-:W-:Y:S08]  /*f710*/  HMMA.16816.F32 R24, R12.reuse, R20, RZ ;  /* 0x000000140c18723c */ /* 0x060ff000000018ff */
[C---:B------:R-:W-:Y:S08]  /*f720*/  HMMA.16816.F32 R104, R12.reuse, R106, RZ ;  /* 0x0000006a0c68723c */ /* 0x040ff000000018ff */
[C---:B------:R-:W-:Y:S08]  /*f730*/  HMMA.16816.F32 R28, R12.reuse, R30, RZ ;  /* 0x0000001e0c1c723c */ /* 0x040ff000000018ff */
[C---:B------:R-:W-:Y:S08]  /*f740*/  HMMA.16816.F32 R20, R12.reuse, R22, RZ ;  /* 0x000000160c14723c */ /* 0x040ff000000018ff */
[C---:B--2---:R-:W-:Y:S08]  /*f750*/  HMMA.16816.F32 R16, R12.reuse, R4, RZ ;  /* 0x000000040c10723c */ /* 0x044ff000000018ff */
        /* <DEDUP_REMOVED lines=31> */
[C---:B--2---:R-:W-:Y:S08]  /*f950*/  HMMA.16816.F32 R32, R116.reuse, R4, R32 ;  /* 0x000000047420723c */ /* 0x044ff00000001820 */
[C---:B------:R-:W-:Y:S01]  /*f960*/  HMMA.16816.F32 R28, R116.reuse, R6, R28 ;  /* 0x00000006741c723c */ /* 0x040fe2000000181c */
[----:B------:R-:W2:Y:S07]  /*f970*/  LDSM.16.M88.4 R4, [R146+UR5+0x6800] ;  /* 0x006800059204783b */ /* 0x000eae0008000200 */
[C---:B-1----:R-:W-:Y:S08]  /*f980*/  HMMA.16816.F32 R24, R116.reuse, R128, R24 ;  /* 0x000000807418723c */ /* 0x042ff00000001818 */
[C---:B------:R-:W-:Y:S01]  /*f990*/  HMMA.16816.F32 R20, R116.reuse, R130, R20 ;  /* 0x000000827414723c */ /* 0x040fe20000001814 */
[----:B------:R-:W1:Y:S07]  /*f9a0*/  LDSM.16.M88.4 R128, [R146+UR5+0x7800] ;  /* 0x007800059280783b */ /* 0x000e6e0008000200 */
        /* <DEDUP_REMOVED lines=9> */
[----:B------:R-:W2:Y:S07]  /*fa40*/  LDSM.16.M88.4 R4, [R145+0x2000] ;  /* 0x002000009104783b */ /* 0x000eae0000000200 */
[C---:B------:R-:W-:Y:S08]  /*fa50*/  HMMA.16816.F32 R24, R124.reuse, R8, R24 ;  /* 0x000000087c18723c */ /* 0x040ff00000001818 */
[C---:B------:R-:W-:Y:S01]  /*fa60*/  HMMA.16816.F32 R20, R124.reuse, R10, R20 ;  /* 0x0000000a7c14723c */ /* 0x040fe20000001814 */
[----:B------:R-:W3:Y:S07]  /*fa70*/  LDSM.16.M88.4 R8, [R141+0x7800] ;  /* 0x007800008d08783b */ /* 0x000eee0000000200 */
[C---:B-1----:R-:W-:Y:S08]  /*fa80*/  HMMA.16816.F32 R16, R124.reuse, R128, R16 ;  /* 0x000000807c10723c */ /* 0x042ff00000001810 */
[----:B------:R-:W-:Y:S01]  /*fa90*/  HMMA.16816.F32 R12, R124, R130, R12 ;  /* 0x000000827c0c723c */ /* 0x000fe2000000180c */
[----:B------:R-:W-:Y:S04]  /*faa0*/  LDSM.16.M88.4 R128, [R144+0x2000] ;  /* 0x002000009080783b */ /* 0x000fe80000000200 */
[----:B------:R-:W1:Y:S03]  /*fab0*/  LDSM.16.M88.4 R124, [R140+0x6000] ;  /* 0x006000008c7c783b */ /* 0x000e660000000200 */
[C---:B--2---:R-:W-:Y:S08]  /*fac0*/  HMMA.16816.F32 R108, R4.reuse, R120, R108 ;  /* 0x00000078046c723c */ /* 0x044ff0000000186c */
        /* <DEDUP_REMOVED lines=11> */
[----:B------:R-:W3:Y:S03]  /*fb80*/  LDSM.16.M88.4 R4, [R139+0x6000] ;  /* 0x006000008b04783b */ /* 0x000ee60000000200 */
[C---:B-1----:R-:W-:Y:S08]  /*fb90*/  HMMA.16816.F32 R108, R128.reuse, R124, R108 ;  /* 0x0000007c806c723c */ /* 0x042ff0000000186c */
[C---:B------:R-:W-:Y:S08]  /*fba0*/  HMMA.16816.F32 R104, R128.reuse, R126, R104 ;  /* 0x0000007e8068723c */ /* 0x040ff00000001868 */
[C---:B--2---:R-:W-:Y:S08]  /*fbb0*/  HMMA.16816.F32 R24, R128.reuse, R116, R24 ;  /* 0x000000748018723c */ /* 0x044ff00000001818 */
        /* <DEDUP_REMOVED lines=16> */
[----:B------:R-:W-:Y:S02]  /*fcc0*/  FSEL R110, R110, -INF , !P5 ;  /* 0xff8000006e6e7808 */ /* 0x000fe40006800000 */
[----:B------:R-:W-:-:S02]  /*fcd0*/  ISETP.GE.AND P3, PT, R7, R2, PT ;  /* 0x000000020700720c */ /* 0x000fc40003f66270 */
[C---:B------:R-:W-:Y:S01]  /*fce0*/  HMMA.16816.F32 R32, R128.reuse, R120, R32 ;  /* 0x000000788020723c */ /* 0x040fe20000001820 */
[----:B------:R-:W-:Y:S02]  /*fcf0*/  ISETP.GE.AND P6, PT, R7, R102, PT ;  /* 0x000000660700720c */ /* 0x000fe40003fc6270 */
[----:B------:R-:W-:Y:S02]  /*fd00*/  ISETP.GE.AND P5, PT, R5, R2, PT ;  /* 0x000000020500720c */ /* 0x000fe40003fa6270 */
[----:B------:R-:W-:Y:S01]  /*fd10*/  FSEL R108, R111, -INF , !P1 ;  /* 0xff8000006f6c7808 */ /* 0x000fe20004800000 */
[----:B------:R-:W-:Y:S01]  /*fd20*/  VIADD R111, R0, 0xffffff99 ;  /* 0xffffff99006f7836 */ /* 0x000fe20000000000 */
[----:B------:R-:W-:Y:S01]  /*fd30*/  FSEL R127, R104, -INF , !P4 ;  /* 0xff800000687f7808 */ /* 0x000fe20006000000 */
[----:B------:R-:W-:Y:S01]  /*fd40*/  HMMA.16816.F32 R28, R128, R122, R28 ;  /* 0x0000007a801c723c */ /* 0x000fe2000000181c */
[----:B------:R-:W-:Y:S02]  /*fd50*/  FSEL R129, R109, -INF , !P2 ;  /* 0xff8000006d817808 */ /* 0x000fe40005000000 */
[----:B------:R-:W-:-:S02]  /*fd60*/  ISETP.GE.AND P2, PT, R5, R102, PT ;  /* 0x000000660500720c */ /* 0x000fc40003f46270 */
[----:B------:R-:W3:Y:S01]  /*fd70*/  LDSM.16.M88.4 R4, [R139+0x7800] ;  /* 0x007800008b04783b */ /* 0x000ee20000000200 */
[----:B------:R-:W-:Y:S01]  /*fd80*/  ISETP.GE.AND P1, PT, R103, R2, PT ;  /* 0x000000026700720c */ /* 0x000fe20003f26270 */
[----:B------:R-:W-:-:S04]  /*fd90*/  DEPBAR.LE SB0, 0x0 ;  /* 0x000080000000791a */ /* 0x000fc80000000000 */
[----:B------:R-:W-:Y:S01]  /*fda0*/  ISETP.GE.AND P4, PT, R103, R102, PT ;  /* 0x000000666700720c */ /* 0x000fe20003f86270 */
[C---:B-1----:R-:W-:Y:S01]  /*fdb0*/  HMMA.16816.F32 R32, R8.reuse, R116, R32 ;  /* 0x000000740820723c */ /* 0x042fe20000001820 */
[----:B------:R-:W-:Y:S01]  /*fdc0*/  VIADD R103, R0, 0xffffff98 ;  /* 0xffffff9800677836 */ /* 0x000fe20000000000 */
[----:B------:R-:W-:Y:S02]  /*fdd0*/  FSEL R128, R106, -INF , !P0 ;  /* 0xff8000006a807808 */ /* 0x000fe40004000000 */
[----:B------:R-:W-:Y:S01]  /*fde0*/  FSEL R131, R105, -INF , !P3 ;  /* 0xff80000069837808 */ /* 0x000fe20005800000 */
[----:B------:R-:W-:Y:S01]  /*fdf0*/  VIADD R105, R0, 0xffffffa1 ;  /* 0xffffffa100697836 */ /* 0x000fe20000000000 */
[----:B------:R-:W-:Y:S02]  /*fe00*/  ISETP.GE.AND P0, PT, R103, R2, PT ;  /* 0x000000026700720c */ /* 0x000fe40003f06270 */
[----:B------:R-:W-:Y:S01]  /*fe10*/  HMMA.16816.F32 R28, R8, R118, R28 ;  /* 0x00000076081c723c */ /* 0x000fe2000000181c */
[----:B------:R-:W-:-:S02]  /*fe20*/  FSEL R130, R107, -INF , !P6 ;  /* 0xff8000006b827808 */ /* 0x000fc40007000000 */
[----:B------:R-:W-:Y:S01]  /*fe30*/  ISETP.GE.AND P6, PT, R111, R2, PT ;  /* 0x000000026f00720c */ /* 0x000fe20003fc6270 */
[----:B------:R-:W-:Y:S01]  /*fe40*/  BAR.SYNC.DEFER_BLOCKING 0x0 ;  /* 0x0000000000007b1d */ /* 0x000fe20000010000 */
[-C--:B------:R-:W-:Y:S01]  /*fe50*/  ISETP.GE.AND P3, PT, R103, R102.reuse, PT ;  /* 0x000000666700720c */ /* 0x080fe20003f66270 */
[----:B------:R-:W-:Y:S02]  /*fe60*/  VIADD R103, R0, 0xffffffa0 ;  /* 0xffffffa000677836 */ /* 0x000fe40000000000 */
[----:B--2---:R-:W-:Y:S03]  /*fe70*/  HMMA.16816.F32 R24, R8, R112, R24 ;  /* 0x000000700818723c */ /* 0x004fe60000001818 */
[----:B------:R-:W-:Y:S02]  /*fe80*/  FSEL R109, R32, -INF , !P5 ;  /* 0xff800000206d7808 */ /* 0x000fe40006800000 */
[----:B------:R-:W-:-:S02]  /*fe90*/  ISETP.GE.AND P5, PT, R111, R102, PT ;  /* 0x000000666f00720c */ /* 0x000fc40003fa6270 */
[----:B------:R-:W-:Y:S01]  /*fea0*/  FSEL R112, R35, -INF , !P4 ;  /* 0xff80000023707808 */ /* 0x000fe20006000000 */
[C---:B------:R-:W-:Y:S01]  /*feb0*/  HMMA.16816.F32 R20, R8.reuse, R114, R20 ;  /* 0x000000720814723c */ /* 0x040fe20000001814 */
[----:B------:R-:W-:Y:S01]  /*fec0*/  VIADD R35, R0, 0xffffffa8 ;  /* 0xffffffa800237836 */ /* 0x000fe20000000000 */
[----:B------:R-:W-:Y:S02]  /*fed0*/  FSEL R124, R34, -INF , !P2 ;  /* 0xff800000227c7808 */ /* 0x000fe40005000000 */
[----:B------:R-:W-:Y:S02]  /*fee0*/  FSEL R111, R28, -INF , !P0 ;  /* 0xff8000001c6f7808 */ /* 0x000fe40004000000 */
[----:B------:R-:W-:Y:S02]  /*fef0*/  ISETP.GE.AND P0, PT, R105, R102, PT ;  /* 0x000000666900720c */ /* 0x000fe40003f06270 */
[----:B------:R-:W-:Y:S01]  /*ff00*/  FSEL R126, R30, -INF , !P3 ;  /* 0xff8000001e7e7808 */ /* 0x000fe20005800000 */
[----:B---3--:R-:W-:Y:S01]  /*ff10*/  HMMA.16816.F32 R16, R8, R4, R16 ;  /* 0x000000040810723c */ /* 0x008fe20000001810 */
[----:B------:R-:W-:Y:S01]  /*ff20*/  VIADD R5, R0, 0xffffffb1 ;  /* 0xffffffb100057836 */ /* 0x000fe20000000000 */
[----:B------:R-:W-:-:S02]  /*ff30*/  FSEL R118, R27, -INF , !P0 ;  /* 0xff8000001b767808 */ /* 0x000fc40004000000 */
[----:B------:R-:W-:Y:S01]  /*ff40*/  FSEL R113, R33, -INF , !P1 ;  /* 0xff80000021717808 */ /* 0x000fe20004800000 */
[C---:B------:R-:W-:Y:S01]  /*ff50*/  VIADD R33, R0.reuse, 0xffffffa9 ;  /* 0xffffffa900217836 */ /* 0x040fe20000000000 */
[-C--:B------:R-:W-:Y:S02]  /*ff60*/  ISETP.GE.AND P0, PT, R5, R2.reuse, PT ;  /* 0x000000020500720c */ /* 0x080fe40003f06270 */
[----:B------:R-:W-:Y:S01]  /*ff70*/  HMMA.16816.F32 R12, R8, R6, R12 ;  /* 0x00000006080c723c */ /* 0x000fe2000000180c */
[-C--:B------:R-:W-:Y:S01]  /*ff80*/  ISETP.GE.AND P3, PT, R35, R2.reuse, PT ;  /* 0x000000022300720c */ /* 0x080fe20003f66270 */
[C---:B------:R-:W-:Y:S01]  /*ff90*/  VIADD R7, R0.reuse, 0xffffffb8 ;  /* 0xffffffb800077836 */ /* 0x040fe20000000000 */
[----:B------:R-:W-:Y:S01]  /*ffa0*/  FSEL R115, R29, -INF , !P6 ;  /* 0xff8000001d737808 */ /* 0x000fe20007000000 */
[----:B------:R-:W-:Y:S01]  /*ffb0*/  VIADD R29, R0, 0xffffffb0 ;  /* 0xffffffb0001d7836 */ /* 0x000fe20000000000 */
[C---:B------:R-:W-:Y:S02]  /*ffc0*/  ISETP.GE.AND P2, PT, R103.reuse, R2, PT ;  /* 0x000000026700720c */ /* 0x040fe40003f46270 */
[----:B------:R-:W-:-:S02]  /*ffd0*/  ISETP.GE.AND P1, PT, R103, R102, PT ;  /* 0x000000666700720c */ /* 0x000fc40003f26270 */
[----:B------:R-:W-:Y:S02]  /*ffe0*/  FSEL R119, R20, -INF , !P3 ;  /* 0xff80000014777808 */ /* 0x000fe40005800000 */
[----:B------:R-:W-:Y:S02]  /*fff0*/  FSEL R107, R17, -INF , !P0 ;  /* 0xff800000116b7808 */ /* 0x000fe40004000000 */
[----:B------:R-:W-:Y:S02]  /*10000*/  ISETP.GE.AND P0, PT, R101, 0x3, PT ;  /* 0x000000036500780c */ /* 0x000fe40003f06270 */
[----:B------:R-:W-:Y:S02]  /*10010*/  FSEL R114, R31, -INF , !P5 ;  /* 0xff8000001f727808 */ /* 0x000fe40006800000 */
[----:B------:R-:W-:Y:S02]  /*10020*/  FSEL R117, R24, -INF , !P2 ;  /* 0xff80000018757808 */ /* 0x000fe40005000000 */
[----:B------:R-:W-:-:S02]  /*10030*/  FSEL R116, R26, -INF , !P1 ;  /* 0xff8000001a747808 */ /* 0x000fc40004800000 */
[----:B------:R-:W-:Y:S01]  /*10040*/  ISETP.GE.AND P3, PT, R5, R102, PT ;  /* 0x000000660500720c */ /* 0x000fe20003f66270 */
[----:B------:R-:W-:Y:S01]  /*10050*/  VIADD R5, R0, 0xffffffb9 ;  /* 0xffffffb900057836 */ /* 0x000fe20000000000 */
[----:B------:R-:W-:Y:S02]  /*10060*/  ISETP.GE.AND P4, PT, R105, R2, PT ;  /* 0x000000026900720c */ /* 0x000fe40003f86270 */
[----:B------:R-:W-:Y:S02]  /*10070*/  ISETP.GE.AND P6, PT, R35, R102, PT ;  /* 0x000000662300720c */ /* 0x000fe40003fc6270 */
[C---:B------:R-:W-:Y:S02]  /*10080*/  ISETP.GE.AND P5, PT, R33.reuse, R2, PT ;  /* 0x000000022100720c */ /* 0x040fe40003fa6270 */
[----:B------:R-:W-:Y:S02]  /*10090*/  ISETP.GE.AND P2, PT, R33, R102, PT ;  /* 0x000000662100720c */ /* 0x000fe40003f46270 */
[----:B------:R-:W-:-:S02]  /*100a0*/  ISETP.GE.AND P1, PT, R29, R2, PT ;  /* 0x000000021d00720c */ /* 0x000fc40003f26270 */
[----:B------:R-:W-:Y:S02]  /*100b0*/  FSEL R121, R25, -INF , !P4 ;  /* 0xff80000019797808 */ /* 0x000fe40006000000 */
[----:B------:R-:W-:Y:S02]  /*100c0*/  FSEL R120, R22, -INF , !P6 ;  /* 0xff80000016787808 */ /* 0x000fe40007000000 */
[----:B------:R-:W-:Y:S02]  /*100d0*/  FSEL R123, R21, -INF , !P5 ;  /* 0xff800000157b7808 */ /* 0x000fe40006800000 */
[----:B------:R-:W-:Y:S02]  /*100e0*/  FSEL R122, R23, -INF , !P2 ;  /* 0xff800000177a7808 */ /* 0x000fe40005000000 */
[----:B------:R-:W-:Y:S02]  /*100f0*/  FSEL R105, R16, -INF , !P1 ;  /* 0xff80000010697808 */ /* 0x000fe40004800000 */
[----:B------:R-:W-:-:S02]  /*10100*/  ISETP.GE.AND P4, PT, R29, R102, PT ;  /* 0x000000661d00720c */ /* 0x000fc40003f86270 */
        /* <DEDUP_REMOVED lines=75> */
.L_x_5867:
        /* <DEDUP_REMOVED lines=8> */
.L_x_5868:
        /* <DEDUP_REMOVED lines=20> */
[----:B------:R-:W0:Y:S02]  /*10780*/  LDGDEPBAR ;  /* 0x00000000000079af */ /* 0x000e240000000000 */
.L_x_5866:
[----:B------:R-:W-:Y:S01]  /*10790*/  FMNMX3.FTZ R0, R100, R125, R129, !PT ;  /* 0x0000007d64007276 */ /* 0x000fe20007810081 */
[----:B------:R-:W-:Y:S01]  /*107a0*/  LDSM.16.MT88.4 R12, [R142+0x8000] ;  /* 0x008000008e0c783b */ /* 0x000fe20000004200 */
[----:B--2---:R-:W-:Y:S02]  /*107b0*/  FMNMX3.FTZ R5, R3, R110, R108, !PT ;  /* 0x0000006e03057276 */ /* 0x004fe4000781006c */
        /* <DEDUP_REMOVED lines=71> */
[----:B------:R-:W-:Y:S01]  /*10c30*/  MUFU.EX2 R32, R32 ;  /* 0x0000002000207308 */ /* 0x000fe20000000800 */
[----:B------:R-:W-:Y:S01]  /*10c40*/  FFMA.FTZ R105, R103, UR4, -R106 ;  /* 0x0000000467697c23 */ /* 0x000fe2000801086a */
[----:B--2---:R-:W-:-:S02]  /*10c50*/  F2FP.F16.F32.PACK_AB R6, R2, R29 ;  /* 0x0000001d0206723e */ /* 0x004fc400000000ff */
        /* <DEDUP_REMOVED lines=73> */
[----:B------:R-:W-:Y:S01]  /*110f0*/  MUFU.EX2 R108, R108 ;  /* 0x0000006c006c7308 */ /* 0x000fe20000000800 */
[-C--:B------:R-:W-:Y:S01]  /*11100*/  FMUL.FTZ R92, R92, R100.reuse ;  /* 0x000000645c5c7220 */ /* 0x080fe20000410000 */
[-C--:B------:R-:W-:Y:S01]  /*11110*/  FMUL.FTZ R93, R93, R100.reuse ;  /* 0x000000645d5d7220 */ /* 0x080fe20000410000 */
[C---:B------:R-:W-:Y:S01]  /*11120*/  HMMA.16816.F32 R60, R4.reuse, R14, R60 ;  /* 0x0000000e043c723c */ /* 0x040fe2000000183c */
[----:B------:R-:W1:Y:S01]  /*11130*/  LDSM.16.MT88.4 R12, [R137+0xa000] ;  /* 0x00a00000890c783b */ /* 0x000e620000004200 */
[----:B------:R-:W-:Y:S01]  /*11140*/  MUFU.EX2 R111, R111 ;  /* 0x0000006f006f7308 */ /* 0x000fe20000000800 */
[-C--:B------:R-:W-:Y:S01]  /*11150*/  FMUL.FTZ R94, R94, R35.reuse ;  /* 0x000000235e5e7220 */ /* 0x080fe20000410000 */
[-C--:B------:R-:W-:Y:S01]  /*11160*/  FMUL.FTZ R95, R95, R35.reuse ;  /* 0x000000235f5f7220 */ /* 0x080fe20000410000 */
[-C--:B------:R-:W-:Y:S01]  /*11170*/  FMUL.FTZ R88, R88, R100.reuse ;  /* 0x0000006458587220 */ /* 0x080fe20000410000 */
[----:B------:R-:W-:Y:S01]  /*11180*/  MUFU.EX2 R115, R115 ;  /* 0x0000007300737308 */ /* 0x000fe20000000800 */
[-C--:B------:R-:W-:Y:S01]  /*11190*/  FMUL.FTZ R89, R89, R100.reuse ;  /* 0x0000006459597220 */ /* 0x080fe20000410000 */
[C---:B---3--:R-:W-:Y:S01]  /*111a0*/  HMMA.16816.F32 R64, R4.reuse, R8, R64 ;  /* 0x000000080440723c */ /* 0x048fe20000001840 */
[-C--:B------:R-:W-:Y:S01]  /*111b0*/  FMUL.FTZ R90, R90, R35.reuse ;  /* 0x000000235a5a7220 */ /* 0x080fe20000410000 */
[----:B------:R-:W3:Y:S01]  /*111c0*/  MUFU.EX2 R112, R112 ;  /* 0x0000007000707308 */ /* 0x000ee20000000800 */
[-C--:B------:R-:W-:Y:S01]  /*111d0*/  FMUL.FTZ R91, R91, R35.reuse ;  /* 0x000000235b5b7220 */ /* 0x080fe20000410000 */
[----:B------:R-:W-:Y:S01]  /*111e0*/  FFMA.FTZ R167, R167, R100, R34 ;  /* 0x00000064a7a77223 */ /* 0x000fe20000010022 */
[----:B------:R-:W-:Y:S01]  /*111f0*/  FFMA.FTZ R33, R166, R35, R33 ;  /* 0x00000023a6217223 */ /* 0x000fe20000010021 */
[----:B------:R5:W-:Y:S01]  /*11200*/  MUFU.EX2 R114, R126 ;  /* 0x0000007e00727308 */ /* 0x000be20000000800 */
[----:B------:R-:W-:Y:S01]  /*11210*/  MOV R100, R31 ;  /* 0x0000001f00647202 */ /* 0x000fe20000000f00 */
[----:B------:R-:W-:Y:S01]  /*11220*/  HMMA.16816.F32 R68, R4, R10, R68 ;  /* 0x0000000a0444723c */ /* 0x000fe20000001844 */
[----:B------:R-:W2:Y:S01]  /*11230*/  LDSM.16.MT88.4 R8, [R136+0xa000] ;  /* 0x00a000008808783b */ /* 0x000ea20000004200 */
[----:B------:R-:W3:Y:S01]  /*11240*/  MUFU.EX2 R113, R113 ;  /* 0x0000007100717308 */ /* 0x000ee20000000800 */
[----:B------:R-:W-:Y:S01]  /*11250*/  FADD.FTZ R28, R28, R167 ;  /* 0x000000a71c1c7221 */ /* 0x000fe20000010000 */
[----:B------:R-:W-:-:S02]  /*11260*/  FADD.FTZ R33, R0, R33 ;  /* 0x0000002100217221 */ /* 0x000fc40000010000 */
[----:B------:R-:W-:Y:S01]  /*11270*/  MUFU.EX2 R117, R117 ;  /* 0x0000007500757308 */ /* 0x000fe20000000800 */
[----:B------:R-:W-:Y:S01]  /*11280*/  FADD.FTZ R29, R29, R28 ;  /* 0x0000001c1d1d7221 */ /* 0x000fe20000010000 */
[C---:B----4-:R-:W-:Y:S01]  /*11290*/  HMMA.16816.F32 R72, R4.reuse, R16, R72 ;  /* 0x000000100448723c */ /* 0x050fe20000001848 */
[----:B------:R-:W-:Y:S01]  /*112a0*/  FADD.FTZ R32, R32, R33 ;  /* 0x0000002120207221 */ /* 0x000fe20000010000 */
[----:B------:R-:W4:Y:S01]  /*112b0*/  MUFU.EX2 R124, R124 ;  /* 0x0000007c007c7308 */ /* 0x000f220000000800 */
[----:B------:R-:W-:Y:S01]  /*112c0*/  FADD.FTZ R29, R2, R29 ;  /* 0x0000001d021d7221 */ /* 0x000fe20000010000 */
[----:B-----5:R-:W-:Y:S01]  /*112d0*/  FFMA.FTZ R126, R27, UR4, -R106 ;  /* 0x000000041b7e7c23 */ /* 0x020fe2000801086a */
[----:B------:R-:W-:Y:S01]  /*112e0*/  FFMA.FTZ R27, R102, UR4, -R25 ;  /* 0x00000004661b7c23 */ /* 0x000fe20008010819 */
[----:B------:R-:W-:Y:S01]  /*112f0*/  MUFU.EX2 R119, R119 ;  /* 0x0000007700777308 */ /* 0x000fe20000000800 */
[----:B------:R-:W-:Y:S01]  /*11300*/  FADD.FTZ R32, R3, R32 ;  /* 0x0000002003207221 */ /* 0x000fe20000010000 */
[----:B------:R-:W-:Y:S01]  /*11310*/  HMMA.16816.F32 R76, R4, R18, R76 ;  /* 0x00000012044c723c */ /* 0x000fe2000000184c */
[----:B------:R-:W-:Y:S01]  /*11320*/  LDSM.16.MT88.4 R16, [R137+0x8800] ;  /* 0x008800008910783b */ /* 0x000fe20000004200 */
[----:B------:R5:W-:Y:S01]  /*11330*/  MUFU.EX2 R116, R125 ;  /* 0x0000007d00747308 */ /* 0x000be20000000800 */
[----:B------:R-:W-:-:S03]  /*11340*/  MOV R3, R30 ;  /* 0x0000001e00037202 */ /* 0x000fc60000000f00 */
[----:B------:R-:W-:Y:S02]  /*11350*/  MUFU.EX2 R123, R123 ;  /* 0x0000007b007b7308 */ /* 0x000fe40000000800 */
[C---:B-1----:R-:W-:Y:S02]  /*11360*/  HMMA.16816.F32 R80, R4.reuse, R12, R80 ;  /* 0x0000000c0450723c */ /* 0x042fe40000001850 */
[----:B------:R-:W1:Y:S04]  /*11370*/  MUFU.EX2 R118, R118 ;  /* 0x0000007600767308 */ /* 0x000e680000000800 */
[----:B------:R-:W-:Y:S01]  /*11380*/  MUFU.EX2 R120, R120 ;  /* 0x0000007800787308 */ /* 0x000fe20000000800 */
[----:B-----5:R-:W-:Y:S01]  /*11390*/  FFMA.FTZ R125, R24, UR4, -R25 ;  /* 0x00000004187d7c23 */ /* 0x020fe20008010819 */
[C---:B------:R-:W-:Y:S01]  /*113a0*/  HMMA.16816.F32 R84, R4.reuse, R14, R84 ;  /* 0x0000000e0454723c */ /* 0x040fe20000001854 */
[----:B------:R-:W5:Y:S01]  /*113b0*/  LDSM.16.MT88.4 R12, [R138+0x8800] ;  /* 0x008800008a0c783b */ /* 0x000f620000004200 */
[----:B------:R-:W1:Y:S04]  /*113c0*/  MUFU.EX2 R121, R121 ;  /* 0x0000007900797308 */ /* 0x000e680000000800 */
[----:B------:R-:W-:Y:S02]  /*113d0*/  MUFU.EX2 R122, R122 ;  /* 0x0000007a007a7308 */ /* 0x000fe40000000800 */
[C---:B--2---:R-:W-:Y:S02]  /*113e0*/  HMMA.16816.F32 R92, R4.reuse, R8, R92 ;  /* 0x00000008045c723c */ /* 0x044fe4000000185c */
[----:B------:R-:W-:Y:S04]  /*113f0*/  MUFU.EX2 R105, R105 ;  /* 0x0000006900697308 */ /* 0x000fe80000000800 */
[----:B------:R-:W-:Y:S02]  /*11400*/  MUFU.EX2 R102, R126 ;  /* 0x0000007e00667308 */ /* 0x000fe40000000800 */
[----:B------:R-:W-:Y:S01]  /*11410*/  HMMA.16816.F32 R88, R4, R10, R88 ;  /* 0x0000000a0458723c */ /* 0x000fe20000001858 */
[----:B------:R-:W-:Y:S01]  /*11420*/  F2FP.F16.F32.PACK_AB R4, R109, R110 ;  /* 0x0000006e6d04723e */ /* 0x000fe200000000ff */
[----:B------:R-:W2:Y:S01]  /*11430*/  LDSM.16.MT88.4 R8, [R136+0x8800] ;  /* 0x008800008808783b */ /* 0x000ea20000004200 */
[----:B---3--:R-:W-:Y:S01]  /*11440*/  F2FP.F16.F32.PACK_AB R5, R112, R115 ;  /* 0x000000737005723e */ /* 0x008fe200000000ff */
[----:B------:R-:W-:Y:S01]  /*11450*/  MUFU.EX2 R125, R125 ;  /* 0x0000007d007d7308 */ /* 0x000fe20000000800 */
        /* <DEDUP_REMOVED lines=9> */
[----:B------:R-:W-:Y:S01]  /*114f0*/  FADD.FTZ R108, R111, R108 ;  /* 0x0000006c6f6c7221 */ /* 0x000fe20000010000 */
[----:B------:R-:W-:Y:S02]  /*11500*/  FADD.FTZ R114, R113, R114 ;  /* 0x0000007271727221 */ /* 0x000fe40000010000 */
[C---:B------:R-:W-:Y:S01]  /*11510*/  HMMA.16816.F32 R36, R4.reuse, R22, R36 ;  /* 0x000000160424723c */ /* 0x040fe20000001824 */
[----:B------:R-:W3:Y:S07]  /*11520*/  LDSM.16.MT88.4 R20, [R142+0xa800] ;  /* 0x00a800008e14783b */ /* 0x000eee0000004200 */
[C---:B-----5:R-:W-:Y:S08]  /*11530*/  HMMA.16816.F32 R40, R4.reuse, R12, R40 ;  /* 0x0000000c0428723c */ /* 0x060ff00000001828 */
[C---:B------:R-:W-:Y:S01]  /*11540*/  HMMA.16816.F32 R44, R4.reuse, R14, R44 ;  /* 0x0000000e042c723c */ /* 0x040fe2000000182c */
[----:B------:R-:W5:Y:S07]  /*11550*/  LDSM.16.MT88.4 R12, [R138+0xa800] ;  /* 0x00a800008a0c783b */ /* 0x000f6e0000004200 */
        /* <DEDUP_REMOVED lines=32> */
[----:B------:R-:W1:Y:S07]  /*11760*/  LDSM.16.MT88.4 R20, [R136+0x9000] ;  /* 0x009000008814783b */ /* 0x000e6e0000004200 */
[C---:B-----5:R-:W-:Y:S08]  /*11770*/  HMMA.16816.F32 R40, R4.reuse, R12, R40 ;  /* 0x0000000c0428723c */ /* 0x060ff00000001828 */
[C---:B------:R-:W-:Y:S01]  /*11780*/  HMMA.16816.F32 R44, R4.reuse, R14, R44 ;  /* 0x0000000e042c723c */ /* 0x040fe2000000182c */
[----:B------:R-:W3:Y:S07]  /*11790*/  LDSM.16.MT88.4 R12, [R138+0xb000] ;  /* 0x00b000008a0c783b */ /* 0x000eee0000004200 */
[C---:B----4-:R-:W-:Y:S08]  /*117a0*/  HMMA.16816.F32 R48, R4.reuse, R16, R48 ;  /* 0x000000100430723c */ /* 0x050ff00000001830 */
[C---:B------:R-:W-:Y:S01]  /*117b0*/  HMMA.16816.F32 R52, R4.reuse, R18, R52 ;  /* 0x000000120434723c */ /* 0x040fe20000001834 */
[----:B------:R-:W4:Y:S07]  /*117c0*/  LDSM.16.MT88.4 R16, [R137+0xb000] ;  /* 0x00b000008910783b */ /* 0x000f2e0000004200 */
[C---:B--2---:R-:W-:Y:S08]  /*117d0*/  HMMA.16816.F32 R64, R4.reuse, R8, R64 ;  /* 0x000000080440723c */ /* 0x044ff00000001840 */
[C---:B-1----:R-:W-:Y:S08]  /*117e0*/  HMMA.16816.F32 R56, R4.reuse, R20, R56 ;  /* 0x000000140438723c */ /* 0x042ff00000001838 */
[C---:B------:R-:W-:Y:S01]  /*117f0*/  HMMA.16816.F32 R60, R4.reuse, R22, R60 ;  /* 0x00000016043c723c */ /* 0x040fe2000000183c */
[----:B------:R-:W1:Y:S07]  /*11800*/  LDSM.16.MT88.4 R20, [R136+0xb000] ;  /* 0x00b000008814783b */ /* 0x000e6e0000004200 */
[C---:B---3--:R-:W-:Y:S01]  /*11810*/  HMMA.16816.F32 R72, R4.reuse, R12, R72 ;  /* 0x0000000c0448723c */ /* 0x048fe20000001848 */
[----:B------:R-:W-:Y:S01]  /*11820*/  FFMA.FTZ R12, R107, UR4, -R106 ;  /* 0x000000046b0c7c23 */ /* 0x000fe2000801086a */
[--C-:B------:R-:W-:Y:S01]  /*11830*/  FFMA.FTZ R107, R104, UR4, -R25.reuse ;  /* 0x00000004686b7c23 */ /* 0x100fe20008010819 */
[----:B------:R-:W-:Y:S01]  /*11840*/  FFMA.FTZ R106, R26, UR4, -R25 ;  /* 0x000000041a6a7c23 */ /* 0x000fe20008010819 */
[----:B------:R2:W-:Y:S04]  /*11850*/  MUFU.EX2 R104, R27 ;  /* 0x0000001b00687308 */ /* 0x0005e80000000800 */
[C---:B------:R-:W-:Y:S01]  /*11860*/  HMMA.16816.F32 R68, R4.reuse, R10, R68 ;  /* 0x0000000a0444723c */ /* 0x040fe20000001844 */
[----:B------:R3:W5:Y:S01]  /*11870*/  MUFU.EX2 R103, R12 ;  /* 0x0000000c00677308 */ /* 0x0007620000000800 */
[----:B------:R-:W5:Y:S03]  /*11880*/  LDSM.16.MT88.4 R8, [R142+0x9800] ;  /* 0x009800008e08783b */ /* 0x000f660000004200 */
[----:B------:R-:W5:Y:S03]  /*11890*/  MUFU.EX2 R107, R107 ;  /* 0x0000006b006b7308 */ /* 0x000f660000000800 */
[C---:B------:R-:W-:Y:S01]  /*118a0*/  HMMA.16816.F32 R76, R4.reuse, R14, R76 ;  /* 0x0000000e044c723c */ /* 0x040fe2000000184c */
[----:B------:R-:W5:Y:S01]  /*118b0*/  MUFU.EX2 R106, R106 ;  /* 0x0000006a006a7308 */ /* 0x000f620000000800 */
[----:B--2---:R-:W-:Y:S04]  /*118c0*/  LDSM.16.MT88.4 R24, [R137+0x9800] ;  /* 0x009800008918783b */ /* 0x004fe80000004200 */
[----:B---3--:R-:W2:Y:S02]  /*118d0*/  LDSM.16.MT88.4 R12, [R138+0x9800] ;  /* 0x009800008a0c783b */ /* 0x008ea40000004200 */
[C---:B----4-:R-:W-:Y:S08]  /*118e0*/  HMMA.16816.F32 R80, R4.reuse, R16, R80 ;  /* 0x000000100450723c */ /* 0x050ff00000001850 */
[C---:B------:R-:W-:Y:S01]  /*118f0*/  HMMA.16816.F32 R84, R4.reuse, R18, R84 ;  /* 0x000000120454723c */ /* 0x040fe20000001854 */
[----:B------:R-:W3:Y:S07]  /*11900*/  LDSM.16.MT88.4 R16, [R142+0xb800] ;  /* 0x00b800008e10783b */ /* 0x000eee0000004200 */
[C---:B-1----:R-:W-:Y:S08]  /*11910*/  HMMA.16816.F32 R92, R4.reuse, R20, R92 ;  /* 0x00000014045c723c */ /* 0x042ff0000000185c */
[----:B------:R-:W-:Y:S01]  /*11920*/  HMMA.16816.F32 R88, R4, R22, R88 ;  /* 0x000000160458723c */ /* 0x000fe20000001858 */
[----:B-----5:R-:W-:Y:S01]  /*11930*/  F2FP.F16.F32.PACK_AB R4, R103, R122 ;  /* 0x0000007a6704723e */ /* 0x020fe200000000ff */
        /* <DEDUP_REMOVED lines=23> */
[C---:B-1----:R-:W-:Y:S08]  /*11ab0*/  HMMA.16816.F32 R56, R4.reuse, R20, R56 ;  /* 0x000000140438723c */ /* 0x042ff00000001838 */
[C---:B------:R-:W-:Y:S08]  /*11ac0*/  HMMA.16816.F32 R60, R4.reuse, R22, R60 ;  /* 0x00000016043c723c */ /* 0x040ff0000000183c */
[C---:B----4-:R-:W-:Y:S08]  /*11ad0*/  HMMA.16816.F32 R72, R4.reuse, R8, R72 ;  /* 0x000000080448723c */ /* 0x050ff00000001848 */
[C---:B------:R-:W-:Y:S08]  /*11ae0*/  HMMA.16816.F32 R76, R4.reuse, R10, R76 ;  /* 0x0000000a044c723c */ /* 0x040ff0000000184c */
[C---:B--2---:R-:W-:Y:S08]  /*11af0*/  HMMA.16816.F32 R80, R4.reuse, R12, R80 ;  /* 0x0000000c0450723c */ /* 0x044ff00000001850 */
[C---:B------:R-:W-:Y:S08]  /*11b00*/  HMMA.16816.F32 R84, R4.reuse, R14, R84 ;  /* 0x0000000e0454723c */ /* 0x040ff00000001854 */
[C---:B---3--:R-:W-:Y:S08]  /*11b10*/  HMMA.16816.F32 R92, R4.reuse, R16, R92 ;  /* 0x00000010045c723c */ /* 0x048ff0000000185c */
[----:B------:R-:W-:-:S15]  /*11b20*/  HMMA.16816.F32 R88, R4, R18, R88 ;  /* 0x000000120458723c */ /* 0x000fde0000001858 */
[----:B------:R-:W-:-:S05]  /*11b30*/  NOP ;  /* 0x0000000000007918 */ /* 0x000fca0000000000 */
.L_x_5863:
        /* <DEDUP_REMOVED lines=13> */
.L_x_5873:
        /* <DEDUP_REMOVED lines=73> */
.L_x_5870:
[C---:B------:R-:W-:Y:S01]  /*120a0*/  IMAD.SHL.U32 R3, R2.reuse, 0x20, RZ ;  /* 0x0000002002037824 */ /* 0x040fe200078e00ff */
[----:B----4-:R-:W-:Y:S01]  /*120b0*/  SHF.L.U64.HI R2, R2, 0x5, R5 ;  /* 0x0000000502027819 */ /* 0x010fe20000010205 */
[----:B------:R-:W-:Y:S01]  /*120c0*/  @!PT LDS RZ, [RZ] ;  /* 0x00000000fffff984 */ /* 0x000fe20000000800 */
[----:B------:R-:W-:Y:S01]  /*120d0*/  @!PT LDS RZ, [RZ] ;  /* 0x00000000fffff984 */ /* 0x000fe20000000800 */
[----:B------:R-:W-:Y:S01]  /*120e0*/  @!PT LDS RZ, [RZ] ;  /* 0x00000000fffff984 */ /* 0x000fe20000000800 */
[----:B------:R-:W-:Y:S03]  /*120f0*/  LDGSTS.E.BYPASS.LTC128B.128 [R163+0x8000], desc[UR6][R150.64] ;  /* 0x0800000096a37fae */ /* 0x000fe6000b981a06 */
[----:B------:R-:W-:Y:S01]  /*12100*/  IADD3 R4, P2, PT, R3, R150, RZ ;  /* 0x0000009603047210 */ /* 0x000fe20007f5e0ff */
[----:B------:R-:W-:Y:S03]  /*12110*/  LDGSTS.E.BYPASS.LTC128B.128 [R163+0xa000], desc[UR6][R150.64+0x80] ;  /* 0x0a00008096a37fae */ /* 0x000fe6000b981a06 */
[-C--:B------:R-:W-:Y:S01]  /*12120*/  IADD3 R6, P3, PT, R4, R3.reuse, RZ ;  /* 0x0000000304067210 */ /* 0x080fe20007f7e0ff */
[----:B------:R-:W-:Y:S03]  /*12130*/  IMAD.X R5, R2, 0x1, R151, P2 ;  /* 0x0000000102057824 */ /* 0x000fe600010e0697 */
[----:B------:R-:W-:Y:S01]  /*12140*/  IADD3 R12, P2, PT, R6, R3, RZ ;  /* 0x00000003060c7210 */ /* 0x000fe20007f5e0ff */
[--C-:B------:R-:W-:Y:S01]  /*12150*/  IMAD.X R7, R5, 0x1, R2.reuse, P3 ;  /* 0x0000000105077824 */ /* 0x100fe200018e0602 */
[----:B------:R-:W-:Y:S03]  /*12160*/  LDGSTS.E.BYPASS.LTC128B.128 [R163+0x8800], desc[UR6][R4.64] ;  /* 0x0880000004a37fae */ /* 0x000fe6000b981a06 */
[----:B------:R-:W-:Y:S01]  /*12170*/  IMAD.X R13, R7, 0x1, R2, P2 ;  /* 0x00000001070d7824 */ /* 0x000fe200010e0602 */
[----:B------:R-:W-:Y:S01]  /*12180*/  LDGSTS.E.BYPASS.LTC128B.128 [R163+0xa800], desc[UR6][R4.64+0x80] ;  /* 0x0a80008004a37fae */ /* 0x000fe2000b981a06 */
[----:B------:R-:W-:Y:S03]  /*12190*/  ISETP.NE.AND P2, PT, R164, 0x1, PT ;  /* 0x00000001a400780c */ /* 0x000fe60003f45270 */
        /* <DEDUP_REMOVED lines=8> */
[----:B------:R-:W0:Y:S04]  /*12220*/  LDGDEPBAR ;  /* 0x00000000000079af */ /* 0x000e280000000000 */
[----:B------:R-:W2:Y:S04]  /*12230*/  LDSM.16.M88.4 R104, [R146+UR5+0x5800] ;  /* 0x005800059268783b */ /* 0x000ea80008000200 */
[----:B------:R-:W-:Y:S04]  /*12240*/  LDSM.16.M88.4 R108, [R145] ;  /* 0x00000000916c783b */ /* 0x000fe80000000200 */
[----:B------:R-:W3:Y:S04]  /*12250*/  LDSM.16.M88.4 R112, [R141+0x4000] ;  /* 0x004000008d70783b */ /* 0x000ee80000000200 */
[----:B------:R-:W3:Y:S04]  /*12260*/  LDSM.16.M88.4 R116, [R141+0x4800] ;  /* 0x004800008d74783b */ /* 0x000ee80000000200 */
[----:B------:R-:W3:Y:S04]  /*12270*/  LDSM.16.M88.4 R120, [R141+0x5000] ;  /* 0x005000008d78783b */ /* 0x000ee80000000200 */
[----:B------:R-:W3:Y:S01]  /*12280*/  LDSM.16.M88.4 R124, [R141+0x5800] ;  /* 0x005800008d7c783b */ /* 0x000ee20000000200 */
[C---:B----4-:R-:W-:Y:S03]  /*12290*/  HMMA.16816.F32 R4, R32.reuse, R8, RZ ;  /* 0x000000082004723c */ /* 0x050fe600000018ff */
[----:B------:R-:W-:Y:S04]  /*122a0*/  LDSM.16.M88.4 R128, [R144] ;  /* 0x000000009080783b */ /* 0x000fe80000000200 */
[----:B------:R-:W4:Y:S01]  /*122b0*/  LDSM.16.M88.4 R132, [R140+0x4000] ;  /* 0x004000008c84783b */ /* 0x000f220000000200 */
[C---:B------:R-:W-:Y:S08]  /*122c0*/  HMMA.16816.F32 R8, R32.reuse, R10, RZ ;  /* 0x0000000a2008723c */ /* 0x040ff000000018ff */
[C---:B-----5:R-:W-:Y:S08]  /*122d0*/  HMMA.16816.F32 R12, R32.reuse, R16, RZ ;  /* 0x00000010200c723c */ /* 0x060ff000000018ff */
[C---:B------:R-:W-:Y:S08]  /*122e0*/  HMMA.16816.F32 R16, R32.reuse, R18, RZ ;  /* 0x000000122010723c */ /* 0x040ff000000018ff */
[C---:B-1----:R-:W-:Y:S08]  /*122f0*/  HMMA.16816.F32 R20, R32.reuse, R24, RZ ;  /* 0x000000182014723c */ /* 0x042ff000000018ff */
[C---:B------:R-:W-:Y:S08]  /*12300*/  HMMA.16816.F32 R24, R32.reuse, R26, RZ ;  /* 0x0000001a2018723c */ /* 0x040ff000000018ff */
[C---:B--2---:R-:W-:Y:S08]  /*12310*/  HMMA.16816.F32 R28, R32.reuse, R104, RZ ;  /* 0x00000068201c723c */ /* 0x044ff000000018ff */
[----:B------:R-:W-:Y:S01]  /*12320*/  HMMA.16816.F32 R32, R32, R106, RZ ;  /* 0x0000006a2020723c */ /* 0x000fe200000018ff */
[----:B------:R-:W1:Y:S07]  /*12330*/  LDSM.16.M88.4 R104, [R140+0x4800] ;  /* 0x004800008c68783b */ /* 0x000e6e0000000200 */
        /* <DEDUP_REMOVED lines=12> */
[----:B------:R-:W-:Y:S03]  /*12400*/  LDSM.16.M88.4 R124, [R139+0x5000] ;  /* 0x005000008b7c783b */ /* 0x000fe60000000200 */
[C---:B----4-:R-:W-:Y:S08]  /*12410*/  HMMA.16816.F32 R4, R128.reuse, R132, R4 ;  /* 0x000000848004723c */ /* 0x050ff00000001804 */
[C---:B------:R-:W-:Y:S01]  /*12420*/  HMMA.16816.F32 R8, R128.reuse, R134, R8 ;  /* 0x000000868008723c */ /* 0x040fe20000001808 */
[----:B------:R-:W-:Y:S07]  /*12430*/  LDSM.16.M88.4 R132, [R139+0x5800] ;  /* 0x005800008b84783b */ /* 0x000fee0000000200 */
[C---:B-1----:R-:W-:Y:S08]  /*12440*/  HMMA.16816.F32 R12, R128.reuse, R104, R12 ;  /* 0x00000068800c723c */ /* 0x042ff0000000180c */
[C---:B------:R-:W-:Y:S01]  /*12450*/  HMMA.16816.F32 R16, R128.reuse, R106, R16 ;  /* 0x0000006a8010723c */ /* 0x040fe20000001810 */
[----:B------:R-:W1:Y:S07]  /*12460*/  LDSM.16.M88.4 R104, [R143] ;  /* 0x000000008f68783b */ /* 0x000e6e0000000200 */
[C---:B--2---:R-:W-:Y:S08]  /*12470*/  HMMA.16816.F32 R20, R128.reuse, R112, R20 ;  /* 0x000000708014723c */ /* 0x044ff00000001814 */
[C---:B------:R-:W-:Y:S01]  /*12480*/  HMMA.16816.F32 R24, R128.reuse, R114, R24 ;  /* 0x000000728018723c */ /* 0x040fe20000001818 */
[----:B------:R-:W-:Y:S07]  /*12490*/  LDSM.16.M88.4 R112, [R146+UR5+0x6000] ;  /* 0x006000059270783b */ /* 0x000fee0008000200 */
[C---:B---3--:R-:W-:Y:S08]  /*124a0*/  HMMA.16816.F32 R28, R128.reuse, R108, R28 ;  /* 0x0000006c801c723c */ /* 0x048ff0000000181c */
[----:B------:R-:W-:Y:S01]  /*124b0*/  HMMA.16816.F32 R32, R128, R110, R32 ;  /* 0x0000006e8020723c */ /* 0x000fe20000001820 */
[----:B------:R-:W2:Y:S04]  /*124c0*/  LDSM.16.M88.4 R108, [R147+0x2000] ;  /* 0x00200000936c783b */ /* 0x000ea80000000200 */
[----:B------:R-:W-:Y:S03]  /*124d0*/  LDSM.16.M88.4 R128, [R141+0x6000] ;  /* 0x006000008d80783b */ /* 0x000fe60000000200 */
[C---:B-1----:R-:W-:Y:S08]  /*124e0*/  HMMA.16816.F32 R4, R104.reuse, R116, R4 ;  /* 0x000000746804723c */ /* 0x042ff00000001804 */
[C---:B------:R-:W-:Y:S01]  /*124f0*/  HMMA.16816.F32 R8, R104.reuse, R118, R8 ;  /* 0x000000766808723c */ /* 0x040fe20000001808 */
[----:B------:R-:W1:Y:S07]  /*12500*/  LDSM.16.M88.4 R116, [R146+UR5+0x6800] ;  /* 0x006800059274783b */ /* 0x000e6e0008000200 */
        /* <DEDUP_REMOVED lines=15> */
[----:B------:R-:W-:Y:S07]  /*12600*/  LDSM.16.M88.4 R116, [R144+0x2000] ;  /* 0x002000009074783b */ /* 0x000fee0000000200 */
[C---:B---3--:R-:W-:Y:S08]  /*12610*/  HMMA.16816.F32 R20, R108.reuse, R120, R20 ;  /* 0x000000786c14723c */ /* 0x048ff00000001814 */
[C---:B------:R-:W-:Y:S01]  /*12620*/  HMMA.16816.F32 R24, R108.reuse, R122, R24 ;  /* 0x0000007a6c18723c */ /* 0x040fe20000001818 */
[----:B------:R-:W-:Y:S07]  /*12630*/  LDSM.16.M88.4 R120, [R140+0x6000] ;  /* 0x006000008c78783b */ /* 0x000fee0000000200 */
[C---:B----4-:R-:W-:Y:S08]  /*12640*/  HMMA.16816.F32 R28, R108.reuse, R124, R28 ;  /* 0x0000007c6c1c723c */ /* 0x050ff0000000181c */
[----:B------:R-:W-:Y:S01]  /*12650*/  HMMA.16816.F32 R32, R108, R126, R32 ;  /* 0x0000007e6c20723c */ /* 0x000fe20000001820 */
[----:B------:R-:W1:Y:S04]  /*12660*/  LDSM.16.M88.4 R108, [R141+0x7800] ;  /* 0x007800008d6c783b */ /* 0x000e680000000200 */
[----:B------:R-:W3:Y:S03]  /*12670*/  LDSM.16.M88.4 R124, [R140+0x6800] ;  /* 0x006800008c7c783b */ /* 0x000ee60000000200 */
[C---:B-----5:R-:W-:Y:S08]  /*12680*/  HMMA.16816.F32 R4, R104.reuse, R128, R4 ;  /* 0x000000806804723c */ /* 0x060ff00000001804 */
[C---:B------:R-:W-:Y:S01]  /*12690*/  HMMA.16816.F32 R8, R104.reuse, R130, R8 ;  /* 0x000000826808723c */ /* 0x040fe20000001808 */
[----:B------:R-:W4:Y:S07]  /*126a0*/  LDSM.16.M88.4 R128, [R140+0x7000] ;  /* 0x007000008c80783b */ /* 0x000f2e0000000200 */
[C---:B------:R-:W-:Y:S08]  /*126b0*/  HMMA.16816.F32 R12, R104.reuse, R132, R12 ;  /* 0x00000084680c723c */ /* 0x040ff0000000180c */
[C---:B------:R-:W-:Y:S01]  /*126c0*/  HMMA.16816.F32 R16, R104.reuse, R134, R16 ;  /* 0x000000866810723c */ /* 0x040fe20000001810 */
[----:B------:R-:W-:Y:S07]  /*126d0*/  LDSM.16.M88.4 R132, [R139+0x7800] ;  /* 0x007800008b84783b */ /* 0x000fee0000000200 */
[C---:B--2---:R-:W-:Y:S08]  /*126e0*/  HMMA.16816.F32 R20, R104.reuse, R112, R20 ;  /* 0x000000706814723c */ /* 0x044ff00000001814 */
[C---:B------:R-:W-:Y:S01]  /*126f0*/  HMMA.16816.F32 R24, R104.reuse, R114, R24 ;  /* 0x000000726818723c */ /* 0x040fe20000001818 */
[----:B------:R-:W2:Y:S07]  /*12700*/  LDSM.16.M88.4 R112, [R140+0x7800] ;  /* 0x007800008c70783b */ /* 0x000eae0000000200 */
[C---:B-1----:R-:W-:Y:S08]  /*12710*/  HMMA.16816.F32 R28, R104.reuse, R108, R28 ;  /* 0x0000006c681c723c */ /* 0x042ff0000000181c */
[----:B------:R-:W-:Y:S01]  /*12720*/  HMMA.16816.F32 R32, R104, R110, R32 ;  /* 0x0000006e6820723c */ /* 0x000fe20000001820 */
[----:B------:R-:W-:Y:S04]  /*12730*/  LDSM.16.M88.4 R104, [R143+0x2000] ;  /* 0x002000008f68783b */ /* 0x000fe80000000200 */
[----:B------:R-:W1:Y:S03]  /*12740*/  LDSM.16.M88.4 R108, [R139+0x6000] ;  /* 0x006000008b6c783b */ /* 0x000e660000000200 */
        /* <DEDUP_REMOVED lines=10> */
[C---:B--2---:R-:W-:Y:S08]  /*127f0*/  HMMA.16816.F32 R28, R116.reuse, R112, R28 ;  /* 0x00000070741c723c */ /* 0x044ff0000000181c */
[----:B------:R-:W-:Y:S08]  /*12800*/  HMMA.16816.F32 R32, R116, R114, R32 ;  /* 0x000000727420723c */ /* 0x000ff00000001820 */
[C---:B-1----:R-:W-:Y:S08]  /*12810*/  HMMA.16816.F32 R4, R104.reuse, R108, R4 ;  /* 0x0000006c6804723c */ /* 0x042ff00000001804 */
        /* <DEDUP_REMOVED lines=81> */
.L_x_5872:
        /* <DEDUP_REMOVED lines=20> */
.L_x_5871:
        /* <DEDUP_REMOVED lines=58> */
[----:B------:R-:W-:Y:S01]  /*13210*/  LDSM.16.MT88.4 R28, [R142+0x9800] ;  /* 0x009800008e1c783b */ /* 0x000fe20000004200 */
[--C-:B------:R-:W-:Y:S01]  /*13220*/  FFMA.FTZ R173, R32, UR4, -R124.reuse ;  /* 0x0000000420ad7c23 */ /* 0x100fe2000801087c */
[--C-:B------:R-:W-:Y:S07]  /*13230*/  FFMA.FTZ R174, R34, UR4, -R125.reuse ;  /* 0x0000000422ae7c23 */ /* 0x100fee000801087d */
        /* <DEDUP_REMOVED lines=82> */
[----:B------:R-:W-:Y:S01]  /*13760*/  MUFU.EX2 R175, R175 ;  /* 0x000000af00af7308 */ /* 0x000fe20000000800 */
[----:B------:R-:W-:Y:S01]  /*13770*/  FMUL.FTZ R87, R0, R87 ;  /* 0x0000005700577220 */ /* 0x000fe20000410000 */
[--C-:B------:R-:W-:Y:S01]  /*13780*/  FFMA.FTZ R127, R13, UR4, -R124.reuse ;  /* 0x000000040d7f7c23 */ /* 0x100fe2000801087c */
[----:B------:R-:W-:Y:S01]  /*13790*/  FMUL.FTZ R13, R2, R93 ;  /* 0x0000005d020d7220 */ /* 0x000fe20000410000 */
[--C-:B------:R-:W-:Y:S01]  /*137a0*/  FFMA.FTZ R129, R14, UR4, -R125.reuse ;  /* 0x000000040e817c23 */ /* 0x100fe2000801087d */
[C---:B------:R-:W-:Y:S01]  /*137b0*/  FMUL.FTZ R14, R0.reuse, R94 ;  /* 0x0000005e000e7220 */ /* 0x040fe20000410000 */
[--C-:B------:R-:W-:Y:S01]  /*137c0*/  FFMA.FTZ R128, R15, UR4, -R125.reuse ;  /* 0x000000040f807c23 */ /* 0x100fe2000801087d */
[C---:B-1----:R-:W-:Y:S03]  /*137d0*/  HMMA.16816.F32 R56, R96.reuse, R104, R56 ;  /* 0x000000686038723c */ /* 0x042fe60000001838 */
[----:B------:R-:W1:Y:S01]  /*137e0*/  MUFU.EX2 R127, R127 ;  /* 0x0000007f007f7308 */ /* 0x000e620000000800 */
[----:B------:R-:W-:Y:S01]  /*137f0*/  FMUL.FTZ R15, R0, R95 ;  /* 0x0000005f000f7220 */ /* 0x000fe20000410000 */
[--C-:B------:R-:W-:Y:S01]  /*13800*/  FFMA.FTZ R130, R16, UR4, -R124.reuse ;  /* 0x0000000410827c23 */ /* 0x100fe2000801087c */
[----:B------:R-:W-:Y:S01]  /*13810*/  LDSM.16.MT88.4 R92, [R137+0x8800] ;  /* 0x00880000895c783b */ /* 0x000fe20000004200 */
[--C-:B------:R-:W-:Y:S01]  /*13820*/  FFMA.FTZ R131, R17, UR4, -R124.reuse ;  /* 0x0000000411837c23 */ /* 0x100fe2000801087c */
[--C-:B------:R-:W-:Y:S01]  /*13830*/  FFMA.FTZ R132, R18, UR4, -R125.reuse ;  /* 0x0000000412847c23 */ /* 0x100fe2000801087d */
[C---:B------:R-:W-:Y:S04]  /*13840*/  HMMA.16816.F32 R60, R96.reuse, R106, R60 ;  /* 0x0000006a603c723c */ /* 0x040fe8000000183c */
[----:B------:R-:W-:Y:S01]  /*13850*/  MUFU.EX2 R129, R129 ;  /* 0x0000008100817308 */ /* 0x000fe20000000800 */
[--C-:B------:R-:W-:Y:S01]  /*13860*/  FFMA.FTZ R133, R19, UR4, -R125.reuse ;  /* 0x0000000413857c23 */ /* 0x100fe2000801087d */
[C---:B------:R-:W-:Y:S01]  /*13870*/  FMUL.FTZ R16, R2.reuse, R88 ;  /* 0x0000005802107220 */ /* 0x040fe20000410000 */
[----:B------:R-:W4:Y:S07]  /*13880*/  LDSM.16.MT88.4 R104, [R137+0xa000] ;  /* 0x00a000008968783b */ /* 0x000f2e0000004200 */
[----:B------:R-:W5:Y:S01]  /*13890*/  MUFU.EX2 R128, R128 ;  /* 0x0000008000807308 */ /* 0x000f620000000800 */
[----:B-1----:R-:W-:Y:S01]  /*138a0*/  F2FP.F16.F32.PACK_AB R88, R127, R126 ;  /* 0x0000007e7f58723e */ /* 0x002fe200000000ff */
[C---:B--2---:R-:W-:Y:S08]  /*138b0*/  HMMA.16816.F32 R64, R96.reuse, R108, R64 ;  /* 0x0000006c6040723c */ /* 0x044ff00000001840 */
[----:B------:R-:W-:Y:S01]  /*138c0*/  MUFU.EX2 R130, R130 ;  /* 0x0000008200827308 */ /* 0x000fe20000000800 */
[----:B------:R-:W-:Y:S01]  /*138d0*/  FMUL.FTZ R17, R2, R89 ;  /* 0x0000005902117220 */ /* 0x000fe20000410000 */
[C---:B------:R-:W-:Y:S01]  /*138e0*/  FMUL.FTZ R18, R0.reuse, R90 ;  /* 0x0000005a00127220 */ /* 0x040fe20000410000 */
[----:B------:R-:W-:Y:S07]  /*138f0*/  FMUL.FTZ R19, R0, R91 ;  /* 0x0000005b00137220 */ /* 0x000fee0000410000 */
[----:B------:R-:W1:Y:S01]  /*13900*/  MUFU.EX2 R131, R131 ;  /* 0x0000008300837308 */ /* 0x000e620000000800 */
[----:B------:R-:W-:Y:S01]  /*13910*/  FFMA.FTZ R134, R21, UR4, -R124 ;  /* 0x0000000415867c23 */ /* 0x000fe2000801087c */
[C---:B------:R-:W-:Y:S01]  /*13920*/  HMMA.16816.F32 R68, R96.reuse, R110, R68 ;  /* 0x0000006e6044723c */ /* 0x040fe20000001844 */
[----:B------:R-:W2:Y:S07]  /*13930*/  LDSM.16.MT88.4 R108, [R136+0xa000] ;  /* 0x00a00000886c783b */ /* 0x000eae0000004200 */
[----:B------:R-:W-:Y:S01]  /*13940*/  MUFU.EX2 R132, R132 ;  /* 0x0000008400847308 */ /* 0x000fe20000000800 */
[----:B------:R-:W-:Y:S01]  /*13950*/  FFMA.FTZ R135, R22, UR4, -R125 ;  /* 0x0000000416877c23 */ /* 0x000fe2000801087d */
[----:B-----5:R-:W-:Y:S01]  /*13960*/  F2FP.F16.F32.PACK_AB R89, R128, R129 ;  /* 0x000000818059723e */ /* 0x020fe200000000ff */
[----:B------:R-:W-:Y:S07]  /*13970*/  FFMA.FTZ R103, R2, R167, R103 ;  /* 0x000000a702677223 */ /* 0x000fee0000010067 */
[----:B------:R-:W5:Y:S01]  /*13980*/  MUFU.EX2 R133, R133 ;  /* 0x0000008500857308 */ /* 0x000f620000000800 */
[----:B------:R-:W-:Y:S01]  /*13990*/  MOV R101, R100 ;  /* 0x0000006400657202 */ /* 0x000fe20000000f00 */
[C---:B---3--:R-:W-:Y:S08]  /*139a0*/  HMMA.16816.F32 R72, R96.reuse, R112, R72 ;  /* 0x000000706048723c */ /* 0x048ff00000001848 */
[----:B------:R-:W-:Y:S01]  /*139b0*/  MUFU.EX2 R134, R134 ;  /* 0x0000008600867308 */ /* 0x000fe20000000800 */
[----:B------:R-:W-:Y:S01]  /*139c0*/  FFMA.FTZ R123, R0, R166, R123 ;  /* 0x000000a6007b7223 */ /* 0x000fe2000001007b */
[----:B-1----:R-:W-:Y:S01]  /*139d0*/  F2FP.F16.F32.PACK_AB R90, R131, R130 ;  /* 0x00000082835a723e */ /* 0x002fe200000000ff */
[----:B------:R-:W-:Y:S07]  /*139e0*/  FADD.FTZ R120, R120, R103 ;  /* 0x0000006778787221 */ /* 0x000fee0000010000 */
[----:B------:R-:W-:Y:S01]  /*139f0*/  MUFU.EX2 R135, R135 ;  /* 0x0000008700877308 */ /* 0x000fe20000000800 */
[----:B------:R-:W-:Y:S01]  /*13a00*/  FADD.FTZ R123, R6, R123 ;  /* 0x0000007b067b7221 */ /* 0x000fe20000010000 */
[C---:B------:R-:W-:Y:S01]  /*13a10*/  HMMA.16816.F32 R76, R96.reuse, R114, R76 ;  /* 0x00000072604c723c */ /* 0x040fe2000000184c */
[----:B------:R-:W-:Y:S07]  /*13a20*/  LDSM.16.MT88.4 R112, [R138+0x8800] ;  /* 0x008800008a70783b */ /* 0x000fee0000004200 */
[----:B------:R-:W-:Y:S01]  /*13a30*/  MUFU.EX2 R172, R172 ;  /* 0x000000ac00ac7308 */ /* 0x000fe20000000800 */
[----:B------:R-:W-:Y:S01]  /*13a40*/  FADD.FTZ R7, R7, R120 ;  /* 0x0000007807077221 */ /* 0x000fe20000010000 */
[----:B-----5:R-:W-:Y:S01]  /*13a50*/  F2FP.F16.F32.PACK_AB R91, R133, R132 ;  /* 0x00000084855b723e */ /* 0x020fe200000000ff */
[----:B------:R-:W-:Y:S07]  /*13a60*/  FADD.FTZ R122, R122, R123 ;  /* 0x0000007b7a7a7221 */ /* 0x000fee0000010000 */
[----:B------:R-:W-:Y:S01]  /*13a70*/  MUFU.EX2 R173, R173 ;  /* 0x000000ad00ad7308 */ /* 0x000fe20000000800 */
[----:B------:R-:W-:Y:S01]  /*13a80*/  FADD.FTZ R7, R102, R7 ;  /* 0x0000000766077221 */ /* 0x000fe20000010000 */
[----:B------:R-:W-:Y:S08]  /*13a90*/  FADD.FTZ R122, R121, R122 ;  /* 0x0000007a797a7221 */ /* 0x000ff00000010000 */
[----:B------:R-:W-:Y:S01]  /*13aa0*/  MUFU.EX2 R174, R174 ;  /* 0x000000ae00ae7308 */ /* 0x000fe20000000800 */
[----:B------:R-:W-:Y:S01]  /*13ab0*/  FADD.FTZ R126, R126, R7 ;  /* 0x000000077e7e7221 */ /* 0x000fe20000010000 */
[C---:B----4-:R-:W-:Y:S03]  /*13ac0*/  HMMA.16816.F32 R80, R96.reuse, R104, R80 ;  /* 0x000000686050723c */ /* 0x050fe60000001850 */
        /* <DEDUP_REMOVED lines=9> */
[----:B------:R-:W-:Y:S05]  /*13b60*/  FADD.FTZ R132, R133, R132 ;  /* 0x0000008485847221 */ /* 0x000fea0000010000 */
[----:B------:R-:W-:Y:S01]  /*13b70*/  HMMA.16816.F32 R16, R96, R110, R16 ;  /* 0x0000006e6010723c */ /* 0x000fe20000001810 */
[----:B------:R-:W2:Y:S08]  /*13b80*/  LDSM.16.MT88.4 R96, [R136+0x8800] ;  /* 0x008800008860783b */ /* 0x000eb00000004200 */
[----:B------:R-:W-:Y:S01]  /*13b90*/  LDSM.16.MT88.4 R108, [R138+0xa800] ;  /* 0x00a800008a6c783b */ /* 0x000fe20000004200 */
        /* <DEDUP_REMOVED lines=12> */
[C---:B-1----:R-:W-:Y:S03]  /*13c60*/  HMMA.16816.F32 R64, R88.reuse, R104, R64 ;  /* 0x000000685840723c */ /* 0x042fe60000001840 */
[--C-:B------:R-:W-:Y:S01]  /*13c70*/  FFMA.FTZ R104, R20, UR4, -R124.reuse ;  /* 0x0000000414687c23 */ /* 0x100fe2000801087c */
[--C-:B------:R-:W-:Y:S04]  /*13c80*/  FFMA.FTZ R20, R24, UR4, -R124.reuse ;  /* 0x0000000418147c23 */ /* 0x100fe8000801087c */
[C---:B------:R-:W-:Y:S08]  /*13c90*/  HMMA.16816.F32 R68, R88.reuse, R106, R68 ;  /* 0x0000006a5844723c */ /* 0x040ff00000001844 */
[C---:B------:R-:W-:Y:S08]  /*13ca0*/  HMMA.16816.F32 R72, R88.reuse, R108, R72 ;  /* 0x0000006c5848723c */ /* 0x040ff00000001848 */
[C---:B------:R-:W-:Y:S01]  /*13cb0*/  HMMA.16816.F32 R76, R88.reuse, R110, R76 ;  /* 0x0000006e584c723c */ /* 0x040fe2000000184c */
[----:B------:R-:W-:Y:S07]  /*13cc0*/  LDSM.16.MT88.4 R108, [R142+0xb000] ;  /* 0x00b000008e6c783b */ /* 0x000fee0000004200 */
[C---:B------:R-:W-:Y:S01]  /*13cd0*/  HMMA.16816.F32 R80, R88.reuse, R116, R80 ;  /* 0x000000745850723c */ /* 0x040fe20000001850 */
[----:B------:R-:W1:Y:S02]  /*13ce0*/  MUFU.EX2 R117, R104 ;  /* 0x0000006800757308 */ /* 0x000e640000000800 */
[--C-:B------:R-:W-:Y:S01]  /*13cf0*/  FFMA.FTZ R116, R23, UR4, -R125.reuse ;  /* 0x0000000417747c23 */ /* 0x100fe2000801087d */
[----:B------:R-:W-:Y:S01]  /*13d00*/  F2FP.F16.F32.PACK_AB R23, R169, R168 ;  /* 0x000000a8a917723e */ /* 0x000fe200000000ff */
[----:B------:R-:W-:Y:S03]  /*13d10*/  FFMA.FTZ R125, R35, UR4, -R125 ;  /* 0x00000004237d7c23 */ /* 0x000fe6000801087d */
[C---:B------:R-:W-:Y:S03]  /*13d20*/  HMMA.16816.F32 R84, R88.reuse, R118, R84 ;  /* 0x000000765854723c */ /* 0x040fe60000001854 */
[----:B------:R-:W5:Y:S01]  /*13d30*/  MUFU.EX2 R116, R116 ;  /* 0x0000007400747308 */ /* 0x000f620000000800 */
[--C-:B------:R-:W-:Y:S01]  /*13d40*/  FFMA.FTZ R119, R25, UR4, -R124.reuse ;  /* 0x0000000419777c23 */ /* 0x100fe2000801087c */
[----:B------:R-:W-:Y:S08]  /*13d50*/  FFMA.FTZ R124, R33, UR4, -R124 ;  /* 0x00000004217c7c23 */ /* 0x000ff0000801087c */
[----:B------:R4:W-:Y:S01]  /*13d60*/  MUFU.EX2 R118, R20 ;  /* 0x0000001400767308 */ /* 0x0009e20000000800 */
[----:B------:R-:W2:Y:S01]  /*13d70*/  LDSM.16.MT88.4 R24, [R137+0x9000] ;  /* 0x009000008918783b */ /* 0x000ea20000004200 */
[----:B-1----:R-:W-:Y:S01]  /*13d80*/  FADD.FTZ R7, R117, R0 ;  /* 0x0000000075077221 */ /* 0x002fe20000010000 */
[C---:B---3--:R-:W-:Y:S07]  /*13d90*/  HMMA.16816.F32 R12, R88.reuse, R112, R12 ;  /* 0x00000070580c723c */ /* 0x048fee000000180c */
[----:B------:R-:W1:Y:S01]  /*13da0*/  MUFU.EX2 R119, R119 ;  /* 0x0000007700777308 */ /* 0x000e620000000800 */
[----:B------:R-:W-:Y:S09]  /*13db0*/  FADD.FTZ R7, R134, R7 ;  /* 0x0000000786077221 */ /* 0x000ff20000010000 */
[----:B------:R-:W3:Y:S01]  /*13dc0*/  MUFU.EX2 R124, R124 ;  /* 0x0000007c007c7308 */ /* 0x000ee20000000800 */
[----:B------:R-:W3:Y:S01]  /*13dd0*/  LDSM.16.MT88.4 R104, [R136+0x9000] ;  /* 0x009000008868783b */ /* 0x000ee20000004200 */
[----:B-----5:R-:W-:Y:S01]  /*13de0*/  F2FP.F16.F32.PACK_AB R21, R116, R135 ;  /* 0x000000877415723e */ /* 0x020fe200000000ff */
[----:B------:R-:W-:Y:S07]  /*13df0*/  HMMA.16816.F32 R16, R88, R114, R16 ;  /* 0x000000725810723c */ /* 0x000fee0000001810 */
[----:B------:R-:W5:Y:S01]  /*13e00*/  MUFU.EX2 R125, R125 ;  /* 0x0000007d007d7308 */ /* 0x000f620000000800 */
[----:B----4-:R-:W-:Y:S01]  /*13e10*/  F2FP.F16.F32.PACK_AB R20, R134, R117 ;  /* 0x000000758614723e */ /* 0x010fe200000000ff */
[----:B------:R-:W-:Y:S01]  /*13e20*/  FADD.FTZ R135, R135, R132 ;  /* 0x0000008487877221 */ /* 0x000fe20000010000 */
[----:B------:R-:W4:Y:S01]  /*13e30*/  LDSM.16.MT88.4 R88, [R138+0xb000] ;  /* 0x00b000008a58783b */ /* 0x000f220000004200 */
[C---:B-1----:R-:W-:Y:S02]  /*13e40*/  F2FP.F16.F32.PACK_AB R22, R119.reuse, R118 ;  /* 0x000000767716723e */ /* 0x042fe400000000ff */
[----:B------:R-:W-:Y:S01]  /*13e50*/  FADD.FTZ R135, R116, R135 ;  /* 0x0000008774877221 */ /* 0x000fe20000010000 */
[----:B------:R-:W-:Y:S03]  /*13e60*/  FADD.FTZ R118, R118, R7 ;  /* 0x0000000776767221 */ /* 0x000fe60000010000 */
[----:B------:R-:W-:Y:S01]  /*13e70*/  FADD.FTZ R168, R168, R135 ;  /* 0x00000087a8a87221 */ /* 0x000fe20000010000 */
[----:B------:R-:W-:Y:S01]  /*13e80*/  FADD.FTZ R119, R119, R118 ;  /* 0x0000007677777221 */ /* 0x000fe20000010000 */
[C---:B------:R-:W-:Y:S01]  /*13e90*/  HMMA.16816.F32 R8, R20.reuse, R92, R8 ;  /* 0x0000005c1408723c */ /* 0x040fe20000001808 */
[----:B------:R-:W-:Y:S04]  /*13ea0*/  LDSM.16.MT88.4 R112, [R136+0x9800] ;  /* 0x009800008870783b */ /* 0x000fe80000004200 */
[----:B------:R-:W-:Y:S01]  /*13eb0*/  FADD.FTZ R168, R169, R168 ;  /* 0x000000a8a9a87221 */ /* 0x000fe20000010000 */
[----:B------:R-:W-:Y:S02]  /*13ec0*/  FADD.FTZ R0, R170, R119 ;  /* 0x00000077aa007221 */ /* 0x000fe40000010000 */
[C---:B------:R-:W-:Y:S01]  /*13ed0*/  HMMA.16816.F32 R36, R20.reuse, R94, R36 ;  /* 0x0000005e1424723c */ /* 0x040fe20000001824 */
[----:B------:R-:W1:Y:S02]  /*13ee0*/  LDSM.16.MT88.4 R92, [R137+0xb000] ;  /* 0x00b00000895c783b */ /* 0x000e640000004200 */
[----:B------:R-:W-:Y:S04]  /*13ef0*/  FADD.FTZ R0, R171, R0 ;  /* 0x00000000ab007221 */ /* 0x000fe80000010000 */
[----:B------:R-:W-:Y:S01]  /*13f00*/  FADD.FTZ R167, R173, R0 ;  /* 0x00000000ada77221 */ /* 0x000fe20000010000 */
[C---:B--2---:R-:W-:Y:S01]  /*13f10*/  HMMA.16816.F32 R40, R20.reuse, R96, R40 ;  /* 0x000000601428723c */ /* 0x044fe20000001828 */
[----:B------:R-:W-:Y:S02]  /*13f20*/  LDSM.16.MT88.4 R32, [R142+0xb800] ;  /* 0x00b800008e20783b */ /* 0x000fe40000004200 */
[----:B------:R-:W-:Y:S01]  /*13f30*/  MOV R0, R3 ;  /* 0x0000000300007202 */ /* 0x000fe20000000f00 */
[----:B---3--:R-:W-:Y:S04]  /*13f40*/  FADD.FTZ R167, R124, R167 ;  /* 0x000000a77ca77221 */ /* 0x008fe80000010000 */
        /* <DEDUP_REMOVED lines=10> */
[C---:B----4-:R-:W-:Y:S03]  /*13ff0*/  HMMA.16816.F32 R72, R20.reuse, R88, R72 ;  /* 0x000000581448723c */ /* 0x050fe60000001848 */
[----:B------:R-:W-:Y:S02]  /*14000*/  F2FP.F16.F32.PACK_AB R88, R171, R170 ;  /* 0x000000aaab58723e */ /* 0x000fe400000000ff */
[----:B------:R-:W-:Y:S01]  /*14010*/  F2FP.F16.F32.PACK_AB R89, R172, R175 ;  /* 0x000000afac59723e */ /* 0x000fe200000000ff */
[----:B------:R-:W-:Y:S02]  /*14020*/  FADD.FTZ R175, R175, R168 ;  /* 0x000000a8afaf7221 */ /* 0x000fe40000010000 */
[C---:B------:R-:W-:Y:S03]  /*14030*/  HMMA.16816.F32 R76, R20.reuse, R90, R76 ;  /* 0x0000005a144c723c */ /* 0x040fe6000000184c */
[----:B------:R-:W-:Y:S01]  /*14040*/  F2FP.F16.F32.PACK_AB R90, R124, R173 ;  /* 0x000000ad7c5a723e */ /* 0x000fe200000000ff */
[----:B------:R-:W-:Y:S01]  /*14050*/  FADD.FTZ R175, R172, R175 ;  /* 0x000000afacaf7221 */ /* 0x000fe20000010000 */
[C---:B-----5:R-:W-:Y:S03]  /*14060*/  F2FP.F16.F32.PACK_AB R91, R125.reuse, R174 ;  /* 0x000000ae7d5b723e */ /* 0x060fe600000000ff */
[C---:B-1----:R-:W-:Y:S03]  /*14070*/  HMMA.16816.F32 R80, R20.reuse, R92, R80 ;  /* 0x0000005c1450723c */ /* 0x042fe60000001850 */
[----:B------:R-:W-:Y:S04]  /*14080*/  FADD.FTZ R166, R174, R175 ;  /* 0x000000afaea67221 */ /* 0x000fe80000010000 */
        /* <DEDUP_REMOVED lines=25> */
.L_x_5869:
[----:B------:R-:W1:Y:S01]  /*14220*/  SHFL.BFLY PT, R10, R167, 0x2, 0x1f ;  /* 0x0c401f00a70a7f89 */ /* 0x000e6200000e0000 */
[----:B------:R-:W2:Y:S01]  /*14230*/  S2UR UR4, SR_CgaCtaId ;  /* 0x00000000000479c3 */ /* 0x000ea20000008800 */
[C---:B------:R-:W-:Y:S01]  /*14240*/  SHF.L.U32 R2, R153.reuse, 0x1, RZ ;  /* 0x0000000199027819 */ /* 0x040fe200000006ff */
[----:B------:R-:W-:Y:S01]  /*14250*/  UMOV UR5, 0x400 ;  /* 0x0000040000057882 */ /* 0x000fe20000000000 */
[----:B------:R-:W3:Y:S01]  /*14260*/  SHFL.BFLY PT, R11, R166, 0x2, 0x1f ;  /* 0x0c401f00a60b7f89 */ /* 0x000ee200000e0000 */
[C---:B------:R-:W-:Y:S01]  /*14270*/  SHF.L.U32 R7, R153.reuse, 0x4, RZ ;  /* 0x0000000499077819 */ /* 0x040fe200000006ff */
[----:B------:R-:W4:Y:S01]  /*14280*/  LDCU.64 UR8, c[0x0][0x408] ;  /* 0x00008100ff0877ac */ /* 0x000f220008000a00 */
[----:B------:R-:W-:Y:S01]  /*14290*/  SHF.L.U32 R0, R153, 0x5, RZ ;  /* 0x0000000599007819 */ /* 0x000fe200000006ff */
[----:B------:R-:W-:Y:S01]  /*142a0*/  BSSY.RECONVERGENT B0, `(.L_x_5874) ;  /* 0x00000d5000007945 */ /* 0x000fe20003800200 */
[----:B------:R-:W-:Y:S02]  /*142b0*/  LOP3.LUT R7, R7, 0x1c0, RZ, 0xc0, !PT ;  /* 0x000001c007077812 */ /* 0x000fe400078ec0ff */
[----:B------:R-:W-:-:S02]  /*142c0*/  LOP3.LUT P2, RZ, R153, 0x4, RZ, 0xc0, !PT ;  /* 0x0000000499ff7812 */ /* 0x000fc4000784c0ff */
[----:B------:R-:W-:Y:S01]  /*142d0*/  LOP3.LUT R7, R7, 0x38, R2, 0xf8, !PT ;  /* 0x0000003807077812 */ /* 0x000fe200078ef802 */
[----:B-1----:R-:W-:Y:S01]  /*142e0*/  FADD.FTZ R10, R10, R167 ;  /* 0x000000a70a0a7221 */ /* 0x002fe20000010000 */
[----:B--2---:R-:W-:Y:S01]  /*142f0*/  ULEA UR4, UR4, UR5, 0x18 ;  /* 0x0000000504047291 */ /* 0x004fe2000f8ec0ff */
[----:B---3--:R-:W-:-:S03]  /*14300*/  FADD.FTZ R11, R11, R166 ;  /* 0x000000a60b0b7221 */ /* 0x008fc60000010000 */
[----:B------:R-:W1:Y:S04]  /*14310*/  SHFL.BFLY PT, R5, R10, 0x1, 0x1f ;  /* 0x0c201f000a057f89 */ /* 0x000e6800000e0000 */
[----:B------:R-:W2:Y:S01]  /*14320*/  SHFL.BFLY PT, R4, R11, 0x1, 0x1f ;  /* 0x0c201f000b047f89 */ /* 0x000ea200000e0000 */
[----:B-1----:R-:W-:Y:S01]  /*14330*/  FADD.FTZ R6, R10, R5 ;  /* 0x000000050a067221 */ /* 0x002fe20000010000 */
[----:B------:R-:W-:Y:S02]  /*14340*/  LOP3.LUT R5, R2, 0x6, RZ, 0xc0, !PT ;  /* 0x0000000602057812 */ /* 0x000fe400078ec0ff */
[----:B------:R-:W-:Y:S01]  /*14350*/  MOV R2, 0x10 ;  /* 0x0000001000027802 */ /* 0x000fe20000000f00 */
        /* <DEDUP_REMOVED lines=9> */
[----:B------:R-:W-:-:S02]  /*143f0*/  LEA R7, R0, UR4, 0x1 ;  /* 0x0000000400077c11 */ /* 0x000fc4000f8e08ff */
[----:B------:R-:W-:Y:S01]  /*14400*/  SEL R0, R5, 0xffffffe0, !P3 ;  /* 0xffffffe005007807 */ /* 0x000fe20005800000 */
[----:B------:R-:W3:Y:S01]  /*14410*/  @P1 MUFU.LG2 R6, R6 ;  /* 0x0000000600061308 */ /* 0x000ee20000000c00 */
[----:B------:R-:W-:Y:S01]  /*14420*/  SEL R2, R2, 0xfffffff0, !P2 ;  /* 0xfffffff002027807 */ /* 0x000fe20005000000 */
[----:B------:R-:W5:Y:S01]  /*14430*/  @P0 LDC R12, c[0x0][0x458] ;  /* 0x00011600ff0c0b82 */ /* 0x000f620000000800 */
        /* <DEDUP_REMOVED lines=109> */
[----:B------:R-:W2:Y:S01]  /*14b10*/  @P0 MUFU.LG2 R4, R4 ;  /* 0x0000000400040308 */ /* 0x000ea20000000c00 */
        /* <DEDUP_REMOVED lines=14> */
[----:B------:R-:W-:Y:S02]  /*14c00*/  ISETP.NE.AND P3, PT, R152, -0x1, PT ;  /* 0xffffffff9800780c */ /* 0x000fe40003f65270 */
[----:B-1----:R-:W-:Y:S01]  /*14c10*/  ISETP.NE.AND P4, PT, R8, RZ, PT ;  /* 0x000000ff0800720c */ /* 0x002fe20003f85270 */
[----:B------:R-:W-:Y:S01]  /*14c20*/  STS [R7+0x2000], R64 ;  /* 0x0020004007007388 */ /* 0x000fe20000000800 */
[----:B------:R-:W1:Y:S01]  /*14c30*/  LDC R8, c[0x0][0x434] ;  /* 0x00010d00ff087b82 */ /* 0x000e620000000800 */
[----:B------:R-:W-:Y:S02]  /*14c40*/  LOP3.LUT P5, RZ, R153, 0x3, RZ, 0xc0, !PT ;  /* 0x0000000399ff7812 */ /* 0x000fe400078ac0ff */
[----:B------:R4:W-:Y:S01]  /*14c50*/  STS [R7+0x2400], R66 ;  /* 0x0024004207007388 */ /* 0x0009e20000000800 */
[----:B------:R-:W-:-:S03]  /*14c60*/  ISETP.NE.OR P2, PT, R152, -0x1, !P4 ;  /* 0xffffffff9800780c */ /* 0x000fc60006745670 */
[----:B------:R-:W-:Y:S02]  /*14c70*/  STS [R5+0x2000], R68 ;  /* 0x0020004405007388 */ /* 0x000fe40000000800 */
[----:B------:R-:W3:Y:S02]  /*14c80*/  @!P3 LDC.64 R10, c[0x0][0x400] ;  /* 0x00010000ff0abb82 */ /* 0x000ee40000000a00 */
[----:B------:R5:W-:Y:S04]  /*14c90*/  STS [R5+0x2400], R70 ;  /* 0x0024004605007388 */ /* 0x000be80000000800 */
[----:B------:R-:W-:Y:S04]  /*14ca0*/  STS [R17+0x2000], R72 ;  /* 0x0020004811007388 */ /* 0x000fe80000000800 */
[----:B------:R-:W-:Y:S04]  /*14cb0*/  STS [R17+0x2400], R74 ;  /* 0x0024004a11007388 */ /* 0x000fe80000000800 */
[----:B------:R-:W-:Y:S04]  /*14cc0*/  STS [R15+0x2000], R76 ;  /* 0x0020004c0f007388 */ /* 0x000fe80000000800 */
[----:B------:R2:W-:Y:S01]  /*14cd0*/  STS [R15+0x2400], R78 ;  /* 0x0024004e0f007388 */ /* 0x0005e20000000800 */
[----:B----4-:R-:W4:Y:S03]  /*14ce0*/  @P1 LDC R7, c[0x0][0x458] ;  /* 0x00011600ff071b82 */ /* 0x010f260000000800 */
[----:B------:R-:W-:Y:S04]  /*14cf0*/  STS [R13+0x2000], R80 ;  /* 0x002000500d007388 */ /* 0x000fe80000000800 */
[----:B------:R1:W-:Y:S01]  /*14d00*/  STS [R13+0x2400], R82 ;  /* 0x002400520d007388 */ /* 0x0003e20000000800 */
[----:B-----5:R-:W5:Y:S03]  /*14d10*/  @!P4 LDC R5, c[0x0][0x3e0] ;  /* 0x0000f800ff05cb82 */ /* 0x020f660000000800 */
[----:B------:R-:W-:Y:S04]  /*14d20*/  STS [R19+0x2000], R84 ;  /* 0x0020005413007388 */ /* 0x000fe80000000800 */
[----:B------:R-:W-:Y:S04]  /*14d30*/  STS [R19+0x2400], R86 ;  /* 0x0024005613007388 */ /* 0x000fe80000000800 */
[----:B------:R-:W-:Y:S04]  /*14d40*/  STS [R21+0x2000], R92 ;  /* 0x0020005c15007388 */ /* 0x000fe80000000800 */
[----:B------:R3:W-:Y:S01]  /*14d50*/  STS [R21+0x2400], R94 ;  /* 0x0024005e15007388 */ /* 0x0007e20000000800 */
[----:B--2---:R-:W2:Y:S03]  /*14d60*/  @P3 LDC.64 R14, c[0x0][0x408] ;  /* 0x00010200ff0e3b82 */ /* 0x004ea60000000a00 */
[----:B------:R4:W-:Y:S04]  /*14d70*/  STS [R23+0x2000], R9 ;  /* 0x0020000917007388 */ /* 0x0009e80000000800 */
[----:B------:R2:W-:Y:S01]  /*14d80*/  STS [R23+0x2400], R90 ;  /* 0x0024005a17007388 */ /* 0x0005e20000000800 */
[----:B-1----:R-:W1:Y:S08]  /*14d90*/  @P4 LDC R13, c[0x0][0x454] ;  /* 0x00011500ff0d4b82 */ /* 0x002e700000000800 */
[----:B------:R-:W-:Y:S06]  /*14da0*/  BAR.SYNC.DEFER_BLOCKING 0x0 ;  /* 0x0000000000007b1d */ /* 0x000fec0000010000 */
[----:B------:R-:W5:Y:S01]  /*14db0*/  S2R R0, SR_CTAID.Z ;  /* 0x0000000000007919 */ /* 0x000f620000002700 */
[----:B------:R-:W5:Y:S01]  /*14dc0*/  S2R R2, SR_TID.X ;  /* 0x0000000000027919 */ /* 0x000f620000002100 */
[----:B---3--:R-:W-:Y:S01]  /*14dd0*/  @!P3 IMAD.WIDE.U32 R20, R155, R10, RZ ;  /* 0x0000000a9b14b225 */ /* 0x008fe200078e00ff */
[----:B----4-:R-:W-:-:S03]  /*14de0*/  SHF.R.U32.HI R9, RZ, 0x1, R153 ;  /* 0x00000001ff097819 */ /* 0x010fc60000011699 */
[----:B------:R-:W-:Y:S01]  /*14df0*/  @!P3 IMAD R11, R155, R11, R21 ;  /* 0x0000000b9b0bb224 */ /* 0x000fe200078e0215 */
[----:B------:R-:W-:Y:S01]  /*14e00*/  SHF.R.U32.HI R153, RZ, 0x2, R153 ;  /* 0x00000002ff997819 */ /* 0x000fe20000011699 */
[----:B------:R-:W-:Y:S01]  /*14e10*/  @P1 FMUL.FTZ R21, R6, 0.69314718246459960938 ;  /* 0x3f31721806151820 */ /* 0x000fe20000410000 */
[----:B--2---:R-:W-:-:S04]  /*14e20*/  @P3 IMAD.WIDE.U32 R22, R152, R14, RZ ;  /* 0x0000000e98163225 */ /* 0x004fc800078e00ff */
[----:B------:R-:W-:Y:S01]  /*14e30*/  @P0 FMUL.FTZ R14, R4, 0.69314718246459960938 ;  /* 0x3f317218040e0820 */ /* 0x000fe20000410000 */
[----:B------:R-:W-:Y:S01]  /*14e40*/  LOP3.LUT R10, R9, 0x30, RZ, 0xc0, !PT ;  /* 0x00000030090a7812 */ /* 0x000fe200078ec0ff */
[----:B------:R2:W3:Y:S01]  /*14e50*/  LDS.128 R16, [R163+0x1800] ;  /* 0x00180000a3107984 */ /* 0x0004e20000000c00 */
[----:B------:R-:W-:Y:S01]  /*14e60*/  @P3 IMAD R11, R152, R15, R23 ;  /* 0x0000000f980b3224 */ /* 0x000fe200078e0217 */
[----:B------:R-:W-:Y:S01]  /*14e70*/  MOV R6, 0x7f800000 ;  /* 0x7f80000000067802 */ /* 0x000fe20000000f00 */
[----:B------:R-:W-:Y:S01]  /*14e80*/  @!P2 IMAD R152, R155, R8, RZ ;  /* 0x000000089b98a224 */ /* 0x000fe200078e02ff */
[----:B------:R-:W-:Y:S01]  /*14e90*/  MOV R9, 0x7f800000 ;  /* 0x7f80000000097802 */ /* 0x000fe20000000f00 */
[----:B------:R-:W-:Y:S01]  /*14ea0*/  @P0 FFMA.FTZ R6, R3, R12, R14 ;  /* 0x0000000c03060223 */ /* 0x000fe2000001000e */
[----:B------:R-:W-:Y:S01]  /*14eb0*/  LOP3.LUT R10, R10, 0x7, R153, 0xf8, !PT ;  /* 0x000000070a0a7812 */ /* 0x000fe200078ef899 */
[----:B------:R-:W-:Y:S01]  /*14ec0*/  @P1 FFMA.FTZ R9, R100, R7, R21 ;  /* 0x0000000764091223 */ /* 0x000fe20000010015 */
[----:B-----5:R-:W-:Y:S01]  /*14ed0*/  @!P4 IMAD R5, R155, R5, R0 ;  /* 0x000000059b05c224 */ /* 0x020fe200078e0200 */
[----:B------:R-:W-:-:S03]  /*14ee0*/  SHF.L.U32 R4, R2, 0x3, RZ ;  /* 0x0000000302047819 */ /* 0x000fc600000006ff */
[----:B------:R-:W-:Y:S02]  /*14ef0*/  @!P4 IMAD R5, R5, R8, RZ ;  /* 0x000000080505c224 */ /* 0x000fe400078e02ff */
[----:B-1----:R-:W-:Y:S01]  /*14f00*/  @P4 IMAD R5, R0, R13, R152 ;  /* 0x0000000d00054224 */ /* 0x002fe200078e0298 */
[----:B------:R-:W-:Y:S01]  /*14f10*/  LOP3.LUT R12, R4, 0x38, RZ, 0xc0, !PT ;  /* 0x00000038040c7812 */ /* 0x000fe200078ec0ff */
        /* <DEDUP_REMOVED lines=13> */
.L_x_5875:
[----:B------:R-:W-:Y:S05]  /*14ff0*/  BSYNC.RECONVERGENT B0 ;  /* 0x0000000000007941 */ /* 0x000fea0003800200 */
.L_x_5874:
[----:B------:R-:W-:Y:S01]  /*15000*/  IMAD.MOV.U32 R13, RZ, RZ, RZ ;  /* 0x000000ffff0d7224 */ /* 0x000fe200078e00ff */
[----:B------:R-:W4:Y:S01]  /*15010*/  LDCU.64 UR4, c[0x0][0x410] ;  /* 0x00008200ff0477ac */ /* 0x000f220008000a00 */
[----:B------:R-:W-:Y:S01]  /*15020*/  @P3 IMAD.MOV.U32 R20, RZ, RZ, R22 ;  /* 0x000000ffff143224 */ /* 0x000fe200078e0016 */
[C---:B------:R-:W-:Y:S01]  /*15030*/  IADD3 R157, PT, PT, -R154.reuse, R157, RZ ;  /* 0x0000009d9a9d7210 */ /* 0x040fe20007ffe1ff */
[C---:B------:R-:W-:Y:S01]  /*15040*/  IMAD.WIDE.U32 R12, R154.reuse, UR8, R12 ;  /* 0x000000089a0c7c25 */ /* 0x040fe2000f8e000c */
[----:B------:R-:W-:Y:S01]  /*15050*/  SHF.R.U32.HI R2, RZ, 0x3, R2 ;  /* 0x00000003ff027819 */ /* 0x000fe20000011602 */
[----:B------:R-:W-:Y:S01]  /*15060*/  BSSY.RECONVERGENT B0, `(.L_x_5876) ;  /* 0x0000015000007945 */ /* 0x000fe20003800200 */
[-C--:B------:R-:W-:Y:S01]  /*15070*/  ISETP.GE.AND P3, PT, R161, R157.reuse, PT ;  /* 0x0000009da100720c */ /* 0x080fe20003f66270 */
[----:B------:R-:W-:Y:S01]  /*15080*/  IMAD R4, R154, UR9, R13 ;  /* 0x000000099a047c24 */ /* 0x000fe2000f8e020d */
[----:B------:R-:W-:Y:S02]  /*15090*/  IADD3 R12, P0, PT, R20, R12, RZ ;  /* 0x0000000c140c7210 */ /* 0x000fe40007f1e0ff */
[----:B------:R-:W-:-:S02]  /*150a0*/  ISETP.GE.AND P2, PT, R160, R157, PT ;  /* 0x0000009da000720c */ /* 0x000fc40003f46270 */
[-C--:B------:R-:W-:Y:S01]  /*150b0*/  ISETP.GE.AND P1, PT, R156, R157.reuse, PT ;  /* 0x0000009d9c00720c */ /* 0x080fe20003f26270 */
[----:B------:R-:W-:Y:S01]  /*150c0*/  IMAD.X R13, R11, 0x1, R4, P0 ;  /* 0x000000010b0d7824 */ /* 0x000fe200000e0604 */
[----:B------:R-:W-:Y:S01]  /*150d0*/  ISETP.GE.AND P0, PT, R2, R157, PT ;  /* 0x0000009d0200720c */ /* 0x000fe20003f06270 */
[----:B-1----:R1:W1:Y:S01]  /*150e0*/  LDS.128 R8, [R163] ;  /* 0x00000000a3087984 */ /* 0x0022620000000c00 */
[----:B----4-:R-:W-:-:S03]  /*150f0*/  IMAD.WIDE.U32 R12, R0, UR4, R12 ;  /* 0x00000004000c7c25 */ /* 0x010fc6000f8e000c */
[----:B------:R4:W1:Y:S01]  /*15100*/  LDS.128 R4, [R163+0x2000] ;  /* 0x00200000a3047984 */ /* 0x0008620000000c00 */
[----:B------:R-:W-:-:S07]  /*15110*/  IMAD R15, R0, UR5, R13 ;  /* 0x00000005000f7c24 */ /* 0x000fce000f8e020d */
[----:B------:R-:W-:Y:S05]  /*15120*/  @P0 BRA `(.L_x_5877) ;  /* 0x0000000000200947 */ /* 0x000fea0003800000 */
[----:B------:R-:W5:Y:S01]  /*15130*/  LDCU.64 UR4, c[0x0][0x3f0] ;  /* 0x00007e00ff0477ac */ /* 0x000f620008000a00 */
[----:B------:R-:W-:-:S05]  /*15140*/  MOV R14, R12 ;  /* 0x0000000c000e7202 */ /* 0x000fca0000000f00 */
[----:B------:R-:W-:-:S04]  /*15150*/  IMAD.WIDE.U32 R20, R2, UR8, R14 ;  /* 0x0000000802147c25 */ /* 0x000fc8000f8e000e */
[----:B------:R-:W-:Y:S01]  /*15160*/  IMAD R0, R2, UR9, R21 ;  /* 0x0000000902007c24 */ /* 0x000fe2000f8e0215 */
[----:B-----5:R-:W-:-:S04]  /*15170*/  LEA R22, P0, R20, UR4, 0x1 ;  /* 0x0000000414167c11 */ /* 0x020fc8000f8008ff */
[----:B------:R-:W-:-:S05]  /*15180*/  LEA.HI.X R23, R20, UR5, R0, 0x1, P0 ;  /* 0x0000000514177c11 */ /* 0x000fca00080f0c00 */
[----:B-1----:R1:W-:Y:S04]  /*15190*/  STG.E.128 desc[UR6][R22.64], R8 ;  /* 0x0000000816007986 */ /* 0x0023e8000c101d06 */
[----:B------:R1:W-:Y:S02]  /*151a0*/  STG.E.128 desc[UR6][R22.64+0x80], R4 ;  /* 0x0000800416007986 */ /* 0x0003e4000c101d06 */
.L_x_5877:
[----:B------:R-:W-:Y:S05]  /*151b0*/  BSYNC.RECONVERGENT B0 ;  /* 0x0000000000007941 */ /* 0x000fea0003800200 */
.L_x_5876:
[----:B-1----:R1:W1:Y:S01]  /*151c0*/  LDS.128 R8, [R163+0x800] ;  /* 0x00080000a3087984 */ /* 0x0022620000000c00 */
[----:B------:R-:W-:Y:S03]  /*151d0*/  BSSY.RECONVERGENT B0, `(.L_x_5878) ;  /* 0x0000010000007945 */ /* 0x000fe60003800200 */
[----:B------:R1:W1:Y:S01]  /*151e0*/  LDS.128 R4, [R163+0x2800] ;  /* 0x00280000a3047984 */ /* 0x0002620000000c00 */
        /* <DEDUP_REMOVED lines=14> */
.L_x_5879:
[----:B------:R-:W-:Y:S05]  /*152d0*/  BSYNC.RECONVERGENT B0 ;  /* 0x0000000000007941 */ /* 0x000fea0003800200 */
.L_x_5878:
        /* <DEDUP_REMOVED lines=17> */
.L_x_5881:
[----:B------:R-:W-:Y:S05]  /*153f0*/  BSYNC.RECONVERGENT B0 ;  /* 0x0000000000007941 */ /* 0x000fea0003800200 */
.L_x_5880:
        /* <DEDUP_REMOVED lines=13> */
[----:B---3--:R-:W-:Y:S04]  /*154d0*/  STG.E.128 desc[UR6][R2.64], R16 ;  /* 0x0000001002007986 */ /* 0x008fe8000c101d06 */
[----:B-1----:R-:W-:Y:S01]  /*154e0*/  STG.E.128 desc[UR6][R2.64+0x80], R4 ;  /* 0x0000800402007986 */ /* 0x002fe2000c101d06 */
[----:B------:R-:W-:Y:S05]  /*154f0*/  EXIT ;  /* 0x000000000000794d */ /* 0x000fea0003800000 */
.L_x_5882:
        /* <DEDUP_REMOVED lines=16> */
.L_x_7268:


//--------------------- .text._ZN5flash24flash_fwd_splitkv_kernelI23Flash_fwd_kernel_traitsILi128ELi64ELi64ELi4ELb0ELb0EN7cutlass6half_tE19Flash_kernel_traitsILi128ELi64ELi64ELi4ES3_EELb1ELb0ELb0ELb0ELb1ELb1ELb0ELb1EEEvNS_16Flash_fwd_paramsE --------------------------
	.section	.text._ZN5flash24flash_fwd_splitkv_kernelI23Flash_fwd_kernel_traitsILi128ELi64ELi64ELi4ELb0ELb0EN7cutlass6half_tE19Flash_kernel_traitsILi128ELi64ELi64ELi4ES3_EELb1ELb0ELb0ELb0ELb1ELb1ELb0ELb1EEEvNS_16Flash_fwd_paramsE,"ax",@progbits
	.align	128
        .global         _ZN5flash24flash_fwd_splitkv_kernelI23Flash_fwd_kernel_traitsILi128ELi64ELi64ELi4ELb0ELb0EN7cutlass6half_tE19Flash_kernel_traitsILi128ELi64ELi64ELi4ES3_EELb1ELb0ELb0ELb0ELb1ELb1ELb0ELb1EEEvNS_16Flash_fwd_paramsE
        .type           _ZN5flash24flash_fwd_splitkv_kernelI23Flash_fwd_kernel_traitsILi128ELi64ELi64ELi4ELb0ELb0EN7cutlass6half_tE19Flash_kernel_traitsILi128ELi64ELi64ELi4ES3_EELb1ELb0ELb0ELb0ELb1ELb1ELb0ELb1EEEvNS_16Flash_fwd_paramsE,@function
        .size           _ZN5flash24flash_fwd_splitkv_kernelI23Flash_fwd_kernel_traitsILi128ELi64ELi64ELi4ELb0ELb0EN7cutlass6half_tE19Flash_kernel_traitsILi128ELi64ELi64ELi4ES3_EELb1ELb0ELb0ELb0ELb1ELb1ELb0ELb1EEEvNS_16Flash_fwd_paramsE,(.L_x_7269 - _ZN5flash24flash_fwd_splitkv_kernelI23Flash_fwd_kernel_traitsILi128ELi64ELi64ELi4ELb0ELb0EN7cutlass6half_tE19Flash_kernel_traitsILi128ELi64ELi64ELi4ES3_EELb1ELb0ELb0ELb0ELb1ELb1ELb0ELb1EEEvNS_16Flash_fwd_paramsE)
        .other          _ZN5flash24flash_fwd_splitkv_kernelI23Flash_fwd_kernel_traitsILi128ELi64ELi64ELi4ELb0ELb0EN7cutlass6half_tE19Flash_kernel_traitsILi128ELi64ELi64ELi4ES3_EELb1ELb0ELb0ELb0ELb1ELb1ELb0ELb1EEEvNS_16Flash_fwd_paramsE,@"STO_CUDA_ENTRY STV_DEFAULT"
_ZN5flash24flash_fwd_splitkv_kernelI23Flash_fwd_kernel_traitsILi128ELi64ELi64ELi4ELb0ELb0EN7cutlass6half_tE19Flash_kernel_traitsILi128ELi64ELi64ELi4ES3_EELb1ELb0ELb0ELb0ELb1ELb1ELb0ELb1EEEvNS_16Flash_fwd_paramsE:
.text._ZN5flash24flash_fwd_splitkv_kernelI23Flash_fwd_kernel_traitsILi128ELi64ELi64ELi4ELb0ELb0EN7cutlass6half_tE19Flash_kernel_traitsILi128ELi64ELi64ELi4ES3_EELb1ELb0ELb0ELb0ELb1ELb1ELb0ELb1EEEvNS_16Flash_fwd_paramsE:
        /* <DEDUP_REMOVED lines=51> */
.L_x_5883:
        /* <DEDUP_REMOVED lines=69> */
.L_x_5886:
[----:B------:R-:W-:Y:S05]  /*0780*/  BSYNC.RECONVERGENT B0 ;  /* 0x0000000000007941 */ /* 0x000fea0003800200 */
.L_x_5885:
        /* <DEDUP_REMOVED lines=15> */
.L_x_5888:
[----:B------:R-:W-:Y:S05]  /*0880*/  BSYNC.RECONVERGENT B0 ;  /* 0x0000000000007941 */ /* 0x000fea0003800200 */
.L_x_5887:
        /* <DEDUP_REMOVED lines=15> */
.L_x_5890:
[----:B------:R-:W-:Y:S05]  /*0980*/  BSYNC.RECONVERGENT B0 ;  /* 0x0000000000007941 */ /* 0x000fea0003800200 */
.L_x_5889:
        /* <DEDUP_REMOVED lines=14> */
.L_x_5892:
[----:B------:R-:W-:Y:S05]  /*0a70*/  BSYNC.RECONVERGENT B0 ;  /* 0x0000000000007941 */ /* 0x000fea0003800200 */
.L_x_5891:
        /* <DEDUP_REMOVED lines=20> */
.L_x_5884:
        /* <DEDUP_REMOVED lines=11> */
.L_x_5893:
        /* <DEDUP_REMOVED lines=103> */
.L_x_5894:
        /* <DEDUP_REMOVED lines=15> */
.L_x_5896:
[----:B------:R-:W2:Y:S01]  /*13d0*/  LDC.64 R4, c[0x0][0x3b8] ;  /* 0x0000ee00ff047b82 */ /* 0x000ea20000000a00 */
[----:B------:R-:W-:-:S05]  /*13e0*/  IADD3 R14, PT, PT, R0, R7, RZ ;  /* 0x00000007000e7210 */ /* 0x000fca0007ffe0ff */
[C---:B--2---:R-:W-:Y:S02]  /*13f0*/  IMAD R13, R14.reuse, R5, RZ ;  /* 0x000000050e0d7224 */ /* 0x044fe400078e02ff */
[----:B------:R-:W-:-:S05]  /*1400*/  IMAD.WIDE.U32 R14, R14, R4, RZ ;  /* 0x000000040e0e7225 */ /* 0x000fca00078e00ff */
[----:B------:R-:W-:Y:S02]  /*1410*/  IADD3 R13, PT, PT, R15, R13, RZ ;  /* 0x0000000d0f0d7210 */ /* 0x000fe40007ffe0ff */
.L_x_5897:
        /* <DEDUP_REMOVED lines=15> */
.L_x_5898:
[----:B-1----:R-:W1:Y:S01]  /*1510*/  LDC.64 R2, c[0x0][0x3c0] ;  /* 0x0000f000ff027b82 */ /* 0x002e620000000a00 */
[----:B------:R-:W-:-:S05]  /*1520*/  IADD3 R0, PT, PT, R0, R7, RZ ;  /* 0x0000000700007210 */ /* 0x000fca0007ffe0ff */
[C---:B-1----:R-:W-:Y:S02]  /*1530*/  IMAD R15, R0.reuse, R3, RZ ;  /* 0x00000003000f7224 */ /* 0x042fe400078e02ff */
[----:B-----5:R-:W-:-:S05]  /*1540*/  IMAD.WIDE.U32 R6, R0, R2, RZ ;  /* 0x0000000200067225 */ /* 0x020fca00078e00ff */
[----:B------:R-:W-:Y:S02]  /*1550*/  IADD3 R15, PT, PT, R7, R15, RZ ;  /* 0x0000000f070f7210 */ /* 0x000fe40007ffe0ff */
[----:B------:R-:W-:-:S07]  /*1560*/  MOV R16, R6 ;  /* 0x0000000600107202 */ /* 0x000fce0000000f00 */
.L_x_5899:
        /* <DEDUP_REMOVED lines=51> */
.L_x_5895:
        /* <DEDUP_REMOVED lines=168> */
.L_x_5922:
        /* <DEDUP_REMOVED lines=93> */
.L_x_5902:
        /* <DEDUP_REMOVED lines=109> */
.L_x_5906:
[----:B--23--:R-:W-:Y:S05]  /*2fc0*/  BSYNC.RECONVERGENT B0 ;  /* 0x0000000000007941 */ /* 0x00cfea0003800200 */
.L_x_5905:
        /* <DEDUP_REMOVED lines=104> */
.L_x_5908:
[----:B------:R-:W-:Y:S05]  /*3650*/  BSYNC.RECONVERGENT B0 ;  /* 0x0000000000007941 */ /* 0x000fea0003800200 */
.L_x_5907:
        /* <DEDUP_REMOVED lines=110> */
.L_x_5910:
[----:B------:R-:W-:Y:S05]  /*3d40*/  BSYNC.RECONVERGENT B0 ;  /* 0x0000000000007941 */ /* 0x000fea0003800200 */
.L_x_5909:
        /* <DEDUP_REMOVED lines=114> */
.L_x_5912:
[----:B------:R-:W-:Y:S05]  /*4470*/  BSYNC.RECONVERGENT B0 ;  /* 0x0000000000007941 */ /* 0x000fea0003800200 */
.L_x_5911:
[----:B--2---:R-:W2:Y:S01]  /*4480*/  LDC R24, c[0x0][0x450] ;  /* 0x00011400ff187b82 */ /* 0x004ea20000000800 */
[----:B-1----:R-:W-:Y:S05]  /*4490*/  IMAD.U32 R3, R46, -0x20, RZ ;  /* 0xffffffe02e037824 */ /* 0x002fea00078e00ff */
[C---:B------:R-:W-:Y:S02]  /*44a0*/  LEA R22, P1, R3.reuse, R22, 0x1 ;  /* 0x0000001603167211 */ /* 0x040fe400078208ff */
[C---:B------:R-:W-:Y:S02]  /*44b0*/  LEA R56, P0, R3.reuse, R56, 0x1 ;  /* 0x0000003803387211 */ /* 0x040fe400078008ff */
[C---:B------:R-:W-:Y:S02]  /*44c0*/  LEA.HI.X.SX32 R23, R3.reuse, R23, 0x1, P1 ;  /* 0x0000001703177211 */ /* 0x040fe400008f0eff */
[----:B------:R-:W-:Y:S01]  /*44d0*/  LEA.HI.X.SX32 R57, R3, R57, 0x1, P0 ;  /* 0x0000003903397211 */ /* 0x000fe200000f0eff */
[----:B------:R-:W-:Y:S05]  /*44e0*/  BRA `(.L_x_5903) ;  /* 0x0000002c00ac7947 */ /* 0x000fea0003800000 */
.L_x_5904:
        /* <DEDUP_REMOVED lines=183> */
.L_x_5914:
[----:B--23--:R-:W-:Y:S05]  /*5060*/  BSYNC.RECONVERGENT B0 ;  /* 0x0000000000007941 */ /* 0x00cfea0003800200 */
.L_x_5913:
        /* <DEDUP_REMOVED lines=182> */
.L_x_5916:
[----:B------:R-:W-:Y:S05]  /*5bd0*/  BSYNC.RECONVERGENT B0 ;  /* 0x0000000000007941 */ /* 0x000fea0003800200 */
.L_x_5915:
        /* <DEDUP_REMOVED lines=185> */
.L_x_5918:
[----:B------:R-:W-:Y:S05]  /*6770*/  BSYNC.RECONVERGENT B0 ;  /* 0x0000000000007941 */ /* 0x000fea0003800200 */
.L_x_5917:
        /* <DEDUP_REMOVED lines=187> */
.L_x_5920:
[----:B------:R-:W-:Y:S05]  /*7330*/  BSYNC.RECONVERGENT B0 ;  /* 0x0000000000007941 */ /* 0x000fea0003800200 */
.L_x_5919:
[----:B------:R-:W2:Y:S01]  /*7340*/  LDC R24, c[0x0][0x450] ;  /* 0x00011400ff187b82 */ /* 0x000ea20000000800 */
[----:B-1----:R-:W-:Y:S05]  /*7350*/  IMAD.U32 R91, R91, -0x20, RZ ;  /* 0xffffffe05b5b7824 */ /* 0x002fea00078e00ff */
[C---:B------:R-:W-:Y:S02]  /*7360*/  LEA R98, P1, R91.reuse, R98, 0x1 ;  /* 0x000000625b627211 */ /* 0x040fe400078208ff */
[C---:B------:R-:W-:Y:S02]  /*7370*/  LEA R96, P0, R91.reuse, R96, 0x1 ;  /* 0x000000605b607211 */ /* 0x040fe400078008ff */
[C---:B------:R-:W-:Y:S02]  /*7380*/  LEA.HI.X.SX32 R99, R91.reuse, R99, 0x1, P1 ;  /* 0x000000635b637211 */ /* 0x040fe400008f0eff */
[----:B------:R-:W-:Y:S09]  /*7390*/  LEA.HI.X.SX32 R97, R91, R97, 0x1, P0 ;  /* 0x000000615b617211 */ /* 0x000ff200000f0eff */
.L_x_5903:
[----:B--23--:R-:W-:Y:S05]  /*73a0*/  BSYNC.RECONVERGENT B1 ;  /* 0x0000000000017941 */ /* 0x00cfea0003800200 */
.L_x_5901:
        /* <DEDUP_REMOVED lines=90> */
.L_x_5921:
[----:B------:R-:W-:Y:S02]  /*7950*/  IADD3 R94, P1, PT, R94, R103, RZ ;  /* 0x000000675e5e7210 */ /* 0x000fe40007f3e0ff */
[----:B------:R-:W-:Y:S03]  /*7960*/  IADD3 R18, P0, PT, R18, R105, RZ ;  /* 0x0000006912127210 */ /* 0x000fe60007f1e0ff */
[----:B------:R-:W-:Y:S02]  /*7970*/  IMAD.X R95, R95, 0x1, R100, P1 ;  /* 0x000000015f5f7824 */ /* 0x000fe400008e0664 */
[----:B------:R-:W-:Y:S01]  /*7980*/  IMAD.X R17, R17, 0x1, R102, P0 ;  /* 0x0000000111117824 */ /* 0x000fe200000e0666 */
[----:B------:R-:W-:Y:S07]  /*7990*/  @P3 BRA `(.L_x_5922) ;  /* 0xffffffa800603947 */ /* 0x000fee000383ffff */
.L_x_5900:
        /* <DEDUP_REMOVED lines=44> */
.L_x_5926:
[----:B------:R-:W-:Y:S05]  /*7c60*/  BSYNC.RECONVERGENT B0 ;  /* 0x0000000000007941 */ /* 0x000fea0003800200 */
.L_x_5925:
        /* <DEDUP_REMOVED lines=10> */
.L_x_5924:
        /* <DEDUP_REMOVED lines=75> */
.L_x_5932:
[----:B------:R-:W-:Y:S05]  /*81c0*/  BSYNC.RECONVERGENT B0 ;  /* 0x0000000000007941 */ /* 0x000fea0003800200 */
.L_x_5931:
        /* <DEDUP_REMOVED lines=45> */
.L_x_5934:
[----:B------:R-:W-:Y:S05]  /*84a0*/  BSYNC.RECONVERGENT B0 ;  /* 0x0000000000007941 */ /* 0x000fea0003800200 */
.L_x_5933:
[----:B------:R3:W-:Y:S02]  /*84b0*/  STS.128 [R161+0x2000], R8 ;  /* 0x00200008a1007388 */ /* 0x0007e40000000c00 */
.L_x_5930:
[----:B------:R-:W-:Y:S05]  /*84c0*/  BSYNC.RECONVERGENT B1 ;  /* 0x0000000000017941 */ /* 0x000fea0003800200 */
.L_x_5929:
        /* <DEDUP_REMOVED lines=60> */
.L_x_5938:
[----:B------:R-:W-:Y:S05]  /*8890*/  BSYNC.RECONVERGENT B0 ;  /* 0x0000000000007941 */ /* 0x000fea0003800200 */
.L_x_5937:
        /* <DEDUP_REMOVED lines=55> */
.L_x_5940:
[----:B------:R-:W-:Y:S05]  /*8c10*/  BSYNC.RECONVERGENT B0 ;  /* 0x0000000000007941 */ /* 0x000fea0003800200 */
.L_x_5939:
[----:B------:R4:W-:Y:S02]  /*8c20*/  STS.128 [R161+0x2800], R8 ;  /* 0x00280008a1007388 */ /* 0x0009e40000000c00 */
.L_x_5936:
[----:B------:R-:W-:Y:S05]  /*8c30*/  BSYNC.RECONVERGENT B1 ;  /* 0x0000000000017941 */ /* 0x000fea0003800200 */
.L_x_5935:
        /* <DEDUP_REMOVED lines=62> */
.L_x_5944:
[----:B------:R-:W-:Y:S05]  /*9020*/  BSYNC.RECONVERGENT B0 ;  /* 0x0000000000007941 */ /* 0x000fea0003800200 */
.L_x_5943:
        /* <DEDUP_REMOVED lines=55> */
.L_x_5946:
[----:B------:R-:W-:Y:S05]  /*93a0*/  BSYNC.RECONVERGENT B0 ;  /* 0x0000000000007941 */ /* 0x000fea0003800200 */
.L_x_5945:
[----:B------:R4:W-:Y:S02]  /*93b0*/  STS.128 [R161+0x3000], R8 ;  /* 0x00300008a1007388 */ /* 0x0009e40000000c00 */
.L_x_5942:
[----:B------:R-:W-:Y:S05]  /*93c0*/  BSYNC.RECONVERGENT B1 ;  /* 0x0000000000017941 */ /* 0x000fea0003800200 */
.L_x_5941:
        /* <DEDUP_REMOVED lines=61> */
.L_x_5948:
[----:B------:R-:W-:Y:S05]  /*97a0*/  BSYNC.RECONVERGENT B0 ;  /* 0x0000000000007941 */ /* 0x000fea0003800200 */
.L_x_5947:
        /* <DEDUP_REMOVED lines=54> */
.L_x_5950:
[----:B------:R-:W-:Y:S05]  /*9b10*/  BSYNC.RECONVERGENT B0 ;  /* 0x0000000000007941 */ /* 0x000fea0003800200 */
.L_x_5949:
[----:B------:R3:W-:Y:S01]  /*9b20*/  STS.128 [R161+0x3800], R8 ;  /* 0x00380008a1007388 */ /* 0x0007e20000000c00 */
[----:B------:R-:W-:Y:S05]  /*9b30*/  BRA `(.L_x_5927) ;  /* 0x0000002c00347947 */ /* 0x000fea0003800000 */
.L_x_5928:
        /* <DEDUP_REMOVED lines=92> */
.L_x_5954:
[----:B------:R-:W-:Y:S05]  /*a100*/  BSYNC.RECONVERGENT B0 ;  /* 0x0000000000007941 */ /* 0x000fea0003800200 */
.L_x_5953:
        /* <DEDUP_REMOVED lines=84> */
.L_x_5956:
[----:B------:R-:W-:Y:S05]  /*a650*/  BSYNC.RECONVERGENT B0 ;  /* 0x0000000000007941 */ /* 0x000fea0003800200 */
.L_x_5955:
[----:B------:R3:W-:Y:S02]  /*a660*/  STS.128 [R161+0x2000], R24 ;  /* 0x00200018a1007388 */ /* 0x0007e40000000c00 */
.L_x_5952:
[----:B------:R-:W-:Y:S05]  /*a670*/  BSYNC.RECONVERGENT B1 ;  /* 0x0000000000017941 */ /* 0x000fea0003800200 */
.L_x_5951:
        /* <DEDUP_REMOVED lines=90> */
.L_x_5960:
[----:B------:R-:W-:Y:S05]  /*ac20*/  BSYNC.RECONVERGENT B0 ;  /* 0x0000000000007941 */ /* 0x000fea0003800200 */
.L_x_5959:
        /* <DEDUP_REMOVED lines=85> */
.L_x_5962:
[----:B------:R-:W-:Y:S05]  /*b180*/  BSYNC.RECONVERGENT B0 ;  /* 0x0000000000007941 */ /* 0x000fea0003800200 */
.L_x_5961:
[----:B------:R4:W-:Y:S02]  /*b190*/  STS.128 [R161+0x2800], R24 ;  /* 0x00280018a1007388 */ /* 0x0009e40000000c00 */
.L_x_5958:
[----:B------:R-:W-:Y:S05]  /*b1a0*/  BSYNC.RECONVERGENT B1 ;  /* 0x0000000000017941 */ /* 0x000fea0003800200 */
.L_x_5957:
        /* <DEDUP_REMOVED lines=91> */
.L_x_5966:
[----:B------:R-:W-:Y:S05]  /*b760*/  BSYNC.RECONVERGENT B0 ;  /* 0x0000000000007941 */ /* 0x000fea0003800200 */
.L_x_5965:
        /* <DEDUP_REMOVED lines=85> */
.L_x_5968:
[----:B------:R-:W-:Y:S05]  /*bcc0*/  BSYNC.RECONVERGENT B0 ;  /* 0x0000000000007941 */ /* 0x000fea0003800200 */
.L_x_5967:
[----:B------:R4:W-:Y:S02]  /*bcd0*/  STS.128 [R161+0x3000], R24 ;  /* 0x00300018a1007388 */ /* 0x0009e40000000c00 */
.L_x_5964:
[----:B------:R-:W-:Y:S05]  /*bce0*/  BSYNC.RECONVERGENT B1 ;  /* 0x0000000000017941 */ /* 0x000fea0003800200 */
.L_x_5963:
        /* <DEDUP_REMOVED lines=91> */
.L_x_5970:
[----:B------:R-:W-:Y:S05]  /*c2a0*/  BSYNC.RECONVERGENT B0 ;  /* 0x0000000000007941 */ /* 0x000fea0003800200 */
.L_x_5969:
        /* <DEDUP_REMOVED lines=84> */
.L_x_5972:
[----:B------:R-:W-:Y:S05]  /*c7f0*/  BSYNC.RECONVERGENT B0 ;  /* 0x0000000000007941 */ /* 0x000fea0003800200 */
.L_x_5971:
[----:B------:R3:W-:Y:S02]  /*c800*/  STS.128 [R161+0x3800], R24 ;  /* 0x00380018a1007388 */ /* 0x0007e40000000c00 */
.L_x_5927:
[----:B------:R-:W-:Y:S05]  /*c810*/  BSYNC.RECONVERGENT B2 ;  /* 0x0000000000027941 */ /* 0x000fea0003800200 */
.L_x_5923:
[----:B-1-3--:R-:W-:Y:S01]  /*c820*/  IMAD.IADD R7, R74, 0x1, -R69 ;  /* 0x000000014a077824 */ /* 0x00afe200078e0a45 */
[----:B------:R-:W-:Y:S01]  /*c830*/  SHF.L.U32 R144, R151, 0x6, RZ ;  /* 0x0000000697907819 */ /* 0x000fe200000006ff */
[----:B------:R-:W1:Y:S01]  /*c840*/  LDCU UR14, c[0x0][0x50c] ;  /* 0x0000a180ff0e77ac */ /* 0x000e620008000800 */
[----:B------:R-:W-:Y:S02]  /*c850*/  LOP3.LUT R0, R78, 0x8, R151, 0x78, !PT ;  /* 0x000000084e007812 */ /* 0x000fe400078e7897 */
[-C--:B------:R-:W-:Y:S01]  /*c860*/  ISETP.GE.AND P3, PT, R158, R7.reuse, PT ;  /* 0x000000079e00720c */ /* 0x080fe20003f66270 */
[----:B------:R-:W3:Y:S01]  /*c870*/  LDCU UR4, c[0x0][0x508] ;  /* 0x0000a100ff0477ac */ /* 0x000ee20008000800 */
[-C--:B------:R-:W-:Y:S02]  /*c880*/  ISETP.GE.AND P2, PT, R154, R7.reuse, PT ;  /* 0x000000079a00720c */ /* 0x080fe40003f46270 */
[-C--:B------:R-:W-:Y:S02]  /*c890*/  ISETP.GE.AND P4, PT, R159, R7.reuse, PT ;  /* 0x000000079f00720c */ /* 0x080fe40003f86270 */
[----:B------:R-:W-:-:S02]  /*c8a0*/  ISETP.GE.AND P5, PT, R120, R7, PT ;  /* 0x000000077800720c */ /* 0x000fc40003fa6270 */
[----:B------:R-:W-:Y:S02]  /*c8b0*/  LOP3.LUT R144, R144, 0x400, RZ, 0xc0, !PT ;  /* 0x0000040090907812 */ /* 0x000fe400078ec0ff */
[----:B------:R-:W-:-:S03]  /*c8c0*/  SHF.R.U32.HI R75, RZ, 0x1, R151 ;  /* 0x00000001ff4b7819 */ /* 0x000fc60000011697 */
[----:B--2---:R-:W4:Y:S01]  /*c8d0*/  @!P3 LDC.64 R4, c[0x0][0x3b8] ;  /* 0x0000ee00ff04bb82 */ /* 0x004f220000000a00 */
[----:B------:R-:W-:Y:S02]  /*c8e0*/  LOP3.LUT R78, R78, 0x8, R75, 0xf8, !PT ;  /* 0x000000084e4e7812 */ /* 0x000fe400078ef84b */
[----:B------:R-:W-:Y:S02]  /*c8f0*/  LOP3.LUT R75, R75, 0x1f0, RZ, 0xc0, !PT ;  /* 0x000001f04b4b7812 */ /* 0x000fe400078ec0ff */
[----:B------:R-:W-:Y:S01]  /*c900*/  @!P4 LEA R12, P1, R71, R146, 0x1 ;  /* 0x00000092470cc211 */ /* 0x000fe200078208ff */
[----:B------:R-:W-:Y:S01]  /*c910*/  @!PT LDS RZ, [RZ] ;  /* 0x00000000fffff984 */ /* 0x000fe20000000800 */
[----:B------:R-:W-:Y:S01]  /*c920*/  @!PT LDS RZ, [RZ] ;  /* 0x00000000fffff984 */ /* 0x000fe20000000800 */
[----:B------:R-:W-:Y:S01]  /*c930*/  @!PT LDS RZ, [RZ] ;  /* 0x00000000fffff984 */ /* 0x000fe20000000800 */
[----:B------:R-:W-:Y:S01]  /*c940*/  @!P5 LDGSTS.E.BYPASS.LTC128B.128 [R161+0x4000], desc[UR6][R146.64] ;  /* 0x0400000092a1dfae */ /* 0x000fe2000b981a06 */
[----:B------:R-:W-:Y:S01]  /*c950*/  IADD3 R75, PT, PT, R75, 0x1, R152 ;  /* 0x000000014b4b7810 */ /* 0x000fe20007ffe098 */
        /* <DEDUP_REMOVED lines=15> */
[----:B------:R-:W-:Y:S01]  /*ca50*/  @!P2 MOV R2, R4 ;  /* 0x000000040002a202 */ /* 0x000fe20000000f00 */
[----:B------:R2:W-:Y:S02]  /*ca60*/  @!P3 LDGSTS.E.BYPASS.LTC128B.128 [R161+0x7000], desc[UR6][R10.64+0x80] ;  /* 0x070000800aa1bfae */ /* 0x0005e4000b981a06 */
[----:B------:R-:W-:-:S02]  /*ca70*/  @!P2 IMAD.IADD R3, R3, 0x1, R5 ;  /* 0x000000010303a824 */ /* 0x000fc400078e0205 */
[----:B------:R-:W4:Y:S03]  /*ca80*/  @!P0 LDC.64 R8, c[0x0][0x3c0] ;  /* 0x0000f000ff088b82 */ /* 0x000f260000000a00 */
[----:B------:R-:W-:Y:S04]  /*ca90*/  @!P2 LDGSTS.E.BYPASS.LTC128B.128 [R161+0x5800], desc[UR6][R2.64] ;  /* 0x0580000002a1afae */ /* 0x000fe8000b981a06 */
[----:B------:R1:W-:Y:S01]  /*caa0*/  @!P2 LDGSTS.E.BYPASS.LTC128B.128 [R161+0x7800], desc[UR6][R2.64+0x80] ;  /* 0x0780008002a1afae */ /* 0x0003e2000b981a06 */
[----:B------:R-:W3:Y:S03]  /*cab0*/  @!P1 LDC.64 R4, c[0x0][0x3c0] ;  /* 0x0000f000ff049b82 */ /* 0x000ee60000000a00 */
[----:B------:R-:W0:Y:S01]  /*cac0*/  LDGDEPBAR ;  /* 0x00000000000079af */ /* 0x000e220000000000 */
[----:B--2---:R-:W-:-:S04]  /*cad0*/  @!P4 LEA R10, P2, R73, R148, 0x1 ;  /* 0x00000094490ac211 */ /* 0x004fc800078408ff */
[----:B------:R-:W-:Y:S02]  /*cae0*/  @!P4 LEA.HI.X R11, R73, R149, R76, 0x1, P2 ;  /* 0x00000095490bc211 */ /* 0x000fe400010f0c4c */
[----:B----4-:R-:W-:Y:S01]  /*caf0*/  @!P0 LEA R12, P2, R8, R148, 0x6 ;  /* 0x00000094080c8211 */ /* 0x010fe200078430ff */
[----:B---3--:R-:W-:-:S03]  /*cb00*/  @!P1 IMAD R5, R5, 0x60, RZ ;  /* 0x0000006005059824 */ /* 0x008fc600078e02ff */
[----:B------:R-:W-:Y:S01]  /*cb10*/  @!P0 LEA.HI.X R13, R8, R149, R9, 0x6, P2 ;  /* 0x00000095080d8211 */ /* 0x000fe200010f3409 */
[----:B------:R-:W-:Y:S01]  /*cb20*/  @!P1 IMAD.WIDE.U32 R8, R4, 0x60, R148 ;  /* 0x0000006004089825 */ /* 0x000fe200078e0094 */
[----:B------:R-:W-:-:S04]  /*cb30*/  DEPBAR.LE SB0, 0x0 ;  /* 0x000080000000791a */ /* 0x000fc80000000000 */
[----:B------:R-:W-:Y:S01]  /*cb40*/  BAR.SYNC.DEFER_BLOCKING 0x0 ;  /* 0x0000000000007b1d */ /* 0x000fe20000010000 */
[-C--:B-1----:R-:W-:Y:S02]  /*cb50*/  LOP3.LUT R3, R0, R7.reuse, RZ, 0x3c, !PT ;  /* 0x0000000700037212 */ /* 0x082fe400078e3cff */
[----:B------:R-:W-:Y:S02]  /*cb60*/  LOP3.LUT R7, R78, R7, RZ, 0x3c, !PT ;  /* 0x000000074e077212 */ /* 0x000fe400078e3cff */
[----:B------:R-:W-:Y:S01]  /*cb70*/  @!P1 IADD3 R9, PT, PT, R5, R9, RZ ;  /* 0x0000000905099210 */ /* 0x000fe20007ffe0ff */
[----:B------:R-:W-:Y:S01]  /*cb80*/  IMAD R144, R3, 0x2, R144 ;  /* 0x0000000203907824 */ /* 0x000fe200078e0290 */
[----:B------:R-:W-:Y:S01]  /*cb90*/  SHF.L.U32 R3, R151, 0x5, RZ ;  /* 0x0000000597037819 */ /* 0x000fe200000006ff */
[----:B------:R-:W-:-:S03]  /*cba0*/  IMAD.MOV.U32 R5, RZ, RZ, 0x20 ;  /* 0x00000020ff057424 */ /* 0x000fc600078e00ff */
[----:B------:R-:W-:Y:S02]  /*cbb0*/  LOP3.LUT R0, R68, 0x7c00, R3, 0xf8, !PT ;  /* 0x00007c0044007812 */ /* 0x000fe400078ef803 */
[----:B------:R-:W-:-:S03]  /*cbc0*/  IADD3 R2, PT, PT, R144, UR5, RZ ;  /* 0x0000000590027c10 */ /* 0x000fc6000fffe0ff */
        /* <DEDUP_REMOVED lines=37> */
[C---:B------:R-:W-:Y:S01]  /*ce20*/  IMAD.IADD R143, R145.reuse, 0x1, R5 ;  /* 0x00000001918f7824 */ /* 0x040fe200078e0205 */
[C---:B------:R-:W-:Y:S01]  /*ce30*/  IADD3 R139, PT, PT, R2.reuse, R5, RZ ;  /* 0x00000005028b7210 */ /* 0x040fe20007ffe0ff */
[----:B------:R-:W4:Y:S01]  /*ce40*/  LDSM.16.M88.4 R60, [R144+UR5+0x4800] ;  /* 0x00480005903c783b */ /* 0x000f220008000200 */
[----:B------:R-:W-:Y:S01]  /*ce50*/  IADD3 R142, PT, PT, R145, R0, RZ ;  /* 0x00000000918e7210 */ /* 0x000fe20007ffe0ff */
[----:B------:R-:W-:Y:S01]  /*ce60*/  IMAD.IADD R138, R2, 0x1, R0 ;  /* 0x00000001028a7824 */ /* 0x000fe200078e0200 */
[----:B------:R-:W-:Y:S01]  /*ce70*/  SHF.R.U32.HI R2, RZ, 0x2, R151 ;  /* 0x00000002ff027819 */ /* 0x000fe20000011697 */
[----:B------:R-:W4:Y:S01]  /*ce80*/  LDSM.16.M88.4 R52, [R144+UR5+0x5000] ;  /* 0x005000059034783b */ /* 0x000f220008000200 */
[----:B------:R-:W-:-:S02]  /*ce90*/  IADD3 R141, PT, PT, R5, R142, RZ ;  /* 0x0000008e058d7210 */ /* 0x000fc40007ffe0ff */
[----:B------:R-:W-:Y:S01]  /*cea0*/  IADD3 R137, PT, PT, R5, R138, RZ ;  /* 0x0000008a05897210 */ /* 0x000fe20007ffe0ff */
[----:B-1----:R-:W1:Y:S01]  /*ceb0*/  LDSM.16.M88.4 R12, [R144+UR5+0x5800] ;  /* 0x00580005900c783b */ /* 0x002e620008000200 */
[----:B------:R-:W-:-:S03]  /*cec0*/  LOP3.LUT R2, R2, 0x7, RZ, 0xc0, !PT ;  /* 0x0000000702027812 */ /* 0x000fc600078ec0ff */
        /* <DEDUP_REMOVED lines=109> */
[----:B-1----:R-:W-:Y:S01]  /*d5a0*/  HMMA.16816.F32 R48, R24, R8, R48 ;  /* 0x000000081830723c */ /* 0x002fe20000001830 */
[----:B------:R-:W-:-:S04]  /*d5b0*/  IADD3 R9, PT, PT, -R155, R75, R2 ;  /* 0x0000004b9b097210 */ /* 0x000fc80007ffe102 */
[--C-:B------:R-:W-:Y:S02]  /*d5c0*/  IADD3 R9, PT, PT, R9, UR4, R74.reuse ;  /* 0x0000000409097c10 */ /* 0x100fe4000fffe04a */
[----:B------:R-:W1:Y:S01]  /*d5d0*/  MUFU.TANH R29, R29 ;  /* 0x0000001d001d7308 */ /* 0x000e620000002400 */
[----:B------:R-:W-:Y:S01]  /*d5e0*/  HMMA.16816.F32 R44, R24, R10, R44 ;  /* 0x0000000a182c723c */ /* 0x000fe2000000182c */
[----:B------:R-:W-:Y:S02]  /*d5f0*/  VIMNMX R2, PT, PT, R9, R74, PT ;  /* 0x0000004a09027248 */ /* 0x000fe40003fe0100 */
[----:B------:R-:W-:Y:S01]  /*d600*/  FMUL.FTZ R32, R84, UR14 ;  /* 0x0000000e54207c20 */ /* 0x000fe20008410000 */
[----:B------:R-:W-:Y:S01]  /*d610*/  FMUL.FTZ R33, R87, UR14 ;  /* 0x0000000e57217c20 */ /* 0x000fe20008410000 */
[----:B------:R-:W-:-:S03]  /*d620*/  VIADDMNMX R102, R9, 0x8, R74, PT ;  /* 0x0000000809667846 */ /* 0x000fc6000380014a */
        /* <DEDUP_REMOVED lines=65> */
.L_x_5974:
        /* <DEDUP_REMOVED lines=48> */
[----:B---3--:R-:W-:-:S04]  /*dd40*/  IMAD R9, R9, UR10, RZ ;  /* 0x0000000a09097c24 */ /* 0x008fc8000f8e02ff */
[----:B------:R-:W-:Y:S01]  /*dd50*/  IMAD R9, R10, UR11, R9 ;  /* 0x0000000b0a097c24 */ /* 0x000fe2000f8e0209 */
[----:B--2---:R-:W-:Y:S01]  /*dd60*/  IADD3 R11, PT, PT, R12, -R11, RZ ;  /* 0x8000000b0c0b7210 */ /* 0x004fe20007ffe0ff */
[----:B------:R-:W-:-:S03]  /*dd70*/  IMAD.WIDE.U32 R12, R10, UR10, RZ ;  /* 0x0000000a0a0c7c25 */ /* 0x000fc6000f8e00ff */
        /* <DEDUP_REMOVED lines=8> */
.L_x_5975:
[----:B------:R-:W2:Y:S01]  /*de00*/  LDCU UR4, c[0x0][0x3bc] ;  /* 0x00007780ff0477ac */ /* 0x000ea20008000800 */
        /* <DEDUP_REMOVED lines=11> */
[----:B--2---:R-:W-:-:S06]  /*dec0*/  USHF.L.U64.HI UR4, UR10, 0x5, UR4 ;  /* 0x000000050a047899 */ /* 0x004fcc0008010204 */
        /* <DEDUP_REMOVED lines=8> */
.L_x_5973:
[----:B---3--:R-:W-:Y:S01]  /*df50*/  IMAD.SHL.U32 R10, R151, 0x2, RZ ;  /* 0x00000002970a7824 */ /* 0x008fe200078e00ff */
[----:B------:R-:W2:Y:S01]  /*df60*/  LDCU UR4, c[0x0][0x45c] ;  /* 0x00008b80ff0477ac */ /* 0x000ea20008000800 */
[----:B------:R-:W-:Y:S02]  /*df70*/  IMAD.IADD R140, R68, 0x1, R7 ;  /* 0x00000001448c7824 */ /* 0x000fe400078e0207 */
[----:B------:R-:W-:Y:S01]  /*df80*/  IMAD.MOV.U32 R162, RZ, RZ, -0x1 ;  /* 0xffffffffffa27424 */ /* 0x000fe200078e00ff */
[----:B------:R-:W-:Y:S02]  /*df90*/  LOP3.LUT R10, R10, 0x6, RZ, 0xc0, !PT ;  /* 0x000000060a0a7812 */ /* 0x000fe400078ec0ff */
[----:B------:R-:W-:-:S03]  /*dfa0*/  LEA R140, R140, UR5, 0x1 ;  /* 0x000000058c8c7c11 */ /* 0x000fc6000f8e08ff */
[----:B------:R-:W-:Y:S02]  /*dfb0*/  IMAD R10, R101, 0x40, R10 ;  /* 0x00000040650a7824 */ /* 0x000fe400078e020a */
[----:B------:R-:W-:Y:S01]  /*dfc0*/  LDSM.16.MT88.4 R92, [R140+0x8000] ;  /* 0x008000008c5c783b */ /* 0x000fe20000004200 */
[--C-:B------:R-:W-:Y:S02]  /*dfd0*/  IMAD.IADD R107, R0, 0x1, R140.reuse ;  /* 0x00000001006b7824 */ /* 0x100fe400078e028c */
[C---:B------:R-:W-:Y:S02]  /*dfe0*/  VIADD R9, R10.reuse, 0xffffffc0 ;  /* 0xffffffc00a097836 */ /* 0x040fe40000000000 */
[C---:B------:R-:W-:Y:S01]  /*dff0*/  VIADD R11, R10.reuse, 0xffffffc1 ;  /* 0xffffffc10a0b7836 */ /* 0x040fe20000000000 */
[----:B------:R-:W-:Y:S01]  /*e000*/  LDSM.16.MT88.4 R76, [R107+0x8000] ;  /* 0x008000006b4c783b */ /* 0x000fe20000004200 */
[C---:B------:R-:W-:Y:S01]  /*e010*/  VIADD R15, R10.reuse, 0xffffffe0 ;  /* 0xffffffe00a0f7836 */ /* 0x040fe20000000000 */
[----:B------:R-:W-:Y:S01]  /*e020*/  ISETP.GE.AND P4, PT, R9, R2, PT ;  /* 0x000000020900720c */ /* 0x000fe20003f86270 */
[----:B------:R-:W-:Y:S01]  /*e030*/  IMAD.IADD R136, R5, 0x1, R140 ;  /* 0x0000000105887824 */ /* 0x000fe200078e028c */
[----:B------:R-:W-:Y:S01]  /*e040*/  ISETP.GE.AND P1, PT, R9, R102, PT ;  /* 0x000000660900720c */ /* 0x000fe20003f26270 */
[C---:B------:R-:W-:Y:S01]  /*e050*/  VIADD R9, R10.reuse, 0xffffffc8 ;  /* 0xffffffc80a097836 */ /* 0x040fe20000000000 */
[----:B------:R-:W-:Y:S01]  /*e060*/  ISETP.GE.AND P3, PT, R11, R2, PT ;  /* 0x000000020b00720c */ /* 0x000fe20003f66270 */
[----:B------:R-:W-:Y:S01]  /*e070*/  IMAD.IADD R106, R5, 0x1, R107 ;  /* 0x00000001056a7824 */ /* 0x000fe200078e026b */
[----:B------:R-:W-:Y:S01]  /*e080*/  ISETP.GE.AND P0, PT, R11, R102, PT ;  /* 0x000000660b00720c */ /* 0x000fe20003f06270 */
[C---:B------:R-:W-:Y:S01]  /*e090*/  VIADD R11, R10.reuse, 0xffffffc9 ;  /* 0xffffffc90a0b7836 */ /* 0x040fe20000000000 */
[C---:B------:R-:W-:Y:S01]  /*e0a0*/  ISETP.GE.AND P5, PT, R9.reuse, R2, PT ;  /* 0x000000020900720c */ /* 0x040fe20003fa6270 */
[----:B------:R-:W-:Y:S01]  /*e0b0*/  LDSM.16.MT88.4 R84, [R136+0x8000] ;  /* 0x008000008854783b */ /* 0x000fe20000004200 */
[----:B------:R-:W-:Y:S01]  /*e0c0*/  ISETP.GE.AND P2, PT, R9, R102, PT ;  /* 0x000000660900720c */ /* 0x000fe20003f46270 */
[C---:B------:R-:W-:Y:S01]  /*e0d0*/  VIADD R9, R10.reuse, 0xffffffd0 ;  /* 0xffffffd00a097836 */ /* 0x040fe20000000000 */
[----:B------:R-:W-:Y:S01]  /*e0e0*/  FSEL R41, R3, -INF , !P4 ;  /* 0xff80000003297808 */ /* 0x000fe20006000000 */
[----:B------:R-:W-:Y:S01]  /*e0f0*/  VIADD R3, R10, 0xffffffd1 ;  /* 0xffffffd10a037836 */ /* 0x000fe20000000000 */
[----:B------:R-:W-:Y:S01]  /*e100*/  FSEL R43, R4, -INF , !P3 ;  /* 0xff800000042b7808 */ /* 0x000fe20005800000 */
[----:B------:R-:W-:Y:S01]  /*e110*/  LDSM.16.MT88.4 R68, [R106+0x8000] ;  /* 0x008000006a44783b */ /* 0x000fe20000004200 */
[----:B------:R-:W-:-:S02]  /*e120*/  FSEL R27, R64, -INF , !P0 ;  /* 0xff800000401b7808 */ /* 0x000fc40004000000 */
[----:B------:R-:W-:Y:S01]  /*e130*/  FSEL R37, R6, -INF , !P1 ;  /* 0xff80000006257808 */ /* 0x000fe20004800000 */
[----:B-1----:R-:W-:Y:S01]  /*e140*/  LDSM.16.MT88.4 R48, [R136+0xa000] ;  /* 0x00a000008830783b */ /* 0x002fe20000004200 */
        /* <DEDUP_REMOVED lines=17> */
[C---:B------:R-:W-:Y:S01]  /*e260*/  VIADD R31, R10.reuse, 0xffffffe8 ;  /* 0xffffffe80a1f7836 */ /* 0x040fe20000000000 */
        /* <DEDUP_REMOVED lines=10> */
[----:B------:R-:W-:Y:S02]  /*e310*/  FSEL R15, R35, -INF , !P3 ;  /* 0xff800000230f7808 */ /* 0x000fe40005800000 */
[----:B------:R-:W-:Y:S02]  /*e320*/  FSEL R17, R8, -INF , !P0 ;  /* 0xff80000008117808 */ /* 0x000fe40004000000 */
[C---:B------:R-:W-:Y:S02]  /*e330*/  ISETP.GE.AND P4, PT, R3.reuse, R2, PT ;  /* 0x000000020300720c */ /* 0x040fe40003f86270 */
[----:B------:R-:W-:Y:S01]  /*e340*/  ISETP.GE.AND P1, PT, R3, R102, PT ;  /* 0x000000660300720c */ /* 0x000fe20003f26270 */
[C---:B------:R-:W-:Y:S01]  /*e350*/  VIADD R3, R10.reuse, 0xffffffe9 ;  /* 0xffffffe90a037836 */ /* 0x040fe20000000000 */
[C---:B------:R-:W-:Y:S02]  /*e360*/  ISETP.GE.AND P3, PT, R31.reuse, R2, PT ;  /* 0x000000021f00720c */ /* 0x040fe40003f66270 */
[----:B------:R-:W-:Y:S01]  /*e370*/  ISETP.GE.AND P0, PT, R31, R102, PT ;  /* 0x000000661f00720c */ /* 0x000fe20003f06270 */
[----:B------:R-:W-:Y:S01]  /*e380*/  VIADD R31, R10, 0xfffffff0 ;  /* 0xfffffff00a1f7836 */ /* 0x000fe20000000000 */
[----:B------:R-:W-:-:S02]  /*e390*/  FMNMX3.FTZ R4, R4, R39, R9, !PT ;  /* 0x0000002704047276 */ /* 0x000fc40007810009 */
[----:B------:R-:W-:Y:S02]  /*e3a0*/  FSEL R165, R165, -INF , !P5 ;  /* 0xff800000a5a57808 */ /* 0x000fe40006800000 */
[----:B------:R-:W-:Y:S02]  /*e3b0*/  FMNMX3.FTZ R4, R4, R11, R23, !PT ;  /* 0x0000000b04047276 */ /* 0x000fe40007810017 */
[----:B------:R-:W-:Y:S02]  /*e3c0*/  FSEL R113, R113, -INF , !P2 ;  /* 0xff80000071717808 */ /* 0x000fe40005000000 */
[----:B------:R-:W-:Y:S02]  /*e3d0*/  FSEL R163, R163, -INF , !P4 ;  /* 0xff800000a3a37808 */ /* 0x000fe40006000000 */
[----:B------:R-:W-:Y:S02]  /*e3e0*/  FSEL R129, R129, -INF , !P1 ;  /* 0xff80000081817808 */ /* 0x000fe40004800000 */
[----:B------:R-:W-:-:S02]  /*e3f0*/  ISETP.GE.AND P5, PT, R3, R2, PT ;  /* 0x000000020300720c */ /* 0x000fc40003fa6270 */
[----:B------:R-:W-:Y:S01]  /*e400*/  ISETP.GE.AND P2, PT, R3, R102, PT ;  /* 0x000000660300720c */ /* 0x000fe20003f46270 */
[C---:B------:R-:W-:Y:S01]  /*e410*/  VIADD R3, R10.reuse, 0xfffffff1 ;  /* 0xfffffff10a037836 */ /* 0x040fe20000000000 */
[C---:B------:R-:W-:Y:S02]  /*e420*/  ISETP.GE.AND P4, PT, R31.reuse, R2, PT ;  /* 0x000000021f00720c */ /* 0x040fe40003f86270 */
[----:B------:R-:W-:Y:S01]  /*e430*/  ISETP.GE.AND P1, PT, R31, R102, PT ;  /* 0x000000661f00720c */ /* 0x000fe20003f26270 */
[----:B------:R-:W-:Y:S01]  /*e440*/  VIADD R31, R10, 0xfffffff8 ;  /* 0xfffffff80a1f7836 */ /* 0x000fe20000000000 */
[----:B------:R-:W-:Y:S02]  /*e450*/  FSEL R123, R123, -INF , !P3 ;  /* 0xff8000007b7b7808 */ /* 0x000fe40005800000 */
[----:B------:R-:W-:Y:S02]  /*e460*/  FMNMX3.FTZ R4, R4, R15, R165, !PT ;  /* 0x0000000f04047276 */ /* 0x000fe400078100a5 */
[----:B------:R-:W-:-:S02]  /*e470*/  FMNMX3.FTZ R6, R37, R27, R25, !PT ;  /* 0x0000001b25067276 */ /* 0x000fc40007810019 */
[----:B------:R-:W-:Y:S02]  /*e480*/  FSEL R135, R135, -INF , !P5 ;  /* 0xff80000087877808 */ /* 0x000fe40006800000 */
[-C--:B------:R-:W-:Y:S02]  /*e490*/  ISETP.GE.AND P3, PT, R3, R2.reuse, PT ;  /* 0x000000020300720c */ /* 0x080fe40003f66270 */
[----:B------:R-:W-:Y:S02]  /*e4a0*/  ISETP.GE.AND P5, PT, R31, R2, PT ;  /* 0x000000021f00720c */ /* 0x000fe40003fa6270 */
[----:B------:R-:W-:Y:S02]  /*e4b0*/  FSEL R127, R127, -INF , !P4 ;  /* 0xff8000007f7f7808 */ /* 0x000fe40006000000 */
[----:B------:R-:W-:Y:S02]  /*e4c0*/  FMNMX3.FTZ R4, R4, R163, R123, !PT ;  /* 0x000000a304047276 */ /* 0x000fe4000781007b */
[----:B------:R-:W-:-:S02]  /*e4d0*/  FMNMX3.FTZ R6, R6, R29, R13, !PT ;  /* 0x0000001d06067276 */ /* 0x000fc4000781000d */
[----:B------:R-:W-:Y:S02]  /*e4e0*/  FSEL R125, R125, -INF , !P3 ;  /* 0xff8000007d7d7808 */ /* 0x000fe40005800000 */
[----:B------:R-:W-:Y:S02]  /*e4f0*/  FSEL R121, R121, -INF , !P5 ;  /* 0xff80000079797808 */ /* 0x000fe40006800000 */
[----:B------:R-:W-:Y:S02]  /*e500*/  FMNMX3.FTZ R4, R4, R135, R127, !PT ;  /* 0x0000008704047276 */ /* 0x000fe4000781007f */
[----:B------:R-:W-:Y:S02]  /*e510*/  FSEL R133, R133, -INF , !P0 ;  /* 0xff80000085857808 */ /* 0x000fe40004000000 */
[----:B------:R-:W-:Y:S02]  /*e520*/  FMNMX3.FTZ R6, R6, R21, R19, !PT ;  /* 0x0000001506067276 */ /* 0x000fe40007810013 */
[-C--:B------:R-:W-:Y:S01]  /*e530*/  ISETP.GE.AND P0, PT, R3, R102.reuse, PT ;  /* 0x000000660300720c */ /* 0x080fe20003f06270 */
[----:B------:R-:W-:Y:S01]  /*e540*/  VIADD R3, R10, 0xfffffff9 ;  /* 0xfffffff90a037836 */ /* 0x000fe20000000000 */
[----:B------:R-:W-:-:S02]  /*e550*/  ISETP.GE.AND P3, PT, R31, R102, PT ;  /* 0x000000661f00720c */ /* 0x000fc40003f66270 */
[----:B------:R-:W-:Y:S02]  /*e560*/  FMNMX3.FTZ R31, R4, R125, R121, !PT ;  /* 0x0000007d041f7276 */ /* 0x000fe40007810079 */
[----:B------:R-:W-:Y:S02]  /*e570*/  FMNMX3.FTZ R4, R6, R17, R113, !PT ;  /* 0x0000001106047276 */ /* 0x000fe40007810071 */
[----:B------:R-:W-:Y:S02]  /*e580*/  ISETP.GE.AND P4, PT, R3, R2, PT ;  /* 0x000000020300720c */ /* 0x000fe40003f86270 */
[----:B------:R-:W-:Y:S02]  /*e590*/  FSEL R131, R131, -INF , !P2 ;  /* 0xff80000083837808 */ /* 0x000fe40005000000 */
[----:B------:R-:W-:Y:S02]  /*e5a0*/  FSEL R119, R119, -INF , !P1 ;  /* 0xff80000077777808 */ /* 0x000fe40004800000 */
[----:B------:R-:W-:-:S02]  /*e5b0*/  FMNMX3.FTZ R4, R4, R129, R133, !PT ;  /* 0x0000008104047276 */ /* 0x000fc40007810085 */
[----:B------:R-:W-:Y:S02]  /*e5c0*/  FSEL R120, R120, -INF , !P4 ;  /* 0xff80000078787808 */ /* 0x000fe40006000000 */
[----:B------:R-:W-:Y:S02]  /*e5d0*/  ISETP.GE.AND P4, PT, R3, R102, PT ;  /* 0x000000660300720c */ /* 0x000fe40003f86270 */
        /* <DEDUP_REMOVED lines=25> */
[----:B------:R-:W1:Y:S01]  /*e770*/  LDSM.16.MT88.4 R40, [R140+0xa000] ;  /* 0x00a000008c28783b */ /* 0x000e620000004200 */
[--C-:B------:R-:W-:Y:S01]  /*e780*/  FFMA.FTZ R34, R39, UR4, -R122.reuse ;  /* 0x0000000427227c23 */ /* 0x100fe2000801087a */
[----:B------:R-:W-:Y:S01]  /*e790*/  MUFU.EX2 R109, R109 ;  /* 0x0000006d006d7308 */ /* 0x000fe20000000800 */
[----:B------:R-:W-:Y:S01]  /*e7a0*/  FFMA.FTZ R33, R9, UR4, -R122 ;  /* 0x0000000409217c23 */ /* 0x000fe2000801087a */
[--C-:B------:R-:W-:Y:S01]  /*e7b0*/  FFMA.FTZ R111, R37, UR4, -R118.reuse ;  /* 0x00000004256f7c23 */ /* 0x100fe20008010876 */
[--C-:B------:R-:W-:Y:S01]  /*e7c0*/  FFMA.FTZ R110, R27, UR4, -R118.reuse ;  /* 0x000000041b6e7c23 */ /* 0x100fe20008010876 */
[--C-:B------:R-:W-:Y:S01]  /*e7d0*/  FFMA.FTZ R105, R25, UR4, -R118.reuse ;  /* 0x0000000419697c23 */ /* 0x100fe20008010876 */
[----:B------:R-:W-:Y:S01]  /*e7e0*/  FFMA.FTZ R104, R29, UR4, -R118 ;  /* 0x000000041d687c23 */ /* 0x000fe20008010876 */
[----:B------:R-:W2:Y:S01]  /*e7f0*/  MUFU.EX2 R108, R108 ;  /* 0x0000006c006c7308 */ /* 0x000ea20000000800 */
[--C-:B------:R-:W-:Y:S01]  /*e800*/  FFMA.FTZ R32, R11, UR4, -R122.reuse ;  /* 0x000000040b207c23 */ /* 0x100fe2000801087a */
[--C-:B------:R-:W-:Y:S01]  /*e810*/  FFMA.FTZ R29, R23, UR4, -R122.reuse ;  /* 0x00000004171d7c23 */ /* 0x100fe2000801087a */
[----:B------:R-:W3:Y:S01]  /*e820*/  LDSM.16.MT88.4 R8, [R140+0x8800] ;  /* 0x008800008c08783b */ /* 0x000ee20000004200 */
[----:B------:R-:W-:Y:S01]  /*e830*/  MUFU.EX2 R103, R103 ;  /* 0x0000006700677308 */ /* 0x000fe20000000800 */
        /* <DEDUP_REMOVED lines=16> */
[--C-:B------:R-:W-:Y:S01]  /*e940*/  FFMA.FTZ R124, R133, UR4, -R118.reuse ;  /* 0x00000004857c7c23 */ /* 0x100fe20008010876 */
[----:B----4-:R-:W-:Y:S01]  /*e950*/  F2FP.F16.F32.PACK_AB R66, R34, R103 ;  /* 0x000000672242723e */ /* 0x010fe200000000ff */
[----:B------:R-:W-:Y:S01]  /*e960*/  LDSM.16.MT88.4 R24, [R107+0x8800] ;  /* 0x008800006b18783b */ /* 0x000fe20000004200 */
[----:B------:R-:W4:Y:S01]  /*e970*/  MUFU.EX2 R104, R104 ;  /* 0x0000006800687308 */ /* 0x000f220000000800 */
[----:B------:R-:W-:Y:S01]  /*e980*/  FFMA.FTZ R131, R131, UR4, -R118 ;  /* 0x0000000483837c23 */ /* 0x000fe20008010876 */
        /* <DEDUP_REMOVED lines=8> */
[----:B------:R-:W-:Y:S01]  /*ea10*/  FADD.FTZ R108, R109, R108 ;  /* 0x0000006c6d6c7221 */ /* 0x000fe20000010000 */
[----:B------:R-:W-:Y:S01]  /*ea20*/  FADD.FTZ R110, R111, R110 ;  /* 0x0000006e6f6e7221 */ /* 0x000fe20000010000 */
[----:B------:R-:W-:Y:S01]  /*ea30*/  MUFU.EX2 R29, R29 ;  /* 0x0000001d001d7308 */ /* 0x000fe20000000800 */
[----:B----4-:R-:W-:Y:S01]  /*ea40*/  F2FP.F16.F32.PACK_AB R67, R104, R105 ;  /* 0x000000696843723e */ /* 0x010fe200000000ff */
[----:B------:R-:W-:-:S02]  /*ea50*/  FADD.FTZ R103, R103, R108 ;  /* 0x0000006c67677221 */ /* 0x000fc40000010000 */
[----:B------:R-:W-:Y:S02]  /*ea60*/  MUFU.EX2 R0, R0 ;  /* 0x0000000000007308 */ /* 0x000fe40000000800 */
[----:B------:R-:W-:Y:S02]  /*ea70*/  FADD.FTZ R34, R34, R103 ;  /* 0x0000006722227221 */ /* 0x000fe40000010000 */
        /* <DEDUP_REMOVED lines=82> */
[--C-:B------:R-:W-:Y:S01]  /*efa0*/  FFMA.FTZ R21, R121, UR4, -R122.reuse ;  /* 0x0000000479157c23 */ /* 0x100fe2000801087a */
[----:B------:R-:W-:Y:S01]  /*efb0*/  FFMA.FTZ R122, R120, UR4, -R122 ;  /* 0x00000004787a7c23 */ /* 0x000fe2000801087a */
[--C-:B------:R-:W-:Y:S01]  /*efc0*/  FFMA.FTZ R20, R119, UR4, -R118.reuse ;  /* 0x0000000477147c23 */ /* 0x100fe20008010876 */
[--C-:B------:R-:W-:Y:S01]  /*efd0*/  FFMA.FTZ R121, R116, UR4, -R118.reuse ;  /* 0x0000000474797c23 */ /* 0x100fe20008010876 */
[----:B------:R-:W-:Y:S03]  /*efe0*/  MUFU.EX2 R120, R21 ;  /* 0x0000001500787308 */ /* 0x000fe60000000800 */
[C---:B------:R-:W-:Y:S01]  /*eff0*/  HMMA.16816.F32 R48, R4.reuse, R22, R48 ;  /* 0x000000160430723c */ /* 0x040fe20000001830 */
[----:B------:R-:W-:Y:S01]  /*f000*/  FFMA.FTZ R22, R117, UR4, -R118 ;  /* 0x0000000475167c23 */ /* 0x000fe20008010876 */
[----:B------:R-:W2:Y:S04]  /*f010*/  MUFU.EX2 R119, R122 ;  /* 0x0000007a00777308 */ /* 0x000ea80000000800 */
[----:B------:R-:W-:Y:S02]  /*f020*/  MUFU.EX2 R117, R20 ;  /* 0x0000001400757308 */ /* 0x000fe40000000800 */
[C---:B---3--:R-:W-:Y:S02]  /*f030*/  HMMA.16816.F32 R52, R4.reuse, R12, R52 ;  /* 0x0000000c0434723c */ /* 0x048fe40000001834 */
[----:B------:R3:W5:Y:S04]  /*f040*/  MUFU.EX2 R116, R22 ;  /* 0x0000001600747308 */ /* 0x0007680000000800 */
[----:B------:R-:W4:Y:S02]  /*f050*/  MUFU.EX2 R118, R121 ;  /* 0x0000007900767308 */ /* 0x000f240000000800 */
[C---:B------:R-:W-:Y:S01]  /*f060*/  HMMA.16816.F32 R56, R4.reuse, R14, R56 ;  /* 0x0000000e0438723c */ /* 0x040fe20000001838 */
[----:B------:R-:W4:Y:S07]  /*f070*/  LDSM.16.MT88.4 R12, [R136+0x9800] ;  /* 0x00980000880c783b */ /* 0x000f2e0000004200 */
[C---:B-1----:R-:W-:Y:S01]  /*f080*/  HMMA.16816.F32 R60, R4.reuse, R8, R60 ;  /* 0x00000008043c723c */ /* 0x042fe2000000183c */
[----:B---3--:R-:W-:Y:S07]  /*f090*/  LDSM.16.MT88.4 R20, [R106+0x9800] ;  /* 0x009800006a14783b */ /* 0x008fee0000004200 */
[----:B------:R-:W-:Y:S01]  /*f0a0*/  HMMA.16816.F32 R64, R4, R10, R64 ;  /* 0x0000000a0440723c */ /* 0x000fe20000001840 */
[----:B------:R-:W1:Y:S01]  /*f0b0*/  LDSM.16.MT88.4 R8, [R140+0xb800] ;  /* 0x00b800008c08783b */ /* 0x000e620000004200 */
[----:B------:R-:W-:-:S02]  /*f0c0*/  F2FP.F16.F32.PACK_AB R4, R128, R125 ;  /* 0x0000007d8004723e */ /* 0x000fc400000000ff */
[----:B--2---:R-:W-:Y:S02]  /*f0d0*/  F2FP.F16.F32.PACK_AB R6, R119, R120 ;  /* 0x000000787706723e */ /* 0x004fe400000000ff */
[----:B-----5:R-:W-:Y:S02]  /*f0e0*/  F2FP.F16.F32.PACK_AB R5, R116, R117 ;  /* 0x000000757405723e */ /* 0x020fe400000000ff */
[----:B----4-:R-:W-:-:S07]  /*f0f0*/  F2FP.F16.F32.PACK_AB R7, R165, R118 ;  /* 0x00000076a507723e */ /* 0x010fce00000000ff */
        /* <DEDUP_REMOVED lines=113> */
.L_x_5977:
        /* <DEDUP_REMOVED lines=8> */
.L_x_5978:
[----:B------:R-:W1:Y:S01]  /*f890*/  LDCU UR8, c[0x0][0x3c4] ;  /* 0x00007880ff0877ac */ /* 0x000e620008000800 */
[----:B------:R-:W-:Y:S01]  /*f8a0*/  @!PT LDS RZ, [RZ] ;  /* 0x00000000fffff984 */ /* 0x000fe20000000800 */
[----:B------:R-:W-:Y:S01]  /*f8b0*/  @!PT LDS RZ, [RZ] ;  /* 0x00000000fffff984 */ /* 0x000fe20000000800 */
[----:B------:R-:W-:Y:S01]  /*f8c0*/  @!PT LDS RZ, [RZ] ;  /* 0x00000000fffff984 */ /* 0x000fe20000000800 */
[----:B------:R-:W-:Y:S01]  /*f8d0*/  LDGSTS.E.BYPASS.LTC128B.128 [R161+0x8000], desc[UR6][R148.64] ;  /* 0x0800000094a17fae */ /* 0x000fe2000b981a06 */
[----:B------:R-:W-:-:S03]  /*f8e0*/  USHF.L.U32 UR9, UR10, 0x5, URZ ;  /* 0x000000050a097899 */ /* 0x000fc600080006ff */
[----:B------:R-:W-:Y:S03]  /*f8f0*/  LDGSTS.E.BYPASS.LTC128B.128 [R161+0xa000], desc[UR6][R148.64+0x80] ;  /* 0x0a00008094a17fae */ /* 0x000fe6000b981a06 */
[----:B------:R-:W-:Y:S01]  /*f900*/  IADD3 R6, P0, PT, R148, UR9, RZ ;  /* 0x0000000994067c10 */ /* 0x000fe2000ff1e0ff */
[----:B-1----:R-:W-:-:S06]  /*f910*/  USHF.L.U64.HI UR8, UR10, 0x5, UR8 ;  /* 0x000000050a087899 */ /* 0x002fcc0008010208 */
[----:B------:R-:W-:Y:S02]  /*f920*/  IADD3.X R7, PT, PT, R149, UR8, RZ, P0, !PT ;  /* 0x0000000895077c10 */ /* 0x000fe400087fe4ff */
        /* <DEDUP_REMOVED lines=22> */
[----:B------:R-:W0:Y:S05]  /*fa90*/  LDGDEPBAR ;  /* 0x00000000000079af */ /* 0x000e2a0000000000 */
        /* <DEDUP_REMOVED lines=65> */
[C---:B------:R-:W-:Y:S01]  /*feb0*/  HMMA.16816.F32 R20, R128.reuse, R110, R20 ;  /* 0x0000006e8014723c */ /* 0x040fe20000001814 */
[----:B------:R-:W2:Y:S07]  /*fec0*/  LDSM.16.M88.4 R108, [R138+0x7000] ;  /* 0x007000008a6c783b */ /* 0x000eae0000000200 */
[----:B------:R-:W-:Y:S01]  /*fed0*/  HMMA.16816.F32 R4, R128, R112, R4 ;  /* 0x000000708004723c */ /* 0x000fe20000001804 */
[----:B------:R-:W4:Y:S07]  /*fee0*/  LDSM.16.M88.4 R112, [R138+0x6800] ;  /* 0x006800008a70783b */ /* 0x000f2e0000000200 */
[----:B---3--:R-:W-:-:S12]  /*fef0*/  HMMA.16816.F32 R8, R116, R14, R8 ;  /* 0x0000000e7408723c */ /* 0x008fd80000001808 */
[----:B------:R-:W-:Y:S01]  /*ff00*/  HMMA.16816.F32 R4, R116, R12, R4 ;  /* 0x0000000c7404723c */ /* 0x000fe20000001804 */
[----:B------:R-:W3:Y:S07]  /*ff10*/  LDSM.16.M88.4 R12, [R137+0x6800] ;  /* 0x00680000890c783b */ /* 0x000eee0000000200 */
[----:B-1----:R-:W-:Y:S08]  /*ff20*/  HMMA.16816.F32 R8, R16, R134, R8 ;  /* 0x000000861008723c */ /* 0x002ff00000001808 */
[C---:B--2---:R-:W-:Y:S08]  /*ff30*/  HMMA.16816.F32 R24, R116.reuse, R108, R24 ;  /* 0x0000006c7418723c */ /* 0x044ff00000001818 */
[----:B------:R-:W-:Y:S01]  /*ff40*/  HMMA.16816.F32 R20, R116, R110, R20 ;  /* 0x0000006e7414723c */ /* 0x000fe20000001814 */
[----:B------:R-:W1:Y:S02]  /*ff50*/  LDSM.16.M88.4 R108, [R139+0x7800] ;  /* 0x007800008b6c783b */ /* 0x000e640000000200 */
[----:B------:R-:W-:Y:S01]  /*ff60*/  FMUL.FTZ R8, R8, UR14 ;  /* 0x0000000e08087c20 */ /* 0x000fe20008410000 */
[----:B------:R-:W-:Y:S01]  /*ff70*/  FMUL.FTZ R9, R9, UR14 ;  /* 0x0000000e09097c20 */ /* 0x000fe20008410000 */
[----:B------:R-:W-:Y:S01]  /*ff80*/  FMUL.FTZ R10, R10, UR14 ;  /* 0x0000000e0a0a7c20 */ /* 0x000fe20008410000 */
[----:B------:R-:W-:-:S02]  /*ff90*/  FMUL.FTZ R11, R11, UR14 ;  /* 0x0000000e0b0b7c20 */ /* 0x000fc40008410000 */
[----:B------:R-:W-:Y:S08]  /*ffa0*/  HMMA.16816.F32 R4, R16, R132, R4 ;  /* 0x000000841004723c */ /* 0x000ff00000001804 */
[C---:B----4-:R-:W-:Y:S01]  /*ffb0*/  HMMA.16816.F32 R32, R116.reuse, R112, R32 ;  /* 0x000000707420723c */ /* 0x050fe20000001820 */
[----:B------:R-:W-:Y:S07]  /*ffc0*/  MUFU.TANH R112, R8 ;  /* 0x0000000800707308 */ /* 0x000fee0000002400 */
[----:B------:R-:W-:Y:S01]  /*ffd0*/  HMMA.16816.F32 R28, R116, R114, R28 ;  /* 0x00000072741c723c */ /* 0x000fe2000000181c */
[----:B------:R-:W-:Y:S02]  /*ffe0*/  MUFU.TANH R113, R9 ;  /* 0x0000000900717308 */ /* 0x000fe40000002400 */
[----:B------:R-:W-:Y:S01]  /*fff0*/  FMUL.FTZ R0, R4, UR14 ;  /* 0x0000000e04007c20 */ /* 0x000fe20008410000 */
[----:B------:R-:W-:Y:S01]  /*10000*/  FMUL.FTZ R103, R5, UR14 ;  /* 0x0000000e05677c20 */ /* 0x000fe20008410000 */
[----:B------:R-:W-:Y:S01]  /*10010*/  FMUL.FTZ R105, R6, UR14 ;  /* 0x0000000e06697c20 */ /* 0x000fe20008410000 */
[----:B------:R-:W-:-:S02]  /*10020*/  FMUL.FTZ R104, R7, UR14 ;  /* 0x0000000e07687c20 */ /* 0x000fc40008410000 */
[----:B------:R-:W2:Y:S01]  /*10030*/  LDSM.16.M88.4 R4, [R137+0x7000] ;  /* 0x007000008904783b */ /* 0x000ea20000000200 */
[----:B------:R-:W-:Y:S03]  /*10040*/  MUFU.TANH R114, R10 ;  /* 0x0000000a00727308 */ /* 0x000fe60000002400 */
[C---:B---3--:R-:W-:Y:S05]  /*10050*/  HMMA.16816.F32 R32, R16.reuse, R12, R32 ;  /* 0x0000000c1020723c */ /* 0x048fea0000001820 */
[----:B------:R3:W-:Y:S03]  /*10060*/  MUFU.TANH R115, R11 ;  /* 0x0000000b00737308 */ /* 0x0007e60000002400 */
[----:B------:R-:W-:Y:S01]  /*10070*/  HMMA.16816.F32 R28, R16, R14, R28 ;  /* 0x0000000e101c723c */ /* 0x000fe2000000181c */
[----:B------:R-:W-:Y:S04]  /*10080*/  LDSM.16.M88.4 R12, [R137+0x7800] ;  /* 0x00780000890c783b */ /* 0x000fe80000000200 */
[----:B------:R-:W4:Y:S03]  /*10090*/  MUFU.TANH R104, R104 ;  /* 0x0000006800687308 */ /* 0x000f260000002400 */
[C---:B-1----:R-:W-:Y:S03]  /*100a0*/  HMMA.16816.F32 R124, R128.reuse, R108, R124 ;  /* 0x0000006c807c723c */ /* 0x042fe6000000187c */
[----:B------:R-:W-:Y:S01]  /*100b0*/  FMUL.FTZ R132, R32, UR14 ;  /* 0x0000000e20847c20 */ /* 0x000fe20008410000 */
[----:B------:R-:W-:Y:S01]  /*100c0*/  FMUL.FTZ R32, R33, UR14 ;  /* 0x0000000e21207c20 */ /* 0x000fe20008410000 */
[----:B------:R-:W1:Y:S01]  /*100d0*/  MUFU.TANH R0, R0 ;  /* 0x0000000000007308 */ /* 0x000e620000002400 */
[----:B------:R-:W-:Y:S01]  /*100e0*/  FMUL.FTZ R33, R34, UR14 ;  /* 0x0000000e22217c20 */ /* 0x000fe20008410000 */
[----:B---3--:R-:W3:Y:S01]  /*100f0*/  LDSM.16.M88.4 R8, [R138+0x7800] ;  /* 0x007800008a08783b */ /* 0x008ee20000000200 */
[----:B------:R-:W-:Y:S01]  /*10100*/  HMMA.16816.F32 R120, R128, R110, R120 ;  /* 0x0000006e8078723c */ /* 0x000fe20000001878 */
[----:B------:R-:W-:Y:S01]  /*10110*/  FMUL.FTZ R34, R35, UR14 ;  /* 0x0000000e23227c20 */ /* 0x000fe20008410000 */
[----:B------:R-:W-:-:S04]  /*10120*/  DEPBAR.LE SB0, 0x0 ;  /* 0x000080000000791a */ /* 0x000fc80000000000 */
[----:B------:R-:W5:Y:S02]  /*10130*/  MUFU.TANH R105, R105 ;  /* 0x0000006900697308 */ /* 0x000f640000002400 */
[----:B--2---:R-:W-:Y:S01]  /*10140*/  HMMA.16816.F32 R24, R16, R4, R24 ;  /* 0x000000041018723c */ /* 0x004fe20000001818 */
[----:B------:R-:W-:-:S05]  /*10150*/  FMUL.FTZ R5, R28, UR14 ;  /* 0x0000000e1c057c20 */ /* 0x000fca0008410000 */
[----:B------:R-:W2:Y:S01]  /*10160*/  MUFU.TANH R103, R103 ;  /* 0x0000006700677308 */ /* 0x000ea20000002400 */
[----:B------:R-:W-:Y:S01]  /*10170*/  FMUL.FTZ R4, R29, UR14 ;  /* 0x0000000e1d047c20 */ /* 0x000fe20008410000 */
[----:B------:R-:W-:Y:S01]  /*10180*/  FMUL.FTZ R29, R31, UR14 ;  /* 0x0000000e1f1d7c20 */ /* 0x000fe20008410000 */
[----:B------:R-:W-:Y:S01]  /*10190*/  FMUL.FTZ R28, R30, UR14 ;  /* 0x0000000e1e1c7c20 */ /* 0x000fe20008410000 */
[----:B------:R-:W-:Y:S01]  /*101a0*/  HMMA.16816.F32 R20, R16, R6, R20 ;  /* 0x000000061014723c */ /* 0x000fe20000001814 */
[----:B------:R-:W-:-:S03]  /*101b0*/  IMAD.SHL.U32 R7, R151, 0x2, RZ ;  /* 0x0000000297077824 */ /* 0x000fc600078e00ff */
[----:B------:R-:W2:Y:S08]  /*101c0*/  MUFU.TANH R132, R132 ;  /* 0x0000008400847308 */ /* 0x000eb00000002400 */
[----:B------:R-:W2:Y:S01]  /*101d0*/  MUFU.TANH R33, R33 ;  /* 0x0000002100217308 */ /* 0x000ea20000002400 */
[----:B------:R-:W-:Y:S01]  /*101e0*/  FMUL.FTZ R24, R24, UR14 ;  /* 0x0000000e18187c20 */ /* 0x000fe20008410000 */
[----:B------:R-:W-:Y:S01]  /*101f0*/  FMUL.FTZ R6, R25, UR14 ;  /* 0x0000000e19067c20 */ /* 0x000fe20008410000 */
[----:B------:R-:W-:Y:S01]  /*10200*/  FMUL.FTZ R27, R27, UR14 ;  /* 0x0000000e1b1b7c20 */ /* 0x000fe20008410000 */
[----:B------:R-:W-:-:S04]  /*10210*/  FMUL.FTZ R26, R26, UR14 ;  /* 0x0000000e1a1a7c20 */ /* 0x000fc80008410000 */
[----:B------:R-:W-:Y:S01]  /*10220*/  MUFU.TANH R5, R5 ;  /* 0x0000000500057308 */ /* 0x000fe20000002400 */
[C---:B---3--:R-:W-:Y:S01]  /*10230*/  HMMA.16816.F32 R124, R116.reuse, R8, R124 ;  /* 0x00000008747c723c */ /* 0x048fe2000000187c */
[----:B------:R-:W-:Y:S01]  /*10240*/  LOP3.LUT R8, R7, 0x6, RZ, 0xc0, !PT ;  /* 0x0000000607087812 */ /* 0x000fe200078ec0ff */
[----:B------:R-:W-:Y:S01]  /*10250*/  FMUL.FTZ R21, R21, UR14 ;  /* 0x0000000e15157c20 */ /* 0x000fe20008410000 */
[----:B------:R-:W-:Y:S01]  /*10260*/  FMUL.FTZ R23, R23, UR14 ;  /* 0x0000000e17177c20 */ /* 0x000fe20008410000 */
[----:B------:R-:W-:Y:S02]  /*10270*/  FMUL.FTZ R20, R20, UR14 ;  /* 0x0000000e14147c20 */ /* 0x000fe40008410000 */
[----:B------:R-:W-:Y:S01]  /*10280*/  IMAD R7, R101, 0x40, R8 ;  /* 0x0000004065077824 */ /* 0x000fe200078e0208 */
[----:B------:R-:W3:Y:S01]  /*10290*/  MUFU.TANH R34, R34 ;  /* 0x0000002200227308 */ /* 0x000ee20000002400 */
[----:B------:R-:W-:Y:S02]  /*102a0*/  HMMA.16816.F32 R120, R116, R10, R120 ;  /* 0x0000000a7478723c */ /* 0x000fe40000001878 */
[----:B------:R-:W-:-:S02]  /*102b0*/  VIADD R11, R7, 0xffffff81 ;  /* 0xffffff81070b7836 */ /* 0x000fc40000000000 */
[----:B------:R-:W-:-:S03]  /*102c0*/  VIADD R25, R7, 0xffffff80 ;  /* 0xffffff8007197836 */ /* 0x000fc60000000000 */
[C---:B------:R-:W-:Y:S01]  /*102d0*/  ISETP.GE.AND P2, PT, R11.reuse, R2, PT ;  /* 0x000000020b00720c */ /* 0x040fe20003f46270 */
[----:B------:R-:W-:Y:S01]  /*102e0*/  MUFU.TANH R29, R29 ;  /* 0x0000001d001d7308 */ /* 0x000fe20000002400 */
[----:B------:R-:W-:Y:S01]  /*102f0*/  ISETP.GE.AND P1, PT, R11, R102, PT ;  /* 0x000000660b00720c */ /* 0x000fe20003f26270 */
[----:B------:R-:W-:Y:S01]  /*10300*/  VIADD R11, R7, 0xffffff88 ;  /* 0xffffff88070b7836 */ /* 0x000fe20000000000 */
[----:B------:R-:W-:Y:S01]  /*10310*/  ISETP.GE.AND P6, PT, R25, R2, PT ;  /* 0x000000021900720c */ /* 0x000fe20003fc6270 */
[C---:B------:R-:W-:Y:S01]  /*10320*/  HMMA.16816.F32 R124, R16.reuse, R12, R124 ;  /* 0x0000000c107c723c */ /* 0x040fe2000000187c */
[----:B------:R-:W-:Y:S01]  /*10330*/  VIADD R13, R7, 0xffffff89 ;  /* 0xffffff89070d7836 */ /* 0x000fe20000000000 */
[----:B------:R-:W-:Y:S01]  /*10340*/  ISETP.GE.AND P5, PT, R25, R102, PT ;  /* 0x000000661900720c */ /* 0x000fe20003fa6270 */
[----:B------:R-:W-:Y:S01]  /*10350*/  VIADD R25, R7, 0xffffff90 ;  /* 0xffffff9007197836 */ /* 0x000fe20000000000 */
[----:B------:R-:W3:Y:S01]  /*10360*/  MUFU.TANH R24, R24 ;  /* 0x0000001800187308 */ /* 0x000ee20000002400 */
[C---:B------:R-:W-:Y:S01]  /*10370*/  ISETP.GE.AND P4, PT, R11.reuse, R2, PT ;  /* 0x000000020b00720c */ /* 0x040fe20003f86270 */
[----:B------:R-:W-:Y:S01]  /*10380*/  FMUL.FTZ R12, R22, UR14 ;  /* 0x0000000e160c7c20 */ /* 0x000fe20008410000 */
[----:B------:R-:W-:Y:S01]  /*10390*/  ISETP.GE.AND P0, PT, R11, R102, PT ;  /* 0x000000660b00720c */ /* 0x000fe20003f06270 */
[----:B------:R-:W-:Y:S01]  /*103a0*/  HMMA.16816.F32 R120, R16, R14, R120 ;  /* 0x0000000e1078723c */ /* 0x000fe20000001878 */
[----:B------:R-:W-:Y:S01]  /*103b0*/  VIADD R17, R7, 0xffffff91 ;  /* 0xffffff9107117836 */ /* 0x000fe20000000000 */
[----:B------:R-:W-:Y:S01]  /*103c0*/  ISETP.GE.AND P3, PT, R13, R2, PT ;  /* 0x000000020d00720c */ /* 0x000fe20003f66270 */
[----:B------:R-:W-:Y:S01]  /*103d0*/  VIADD R19, R7, 0xffffff98 ;  /* 0xffffff9807137836 */ /* 0x000fe20000000000 */
[----:B------:R-:W-:Y:S01]  /*103e0*/  MUFU.TANH R4, R4 ;  /* 0x0000000400047308 */ /* 0x000fe20000002400 */
[----:B----4-:R-:W-:-:S02]  /*103f0*/  FSEL R10, R104, -INF , !P1 ;  /* 0xff800000680a7808 */ /* 0x010fc40004800000 */
[----:B------:R-:W-:Y:S02]  /*10400*/  FSEL R15, R112, -INF , !P4 ;  /* 0xff800000700f7808 */ /* 0x000fe40006000000 */
[----:B-1----:R-:W-:Y:S02]  /*10410*/  FSEL R11, R0, -INF , !P6 ;  /* 0xff800000000b7808 */ /* 0x002fe40007000000 */
[----:B------:R-:W-:Y:S01]  /*10420*/  FMUL.FTZ R109, R125, UR14 ;  /* 0x0000000e7d6d7c20 */ /* 0x000fe20008410000 */
[----:B------:R-:W1:Y:S01]  /*10430*/  MUFU.TANH R32, R32 ;  /* 0x0000002000207308 */ /* 0x000e620000002400 */
[C---:B------:R-:W-:Y:S01]  /*10440*/  ISETP.GE.AND P1, PT, R17.reuse, R2, PT ;  /* 0x000000021100720c */ /* 0x040fe20003f26270 */
[----:B------:R-:W-:Y:S01]  /*10450*/  FMUL.FTZ R104, R126, UR14 ;  /* 0x0000000e7e687c20 */ /* 0x000fe20008410000 */
[-C--:B------:R-:W-:Y:S02]  /*10460*/  ISETP.GE.AND P4, PT, R17, R102.reuse, PT ;  /* 0x000000661100720c */ /* 0x080fe40003f86270 */
[----:B------:R-:W-:-:S02]  /*10470*/  ISETP.GE.AND P6, PT, R13, R102, PT ;  /* 0x000000660d00720c */ /* 0x000fc40003fc6270 */
[----:B-----5:R-:W-:Y:S01]  /*10480*/  FSEL R0, R105, -INF , !P5 ;  /* 0xff80000069007808 */ /* 0x020fe20006800000 */
[----:B------:R4:W-:Y:S01]  /*10490*/  MUFU.TANH R8, R27 ;  /* 0x0000001b00087308 */ /* 0x0009e20000002400 */
[----:B------:R-:W-:Y:S01]  /*104a0*/  FSEL R16, R114, -INF , !P0 ;  /* 0xff80000072107808 */ /* 0x000fe20004000000 */
[----:B------:R-:W-:Y:S01]  /*104b0*/  FMUL.FTZ R105, R124, UR14 ;  /* 0x0000000e7c697c20 */ /* 0x000fe20008410000 */
[----:B------:R-:W-:Y:S02]  /*104c0*/  FSEL R17, R113, -INF , !P3 ;  /* 0xff80000071117808 */ /* 0x000fe40005800000 */
[-C--:B------:R-:W-:Y:S02]  /*104d0*/  ISETP.GE.AND P5, PT, R25, R2.reuse, PT ;  /* 0x000000021900720c */ /* 0x080fe40003fa6270 */
[----:B--2---:R-:W-:Y:S01]  /*104e0*/  FSEL R13, R103, -INF , !P2 ;  /* 0xff800000670d7808 */ /* 0x004fe20005000000 */
[----:B------:R2:W-:Y:S01]  /*104f0*/  MUFU.TANH R119, R21 ;  /* 0x0000001500777308 */ /* 0x0005e20000002400 */
[C---:B------:R-:W-:Y:S01]  /*10500*/  ISETP.GE.AND P0, PT, R19.reuse, R2, PT ;  /* 0x000000021300720c */ /* 0x040fe20003f06270 */
[----:B------:R-:W-:Y:S01]  /*10510*/  FMUL.FTZ R103, R120, UR14 ;  /* 0x0000000e78677c20 */ /* 0x000fe20008410000 */
[-C--:B------:R-:W-:Y:S01]  /*10520*/  ISETP.GE.AND P3, PT, R19, R102.reuse, PT ;  /* 0x000000661300720c */ /* 0x080fe20003f66270 */
[----:B------:R-:W-:Y:S01]  /*10530*/  VIADD R19, R7, 0xffffffa0 ;  /* 0xffffffa007137836 */ /* 0x000fe20000000000 */
[----:B------:R-:W-:-:S02]  /*10540*/  ISETP.GE.AND P2, PT, R25, R102, PT ;  /* 0x000000661900720c */ /* 0x000fc40003f46270 */
[----:B------:R-:W-:Y:S01]  /*10550*/  FSEL R18, R115, -INF , !P6 ;  /* 0xff80000073127808 */ /* 0x000fe20007000000 */
[----:B------:R-:W5:Y:S01]  /*10560*/  MUFU.TANH R28, R28 ;  /* 0x0000001c001c7308 */ /* 0x000f620000002400 */
[----:B------:R-:W-:Y:S01]  /*10570*/  FSEL R113, R132, -INF , !P5 ;  /* 0xff80000084717808 */ /* 0x000fe20006800000 */
[----:B----4-:R-:W-:Y:S01]  /*10580*/  FMUL.FTZ R27, R121, UR14 ;  /* 0x0000000e791b7c20 */ /* 0x010fe20008410000 */
[----:B------:R-:W-:Y:S02]  /*10590*/  FSEL R130, R33, -INF , !P2 ;  /* 0xff80000021827808 */ /* 0x000fe40005000000 */
[----:B------:R-:W-:Y:S02]  /*105a0*/  ISETP.GE.AND P2, PT, R19, R2, PT ;  /* 0x000000021300720c */ /* 0x000fe40003f46270 */
[----:B---3--:R-:W-:Y:S01]  /*105b0*/  FSEL R128, R34, -INF , !P4 ;  /* 0xff80000022807808 */ /* 0x008fe20006000000 */
[----:B------:R-:W-:Y:S01]  /*105c0*/  MUFU.TANH R109, R109 ;  /* 0x0000006d006d7308 */ /* 0x000fe20000002400 */
[----:B------:R-:W-:Y:S01]  /*105d0*/  FSEL R125, R24, -INF , !P2 ;  /* 0xff800000187d7808 */ /* 0x000fe20005000000 */
[----:B--2---:R-:W-:-:S02]  /*105e0*/  VIADD R21, R7, 0xffffff99 ;  /* 0xffffff9907157836 */ /* 0x004fc40000000000 */
[----:B------:R-:W-:Y:S01]  /*105f0*/  FMUL.FTZ R24, R123, UR14 ;  /* 0x0000000e7b187c20 */ /* 0x000fe20008410000 */
[----:B-1----:R-:W-:Y:S02]  /*10600*/  FSEL R111, R32, -INF , !P1 ;  /* 0xff800000206f7808 */ /* 0x002fe40004800000 */
[----:B------:R-:W-:Y:S01]  /*10610*/  ISETP.GE.AND P1, PT, R19, R102, PT ;  /* 0x000000661300720c */ /* 0x000fe20003f26270 */
[----:B------:R-:W-:Y:S01]  /*10620*/  VIADD R19, R7, 0xffffffa8 ;  /* 0xffffffa807137836 */ /* 0x000fe20000000000 */
[----:B------:R1:W-:Y:S01]  /*10630*/  MUFU.TANH R14, R23 ;  /* 0x00000017000e7308 */ /* 0x0003e20000002400 */
[C---:B------:R-:W-:Y:S02]  /*10640*/  ISETP.GE.AND P6, PT, R21.reuse, R2, PT ;  /* 0x000000021500720c */ /* 0x040fe40003fc6270 */
[----:B------:R-:W-:Y:S01]  /*10650*/  ISETP.GE.AND P5, PT, R21, R102, PT ;  /* 0x000000661500720c */ /* 0x000fe20003fa6270 */
[----:B------:R-:W-:Y:S01]  /*10660*/  VIADD R21, R7, 0xffffffa1 ;  /* 0xffffffa107157836 */ /* 0x000fe20000000000 */
[----:B-----5:R-:W-:-:S02]  /*10670*/  FSEL R114, R28, -INF , !P3 ;  /* 0xff8000001c727808 */ /* 0x020fc40005800000 */
[----:B------:R-:W-:Y:S01]  /*10680*/  FSEL R116, R29, -INF , !P5 ;  /* 0xff8000001d747808 */ /* 0x000fe20006800000 */
[----:B------:R-:W2:Y:S01]  /*10690*/  MUFU.TANH R20, R20 ;  /* 0x0000001400147308 */ /* 0x000ea20000002400 */
[-C--:B------:R-:W-:Y:S02]  /*106a0*/  ISETP.GE.AND P4, PT, R21, R2.reuse, PT ;  /* 0x000000021500720c */ /* 0x080fe40003f86270 */
[----:B------:R-:W-:-:S05]  /*106b0*/  ISETP.GE.AND P3, PT, R19, R2, PT ;  /* 0x000000021300720c */ /* 0x000fca0003f66270 */
[----:B------:R3:W4:Y:S01]  /*106c0*/  MUFU.TANH R9, R26 ;  /* 0x0000001a00097308 */ /* 0x0007220000002400 */
[----:B-1----:R-:W-:Y:S01]  /*106d0*/  FSEL R23, R5, -INF , !P0 ;  /* 0xff80000005177808 */ /* 0x002fe20004000000 */
[----:B------:R-:W-:Y:S01]  /*106e0*/  VIADD R5, R7, 0xffffffa9 ;  /* 0xffffffa907057836 */ /* 0x000fe20000000000 */
[----:B------:R-:W-:Y:S02]  /*106f0*/  ISETP.GE.AND P0, PT, R21, R102, PT ;  /* 0x000000661500720c */ /* 0x000fe40003f06270 */
[----:B------:R-:W-:Y:S01]  /*10700*/  FSEL R21, R4, -INF , !P6 ;  /* 0xff80000004157808 */ /* 0x000fe20007000000 */
[----:B------:R-:W-:Y:S01]  /*10710*/  FMUL.FTZ R4, R127, UR14 ;  /* 0x0000000e7f047c20 */ /* 0x000fe20008410000 */
[C---:B------:R-:W-:Y:S01]  /*10720*/  ISETP.GE.AND P5, PT, R5.reuse, R2, PT ;  /* 0x000000020500720c */ /* 0x040fe20003fa6270 */
[----:B------:R-:W1:Y:S01]  /*10730*/  MUFU.TANH R6, R6 ;  /* 0x0000000600067308 */ /* 0x000e620000002400 */
[----:B------:R-:W-:Y:S01]  /*10740*/  ISETP.GE.AND P2, PT, R5, R102, PT ;  /* 0x000000660500720c */ /* 0x000fe20003f46270 */
[----:B------:R-:W-:Y:S01]  /*10750*/  VIADD R5, R7, 0xffffffb1 ;  /* 0xffffffb107057836 */ /* 0x000fe20000000000 */
[----:B------:R-:W-:-:S02]  /*10760*/  FSEL R120, R8, -INF , !P0 ;  /* 0xff80000008787808 */ /* 0x000fc40004000000 */
[----:B------:R-:W-:Y:S01]  /*10770*/  ISETP.GE.AND P6, PT, R19, R102, PT ;  /* 0x000000661300720c */ /* 0x000fe20003fc6270 */
[----:B------:R-:W-:Y:S01]  /*10780*/  VIADD R19, R7, 0xffffffb0 ;  /* 0xffffffb007137836 */ /* 0x000fe20000000000 */
[----:B------:R-:W-:Y:S01]  /*10790*/  ISETP.GE.AND P0, PT, R5, R2, PT ;  /* 0x000000020500720c */ /* 0x000fe20003f06270 */
[----:B------:R-:W5:Y:S01]  /*107a0*/  MUFU.TANH R12, R12 ;  /* 0x0000000c000c7308 */ /* 0x000f620000002400 */
[----:B---3--:R-:W-:Y:S01]  /*107b0*/  FMUL.FTZ R26, R122, UR14 ;  /* 0x0000000e7a1a7c20 */ /* 0x008fe20008410000 */
[----:B--2---:R-:W-:Y:S02]  /*107c0*/  FSEL R121, R20, -INF , !P3 ;  /* 0xff80000014797808 */ /* 0x004fe40005800000 */
[----:B------:R-:W-:Y:S02]  /*107d0*/  FSEL R109, R109, -INF , !P0 ;  /* 0xff8000006d6d7808 */ /* 0x000fe40004000000 */
[----:B------:R-:W-:Y:S02]  /*107e0*/  ISETP.GE.AND P0, PT, R101, 0x3, PT ;  /* 0x000000036500780c */ /* 0x000fe40003f06270 */
[----:B------:R-:W2:Y:S01]  /*107f0*/  MUFU.TANH R105, R105 ;  /* 0x0000006900697308 */ /* 0x000ea20000002400 */
[----:B------:R-:W-:Y:S01]  /*10800*/  ISETP.GE.AND P3, PT, R5, R102, PT ;  /* 0x000000660500720c */ /* 0x000fe20003f66270 */
[----:B------:R-:W-:Y:S01]  /*10810*/  VIADD R5, R7, 0xffffffb8 ;  /* 0xffffffb807057836 */ /* 0x000fe20000000000 */
[----:B----4-:R-:W-:Y:S01]  /*10820*/  FSEL R118, R9, -INF , !P1 ;  /* 0xff80000009767808 */ /* 0x010fe20004800000 */
[----:B------:R-:W-:Y:S01]  /*10830*/  VIADD R7, R7, 0xffffffb9 ;  /* 0xffffffb907077836 */ /* 0x000fe20000000000 */
[----:B------:R-:W-:-:S02]  /*10840*/  ISETP.GE.AND P1, PT, R19, R2, PT ;  /* 0x000000021300720c */ /* 0x000fc40003f26270 */
[----:B-1----:R-:W-:Y:S01]  /*10850*/  FSEL R127, R6, -INF , !P4 ;  /* 0xff800000067f7808 */ /* 0x002fe20006000000 */
[----:B------:R-:W1:Y:S01]  /*10860*/  MUFU.TANH R103, R103 ;  /* 0x0000006700677308 */ /* 0x000e620000002400 */
[----:B------:R-:W-:Y:S02]  /*10870*/  FSEL R119, R119, -INF , !P5 ;  /* 0xff80000077777808 */ /* 0x000fe40006800000 */
[----:B-----5:R-:W-:Y:S02]  /*10880*/  FSEL R122, R12, -INF , !P6 ;  /* 0xff8000000c7a7808 */ /* 0x020fe40007000000 */
[----:B------:R-:W-:Y:S02]  /*10890*/  FSEL R124, R14, -INF , !P2 ;  /* 0xff8000000e7c7808 */ /* 0x000fe40005000000 */
[----:B------:R-:W-:Y:S01]  /*108a0*/  ISETP.GE.AND P4, PT, R19, R102, PT ;  /* 0x000000661300720c */ /* 0x000fe20003f86270 */
[----:B------:R-:W3:Y:S01]  /*108b0*/  MUFU.TANH R27, R27 ;  /* 0x0000001b001b7308 */ /* 0x000ee20000002400 */
[----:B------:R-:W-:-:S02]  /*108c0*/  ISETP.GE.AND P6, PT, R5, R2, PT ;  /* 0x000000020500720c */ /* 0x000fc40003fc6270 */
[----:B--2---:R-:W-:Y:S02]  /*108d0*/  FSEL R105, R105, -INF , !P1 ;  /* 0xff80000069697808 */ /* 0x004fe40004800000 */
[----:B------:R-:W-:Y:S02]  /*108e0*/  ISETP.GE.AND P5, PT, R7, R2, PT ;  /* 0x000000020700720c */ /* 0x000fe40003fa6270 */
[-C--:B------:R-:W-:Y:S01]  /*108f0*/  ISETP.GE.AND P2, PT, R5, R102.reuse, PT ;  /* 0x000000660500720c */ /* 0x080fe20003f46270 */
[----:B------:R-:W2:Y:S01]  /*10900*/  MUFU.TANH R104, R104 ;  /* 0x0000006800687308 */ /* 0x000ea20000002400 */
[----:B------:R-:W-:Y:S01]  /*10910*/  BAR.SYNC.DEFER_BLOCKING 0x0 ;  /* 0x0000000000007b1d */ /* 0x000fe20000010000 */
[----:B------:R-:W-:Y:S02]  /*10920*/  ISETP.GE.AND P1, PT, R7, R102, PT ;  /* 0x000000660700720c */ /* 0x000fe40003f26270 */
[----:B-1----:R-:W-:-:S04]  /*10930*/  FSEL R103, R103, -INF , !P6 ;  /* 0xff80000067677808 */ /* 0x002fc80007000000 */
[----:B------:R-:W1:Y:S01]  /*10940*/  MUFU.TANH R4, R4 ;  /* 0x0000000400047308 */ /* 0x000e620000002400 */
[----:B---3--:R-:W-:-:S07]  /*10950*/  FSEL R27, R27, -INF , !P5 ;  /* 0xff8000001b1b7808 */ /* 0x008fce0006800000 */
[----:B------:R-:W3:Y:S01]  /*10960*/  MUFU.TANH R26, R26 ;  /* 0x0000001a001a7308 */ /* 0x000ee20000002400 */
[----:B--2---:R-:W-:-:S07]  /*10970*/  FSEL R104, R104, -INF , !P4 ;  /* 0xff80000068687808 */ /* 0x004fce0006000000 */
[----:B------:R-:W2:Y:S01]  /*10980*/  MUFU.TANH R24, R24 ;  /* 0x0000001800187308 */ /* 0x000ea20000002400 */
[----:B-1----:R-:W-:Y:S02]  /*10990*/  FSEL R102, R4, -INF , !P3 ;  /* 0xff80000004667808 */ /* 0x002fe40005800000 */
[----:B---3--:R-:W-:Y:S02]  /*109a0*/  FSEL R26, R26, -INF , !P2 ;  /* 0xff8000001a1a7808 */ /* 0x008fe40005000000 */
[----:B--2---:R-:W-:Y:S01]  /*109b0*/  FSEL R24, R24, -INF , !P1 ;  /* 0xff80000018187808 */ /* 0x004fe20004800000 */
        /* <DEDUP_REMOVED lines=65> */
.L_x_5980:
        /* <DEDUP_REMOVED lines=8> */
.L_x_5981:
        /* <DEDUP_REMOVED lines=21> */
.L_x_5979:
[----:B------:R-:W-:Y:S02]  /*10fa0*/  FMNMX3.FTZ R2, R100, R11, R13, !PT ;  /* 0x0000000b64027276 */ /* 0x000fe4000781000d */
        /* <DEDUP_REMOVED lines=53> */
[----:B------:R-:W-:Y:S01]  /*11300*/  LDSM.16.MT88.4 R20, [R140+0x8800] ;  /* 0x008800008c14783b */ /* 0x000fe20000004200 */
[----:B------:R-:W-:Y:S01]  /*11310*/  MUFU.EX2 R29, R29 ;  /* 0x0000001d001d7308 */ /* 0x000fe20000000800 */
[--C-:B------:R-:W-:Y:S01]  /*11320*/  FFMA.FTZ R117, R130, UR4, -R25.reuse ;  /* 0x0000000482757c23 */ /* 0x100fe20008010819 */
[--C-:B------:R-:W-:Y:S01]  /*11330*/  FFMA.FTZ R115, R116, UR4, -R25.reuse ;  /* 0x0000000474737c23 */ /* 0x100fe20008010819 */
[--C-:B------:R-:W-:Y:S01]  /*11340*/  FFMA.FTZ R128, R128, UR4, -R25.reuse ;  /* 0x0000000480807c23 */ /* 0x100fe20008010819 */
[----:B------:R-:W4:Y:S01]  /*11350*/  MUFU.EX2 R2, R2 ;  /* 0x0000000200027308 */ /* 0x000f220000000800 */
[--C-:B------:R-:W-:Y:S01]  /*11360*/  FFMA.FTZ R123, R114, UR4, -R25.reuse ;  /* 0x00000004727b7c23 */ /* 0x100fe20008010819 */
[--C-:B------:R-:W-:Y:S01]  /*11370*/  FFMA.FTZ R126, R127, UR4, -R108.reuse ;  /* 0x000000047f7e7c23 */ /* 0x100fe2000801086c */
[----:B------:R-:W-:Y:S01]  /*11380*/  FFMA.FTZ R127, R119, UR4, -R108 ;  /* 0x00000004777f7c23 */ /* 0x000fe2000801086c */
[----:B------:R-:W-:Y:S01]  /*11390*/  MUFU.EX2 R34, R34 ;  /* 0x0000002200227308 */ /* 0x000fe20000000800 */
[----:B------:R-:W-:Y:S01]  /*113a0*/  FFMA.FTZ R120, R120, UR4, -R25 ;  /* 0x0000000478787c23 */ /* 0x000fe20008010819 */
[----:B---3--:R-:W-:-:S02]  /*113b0*/  F2FP.F16.F32.PACK_AB R4, R28, R33 ;  /* 0x000000211c04723e */ /* 0x008fc400000000ff */
[----:B------:R-:W3:Y:S04]  /*113c0*/  MUFU.EX2 R0, R0 ;  /* 0x0000000000007308 */ /* 0x000ee80000000800 */
        /* <DEDUP_REMOVED lines=87> */
[C---:B--2---:R-:W-:Y:S01]  /*11940*/  HMMA.16816.F32 R36, R4.reuse, R8, R36 ;  /* 0x000000080424723c */ /* 0x044fe20000001824 */
[-C--:B------:R-:W-:Y:S01]  /*11950*/  FMUL.FTZ R66, R66, R35.reuse ;  /* 0x0000002342427220 */ /* 0x080fe20000410000 */
[----:B------:R2:W4:Y:S01]  /*11960*/  MUFU.EX2 R114, R128 ;  /* 0x0000008000727308 */ /* 0x0005220000000800 */
[-C--:B------:R-:W-:Y:S01]  /*11970*/  FMUL.FTZ R67, R67, R35.reuse ;  /* 0x0000002343437220 */ /* 0x080fe20000410000 */
[----:B------:R-:W-:Y:S01]  /*11980*/  FFMA.FTZ R33, R164, R100, R33 ;  /* 0x00000064a4217223 */ /* 0x000fe20000010021 */
[----:B------:R-:W-:Y:S01]  /*11990*/  FFMA.FTZ R35, R165, R35, R34 ;  /* 0x00000023a5237223 */ /* 0x000fe20000010022 */
[----:B------:R5:W-:Y:S01]  /*119a0*/  MUFU.EX2 R116, R123 ;  /* 0x0000007b00747308 */ /* 0x000be20000000800 */
[----:B------:R-:W-:Y:S01]  /*119b0*/  MOV R100, R31 ;  /* 0x0000001f00647202 */ /* 0x000fe20000000f00 */
[----:B------:R-:W-:Y:S01]  /*119c0*/  HMMA.16816.F32 R40, R4, R10, R40 ;  /* 0x0000000a0428723c */ /* 0x000fe20000001828 */
[----:B------:R-:W4:Y:S01]  /*119d0*/  LDSM.16.MT88.4 R8, [R106+0xa000] ;  /* 0x00a000006a08783b */ /* 0x000f220000004200 */
[----:B------:R-:W4:Y:S01]  /*119e0*/  MUFU.EX2 R115, R115 ;  /* 0x0000007300737308 */ /* 0x000f220000000800 */
[----:B------:R-:W-:Y:S01]  /*119f0*/  FADD.FTZ R28, R28, R33 ;  /* 0x000000211c1c7221 */ /* 0x000fe20000010000 */
[----:B------:R-:W-:-:S02]  /*11a00*/  FADD.FTZ R35, R0, R35 ;  /* 0x0000002300237221 */ /* 0x000fc40000010000 */
[----:B------:R-:W-:Y:S01]  /*11a10*/  MUFU.EX2 R126, R126 ;  /* 0x0000007e007e7308 */ /* 0x000fe20000000800 */
[----:B------:R-:W-:Y:S01]  /*11a20*/  FADD.FTZ R29, R29, R28 ;  /* 0x0000001c1d1d7221 */ /* 0x000fe20000010000 */
[C---:B---3--:R-:W-:Y:S01]  /*11a30*/  HMMA.16816.F32 R44, R4.reuse, R16, R44 ;  /* 0x00000010042c723c */ /* 0x048fe2000000182c */
[--C-:B--2---:R-:W-:Y:S01]  /*11a40*/  FFMA.FTZ R128, R27, UR4, -R108.reuse ;  /* 0x000000041b807c23 */ /* 0x104fe2000801086c */
[----:B------:R-:W-:Y:S01]  /*11a50*/  MUFU.EX2 R120, R120 ;  /* 0x0000007800787308 */ /* 0x000fe20000000800 */
[--C-:B------:R-:W-:Y:S01]  /*11a60*/  FFMA.FTZ R27, R104, UR4, -R25.reuse ;  /* 0x00000004681b7c23 */ /* 0x100fe20008010819 */
[----:B-----5:R-:W-:Y:S01]  /*11a70*/  FFMA.FTZ R123, R125, UR4, -R108 ;  /* 0x000000047d7b7c23 */ /* 0x020fe2000801086c */
[----:B------:R-:W-:Y:S01]  /*11a80*/  FFMA.FTZ R125, R118, UR4, -R25 ;  /* 0x00000004767d7c23 */ /* 0x000fe20008010819 */
[----:B------:R-:W-:Y:S01]  /*11a90*/  MUFU.EX2 R104, R128 ;  /* 0x0000008000687308 */ /* 0x000fe20000000800 */
[----:B------:R-:W-:Y:S01]  /*11aa0*/  FADD.FTZ R32, R32, R35 ;  /* 0x0000002320207221 */ /* 0x000fe20000010000 */
[C---:B------:R-:W-:Y:S01]  /*11ab0*/  HMMA.16816.F32 R48, R4.reuse, R18, R48 ;  /* 0x000000120430723c */ /* 0x040fe20000001830 */
[----:B------:R-:W-:Y:S01]  /*11ac0*/  LDSM.16.MT88.4 R16, [R107+0x8800] ;  /* 0x008800006b10783b */ /* 0x000fe20000004200 */
[----:B------:R-:W2:Y:S01]  /*11ad0*/  MUFU.EX2 R123, R123 ;  /* 0x0000007b007b7308 */ /* 0x000ea20000000800 */
[----:B------:R-:W-:Y:S01]  /*11ae0*/  FADD.FTZ R29, R2, R29 ;  /* 0x0000001d021d7221 */ /* 0x000fe20000010000 */
[----:B------:R-:W-:Y:S01]  /*11af0*/  FADD.FTZ R32, R3, R32 ;  /* 0x0000002003207221 */ /* 0x000fe20000010000 */
[----:B------:R-:W-:Y:S01]  /*11b00*/  MOV R3, R30 ;  /* 0x0000001e00037202 */ /* 0x000fe20000000f00 */
[----:B------:R3:W-:Y:S02]  /*11b10*/  MUFU.EX2 R118, R127 ;  /* 0x0000007f00767308 */ /* 0x0007e40000000800 */
[C---:B-1----:R-:W-:Y:S02]  /*11b20*/  HMMA.16816.F32 R52, R4.reuse, R12, R52 ;  /* 0x0000000c0434723c */ /* 0x042fe40000001834 */
[----:B------:R-:W1:Y:S06]  /*11b30*/  MUFU.EX2 R125, R125 ;  /* 0x0000007d007d7308 */ /* 0x000e6c0000000800 */
[----:B------:R-:W-:Y:S01]  /*11b40*/  HMMA.16816.F32 R56, R4, R14, R56 ;  /* 0x0000000e0438723c */ /* 0x000fe20000001838 */
[----:B------:R-:W5:Y:S01]  /*11b50*/  LDSM.16.MT88.4 R12, [R136+0x8800] ;  /* 0x00880000880c783b */ /* 0x000f620000004200 */
[----:B---3--:R-:W-:-:S06]  /*11b60*/  FFMA.FTZ R127, R24, UR4, -R25 ;  /* 0x00000004187f7c23 */ /* 0x008fcc0008010819 */
[C---:B----4-:R-:W-:Y:S01]  /*11b70*/  HMMA.16816.F32 R60, R4.reuse, R8, R60 ;  /* 0x00000008043c723c */ /* 0x050fe2000000183c */
[----:B------:R-:W-:Y:S07]  /*11b80*/  MUFU.EX2 R127, R127 ;  /* 0x0000007f007f7308 */ /* 0x000fee0000000800 */
        /* <DEDUP_REMOVED lines=17> */
[C---:B-----5:R-:W-:Y:S08]  /*11ca0*/  HMMA.16816.F32 R88, R4.reuse, R12, R88 ;  /* 0x0000000c0458723c */ /* 0x060ff00000001858 */
[C---:B------:R-:W-:Y:S01]  /*11cb0*/  HMMA.16816.F32 R84, R4.reuse, R14, R84 ;  /* 0x0000000e0454723c */ /* 0x040fe20000001854 */
[----:B------:R-:W5:Y:S07]  /*11cc0*/  LDSM.16.MT88.4 R12, [R136+0xa800] ;  /* 0x00a80000880c783b */ /* 0x000f6e0000004200 */
[C---:B------:R-:W-:Y:S08]  /*11cd0*/  HMMA.16816.F32 R80, R4.reuse, R16, R80 ;  /* 0x000000100450723c */ /* 0x040ff00000001850 */
        /* <DEDUP_REMOVED lines=11> */
[----:B--2---:R-:W-:Y:S01]  /*11d90*/  HMMA.16816.F32 R52, R4, R16, R52 ;  /* 0x000000100434723c */ /* 0x004fe20000001834 */
[--C-:B------:R-:W-:Y:S01]  /*11da0*/  FFMA.FTZ R16, R121, UR4, -R108.reuse ;  /* 0x0000000479107c23 */ /* 0x100fe2000801086c */
[--C-:B------:R-:W-:Y:S01]  /*11db0*/  FFMA.FTZ R121, R122, UR4, -R25.reuse ;  /* 0x000000047a797c23 */ /* 0x100fe20008010819 */
[----:B------:R-:W-:Y:S01]  /*11dc0*/  FFMA.FTZ R122, R124, UR4, -R25 ;  /* 0x000000047c7a7c23 */ /* 0x000fe20008010819 */
[--C-:B------:R-:W-:Y:S01]  /*11dd0*/  FFMA.FTZ R124, R105, UR4, -R108.reuse ;  /* 0x00000004697c7c23 */ /* 0x100fe2000801086c */
[----:B------:R2:W4:Y:S01]  /*11de0*/  MUFU.EX2 R119, R16 ;  /* 0x0000001000777308 */ /* 0x0005220000000800 */
[----:B------:R-:W-:-:S02]  /*11df0*/  FFMA.FTZ R105, R103, UR4, -R108 ;  /* 0x0000000467697c23 */ /* 0x000fc4000801086c */
[C---:B------:R-:W-:Y:S01]  /*11e00*/  HMMA.16816.F32 R56, R4.reuse, R18, R56 ;  /* 0x000000120438723c */ /* 0x040fe20000001838 */
[----:B------:R-:W-:Y:S04]  /*11e10*/  MUFU.EX2 R121, R121 ;  /* 0x0000007900797308 */ /* 0x000fe80000000800 */
[----:B------:R-:W4:Y:S03]  /*11e20*/  MUFU.EX2 R122, R122 ;  /* 0x0000007a007a7308 */ /* 0x000f260000000800 */
[C---:B---3--:R-:W-:Y:S01]  /*11e30*/  HMMA.16816.F32 R60, R4.reuse, R8, R60 ;  /* 0x00000008043c723c */ /* 0x048fe2000000183c */
[----:B------:R-:W-:Y:S01]  /*11e40*/  MUFU.EX2 R124, R124 ;  /* 0x0000007c007c7308 */ /* 0x000fe20000000800 */
[----:B--2---:R-:W2:Y:S03]  /*11e50*/  LDSM.16.MT88.4 R16, [R107+0x9000] ;  /* 0x009000006b10783b */ /* 0x004ea60000004200 */
[----:B------:R-:W-:Y:S03]  /*11e60*/  MUFU.EX2 R105, R105 ;  /* 0x0000006900697308 */ /* 0x000fe60000000800 */
[----:B------:R-:W-:Y:S01]  /*11e70*/  HMMA.16816.F32 R64, R4, R10, R64 ;  /* 0x0000000a0440723c */ /* 0x000fe20000001840 */
[----:B------:R-:W-:Y:S01]  /*11e80*/  F2FP.F16.F32.PACK_AB R4, R126, R123 ;  /* 0x0000007b7e04723e */ /* 0x000fe200000000ff */
[----:B------:R-:W3:Y:S01]  /*11e90*/  LDSM.16.MT88.4 R8, [R140+0xb000] ;  /* 0x00b000008c08783b */ /* 0x000ee20000004200 */
[----:B-1----:R-:W-:Y:S01]  /*11ea0*/  F2FP.F16.F32.PACK_AB R5, R120, R125 ;  /* 0x0000007d7805723e */ /* 0x002fe200000000ff */
        /* <DEDUP_REMOVED lines=19> */
[C---:B---3--:R-:W-:Y:S08]  /*11fe0*/  HMMA.16816.F32 R36, R4.reuse, R8, R36 ;  /* 0x000000080424723c */ /* 0x048ff00000001824 */
[C---:B-1----:R-:W-:Y:S08]  /*11ff0*/  HMMA.16816.F32 R72, R4.reuse, R20, R72 ;  /* 0x000000140448723c */ /* 0x042ff00000001848 */
[C---:B------:R-:W-:Y:S01]  /*12000*/  HMMA.16816.F32 R68, R4.reuse, R22, R68 ;  /* 0x000000160444723c */ /* 0x040fe20000001844 */
[----:B------:R-:W1:Y:S07]  /*12010*/  LDSM.16.MT88.4 R20, [R106+0xb000] ;  /* 0x00b000006a14783b */ /* 0x000e6e0000004200 */
[C---:B----4-:R-:W-:Y:S01]  /*12020*/  HMMA.16816.F32 R44, R4.reuse, R12, R44 ;  /* 0x0000000c042c723c */ /* 0x050fe2000000182c */
        /* <DEDUP_REMOVED lines=10> */
[----:B---3--:R-:W-:Y:S04]  /*120d0*/  LDSM.16.MT88.4 R24, [R107+0x9800] ;  /* 0x009800006b18783b */ /* 0x008fe80000004200 */
[----:B----4-:R-:W3:Y:S02]  /*120e0*/  LDSM.16.MT88.4 R12, [R136+0x9800] ;  /* 0x00980000880c783b */ /* 0x010ee40000004200 */
[C---:B--2---:R-:W-:Y:S08]  /*120f0*/  HMMA.16816.F32 R52, R4.reuse, R16, R52 ;  /* 0x000000100434723c */ /* 0x044ff00000001834 */
[C---:B------:R-:W-:Y:S01]  /*12100*/  HMMA.16816.F32 R56, R4.reuse, R18, R56 ;  /* 0x000000120438723c */ /* 0x040fe20000001838 */
[----:B------:R-:W2:Y:S07]  /*12110*/  LDSM.16.MT88.4 R16, [R140+0xb800] ;  /* 0x00b800008c10783b */ /* 0x000eae0000004200 */
        /* <DEDUP_REMOVED lines=27> */
[C---:B------:R-:W-:Y:S08]  /*122d0*/  HMMA.16816.F32 R68, R4.reuse, R22, R68 ;  /* 0x000000160444723c */ /* 0x040ff00000001844 */
[C---:B----4-:R-:W-:Y:S08]  /*122e0*/  HMMA.16816.F32 R44, R4.reuse, R8, R44 ;  /* 0x00000008042c723c */ /* 0x050ff0000000182c */
[C---:B------:R-:W-:Y:S08]  /*122f0*/  HMMA.16816.F32 R48, R4.reuse, R10, R48 ;  /* 0x0000000a0430723c */ /* 0x040ff00000001830 */
[C---:B---3--:R-:W-:Y:S08]  /*12300*/  HMMA.16816.F32 R52, R4.reuse, R12, R52 ;  /* 0x0000000c0434723c */ /* 0x048ff00000001834 */
[C---:B------:R-:W-:Y:S08]  /*12310*/  HMMA.16816.F32 R56, R4.reuse, R14, R56 ;  /* 0x0000000e0438723c */ /* 0x040ff00000001838 */
[C---:B--2---:R-:W-:Y:S08]  /*12320*/  HMMA.16816.F32 R60, R4.reuse, R16, R60 ;  /* 0x00000010043c723c */ /* 0x044ff0000000183c */
[----:B------:R-:W-:-:S15]  /*12330*/  HMMA.16816.F32 R64, R4, R18, R64 ;  /* 0x000000120440723c */ /* 0x000fde0000001840 */
[----:B------:R-:W-:-:S05]  /*12340*/  NOP ;  /* 0x0000000000007918 */ /* 0x000fca0000000000 */
.L_x_5976:
        /* <DEDUP_REMOVED lines=14> */
.L_x_5986:
        /* <DEDUP_REMOVED lines=73> */
.L_x_5983:
        /* <DEDUP_REMOVED lines=21> */
[----:B------:R-:W1:Y:S06]  /*12a10*/  LDSM.16.M88.4 R8, [R144+UR5+0x4000] ;  /* 0x004000059008783b */ /* 0x000e6c0008000200 */
[----:B------:R-:W5:Y:S06]  /*12a20*/  LDSM.16.M88.4 R16, [R144+UR5+0x4800] ;  /* 0x004800059010783b */ /* 0x000f6c0008000200 */
[----:B------:R-:W2:Y:S06]  /*12a30*/  LDSM.16.M88.4 R24, [R144+UR5+0x5000] ;  /* 0x005000059018783b */ /* 0x000eac0008000200 */
[----:B------:R-:W0:Y:S06]  /*12a40*/  LDGDEPBAR ;  /* 0x00000000000079af */ /* 0x000e2c0000000000 */
[----:B------:R-:W3:Y:S06]  /*12a50*/  LDSM.16.M88.4 R100, [R144+UR5+0x5800] ;  /* 0x005800059064783b */ /* 0x000eec0008000200 */
[----:B------:R-:W-:Y:S06]  /*12a60*/  LDSM.16.M88.4 R108, [R143] ;  /* 0x000000008f6c783b */ /* 0x000fec0000000200 */
[----:B------:R-:W4:Y:S01]  /*12a70*/  LDSM.16.M88.4 R112, [R139+0x4000] ;  /* 0x004000008b70783b */ /* 0x000f220000000200 */
[C---:B-1----:R-:W-:Y:S05]  /*12a80*/  HMMA.16816.F32 R4, R32.reuse, R8, RZ ;  /* 0x000000082004723c */ /* 0x042fea00000018ff */
[----:B------:R-:W1:Y:S06]  /*12a90*/  LDSM.16.M88.4 R116, [R139+0x4800] ;  /* 0x004800008b74783b */ /* 0x000e6c0000000200 */
[----:B------:R-:W1:Y:S01]  /*12aa0*/  LDSM.16.M88.4 R120, [R139+0x5000] ;  /* 0x005000008b78783b */ /* 0x000e620000000200 */
[C---:B------:R-:W-:Y:S05]  /*12ab0*/  HMMA.16816.F32 R8, R32.reuse, R10, RZ ;  /* 0x0000000a2008723c */ /* 0x040fea00000018ff */
[----:B------:R-:W1:Y:S03]  /*12ac0*/  LDSM.16.M88.4 R124, [R139+0x5800] ;  /* 0x005800008b7c783b */ /* 0x000e660000000200 */
[C---:B-----5:R-:W-:Y:S03]  /*12ad0*/  HMMA.16816.F32 R12, R32.reuse, R16, RZ ;  /* 0x00000010200c723c */ /* 0x060fe600000018ff */
[----:B------:R-:W-:Y:S05]  /*12ae0*/  LDSM.16.M88.4 R128, [R142] ;  /* 0x000000008e80783b */ /* 0x000fea0000000200 */
[C---:B------:R-:W-:Y:S01]  /*12af0*/  HMMA.16816.F32 R16, R32.reuse, R18, RZ ;  /* 0x000000122010723c */ /* 0x040fe200000018ff */
[----:B------:R-:W5:Y:S07]  /*12b00*/  LDSM.16.M88.4 R132, [R138+0x4000] ;  /* 0x004000008a84783b */ /* 0x000f6e0000000200 */
[C---:B--2---:R-:W-:Y:S08]  /*12b10*/  HMMA.16816.F32 R20, R32.reuse, R24, RZ ;  /* 0x000000182014723c */ /* 0x044ff000000018ff */
[C---:B------:R-:W-:Y:S08]  /*12b20*/  HMMA.16816.F32 R24, R32.reuse, R26, RZ ;  /* 0x0000001a2018723c */ /* 0x040ff000000018ff */
[C---:B---3--:R-:W-:Y:S08]  /*12b30*/  HMMA.16816.F32 R28, R32.reuse, R100, RZ ;  /* 0x00000064201c723c */ /* 0x048ff000000018ff */
[----:B------:R-:W-:Y:S01]  /*12b40*/  HMMA.16816.F32 R32, R32, R102, RZ ;  /* 0x000000662020723c */ /* 0x000fe200000018ff */
[----:B------:R-:W2:Y:S07]  /*12b50*/  LDSM.16.M88.4 R100, [R138+0x4800] ;  /* 0x004800008a64783b */ /* 0x000eae0000000200 */
        /* <DEDUP_REMOVED lines=11> */
[----:B------:R-:W4:Y:S06]  /*12c10*/  LDSM.16.M88.4 R108, [R141] ;  /* 0x000000008d6c783b */ /* 0x000f2c0000000200 */
[----:B------:R-:W4:Y:S01]  /*12c20*/  LDSM.16.M88.4 R124, [R137+0x4800] ;  /* 0x00480000897c783b */ /* 0x000f220000000200 */
[C---:B-----5:R-:W-:Y:S08]  /*12c30*/  HMMA.16816.F32 R4, R128.reuse, R132, R4 ;  /* 0x000000848004723c */ /* 0x060ff00000001804 */
[C---:B------:R-:W-:Y:S01]  /*12c40*/  HMMA.16816.F32 R8, R128.reuse, R134, R8 ;  /* 0x000000868008723c */ /* 0x040fe20000001808 */
[----:B------:R-:W-:Y:S07]  /*12c50*/  LDSM.16.M88.4 R132, [R144+UR5+0x7000] ;  /* 0x007000059084783b */ /* 0x000fee0008000200 */
[C---:B--2---:R-:W-:Y:S08]  /*12c60*/  HMMA.16816.F32 R12, R128.reuse, R100, R12 ;  /* 0x00000064800c723c */ /* 0x044ff0000000180c */
[C---:B------:R-:W-:Y:S01]  /*12c70*/  HMMA.16816.F32 R16, R128.reuse, R102, R16 ;  /* 0x000000668010723c */ /* 0x040fe20000001810 */
[----:B------:R-:W2:Y:S07]  /*12c80*/  LDSM.16.M88.4 R100, [R137+0x5000] ;  /* 0x005000008964783b */ /* 0x000eae0000000200 */
[C---:B---3--:R-:W-:Y:S08]  /*12c90*/  HMMA.16816.F32 R20, R128.reuse, R112, R20 ;  /* 0x000000708014723c */ /* 0x048ff00000001814 */
[C---:B------:R-:W-:Y:S01]  /*12ca0*/  HMMA.16816.F32 R24, R128.reuse, R114, R24 ;  /* 0x000000728018723c */ /* 0x040fe20000001818 */
[----:B------:R-:W3:Y:S07]  /*12cb0*/  LDSM.16.M88.4 R112, [R137+0x5800] ;  /* 0x005800008970783b */ /* 0x000eee0000000200 */
[C---:B-1----:R-:W-:Y:S08]  /*12cc0*/  HMMA.16816.F32 R28, R128.reuse, R116, R28 ;  /* 0x00000074801c723c */ /* 0x042ff0000000181c */
[----:B------:R-:W-:Y:S01]  /*12cd0*/  HMMA.16816.F32 R32, R128, R118, R32 ;  /* 0x000000768020723c */ /* 0x000fe20000001820 */
[----:B------:R-:W-:Y:S06]  /*12ce0*/  LDSM.16.M88.4 R116, [R145+0x2000] ;  /* 0x002000009174783b */ /* 0x000fec0000000200 */
[----:B------:R-:W1:Y:S01]  /*12cf0*/  LDSM.16.M88.4 R128, [R144+UR5+0x6000] ;  /* 0x006000059080783b */ /* 0x000e620008000200 */
[C---:B----4-:R-:W-:Y:S08]  /*12d00*/  HMMA.16816.F32 R4, R108.reuse, R120, R4 ;  /* 0x000000786c04723c */ /* 0x050ff00000001804 */
[C---:B------:R-:W-:Y:S01]  /*12d10*/  HMMA.16816.F32 R8, R108.reuse, R122, R8 ;  /* 0x0000007a6c08723c */ /* 0x040fe20000001808 */
[----:B------:R-:W4:Y:S07]  /*12d20*/  LDSM.16.M88.4 R120, [R144+UR5+0x6800] ;  /* 0x006800059078783b */ /* 0x000f2e0008000200 */
[C---:B------:R-:W-:Y:S08]  /*12d30*/  HMMA.16816.F32 R12, R108.reuse, R124, R12 ;  /* 0x0000007c6c0c723c */ /* 0x040ff0000000180c */
[C---:B------:R-:W-:Y:S01]  /*12d40*/  HMMA.16816.F32 R16, R108.reuse, R126, R16 ;  /* 0x0000007e6c10723c */ /* 0x040fe20000001810 */
[----:B------:R-:W-:Y:S07]  /*12d50*/  LDSM.16.M88.4 R124, [R139+0x7000] ;  /* 0x007000008b7c783b */ /* 0x000fee0000000200 */
[C---:B--2---:R-:W-:Y:S08]  /*12d60*/  HMMA.16816.F32 R20, R108.reuse, R100, R20 ;  /* 0x000000646c14723c */ /* 0x044ff00000001814 */
[C---:B------:R-:W-:Y:S01]  /*12d70*/  HMMA.16816.F32 R24, R108.reuse, R102, R24 ;  /* 0x000000666c18723c */ /* 0x040fe20000001818 */
[----:B------:R-:W2:Y:S07]  /*12d80*/  LDSM.16.M88.4 R100, [R144+UR5+0x7800] ;  /* 0x007800059064783b */ /* 0x000eae0008000200 */
[C---:B---3--:R-:W-:Y:S08]  /*12d90*/  HMMA.16816.F32 R28, R108.reuse, R112, R28 ;  /* 0x000000706c1c723c */ /* 0x048ff0000000181c */
[----:B------:R-:W-:Y:S01]  /*12da0*/  HMMA.16816.F32 R32, R108, R114, R32 ;  /* 0x000000726c20723c */ /* 0x000fe20000001820 */
[----:B------:R-:W-:Y:S06]  /*12db0*/  LDSM.16.M88.4 R108, [R143+0x2000] ;  /* 0x002000008f6c783b */ /* 0x000fec0000000200 */
[----:B------:R-:W3:Y:S01]  /*12dc0*/  LDSM.16.M88.4 R112, [R139+0x6000] ;  /* 0x006000008b70783b */ /* 0x000ee20000000200 */
[C---:B-1----:R-:W-:Y:S08]  /*12dd0*/  HMMA.16816.F32 R4, R116.reuse, R128, R4 ;  /* 0x000000807404723c */ /* 0x042ff00000001804 */
[C---:B------:R-:W-:Y:S01]  /*12de0*/  HMMA.16816.F32 R8, R116.reuse, R130, R8 ;  /* 0x000000827408723c */ /* 0x040fe20000001808 */
[----:B------:R-:W-:Y:S07]  /*12df0*/  LDSM.16.M88.4 R128, [R139+0x7800] ;  /* 0x007800008b80783b */ /* 0x000fee0000000200 */
[C---:B----4-:R-:W-:Y:S08]  /*12e00*/  HMMA.16816.F32 R12, R116.reuse, R120, R12 ;  /* 0x00000078740c723c */ /* 0x050ff0000000180c */
[C---:B------:R-:W-:Y:S01]  /*12e10*/  HMMA.16816.F32 R16, R116.reuse, R122, R16 ;  /* 0x0000007a7410723c */ /* 0x040fe20000001810 */
[----:B------:R-:W1:Y:S07]  /*12e20*/  LDSM.16.M88.4 R120, [R139+0x6800] ;  /* 0x006800008b78783b */ /* 0x000e6e0000000200 */
[C---:B------:R-:W-:Y:S08]  /*12e30*/  HMMA.16816.F32 R20, R116.reuse, R132, R20 ;  /* 0x000000847414723c */ /* 0x040ff00000001814 */
[C---:B------:R-:W-:Y:S08]  /*12e40*/  HMMA.16816.F32 R24, R116.reuse, R134, R24 ;  /* 0x000000867418723c */ /* 0x040ff00000001818 */
[C---:B--2---:R-:W-:Y:S08]  /*12e50*/  HMMA.16816.F32 R28, R116.reuse, R100, R28 ;  /* 0x00000064741c723c */ /* 0x044ff0000000181c */
[----:B------:R-:W-:Y:S01]  /*12e60*/  HMMA.16816.F32 R32, R116, R102, R32 ;  /* 0x000000667420723c */ /* 0x000fe20000001820 */
[----:B------:R-:W-:Y:S06]  /*12e70*/  LDSM.16.M88.4 R100, [R142+0x2000] ;  /* 0x002000008e64783b */ /* 0x000fec0000000200 */
[----:B------:R-:W2:Y:S01]  /*12e80*/  LDSM.16.M88.4 R116, [R138+0x6000] ;  /* 0x006000008a74783b */ /* 0x000ea20000000200 */
        /* <DEDUP_REMOVED lines=11> */
[----:B------:R-:W4:Y:S06]  /*12f40*/  LDSM.16.M88.4 R108, [R138+0x7800] ;  /* 0x007800008a6c783b */ /* 0x000f2c0000000200 */
[----:B------:R-:W5:Y:S01]  /*12f50*/  LDSM.16.M88.4 R128, [R137+0x6000] ;  /* 0x006000008980783b */ /* 0x000f620000000200 */
[C---:B--2---:R-:W-:Y:S08]  /*12f60*/  HMMA.16816.F32 R4, R100.reuse, R116, R4 ;  /* 0x000000746404723c */ /* 0x044ff00000001804 */
[C---:B------:R-:W-:Y:S08]  /*12f70*/  HMMA.16816.F32 R8, R100.reuse, R118, R8 ;  /* 0x000000766408723c */ /* 0x040ff00000001808 */
[C---:B---3--:R-:W-:Y:S08]  /*12f80*/  HMMA.16816.F32 R12, R100.reuse, R112, R12 ;  /* 0x00000070640c723c */ /* 0x048ff0000000180c */
[C---:B------:R-:W-:Y:S08]  /*12f90*/  HMMA.16816.F32 R16, R100.reuse, R114, R16 ;  /* 0x000000726410723c */ /* 0x040ff00000001810 */
[C---:B-1----:R-:W-:Y:S08]  /*12fa0*/  HMMA.16816.F32 R20, R100.reuse, R120, R20 ;  /* 0x000000786414723c */ /* 0x042ff00000001814 */
[C---:B------:R-:W-:Y:S08]  /*12fb0*/  HMMA.16816.F32 R24, R100.reuse, R122, R24 ;  /* 0x0000007a6418723c */ /* 0x040ff00000001818 */
[C---:B----4-:R-:W-:Y:S08]  /*12fc0*/  HMMA.16816.F32 R28, R100.reuse, R108, R28 ;  /* 0x0000006c641c723c */ /* 0x050ff0000000181c */
[----:B------:R-:W-:Y:S01]  /*12fd0*/  HMMA.16816.F32 R32, R100, R110, R32 ;  /* 0x0000006e6420723c */ /* 0x000fe20000001820 */
[----:B------:R-:W1:Y:S07]  /*12fe0*/  LDSM.16.M88.4 R100, [R137+0x6800] ;  /* 0x006800008964783b */ /* 0x000e6e0000000200 */
[C---:B-----5:R-:W-:Y:S08]  /*12ff0*/  HMMA.16816.F32 R4, R124.reuse, R128, R4 ;  /* 0x000000807c04723c */ /* 0x060ff00000001804 */
[C---:B------:R-:W-:Y:S11]  /*13000*/  HMMA.16816.F32 R8, R124.reuse, R130, R8 ;  /* 0x000000827c08723c */ /* 0x040ff60000001808 */
[----:B------:R-:W-:Y:S01]  /*13010*/  FMUL.FTZ R2, R4, UR12 ;  /* 0x0000000c04027c20 */ /* 0x000fe20008410000 */
[----:B------:R-:W-:Y:S01]  /*13020*/  FMUL.FTZ R128, R5, UR12 ;  /* 0x0000000c05807c20 */ /* 0x000fe20008410000 */
[----:B------:R-:W-:Y:S01]  /*13030*/  FMUL.FTZ R131, R6, UR12 ;  /* 0x0000000c06837c20 */ /* 0x000fe20008410000 */
[----:B------:R-:W-:Y:S01]  /*13040*/  FMUL.FTZ R129, R7, UR12 ;  /* 0x0000000c07817c20 */ /* 0x000fe20008410000 */
[----:B------:R-:W2:Y:S01]  /*13050*/  MUFU.TANH R130, R2 ;  /* 0x0000000200827308 */ /* 0x000ea20000002400 */
[----:B------:R-:W3:Y:S03]  /*13060*/  LDSM.16.M88.4 R4, [R137+0x7000] ;  /* 0x007000008904783b */ /* 0x000ee60000000200 */
[----:B------:R-:W-:Y:S01]  /*13070*/  FMUL.FTZ R9, R9, UR12 ;  /* 0x0000000c09097c20 */ /* 0x000fe20008410000 */
[----:B------:R-:W-:Y:S01]  /*13080*/  FMUL.FTZ R10, R10, UR12 ;  /* 0x0000000c0a0a7c20 */ /* 0x000fe20008410000 */
[----:B------:R-:W-:Y:S01]  /*13090*/  FMUL.FTZ R11, R11, UR12 ;  /* 0x0000000c0b0b7c20 */ /* 0x000fe20008410000 */
[----:B------:R-:W-:Y:S03]  /*130a0*/  FMUL.FTZ R174, R8, UR12 ;  /* 0x0000000c08ae7c20 */ /* 0x000fe60008410000 */
[----:B------:R-:W4:Y:S01]  /*130b0*/  MUFU.TANH R132, R9 ;  /* 0x0000000900847308 */ /* 0x000f220000002400 */
[C---:B-1----:R-:W-:Y:S09]  /*130c0*/  HMMA.16816.F32 R12, R124.reuse, R100, R12 ;  /* 0x000000647c0c723c */ /* 0x042ff2000000180c */
[----:B------:R-:W1:Y:S01]  /*130d0*/  MUFU.TANH R173, R10 ;  /* 0x0000000a00ad7308 */ /* 0x000e620000002400 */
[C---:B------:R-:W-:Y:S09]  /*130e0*/  HMMA.16816.F32 R16, R124.reuse, R102, R16 ;  /* 0x000000667c10723c */ /* 0x040ff20000001810 */
[----:B------:R5:W1:Y:S01]  /*130f0*/  MUFU.TANH R171, R11 ;  /* 0x0000000b00ab7308 */ /* 0x000a620000002400 */
        /* <DEDUP_REMOVED lines=9> */
[C---:B---3--:R-:W-:Y:S01]  /*13190*/  HMMA.16816.F32 R20, R124.reuse, R4, R20 ;  /* 0x000000047c14723c */ /* 0x048fe20000001814 */
[----:B-----5:R-:W3:Y:S01]  /*131a0*/  LDSM.16.M88.4 R8, [R137+0x7800] ;  /* 0x007800008908783b */ /* 0x020ee20000000200 */
[----:B------:R-:W-:Y:S04]  /*131b0*/  DEPBAR.LE SB0, 0x0 ;  /* 0x000080000000791a */ /* 0x000fe80000000000 */
[----:B------:R-:W-:Y:S03]  /*131c0*/  FMUL.FTZ R19, R19, UR12 ;  /* 0x0000000c13137c20 */ /* 0x000fe60008410000 */
[----:B------:R-:W1:Y:S01]  /*131d0*/  MUFU.TANH R129, R129 ;  /* 0x0000008100817308 */ /* 0x000e620000002400 */
[----:B------:R-:W-:Y:S01]  /*131e0*/  BAR.SYNC.DEFER_BLOCKING 0x0 ;  /* 0x0000000000007b1d */ /* 0x000fe20000010000 */
[C---:B------:R-:W-:Y:S08]  /*131f0*/  HMMA.16816.F32 R24, R124.reuse, R6, R24 ;  /* 0x000000067c18723c */ /* 0x040ff00000001818 */
        /* <DEDUP_REMOVED lines=9> */
[----:B------:R1:W1:Y:S01]  /*13290*/  MUFU.TANH R170, R13 ;  /* 0x0000000d00aa7308 */ /* 0x0002620000002400 */
[----:B------:R-:W-:Y:S09]  /*132a0*/  FMUL.FTZ R27, R27, UR12 ;  /* 0x0000000c1b1b7c20 */ /* 0x000ff20008410000 */
[----:B------:R1:W1:Y:S01]  /*132b0*/  MUFU.TANH R169, R14 ;  /* 0x0000000e00a97308 */ /* 0x0002620000002400 */
[C---:B---3--:R-:W-:Y:S09]  /*132c0*/  HMMA.16816.F32 R28, R124.reuse, R8, R28 ;  /* 0x000000087c1c723c */ /* 0x048ff2000000181c */
[----:B------:R3:W1:Y:S01]  /*132d0*/  MUFU.TANH R121, R15 ;  /* 0x0000000f00797308 */ /* 0x0006620000002400 */
[----:B------:R-:W-:Y:S09]  /*132e0*/  HMMA.16816.F32 R32, R124, R10, R32 ;  /* 0x0000000a7c20723c */ /* 0x000ff20000001820 */
[----:B------:R-:W1:Y:S01]  /*132f0*/  MUFU.TANH R168, R168 ;  /* 0x000000a800a87308 */ /* 0x000e620000002400 */
[----:B------:R-:W-:Y:S01]  /*13300*/  FMUL.FTZ R110, R28, UR12 ;  /* 0x0000000c1c6e7c20 */ /* 0x000fe20008410000 */
[----:B------:R-:W-:Y:S01]  /*13310*/  FMUL.FTZ R29, R29, UR12 ;  /* 0x0000000c1d1d7c20 */ /* 0x000fe20008410000 */
[----:B------:R-:W-:Y:S07]  /*13320*/  FMUL.FTZ R30, R30, UR12 ;  /* 0x0000000c1e1e7c20 */ /* 0x000fee0008410000 */
[----:B------:R3:W1:Y:S01]  /*13330*/  MUFU.TANH R172, R17 ;  /* 0x0000001100ac7308 */ /* 0x0006620000002400 */
[----:B------:R-:W-:Y:S01]  /*13340*/  FMUL.FTZ R31, R31, UR12 ;  /* 0x0000000c1f1f7c20 */ /* 0x000fe20008410000 */
[----:B------:R-:W-:Y:S01]  /*13350*/  FMUL.FTZ R108, R32, UR12 ;  /* 0x0000000c206c7c20 */ /* 0x000fe20008410000 */
[----:B------:R-:W-:Y:S01]  /*13360*/  FMUL.FTZ R33, R33, UR12 ;  /* 0x0000000c21217c20 */ /* 0x000fe20008410000 */
[----:B------:R-:W-:Y:S06]  /*13370*/  FMUL.FTZ R34, R34, UR12 ;  /* 0x0000000c22227c20 */ /* 0x000fec0008410000 */
[----:B------:R3:W1:Y:S01]  /*13380*/  MUFU.TANH R167, R18 ;  /* 0x0000001200a77308 */ /* 0x0006620000002400 */
[----:B------:R-:W-:Y:S09]  /*13390*/  FMUL.FTZ R35, R35, UR12 ;  /* 0x0000000c23237c20 */ /* 0x000ff20008410000 */
        /* <DEDUP_REMOVED lines=18> */
[----:B------:R-:W2:Y:S01]  /*134c0*/  @!P0 LDC R2, c[0x0][0x3b8] ;  /* 0x0000ee00ff028b82 */ /* 0x000ea20000000800 */
[----:B------:R-:W-:Y:S07]  /*134d0*/  @!P0 IMAD.MOV.U32 R4, RZ, RZ, RZ ;  /* 0x000000ffff048224 */ /* 0x000fee00078e00ff */
[----:B------:R-:W4:Y:S01]  /*134e0*/  LDC R5, c[0x0][0x3bc] ;  /* 0x0000ef00ff057b82 */ /* 0x000f220000000800 */
        /* <DEDUP_REMOVED lines=17> */
[----:B-1----:R-:W1:Y:S01]  /*13600*/  F2I.FTZ.U32.TRUNC.NTZ R13, R12 ;  /* 0x0000000c000d7305 */ /* 0x002e62000021f000 */
        /* <DEDUP_REMOVED lines=51> */
.L_x_5985:
        /* <DEDUP_REMOVED lines=20> */
.L_x_5984:
[----:B-1----:R-:W-:Y:S01]  /*13a80*/  FMNMX3.FTZ R3, R105, R130, R128, !PT ;  /* 0x0000008269037276 */ /* 0x002fe20007810080 */
        /* <DEDUP_REMOVED lines=22> */
[----:B------:R-:W2:Y:S01]  /*13bf0*/  SHFL.BFLY PT, R2, R7, 0x2, 0x1f ;  /* 0x0c401f0007027f89 */ /* 0x000ea200000e0000 */
        /* <DEDUP_REMOVED lines=36> */
[----:B------:R-:W-:Y:S01]  /*13e40*/  MUFU.EX2 R135, R135 ;  /* 0x0000008700877308 */ /* 0x000fe20000000800 */
[----:B------:R-:W-:Y:S01]  /*13e50*/  LDSM.16.MT88.4 R116, [R106+0x9800] ;  /* 0x009800006a74783b */ /* 0x000fe20000004200 */
[C---:B-1----:R-:W-:Y:S01]  /*13e60*/  FMUL.FTZ R4, R2.reuse, R96 ;  /* 0x0000006002047220 */ /* 0x042fe20000410000 */
[C---:B------:R-:W-:Y:S07]  /*13e70*/  FMUL.FTZ R5, R2.reuse, R97 ;  /* 0x0000006102057220 */ /* 0x040fee0000410000 */
[----:B------:R-:W1:Y:S01]  /*13e80*/  MUFU.EX2 R134, R134 ;  /* 0x0000008600867308 */ /* 0x000e620000000800 */
[----:B------:R-:W-:Y:S01]  /*13e90*/  FMUL.FTZ R8, R2, R92 ;  /* 0x0000005c02087220 */ /* 0x000fe20000410000 */
[C---:B--2---:R-:W-:Y:S01]  /*13ea0*/  FMUL.FTZ R6, R0.reuse, R98 ;  /* 0x0000006200067220 */ /* 0x044fe20000410000 */
[----:B------:R-:W-:Y:S07]  /*13eb0*/  FMUL.FTZ R7, R0, R99 ;  /* 0x0000006300077220 */ /* 0x000fee0000410000 */
[----:B------:R-:W-:Y:S01]  /*13ec0*/  MUFU.EX2 R133, R133 ;  /* 0x0000008500857308 */ /* 0x000fe20000000800 */
[----:B------:R-:W-:Y:S01]  /*13ed0*/  FMUL.FTZ R9, R2, R93 ;  /* 0x0000005d02097220 */ /* 0x000fe20000410000 */
[C---:B------:R-:W-:Y:S01]  /*13ee0*/  FMUL.FTZ R10, R0.reuse, R94 ;  /* 0x0000005e000a7220 */ /* 0x040fe20000410000 */
[----:B------:R-:W-:Y:S07]  /*13ef0*/  FMUL.FTZ R11, R0, R95 ;  /* 0x0000005f000b7220 */ /* 0x000fee0000410000 */
[----:B------:R-:W2:Y:S01]  /*13f00*/  MUFU.EX2 R130, R130 ;  /* 0x0000008200827308 */ /* 0x000ea20000000800 */
[C---:B------:R-:W-:Y:S01]  /*13f10*/  FMUL.FTZ R16, R2.reuse, R84 ;  /* 0x0000005402107220 */ /* 0x040fe20000410000 */
[----:B------:R-:W-:Y:S01]  /*13f20*/  FMUL.FTZ R17, R2, R85 ;  /* 0x0000005502117220 */ /* 0x000fe20000410000 */
[C---:B------:R-:W-:Y:S07]  /*13f30*/  FMUL.FTZ R18, R0.reuse, R86 ;  /* 0x0000005600127220 */ /* 0x040fee0000410000 */
[----:B------:R-:W3:Y:S01]  /*13f40*/  MUFU.EX2 R131, R131 ;  /* 0x0000008300837308 */ /* 0x000ee20000000800 */
[----:B------:R-:W-:Y:S01]  /*13f50*/  FMUL.FTZ R19, R0, R87 ;  /* 0x0000005700137220 */ /* 0x000fe20000410000 */
[----:B-1----:R-:W-:Y:S01]  /*13f60*/  F2FP.F16.F32.PACK_AB R96, R134, R135 ;  /* 0x000000878660723e */ /* 0x002fe200000000ff */
[----:B------:R-:W-:Y:S07]  /*13f70*/  LDSM.16.MT88.4 R84, [R140+0xa800] ;  /* 0x00a800008c54783b */ /* 0x000fee0000004200 */
[----:B------:R-:W-:Y:S01]  /*13f80*/  MUFU.EX2 R129, R129 ;  /* 0x0000008100817308 */ /* 0x000fe20000000800 */
[C---:B------:R-:W-:Y:S01]  /*13f90*/  FMUL.FTZ R24, R2.reuse, R76 ;  /* 0x0000004c02187220 */ /* 0x040fe20000410000 */
[----:B------:R-:W-:Y:S01]  /*13fa0*/  FMUL.FTZ R25, R2, R77 ;  /* 0x0000004d02197220 */ /* 0x000fe20000410000 */
[C---:B------:R-:W-:Y:S07]  /*13fb0*/  FMUL.FTZ R26, R0.reuse, R78 ;  /* 0x0000004e001a7220 */ /* 0x040fee0000410000 */
[----:B------:R-:W1:Y:S01]  /*13fc0*/  MUFU.EX2 R128, R128 ;  /* 0x0000008000807308 */ /* 0x000e620000000800 */
[----:B------:R-:W-:Y:S01]  /*13fd0*/  FMUL.FTZ R27, R0, R79 ;  /* 0x0000004f001b7220 */ /* 0x000fe20000410000 */
[----:B--2---:R-:W-:Y:S01]  /*13fe0*/  F2FP.F16.F32.PACK_AB R97, R130, R133 ;  /* 0x000000858261723e */ /* 0x004fe200000000ff */
[----:B------:R-:W-:Y:S01]  /*13ff0*/  LDSM.16.MT88.4 R76, [R106+0xa000] ;  /* 0x00a000006a4c783b */ /* 0x000fe20000004200 */
[C---:B------:R-:W-:Y:S01]  /*14000*/  FMUL.FTZ R32, R2.reuse, R68 ;  /* 0x0000004402207220 */ /* 0x040fe20000410000 */
[----:B------:R-:W-:Y:S01]  /*14010*/  FMUL.FTZ R33, R2, R69 ;  /* 0x0000004502217220 */ /* 0x000fe20000410000 */
[----:B---3--:R-:W-:Y:S01]  /*14020*/  F2FP.F16.F32.PACK_AB R98, R131, R132 ;  /* 0x000000848362723e */ /* 0x008fe200000000ff */
[C---:B------:R-:W-:Y:S01]  /*14030*/  FMUL.FTZ R34, R0.reuse, R70 ;  /* 0x0000004600227220 */ /* 0x040fe20000410000 */
[----:B------:R-:W-:Y:S01]  /*14040*/  FMUL.FTZ R35, R0, R71 ;  /* 0x0000004700237220 */ /* 0x000fe20000410000 */
[--C-:B------:R-:W-:Y:S01]  /*14050*/  FFMA.FTZ R174, R122, UR4, -R111.reuse ;  /* 0x000000047aae7c23 */ /* 0x100fe2000801086f */
[--C-:B------:R-:W-:Y:S01]  /*14060*/  FFMA.FTZ R184, R104, UR4, -R120.reuse ;  /* 0x0000000468b87c23 */ /* 0x100fe20008010878 */
[----:B------:R-:W-:Y:S01]  /*14070*/  LDSM.16.MT88.4 R68, [R107+0xa000] ;  /* 0x00a000006b44783b */ /* 0x000fe20000004200 */
[--C-:B------:R-:W-:Y:S01]  /*14080*/  FFMA.FTZ R182, R112, UR4, -R111.reuse ;  /* 0x0000000470b67c23 */ /* 0x100fe2000801086f */
[--C-:B------:R-:W-:Y:S01]  /*14090*/  FFMA.FTZ R103, R103, UR4, -R120.reuse ;  /* 0x0000000467677c23 */ /* 0x100fe20008010878 */
[----:B-1----:R-:W-:Y:S01]  /*140a0*/  F2FP.F16.F32.PACK_AB R99, R128, R129 ;  /* 0x000000818063723e */ /* 0x002fe200000000ff */
[--C-:B------:R-:W-:Y:S01]  /*140b0*/  FFMA.FTZ R102, R102, UR4, -R120.reuse ;  /* 0x0000000466667c23 */ /* 0x100fe20008010878 */
[--C-:B------:R-:W-:Y:S01]  /*140c0*/  FFMA.FTZ R101, R101, UR4, -R120.reuse ;  /* 0x0000000465657c23 */ /* 0x100fe20008010878 */
[C---:B------:R-:W-:Y:S01]  /*140d0*/  FMUL.FTZ R36, R2.reuse, R36 ;  /* 0x0000002402247220 */ /* 0x040fe20000410000 */
[----:B------:R-:W-:Y:S01]  /*140e0*/  FMUL.FTZ R37, R2, R37 ;  /* 0x0000002502257220 */ /* 0x000fe20000410000 */
[----:B------:R-:W-:Y:S01]  /*140f0*/  LDSM.16.MT88.4 R92, [R107+0xa800] ;  /* 0x00a800006b5c783b */ /* 0x000fe20000004200 */
[----:B------:R-:W-:Y:S01]  /*14100*/  FMUL.FTZ R38, R0, R38 ;  /* 0x0000002600267220 */ /* 0x000fe20000410000 */
[C---:B------:R-:W-:Y:S01]  /*14110*/  HMMA.16816.F32 R4, R96.reuse, R12, R4 ;  /* 0x0000000c6004723c */ /* 0x040fe20000001804 */
[----:B------:R-:W-:Y:S04]  /*14120*/  MUFU.EX2 R169, R169 ;  /* 0x000000a900a97308 */ /* 0x000fe80000000800 */
[C---:B------:R-:W-:Y:S01]  /*14130*/  FMUL.FTZ R12, R2.reuse, R88 ;  /* 0x00000058020c7220 */ /* 0x040fe20000410000 */
[----:B------:R-:W-:Y:S01]  /*14140*/  LDSM.16.MT88.4 R112, [R107+0x9800] ;  /* 0x009800006b70783b */ /* 0x000fe20000004200 */
[----:B------:R-:W-:Y:S01]  /*14150*/  FMUL.FTZ R13, R2, R89 ;  /* 0x00000059020d7220 */ /* 0x000fe20000410000 */
[C---:B------:R-:W-:Y:S03]  /*14160*/  HMMA.16816.F32 R8, R96.reuse, R14, R8 ;  /* 0x0000000e6008723c */ /* 0x040fe60000001808 */
[----:B------:R-:W-:Y:S01]  /*14170*/  MUFU.EX2 R167, R167 ;  /* 0x000000a700a77308 */ /* 0x000fe20000000800 */
[C---:B------:R-:W-:Y:S01]  /*14180*/  FMUL.FTZ R14, R0.reuse, R90 ;  /* 0x0000005a000e7220 */ /* 0x040fe20000410000 */
[C---:B------:R-:W-:Y:S01]  /*14190*/  FMUL.FTZ R15, R0.reuse, R91 ;  /* 0x0000005b000f7220 */ /* 0x040fe20000410000 */
[----:B------:R-:W-:Y:S01]  /*141a0*/  FMUL.FTZ R39, R0, R39 ;  /* 0x0000002700277220 */ /* 0x000fe20000410000 */
[----:B------:R-:W1:Y:S01]  /*141b0*/  LDSM.16.MT88.4 R88, [R106+0x8000] ;  /* 0x008000006a58783b */ /* 0x000e620000004200 */
[C---:B------:R-:W-:Y:S01]  /*141c0*/  FMUL.FTZ R40, R2.reuse, R40 ;  /* 0x0000002802287220 */ /* 0x040fe20000410000 */
[----:B------:R-:W-:Y:S01]  /*141d0*/  FMUL.FTZ R41, R2, R41 ;  /* 0x0000002902297220 */ /* 0x000fe20000410000 */
[C---:B------:R-:W-:Y:S01]  /*141e0*/  FMUL.FTZ R42, R0.reuse, R42 ;  /* 0x0000002a002a7220 */ /* 0x040fe20000410000 */
[----:B------:R-:W-:Y:S01]  /*141f0*/  FMUL.FTZ R43, R0, R43 ;  /* 0x0000002b002b7220 */ /* 0x000fe20000410000 */
[C---:B------:R-:W-:Y:S01]  /*14200*/  HMMA.16816.F32 R12, R96.reuse, R20, R12 ;  /* 0x00000014600c723c */ /* 0x040fe2000000180c */
[----:B------:R-:W-:Y:S02]  /*14210*/  MUFU.EX2 R174, R174 ;  /* 0x000000ae00ae7308 */ /* 0x000fe40000000800 */
        /* <DEDUP_REMOVED lines=10> */
[----:B------:R-:W2:Y:S01]  /*142c0*/  LDSM.16.MT88.4 R80, [R140+0xa000] ;  /* 0x00a000008c50783b */ /* 0x000ea20000004200 */
        /* <DEDUP_REMOVED lines=16> */
[----:B------:R-:W3:Y:S01]  /*143d0*/  LDSM.16.MT88.4 R72, [R136+0xa000] ;  /* 0x00a000008848783b */ /* 0x000ee20000004200 */
[C---:B------:R-:W-:Y:S01]  /*143e0*/  FMUL.FTZ R64, R2.reuse, R64 ;  /* 0x0000004002407220 */ /* 0x040fe20000410000 */
[----:B------:R-:W-:Y:S01]  /*143f0*/  FMUL.FTZ R65, R2, R65 ;  /* 0x0000004102417220 */ /* 0x000fe20000410000 */
[C---:B------:R-:W-:Y:S01]  /*14400*/  FMUL.FTZ R66, R0.reuse, R66 ;  /* 0x0000004200427220 */ /* 0x040fe20000410000 */
[----:B------:R-:W-:Y:S01]  /*14410*/  FMUL.FTZ R67, R0, R67 ;  /* 0x0000004300437220 */ /* 0x000fe20000410000 */
[C---:B-1----:R-:W-:Y:S01]  /*14420*/  HMMA.16816.F32 R28, R96.reuse, R88, R28 ;  /* 0x00000058601c723c */ /* 0x042fe2000000181c */
[----:B------:R-:W-:Y:S02]  /*14430*/  MUFU.EX2 R177, R177 ;  /* 0x000000b100b17308 */ /* 0x000fe40000000800 */
[C---:B------:R-:W-:Y:S01]  /*14440*/  FMUL.FTZ R52, R2.reuse, R52 ;  /* 0x0000003402347220 */ /* 0x040fe20000410000 */
[----:B------:R-:W-:Y:S01]  /*14450*/  FMUL.FTZ R53, R2, R53 ;  /* 0x0000003502357220 */ /* 0x000fe20000410000 */
[C---:B------:R-:W-:Y:S01]  /*14460*/  FMUL.FTZ R54, R0.reuse, R54 ;  /* 0x0000003600367220 */ /* 0x040fe20000410000 */
[----:B------:R-:W-:Y:S01]  /*14470*/  FMUL.FTZ R55, R0, R55 ;  /* 0x0000003700377220 */ /* 0x000fe20000410000 */
[C---:B------:R-:W-:Y:S01]  /*14480*/  FMUL.FTZ R56, R2.reuse, R56 ;  /* 0x0000003802387220 */ /* 0x040fe20000410000 */
[C---:B------:R-:W-:Y:S01]  /*14490*/  HMMA.16816.F32 R32, R96.reuse, R90, R32 ;  /* 0x0000005a6020723c */ /* 0x040fe20000001820 */
[----:B------:R-:W-:Y:S02]  /*144a0*/  LDSM.16.MT88.4 R88, [R136+0xa800] ;  /* 0x00a800008858783b */ /* 0x000fe40000004200 */
[----:B------:R-:W-:Y:S01]  /*144b0*/  MUFU.EX2 R178, R178 ;  /* 0x000000b200b27308 */ /* 0x000fe20000000800 */
[----:B------:R-:W-:Y:S01]  /*144c0*/  FMUL.FTZ R57, R2, R57 ;  /* 0x0000003902397220 */ /* 0x000fe20000410000 */
[C---:B------:R-:W-:Y:S01]  /*144d0*/  FMUL.FTZ R58, R0.reuse, R58 ;  /* 0x0000003a003a7220 */ /* 0x040fe20000410000 */
[----:B------:R-:W-:Y:S01]  /*144e0*/  FMUL.FTZ R59, R0, R59 ;  /* 0x0000003b003b7220 */ /* 0x000fe20000410000 */
[--C-:B------:R-:W-:Y:S01]  /*144f0*/  FFMA.FTZ R171, R168, UR4, -R111.reuse ;  /* 0x00000004a8ab7c23 */ /* 0x100fe2000801086f */
[--C-:B------:R-:W-:Y:S01]  /*14500*/  FFMA.FTZ R168, R172, UR4, -R111.reuse ;  /* 0x00000004aca87c23 */ /* 0x100fe2000801086f */
[C---:B--2---:R-:W-:Y:S04]  /*14510*/  HMMA.16816.F32 R36, R96.reuse, R80, R36 ;  /* 0x000000506024723c */ /* 0x044fe80000001824 */
[----:B------:R-:W-:Y:S01]  /*14520*/  MUFU.EX2 R179, R179 ;  /* 0x000000b300b37308 */ /* 0x000fe20000000800 */
[----:B------:R-:W-:Y:S01]  /*14530*/  FFMA.FTZ R172, R123, UR4, -R120 ;  /* 0x000000047bac7c23 */ /* 0x000fe20008010878 */
[--C-:B------:R-:W-:Y:S08]  /*14540*/  FFMA.FTZ R181, R110, UR4, -R111.reuse ;  /* 0x000000046eb57c23 */ /* 0x100ff0000801086f */
[----:B------:R-:W-:Y:S01]  /*14550*/  MUFU.EX2 R171, R171 ;  /* 0x000000ab00ab7308 */ /* 0x000fe20000000800 */
[--C-:B------:R-:W-:Y:S01]  /*14560*/  FFMA.FTZ R104, R108, UR4, -R111.reuse ;  /* 0x000000046c687c23 */ /* 0x100fe2000801086f */
[----:B------:R-:W-:Y:S01]  /*14570*/  FFMA.FTZ R170, R170, UR4, -R111 ;  /* 0x00000004aaaa7c23 */ /* 0x000fe2000801086f */
[C---:B------:R-:W-:Y:S01]  /*14580*/  HMMA.16816.F32 R40, R96.reuse, R82, R40 ;  /* 0x000000526028723c */ /* 0x040fe20000001828 */
[----:B------:R-:W-:Y:S06]  /*14590*/  LDSM.16.MT88.4 R80, [R136+0x8800] ;  /* 0x008800008850783b */ /* 0x000fec0000004200 */
[----:B------:R-:W1:Y:S01]  /*145a0*/  MUFU.EX2 R168, R168 ;  /* 0x000000a800a87308 */ /* 0x000e620000000800 */
[----:B------:R-:W-:Y:S01]  /*145b0*/  FFMA.FTZ R135, R2, R164, R135 ;  /* 0x000000a402877223 */ /* 0x000fe20000010087 */
[----:B------:R-:W-:Y:S01]  /*145c0*/  ISETP.NE.AND P2, PT, R162, RZ, PT ;  /* 0x000000ffa200720c */ /* 0x000fe20003f45270 */
[----:B------:R-:W-:Y:S07]  /*145d0*/  FFMA.FTZ R133, R0, R165, R133 ;  /* 0x000000a500857223 */ /* 0x000fee0000010085 */
[----:B------:R-:W-:Y:S01]  /*145e0*/  MUFU.EX2 R170, R170 ;  /* 0x000000aa00aa7308 */ /* 0x000fe20000000800 */
[----:B------:R-:W-:Y:S01]  /*145f0*/  FADD.FTZ R135, R134, R135 ;  /* 0x0000008786877221 */ /* 0x000fe20000010000 */
[----:B------:R-:W-:Y:S08]  /*14600*/  FADD.FTZ R130, R130, R133 ;  /* 0x0000008582827221 */ /* 0x000ff00000010000 */
[----:B------:R-:W2:Y:S01]  /*14610*/  MUFU.EX2 R172, R172 ;  /* 0x000000ac00ac7308 */ /* 0x000ea20000000800 */
[C---:B---3--:R-:W-:Y:S09]  /*14620*/  HMMA.16816.F32 R44, R96.reuse, R72, R44 ;  /* 0x00000048602c723c */ /* 0x048ff2000000182c */
[----:B------:R-:W-:Y:S01]  /*14630*/  MUFU.EX2 R180, R180 ;  /* 0x000000b400b47308 */ /* 0x000fe20000000800 */
[----:B------:R-:W-:Y:S01]  /*14640*/  FADD.FTZ R0, R132, R135 ;  /* 0x0000008784007221 */ /* 0x000fe20000010000 */
[----:B------:R-:W-:Y:S08]  /*14650*/  FADD.FTZ R129, R129, R130 ;  /* 0x0000008281817221 */ /* 0x000ff00000010000 */
[----:B------:R-:W-:Y:S01]  /*14660*/  MUFU.EX2 R181, R181 ;  /* 0x000000b500b57308 */ /* 0x000fe20000000800 */
[C---:B------:R-:W-:Y:S01]  /*14670*/  HMMA.16816.F32 R48, R96.reuse, R74, R48 ;  /* 0x0000004a6030723c */ /* 0x040fe20000001830 */
[----:B------:R-:W3:Y:S08]  /*14680*/  LDSM.16.MT88.4 R72, [R140+0x8800] ;  /* 0x008800008c48783b */ /* 0x000ef00000004200 */
[----:B------:R-:W4:Y:S01]  /*14690*/  MUFU.EX2 R182, R182 ;  /* 0x000000b600b67308 */ /* 0x000f220000000800 */
[----:B------:R-:W-:Y:S01]  /*146a0*/  FADD.FTZ R0, R131, R0 ;  /* 0x0000000083007221 */ /* 0x000fe20000010000 */
[----:B------:R-:W-:Y:S08]  /*146b0*/  FADD.FTZ R128, R128, R129 ;  /* 0x0000008180807221 */ /* 0x000ff00000010000 */
[----:B------:R-:W-:Y:S01]  /*146c0*/  MUFU.EX2 R184, R184 ;  /* 0x000000b800b87308 */ /* 0x000fe20000000800 */
[C---:B------:R-:W-:Y:S03]  /*146d0*/  HMMA.16816.F32 R52, R96.reuse, R68, R52 ;  /* 0x000000446034723c */ /* 0x040fe60000001834 */
[--C-:B------:R-:W-:Y:S01]  /*146e0*/  FFMA.FTZ R68, R166, UR4, -R111.reuse ;  /* 0x00000004a6447c23 */ /* 0x100fe2000801086f */
[----:B------:R-:W-:Y:S01]  /*146f0*/  FFMA.FTZ R166, R121, UR4, -R120 ;  /* 0x0000000479a67c23 */ /* 0x000fe20008010878 */
[----:B------:R-:W-:Y:S01]  /*14700*/  FFMA.FTZ R111, R109, UR4, -R111 ;  /* 0x000000046d6f7c23 */ /* 0x000fe2000801086f */
[----:B------:R-:W-:Y:S03]  /*14710*/  LDSM.16.MT88.4 R120, [R140+0xb800] ;  /* 0x00b800008c78783b */ /* 0x000fe60000004200 */
[----:B------:R-:W5:Y:S01]  /*14720*/  MUFU.EX2 R105, R68 ;  /* 0x0000004400697308 */ /* 0x000f620000000800 */
[C---:B------:R-:W-:Y:S09]  /*14730*/  HMMA.16816.F32 R56, R96.reuse, R70, R56 ;  /* 0x000000466038723c */ /* 0x040ff20000001838 */
[----:B------:R-:W3:Y:S01]  /*14740*/  MUFU.EX2 R166, R166 ;  /* 0x000000a600a67308 */ /* 0x000ee20000000800 */
[----:B-1----:R-:W-:Y:S02]  /*14750*/  F2FP.F16.F32.PACK_AB R70, R168, R171 ;  /* 0x000000aba846723e */ /* 0x002fe400000000ff */
[----:B--2---:R-:W-:Y:S07]  /*14760*/  F2FP.F16.F32.PACK_AB R71, R172, R167 ;  /* 0x000000a7ac47723e */ /* 0x004fee00000000ff */
[----:B------:R-:W1:Y:S01]  /*14770*/  MUFU.EX2 R103, R103 ;  /* 0x0000006700677308 */ /* 0x000e620000000800 */
[C---:B------:R-:W-:Y:S03]  /*14780*/  HMMA.16816.F32 R60, R96.reuse, R76, R60 ;  /* 0x0000004c603c723c */ /* 0x040fe6000000183c */
[----:B----4-:R-:W-:Y:S06]  /*14790*/  F2FP.F16.F32.PACK_AB R108, R182, R181 ;  /* 0x000000b5b66c723e */ /* 0x010fec00000000ff */
[----:B------:R-:W-:Y:S01]  /*147a0*/  MUFU.EX2 R104, R104 ;  /* 0x0000006800687308 */ /* 0x000fe20000000800 */
[----:B-----5:R-:W-:Y:S01]  /*147b0*/  F2FP.F16.F32.PACK_AB R68, R170, R105 ;  /* 0x00000069aa44723e */ /* 0x020fe200000000ff */
[----:B------:R-:W-:Y:S01]  /*147c0*/  HMMA.16816.F32 R64, R96, R78, R64 ;  /* 0x0000004e6040723c */ /* 0x000fe20000001840 */
[----:B------:R-:W2:Y:S07]  /*147d0*/  LDSM.16.MT88.4 R76, [R107+0x8800] ;  /* 0x008800006b4c783b */ /* 0x000eae0000004200 */
[----:B------:R-:W4:Y:S01]  /*147e0*/  MUFU.EX2 R183, R111 ;  /* 0x0000006f00b77308 */ /* 0x000f220000000800 */
[C---:B---3--:R-:W-:Y:S01]  /*147f0*/  F2FP.F16.F32.PACK_AB R69, R166.reuse, R169 ;  /* 0x000000a9a645723e */ /* 0x048fe200000000ff */
[----:B------:R-:W-:Y:S01]  /*14800*/  FADD.FTZ R169, R169, R128 ;  /* 0x00000080a9a97221 */ /* 0x000fe20000010000 */
[----:B-1----:R-:W-:Y:S07]  /*14810*/  F2FP.F16.F32.PACK_AB R109, R103, R184 ;  /* 0x000000b8676d723e */ /* 0x002fee00000000ff */
[----:B------:R-:W-:Y:S01]  /*14820*/  MUFU.EX2 R102, R102 ;  /* 0x0000006600667308 */ /* 0x000fe20000000800 */
[----:B------:R-:W-:Y:S01]  /*14830*/  FADD.FTZ R166, R166, R169 ;  /* 0x000000a9a6a67221 */ /* 0x000fe20000010000 */
[C---:B------:R-:W-:Y:S08]  /*14840*/  HMMA.16816.F32 R4, R68.reuse, R72, R4 ;  /* 0x000000484404723c */ /* 0x040ff00000001804 */
[----:B------:R-:W1:Y:S01]  /*14850*/  MUFU.EX2 R101, R101 ;  /* 0x0000006500657308 */ /* 0x000e620000000800 */
[----:B------:R-:W-:Y:S01]  /*14860*/  FADD.FTZ R167, R167, R166 ;  /* 0x000000a6a7a77221 */ /* 0x000fe20000010000 */
[----:B----4-:R-:W-:Y:S01]  /*14870*/  F2FP.F16.F32.PACK_AB R110, R183, R104 ;  /* 0x00000068b76e723e */ /* 0x010fe200000000ff */
[C---:B------:R-:W-:Y:S01]  /*14880*/  HMMA.16816.F32 R8, R68.reuse, R74, R8 ;  /* 0x0000004a4408723c */ /* 0x040fe20000001808 */
[----:B------:R-:W3:Y:S02]  /*14890*/  LDSM.16.MT88.4 R72, [R106+0x8800] ;  /* 0x008800006a48783b */ /* 0x000ee40000004200 */
[----:B------:R-:W-:Y:S01]  /*148a0*/  FADD.FTZ R167, R172, R167 ;  /* 0x000000a7aca77221 */ /* 0x000fe20000010000 */
[----:B-1----:R-:W-:Y:S04]  /*148b0*/  F2FP.F16.F32.PACK_AB R111, R101, R102 ;  /* 0x00000066656f723e */ /* 0x002fe800000000ff */
[C---:B------:R-:W-:Y:S08]  /*148c0*/  HMMA.16816.F32 R12, R68.reuse, R80, R12 ;  /* 0x00000050440c723c */ /* 0x040ff0000000180c */
[C---:B------:R-:W-:Y:S01]  /*148d0*/  HMMA.16816.F32 R16, R68.reuse, R82, R16 ;  /* 0x000000524410723c */ /* 0x040fe20000001810 */
[----:B------:R-:W1:Y:S07]  /*148e0*/  LDSM.16.MT88.4 R80, [R106+0xa800] ;  /* 0x00a800006a50783b */ /* 0x000e6e0000004200 */
        /* <DEDUP_REMOVED lines=80> */
[C---:B--2---:R-:W-:Y:S08]  /*14df0*/  HMMA.16816.F32 R60, R108.reuse, R8, R60 ;  /* 0x000000086c3c723c */ /* 0x044ff0000000183c */
[----:B------:R-:W-:Y:S01]  /*14e00*/  HMMA.16816.F32 R64, R108, R10, R64 ;  /* 0x0000000a6c40723c */ /* 0x000fe20000001840 */
[----:B------:R-:W-:Y:S08]  /*14e10*/  @!UPT UIADD3 URZ, UPT, UPT, URZ, URZ, URZ ;  /* 0x000000fffffff290 */ /* 0x000ff0000fffe0ff */
[----:B------:R-:W-:Y:S11]  /*14e20*/  @P2 BRA `(.L_x_5986) ;  /* 0xffffffd400802947 */ /* 0x000ff6000383ffff */
.L_x_5982:
        /* <DEDUP_REMOVED lines=29> */
[----:B------:R-:W-:Y:S02]  /*15000*/  LEA R7, R0, UR4, 0x1 ;  /* 0x0000000400077c11 */ /* 0x000fe4000f8e08ff */
[----:B------:R-:W-:Y:S01]  /*15010*/  SEL R0, R5, 0xffffffe0, !P3 ;  /* 0xffffffe005007807 */ /* 0x000fe20005800000 */
[----:B------:R-:W3:Y:S01]  /*15020*/  @P1 MUFU.LG2 R6, R6 ;  /* 0x0000000600061308 */ /* 0x000ee20000000c00 */
[----:B------:R-:W-:Y:S01]  /*15030*/  SEL R2, R2, 0xfffffff0, !P2 ;  /* 0xfffffff002027807 */ /* 0x000fe20005000000 */
[----:B------:R-:W5:Y:S01]  /*15040*/  @P0 LDC R12, c[0x0][0x458] ;  /* 0x00011600ff0c0b82 */ /* 0x000f620000000800 */
[----:B-1----:R-:W-:-:S02]  /*15050*/  FSEL R9, R9, 1, P1 ;  /* 0x3f80000009097808 */ /* 0x002fc40000800000 */
        /* <DEDUP_REMOVED lines=186> */
.L_x_5988:
[----:B------:R-:W-:Y:S05]  /*15c00*/  BSYNC.RECONVERGENT B0 ;  /* 0x0000000000007941 */ /* 0x000fea0003800200 */
.L_x_5987:
        /* <DEDUP_REMOVED lines=27> */
.L_x_5990:
[----:B------:R-:W-:Y:S05]  /*15dc0*/  BSYNC.RECONVERGENT B0 ;  /* 0x0000000000007941 */ /* 0x000fea0003800200 */
.L_x_5989:
        /* <DEDUP_REMOVED lines=17> */
.L_x_5992:
[----:B------:R-:W-:Y:S05]  /*15ee0*/  BSYNC.RECONVERGENT B0 ;  /* 0x0000000000007941 */ /* 0x000fea0003800200 */
.L_x_5991:
        /* <DEDUP_REMOVED lines=17> */
.L_x_5994:
[----:B------:R-:W-:Y:S05]  /*16000*/  BSYNC.RECONVERGENT B0 ;  /* 0x0000000000007941 */ /* 0x000fea0003800200 */
.L_x_5993:
        /* <DEDUP_REMOVED lines=16> */
.L_x_5995:
        /* <DEDUP_REMOVED lines=15> */
.L_x_7269:


//--------------------- .text._ZN5flash24flash_fwd_splitkv_kernelI23Flash_fwd_kernel_traitsILi128ELi64ELi64ELi4ELb0ELb0EN7cutlass6half_tE19Flash_kernel_traitsILi128ELi64ELi64ELi4ES3_EELb1ELb0ELb1ELb0ELb0ELb0ELb0ELb1EEEvNS_16Flash_fwd_paramsE --------------------------
	.section	.text._ZN5flash24flash_fwd_splitkv_kernelI23Flash_fwd_kernel_traitsILi128ELi64ELi64ELi4ELb0ELb0EN7cutlass6half_tE19Flash_kernel_traitsILi128ELi64ELi64ELi4ES3_EELb1ELb0ELb1ELb0ELb0ELb0ELb0ELb1EEEvNS_16Flash_fwd_paramsE,"ax",@progbits
	.align	128
        .global         _ZN5flash24flash_fwd_splitkv_kernelI23Flash_fwd_kernel_traitsILi128ELi64ELi64ELi4ELb0ELb0EN7cutlass6half_tE19Flash_kernel_traitsILi128ELi64ELi64ELi4ES3_EELb1ELb0ELb1ELb0ELb0ELb0ELb0ELb1EEEvNS_16Flash_fwd_paramsE
        .type           _ZN5flash24flash_fwd_splitkv_kernelI23Flash_fwd_kernel_traitsILi128ELi64ELi64ELi4ELb0ELb0EN7cutlass6half_tE19Flash_kernel_traitsILi128ELi64ELi64ELi4ES3_EELb1ELb0ELb1ELb0ELb0ELb0ELb0ELb1EEEvNS_16Flash_fwd_paramsE,@function
        .size           _ZN5flash24flash_fwd_splitkv_kernelI23Flash_fwd_kernel_traitsILi128ELi64ELi64ELi4ELb0ELb0EN7cutlass6half_tE19Flash_kernel_traitsILi128ELi64ELi64ELi4ES3_EELb1ELb0ELb1ELb0ELb0ELb0ELb0ELb1EEEvNS_16Flash_fwd_paramsE,(.L_x_7270 - _ZN5flash24flash_fwd_splitkv_kernelI23Flash_fwd_kernel_traitsILi128ELi64ELi64ELi4ELb0ELb0EN7cutlass6half_tE19Flash_kernel_traitsILi128ELi64ELi64ELi4ES3_EELb1ELb0ELb1ELb0ELb0ELb0ELb0ELb1EEEvNS_16Flash_fwd_paramsE)
        .other          _ZN5flash24flash_fwd_splitkv_kernelI23Flash_fwd_kernel_traitsILi128ELi64ELi64ELi4ELb0ELb0EN7cutlass6half_tE19Flash_kernel_traitsILi128ELi64ELi64ELi4ES3_EELb1ELb0ELb1ELb0ELb0ELb0ELb0ELb1EEEvNS_16Flash_fwd_paramsE,@"STO_CUDA_ENTRY STV_DEFAULT"
_ZN5flash24flash_fwd_splitkv_kernelI23Flash_fwd_kernel_traitsILi128ELi64ELi64ELi4ELb0ELb0EN7cutlass6half_tE19Flash_kernel_traitsILi128ELi64ELi64ELi4ES3_EELb1ELb0ELb1ELb0ELb0ELb0ELb0ELb1EEEvNS_16Flash_fwd_paramsE:
.text._ZN5flash24flash_fwd_splitkv_kernelI23Flash_fwd_kernel_traitsILi128ELi64ELi64ELi4ELb0ELb0EN7cutlass6half_tE19Flash_kernel_traitsILi128ELi64ELi64ELi4ES3_EELb1ELb0ELb1ELb0ELb0ELb0ELb0ELb1EEEvNS_16Flash_fwd_paramsE:
        /* <DEDUP_REMOVED lines=51> */
.L_x_5996:
        /* <DEDUP_REMOVED lines=34> */
[----:B------:R-:W3:Y:S03]  /*0550*/  LDCU.64 UR4, c[0x0][0x410] ;  /* 0x00008200ff0477ac */ /* 0x000ee60008000a00 */
[----:B------:R-:W-:Y:S01]  /*0560*/  VIADD R11, R157, 0x10 ;  /* 0x000000109d0b7836 */ /* 0x000fe20000000000 */
[----:B------:R-:W4:Y:S03]  /*0570*/  LDCU UR8, c[0x0][0x434] ;  /* 0x00008680ff0877ac */ /* 0x000f260008000800 */
        /* <DEDUP_REMOVED lines=8> */
[----:B------:R-:W-:Y:S01]  /*0600*/  @P0 IMAD R0, R156, R3, R9 ;  /* 0x000000039c000224 */ /* 0x000fe200078e0209 */
[----:B------:R-:W-:Y:S01]  /*0610*/  IADD3 R9, PT, PT, R157, 0x20, RZ ;  /* 0x000000209d097810 */ /* 0x000fe20007ffe0ff */
[----:B------:R-:W-:-:S04]  /*0620*/  IMAD.WIDE.U32 R6, R158, R2, R4 ;  /* 0x000000029e067225 */ /* 0x000fc800078e0004 */
[----:B------:R-:W-:Y:S01]  /*0630*/  IMAD R7, R158, R3, R7 ;  /* 0x000000039e077224 */ /* 0x000fe200078e0207 */
[----:B------:R-:W-:Y:S01]  /*0640*/  IADD3 R12, P0, PT, R12, R6, RZ ;  /* 0x000000060c0c7210 */ /* 0x000fe20007f1e0ff */
[----:B--2---:R-:W-:-:S04]  /*0650*/  IMAD R159, R159, UR9, R112 ;  /* 0x000000099f9f7c24 */ /* 0x004fc8000f8e0270 */
        /* <DEDUP_REMOVED lines=22> */
.L_x_5999:
[----:B------:R-:W-:Y:S05]  /*07c0*/  BSYNC.RECONVERGENT B0 ;  /* 0x0000000000007941 */ /* 0x000fea0003800200 */
.L_x_5998:
        /* <DEDUP_REMOVED lines=18> */
.L_x_6001:
[----:B------:R-:W-:Y:S05]  /*08f0*/  BSYNC.RECONVERGENT B0 ;  /* 0x0000000000007941 */ /* 0x000fea0003800200 */
.L_x_6000:
        /* <DEDUP_REMOVED lines=18> */
.L_x_6003:
[----:B------:R-:W-:Y:S05]  /*0a20*/  BSYNC.RECONVERGENT B0 ;  /* 0x0000000000007941 */ /* 0x000fea0003800200 */
.L_x_6002:
        /* <DEDUP_REMOVED lines=17> */
.L_x_6005:
[----:B------:R-:W-:Y:S05]  /*0b40*/  BSYNC.RECONVERGENT B0 ;  /* 0x0000000000007941 */ /* 0x000fea0003800200 */
.L_x_6004:
        /* <DEDUP_REMOVED lines=20> */
.L_x_5997:
        /* <DEDUP_REMOVED lines=11> */
.L_x_6006:
[----:B------:R-:W-:Y:S05]  /*0d40*/  BRA.U !UP0, `(.L_x_6007) ;  /* 0x0000000508987547 */ /* 0x000fea000b800000 */
[----:B------:R-:W1:Y:S01]  /*0d50*/  LDC R7, c[0x0][0x4f0] ;  /* 0x00013c00ff077b82 */ /* 0x000e620000000800 */
[----:B-----5:R-:W-:Y:S01]  /*0d60*/  LEA R4, R103, 0xffffffc0, 0x6 ;  /* 0xffffffc067047811 */ /* 0x020fe200078e30ff */
        /* <DEDUP_REMOVED lines=35> */
[----:B------:R-:W-:Y:S01]  /*0fa0*/  IMAD.MOV R5, RZ, RZ, -R5 ;  /* 0x000000ffff057224 */ /* 0x000fe200078e0a05 */
[----:B----4-:R-:W-:Y:S01]  /*0fb0*/  MOV R65, UR15 ;  /* 0x0000000f00417c02 */ /* 0x010fe20008000f00 */
[----:B------:R-:W-:Y:S01]  /*0fc0*/  IMAD.U32 R64, RZ, RZ, UR14 ;  /* 0x0000000eff407e24 */ /* 0x000fe2000f8e00ff */
[----:B------:R-:W2:Y:S01]  /*0fd0*/  I2F.RP R8, R2 ;  /* 0x0000000200087306 */ /* 0x000ea20000209400 */
[----:B------:R-:W-:-:S05]  /*0fe0*/  IMAD R4, R7, R5, R4 ;  /* 0x0000000507047224 */ /* 0x000fca00078e0204 */
        /* <DEDUP_REMOVED lines=13> */
[----:B------:R-:W-:-:S03]  /*10c0*/  IMAD R6, R5, R64, RZ ;  /* 0x0000004005067224 */ /* 0x000fc600078e02ff */
[----:B------:R-:W-:Y:S01]  /*10d0*/  ISETP.GT.U32.AND P0, PT, R2, R13, PT ;  /* 0x0000000d0200720c */ /* 0x000fe20003f04070 */
[----:B------:R-:W-:-:S12]  /*10e0*/  IMAD R6, R4, R65, R6 ;  /* 0x0000004104067224 */ /* 0x000fd800078e0206 */
[----:B------:R-:W-:Y:S01]  /*10f0*/  @!P0 IMAD.IADD R13, R13, 0x1, -R2 ;  /* 0x000000010d0d8824 */ /* 0x000fe200078e0a02 */
[----:B------:R-:W-:-:S04]  /*1100*/  @!P0 IADD3 R0, PT, PT, R0, 0x1, RZ ;  /* 0x0000000100008810 */ /* 0x000fc80007ffe0ff */
[----:B------:R-:W-:Y:S02]  /*1110*/  ISETP.GE.U32.AND P1, PT, R13, R2, PT ;  /* 0x000000020d00720c */ /* 0x000fe40003f26070 */
[----:B------:R-:W-:-:S04]  /*1120*/  LOP3.LUT R2, R112, R3, RZ, 0x3c, !PT ;  /* 0x0000000370027212 */ /* 0x000fc800078e3cff */
[----:B------:R-:W-:-:S07]  /*1130*/  ISETP.GE.AND P0, PT, R2, RZ, PT ;  /* 0x000000ff0200720c */ /* 0x000fce0003f06270 */
[----:B------:R-:W-:Y:S01]  /*1140*/  @P1 VIADD R0, R0, 0x1 ;  /* 0x0000000100001836 */ /* 0x000fe20000000000 */
[----:B------:R-:W-:-:S04]  /*1150*/  ISETP.NE.AND P1, PT, R3, RZ, PT ;  /* 0x000000ff0300720c */ /* 0x000fc80003f25270 */
[----:B------:R-:W-:-:S04]  /*1160*/  MOV R7, R0 ;  /* 0x0000000000077202 */ /* 0x000fc80000000f00 */
[----:B------:R-:W-:Y:S02]  /*1170*/  @!P0 IADD3 R7, PT, PT, -R7, RZ, RZ ;  /* 0x000000ff07078210 */ /* 0x000fe40007ffe1ff */
        /* <DEDUP_REMOVED lines=14> */
[----:B------:R-:W-:-:S03]  /*1260*/  LOP3.LUT R12, RZ, R3, RZ, 0x33, !PT ;  /* 0x00000003ff0c7212 */ /* 0x000fc600078e33ff */
        /* <DEDUP_REMOVED lines=8> */
[----:B------:R-:W-:Y:S01]  /*12f0*/  SHF.R.S32.HI R4, RZ, 0x1f, R7 ;  /* 0x0000001fff047819 */ /* 0x000fe20000011407 */
[----:B------:R-:W-:-:S03]  /*1300*/  IMAD.MOV.U32 R8, RZ, RZ, R14 ;  /* 0x000000ffff087224 */ /* 0x000fc600078e000e */
[----:B------:R-:W-:Y:S01]  /*1310*/  IADD3 R11, PT, PT, R11, R5, RZ ;  /* 0x000000050b0b7210 */ /* 0x000fe20007ffe0ff */
[C---:B------:R-:W-:Y:S02]  /*1320*/  IMAD R6, R4.reuse, UR8, RZ ;  /* 0x0000000804067c24 */ /* 0x040fe4000f8e02ff */
[----:B------:R-:W-:Y:S02]  /*1330*/  IMAD R4, R4, UR10, RZ ;  /* 0x0000000a04047c24 */ /* 0x000fe4000f8e02ff */
[C---:B------:R-:W-:Y:S02]  /*1340*/  IMAD R6, R7.reuse, UR9, R6 ;  /* 0x0000000907067c24 */ /* 0x040fe4000f8e0206 */
[C---:B------:R-:W-:Y:S02]  /*1350*/  IMAD R4, R7.reuse, UR11, R4 ;  /* 0x0000000b07047c24 */ /* 0x040fe4000f8e0204 */
[----:B------:R-:W-:Y:S01]  /*1360*/  IMAD.WIDE.U32 R10, R7, UR10, R10 ;  /* 0x0000000a070a7c25 */ /* 0x000fe2000f8e000a */
[----:B------:R-:W-:-:S04]  /*1370*/  IADD3 R6, PT, PT, R15, R6, RZ ;  /* 0x000000060f067210 */ /* 0x000fc80007ffe0ff */
[----:B------:R-:W-:Y:S02]  /*1380*/  IADD3 R7, PT, PT, R11, R4, RZ ;  /* 0x000000040b077210 */ /* 0x000fe40007ffe0ff */
[----:B------:R-:W-:Y:S01]  /*1390*/  MOV R14, R10 ;  /* 0x0000000a000e7202 */ /* 0x000fe20000000f00 */
[----:B------:R-:W-:Y:S06]  /*13a0*/  BRA `(.L_x_6008) ;  /* 0x0000000400687947 */ /* 0x000fec0003800000 */
.L_x_6007:
        /* <DEDUP_REMOVED lines=15> */
.L_x_6009:
[----:B------:R-:W2:Y:S01]  /*14a0*/  LDC.64 R64, c[0x0][0x3b8] ;  /* 0x0000ee00ff407b82 */ /* 0x000ea20000000a00 */
[----:B-1----:R-:W-:-:S05]  /*14b0*/  IADD3 R2, PT, PT, R0, R5, RZ ;  /* 0x0000000500027210 */ /* 0x002fca0007ffe0ff */
[C---:B--2---:R-:W-:Y:S02]  /*14c0*/  IMAD R11, R2.reuse, R65, RZ ;  /* 0x00000041020b7224 */ /* 0x044fe400078e02ff */
[----:B------:R-:W-:-:S05]  /*14d0*/  IMAD.WIDE.U32 R2, R2, R64, RZ ;  /* 0x0000004002027225 */ /* 0x000fca00078e00ff */
[----:B------:R-:W-:Y:S02]  /*14e0*/  IADD3 R11, PT, PT, R3, R11, RZ ;  /* 0x0000000b030b7210 */ /* 0x000fe40007ffe0ff */
[----:B------:R-:W-:Y:S02]  /*14f0*/  MOV R10, R2 ;  /* 0x00000002000a7202 */ /* 0x000fe40000000f00 */
.L_x_6010:
        /* <DEDUP_REMOVED lines=14> */
.L_x_6011:
[----:B------:R-:W1:Y:S01]  /*15e0*/  LDC.64 R2, c[0x0][0x3c0] ;  /* 0x0000f000ff027b82 */ /* 0x000e620000000a00 */
[----:B------:R-:W-:-:S05]  /*15f0*/  IADD3 R0, PT, PT, R0, R5, RZ ;  /* 0x0000000500007210 */ /* 0x000fca0007ffe0ff */
[C---:B-1----:R-:W-:Y:S02]  /*1600*/  IMAD R13, R0.reuse, R3, RZ ;  /* 0x00000003000d7224 */ /* 0x042fe400078e02ff */
[----:B------:R-:W-:-:S05]  /*1610*/  IMAD.WIDE.U32 R14, R0, R2, RZ ;  /* 0x00000002000e7225 */ /* 0x000fca00078e00ff */
[----:B------:R-:W-:-:S07]  /*1620*/  IADD3 R13, PT, PT, R15, R13, RZ ;  /* 0x0000000d0f0d7210 */ /* 0x000fce0007ffe0ff */
.L_x_6012:
[----:B------:R-:W1:Y:S01]  /*1630*/  LDC R17, c[0x0][0x3e8] ;  /* 0x0000fa00ff117b82 */ /* 0x000e620000000800 */
[----:B------:R-:W-:Y:S01]  /*1640*/  MOV R6, RZ ;  /* 0x000000ff00067202 */ /* 0x000fe20000000f00 */
[----:B------:R-:W-:Y:S01]  /*1650*/  IMAD.MOV.U32 R19, RZ, RZ, R13 ;  /* 0x000000ffff137224 */ /* 0x000fe200078e000d */
[----:B------:R-:W-:Y:S02]  /*1660*/  MOV R18, R14 ;  /* 0x0000000e00127202 */ /* 0x000fe40000000f00 */
[----:B------:R-:W-:Y:S02]  /*1670*/  CS2R R162, SRZ ;  /* 0x0000000000a27805 */ /* 0x000fe4000001ff00 */
[----:B------:R-:W-:Y:S02]  /*1680*/  MOV R16, R10 ;  /* 0x0000000a00107202 */ /* 0x000fe40000000f00 */
[-C--:B-1---5:R-:W-:Y:S02]  /*1690*/  IABS R4, R17.reuse ;  /* 0x0000001100047213 */ /* 0x0a2fe40000000000 */
[----:B------:R-:W-:-:S02]  /*16a0*/  LOP3.LUT R12, RZ, R17, RZ, 0x33, !PT ;  /* 0x00000011ff0c7212 */ /* 0x000fc400078e33ff */
[----:B------:R-:W1:Y:S08]  /*16b0*/  I2F.RP R8, R4 ;  /* 0x0000000400087306 */ /* 0x000e700000209400 */
[----:B-1----:R-:W1:Y:S02]  /*16c0*/  MUFU.RCP R7, R8 ;  /* 0x0000000800077308 */ /* 0x002e640000001000 */
[----:B-1----:R-:W-:-:S02]  /*16d0*/  IADD3 R7, PT, PT, R7, 0xffffffe, RZ ;  /* 0x0ffffffe07077810 */ /* 0x002fc40007ffe0ff */
[----:B------:R-:W-:-:S04]  /*16e0*/  LEA R8, R103, 0xffffffc0, 0x6 ;  /* 0xffffffc067087811 */ /* 0x000fc800078e30ff */
[----:B------:R-:W1:Y:S01]  /*16f0*/  F2I.FTZ.U32.TRUNC.NTZ R7, R7 ;  /* 0x0000000700077305 */ /* 0x000e62000021f000 */
[----:B------:R-:W-:-:S03]  /*1700*/  IMAD.WIDE.U32 R18, R8, R2, R18 ;  /* 0x0000000208127225 */ /* 0x000fc600078e0012 */
[----:B------:R-:W-:Y:S01]  /*1710*/  MOV R14, R18 ;  /* 0x00000012000e7202 */ /* 0x000fe20000000f00 */
        /* <DEDUP_REMOVED lines=35> */
.L_x_6008:
        /* <DEDUP_REMOVED lines=11> */
[----:B------:R-:W-:Y:S01]  /*1a00*/  IMAD.MOV.U32 R115, RZ, RZ, RZ ;  /* 0x000000ffff737224 */ /* 0x000fe200078e00ff */
[----:B------:R-:W-:Y:S01]  /*1a10*/  SHF.L.U32 R56, R157, 0x6, RZ ;  /* 0x000000069d387819 */ /* 0x000fe200000006ff */
[----:B------:R-:W-:Y:S01]  /*1a20*/  IMAD.SHL.U32 R66, R64, 0x10, RZ ;  /* 0x0000001040427824 */ /* 0x000fe200078e00ff */
[----:B------:R-:W-:Y:S01]  /*1a30*/  LOP3.LUT R73, R73, 0x1c, RZ, 0xc0, !PT ;  /* 0x0000001c49497812 */ /* 0x000fe200078ec0ff */
[----:B------:R-:W-:Y:S01]  /*1a40*/  IMAD.SHL.U32 R58, R103, 0x40, RZ ;  /* 0x00000040673a7824 */ /* 0x000fe200078e00ff */
[----:B------:R-:W-:Y:S01]  /*1a50*/  SHF.R.U32.HI R69, RZ, 0x1, R157 ;  /* 0x00000001ff457819 */ /* 0x000fe2000001169d */
[----:B------:R-:W-:Y:S01]  /*1a60*/  IMAD.SHL.U32 R59, R2, 0x10, RZ ;  /* 0x00000010023b7824 */ /* 0x000fe200078e00ff */
[----:B------:R-:W2:Y:S01]  /*1a70*/  @!P2 LDC.64 R4, c[0x0][0x398] ;  /* 0x0000e600ff04ab82 */ /* 0x000ea20000000a00 */
[----:B------:R-:W-:-:S02]  /*1a80*/  VIADD R57, R58, 0xffffffc0 ;  /* 0xffffffc03a397836 */ /* 0x000fc40000000000 */
[----:B-1----:R-:W-:-:S04]  /*1a90*/  @P2 IMAD.WIDE.U32 R16, R156, R110, RZ ;  /* 0x0000006e9c102225 */ /* 0x002fc800078e00ff */
[----:B--2---:R-:W-:Y:S02]  /*1aa0*/  @!P2 IMAD.WIDE.U32 R10, R159, R4, RZ ;  /* 0x000000049f0aa225 */ /* 0x004fe400078e00ff */
        /* <DEDUP_REMOVED lines=15> */
[----:B------:R-:W-:-:S03]  /*1ba0*/  SHF.L.U32 R82, R18, 0x1, RZ ;  /* 0x0000000112527819 */ /* 0x000fc600000006ff */
[----:B------:R-:W-:Y:S01]  /*1bb0*/  IMAD R79, R114, R3, R17 ;  /* 0x00000003724f7224 */ /* 0x000fe200078e0211 */
[----:B------:R-:W-:Y:S01]  /*1bc0*/  SHF.R.S32.HI R3, RZ, 0x1f, R70 ;  /* 0x0000001fff037819 */ /* 0x000fe20000011446 */
[----:B------:R-:W-:Y:S01]  /*1bd0*/  IMAD.SHL.U32 R80, R16, 0x2, RZ ;  /* 0x0000000210507824 */ /* 0x000fe200078e00ff */
[----:B-1----:R-:W-:Y:S01]  /*1be0*/  LEA.HI R67, R4, R4, RZ, 0x1 ;  /* 0x0000000404437211 */ /* 0x002fe200078f08ff */
[----:B------:R-:W-:Y:S01]  /*1bf0*/  IMAD.X R15, RZ, RZ, R5, P4 ;  /* 0x000000ffff0f7224 */ /* 0x000fe200020e0605 */
[----:B------:R-:W-:Y:S01]  /*1c00*/  LEA.HI R78, R3, R70, RZ, 0x6 ;  /* 0x00000046034e7211 */ /* 0x000fe200078f30ff */
[----:B------:R-:W-:Y:S01]  /*1c10*/  IMAD R83, R114, R65, R19 ;  /* 0x0000004172537224 */ /* 0x000fe200078e0213 */
[----:B------:R-:W-:Y:S01]  /*1c20*/  SHF.L.U64.HI R79, R16, 0x1, R79 ;  /* 0x00000001104f7819 */ /* 0x000fe2000001024f */
[----:B----4-:R-:W-:Y:S01]  /*1c30*/  IMAD.WIDE.U32 R14, R112, UR10, R14 ;  /* 0x0000000a700e7c25 */ /* 0x010fe2000f8e000e */
[----:B------:R-:W-:Y:S02]  /*1c40*/  IADD3 R80, P2, PT, R80, UR4, RZ ;  /* 0x0000000450507c10 */ /* 0x000fe4000ff5e0ff */
[----:B------:R-:W-:Y:S01]  /*1c50*/  SHF.R.S32.HI R78, RZ, 0x6, R78 ;  /* 0x00000006ff4e7819 */ /* 0x000fe2000001144e */
[-C--:B------:R-:W-:Y:S01]  /*1c60*/  IMAD R6, R9, R110.reuse, RZ ;  /* 0x0000006e09067224 */ /* 0x080fe200078e02ff */
[----:B------:R-:W-:Y:S01]  /*1c70*/  IADD3.X R79, PT, PT, R79, UR5, RZ, P2, !PT ;  /* 0x000000054f4f7c10 */ /* 0x000fe200097fe4ff */
[----:B------:R-:W-:Y:S01]  /*1c80*/  IMAD R15, R112, UR11, R15 ;  /* 0x0000000b700f7c24 */ /* 0x000fe2000f8e020f */
[----:B------:R-:W-:Y:S01]  /*1c90*/  ISETP.GE.AND P2, PT, R78, R103, PT ;  /* 0x000000674e00720c */ /* 0x000fe20003f46270 */
[C---:B------:R-:W-:Y:S01]  /*1ca0*/  IMAD R63, R8.reuse, R111, R6 ;  /* 0x0000006f083f7224 */ /* 0x040fe200078e0206 */
[----:B------:R-:W-:Y:S01]  /*1cb0*/  SHF.R.S32.HI R67, RZ, 0x1, R67 ;  /* 0x00000001ff437819 */ /* 0x000fe20000011443 */
[----:B------:R-:W-:Y:S01]  /*1cc0*/  IMAD.WIDE.U32 R110, R8, R110, R14 ;  /* 0x0000006e086e7225 */ /* 0x000fe200078e000e */
[----:B------:R-:W-:-:S02]  /*1cd0*/  SHF.L.U64.HI R83, R18, 0x1, R83 ;  /* 0x0000000112537819 */ /* 0x000fc40000010253 */
[----:B------:R-:W-:Y:S01]  /*1ce0*/  SHF.L.U64.HI R65, R64, 0x4, R65 ;  /* 0x0000000440417819 */ /* 0x000fe20000010241 */
[----:B------:R-:W-:Y:S01]  /*1cf0*/  IMAD R74, R114, R67, R73 ;  /* 0x00000043724a7224 */ /* 0x000fe200078e0249 */
[----:B---3--:R-:W-:Y:S01]  /*1d00*/  IADD3 R82, P3, PT, R82, UR8, RZ ;  /* 0x0000000852527c10 */ /* 0x008fe2000ff7e0ff */
[----:B------:R-:W-:Y:S01]  /*1d10*/  IMAD.MOV.U32 R154, RZ, RZ, R80 ;  /* 0x000000ffff9a7224 */ /* 0x000fe200078e0050 */
[----:B------:R-:W-:Y:S01]  /*1d20*/  LOP3.LUT R64, R56, 0x1c0, RZ, 0xc0, !PT ;  /* 0x000001c038407812 */ /* 0x000fe200078ec0ff */
[----:B------:R-:W-:Y:S01]  /*1d30*/  IMAD.IADD R63, R111, 0x1, R63 ;  /* 0x000000016f3f7824 */ /* 0x000fe200078e023f */
[----:B------:R-:W-:Y:S01]  /*1d40*/  IADD3.X R83, PT, PT, R83, UR9, RZ, P3, !PT ;  /* 0x0000000953537c10 */ /* 0x000fe20009ffe4ff */
[----:B------:R-:W-:Y:S01]  /*1d50*/  IMAD.MOV.U32 R152, RZ, RZ, R82 ;  /* 0x000000ffff987224 */ /* 0x000fe200078e0052 */
[----:B------:R-:W-:Y:S02]  /*1d60*/  LOP3.LUT R68, R64, 0x8, R69, 0xf8, !PT ;  /* 0x0000000840447812 */ /* 0x000fe400078ef845 */
        /* <DEDUP_REMOVED lines=17> */
[----:B------:R-:W2:Y:S01]  /*1e80*/  LDCU.128 UR8, c[0x0][0x490] ;  /* 0x00009200ff0877ac */ /* 0x000ea20008000c00 */
[----:B------:R-:W-:Y:S01]  /*1e90*/  SEL R12, R12, R0, !P1 ;  /* 0x000000000c0c7207 */ /* 0x000fe20004800000 */
[----:B------:R-:W-:Y:S01]  /*1ea0*/  IMAD R48, R48, R67, RZ ;  /* 0x0000004330307224 */ /* 0x000fe200078e02ff */
[C---:B------:R-:W-:Y:S01]  /*1eb0*/  IADD3 R75, PT, PT, R114.reuse, 0x30, RZ ;  /* 0x00000030724b7810 */ /* 0x040fe20007ffe0ff */
[----:B------:R-:W3:Y:S01]  /*1ec0*/  LDCU.64 UR4, c[0x0][0x488] ;  /* 0x00009100ff0477ac */ /* 0x000ee20008000a00 */
[C---:B------:R-:W-:Y:S01]  /*1ed0*/  IMAD.SHL.U32 R107, R67.reuse, 0x10, RZ ;  /* 0x00000010436b7824 */ /* 0x040fe200078e00ff */
[----:B------:R-:W-:Y:S01]  /*1ee0*/  MOV R102, R57 ;  /* 0x0000003900667202 */ /* 0x000fe20000000f00 */
[C---:B------:R-:W-:Y:S01]  /*1ef0*/  IMAD R105, R67.reuse, 0x30, RZ ;  /* 0x0000003043697824 */ /* 0x040fe200078e02ff */
[----:B------:R-:W-:Y:S01]  /*1f00*/  UMOV UR20, URZ ;  /* 0x000000ff00147c82 */ /* 0x000fe20008000000 */
[----:B------:R-:W-:Y:S01]  /*1f10*/  IMAD.SHL.U32 R101, R67, 0x20, RZ ;  /* 0x0000002043657824 */ /* 0x000fe200078e00ff */
[----:B------:R-:W-:Y:S01]  /*1f20*/  SHF.R.S32.HI R98, RZ, 0x1f, R107 ;  /* 0x0000001fff627819 */ /* 0x000fe2000001146b */
[----:B------:R-:W-:Y:S01]  /*1f30*/  VIADD R76, R114, 0x20 ;  /* 0x00000020724c7836 */ /* 0x000fe20000000000 */
        /* <DEDUP_REMOVED lines=8> */
[----:B----4-:R-:W-:-:S03]  /*1fc0*/  SHF.L.U32 R92, R2, 0x6, RZ ;  /* 0x00000006025c7819 */ /* 0x010fc600000006ff */
[----:B------:R-:W-:Y:S01]  /*1fd0*/  IMAD.WIDE.U32 R8, R57, UR16, R6 ;  /* 0x0000001039087c25 */ /* 0x000fe2000f8e0006 */
[----:B------:R-:W-:-:S03]  /*1fe0*/  SHF.L.U64.HI R94, R2, 0x4, R3 ;  /* 0x00000004025e7819 */ /* 0x000fc60000010203 */
[----:B------:R-:W-:Y:S02]  /*1ff0*/  IMAD R9, R57, UR17, R9 ;  /* 0x0000001139097c24 */ /* 0x000fe4000f8e0209 */
[----:B---3--:R-:W-:Y:S02]  /*2000*/  IMAD R7, R5, UR12, RZ ;  /* 0x0000000c05077c24 */ /* 0x008fe4000f8e02ff */
        /* <DEDUP_REMOVED lines=41> */
[----:B------:R-:W-:Y:S01]  /*22a0*/  IMAD.IADD R9, R5, 0x1, R9 ;  /* 0x0000000105097824 */ /* 0x000fe200078e0209 */
[----:B------:R-:W-:Y:S01]  /*22b0*/  IADD3.X R89, PT, PT, R87, UR15, RZ, P1, !PT ;  /* 0x0000000f57597c10 */ /* 0x000fe20008ffe4ff */
[----:B------:R-:W-:Y:S01]  /*22c0*/  IMAD.SHL.U32 R95, R2, 0x10, RZ ;  /* 0x00000010025f7824 */ /* 0x000fe200078e00ff */
[----:B------:R-:W-:Y:S01]  /*22d0*/  IADD3.X R90, PT, PT, RZ, ~UR18, RZ, P0, !PT ;  /* 0x80000012ff5a7c10 */ /* 0x000fe200087fe4ff */
[----:B------:R-:W-:Y:S01]  /*22e0*/  IMAD.X R92, RZ, RZ, ~R92, P0 ;  /* 0x000000ffff5c7224 */ /* 0x000fe200000e0e5c */
[----:B------:R-:W-:Y:S01]  /*22f0*/  LEA R84, P3, R6, UR8, 0x1 ;  /* 0x0000000806547c11 */ /* 0x000fe2000f8608ff */
[----:B------:R-:W-:Y:S01]  /*2300*/  IMAD R104, R103, -0x40, R60 ;  /* 0xffffffc067687824 */ /* 0x000fe200078e023c */
[----:B------:R-:W-:Y:S01]  /*2310*/  IADD3 R85, PT, PT, R7, R85, RZ ;  /* 0x0000005507557210 */ /* 0x000fe20007ffe0ff */
[----:B------:R-:W-:Y:S01]  /*2320*/  IMAD.MOV.U32 R99, RZ, RZ, R103 ;  /* 0x000000ffff637224 */ /* 0x000fe200078e0067 */
[----:B------:R-:W-:Y:S01]  /*2330*/  LEA R12, P2, R4, UR4, 0x1 ;  /* 0x00000004040c7c11 */ /* 0x000fe2000f8408ff */
[----:B------:R-:W2:Y:S01]  /*2340*/  LDCU.64 UR14, c[0x0][0x3c0] ;  /* 0x00007800ff0e77ac */ /* 0x000ea20008000a00 */
[----:B------:R-:W-:-:S02]  /*2350*/  IADD3 R86, P1, PT, R86, UR10, RZ ;  /* 0x0000000a56567c10 */ /* 0x000fc4000ff3e0ff */
[C---:B------:R-:W-:Y:S02]  /*2360*/  SHF.R.S64 R91, R93.reuse, 0x1f, R90 ;  /* 0x0000001f5d5b7819 */ /* 0x040fe4000000105a */
[----:B------:R-:W-:Y:S02]  /*2370*/  SHF.R.S64 R93, R93, 0x1f, R92 ;  /* 0x0000001f5d5d7819 */ /* 0x000fe4000000105c */
[----:B----4-:R-:W-:Y:S02]  /*2380*/  MOV R13, UR17 ;  /* 0x00000011000d7c02 */ /* 0x010fe40008000f00 */
[----:B------:R-:W-:Y:S02]  /*2390*/  SHF.R.S32.HI R90, RZ, 0x1f, R90 ;  /* 0x0000001fff5a7819 */ /* 0x000fe4000001145a */
[----:B------:R-:W-:Y:S02]  /*23a0*/  SHF.R.S32.HI R92, RZ, 0x1f, R92 ;  /* 0x0000001fff5c7819 */ /* 0x000fe4000001145c */
[----:B------:R-:W-:-:S02]  /*23b0*/  LEA.HI.X R85, R6, UR9, R85, 0x1, P3 ;  /* 0x0000000906557c11 */ /* 0x000fc400098f0c55 */
[----:B------:R-:W-:Y:S01]  /*23c0*/  LEA.HI.X R9, R4, UR5, R9, 0x1, P2 ;  /* 0x0000000504097c11 */ /* 0x000fe200090f0c09 */
[----:B------:R-:W4:Y:S01]  /*23d0*/  LDCU.64 UR4, c[0x0][0x3b8] ;  /* 0x00007700ff0477ac */ /* 0x000f220008000a00 */
[----:B------:R-:W-:Y:S01]  /*23e0*/  IADD3.X R87, PT, PT, R87, UR11, RZ, P1, !PT ;  /* 0x0000000b57577c10 */ /* 0x000fe20008ffe4ff */
[----:B--23--:R-:W1:Y:S06]  /*23f0*/  LDCU.128 UR8, c[0x0][0x3a0] ;  /* 0x00007400ff0877ac */ /* 0x00ce6c0008000c00 */
.L_x_6065:
        /* <DEDUP_REMOVED lines=17> */
[----:B------:R-:W3:Y:S01]  /*2510*/  @!P1 LDG.E.128 R4, desc[UR6][R84.64+0x80] ;  /* 0x0000800654049981 */ /* 0x000ee2000c1e1d00 */
[----:B--2---:R-:W-:Y:S05]  /*2520*/  @!P1 IMAD.MOV.U32 R81, RZ, RZ, R79 ;  /* 0x000000ffff519224 */ /* 0x004fea00078e004f */
[----:B---3--:R2:W-:Y:S02]  /*2530*/  @!P1 STG.E.128 desc[UR6][R80.64+0x80], R4 ;  /* 0x0000800450009986 */ /* 0x0085e4000c101d06 */
.L_x_6015:
[----:B-1--4-:R-:W-:Y:S05]  /*2540*/  BSYNC.RECONVERGENT B0 ;  /* 0x0000000000007941 */ /* 0x012fea0003800200 */
.L_x_6014:
        /* <DEDUP_REMOVED lines=13> */
.L_x_6017:
[----:B------:R-:W-:Y:S05]  /*2620*/  BSYNC.RECONVERGENT B0 ;  /* 0x0000000000007941 */ /* 0x000fea0003800200 */
.L_x_6016:
        /* <DEDUP_REMOVED lines=14> */
.L_x_6019:
[----:B------:R-:W-:Y:S05]  /*2710*/  BSYNC.RECONVERGENT B0 ;  /* 0x0000000000007941 */ /* 0x000fea0003800200 */
.L_x_6018:
[----:B------:R-:W-:Y:S01]  /*2720*/  ISETP.NE.AND P1, PT, R13, RZ, PT ;  /* 0x000000ff0d00720c */ /* 0x000fe20003f25270 */
[----:B------:R-:W-:Y:S01]  /*2730*/  BSSY.RECONVERGENT B0, `(.L_x_6020) ;  /* 0x0000012000007945 */ /* 0x000fe20003800200 */
[----:B------:R-:W-:Y:S03]  /*2740*/  IADD3 R99, PT, PT, R99, -0x1, RZ ;  /* 0xffffffff63637810 */ /* 0x000fe60007ffe0ff */
[----:B------:R-:W-:Y:S05]  /*2750*/  @!P3 BRA `(.L_x_6021) ;  /* 0x00000000003cb947 */ /* 0x000fea0003800000 */
        /* <DEDUP_REMOVED lines=15> */
.L_x_6021:
[----:B------:R-:W-:Y:S05]  /*2850*/  BSYNC.RECONVERGENT B0 ;  /* 0x0000000000007941 */ /* 0x000fea0003800200 */
.L_x_6020:
        /* <DEDUP_REMOVED lines=10> */
[----:B-1-34-:R1:W3:Y:S02]  /*2900*/  @!P1 LDG.E.128 R16, desc[UR6][R8.64] ;  /* 0x0000000608109981 */ /* 0x01a2e4000c1e1d00 */
[----:B-1----:R-:W-:Y:S02]  /*2910*/  @!P0 IMAD.MOV.U32 R8, RZ, RZ, R12 ;  /* 0x000000ffff088224 */ /* 0x002fe400078e000c */
[----:B---3--:R1:W-:Y:S04]  /*2920*/  @!P1 STG.E.128 desc[UR6][R82.64], R16 ;  /* 0x0000001052009986 */ /* 0x0083e8000c101d06 */
[----:B--2---:R-:W2:Y:S04]  /*2930*/  @!P0 LDG.E.128 R4, desc[UR6][R8.64+0x80] ;  /* 0x0000800608048981 */ /* 0x004ea8000c1e1d00 */
[----:B--2---:R1:W-:Y:S02]  /*2940*/  @!P0 STG.E.128 desc[UR6][R82.64+0x80], R4 ;  /* 0x0000800452008986 */ /* 0x0043e4000c101d06 */
.L_x_6025:
[----:B------:R-:W-:Y:S05]  /*2950*/  BSYNC.RECONVERGENT B0 ;  /* 0x0000000000007941 */ /* 0x000fea0003800200 */
.L_x_6024:
[----:B------:R-:W-:Y:S04]  /*2960*/  BSSY.RECONVERGENT B0, `(.L_x_6026) ;  /* 0x000000c000007945 */ /* 0x000fe80003800200 */
[----:B------:R-:W-:Y:S05]  /*2970*/  @!P5 BRA `(.L_x_6027) ;  /* 0x000000000028d947 */ /* 0x000fea0003800000 */
[----:B------:R-:W-:Y:S02]  /*2980*/  ISETP.GE.AND P1, PT, R10, UR16, PT ;  /* 0x000000100a007c0c */ /* 0x000fe4000bf26270 */
[C---:B-1-3--:R-:W-:Y:S02]  /*2990*/  LEA R20, P0, R95.reuse, R12, 0x1 ;  /* 0x0000000c5f147211 */ /* 0x04afe400078008ff */
[----:B------:R-:W-:Y:S02]  /*29a0*/  LEA R2, P5, R66, R82, 0x1 ;  /* 0x0000005242027211 */ /* 0x000fe400078a08ff */
[----:B------:R-:W-:Y:S02]  /*29b0*/  LEA.HI.X R21, R95, R9, R94, 0x1, P0 ;  /* 0x000000095f157211 */ /* 0x000fe400000f0c5e */
[----:B------:R-:W-:Y:S02]  /*29c0*/  ISETP.GE.AND P0, PT, R100, UR16, PT ;  /* 0x0000001064007c0c */ /* 0x000fe4000bf06270 */
[----:B------:R-:W-:Y:S03]  /*29d0*/  LEA.HI.X R3, R66, R83, R65, 0x1, P5 ;  /* 0x0000005342037211 */ /* 0x000fe600028f0c41 */
[----:B----4-:R-:W3:Y:S04]  /*29e0*/  @!P1 LDG.E.128 R16, desc[UR6][R20.64] ;  /* 0x0000000614109981 */ /* 0x010ee8000c1e1d00 */
[----:B---3--:R1:W-:Y:S04]  /*29f0*/  @!P1 STG.E.128 desc[UR6][R2.64], R16 ;  /* 0x0000001002009986 */ /* 0x0083e8000c101d06 */
[----:B--2---:R-:W2:Y:S04]  /*2a00*/  @!P0 LDG.E.128 R4, desc[UR6][R20.64+0x80] ;  /* 0x0000800614048981 */ /* 0x004ea8000c1e1d00 */
[----:B--2---:R1:W-:Y:S02]  /*2a10*/  @!P0 STG.E.128 desc[UR6][R2.64+0x80], R4 ;  /* 0x0000800402008986 */ /* 0x0043e4000c101d06 */
.L_x_6027:
[----:B------:R-:W-:Y:S05]  /*2a20*/  BSYNC.RECONVERGENT B0 ;  /* 0x0000000000007941 */ /* 0x000fea0003800200 */
.L_x_6026:
        /* <DEDUP_REMOVED lines=14> */
.L_x_6029:
[----:B------:R-:W-:Y:S05]  /*2b10*/  BSYNC.RECONVERGENT B0 ;  /* 0x0000000000007941 */ /* 0x000fea0003800200 */
.L_x_6028:
[----:B------:R-:W-:Y:S01]  /*2b20*/  MOV R13, RZ ;  /* 0x000000ff000d7202 */ /* 0x000fe20000000f00 */
[----:B------:R-:W-:Y:S05]  /*2b30*/  @!P3 BRA `(.L_x_6030) ;  /* 0x000000500018b947 */ /* 0x000fea0003800000 */
[----:B-1----:R-:W3:Y:S01]  /*2b40*/  LDC.64 R2, c[0x0][0x4a8] ;  /* 0x00012a00ff027b82 */ /* 0x002ee20000000a00 */
[----:B------:R-:W-:Y:S02]  /*2b50*/  MOV R8, R12 ;  /* 0x0000000c00087202 */ /* 0x000fe40000000f00 */
[----:B------:R-:W-:Y:S03]  /*2b60*/  ISETP.GE.AND P0, PT, R10, UR16, PT ;  /* 0x000000100a007c0c */ /* 0x000fe6000bf06270 */
[----:B---34-:R-:W-:Y:S04]  /*2b70*/  IMAD.WIDE.U32 R16, R2, 0x60, R8 ;  /* 0x0000006002107825 */ /* 0x018fe800078e0008 */
[----:B------:R-:W-:Y:S05]  /*2b80*/  IMAD R3, R3, 0x60, RZ ;  /* 0x0000006003037824 */ /* 0x000fea00078e02ff */
[----:B------:R-:W-:Y:S02]  /*2b90*/  IADD3 R17, PT, PT, R17, R3, RZ ;  /* 0x0000000311117210 */ /* 0x000fe40007ffe0ff */
[----:B------:R-:W1:Y:S03]  /*2ba0*/  LDC.64 R2, c[0x0][0x3b8] ;  /* 0x0000ee00ff027b82 */ /* 0x000e660000000a00 */
[----:B--2---:R-:W2:Y:S01]  /*2bb0*/  @!P0 LDG.E.128 R4, desc[UR6][R16.64] ;  /* 0x0000000610048981 */ /* 0x004ea2000c1e1d00 */
        /* <DEDUP_REMOVED lines=10> */
.L_x_6023:
        /* <DEDUP_REMOVED lines=10> */
[----:B-1-34-:R-:W3:Y:S08]  /*2d00*/  LDG.E.128 R16, desc[UR6][R8.64] ;  /* 0x0000000608107981 */ /* 0x01aef0000c1e1d00 */
[----:B------:R-:W4:Y:S06]  /*2d10*/  @!P0 LDG.E.64 R28, desc[UR6][R48.64] ;  /* 0x00000006301c8981 */ /* 0x000f2c000c1e1b00 */
[----:B--2---:R-:W2:Y:S01]  /*2d20*/  @!P0 LDG.E.64 R6, desc[UR6][R14.64] ;  /* 0x000000060e068981 */ /* 0x004ea2000c1e1b00 */
[--C-:B----4-:R-:W-:Y:S01]  /*2d30*/  @!P0 HADD2.F32 R25, -RZ, R28.reuse.H0_H0 ;  /* 0x2000001cff198230 */ /* 0x110fe20000004100 */
[----:B---3--:R-:W-:Y:S01]  /*2d40*/  @!P0 MOV R22, R16 ;  /* 0x0000001000168202 */ /* 0x008fe20000000f00 */
[----:B------:R-:W-:Y:S01]  /*2d50*/  @!P0 HADD2.F32 R27, -RZ, R28.H1_H1 ;  /* 0x3000001cff1b8230 */ /* 0x000fe20000004100 */
[----:B------:R-:W-:Y:S01]  /*2d60*/  @!P0 MOV R20, R17 ;  /* 0x0000001100148202 */ /* 0x000fe20000000f00 */
[----:B------:R-:W-:Y:S02]  /*2d70*/  @!P0 HADD2.F32 R28, -RZ, R29.H0_H0 ;  /* 0x2000001dff1c8230 */ /* 0x000fe40000004100 */
[----:B------:R-:W-:Y:S02]  /*2d80*/  @!P0 HADD2.F32 R24, -RZ, R22.H1_H1 ;  /* 0x30000016ff188230 */ /* 0x000fe40000004100 */
[----:B--2---:R-:W-:Y:S02]  /*2d90*/  @!P0 HADD2.F32 R21, -RZ, R6.H0_H0 ;  /* 0x20000006ff158230 */ /* 0x004fe40000004100 */
        /* <DEDUP_REMOVED lines=38> */
.L_x_6035:
[----:B------:R-:W-:Y:S05]  /*3000*/  BSYNC.RECONVERGENT B0 ;  /* 0x0000000000007941 */ /* 0x000fea0003800200 */
.L_x_6034:
        /* <DEDUP_REMOVED lines=51> */
.L_x_6033:
[----:B------:R-:W-:Y:S05]  /*3340*/  BSYNC.RECONVERGENT B1 ;  /* 0x0000000000017941 */ /* 0x000fea0003800200 */
.L_x_6032:
        /* <DEDUP_REMOVED lines=67> */
.L_x_6039:
[----:B------:R-:W-:Y:S05]  /*3780*/  BSYNC.RECONVERGENT B0 ;  /* 0x0000000000007941 */ /* 0x000fea0003800200 */
.L_x_6038:
        /* <DEDUP_REMOVED lines=51> */
.L_x_6037:
[----:B------:R-:W-:Y:S05]  /*3ac0*/  BSYNC.RECONVERGENT B1 ;  /* 0x0000000000017941 */ /* 0x000fea0003800200 */
.L_x_6036:
        /* <DEDUP_REMOVED lines=67> */
.L_x_6043:
[----:B------:R-:W-:Y:S05]  /*3f00*/  BSYNC.RECONVERGENT B0 ;  /* 0x0000000000007941 */ /* 0x000fea0003800200 */
.L_x_6042:
        /* <DEDUP_REMOVED lines=51> */
.L_x_6041:
[----:B------:R-:W-:Y:S05]  /*4240*/  BSYNC.RECONVERGENT B1 ;  /* 0x0000000000017941 */ /* 0x000fea0003800200 */
.L_x_6040:
        /* <DEDUP_REMOVED lines=70> */
.L_x_6047:
[----:B------:R-:W-:Y:S05]  /*46b0*/  BSYNC.RECONVERGENT B0 ;  /* 0x0000000000007941 */ /* 0x000fea0003800200 */
.L_x_6046:
        /* <DEDUP_REMOVED lines=51> */
.L_x_6045:
[----:B------:R-:W-:Y:S05]  /*49f0*/  BSYNC.RECONVERGENT B1 ;  /* 0x0000000000017941 */ /* 0x000fea0003800200 */
.L_x_6044:
        /* <DEDUP_REMOVED lines=8> */
.L_x_6031:
[----:B-1-34-:R-:W-:Y:S01]  /*4a80*/  LEA.HI R16, R13, R13, RZ, 0x1 ;  /* 0x0000000d0d107211 */ /* 0x01afe200078f08ff */
        /* <DEDUP_REMOVED lines=98> */
.L_x_6051:
[----:B------:R-:W-:Y:S05]  /*50b0*/  BSYNC.RECONVERGENT B0 ;  /* 0x0000000000007941 */ /* 0x000fea0003800200 */
.L_x_6050:
        /* <DEDUP_REMOVED lines=92> */
.L_x_6049:
[----:B------:R-:W-:Y:S05]  /*5680*/  BSYNC.RECONVERGENT B1 ;  /* 0x0000000000017941 */ /* 0x000fea0003800200 */
.L_x_6048:
        /* <DEDUP_REMOVED lines=100> */
.L_x_6055:
[----:B------:R-:W-:Y:S05]  /*5cd0*/  BSYNC.RECONVERGENT B0 ;  /* 0x0000000000007941 */ /* 0x000fea0003800200 */
.L_x_6054:
        /* <DEDUP_REMOVED lines=92> */
.L_x_6053:
[----:B------:R-:W-:Y:S05]  /*62a0*/  BSYNC.RECONVERGENT B1 ;  /* 0x0000000000017941 */ /* 0x000fea0003800200 */
.L_x_6052:
        /* <DEDUP_REMOVED lines=101> */
.L_x_6059:
[----:B------:R-:W-:Y:S05]  /*6900*/  BSYNC.RECONVERGENT B0 ;  /* 0x0000000000007941 */ /* 0x000fea0003800200 */
.L_x_6058:
        /* <DEDUP_REMOVED lines=92> */
.L_x_6057:
[----:B------:R-:W-:Y:S05]  /*6ed0*/  BSYNC.RECONVERGENT B1 ;  /* 0x0000000000017941 */ /* 0x000fea0003800200 */
.L_x_6056:
        /* <DEDUP_REMOVED lines=105> */
.L_x_6063:
[----:B------:R-:W-:Y:S05]  /*7570*/  BSYNC.RECONVERGENT B0 ;  /* 0x0000000000007941 */ /* 0x000fea0003800200 */
.L_x_6062:
        /* <DEDUP_REMOVED lines=90> */
.L_x_6061:
[----:B------:R-:W-:Y:S05]  /*7b20*/  BSYNC.RECONVERGENT B1 ;  /* 0x0000000000017941 */ /* 0x000fea0003800200 */
.L_x_6060:
[----:B------:R-:W5:Y:S08]  /*7b30*/  LDC R3, c[0x0][0x450] ;  /* 0x00011400ff037b82 */ /* 0x000f700000000800 */
[----:B------:R-:W1:Y:S01]  /*7b40*/  LDC R13, c[0x0][0x450] ;  /* 0x00011400ff0d7b82 */ /* 0x000e620000000800 */
[----:B-----5:R-:W-:Y:S05]  /*7b50*/  IMAD.U32 R3, R3, -0x20, RZ ;  /* 0xffffffe003037824 */ /* 0x020fea00078e00ff */
[C---:B------:R-:W-:Y:S02]  /*7b60*/  LEA R88, P1, R3.reuse, R88, 0x1 ;  /* 0x0000005803587211 */ /* 0x040fe400078208ff */
[C---:B------:R-:W-:Y:S02]  /*7b70*/  LEA R86, P0, R3.reuse, R86, 0x1 ;  /* 0x0000005603567211 */ /* 0x040fe400078008ff */
[C---:B------:R-:W-:Y:S02]  /*7b80*/  LEA.HI.X.SX32 R89, R3.reuse, R89, 0x1, P1 ;  /* 0x0000005903597211 */ /* 0x040fe400008f0eff */
[----:B-1----:R-:W-:Y:S09]  /*7b90*/  LEA.HI.X.SX32 R87, R3, R87, 0x1, P0 ;  /* 0x0000005703577211 */ /* 0x002ff200000f0eff */
.L_x_6030:
[----:B------:R-:W-:Y:S05]  /*7ba0*/  BSYNC.RECONVERGENT B2 ;  /* 0x0000000000027941 */ /* 0x000fea0003800200 */
.L_x_6022:
        /* <DEDUP_REMOVED lines=91> */
.L_x_6064:
[----:B------:R-:W-:Y:S02]  /*8160*/  IADD3 R84, P1, PT, R84, R91, RZ ;  /* 0x0000005b54547210 */ /* 0x000fe40007f3e0ff */
[----:B------:R-:W-:Y:S03]  /*8170*/  IADD3 R12, P0, PT, R12, R93, RZ ;  /* 0x0000005d0c0c7210 */ /* 0x000fe60007f1e0ff */
[----:B------:R-:W-:Y:S02]  /*8180*/  IMAD.X R85, R85, 0x1, R90, P1 ;  /* 0x0000000155557824 */ /* 0x000fe400008e065a */
[----:B------:R-:W-:Y:S01]  /*8190*/  IMAD.X R9, R9, 0x1, R92, P0 ;  /* 0x0000000109097824 */ /* 0x000fe200000e065c */
[----:B------:R-:W-:Y:S07]  /*81a0*/  @P2 BRA `(.L_x_6065) ;  /* 0xffffffa000942947 */ /* 0x000fee000383ffff */
.L_x_6013:
        /* <DEDUP_REMOVED lines=43> */
.L_x_6069:
[----:B------:R-:W-:Y:S05]  /*8460*/  BSYNC.RECONVERGENT B0 ;  /* 0x0000000000007941 */ /* 0x000fea0003800200 */
.L_x_6068:
        /* <DEDUP_REMOVED lines=17> */
.L_x_6071:
[----:B------:R-:W-:Y:S05]  /*8580*/  BSYNC.RECONVERGENT B0 ;  /* 0x0000000000007941 */ /* 0x000fea0003800200 */
.L_x_6070:
        /* <DEDUP_REMOVED lines=17> */
.L_x_6073:
[----:B------:R-:W-:Y:S05]  /*86a0*/  BSYNC.RECONVERGENT B0 ;  /* 0x0000000000007941 */ /* 0x000fea0003800200 */
.L_x_6072:
        /* <DEDUP_REMOVED lines=17> */
.L_x_6067:
        /* <DEDUP_REMOVED lines=56> */
[----:B------:R-:W-:Y:S02]  /*8b40*/  HADD2.F32 R4, -RZ, R4.H0_H0 ;  /* 0x20000004ff047230 */ /* 0x000fe40000004100 */
[-C--:B------:R-:W-:Y:S01]  /*8b50*/  FMUL.FTZ R39, R26, R13.reuse ;  /* 0x0000000d1a277220 */ /* 0x080fe20000410000 */
[----:B------:R-:W-:Y:S01]  /*8b60*/  FFMA.FTZ R28, R31, R13, -R28 ;  /* 0x0000000d1f1c7223 */ /* 0x000fe2000001081c */
[----:B------:R-:W-:Y:S02]  /*8b70*/  HADD2.F32 R13, -RZ, R12.H1_H1 ;  /* 0x3000000cff0d7230 */ /* 0x000fe40000004100 */
[----:B------:R-:W-:Y:S01]  /*8b80*/  FFMA.FTZ R30, R29, R14, -R30 ;  /* 0x0000000e1d1e7223 */ /* 0x000fe2000001081e */
[----:B------:R-:W-:Y:S01]  /*8b90*/  FFMA.FTZ R39, R31, R0, R39 ;  /* 0x000000001f277223 */ /* 0x000fe20000010027 */
[----:B------:R-:W-:Y:S02]  /*8ba0*/  HADD2.F32 R5, -RZ, R5.H0_H0 ;  /* 0x20000005ff057230 */ /* 0x000fe40000004100 */
[----:B------:R-:W-:Y:S01]  /*8bb0*/  FFMA.FTZ R15, R29, R8, R15 ;  /* 0x000000081d0f7223 */ /* 0x000fe2000001000f */
[----:B------:R-:W-:-:S02]  /*8bc0*/  HADD2.F32 R0, -RZ, R27.H1_H1 ;  /* 0x3000001bff007230 */ /* 0x000fc40000004100 */
[----:B------:R-:W-:Y:S01]  /*8bd0*/  FMUL.FTZ R8, R13, R4 ;  /* 0x000000040d087220 */ /* 0x000fe20000410000 */
[----:B------:R-:W-:Y:S02]  /*8be0*/  HADD2.F32 R7, -RZ, R7.H0_H0 ;  /* 0x20000007ff077230 */ /* 0x000fe40000004100 */
[----:B------:R-:W-:Y:S01]  /*8bf0*/  HADD2.F32 R29, -RZ, R12.H0_H0 ;  /* 0x2000000cff1d7230 */ /* 0x000fe20000004100 */
[----:B------:R-:W-:Y:S01]  /*8c00*/  F2FP.F16.F32.PACK_AB R30, R15, R30 ;  /* 0x0000001e0f1e723e */ /* 0x000fe200000000ff */
        /* <DEDUP_REMOVED lines=12> */
.L_x_6081:
[----:B------:R-:W-:Y:S05]  /*8cd0*/  BSYNC.RECONVERGENT B0 ;  /* 0x0000000000007941 */ /* 0x000fea0003800200 */
.L_x_6080:
[----:B-----5:R-:W-:Y:S01]  /*8ce0*/  IMAD.MOV.U32 R6, RZ, RZ, R14 ;  /* 0x000000ffff067224 */ /* 0x020fe200078e000e */
[----:B------:R-:W-:Y:S01]  /*8cf0*/  MOV R4, R12 ;  /* 0x0000000c00047202 */ /* 0x000fe20000000f00 */
[----:B------:R-:W-:Y:S01]  /*8d00*/  IMAD.MOV.U32 R7, RZ, RZ, R15 ;  /* 0x000000ffff077224 */ /* 0x000fe200078e000f */
[----:B------:R-:W-:Y:S02]  /*8d10*/  MOV R5, R13 ;  /* 0x0000000d00057202 */ /* 0x000fe40000000f00 */
.L_x_6079:
[----:B------:R-:W-:Y:S05]  /*8d20*/  BSYNC.RECONVERGENT B1 ;  /* 0x0000000000017941 */ /* 0x000fea0003800200 */
.L_x_6078:
        /* <DEDUP_REMOVED lines=12> */
[--C-:B-----5:R-:W-:Y:S01]  /*8df0*/  HADD2.F32 R27, -RZ, R13.reuse.H0_H0 ;  /* 0x2000000dff1b7230 */ /* 0x120fe20000004100 */
[----:B------:R-:W-:Y:S01]  /*8e00*/  MOV R26, R14 ;  /* 0x0000000e001a7202 */ /* 0x000fe20000000f00 */
[----:B------:R-:W-:Y:S02]  /*8e10*/  HADD2.F32 R29, -RZ, R13.H1_H1 ;  /* 0x3000000dff1d7230 */ /* 0x000fe40000004100 */
[--C-:B------:R-:W-:Y:S02]  /*8e20*/  HADD2.F32 R19, -RZ, R15.reuse.H1_H1 ;  /* 0x3000000fff137230 */ /* 0x100fe40000004100 */
[----:B---3--:R-:W-:-:S02]  /*8e30*/  HADD2.F32 R21, -RZ, R15.H0_H0 ;  /* 0x2000000fff157230 */ /* 0x008fc40000004100 */
        /* <DEDUP_REMOVED lines=13> */
[----:B------:R-:W-:Y:S01]  /*8f10*/  FFMA.FTZ R15, R27, R8, R15 ;  /* 0x000000081b0f7223 */ /* 0x000fe2000001000f */
[----:B------:R-:W-:Y:S02]  /*8f20*/  HADD2.F32 R5, -RZ, R5.H0_H0 ;  /* 0x20000005ff057230 */ /* 0x000fe40000004100 */
[----:B------:R-:W-:Y:S01]  /*8f30*/  FMUL.FTZ R23, R13, R6 ;  /* 0x000000060d177220 */ /* 0x000fe20000410000 */
[----:B------:R-:W-:-:S02]  /*8f40*/  HADD2.F32 R0, -RZ, R26.H1_H1 ;  /* 0x3000001aff007230 */ /* 0x000fc40000004100 */
[----:B------:R-:W-:Y:S01]  /*8f50*/  FMUL.FTZ R8, R13, R4 ;  /* 0x000000040d087220 */ /* 0x000fe20000410000 */
[----:B------:R-:W-:Y:S02]  /*8f60*/  HADD2.F32 R7, -RZ, R7.H0_H0 ;  /* 0x20000007ff077230 */ /* 0x000fe40000004100 */
[----:B------:R-:W-:Y:S01]  /*8f70*/  FFMA.FTZ R22, R27, R14, -R22 ;  /* 0x0000000e1b167223 */ /* 0x000fe20000010816 */
[----:B------:R-:W-:Y:S02]  /*8f80*/  HADD2.F32 R26, -RZ, R26.H0_H0 ;  /* 0x2000001aff1a7230 */ /* 0x000fe40000004100 */
[C---:B------:R-:W-:Y:S01]  /*8f90*/  FMUL.FTZ R13, R0.reuse, R5 ;  /* 0x00000005000d7220 */ /* 0x040fe20000410000 */
[----:B------:R-:W-:Y:S02]  /*8fa0*/  HADD2.F32 R21, -RZ, R12.H0_H0 ;  /* 0x2000000cff157230 */ /* 0x000fe40000004100 */
[-C--:B------:R-:W-:Y:S01]  /*8fb0*/  FMUL.FTZ R0, R0, R7.reuse ;  /* 0x0000000700007220 */ /* 0x080fe20000410000 */
[----:B------:R-:W-:Y:S01]  /*8fc0*/  F2FP.F16.F32.PACK_AB R22, R15, R22 ;  /* 0x000000160f16723e */ /* 0x000fe200000000ff */
[C---:B------:R-:W-:Y:S01]  /*8fd0*/  FFMA.FTZ R13, R26.reuse, R7, -R13 ;  /* 0x000000071a0d7223 */ /* 0x040fe2000001080d */
[----:B------:R-:W-:Y:S01]  /*8fe0*/  F2FP.F16.F32.PACK_AB R15, R19, R20 ;  /* 0x00000014130f723e */ /* 0x000fe200000000ff */
[----:B------:R-:W-:Y:S01]  /*8ff0*/  FFMA.FTZ R0, R26, R5, R0 ;  /* 0x000000051a007223 */ /* 0x000fe20000010000 */
[C---:B------:R-:W-:Y:S01]  /*9000*/  FFMA.FTZ R8, R21.reuse, R6, -R8 ;  /* 0x0000000615087223 */ /* 0x040fe20000010808 */
[----:B------:R-:W-:-:S03]  /*9010*/  FFMA.FTZ R23, R21, R4, R23 ;  /* 0x0000000415177223 */ /* 0x000fc60000010017 */
[----:B------:R-:W-:Y:S02]  /*9020*/  F2FP.F16.F32.PACK_AB R14, R0, R13 ;  /* 0x0000000d000e723e */ /* 0x000fe400000000ff */
[----:B------:R-:W-:Y:S02]  /*9030*/  F2FP.F16.F32.PACK_AB R12, R23, R8 ;  /* 0x00000008170c723e */ /* 0x000fe400000000ff */
[----:B------:R-:W-:Y:S02]  /*9040*/  MOV R13, R22 ;  /* 0x00000016000d7202 */ /* 0x000fe40000000f00 */
.L_x_6083:
[----:B------:R-:W-:Y:S05]  /*9050*/  BSYNC.RECONVERGENT B0 ;  /* 0x0000000000007941 */ /* 0x000fea0003800200 */
.L_x_6082:
[----:B-----5:R3:W-:Y:S02]  /*9060*/  STS.128 [R166+0x2000], R12 ;  /* 0x0020000ca6007388 */ /* 0x0207e40000000c00 */
.L_x_6077:
[----:B------:R-:W-:Y:S05]  /*9070*/  BSYNC.RECONVERGENT B2 ;  /* 0x0000000000027941 */ /* 0x000fea0003800200 */
.L_x_6076:
        /* <DEDUP_REMOVED lines=65> */
.L_x_6089:
[----:B------:R-:W-:Y:S05]  /*9490*/  BSYNC.RECONVERGENT B0 ;  /* 0x0000000000007941 */ /* 0x000fea0003800200 */
.L_x_6088:
[----:B-----5:R1:W-:Y:S02]  /*94a0*/  STS.128 [R166+0x800], R12 ;  /* 0x0008000ca6007388 */ /* 0x0203e40000000c00 */
.L_x_6087:
[----:B------:R-:W-:Y:S05]  /*94b0*/  BSYNC.RECONVERGENT B1 ;  /* 0x0000000000017941 */ /* 0x000fea0003800200 */
.L_x_6086:
        /* <DEDUP_REMOVED lines=26> */
[----:B------:R-:W-:-:S03]  /*9660*/  HADD2.F32 R14, -RZ, R6.H1_H1 ;  /* 0x30000006ff0e7230 */ /* 0x000fc60000004100 */
[C---:B------:R-:W-:Y:S01]  /*9670*/  FMUL.FTZ R22, R19.reuse, R0 ;  /* 0x0000000013167220 */ /* 0x040fe20000410000 */
[-C--:B------:R-:W-:Y:S01]  /*9680*/  FMUL.FTZ R19, R19, R13.reuse ;  /* 0x0000000d13137220 */ /* 0x080fe20000410000 */
[----:B------:R-:W-:Y:S02]  /*9690*/  HADD2.F32 R8, -RZ, R4.H1_H1 ;  /* 0x30000004ff087230 */ /* 0x000fe40000004100 */
[----:B------:R-:W-:Y:S01]  /*96a0*/  FMUL.FTZ R15, R27, R14 ;  /* 0x0000000e1b0f7220 */ /* 0x000fe20000410000 */
[C---:B------:R-:W-:Y:S01]  /*96b0*/  FFMA.FTZ R22, R23.reuse, R13, -R22 ;  /* 0x0000000d17167223 */ /* 0x040fe20000010816 */
[----:B------:R-:W-:Y:S01]  /*96c0*/  FFMA.FTZ R19, R23, R0, R19 ;  /* 0x0000000017137223 */ /* 0x000fe20000010013 */
[----:B------:R-:W-:Y:S02]  /*96d0*/  HADD2.F32 R6, -RZ, R6.H0_H0 ;  /* 0x20000006ff067230 */ /* 0x000fe40000004100 */
[----:B------:R-:W-:Y:S02]  /*96e0*/  HADD2.F32 R13, -RZ, R12.H1_H1 ;  /* 0x3000000cff0d7230 */ /* 0x000fe40000004100 */
[----:B------:R-:W-:-:S02]  /*96f0*/  HADD2.F32 R4, -RZ, R4.H0_H0 ;  /* 0x20000004ff047230 */ /* 0x000fc40000004100 */
[-C--:B------:R-:W-:Y:S01]  /*9700*/  FMUL.FTZ R26, R27, R8.reuse ;  /* 0x000000081b1a7220 */ /* 0x080fe20000410000 */
[----:B------:R-:W-:Y:S02]  /*9710*/  HADD2.F32 R5, -RZ, R5.H0_H0 ;  /* 0x20000005ff057230 */ /* 0x000fe40000004100 */
[--C-:B------:R-:W-:Y:S02]  /*9720*/  HADD2.F32 R0, -RZ, R20.reuse.H1_H1 ;  /* 0x30000014ff007230 */ /* 0x100fe40000004100 */
[----:B------:R-:W-:Y:S02]  /*9730*/  HADD2.F32 R7, -RZ, R7.H0_H0 ;  /* 0x20000007ff077230 */ /* 0x000fe40000004100 */
[----:B------:R-:W-:Y:S01]  /*9740*/  FFMA.FTZ R15, R21, R8, R15 ;  /* 0x00000008150f7223 */ /* 0x000fe2000001000f */
[C---:B------:R-:W-:Y:S01]  /*9750*/  FMUL.FTZ R8, R13.reuse, R4 ;  /* 0x000000040d087220 */ /* 0x040fe20000410000 */
[----:B------:R-:W-:Y:S01]  /*9760*/  FMUL.FTZ R23, R13, R6 ;  /* 0x000000060d177220 */ /* 0x000fe20000410000 */
[----:B------:R-:W-:Y:S01]  /*9770*/  FFMA.FTZ R26, R21, R14, -R26 ;  /* 0x0000000e151a7223 */ /* 0x000fe2000001081a */
[----:B------:R-:W-:-:S02]  /*9780*/  HADD2.F32 R20, -RZ, R20.H0_H0 ;  /* 0x20000014ff147230 */ /* 0x000fc40000004100 */
[C---:B------:R-:W-:Y:S01]  /*9790*/  FMUL.FTZ R13, R0.reuse, R5 ;  /* 0x00000005000d7220 */ /* 0x040fe20000410000 */
[----:B------:R-:W-:Y:S02]  /*97a0*/  HADD2.F32 R21, -RZ, R12.H0_H0 ;  /* 0x2000000cff157230 */ /* 0x000fe40000004100 */
[-C--:B------:R-:W-:Y:S01]  /*97b0*/  FMUL.FTZ R0, R0, R7.reuse ;  /* 0x0000000700007220 */ /* 0x080fe20000410000 */
[----:B------:R-:W-:-:S03]  /*97c0*/  FFMA.FTZ R13, R20, R7, -R13 ;  /* 0x00000007140d7223 */ /* 0x000fc6000001080d */
[----:B------:R-:W-:Y:S01]  /*97d0*/  FFMA.FTZ R0, R20, R5, R0 ;  /* 0x0000000514007223 */ /* 0x000fe20000010000 */
[C---:B------:R-:W-:Y:S01]  /*97e0*/  FFMA.FTZ R8, R21.reuse, R6, -R8 ;  /* 0x0000000615087223 */ /* 0x040fe20000010808 */
[----:B------:R-:W-:Y:S01]  /*97f0*/  FFMA.FTZ R23, R21, R4, R23 ;  /* 0x0000000415177223 */ /* 0x000fe20000010017 */
[----:B------:R-:W-:Y:S02]  /*9800*/  F2FP.F16.F32.PACK_AB R26, R15, R26 ;  /* 0x0000001a0f1a723e */ /* 0x000fe400000000ff */
[----:B------:R-:W-:Y:S02]  /*9810*/  F2FP.F16.F32.PACK_AB R14, R0, R13 ;  /* 0x0000000d000e723e */ /* 0x000fe400000000ff */
[----:B------:R-:W-:Y:S02]  /*9820*/  F2FP.F16.F32.PACK_AB R15, R19, R22 ;  /* 0x00000016130f723e */ /* 0x000fe400000000ff */
[----:B------:R-:W-:Y:S02]  /*9830*/  F2FP.F16.F32.PACK_AB R12, R23, R8 ;  /* 0x00000008170c723e */ /* 0x000fe400000000ff */
[----:B------:R-:W-:-:S02]  /*9840*/  MOV R13, R26 ;  /* 0x0000001a000d7202 */ /* 0x000fc40000000f00 */
.L_x_6091:
[----:B------:R-:W-:Y:S05]  /*9850*/  BSYNC.RECONVERGENT B0 ;  /* 0x0000000000007941 */ /* 0x000fea0003800200 */
.L_x_6090:
[----:B-----5:R3:W-:Y:S02]  /*9860*/  STS.128 [R166+0x2800], R12 ;  /* 0x0028000ca6007388 */ /* 0x0207e40000000c00 */
.L_x_6085:
[----:B------:R-:W-:Y:S05]  /*9870*/  BSYNC.RECONVERGENT B2 ;  /* 0x0000000000027941 */ /* 0x000fea0003800200 */
.L_x_6084:
        /* <DEDUP_REMOVED lines=49> */
[----:B------:R-:W-:Y:S01]  /*9b90*/  FFMA.FTZ R15, R23, R8, R15 ;  /* 0x00000008170f7223 */ /* 0x000fe2000001000f */
[C---:B------:R-:W-:Y:S01]  /*9ba0*/  FMUL.FTZ R8, R13.reuse, R4 ;  /* 0x000000040d087220 */ /* 0x040fe20000410000 */
[----:B------:R-:W-:Y:S01]  /*9bb0*/  FMUL.FTZ R27, R13, R6 ;  /* 0x000000060d1b7220 */ /* 0x000fe20000410000 */
[----:B------:R-:W-:Y:S01]  /*9bc0*/  FFMA.FTZ R28, R23, R14, -R28 ;  /* 0x0000000e171c7223 */ /* 0x000fe2000001081c */
[----:B------:R-:W-:Y:S02]  /*9bd0*/  HADD2.F32 R22, -RZ, R22.H0_H0 ;  /* 0x20000016ff167230 */ /* 0x000fe40000004100 */
        /* <DEDUP_REMOVED lines=12> */
.L_x_6097:
[----:B------:R-:W-:Y:S05]  /*9ca0*/  BSYNC.RECONVERGENT B0 ;  /* 0x0000000000007941 */ /* 0x000fea0003800200 */
.L_x_6096:
[----:B-----5:R1:W-:Y:S02]  /*9cb0*/  STS.128 [R166+0x1000], R12 ;  /* 0x0010000ca6007388 */ /* 0x0203e40000000c00 */
.L_x_6095:
[----:B------:R-:W-:Y:S05]  /*9cc0*/  BSYNC.RECONVERGENT B1 ;  /* 0x0000000000017941 */ /* 0x000fea0003800200 */
.L_x_6094:
        /* <DEDUP_REMOVED lines=57> */
.L_x_6099:
[----:B------:R-:W-:Y:S05]  /*a060*/  BSYNC.RECONVERGENT B0 ;  /* 0x0000000000007941 */ /* 0x000fea0003800200 */
.L_x_6098:
[----:B-----5:R3:W-:Y:S02]  /*a070*/  STS.128 [R166+0x3000], R12 ;  /* 0x0030000ca6007388 */ /* 0x0207e40000000c00 */
.L_x_6093:
[----:B------:R-:W-:Y:S05]  /*a080*/  BSYNC.RECONVERGENT B2 ;  /* 0x0000000000027941 */ /* 0x000fea0003800200 */
.L_x_6092:
[----:B------:R-:W-:-:S04]  /*a090*/  IADD3 R160, PT, PT, R114, 0x30, RZ ;  /* 0x0000003072a07810 */ /* 0x000fc80007ffe0ff */
[----:B------:R-:W-:-:S13]  /*a0a0*/  ISETP.GE.AND P0, PT, R160, R17, PT ;  /* 0x00000011a000720c */ /* 0x000fda0003f06270 */
[----:B------:R-:W-:Y:S05]  /*a0b0*/  @P0 BRA `(.L_x_6074) ;  /* 0x0000003400bc0947 */ /* 0x000fea0003800000 */
[----:B--2---:R-:W2:Y:S01]  /*a0c0*/  LDC R7, c[0x0][0x440] ;  /* 0x00011000ff077b82 */ /* 0x004ea20000000800 */
[----:B------:R-:W-:Y:S01]  /*a0d0*/  IMAD R3, R3, 0x60, RZ ;  /* 0x0000006003037824 */ /* 0x000fe200078e02ff */
[----:B------:R-:W-:Y:S01]  /*a0e0*/  BSSY.RECONVERGENT B1, `(.L_x_6100) ;  /* 0x000003e000017945 */ /* 0x000fe20003800200 */
[----:B-1----:R-:W-:-:S04]  /*a0f0*/  IMAD.WIDE.U32 R24, R2, 0x60, R24 ;  /* 0x0000006002187825 */ /* 0x002fc800078e0018 */
[----:B------:R-:W-:Y:S01]  /*a100*/  IMAD R67, R67, 0x30, RZ ;  /* 0x0000003043437824 */ /* 0x000fe200078e02ff */
[----:B------:R-:W-:Y:S02]  /*a110*/  IADD3 R25, PT, PT, R25, R3, RZ ;  /* 0x0000000319197210 */ /* 0x000fe40007ffe0ff */
[----:B--2---:R-:W-:-:S13]  /*a120*/  ISETP.GE.AND P0, PT, R10, R7, PT ;  /* 0x000000070a00720c */ /* 0x004fda0003f06270 */
[----:B------:R1:W-:Y:S01]  /*a130*/  @P0 STS.128 [R166+0x1800], RZ ;  /* 0x001800ffa6000388 */ /* 0x0003e20000000c00 */
[----:B------:R-:W-:Y:S05]  /*a140*/  @P0 BRA `(.L_x_6101) ;  /* 0x0000000000dc0947 */ /* 0x000fea0003800000 */
[----:B---3--:R2:W5:Y:S01]  /*a150*/  LDG.E.128 R12, desc[UR6][R24.64] ;  /* 0x00000006180c7981 */ /* 0x008562000c1e1d00 */
[----:B------:R-:W-:Y:S01]  /*a160*/  ISETP.GE.AND P0, PT, R10, R9, PT ;  /* 0x000000090a00720c */ /* 0x000fe20003f06270 */
[----:B------:R-:W-:-:S12]  /*a170*/  BSSY.RECONVERGENT B0, `(.L_x_6102) ;  /* 0x0000033000007945 */ /* 0x000fd80003800200 */
[----:B------:R-:W-:Y:S05]  /*a180*/  @P0 BRA `(.L_x_6103) ;  /* 0x0000000000c40947 */ /* 0x000fea0003800000 */
[----:B------:R-:W3:Y:S01]  /*a190*/  LDCU.64 UR10, c[0x0][0x4c8] ;  /* 0x00009900ff0a77ac */ /* 0x000ee20008000a00 */
[----:B------:R-:W-:Y:S01]  /*a1a0*/  IADD3 R3, P0, PT, R67, R16, RZ ;  /* 0x0000001043037210 */ /* 0x000fe20007f1e0ff */
[----:B------:R-:W1:Y:S03]  /*a1b0*/  LDCU.64 UR8, c[0x0][0x4d0] ;  /* 0x00009a00ff0877ac */ /* 0x000e660008000a00 */
[----:B------:R-:W-:Y:S02]  /*a1c0*/  SHF.L.U32 R2, R3, 0x1, RZ ;  /* 0x0000000103027819 */ /* 0x000fe400000006ff */
[----:B------:R-:W-:-:S04]  /*a1d0*/  LEA.HI.X.SX32 R0, R67, R18, 0x1, P0 ;  /* 0x0000001243007211 */ /* 0x000fc800000f0eff */
[----:B------:R-:W-:Y:S02]  /*a1e0*/  SHF.L.U64.HI R0, R3, 0x1, R0 ;  /* 0x0000000103007819 */ /* 0x000fe40000010200 */
[C---:B---3--:R-:W-:Y:S02]  /*a1f0*/  IADD3 R4, P1, PT, R2.reuse, UR10, RZ ;  /* 0x0000000a02047c10 */ /* 0x048fe4000ff3e0ff */
[----:B-1----:R-:W-:Y:S02]  /*a200*/  IADD3 R2, P0, PT, R2, UR8, RZ ;  /* 0x0000000802027c10 */ /* 0x002fe4000ff1e0ff */
[C---:B------:R-:W-:Y:S02]  /*a210*/  IADD3.X R5, PT, PT, R0.reuse, UR11, RZ, P1, !PT ;  /* 0x0000000b00057c10 */ /* 0x040fe40008ffe4ff */
[----:B------:R-:W-:-:S04]  /*a220*/  IADD3.X R3, PT, PT, R0, UR9, RZ, P0, !PT ;  /* 0x0000000900037c10 */ /* 0x000fc800087fe4ff */
[----:B------:R-:W3:Y:S04]  /*a230*/  LDG.E.64 R4, desc[UR6][R4.64] ;  /* 0x0000000604047981 */ /* 0x000ee8000c1e1b00 */
[----:B------:R-:W4:Y:S01]  /*a240*/  LDG.E.64 R2, desc[UR6][R2.64] ;  /* 0x0000000602027981 */ /* 0x000f22000c1e1b00 */
[--C-:B-----5:R-:W-:Y:S02]  /*a250*/  HADD2.F32 R19, -RZ, R13.reuse.H0_H0 ;  /* 0x2000000dff137230 */ /* 0x120fe40000004100 */
[----:B------:R-:W-:Y:S02]  /*a260*/  HADD2.F32 R21, -RZ, R13.H1_H1 ;  /* 0x3000000dff157230 */ /* 0x000fe40000004100 */
[--C-:B------:R-:W-:Y:S02]  /*a270*/  HADD2.F32 R17, -RZ, R15.reuse.H1_H1 ;  /* 0x3000000fff117230 */ /* 0x100fe40000004100 */
[----:B------:R-:W-:-:S02]  /*a280*/  HADD2.F32 R22, -RZ, R15.H0_H0 ;  /* 0x2000000fff167230 */ /* 0x000fc40000004100 */
[----:B---3--:R-:W-:Y:S02]  /*a290*/  HADD2.F32 R13, -RZ, R4.H1_H1 ;  /* 0x30000004ff0d7230 */ /* 0x008fe40000004100 */
[----:B----4-:R-:W-:Y:S02]  /*a2a0*/  HADD2.F32 R6, -RZ, R2.H1_H1 ;  /* 0x30000002ff067230 */ /* 0x010fe40000004100 */
        /* <DEDUP_REMOVED lines=14> */
[C---:B------:R-:W-:Y:S01]  /*a390*/  FFMA.FTZ R15, R22.reuse, R8, -R15 ;  /* 0x00000008160f7223 */ /* 0x040fe2000001080f */
[C---:B------:R-:W-:Y:S01]  /*a3a0*/  FMUL.FTZ R8, R13.reuse, R2 ;  /* 0x000000020d087220 */ /* 0x040fe20000410000 */
[----:B------:R-:W-:Y:S01]  /*a3b0*/  FMUL.FTZ R19, R13, R4 ;  /* 0x000000040d137220 */ /* 0x000fe20000410000 */
[----:B------:R-:W-:Y:S01]  /*a3c0*/  FFMA.FTZ R0, R22, R0, R17 ;  /* 0x0000000016007223 */ /* 0x000fe20000010011 */
        /* <DEDUP_REMOVED lines=13> */
.L_x_6103:
[----:B------:R-:W-:Y:S05]  /*a4a0*/  BSYNC.RECONVERGENT B0 ;  /* 0x0000000000007941 */ /* 0x000fea0003800200 */
.L_x_6102:
[----:B-----5:R3:W-:Y:S02]  /*a4b0*/  STS.128 [R166+0x1800], R12 ;  /* 0x0018000ca6007388 */ /* 0x0207e40000000c00 */
.L_x_6101:
[----:B------:R-:W-:Y:S05]  /*a4c0*/  BSYNC.RECONVERGENT B1 ;  /* 0x0000000000017941 */ /* 0x000fea0003800200 */
.L_x_6100:
        /* <DEDUP_REMOVED lines=10> */
[----:B------:R-:W-:Y:S02]  /*a570*/  LEA.HI.X.SX32 R67, R67, R18, 0x1, P0 ;  /* 0x0000001243437211 */ /* 0x000fe400000f0eff */
[C---:B------:R-:W-:Y:S02]  /*a580*/  SHF.L.U32 R0, R16.reuse, 0x1, RZ ;  /* 0x0000000110007819 */ /* 0x040fe400000006ff */
[----:B------:R-:W-:Y:S02]  /*a590*/  SHF.L.U64.HI R67, R16, 0x1, R67 ;  /* 0x0000000110437819 */ /* 0x000fe40000010243 */
[----:B-1----:R-:W-:-:S02]  /*a5a0*/  IADD3 R2, P0, PT, R0, UR8, RZ ;  /* 0x0000000800027c10 */ /* 0x002fc4000ff1e0ff */
[----:B--2---:R-:W-:Y:S02]  /*a5b0*/  IADD3 R4, P1, PT, R0, UR10, RZ ;  /* 0x0000000a00047c10 */ /* 0x004fe4000ff3e0ff */
[C---:B------:R-:W-:Y:S02]  /*a5c0*/  IADD3.X R3, PT, PT, R67.reuse, UR9, RZ, P0, !PT ;  /* 0x0000000943037c10 */ /* 0x040fe400087fe4ff */
[----:B------:R-:W-:-:S04]  /*a5d0*/  IADD3.X R5, PT, PT, R67, UR11, RZ, P1, !PT ;  /* 0x0000000b43057c10 */ /* 0x000fc80008ffe4ff */
[----:B------:R-:W2:Y:S04]  /*a5e0*/  LDG.E.64 R2, desc[UR6][R2.64+0x40] ;  /* 0x0000400602027981 */ /* 0x000ea8000c1e1b00 */
[----:B------:R-:W4:Y:S01]  /*a5f0*/  LDG.E.64 R4, desc[UR6][R4.64+0x40] ;  /* 0x0000400604047981 */ /* 0x000f22000c1e1b00 */
[----:B-----5:R-:W-:Y:S01]  /*a600*/  MOV R19, R13 ;  /* 0x0000000d00137202 */ /* 0x020fe20000000f00 */
[--C-:B------:R-:W-:Y:S02]  /*a610*/  HADD2.F32 R9, -RZ, R15.reuse.H1_H1 ;  /* 0x3000000fff097230 */ /* 0x100fe40000004100 */
[----:B------:R-:W-:Y:S02]  /*a620*/  HADD2.F32 R17, -RZ, R15.H0_H0 ;  /* 0x2000000fff117230 */ /* 0x000fe40000004100 */
[----:B------:R-:W-:-:S02]  /*a630*/  HADD2.F32 R13, -RZ, R19.H0_H0 ;  /* 0x20000013ff0d7230 */ /* 0x000fc40000004100 */
[----:B------:R-:W-:Y:S02]  /*a640*/  HADD2.F32 R19, -RZ, R19.H1_H1 ;  /* 0x30000013ff137230 */ /* 0x000fe40000004100 */
        /* <DEDUP_REMOVED lines=32> */
.L_x_6105:
[----:B------:R-:W-:Y:S05]  /*a850*/  BSYNC.RECONVERGENT B0 ;  /* 0x0000000000007941 */ /* 0x000fea0003800200 */
.L_x_6104:
[----:B-----5:R1:W-:Y:S01]  /*a860*/  STS.128 [R166+0x3800], R12 ;  /* 0x0038000ca6007388 */ /* 0x0203e20000000c00 */
[----:B------:R-:W-:Y:S05]  /*a870*/  BRA `(.L_x_6074) ;  /* 0x0000002c00cc7947 */ /* 0x000fea0003800000 */
.L_x_6075:
        /* <DEDUP_REMOVED lines=99> */
.L_x_6111:
[----:B------:R-:W-:Y:S05]  /*aeb0*/  BSYNC.RECONVERGENT B0 ;  /* 0x0000000000007941 */ /* 0x000fea0003800200 */
.L_x_6110:
[----:B-----5:R-:W-:Y:S01]  /*aec0*/  IMAD.MOV.U32 R6, RZ, RZ, R30 ;  /* 0x000000ffff067224 */ /* 0x020fe200078e001e */
[----:B------:R-:W-:Y:S01]  /*aed0*/  MOV R4, R28 ;  /* 0x0000001c00047202 */ /* 0x000fe20000000f00 */
[----:B------:R-:W-:Y:S01]  /*aee0*/  IMAD.MOV.U32 R7, RZ, RZ, R31 ;  /* 0x000000ffff077224 */ /* 0x000fe200078e001f */
[----:B------:R-:W-:Y:S02]  /*aef0*/  MOV R5, R29 ;  /* 0x0000001d00057202 */ /* 0x000fe40000000f00 */
.L_x_6109:
[----:B------:R-:W-:Y:S05]  /*af00*/  BSYNC.RECONVERGENT B1 ;  /* 0x0000000000017941 */ /* 0x000fea0003800200 */
.L_x_6108:
        /* <DEDUP_REMOVED lines=88> */
.L_x_6113:
[----:B------:R-:W-:Y:S05]  /*b490*/  BSYNC.RECONVERGENT B0 ;  /* 0x0000000000007941 */ /* 0x000fea0003800200 */
.L_x_6112:
[----:B-----5:R3:W-:Y:S02]  /*b4a0*/  STS.128 [R166+0x2000], R28 ;  /* 0x0020001ca6007388 */ /* 0x0207e40000000c00 */
.L_x_6107:
[----:B------:R-:W-:Y:S05]  /*b4b0*/  BSYNC.RECONVERGENT B2 ;  /* 0x0000000000027941 */ /* 0x000fea0003800200 */
.L_x_6106:
        /* <DEDUP_REMOVED lines=94> */
.L_x_6119:
[----:B------:R-:W-:Y:S05]  /*baa0*/  BSYNC.RECONVERGENT B0 ;  /* 0x0000000000007941 */ /* 0x000fea0003800200 */
.L_x_6118:
[----:B-----5:R1:W-:Y:S02]  /*bab0*/  STS.128 [R166+0x800], R28 ;  /* 0x0008001ca6007388 */ /* 0x0203e40000000c00 */
.L_x_6117:
[----:B------:R-:W-:Y:S05]  /*bac0*/  BSYNC.RECONVERGENT B1 ;  /* 0x0000000000017941 */ /* 0x000fea0003800200 */
.L_x_6116:
        /* <DEDUP_REMOVED lines=86> */
.L_x_6121:
[----:B------:R-:W-:Y:S05]  /*c030*/  BSYNC.RECONVERGENT B0 ;  /* 0x0000000000007941 */ /* 0x000fea0003800200 */
.L_x_6120:
[----:B-----5:R3:W-:Y:S02]  /*c040*/  STS.128 [R166+0x2800], R28 ;  /* 0x0028001ca6007388 */ /* 0x0207e40000000c00 */
.L_x_6115:
[----:B------:R-:W-:Y:S05]  /*c050*/  BSYNC.RECONVERGENT B2 ;  /* 0x0000000000027941 */ /* 0x000fea0003800200 */
.L_x_6114:
        /* <DEDUP_REMOVED lines=95> */
.L_x_6127:
[----:B------:R-:W-:Y:S05]  /*c650*/  BSYNC.RECONVERGENT B0 ;  /* 0x0000000000007941 */ /* 0x000fea0003800200 */
.L_x_6126:
[----:B-----5:R1:W-:Y:S02]  /*c660*/  STS.128 [R166+0x1000], R28 ;  /* 0x0010001ca6007388 */ /* 0x0203e40000000c00 */
.L_x_6125:
[----:B------:R-:W-:Y:S05]  /*c670*/  BSYNC.RECONVERGENT B1 ;  /* 0x0000000000017941 */ /* 0x000fea0003800200 */
.L_x_6124:
        /* <DEDUP_REMOVED lines=86> */
.L_x_6129:
[----:B------:R-:W-:Y:S05]  /*cbe0*/  BSYNC.RECONVERGENT B0 ;  /* 0x0000000000007941 */ /* 0x000fea0003800200 */
.L_x_6128:
[----:B-----5:R1:W-:Y:S02]  /*cbf0*/  STS.128 [R166+0x3000], R28 ;  /* 0x0030001ca6007388 */ /* 0x0203e40000000c00 */
.L_x_6123:
[----:B------:R-:W-:Y:S05]  /*cc00*/  BSYNC.RECONVERGENT B2 ;  /* 0x0000000000027941 */ /* 0x000fea0003800200 */
.L_x_6122:
        /* <DEDUP_REMOVED lines=95> */
.L_x_6133:
[----:B------:R-:W-:Y:S05]  /*d200*/  BSYNC.RECONVERGENT B0 ;  /* 0x0000000000007941 */ /* 0x000fea0003800200 */
.L_x_6132:
[----:B-----5:R1:W-:Y:S02]  /*d210*/  STS.128 [R166+0x1800], R24 ;  /* 0x00180018a6007388 */ /* 0x0203e40000000c00 */
.L_x_6131:
[----:B------:R-:W-:Y:S05]  /*d220*/  BSYNC.RECONVERGENT B1 ;  /* 0x0000000000017941 */ /* 0x000fea0003800200 */
.L_x_6130:
        /* <DEDUP_REMOVED lines=86> */
.L_x_6135:
[----:B------:R-:W-:Y:S05]  /*d790*/  BSYNC.RECONVERGENT B0 ;  /* 0x0000000000007941 */ /* 0x000fea0003800200 */
.L_x_6134:
[----:B-----5:R1:W-:Y:S02]  /*d7a0*/  STS.128 [R166+0x3800], R24 ;  /* 0x00380018a6007388 */ /* 0x0203e40000000c00 */
.L_x_6074:
[----:B------:R-:W-:Y:S05]  /*d7b0*/  BSYNC.RECONVERGENT B3 ;  /* 0x0000000000037941 */ /* 0x000fea0003800200 */
.L_x_6066:
[----:B------:R-:W4:Y:S01]  /*d7c0*/  LDC.64 R128, c[0x0][0x3b8] ;  /* 0x0000ee00ff807b82 */ /* 0x000f220000000a00 */
[----:B-1-3--:R-:W-:Y:S01]  /*d7d0*/  IMAD.IADD R13, R60, 0x1, -R57 ;  /* 0x000000013c0d7824 */ /* 0x00afe200078e0a39 */
[C---:B--2---:R-:W-:Y:S01]  /*d7e0*/  SHF.L.U64.HI R6, R66.reuse, 0x1, R65 ;  /* 0x0000000142067819 */ /* 0x044fe20000010241 */
[----:B----4-:R-:W-:Y:S01]  /*d7f0*/  IMAD.SHL.U32 R5, R66, 0x2, RZ ;  /* 0x0000000242057824 */ /* 0x010fe200078e00ff */
[----:B------:R-:W-:Y:S02]  /*d800*/  BSSY.RECONVERGENT B0, `(.L_x_6136) ;  /* 0x0000018000007945 */ /* 0x000fe40003800200 */
[-C--:B------:R-:W-:Y:S02]  /*d810*/  ISETP.GE.AND P5, PT, R114, R13.reuse, PT ;  /* 0x0000000d7200720c */ /* 0x080fe40003fa6270 */
[----:B------:R-:W1:Y:S01]  /*d820*/  LDC.64 R2, c[0x0][0x538] ;  /* 0x00014e00ff027b82 */ /* 0x000e620000000a00 */
[----:B------:R-:W-:Y:S02]  /*d830*/  IADD3 R14, P0, PT, R5, R152, RZ ;  /* 0x00000098050e7210 */ /* 0x000fe40007f1e0ff */
[----:B------:R-:W-:-:S02]  /*d840*/  ISETP.GE.AND P4, PT, R165, R13, PT ;  /* 0x0000000da500720c */ /* 0x000fc40003f86270 */
[-C--:B------:R-:W-:Y:S01]  /*d850*/  ISETP.GE.AND P3, PT, R164, R13.reuse, PT ;  /* 0x0000000da400720c */ /* 0x080fe20003f66270 */
[----:B------:R-:W-:Y:S01]  /*d860*/  IMAD.X R15, R6, 0x1, R153, P0 ;  /* 0x00000001060f7824 */ /* 0x000fe200000e0699 */
[----:B------:R-:W-:-:S04]  /*d870*/  ISETP.GE.AND P2, PT, R160, R13, PT ;  /* 0x0000000da000720c */ /* 0x000fc80003f46270 */
[----:B------:R-:W-:Y:S09]  /*d880*/  @P5 BRA `(.L_x_6137) ;  /* 0x00000000003c5947 */ /* 0x000ff20003800000 */
        /* <DEDUP_REMOVED lines=15> */
.L_x_6137:
[----:B------:R-:W-:Y:S05]  /*d980*/  BSYNC.RECONVERGENT B0 ;  /* 0x0000000000007941 */ /* 0x000fea0003800200 */
.L_x_6136:
[----:B------:R-:W-:Y:S04]  /*d990*/  BSSY.RECONVERGENT B0, `(.L_x_6138) ;  /* 0x0000011000007945 */ /* 0x000fe80003800200 */
[----:B------:R-:W-:Y:S05]  /*d9a0*/  @P4 BRA `(.L_x_6139) ;  /* 0x00000000003c4947 */ /* 0x000fea0003800000 */
[----:B------:R-:W3:Y:S02]  /*d9b0*/  LDCU UR4, c[0x0][0x440] ;  /* 0x00008800ff0477ac */ /* 0x000ee40008000800 */
[----:B---3--:R-:W-:Y:S02]  /*d9c0*/  ISETP.GE.AND P0, PT, R100, UR4, PT ;  /* 0x0000000464007c0c */ /* 0x008fe4000bf06270 */
[----:B------:R-:W-:-:S11]  /*d9d0*/  ISETP.GE.AND P1, PT, R10, UR4, PT ;  /* 0x000000040a007c0c */ /* 0x000fd6000bf26270 */
[----:B--2---:R-:W-:Y:S02]  /*d9e0*/  @!P0 IMAD.MOV.U32 R8, RZ, RZ, R14 ;  /* 0x000000ffff088224 */ /* 0x004fe400078e000e */
        /* <DEDUP_REMOVED lines=11> */
.L_x_6139:
[----:B------:R-:W-:Y:S05]  /*daa0*/  BSYNC.RECONVERGENT B0 ;  /* 0x0000000000007941 */ /* 0x000fea0003800200 */
.L_x_6138:
[----:B------:R-:W-:Y:S04]  /*dab0*/  BSSY.RECONVERGENT B0, `(.L_x_6140) ;  /* 0x0000013000007945 */ /* 0x000fe80003800200 */
[----:B------:R-:W-:Y:S05]  /*dac0*/  @P3 BRA `(.L_x_6141) ;  /* 0x0000000000443947 */ /* 0x000fea0003800000 */
[----:B------:R-:W4:Y:S01]  /*dad0*/  LDCU UR4, c[0x0][0x440] ;  /* 0x00008800ff0477ac */ /* 0x000f220008000800 */
[----:B--23--:R-:W-:-:S04]  /*dae0*/  IMAD.WIDE.U32 R8, R128, 0x20, RZ ;  /* 0x0000002080087825 */ /* 0x00cfc800078e00ff */
        /* <DEDUP_REMOVED lines=15> */
.L_x_6141:
[----:B------:R-:W-:Y:S05]  /*dbe0*/  BSYNC.RECONVERGENT B0 ;  /* 0x0000000000007941 */ /* 0x000fea0003800200 */
.L_x_6140:
[----:B------:R-:W-:Y:S04]  /*dbf0*/  BSSY.RECONVERGENT B0, `(.L_x_6142) ;  /* 0x0000011000007945 */ /* 0x000fe80003800200 */
[----:B------:R-:W-:Y:S05]  /*dc00*/  @P2 BRA `(.L_x_6143) ;  /* 0x00000000003c2947 */ /* 0x000fea0003800000 */
[----:B------:R-:W1:Y:S01]  /*dc10*/  LDCU UR4, c[0x0][0x440] ;  /* 0x00008800ff0477ac */ /* 0x000e620008000800 */
[----:B--234-:R-:W-:-:S04]  /*dc20*/  LEA R8, P2, R128, R14, 0x6 ;  /* 0x0000000e80087211 */ /* 0x01cfc800078430ff */
        /* <DEDUP_REMOVED lines=13> */
.L_x_6143:
[----:B------:R-:W-:Y:S05]  /*dd00*/  BSYNC.RECONVERGENT B0 ;  /* 0x0000000000007941 */ /* 0x000fea0003800200 */
.L_x_6142:
[----:B------:R-:W2:Y:S01]  /*dd10*/  LDCU.64 UR8, c[0x0][0x540] ;  /* 0x0000a800ff0877ac */ /* 0x000ea20008000a00 */
[----:B------:R-:W-:Y:S01]  /*dd20*/  IMAD.MOV.U32 R113, RZ, RZ, RZ ;  /* 0x000000ffff717224 */ /* 0x000fe200078e00ff */
[----:B------:R-:W0:Y:S01]  /*dd30*/  LDGDEPBAR ;  /* 0x00000000000079af */ /* 0x000e220000000000 */
[----:B------:R-:W4:Y:S01]  /*dd40*/  LDCU UR4, c[0x0][0x508] ;  /* 0x0000a100ff0477ac */ /* 0x000f220008000800 */
[C---:B--2---:R-:W-:Y:S01]  /*dd50*/  IMAD.WIDE.U32 R112, R159.reuse, UR8, R112 ;  /* 0x000000089f707c25 */ /* 0x044fe2000f8e0070 */
[----:B------:R-:W2:Y:S03]  /*dd60*/  LDCU UR8, c[0x0][0x458] ;  /* 0x00008b00ff0877ac */ /* 0x000ea60008000800 */
[----:B------:R-:W-:Y:S01]  /*dd70*/  IMAD R0, R159, UR9, R113 ;  /* 0x000000099f007c24 */ /* 0x000fe2000f8e0271 */
[----:B-1-3--:R-:W-:Y:S02]  /*dd80*/  LEA R14, P0, R112, R2, 0x2 ;  /* 0x00000002700e7211 */ /* 0x00afe400078010ff */
[----:B------:R-:W-:-:S02]  /*dd90*/  LOP3.LUT R69, R69, 0x1f0, RZ, 0xc0, !PT ;  /* 0x000001f045457812 */ /* 0x000fc400078ec0ff */
[----:B----4-:R-:W-:Y:S01]  /*dda0*/  SHF.R.U32.HI R9, RZ, 0x2, R157 ;  /* 0x00000002ff097819 */ /* 0x010fe2000001169d */
[----:B------:R-:W-:Y:S01]  /*ddb0*/  IMAD.SHL.U32 R147, R157, 0x20, RZ ;  /* 0x000000209d937824 */ /* 0x000fe200078e00ff */
[----:B------:R-:W-:Y:S01]  /*ddc0*/  LEA.HI.X R15, R112, R3, R0, 0x2, P0 ;  /* 0x00000003700f7211 */ /* 0x000fe200000f1400 */
[----:B------:R-:W-:-:S04]  /*ddd0*/  DEPBAR.LE SB0, 0x0 ;  /* 0x000080000000791a */ /* 0x000fc80000000000 */
[----:B------:R-:W3:Y:S01]  /*dde0*/  LDG.E R3, desc[UR6][R14.64] ;  /* 0x000000060e037981 */ /* 0x000ee2000c1e1900 */
[----:B------:R-:W-:Y:S01]  /*ddf0*/  IADD3 R2, PT, PT, R69, 0x1, R158 ;  /* 0x0000000145027810 */ /* 0x000fe20007ffe09e */
[----:B------:R-:W-:Y:S01]  /*de00*/  BSSY.RECONVERGENT B0, `(.L_x_6144) ;  /* 0x000001c000007945 */ /* 0x000fe20003800200 */
[----:B--2---:R-:W3:Y:S01]  /*de10*/  MUFU.RCP R0, UR8 ;  /* 0x0000000800007d08 */ /* 0x004ee20008001000 */
[----:B------:R-:W-:Y:S02]  /*de20*/  LOP3.LUT R9, R9, 0x7, RZ, 0xc0, !PT ;  /* 0x0000000709097812 */ /* 0x000fe400078ec0ff */
[----:B------:R-:W-:Y:S02]  /*de30*/  LOP3.LUT R147, R56, 0x7c00, R147, 0xf8, !PT ;  /* 0x00007c0038937812 */ /* 0x000fe400078ef893 */
[----:B------:R-:W-:-:S03]  /*de40*/  IADD3 R9, PT, PT, -R161, R2, R9 ;  /* 0x00000002a1097210 */ /* 0x000fc60007ffe109 */
[----:B------:R-:W-:Y:S01]  /*de50*/  IMAD.IADD R147, R68, 0x1, R147 ;  /* 0x0000000144937824 */ /* 0x000fe200078e0293 */
        /* <DEDUP_REMOVED lines=20> */
.L_x_6145:
[----:B------:R1:W-:Y:S04]  /*dfa0*/  STS.128 [R166+0x8000], RZ ;  /* 0x008000ffa6007388 */ /* 0x0003e80000000c00 */
[----:B------:R1:W-:Y:S02]  /*dfb0*/  STS.128 [R166+0xa000], RZ ;  /* 0x00a000ffa6007388 */ /* 0x0003e40000000c00 */
.L_x_6146:
[----:B------:R-:W-:Y:S05]  /*dfc0*/  BSYNC.RECONVERGENT B0 ;  /* 0x0000000000007941 */ /* 0x000fea0003800200 */
.L_x_6144:
[-C--:B------:R-:W-:Y:S01]  /*dfd0*/  ISETP.GE.AND P1, PT, R165, R13.reuse, PT ;  /* 0x0000000da500720c */ /* 0x080fe20003f26270 */
[----:B------:R-:W3:Y:S01]  /*dfe0*/  LDC.64 R24, c[0x0][0x3c0] ;  /* 0x0000f000ff187b82 */ /* 0x000ee20000000a00 */
[----:B------:R-:W-:Y:S01]  /*dff0*/  IMAD.SHL.U32 R7, R157, 0x40, RZ ;  /* 0x000000409d077824 */ /* 0x000fe200078e00ff */
[----:B------:R-:W-:Y:S01]  /*e000*/  LOP3.LUT R64, R64, 0x8, R157, 0x78, !PT ;  /* 0x0000000840407812 */ /* 0x000fe200078e789d */
[----:B------:R-:W-:Y:S01]  /*e010*/  BSSY.RECONVERGENT B0, `(.L_x_6147) ;  /* 0x000001b000007945 */ /* 0x000fe20003800200 */
[----:B------:R-:W-:Y:S02]  /*e020*/  LEA R12, P0, R59, R154, 0x1 ;  /* 0x0000009a3b0c7211 */ /* 0x000fe400078008ff */
[----:B--2---:R-:W-:Y:S02]  /*e030*/  LOP3.LUT R3, R64, 0x38, R61, 0x78, !PT ;  /* 0x0000003840037812 */ /* 0x004fe400078e783d */
        /* <DEDUP_REMOVED lines=24> */
.L_x_6148:
[----:B------:R-:W-:Y:S05]  /*e1c0*/  BSYNC.RECONVERGENT B0 ;  /* 0x0000000000007941 */ /* 0x000fea0003800200 */
.L_x_6147:
[----:B------:R1:W-:Y:S01]  /*e1d0*/  @P2 STS.128 [R166+0x9000], RZ ;  /* 0x009000ffa6002388 */ /* 0x0003e20000000c00 */
[----:B------:R-:W-:Y:S03]  /*e1e0*/  BSSY.RECONVERGENT B0, `(.L_x_6149) ;  /* 0x0000014000007945 */ /* 0x000fe60003800200 */
[----:B------:R1:W-:Y:S01]  /*e1f0*/  @P2 STS.128 [R166+0xb000], RZ ;  /* 0x00b000ffa6002388 */ /* 0x0003e20000000c00 */
[----:B------:R-:W-:Y:S05]  /*e200*/  @P2 BRA `(.L_x_6150) ;  /* 0x0000000000442947 */ /* 0x000fea0003800000 */
[----:B------:R-:W2:Y:S01]  /*e210*/  LDCU UR4, c[0x0][0x440] ;  /* 0x00008800ff0477ac */ /* 0x000ea20008000800 */
[----:B---3--:R-:W-:-:S04]  /*e220*/  IMAD.WIDE.U32 R14, R24, 0x20, RZ ;  /* 0x00000020180e7825 */ /* 0x008fc800078e00ff */
        /* <DEDUP_REMOVED lines=15> */
.L_x_6150:
[----:B------:R-:W-:Y:S05]  /*e320*/  BSYNC.RECONVERGENT B0 ;  /* 0x0000000000007941 */ /* 0x000fea0003800200 */
.L_x_6149:
[----:B------:R1:W-:Y:S01]  /*e330*/  @P3 STS.128 [R166+0x9800], RZ ;  /* 0x009800ffa6003388 */ /* 0x0003e20000000c00 */
[----:B------:R-:W-:Y:S03]  /*e340*/  BSSY.RECONVERGENT B0, `(.L_x_6151) ;  /* 0x0000012000007945 */ /* 0x000fe60003800200 */
[----:B------:R1:W-:Y:S01]  /*e350*/  @P3 STS.128 [R166+0xb800], RZ ;  /* 0x00b800ffa6003388 */ /* 0x0003e20000000c00 */
        /* <DEDUP_REMOVED lines=16> */
.L_x_6152:
[----:B------:R-:W-:Y:S05]  /*e460*/  BSYNC.RECONVERGENT B0 ;  /* 0x0000000000007941 */ /* 0x000fea0003800200 */
.L_x_6151:
[----:B------:R-:W-:Y:S01]  /*e470*/  LDSM.16.M88.4 R36, [R147] ;  /* 0x000000009324783b */ /* 0x000fe20000000200 */
[----:B------:R-:W-:Y:S01]  /*e480*/  R2P PR, R157, 0x6 ;  /* 0x000000069d007804 */ /* 0x000fe20000000000 */
[----:B-12-4-:R-:W-:Y:S01]  /*e490*/  IMAD.MOV.U32 R2, RZ, RZ, 0x20 ;  /* 0x00000020ff027424 */ /* 0x016fe200078e00ff */
[----:B------:R-:W-:Y:S01]  /*e4a0*/  VIADDMNMX R130, R9, 0x8, R60, PT ;  /* 0x0000000809827846 */ /* 0x000fe2000380013c */
[----:B------:R-:W1:Y:S01]  /*e4b0*/  LDSM.16.M88.4 R64, [R146+UR5+0x4000] ;  /* 0x004000059240783b */ /* 0x000e620008000200 */
[----:B------:R-:W-:Y:S02]  /*e4c0*/  VIADD R3, R146, UR5 ;  /* 0x0000000592037c36 */ /* 0x000fe40008000000 */
[----:B------:R-:W-:Y:S01]  /*e4d0*/  SEL R2, R2, 0xffffffe0, !P1 ;  /* 0xffffffe002027807 */ /* 0x000fe20004800000 */
[----:B-----5:R-:W2:Y:S01]  /*e4e0*/  LDSM.16.M88.4 R48, [R146+UR5+0x4800] ;  /* 0x004800059230783b */ /* 0x020ea20008000200 */
[----:B------:R-:W-:-:S03]  /*e4f0*/  IMAD.MOV.U32 R4, RZ, RZ, 0x40 ;  /* 0x00000040ff047424 */ /* 0x000fc600078e00ff */
[--C-:B------:R-:W-:Y:S01]  /*e500*/  IMAD.IADD R145, R147, 0x1, R2.reuse ;  /* 0x0000000193917824 */ /* 0x100fe200078e0202 */
[----:B------:R-:W4:Y:S01]  /*e510*/  LDSM.16.M88.4 R40, [R146+UR5+0x5000] ;  /* 0x005000059228783b */ /* 0x000f220008000200 */
[----:B------:R-:W-:Y:S01]  /*e520*/  IMAD.IADD R142, R3, 0x1, R2 ;  /* 0x00000001038e7824 */ /* 0x000fe200078e0202 */
[----:B------:R-:W-:Y:S02]  /*e530*/  SEL R4, R4, 0xffffffc0, !P2 ;  /* 0xffffffc004047807 */ /* 0x000fe40005000000 */
[----:B------:R-:W3:Y:S03]  /*e540*/  LDSM.16.M88.4 R20, [R146+UR5+0x5800] ;  /* 0x005800059214783b */ /* 0x000ee60008000200 */
[--C-:B------:R-:W-:Y:S01]  /*e550*/  IMAD.IADD R144, R147, 0x1, R4.reuse ;  /* 0x0000000193907824 */ /* 0x100fe200078e0204 */
[----:B------:R-:W-:Y:S01]  /*e560*/  LDSM.16.M88.4 R28, [R145] ;  /* 0x00000000911c783b */ /* 0x000fe20000000200 */
[----:B------:R-:W-:-:S02]  /*e570*/  IMAD.IADD R141, R3, 0x1, R4 ;  /* 0x00000001038d7824 */ /* 0x000fc400078e0204 */
[C---:B------:R-:W-:Y:S01]  /*e580*/  IMAD.IADD R143, R2.reuse, 0x1, R144 ;  /* 0x00000001028f7824 */ /* 0x040fe200078e0290 */
[----:B------:R-:W3:Y:S01]  /*e590*/  LDSM.16.M88.4 R16, [R142+0x4000] ;  /* 0x004000008e10783b */ /* 0x000ee20000000200 */
[----:B------:R-:W-:Y:S02]  /*e5a0*/  IMAD.IADD R140, R2, 0x1, R141 ;  /* 0x00000001028c7824 */ /* 0x000fe400078e028d */
[----:B------:R-:W-:Y:S01]  /*e5b0*/  IMAD.SHL.U32 R3, R157, 0x2, RZ ;  /* 0x000000029d037824 */ /* 0x000fe200078e00ff */
[----:B------:R-:W3:Y:S04]  /*e5c0*/  LDSM.16.M88.4 R12, [R142+0x4800] ;  /* 0x004800008e0c783b */ /* 0x000ee80000000200 */
[----:B------:R-:W3:Y:S01]  /*e5d0*/  LDSM.16.M88.4 R76, [R142+0x5000] ;  /* 0x005000008e4c783b */ /* 0x000ee20000000200 */
[----:B------:R-:W-:-:S02]  /*e5e0*/  LOP3.LUT R8, R3, 0x6, RZ, 0xc0, !PT ;  /* 0x0000000603087812 */ /* 0x000fc400078ec0ff */
[----:B------:R-:W-:Y:S01]  /*e5f0*/  VIMNMX R3, PT, PT, R9, R60, PT ;  /* 0x0000003c09037248 */ /* 0x000fe20003fe0100 */
[----:B------:R-:W3:Y:S04]  /*e600*/  LDSM.16.M88.4 R72, [R142+0x5800] ;  /* 0x005800008e48783b */ /* 0x000ee80000000200 */
[----:B------:R-:W-:Y:S01]  /*e610*/  LDSM.16.M88.4 R32, [R144] ;  /* 0x000000009020783b */ /* 0x000fe20000000200 */
[C---:B-1----:R-:W-:Y:S03]  /*e620*/  HMMA.16816.F32 R68, R36.reuse, R64, RZ ;  /* 0x000000402444723c */ /* 0x042fe600000018ff */
        /* <DEDUP_REMOVED lines=9> */
[----:B------:R-:W0:Y:S05]  /*e6c0*/  LDGDEPBAR ;  /* 0x00000000000079af */ /* 0x000e2a0000000000 */
[C---:B----4-:R-:W-:Y:S08]  /*e6d0*/  HMMA.16816.F32 R44, R36.reuse, R40, RZ ;  /* 0x00000028242c723c */ /* 0x050ff000000018ff */
[C---:B------:R-:W-:Y:S08]  /*e6e0*/  HMMA.16816.F32 R40, R36.reuse, R42, RZ ;  /* 0x0000002a2428723c */ /* 0x040ff000000018ff */
[C---:B---3--:R-:W-:Y:S08]  /*e6f0*/  HMMA.16816.F32 R92, R36.reuse, R20, RZ ;  /* 0x00000014245c723c */ /* 0x048ff000000018ff */
[----:B------:R-:W-:Y:S01]  /*e700*/  HMMA.16816.F32 R36, R36, R22, RZ ;  /* 0x000000162424723c */ /* 0x000fe200000018ff */
[----:B------:R-:W-:Y:S07]  /*e710*/  LDSM.16.M88.4 R20, [R141+0x4800] ;  /* 0x004800008d14783b */ /* 0x000fee0000000200 */
[C---:B------:R-:W-:Y:S08]  /*e720*/  HMMA.16816.F32 R68, R28.reuse, R16, R68 ;  /* 0x000000101c44723c */ /* 0x040ff00000001844 */
[C---:B------:R-:W-:Y:S01]  /*e730*/  HMMA.16816.F32 R64, R28.reuse, R18, R64 ;  /* 0x000000121c40723c */ /* 0x040fe20000001840 */
[----:B------:R-:W1:Y:S07]  /*e740*/  LDSM.16.M88.4 R16, [R141+0x4000] ;  /* 0x004000008d10783b */ /* 0x000e6e0000000200 */
[C---:B------:R-:W-:Y:S08]  /*e750*/  HMMA.16816.F32 R52, R28.reuse, R12, R52 ;  /* 0x0000000c1c34723c */ /* 0x040ff00000001834 */
[C---:B------:R-:W-:Y:S01]  /*e760*/  HMMA.16816.F32 R48, R28.reuse, R14, R48 ;  /* 0x0000000e1c30723c */ /* 0x040fe20000001830 */
[----:B------:R-:W2:Y:S07]  /*e770*/  LDSM.16.M88.4 R12, [R141+0x5000] ;  /* 0x005000008d0c783b */ /* 0x000eae0000000200 */
[C---:B------:R-:W-:Y:S08]  /*e780*/  HMMA.16816.F32 R44, R28.reuse, R76, R44 ;  /* 0x0000004c1c2c723c */ /* 0x040ff0000000182c */
[C---:B------:R-:W-:Y:S01]  /*e790*/  HMMA.16816.F32 R40, R28.reuse, R78, R40 ;  /* 0x0000004e1c28723c */ /* 0x040fe20000001828 */
[----:B------:R-:W-:Y:S07]  /*e7a0*/  LDSM.16.M88.4 R76, [R143] ;  /* 0x000000008f4c783b */ /* 0x000fee0000000200 */
[C---:B------:R-:W-:Y:S08]  /*e7b0*/  HMMA.16816.F32 R92, R28.reuse, R72, R92 ;  /* 0x000000481c5c723c */ /* 0x040ff0000000185c */
[----:B------:R-:W-:Y:S01]  /*e7c0*/  HMMA.16816.F32 R36, R28, R74, R36 ;  /* 0x0000004a1c24723c */ /* 0x000fe20000001824 */
[----:B------:R-:W3:Y:S04]  /*e7d0*/  LDSM.16.M88.4 R28, [R140+0x4000] ;  /* 0x004000008c1c783b */ /* 0x000ee80000000200 */
[----:B------:R-:W-:Y:S03]  /*e7e0*/  LDSM.16.M88.4 R72, [R146+UR5+0x6800] ;  /* 0x006800059248783b */ /* 0x000fe60008000200 */
[C---:B-1----:R-:W-:Y:S08]  /*e7f0*/  HMMA.16816.F32 R68, R32.reuse, R16, R68 ;  /* 0x000000102044723c */ /* 0x042ff00000001844 */
[C---:B------:R-:W-:Y:S01]  /*e800*/  HMMA.16816.F32 R64, R32.reuse, R18, R64 ;  /* 0x000000122040723c */ /* 0x040fe20000001840 */
[----:B------:R-:W1:Y:S07]  /*e810*/  LDSM.16.M88.4 R16, [R140+0x4800] ;  /* 0x004800008c10783b */ /* 0x000e6e0000000200 */
[C---:B------:R-:W-:Y:S08]  /*e820*/  HMMA.16816.F32 R52, R32.reuse, R20, R52 ;  /* 0x000000142034723c */ /* 0x040ff00000001834 */
[C---:B------:R-:W-:Y:S01]  /*e830*/  HMMA.16816.F32 R48, R32.reuse, R22, R48 ;  /* 0x000000162030723c */ /* 0x040fe20000001830 */
[----:B------:R-:W-:Y:S07]  /*e840*/  LDSM.16.M88.4 R20, [R147+0x2000] ;  /* 0x002000009314783b */ /* 0x000fee0000000200 */
[C---:B--2---:R-:W-:Y:S08]  /*e850*/  HMMA.16816.F32 R44, R32.reuse, R12, R44 ;  /* 0x0000000c202c723c */ /* 0x044ff0000000182c */
[----:B------:R-:W-:Y:S01]  /*e860*/  HMMA.16816.F32 R40, R32, R14, R40 ;  /* 0x0000000e2028723c */ /* 0x000fe20000001828 */
[----:B------:R-:W2:Y:S07]  /*e870*/  LDSM.16.M88.4 R12, [R146+UR5+0x6000] ;  /* 0x00600005920c783b */ /* 0x000eae0008000200 */
[C---:B---3--:R-:W-:Y:S08]  /*e880*/  HMMA.16816.F32 R68, R76.reuse, R28, R68 ;  /* 0x0000001c4c44723c */ /* 0x048ff00000001844 */
[----:B------:R-:W-:Y:S01]  /*e890*/  HMMA.16816.F32 R64, R76, R30, R64 ;  /* 0x0000001e4c40723c */ /* 0x000fe20000001840 */
[----:B------:R-:W3:Y:S07]  /*e8a0*/  LDSM.16.M88.4 R28, [R146+UR5+0x7800] ;  /* 0x00780005921c783b */ /* 0x000eee0008000200 */
[----:B------:R-:W-:Y:S08]  /*e8b0*/  HMMA.16816.F32 R36, R32, R90, R36 ;  /* 0x0000005a2024723c */ /* 0x000ff00000001824 */
[C---:B-1----:R-:W-:Y:S08]  /*e8c0*/  HMMA.16816.F32 R52, R76.reuse, R16, R52 ;  /* 0x000000104c34723c */ /* 0x042ff00000001834 */
[----:B------:R-:W-:Y:S01]  /*e8d0*/  HMMA.16816.F32 R48, R76, R18, R48 ;  /* 0x000000124c30723c */ /* 0x000fe20000001830 */
[----:B------:R-:W1:Y:S07]  /*e8e0*/  LDSM.16.M88.4 R16, [R142+0x6000] ;  /* 0x006000008e10783b */ /* 0x000e6e0000000200 */
[C---:B--2---:R-:W-:Y:S08]  /*e8f0*/  HMMA.16816.F32 R68, R20.reuse, R12, R68 ;  /* 0x0000000c1444723c */ /* 0x044ff00000001844 */
[----:B------:R-:W-:Y:S01]  /*e900*/  HMMA.16816.F32 R64, R20, R14, R64 ;  /* 0x0000000e1440723c */ /* 0x000fe20000001840 */
[----:B------:R-:W2:Y:S07]  /*e910*/  LDSM.16.M88.4 R12, [R142+0x6800] ;  /* 0x006800008e0c783b */ /* 0x000eae0000000200 */
[----:B------:R-:W-:Y:S08]  /*e920*/  HMMA.16816.F32 R36, R76, R82, R36 ;  /* 0x000000524c24723c */ /* 0x000ff00000001824 */
[----:B------:R-:W-:Y:S01]  /*e930*/  HMMA.16816.F32 R92, R32, R88, R92 ;  /* 0x00000058205c723c */ /* 0x000fe2000000185c */
[----:B------:R-:W4:Y:S04]  /*e940*/  LDSM.16.M88.4 R32, [R146+UR5+0x7000] ;  /* 0x007000059220783b */ /* 0x000f280008000200 */
[----:B------:R-:W-:Y:S03]  /*e950*/  LDSM.16.M88.4 R88, [R144+0x2000] ;  /* 0x002000009058783b */ /* 0x000fe60000000200 */
[C---:B------:R-:W-:Y:S08]  /*e960*/  HMMA.16816.F32 R52, R20.reuse, R72, R52 ;  /* 0x000000481434723c */ /* 0x040ff00000001834 */
[C---:B------:R-:W-:Y:S01]  /*e970*/  HMMA.16816.F32 R48, R20.reuse, R74, R48 ;  /* 0x0000004a1430723c */ /* 0x040fe20000001830 */
[----:B------:R-:W4:Y:S07]  /*e980*/  LDSM.16.M88.4 R72, [R141+0x7800] ;  /* 0x007800008d48783b */ /* 0x000f2e0000000200 */
[----:B---3--:R-:W-:Y:S08]  /*e990*/  HMMA.16816.F32 R36, R20, R30, R36 ;  /* 0x0000001e1424723c */ /* 0x008ff00000001824 */
[C---:B------:R-:W-:Y:S08]  /*e9a0*/  HMMA.16816.F32 R44, R76.reuse, R84, R44 ;  /* 0x000000544c2c723c */ /* 0x040ff0000000182c */
[C---:B------:R-:W-:Y:S01]  /*e9b0*/  HMMA.16816.F32 R40, R76.reuse, R86, R40 ;  /* 0x000000564c28723c */ /* 0x040fe20000001828 */
[----:B------:R-:W3:Y:S07]  /*e9c0*/  LDSM.16.M88.4 R84, [R141+0x6000] ;  /* 0x006000008d54783b */ /* 0x000eee0000000200 */
[----:B------:R-:W-:Y:S01]  /*e9d0*/  HMMA.16816.F32 R92, R76, R80, R92 ;  /* 0x000000504c5c723c */ /* 0x000fe2000000185c */
[----:B------:R-:W3:Y:S04]  /*e9e0*/  LDSM.16.M88.4 R80, [R141+0x6800] ;  /* 0x006800008d50783b */ /* 0x000ee80000000200 */
[----:B------:R-:W-:Y:S03]  /*e9f0*/  LDSM.16.M88.4 R76, [R141+0x7000] ;  /* 0x007000008d4c783b */ /* 0x000fe60000000200 */
[C---:B-1----:R-:W-:Y:S08]  /*ea00*/  HMMA.16816.F32 R68, R96.reuse, R16, R68 ;  /* 0x000000106044723c */ /* 0x042ff00000001844 */
[C---:B------:R-:W-:Y:S01]  /*ea10*/  HMMA.16816.F32 R64, R96.reuse, R18, R64 ;  /* 0x000000126040723c */ /* 0x040fe20000001840 */
[----:B------:R-:W-:Y:S07]  /*ea20*/  LDSM.16.M88.4 R16, [R140+0x7800] ;  /* 0x007800008c10783b */ /* 0x000fee0000000200 */
[C---:B--2---:R-:W-:Y:S08]  /*ea30*/  HMMA.16816.F32 R52, R96.reuse, R12, R52 ;  /* 0x0000000c6034723c */ /* 0x044ff00000001834 */
[C---:B------:R-:W-:Y:S01]  /*ea40*/  HMMA.16816.F32 R48, R96.reuse, R14, R48 ;  /* 0x0000000e6030723c */ /* 0x040fe20000001830 */
[----:B------:R-:W1:Y:S07]  /*ea50*/  LDSM.16.M88.4 R12, [R143+0x2000] ;  /* 0x002000008f0c783b */ /* 0x000e6e0000000200 */
[----:B------:R-:W-:Y:S08]  /*ea60*/  HMMA.16816.F32 R36, R96, R110, R36 ;  /* 0x0000006e6024723c */ /* 0x000ff00000001824 */
[C---:B----4-:R-:W-:Y:S08]  /*ea70*/  HMMA.16816.F32 R44, R20.reuse, R32, R44 ;  /* 0x00000020142c723c */ /* 0x050ff0000000182c */
[C---:B------:R-:W-:Y:S01]  /*ea80*/  HMMA.16816.F32 R40, R20.reuse, R34, R40 ;  /* 0x000000221428723c */ /* 0x040fe20000001828 */
[----:B------:R-:W2:Y:S07]  /*ea90*/  LDSM.16.M88.4 R32, [R140+0x6000] ;  /* 0x006000008c20783b */ /* 0x000eae0000000200 */
[----:B------:R-:W-:Y:S01]  /*eaa0*/  HMMA.16816.F32 R92, R20, R28, R92 ;  /* 0x0000001c145c723c */ /* 0x000fe2000000185c */
[----:B------:R-:W4:Y:S04]  /*eab0*/  LDSM.16.M88.4 R28, [R140+0x6800] ;  /* 0x006800008c1c783b */ /* 0x000f280000000200 */
[----:B------:R-:W4:Y:S01]  /*eac0*/  LDSM.16.M88.4 R20, [R140+0x7000] ;  /* 0x007000008c14783b */ /* 0x000f220000000200 */
[----:B------:R-:W-:-:S04]  /*ead0*/  DEPBAR.LE SB0, 0x0 ;  /* 0x000080000000791a */ /* 0x000fc80000000000 */
[----:B------:R-:W-:Y:S08]  /*eae0*/  HMMA.16816.F32 R36, R88, R74, R36 ;  /* 0x0000004a5824723c */ /* 0x000ff00000001824 */
[C---:B------:R-:W-:Y:S08]  /*eaf0*/  HMMA.16816.F32 R44, R96.reuse, R104, R44 ;  /* 0x00000068602c723c */ /* 0x040ff0000000182c */
[C---:B------:R-:W-:Y:S08]  /*eb00*/  HMMA.16816.F32 R40, R96.reuse, R106, R40 ;  /* 0x0000006a6028723c */ /* 0x040ff00000001828 */
[----:B------:R-:W-:Y:S08]  /*eb10*/  HMMA.16816.F32 R92, R96, R108, R92 ;  /* 0x0000006c605c723c */ /* 0x000ff0000000185c */
[C---:B---3--:R-:W-:Y:S08]  /*eb20*/  HMMA.16816.F32 R68, R88.reuse, R84, R68 ;  /* 0x000000545844723c */ /* 0x048ff00000001844 */
[C---:B------:R-:W-:Y:S08]  /*eb30*/  HMMA.16816.F32 R64, R88.reuse, R86, R64 ;  /* 0x000000565840723c */ /* 0x040ff00000001840 */
[----:B------:R-:W-:Y:S08]  /*eb40*/  HMMA.16816.F32 R48, R88, R82, R48 ;  /* 0x000000525830723c */ /* 0x000ff00000001830 */
[----:B-1----:R-:W-:Y:S01]  /*eb50*/  HMMA.16816.F32 R36, R12, R18, R36 ;  /* 0x000000120c24723c */ /* 0x002fe20000001824 */
[----:B------:R-:W-:-:S04]  /*eb60*/  IMAD.IADD R19, R57, 0x1, R8 ;  /* 0x0000000139137824 */ /* 0x000fc800078e0208 */
[C---:B------:R-:W-:Y:S02]  /*eb70*/  VIADD R8, R19.reuse, 0x38 ;  /* 0x0000003813087836 */ /* 0x040fe40000000000 */
[----:B------:R-:W-:Y:S01]  /*eb80*/  VIADD R18, R19, 0x1 ;  /* 0x0000000113127836 */ /* 0x000fe20000000000 */
[C---:B------:R-:W-:Y:S02]  /*eb90*/  HMMA.16816.F32 R52, R88.reuse, R80, R52 ;  /* 0x000000505834723c */ /* 0x040fe40000001834 */
[----:B------:R-:W-:Y:S02]  /*eba0*/  I2FP.F32.U32 R9, R8 ;  /* 0x0000000800097245 */ /* 0x000fe40000201000 */
[-C--:B------:R-:W-:Y:S02]  /*ebb0*/  ISETP.GE.AND P5, PT, R8, R3.reuse, PT ;  /* 0x000000030800720c */ /* 0x080fe40003fa6270 */
[C---:B------:R-:W-:Y:S02]  /*ebc0*/  ISETP.GE.AND P4, PT, R18.reuse, R3, PT ;  /* 0x000000031200720c */ /* 0x040fe40003f86270 */
[----:B------:R-:W-:Y:S01]  /*ebd0*/  HMMA.16816.F32 R44, R88, R76, R44 ;  /* 0x0000004c582c723c */ /* 0x000fe2000000182c */
[----:B------:R-:W-:-:S02]  /*ebe0*/  ISETP.GE.AND P1, PT, R18, R130, PT ;  /* 0x000000821200720c */ /* 0x000fc40003f26270 */
[CC--:B------:R-:W-:Y:S01]  /*ebf0*/  FFMA.FTZ R36, R0.reuse, R9.reuse, R36 ;  /* 0x0000000900247223 */ /* 0x0c0fe20000010024 */
[----:B------:R-:W-:Y:S01]  /*ec00*/  FFMA.FTZ R38, R0, R9, R38 ;  /* 0x0000000900267223 */ /* 0x000fe20000010026 */
[----:B------:R-:W-:Y:S01]  /*ec10*/  VIADD R9, R19, 0x8 ;  /* 0x0000000813097836 */ /* 0x000fe20000000000 */
[----:B------:R-:W-:Y:S02]  /*ec20*/  I2FP.F32.U32 R18, R18 ;  /* 0x0000001200127245 */ /* 0x000fe40000201000 */
[----:B------:R-:W-:Y:S01]  /*ec30*/  HMMA.16816.F32 R40, R88, R78, R40 ;  /* 0x0000004e5828723c */ /* 0x000fe20000001828 */
[----:B------:R-:W-:Y:S02]  /*ec40*/  FSEL R114, R36, -INF , !P5 ;  /* 0xff80000024727808 */ /* 0x000fe40006800000 */
[C---:B------:R-:W-:Y:S02]  /*ec50*/  ISETP.GE.AND P0, PT, R9.reuse, R3, PT ;  /* 0x000000030900720c */ /* 0x040fe40003f06270 */
[----:B------:R-:W-:-:S02]  /*ec60*/  ISETP.GE.AND P6, PT, R9, R130, PT ;  /* 0x000000820900720c */ /* 0x000fc40003fc6270 */
[----:B------:R-:W-:Y:S01]  /*ec70*/  I2FP.F32.U32 R9, R9 ;  /* 0x0000000900097245 */ /* 0x000fe20000201000 */
[----:B------:R-:W-:Y:S01]  /*ec80*/  HMMA.16816.F32 R92, R88, R72, R92 ;  /* 0x00000048585c723c */ /* 0x000fe2000000185c */
[----:B------:R-:W-:-:S04]  /*ec90*/  ISETP.GE.AND P2, PT, R8, R130, PT ;  /* 0x000000820800720c */ /* 0x000fc80003f46270 */
[----:B------:R-:W-:-:S03]  /*eca0*/  FSEL R112, R38, -INF , !P2 ;  /* 0xff80000026707808 */ /* 0x000fc60005000000 */
[C---:B--2---:R-:W-:Y:S08]  /*ecb0*/  HMMA.16816.F32 R68, R12.reuse, R32, R68 ;  /* 0x000000200c44723c */ /* 0x044ff00000001844 */
[C---:B------:R-:W-:Y:S08]  /*ecc0*/  HMMA.16816.F32 R64, R12.reuse, R34, R64 ;  /* 0x000000220c40723c */ /* 0x040ff00000001840 */
[----:B----4-:R-:W-:Y:S01]  /*ecd0*/  HMMA.16816.F32 R48, R12, R30, R48 ;  /* 0x0000001e0c30723c */ /* 0x010fe20000001830 */
[----:B------:R-:W-:-:S02]  /*ece0*/  VIADD R30, R19, 0x9 ;  /* 0x00000009131e7836 */ /* 0x000fc40000000000 */
[CC--:B------:R-:W-:Y:S01]  /*ecf0*/  FFMA.FTZ R69, R0.reuse, R18.reuse, R69 ;  /* 0x0000001200457223 */ /* 0x0c0fe20000010045 */
[----:B------:R-:W-:Y:S02]  /*ed00*/  FFMA.FTZ R18, R0, R18, R71 ;  /* 0x0000001200127223 */ /* 0x000fe40000010047 */
[C---:B------:R-:W-:Y:S02]  /*ed10*/  ISETP.GE.AND P3, PT, R30.reuse, R3, PT ;  /* 0x000000031e00720c */ /* 0x040fe40003f66270 */
[----:B------:R-:W-:Y:S01]  /*ed20*/  HMMA.16816.F32 R52, R12, R28, R52 ;  /* 0x0000001c0c34723c */ /* 0x000fe20000001834 */
[----:B------:R-:W-:Y:S01]  /*ed30*/  BAR.SYNC.DEFER_BLOCKING 0x0 ;  /* 0x0000000000007b1d */ /* 0x000fe20000010000 */
[----:B------:R-:W-:Y:S01]  /*ed40*/  ISETP.GE.AND P5, PT, R30, R130, PT ;  /* 0x000000821e00720c */ /* 0x000fe20003fa6270 */
[----:B------:R-:W-:Y:S01]  /*ed50*/  FFMA.FTZ R36, R0, R9, R64 ;  /* 0x0000000900247223 */ /* 0x000fe20000010040 */
[----:B------:R-:W-:Y:S02]  /*ed60*/  I2FP.F32.U32 R30, R30 ;  /* 0x0000001e001e7245 */ /* 0x000fe40000201000 */
[----:B------:R-:W-:-:S02]  /*ed70*/  FSEL R38, R69, -INF , !P4 ;  /* 0xff80000045267808 */ /* 0x000fc40006000000 */
[C---:B------:R-:W-:Y:S01]  /*ed80*/  HMMA.16816.F32 R44, R12.reuse, R20, R44 ;  /* 0x000000140c2c723c */ /* 0x040fe2000000182c */
[-C--:B------:R-:W-:Y:S01]  /*ed90*/  FFMA.FTZ R34, R0, R30.reuse, R65 ;  /* 0x0000001e00227223 */ /* 0x080fe20000010041 */
[----:B------:R-:W-:Y:S01]  /*eda0*/  FSEL R18, R18, -INF , !P1 ;  /* 0xff80000012127808 */ /* 0x000fe20004800000 */
[----:B------:R-:W-:Y:S01]  /*edb0*/  FFMA.FTZ R30, R0, R30, R67 ;  /* 0x0000001e001e7223 */ /* 0x000fe20000010043 */
[----:B------:R-:W-:Y:S01]  /*edc0*/  FSEL R36, R36, -INF , !P0 ;  /* 0xff80000024247808 */ /* 0x000fe20004000000 */
[C---:B------:R-:W-:Y:S01]  /*edd0*/  VIADD R20, R19.reuse, 0x19 ;  /* 0x0000001913147836 */ /* 0x040fe20000000000 */
[----:B------:R-:W-:Y:S02]  /*ede0*/  FSEL R34, R34, -INF , !P3 ;  /* 0xff80000022227808 */ /* 0x000fe40005800000 */
[----:B------:R-:W-:Y:S01]  /*edf0*/  HMMA.16816.F32 R40, R12, R22, R40 ;  /* 0x000000160c28723c */ /* 0x000fe20000001828 */
[----:B------:R-:W-:Y:S01]  /*ee00*/  VIADD R22, R19, 0x11 ;  /* 0x0000001113167836 */ /* 0x000fe20000000000 */
[----:B------:R-:W-:-:S02]  /*ee10*/  FSEL R30, R30, -INF , !P5 ;  /* 0xff8000001e1e7808 */ /* 0x000fc40006800000 */
[-C--:B------:R-:W-:Y:S02]  /*ee20*/  ISETP.GE.AND P5, PT, R20, R3.reuse, PT ;  /* 0x000000031400720c */ /* 0x080fe40003fa6270 */
[----:B------:R-:W-:Y:S02]  /*ee30*/  ISETP.GE.AND P1, PT, R22, R3, PT ;  /* 0x000000031600720c */ /* 0x000fe40003f26270 */
[----:B------:R-:W-:Y:S01]  /*ee40*/  HMMA.16816.F32 R92, R12, R16, R92 ;  /* 0x000000100c5c723c */ /* 0x000fe2000000185c */
[----:B------:R-:W-:Y:S01]  /*ee50*/  FFMA.FTZ R16, R0, R9, R66 ;  /* 0x0000000900107223 */ /* 0x000fe20000010042 */
[C---:B------:R-:W-:Y:S01]  /*ee60*/  VIADD R13, R19.reuse, 0x10 ;  /* 0x00000010130d7836 */ /* 0x040fe20000000000 */
[----:B------:R-:W-:Y:S01]  /*ee70*/  ISETP.GE.AND P0, PT, R22, R130, PT ;  /* 0x000000821600720c */ /* 0x000fe20003f06270 */
[C---:B------:R-:W-:Y:S01]  /*ee80*/  VIADD R9, R19.reuse, 0x18 ;  /* 0x0000001813097836 */ /* 0x040fe20000000000 */
[----:B------:R-:W-:Y:S01]  /*ee90*/  I2FP.F32.U32 R22, R22 ;  /* 0x0000001600167245 */ /* 0x000fe20000201000 */
[----:B------:R-:W-:Y:S01]  /*eea0*/  VIADD R15, R19, 0x28 ;  /* 0x00000028130f7836 */ /* 0x000fe20000000000 */
[----:B------:R-:W-:-:S02]  /*eeb0*/  ISETP.GE.AND P2, PT, R13, R3, PT ;  /* 0x000000030d00720c */ /* 0x000fc40003f46270 */
[----:B------:R-:W-:Y:S01]  /*eec0*/  ISETP.GE.AND P4, PT, R13, R130, PT ;  /* 0x000000820d00720c */ /* 0x000fe20003f86270 */
[-C--:B------:R-:W-:Y:S01]  /*eed0*/  FFMA.FTZ R12, R0, R22.reuse, R53 ;  /* 0x00000016000c7223 */ /* 0x080fe20000010035 */
[----:B------:R-:W-:Y:S01]  /*eee0*/  FSEL R16, R16, -INF , !P6 ;  /* 0xff80000010107808 */ /* 0x000fe20007000000 */
[C---:B------:R-:W-:Y:S01]  /*eef0*/  FFMA.FTZ R22, R0.reuse, R22, R55 ;  /* 0x0000001600167223 */ /* 0x040fe20000010037 */
[----:B------:R-:W-:Y:S02]  /*ef00*/  I2FP.F32.U32 R13, R13 ;  /* 0x0000000d000d7245 */ /* 0x000fe40000201000 */
[C---:B------:R-:W-:Y:S02]  /*ef10*/  ISETP.GE.AND P6, PT, R9.reuse, R3, PT ;  /* 0x000000030900720c */ /* 0x040fe40003fc6270 */
[-C--:B------:R-:W-:Y:S01]  /*ef20*/  ISETP.GE.AND P3, PT, R9, R130.reuse, PT ;  /* 0x000000820900720c */ /* 0x080fe20003f66270 */
[C---:B------:R-:W-:Y:S01]  /*ef30*/  FFMA.FTZ R14, R0.reuse, R13, R52 ;  /* 0x0000000d000e7223 */ /* 0x040fe20000010034 */
[----:B------:R-:W-:Y:S01]  /*ef40*/  I2FP.F32.U32 R9, R9 ;  /* 0x0000000900097245 */ /* 0x000fe20000201000 */
[----:B------:R-:W-:Y:S01]  /*ef50*/  FFMA.FTZ R32, R0, R13, R54 ;  /* 0x0000000d00207223 */ /* 0x000fe20000010036 */
[----:B------:R-:W-:Y:S01]  /*ef60*/  FSEL R12, R12, -INF , !P1 ;  /* 0xff8000000c0c7808 */ /* 0x000fe20004800000 */
[C---:B------:R-:W-:Y:S01]  /*ef70*/  VIADD R13, R19.reuse, 0x29 ;  /* 0x00000029130d7836 */ /* 0x040fe20000000000 */
[----:B------:R-:W-:Y:S01]  /*ef80*/  FSEL R14, R14, -INF , !P2 ;  /* 0xff8000000e0e7808 */ /* 0x000fe20005000000 */
[CC--:B------:R-:W-:Y:S01]  /*ef90*/  FFMA.FTZ R8, R0.reuse, R9.reuse, R48 ;  /* 0x0000000900087223 */ /* 0x0c0fe20000010030 */
[----:B------:R-:W-:Y:S01]  /*efa0*/  FFMA.FTZ R26, R0, R9, R50 ;  /* 0x00000009001a7223 */ /* 0x000fe20000010032 */
[C---:B------:R-:W-:Y:S01]  /*efb0*/  VIADD R9, R19.reuse, 0x20 ;  /* 0x0000002013097836 */ /* 0x040fe20000000000 */
[----:B------:R-:W-:Y:S01]  /*efc0*/  ISETP.GE.AND P2, PT, R20, R130, PT ;  /* 0x000000821400720c */ /* 0x000fe20003f46270 */
[----:B------:R-:W-:Y:S01]  /*efd0*/  VIADD R48, R19, 0x21 ;  /* 0x0000002113307836 */ /* 0x000fe20000000000 */
[----:B------:R-:W-:-:S02]  /*efe0*/  FSEL R32, R32, -INF , !P4 ;  /* 0xff80000020207808 */ /* 0x000fc40006000000 */
[----:B------:R-:W-:Y:S02]  /*eff0*/  FSEL R22, R22, -INF , !P0 ;  /* 0xff80000016167808 */ /* 0x000fe40004000000 */
[----:B------:R-:W-:Y:S02]  /*f000*/  FSEL R8, R8, -INF , !P6 ;  /* 0xff80000008087808 */ /* 0x000fe40007000000 */
[----:B------:R-:W-:Y:S02]  /*f010*/  I2FP.F32.U32 R20, R20 ;  /* 0x0000001400147245 */ /* 0x000fe40000201000 */
[CC--:B------:R-:W-:Y:S02]  /*f020*/  ISETP.GE.AND P4, PT, R9.reuse, R3.reuse, PT ;  /* 0x000000030900720c */ /* 0x0c0fe40003f86270 */
[----:B------:R-:W-:Y:S01]  /*f030*/  ISETP.GE.AND P1, PT, R9, R130, PT ;  /* 0x000000820900720c */ /* 0x000fe20003f26270 */
[-C--:B------:R-:W-:Y:S01]  /*f040*/  FFMA.FTZ R28, R0, R20.reuse, R49 ;  /* 0x00000014001c7223 */ /* 0x080fe20000010031 */
[----:B------:R-:W-:Y:S01]  /*f050*/  ISETP.GE.AND P0, PT, R48, R3, PT ;  /* 0x000000033000720c */ /* 0x000fe20003f06270 */
[----:B------:R-:W-:Y:S01]  /*f060*/  FFMA.FTZ R20, R0, R20, R51 ;  /* 0x0000001400147223 */ /* 0x000fe20000010033 */
[----:B------:R-:W-:-:S02]  /*f070*/  ISETP.GE.AND P6, PT, R48, R130, PT ;  /* 0x000000823000720c */ /* 0x000fc40003fc6270 */
[----:B------:R-:W-:Y:S02]  /*f080*/  I2FP.F32.U32 R9, R9 ;  /* 0x0000000900097245 */ /* 0x000fe40000201000 */
[----:B------:R-:W-:Y:S02]  /*f090*/  I2FP.F32.U32 R48, R48 ;  /* 0x0000003000307245 */ /* 0x000fe40000201000 */
[----:B------:R-:W-:Y:S01]  /*f0a0*/  FSEL R26, R26, -INF , !P3 ;  /* 0xff8000001a1a7808 */ /* 0x000fe20005800000 */
[CC--:B------:R-:W-:Y:S01]  /*f0b0*/  FFMA.FTZ R44, R0.reuse, R9.reuse, R44 ;  /* 0x00000009002c7223 */ /* 0x0c0fe2000001002c */
[C---:B------:R-:W-:Y:S01]  /*f0c0*/  FFMA.FTZ R46, R0.reuse, R9, R46 ;  /* 0x00000009002e7223 */ /* 0x040fe2000001002e */
[-C--:B------:R-:W-:Y:S01]  /*f0d0*/  FFMA.FTZ R45, R0, R48.reuse, R45 ;  /* 0x00000030002d7223 */ /* 0x080fe2000001002d */
[----:B------:R-:W-:Y:S01]  /*f0e0*/  VIADD R9, R19, 0x30 ;  /* 0x0000003013097836 */ /* 0x000fe20000000000 */
[----:B------:R-:W-:Y:S01]  /*f0f0*/  FSEL R28, R28, -INF , !P5 ;  /* 0xff8000001c1c7808 */ /* 0x000fe20006800000 */
[----:B------:R-:W-:Y:S01]  /*f100*/  FFMA.FTZ R47, R0, R48, R47 ;  /* 0x00000030002f7223 */ /* 0x000fe2000001002f */
[----:B------:R-:W-:-:S02]  /*f110*/  ISETP.GE.AND P3, PT, R15, R3, PT ;  /* 0x000000030f00720c */ /* 0x000fc40003f66270 */
[-C--:B------:R-:W-:Y:S02]  /*f120*/  ISETP.GE.AND P5, PT, R15, R130.reuse, PT ;  /* 0x000000820f00720c */ /* 0x080fe40003fa6270 */
[----:B------:R-:W-:Y:S02]  /*f130*/  FSEL R124, R46, -INF , !P1 ;  /* 0xff8000002e7c7808 */ /* 0x000fe40004800000 */
[----:B------:R-:W-:Y:S02]  /*f140*/  FSEL R138, R45, -INF , !P0 ;  /* 0xff8000002d8a7808 */ /* 0x000fe40004000000 */
[----:B------:R-:W-:Y:S02]  /*f150*/  I2FP.F32.U32 R15, R15 ;  /* 0x0000000f000f7245 */ /* 0x000fe40000201000 */
[C---:B------:R-:W-:Y:S02]  /*f160*/  ISETP.GE.AND P1, PT, R9.reuse, R3, PT ;  /* 0x000000030900720c */ /* 0x040fe40003f26270 */
[----:B------:R-:W-:Y:S01]  /*f170*/  ISETP.GE.AND P0, PT, R9, R130, PT ;  /* 0x000000820900720c */ /* 0x000fe20003f06270 */
[C---:B------:R-:W-:Y:S01]  /*f180*/  FFMA.FTZ R40, R0.reuse, R15, R40 ;  /* 0x0000000f00287223 */ /* 0x040fe20000010028 */
[----:B------:R-:W-:Y:S01]  /*f190*/  I2FP.F32.U32 R9, R9 ;  /* 0x0000000900097245 */ /* 0x000fe20000201000 */
[----:B------:R-:W-:Y:S01]  /*f1a0*/  FFMA.FTZ R42, R0, R15, R42 ;  /* 0x0000000f002a7223 */ /* 0x000fe2000001002a */
[----:B------:R-:W-:-:S02]  /*f1b0*/  FSEL R170, R44, -INF , !P4 ;  /* 0xff8000002caa7808 */ /* 0x000fc40006000000 */
[----:B------:R-:W-:Y:S01]  /*f1c0*/  I2FP.F32.U32 R44, R13 ;  /* 0x0000000d002c7245 */ /* 0x000fe20000201000 */
[-C--:B------:R-:W-:Y:S01]  /*f1d0*/  FFMA.FTZ R94, R0, R9.reuse, R94 ;  /* 0x00000009005e7223 */ /* 0x080fe2000001005e */
[----:B------:R-:W-:Y:S01]  /*f1e0*/  FSEL R20, R20, -INF , !P2 ;  /* 0xff80000014147808 */ /* 0x000fe20005000000 */
[C---:B------:R-:W-:Y:S01]  /*f1f0*/  FFMA.FTZ R92, R0.reuse, R9, R92 ;  /* 0x00000009005c7223 */ /* 0x040fe2000001005c */
[C---:B------:R-:W-:Y:S01]  /*f200*/  ISETP.GE.AND P2, PT, R13.reuse, R3, PT ;  /* 0x000000030d00720c */ /* 0x040fe20003f46270 */
[C---:B------:R-:W-:Y:S01]  /*f210*/  FFMA.FTZ R41, R0.reuse, R44, R41 ;  /* 0x0000002c00297223 */ /* 0x040fe20000010029 */
[----:B------:R-:W-:Y:S01]  /*f220*/  ISETP.GE.AND P4, PT, R13, R130, PT ;  /* 0x000000820d00720c */ /* 0x000fe20003f86270 */
[----:B------:R-:W-:Y:S01]  /*f230*/  VIADD R13, R19, 0x31 ;  /* 0x00000031130d7836 */ /* 0x000fe20000000000 */
[----:B------:R-:W-:Y:S01]  /*f240*/  FSEL R134, R47, -INF , !P6 ;  /* 0xff8000002f867808 */ /* 0x000fe20007000000 */
[----:B------:R-:W-:Y:S01]  /*f250*/  FFMA.FTZ R43, R0, R44, R43 ;  /* 0x0000002c002b7223 */ /* 0x000fe2000001002b */
[----:B------:R-:W-:-:S02]  /*f260*/  FSEL R136, R40, -INF , !P3 ;  /* 0xff80000028887808 */ /* 0x000fc40005800000 */
[C---:B------:R-:W-:Y:S02]  /*f270*/  ISETP.GE.AND P6, PT, R19.reuse, R3, PT ;  /* 0x000000031300720c */ /* 0x040fe40003fc6270 */
[C---:B------:R-:W-:Y:S02]  /*f280*/  ISETP.GE.AND P3, PT, R19.reuse, R130, PT ;  /* 0x000000821300720c */ /* 0x040fe40003f66270 */
[----:B------:R-:W-:Y:S01]  /*f290*/  I2FP.F32.U32 R9, R19 ;  /* 0x0000001300097245 */ /* 0x000fe20000201000 */
[----:B------:R-:W-:Y:S01]  /*f2a0*/  VIADD R19, R19, 0x39 ;  /* 0x0000003913137836 */ /* 0x000fe20000000000 */
[----:B------:R-:W-:Y:S02]  /*f2b0*/  FSEL R116, R94, -INF , !P0 ;  /* 0xff8000005e747808 */ /* 0x000fe40004000000 */
[----:B------:R-:W-:Y:S01]  /*f2c0*/  ISETP.NE.AND P0, PT, R103, 0x1, PT ;  /* 0x000000016700780c */ /* 0x000fe20003f05270 */
[-C--:B------:R-:W-:Y:S01]  /*f2d0*/  FFMA.FTZ R68, R0, R9.reuse, R68 ;  /* 0x0000000900447223 */ /* 0x080fe20000010044 */
[----:B------:R-:W-:Y:S01]  /*f2e0*/  FSEL R132, R42, -INF , !P5 ;  /* 0xff8000002a847808 */ /* 0x000fe20006800000 */
[----:B------:R-:W-:Y:S01]  /*f2f0*/  FFMA.FTZ R44, R0, R9, R70 ;  /* 0x00000009002c7223 */ /* 0x000fe20000010046 */
[----:B------:R-:W-:-:S02]  /*f300*/  FSEL R122, R41, -INF , !P2 ;  /* 0xff800000297a7808 */ /* 0x000fc40005000000 */
[C---:B------:R-:W-:Y:S02]  /*f310*/  ISETP.GE.AND P5, PT, R13.reuse, R3, PT ;  /* 0x000000030d00720c */ /* 0x040fe40003fa6270 */
[----:B------:R-:W-:Y:S02]  /*f320*/  ISETP.GE.AND P2, PT, R13, R130, PT ;  /* 0x000000820d00720c */ /* 0x000fe40003f46270 */
[----:B------:R-:W-:Y:S02]  /*f330*/  I2FP.F32.U32 R13, R13 ;  /* 0x0000000d000d7245 */ /* 0x000fe40000201000 */
[----:B------:R-:W-:Y:S02]  /*f340*/  I2FP.F32.U32 R40, R19 ;  /* 0x0000001300287245 */ /* 0x000fe40000201000 */
        /* <DEDUP_REMOVED lines=11> */
[----:B------:R-:W-:Y:S02]  /*f400*/  FSEL R44, R44, -INF , !P3 ;  /* 0xff8000002c2c7808 */ /* 0x000fe40005800000 */
[----:B------:R-:W-:-:S02]  /*f410*/  FSEL R120, R37, -INF , !P4 ;  /* 0xff80000025787808 */ /* 0x000fc40006000000 */
        /* <DEDUP_REMOVED lines=13> */
.L_x_6154:
        /* <DEDUP_REMOVED lines=59> */
.L_x_6155:
[----:B------:R-:W1:Y:S01]  /*f8a0*/  LDCU UR4, c[0x0][0x440] ;  /* 0x00008800ff0477ac */ /* 0x000e620008000800 */
[C---:B------:R-:W-:Y:S01]  /*f8b0*/  IMAD.SHL.U32 R9, R128.reuse, 0x20, RZ ;  /* 0x0000002080097824 */ /* 0x040fe200078e00ff */
[----:B------:R-:W-:Y:S02]  /*f8c0*/  IADD3 R42, P1, PT, R5, R152, RZ ;  /* 0x00000098052a7210 */ /* 0x000fe40007f3e0ff */
[----:B------:R-:W-:-:S03]  /*f8d0*/  SHF.L.U64.HI R5, R128, 0x5, R129 ;  /* 0x0000000580057819 */ /* 0x000fc60000010281 */
[----:B------:R-:W-:Y:S01]  /*f8e0*/  IMAD.X R43, R6, 0x1, R153, P1 ;  /* 0x00000001062b7824 */ /* 0x000fe200008e0699 */
[----:B-1----:R-:W-:Y:S02]  /*f8f0*/  ISETP.GE.AND P3, PT, R10, UR4, PT ;  /* 0x000000040a007c0c */ /* 0x002fe4000bf66270 */
[----:B------:R-:W-:Y:S02]  /*f900*/  ISETP.GE.AND P2, PT, R100, UR4, PT ;  /* 0x0000000464007c0c */ /* 0x000fe4000bf46270 */
[----:B------:R-:W-:-:S04]  /*f910*/  IADD3 R10, P4, PT, R9, R42, RZ ;  /* 0x0000002a090a7210 */ /* 0x000fc80007f9e0ff */
[----:B------:R-:W-:Y:S01]  /*f920*/  IADD3 R46, P1, PT, R10, R9, RZ ;  /* 0x000000090a2e7210 */ /* 0x000fe20007f3e0ff */
[----:B------:R-:W-:-:S04]  /*f930*/  IMAD.X R11, R5, 0x1, R43, P4 ;  /* 0x00000001050b7824 */ /* 0x000fc800020e062b */
[----:B------:R-:W-:Y:S01]  /*f940*/  @!PT LDS RZ, [RZ] ;  /* 0x00000000fffff984 */ /* 0x000fe20000000800 */
[----:B------:R-:W-:Y:S01]  /*f950*/  @!PT LDS RZ, [RZ] ;  /* 0x00000000fffff984 */ /* 0x000fe20000000800 */
[----:B------:R-:W-:Y:S01]  /*f960*/  @!PT LDS RZ, [RZ] ;  /* 0x00000000fffff984 */ /* 0x000fe20000000800 */
[----:B------:R1:W-:Y:S01]  /*f970*/  @!P3 LDGSTS.E.BYPASS.LTC128B.128 [R166+0x4000], desc[UR6][R152.64] ;  /* 0x0400000098a6bfae */ /* 0x0003e2000b981a06 */
[----:B------:R-:W-:-:S03]  /*f980*/  IMAD.X R47, R11, 0x1, R5, P1 ;  /* 0x000000010b2f7824 */ /* 0x000fc600008e0605 */
        /* <DEDUP_REMOVED lines=37> */
.L_x_6153:
        /* <DEDUP_REMOVED lines=15> */
[----:B-1----:R-:W-:Y:S02]  /*fcd0*/  FMNMX.FTZ R42, R120, R9, !PT ;  /* 0x00000009782a7209 */ /* 0x002fe40007810000 */
[----:B------:R-:W-:Y:S02]  /*fce0*/  FMNMX.FTZ R9, R115, R6, !PT ;  /* 0x0000000673097209 */ /* 0x000fe40007810000 */
[----:B------:R-:W-:Y:S01]  /*fcf0*/  LOP3.LUT R10, R7, 0x1c0, RZ, 0xc0, !PT ;  /* 0x000001c0070a7812 */ /* 0x000fe200078ec0ff */
[----:B------:R-:W1:Y:S01]  /*fd00*/  SHFL.BFLY PT, R5, R42, 0x2, 0x1f ;  /* 0x0c401f002a057f89 */ /* 0x000e6200000e0000 */
[----:B------:R-:W-:-:S02]  /*fd10*/  SHF.R.U32.HI R151, RZ, 0x1, R157 ;  /* 0x00000001ff977819 */ /* 0x000fc4000001169d */
[----:B------:R-:W-:Y:S01]  /*fd20*/  SHF.L.U32 R168, R157, 0x3, RZ ;  /* 0x000000039da87819 */ /* 0x000fe200000006ff */
[----:B------:R-:W3:Y:S01]  /*fd30*/  SHFL.BFLY PT, R6, R9, 0x2, 0x1f ;  /* 0x0c401f0009067f89 */ /* 0x000ee200000e0000 */
[----:B------:R-:W-:Y:S02]  /*fd40*/  LOP3.LUT R151, R10, 0x8, R151, 0xf8, !PT ;  /* 0x000000080a977812 */ /* 0x000fe400078ef897 */
[----:B------:R-:W-:Y:S02]  /*fd50*/  LOP3.LUT R168, R168, 0x38, RZ, 0xc0, !PT ;  /* 0x00000038a8a87812 */ /* 0x000fe400078ec0ff */
[----:B------:R-:W-:Y:S02]  /*fd60*/  MOV R171, 0xffffffff ;  /* 0xffffffff00ab7802 */ /* 0x000fe40000000f00 */
[----:B------:R-:W-:-:S04]  /*fd70*/  LOP3.LUT R151, R151, R168, RZ, 0x3c, !PT ;  /* 0x000000a897977212 */ /* 0x000fc800078e3cff */
[----:B------:R-:W-:-:S04]  /*fd80*/  IADD3 R151, PT, PT, R56, R151, RZ ;  /* 0x0000009738977210 */ /* 0x000fc80007ffe0ff */
[----:B------:R-:W-:-:S04]  /*fd90*/  LEA R151, R151, UR5, 0x1 ;  /* 0x0000000597977c11 */ /* 0x000fc8000f8e08ff */
[----:B------:R-:W-:Y:S01]  /*fda0*/  IADD3 R150, PT, PT, R2, R151, RZ ;  /* 0x0000009702967210 */ /* 0x000fe20007ffe0ff */
[----:B------:R-:W-:Y:S01]  /*fdb0*/  LDSM.16.MT88.4 R92, [R151+0x8000] ;  /* 0x00800000975c783b */ /* 0x000fe20000004200 */
[----:B-1----:R-:W-:Y:S02]  /*fdc0*/  FMNMX.FTZ R5, R42, R5, !PT ;  /* 0x000000052a057209 */ /* 0x002fe40007810000 */
[----:B------:R-:W-:Y:S01]  /*fdd0*/  IADD3 R149, PT, PT, R4, R151, RZ ;  /* 0x0000009704957210 */ /* 0x000fe20007ffe0ff */
[----:B------:R-:W-:Y:S01]  /*fde0*/  LDSM.16.MT88.4 R64, [R151+0xa000] ;  /* 0x00a000009740783b */ /* 0x000fe20000004200 */
[----:B---3--:R-:W-:Y:S02]  /*fdf0*/  FMNMX.FTZ R6, R9, R6, !PT ;  /* 0x0000000609067209 */ /* 0x008fe40007810000 */
[----:B------:R-:W-:Y:S01]  /*fe00*/  IADD3 R148, PT, PT, R2, R149, RZ ;  /* 0x0000009502947210 */ /* 0x000fe20007ffe0ff */
[----:B------:R-:W1:Y:S04]  /*fe10*/  SHFL.BFLY PT, R102, R5, 0x1, 0x1f ;  /* 0x0c201f0005667f89 */ /* 0x000e6800000e0000 */
[----:B------:R-:W3:Y:S04]  /*fe20*/  SHFL.BFLY PT, R101, R6, 0x1, 0x1f ;  /* 0x0c201f0006657f89 */ /* 0x000ee800000e0000 */
[----:B------:R-:W-:Y:S04]  /*fe30*/  LDSM.16.MT88.4 R48, [R149+0x8000] ;  /* 0x008000009530783b */ /* 0x000fe80000004200 */
[----:B------:R-:W-:Y:S04]  /*fe40*/  LDSM.16.MT88.4 R56, [R148+0x8000] ;  /* 0x008000009438783b */ /* 0x000fe80000004200 */
[----:B------:R-:W-:Y:S04]  /*fe50*/  LDSM.16.MT88.4 R72, [R150+0xa000] ;  /* 0x00a000009648783b */ /* 0x000fe80000004200 */
[----:B------:R-:W-:Y:S01]  /*fe60*/  LDSM.16.MT88.4 R80, [R149+0xa000] ;  /* 0x00a000009550783b */ /* 0x000fe20000004200 */
[----:B-1----:R-:W-:-:S04]  /*fe70*/  FMNMX.FTZ R102, R5, R102, !PT ;  /* 0x0000006605667209 */ /* 0x002fc80007810000 */
[C---:B------:R-:W-:Y:S01]  /*fe80*/  FSETP.NEU.FTZ.AND P1, PT, R102.reuse, -INF , PT ;  /* 0xff8000006600780b */ /* 0x040fe20003f3d000 */
[----:B--2---:R-:W-:Y:S01]  /*fe90*/  FMUL.FTZ R123, R102, UR4 ;  /* 0x00000004667b7c20 */ /* 0x004fe20008410000 */
[----:B---3--:R-:W-:Y:S02]  /*fea0*/  FMNMX.FTZ R101, R6, R101, !PT ;  /* 0x0000006506657209 */ /* 0x008fe40007810000 */
[----:B------:R-:W-:Y:S02]  /*feb0*/  LDSM.16.MT88.4 R4, [R148+0xa000] ;  /* 0x00a000009404783b */ /* 0x000fe40000004200 */
        /* <DEDUP_REMOVED lines=16> */
[--C-:B------:R-:W-:Y:S01]  /*ffc0*/  FFMA.FTZ R27, R8, UR4, -R123.reuse ;  /* 0x00000004081b7c23 */ /* 0x100fe2000801087b */
[----:B------:R-:W2:Y:S01]  /*ffd0*/  MUFU.EX2 R110, R110 ;  /* 0x0000006e006e7308 */ /* 0x000ea20000000800 */
[----:B------:R-:W3:Y:S01]  /*ffe0*/  LDSM.16.MT88.4 R12, [R150+0x8800] ;  /* 0x00880000960c783b */ /* 0x000ee20000004200 */
[----:B------:R-:W-:Y:S01]  /*fff0*/  FFMA.FTZ R2, R28, UR4, -R123 ;  /* 0x000000041c027c23 */ /* 0x000fe2000801087b */
[--C-:B------:R-:W-:Y:S01]  /*10000*/  FFMA.FTZ R32, R32, UR4, -R119.reuse ;  /* 0x0000000420207c23 */ /* 0x100fe20008010877 */
[----:B------:R-:W-:Y:S01]  /*10010*/  MUFU.EX2 R107, R107 ;  /* 0x0000006b006b7308 */ /* 0x000fe20000000800 */
[--C-:B------:R-:W-:Y:S01]  /*10020*/  FFMA.FTZ R109, R22, UR4, -R119.reuse ;  /* 0x00000004166d7c23 */ /* 0x100fe20008010877 */
[--C-:B------:R-:W-:Y:S01]  /*10030*/  FFMA.FTZ R26, R26, UR4, -R119.reuse ;  /* 0x000000041a1a7c23 */ /* 0x100fe20008010877 */
[--C-:B------:R-:W-:Y:S01]  /*10040*/  FFMA.FTZ R33, R20, UR4, -R119.reuse ;  /* 0x0000000414217c23 */ /* 0x100fe20008010877 */
[----:B------:R-:W4:Y:S01]  /*10050*/  MUFU.EX2 R106, R106 ;  /* 0x0000006a006a7308 */ /* 0x000f220000000800 */
[----:B------:R-:W5:Y:S01]  /*10060*/  LDSM.16.MT88.4 R16, [R151+0x8800] ;  /* 0x008800009710783b */ /* 0x000f620000004200 */
[----:B------:R-:W-:Y:S01]  /*10070*/  FFMA.FTZ R125, R124, UR4, -R119 ;  /* 0x000000047c7d7c23 */ /* 0x000fe20008010877 */
[----:B------:R-:W-:Y:S01]  /*10080*/  FFMA.FTZ R127, R138, UR4, -R123 ;  /* 0x000000048a7f7c23 */ /* 0x000fe2000801087b */
[----:B------:R-:W-:Y:S01]  /*10090*/  MUFU.EX2 R111, R111 ;  /* 0x0000006f006f7308 */ /* 0x000fe20000000800 */
[----:B------:R-:W5:Y:S01]  /*100a0*/  LDSM.16.MT88.4 R8, [R149+0x8800] ;  /* 0x008800009508783b */ /* 0x000f620000004200 */
[----:B--2---:R-:W-:Y:S01]  /*100b0*/  F2FP.F16.F32.PACK_AB R84, R110, R113 ;  /* 0x000000716e54723e */ /* 0x004fe200000000ff */
[----:B------:R-:W-:Y:S01]  /*100c0*/  FFMA.FTZ R124, R134, UR4, -R119 ;  /* 0x00000004867c7c23 */ /* 0x000fe20008010877 */
[----:B------:R-:W2:Y:S01]  /*100d0*/  MUFU.EX2 R108, R108 ;  /* 0x0000006c006c7308 */ /* 0x000ea20000000800 */
[----:B------:R-:W5:Y:S01]  /*100e0*/  LDSM.16.MT88.4 R28, [R148+0x8800] ;  /* 0x00880000941c783b */ /* 0x000f620000004200 */
[--C-:B------:R-:W-:Y:S01]  /*100f0*/  FFMA.FTZ R136, R136, UR4, -R123.reuse ;  /* 0x0000000488887c23 */ /* 0x100fe2000801087b */
[--C-:B------:R-:W-:Y:S01]  /*10100*/  FFMA.FTZ R118, R118, UR4, -R123.reuse ;  /* 0x0000000476767c23 */ /* 0x100fe2000801087b */
[----:B------:R-:W-:Y:S01]  /*10110*/  MUFU.EX2 R105, R105 ;  /* 0x0000006900697308 */ /* 0x000fe20000000800 */
[----:B------:R-:W-:Y:S01]  /*10120*/  LDSM.16.MT88.4 R20, [R151+0xa800] ;  /* 0x00a800009714783b */ /* 0x000fe20000004200 */
[----:B----4-:R-:W-:Y:S01]  /*10130*/  F2FP.F16.F32.PACK_AB R86, R106, R107 ;  /* 0x0000006b6a56723e */ /* 0x010fe200000000ff */
[--C-:B------:R-:W-:Y:S01]  /*10140*/  FFMA.FTZ R121, R121, UR4, -R123.reuse ;  /* 0x0000000479797c23 */ /* 0x100fe2000801087b */
[----:B------:R-:W4:Y:S01]  /*10150*/  MUFU.EX2 R104, R104 ;  /* 0x0000006800687308 */ /* 0x000f220000000800 */
[----:B------:R-:W-:Y:S01]  /*10160*/  FFMA.FTZ R114, R114, UR4, -R123 ;  /* 0x0000000472727c23 */ /* 0x000fe2000801087b */
[--C-:B------:R-:W-:Y:S01]  /*10170*/  FFMA.FTZ R116, R116, UR4, -R119.reuse ;  /* 0x0000000474747c23 */ /* 0x100fe20008010877 */
[--C-:B------:R-:W-:Y:S01]  /*10180*/  FFMA.FTZ R117, R117, UR4, -R119.reuse ;  /* 0x0000000475757c23 */ /* 0x100fe20008010877 */
[----:B------:R-:W-:Y:S01]  /*10190*/  MUFU.EX2 R35, R35 ;  /* 0x0000002300237308 */ /* 0x000fe20000000800 */
[--C-:B------:R-:W-:Y:S01]  /*101a0*/  FFMA.FTZ R112, R112, UR4, -R119.reuse ;  /* 0x0000000470707c23 */ /* 0x100fe20008010877 */
[----:B--2---:R-:W-:Y:S01]  /*101b0*/  F2FP.F16.F32.PACK_AB R85, R108, R111 ;  /* 0x0000006f6c55723e */ /* 0x004fe200000000ff */
[----:B------:R-:W-:Y:S01]  /*101c0*/  FFMA.FTZ R173, R115, UR4, -R119 ;  /* 0x0000000473ad7c23 */ /* 0x000fe20008010877 */
[----:B------:R-:W2:Y:S01]  /*101d0*/  MUFU.EX2 R34, R34 ;  /* 0x0000002200227308 */ /* 0x000ea20000000800 */
[----:B------:R-:W-:Y:S01]  /*101e0*/  FADD.FTZ R110, R113, R110 ;  /* 0x0000006e716e7221 */ /* 0x000fe20000010000 */
[----:B------:R-:W-:-:S02]  /*101f0*/  FADD.FTZ R108, R111, R108 ;  /* 0x0000006c6f6c7221 */ /* 0x000fc40000010000 */
[----:B------:R-:W-:Y:S01]  /*10200*/  MUFU.EX2 R27, R27 ;  /* 0x0000001b001b7308 */ /* 0x000fe20000000800 */
[----:B------:R-:W-:Y:S01]  /*10210*/  FADD.FTZ R107, R107, R110 ;  /* 0x0000006e6b6b7221 */ /* 0x000fe20000010000 */
[----:B----4-:R-:W-:Y:S02]  /*10220*/  F2FP.F16.F32.PACK_AB R87, R104, R105 ;  /* 0x000000696857723e */ /* 0x010fe400000000ff */
[----:B------:R-:W-:Y:S01]  /*10230*/  MUFU.EX2 R2, R2 ;  /* 0x0000000200027308 */ /* 0x000fe20000000800 */
[----:B------:R-:W-:-:S03]  /*10240*/  FADD.FTZ R106, R106, R107 ;  /* 0x0000006b6a6a7221 */ /* 0x000fc60000010000 */
[----:B------:R-:W-:Y:S01]  /*10250*/  MUFU.EX2 R32, R32 ;  /* 0x0000002000207308 */ /* 0x000fe20000000800 */
[C---:B-1----:R-:W-:Y:S03]  /*10260*/  HMMA.16816.F32 R36, R84.reuse, R40, RZ ;  /* 0x000000285424723c */ /* 0x042fe600000018ff */
[----:B------:R-:W1:Y:S04]  /*10270*/  MUFU.EX2 R109, R109 ;  /* 0x0000006d006d7308 */ /* 0x000e680000000800 */
        /* <DEDUP_REMOVED lines=26> */
[----:B--2---:R-:W-:Y:S01]  /*10420*/  F2FP.F16.F32.PACK_AB R4, R34, R35 ;  /* 0x000000232204723e */ /* 0x004fe200000000ff */
[----:B------:R-:W-:Y:S01]  /*10430*/  FADD.FTZ R35, R35, R106 ;  /* 0x0000006a23237221 */ /* 0x000fe20000010000 */
[----:B-1----:R-:W-:-:S03]  /*10440*/  F2FP.F16.F32.PACK_AB R5, R109, R32 ;  /* 0x000000206d05723e */ /* 0x002fc600000000ff */
[----:B------:R-:W-:Y:S02]  /*10450*/  FADD.FTZ R34, R34, R35 ;  /* 0x0000002322227221 */ /* 0x000fe40000010000 */
[----:B------:R-:W-:Y:S01]  /*10460*/  HMMA.16816.F32 R84, R84, R6, RZ ;  /* 0x000000065454723c */ /* 0x000fe200000018ff */
[----:B------:R-:W-:Y:S02]  /*10470*/  F2FP.F16.F32.PACK_AB R6, R2, R27 ;  /* 0x0000001b0206723e */ /* 0x000fe400000000ff */
[----:B----4-:R-:W-:-:S07]  /*10480*/  F2FP.F16.F32.PACK_AB R7, R33, R26 ;  /* 0x0000001a2107723e */ /* 0x010fce00000000ff */
[C---:B---3--:R-:W-:Y:S08]  /*10490*/  HMMA.16816.F32 R36, R4.reuse, R12, R36 ;  /* 0x0000000c0424723c */ /* 0x048ff00000001824 */
        /* <DEDUP_REMOVED lines=16> */
[----:B------:R-:W-:Y:S01]  /*105a0*/  HMMA.16816.F32 R56, R4, R30, R56 ;  /* 0x0000001e0438723c */ /* 0x000fe20000001838 */
[----:B------:R-:W-:Y:S01]  /*105b0*/  FFMA.FTZ R31, R122, UR4, -R123 ;  /* 0x000000047a1f7c23 */ /* 0x000fe2000801087b */
[----:B------:R-:W-:Y:S01]  /*105c0*/  FFMA.FTZ R30, R132, UR4, -R119 ;  /* 0x00000004841e7c23 */ /* 0x000fe20008010877 */
[----:B------:R-:W-:Y:S01]  /*105d0*/  MUFU.EX2 R122, R136 ;  /* 0x00000088007a7308 */ /* 0x000fe20000000800 */
[----:B------:R-:W-:-:S03]  /*105e0*/  FFMA.FTZ R123, R120, UR4, -R123 ;  /* 0x00000004787b7c23 */ /* 0x000fc6000801087b */
[----:B------:R-:W5:Y:S01]  /*105f0*/  MUFU.EX2 R31, R31 ;  /* 0x0000001f001f7308 */ /* 0x000f620000000800 */
[C---:B--2---:R-:W-:Y:S03]  /*10600*/  HMMA.16816.F32 R68, R4.reuse, R16, R68 ;  /* 0x000000100444723c */ /* 0x044fe60000001844 */
[----:B------:R-:W2:Y:S04]  /*10610*/  MUFU.EX2 R30, R30 ;  /* 0x0000001e001e7308 */ /* 0x000ea80000000800 */
[----:B------:R-:W1:Y:S01]  /*10620*/  MUFU.EX2 R123, R123 ;  /* 0x0000007b007b7308 */ /* 0x000e620000000800 */
        /* <DEDUP_REMOVED lines=9> */
[----:B------:R-:W-:Y:S02]  /*106c0*/  F2FP.F16.F32.PACK_AB R5, R124, R125 ;  /* 0x0000007d7c05723e */ /* 0x000fe400000000ff */
[----:B-----5:R-:W-:Y:S02]  /*106d0*/  F2FP.F16.F32.PACK_AB R6, R31, R122 ;  /* 0x0000007a1f06723e */ /* 0x020fe400000000ff */
[----:B--2---:R-:W-:-:S07]  /*106e0*/  F2FP.F16.F32.PACK_AB R7, R29, R30 ;  /* 0x0000001e1d07723e */ /* 0x004fce00000000ff */
        /* <DEDUP_REMOVED lines=141> */
.L_x_6157:
[----:B------:R-:W-:Y:S01]  /*10fc0*/  UMOV UR8, URZ ;  /* 0x000000ff00087c82 */ /* 0x000fe20008000000 */
[----:B------:R-:W-:Y:S01]  /*10fd0*/  IMAD.SHL.U32 R2, R24, 0x40, RZ ;  /* 0x0000004018027824 */ /* 0x000fe200078e00ff */
[----:B------:R-:W-:-:S05]  /*10fe0*/  IADD3 R4, P0, PT, RZ, -UR8, RZ ;  /* 0x80000008ff047c10 */ /* 0x000fca000ff1e0ff */
[----:B------:R-:W-:-:S05]  /*10ff0*/  IMAD.X R2, RZ, RZ, ~R2, P0 ;  /* 0x000000ffff027224 */ /* 0x000fca00000e0e02 */
[----:B------:R-:W-:-:S04]  /*11000*/  SHF.R.S64 R5, R4, 0x1f, R2 ;  /* 0x0000001f04057819 */ /* 0x000fc80000001002 */
[----:B------:R-:W-:-:S04]  /*11010*/  IADD3 R154, P0, PT, R5, R154, RZ ;  /* 0x0000009a059a7210 */ /* 0x000fc80007f1e0ff */
[----:B------:R-:W-:-:S09]  /*11020*/  LEA.HI.X.SX32 R155, R2, R155, 0x1, P0 ;  /* 0x0000009b029b7211 */ /* 0x000fd200000f0eff */
.L_x_6158:
        /* <DEDUP_REMOVED lines=54> */
[----:B-1----:R-:W1:Y:S04]  /*11390*/  LDSM.16.M88.4 R8, [R146+UR5+0x5000] ;  /* 0x005000059208783b */ /* 0x002e680008000200 */
[----:B------:R-:W2:Y:S04]  /*113a0*/  LDSM.16.M88.4 R124, [R146+UR5+0x5800] ;  /* 0x00580005927c783b */ /* 0x000ea80008000200 */
[----:B------:R-:W-:Y:S04]  /*113b0*/  LDSM.16.M88.4 R116, [R145] ;  /* 0x000000009174783b */ /* 0x000fe80000000200 */
[----:B------:R-:W5:Y:S04]  /*113c0*/  LDSM.16.M88.4 R112, [R142+0x4000] ;  /* 0x004000008e70783b */ /* 0x000f680000000200 */
[----:B------:R-:W5:Y:S04]  /*113d0*/  LDSM.16.M88.4 R108, [R142+0x4800] ;  /* 0x004800008e6c783b */ /* 0x000f680000000200 */
[----:B------:R-:W5:Y:S04]  /*113e0*/  LDSM.16.M88.4 R104, [R142+0x5000] ;  /* 0x005000008e68783b */ /* 0x000f680000000200 */
[----:B------:R-:W5:Y:S04]  /*113f0*/  LDSM.16.M88.4 R32, [R142+0x5800] ;  /* 0x005800008e20783b */ /* 0x000f680000000200 */
[----:B------:R-:W0:Y:S01]  /*11400*/  LDGDEPBAR ;  /* 0x00000000000079af */ /* 0x000e220000000000 */
[C---:B---3--:R-:W-:Y:S08]  /*11410*/  HMMA.16816.F32 R28, R120.reuse, R24, RZ ;  /* 0x00000018781c723c */ /* 0x048ff000000018ff */
[C---:B----4-:R-:W-:Y:S08]  /*11420*/  HMMA.16816.F32 R20, R120.reuse, R16, RZ ;  /* 0x000000107814723c */ /* 0x050ff000000018ff */
[C---:B-1----:R-:W-:Y:S08]  /*11430*/  HMMA.16816.F32 R12, R120.reuse, R8, RZ ;  /* 0x00000008780c723c */ /* 0x042ff000000018ff */
[C---:B------:R-:W-:Y:S08]  /*11440*/  HMMA.16816.F32 R24, R120.reuse, R26, RZ ;  /* 0x0000001a7818723c */ /* 0x040ff000000018ff */
[C---:B------:R-:W-:Y:S08]  /*11450*/  HMMA.16816.F32 R16, R120.reuse, R18, RZ ;  /* 0x000000127810723c */ /* 0x040ff000000018ff */
[C---:B------:R-:W-:Y:S08]  /*11460*/  HMMA.16816.F32 R8, R120.reuse, R10, RZ ;  /* 0x0000000a7808723c */ /* 0x040ff000000018ff */
[C---:B--2---:R-:W-:Y:S08]  /*11470*/  HMMA.16816.F32 R4, R120.reuse, R124, RZ ;  /* 0x0000007c7804723c */ /* 0x044ff000000018ff */
[----:B------:R-:W-:Y:S08]  /*11480*/  HMMA.16816.F32 R120, R120, R126, RZ ;  /* 0x0000007e7878723c */ /* 0x000ff000000018ff */
[C---:B-----5:R-:W-:Y:S08]  /*11490*/  HMMA.16816.F32 R28, R116.reuse, R112, R28 ;  /* 0x00000070741c723c */ /* 0x060ff0000000181c */
[C---:B------:R-:W-:Y:S01]  /*114a0*/  HMMA.16816.F32 R24, R116.reuse, R114, R24 ;  /* 0x000000727418723c */ /* 0x040fe20000001818 */
[----:B------:R-:W-:Y:S07]  /*114b0*/  LDSM.16.M88.4 R112, [R141+0x5000] ;  /* 0x005000008d70783b */ /* 0x000fee0000000200 */
[C---:B------:R-:W-:Y:S08]  /*114c0*/  HMMA.16816.F32 R20, R116.reuse, R108, R20 ;  /* 0x0000006c7414723c */ /* 0x040ff00000001814 */
[C---:B------:R-:W-:Y:S01]  /*114d0*/  HMMA.16816.F32 R16, R116.reuse, R110, R16 ;  /* 0x0000006e7410723c */ /* 0x040fe20000001810 */
[----:B------:R-:W1:Y:S07]  /*114e0*/  LDSM.16.M88.4 R108, [R144] ;  /* 0x00000000906c783b */ /* 0x000e6e0000000200 */
[C---:B------:R-:W-:Y:S08]  /*114f0*/  HMMA.16816.F32 R12, R116.reuse, R104, R12 ;  /* 0x00000068740c723c */ /* 0x040ff0000000180c */
[C---:B------:R-:W-:Y:S01]  /*11500*/  HMMA.16816.F32 R8, R116.reuse, R106, R8 ;  /* 0x0000006a7408723c */ /* 0x040fe20000001808 */
[----:B------:R-:W2:Y:S07]  /*11510*/  LDSM.16.M88.4 R104, [R141+0x4000] ;  /* 0x004000008d68783b */ /* 0x000eae0000000200 */
[C---:B------:R-:W-:Y:S08]  /*11520*/  HMMA.16816.F32 R4, R116.reuse, R32, R4 ;  /* 0x000000207404723c */ /* 0x040ff00000001804 */
[----:B------:R-:W-:Y:S01]  /*11530*/  HMMA.16816.F32 R120, R116, R34, R120 ;  /* 0x000000227478723c */ /* 0x000fe20000001878 */
[----:B------:R-:W3:Y:S04]  /*11540*/  LDSM.16.M88.4 R116, [R141+0x4800] ;  /* 0x004800008d74783b */ /* 0x000ee80000000200 */
[----:B------:R-:W4:Y:S03]  /*11550*/  LDSM.16.M88.4 R32, [R141+0x5800] ;  /* 0x005800008d20783b */ /* 0x000f260000000200 */
[C---:B-1----:R-:W-:Y:S08]  /*11560*/  HMMA.16816.F32 R12, R108.reuse, R112, R12 ;  /* 0x000000706c0c723c */ /* 0x042ff0000000180c */
[C---:B------:R-:W-:Y:S01]  /*11570*/  HMMA.16816.F32 R8, R108.reuse, R114, R8 ;  /* 0x000000726c08723c */ /* 0x040fe20000001808 */
[----:B------:R-:W-:Y:S07]  /*11580*/  LDSM.16.M88.4 R112, [R143] ;  /* 0x000000008f70783b */ /* 0x000fee0000000200 */
        /* <DEDUP_REMOVED lines=8> */
[----:B------:R-:W3:Y:S04]  /*11610*/  LDSM.16.M88.4 R108, [R140+0x5000] ;  /* 0x005000008c6c783b */ /* 0x000ee80000000200 */
[----:B------:R-:W4:Y:S03]  /*11620*/  LDSM.16.M88.4 R32, [R140+0x5800] ;  /* 0x005800008c20783b */ /* 0x000f260000000200 */
[C---:B-1----:R-:W-:Y:S08]  /*11630*/  HMMA.16816.F32 R28, R112.reuse, R104, R28 ;  /* 0x00000068701c723c */ /* 0x042ff0000000181c */
[C---:B------:R-:W-:Y:S01]  /*11640*/  HMMA.16816.F32 R24, R112.reuse, R106, R24 ;  /* 0x0000006a7018723c */ /* 0x040fe20000001818 */
[----:B------:R-:W-:Y:S07]  /*11650*/  LDSM.16.M88.4 R104, [R146+UR5+0x6000] ;  /* 0x006000059268783b */ /* 0x000fee0008000200 */
[C---:B--2---:R-:W-:Y:S08]  /*11660*/  HMMA.16816.F32 R20, R112.reuse, R116, R20 ;  /* 0x000000747014723c */ /* 0x044ff00000001814 */
[C---:B------:R-:W-:Y:S01]  /*11670*/  HMMA.16816.F32 R16, R112.reuse, R118, R16 ;  /* 0x000000767010723c */ /* 0x040fe20000001810 */
[----:B------:R-:W-:Y:S07]  /*11680*/  LDSM.16.M88.4 R116, [R146+UR5+0x6800] ;  /* 0x006800059274783b */ /* 0x000fee0008000200 */
[C---:B---3--:R-:W-:Y:S08]  /*11690*/  HMMA.16816.F32 R12, R112.reuse, R108, R12 ;  /* 0x0000006c700c723c */ /* 0x048ff0000000180c */
[C---:B------:R-:W-:Y:S01]  /*116a0*/  HMMA.16816.F32 R8, R112.reuse, R110, R8 ;  /* 0x0000006e7008723c */ /* 0x040fe20000001808 */
[----:B------:R-:W1:Y:S07]  /*116b0*/  LDSM.16.M88.4 R108, [R147+0x2000] ;  /* 0x00200000936c783b */ /* 0x000e6e0000000200 */
[C---:B----4-:R-:W-:Y:S08]  /*116c0*/  HMMA.16816.F32 R4, R112.reuse, R32, R4 ;  /* 0x000000207004723c */ /* 0x050ff00000001804 */
[----:B------:R-:W-:Y:S01]  /*116d0*/  HMMA.16816.F32 R120, R112, R34, R120 ;  /* 0x000000227078723c */ /* 0x000fe20000001878 */
[----:B------:R-:W2:Y:S04]  /*116e0*/  LDSM.16.M88.4 R112, [R146+UR5+0x7000] ;  /* 0x007000059270783b */ /* 0x000ea80008000200 */
[----:B------:R-:W3:Y:S03]  /*116f0*/  LDSM.16.M88.4 R32, [R146+UR5+0x7800] ;  /* 0x007800059220783b */ /* 0x000ee60008000200 */
[C---:B-1----:R-:W-:Y:S08]  /*11700*/  HMMA.16816.F32 R28, R108.reuse, R104, R28 ;  /* 0x000000686c1c723c */ /* 0x042ff0000000181c */
[C---:B------:R-:W-:Y:S01]  /*11710*/  HMMA.16816.F32 R24, R108.reuse, R106, R24 ;  /* 0x0000006a6c18723c */ /* 0x040fe20000001818 */
[----:B------:R-:W-:Y:S07]  /*11720*/  LDSM.16.M88.4 R104, [R142+0x6000] ;  /* 0x006000008e68783b */ /* 0x000fee0000000200 */
[C---:B------:R-:W-:Y:S08]  /*11730*/  HMMA.16816.F32 R20, R108.reuse, R116, R20 ;  /* 0x000000746c14723c */ /* 0x040ff00000001814 */
[C---:B------:R-:W-:Y:S01]  /*11740*/  HMMA.16816.F32 R16, R108.reuse, R118, R16 ;  /* 0x000000766c10723c */ /* 0x040fe20000001810 */
[----:B------:R-:W-:Y:S07]  /*11750*/  LDSM.16.M88.4 R116, [R142+0x6800] ;  /* 0x006800008e74783b */ /* 0x000fee0000000200 */
[C---:B--2---:R-:W-:Y:S08]  /*11760*/  HMMA.16816.F32 R12, R108.reuse, R112, R12 ;  /* 0x000000706c0c723c */ /* 0x044ff0000000180c */
[C---:B------:R-:W-:Y:S01]  /*11770*/  HMMA.16816.F32 R8, R108.reuse, R114, R8 ;  /* 0x000000726c08723c */ /* 0x040fe20000001808 */
[----:B------:R-:W1:Y:S07]  /*11780*/  LDSM.16.M88.4 R112, [R145+0x2000] ;  /* 0x002000009170783b */ /* 0x000e6e0000000200 */
[C---:B---3--:R-:W-:Y:S08]  /*11790*/  HMMA.16816.F32 R4, R108.reuse, R32, R4 ;  /* 0x000000206c04723c */ /* 0x048ff00000001804 */
[----:B------:R-:W-:Y:S01]  /*117a0*/  HMMA.16816.F32 R120, R108, R34, R120 ;  /* 0x000000226c78723c */ /* 0x000fe20000001878 */
[----:B------:R-:W2:Y:S04]  /*117b0*/  LDSM.16.M88.4 R108, [R142+0x7000] ;  /* 0x007000008e6c783b */ /* 0x000ea80000000200 */
[----:B------:R-:W3:Y:S03]  /*117c0*/  LDSM.16.M88.4 R32, [R142+0x7800] ;  /* 0x007800008e20783b */ /* 0x000ee60000000200 */
        /* <DEDUP_REMOVED lines=25> */
[----:B------:R-:W4:Y:S01]  /*11960*/  LDSM.16.M88.4 R108, [R140+0x7000] ;  /* 0x007000008c6c783b */ /* 0x000f220000000200 */
[----:B------:R-:W-:-:S04]  /*11970*/  DEPBAR.LE SB0, 0x0 ;  /* 0x000080000000791a */ /* 0x000fc80000000000 */
[----:B-1----:R-:W-:Y:S01]  /*11980*/  HMMA.16816.F32 R20, R116, R104, R20 ;  /* 0x000000687414723c */ /* 0x002fe20000001814 */
[----:B------:R-:W-:Y:S02]  /*11990*/  IMAD.SHL.U32 R105, R157, 0x2, RZ ;  /* 0x000000029d697824 */ /* 0x000fe400078e00ff */
[----:B------:R-:W-:-:S03]  /*119a0*/  IMAD.SHL.U32 R104, R103, 0x40, RZ ;  /* 0x0000004067687824 */ /* 0x000fc600078e00ff */
[----:B------:R-:W-:Y:S01]  /*119b0*/  LOP3.LUT R105, R105, 0x6, RZ, 0xc0, !PT ;  /* 0x0000000669697812 */ /* 0x000fe200078ec0ff */
[----:B------:R-:W-:Y:S01]  /*119c0*/  VIADD R2, R104, 0xffffffc0 ;  /* 0xffffffc068027836 */ /* 0x000fe20000000000 */
[C---:B------:R-:W-:Y:S08]  /*119d0*/  HMMA.16816.F32 R16, R116.reuse, R106, R16 ;  /* 0x0000006a7410723c */ /* 0x040ff00000001810 */
[C---:B--2---:R-:W-:Y:S08]  /*119e0*/  HMMA.16816.F32 R28, R116.reuse, R112, R28 ;  /* 0x00000070741c723c */ /* 0x044ff0000000181c */
[C---:B------:R-:W-:Y:S08]  /*119f0*/  HMMA.16816.F32 R24, R116.reuse, R114, R24 ;  /* 0x000000727418723c */ /* 0x040ff00000001818 */
[----:B---3--:R-:W-:Y:S01]  /*11a00*/  HMMA.16816.F32 R120, R116, R34, R120 ;  /* 0x000000227478723c */ /* 0x008fe20000001878 */
[----:B------:R-:W-:-:S04]  /*11a10*/  IMAD.IADD R35, R2, 0x1, R105 ;  /* 0x0000000102237824 */ /* 0x000fc800078e0269 */
[C---:B------:R-:W-:Y:S02]  /*11a20*/  VIADD R2, R35.reuse, 0xffffffc0 ;  /* 0xffffffc023027836 */ /* 0x040fe40000000000 */
[C---:B------:R-:W-:Y:S01]  /*11a30*/  VIADD R107, R35.reuse, 0xfffffff8 ;  /* 0xfffffff8236b7836 */ /* 0x040fe20000000000 */
[C---:B------:R-:W-:Y:S01]  /*11a40*/  HMMA.16816.F32 R4, R116.reuse, R32, R4 ;  /* 0x000000207404723c */ /* 0x040fe20000001804 */
[----:B------:R-:W-:Y:S01]  /*11a50*/  VIADD R133, R35, 0xffffffe8 ;  /* 0xffffffe823857836 */ /* 0x000fe20000000000 */
[----:B------:R-:W-:Y:S02]  /*11a60*/  I2FP.F32.U32 R105, R2 ;  /* 0x0000000200697245 */ /* 0x000fe40000201000 */
[C---:B------:R-:W-:Y:S01]  /*11a70*/  ISETP.GE.AND P6, PT, R107.reuse, R3, PT ;  /* 0x000000036b00720c */ /* 0x040fe20003fc6270 */
[----:B------:R-:W-:Y:S01]  /*11a80*/  BAR.SYNC.DEFER_BLOCKING 0x0 ;  /* 0x0000000000007b1d */ /* 0x000fe20000010000 */
[-C--:B------:R-:W-:Y:S01]  /*11a90*/  ISETP.GE.AND P5, PT, R107, R130.reuse, PT ;  /* 0x000000826b00720c */ /* 0x080fe20003fa6270 */
[C---:B------:R-:W-:Y:S01]  /*11aa0*/  FFMA.FTZ R181, R0.reuse, R105, R28 ;  /* 0x0000006900b57223 */ /* 0x040fe2000001001c */
[----:B------:R-:W-:Y:S01]  /*11ab0*/  I2FP.F32.U32 R107, R107 ;  /* 0x0000006b006b7245 */ /* 0x000fe20000201000 */
[----:B------:R-:W-:Y:S01]  /*11ac0*/  FFMA.FTZ R30, R0, R105, R30 ;  /* 0x00000069001e7223 */ /* 0x000fe2000001001e */
[C---:B------:R-:W-:Y:S01]  /*11ad0*/  ISETP.GE.AND P2, PT, R2.reuse, R3, PT ;  /* 0x000000030200720c */ /* 0x040fe20003f46270 */
[C---:B------:R-:W-:Y:S01]  /*11ae0*/  VIADD R105, R35.reuse, 0xffffffc1 ;  /* 0xffffffc123697836 */ /* 0x040fe20000000000 */
[-C--:B------:R-:W-:Y:S01]  /*11af0*/  ISETP.GE.AND P1, PT, R2, R130.reuse, PT ;  /* 0x000000820200720c */ /* 0x080fe20003f26270 */
[CC--:B------:R-:W-:Y:S01]  /*11b00*/  FFMA.FTZ R34, R0.reuse, R107.reuse, R120 ;  /* 0x0000006b00227223 */ /* 0x0c0fe20000010078 */
[----:B------:R-:W-:Y:S01]  /*11b10*/  FFMA.FTZ R2, R0, R107, R122 ;  /* 0x0000006b00027223 */ /* 0x000fe2000001007a */
[----:B------:R-:W-:Y:S01]  /*11b20*/  VIADD R107, R35, 0xffffffc8 ;  /* 0xffffffc8236b7836 */ /* 0x000fe20000000000 */
[----:B------:R-:W-:Y:S01]  /*11b30*/  FSEL R181, R181, -INF , !P2 ;  /* 0xff800000b5b57808 */ /* 0x000fe20005000000 */
[----:B------:R-:W-:Y:S01]  /*11b40*/  VIADD R28, R35, 0xffffffc9 ;  /* 0xffffffc9231c7836 */ /* 0x000fe20000000000 */
[C---:B------:R-:W-:Y:S01]  /*11b50*/  ISETP.GE.AND P0, PT, R105.reuse, R3, PT ;  /* 0x000000036900720c */ /* 0x040fe20003f06270 */
[----:B----4-:R-:W-:Y:S01]  /*11b60*/  HMMA.16816.F32 R12, R116, R108, R12 ;  /* 0x0000006c740c723c */ /* 0x010fe2000000180c */
[----:B------:R-:W-:-:S02]  /*11b70*/  ISETP.GE.AND P2, PT, R105, R130, PT ;  /* 0x000000826900720c */ /* 0x000fc40003f46270 */
[----:B------:R-:W-:Y:S02]  /*11b80*/  FSEL R179, R30, -INF , !P1 ;  /* 0xff8000001eb37808 */ /* 0x000fe40004800000 */
[----:B------:R-:W-:Y:S02]  /*11b90*/  FSEL R34, R34, -INF , !P6 ;  /* 0xff80000022227808 */ /* 0x000fe40007000000 */
[----:B------:R-:W-:Y:S01]  /*11ba0*/  I2FP.F32.U32 R105, R105 ;  /* 0x0000006900697245 */ /* 0x000fe20000201000 */
[----:B------:R-:W-:Y:S01]  /*11bb0*/  HMMA.16816.F32 R8, R116, R110, R8 ;  /* 0x0000006e7408723c */ /* 0x000fe20000001808 */
[C---:B------:R-:W-:Y:S02]  /*11bc0*/  ISETP.GE.AND P1, PT, R107.reuse, R3, PT ;  /* 0x000000036b00720c */ /* 0x040fe40003f26270 */
[----:B------:R-:W-:Y:S01]  /*11bd0*/  ISETP.GE.AND P6, PT, R107, R130, PT ;  /* 0x000000826b00720c */ /* 0x000fe20003fc6270 */
[C---:B------:R-:W-:Y:S01]  /*11be0*/  FFMA.FTZ R29, R0.reuse, R105, R29 ;  /* 0x00000069001d7223 */ /* 0x040fe2000001001d */
[----:B------:R-:W-:Y:S01]  /*11bf0*/  I2FP.F32.U32 R107, R107 ;  /* 0x0000006b006b7245 */ /* 0x000fe20000201000 */
[----:B------:R-:W-:Y:S01]  /*11c00*/  FFMA.FTZ R105, R0, R105, R31 ;  /* 0x0000006900697223 */ /* 0x000fe2000001001f */
[----:B------:R-:W-:Y:S01]  /*11c10*/  VIADD R31, R35, 0xffffffd0 ;  /* 0xffffffd0231f7836 */ /* 0x000fe20000000000 */
[----:B------:R-:W-:-:S02]  /*11c20*/  FSEL R2, R2, -INF , !P5 ;  /* 0xff80000002027808 */ /* 0x000fc40006800000 */
[CC--:B------:R-:W-:Y:S01]  /*11c30*/  FFMA.FTZ R30, R0.reuse, R107.reuse, R24 ;  /* 0x0000006b001e7223 */ /* 0x0c0fe20000010018 */
[----:B------:R-:W-:Y:S01]  /*11c40*/  FSEL R183, R29, -INF , !P0 ;  /* 0xff8000001db77808 */ /* 0x000fe20004000000 */
[----:B------:R-:W-:Y:S01]  /*11c50*/  FFMA.FTZ R26, R0, R107, R26 ;  /* 0x0000006b001a7223 */ /* 0x000fe2000001001a */
[----:B------:R-:W-:Y:S02]  /*11c60*/  FSEL R105, R105, -INF , !P2 ;  /* 0xff80000069697808 */ /* 0x000fe40005000000 */
[----:B------:R-:W-:Y:S02]  /*11c70*/  FSEL R29, R30, -INF , !P1 ;  /* 0xff8000001e1d7808 */ /* 0x000fe40004800000 */
[C---:B------:R-:W-:Y:S02]  /*11c80*/  ISETP.GE.AND P2, PT, R31.reuse, R3, PT ;  /* 0x000000031f00720c */ /* 0x040fe40003f46270 */
[----:B------:R-:W-:Y:S02]  /*11c90*/  ISETP.GE.AND P1, PT, R31, R130, PT ;  /* 0x000000821f00720c */ /* 0x000fe40003f26270 */
[----:B------:R-:W-:-:S02]  /*11ca0*/  I2FP.F32.U32 R24, R28 ;  /* 0x0000001c00187245 */ /* 0x000fc40000201000 */
[----:B------:R-:W-:Y:S02]  /*11cb0*/  I2FP.F32.U32 R31, R31 ;  /* 0x0000001f001f7245 */ /* 0x000fe40000201000 */
[----:B------:R-:W-:Y:S01]  /*11cc0*/  ISETP.GE.AND P5, PT, R28, R3, PT ;  /* 0x000000031c00720c */ /* 0x000fe20003fa6270 */
[CC--:B------:R-:W-:Y:S01]  /*11cd0*/  FFMA.FTZ R25, R0.reuse, R24.reuse, R25 ;  /* 0x0000001800197223 */ /* 0x0c0fe20000010019 */
[C---:B------:R-:W-:Y:S01]  /*11ce0*/  FFMA.FTZ R27, R0.reuse, R24, R27 ;  /* 0x00000018001b7223 */ /* 0x040fe2000001001b */
[CC--:B------:R-:W-:Y:S01]  /*11cf0*/  FFMA.FTZ R177, R0.reuse, R31.reuse, R20 ;  /* 0x0000001f00b17223 */ /* 0x0c0fe20000010014 */
[----:B------:R-:W-:Y:S01]  /*11d00*/  FFMA.FTZ R22, R0, R31, R22 ;  /* 0x0000001f00167223 */ /* 0x000fe20000010016 */
[----:B------:R-:W-:Y:S01]  /*11d10*/  ISETP.GE.AND P0, PT, R28, R130, PT ;  /* 0x000000821c00720c */ /* 0x000fe20003f06270 */
[C---:B------:R-:W-:Y:S01]  /*11d20*/  VIADD R24, R35.reuse, 0xffffffd1 ;  /* 0xffffffd123187836 */ /* 0x040fe20000000000 */
[----:B------:R-:W-:Y:S01]  /*11d30*/  FSEL R185, R26, -INF , !P6 ;  /* 0xff8000001ab97808 */ /* 0x000fe20007000000 */
[----:B------:R-:W-:Y:S01]  /*11d40*/  VIADD R31, R35, 0xffffffd8 ;  /* 0xffffffd8231f7836 */ /* 0x000fe20000000000 */
[----:B------:R-:W-:Y:S01]  /*11d50*/  FSEL R187, R25, -INF , !P5 ;  /* 0xff80000019bb7808 */ /* 0x000fe20006800000 */
[----:B------:R-:W-:Y:S01]  /*11d60*/  VIADD R20, R35, 0xffffffd9 ;  /* 0xffffffd923147836 */ /* 0x000fe20000000000 */
[----:B------:R-:W-:-:S02]  /*11d70*/  FSEL R33, R27, -INF , !P0 ;  /* 0xff8000001b217808 */ /* 0x000fc40004000000 */
[----:B------:R-:W-:Y:S02]  /*11d80*/  FSEL R177, R177, -INF , !P2 ;  /* 0xff800000b1b17808 */ /* 0x000fe40005000000 */
[CC--:B------:R-:W-:Y:S02]  /*11d90*/  ISETP.GE.AND P6, PT, R24.reuse, R3.reuse, PT ;  /* 0x000000031800720c */ /* 0x0c0fe40003fc6270 */
[-C--:B------:R-:W-:Y:S02]  /*11da0*/  ISETP.GE.AND P5, PT, R24, R130.reuse, PT ;  /* 0x000000821800720c */ /* 0x080fe40003fa6270 */
[C---:B------:R-:W-:Y:S02]  /*11db0*/  ISETP.GE.AND P0, PT, R31.reuse, R3, PT ;  /* 0x000000031f00720c */ /* 0x040fe40003f06270 */
[----:B------:R-:W-:Y:S02]  /*11dc0*/  ISETP.GE.AND P2, PT, R31, R130, PT ;  /* 0x000000821f00720c */ /* 0x000fe40003f46270 */
[----:B------:R-:W-:-:S02]  /*11dd0*/  I2FP.F32.U32 R24, R24 ;  /* 0x0000001800187245 */ /* 0x000fc40000201000 */
[----:B------:R-:W-:Y:S02]  /*11de0*/  I2FP.F32.U32 R31, R31 ;  /* 0x0000001f001f7245 */ /* 0x000fe40000201000 */
[----:B------:R-:W-:Y:S01]  /*11df0*/  FSEL R25, R22, -INF , !P1 ;  /* 0xff80000016197808 */ /* 0x000fe20004800000 */
[CC--:B------:R-:W-:Y:S01]  /*11e00*/  FFMA.FTZ R119, R0.reuse, R24.reuse, R21 ;  /* 0x0000001800777223 */ /* 0x0c0fe20000010015 */
[C---:B------:R-:W-:Y:S01]  /*11e10*/  FFMA.FTZ R23, R0.reuse, R24, R23 ;  /* 0x0000001800177223 */ /* 0x040fe20000010017 */
[CC--:B------:R-:W-:Y:S01]  /*11e20*/  FFMA.FTZ R175, R0.reuse, R31.reuse, R16 ;  /* 0x0000001f00af7223 */ /* 0x0c0fe20000010010 */
[----:B------:R-:W-:Y:S01]  /*11e30*/  VIADD R21, R35, 0xffffffe0 ;  /* 0xffffffe023157836 */ /* 0x000fe20000000000 */
[----:B------:R-:W-:Y:S01]  /*11e40*/  I2FP.F32.U32 R16, R20 ;  /* 0x0000001400107245 */ /* 0x000fe20000201000 */
[C---:B------:R-:W-:Y:S01]  /*11e50*/  FFMA.FTZ R18, R0.reuse, R31, R18 ;  /* 0x0000001f00127223 */ /* 0x040fe20000010012 */
[----:B------:R-:W-:Y:S02]  /*11e60*/  FSEL R27, R23, -INF , !P5 ;  /* 0xff800000171b7808 */ /* 0x000fe40006800000 */
[----:B------:R-:W-:Y:S01]  /*11e70*/  FSEL R175, R175, -INF , !P0 ;  /* 0xff800000afaf7808 */ /* 0x000fe20004000000 */
[CC--:B------:R-:W-:Y:S01]  /*11e80*/  FFMA.FTZ R17, R0.reuse, R16.reuse, R17 ;  /* 0x0000001000117223 */ /* 0x0c0fe20000010011 */
[C---:B------:R-:W-:Y:S01]  /*11e90*/  ISETP.GE.AND P5, PT, R21.reuse, R3, PT ;  /* 0x000000031500720c */ /* 0x040fe20003fa6270 */
[----:B------:R-:W-:Y:S01]  /*11ea0*/  FFMA.FTZ R19, R0, R16, R19 ;  /* 0x0000001000137223 */ /* 0x000fe20000010013 */
[----:B------:R-:W-:Y:S01]  /*11eb0*/  ISETP.GE.AND P0, PT, R21, R130, PT ;  /* 0x000000821500720c */ /* 0x000fe20003f06270 */
[----:B------:R-:W-:Y:S01]  /*11ec0*/  VIADD R16, R35, 0xffffffe1 ;  /* 0xffffffe123107836 */ /* 0x000fe20000000000 */
[----:B------:R-:W-:-:S02]  /*11ed0*/  I2FP.F32.U32 R21, R21 ;  /* 0x0000001500157245 */ /* 0x000fc40000201000 */
[----:B------:R-:W-:Y:S02]  /*11ee0*/  FSEL R119, R119, -INF , !P6 ;  /* 0xff80000077777808 */ /* 0x000fe40007000000 */
[----:B------:R-:W-:Y:S01]  /*11ef0*/  ISETP.GE.AND P6, PT, R20, R130, PT ;  /* 0x000000821400720c */ /* 0x000fe20003fc6270 */
[CC--:B------:R-:W-:Y:S01]  /*11f00*/  FFMA.FTZ R139, R0.reuse, R21.reuse, R12 ;  /* 0x00000015008b7223 */ /* 0x0c0fe2000001000c */
[C---:B------:R-:W-:Y:S01]  /*11f10*/  FFMA.FTZ R14, R0.reuse, R21, R14 ;  /* 0x00000015000e7223 */ /* 0x040fe2000001000e */
[----:B------:R-:W-:Y:S02]  /*11f20*/  I2FP.F32.U32 R12, R16 ;  /* 0x00000010000c7245 */ /* 0x000fe40000201000 */
        /* <DEDUP_REMOVED lines=10> */
[----:B------:R-:W-:Y:S01]  /*11fd0*/  FFMA.FTZ R171, R0, R133, R8 ;  /* 0x0000008500ab7223 */ /* 0x000fe20000010008 */
[----:B------:R-:W-:Y:S01]  /*11fe0*/  ISETP.GE.AND P2, PT, R16, R3, PT ;  /* 0x000000031000720c */ /* 0x000fe20003f46270 */
[----:B------:R-:W-:Y:S01]  /*11ff0*/  FFMA.FTZ R133, R0, R133, R10 ;  /* 0x0000008500857223 */ /* 0x000fe2000001000a */
[----:B------:R-:W-:Y:S01]  /*12000*/  FSEL R125, R17, -INF , !P1 ;  /* 0xff800000117d7808 */ /* 0x000fe20004800000 */
[C---:B------:R-:W-:Y:S01]  /*12010*/  VIADD R10, R35.reuse, 0xfffffff0 ;  /* 0xfffffff0230a7836 */ /* 0x040fe20000000000 */
[----:B------:R-:W-:Y:S01]  /*12020*/  FSEL R131, R14, -INF , !P0 ;  /* 0xff8000000e837808 */ /* 0x000fe20004000000 */
[----:B------:R-:W-:Y:S01]  /*12030*/  VIADD R8, R35, 0xfffffff1 ;  /* 0xfffffff123087836 */ /* 0x000fe20000000000 */
[----:B------:R-:W-:Y:S01]  /*12040*/  FSEL R167, R13, -INF , !P2 ;  /* 0xff8000000da77808 */ /* 0x000fe20005000000 */
[----:B------:R-:W-:Y:S01]  /*12050*/  VIADD R35, R35, 0xfffffff9 ;  /* 0xfffffff923237836 */ /* 0x000fe20000000000 */
[----:B------:R-:W-:-:S02]  /*12060*/  ISETP.GE.AND P1, PT, R16, R130, PT ;  /* 0x000000821000720c */ /* 0x000fc40003f26270 */
[CC--:B------:R-:W-:Y:S02]  /*12070*/  ISETP.GE.AND P0, PT, R12.reuse, R3.reuse, PT ;  /* 0x000000030c00720c */ /* 0x0c0fe40003f06270 */
[----:B------:R-:W-:Y:S02]  /*12080*/  ISETP.GE.AND P2, PT, R12, R130, PT ;  /* 0x000000820c00720c */ /* 0x000fe40003f46270 */
[----:B------:R-:W-:Y:S02]  /*12090*/  I2FP.F32.U32 R12, R12 ;  /* 0x0000000c000c7245 */ /* 0x000fe40000201000 */
[----:B------:R-:W-:Y:S02]  /*120a0*/  FSEL R127, R15, -INF , !P1 ;  /* 0xff8000000f7f7808 */ /* 0x000fe40004800000 */
[----:B------:R-:W-:Y:S01]  /*120b0*/  FSEL R171, R171, -INF , !P6 ;  /* 0xff800000abab7808 */ /* 0x000fe20007000000 */
[CC--:B------:R-:W-:Y:S01]  /*120c0*/  FFMA.FTZ R9, R0.reuse, R12.reuse, R9 ;  /* 0x0000000c00097223 */ /* 0x0c0fe20000010009 */
[----:B------:R-:W-:Y:S01]  /*120d0*/  FSEL R133, R133, -INF , !P5 ;  /* 0xff80000085857808 */ /* 0x000fe20006800000 */
[----:B------:R-:W-:Y:S01]  /*120e0*/  FFMA.FTZ R11, R0, R12, R11 ;  /* 0x0000000c000b7223 */ /* 0x000fe2000001000b */
[----:B------:R-:W-:-:S02]  /*120f0*/  ISETP.GE.AND P1, PT, R10, R3, PT ;  /* 0x000000030a00720c */ /* 0x000fc40003f26270 */
[-C--:B------:R-:W-:Y:S02]  /*12100*/  ISETP.GE.AND P6, PT, R8, R3.reuse, PT ;  /* 0x000000030800720c */ /* 0x080fe40003fc6270 */
[----:B------:R-:W-:Y:S02]  /*12110*/  ISETP.GE.AND P5, PT, R35, R3, PT ;  /* 0x000000032300720c */ /* 0x000fe40003fa6270 */
[----:B------:R-:W-:Y:S02]  /*12120*/  I2FP.F32.U32 R3, R10 ;  /* 0x0000000a00037245 */ /* 0x000fe40000201000 */
[----:B------:R-:W-:Y:S02]  /*12130*/  FSEL R137, R9, -INF , !P0 ;  /* 0xff80000009897808 */ /* 0x000fe40004000000 */
[----:B------:R-:W-:Y:S01]  /*12140*/  ISETP.GE.AND P0, PT, R10, R130, PT ;  /* 0x000000820a00720c */ /* 0x000fe20003f06270 */
[CC--:B------:R-:W-:Y:S01]  /*12150*/  FFMA.FTZ R6, R0.reuse, R3.reuse, R6 ;  /* 0x0000000300067223 */ /* 0x0c0fe20000010006 */
[----:B------:R-:W-:Y:S01]  /*12160*/  FFMA.FTZ R4, R0, R3, R4 ;  /* 0x0000000300047223 */ /* 0x000fe20000010004 */
[----:B------:R-:W-:-:S02]  /*12170*/  FSEL R135, R11, -INF , !P2 ;  /* 0xff8000000b877808 */ /* 0x000fc40005000000 */
[----:B------:R-:W-:Y:S02]  /*12180*/  ISETP.GE.AND P2, PT, R8, R130, PT ;  /* 0x000000820800720c */ /* 0x000fe40003f46270 */
[----:B------:R-:W-:Y:S02]  /*12190*/  FSEL R109, R6, -INF , !P0 ;  /* 0xff800000066d7808 */ /* 0x000fe40004000000 */
[----:B------:R-:W-:Y:S02]  /*121a0*/  ISETP.GE.AND P0, PT, R103, 0x3, PT ;  /* 0x000000036700780c */ /* 0x000fe40003f06270 */
[----:B------:R-:W-:Y:S02]  /*121b0*/  FSEL R115, R4, -INF , !P1 ;  /* 0xff80000004737808 */ /* 0x000fe40004800000 */
[----:B------:R-:W-:Y:S02]  /*121c0*/  I2FP.F32.U32 R8, R8 ;  /* 0x0000000800087245 */ /* 0x000fe40000201000 */
[----:B------:R-:W-:-:S02]  /*121d0*/  I2FP.F32.U32 R4, R35 ;  /* 0x0000002300047245 */ /* 0x000fc40000201000 */
[----:B------:R-:W-:Y:S01]  /*121e0*/  ISETP.GE.AND P1, PT, R35, R130, PT ;  /* 0x000000822300720c */ /* 0x000fe20003f26270 */
[CC--:B------:R-:W-:Y:S01]  /*121f0*/  FFMA.FTZ R5, R0.reuse, R8.reuse, R5 ;  /* 0x0000000800057223 */ /* 0x0c0fe20000010005 */
[C---:B------:R-:W-:Y:S01]  /*12200*/  FFMA.FTZ R7, R0.reuse, R8, R7 ;  /* 0x0000000800077223 */ /* 0x040fe20000010007 */
[CC--:B------:R-:W-:Y:S01]  /*12210*/  FFMA.FTZ R113, R0.reuse, R4.reuse, R121 ;  /* 0x0000000400717223 */ /* 0x0c0fe20000010079 */
[----:B------:R-:W-:Y:S02]  /*12220*/  FFMA.FTZ R107, R0, R4, R123 ;  /* 0x00000004006b7223 */ /* 0x000fe4000001007b */
        /* <DEDUP_REMOVED lines=68> */
.L_x_6160:
[----:B------:R-:W-:Y:S01]  /*12670*/  UMOV UR8, URZ ;  /* 0x000000ff00087c82 */ /* 0x000fe20008000000 */
[----:B------:R-:W-:Y:S01]  /*12680*/  IMAD.SHL.U32 R3, R128, 0x40, RZ ;  /* 0x0000004080037824 */ /* 0x000fe200078e00ff */
[----:B------:R-:W-:-:S05]  /*12690*/  IADD3 R4, P0, PT, RZ, -UR8, RZ ;  /* 0x80000008ff047c10 */ /* 0x000fca000ff1e0ff */
[----:B------:R-:W-:-:S05]  /*126a0*/  IMAD.X R3, RZ, RZ, ~R3, P0 ;  /* 0x000000ffff037224 */ /* 0x000fca00000e0e03 */
[----:B------:R-:W-:-:S04]  /*126b0*/  SHF.R.S64 R5, R4, 0x1f, R3 ;  /* 0x0000001f04057819 */ /* 0x000fc80000001003 */
[----:B------:R-:W-:-:S04]  /*126c0*/  IADD3 R152, P0, PT, R5, R152, RZ ;  /* 0x0000009805987210 */ /* 0x000fc80007f1e0ff */
[----:B------:R-:W-:-:S09]  /*126d0*/  LEA.HI.X.SX32 R153, R3, R153, 0x1, P0 ;  /* 0x0000009903997211 */ /* 0x000fd200000f0eff */
.L_x_6161:
[C---:B------:R-:W-:Y:S01]  /*126e0*/  IMAD.SHL.U32 R3, R128.reuse, 0x20, RZ ;  /* 0x0000002080037824 */ /* 0x040fe200078e00ff */
[C---:B------:R-:W-:Y:S01]  /*126f0*/  LEA R8, P0, R128.reuse, R152, 0x5 ;  /* 0x0000009880087211 */ /* 0x040fe200078028ff */
[----:B------:R-:W-:Y:S01]  /*12700*/  @!PT LDS RZ, [RZ] ;  /* 0x00000000fffff984 */ /* 0x000fe20000000800 */
[----:B------:R-:W-:Y:S01]  /*12710*/  @!PT LDS RZ, [RZ] ;  /* 0x00000000fffff984 */ /* 0x000fe20000000800 */
[----:B------:R-:W-:Y:S01]  /*12720*/  @!PT LDS RZ, [RZ] ;  /* 0x00000000fffff984 */ /* 0x000fe20000000800 */
[----:B------:R1:W-:Y:S01]  /*12730*/  @!P4 LDGSTS.E.BYPASS.LTC128B.128 [R166+0x4000], desc[UR6][R152.64] ;  /* 0x0400000098a6cfae */ /* 0x0003e2000b981a06 */
[--C-:B------:R-:W-:Y:S02]  /*12740*/  SHF.L.U64.HI R4, R128, 0x5, R129.reuse ;  /* 0x0000000580047819 */ /* 0x100fe40000010281 */
[----:B------:R-:W-:Y:S01]  /*12750*/  IADD3 R6, P1, PT, R8, R3, RZ ;  /* 0x0000000308067210 */ /* 0x000fe20007f3e0ff */
        /* <DEDUP_REMOVED lines=43> */
.L_x_6159:
        /* <DEDUP_REMOVED lines=41> */
[--C-:B------:R-:W-:Y:S01]  /*12ca0*/  FFMA.FTZ R30, R183, UR4, -R108.reuse ;  /* 0x00000004b71e7c23 */ /* 0x100fe2000801086c */
[--C-:B------:R-:W-:Y:S01]  /*12cb0*/  FFMA.FTZ R29, R29, UR4, -R108.reuse ;  /* 0x000000041d1d7c23 */ /* 0x100fe2000801086c */
[----:B------:R-:W-:Y:S01]  /*12cc0*/  FFMA.FTZ R28, R187, UR4, -R108 ;  /* 0x00000004bb1c7c23 */ /* 0x000fe2000801086c */
[--C-:B------:R-:W-:Y:S01]  /*12cd0*/  FFMA.FTZ R102, R33, UR4, -R106.reuse ;  /* 0x0000000421667c23 */ /* 0x100fe2000801086a */
[----:B------:R-:W-:Y:S01]  /*12ce0*/  FMUL.FTZ R105, R5, UR4 ;  /* 0x0000000405697c20 */ /* 0x000fe20008410000 */
[----:B------:R-:W-:Y:S01]  /*12cf0*/  FMUL.FTZ R101, R4, UR4 ;  /* 0x0000000404657c20 */ /* 0x000fe20008410000 */
[----:B------:R-:W-:Y:S01]  /*12d00*/  FFMA.FTZ R185, R185, UR4, -R106 ;  /* 0x00000004b9b97c23 */ /* 0x000fe2000801086a */
[----:B------:R-:W-:Y:S01]  /*12d10*/  MUFU.EX2 R35, R35 ;  /* 0x0000002300237308 */ /* 0x000fe20000000800 */
[--C-:B------:R-:W-:Y:S01]  /*12d20*/  FFMA.FTZ R112, R125, UR4, -R108.reuse ;  /* 0x000000047d707c23 */ /* 0x100fe2000801086c */
[--C-:B------:R-:W-:Y:S01]  /*12d30*/  FFMA.FTZ R110, R119, UR4, -R108.reuse ;  /* 0x00000004776e7c23 */ /* 0x100fe2000801086c */
[----:B------:R-:W-:Y:S01]  /*12d40*/  FFMA.FTZ R121, R175, UR4, -R108 ;  /* 0x00000004af797c23 */ /* 0x000fe2000801086c */
[----:B------:R-:W1:Y:S01]  /*12d50*/  MUFU.EX2 R30, R30 ;  /* 0x0000001e001e7308 */ /* 0x000e620000000800 */
[--C-:B------:R-:W-:Y:S01]  /*12d60*/  FFMA.FTZ R123, R25, UR4, -R106.reuse ;  /* 0x00000004197b7c23 */ /* 0x100fe2000801086a */
[--C-:B------:R-:W-:Y:S01]  /*12d70*/  FFMA.FTZ R116, R27, UR4, -R106.reuse ;  /* 0x000000041b747c23 */ /* 0x100fe2000801086a */
[--C-:B------:R-:W-:Y:S01]  /*12d80*/  FFMA.FTZ R114, R23, UR4, -R106.reuse ;  /* 0x0000000417727c23 */ /* 0x100fe2000801086a */
[----:B------:R-:W-:Y:S01]  /*12d90*/  MUFU.EX2 R29, R29 ;  /* 0x0000001d001d7308 */ /* 0x000fe20000000800 */
[----:B------:R-:W-:Y:S01]  /*12da0*/  FFMA.FTZ R125, R21, UR4, -R106 ;  /* 0x00000004157d7c23 */ /* 0x000fe2000801086a */
[----:B------:R-:W-:Y:S01]  /*12db0*/  FFMA.FTZ R177, R177, UR4, -R108 ;  /* 0x00000004b1b17c23 */ /* 0x000fe2000801086c */
[----:B------:R-:W-:Y:S01]  /*12dc0*/  LDSM.16.MT88.4 R20, [R148+0x8800] ;  /* 0x008800009414783b */ /* 0x000fe20000004200 */
[----:B------:R-:W2:Y:S01]  /*12dd0*/  MUFU.EX2 R28, R28 ;  /* 0x0000001c001c7308 */ /* 0x000ea20000000800 */
[--C-:B------:R-:W-:Y:S01]  /*12de0*/  FFMA.FTZ R118, R127, UR4, -R106.reuse ;  /* 0x000000047f767c23 */ /* 0x100fe2000801086a */
[--C-:B------:R-:W-:Y:S01]  /*12df0*/  FFMA.FTZ R129, R131, UR4, -R106.reuse ;  /* 0x0000000483817c23 */ /* 0x100fe2000801086a */
[----:B------:R-:W-:Y:S01]  /*12e00*/  LDSM.16.MT88.4 R24, [R149+0x8800] ;  /* 0x008800009518783b */ /* 0x000fe20000004200 */
[----:B------:R-:W-:Y:S01]  /*12e10*/  MUFU.EX2 R104, R104 ;  /* 0x0000006800687308 */ /* 0x000fe20000000800 */
[--C-:B------:R-:W-:Y:S01]  /*12e20*/  FFMA.FTZ R120, R133, UR4, -R106.reuse ;  /* 0x0000000485787c23 */ /* 0x100fe2000801086a */
[----:B-1----:R-:W-:Y:S01]  /*12e30*/  F2FP.F16.F32.PACK_AB R4, R30, R35 ;  /* 0x000000231e04723e */ /* 0x002fe200000000ff */
[----:B------:R-:W-:Y:S01]  /*12e40*/  FFMA.FTZ R127, R135, UR4, -R106 ;  /* 0x00000004877f7c23 */ /* 0x000fe2000801086a */
[----:B------:R-:W1:Y:S01]  /*12e50*/  MUFU.EX2 R3, R3 ;  /* 0x0000000300037308 */ /* 0x000e620000000800 */
[----:B------:R-:W-:Y:S01]  /*12e60*/  FFMA.FTZ R115, R115, UR4, -R108 ;  /* 0x0000000473737c23 */ /* 0x000fe2000801086c */
[----:B------:R-:W-:Y:S01]  /*12e70*/  FFMA.FTZ R107, R107, UR4, -R106 ;  /* 0x000000046b6b7c23 */ /* 0x000fe2000801086a */
        /* <DEDUP_REMOVED lines=88> */
[----:B------:R-:W-:Y:S01]  /*13400*/  MUFU.EX2 R121, R121 ;  /* 0x0000007900797308 */ /* 0x000fe20000000800 */
[----:B------:R-:W-:Y:S01]  /*13410*/  FFMA.FTZ R35, R174, R105, R35 ;  /* 0x00000069ae237223 */ /* 0x000fe20000010023 */
[C---:B---3--:R-:W-:Y:S01]  /*13420*/  HMMA.16816.F32 R60, R4.reuse, R16, R60 ;  /* 0x00000010043c723c */ /* 0x048fe2000000183c */
[----:B------:R-:W-:Y:S01]  /*13430*/  FFMA.FTZ R104, R173, R101, R104 ;  /* 0x00000065ad687223 */ /* 0x000fe20000010068 */
[----:B------:R-:W-:Y:S01]  /*13440*/  MUFU.EX2 R112, R112 ;  /* 0x0000007000707308 */ /* 0x000fe20000000800 */
[----:B------:R-:W-:Y:S01]  /*13450*/  FADD.FTZ R30, R30, R35 ;  /* 0x000000231e1e7221 */ /* 0x000fe20000010000 */
[----:B------:R-:W-:Y:S01]  /*13460*/  MOV R101, R31 ;  /* 0x0000001f00657202 */ /* 0x000fe20000000f00 */
[----:B------:R-:W-:Y:S01]  /*13470*/  FADD.FTZ R104, R3, R104 ;  /* 0x0000006803687221 */ /* 0x000fe20000010000 */
[----:B------:R-:W-:Y:S01]  /*13480*/  MUFU.EX2 R123, R123 ;  /* 0x0000007b007b7308 */ /* 0x000fe20000000800 */
[----:B------:R-:W-:Y:S01]  /*13490*/  FADD.FTZ R29, R29, R30 ;  /* 0x0000001e1d1d7221 */ /* 0x000fe20000010000 */
[----:B------:R-:W-:Y:S01]  /*134a0*/  HMMA.16816.F32 R64, R4, R18, R64 ;  /* 0x000000120440723c */ /* 0x000fe20000001840 */
[----:B------:R-:W3:Y:S01]  /*134b0*/  LDSM.16.MT88.4 R16, [R148+0xa000] ;  /* 0x00a000009410783b */ /* 0x000ee20000004200 */
[----:B------:R-:W5:Y:S01]  /*134c0*/  MUFU.EX2 R116, R116 ;  /* 0x0000007400747308 */ /* 0x000f620000000800 */
[----:B------:R-:W-:Y:S01]  /*134d0*/  FADD.FTZ R33, R33, R104 ;  /* 0x0000006821217221 */ /* 0x000fe20000010000 */
[----:B------:R-:W-:-:S02]  /*134e0*/  FADD.FTZ R28, R28, R29 ;  /* 0x0000001d1c1c7221 */ /* 0x000fc40000010000 */
[----:B------:R-:W-:Y:S01]  /*134f0*/  MUFU.EX2 R114, R114 ;  /* 0x0000007200727308 */ /* 0x000fe20000000800 */
[----:B------:R-:W-:Y:S01]  /*13500*/  FADD.FTZ R102, R102, R33 ;  /* 0x0000002166667221 */ /* 0x000fe20000010000 */
[C---:B----4-:R-:W-:Y:S02]  /*13510*/  HMMA.16816.F32 R68, R4.reuse, R12, R68 ;  /* 0x0000000c0444723c */ /* 0x050fe40000001844 */
[----:B------:R-:W4:Y:S04]  /*13520*/  MUFU.EX2 R125, R125 ;  /* 0x0000007d007d7308 */ /* 0x000f280000000800 */
[----:B------:R-:W-:Y:S02]  /*13530*/  MUFU.EX2 R129, R129 ;  /* 0x0000008100817308 */ /* 0x000fe40000000800 */
[C---:B------:R-:W-:Y:S01]  /*13540*/  HMMA.16816.F32 R72, R4.reuse, R14, R72 ;  /* 0x0000000e0448723c */ /* 0x040fe20000001848 */
[----:B------:R-:W4:Y:S01]  /*13550*/  LDSM.16.MT88.4 R12, [R151+0x8800] ;  /* 0x00880000970c783b */ /* 0x000f220000004200 */
        /* <DEDUP_REMOVED lines=9> */
[C---:B---3--:R-:W-:Y:S02]  /*135f0*/  HMMA.16816.F32 R88, R4.reuse, R16, R88 ;  /* 0x000000100458723c */ /* 0x048fe40000001858 */
[----:B------:R-:W-:Y:S06]  /*13600*/  MUFU.EX2 R107, R107 ;  /* 0x0000006b006b7308 */ /* 0x000fec0000000800 */
[----:B------:R-:W-:Y:S01]  /*13610*/  HMMA.16816.F32 R84, R4, R18, R84 ;  /* 0x000000120454723c */ /* 0x000fe20000001854 */
[----:B------:R-:W3:Y:S01]  /*13620*/  LDSM.16.MT88.4 R16, [R151+0xa800] ;  /* 0x00a800009710783b */ /* 0x000ee20000004200 */
[----:B--2---:R-:W-:Y:S01]  /*13630*/  F2FP.F16.F32.PACK_AB R4, R110, R119 ;  /* 0x000000776e04723e */ /* 0x004fe200000000ff */
[----:B------:R-:W-:Y:S01]  /*13640*/  FADD.FTZ R119, R119, R28 ;  /* 0x0000001c77777221 */ /* 0x000fe20000010000 */
[----:B-----5:R-:W-:Y:S01]  /*13650*/  F2FP.F16.F32.PACK_AB R5, R116, R123 ;  /* 0x0000007b7405723e */ /* 0x020fe200000000ff */
[----:B------:R-:W-:Y:S01]  /*13660*/  FADD.FTZ R123, R123, R102 ;  /* 0x000000667b7b7221 */ /* 0x000fe20000010000 */
[----:B------:R-:W-:Y:S01]  /*13670*/  F2FP.F16.F32.PACK_AB R6, R112, R121 ;  /* 0x000000797006723e */ /* 0x000fe200000000ff */
[----:B------:R-:W-:Y:S01]  /*13680*/  FADD.FTZ R110, R110, R119 ;  /* 0x000000776e6e7221 */ /* 0x000fe20000010000 */
[----:B----4-:R-:W-:Y:S01]  /*13690*/  F2FP.F16.F32.PACK_AB R7, R125, R114 ;  /* 0x000000727d07723e */ /* 0x010fe200000000ff */
[----:B------:R-:W-:Y:S01]  /*136a0*/  FADD.FTZ R123, R116, R123 ;  /* 0x0000007b747b7221 */ /* 0x000fe20000010000 */
[----:B------:R-:W-:Y:S01]  /*136b0*/  MOV R102, R32 ;  /* 0x0000002000667202 */ /* 0x000fe20000000f00 */
[----:B------:R-:W-:-:S02]  /*136c0*/  FADD.FTZ R121, R121, R110 ;  /* 0x0000006e79797221 */ /* 0x000fc40000010000 */
[----:B------:R-:W-:Y:S02]  /*136d0*/  FADD.FTZ R114, R114, R123 ;  /* 0x0000007b72727221 */ /* 0x000fe40000010000 */
[----:B------:R-:W-:Y:S01]  /*136e0*/  HMMA.16816.F32 R96, R4, R12, R96 ;  /* 0x0000000c0460723c */ /* 0x000fe20000001860 */
[----:B------:R-:W-:Y:S01]  /*136f0*/  FADD.FTZ R112, R112, R121 ;  /* 0x0000007970707221 */ /* 0x000fe20000010000 */
[----:B------:R-:W-:-:S06]  /*13700*/  FADD.FTZ R114, R125, R114 ;  /* 0x000000727d727221 */ /* 0x000fcc0000010000 */
[C---:B------:R-:W-:Y:S01]  /*13710*/  HMMA.16816.F32 R92, R4.reuse, R14, R92 ;  /* 0x0000000e045c723c */ /* 0x040fe2000000185c */
[----:B------:R-:W-:Y:S07]  /*13720*/  LDSM.16.MT88.4 R12, [R150+0xa800] ;  /* 0x00a80000960c783b */ /* 0x000fee0000004200 */
[C---:B-1----:R-:W-:Y:S08]  /*13730*/  HMMA.16816.F32 R36, R4.reuse, R8, R36 ;  /* 0x000000080424723c */ /* 0x042ff00000001824 */
        /* <DEDUP_REMOVED lines=8> */
[----:B------:R-:W-:Y:S01]  /*137c0*/  HMMA.16816.F32 R44, R4, R24, R44 ;  /* 0x00000018042c723c */ /* 0x000fe2000000182c */
[--C-:B------:R-:W-:Y:S01]  /*137d0*/  FFMA.FTZ R25, R139, UR4, -R108.reuse ;  /* 0x000000048b197c23 */ /* 0x100fe2000801086c */
[----:B------:R-:W-:-:S05]  /*137e0*/  FFMA.FTZ R24, R167, UR4, -R108 ;  /* 0x00000004a7187c23 */ /* 0x000fca000801086c */
[----:B------:R-:W-:Y:S01]  /*137f0*/  MUFU.EX2 R25, R25 ;  /* 0x0000001900197308 */ /* 0x000fe20000000800 */
[----:B------:R-:W-:Y:S01]  /*13800*/  HMMA.16816.F32 R48, R4, R26, R48 ;  /* 0x0000001a0430723c */ /* 0x000fe20000001830 */
[--C-:B------:R-:W-:Y:S01]  /*13810*/  FFMA.FTZ R27, R171, UR4, -R108.reuse ;  /* 0x00000004ab1b7c23 */ /* 0x100fe2000801086c */
[----:B------:R-:W-:Y:S01]  /*13820*/  FFMA.FTZ R26, R137, UR4, -R108 ;  /* 0x00000004891a7c23 */ /* 0x000fe2000801086c */
[----:B------:R-:W4:Y:S01]  /*13830*/  MUFU.EX2 R24, R24 ;  /* 0x0000001800187308 */ /* 0x000f220000000800 */
[----:B------:R-:W-:-:S03]  /*13840*/  IADD3 R171, PT, PT, R103, -0x3, RZ ;  /* 0xfffffffd67ab7810 */ /* 0x000fc60007ffe0ff */
[----:B------:R-:W-:Y:S01]  /*13850*/  MUFU.EX2 R27, R27 ;  /* 0x0000001b001b7308 */ /* 0x000fe20000000800 */
[C---:B-1----:R-:W-:Y:S03]  /*13860*/  HMMA.16816.F32 R76, R4.reuse, R8, R76 ;  /* 0x00000008044c723c */ /* 0x042fe6000000184c */
[----:B------:R-:W1:Y:S05]  /*13870*/  MUFU.EX2 R26, R26 ;  /* 0x0000001a001a7308 */ /* 0x000e6a0000000800 */
[C---:B------:R-:W-:Y:S01]  /*13880*/  HMMA.16816.F32 R80, R4.reuse, R10, R80 ;  /* 0x0000000a0450723c */ /* 0x040fe20000001850 */
[----:B------:R-:W5:Y:S07]  /*13890*/  LDSM.16.MT88.4 R8, [R149+0x9000] ;  /* 0x009000009508783b */ /* 0x000f6e0000004200 */
[C---:B------:R-:W-:Y:S08]  /*138a0*/  HMMA.16816.F32 R68, R4.reuse, R12, R68 ;  /* 0x0000000c0444723c */ /* 0x040ff00000001844 */
[C---:B------:R-:W-:Y:S01]  /*138b0*/  HMMA.16816.F32 R72, R4.reuse, R14, R72 ;  /* 0x0000000e0448723c */ /* 0x040fe20000001848 */
[----:B------:R-:W5:Y:S07]  /*138c0*/  LDSM.16.MT88.4 R12, [R150+0x9000] ;  /* 0x00900000960c783b */ /* 0x000f6e0000004200 */
[C---:B--2---:R-:W-:Y:S08]  /*138d0*/  HMMA.16816.F32 R88, R4.reuse, R16, R88 ;  /* 0x000000100458723c */ /* 0x044ff00000001858 */
[----:B------:R-:W-:Y:S01]  /*138e0*/  HMMA.16816.F32 R84, R4, R18, R84 ;  /* 0x000000120454723c */ /* 0x000fe20000001854 */
[----:B----4-:R-:W-:Y:S01]  /*138f0*/  F2FP.F16.F32.PACK_AB R4, R24, R25 ;  /* 0x000000191804723e */ /* 0x010fe200000000ff */
[----:B------:R-:W2:Y:S01]  /*13900*/  LDSM.16.MT88.4 R16, [R151+0xb000] ;  /* 0x00b000009710783b */ /* 0x000ea20000004200 */
[----:B------:R-:W-:Y:S01]  /*13910*/  F2FP.F16.F32.PACK_AB R5, R118, R129 ;  /* 0x000000817605723e */ /* 0x000fe200000000ff */
[----:B------:R-:W-:Y:S01]  /*13920*/  FADD.FTZ R25, R25, R112 ;  /* 0x0000007019197221 */ /* 0x000fe20000010000 */
[----:B-1----:R-:W-:Y:S01]  /*13930*/  F2FP.F16.F32.PACK_AB R6, R26, R27 ;  /* 0x0000001b1a06723e */ /* 0x002fe200000000ff */
        /* <DEDUP_REMOVED lines=21> */
[C---:B------:R-:W-:Y:S01]  /*13a90*/  HMMA.16816.F32 R64, R4.reuse, R18, R64 ;  /* 0x000000120440723c */ /* 0x040fe20000001840 */
[----:B------:R-:W2:Y:S07]  /*13aa0*/  LDSM.16.MT88.4 R16, [R151+0x9800] ;  /* 0x009800009710783b */ /* 0x000eae0000004200 */
[----:B---3--:R-:W-:Y:S01]  /*13ab0*/  HMMA.16816.F32 R76, R4, R8, R76 ;  /* 0x00000008044c723c */ /* 0x008fe2000000184c */
[--C-:B------:R-:W-:Y:S01]  /*13ac0*/  FFMA.FTZ R8, R117, UR4, -R108.reuse ;  /* 0x0000000475087c23 */ /* 0x100fe2000801086c */
[----:B------:R-:W-:Y:S01]  /*13ad0*/  FFMA.FTZ R9, R34, UR4, -R108 ;  /* 0x0000000422097c23 */ /* 0x000fe2000801086c */
[----:B------:R-:W-:-:S02]  /*13ae0*/  FFMA.FTZ R117, R2, UR4, -R106 ;  /* 0x0000000402757c23 */ /* 0x000fc4000801086a */
[----:B------:R-:W3:Y:S03]  /*13af0*/  MUFU.EX2 R34, R8 ;  /* 0x0000000800227308 */ /* 0x000ee60000000800 */
[C---:B----4-:R-:W-:Y:S01]  /*13b00*/  HMMA.16816.F32 R68, R4.reuse, R12, R68 ;  /* 0x0000000c0444723c */ /* 0x050fe20000001844 */
[----:B------:R4:W-:Y:S04]  /*13b10*/  MUFU.EX2 R108, R9 ;  /* 0x00000009006c7308 */ /* 0x0009e80000000800 */
[----:B------:R-:W5:Y:S03]  /*13b20*/  MUFU.EX2 R2, R113 ;  /* 0x0000007100027308 */ /* 0x000f660000000800 */
[C---:B------:R-:W-:Y:S01]  /*13b30*/  HMMA.16816.F32 R72, R4.reuse, R14, R72 ;  /* 0x0000000e0448723c */ /* 0x040fe20000001848 */
[----:B------:R-:W2:Y:S01]  /*13b40*/  MUFU.EX2 R106, R117 ;  /* 0x00000075006a7308 */ /* 0x000ea20000000800 */
[----:B------:R-:W2:Y:S06]  /*13b50*/  LDSM.16.MT88.4 R12, [R150+0x9800] ;  /* 0x00980000960c783b */ /* 0x000eac0000004200 */
[C---:B------:R-:W-:Y:S01]  /*13b60*/  HMMA.16816.F32 R80, R4.reuse, R10, R80 ;  /* 0x0000000a0450723c */ /* 0x040fe20000001850 */
[----:B----4-:R-:W4:Y:S07]  /*13b70*/  LDSM.16.MT88.4 R8, [R149+0x9800] ;  /* 0x009800009508783b */ /* 0x010f2e0000004200 */
[C---:B-1----:R-:W-:Y:S08]  /*13b80*/  HMMA.16816.F32 R88, R4.reuse, R20, R88 ;  /* 0x000000140458723c */ /* 0x042ff00000001858 */
[----:B------:R-:W-:Y:S01]  /*13b90*/  HMMA.16816.F32 R84, R4, R22, R84 ;  /* 0x000000160454723c */ /* 0x000fe20000001854 */
[----:B---3--:R-:W-:Y:S01]  /*13ba0*/  F2FP.F16.F32.PACK_AB R4, R34, R115 ;  /* 0x000000732204723e */ /* 0x008fe200000000ff */
[----:B------:R-:W1:Y:S01]  /*13bb0*/  LDSM.16.MT88.4 R20, [R148+0x9800] ;  /* 0x009800009414783b */ /* 0x000e620000004200 */
        /* <DEDUP_REMOVED lines=20> */
[C---:B-1----:R-:W-:Y:S08]  /*13d00*/  HMMA.16816.F32 R52, R4.reuse, R20, R52 ;  /* 0x000000140434723c */ /* 0x042ff00000001834 */
[C---:B--2---:R-:W-:Y:S08]  /*13d10*/  HMMA.16816.F32 R60, R4.reuse, R16, R60 ;  /* 0x00000010043c723c */ /* 0x044ff0000000183c */
[C---:B------:R-:W-:Y:S01]  /*13d20*/  HMMA.16816.F32 R64, R4.reuse, R18, R64 ;  /* 0x000000120440723c */ /* 0x040fe20000001840 */
[----:B------:R-:W1:Y:S07]  /*13d30*/  LDSM.16.MT88.4 R16, [R148+0xb800] ;  /* 0x00b800009410783b */ /* 0x000e6e0000004200 */
        /* <DEDUP_REMOVED lines=8> */
.L_x_6156:
[----:B------:R-:W-:-:S13]  /*13dc0*/  ISETP.GE.AND P0, PT, R171, RZ, PT ;  /* 0x000000ffab00720c */ /* 0x000fda0003f06270 */
[----:B------:R-:W-:Y:S05]  /*13dd0*/  @!P0 BRA `(.L_x_6162) ;  /* 0x0000002c00b48947 */ /* 0x000fea0003800000 */
[----:B------:R-:W-:Y:S01]  /*13de0*/  ISETP.NE.U32.AND P3, PT, RZ, UR12, PT ;  /* 0x0000000cff007c0c */ /* 0x000fe2000bf65070 */
[----:B------:R-:W-:Y:S01]  /*13df0*/  IMAD.SHL.U32 R5, R157, 0x2, RZ ;  /* 0x000000029d057824 */ /* 0x000fe200078e00ff */
[----:B------:R-:W-:Y:S01]  /*13e00*/  SHF.L.U32 R172, R171, 0x6, RZ ;  /* 0x00000006abac7819 */ /* 0x000fe200000006ff */
[----:B------:R-:W-:Y:S01]  /*13e10*/  IMAD.MOV.U32 R167, RZ, RZ, RZ ;  /* 0x000000ffffa77224 */ /* 0x000fe200078e00ff */
[----:B------:R-:W-:Y:S01]  /*13e20*/  ISETP.NE.AND.EX P3, PT, RZ, UR13, PT, P3 ;  /* 0x0000000dff007c0c */ /* 0x000fe2000bf65330 */
[----:B------:R-:W-:Y:S01]  /*13e30*/  IMAD.MOV.U32 R2, RZ, RZ, R101 ;  /* 0x000000ffff027224 */ /* 0x000fe200078e0065 */
[----:B------:R-:W-:Y:S01]  /*13e40*/  LOP3.LUT R5, R5, 0x6, RZ, 0xc0, !PT ;  /* 0x0000000605057812 */ /* 0x000fe200078ec0ff */
[----:B------:R-:W-:Y:S01]  /*13e50*/  IMAD.MOV.U32 R3, RZ, RZ, R102 ;  /* 0x000000ffff037224 */ /* 0x000fe200078e0066 */
[----:B------:R-:W1:Y:S01]  /*13e60*/  LDCU UR12, c[0x0][0x440] ;  /* 0x00008800ff0c77ac */ /* 0x000e620008000800 */
[----:B------:R-:W-:Y:S01]  /*13e70*/  VIADD R171, R171, 0x1 ;  /* 0x00000001abab7836 */ /* 0x000fe20000000000 */
[----:B------:R-:W-:-:S02]  /*13e80*/  LOP3.LUT R170, R172, 0x20, R5, 0xfe, !PT ;  /* 0x00000020acaa7812 */ /* 0x000fc400078efe05 */
[----:B------:R-:W-:Y:S01]  /*13e90*/  IADD3 R172, PT, PT, R172, 0x40, RZ ;  /* 0x00000040acac7810 */ /* 0x000fe20007ffe0ff */
[----:B------:R-:W2:Y:S04]  /*13ea0*/  LDCU UR4, c[0x0][0x45c] ;  /* 0x00008b80ff0477ac */ /* 0x000ea80008000800 */
[----:B------:R-:W-:Y:S01]  /*13eb0*/  @!P3 IADD3 R167, P4, PT, RZ, -R167, RZ ;  /* 0x800000a7ffa7b210 */ /* 0x000fe20007f9e0ff */
[----:B------:R-:W3:Y:S01]  /*13ec0*/  LDCU.64 UR8, c[0x0][0x3a0] ;  /* 0x00007400ff0877ac */ /* 0x000ee20008000a00 */
[----:B------:R-:W4:Y:S11]  /*13ed0*/  LDCU.64 UR10, c[0x0][0x3a8] ;  /* 0x00007500ff0a77ac */ /* 0x000f360008000a00 */
.L_x_6166:
        /* <DEDUP_REMOVED lines=35> */
[C---:B------:R-:W-:Y:S01]  /*14110*/  IMAD R13, R8.reuse, R9, R13 ;  /* 0x00000009080d7224 */ /* 0x040fe200078e020d */
[----:B------:R-:W-:Y:S04]  /*14120*/  LOP3.LUT R9, RZ, R7, RZ, 0x33, !PT ;  /* 0x00000007ff097212 */ /* 0x000fe800078e33ff */
        /* <DEDUP_REMOVED lines=8> */
[----:B------:R-:W-:Y:S05]  /*141b0*/  LOP3.LUT R8, R172, R7, RZ, 0x3c, !PT ;  /* 0x00000007ac087212 */ /* 0x000fea00078e3cff */
        /* <DEDUP_REMOVED lines=11> */
[C---:B------:R-:W-:Y:S03]  /*14270*/  IMAD.IADD R8, R9.reuse, 0x1, -R13 ;  /* 0x0000000109087824 */ /* 0x040fe600078e0a0d */
[----:B------:R-:W-:Y:S01]  /*14280*/  LEA.HI.X.SX32 R15, R9, R163, 0x2, P0 ;  /* 0x000000a3090f7211 */ /* 0x000fe200000f16ff */
[----:B------:R-:W-:Y:S01]  /*14290*/  IMAD R7, R8, R7, -0x40 ;  /* 0xffffffc008077424 */ /* 0x000fe200078e0207 */
[----:B------:R-:W5:Y:S03]  /*142a0*/  LDG.E R11, desc[UR6][R10.64] ;  /* 0x000000060a0b7981 */ /* 0x000f66000c1e1900 */
[-C--:B--2---:R-:W-:Y:S01]  /*142b0*/  IMAD.WIDE.U32 R12, R7, R102.reuse, RZ ;  /* 0x00000066070c7225 */ /* 0x084fe200078e00ff */
[----:B------:R-:W5:Y:S02]  /*142c0*/  LDG.E R6, desc[UR6][R14.64] ;  /* 0x000000060e067981 */ /* 0x000f64000c1e1900 */
[----:B------:R-:W-:Y:S05]  /*142d0*/  SHF.R.S32.HI R9, RZ, 0x1f, R7 ;  /* 0x0000001fff097819 */ /* 0x000fea0000011407 */
[----:B------:R-:W-:Y:S04]  /*142e0*/  IMAD R8, R9, R102, RZ ;  /* 0x0000006609087224 */ /* 0x000fe800078e02ff */
        /* <DEDUP_REMOVED lines=10> */
.L_x_6163:
        /* <DEDUP_REMOVED lines=58> */
[----:B------:R-:W1:Y:S01]  /*14730*/  LDSM.16.M88.4 R136, [R142+0x5000] ;  /* 0x005000008e88783b */ /* 0x000e620000000200 */
[C---:B-----5:R-:W-:Y:S08]  /*14740*/  HMMA.16816.F32 R4, R104.reuse, R108, RZ ;  /* 0x0000006c6804723c */ /* 0x060ff000000018ff */
[C---:B------:R-:W-:Y:S01]  /*14750*/  HMMA.16816.F32 R8, R104.reuse, R110, RZ ;  /* 0x0000006e6808723c */ /* 0x040fe200000018ff */
[----:B------:R-:W5:Y:S07]  /*14760*/  LDSM.16.M88.4 R108, [R142+0x5800] ;  /* 0x005800008e6c783b */ /* 0x000f6e0000000200 */
        /* <DEDUP_REMOVED lines=12> */
[----:B------:R-:W1:Y:S07]  /*14830*/  LDSM.16.M88.4 R128, [R141+0x5800] ;  /* 0x005800008d80783b */ /* 0x000e6e0000000200 */
[C---:B------:R-:W-:Y:S08]  /*14840*/  HMMA.16816.F32 R12, R124.reuse, R132, R12 ;  /* 0x000000847c0c723c */ /* 0x040ff0000000180c */
[C---:B------:R-:W-:Y:S08]  /*14850*/  HMMA.16816.F32 R16, R124.reuse, R134, R16 ;  /* 0x000000867c10723c */ /* 0x040ff00000001810 */
[C---:B------:R-:W-:Y:S08]  /*14860*/  HMMA.16816.F32 R20, R124.reuse, R136, R20 ;  /* 0x000000887c14723c */ /* 0x040ff00000001814 */
[C---:B------:R-:W-:Y:S08]  /*14870*/  HMMA.16816.F32 R24, R124.reuse, R138, R24 ;  /* 0x0000008a7c18723c */ /* 0x040ff00000001818 */
[C---:B-----5:R-:W-:Y:S08]  /*14880*/  HMMA.16816.F32 R28, R124.reuse, R108, R28 ;  /* 0x0000006c7c1c723c */ /* 0x060ff0000000181c */
[----:B------:R-:W-:Y:S01]  /*14890*/  HMMA.16816.F32 R32, R124, R110, R32 ;  /* 0x0000006e7c20723c */ /* 0x000fe20000001820 */
[----:B------:R-:W-:Y:S04]  /*148a0*/  LDSM.16.M88.4 R108, [R143] ;  /* 0x000000008f6c783b */ /* 0x000fe80000000200 */
[----:B------:R-:W-:Y:S03]  /*148b0*/  LDSM.16.M88.4 R124, [R140+0x4800] ;  /* 0x004800008c7c783b */ /* 0x000fe60000000200 */
[C---:B--2---:R-:W-:Y:S08]  /*148c0*/  HMMA.16816.F32 R4, R104.reuse, R112, R4 ;  /* 0x000000706804723c */ /* 0x044ff00000001804 */
[C---:B------:R-:W-:Y:S01]  /*148d0*/  HMMA.16816.F32 R8, R104.reuse, R114, R8 ;  /* 0x000000726808723c */ /* 0x040fe20000001808 */
[----:B------:R-:W2:Y:S07]  /*148e0*/  LDSM.16.M88.4 R112, [R140+0x4000] ;  /* 0x004000008c70783b */ /* 0x000eae0000000200 */
[C---:B------:R-:W-:Y:S08]  /*148f0*/  HMMA.16816.F32 R12, R104.reuse, R116, R12 ;  /* 0x00000074680c723c */ /* 0x040ff0000000180c */
[C---:B------:R-:W-:Y:S01]  /*14900*/  HMMA.16816.F32 R16, R104.reuse, R118, R16 ;  /* 0x000000766810723c */ /* 0x040fe20000001810 */
[----:B------:R-:W4:Y:S07]  /*14910*/  LDSM.16.M88.4 R116, [R140+0x5000] ;  /* 0x005000008c74783b */ /* 0x000f2e0000000200 */
[C---:B---3--:R-:W-:Y:S08]  /*14920*/  HMMA.16816.F32 R20, R104.reuse, R120, R20 ;  /* 0x000000786814723c */ /* 0x048ff00000001814 */
[C---:B------:R-:W-:Y:S01]  /*14930*/  HMMA.16816.F32 R24, R104.reuse, R122, R24 ;  /* 0x0000007a6818723c */ /* 0x040fe20000001818 */
[----:B------:R-:W3:Y:S07]  /*14940*/  LDSM.16.M88.4 R120, [R140+0x5800] ;  /* 0x005800008c78783b */ /* 0x000eee0000000200 */
[C---:B-1----:R-:W-:Y:S08]  /*14950*/  HMMA.16816.F32 R28, R104.reuse, R128, R28 ;  /* 0x00000080681c723c */ /* 0x042ff0000000181c */
[----:B------:R-:W-:Y:S01]  /*14960*/  HMMA.16816.F32 R32, R104, R130, R32 ;  /* 0x000000826820723c */ /* 0x000fe20000001820 */
[----:B------:R-:W-:Y:S04]  /*14970*/  LDSM.16.M88.4 R104, [R147+0x2000] ;  /* 0x002000009368783b */ /* 0x000fe80000000200 */
[----:B------:R-:W-:Y:S03]  /*14980*/  LDSM.16.M88.4 R128, [R146+UR5+0x7000] ;  /* 0x007000059280783b */ /* 0x000fe60008000200 */
[C---:B--2---:R-:W-:Y:S08]  /*14990*/  HMMA.16816.F32 R4, R108.reuse, R112, R4 ;  /* 0x000000706c04723c */ /* 0x044ff00000001804 */
[C---:B------:R-:W-:Y:S01]  /*149a0*/  HMMA.16816.F32 R8, R108.reuse, R114, R8 ;  /* 0x000000726c08723c */ /* 0x040fe20000001808 */
[----:B------:R-:W1:Y:S07]  /*149b0*/  LDSM.16.M88.4 R112, [R146+UR5+0x6000] ;  /* 0x006000059270783b */ /* 0x000e6e0008000200 */
[C---:B------:R-:W-:Y:S08]  /*149c0*/  HMMA.16816.F32 R12, R108.reuse, R124, R12 ;  /* 0x0000007c6c0c723c */ /* 0x040ff0000000180c */
[C---:B------:R-:W-:Y:S01]  /*149d0*/  HMMA.16816.F32 R16, R108.reuse, R126, R16 ;  /* 0x0000007e6c10723c */ /* 0x040fe20000001810 */
[----:B------:R-:W2:Y:S07]  /*149e0*/  LDSM.16.M88.4 R124, [R146+UR5+0x6800] ;  /* 0x00680005927c783b */ /* 0x000eae0008000200 */
[C---:B----4-:R-:W-:Y:S08]  /*149f0*/  HMMA.16816.F32 R20, R108.reuse, R116, R20 ;  /* 0x000000746c14723c */ /* 0x050ff00000001814 */
        /* <DEDUP_REMOVED lines=15> */
[C---:B----4-:R-:W-:Y:S08]  /*14af0*/  HMMA.16816.F32 R28, R104.reuse, R116, R28 ;  /* 0x00000074681c723c */ /* 0x050ff0000000181c */
        /* <DEDUP_REMOVED lines=24> */
[----:B------:R-:W4:Y:S01]  /*14c80*/  LDSM.16.M88.4 R120, [R140+0x7000] ;  /* 0x007000008c78783b */ /* 0x000f220000000200 */
[----:B------:R-:W-:Y:S04]  /*14c90*/  DEPBAR.LE SB0, 0x0 ;  /* 0x000080000000791a */ /* 0x000fe80000000000 */
[----:B------:R-:W-:Y:S02]  /*14ca0*/  BAR.SYNC.DEFER_BLOCKING 0x0 ;  /* 0x0000000000007b1d */ /* 0x000fe40000010000 */
[C---:B--2---:R-:W-:Y:S08]  /*14cb0*/  HMMA.16816.F32 R28, R104.reuse, R124, R28 ;  /* 0x0000007c681c723c */ /* 0x044ff0000000181c */
[----:B------:R-:W-:Y:S08]  /*14cc0*/  HMMA.16816.F32 R32, R104, R126, R32 ;  /* 0x0000007e6820723c */ /* 0x000ff00000001820 */
[C---:B-1----:R-:W-:Y:S08]  /*14cd0*/  HMMA.16816.F32 R4, R108.reuse, R112, R4 ;  /* 0x000000706c04723c */ /* 0x042ff00000001804 */
[C---:B------:R-:W-:Y:S08]  /*14ce0*/  HMMA.16816.F32 R8, R108.reuse, R114, R8 ;  /* 0x000000726c08723c */ /* 0x040ff00000001808 */
[C---:B---3--:R-:W-:Y:S08]  /*14cf0*/  HMMA.16816.F32 R12, R108.reuse, R116, R12 ;  /* 0x000000746c0c723c */ /* 0x048ff0000000180c */
[C---:B------:R-:W-:Y:S08]  /*14d00*/  HMMA.16816.F32 R16, R108.reuse, R118, R16 ;  /* 0x000000766c10723c */ /* 0x040ff00000001810 */
[C---:B----4-:R-:W-:Y:S08]  /*14d10*/  HMMA.16816.F32 R20, R108.reuse, R120, R20 ;  /* 0x000000786c14723c */ /* 0x050ff00000001814 */
        /* <DEDUP_REMOVED lines=17> */
[----:B------:R-:W-:Y:S01]  /*14e30*/  IMAD.MOV.U32 R108, RZ, RZ, RZ ;  /* 0x000000ffff6c7224 */ /* 0x000fe200078e00ff */
[----:B------:R-:W-:Y:S02]  /*14e40*/  IADD3 R105, PT, PT, R172, -0x40, RZ ;  /* 0xffffffc0ac697810 */ /* 0x000fe40007ffe0ff */
[----:B------:R-:W-:Y:S02]  /*14e50*/  IABS R107, R111 ;  /* 0x0000006f006b7213 */ /* 0x000fe40000000000 */
        /* <DEDUP_REMOVED lines=57> */
.L_x_6165:
        /* <DEDUP_REMOVED lines=49> */
.L_x_6164:
[C---:B------:R-:W-:Y:S01]  /*15500*/  IADD3 R101, PT, PT, R170.reuse, -0x20, RZ ;  /* 0xffffffe0aa657810 */ /* 0x040fe20007ffe0ff */
[----:B-1----:R-:W-:Y:S01]  /*15510*/  LDSM.16.MT88.4 R108, [R150+0x8000] ;  /* 0x00800000966c783b */ /* 0x002fe20000004200 */
[----:B------:R-:W-:Y:S02]  /*15520*/  IADD3 R102, PT, PT, R170, -0x1f, RZ ;  /* 0xffffffe1aa667810 */ /* 0x000fe40007ffe0ff */
[----:B------:R-:W-:Y:S02]  /*15530*/  I2FP.F32.U32 R101, R101 ;  /* 0x0000006500657245 */ /* 0x000fe40000201000 */
[----:B------:R-:W-:Y:S02]  /*15540*/  I2FP.F32.U32 R103, R170 ;  /* 0x000000aa00677245 */ /* 0x000fe40000201000 */
[----:B------:R-:W-:Y:S01]  /*15550*/  I2FP.F32.U32 R102, R102 ;  /* 0x0000006600667245 */ /* 0x000fe20000201000 */
[-C--:B------:R-:W-:Y:S01]  /*15560*/  FFMA.FTZ R6, R0, R101.reuse, R6 ;  /* 0x0000006500067223 */ /* 0x080fe20000010006 */
[----:B------:R-:W-:Y:S01]  /*15570*/  IADD3 R104, PT, PT, R170, -0x17, RZ ;  /* 0xffffffe9aa687810 */ /* 0x000fe20007ffe0ff */
[----:B------:R-:W-:Y:S01]  /*15580*/  FFMA.FTZ R4, R0, R101, R4 ;  /* 0x0000006500047223 */ /* 0x000fe20000010004 */
[----:B------:R-:W-:Y:S01]  /*15590*/  IADD3 R101, PT, PT, R170, -0x10, RZ ;  /* 0xfffffff0aa657810 */ /* 0x000fe20007ffe0ff */
[CC--:B------:R-:W-:Y:S01]  /*155a0*/  FFMA.FTZ R22, R0.reuse, R103.reuse, R22 ;  /* 0x0000006700167223 */ /* 0x0c0fe20000010016 */
[----:B------:R-:W-:Y:S01]  /*155b0*/  I2FP.F32.U32 R104, R104 ;  /* 0x0000006800687245 */ /* 0x000fe20000201000 */
[C---:B------:R-:W-:Y:S01]  /*155c0*/  FFMA.FTZ R20, R0.reuse, R103, R20 ;  /* 0x0000006700147223 */ /* 0x040fe20000010014 */
[CC--:B------:R-:W-:Y:S01]  /*155d0*/  FFMA.FTZ R7, R0.reuse, R102.reuse, R7 ;  /* 0x0000006600077223 */ /* 0x0c0fe20000010007 */
[----:B------:R-:W-:Y:S01]  /*155e0*/  FFMA.FTZ R5, R0, R102, R5 ;  /* 0x0000006600057223 */ /* 0x000fe20000010005 */
[----:B------:R-:W-:Y:S01]  /*155f0*/  IADD3 R103, PT, PT, R170, -0x18, RZ ;  /* 0xffffffe8aa677810 */ /* 0x000fe20007ffe0ff */
[-C--:B------:R-:W-:Y:S01]  /*15600*/  FFMA.FTZ R11, R0, R104.reuse, R11 ;  /* 0x00000068000b7223 */ /* 0x080fe2000001000b */
[----:B------:R-:W-:Y:S01]  /*15610*/  IADD3 R102, PT, PT, R170, -0xf, RZ ;  /* 0xfffffff1aa667810 */ /* 0x000fe20007ffe0ff */
[C---:B------:R-:W-:Y:S01]  /*15620*/  FFMA.FTZ R9, R0.reuse, R104, R9 ;  /* 0x0000006800097223 */ /* 0x040fe20000010009 */
[----:B------:R-:W-:Y:S01]  /*15630*/  I2FP.F32.U32 R101, R101 ;  /* 0x0000006500657245 */ /* 0x000fe20000201000 */
[----:B------:R-:W-:Y:S01]  /*15640*/  LDSM.16.MT88.4 R112, [R149+0x8000] ;  /* 0x008000009570783b */ /* 0x000fe20000004200 */
[----:B------:R-:W-:Y:S02]  /*15650*/  I2FP.F32.U32 R103, R103 ;  /* 0x0000006700677245 */ /* 0x000fe40000201000 */
[----:B------:R-:W-:Y:S01]  /*15660*/  I2FP.F32.U32 R102, R102 ;  /* 0x0000006600667245 */ /* 0x000fe20000201000 */
[-C--:B------:R-:W-:Y:S01]  /*15670*/  FFMA.FTZ R14, R0, R101.reuse, R14 ;  /* 0x00000065000e7223 */ /* 0x080fe2000001000e */
[----:B------:R-:W-:Y:S01]  /*15680*/  IADD3 R104, PT, PT, R170, -0x7, RZ ;  /* 0xfffffff9aa687810 */ /* 0x000fe20007ffe0ff */
[----:B------:R-:W-:Y:S01]  /*15690*/  FFMA.FTZ R12, R0, R101, R12 ;  /* 0x00000065000c7223 */ /* 0x000fe2000001000c */
[----:B------:R-:W-:Y:S01]  /*156a0*/  IADD3 R101, PT, PT, R170, 0x1, RZ ;  /* 0x00000001aa657810 */ /* 0x000fe20007ffe0ff */
[CC--:B------:R-:W-:Y:S01]  /*156b0*/  FFMA.FTZ R10, R0.reuse, R103.reuse, R10 ;  /* 0x00000067000a7223 */ /* 0x0c0fe2000001000a */
[----:B------:R-:W-:Y:S01]  /*156c0*/  I2FP.F32.U32 R104, R104 ;  /* 0x0000006800687245 */ /* 0x000fe20000201000 */
[C---:B------:R-:W-:Y:S01]  /*156d0*/  FFMA.FTZ R8, R0.reuse, R103, R8 ;  /* 0x0000006700087223 */ /* 0x040fe20000010008 */
[CC--:B------:R-:W-:Y:S01]  /*156e0*/  FFMA.FTZ R15, R0.reuse, R102.reuse, R15 ;  /* 0x00000066000f7223 */ /* 0x0c0fe2000001000f */
[----:B------:R-:W-:Y:S01]  /*156f0*/  FFMA.FTZ R13, R0, R102, R13 ;  /* 0x00000066000d7223 */ /* 0x000fe2000001000d */
[----:B------:R-:W-:Y:S01]  /*15700*/  IADD3 R102, PT, PT, R170, 0x9, RZ ;  /* 0x00000009aa667810 */ /* 0x000fe20007ffe0ff */
[-C--:B------:R-:W-:Y:S01]  /*15710*/  FFMA.FTZ R19, R0, R104.reuse, R19 ;  /* 0x0000006800137223 */ /* 0x080fe20000010013 */
[----:B------:R-:W-:Y:S01]  /*15720*/  IADD3 R103, PT, PT, R170, -0x8, RZ ;  /* 0xfffffff8aa677810 */ /* 0x000fe20007ffe0ff */
[----:B------:R-:W-:Y:S01]  /*15730*/  FFMA.FTZ R17, R0, R104, R17 ;  /* 0x0000006800117223 */ /* 0x000fe20000010011 */
[----:B------:R-:W-:Y:S02]  /*15740*/  I2FP.F32.U32 R101, R101 ;  /* 0x0000006500657245 */ /* 0x000fe40000201000 */
[----:B------:R-:W-:Y:S02]  /*15750*/  I2FP.F32.U32 R102, R102 ;  /* 0x0000006600667245 */ /* 0x000fe40000201000 */
[----:B------:R-:W-:Y:S01]  /*15760*/  IADD3 R104, PT, PT, R170, 0x10, RZ ;  /* 0x00000010aa687810 */ /* 0x000fe20007ffe0ff */
[C---:B------:R-:W-:Y:S01]  /*15770*/  FFMA.FTZ R23, R0.reuse, R101, R23 ;  /* 0x0000006500177223 */ /* 0x040fe20000010017 */
[----:B------:R-:W-:Y:S01]  /*15780*/  I2FP.F32.U32 R103, R103 ;  /* 0x0000006700677245 */ /* 0x000fe20000201000 */
[C---:B------:R-:W-:Y:S01]  /*15790*/  FFMA.FTZ R21, R0.reuse, R101, R21 ;  /* 0x0000006500157223 */ /* 0x040fe20000010015 */
[----:B------:R-:W-:Y:S01]  /*157a0*/  FMNMX3.FTZ R105, R3, R4, R5, !PT ;  /* 0x0000000403697276 */ /* 0x000fe20007810005 */
[C---:B------:R-:W-:Y:S01]  /*157b0*/  FFMA.FTZ R27, R0.reuse, R102, R27 ;  /* 0x00000066001b7223 */ /* 0x040fe2000001001b */
[----:B------:R-:W-:Y:S01]  /*157c0*/  I2FP.F32.U32 R101, R104 ;  /* 0x0000006800657245 */ /* 0x000fe20000201000 */
[C---:B------:R-:W-:Y:S01]  /*157d0*/  FFMA.FTZ R25, R0.reuse, R102, R25 ;  /* 0x0000006600197223 */ /* 0x040fe20000010019 */
[CC--:B------:R-:W-:Y:S01]  /*157e0*/  FFMA.FTZ R18, R0.reuse, R103.reuse, R18 ;  /* 0x0000006700127223 */ /* 0x0c0fe20000010012 */
[C---:B------:R-:W-:Y:S01]  /*157f0*/  FFMA.FTZ R16, R0.reuse, R103, R16 ;  /* 0x0000006700107223 */ /* 0x040fe20000010010 */
[----:B------:R-:W-:Y:S01]  /*15800*/  FMNMX3.FTZ R105, R105, R8, R9, !PT ;  /* 0x0000000869697276 */ /* 0x000fe20007810009 */
[-C--:B------:R-:W-:Y:S01]  /*15810*/  FFMA.FTZ R30, R0, R101.reuse, R30 ;  /* 0x00000065001e7223 */ /* 0x080fe2000001001e */
[----:B------:R-:W-:Y:S01]  /*15820*/  IADD3 R103, PT, PT, R170, 0x8, RZ ;  /* 0x00000008aa677810 */ /* 0x000fe20007ffe0ff */
[----:B------:R-:W-:Y:S01]  /*15830*/  FFMA.FTZ R28, R0, R101, R28 ;  /* 0x00000065001c7223 */ /* 0x000fe2000001001c */
[----:B------:R-:W-:Y:S02]  /*15840*/  FMNMX3.FTZ R102, R2, R6, R7, !PT ;  /* 0x0000000602667276 */ /* 0x000fe40007810007 */
        /* <DEDUP_REMOVED lines=20> */
[C---:B------:R-:W-:Y:S01]  /*15990*/  FFMA.FTZ R33, R0.reuse, R102, R33 ;  /* 0x0000006600217223 */ /* 0x040fe20000010021 */
[CC--:B------:R-:W-:Y:S01]  /*159a0*/  FFMA.FTZ R32, R0.reuse, R103.reuse, R32 ;  /* 0x0000006700207223 */ /* 0x0c0fe20000010020 */
[----:B------:R-:W-:Y:S01]  /*159b0*/  FMNMX3.FTZ R102, R105, R28, R29, !PT ;  /* 0x0000001c69667276 */ /* 0x000fe2000781001d */
[----:B------:R-:W-:Y:S01]  /*159c0*/  FFMA.FTZ R34, R0, R103, R34 ;  /* 0x0000006700227223 */ /* 0x000fe20000010022 */
[----:B------:R-:W-:Y:S02]  /*159d0*/  FMNMX3.FTZ R101, R101, R26, R27, !PT ;  /* 0x0000001a65657276 */ /* 0x000fe4000781001b */
        /* <DEDUP_REMOVED lines=17> */
[----:B------:R-:W-:Y:S02]  /*15af0*/  FADD.FTZ R104, -R102, R3 ;  /* 0x0000000366687221 */ /* 0x000fe40000010100 */
[----:B------:R-:W-:Y:S01]  /*15b00*/  FSEL R124, R124, RZ, P0 ;  /* 0x000000ff7c7c7208 */ /* 0x000fe20000000000 */
[C---:B------:R-:W-:Y:S01]  /*15b10*/  FMUL.FTZ R123, R102.reuse, UR4 ;  /* 0x00000004667b7c20 */ /* 0x040fe20008410000 */
[----:B------:R-:W-:Y:S01]  /*15b20*/  FSETP.NEU.FTZ.AND P0, PT, R102, -INF , PT ;  /* 0xff8000006600780b */ /* 0x000fe20003f1d000 */
[----:B------:R-:W-:Y:S01]  /*15b30*/  FMUL.FTZ R3, R104, UR4 ;  /* 0x0000000468037c20 */ /* 0x000fe20008410000 */
[----:B------:R-:W-:Y:S01]  /*15b40*/  FMUL.FTZ R2, R103, UR4 ;  /* 0x0000000467027c20 */ /* 0x000fe20008410000 */
[----:B------:R-:W1:Y:S01]  /*15b50*/  LDSM.16.MT88.4 R104, [R151+0x8000] ;  /* 0x008000009768783b */ /* 0x000e620000004200 */
        /* <DEDUP_REMOVED lines=23> */
[C---:B--2---:R-:W-:Y:S01]  /*15cd0*/  FMUL.FTZ R6, R2.reuse, R98 ;  /* 0x0000006202067220 */ /* 0x044fe20000410000 */
[C---:B------:R-:W-:Y:S07]  /*15ce0*/  FMUL.FTZ R7, R2.reuse, R99 ;  /* 0x0000006302077220 */ /* 0x040fee0000410000 */
[----:B------:R-:W-:Y:S01]  /*15cf0*/  MUFU.EX2 R116, R116 ;  /* 0x0000007400747308 */ /* 0x000fe20000000800 */
[C---:B------:R-:W-:Y:S01]  /*15d00*/  FMUL.FTZ R10, R2.reuse, R94 ;  /* 0x0000005e020a7220 */ /* 0x040fe20000410000 */
[C---:B---3--:R-:W-:Y:S01]  /*15d10*/  FMUL.FTZ R4, R3.reuse, R96 ;  /* 0x0000006003047220 */ /* 0x048fe20000410000 */
[C---:B------:R-:W-:Y:S07]  /*15d20*/  FMUL.FTZ R5, R3.reuse, R97 ;  /* 0x0000006103057220 */ /* 0x040fee0000410000 */
[----:B------:R-:W2:Y:S01]  /*15d30*/  MUFU.EX2 R103, R103 ;  /* 0x0000006700677308 */ /* 0x000ea20000000800 */
[C---:B------:R-:W-:Y:S01]  /*15d40*/  FMUL.FTZ R11, R2.reuse, R95 ;  /* 0x0000005f020b7220 */ /* 0x040fe20000410000 */
[C---:B------:R-:W-:Y:S01]  /*15d50*/  FMUL.FTZ R8, R3.reuse, R92 ;  /* 0x0000005c03087220 */ /* 0x040fe20000410000 */
[----:B------:R-:W-:Y:S07]  /*15d60*/  FMUL.FTZ R9, R3, R93 ;  /* 0x0000005d03097220 */ /* 0x000fee0000410000 */
[----:B------:R-:W-:Y:S01]  /*15d70*/  MUFU.EX2 R122, R122 ;  /* 0x0000007a007a7308 */ /* 0x000fe20000000800 */
[----:B------:R-:W3:Y:S01]  /*15d80*/  LDSM.16.MT88.4 R92, [R148+0x8000] ;  /* 0x00800000945c783b */ /* 0x000ee20000004200 */
[----:B----4-:R-:W-:Y:S01]  /*15d90*/  F2FP.F16.F32.PACK_AB R97, R119, R121 ;  /* 0x000000797761723e */ /* 0x010fe200000000ff */
[C---:B------:R-:W-:Y:S07]  /*15da0*/  FMUL.FTZ R38, R2.reuse, R38 ;  /* 0x0000002602267220 */ /* 0x040fee0000410000 */
[----:B------:R-:W4:Y:S01]  /*15db0*/  MUFU.EX2 R120, R120 ;  /* 0x0000007800787308 */ /* 0x000f220000000800 */
[C---:B------:R-:W-:Y:S01]  /*15dc0*/  FMUL.FTZ R39, R2.reuse, R39 ;  /* 0x0000002702277220 */ /* 0x040fe20000410000 */
[C---:B------:R-:W-:Y:S01]  /*15dd0*/  FMUL.FTZ R36, R3.reuse, R36 ;  /* 0x0000002403247220 */ /* 0x040fe20000410000 */
[----:B------:R-:W-:Y:S07]  /*15de0*/  FMUL.FTZ R37, R3, R37 ;  /* 0x0000002503257220 */ /* 0x000fee0000410000 */
[----:B------:R-:W-:Y:S01]  /*15df0*/  MUFU.EX2 R118, R118 ;  /* 0x0000007600767308 */ /* 0x000fe20000000800 */
[C---:B------:R-:W-:Y:S01]  /*15e00*/  FMUL.FTZ R42, R2.reuse, R42 ;  /* 0x0000002a022a7220 */ /* 0x040fe20000410000 */
[----:B--2---:R-:W-:Y:S01]  /*15e10*/  F2FP.F16.F32.PACK_AB R99, R103, R116 ;  /* 0x000000746763723e */ /* 0x004fe200000000ff */
[C---:B------:R-:W-:Y:S07]  /*15e20*/  FMUL.FTZ R43, R2.reuse, R43 ;  /* 0x0000002b022b7220 */ /* 0x040fee0000410000 */
[----:B------:R-:W2:Y:S01]  /*15e30*/  MUFU.EX2 R117, R117 ;  /* 0x0000007500757308 */ /* 0x000ea20000000800 */
[C---:B------:R-:W-:Y:S01]  /*15e40*/  FMUL.FTZ R40, R3.reuse, R40 ;  /* 0x0000002803287220 */ /* 0x040fe20000410000 */
[C---:B------:R-:W-:Y:S01]  /*15e50*/  FMUL.FTZ R41, R3.reuse, R41 ;  /* 0x0000002903297220 */ /* 0x040fe20000410000 */
[C---:B------:R-:W-:Y:S01]  /*15e60*/  FMUL.FTZ R46, R2.reuse, R46 ;  /* 0x0000002e022e7220 */ /* 0x040fe20000410000 */
[----:B------:R-:W-:Y:S01]  /*15e70*/  FMUL.FTZ R47, R2, R47 ;  /* 0x0000002f022f7220 */ /* 0x000fe20000410000 */
[C---:B------:R-:W-:Y:S01]  /*15e80*/  FMUL.FTZ R44, R3.reuse, R44 ;  /* 0x0000002c032c7220 */ /* 0x040fe20000410000 */
[----:B----4-:R-:W-:Y:S01]  /*15e90*/  F2FP.F16.F32.PACK_AB R96, R120, R122 ;  /* 0x0000007a7860723e */ /* 0x010fe200000000ff */
[C---:B------:R-:W-:Y:S01]  /*15ea0*/  FMUL.FTZ R45, R3.reuse, R45 ;  /* 0x0000002d032d7220 */ /* 0x040fe20000410000 */
[C---:B------:R-:W-:Y:S01]  /*15eb0*/  FMUL.FTZ R12, R3.reuse, R88 ;  /* 0x00000058030c7220 */ /* 0x040fe20000410000 */
        /* <DEDUP_REMOVED lines=34> */
[----:B------:R-:W4:Y:S01]  /*160e0*/  MUFU.EX2 R128, R128 ;  /* 0x0000008000807308 */ /* 0x000f220000000800 */
        /* <DEDUP_REMOVED lines=14> */
[----:B------:R-:W-:Y:S01]  /*161d0*/  FMUL.FTZ R83, R2, R83 ;  /* 0x0000005302537220 */ /* 0x000fe20000410000 */
[C---:B------:R-:W-:Y:S01]  /*161e0*/  FMUL.FTZ R80, R3.reuse, R80 ;  /* 0x0000005003507220 */ /* 0x040fe20000410000 */
[----:B------:R-:W-:Y:S01]  /*161f0*/  FMUL.FTZ R81, R3, R81 ;  /* 0x0000005103517220 */ /* 0x000fe20000410000 */
[--C-:B------:R-:W-:Y:S01]  /*16200*/  FFMA.FTZ R112, R14, UR4, -R124.reuse ;  /* 0x000000040e707c23 */ /* 0x100fe2000801087c */
[C---:B------:R-:W-:Y:S01]  /*16210*/  FMUL.FTZ R14, R2.reuse, R90 ;  /* 0x0000005a020e7220 */ /* 0x040fe20000410000 */
[C---:B---3--:R-:W-:Y:S04]  /*16220*/  HMMA.16816.F32 R52, R96.reuse, R92, R52 ;  /* 0x0000005c6034723c */ /* 0x048fe80000001834 */
[----:B------:R-:W-:Y:S01]  /*16230*/  MUFU.EX2 R130, R130 ;  /* 0x0000008200827308 */ /* 0x000fe20000000800 */
[--C-:B------:R-:W-:Y:S01]  /*16240*/  FFMA.FTZ R115, R15, UR4, -R124.reuse ;  /* 0x000000040f737c23 */ /* 0x100fe2000801087c */
[----:B------:R-:W-:Y:S01]  /*16250*/  FMUL.FTZ R15, R2, R91 ;  /* 0x0000005b020f7220 */ /* 0x000fe20000410000 */
[--C-:B------:R-:W-:Y:S01]  /*16260*/  FFMA.FTZ R113, R18, UR4, -R124.reuse ;  /* 0x0000000412717c23 */ /* 0x100fe2000801087c */
[----:B------:R-:W-:Y:S01]  /*16270*/  LDSM.16.MT88.4 R88, [R149+0x8800] ;  /* 0x008800009558783b */ /* 0x000fe20000004200 */
[----:B------:R-:W-:Y:S01]  /*16280*/  FFMA.FTZ R114, R19, UR4, -R124 ;  /* 0x0000000413727c23 */ /* 0x000fe2000801087c */
[C---:B------:R-:W-:Y:S04]  /*16290*/  HMMA.16816.F32 R56, R96.reuse, R94, R56 ;  /* 0x0000005e6038723c */ /* 0x040fe80000001838 */
[----:B------:R-:W-:Y:S01]  /*162a0*/  MUFU.EX2 R112, R112 ;  /* 0x0000007000707308 */ /* 0x000fe20000000800 */
[----:B------:R-:W-:Y:S01]  /*162b0*/  FMUL.FTZ R18, R2, R86 ;  /* 0x0000005602127220 */ /* 0x000fe20000410000 */
[----:B----4-:R-:W-:Y:S08]  /*162c0*/  F2FP.F16.F32.PACK_AB R86, R128, R125 ;  /* 0x0000007d8056723e */ /* 0x010ff000000000ff */
[----:B------:R-:W3:Y:S01]  /*162d0*/  MUFU.EX2 R115, R115 ;  /* 0x0000007300737308 */ /* 0x000ee20000000800 */
[----:B------:R-:W4:Y:S01]  /*162e0*/  LDSM.16.MT88.4 R92, [R149+0xa000] ;  /* 0x00a00000955c783b */ /* 0x000f220000004200 */
[----:B------:R-:W-:Y:S01]  /*162f0*/  FMUL.FTZ R19, R2, R87 ;  /* 0x0000005702137220 */ /* 0x000fe20000410000 */
[C---:B-1----:R-:W-:Y:S07]  /*16300*/  HMMA.16816.F32 R60, R96.reuse, R104, R60 ;  /* 0x00000068603c723c */ /* 0x042fee000000183c */
[----:B------:R-:W-:Y:S01]  /*16310*/  MUFU.EX2 R113, R113 ;  /* 0x0000007100717308 */ /* 0x000fe20000000800 */
[C---:B------:R-:W-:Y:S01]  /*16320*/  FMUL.FTZ R16, R3.reuse, R84 ;  /* 0x0000005403107220 */ /* 0x040fe20000410000 */
[----:B------:R-:W-:Y:S08]  /*16330*/  F2FP.F16.F32.PACK_AB R84, R126, R127 ;  /* 0x0000007f7e54723e */ /* 0x000ff000000000ff */
[----:B------:R-:W1:Y:S01]  /*16340*/  MUFU.EX2 R114, R114 ;  /* 0x0000007200727308 */ /* 0x000e620000000800 */
[----:B------:R-:W-:Y:S01]  /*16350*/  FMUL.FTZ R17, R3, R85 ;  /* 0x0000005503117220 */ /* 0x000fe20000410000 */
[--C-:B------:R-:W-:Y:S01]  /*16360*/  FFMA.FTZ R134, R21, UR4, -R123.reuse ;  /* 0x0000000415867c23 */ /* 0x100fe2000801087b */
[C---:B------:R-:W-:Y:S01]  /*16370*/  HMMA.16816.F32 R64, R96.reuse, R106, R64 ;  /* 0x0000006a6040723c */ /* 0x040fe20000001840 */
[----:B------:R-:W5:Y:S06]  /*16380*/  LDSM.16.MT88.4 R104, [R148+0xa000] ;  /* 0x00a000009468783b */ /* 0x000f6c0000004200 */
[----:B------:R-:W4:Y:S01]  /*16390*/  MUFU.EX2 R131, R131 ;  /* 0x0000008300837308 */ /* 0x000f220000000800 */
[----:B---3--:R-:W-:Y:S01]  /*163a0*/  F2FP.F16.F32.PACK_AB R85, R115, R112 ;  /* 0x000000707355723e */ /* 0x008fe200000000ff */
[----:B------:R-:W-:Y:S01]  /*163b0*/  FFMA.FTZ R20, R20, UR4, -R123 ;  /* 0x0000000414147c23 */ /* 0x000fe2000801087b */
[----:B------:R-:W-:Y:S07]  /*163c0*/  F2FP.F16.F32.PACK_AB R21, R132, R129 ;  /* 0x000000818415723e */ /* 0x000fee00000000ff */
[----:B------:R-:W-:Y:S01]  /*163d0*/  MUFU.EX2 R134, R134 ;  /* 0x0000008600867308 */ /* 0x000fe20000000800 */
[----:B------:R-:W-:Y:S01]  /*163e0*/  FFMA.FTZ R121, R2, R173, R121 ;  /* 0x000000ad02797223 */ /* 0x000fe20000010079 */
[C---:B--2---:R-:W-:Y:S08]  /*163f0*/  HMMA.16816.F32 R68, R96.reuse, R108, R68 ;  /* 0x0000006c6044723c */ /* 0x044ff00000001844 */
[----:B------:R-:W-:Y:S01]  /*16400*/  MUFU.EX2 R135, R135 ;  /* 0x0000008700877308 */ /* 0x000fe20000000800 */
[----:B-1----:R-:W-:Y:S01]  /*16410*/  F2FP.F16.F32.PACK_AB R87, R114, R113 ;  /* 0x000000717257723e */ /* 0x002fe200000000ff */
[----:B------:R-:W-:Y:S01]  /*16420*/  FFMA.FTZ R122, R3, R174, R122 ;  /* 0x000000ae037a7223 */ /* 0x000fe2000001007a */
[----:B------:R-:W-:Y:S01]  /*16430*/  ISETP.NE.AND P0, PT, R171, RZ, PT ;  /* 0x000000ffab00720c */ /* 0x000fe20003f05270 */
[----:B------:R-:W-:Y:S01]  /*16440*/  FADD.FTZ R121, R119, R121 ;  /* 0x0000007977797221 */ /* 0x000fe20000010000 */
[C---:B------:R-:W-:Y:S01]  /*16450*/  HMMA.16816.F32 R72, R96.reuse, R110, R72 ;  /* 0x0000006e6048723c */ /* 0x040fe20000001848 */
[----:B------:R-:W-:Y:S02]  /*16460*/  LDSM.16.MT88.4 R108, [R150+0x8800] ;  /* 0x00880000966c783b */ /* 0x000fe40000004200 */
[----:B----4-:R-:W-:Y:S01]  /*16470*/  F2FP.F16.F32.PACK_AB R23, R131, R130 ;  /* 0x000000828317723e */ /* 0x010fe200000000ff */
[----:B------:R-:W-:Y:S01]  /*16480*/  FADD.FTZ R3, R120, R122 ;  /* 0x0000007a78037221 */ /* 0x000fe20000010000 */
[----:B------:R-:W-:Y:S03]  /*16490*/  FADD.FTZ R116, R116, R121 ;  /* 0x0000007974747221 */ /* 0x000fe60000010000 */
[----:B------:R-:W-:Y:S01]  /*164a0*/  FADD.FTZ R2, R118, R3 ;  /* 0x0000000376027221 */ /* 0x000fe20000010000 */
[----:B------:R-:W-:Y:S03]  /*164b0*/  FADD.FTZ R103, R103, R116 ;  /* 0x0000007467677221 */ /* 0x000fe60000010000 */
[----:B------:R-:W-:Y:S01]  /*164c0*/  FADD.FTZ R2, R117, R2 ;  /* 0x0000000275027221 */ /* 0x000fe20000010000 */
[----:B------:R-:W-:Y:S01]  /*164d0*/  FADD.FTZ R112, R112, R103 ;  /* 0x0000006770707221 */ /* 0x000fe20000010000 */
[C---:B------:R-:W-:Y:S03]  /*164e0*/  HMMA.16816.F32 R76, R96.reuse, R92, R76 ;  /* 0x0000005c604c723c */ /* 0x040fe6000000184c */
        /* <DEDUP_REMOVED lines=8> */
[C---:B-----5:R-:W-:Y:S03]  /*16570*/  HMMA.16816.F32 R12, R96.reuse, R104, R12 ;  /* 0x00000068600c723c */ /* 0x060fe6000000180c */
[----:B------:R-:W-:Y:S01]  /*16580*/  FADD.FTZ R128, R128, R125 ;  /* 0x0000007d80807221 */ /* 0x000fe20000010000 */
[----:B------:R-:W-:Y:S04]  /*16590*/  FADD.FTZ R3, R129, R114 ;  /* 0x0000007281037221 */ /* 0x000fe80000010000 */
[----:B------:R-:W-:Y:S01]  /*165a0*/  HMMA.16816.F32 R16, R96, R106, R16 ;  /* 0x0000006a6010723c */ /* 0x000fe20000001810 */
[----:B------:R-:W2:Y:S02]  /*165b0*/  LDSM.16.MT88.4 R96, [R148+0x8800] ;  /* 0x008800009460783b */ /* 0x000ea40000004200 */
[----:B------:R-:W-:Y:S04]  /*165c0*/  FADD.FTZ R3, R132, R3 ;  /* 0x0000000384037221 */ /* 0x000fe80000010000 */
[----:B------:R-:W-:Y:S01]  /*165d0*/  FADD.FTZ R130, R130, R3 ;  /* 0x0000000382827221 */ /* 0x000fe20000010000 */
[----:B------:R-:W-:Y:S01]  /*165e0*/  MOV R3, R102 ;  /* 0x0000006600037202 */ /* 0x000fe20000000f00 */
[----:B------:R-:W-:Y:S02]  /*165f0*/  LDSM.16.MT88.4 R104, [R150+0xa800] ;  /* 0x00a800009668783b */ /* 0x000fe40000004200 */
[----:B------:R-:W-:Y:S01]  /*16600*/  FADD.FTZ R131, R131, R130 ;  /* 0x0000008283837221 */ /* 0x000fe20000010000 */
        /* <DEDUP_REMOVED lines=18> */
[C---:B---3--:R-:W-:Y:S01]  /*16730*/  HMMA.16816.F32 R76, R84.reuse, R108, R76 ;  /* 0x0000006c544c723c */ /* 0x048fe2000000184c */
[----:B------:R-:W3:Y:S02]  /*16740*/  MUFU.EX2 R109, R20 ;  /* 0x00000014006d7308 */ /* 0x000ee40000000800 */
[--C-:B------:R-:W-:Y:S02]  /*16750*/  FFMA.FTZ R108, R24, UR4, -R123.reuse ;  /* 0x00000004186c7c23 */ /* 0x100fe4000801087b */
[----:B------:R-:W5:Y:S03]  /*16760*/  LDSM.16.MT88.4 R24, [R148+0x9000] ;  /* 0x009000009418783b */ /* 0x000f660000004200 */
[C---:B------:R-:W-:Y:S03]  /*16770*/  HMMA.16816.F32 R80, R84.reuse, R110, R80 ;  /* 0x0000006e5450723c */ /* 0x040fe60000001850 */
[----:B------:R-:W-:Y:S01]  /*16780*/  MUFU.EX2 R108, R108 ;  /* 0x0000006c006c7308 */ /* 0x000fe20000000800 */
[--C-:B------:R-:W-:Y:S09]  /*16790*/  FFMA.FTZ R110, R28, UR4, -R123.reuse ;  /* 0x000000041c6e7c23 */ /* 0x100ff2000801087b */
[----:B------:R-:W1:Y:S01]  /*167a0*/  MUFU.EX2 R111, R133 ;  /* 0x00000085006f7308 */ /* 0x000e620000000800 */
[----:B---3--:R-:W-:Y:S01]  /*167b0*/  F2FP.F16.F32.PACK_AB R20, R134, R109 ;  /* 0x0000006d8614723e */ /* 0x008fe200000000ff */
[C---:B----4-:R-:W-:Y:S08]  /*167c0*/  HMMA.16816.F32 R12, R84.reuse, R88, R12 ;  /* 0x00000058540c723c */ /* 0x050ff0000000180c */
[----:B------:R-:W-:Y:S01]  /*167d0*/  MUFU.EX2 R110, R110 ;  /* 0x0000006e006e7308 */ /* 0x000fe20000000800 */
[----:B------:R-:W-:Y:S01]  /*167e0*/  HMMA.16816.F32 R16, R84, R90, R16 ;  /* 0x0000005a5410723c */ /* 0x000fe20000001810 */
[----:B------:R-:W3:Y:S02]  /*167f0*/  LDSM.16.MT88.4 R84, [R151+0xb000] ;  /* 0x00b000009754783b */ /* 0x000ee40000004200 */
[----:B-1----:R-:W-:Y:S01]  /*16800*/  F2FP.F16.F32.PACK_AB R22, R111, R108 ;  /* 0x0000006c6f16723e */ /* 0x002fe200000000ff */
[--C-:B------:R-:W-:Y:S01]  /*16810*/  FFMA.FTZ R133, R32, UR4, -R123.reuse ;  /* 0x0000000420857c23 */ /* 0x100fe2000801087b */
[----:B------:R-:W-:Y:S04]  /*16820*/  FFMA.FTZ R123, R33, UR4, -R123 ;  /* 0x00000004217b7c23 */ /* 0x000fe8000801087b */
[----:B------:R-:W1:Y:S01]  /*16830*/  LDSM.16.MT88.4 R88, [R150+0xb000] ;  /* 0x00b000009658783b */ /* 0x000e620000004200 */
[C---:B------:R-:W-:Y:S01]  /*16840*/  HMMA.16816.F32 R4, R20.reuse, R92, R4 ;  /* 0x0000005c1404723c */ /* 0x040fe20000001804 */
[----:B------:R-:W-:Y:S07]  /*16850*/  MUFU.EX2 R133, R133 ;  /* 0x0000008500857308 */ /* 0x000fee0000000800 */
[C---:B------:R-:W-:Y:S01]  /*16860*/  HMMA.16816.F32 R8, R20.reuse, R94, R8 ;  /* 0x0000005e1408723c */ /* 0x040fe20000001808 */
[----:B------:R-:W4:Y:S07]  /*16870*/  LDSM.16.MT88.4 R92, [R149+0xb000] ;  /* 0x00b00000955c783b */ /* 0x000f2e0000004200 */
[C---:B------:R-:W-:Y:S08]  /*16880*/  HMMA.16816.F32 R36, R20.reuse, R96, R36 ;  /* 0x000000601424723c */ /* 0x040ff00000001824 */
[C---:B------:R-:W-:Y:S01]  /*16890*/  HMMA.16816.F32 R40, R20.reuse, R98, R40 ;  /* 0x000000621428723c */ /* 0x040fe20000001828 */
[----:B------:R-:W4:Y:S07]  /*168a0*/  LDSM.16.MT88.4 R96, [R148+0xb000] ;  /* 0x00b000009460783b */ /* 0x000f2e0000004200 */
[C---:B--2---:R-:W-:Y:S03]  /*168b0*/  HMMA.16816.F32 R44, R20.reuse, R104, R44 ;  /* 0x00000068142c723c */ /* 0x044fe6000000182c */
[--C-:B------:R-:W-:Y:S01]  /*168c0*/  FFMA.FTZ R104, R30, UR4, -R124.reuse ;  /* 0x000000041e687c23 */ /* 0x100fe2000801087c */
[--C-:B------:R-:W-:Y:S02]  /*168d0*/  FFMA.FTZ R105, R31, UR4, -R124.reuse ;  /* 0x000000041f697c23 */ /* 0x100fe4000801087c */
[----:B------:R-:W-:Y:S02]  /*168e0*/  LDSM.16.MT88.4 R28, [R150+0x9800] ;  /* 0x00980000961c783b */ /* 0x000fe40000004200 */
[C---:B------:R-:W-:Y:S01]  /*168f0*/  HMMA.16816.F32 R48, R20.reuse, R106, R48 ;  /* 0x0000006a1430723c */ /* 0x040fe20000001830 */
[----:B------:R-:W-:Y:S02]  /*16900*/  MUFU.EX2 R104, R104 ;  /* 0x0000006800687308 */ /* 0x000fe40000000800 */
[--C-:B------:R-:W-:Y:S01]  /*16910*/  FFMA.FTZ R106, R34, UR4, -R124.reuse ;  /* 0x00000004226a7c23 */ /* 0x100fe2000801087c */
[----:B------:R-:W-:Y:S07]  /*16920*/  FFMA.FTZ R124, R35, UR4, -R124 ;  /* 0x00000004237c7c23 */ /* 0x000fee000801087c */
[----:B------:R-:W2:Y:S01]  /*16930*/  MUFU.EX2 R105, R105 ;  /* 0x0000006900697308 */ /* 0x000ea20000000800 */
[----:B------:R-:W-:Y:S01]  /*16940*/  LDSM.16.MT88.4 R32, [R149+0x9800] ;  /* 0x009800009520783b */ /* 0x000fe20000004200 */
[C---:B-----5:R-:W-:Y:S08]  /*16950*/  HMMA.16816.F32 R52, R20.reuse, R24, R52 ;  /* 0x000000181434723c */ /* 0x060ff00000001834 */
[----:B------:R-:W-:Y:S10]  /*16960*/  MUFU.EX2 R107, R124 ;  /* 0x0000007c006b7308 */ /* 0x000ff40000000800 */
[----:B------:R-:W5:Y:S01]  /*16970*/  MUFU.EX2 R106, R106 ;  /* 0x0000006a006a7308 */ /* 0x000f620000000800 */
[C---:B------:R-:W-:Y:S01]  /*16980*/  HMMA.16816.F32 R56, R20.reuse, R26, R56 ;  /* 0x0000001a1438723c */ /* 0x040fe20000001838 */
[----:B------:R-:W4:Y:S08]  /*16990*/  LDSM.16.MT88.4 R24, [R151+0x9800] ;  /* 0x009800009718783b */ /* 0x000f300000004200 */
[----:B------:R-:W1:Y:S01]  /*169a0*/  MUFU.EX2 R124, R123 ;  /* 0x0000007b007c7308 */ /* 0x000e620000000800 */
[C---:B---3--:R-:W-:Y:S03]  /*169b0*/  HMMA.16816.F32 R60, R20.reuse, R84, R60 ;  /* 0x00000054143c723c */ /* 0x048fe6000000183c */
[----:B--2---:R-:W-:Y:S01]  /*169c0*/  F2FP.F16.F32.PACK_AB R85, R105, R104 ;  /* 0x000000686955723e */ /* 0x004fe200000000ff */
[----:B------:R-:W-:Y:S01]  /*169d0*/  FADD.FTZ R104, R104, R131 ;  /* 0x0000008368687221 */ /* 0x000fe20000010000 */
[----:B------:R-:W-:Y:S03]  /*169e0*/  F2FP.F16.F32.PACK_AB R84, R135, R110 ;  /* 0x0000006e8754723e */ /* 0x000fe600000000ff */
[C---:B------:R-:W-:Y:S03]  /*169f0*/  HMMA.16816.F32 R64, R20.reuse, R86, R64 ;  /* 0x000000561440723c */ /* 0x040fe60000001840 */
[----:B-----5:R-:W-:Y:S01]  /*16a00*/  F2FP.F16.F32.PACK_AB R87, R107, R106 ;  /* 0x0000006a6b57723e */ /* 0x020fe200000000ff */
[----:B------:R-:W-:Y:S01]  /*16a10*/  FADD.FTZ R105, R105, R104 ;  /* 0x0000006869697221 */ /* 0x000fe20000010000 */
[----:B-1----:R-:W-:Y:S03]  /*16a20*/  F2FP.F16.F32.PACK_AB R86, R124, R133 ;  /* 0x000000857c56723e */ /* 0x002fe600000000ff */
[C---:B------:R-:W-:Y:S03]  /*16a30*/  HMMA.16816.F32 R68, R20.reuse, R88, R68 ;  /* 0x000000581444723c */ /* 0x040fe60000001844 */
[----:B------:R-:W-:Y:S04]  /*16a40*/  FADD.FTZ R106, R106, R105 ;  /* 0x000000696a6a7221 */ /* 0x000fe80000010000 */
[----:B------:R-:W-:Y:S01]  /*16a50*/  FADD.FTZ R173, R107, R106 ;  /* 0x0000006a6bad7221 */ /* 0x000fe20000010000 */
[C---:B------:R-:W-:Y:S01]  /*16a60*/  HMMA.16816.F32 R72, R20.reuse, R90, R72 ;  /* 0x0000005a1448723c */ /* 0x040fe20000001848 */
[----:B------:R-:W1:Y:S07]  /*16a70*/  LDSM.16.MT88.4 R88, [R148+0x9800] ;  /* 0x009800009458783b */ /* 0x000e6e0000004200 */
[C---:B----4-:R-:W-:Y:S08]  /*16a80*/  HMMA.16816.F32 R76, R20.reuse, R92, R76 ;  /* 0x0000005c144c723c */ /* 0x050ff0000000184c */
[C---:B------:R-:W-:Y:S08]  /*16a90*/  HMMA.16816.F32 R80, R20.reuse, R94, R80 ;  /* 0x0000005e1450723c */ /* 0x040ff00000001850 */
[C---:B------:R-:W-:Y:S08]  /*16aa0*/  HMMA.16816.F32 R12, R20.reuse, R96, R12 ;  /* 0x00000060140c723c */ /* 0x040ff0000000180c */
[----:B------:R-:W-:Y:S01]  /*16ab0*/  HMMA.16816.F32 R16, R20, R98, R16 ;  /* 0x000000621410723c */ /* 0x000fe20000001810 */
[----:B------:R-:W2:Y:S07]  /*16ac0*/  LDSM.16.MT88.4 R20, [R151+0xb800] ;  /* 0x00b800009714783b */ /* 0x000eae0000004200 */
[C---:B------:R-:W-:Y:S01]  /*16ad0*/  HMMA.16816.F32 R96, R84.reuse, R24, R4 ;  /* 0x000000185460723c */ /* 0x040fe20000001804 */
[----:B------:R-:W3:Y:S07]  /*16ae0*/  LDSM.16.MT88.4 R4, [R150+0xb800] ;  /* 0x00b800009604783b */ /* 0x000eee0000004200 */
[C---:B------:R-:W-:Y:S01]  /*16af0*/  HMMA.16816.F32 R92, R84.reuse, R26, R8 ;  /* 0x0000001a545c723c */ /* 0x040fe20000001808 */
[----:B------:R-:W4:Y:S07]  /*16b00*/  LDSM.16.MT88.4 R8, [R149+0xb800] ;  /* 0x00b800009508783b */ /* 0x000f2e0000004200 */
[C---:B------:R-:W-:Y:S08]  /*16b10*/  HMMA.16816.F32 R36, R84.reuse, R28, R36 ;  /* 0x0000001c5424723c */ /* 0x040ff00000001824 */
[C---:B------:R-:W-:Y:S08]  /*16b20*/  HMMA.16816.F32 R40, R84.reuse, R30, R40 ;  /* 0x0000001e5428723c */ /* 0x040ff00000001828 */
[C---:B------:R-:W-:Y:S08]  /*16b30*/  HMMA.16816.F32 R44, R84.reuse, R32, R44 ;  /* 0x00000020542c723c */ /* 0x040ff0000000182c */
[C---:B------:R-:W-:Y:S08]  /*16b40*/  HMMA.16816.F32 R48, R84.reuse, R34, R48 ;  /* 0x000000225430723c */ /* 0x040ff00000001830 */
[C---:B-1----:R-:W-:Y:S08]  /*16b50*/  HMMA.16816.F32 R52, R84.reuse, R88, R52 ;  /* 0x000000585434723c */ /* 0x042ff00000001834 */
[C---:B------:R-:W-:Y:S08]  /*16b60*/  HMMA.16816.F32 R56, R84.reuse, R90, R56 ;  /* 0x0000005a5438723c */ /* 0x040ff00000001838 */
[C---:B--2---:R-:W-:Y:S08]  /*16b70*/  HMMA.16816.F32 R60, R84.reuse, R20, R60 ;  /* 0x00000014543c723c */ /* 0x044ff0000000183c */
[C---:B------:R-:W-:Y:S01]  /*16b80*/  HMMA.16816.F32 R64, R84.reuse, R22, R64 ;  /* 0x000000165440723c */ /* 0x040fe20000001840 */
[----:B------:R-:W1:Y:S07]  /*16b90*/  LDSM.16.MT88.4 R20, [R148+0xb800] ;  /* 0x00b800009414783b */ /* 0x000e6e0000004200 */
[C---:B---3--:R-:W-:Y:S03]  /*16ba0*/  HMMA.16816.F32 R68, R84.reuse, R4, R68 ;  /* 0x000000045444723c */ /* 0x048fe60000001844 */
[----:B------:R-:W-:Y:S04]  /*16bb0*/  FADD.FTZ R5, R109, R128 ;  /* 0x000000806d057221 */ /* 0x000fe80000010000 */
[----:B------:R-:W-:Y:S01]  /*16bc0*/  FADD.FTZ R5, R134, R5 ;  /* 0x0000000586057221 */ /* 0x000fe20000010000 */
[C---:B------:R-:W-:Y:S03]  /*16bd0*/  HMMA.16816.F32 R72, R84.reuse, R6, R72 ;  /* 0x000000065448723c */ /* 0x040fe60000001848 */
[----:B------:R-:W-:Y:S04]  /*16be0*/  FADD.FTZ R108, R108, R5 ;  /* 0x000000056c6c7221 */ /* 0x000fe80000010000 */
[----:B------:R-:W-:Y:S01]  /*16bf0*/  FADD.FTZ R111, R111, R108 ;  /* 0x0000006c6f6f7221 */ /* 0x000fe20000010000 */
[C---:B----4-:R-:W-:Y:S03]  /*16c00*/  HMMA.16816.F32 R76, R84.reuse, R8, R76 ;  /* 0x00000008544c723c */ /* 0x050fe6000000184c */
[----:B------:R-:W-:Y:S04]  /*16c10*/  FADD.FTZ R2, R110, R111 ;  /* 0x0000006f6e027221 */ /* 0x000fe80000010000 */
[----:B------:R-:W-:Y:S01]  /*16c20*/  FADD.FTZ R2, R135, R2 ;  /* 0x0000000287027221 */ /* 0x000fe20000010000 */
[C---:B------:R-:W-:Y:S03]  /*16c30*/  HMMA.16816.F32 R80, R84.reuse, R10, R80 ;  /* 0x0000000a5450723c */ /* 0x040fe60000001850 */
[----:B------:R-:W-:Y:S01]  /*16c40*/  FADD.FTZ R133, R133, R2 ;  /* 0x0000000285857221 */ /* 0x000fe20000010000 */
[----:B------:R-:W-:Y:S03]  /*16c50*/  MOV R2, R101 ;  /* 0x0000006500027202 */ /* 0x000fe60000000f00 */
[----:B------:R-:W-:Y:S01]  /*16c60*/  FADD.FTZ R174, R124, R133 ;  /* 0x000000857cae7221 */ /* 0x000fe20000010000 */
[C---:B-1----:R-:W-:Y:S08]  /*16c70*/  HMMA.16816.F32 R88, R84.reuse, R20, R12 ;  /* 0x000000145458723c */ /* 0x042ff0000000180c */
[----:B------:R-:W-:Y:S01]  /*16c80*/  HMMA.16816.F32 R84, R84, R22, R16 ;  /* 0x000000165454723c */ /* 0x000fe20000001810 */
[----:B------:R-:W-:Y:S08]  /*16c90*/  @!UPT UIADD3 URZ, UPT, UPT, URZ, URZ, URZ ;  /* 0x000000fffffff290 */ /* 0x000ff0000fffe0ff */
[----:B------:R-:W-:Y:S11]  /*16ca0*/  @P0 BRA `(.L_x_6166) ;  /* 0xffffffd0008c0947 */ /* 0x000ff6000383ffff */
.L_x_6162:
        /* <DEDUP_REMOVED lines=9> */
[----:B------:R-:W-:Y:S01]  /*16d40*/  LOP3.LUT R7, R7, 0x1c0, RZ, 0xc0, !PT ;  /* 0x000001c007077812 */ /* 0x000fe200078ec0ff */
[----:B------:R-:W5:Y:S01]  /*16d50*/  LDC R12, c[0x0][0x434] ;  /* 0x00010d00ff0c7b82 */ /* 0x000f620000000800 */
[----:B------:R-:W-:-:S02]  /*16d60*/  SHF.R.U32.HI R18, RZ, 0x1, R157 ;  /* 0x00000001ff127819 */ /* 0x000fc4000001169d */
[----:B------:R-:W-:Y:S01]  /*16d70*/  LOP3.LUT R7, R7, 0x38, R2, 0xf8, !PT ;  /* 0x0000003807077812 */ /* 0x000fe200078ef802 */
[----:B-1----:R-:W-:Y:S01]  /*16d80*/  FADD.FTZ R10, R3, R174 ;  /* 0x000000ae030a7221 */ /* 0x002fe20000010000 */
[----:B------:R-:W-:Y:S01]  /*16d90*/  LOP3.LUT R3, R2, 0x6, RZ, 0xc0, !PT ;  /* 0x0000000602037812 */ /* 0x000fe200078ec0ff */
[----:B--2---:R-:W-:Y:S01]  /*16da0*/  ULEA UR4, UR4, UR5, 0x18 ;  /* 0x0000000504047291 */ /* 0x004fe2000f8ec0ff */
[----:B------:R-:W-:Y:S01]  /*16db0*/  MOV R2, 0x10 ;  /* 0x0000001000027802 */ /* 0x000fe20000000f00 */
[----:B---3--:R-:W-:Y:S01]  /*16dc0*/  FADD.FTZ R9, R0, R173 ;  /* 0x000000ad00097221 */ /* 0x008fe20000010000 */
[----:B------:R-:W1:Y:S01]  /*16dd0*/  SHFL.BFLY PT, R5, R10, 0x1, 0x1f ;  /* 0x0c201f000a057f89 */ /* 0x000e6200000e0000 */
[----:B------:R-:W-:Y:S02]  /*16de0*/  SHF.L.U32 R0, R157, 0x5, RZ ;  /* 0x000000059d007819 */ /* 0x000fe400000006ff */
[----:B------:R-:W-:Y:S01]  /*16df0*/  SEL R2, R2, 0xfffffff0, !P2 ;  /* 0xfffffff002027807 */ /* 0x000fe20005000000 */
[----:B------:R-:W2:Y:S01]  /*16e00*/  SHFL.BFLY PT, R4, R9, 0x1, 0x1f ;  /* 0x0c201f0009047f89 */ /* 0x000ea200000e0000 */
[----:B------:R-:W-:-:S02]  /*16e10*/  LOP3.LUT R0, R3, 0x7c00, R0, 0xf8, !PT ;  /* 0x00007c0003007812 */ /* 0x000fc400078ef800 */
[----:B------:R-:W-:Y:S02]  /*16e20*/  MOV R3, 0x20 ;  /* 0x0000002000037802 */ /* 0x000fe40000000f00 */
[----:B------:R-:W-:-:S04]  /*16e30*/  LOP3.LUT R0, R0, R7, RZ, 0xfc, !PT ;  /* 0x0000000700007212 */ /* 0x000fc800078efcff */
[----:B------:R-:W-:-:S04]  /*16e40*/  LEA R7, R0, UR4, 0x1 ;  /* 0x0000000400077c11 */ /* 0x000fc8000f8e08ff */
        /* <DEDUP_REMOVED lines=10> */
[-C--:B------:R-:W-:Y:S01]  /*16ef0*/  IADD3 R3, PT, PT, R2, R7.reuse, RZ ;  /* 0x0000000702037210 */ /* 0x080fe20007ffe0ff */
[----:B------:R-:W3:Y:S01]  /*16f00*/  @P0 LDC R14, c[0x0][0x458] ;  /* 0x00011600ff0e0b82 */ /* 0x000ee20000000800 */
        /* <DEDUP_REMOVED lines=106> */
[----:B------:R-:W2:Y:S01]  /*175b0*/  LDC.U8 R6, c[0x0][0x548] ;  /* 0x00015200ff067b82 */ /* 0x000ea20000000000 */
[----:B------:R-:W-:Y:S01]  /*175c0*/  F2FP.F16.F32.PACK_AB R72, R73, R72 ;  /* 0x000000484948723e */ /* 0x000fe200000000ff */
[----:B------:R-:W-:Y:S01]  /*175d0*/  STS [R19+0x400], R50 ;  /* 0x0004003213007388 */ /* 0x000fe20000000800 */
[----:B------:R-:W-:Y:S01]  /*175e0*/  F2FP.F16.F32.PACK_AB R74, R75, R74 ;  /* 0x0000004a4b4a723e */ /* 0x000fe200000000ff */
[----:B------:R-:W4:Y:S01]  /*175f0*/  @P0 MUFU.LG2 R4, R4 ;  /* 0x0000000400040308 */ /* 0x000f220000000c00 */
        /* <DEDUP_REMOVED lines=15> */
[----:B----4-:R-:W-:Y:S01]  /*176f0*/  @P0 FMUL.FTZ R4, R4, 0.69314718246459960938 ;  /* 0x3f31721804040820 */ /* 0x010fe20000410000 */
[----:B--2---:R-:W-:-:S02]  /*17700*/  ISETP.NE.AND P4, PT, R6, RZ, PT ;  /* 0x000000ff0600720c */ /* 0x004fc40003f85270 */
[----:B------:R-:W-:Y:S02]  /*17710*/  STS [R7+0x2400], R62 ;  /* 0x0024003e07007388 */ /* 0x000fe40000000800 */
[C---:B------:R-:W-:Y:S02]  /*17720*/  ISETP.NE.OR P2, PT, R156.reuse, -0x1, !P4 ;  /* 0xffffffff9c00780c */ /* 0x040fe40006745670 */
[----:B------:R-:W-:Y:S04]  /*17730*/  STS [R3+0x2000], R64 ;  /* 0x0020004003007388 */ /* 0x000fe80000000800 */
[----:B------:R1:W-:Y:S01]  /*17740*/  STS [R3+0x2400], R66 ;  /* 0x0024004203007388 */ /* 0x0003e20000000800 */
[----:B------:R-:W2:Y:S03]  /*17750*/  @!P3 LDC.64 R16, c[0x0][0x400] ;  /* 0x00010000ff10bb82 */ /* 0x000ea60000000a00 */
[----:B------:R-:W-:Y:S04]  /*17760*/  STS [R9+0x2000], R68 ;  /* 0x0020004409007388 */ /* 0x000fe80000000800 */
[----:B------:R-:W-:Y:S01]  /*17770*/  STS [R9+0x2400], R70 ;  /* 0x0024004609007388 */ /* 0x000fe20000000800 */
[----:B------:R-:W4:Y:S03]  /*17780*/  @!P4 LDC R6, c[0x0][0x3e0] ;  /* 0x0000f800ff06cb82 */ /* 0x000f260000000800 */
[----:B------:R-:W-:Y:S04]  /*17790*/  STS [R13+0x2000], R72 ;  /* 0x002000480d007388 */ /* 0x000fe80000000800 */
[----:B------:R5:W-:Y:S04]  /*177a0*/  STS [R13+0x2400], R74 ;  /* 0x0024004a0d007388 */ /* 0x000be80000000800 */
[----:B------:R-:W-:Y:S04]  /*177b0*/  STS [R11+0x2000], R76 ;  /* 0x0020004c0b007388 */ /* 0x000fe80000000800 */
[----:B------:R-:W-:Y:S01]  /*177c0*/  STS [R11+0x2400], R78 ;  /* 0x0024004e0b007388 */ /* 0x000fe20000000800 */
[----:B-1----:R-:W1:Y:S03]  /*177d0*/  @P3 LDC.64 R2, c[0x0][0x408] ;  /* 0x00010200ff023b82 */ /* 0x002e660000000a00 */
[----:B------:R-:W-:Y:S04]  /*177e0*/  STS [R19+0x2000], R80 ;  /* 0x0020005013007388 */ /* 0x000fe80000000800 */
[----:B------:R3:W-:Y:S04]  /*177f0*/  STS [R19+0x2400], R82 ;  /* 0x0024005213007388 */ /* 0x0007e80000000800 */
[----:B------:R-:W-:Y:S04]  /*17800*/  STS [R15+0x2000], R88 ;  /* 0x002000580f007388 */ /* 0x000fe80000000800 */
[----:B------:R2:W-:Y:S01]  /*17810*/  STS [R15+0x2400], R90 ;  /* 0x0024005a0f007388 */ /* 0x0005e20000000800 */
[----:B-----5:R-:W5:Y:S03]  /*17820*/  @P1 LDC R13, c[0x0][0x458] ;  /* 0x00011600ff0d1b82 */ /* 0x020f660000000800 */
[----:B------:R-:W-:Y:S04]  /*17830*/  STS [R21+0x2000], R84 ;  /* 0x0020005415007388 */ /* 0x000fe80000000800 */
[----:B------:R4:W-:Y:S01]  /*17840*/  STS [R21+0x2400], R86 ;  /* 0x0024005615007388 */ /* 0x0009e20000000800 */
[----:B-1----:R-:W-:Y:S01]  /*17850*/  @P3 IMAD.WIDE.U32 R22, R156, R2, RZ ;  /* 0x000000029c163225 */ /* 0x002fe200078e00ff */
[----:B------:R-:W-:Y:S01]  /*17860*/  MOV R2, 0x7f800000 ;  /* 0x7f80000000027802 */ /* 0x000fe20000000f00 */
[----:B------:R-:W-:Y:S01]  /*17870*/  BAR.SYNC.DEFER_BLOCKING 0x0 ;  /* 0x0000000000007b1d */ /* 0x000fe20000010000 */
[----:B---3--:R-:W-:-:S05]  /*17880*/  LOP3.LUT R19, R18, 0x30, RZ, 0xc0, !PT ;  /* 0x0000003012137812 */ /* 0x008fca00078ec0ff */
[----:B------:R-:W1:Y:S01]  /*17890*/  S2R R0, SR_CTAID.Z ;  /* 0x0000000000007919 */ /* 0x000e620000002700 */
[----:B------:R-:W3:Y:S01]  /*178a0*/  S2R R7, SR_TID.X ;  /* 0x0000000000077919 */ /* 0x000ee20000002100 */
[----:B--2---:R-:W2:Y:S01]  /*178b0*/  @P4 LDC R15, c[0x0][0x454] ;  /* 0x00011500ff0f4b82 */ /* 0x004ea20000000800 */
[----:B-----5:R-:W-:Y:S01]  /*178c0*/  @P1 FFMA.FTZ R2, R102, R13, R5 ;  /* 0x0000000d66021223 */ /* 0x020fe20000010005 */
[C---:B----4-:R-:W-:Y:S01]  /*178d0*/  @!P3 IMAD.WIDE.U32 R20, R159.reuse, R16, RZ ;  /* 0x000000109f14b225 */ /* 0x050fe200078e00ff */
[----:B------:R-:W-:Y:S01]  /*178e0*/  SHF.R.U32.HI R16, RZ, 0x2, R157 ;  /* 0x00000002ff107819 */ /* 0x000fe2000001169d */
[----:B------:R4:W3:Y:S02]  /*178f0*/  LDS.128 R8, [R166+0x1800] ;  /* 0x00180000a6087984 */ /* 0x0008e40000000c00 */
[----:B------:R-:W-:Y:S01]  /*17900*/  @!P3 IMAD R17, R159, R17, R21 ;  /* 0x000000119f11b224 */ /* 0x000fe200078e0215 */
[----:B------:R-:W-:Y:S01]  /*17910*/  LOP3.LUT R16, R19, 0x7, R16, 0xf8, !PT ;  /* 0x0000000713107812 */ /* 0x000fe200078ef810 */
[----:B------:R-:W-:-:S02]  /*17920*/  @P3 IMAD R17, R156, R3, R23 ;  /* 0x000000039c113224 */ /* 0x000fc400078e0217 */
[C---:B------:R-:W-:Y:S02]  /*17930*/  @!P2 IMAD R156, R159.reuse, R12, RZ ;  /* 0x0000000c9f9ca224 */ /* 0x040fe400078e02ff */
[----:B-1----:R-:W-:Y:S01]  /*17940*/  @!P4 IMAD R3, R159, R6, R0 ;  /* 0x000000069f03c224 */ /* 0x002fe200078e0200 */
[----:B------:R-:W-:Y:S01]  /*17950*/  MOV R6, 0x7f800000 ;  /* 0x7f80000000067802 */ /* 0x000fe20000000f00 */
[----:B------:R-:W-:Y:S02]  /*17960*/  @P0 FFMA.FTZ R6, R101, R14, R4 ;  /* 0x0000000e65060223 */ /* 0x000fe40000010004 */
[----:B------:R-:W-:Y:S02]  /*17970*/  @!P4 IMAD R3, R3, R12, RZ ;  /* 0x0000000c0303c224 */ /* 0x000fe400078e02ff */
[----:B--2---:R-:W-:Y:S01]  /*17980*/  @P4 IMAD R3, R0, R15, R156 ;  /* 0x0000000f00034224 */ /* 0x004fe200078e029c */
[----:B----4-:R-:W-:Y:S06]  /*17990*/  @P5 BRA `(.L_x_6168) ;  /* 0x0000000000305947 */ /* 0x010fec0003800000 */
        /* <DEDUP_REMOVED lines=12> */
.L_x_6168:
[----:B------:R-:W-:Y:S05]  /*17a60*/  BSYNC.RECONVERGENT B0 ;  /* 0x0000000000007941 */ /* 0x000fea0003800200 */
.L_x_6167:
[----:B------:R-:W-:Y:S01]  /*17a70*/  IMAD.MOV.U32 R169, RZ, RZ, RZ ;  /* 0x000000ffffa97224 */ /* 0x000fe200078e00ff */
[----:B-1----:R1:W2:Y:S01]  /*17a80*/  LDS.128 R12, [R166] ;  /* 0x00000000a60c7984 */ /* 0x0022a20000000c00 */
        /* <DEDUP_REMOVED lines=10> */
[----:B---3--:R-:W-:Y:S02]  /*17b30*/  SHF.R.U32.HI R2, RZ, 0x3, R7 ;  /* 0x00000003ff027819 */ /* 0x008fe40000011607 */
[----:B------:R1:W3:Y:S01]  /*17b40*/  LDS.128 R4, [R166+0x2000] ;  /* 0x00200000a6047984 */ /* 0x0002e20000000c00 */
        /* <DEDUP_REMOVED lines=14> */
[----:B--2---:R4:W-:Y:S04]  /*17c30*/  @!P1 STG.E.128 desc[UR6][R20.64], R12 ;  /* 0x0000000c14009986 */ /* 0x0049e8000c101d06 */
[----:B---3--:R4:W-:Y:S02]  /*17c40*/  @!P0 STG.E.128 desc[UR6][R20.64+0x80], R4 ;  /* 0x0000800414008986 */ /* 0x0089e4000c101d06 */
.L_x_6170:
[----:B------:R-:W-:Y:S05]  /*17c50*/  BSYNC.RECONVERGENT B0 ;  /* 0x0000000000007941 */ /* 0x000fea0003800200 */
.L_x_6169:
        /* <DEDUP_REMOVED lines=20> */
.L_x_6172:
[----:B------:R-:W-:Y:S05]  /*17da0*/  BSYNC.RECONVERGENT B0 ;  /* 0x0000000000007941 */ /* 0x000fea0003800200 */
.L_x_6171:
        /* <DEDUP_REMOVED lines=20> */
.L_x_6174:
[----:B------:R-:W-:Y:S05]  /*17ef0*/  BSYNC.RECONVERGENT B0 ;  /* 0x0000000000007941 */ /* 0x000fea0003800200 */
.L_x_6173:
[----:B------:R-:W-:Y:S05]  /*17f00*/  @P3 EXIT ;  /* 0x000000000000394d */ /* 0x000fea0003800000 */
[----:B------:R-:W5:Y:S01]  /*17f10*/  LDCU.64 UR4, c[0x0][0x3f0] ;  /* 0x00007e00ff0477ac */ /* 0x000f620008000a00 */
[----:B------:R-:W-:Y:S01]  /*17f20*/  IADD3 R3, P0, PT, R2, 0x30, RZ ;  /* 0x0000003002037810 */ /* 0x000fe20007f1e0ff */
[----:B-12---:R-:W1:Y:S01]  /*17f30*/  LDS.128 R164, [R166+0x3800] ;  /* 0x00380000a6a47984 */ /* 0x006e620000000c00 */
[----:B---3--:R-:W-:Y:S01]  /*17f40*/  MOV R5, R19 ;  /* 0x0000001300057202 */ /* 0x008fe20000000f00 */
[----:B------:R-:W2:Y:S01]  /*17f50*/  LDCU UR10, c[0x0][0x440] ;  /* 0x00008800ff0a77ac */ /* 0x000ea20008000800 */
[----:B------:R-:W-:Y:S02]  /*17f60*/  IMAD.MOV.U32 R4, RZ, RZ, R16 ;  /* 0x000000ffff047224 */ /* 0x000fe400078e0010 */
[----:B------:R-:W-:Y:S02]  /*17f70*/  IMAD.X R0, RZ, RZ, RZ, P0 ;  /* 0x000000ffff007224 */ /* 0x000fe400000e06ff */
[----:B------:R-:W-:-:S04]  /*17f80*/  IMAD.WIDE.U32 R4, R3, UR8, R4 ;  /* 0x0000000803047c25 */ /* 0x000fc8000f8e0004 */
[----:B------:R-:W-:-:S04]  /*17f90*/  IMAD R0, R0, UR8, RZ ;  /* 0x0000000800007c24 */ /* 0x000fc8000f8e02ff */
[----:B------:R-:W-:Y:S01]  /*17fa0*/  IMAD R0, R3, UR9, R0 ;  /* 0x0000000903007c24 */ /* 0x000fe2000f8e0200 */
[----:B-----5:R-:W-:-:S03]  /*17fb0*/  LEA R2, P0, R4, UR4, 0x1 ;  /* 0x0000000404027c11 */ /* 0x020fc6000f8008ff */
[----:B------:R-:W-:Y:S01]  /*17fc0*/  IMAD.IADD R0, R0, 0x1, R5 ;  /* 0x0000000100007824 */ /* 0x000fe200078e0205 */
[----:B--2---:R-:W-:-:S04]  /*17fd0*/  ISETP.GE.AND P1, PT, R168, UR10, PT ;  /* 0x0000000aa8007c0c */ /* 0x004fc8000bf26270 */
[----:B------:R-:W-:Y:S02]  /*17fe0*/  LEA.HI.X R3, R4, UR5, R0, 0x1, P0 ;  /* 0x0000000504037c11 */ /* 0x000fe400080f0c00 */
[----:B------:R-:W-:-:S07]  /*17ff0*/  ISETP.GE.AND P0, PT, R100, UR10, PT ;  /* 0x0000000a64007c0c */ /* 0x000fce000bf06270 */
[----:B------:R2:W-:Y:S06]  /*18000*/  @!P1 STG.E.128 desc[UR6][R2.64], R8 ;  /* 0x0000000802009986 */ /* 0x0005ec000c101d06 */
[----:B------:R-:W-:Y:S05]  /*18010*/  @P0 EXIT ;  /* 0x000000000000094d */ /* 0x000fea0003800000 */
[----:B-1----:R-:W-:Y:S01]  /*18020*/  STG.E.128 desc[UR6][R2.64+0x80], R164 ;  /* 0x000080a402007986 */ /* 0x002fe2000c101d06 */
[----:B------:R-:W-:Y:S05]  /*18030*/  EXIT ;  /* 0x000000000000794d */ /* 0x000fea0003800000 */
.L_x_6175:
        /* <DEDUP_REMOVED lines=12> */
.L_x_7270:


//--------------------- .text._ZN5flash24flash_fwd_splitkv_kernelI23Flash_fwd_kernel_traitsILi128ELi64ELi64ELi4ELb0ELb0EN7cutlass6half_tE19Flash_kernel_traitsILi128ELi64ELi64ELi4ES3_EELb1ELb0ELb1ELb0ELb0ELb1ELb0ELb1EEEvNS_16Flash_fwd_paramsE --------------------------
	.section	.text._ZN5flash24flash_fwd_splitkv_kernelI23Flash_fwd_kernel_traitsILi128ELi64ELi64ELi4ELb0ELb0EN7cutlass6half_tE19Flash_kernel_traitsILi128ELi64ELi64ELi4ES3_EELb1ELb0ELb1ELb0ELb0ELb1ELb0ELb1EEEvNS_16Flash_fwd_paramsE,"ax",@progbits
	.align	128
        .global         _ZN5flash24flash_fwd_splitkv_kernelI23Flash_fwd_kernel_traitsILi128ELi64ELi64ELi4ELb0ELb0EN7cutlass6half_tE19Flash_kernel_traitsILi128ELi64ELi64ELi4ES3_EELb1ELb0ELb1ELb0ELb0ELb1ELb0ELb1EEEvNS_16Flash_fwd_paramsE
        .type           _ZN5flash24flash_fwd_splitkv_kernelI23Flash_fwd_kernel_traitsILi128ELi64ELi64ELi4ELb0ELb0EN7cutlass6half_tE19Flash_kernel_traitsILi128ELi64ELi64ELi4ES3_EELb1ELb0ELb1ELb0ELb0ELb1ELb0ELb1EEEvNS_16Flash_fwd_paramsE,@function
        .size           _ZN5flash24flash_fwd_splitkv_kernelI23Flash_fwd_kernel_traitsILi128ELi64ELi64ELi4ELb0ELb0EN7cutlass6half_tE19Flash_kernel_traitsILi128ELi64ELi64ELi4ES3_EELb1ELb0ELb1ELb0ELb0ELb1ELb0ELb1EEEvNS_16Flash_fwd_paramsE,(.L_x_7271 - _ZN5flash24flash_fwd_splitkv_kernelI23Flash_fwd_kernel_traitsILi128ELi64ELi64ELi4ELb0ELb0EN7cutlass6half_tE19Flash_kernel_traitsILi128ELi64ELi64ELi4ES3_EELb1ELb0ELb1ELb0ELb0ELb1ELb0ELb1EEEvNS_16Flash_fwd_paramsE)
        .other          _ZN5flash24flash_fwd_splitkv_kernelI23Flash_fwd_kernel_traitsILi128ELi64ELi64ELi4ELb0ELb0EN7cutlass6half_tE19Flash_kernel_traitsILi128ELi64ELi64ELi4ES3_EELb1ELb0ELb1ELb0ELb0ELb1ELb0ELb1EEEvNS_16Flash_fwd_paramsE,@"STO_CUDA_ENTRY STV_DEFAULT"
_ZN5flash24flash_fwd_splitkv_kernelI23Flash_fwd_kernel_traitsILi128ELi64ELi64ELi4ELb0ELb0EN7cutlass6half_tE19Flash_kernel_traitsILi128ELi64ELi64ELi4ES3_EELb1ELb0ELb1ELb0ELb0ELb1ELb0ELb1EEEvNS_16Flash_fwd_paramsE:
.text._ZN5flash24flash_fwd_splitkv_kernelI23Flash_fwd_kernel_traitsILi128ELi64ELi64ELi4ELb0ELb0EN7cutlass6half_tE19Flash_kernel_traitsILi128ELi64ELi64ELi4ES3_EELb1ELb0ELb1ELb0ELb0ELb1ELb0ELb1EEEvNS_16Flash_fwd_paramsE:
        /* <DEDUP_REMOVED lines=51> */
.L_x_6176:
        /* <DEDUP_REMOVED lines=73> */
.L_x_6179:
[----:B------:R-:W-:Y:S05]  /*07c0*/  BSYNC.RECONVERGENT B0 ;  /* 0x0000000000007941 */ /* 0x000fea0003800200 */
.L_x_6178:
        /* <DEDUP_REMOVED lines=18> */
.L_x_6181:
[----:B------:R-:W-:Y:S05]  /*08f0*/  BSYNC.RECONVERGENT B0 ;  /* 0x0000000000007941 */ /* 0x000fea0003800200 */
.L_x_6180:
        /* <DEDUP_REMOVED lines=18> */
.L_x_6183:
[----:B------:R-:W-:Y:S05]  /*0a20*/  BSYNC.RECONVERGENT B0 ;  /* 0x0000000000007941 */ /* 0x000fea0003800200 */
.L_x_6182:
        /* <DEDUP_REMOVED lines=17> */
.L_x_6185:
[----:B------:R-:W-:Y:S05]  /*0b40*/  BSYNC.RECONVERGENT B0 ;  /* 0x0000000000007941 */ /* 0x000fea0003800200 */
.L_x_6184:
        /* <DEDUP_REMOVED lines=20> */
.L_x_6177:
        /* <DEDUP_REMOVED lines=11> */
.L_x_6186:
        /* <DEDUP_REMOVED lines=103> */
.L_x_6187:
        /* <DEDUP_REMOVED lines=15> */
.L_x_6189:
[----:B------:R-:W2:Y:S01]  /*14a0*/  LDC.64 R64, c[0x0][0x3b8] ;  /* 0x0000ee00ff407b82 */ /* 0x000ea20000000a00 */
[----:B-1----:R-:W-:-:S05]  /*14b0*/  IADD3 R2, PT, PT, R0, R5, RZ ;  /* 0x0000000500027210 */ /* 0x002fca0007ffe0ff */
[C---:B--2---:R-:W-:Y:S02]  /*14c0*/  IMAD R11, R2.reuse, R65, RZ ;  /* 0x00000041020b7224 */ /* 0x044fe400078e02ff */
[----:B------:R-:W-:-:S05]  /*14d0*/  IMAD.WIDE.U32 R2, R2, R64, RZ ;  /* 0x0000004002027225 */ /* 0x000fca00078e00ff */
[----:B------:R-:W-:Y:S02]  /*14e0*/  IADD3 R11, PT, PT, R3, R11, RZ ;  /* 0x0000000b030b7210 */ /* 0x000fe40007ffe0ff */
[----:B------:R-:W-:Y:S02]  /*14f0*/  MOV R10, R2 ;  /* 0x00000002000a7202 */ /* 0x000fe40000000f00 */
.L_x_6190:
        /* <DEDUP_REMOVED lines=14> */
.L_x_6191:
[----:B------:R-:W1:Y:S01]  /*15e0*/  LDC.64 R2, c[0x0][0x3c0] ;  /* 0x0000f000ff027b82 */ /* 0x000e620000000a00 */
[----:B------:R-:W-:-:S05]  /*15f0*/  IADD3 R0, PT, PT, R0, R5, RZ ;  /* 0x0000000500007210 */ /* 0x000fca0007ffe0ff */
[C---:B-1----:R-:W-:Y:S02]  /*1600*/  IMAD R13, R0.reuse, R3, RZ ;  /* 0x00000003000d7224 */ /* 0x042fe400078e02ff */
[----:B------:R-:W-:-:S05]  /*1610*/  IMAD.WIDE.U32 R14, R0, R2, RZ ;  /* 0x00000002000e7225 */ /* 0x000fca00078e00ff */
[----:B------:R-:W-:-:S07]  /*1620*/  IADD3 R13, PT, PT, R15, R13, RZ ;  /* 0x0000000d0f0d7210 */ /* 0x000fce0007ffe0ff */
.L_x_6192:
        /* <DEDUP_REMOVED lines=50> */
.L_x_6188:
        /* <DEDUP_REMOVED lines=171> */
.L_x_6245:
        /* <DEDUP_REMOVED lines=20> */
.L_x_6195:
[----:B-1--4-:R-:W-:Y:S05]  /*2540*/  BSYNC.RECONVERGENT B0 ;  /* 0x0000000000007941 */ /* 0x012fea0003800200 */
.L_x_6194:
        /* <DEDUP_REMOVED lines=13> */
.L_x_6197:
[----:B------:R-:W-:Y:S05]  /*2620*/  BSYNC.RECONVERGENT B0 ;  /* 0x0000000000007941 */ /* 0x000fea0003800200 */
.L_x_6196:
        /* <DEDUP_REMOVED lines=14> */
.L_x_6199:
[----:B------:R-:W-:Y:S05]  /*2710*/  BSYNC.RECONVERGENT B0 ;  /* 0x0000000000007941 */ /* 0x000fea0003800200 */
.L_x_6198:
        /* <DEDUP_REMOVED lines=19> */
.L_x_6201:
[----:B------:R-:W-:Y:S05]  /*2850*/  BSYNC.RECONVERGENT B0 ;  /* 0x0000000000007941 */ /* 0x000fea0003800200 */
.L_x_6200:
        /* <DEDUP_REMOVED lines=15> */
.L_x_6205:
[----:B------:R-:W-:Y:S05]  /*2950*/  BSYNC.RECONVERGENT B0 ;  /* 0x0000000000007941 */ /* 0x000fea0003800200 */
.L_x_6204:
        /* <DEDUP_REMOVED lines=12> */
.L_x_6207:
[----:B------:R-:W-:Y:S05]  /*2a20*/  BSYNC.RECONVERGENT B0 ;  /* 0x0000000000007941 */ /* 0x000fea0003800200 */
.L_x_6206:
        /* <DEDUP_REMOVED lines=14> */
.L_x_6209:
[----:B------:R-:W-:Y:S05]  /*2b10*/  BSYNC.RECONVERGENT B0 ;  /* 0x0000000000007941 */ /* 0x000fea0003800200 */
.L_x_6208:
        /* <DEDUP_REMOVED lines=20> */
.L_x_6203:
        /* <DEDUP_REMOVED lines=58> */
.L_x_6215:
[----:B------:R-:W-:Y:S05]  /*3000*/  BSYNC.RECONVERGENT B0 ;  /* 0x0000000000007941 */ /* 0x000fea0003800200 */
.L_x_6214:
        /* <DEDUP_REMOVED lines=51> */
.L_x_6213:
[----:B------:R-:W-:Y:S05]  /*3340*/  BSYNC.RECONVERGENT B1 ;  /* 0x0000000000017941 */ /* 0x000fea0003800200 */
.L_x_6212:
        /* <DEDUP_REMOVED lines=67> */
.L_x_6219:
[----:B------:R-:W-:Y:S05]  /*3780*/  BSYNC.RECONVERGENT B0 ;  /* 0x0000000000007941 */ /* 0x000fea0003800200 */
.L_x_6218:
        /* <DEDUP_REMOVED lines=51> */
.L_x_6217:
[----:B------:R-:W-:Y:S05]  /*3ac0*/  BSYNC.RECONVERGENT B1 ;  /* 0x0000000000017941 */ /* 0x000fea0003800200 */
.L_x_6216:
        /* <DEDUP_REMOVED lines=67> */
.L_x_6223:
[----:B------:R-:W-:Y:S05]  /*3f00*/  BSYNC.RECONVERGENT B0 ;  /* 0x0000000000007941 */ /* 0x000fea0003800200 */
.L_x_6222:
        /* <DEDUP_REMOVED lines=51> */
.L_x_6221:
[----:B------:R-:W-:Y:S05]  /*4240*/  BSYNC.RECONVERGENT B1 ;  /* 0x0000000000017941 */ /* 0x000fea0003800200 */
.L_x_6220:
        /* <DEDUP_REMOVED lines=70> */
.L_x_6227:
[----:B------:R-:W-:Y:S05]  /*46b0*/  BSYNC.RECONVERGENT B0 ;  /* 0x0000000000007941 */ /* 0x000fea0003800200 */
.L_x_6226:
        /* <DEDUP_REMOVED lines=51> */
.L_x_6225:
[----:B------:R-:W-:Y:S05]  /*49f0*/  BSYNC.RECONVERGENT B1 ;  /* 0x0000000000017941 */ /* 0x000fea0003800200 */
.L_x_6224:
        /* <DEDUP_REMOVED lines=8> */
.L_x_6211:
        /* <DEDUP_REMOVED lines=99> */
.L_x_6231:
[----:B------:R-:W-:Y:S05]  /*50b0*/  BSYNC.RECONVERGENT B0 ;  /* 0x0000000000007941 */ /* 0x000fea0003800200 */
.L_x_6230:
        /* <DEDUP_REMOVED lines=92> */
.L_x_6229:
[----:B------:R-:W-:Y:S05]  /*5680*/  BSYNC.RECONVERGENT B1 ;  /* 0x0000000000017941 */ /* 0x000fea0003800200 */
.L_x_6228:
        /* <DEDUP_REMOVED lines=100> */
.L_x_6235:
[----:B------:R-:W-:Y:S05]  /*5cd0*/  BSYNC.RECONVERGENT B0 ;  /* 0x0000000000007941 */ /* 0x000fea0003800200 */
.L_x_6234:
        /* <DEDUP_REMOVED lines=92> */
.L_x_6233:
[----:B------:R-:W-:Y:S05]  /*62a0*/  BSYNC.RECONVERGENT B1 ;  /* 0x0000000000017941 */ /* 0x000fea0003800200 */
.L_x_6232:
        /* <DEDUP_REMOVED lines=101> */
.L_x_6239:
[----:B------:R-:W-:Y:S05]  /*6900*/  BSYNC.RECONVERGENT B0 ;  /* 0x0000000000007941 */ /* 0x000fea0003800200 */
.L_x_6238:
        /* <DEDUP_REMOVED lines=92> */
.L_x_6237:
[----:B------:R-:W-:Y:S05]  /*6ed0*/  BSYNC.RECONVERGENT B1 ;  /* 0x0000000000017941 */ /* 0x000fea0003800200 */
.L_x_6236:
        /* <DEDUP_REMOVED lines=105> */
.L_x_6243:
[----:B------:R-:W-:Y:S05]  /*7570*/  BSYNC.RECONVERGENT B0 ;  /* 0x0000000000007941 */ /* 0x000fea0003800200 */
.L_x_6242:
        /* <DEDUP_REMOVED lines=90> */
.L_x_6241:
[----:B------:R-:W-:Y:S05]  /*7b20*/  BSYNC.RECONVERGENT B1 ;  /* 0x0000000000017941 */ /* 0x000fea0003800200 */
.L_x_6240:
[----:B------:R-:W5:Y:S08]  /*7b30*/  LDC R3, c[0x0][0x450] ;  /* 0x00011400ff037b82 */ /* 0x000f700000000800 */
[----:B------:R-:W1:Y:S01]  /*7b40*/  LDC R13, c[0x0][0x450] ;  /* 0x00011400ff0d7b82 */ /* 0x000e620000000800 */
[----:B-----5:R-:W-:Y:S05]  /*7b50*/  IMAD.U32 R3, R3, -0x20, RZ ;  /* 0xffffffe003037824 */ /* 0x020fea00078e00ff */
[C---:B------:R-:W-:Y:S02]  /*7b60*/  LEA R88, P1, R3.reuse, R88, 0x1 ;  /* 0x0000005803587211 */ /* 0x040fe400078208ff */
[C---:B------:R-:W-:Y:S02]  /*7b70*/  LEA R86, P0, R3.reuse, R86, 0x1 ;  /* 0x0000005603567211 */ /* 0x040fe400078008ff */
[C---:B------:R-:W-:Y:S02]  /*7b80*/  LEA.HI.X.SX32 R89, R3.reuse, R89, 0x1, P1 ;  /* 0x0000005903597211 */ /* 0x040fe400008f0eff */
[----:B-1----:R-:W-:Y:S09]  /*7b90*/  LEA.HI.X.SX32 R87, R3, R87, 0x1, P0 ;  /* 0x0000005703577211 */ /* 0x002ff200000f0eff */
.L_x_6210:
[----:B------:R-:W-:Y:S05]  /*7ba0*/  BSYNC.RECONVERGENT B2 ;  /* 0x0000000000027941 */ /* 0x000fea0003800200 */
.L_x_6202:
        /* <DEDUP_REMOVED lines=91> */
.L_x_6244:
[----:B------:R-:W-:Y:S02]  /*8160*/  IADD3 R84, P1, PT, R84, R91, RZ ;  /* 0x0000005b54547210 */ /* 0x000fe40007f3e0ff */
[----:B------:R-:W-:Y:S03]  /*8170*/  IADD3 R12, P0, PT, R12, R93, RZ ;  /* 0x0000005d0c0c7210 */ /* 0x000fe60007f1e0ff */
[----:B------:R-:W-:Y:S02]  /*8180*/  IMAD.X R85, R85, 0x1, R90, P1 ;  /* 0x0000000155557824 */ /* 0x000fe400008e065a */
[----:B------:R-:W-:Y:S01]  /*8190*/  IMAD.X R9, R9, 0x1, R92, P0 ;  /* 0x0000000109097824 */ /* 0x000fe200000e065c */
[----:B------:R-:W-:Y:S07]  /*81a0*/  @P2 BRA `(.L_x_6245) ;  /* 0xffffffa000942947 */ /* 0x000fee000383ffff */
.L_x_6193:
        /* <DEDUP_REMOVED lines=43> */
.L_x_6249:
[----:B------:R-:W-:Y:S05]  /*8460*/  BSYNC.RECONVERGENT B0 ;  /* 0x0000000000007941 */ /* 0x000fea0003800200 */
.L_x_6248:
        /* <DEDUP_REMOVED lines=17> */
.L_x_6251:
[----:B------:R-:W-:Y:S05]  /*8580*/  BSYNC.RECONVERGENT B0 ;  /* 0x0000000000007941 */ /* 0x000fea0003800200 */
.L_x_6250:
        /* <DEDUP_REMOVED lines=17> */
.L_x_6253:
[----:B------:R-:W-:Y:S05]  /*86a0*/  BSYNC.RECONVERGENT B0 ;  /* 0x0000000000007941 */ /* 0x000fea0003800200 */
.L_x_6252:
        /* <DEDUP_REMOVED lines=17> */
.L_x_6247:
        /* <DEDUP_REMOVED lines=81> */
.L_x_6261:
[----:B------:R-:W-:Y:S05]  /*8cd0*/  BSYNC.RECONVERGENT B0 ;  /* 0x0000000000007941 */ /* 0x000fea0003800200 */
.L_x_6260:
[----:B-----5:R-:W-:Y:S01]  /*8ce0*/  IMAD.MOV.U32 R6, RZ, RZ, R14 ;  /* 0x000000ffff067224 */ /* 0x020fe200078e000e */
[----:B------:R-:W-:Y:S01]  /*8cf0*/  MOV R4, R12 ;  /* 0x0000000c00047202 */ /* 0x000fe20000000f00 */
[----:B------:R-:W-:Y:S01]  /*8d00*/  IMAD.MOV.U32 R7, RZ, RZ, R15 ;  /* 0x000000ffff077224 */ /* 0x000fe200078e000f */
[----:B------:R-:W-:Y:S02]  /*8d10*/  MOV R5, R13 ;  /* 0x0000000d00057202 */ /* 0x000fe40000000f00 */
.L_x_6259:
[----:B------:R-:W-:Y:S05]  /*8d20*/  BSYNC.RECONVERGENT B1 ;  /* 0x0000000000017941 */ /* 0x000fea0003800200 */
.L_x_6258:
        /* <DEDUP_REMOVED lines=50> */
.L_x_6263:
[----:B------:R-:W-:Y:S05]  /*9050*/  BSYNC.RECONVERGENT B0 ;  /* 0x0000000000007941 */ /* 0x000fea0003800200 */
.L_x_6262:
[----:B-----5:R3:W-:Y:S02]  /*9060*/  STS.128 [R163+0x2000], R12 ;  /* 0x0020000ca3007388 */ /* 0x0207e40000000c00 */
.L_x_6257:
[----:B------:R-:W-:Y:S05]  /*9070*/  BSYNC.RECONVERGENT B2 ;  /* 0x0000000000027941 */ /* 0x000fea0003800200 */
.L_x_6256:
        /* <DEDUP_REMOVED lines=65> */
.L_x_6269:
[----:B------:R-:W-:Y:S05]  /*9490*/  BSYNC.RECONVERGENT B0 ;  /* 0x0000000000007941 */ /* 0x000fea0003800200 */
.L_x_6268:
[----:B-----5:R1:W-:Y:S02]  /*94a0*/  STS.128 [R163+0x800], R12 ;  /* 0x0008000ca3007388 */ /* 0x0203e40000000c00 */
.L_x_6267:
[----:B------:R-:W-:Y:S05]  /*94b0*/  BSYNC.RECONVERGENT B1 ;  /* 0x0000000000017941 */ /* 0x000fea0003800200 */
.L_x_6266:
        /* <DEDUP_REMOVED lines=57> */
.L_x_6271:
[----:B------:R-:W-:Y:S05]  /*9850*/  BSYNC.RECONVERGENT B0 ;  /* 0x0000000000007941 */ /* 0x000fea0003800200 */
.L_x_6270:
[----:B-----5:R3:W-:Y:S02]  /*9860*/  STS.128 [R163+0x2800], R12 ;  /* 0x0028000ca3007388 */ /* 0x0207e40000000c00 */
.L_x_6265:
[----:B------:R-:W-:Y:S05]  /*9870*/  BSYNC.RECONVERGENT B2 ;  /* 0x0000000000027941 */ /* 0x000fea0003800200 */
.L_x_6264:
        /* <DEDUP_REMOVED lines=66> */
.L_x_6277:
[----:B------:R-:W-:Y:S05]  /*9ca0*/  BSYNC.RECONVERGENT B0 ;  /* 0x0000000000007941 */ /* 0x000fea0003800200 */
.L_x_6276:
[----:B-----5:R1:W-:Y:S02]  /*9cb0*/  STS.128 [R163+0x1000], R12 ;  /* 0x0010000ca3007388 */ /* 0x0203e40000000c00 */
.L_x_6275:
[----:B------:R-:W-:Y:S05]  /*9cc0*/  BSYNC.RECONVERGENT B1 ;  /* 0x0000000000017941 */ /* 0x000fea0003800200 */
.L_x_6274:
        /* <DEDUP_REMOVED lines=57> */
.L_x_6279:
[----:B------:R-:W-:Y:S05]  /*a060*/  BSYNC.RECONVERGENT B0 ;  /* 0x0000000000007941 */ /* 0x000fea0003800200 */
.L_x_6278:
[----:B-----5:R3:W-:Y:S02]  /*a070*/  STS.128 [R163+0x3000], R12 ;  /* 0x0030000ca3007388 */ /* 0x0207e40000000c00 */
.L_x_6273:
[----:B------:R-:W-:Y:S05]  /*a080*/  BSYNC.RECONVERGENT B2 ;  /* 0x0000000000027941 */ /* 0x000fea0003800200 */
.L_x_6272:
        /* <DEDUP_REMOVED lines=65> */
.L_x_6283:
[----:B------:R-:W-:Y:S05]  /*a4a0*/  BSYNC.RECONVERGENT B0 ;  /* 0x0000000000007941 */ /* 0x000fea0003800200 */
.L_x_6282:
[----:B-----5:R3:W-:Y:S02]  /*a4b0*/  STS.128 [R163+0x1800], R12 ;  /* 0x0018000ca3007388 */ /* 0x0207e40000000c00 */
.L_x_6281:
[----:B------:R-:W-:Y:S05]  /*a4c0*/  BSYNC.RECONVERGENT B1 ;  /* 0x0000000000017941 */ /* 0x000fea0003800200 */
.L_x_6280:
        /* <DEDUP_REMOVED lines=56> */
.L_x_6285:
[----:B------:R-:W-:Y:S05]  /*a850*/  BSYNC.RECONVERGENT B0 ;  /* 0x0000000000007941 */ /* 0x000fea0003800200 */
.L_x_6284:
[----:B-----5:R1:W-:Y:S01]  /*a860*/  STS.128 [R163+0x3800], R12 ;  /* 0x0038000ca3007388 */ /* 0x0203e20000000c00 */
[----:B------:R-:W-:Y:S05]  /*a870*/  BRA `(.L_x_6254) ;  /* 0x0000002c00cc7947 */ /* 0x000fea0003800000 */
.L_x_6255:
        /* <DEDUP_REMOVED lines=99> */
.L_x_6291:
[----:B------:R-:W-:Y:S05]  /*aeb0*/  BSYNC.RECONVERGENT B0 ;  /* 0x0000000000007941 */ /* 0x000fea0003800200 */
.L_x_6290:
[----:B-----5:R-:W-:Y:S01]  /*aec0*/  IMAD.MOV.U32 R6, RZ, RZ, R30 ;  /* 0x000000ffff067224 */ /* 0x020fe200078e001e */
[----:B------:R-:W-:Y:S01]  /*aed0*/  MOV R4, R28 ;  /* 0x0000001c00047202 */ /* 0x000fe20000000f00 */
[----:B------:R-:W-:Y:S01]  /*aee0*/  IMAD.MOV.U32 R7, RZ, RZ, R31 ;  /* 0x000000ffff077224 */ /* 0x000fe200078e001f */
[----:B------:R-:W-:Y:S02]  /*aef0*/  MOV R5, R29 ;  /* 0x0000001d00057202 */ /* 0x000fe40000000f00 */
.L_x_6289:
[----:B------:R-:W-:Y:S05]  /*af00*/  BSYNC.RECONVERGENT B1 ;  /* 0x0000000000017941 */ /* 0x000fea0003800200 */
.L_x_6288:
        /* <DEDUP_REMOVED lines=88> */
.L_x_6293:
[----:B------:R-:W-:Y:S05]  /*b490*/  BSYNC.RECONVERGENT B0 ;  /* 0x0000000000007941 */ /* 0x000fea0003800200 */
.L_x_6292:
[----:B-----5:R3:W-:Y:S02]  /*b4a0*/  STS.128 [R163+0x2000], R28 ;  /* 0x0020001ca3007388 */ /* 0x0207e40000000c00 */
.L_x_6287:
[----:B------:R-:W-:Y:S05]  /*b4b0*/  BSYNC.RECONVERGENT B2 ;  /* 0x0000000000027941 */ /* 0x000fea0003800200 */
.L_x_6286:
        /* <DEDUP_REMOVED lines=94> */
.L_x_6299:
[----:B------:R-:W-:Y:S05]  /*baa0*/  BSYNC.RECONVERGENT B0 ;  /* 0x0000000000007941 */ /* 0x000fea0003800200 */
.L_x_6298:
[----:B-----5:R1:W-:Y:S02]  /*bab0*/  STS.128 [R163+0x800], R28 ;  /* 0x0008001ca3007388 */ /* 0x0203e40000000c00 */
.L_x_6297:
[----:B------:R-:W-:Y:S05]  /*bac0*/  BSYNC.RECONVERGENT B1 ;  /* 0x0000000000017941 */ /* 0x000fea0003800200 */
.L_x_6296:
        /* <DEDUP_REMOVED lines=86> */
.L_x_6301:
[----:B------:R-:W-:Y:S05]  /*c030*/  BSYNC.RECONVERGENT B0 ;  /* 0x0000000000007941 */ /* 0x000fea0003800200 */
.L_x_6300:
[----:B-----5:R3:W-:Y:S02]  /*c040*/  STS.128 [R163+0x2800], R28 ;  /* 0x0028001ca3007388 */ /* 0x0207e40000000c00 */
.L_x_6295:
[----:B------:R-:W-:Y:S05]  /*c050*/  BSYNC.RECONVERGENT B2 ;  /* 0x0000000000027941 */ /* 0x000fea0003800200 */
.L_x_6294:
        /* <DEDUP_REMOVED lines=95> */
.L_x_6307:
[----:B------:R-:W-:Y:S05]  /*c650*/  BSYNC.RECONVERGENT B0 ;  /* 0x0000000000007941 */ /* 0x000fea0003800200 */
.L_x_6306:
[----:B-----5:R1:W-:Y:S02]  /*c660*/  STS.128 [R163+0x1000], R28 ;  /* 0x0010001ca3007388 */ /* 0x0203e40000000c00 */
.L_x_6305:
[----:B------:R-:W-:Y:S05]  /*c670*/  BSYNC.RECONVERGENT B1 ;  /* 0x0000000000017941 */ /* 0x000fea0003800200 */
.L_x_6304:
        /* <DEDUP_REMOVED lines=86> */
.L_x_6309:
[----:B------:R-:W-:Y:S05]  /*cbe0*/  BSYNC.RECONVERGENT B0 ;  /* 0x0000000000007941 */ /* 0x000fea0003800200 */
.L_x_6308:
[----:B-----5:R1:W-:Y:S02]  /*cbf0*/  STS.128 [R163+0x3000], R28 ;  /* 0x0030001ca3007388 */ /* 0x0203e40000000c00 */
.L_x_6303:
[----:B------:R-:W-:Y:S05]  /*cc00*/  BSYNC.RECONVERGENT B2 ;  /* 0x0000000000027941 */ /* 0x000fea0003800200 */
.L_x_6302:
        /* <DEDUP_REMOVED lines=95> */
.L_x_6313:
[----:B------:R-:W-:Y:S05]  /*d200*/  BSYNC.RECONVERGENT B0 ;  /* 0x0000000000007941 */ /* 0x000fea0003800200 */
.L_x_6312:
[----:B-----5:R1:W-:Y:S02]  /*d210*/  STS.128 [R163+0x1800], R24 ;  /* 0x00180018a3007388 */ /* 0x0203e40000000c00 */
.L_x_6311:
[----:B------:R-:W-:Y:S05]  /*d220*/  BSYNC.RECONVERGENT B1 ;  /* 0x0000000000017941 */ /* 0x000fea0003800200 */
.L_x_6310:
        /* <DEDUP_REMOVED lines=86> */
.L_x_6315:
[----:B------:R-:W-:Y:S05]  /*d790*/  BSYNC.RECONVERGENT B0 ;  /* 0x0000000000007941 */ /* 0x000fea0003800200 */
.L_x_6314:
[----:B-----5:R1:W-:Y:S02]  /*d7a0*/  STS.128 [R163+0x3800], R24 ;  /* 0x00380018a3007388 */ /* 0x0203e40000000c00 */
.L_x_6254:
[----:B------:R-:W-:Y:S05]  /*d7b0*/  BSYNC.RECONVERGENT B3 ;  /* 0x0000000000037941 */ /* 0x000fea0003800200 */
.L_x_6246:
        /* <DEDUP_REMOVED lines=28> */
.L_x_6317:
[----:B------:R-:W-:Y:S05]  /*d980*/  BSYNC.RECONVERGENT B0 ;  /* 0x0000000000007941 */ /* 0x000fea0003800200 */
.L_x_6316:
        /* <DEDUP_REMOVED lines=17> */
.L_x_6319:
[----:B------:R-:W-:Y:S05]  /*daa0*/  BSYNC.RECONVERGENT B0 ;  /* 0x0000000000007941 */ /* 0x000fea0003800200 */
.L_x_6318:
        /* <DEDUP_REMOVED lines=19> */
.L_x_6321:
[----:B------:R-:W-:Y:S05]  /*dbe0*/  BSYNC.RECONVERGENT B0 ;  /* 0x0000000000007941 */ /* 0x000fea0003800200 */
.L_x_6320:
        /* <DEDUP_REMOVED lines=17> */
.L_x_6323:
[----:B------:R-:W-:Y:S05]  /*dd00*/  BSYNC.RECONVERGENT B0 ;  /* 0x0000000000007941 */ /* 0x000fea0003800200 */
.L_x_6322:
        /* <DEDUP_REMOVED lines=41> */
.L_x_6325:
[----:B------:R1:W-:Y:S04]  /*dfa0*/  STS.128 [R163+0x8000], RZ ;  /* 0x008000ffa3007388 */ /* 0x0003e80000000c00 */
[----:B------:R1:W-:Y:S02]  /*dfb0*/  STS.128 [R163+0xa000], RZ ;  /* 0x00a000ffa3007388 */ /* 0x0003e40000000c00 */
.L_x_6326:
[----:B------:R-:W-:Y:S05]  /*dfc0*/  BSYNC.RECONVERGENT B0 ;  /* 0x0000000000007941 */ /* 0x000fea0003800200 */
.L_x_6324:
        /* <DEDUP_REMOVED lines=31> */
.L_x_6328:
[----:B------:R-:W-:Y:S05]  /*e1c0*/  BSYNC.RECONVERGENT B0 ;  /* 0x0000000000007941 */ /* 0x000fea0003800200 */
.L_x_6327:
        /* <DEDUP_REMOVED lines=21> */
.L_x_6330:
[----:B------:R-:W-:Y:S05]  /*e320*/  BSYNC.RECONVERGENT B0 ;  /* 0x0000000000007941 */ /* 0x000fea0003800200 */
.L_x_6329:
        /* <DEDUP_REMOVED lines=19> */
.L_x_6332:
[----:B------:R-:W-:Y:S05]  /*e460*/  BSYNC.RECONVERGENT B0 ;  /* 0x0000000000007941 */ /* 0x000fea0003800200 */
.L_x_6331:
[----:B----4-:R-:W-:Y:S01]  /*e470*/  LDSM.16.M88.4 R12, [R143] ;  /* 0x000000008f0c783b */ /* 0x010fe20000000200 */
[----:B------:R-:W-:Y:S01]  /*e480*/  R2P PR, R153, 0x6 ;  /* 0x0000000699007804 */ /* 0x000fe20000000000 */
[----:B-12---:R-:W-:Y:S01]  /*e490*/  IMAD.MOV.U32 R2, RZ, RZ, 0x20 ;  /* 0x00000020ff027424 */ /* 0x006fe200078e00ff */
[----:B------:R-:W1:Y:S01]  /*e4a0*/  LDCU UR10, c[0x0][0x50c] ;  /* 0x0000a180ff0a77ac */ /* 0x000e620008000800 */
[----:B------:R-:W2:Y:S01]  /*e4b0*/  LDSM.16.M88.4 R36, [R142+UR5+0x4000] ;  /* 0x004000058e24783b */ /* 0x000ea20008000200 */
[----:B------:R-:W-:Y:S01]  /*e4c0*/  VIADD R3, R142, UR5 ;  /* 0x000000058e037c36 */ /* 0x000fe20008000000 */
[----:B------:R-:W-:Y:S01]  /*e4d0*/  VIADDMNMX R130, R9, 0x8, R60, PT ;  /* 0x0000000809827846 */ /* 0x000fe2000380013c */
[----:B------:R-:W-:Y:S01]  /*e4e0*/  IMAD.MOV.U32 R4, RZ, RZ, 0x40 ;  /* 0x00000040ff047424 */ /* 0x000fe200078e00ff */
[----:B------:R-:W-:Y:S01]  /*e4f0*/  SEL R2, R2, 0xffffffe0, !P1 ;  /* 0xffffffe002027807 */ /* 0x000fe20004800000 */
[----:B------:R-:W4:Y:S01]  /*e500*/  LDSM.16.M88.4 R80, [R142+UR5+0x4800] ;  /* 0x004800058e50783b */ /* 0x000f220008000200 */
[----:B------:R-:W-:-:S02]  /*e510*/  IMAD.SHL.U32 R8, R153, 0x2, RZ ;  /* 0x0000000299087824 */ /* 0x000fc400078e00ff */
[----:B------:R-:W-:Y:S01]  /*e520*/  SEL R4, R4, 0xffffffc0, !P2 ;  /* 0xffffffc004047807 */ /* 0x000fe20005000000 */
[--C-:B------:R-:W-:Y:S01]  /*e530*/  IMAD.IADD R141, R143, 0x1, R2.reuse ;  /* 0x000000018f8d7824 */ /* 0x100fe200078e0202 */
[----:B------:R-:W3:Y:S01]  /*e540*/  LDSM.16.M88.4 R72, [R142+UR5+0x5000] ;  /* 0x005000058e48783b */ /* 0x000ee20008000200 */
[----:B------:R-:W-:Y:S01]  /*e550*/  IMAD.IADD R138, R3, 0x1, R2 ;  /* 0x00000001038a7824 */ /* 0x000fe200078e0202 */
[----:B------:R-:W-:Y:S01]  /*e560*/  LOP3.LUT R8, R8, 0x6, RZ, 0xc0, !PT ;  /* 0x0000000608087812 */ /* 0x000fe200078ec0ff */
[--C-:B------:R-:W-:Y:S01]  /*e570*/  IMAD.IADD R140, R143, 0x1, R4.reuse ;  /* 0x000000018f8c7824 */ /* 0x100fe200078e0204 */
[----:B-----5:R-:W1:Y:S01]  /*e580*/  LDSM.16.M88.4 R48, [R142+UR5+0x5800] ;  /* 0x005800058e30783b */ /* 0x020e620008000200 */
[----:B------:R-:W-:Y:S01]  /*e590*/  IMAD.IADD R137, R3, 0x1, R4 ;  /* 0x0000000103897824 */ /* 0x000fe200078e0204 */
[----:B------:R-:W-:Y:S01]  /*e5a0*/  VIMNMX R3, PT, PT, R9, R60, PT ;  /* 0x0000003c09037248 */ /* 0x000fe20003fe0100 */
[C---:B------:R-:W-:Y:S01]  /*e5b0*/  IMAD.IADD R139, R2.reuse, 0x1, R140 ;  /* 0x00000001028b7824 */ /* 0x040fe200078e028c */
[----:B------:R-:W-:Y:S02]  /*e5c0*/  LDSM.16.M88.4 R64, [R141] ;  /* 0x000000008d40783b */ /* 0x000fe40000000200 */
[----:B------:R-:W-:-:S02]  /*e5d0*/  IADD3 R136, PT, PT, R2, R137, RZ ;  /* 0x0000008902887210 */ /* 0x000fc40007ffe0ff */
[----:B------:R-:W1:Y:S04]  /*e5e0*/  LDSM.16.M88.4 R44, [R138+0x4000] ;  /* 0x004000008a2c783b */ /* 0x000e680000000200 */
[----:B------:R-:W1:Y:S04]  /*e5f0*/  LDSM.16.M88.4 R32, [R138+0x4800] ;  /* 0x004800008a20783b */ /* 0x000e680000000200 */
[----:B------:R-:W1:Y:S04]  /*e600*/  LDSM.16.M88.4 R28, [R138+0x5000] ;  /* 0x005000008a1c783b */ /* 0x000e680000000200 */
[----:B------:R-:W1:Y:S04]  /*e610*/  LDSM.16.M88.4 R40, [R138+0x5800] ;  /* 0x005800008a28783b */ /* 0x000e680000000200 */
[----:B------:R-:W-:Y:S01]  /*e620*/  LDSM.16.M88.4 R104, [R140] ;  /* 0x000000008c68783b */ /* 0x000fe20000000200 */
[C---:B--2---:R-:W-:Y:S03]  /*e630*/  HMMA.16816.F32 R20, R12.reuse, R36, RZ ;  /* 0x000000240c14723c */ /* 0x044fe600000018ff */
[----:B------:R-:W2:Y:S04]  /*e640*/  LDSM.16.M88.4 R16, [R137+0x4000] ;  /* 0x004000008910783b */ /* 0x000ea80000000200 */
[----:B------:R-:W-:Y:S01]  /*e650*/  LDSM.16.M88.4 R52, [R139] ;  /* 0x000000008b34783b */ /* 0x000fe20000000200 */
[C---:B------:R-:W-:Y:S03]  /*e660*/  HMMA.16816.F32 R36, R12.reuse, R38, RZ ;  /* 0x000000260c24723c */ /* 0x040fe600000018ff */
[----:B------:R-:W-:Y:S04]  /*e670*/  LDSM.16.M88.4 R108, [R136+0x4000] ;  /* 0x00400000886c783b */ /* 0x000fe80000000200 */
[----:B------:R-:W2:Y:S01]  /*e680*/  LDSM.16.M88.4 R88, [R137+0x5800] ;  /* 0x005800008958783b */ /* 0x000ea20000000200 */
[C---:B----4-:R-:W-:Y:S03]  /*e690*/  HMMA.16816.F32 R84, R12.reuse, R80, RZ ;  /* 0x000000500c54723c */ /* 0x050fe600000018ff */
[----:B------:R-:W4:Y:S04]  /*e6a0*/  LDSM.16.M88.4 R96, [R137+0x4800] ;  /* 0x004800008960783b */ /* 0x000f280000000200 */
[----:B------:R-:W4:Y:S01]  /*e6b0*/  LDSM.16.M88.4 R92, [R137+0x5000] ;  /* 0x00500000895c783b */ /* 0x000f220000000200 */
[C---:B---3--:R-:W-:Y:S03]  /*e6c0*/  HMMA.16816.F32 R76, R12.reuse, R72, RZ ;  /* 0x000000480c4c723c */ /* 0x048fe600000018ff */
[----:B------:R-:W0:Y:S05]  /*e6d0*/  LDGDEPBAR ;  /* 0x00000000000079af */ /* 0x000e2a0000000000 */
[C---:B------:R-:W-:Y:S08]  /*e6e0*/  HMMA.16816.F32 R80, R12.reuse, R82, RZ ;  /* 0x000000520c50723c */ /* 0x040ff000000018ff */
[C---:B------:R-:W-:Y:S08]  /*e6f0*/  HMMA.16816.F32 R72, R12.reuse, R74, RZ ;  /* 0x0000004a0c48723c */ /* 0x040ff000000018ff */
[C---:B-1----:R-:W-:Y:S08]  /*e700*/  HMMA.16816.F32 R68, R12.reuse, R48, RZ ;  /* 0x000000300c44723c */ /* 0x042ff000000018ff */
[----:B------:R-:W-:Y:S01]  /*e710*/  HMMA.16816.F32 R12, R12, R50, RZ ;  /* 0x000000320c0c723c */ /* 0x000fe200000018ff */
        /* <DEDUP_REMOVED lines=9> */
[----:B------:R-:W1:Y:S07]  /*e7b0*/  LDSM.16.M88.4 R28, [R142+UR5+0x6000] ;  /* 0x006000058e1c783b */ /* 0x000e6e0008000200 */
[C---:B------:R-:W-:Y:S08]  /*e7c0*/  HMMA.16816.F32 R68, R64.reuse, R40, R68 ;  /* 0x000000284044723c */ /* 0x040ff00000001844 */
[----:B------:R-:W-:Y:S01]  /*e7d0*/  HMMA.16816.F32 R64, R64, R42, R12 ;  /* 0x0000002a4040723c */ /* 0x000fe2000000180c */
[----:B------:R-:W3:Y:S04]  /*e7e0*/  LDSM.16.M88.4 R40, [R136+0x5800] ;  /* 0x005800008828783b */ /* 0x000ee80000000200 */
[----:B------:R-:W-:Y:S03]  /*e7f0*/  LDSM.16.M88.4 R12, [R138+0x6000] ;  /* 0x006000008a0c783b */ /* 0x000fe60000000200 */
[C---:B--2---:R-:W-:Y:S08]  /*e800*/  HMMA.16816.F32 R20, R104.reuse, R16, R20 ;  /* 0x000000106814723c */ /* 0x044ff00000001814 */
[C---:B------:R-:W-:Y:S01]  /*e810*/  HMMA.16816.F32 R36, R104.reuse, R18, R36 ;  /* 0x000000126824723c */ /* 0x040fe20000001824 */
[----:B------:R-:W2:Y:S07]  /*e820*/  LDSM.16.M88.4 R16, [R141+0x2000] ;  /* 0x002000008d10783b */ /* 0x000eae0000000200 */
[----:B------:R-:W-:Y:S08]  /*e830*/  HMMA.16816.F32 R68, R104, R88, R68 ;  /* 0x000000586844723c */ /* 0x000ff00000001844 */
[----:B------:R-:W-:Y:S08]  /*e840*/  HMMA.16816.F32 R20, R52, R108, R20 ;  /* 0x0000006c3414723c */ /* 0x000ff00000001814 */
[----:B------:R-:W-:Y:S01]  /*e850*/  HMMA.16816.F32 R64, R104, R90, R64 ;  /* 0x0000005a6840723c */ /* 0x000fe20000001840 */
[----:B------:R-:W2:Y:S07]  /*e860*/  LDSM.16.M88.4 R88, [R142+UR5+0x7000] ;  /* 0x007000058e58783b */ /* 0x000eae0008000200 */
[----:B------:R-:W-:Y:S08]  /*e870*/  HMMA.16816.F32 R36, R52, R110, R36 ;  /* 0x0000006e3424723c */ /* 0x000ff00000001824 */
[C---:B----4-:R-:W-:Y:S08]  /*e880*/  HMMA.16816.F32 R84, R104.reuse, R96, R84 ;  /* 0x000000606854723c */ /* 0x050ff00000001854 */
[C---:B------:R-:W-:Y:S01]  /*e890*/  HMMA.16816.F32 R80, R104.reuse, R98, R80 ;  /* 0x000000626850723c */ /* 0x040fe20000001850 */
[----:B------:R-:W-:Y:S07]  /*e8a0*/  LDSM.16.M88.4 R96, [R140+0x2000] ;  /* 0x002000008c60783b */ /* 0x000fee0000000200 */
[C---:B------:R-:W-:Y:S08]  /*e8b0*/  HMMA.16816.F32 R76, R104.reuse, R92, R76 ;  /* 0x0000005c684c723c */ /* 0x040ff0000000184c */
[----:B------:R-:W-:Y:S01]  /*e8c0*/  HMMA.16816.F32 R72, R104, R94, R72 ;  /* 0x0000005e6848723c */ /* 0x000fe20000001848 */
[----:B------:R-:W4:Y:S07]  /*e8d0*/  LDSM.16.M88.4 R92, [R142+UR5+0x6800] ;  /* 0x006800058e5c783b */ /* 0x000f2e0008000200 */
[----:B-1----:R-:W-:Y:S01]  /*e8e0*/  HMMA.16816.F32 R104, R32, R28, R20 ;  /* 0x0000001c2068723c */ /* 0x002fe20000001814 */
[----:B------:R-:W-:Y:S07]  /*e8f0*/  LDSM.16.M88.4 R20, [R137+0x6000] ;  /* 0x006000008914783b */ /* 0x000fee0000000200 */
[C---:B---3--:R-:W-:Y:S08]  /*e900*/  HMMA.16816.F32 R68, R52.reuse, R40, R68 ;  /* 0x000000283444723c */ /* 0x048ff00000001844 */
[----:B------:R-:W-:Y:S01]  /*e910*/  HMMA.16816.F32 R64, R52, R42, R64 ;  /* 0x0000002a3440723c */ /* 0x000fe20000001840 */
[----:B------:R-:W1:Y:S07]  /*e920*/  LDSM.16.M88.4 R40, [R142+UR5+0x7800] ;  /* 0x007800058e28783b */ /* 0x000e6e0008000200 */
[----:B------:R-:W-:Y:S01]  /*e930*/  HMMA.16816.F32 R36, R32, R30, R36 ;  /* 0x0000001e2024723c */ /* 0x000fe20000001824 */
[----:B------:R-:W3:Y:S07]  /*e940*/  LDSM.16.M88.4 R28, [R138+0x7000] ;  /* 0x007000008a1c783b */ /* 0x000eee0000000200 */
        /* <DEDUP_REMOVED lines=8> */
[----:B------:R-:W2:Y:S04]  /*e9d0*/  LDSM.16.M88.4 R52, [R138+0x6800] ;  /* 0x006800008a34783b */ /* 0x000ea80000000200 */
[----:B------:R-:W-:Y:S03]  /*e9e0*/  LDSM.16.M88.4 R48, [R136+0x6000] ;  /* 0x006000008830783b */ /* 0x000fe60000000200 */
[C---:B------:R-:W-:Y:S08]  /*e9f0*/  HMMA.16816.F32 R76, R32.reuse, R88, R76 ;  /* 0x00000058204c723c */ /* 0x040ff0000000184c */
[C---:B------:R-:W-:Y:S01]  /*ea00*/  HMMA.16816.F32 R72, R32.reuse, R90, R72 ;  /* 0x0000005a2048723c */ /* 0x040fe20000001848 */
[----:B------:R-:W-:Y:S07]  /*ea10*/  LDSM.16.M88.4 R88, [R137+0x6800] ;  /* 0x006800008958783b */ /* 0x000fee0000000200 */
[C---:B----4-:R-:W-:Y:S08]  /*ea20*/  HMMA.16816.F32 R84, R32.reuse, R92, R84 ;  /* 0x0000005c2054723c */ /* 0x050ff00000001854 */
[C---:B------:R-:W-:Y:S08]  /*ea30*/  HMMA.16816.F32 R80, R32.reuse, R94, R80 ;  /* 0x0000005e2050723c */ /* 0x040ff00000001850 */
[C---:B-1----:R-:W-:Y:S08]  /*ea40*/  HMMA.16816.F32 R68, R32.reuse, R40, R68 ;  /* 0x000000282044723c */ /* 0x042ff00000001844 */
[----:B------:R-:W-:Y:S01]  /*ea50*/  HMMA.16816.F32 R64, R32, R42, R64 ;  /* 0x0000002a2040723c */ /* 0x000fe20000001840 */
[----:B------:R-:W1:Y:S07]  /*ea60*/  LDSM.16.M88.4 R32, [R137+0x7800] ;  /* 0x007800008920783b */ /* 0x000e6e0000000200 */
[C---:B---3--:R-:W-:Y:S08]  /*ea70*/  HMMA.16816.F32 R76, R16.reuse, R28, R76 ;  /* 0x0000001c104c723c */ /* 0x048ff0000000184c */
[C---:B------:R-:W-:Y:S01]  /*ea80*/  HMMA.16816.F32 R72, R16.reuse, R30, R72 ;  /* 0x0000001e1048723c */ /* 0x040fe20000001848 */
[----:B------:R-:W3:Y:S07]  /*ea90*/  LDSM.16.M88.4 R28, [R137+0x7000] ;  /* 0x00700000891c783b */ /* 0x000eee0000000200 */
[C---:B--2---:R-:W-:Y:S08]  /*eaa0*/  HMMA.16816.F32 R68, R16.reuse, R12, R68 ;  /* 0x0000000c1044723c */ /* 0x044ff00000001844 */
[C---:B------:R-:W-:Y:S01]  /*eab0*/  HMMA.16816.F32 R64, R16.reuse, R14, R64 ;  /* 0x0000000e1040723c */ /* 0x040fe20000001840 */
[----:B------:R-:W2:Y:S07]  /*eac0*/  LDSM.16.M88.4 R12, [R136+0x7800] ;  /* 0x00780000880c783b */ /* 0x000eae0000000200 */
[C---:B------:R-:W-:Y:S08]  /*ead0*/  HMMA.16816.F32 R84, R16.reuse, R52, R84 ;  /* 0x000000341054723c */ /* 0x040ff00000001854 */
[----:B------:R-:W-:Y:S01]  /*eae0*/  HMMA.16816.F32 R80, R16, R54, R80 ;  /* 0x000000361050723c */ /* 0x000fe20000001850 */
[----:B------:R-:W4:Y:S07]  /*eaf0*/  LDSM.16.M88.4 R16, [R136+0x7000] ;  /* 0x007000008810783b */ /* 0x000f2e0000000200 */
[C---:B------:R-:W-:Y:S08]  /*eb00*/  HMMA.16816.F32 R104, R96.reuse, R20, R104 ;  /* 0x000000146068723c */ /* 0x040ff00000001868 */
[----:B------:R-:W-:Y:S01]  /*eb10*/  HMMA.16816.F32 R36, R96, R22, R36 ;  /* 0x000000166024723c */ /* 0x000fe20000001824 */
[----:B------:R-:W4:Y:S01]  /*eb20*/  LDSM.16.M88.4 R20, [R136+0x6800] ;  /* 0x006800008814783b */ /* 0x000f220000000200 */
[----:B------:R-:W-:-:S06]  /*eb30*/  DEPBAR.LE SB0, 0x0 ;  /* 0x000080000000791a */ /* 0x000fcc0000000000 */
[C---:B-1----:R-:W-:Y:S08]  /*eb40*/  HMMA.16816.F32 R64, R96.reuse, R34, R64 ;  /* 0x000000226040723c */ /* 0x042ff00000001840 */
[C---:B---3--:R-:W-:Y:S08]  /*eb50*/  HMMA.16816.F32 R76, R96.reuse, R28, R76 ;  /* 0x0000001c604c723c */ /* 0x048ff0000000184c */
[----:B------:R-:W-:Y:S08]  /*eb60*/  HMMA.16816.F32 R72, R96, R30, R72 ;  /* 0x0000001e6048723c */ /* 0x000ff00000001848 */
[----:B--2---:R-:W-:Y:S08]  /*eb70*/  HMMA.16816.F32 R64, R44, R14, R64 ;  /* 0x0000000e2c40723c */ /* 0x004ff00000001840 */
[----:B------:R-:W-:Y:S08]  /*eb80*/  HMMA.16816.F32 R84, R96, R88, R84 ;  /* 0x000000586054723c */ /* 0x000ff00000001854 */
[----:B------:R-:W-:Y:S03]  /*eb90*/  HMMA.16816.F32 R104, R44, R48, R104 ;  /* 0x000000302c68723c */ /* 0x000fe60000001868 */
[----:B------:R-:W-:Y:S01]  /*eba0*/  FMUL.FTZ R65, R65, UR10 ;  /* 0x0000000a41417c20 */ /* 0x000fe20008410000 */
[----:B------:R-:W-:-:S04]  /*ebb0*/  FMUL.FTZ R67, R67, UR10 ;  /* 0x0000000a43437c20 */ /* 0x000fc80008410000 */
[----:B------:R-:W-:Y:S01]  /*ebc0*/  HMMA.16816.F32 R80, R96, R90, R80 ;  /* 0x0000005a6050723c */ /* 0x000fe20000001850 */
[----:B------:R-:W-:Y:S07]  /*ebd0*/  MUFU.TANH R65, R65 ;  /* 0x0000004100417308 */ /* 0x000fee0000002400 */
[----:B------:R-:W-:Y:S01]  /*ebe0*/  HMMA.16816.F32 R36, R44, R50, R36 ;  /* 0x000000322c24723c */ /* 0x000fe20000001824 */
[----:B------:R-:W-:Y:S02]  /*ebf0*/  MUFU.TANH R67, R67 ;  /* 0x0000004300437308 */ /* 0x000fe40000002400 */
[----:B------:R-:W-:Y:S01]  /*ec00*/  FMUL.FTZ R43, R105, UR10 ;  /* 0x0000000a692b7c20 */ /* 0x000fe20008410000 */
[----:B------:R-:W-:Y:S01]  /*ec10*/  FMUL.FTZ R49, R107, UR10 ;  /* 0x0000000a6b317c20 */ /* 0x000fe20008410000 */
[----:B------:R-:W-:Y:S01]  /*ec20*/  FMUL.FTZ R27, R104, UR10 ;  /* 0x0000000a681b7c20 */ /* 0x000fe20008410000 */
[----:B------:R-:W-:-:S02]  /*ec30*/  FMUL.FTZ R41, R106, UR10 ;  /* 0x0000000a6a297c20 */ /* 0x000fc40008410000 */
[----:B------:R-:W-:Y:S01]  /*ec40*/  HMMA.16816.F32 R68, R96, R32, R68 ;  /* 0x000000206044723c */ /* 0x000fe20000001844 */
[----:B------:R-:W-:Y:S07]  /*ec50*/  MUFU.TANH R43, R43 ;  /* 0x0000002b002b7308 */ /* 0x000fee0000002400 */
[----:B----4-:R-:W-:Y:S01]  /*ec60*/  HMMA.16816.F32 R76, R44, R16, R76 ;  /* 0x000000102c4c723c */ /* 0x010fe2000000184c */
[----:B------:R-:W-:Y:S01]  /*ec70*/  FMUL.FTZ R17, R64, UR10 ;  /* 0x0000000a40117c20 */ /* 0x000fe20008410000 */
[----:B------:R-:W-:Y:S01]  /*ec80*/  MUFU.TANH R49, R49 ;  /* 0x0000003100317308 */ /* 0x000fe20000002400 */
[----:B------:R-:W-:-:S02]  /*ec90*/  IMAD.IADD R16, R57, 0x1, R8 ;  /* 0x0000000139107824 */ /* 0x000fc400078e0208 */
[----:B------:R-:W-:Y:S01]  /*eca0*/  FMUL.FTZ R36, R36, UR10 ;  /* 0x0000000a24247c20 */ /* 0x000fe20008410000 */
[----:B------:R-:W-:Y:S01]  /*ecb0*/  FMUL.FTZ R37, R37, UR10 ;  /* 0x0000000a25257c20 */ /* 0x000fe20008410000 */
[----:B------:R-:W-:Y:S01]  /*ecc0*/  FMUL.FTZ R29, R39, UR10 ;  /* 0x0000000a271d7c20 */ /* 0x000fe20008410000 */
[----:B------:R-:W-:Y:S01]  /*ecd0*/  VIADD R8, R16, 0x38 ;  /* 0x0000003810087836 */ /* 0x000fe20000000000 */
[C---:B------:R-:W-:Y:S01]  /*ece0*/  HMMA.16816.F32 R72, R44.reuse, R18, R72 ;  /* 0x000000122c48723c */ /* 0x040fe20000001848 */
[----:B------:R-:W-:Y:S01]  /*ecf0*/  FMUL.FTZ R19, R66, UR10 ;  /* 0x0000000a42137c20 */ /* 0x000fe20008410000 */
[----:B------:R-:W1:Y:S01]  /*ed00*/  MUFU.TANH R17, R17 ;  /* 0x0000001100117308 */ /* 0x000e620000002400 */
[C---:B------:R-:W-:Y:S01]  /*ed10*/  IADD3 R18, PT, PT, R16.reuse, 0x10, RZ ;  /* 0x0000001010127810 */ /* 0x040fe20007ffe0ff */
[----:B------:R-:W-:Y:S01]  /*ed20*/  VIADD R26, R16, 0x11 ;  /* 0x00000011101a7836 */ /* 0x000fe20000000000 */
[----:B------:R-:W-:Y:S01]  /*ed30*/  ISETP.GE.AND P5, PT, R8, R3, PT ;  /* 0x000000030800720c */ /* 0x000fe20003fa6270 */
[----:B------:R-:W-:Y:S01]  /*ed40*/  VIADD R162, R16, 0x20 ;  /* 0x0000002010a27836 */ /* 0x000fe20000000000 */
[----:B------:R-:W-:Y:S01]  /*ed50*/  ISETP.GE.AND P2, PT, R8, R130, PT ;  /* 0x000000820800720c */ /* 0x000fe20003f46270 */
[----:B------:R-:W-:Y:S01]  /*ed60*/  HMMA.16816.F32 R84, R44, R20, R84 ;  /* 0x000000142c54723c */ /* 0x000fe20000001854 */
[----:B------:R-:W-:Y:S01]  /*ed70*/  FMUL.FTZ R21, R38, UR10 ;  /* 0x0000000a26157c20 */ /* 0x000fe20008410000 */
[----:B------:R-:W2:Y:S01]  /*ed80*/  MUFU.TANH R19, R19 ;  /* 0x0000001300137308 */ /* 0x000ea20000002400 */
[----:B------:R-:W-:Y:S01]  /*ed90*/  I2FP.F32.U32 R8, R8 ;  /* 0x0000000800087245 */ /* 0x000fe20000201000 */
[----:B------:R-:W-:Y:S01]  /*eda0*/  FMUL.FTZ R76, R76, UR10 ;  /* 0x0000000a4c4c7c20 */ /* 0x000fe20008410000 */
[----:B------:R-:W-:Y:S01]  /*edb0*/  FMUL.FTZ R78, R78, UR10 ;  /* 0x0000000a4e4e7c20 */ /* 0x000fe20008410000 */
[----:B------:R-:W-:-:S02]  /*edc0*/  VIADD R20, R16, 0x19 ;  /* 0x0000001910147836 */ /* 0x000fc40000000000 */
[----:B------:R-:W-:Y:S01]  /*edd0*/  FMUL.FTZ R79, R79, UR10 ;  /* 0x0000000a4f4f7c20 */ /* 0x000fe20008410000 */
[C---:B------:R-:W-:Y:S01]  /*ede0*/  HMMA.16816.F32 R80, R44.reuse, R22, R80 ;  /* 0x000000162c50723c */ /* 0x040fe20000001850 */
[----:B------:R-:W-:Y:S01]  /*edf0*/  VIADD R22, R16, 0x18 ;  /* 0x0000001810167836 */ /* 0x000fe20000000000 */
[----:B------:R-:W3:Y:S01]  /*ee00*/  MUFU.TANH R51, R36 ;  /* 0x0000002400337308 */ /* 0x000ee20000002400 */
[----:B------:R-:W-:Y:S01]  /*ee10*/  FMUL.FTZ R72, R72, UR10 ;  /* 0x0000000a48487c20 */ /* 0x000fe20008410000 */
[-C--:B-1----:R-:W-:Y:S01]  /*ee20*/  FFMA.FTZ R17, R0, R8.reuse, R17 ;  /* 0x0000000800117223 */ /* 0x082fe20000010011 */
[----:B------:R-:W-:Y:S01]  /*ee30*/  FMUL.FTZ R74, R74, UR10 ;  /* 0x0000000a4a4a7c20 */ /* 0x000fe20008410000 */
[C---:B------:R-:W-:Y:S02]  /*ee40*/  VIADD R28, R16.reuse, 0x21 ;  /* 0x00000021101c7836 */ /* 0x040fe40000000000 */
[----:B------:R-:W-:Y:S01]  /*ee50*/  FMUL.FTZ R73, R73, UR10 ;  /* 0x0000000a49497c20 */ /* 0x000fe20008410000 */
[----:B------:R-:W-:Y:S01]  /*ee60*/  HMMA.16816.F32 R68, R44, R12, R68 ;  /* 0x0000000c2c44723c */ /* 0x000fe20000001844 */
[----:B------:R-:W-:Y:S01]  /*ee70*/  VIADD R12, R16, 0x1 ;  /* 0x00000001100c7836 */ /* 0x000fe20000000000 */
[----:B------:R-:W-:Y:S01]  /*ee80*/  MUFU.TANH R37, R37 ;  /* 0x0000002500257308 */ /* 0x000fe20000002400 */
[----:B------:R-:W-:Y:S01]  /*ee90*/  FMUL.FTZ R35, R84, UR10 ;  /* 0x0000000a54237c20 */ /* 0x000fe20008410000 */
[----:B------:R-:W-:Y:S01]  /*eea0*/  FMUL.FTZ R31, R86, UR10 ;  /* 0x0000000a561f7c20 */ /* 0x000fe20008410000 */
[----:B------:R-:W-:Y:S01]  /*eeb0*/  FMUL.FTZ R23, R85, UR10 ;  /* 0x0000000a55177c20 */ /* 0x000fe20008410000 */
[----:B------:R-:W-:Y:S01]  /*eec0*/  ISETP.GE.AND P4, PT, R12, R3, PT ;  /* 0x000000030c00720c */ /* 0x000fe20003f86270 */
[----:B--2---:R-:W-:Y:S01]  /*eed0*/  FFMA.FTZ R19, R0, R8, R19 ;  /* 0x0000000800137223 */ /* 0x004fe20000010013 */
[----:B------:R-:W-:Y:S01]  /*eee0*/  ISETP.GE.AND P1, PT, R12, R130, PT ;  /* 0x000000820c00720c */ /* 0x000fe20003f26270 */
[----:B------:R-:W-:Y:S01]  /*eef0*/  FMUL.FTZ R15, R87, UR10 ;  /* 0x0000000a570f7c20 */ /* 0x000fe20008410000 */
[----:B------:R-:W1:Y:S01]  /*ef00*/  MUFU.TANH R21, R21 ;  /* 0x0000001500157308 */ /* 0x000e620000002400 */
[----:B------:R-:W-:Y:S01]  /*ef10*/  I2FP.F32.U32 R12, R12 ;  /* 0x0000000c000c7245 */ /* 0x000fe20000201000 */
[----:B------:R-:W-:-:S02]  /*ef20*/  VIADD R8, R16, 0x8 ;  /* 0x0000000810087836 */ /* 0x000fc40000000000 */
[----:B------:R-:W-:Y:S01]  /*ef30*/  FMUL.FTZ R33, R80, UR10 ;  /* 0x0000000a50217c20 */ /* 0x000fe20008410000 */
[----:B------:R-:W-:Y:S01]  /*ef40*/  FMUL.FTZ R13, R82, UR10 ;  /* 0x0000000a520d7c20 */ /* 0x000fe20008410000 */
[----:B------:R-:W-:Y:S01]  /*ef50*/  FSEL R119, R17, -INF , !P5 ;  /* 0xff80000011777808 */ /* 0x000fe20006800000 */
[CC--:B------:R-:W-:Y:S01]  /*ef60*/  FFMA.FTZ R43, R0.reuse, R12.reuse, R43 ;  /* 0x0000000c002b7223 */ /* 0x0c0fe2000001002b */
[----:B------:R-:W-:Y:S01]  /*ef70*/  FFMA.FTZ R14, R0, R12, R49 ;  /* 0x0000000c000e7223 */ /* 0x000fe20000010031 */
[----:B------:R-:W2:Y:S01]  /*ef80*/  MUFU.TANH R29, R29 ;  /* 0x0000001d001d7308 */ /* 0x000ea20000002400 */
[----:B------:R-:W-:Y:S01]  /*ef90*/  VIADD R12, R16, 0x9 ;  /* 0x00000009100c7836 */ /* 0x000fe20000000000 */
[CC--:B------:R-:W-:Y:S01]  /*efa0*/  ISETP.GE.AND P0, PT, R8.reuse, R3.reuse, PT ;  /* 0x000000030800720c */ /* 0x0c0fe20003f06270 */
[----:B------:R-:W-:Y:S01]  /*efb0*/  FMUL.FTZ R39, R81, UR10 ;  /* 0x0000000a51277c20 */ /* 0x000fe20008410000 */
[----:B------:R-:W-:Y:S01]  /*efc0*/  ISETP.GE.AND P6, PT, R8, R130, PT ;  /* 0x000000820800720c */ /* 0x000fe20003fc6270 */
[----:B------:R-:W-:Y:S01]  /*efd0*/  FMUL.FTZ R9, R83, UR10 ;  /* 0x0000000a53097c20 */ /* 0x000fe20008410000 */
[----:B------:R-:W-:Y:S01]  /*efe0*/  I2FP.F32.U32 R8, R8 ;  /* 0x0000000800087245 */ /* 0x000fe20000201000 */
[----:B------:R-:W-:Y:S01]  /*eff0*/  FMUL.FTZ R45, R77, UR10 ;  /* 0x0000000a4d2d7c20 */ /* 0x000fe20008410000 */
[----:B------:R-:W4:Y:S01]  /*f000*/  MUFU.TANH R35, R35 ;  /* 0x0000002300237308 */ /* 0x000f220000002400 */
[-C--:B------:R-:W-:Y:S01]  /*f010*/  ISETP.GE.AND P3, PT, R12, R3.reuse, PT ;  /* 0x000000030c00720c */ /* 0x080fe20003f66270 */
[----:B------:R-:W-:Y:S01]  /*f020*/  FMUL.FTZ R70, R70, UR10 ;  /* 0x0000000a46467c20 */ /* 0x000fe20008410000 */
[----:B------:R-:W-:Y:S01]  /*f030*/  ISETP.GE.AND P5, PT, R12, R130, PT ;  /* 0x000000820c00720c */ /* 0x000fe20003fa6270 */
[C---:B---3--:R-:W-:Y:S01]  /*f040*/  FFMA.FTZ R51, R0.reuse, R8, R51 ;  /* 0x0000000800337223 */ /* 0x048fe20000010033 */
[----:B------:R-:W-:Y:S01]  /*f050*/  I2FP.F32.U32 R12, R12 ;  /* 0x0000000c000c7245 */ /* 0x000fe20000201000 */
[C---:B-1----:R-:W-:Y:S01]  /*f060*/  FFMA.FTZ R8, R0.reuse, R8, R21 ;  /* 0x0000000800087223 */ /* 0x042fe20000010015 */
[----:B------:R-:W-:Y:S01]  /*f070*/  FSEL R114, R19, -INF , !P2 ;  /* 0xff80000013727808 */ /* 0x000fe20005000000 */
[----:B------:R-:W1:Y:S01]  /*f080*/  MUFU.TANH R31, R31 ;  /* 0x0000001f001f7308 */ /* 0x000e620000002400 */
[----:B------:R-:W-:Y:S01]  /*f090*/  FSEL R43, R43, -INF , !P4 ;  /* 0xff8000002b2b7808 */ /* 0x000fe20006000000 */
[-C--:B------:R-:W-:Y:S01]  /*f0a0*/  FFMA.FTZ R17, R0, R12.reuse, R37 ;  /* 0x0000000c00117223 */ /* 0x080fe20000010025 */
[-C--:B------:R-:W-:Y:S01]  /*f0b0*/  ISETP.GE.AND P2, PT, R18, R3.reuse, PT ;  /* 0x000000031200720c */ /* 0x080fe20003f46270 */
[----:B--2---:R-:W-:Y:S01]  /*f0c0*/  FFMA.FTZ R12, R0, R12, R29 ;  /* 0x0000000c000c7223 */ /* 0x004fe2000001001d */
[----:B------:R-:W-:Y:S01]  /*f0d0*/  ISETP.GE.AND P4, PT, R18, R130, PT ;  /* 0x000000821200720c */ /* 0x000fe20003f86270 */
[----:B------:R-:W-:Y:S01]  /*f0e0*/  FMUL.FTZ R75, R75, UR10 ;  /* 0x0000000a4b4b7c20 */ /* 0x000fe20008410000 */
[----:B------:R-:W-:Y:S01]  /*f0f0*/  I2FP.F32.U32 R18, R18 ;  /* 0x0000001200127245 */ /* 0x000fe20000201000 */
[----:B------:R-:W2:Y:S01]  /*f100*/  MUFU.TANH R23, R23 ;  /* 0x0000001700177308 */ /* 0x000ea20000002400 */
[----:B------:R-:W-:Y:S01]  /*f110*/  FSEL R14, R14, -INF , !P1 ;  /* 0xff8000000e0e7808 */ /* 0x000fe20004800000 */
[----:B------:R-:W-:Y:S01]  /*f120*/  FMUL.FTZ R68, R68, UR10 ;  /* 0x0000000a44447c20 */ /* 0x000fe20008410000 */
[----:B------:R-:W-:Y:S01]  /*f130*/  FSEL R19, R51, -INF , !P0 ;  /* 0xff80000033137808 */ /* 0x000fe20004000000 */
[----:B----4-:R-:W-:Y:S01]  /*f140*/  FFMA.FTZ R35, R0, R18, R35 ;  /* 0x0000001200237223 */ /* 0x010fe20000010023 */
[C---:B------:R-:W-:Y:S01]  /*f150*/  ISETP.GE.AND P1, PT, R26.reuse, R3, PT ;  /* 0x000000031a00720c */ /* 0x040fe20003f26270 */
[----:B------:R-:W-:Y:S01]  /*f160*/  FMUL.FTZ R69, R69, UR10 ;  /* 0x0000000a45457c20 */ /* 0x000fe20008410000 */
[----:B------:R-:W-:Y:S01]  /*f170*/  ISETP.GE.AND P0, PT, R26, R130, PT ;  /* 0x000000821a00720c */ /* 0x000fe20003f06270 */
[----:B------:R-:W3:Y:S01]  /*f180*/  MUFU.TANH R15, R15 ;  /* 0x0000000f000f7308 */ /* 0x000ee20000002400 */
[----:B------:R-:W-:Y:S01]  /*f190*/  I2FP.F32.U32 R26, R26 ;  /* 0x0000001a001a7245 */ /* 0x000fe20000201000 */
[----:B-1----:R-:W-:Y:S01]  /*f1a0*/  FFMA.FTZ R31, R0, R18, R31 ;  /* 0x00000012001f7223 */ /* 0x002fe2000001001f */
[----:B------:R-:W-:Y:S01]  /*f1b0*/  FSEL R8, R8, -INF , !P6 ;  /* 0xff80000008087808 */ /* 0x000fe20007000000 */
[----:B------:R-:W-:Y:S01]  /*f1c0*/  FMUL.FTZ R71, R71, UR10 ;  /* 0x0000000a47477c20 */ /* 0x000fe20008410000 */
[----:B------:R-:W-:-:S02]  /*f1d0*/  FSEL R17, R17, -INF , !P3 ;  /* 0xff80000011117808 */ /* 0x000fc40005800000 */
[CC--:B------:R-:W-:Y:S01]  /*f1e0*/  ISETP.GE.AND P6, PT, R22.reuse, R3.reuse, PT ;  /* 0x000000031600720c */ /* 0x0c0fe20003fc6270 */
[----:B------:R-:W1:Y:S01]  /*f1f0*/  MUFU.TANH R33, R33 ;  /* 0x0000002100217308 */ /* 0x000e620000002400 */
[----:B------:R-:W-:Y:S01]  /*f200*/  ISETP.GE.AND P3, PT, R22, R130, PT ;  /* 0x000000821600720c */ /* 0x000fe20003f66270 */
[----:B--2---:R-:W-:Y:S01]  /*f210*/  FFMA.FTZ R18, R0, R26, R23 ;  /* 0x0000001a00127223 */ /* 0x004fe20000010017 */
[----:B------:R-:W-:Y:S02]  /*f220*/  I2FP.F32.U32 R22, R22 ;  /* 0x0000001600167245 */ /* 0x000fe40000201000 */
[----:B------:R-:W-:Y:S02]  /*f230*/  FSEL R12, R12, -INF , !P5 ;  /* 0xff8000000c0c7808 */ /* 0x000fe40006800000 */
[----:B------:R-:W-:Y:S01]  /*f240*/  ISETP.GE.AND P5, PT, R20, R3, PT ;  /* 0x000000031400720c */ /* 0x000fe20003fa6270 */
[----:B------:R-:W2:Y:S01]  /*f250*/  MUFU.TANH R13, R13 ;  /* 0x0000000d000d7308 */ /* 0x000ea20000002400 */
[----:B------:R-:W-:Y:S01]  /*f260*/  FSEL R32, R31, -INF , !P4 ;  /* 0xff8000001f207808 */ /* 0x000fe20006000000 */
[----:B---3--:R-:W-:Y:S01]  /*f270*/  FFMA.FTZ R26, R0, R26, R15 ;  /* 0x0000001a001a7223 */ /* 0x008fe2000001000f */
[----:B------:R-:W-:-:S02]  /*f280*/  FSEL R15, R35, -INF , !P2 ;  /* 0xff800000230f7808 */ /* 0x000fc40005000000 */
[----:B------:R-:W-:Y:S02]  /*f290*/  ISETP.GE.AND P2, PT, R20, R130, PT ;  /* 0x000000821400720c */ /* 0x000fe40003f46270 */
[----:B------:R-:W-:Y:S01]  /*f2a0*/  I2FP.F32.U32 R20, R20 ;  /* 0x0000001400147245 */ /* 0x000fe20000201000 */
[----:B------:R-:W3:Y:S01]  /*f2b0*/  MUFU.TANH R39, R39 ;  /* 0x0000002700277308 */ /* 0x000ee20000002400 */
[-C--:B------:R-:W-:Y:S01]  /*f2c0*/  ISETP.GE.AND P4, PT, R162, R3.reuse, PT ;  /* 0x00000003a200720c */ /* 0x080fe20003f86270 */
[----:B-1----:R-:W-:Y:S01]  /*f2d0*/  FFMA.FTZ R33, R0, R22, R33 ;  /* 0x0000001600217223 */ /* 0x002fe20000010021 */
[----:B------:R-:W-:Y:S02]  /*f2e0*/  FSEL R26, R26, -INF , !P0 ;  /* 0xff8000001a1a7808 */ /* 0x000fe40004000000 */
[----:B------:R-:W-:-:S03]  /*f2f0*/  ISETP.GE.AND P0, PT, R28, R3, PT ;  /* 0x000000031c00720c */ /* 0x000fc60003f06270 */
[----:B------:R-:W1:Y:S01]  /*f300*/  MUFU.TANH R47, R76 ;  /* 0x0000004c002f7308 */ /* 0x000e620000002400 */
[----:B--2---:R-:W-:Y:S01]  /*f310*/  FFMA.FTZ R22, R0, R22, R13 ;  /* 0x0000001600167223 */ /* 0x004fe2000001000d */
[----:B------:R-:W-:Y:S02]  /*f320*/  FSEL R13, R18, -INF , !P1 ;  /* 0xff800000120d7808 */ /* 0x000fe40004800000 */
[----:B------:R-:W-:Y:S02]  /*f330*/  ISETP.GE.AND P1, PT, R162, R130, PT ;  /* 0x00000082a200720c */ /* 0x000fe40003f26270 */
[----:B------:R-:W-:Y:S02]  /*f340*/  I2FP.F32.U32 R162, R162 ;  /* 0x000000a200a27245 */ /* 0x000fe40000201000 */
[----:B------:R-:W2:Y:S01]  /*f350*/  MUFU.TANH R9, R9 ;  /* 0x0000000900097308 */ /* 0x000ea20000002400 */
[----:B------:R-:W-:Y:S01]  /*f360*/  IADD3 R18, PT, PT, R16, 0x28, RZ ;  /* 0x0000002810127810 */ /* 0x000fe20007ffe0ff */
[----:B---3--:R-:W-:Y:S01]  /*f370*/  FFMA.FTZ R39, R0, R20, R39 ;  /* 0x0000001400277223 */ /* 0x008fe20000010027 */
[----:B------:R-:W-:-:S02]  /*f380*/  FSEL R22, R22, -INF , !P3 ;  /* 0xff80000016167808 */ /* 0x000fc40005800000 */
[----:B------:R-:W-:-:S03]  /*f390*/  ISETP.GE.AND P3, PT, R18, R3, PT ;  /* 0x000000031200720c */ /* 0x000fc60003f66270 */
[----:B------:R-:W3:Y:S01]  /*f3a0*/  MUFU.TANH R21, R78 ;  /* 0x0000004e00157308 */ /* 0x000ee20000002400 */
[----:B-1----:R-:W-:-:S05]  /*f3b0*/  FFMA.FTZ R47, R0, R162, R47 ;  /* 0x000000a2002f7223 */ /* 0x002fca000001002f */
[----:B------:R-:W-:Y:S02]  /*f3c0*/  FSEL R131, R47, -INF , !P4 ;  /* 0xff8000002f837808 */ /* 0x000fe40006000000 */
[----:B------:R-:W1:Y:S01]  /*f3d0*/  MUFU.TANH R45, R45 ;  /* 0x0000002d002d7308 */ /* 0x000e620000002400 */
[----:B--2---:R-:W-:Y:S01]  /*f3e0*/  FFMA.FTZ R20, R0, R20, R9 ;  /* 0x0000001400147223 */ /* 0x004fe20000010009 */
[----:B------:R-:W-:Y:S02]  /*f3f0*/  FSEL R9, R33, -INF , !P6 ;  /* 0xff80000021097808 */ /* 0x000fe40007000000 */
[----:B------:R-:W-:Y:S02]  /*f400*/  ISETP.GE.AND P6, PT, R28, R130, PT ;  /* 0x000000821c00720c */ /* 0x000fe40003fc6270 */
[----:B------:R-:W-:Y:S02]  /*f410*/  I2FP.F32.U32 R28, R28 ;  /* 0x0000001c001c7245 */ /* 0x000fe40000201000 */
[----:B------:R-:W2:Y:S01]  /*f420*/  MUFU.TANH R29, R72 ;  /* 0x00000048001d7308 */ /* 0x000ea20000002400 */
[----:B------:R-:W-:Y:S01]  /*f430*/  FSEL R20, R20, -INF , !P2 ;  /* 0xff80000014147808 */ /* 0x000fe20005000000 */
[----:B---3--:R-:W-:Y:S01]  /*f440*/  FFMA.FTZ R162, R0, R162, R21 ;  /* 0x000000a200a27223 */ /* 0x008fe20000010015 */
[----:B------:R-:W-:-:S02]  /*f450*/  FSEL R21, R39, -INF , !P5 ;  /* 0xff80000027157808 */ /* 0x000fc40006800000 */
[----:B------:R-:W-:Y:S02]  /*f460*/  ISETP.GE.AND P5, PT, R18, R130, PT ;  /* 0x000000821200720c */ /* 0x000fe40003fa6270 */
[----:B------:R-:W-:Y:S01]  /*f470*/  I2FP.F32.U32 R18, R18 ;  /* 0x0000001200127245 */ /* 0x000fe20000201000 */
[----:B------:R-:W3:Y:S01]  /*f480*/  MUFU.TANH R23, R74 ;  /* 0x0000004a00177308 */ /* 0x000ee20000002400 */
[----:B------:R-:W-:Y:S01]  /*f490*/  FSEL R162, R162, -INF , !P1 ;  /* 0xff800000a2a27808 */ /* 0x000fe20004800000 */
[----:B-1----:R-:W-:-:S05]  /*f4a0*/  FFMA.FTZ R45, R0, R28, R45 ;  /* 0x0000001c002d7223 */ /* 0x002fca000001002d */
[----:B------:R-:W-:Y:S01]  /*f4b0*/  FSEL R127, R45, -INF , !P0 ;  /* 0xff8000002d7f7808 */ /* 0x000fe20004000000 */
[----:B------:R-:W1:Y:S01]  /*f4c0*/  MUFU.TANH R79, R79 ;  /* 0x0000004f004f7308 */ /* 0x000e620000002400 */
[----:B--2---:R-:W-:-:S05]  /*f4d0*/  FFMA.FTZ R29, R0, R18, R29 ;  /* 0x00000012001d7223 */ /* 0x004fca000001001d */
[----:B------:R-:W-:Y:S02]  /*f4e0*/  FSEL R125, R29, -INF , !P3 ;  /* 0xff8000001d7d7808 */ /* 0x000fe40005800000 */
[----:B------:R-:W2:Y:S01]  /*f4f0*/  MUFU.TANH R33, R70 ;  /* 0x0000004600217308 */ /* 0x000ea20000002400 */
[----:B------:R-:W-:Y:S01]  /*f500*/  ISETP.GE.AND P3, PT, R16, R130, PT ;  /* 0x000000821000720c */ /* 0x000fe20003f66270 */
[----:B---3--:R-:W-:Y:S01]  /*f510*/  FFMA.FTZ R23, R0, R18, R23 ;  /* 0x0000001200177223 */ /* 0x008fe20000010017 */
[----:B------:R-:W-:-:S04]  /*f520*/  VIADD R18, R16, 0x30 ;  /* 0x0000003010127836 */ /* 0x000fc80000000000 */
[----:B------:R-:W-:Y:S01]  /*f530*/  FSEL R134, R23, -INF , !P5 ;  /* 0xff80000017867808 */ /* 0x000fe20006800000 */
[----:B------:R-:W3:Y:S01]  /*f540*/  MUFU.TANH R73, R73 ;  /* 0x0000004900497308 */ /* 0x000ee20000002400 */
[-C--:B------:R-:W-:Y:S01]  /*f550*/  ISETP.GE.AND P1, PT, R18, R3.reuse, PT ;  /* 0x000000031200720c */ /* 0x080fe20003f26270 */
[----:B-1----:R-:W-:Y:S01]  /*f560*/  FFMA.FTZ R79, R0, R28, R79 ;  /* 0x0000001c004f7223 */ /* 0x002fe2000001004f */
[----:B------:R-:W-:Y:S01]  /*f570*/  VIADD R28, R16, 0x29 ;  /* 0x00000029101c7836 */ /* 0x000fe20000000000 */
[----:B------:R-:W-:Y:S02]  /*f580*/  ISETP.GE.AND P0, PT, R18, R130, PT ;  /* 0x000000821200720c */ /* 0x000fe40003f06270 */
[----:B------:R-:W-:Y:S02]  /*f590*/  I2FP.F32.U32 R18, R18 ;  /* 0x0000001200127245 */ /* 0x000fe40000201000 */
[----:B------:R-:W1:Y:S01]  /*f5a0*/  MUFU.TANH R75, R75 ;  /* 0x0000004b004b7308 */ /* 0x000e620000002400 */
[----:B------:R-:W-:-:S02]  /*f5b0*/  ISETP.GE.AND P2, PT, R28, R3, PT ;  /* 0x000000031c00720c */ /* 0x000fc40003f46270 */
[----:B------:R-:W-:Y:S01]  /*f5c0*/  ISETP.GE.AND P4, PT, R28, R130, PT ;  /* 0x000000821c00720c */ /* 0x000fe20003f86270 */
[----:B--2---:R-:W-:Y:S01]  /*f5d0*/  FFMA.FTZ R33, R0, R18, R33 ;  /* 0x0000001200217223 */ /* 0x004fe20000010021 */
[----:B------:R-:W-:Y:S02]  /*f5e0*/  I2FP.F32.U32 R28, R28 ;  /* 0x0000001c001c7245 */ /* 0x000fe40000201000 */
[----:B------:R-:W-:Y:S01]  /*f5f0*/  FSEL R126, R79, -INF , !P6 ;  /* 0xff8000004f7e7808 */ /* 0x000fe20007000000 */
[----:B------:R-:W2:Y:S01]  /*f600*/  MUFU.TANH R31, R68 ;  /* 0x00000044001f7308 */ /* 0x000ea20000002400 */
[----:B------:R-:W-:Y:S01]  /*f610*/  ISETP.GE.AND P6, PT, R16, R3, PT ;  /* 0x000000031000720c */ /* 0x000fe20003fc6270 */
[----:B---3--:R-:W-:Y:S01]  /*f620*/  FFMA.FTZ R73, R0, R28, R73 ;  /* 0x0000001c00497223 */ /* 0x008fe20000010049 */
[----:B------:R-:W-:Y:S02]  /*f630*/  FSEL R116, R33, -INF , !P0 ;  /* 0xff80000021747808 */ /* 0x000fe40004000000 */
[----:B------:R-:W-:-:S02]  /*f640*/  ISETP.NE.AND P0, PT, R103, 0x1, PT ;  /* 0x000000016700780c */ /* 0x000fc40003f05270 */
[----:B------:R-:W-:Y:S01]  /*f650*/  FSEL R123, R73, -INF , !P2 ;  /* 0xff800000497b7808 */ /* 0x000fe20005000000 */
[----:B------:R-:W3:Y:S01]  /*f660*/  MUFU.TANH R27, R27 ;  /* 0x0000001b001b7308 */ /* 0x000ee20000002400 */
[----:B-1----:R-:W-:Y:S01]  /*f670*/  FFMA.FTZ R75, R0, R28, R75 ;  /* 0x0000001c004b7223 */ /* 0x002fe2000001004b */
[----:B------:R-:W-:-:S04]  /*f680*/  VIADD R28, R16, 0x31 ;  /* 0x00000031101c7836 */ /* 0x000fc80000000000 */
[----:B------:R-:W-:Y:S02]  /*f690*/  FSEL R132, R75, -INF , !P4 ;  /* 0xff8000004b847808 */ /* 0x000fe40006000000 */
[----:B------:R-:W1:Y:S01]  /*f6a0*/  MUFU.TANH R41, R41 ;  /* 0x0000002900297308 */ /* 0x000e620000002400 */
[----:B------:R-:W-:Y:S01]  /*f6b0*/  BAR.SYNC.DEFER_BLOCKING 0x0 ;  /* 0x0000000000007b1d */ /* 0x000fe20000010000 */
[----:B--2---:R-:W-:Y:S01]  /*f6c0*/  FFMA.FTZ R31, R0, R18, R31 ;  /* 0x00000012001f7223 */ /* 0x004fe2000001001f */
[----:B------:R-:W-:Y:S01]  /*f6d0*/  I2FP.F32.U32 R18, R16 ;  /* 0x0000001000127245 */ /* 0x000fe20000201000 */
[----:B------:R-:W-:Y:S01]  /*f6e0*/  VIADD R16, R16, 0x39 ;  /* 0x0000003910107836 */ /* 0x000fe20000000000 */
[CC--:B------:R-:W-:Y:S02]  /*f6f0*/  ISETP.GE.AND P5, PT, R28.reuse, R3.reuse, PT ;  /* 0x000000031c00720c */ /* 0x0c0fe40003fa6270 */
[----:B------:R-:W-:Y:S01]  /*f700*/  FSEL R121, R31, -INF , !P1 ;  /* 0xff8000001f797808 */ /* 0x000fe20004800000 */
[----:B------:R-:W2:Y:S01]  /*f710*/  MUFU.TANH R69, R69 ;  /* 0x0000004500457308 */ /* 0x000ea20000002400 */
[----:B------:R-:W-:Y:S01]  /*f720*/  ISETP.GE.AND P2, PT, R28, R130, PT ;  /* 0x000000821c00720c */ /* 0x000fe20003f46270 */
[----:B---3--:R-:W-:Y:S01]  /*f730*/  FFMA.FTZ R23, R0, R18, R27 ;  /* 0x0000001200177223 */ /* 0x008fe2000001001b */
[----:B------:R-:W-:-:S02]  /*f740*/  ISETP.GE.AND P4, PT, R16, R3, PT ;  /* 0x000000031000720c */ /* 0x000fc40003f86270 */
[----:B------:R-:W-:Y:S02]  /*f750*/  ISETP.GE.AND P1, PT, R16, R130, PT ;  /* 0x000000821000720c */ /* 0x000fe40003f26270 */
[----:B------:R-:W-:Y:S01]  /*f760*/  I2FP.F32.U32 R28, R28 ;  /* 0x0000001c001c7245 */ /* 0x000fe20000201000 */
[----:B------:R-:W3:Y:S01]  /*f770*/  MUFU.TANH R71, R71 ;  /* 0x0000004700477308 */ /* 0x000ee20000002400 */
[----:B------:R-:W-:Y:S01]  /*f780*/  I2FP.F32.U32 R16, R16 ;  /* 0x0000001000107245 */ /* 0x000fe20000201000 */
[----:B-1----:R-:W-:Y:S01]  /*f790*/  FFMA.FTZ R41, R0, R18, R41 ;  /* 0x0000001200297223 */ /* 0x002fe20000010029 */
[----:B------:R-:W-:-:S03]  /*f7a0*/  FSEL R23, R23, -INF , !P6 ;  /* 0xff80000017177808 */ /* 0x000fc60007000000 */
[CC--:B------:R-:W-:Y:S01]  /*f7b0*/  FFMA.FTZ R65, R0.reuse, R16.reuse, R65 ;  /* 0x0000001000417223 */ /* 0x0c0fe20000010041 */
[C---:B------:R-:W-:Y:S01]  /*f7c0*/  FFMA.FTZ R67, R0.reuse, R16, R67 ;  /* 0x0000001000437223 */ /* 0x040fe20000010043 */
[----:B------:R-:W-:Y:S01]  /*f7d0*/  FSEL R16, R41, -INF , !P3 ;  /* 0xff80000029107808 */ /* 0x000fe20005800000 */
[CC--:B--2---:R-:W-:Y:S02]  /*f7e0*/  FFMA.FTZ R69, R0.reuse, R28.reuse, R69 ;  /* 0x0000001c00457223 */ /* 0x0c4fe40000010045 */
[----:B------:R-:W-:Y:S02]  /*f7f0*/  FSEL R118, R65, -INF , !P4 ;  /* 0xff80000041767808 */ /* 0x000fe40006000000 */
[----:B------:R-:W-:Y:S02]  /*f800*/  FSEL R112, R67, -INF , !P1 ;  /* 0xff80000043707808 */ /* 0x000fe40004800000 */
[----:B------:R-:W-:Y:S01]  /*f810*/  FSEL R120, R69, -INF , !P5 ;  /* 0xff80000045787808 */ /* 0x000fe20006800000 */
[----:B---3--:R-:W-:-:S05]  /*f820*/  FFMA.FTZ R71, R0, R28, R71 ;  /* 0x0000001c00477223 */ /* 0x008fca0000010047 */
        /* <DEDUP_REMOVED lines=13> */
.L_x_6334:
        /* <DEDUP_REMOVED lines=59> */
.L_x_6335:
[----:B------:R-:W1:Y:S01]  /*fcb0*/  LDCU UR4, c[0x0][0x440] ;  /* 0x00008800ff0477ac */ /* 0x000e620008000800 */
[----:B------:R-:W-:Y:S02]  /*fcc0*/  IADD3 R30, P1, PT, R5, R148, RZ ;  /* 0x00000094051e7210 */ /* 0x000fe40007f3e0ff */
[----:B------:R-:W-:-:S03]  /*fcd0*/  SHF.L.U64.HI R5, R128, 0x5, R129 ;  /* 0x0000000580057819 */ /* 0x000fc60000010281 */
[----:B------:R-:W-:Y:S01]  /*fce0*/  IMAD.X R31, R6, 0x1, R149, P1 ;  /* 0x00000001061f7824 */ /* 0x000fe200008e0695 */
[----:B-1----:R-:W-:Y:S01]  /*fcf0*/  ISETP.GE.AND P3, PT, R10, UR4, PT ;  /* 0x000000040a007c0c */ /* 0x002fe2000bf66270 */
[----:B------:R-:W-:Y:S01]  /*fd00*/  IMAD.SHL.U32 R10, R128, 0x20, RZ ;  /* 0x00000020800a7824 */ /* 0x000fe200078e00ff */
[----:B------:R-:W-:-:S04]  /*fd10*/  ISETP.GE.AND P2, PT, R100, UR4, PT ;  /* 0x0000000464007c0c */ /* 0x000fc8000bf46270 */
[----:B------:R-:W-:-:S04]  /*fd20*/  IADD3 R28, P4, PT, R10, R30, RZ ;  /* 0x0000001e0a1c7210 */ /* 0x000fc80007f9e0ff */
[----:B------:R-:W-:Y:S01]  /*fd30*/  IADD3 R10, P1, PT, R28, R10, RZ ;  /* 0x0000000a1c0a7210 */ /* 0x000fe20007f3e0ff */
[----:B------:R-:W-:Y:S02]  /*fd40*/  IMAD.X R29, R5, 0x1, R31, P4 ;  /* 0x00000001051d7824 */ /* 0x000fe400020e061f */
[----:B------:R-:W-:Y:S01]  /*fd50*/  @!PT LDS RZ, [RZ] ;  /* 0x00000000fffff984 */ /* 0x000fe20000000800 */
[----:B------:R-:W-:Y:S01]  /*fd60*/  @!PT LDS RZ, [RZ] ;  /* 0x00000000fffff984 */ /* 0x000fe20000000800 */
[----:B------:R-:W-:Y:S01]  /*fd70*/  @!PT LDS RZ, [RZ] ;  /* 0x00000000fffff984 */ /* 0x000fe20000000800 */
[----:B------:R1:W-:Y:S02]  /*fd80*/  @!P3 LDGSTS.E.BYPASS.LTC128B.128 [R163+0x4000], desc[UR6][R148.64] ;  /* 0x0400000094a3bfae */ /* 0x0003e4000b981a06 */
[----:B------:R-:W-:Y:S02]  /*fd90*/  IMAD.X R11, R29, 0x1, R5, P1 ;  /* 0x000000011d0b7824 */ /* 0x000fe400008e0605 */
        /* <DEDUP_REMOVED lines=37> */
.L_x_6333:
        /* <DEDUP_REMOVED lines=37> */
[----:B------:R-:W4:Y:S04]  /*10240*/  LDSM.16.MT88.4 R76, [R145+0x8000] ;  /* 0x00800000914c783b */ /* 0x000f280000004200 */
[----:B------:R-:W5:Y:S04]  /*10250*/  LDSM.16.MT88.4 R68, [R144+0x8000] ;  /* 0x008000009044783b */ /* 0x000f680000004200 */
        /* <DEDUP_REMOVED lines=9> */
[----:B------:R-:W-:Y:S02]  /*102f0*/  FSEL R122, R122, RZ, P1 ;  /* 0x000000ff7a7a7208 */ /* 0x000fe40000800000 */
[----:B------:R-:W-:-:S03]  /*10300*/  FSETP.NEU.FTZ.AND P1, PT, R101, -INF , PT ;  /* 0xff8000006500780b */ /* 0x000fc60003f3d000 */
[--C-:B------:R-:W-:Y:S01]  /*10310*/  FFMA.FTZ R110, R43, UR4, -R122.reuse ;  /* 0x000000042b6e7c23 */ /* 0x100fe2000801087a */
[----:B------:R-:W-:Y:S01]  /*10320*/  FSEL R117, R117, RZ, P1 ;  /* 0x000000ff75757208 */ /* 0x000fe20000800000 */
[----:B------:R-:W1:Y:S01]  /*10330*/  LDSM.16.MT88.4 R40, [R147+0xa000] ;  /* 0x00a000009328783b */ /* 0x000e620000004200 */
        /* <DEDUP_REMOVED lines=10> */
[----:B------:R-:W-:Y:S01]  /*103e0*/  LDSM.16.MT88.4 R16, [R147+0x8800] ;  /* 0x008800009310783b */ /* 0x000fe20000004200 */
[----:B------:R-:W2:Y:S01]  /*103f0*/  MUFU.EX2 R110, R110 ;  /* 0x0000006e006e7308 */ /* 0x000ea20000000800 */
[--C-:B------:R-:W-:Y:S01]  /*10400*/  FFMA.FTZ R109, R26, UR4, -R117.reuse ;  /* 0x000000041a6d7c23 */ /* 0x100fe20008010875 */
[--C-:B------:R-:W-:Y:S01]  /*10410*/  FFMA.FTZ R27, R9, UR4, -R122.reuse ;  /* 0x00000004091b7c23 */ /* 0x100fe2000801087a */
[----:B------:R-:W3:Y:S01]  /*10420*/  LDSM.16.MT88.4 R12, [R146+0x8800] ;  /* 0x00880000920c783b */ /* 0x000ee20000004200 */
[----:B------:R-:W-:Y:S01]  /*10430*/  MUFU.EX2 R107, R107 ;  /* 0x0000006b006b7308 */ /* 0x000fe20000000800 */
[--C-:B------:R-:W-:Y:S01]  /*10440*/  FFMA.FTZ R2, R21, UR4, -R122.reuse ;  /* 0x0000000415027c23 */ /* 0x100fe2000801087a */
[--C-:B------:R-:W-:Y:S01]  /*10450*/  FFMA.FTZ R32, R32, UR4, -R117.reuse ;  /* 0x0000000420207c23 */ /* 0x100fe20008010875 */
[--C-:B------:R-:W-:Y:S01]  /*10460*/  FFMA.FTZ R26, R22, UR4, -R117.reuse ;  /* 0x00000004161a7c23 */ /* 0x100fe20008010875 */
[----:B------:R-:W4:Y:S01]  /*10470*/  MUFU.EX2 R106, R106 ;  /* 0x0000006a006a7308 */ /* 0x000f220000000800 */
[--C-:B------:R-:W-:Y:S01]  /*10480*/  FFMA.FTZ R33, R20, UR4, -R117.reuse ;  /* 0x0000000414217c23 */ /* 0x100fe20008010875 */
[----:B------:R-:W3:Y:S01]  /*10490*/  LDSM.16.MT88.4 R8, [R145+0x8800] ;  /* 0x008800009108783b */ /* 0x000ee20000004200 */
[--C-:B------:R-:W-:Y:S01]  /*104a0*/  FFMA.FTZ R124, R125, UR4, -R122.reuse ;  /* 0x000000047d7c7c23 */ /* 0x100fe2000801087a */
[----:B------:R-:W-:Y:S01]  /*104b0*/  MUFU.EX2 R111, R111 ;  /* 0x0000006f006f7308 */ /* 0x000fe20000000800 */
[----:B------:R-:W-:Y:S01]  /*104c0*/  FFMA.FTZ R127, R127, UR4, -R122 ;  /* 0x000000047f7f7c23 */ /* 0x000fe2000801087a */
[----:B--2---:R-:W-:Y:S01]  /*104d0*/  F2FP.F16.F32.PACK_AB R64, R110, R113 ;  /* 0x000000716e40723e */ /* 0x004fe200000000ff */
[----:B------:R-:W-:Y:S01]  /*104e0*/  LDSM.16.MT88.4 R20, [R147+0xa800] ;  /* 0x00a800009314783b */ /* 0x000fe20000004200 */
[----:B------:R-:W2:Y:S01]  /*104f0*/  MUFU.EX2 R108, R108 ;  /* 0x0000006c006c7308 */ /* 0x000ea20000000800 */
[--C-:B------:R-:W-:Y:S01]  /*10500*/  FFMA.FTZ R162, R162, UR4, -R117.reuse ;  /* 0x00000004a2a27c23 */ /* 0x100fe20008010875 */
[--C-:B------:R-:W-:Y:S01]  /*10510*/  FFMA.FTZ R169, R112, UR4, -R117.reuse ;  /* 0x0000000470a97c23 */ /* 0x100fe20008010875 */
[----:B------:R-:W-:Y:S01]  /*10520*/  FFMA.FTZ R116, R116, UR4, -R117 ;  /* 0x0000000474747c23 */ /* 0x000fe20008010875 */
[----:B------:R-:W-:Y:S01]  /*10530*/  MUFU.EX2 R105, R105 ;  /* 0x0000006900697308 */ /* 0x000fe20000000800 */
[----:B------:R-:W-:Y:S01]  /*10540*/  FADD.FTZ R110, R113, R110 ;  /* 0x0000006e716e7221 */ /* 0x000fe20000010000 */
[----:B----4-:R-:W-:-:S02]  /*10550*/  F2FP.F16.F32.PACK_AB R66, R106, R107 ;  /* 0x0000006b6a42723e */ /* 0x010fc400000000ff */
[----:B------:R-:W4:Y:S01]  /*10560*/  MUFU.EX2 R104, R104 ;  /* 0x0000006800687308 */ /* 0x000f220000000800 */
[----:B------:R-:W-:-:S03]  /*10570*/  FADD.FTZ R107, R107, R110 ;  /* 0x0000006e6b6b7221 */ /* 0x000fc60000010000 */
[----:B------:R-:W-:Y:S01]  /*10580*/  MUFU.EX2 R35, R35 ;  /* 0x0000002300237308 */ /* 0x000fe20000000800 */
[----:B------:R-:W-:Y:S01]  /*10590*/  FADD.FTZ R106, R106, R107 ;  /* 0x0000006b6a6a7221 */ /* 0x000fe20000010000 */
[----:B--2---:R-:W-:Y:S01]  /*105a0*/  F2FP.F16.F32.PACK_AB R65, R108, R111 ;  /* 0x0000006f6c41723e */ /* 0x004fe200000000ff */
[----:B------:R-:W-:Y:S01]  /*105b0*/  FADD.FTZ R108, R111, R108 ;  /* 0x0000006c6f6c7221 */ /* 0x000fe20000010000 */
[----:B------:R-:W2:Y:S04]  /*105c0*/  MUFU.EX2 R34, R34 ;  /* 0x0000002200227308 */ /* 0x000ea80000000800 */
[----:B------:R-:W-:Y:S01]  /*105d0*/  MUFU.EX2 R27, R27 ;  /* 0x0000001b001b7308 */ /* 0x000fe20000000800 */
[----:B----4-:R-:W-:-:S03]  /*105e0*/  F2FP.F16.F32.PACK_AB R67, R104, R105 ;  /* 0x000000696843723e */ /* 0x010fc600000000ff */
[----:B------:R-:W-:Y:S04]  /*105f0*/  MUFU.EX2 R2, R2 ;  /* 0x0000000200027308 */ /* 0x000fe80000000800 */
[----:B------:R-:W-:Y:S01]  /*10600*/  MUFU.EX2 R32, R32 ;  /* 0x0000002000207308 */ /* 0x000fe20000000800 */
[C---:B------:R-:W-:Y:S03]  /*10610*/  HMMA.16816.F32 R88, R64.reuse, R84, RZ ;  /* 0x000000544058723c */ /* 0x040fe600000018ff */
[----:B------:R-:W4:Y:S04]  /*10620*/  MUFU.EX2 R109, R109 ;  /* 0x0000006d006d7308 */ /* 0x000f280000000800 */
[----:B------:R-:W-:Y:S01]  /*10630*/  MUFU.EX2 R26, R26 ;  /* 0x0000001a001a7308 */ /* 0x000fe20000000800 */
[C---:B------:R-:W-:Y:S03]  /*10640*/  HMMA.16816.F32 R84, R64.reuse, R86, RZ ;  /* 0x000000564054723c */ /* 0x040fe600000018ff */
[----:B------:R-:W3:Y:S04]  /*10650*/  MUFU.EX2 R33, R33 ;  /* 0x0000002100217308 */ /* 0x000ee80000000800 */
[----:B------:R5:W-:Y:S01]  /*10660*/  MUFU.EX2 R125, R127 ;  /* 0x0000007f007d7308 */ /* 0x000be20000000800 */
[C---:B------:R-:W-:Y:S03]  /*10670*/  HMMA.16816.F32 R96, R64.reuse, R92, RZ ;  /* 0x0000005c4060723c */ /* 0x040fe600000018ff */
[----:B------:R-:W-:Y:S04]  /*10680*/  MUFU.EX2 R124, R124 ;  /* 0x0000007c007c7308 */ /* 0x000fe80000000800 */
[----:B------:R-:W-:Y:S01]  /*10690*/  MUFU.EX2 R169, R169 ;  /* 0x000000a900a97308 */ /* 0x000fe20000000800 */
[----:B------:R-:W-:Y:S01]  /*106a0*/  HMMA.16816.F32 R80, R64, R76, RZ ;  /* 0x0000004c4050723c */ /* 0x000fe200000018ff */
[----:B-----5:R-:W-:-:S02]  /*106b0*/  FFMA.FTZ R127, R115, UR4, -R117 ;  /* 0x00000004737f7c23 */ /* 0x020fc40008010875 */
[----:B------:R-:W-:Y:S05]  /*106c0*/  MUFU.EX2 R115, R116 ;  /* 0x0000007400737308 */ /* 0x000fea0000000800 */
        /* <DEDUP_REMOVED lines=31> */
[----:B------:R-:W-:Y:S04]  /*108c0*/  MUFU.EX2 R126, R162 ;  /* 0x000000a2007e7308 */ /* 0x000fe80000000800 */
[C---:B-1----:R-:W-:Y:S01]  /*108d0*/  HMMA.16816.F32 R52, R4.reuse, R12, R52 ;  /* 0x0000000c0434723c */ /* 0x042fe20000001834 */
[----:B------:R-:W-:Y:S04]  /*108e0*/  MUFU.EX2 R31, R31 ;  /* 0x0000001f001f7308 */ /* 0x000fe80000000800 */
[----:B------:R-:W-:Y:S03]  /*108f0*/  MUFU.EX2 R123, R123 ;  /* 0x0000007b007b7308 */ /* 0x000fe60000000800 */
[C---:B------:R-:W-:Y:S01]  /*10900*/  HMMA.16816.F32 R56, R4.reuse, R14, R56 ;  /* 0x0000000e0438723c */ /* 0x040fe20000001838 */
[----:B------:R-:W1:Y:S01]  /*10910*/  LDSM.16.MT88.4 R12, [R145+0x9000] ;  /* 0x00900000910c783b */ /* 0x000e620000004200 */
[----:B------:R-:W-:Y:S06]  /*10920*/  MUFU.EX2 R30, R30 ;  /* 0x0000001e001e7308 */ /* 0x000fec0000000800 */
[C---:B--2---:R-:W-:Y:S08]  /*10930*/  HMMA.16816.F32 R44, R4.reuse, R16, R44 ;  /* 0x00000010042c723c */ /* 0x044ff0000000182c */
[C---:B------:R-:W-:Y:S01]  /*10940*/  HMMA.16816.F32 R48, R4.reuse, R18, R48 ;  /* 0x000000120430723c */ /* 0x040fe20000001830 */
[----:B------:R-:W2:Y:S07]  /*10950*/  LDSM.16.MT88.4 R16, [R146+0x9000] ;  /* 0x009000009210783b */ /* 0x000eae0000004200 */
[----:B------:R-:W-:Y:S01]  /*10960*/  HMMA.16816.F32 R72, R4, R28, R72 ;  /* 0x0000001c0448723c */ /* 0x000fe20000001848 */
[----:B------:R-:W-:Y:S01]  /*10970*/  FFMA.FTZ R28, R131, UR4, -R122 ;  /* 0x00000004831c7c23 */ /* 0x000fe2000801087a */
[----:B------:R-:W-:-:S05]  /*10980*/  FFMA.FTZ R29, R132, UR4, -R117 ;  /* 0x00000004841d7c23 */ /* 0x000fca0008010875 */
[----:B------:R-:W4:Y:S01]  /*10990*/  MUFU.EX2 R28, R28 ;  /* 0x0000001c001c7308 */ /* 0x000f220000000800 */
[C---:B------:R-:W-:Y:S03]  /*109a0*/  HMMA.16816.F32 R36, R4.reuse, R20, R36 ;  /* 0x000000140424723c */ /* 0x040fe60000001824 */
[----:B------:R-:W5:Y:S05]  /*109b0*/  MUFU.EX2 R29, R29 ;  /* 0x0000001d001d7308 */ /* 0x000f6a0000000800 */
[C---:B------:R-:W-:Y:S01]  /*109c0*/  HMMA.16816.F32 R40, R4.reuse, R22, R40 ;  /* 0x000000160428723c */ /* 0x040fe20000001828 */
[----:B------:R-:W2:Y:S07]  /*109d0*/  LDSM.16.MT88.4 R20, [R147+0x9000] ;  /* 0x009000009314783b */ /* 0x000eae0000004200 */
[C---:B---3--:R-:W-:Y:S08]  /*109e0*/  HMMA.16816.F32 R60, R4.reuse, R8, R60 ;  /* 0x00000008043c723c */ /* 0x048ff0000000183c */
[----:B------:R-:W-:Y:S01]  /*109f0*/  HMMA.16816.F32 R64, R4, R10, R64 ;  /* 0x0000000a0440723c */ /* 0x000fe20000001840 */
[----:B------:R-:W3:Y:S01]  /*10a00*/  LDSM.16.MT88.4 R8, [R144+0x9000] ;  /* 0x009000009008783b */ /* 0x000ee20000004200 */
[----:B----4-:R-:W-:-:S02]  /*10a10*/  F2FP.F16.F32.PACK_AB R4, R125, R28 ;  /* 0x0000001c7d04723e */ /* 0x010fc400000000ff */
[----:B------:R-:W-:Y:S02]  /*10a20*/  F2FP.F16.F32.PACK_AB R5, R123, R126 ;  /* 0x0000007e7b05723e */ /* 0x000fe400000000ff */
[----:B------:R-:W-:Y:S02]  /*10a30*/  F2FP.F16.F32.PACK_AB R6, R31, R124 ;  /* 0x0000007c1f06723e */ /* 0x000fe400000000ff */
[----:B-----5:R-:W-:-:S07]  /*10a40*/  F2FP.F16.F32.PACK_AB R7, R29, R30 ;  /* 0x0000001e1d07723e */ /* 0x020fce00000000ff */
        /* <DEDUP_REMOVED lines=9> */
[C---:B---3--:R-:W-:Y:S08]  /*10ae0*/  HMMA.16816.F32 R72, R4.reuse, R8, R72 ;  /* 0x000000080448723c */ /* 0x048ff00000001848 */
[C---:B------:R-:W-:Y:S01]  /*10af0*/  HMMA.16816.F32 R68, R4.reuse, R10, R68 ;  /* 0x0000000a0444723c */ /* 0x040fe20000001844 */
[----:B------:R-:W3:Y:S07]  /*10b00*/  LDSM.16.MT88.4 R8, [R145+0xb000] ;  /* 0x00b000009108783b */ /* 0x000eee0000004200 */
[C---:B-1----:R-:W-:Y:S08]  /*10b10*/  HMMA.16816.F32 R44, R4.reuse, R12, R44 ;  /* 0x0000000c042c723c */ /* 0x042ff0000000182c */
[C---:B------:R-:W-:Y:S01]  /*10b20*/  HMMA.16816.F32 R48, R4.reuse, R14, R48 ;  /* 0x0000000e0430723c */ /* 0x040fe20000001830 */
[----:B------:R-:W1:Y:S07]  /*10b30*/  LDSM.16.MT88.4 R12, [R147+0x9800] ;  /* 0x00980000930c783b */ /* 0x000e6e0000004200 */
[----:B--2---:R-:W-:Y:S01]  /*10b40*/  HMMA.16816.F32 R40, R4, R18, R40 ;  /* 0x000000120428723c */ /* 0x004fe20000001828 */
[--C-:B------:R-:W-:Y:S01]  /*10b50*/  FFMA.FTZ R18, R121, UR4, -R122.reuse ;  /* 0x0000000479127c23 */ /* 0x100fe2000801087a */
[----:B------:R-:W-:-:S06]  /*10b60*/  FFMA.FTZ R121, R118, UR4, -R122 ;  /* 0x0000000476797c23 */ /* 0x000fcc000801087a */
[C---:B------:R-:W-:Y:S01]  /*10b70*/  HMMA.16816.F32 R36, R4.reuse, R16, R36 ;  /* 0x000000100424723c */ /* 0x040fe20000001824 */
[--C-:B------:R-:W-:Y:S01]  /*10b80*/  FFMA.FTZ R17, R120, UR4, -R122.reuse ;  /* 0x0000000478117c23 */ /* 0x100fe2000801087a */
[----:B------:R-:W-:Y:S01]  /*10b90*/  FFMA.FTZ R16, R119, UR4, -R122 ;  /* 0x0000000477107c23 */ /* 0x000fe2000801087a */
[----:B------:R-:W-:Y:S01]  /*10ba0*/  FFMA.FTZ R122, R114, UR4, -R117 ;  /* 0x00000004727a7c23 */ /* 0x000fe20008010875 */
[----:B------:R-:W-:Y:S04]  /*10bb0*/  MUFU.EX2 R120, R18 ;  /* 0x0000001200787308 */ /* 0x000fe80000000800 */
[----:B------:R-:W2:Y:S01]  /*10bc0*/  MUFU.EX2 R119, R17 ;  /* 0x0000001100777308 */ /* 0x000ea20000000800 */
[C---:B---3--:R-:W-:Y:S03]  /*10bd0*/  HMMA.16816.F32 R52, R4.reuse, R8, R52 ;  /* 0x000000080434723c */ /* 0x048fe60000001834 */
[----:B------:R3:W-:Y:S04]  /*10be0*/  MUFU.EX2 R118, R16 ;  /* 0x0000001000767308 */ /* 0x0007e80000000800 */
[----:B------:R-:W-:Y:S01]  /*10bf0*/  MUFU.EX2 R121, R121 ;  /* 0x0000007900797308 */ /* 0x000fe20000000800 */
[C---:B------:R-:W-:Y:S01]  /*10c00*/  HMMA.16816.F32 R56, R4.reuse, R10, R56 ;  /* 0x0000000a0438723c */ /* 0x040fe20000001838 */
[----:B------:R-:W4:Y:S02]  /*10c10*/  LDSM.16.MT88.4 R8, [R146+0x9800] ;  /* 0x009800009208783b */ /* 0x000f240000004200 */
[----:B------:R-:W5:Y:S04]  /*10c20*/  MUFU.EX2 R114, R127 ;  /* 0x0000007f00727308 */ /* 0x000f680000000800 */
[----:B------:R-:W1:Y:S01]  /*10c30*/  MUFU.EX2 R112, R122 ;  /* 0x0000007a00707308 */ /* 0x000e620000000800 */
[C---:B------:R-:W-:Y:S01]  /*10c40*/  HMMA.16816.F32 R60, R4.reuse, R20, R60 ;  /* 0x00000014043c723c */ /* 0x040fe2000000183c */
[----:B---3--:R-:W3:Y:S07]  /*10c50*/  LDSM.16.MT88.4 R16, [R145+0x9800] ;  /* 0x009800009110783b */ /* 0x008eee0000004200 */
[----:B------:R-:W-:Y:S01]  /*10c60*/  HMMA.16816.F32 R64, R4, R22, R64 ;  /* 0x000000160440723c */ /* 0x000fe20000001840 */
[----:B--2---:R-:W-:-:S02]  /*10c70*/  F2FP.F16.F32.PACK_AB R4, R119, R120 ;  /* 0x000000787704723e */ /* 0x004fc400000000ff */
[----:B-----5:R-:W-:Y:S02]  /*10c80*/  F2FP.F16.F32.PACK_AB R5, R114, R115 ;  /* 0x000000737205723e */ /* 0x020fe400000000ff */
[----:B------:R-:W-:Y:S02]  /*10c90*/  F2FP.F16.F32.PACK_AB R6, R121, R118 ;  /* 0x000000767906723e */ /* 0x000fe400000000ff */
[----:B-1----:R-:W-:-:S07]  /*10ca0*/  F2FP.F16.F32.PACK_AB R7, R169, R112 ;  /* 0x00000070a907723e */ /* 0x002fce00000000ff */
[C---:B------:R-:W-:Y:S08]  /*10cb0*/  HMMA.16816.F32 R96, R4.reuse, R12, R96 ;  /* 0x0000000c0460723c */ /* 0x040ff00000001860 */
[C---:B------:R-:W-:Y:S01]  /*10cc0*/  HMMA.16816.F32 R92, R4.reuse, R14, R92 ;  /* 0x0000000e045c723c */ /* 0x040fe2000000185c */
[----:B------:R-:W1:Y:S07]  /*10cd0*/  LDSM.16.MT88.4 R12, [R144+0x9800] ;  /* 0x00980000900c783b */ /* 0x000e6e0000004200 */
[C---:B----4-:R-:W-:Y:S08]  /*10ce0*/  HMMA.16816.F32 R88, R4.reuse, R8, R88 ;  /* 0x000000080458723c */ /* 0x050ff00000001858 */
[C---:B---3--:R-:W-:Y:S08]  /*10cf0*/  HMMA.16816.F32 R80, R4.reuse, R16, R80 ;  /* 0x000000100450723c */ /* 0x048ff00000001850 */
[C---:B------:R-:W-:Y:S01]  /*10d00*/  HMMA.16816.F32 R76, R4.reuse, R18, R76 ;  /* 0x00000012044c723c */ /* 0x040fe2000000184c */
[----:B------:R-:W2:Y:S07]  /*10d10*/  LDSM.16.MT88.4 R16, [R146+0xb800] ;  /* 0x00b800009210783b */ /* 0x000eae0000004200 */
        /* <DEDUP_REMOVED lines=8> */
[----:B---3--:R-:W-:Y:S01]  /*10da0*/  HMMA.16816.F32 R36, R4, R8, R36 ;  /* 0x000000080424723c */ /* 0x008fe20000001824 */
[----:B------:R-:W-:-:S04]  /*10db0*/  FADD.FTZ R32, R32, R17 ;  /* 0x0000001120207221 */ /* 0x000fc80000010000 */
[----:B------:R-:W-:-:S03]  /*10dc0*/  FADD.FTZ R109, R109, R32 ;  /* 0x000000206d6d7221 */ /* 0x000fc60000010000 */
[----:B------:R-:W-:Y:S01]  /*10dd0*/  HMMA.16816.F32 R40, R4, R10, R40 ;  /* 0x0000000a0428723c */ /* 0x000fe20000001828 */
[----:B------:R-:W2:Y:S01]  /*10de0*/  LDSM.16.MT88.4 R8, [R144+0xb800] ;  /* 0x00b800009008783b */ /* 0x000ea20000004200 */
[----:B------:R-:W-:-:S04]  /*10df0*/  FADD.FTZ R26, R26, R109 ;  /* 0x0000006d1a1a7221 */ /* 0x000fc80000010000 */
[----:B------:R-:W-:Y:S02]  /*10e00*/  FADD.FTZ R33, R33, R26 ;  /* 0x0000001a21217221 */ /* 0x000fe40000010000 */
[----:B------:R-:W-:Y:S02]  /*10e10*/  HMMA.16816.F32 R48, R4, R18, R48 ;  /* 0x000000120430723c */ /* 0x000fe40000001830 */
[----:B------:R-:W-:-:S04]  /*10e20*/  FADD.FTZ R126, R126, R33 ;  /* 0x000000217e7e7221 */ /* 0x000fc80000010000 */
[----:B------:R-:W-:Y:S02]  /*10e30*/  FADD.FTZ R123, R123, R126 ;  /* 0x0000007e7b7b7221 */ /* 0x000fe40000010000 */
        /* <DEDUP_REMOVED lines=14> */
[----:B--2---:R-:W-:Y:S01]  /*10f20*/  HMMA.16816.F32 R60, R4, R8, R60 ;  /* 0x00000008043c723c */ /* 0x004fe2000000183c */
[----:B------:R-:W-:Y:S02]  /*10f30*/  FADD.FTZ R169, R169, R112 ;  /* 0x00000070a9a97221 */ /* 0x000fe40000010000 */
[----:B------:R-:W-:-:S04]  /*10f40*/  FADD.FTZ R119, R119, R120 ;  /* 0x0000007877777221 */ /* 0x000fc80000010000 */
[----:B------:R-:W-:Y:S01]  /*10f50*/  FADD.FTZ R118, R118, R119 ;  /* 0x0000007776767221 */ /* 0x000fe20000010000 */
[----:B------:R-:W-:Y:S03]  /*10f60*/  HMMA.16816.F32 R64, R4, R10, R64 ;  /* 0x0000000a0440723c */ /* 0x000fe60000001840 */
[----:B------:R-:W-:Y:S01]  /*10f70*/  FADD.FTZ R170, R121, R118 ;  /* 0x0000007679aa7221 */ /* 0x000fe20000010000 */
[----:B------:R-:W-:-:S01]  /*10f80*/  NOP ;  /* 0x0000000000007918 */ /* 0x000fc20000000000 */
        /* <DEDUP_REMOVED lines=68> */
.L_x_6337:
[----:B------:R-:W-:Y:S01]  /*113d0*/  UMOV UR8, URZ ;  /* 0x000000ff00087c82 */ /* 0x000fe20008000000 */
[----:B------:R-:W-:Y:S01]  /*113e0*/  IMAD.SHL.U32 R2, R24, 0x40, RZ ;  /* 0x0000004018027824 */ /* 0x000fe200078e00ff */
[----:B------:R-:W-:-:S05]  /*113f0*/  IADD3 R4, P0, PT, RZ, -UR8, RZ ;  /* 0x80000008ff047c10 */ /* 0x000fca000ff1e0ff */
[----:B------:R-:W-:-:S05]  /*11400*/  IMAD.X R2, RZ, RZ, ~R2, P0 ;  /* 0x000000ffff027224 */ /* 0x000fca00000e0e02 */
[----:B------:R-:W-:-:S04]  /*11410*/  SHF.R.S64 R5, R4, 0x1f, R2 ;  /* 0x0000001f04057819 */ /* 0x000fc80000001002 */
[----:B------:R-:W-:-:S04]  /*11420*/  IADD3 R150, P0, PT, R5, R150, RZ ;  /* 0x0000009605967210 */ /* 0x000fc80007f1e0ff */
[----:B------:R-:W-:-:S09]  /*11430*/  LEA.HI.X.SX32 R151, R2, R151, 0x1, P0 ;  /* 0x0000009702977211 */ /* 0x000fd200000f0eff */
.L_x_6338:
        /* <DEDUP_REMOVED lines=10> */
[----:B------:R-:W-:Y:S01]  /*114e0*/  IMAD.SHL.U32 R2, R103, 0x40, RZ ;  /* 0x0000004067027824 */ /* 0x000fe200078e00ff */
        /* <DEDUP_REMOVED lines=55> */
[----:B------:R-:W0:Y:S01]  /*11860*/  LDGDEPBAR ;  /* 0x00000000000079af */ /* 0x000e220000000000 */
[C---:B---3--:R-:W-:Y:S08]  /*11870*/  HMMA.16816.F32 R108, R12.reuse, R104, RZ ;  /* 0x000000680c6c723c */ /* 0x048ff000000018ff */
[C---:B----4-:R-:W-:Y:S08]  /*11880*/  HMMA.16816.F32 R32, R12.reuse, R28, RZ ;  /* 0x0000001c0c20723c */ /* 0x050ff000000018ff */
[C---:B-----5:R-:W-:Y:S08]  /*11890*/  HMMA.16816.F32 R24, R12.reuse, R20, RZ ;  /* 0x000000140c18723c */ /* 0x060ff000000018ff */
[C---:B------:R-:W-:Y:S08]  /*118a0*/  HMMA.16816.F32 R104, R12.reuse, R106, RZ ;  /* 0x0000006a0c68723c */ /* 0x040ff000000018ff */
[C---:B------:R-:W-:Y:S08]  /*118b0*/  HMMA.16816.F32 R28, R12.reuse, R30, RZ ;  /* 0x0000001e0c1c723c */ /* 0x040ff000000018ff */
[C---:B------:R-:W-:Y:S08]  /*118c0*/  HMMA.16816.F32 R20, R12.reuse, R22, RZ ;  /* 0x000000160c14723c */ /* 0x040ff000000018ff */
[C---:B--2---:R-:W-:Y:S08]  /*118d0*/  HMMA.16816.F32 R16, R12.reuse, R124, RZ ;  /* 0x0000007c0c10723c */ /* 0x044ff000000018ff */
[----:B------:R-:W-:Y:S01]  /*118e0*/  HMMA.16816.F32 R12, R12, R126, RZ ;  /* 0x0000007e0c0c723c */ /* 0x000fe200000018ff */
        /* <DEDUP_REMOVED lines=9> */
[----:B------:R-:W1:Y:S07]  /*11980*/  LDSM.16.M88.4 R8, [R140] ;  /* 0x000000008c08783b */ /* 0x000e6e0000000200 */
[C---:B------:R-:W-:Y:S08]  /*11990*/  HMMA.16816.F32 R16, R4.reuse, R112, R16 ;  /* 0x000000700410723c */ /* 0x040ff00000001810 */
        /* <DEDUP_REMOVED lines=11> */
[----:B------:R-:W1:Y:S07]  /*11a50*/  LDSM.16.M88.4 R4, [R139] ;  /* 0x000000008b04783b */ /* 0x000e6e0000000200 */
[C---:B---3--:R-:W-:Y:S08]  /*11a60*/  HMMA.16816.F32 R16, R8.reuse, R112, R16 ;  /* 0x000000700810723c */ /* 0x048ff00000001810 */
[----:B------:R-:W-:Y:S01]  /*11a70*/  HMMA.16816.F32 R12, R8, R114, R12 ;  /* 0x00000072080c723c */ /* 0x000fe2000000180c */
[----:B------:R-:W2:Y:S04]  /*11a80*/  LDSM.16.M88.4 R8, [R136+0x5000] ;  /* 0x005000008808783b */ /* 0x000ea80000000200 */
[----:B------:R-:W3:Y:S03]  /*11a90*/  LDSM.16.M88.4 R112, [R136+0x5800] ;  /* 0x005800008870783b */ /* 0x000ee60000000200 */
[C---:B-1----:R-:W-:Y:S08]  /*11aa0*/  HMMA.16816.F32 R108, R4.reuse, R120, R108 ;  /* 0x00000078046c723c */ /* 0x042ff0000000186c */
[C---:B------:R-:W-:Y:S01]  /*11ab0*/  HMMA.16816.F32 R104, R4.reuse, R122, R104 ;  /* 0x0000007a0468723c */ /* 0x040fe20000001868 */
[----:B------:R-:W-:Y:S07]  /*11ac0*/  LDSM.16.M88.4 R120, [R142+UR5+0x6000] ;  /* 0x006000058e78783b */ /* 0x000fee0008000200 */
[C---:B------:R-:W-:Y:S08]  /*11ad0*/  HMMA.16816.F32 R32, R4.reuse, R116, R32 ;  /* 0x000000740420723c */ /* 0x040ff00000001820 */
[C---:B------:R-:W-:Y:S01]  /*11ae0*/  HMMA.16816.F32 R28, R4.reuse, R118, R28 ;  /* 0x00000076041c723c */ /* 0x040fe2000000181c */
[----:B------:R-:W-:Y:S07]  /*11af0*/  LDSM.16.M88.4 R116, [R142+UR5+0x6800] ;  /* 0x006800058e74783b */ /* 0x000fee0008000200 */
[C---:B--2---:R-:W-:Y:S08]  /*11b00*/  HMMA.16816.F32 R24, R4.reuse, R8, R24 ;  /* 0x000000080418723c */ /* 0x044ff00000001818 */
[C---:B------:R-:W-:Y:S01]  /*11b10*/  HMMA.16816.F32 R20, R4.reuse, R10, R20 ;  /* 0x0000000a0414723c */ /* 0x040fe20000001814 */
[----:B------:R-:W1:Y:S07]  /*11b20*/  LDSM.16.M88.4 R8, [R143+0x2000] ;  /* 0x002000008f08783b */ /* 0x000e6e0000000200 */
[C---:B---3--:R-:W-:Y:S08]  /*11b30*/  HMMA.16816.F32 R16, R4.reuse, R112, R16 ;  /* 0x000000700410723c */ /* 0x048ff00000001810 */
        /* <DEDUP_REMOVED lines=30> */
[C---:B------:R-:W-:Y:S08]  /*11d20*/  HMMA.16816.F32 R104, R124.reuse, R122, R104 ;  /* 0x0000007a7c68723c */ /* 0x040ff00000001868 */
[C---:B----4-:R-:W-:Y:S08]  /*11d30*/  HMMA.16816.F32 R32, R124.reuse, R116, R32 ;  /* 0x000000747c20723c */ /* 0x050ff00000001820 */
        /* <DEDUP_REMOVED lines=11> */
[----:B------:R-:W-:-:S02]  /*11df0*/  FMUL.FTZ R119, R111, UR10 ;  /* 0x0000000a6f777c20 */ /* 0x000fc40008410000 */
[----:B------:R1:W4:Y:S01]  /*11e00*/  MUFU.TANH R121, R108 ;  /* 0x0000006c00797308 */ /* 0x0003220000002400 */
[----:B------:R-:W-:Y:S01]  /*11e10*/  HMMA.16816.F32 R16, R124, R116, R16 ;  /* 0x000000747c10723c */ /* 0x000fe20000001810 */
[----:B------:R-:W-:Y:S02]  /*11e20*/  FMUL.FTZ R117, R109, UR10 ;  /* 0x0000000a6d757c20 */ /* 0x000fe40008410000 */
[----:B------:R-:W-:Y:S01]  /*11e30*/  FMUL.FTZ R105, R105, UR10 ;  /* 0x0000000a69697c20 */ /* 0x000fe20008410000 */
[----:B------:R-:W-:Y:S01]  /*11e40*/  FMUL.FTZ R107, R107, UR10 ;  /* 0x0000000a6b6b7c20 */ /* 0x000fe20008410000 */
[----:B------:R-:W-:Y:S01]  /*11e50*/  FMUL.FTZ R106, R106, UR10 ;  /* 0x0000000a6a6a7c20 */ /* 0x000fe20008410000 */
[----:B------:R-:W-:Y:S01]  /*11e60*/  FMUL.FTZ R104, R104, UR10 ;  /* 0x0000000a68687c20 */ /* 0x000fe20008410000 */
[----:B------:R5:W-:Y:S01]  /*11e70*/  MUFU.TANH R125, R105 ;  /* 0x00000069007d7308 */ /* 0x000be20000002400 */
[C---:B--2---:R-:W-:Y:S07]  /*11e80*/  HMMA.16816.F32 R32, R8.reuse, R112, R32 ;  /* 0x000000700820723c */ /* 0x044fee0000001820 */
[----:B------:R-:W2:Y:S01]  /*11e90*/  MUFU.TANH R123, R123 ;  /* 0x0000007b007b7308 */ /* 0x000ea20000002400 */
[----:B-1----:R-:W1:Y:S01]  /*11ea0*/  LDSM.16.M88.4 R108, [R136+0x7000] ;  /* 0x00700000886c783b */ /* 0x002e620000000200 */
[----:B------:R-:W-:Y:S01]  /*11eb0*/  HMMA.16816.F32 R28, R8, R114, R28 ;  /* 0x00000072081c723c */ /* 0x000fe2000000181c */
[----:B------:R-:W-:-:S05]  /*11ec0*/  DEPBAR.LE SB0, 0x0 ;  /* 0x000080000000791a */ /* 0x000fca0000000000 */
[----:B------:R-:W-:Y:S01]  /*11ed0*/  MUFU.TANH R117, R117 ;  /* 0x0000007500757308 */ /* 0x000fe20000002400 */
[----:B-----5:R-:W-:Y:S01]  /*11ee0*/  IMAD.SHL.U32 R105, R153, 0x2, RZ ;  /* 0x0000000299697824 */ /* 0x020fe200078e00ff */
[C---:B---3--:R-:W-:Y:S01]  /*11ef0*/  HMMA.16816.F32 R12, R8.reuse, R6, R12 ;  /* 0x00000006080c723c */ /* 0x048fe2000000180c */
[----:B------:R-:W-:Y:S02]  /*11f00*/  VIADD R6, R2, 0xffffffc0 ;  /* 0xffffffc002067836 */ /* 0x000fe40000000000 */
[----:B------:R-:W-:Y:S01]  /*11f10*/  FMUL.FTZ R32, R32, UR10 ;  /* 0x0000000a20207c20 */ /* 0x000fe20008410000 */
[----:B------:R-:W-:Y:S01]  /*11f20*/  FMUL.FTZ R34, R34, UR10 ;  /* 0x0000000a22227c20 */ /* 0x000fe20008410000 */
[----:B------:R-:W-:Y:S01]  /*11f30*/  LOP3.LUT R105, R105, 0x6, RZ, 0xc0, !PT ;  /* 0x0000000669697812 */ /* 0x000fe200078ec0ff */
[----:B------:R-:W-:Y:S01]  /*11f40*/  MUFU.TANH R119, R119 ;  /* 0x0000007700777308 */ /* 0x000fe20000002400 */
[----:B------:R-:W-:Y:S01]  /*11f50*/  FMUL.FTZ R33, R33, UR10 ;  /* 0x0000000a21217c20 */ /* 0x000fe20008410000 */
[----:B------:R-:W-:Y:S01]  /*11f60*/  FMUL.FTZ R7, R35, UR10 ;  /* 0x0000000a23077c20 */ /* 0x000fe20008410000 */
[----:B------:R-:W-:Y:S01]  /*11f70*/  HMMA.16816.F32 R16, R8, R4, R16 ;  /* 0x000000040810723c */ /* 0x000fe20000001810 */
[----:B------:R-:W-:-:S02]  /*11f80*/  IMAD.IADD R6, R6, 0x1, R105 ;  /* 0x0000000106067824 */ /* 0x000fc400078e0269 */
[----:B------:R-:W-:Y:S01]  /*11f90*/  FMUL.FTZ R4, R31, UR10 ;  /* 0x0000000a1f047c20 */ /* 0x000fe20008410000 */
[----:B------:R-:W-:Y:S01]  /*11fa0*/  FMUL.FTZ R28, R28, UR10 ;  /* 0x0000000a1c1c7c20 */ /* 0x000fe20008410000 */
[----:B------:R3:W-:Y:S01]  /*11fb0*/  MUFU.TANH R131, R32 ;  /* 0x0000002000837308 */ /* 0x0007e20000002400 */
[----:B------:R-:W-:Y:S01]  /*11fc0*/  FMUL.FTZ R30, R30, UR10 ;  /* 0x0000000a1e1e7c20 */ /* 0x000fe20008410000 */
[----:B------:R-:W-:-:S03]  /*11fd0*/  FMUL.FTZ R29, R29, UR10 ;  /* 0x0000000a1d1d7c20 */ /* 0x000fc60008410000 */
[----:B------:R-:W-:Y:S01]  /*11fe0*/  FMUL.FTZ R5, R14, UR10 ;  /* 0x0000000a0e057c20 */ /* 0x000fe20008410000 */
[----:B------:R-:W-:Y:S02]  /*11ff0*/  VIADD R14, R6, 0xffffffc9 ;  /* 0xffffffc9060e7836 */ /* 0x000fe40000000000 */
[----:B------:R-:W-:Y:S01]  /*12000*/  MUFU.TANH R127, R106 ;  /* 0x0000006a007f7308 */ /* 0x000fe20000002400 */
[----:B------:R-:W-:Y:S01]  /*12010*/  FMUL.FTZ R13, R13, UR10 ;  /* 0x0000000a0d0d7c20 */ /* 0x000fe20008410000 */
[----:B------:R-:W-:-:S04]  /*12020*/  FMUL.FTZ R15, R15, UR10 ;  /* 0x0000000a0f0f7c20 */ /* 0x000fc80008410000 */
[----:B------:R-:W-:Y:S01]  /*12030*/  FMUL.FTZ R18, R18, UR10 ;  /* 0x0000000a12127c20 */ /* 0x000fe20008410000 */
[----:B------:R-:W-:Y:S01]  /*12040*/  FMUL.FTZ R16, R16, UR10 ;  /* 0x0000000a10107c20 */ /* 0x000fe20008410000 */
[----:B------:R-:W-:Y:S01]  /*12050*/  MUFU.TANH R5, R5 ;  /* 0x0000000500057308 */ /* 0x000fe20000002400 */
[----:B---3--:R-:W-:Y:S01]  /*12060*/  FMUL.FTZ R32, R12, UR10 ;  /* 0x0000000a0c207c20 */ /* 0x008fe20008410000 */
[----:B------:R-:W-:Y:S01]  /*12070*/  VIADD R12, R6, 0xffffffc0 ;  /* 0xffffffc0060c7836 */ /* 0x000fe20000000000 */
[----:B-1----:R-:W-:Y:S05]  /*12080*/  HMMA.16816.F32 R24, R8, R108, R24 ;  /* 0x0000006c0818723c */ /* 0x002fea0000001818 */
[----:B------:R-:W1:Y:S01]  /*12090*/  MUFU.TANH R105, R32 ;  /* 0x0000002000697308 */ /* 0x000e620000002400 */
[----:B------:R-:W-:-:S02]  /*120a0*/  ISETP.GE.AND P2, PT, R12, R3, PT ;  /* 0x000000030c00720c */ /* 0x000fc40003f46270 */
[----:B------:R-:W-:Y:S01]  /*120b0*/  ISETP.GE.AND P1, PT, R12, R130, PT ;  /* 0x000000820c00720c */ /* 0x000fe20003f26270 */
[----:B------:R-:W-:Y:S01]  /*120c0*/  HMMA.16816.F32 R20, R8, R110, R20 ;  /* 0x0000006e0814723c */ /* 0x000fe20000001814 */
[----:B------:R-:W-:Y:S01]  /*120d0*/  I2FP.F32.U32 R12, R12 ;  /* 0x0000000c000c7245 */ /* 0x000fe20000201000 */
[C---:B------:R-:W-:Y:S01]  /*120e0*/  VIADD R10, R6.reuse, 0xfffffff8 ;  /* 0xfffffff8060a7836 */ /* 0x040fe20000000000 */
[----:B------:R-:W-:Y:S01]  /*120f0*/  IADD3 R8, PT, PT, R6, -0x3f, RZ ;  /* 0xffffffc106087810 */ /* 0x000fe20007ffe0ff */
[----:B------:R-:W3:Y:S02]  /*12100*/  MUFU.TANH R115, R34 ;  /* 0x0000002200737308 */ /* 0x000ee40000002400 */
[-C--:B----4-:R-:W-:Y:S01]  /*12110*/  FFMA.FTZ R9, R0, R12.reuse, R121 ;  /* 0x0000000c00097223 */ /* 0x090fe20000010079 */
[-C--:B------:R-:W-:Y:S01]  /*12120*/  ISETP.GE.AND P6, PT, R10, R3.reuse, PT ;  /* 0x000000030a00720c */ /* 0x080fe20003fc6270 */
[----:B--2---:R-:W-:Y:S01]  /*12130*/  FFMA.FTZ R11, R0, R12, R123 ;  /* 0x0000000c000b7223 */ /* 0x004fe2000001007b */
[----:B------:R-:W-:Y:S01]  /*12140*/  ISETP.GE.AND P5, PT, R10, R130, PT ;  /* 0x000000820a00720c */ /* 0x000fe20003fa6270 */
[----:B------:R-:W-:Y:S01]  /*12150*/  VIADD R12, R6, 0xffffffc8 ;  /* 0xffffffc8060c7836 */ /* 0x000fe20000000000 */
[----:B------:R-:W-:Y:S01]  /*12160*/  FSEL R9, R9, -INF , !P2 ;  /* 0xff80000009097808 */ /* 0x000fe20005000000 */
[----:B------:R2:W-:Y:S01]  /*12170*/  MUFU.TANH R113, R104 ;  /* 0x0000006800717308 */ /* 0x0005e20000002400 */
[----:B------:R-:W-:Y:S01]  /*12180*/  I2FP.F32.U32 R10, R10 ;  /* 0x0000000a000a7245 */ /* 0x000fe20000201000 */
[----:B------:R-:W-:Y:S01]  /*12190*/  FMUL.FTZ R109, R25, UR10 ;  /* 0x0000000a196d7c20 */ /* 0x000fe20008410000 */
[-C--:B------:R-:W-:Y:S01]  /*121a0*/  ISETP.GE.AND P0, PT, R8, R3.reuse, PT ;  /* 0x000000030800720c */ /* 0x080fe20003f06270 */
[----:B------:R-:W-:Y:S01]  /*121b0*/  FMUL.FTZ R24, R24, UR10 ;  /* 0x0000000a18187c20 */ /* 0x000fe20008410000 */
[----:B------:R-:W-:Y:S01]  /*121c0*/  ISETP.GE.AND P2, PT, R8, R130, PT ;  /* 0x000000820800720c */ /* 0x000fe20003f46270 */
[C---:B-1----:R-:W-:Y:S01]  /*121d0*/  FFMA.FTZ R105, R0.reuse, R10, R105 ;  /* 0x0000000a00697223 */ /* 0x042fe20000010069 */
[----:B------:R-:W-:Y:S01]  /*121e0*/  I2FP.F32.U32 R8, R8 ;  /* 0x0000000800087245 */ /* 0x000fe20000201000 */
[----:B------:R-:W1:Y:S01]  /*121f0*/  MUFU.TANH R107, R107 ;  /* 0x0000006b006b7308 */ /* 0x000e620000002400 */
[----:B------:R-:W-:Y:S01]  /*12200*/  FFMA.FTZ R5, R0, R10, R5 ;  /* 0x0000000a00057223 */ /* 0x000fe20000010005 */
[----:B------:R-:W-:Y:S01]  /*12210*/  FSEL R11, R11, -INF , !P1 ;  /* 0xff8000000b0b7808 */ /* 0x000fe20004800000 */
[----:B------:R-:W-:Y:S01]  /*12220*/  FMUL.FTZ R26, R26, UR10 ;  /* 0x0000000a1a1a7c20 */ /* 0x000fe20008410000 */
[CC--:B------:R-:W-:Y:S01]  /*12230*/  FFMA.FTZ R117, R0.reuse, R8.reuse, R117 ;  /* 0x0000000800757223 */ /* 0x0c0fe20000010075 */
[----:B------:R-:W-:Y:S01]  /*12240*/  FFMA.FTZ R10, R0, R8, R119 ;  /* 0x00000008000a7223 */ /* 0x000fe20000010077 */
[----:B------:R-:W-:Y:S01]  /*12250*/  VIADD R8, R6, 0xffffffd0 ;  /* 0xffffffd006087836 */ /* 0x000fe20000000000 */
[----:B------:R-:W-:Y:S01]  /*12260*/  FSEL R105, R105, -INF , !P6 ;  /* 0xff80000069697808 */ /* 0x000fe20007000000 */
[----:B------:R-:W4:Y:S01]  /*12270*/  MUFU.TANH R33, R33 ;  /* 0x0000002100217308 */ /* 0x000f220000002400 */
[----:B------:R-:W-:Y:S01]  /*12280*/  ISETP.GE.AND P1, PT, R12, R3, PT ;  /* 0x000000030c00720c */ /* 0x000fe20003f26270 */
[----:B------:R-:W-:Y:S01]  /*12290*/  FMUL.FTZ R27, R27, UR10 ;  /* 0x0000000a1b1b7c20 */ /* 0x000fe20008410000 */
[----:B--2---:R-:W-:Y:S01]  /*122a0*/  FSEL R104, R5, -INF , !P5 ;  /* 0xff80000005687808 */ /* 0x004fe20006800000 */
[----:B------:R-:W-:Y:S01]  /*122b0*/  FMUL.FTZ R22, R22, UR10 ;  /* 0x0000000a16167c20 */ /* 0x000fe20008410000 */
[----:B------:R-:W-:Y:S01]  /*122c0*/  ISETP.GE.AND P6, PT, R12, R130, PT ;  /* 0x000000820c00720c */ /* 0x000fe20003fc6270 */
[----:B------:R-:W-:Y:S01]  /*122d0*/  FMUL.FTZ R21, R21, UR10 ;  /* 0x0000000a15157c20 */ /* 0x000fe20008410000 */
[----:B------:R-:W-:Y:S01]  /*122e0*/  FSEL R5, R10, -INF , !P2 ;  /* 0xff8000000a057808 */ /* 0x000fe20005000000 */
[----:B------:R2:W-:Y:S01]  /*122f0*/  MUFU.TANH R119, R4 ;  /* 0x0000000400777308 */ /* 0x0005e20000002400 */
[----:B------:R-:W-:Y:S01]  /*12300*/  I2FP.F32.U32 R12, R12 ;  /* 0x0000000c000c7245 */ /* 0x000fe20000201000 */
[----:B------:R-:W-:Y:S01]  /*12310*/  FMUL.FTZ R20, R20, UR10 ;  /* 0x0000000a14147c20 */ /* 0x000fe20008410000 */
[----:B------:R-:W-:-:S02]  /*12320*/  I2FP.F32.U32 R10, R8 ;  /* 0x00000008000a7245 */ /* 0x000fc40000201000 */
[----:B------:R-:W-:Y:S01]  /*12330*/  FSEL R179, R117, -INF , !P0 ;  /* 0xff80000075b37808 */ /* 0x000fe20004000000 */
[----:B------:R-:W-:Y:S01]  /*12340*/  FFMA.FTZ R127, R0, R12, R127 ;  /* 0x0000000c007f7223 */ /* 0x000fe2000001007f */
[CC--:B------:R-:W-:Y:S01]  /*12350*/  ISETP.GE.AND P5, PT, R14.reuse, R3.reuse, PT ;  /* 0x000000030e00720c */ /* 0x0c0fe20003fa6270 */
[----:B------:R-:W5:Y:S01]  /*12360*/  MUFU.TANH R7, R7 ;  /* 0x0000000700077308 */ /* 0x000f620000002400 */
[----:B------:R-:W-:Y:S01]  /*12370*/  ISETP.GE.AND P0, PT, R14, R130, PT ;  /* 0x000000820e00720c */ /* 0x000fe20003f06270 */
[----:B------:R-:W-:Y:S01]  /*12380*/  FFMA.FTZ R123, R0, R10, R131 ;  /* 0x0000000a007b7223 */ /* 0x000fe20000010083 */
[----:B------:R-:W-:Y:S02]  /*12390*/  ISETP.GE.AND P2, PT, R8, R3, PT ;  /* 0x000000030800720c */ /* 0x000fe40003f46270 */
[----:B------:R-:W-:Y:S02]  /*123a0*/  FSEL R177, R127, -INF , !P6 ;  /* 0xff8000007fb17808 */ /* 0x000fe40007000000 */
[----:B------:R-:W-:Y:S01]  /*123b0*/  FSEL R123, R123, -INF , !P2 ;  /* 0xff8000007b7b7808 */ /* 0x000fe20005000000 */
[----:B------:R-:W5:Y:S01]  /*123c0*/  MUFU.TANH R35, R28 ;  /* 0x0000001c00237308 */ /* 0x000f620000002400 */
[----:B--2---:R-:W-:Y:S01]  /*123d0*/  I2FP.F32.U32 R4, R14 ;  /* 0x0000000e00047245 */ /* 0x004fe20000201000 */
[----:B---3--:R-:W-:Y:S01]  /*123e0*/  FFMA.FTZ R14, R0, R10, R115 ;  /* 0x0000000a000e7223 */ /* 0x008fe20000010073 */
[----:B------:R-:W-:-:S03]  /*123f0*/  VIADD R10, R6, 0xffffffd1 ;  /* 0xffffffd1060a7836 */ /* 0x000fc60000000000 */
[CC--:B------:R-:W-:Y:S02]  /*12400*/  FFMA.FTZ R125, R0.reuse, R4.reuse, R125 ;  /* 0x00000004007d7223 */ /* 0x0c0fe4000001007d */
[----:B------:R-:W2:Y:S01]  /*12410*/  MUFU.TANH R25, R30 ;  /* 0x0000001e00197308 */ /* 0x000ea20000002400 */
[----:B-1----:R-:W-:Y:S01]  /*12420*/  FFMA.FTZ R175, R0, R4, R107 ;  /* 0x0000000400af7223 */ /* 0x002fe2000001006b */
[----:B------:R-:W-:Y:S01]  /*12430*/  ISETP.GE.AND P6, PT, R10, R3, PT ;  /* 0x000000030a00720c */ /* 0x000fe20003fc6270 */
[----:B------:R-:W-:Y:S01]  /*12440*/  VIADD R4, R6, 0xffffffd9 ;  /* 0xffffffd906047836 */ /* 0x000fe20000000000 */
[----:B------:R-:W-:Y:S02]  /*12450*/  FSEL R181, R125, -INF , !P5 ;  /* 0xff8000007db57808 */ /* 0x000fe40006800000 */
[----:B------:R-:W-:Y:S02]  /*12460*/  ISETP.GE.AND P5, PT, R10, R130, PT ;  /* 0x000000820a00720c */ /* 0x000fe40003fa6270 */
[----:B------:R1:W-:Y:S01]  /*12470*/  MUFU.TANH R31, R29 ;  /* 0x0000001d001f7308 */ /* 0x0003e20000002400 */
[----:B------:R-:W-:-:S02]  /*12480*/  FSEL R175, R175, -INF , !P0 ;  /* 0xff800000afaf7808 */ /* 0x000fc40004000000 */
[----:B------:R-:W-:-:S05]  /*12490*/  I2FP.F32.U32 R10, R10 ;  /* 0x0000000a000a7245 */ /* 0x000fca0000201000 */
[----:B------:R-:W3:Y:S01]  /*124a0*/  MUFU.TANH R111, R24 ;  /* 0x00000018006f7308 */ /* 0x000ee20000002400 */
[CC--:B----4-:R-:W-:Y:S01]  /*124b0*/  FFMA.FTZ R117, R0.reuse, R10.reuse, R33 ;  /* 0x0000000a00757223 */ /* 0x0d0fe20000010021 */
[----:B-----5:R-:W-:Y:S01]  /*124c0*/  FFMA.FTZ R10, R0, R10, R7 ;  /* 0x0000000a000a7223 */ /* 0x020fe20000010007 */
[----:B------:R-:W-:-:S03]  /*124d0*/  IADD3 R7, PT, PT, R6, -0x1f, RZ ;  /* 0xffffffe106077810 */ /* 0x000fc60007ffe0ff */
[----:B------:R-:W-:Y:S02]  /*124e0*/  FSEL R117, R117, -INF , !P6 ;  /* 0xff80000075757808 */ /* 0x000fe40007000000 */
[----:B------:R-:W-:Y:S01]  /*124f0*/  MUFU.TANH R109, R109 ;  /* 0x0000006d006d7308 */ /* 0x000fe20000002400 */
[----:B------:R-:W-:Y:S01]  /*12500*/  ISETP.GE.AND P6, PT, R4, R130, PT ;  /* 0x000000820400720c */ /* 0x000fe20003fc6270 */
[----:B-1----:R-:W-:Y:S01]  /*12510*/  FFMA.FTZ R29, R0, R12, R113 ;  /* 0x0000000c001d7223 */ /* 0x002fe20000010071 */
[----:B------:R-:W-:-:S04]  /*12520*/  VIADD R12, R6, 0xffffffd8 ;  /* 0xffffffd8060c7836 */ /* 0x000fc80000000000 */
[----:B------:R-:W-:Y:S01]  /*12530*/  FSEL R29, R29, -INF , !P1 ;  /* 0xff8000001d1d7808 */ /* 0x000fe20004800000 */
[----:B------:R-:W1:Y:S01]  /*12540*/  MUFU.TANH R113, R26 ;  /* 0x0000001a00717308 */ /* 0x000e620000002400 */
[C---:B------:R-:W-:Y:S02]  /*12550*/  ISETP.GE.AND P0, PT, R12.reuse, R3, PT ;  /* 0x000000030c00720c */ /* 0x040fe40003f06270 */
[----:B------:R-:W-:Y:S02]  /*12560*/  ISETP.GE.AND P2, PT, R12, R130, PT ;  /* 0x000000820c00720c */ /* 0x000fe40003f46270 */
[----:B------:R-:W-:Y:S02]  /*12570*/  I2FP.F32.U32 R12, R12 ;  /* 0x0000000c000c7245 */ /* 0x000fe40000201000 */
[----:B------:R-:W-:Y:S01]  /*12580*/  ISETP.GE.AND P1, PT, R8, R130, PT ;  /* 0x000000820800720c */ /* 0x000fe20003f26270 */
[----:B------:R-:W-:Y:S01]  /*12590*/  FMUL.FTZ R8, R23, UR10 ;  /* 0x0000000a17087c20 */ /* 0x000fe20008410000 */
[----:B------:R4:W5:Y:S01]  /*125a0*/  MUFU.TANH R107, R27 ;  /* 0x0000001b006b7308 */ /* 0x0009620000002400 */
[CC--:B------:R-:W-:Y:S01]  /*125b0*/  FFMA.FTZ R121, R0.reuse, R12.reuse, R35 ;  /* 0x0000000c00797223 */ /* 0x0c0fe20000010023 */
[----:B--2---:R-:W-:Y:S01]  /*125c0*/  FFMA.FTZ R23, R0, R12, R25 ;  /* 0x0000000c00177223 */ /* 0x004fe20000010019 */
[----:B------:R-:W-:Y:S01]  /*125d0*/  VIADD R12, R6, 0xffffffe0 ;  /* 0xffffffe0060c7836 */ /* 0x000fe20000000000 */
[----:B------:R-:W-:-:S02]  /*125e0*/  FSEL R25, R10, -INF , !P5 ;  /* 0xff8000000a197808 */ /* 0x000fc40006800000 */
[----:B------:R-:W-:Y:S02]  /*125f0*/  FSEL R121, R121, -INF , !P0 ;  /* 0xff80000079797808 */ /* 0x000fe40004000000 */
[----:B------:R-:W2:Y:S01]  /*12600*/  MUFU.TANH R125, R22 ;  /* 0x00000016007d7308 */ /* 0x000ea20000002400 */
[----:B------:R-:W-:Y:S02]  /*12610*/  I2FP.F32.U32 R10, R12 ;  /* 0x0000000c000a7245 */ /* 0x000fe40000201000 */
[-C--:B------:R-:W-:Y:S02]  /*12620*/  ISETP.GE.AND P5, PT, R12, R3.reuse, PT ;  /* 0x000000030c00720c */ /* 0x080fe40003fa6270 */
[----:B------:R-:W-:Y:S01]  /*12630*/  FSEL R23, R23, -INF , !P2 ;  /* 0xff80000017177808 */ /* 0x000fe20005000000 */
[CC--:B---3--:R-:W-:Y:S01]  /*12640*/  FFMA.FTZ R111, R0.reuse, R10.reuse, R111 ;  /* 0x0000000a006f7223 */ /* 0x0c8fe2000001006f */
[----:B-1----:R-:W-:Y:S01]  /*12650*/  FFMA.FTZ R113, R0, R10, R113 ;  /* 0x0000000a00717223 */ /* 0x002fe20000010071 */
[----:B------:R1:W-:Y:S01]  /*12660*/  MUFU.TANH R33, R21 ;  /* 0x0000001500217308 */ /* 0x0003e20000002400 */
[----:B------:R-:W-:Y:S01]  /*12670*/  ISETP.GE.AND P0, PT, R12, R130, PT ;  /* 0x000000820c00720c */ /* 0x000fe20003f06270 */
[----:B------:R-:W-:Y:S01]  /*12680*/  VIADD R10, R6, 0xffffffe9 ;  /* 0xffffffe9060a7836 */ /* 0x000fe20000000000 */
[----:B----4-:R-:W-:Y:S01]  /*12690*/  FSEL R27, R14, -INF , !P1 ;  /* 0xff8000000e1b7808 */ /* 0x010fe20004800000 */
[----:B------:R-:W-:Y:S01]  /*126a0*/  BAR.SYNC.DEFER_BLOCKING 0x0 ;  /* 0x0000000000007b1d */ /* 0x000fe20000010000 */
[----:B------:R-:W-:-:S02]  /*126b0*/  ISETP.GE.AND P1, PT, R4, R3, PT ;  /* 0x000000030400720c */ /* 0x000fc40003f26270 */
[----:B------:R-:W-:Y:S02]  /*126c0*/  I2FP.F32.U32 R4, R4 ;  /* 0x0000000400047245 */ /* 0x000fe40000201000 */
[----:B------:R-:W-:Y:S01]  /*126d0*/  FSEL R167, R111, -INF , !P5 ;  /* 0xff8000006fa77808 */ /* 0x000fe20006800000 */
[----:B------:R3:W-:Y:S01]  /*126e0*/  MUFU.TANH R35, R8 ;  /* 0x0000000800237308 */ /* 0x0007e20000002400 */
[----:B------:R-:W-:Y:S01]  /*126f0*/  ISETP.GE.AND P2, PT, R7, R3, PT ;  /* 0x000000030700720c */ /* 0x000fe20003f46270 */
[CC--:B------:R-:W-:Y:S01]  /*12700*/  FFMA.FTZ R31, R0.reuse, R4.reuse, R31 ;  /* 0x00000004001f7223 */ /* 0x0c0fe2000001001f */
[----:B-1----:R-:W-:Y:S01]  /*12710*/  FFMA.FTZ R21, R0, R4, R119 ;  /* 0x0000000400157223 */ /* 0x002fe20000010077 */
[----:B------:R-:W-:-:S03]  /*12720*/  VIADD R4, R6, 0xffffffe8 ;  /* 0xffffffe806047836 */ /* 0x000fc60000000000 */
[----:B------:R-:W-:Y:S01]  /*12730*/  FSEL R119, R31, -INF , !P1 ;  /* 0xff8000001f777808 */ /* 0x000fe20004800000 */
[----:B------:R-:W1:Y:S01]  /*12740*/  MUFU.TANH R115, R20 ;  /* 0x0000001400737308 */ /* 0x000e620000002400 */
[-C--:B------:R-:W-:Y:S02]  /*12750*/  ISETP.GE.AND P1, PT, R7, R130.reuse, PT ;  /* 0x000000820700720c */ /* 0x080fe40003f26270 */
[----:B------:R-:W-:Y:S02]  /*12760*/  FSEL R21, R21, -INF , !P6 ;  /* 0xff80000015157808 */ /* 0x000fe40007000000 */
[C---:B------:R-:W-:Y:S02]  /*12770*/  ISETP.GE.AND P6, PT, R4.reuse, R3, PT ;  /* 0x000000030400720c */ /* 0x040fe40003fc6270 */
[----:B---3--:R-:W-:Y:S01]  /*12780*/  I2FP.F32.U32 R8, R7 ;  /* 0x0000000700087245 */ /* 0x008fe20000201000 */
[----:B------:R-:W-:Y:S01]  /*12790*/  FMUL.FTZ R7, R17, UR10 ;  /* 0x0000000a11077c20 */ /* 0x000fe20008410000 */
[----:B------:R-:W-:Y:S01]  /*127a0*/  ISETP.GE.AND P5, PT, R4, R130, PT ;  /* 0x000000820400720c */ /* 0x000fe20003fa6270 */
[----:B------:R-:W-:Y:S01]  /*127b0*/  FMUL.FTZ R17, R19, UR10 ;  /* 0x0000000a13117c20 */ /* 0x000fe20008410000 */
[----:B------:R-:W-:Y:S01]  /*127c0*/  I2FP.F32.U32 R4, R4 ;  /* 0x0000000400047245 */ /* 0x000fe20000201000 */
[CC--:B------:R-:W-:Y:S01]  /*127d0*/  FFMA.FTZ R109, R0.reuse, R8.reuse, R109 ;  /* 0x00000008006d7223 */ /* 0x0c0fe2000001006d */
[----:B------:R-:W3:Y:S01]  /*127e0*/  MUFU.TANH R19, R18 ;  /* 0x0000001200137308 */ /* 0x000ee20000002400 */
[----:B-----5:R-:W-:Y:S01]  /*127f0*/  FFMA.FTZ R107, R0, R8, R107 ;  /* 0x00000008006b7223 */ /* 0x020fe2000001006b */
[----:B------:R-:W-:-:S02]  /*12800*/  VIADD R8, R6, 0xfffffff0 ;  /* 0xfffffff006087836 */ /* 0x000fc40000000000 */
[CC--:B--2---:R-:W-:Y:S01]  /*12810*/  FFMA.FTZ R127, R0.reuse, R4.reuse, R125 ;  /* 0x00000004007f7223 */ /* 0x0c4fe2000001007d */
[----:B------:R-:W-:Y:S01]  /*12820*/  FSEL R125, R113, -INF , !P0 ;  /* 0xff800000717d7808 */ /* 0x000fe20004000000 */
[----:B-1----:R-:W-:Y:S01]  /*12830*/  FFMA.FTZ R115, R0, R4, R115 ;  /* 0x0000000400737223 */ /* 0x002fe20000010073 */
[----:B------:R-:W-:Y:S01]  /*12840*/  FSEL R171, R109, -INF , !P2 ;  /* 0xff8000006dab7808 */ /* 0x000fe20005000000 */
[----:B------:R-:W-:Y:S01]  /*12850*/  VIADD R4, R6, 0xfffffff1 ;  /* 0xfffffff106047836 */ /* 0x000fe20000000000 */
[C---:B------:R-:W-:Y:S01]  /*12860*/  ISETP.GE.AND P0, PT, R10.reuse, R3, PT ;  /* 0x000000030a00720c */ /* 0x040fe20003f06270 */
[----:B------:R-:W1:Y:S01]  /*12870*/  MUFU.TANH R31, R16 ;  /* 0x00000010001f7308 */ /* 0x000e620000002400 */
[----:B------:R-:W-:Y:S01]  /*12880*/  ISETP.GE.AND P2, PT, R10, R130, PT ;  /* 0x000000820a00720c */ /* 0x000fe20003f46270 */
[----:B------:R-:W-:Y:S01]  /*12890*/  VIADD R6, R6, 0xfffffff9 ;  /* 0xfffffff906067836 */ /* 0x000fe20000000000 */
[----:B------:R-:W-:Y:S02]  /*128a0*/  I2FP.F32.U32 R10, R10 ;  /* 0x0000000a000a7245 */ /* 0x000fe40000201000 */
[----:B------:R-:W-:-:S02]  /*128b0*/  FSEL R131, R107, -INF , !P1 ;  /* 0xff8000006b837808 */ /* 0x000fc40004800000 */
[----:B------:R-:W-:Y:S01]  /*128c0*/  ISETP.GE.AND P1, PT, R8, R3, PT ;  /* 0x000000030800720c */ /* 0x000fe20003f26270 */
[CC--:B------:R-:W-:Y:S01]  /*128d0*/  FFMA.FTZ R33, R0.reuse, R10.reuse, R33 ;  /* 0x0000000a00217223 */ /* 0x0c0fe20000010021 */
[----:B------:R-:W2:Y:S01]  /*128e0*/  MUFU.TANH R7, R7 ;  /* 0x0000000700077308 */ /* 0x000ea20000002400 */
[----:B------:R-:W-:Y:S01]  /*128f0*/  FFMA.FTZ R35, R0, R10, R35 ;  /* 0x0000000a00237223 */ /* 0x000fe20000010023 */
[----:B------:R-:W-:Y:S02]  /*12900*/  FSEL R173, R115, -INF , !P6 ;  /* 0xff80000073ad7808 */ /* 0x000fe40007000000 */
[----:B------:R-:W-:Y:S02]  /*12910*/  FSEL R135, R33, -INF , !P0 ;  /* 0xff80000021877808 */ /* 0x000fe40004000000 */
[----:B------:R-:W-:Y:S02]  /*12920*/  ISETP.GE.AND P0, PT, R8, R130, PT ;  /* 0x000000820800720c */ /* 0x000fe40003f06270 */
[----:B------:R-:W-:Y:S01]  /*12930*/  I2FP.F32.U32 R8, R8 ;  /* 0x0000000800087245 */ /* 0x000fe20000201000 */
[----:B------:R-:W4:Y:S01]  /*12940*/  MUFU.TANH R17, R17 ;  /* 0x0000001100117308 */ /* 0x000f220000002400 */
[----:B------:R-:W-:-:S02]  /*12950*/  FSEL R127, R127, -INF , !P5 ;  /* 0xff8000007f7f7808 */ /* 0x000fc40006800000 */
[----:B------:R-:W-:Y:S01]  /*12960*/  FSEL R133, R35, -INF , !P2 ;  /* 0xff80000023857808 */ /* 0x000fe20005000000 */
[CC--:B---3--:R-:W-:Y:S01]  /*12970*/  FFMA.FTZ R19, R0.reuse, R8.reuse, R19 ;  /* 0x0000000800137223 */ /* 0x0c8fe20000010013 */
[----:B-1----:R-:W-:Y:S01]  /*12980*/  FFMA.FTZ R31, R0, R8, R31 ;  /* 0x00000008001f7223 */ /* 0x002fe2000001001f */
[----:B------:R-:W-:Y:S02]  /*12990*/  ISETP.GE.AND P6, PT, R4, R3, PT ;  /* 0x000000030400720c */ /* 0x000fe40003fc6270 */
[----:B------:R-:W1:Y:S01]  /*129a0*/  MUFU.TANH R13, R13 ;  /* 0x0000000d000d7308 */ /* 0x000e620000002400 */
[----:B------:R-:W-:Y:S02]  /*129b0*/  FSEL R111, R19, -INF , !P0 ;  /* 0xff800000136f7808 */ /* 0x000fe40004000000 */
[----:B------:R-:W-:Y:S02]  /*129c0*/  ISETP.GE.AND P0, PT, R103, 0x3, PT ;  /* 0x000000036700780c */ /* 0x000fe40003f06270 */
[----:B------:R-:W-:-:S02]  /*129d0*/  FSEL R115, R31, -INF , !P1 ;  /* 0xff8000001f737808 */ /* 0x000fc40004800000 */
[----:B------:R-:W-:Y:S01]  /*129e0*/  ISETP.GE.AND P5, PT, R6, R3, PT ;  /* 0x000000030600720c */ /* 0x000fe20003fa6270 */
[----:B------:R-:W3:Y:S01]  /*129f0*/  MUFU.TANH R15, R15 ;  /* 0x0000000f000f7308 */ /* 0x000ee20000002400 */
[-C--:B------:R-:W-:Y:S02]  /*12a00*/  ISETP.GE.AND P2, PT, R4, R130.reuse, PT ;  /* 0x000000820400720c */ /* 0x080fe40003f46270 */
[----:B------:R-:W-:Y:S02]  /*12a10*/  ISETP.GE.AND P1, PT, R6, R130, PT ;  /* 0x000000820600720c */ /* 0x000fe40003f26270 */
[----:B------:R-:W-:Y:S02]  /*12a20*/  I2FP.F32.U32 R4, R4 ;  /* 0x0000000400047245 */ /* 0x000fe40000201000 */
[----:B------:R-:W-:-:S03]  /*12a30*/  I2FP.F32.U32 R6, R6 ;  /* 0x0000000600067245 */ /* 0x000fc60000201000 */
[CC--:B--2---:R-:W-:Y:S01]  /*12a40*/  FFMA.FTZ R7, R0.reuse, R4.reuse, R7 ;  /* 0x0000000400077223 */ /* 0x0c4fe20000010007 */
[C---:B----4-:R-:W-:Y:S01]  /*12a50*/  FFMA.FTZ R17, R0.reuse, R4, R17 ;  /* 0x0000000400117223 */ /* 0x050fe20000010011 */
[----:B-1----:R-:W-:-:S03]  /*12a60*/  FFMA.FTZ R13, R0, R6, R13 ;  /* 0x00000006000d7223 */ /* 0x002fc6000001000d */
[----:B------:R-:W-:Y:S02]  /*12a70*/  FSEL R113, R7, -INF , !P6 ;  /* 0xff80000007717808 */ /* 0x000fe40007000000 */
[----:B------:R-:W-:Y:S01]  /*12a80*/  FSEL R109, R17, -INF , !P2 ;  /* 0xff800000116d7808 */ /* 0x000fe20005000000 */
[----:B---3--:R-:W-:Y:S01]  /*12a90*/  FFMA.FTZ R15, R0, R6, R15 ;  /* 0x00000006000f7223 */ /* 0x008fe2000001000f */
[----:B------:R-:W-:-:S04]  /*12aa0*/  FSEL R108, R13, -INF , !P5 ;  /* 0xff8000000d6c7808 */ /* 0x000fc80006800000 */
[----:B------:R-:W-:Y:S01]  /*12ab0*/  FSEL R107, R15, -INF , !P1 ;  /* 0xff8000000f6b7808 */ /* 0x000fe20004800000 */
[----:B------:R-:W-:Y:S06]  /*12ac0*/  @!P0 BRA `(.L_x_6339) ;  /* 0x0000000400dc8947 */ /* 0x000fec0003800000 */
[----:B------:R-:W-:Y:S05]  /*12ad0*/  BRA.U !UP0, `(.L_x_6340) ;  /* 0x0000000108f87547 */ /* 0x000fea000b800000 */
[----:B------:R-:W1:Y:S01]  /*12ae0*/  LDC R4, c[0x0][0x4f0] ;  /* 0x00013c00ff047b82 */ /* 0x000e620000000800 */
[C---:B------:R-:W-:Y:S01]  /*12af0*/  VIADD R13, R2.reuse, 0xffffff80 ;  /* 0xffffff80020d7836 */ /* 0x040fe20000000000 */
[----:B------:R-:W-:Y:S01]  /*12b00*/  IADD3 R7, PT, PT, R2, -0xc0, RZ ;  /* 0xffffff4002077810 */ /* 0x000fe20007ffe0ff */
[----:B------:R-:W2:Y:S03]  /*12b10*/  LDCU.64 UR8, c[0x0][0x3a0] ;  /* 0x00007400ff0877ac */ /* 0x000ea60008000a00 */
[----:B------:R-:W-:Y:S02]  /*12b20*/  IABS R8, R13 ;  /* 0x0000000d00087213 */ /* 0x000fe40000000000 */
[----:B------:R-:W-:Y:S02]  /*12b30*/  IABS R12, R7 ;  /* 0x00000007000c7213 */ /* 0x000fe40000000000 */
[----:B-1----:R-:W-:-:S02]  /*12b40*/  IABS R3, R4 ;  /* 0x0000000400037213 */ /* 0x002fc40000000000 */
        /* <DEDUP_REMOVED lines=27> */
[----:B------:R-:W-:Y:S01]  /*12d00*/  @P1 VIADD R6, R6, 0x1 ;  /* 0x0000000106061836 */ /* 0x000fe20000000000 */
[----:B------:R-:W-:Y:S02]  /*12d10*/  ISETP.NE.AND P1, PT, R4, RZ, PT ;  /* 0x000000ff0400720c */ /* 0x000fe40003f25270 */
[----:B------:R-:W-:Y:S02]  /*12d20*/  @P6 IADD3 R14, PT, PT, R14, 0x1, RZ ;  /* 0x000000010e0e6810 */ /* 0x000fe40007ffe0ff */
[----:B------:R-:W-:-:S03]  /*12d30*/  MOV R2, R6 ;  /* 0x0000000600027202 */ /* 0x000fc60000000f00 */
[----:B------:R-:W-:Y:S01]  /*12d40*/  @!P2 IMAD.MOV R14, RZ, RZ, -R14 ;  /* 0x000000ffff0ea224 */ /* 0x000fe200078e0a0e */
[----:B------:R-:W-:-:S04]  /*12d50*/  @!P0 IADD3 R2, PT, PT, -R2, RZ, RZ ;  /* 0x000000ff02028210 */ /* 0x000fc80007ffe1ff */
        /* <DEDUP_REMOVED lines=22> */
.L_x_6340:
[----:B------:R-:W-:Y:S01]  /*12ec0*/  UMOV UR8, URZ ;  /* 0x000000ff00087c82 */ /* 0x000fe20008000000 */
[----:B------:R-:W-:Y:S01]  /*12ed0*/  IMAD.SHL.U32 R2, R128, 0x40, RZ ;  /* 0x0000004080027824 */ /* 0x000fe200078e00ff */
[----:B------:R-:W-:-:S05]  /*12ee0*/  IADD3 R3, P0, PT, RZ, -UR8, RZ ;  /* 0x80000008ff037c10 */ /* 0x000fca000ff1e0ff */
[----:B------:R-:W-:-:S05]  /*12ef0*/  IMAD.X R2, RZ, RZ, ~R2, P0 ;  /* 0x000000ffff027224 */ /* 0x000fca00000e0e02 */
[----:B------:R-:W-:-:S04]  /*12f00*/  SHF.R.S64 R3, R3, 0x1f, R2 ;  /* 0x0000001f03037819 */ /* 0x000fc80000001002 */
[----:B------:R-:W-:-:S04]  /*12f10*/  IADD3 R148, P0, PT, R3, R148, RZ ;  /* 0x0000009403947210 */ /* 0x000fc80007f1e0ff */
[----:B------:R-:W-:-:S09]  /*12f20*/  LEA.HI.X.SX32 R149, R2, R149, 0x1, P0 ;  /* 0x0000009502957211 */ /* 0x000fd200000f0eff */
.L_x_6341:
        /* <DEDUP_REMOVED lines=49> */
.L_x_6339:
        /* <DEDUP_REMOVED lines=38> */
[----:B------:R-:W-:Y:S01]  /*134a0*/  FFMA.FTZ R34, R11, UR4, -R106 ;  /* 0x000000040b227c23 */ /* 0x000fe2000801086a */
[----:B------:R-:W-:Y:S01]  /*134b0*/  FFMA.FTZ R3, R181, UR4, -R110 ;  /* 0x00000004b5037c23 */ /* 0x000fe2000801086e */
[----:B------:R-:W1:Y:S01]  /*134c0*/  LDSM.16.MT88.4 R8, [R147+0x8000] ;  /* 0x008000009308783b */ /* 0x000e620000004200 */
[----:B------:R-:W-:Y:S01]  /*134d0*/  FADD.FTZ R4, R101, -R4 ;  /* 0x8000000465047221 */ /* 0x000fe20000010000 */
[--C-:B------:R-:W-:Y:S01]  /*134e0*/  FFMA.FTZ R2, R5, UR4, -R106.reuse ;  /* 0x0000000405027c23 */ /* 0x100fe2000801086a */
[--C-:B------:R-:W-:Y:S01]  /*134f0*/  FFMA.FTZ R32, R177, UR4, -R106.reuse ;  /* 0x00000004b1207c23 */ /* 0x100fe2000801086a */
[----:B------:R-:W-:Y:S01]  /*13500*/  FFMA.FTZ R33, R175, UR4, -R106 ;  /* 0x00000004af217c23 */ /* 0x000fe2000801086a */
[----:B------:R-:W-:Y:S01]  /*13510*/  FMUL.FTZ R102, R7, UR4 ;  /* 0x0000000407667c20 */ /* 0x000fe20008410000 */
[----:B------:R-:W-:Y:S01]  /*13520*/  FMUL.FTZ R101, R4, UR4 ;  /* 0x0000000404657c20 */ /* 0x000fe20008410000 */
[--C-:B------:R-:W-:Y:S01]  /*13530*/  FFMA.FTZ R179, R179, UR4, -R110.reuse ;  /* 0x00000004b3b37c23 */ /* 0x100fe2000801086e */
[----:B------:R-:W-:Y:S01]  /*13540*/  MUFU.EX2 R35, R35 ;  /* 0x0000002300237308 */ /* 0x000fe20000000800 */
[--C-:B------:R-:W-:Y:S01]  /*13550*/  FFMA.FTZ R123, R123, UR4, -R110.reuse ;  /* 0x000000047b7b7c23 */ /* 0x100fe2000801086e */
[--C-:B------:R-:W-:Y:S01]  /*13560*/  FFMA.FTZ R112, R117, UR4, -R110.reuse ;  /* 0x0000000475707c23 */ /* 0x100fe2000801086e */
[--C-:B------:R-:W-:Y:S01]  /*13570*/  FFMA.FTZ R20, R121, UR4, -R110.reuse ;  /* 0x0000000479147c23 */ /* 0x100fe2000801086e */
[----:B------:R-:W2:Y:S01]  /*13580*/  MUFU.EX2 R29, R179 ;  /* 0x000000b3001d7308 */ /* 0x000ea20000000800 */
[----:B------:R-:W-:Y:S01]  /*13590*/  FFMA.FTZ R114, R119, UR4, -R110 ;  /* 0x0000000477727c23 */ /* 0x000fe2000801086e */
[--C-:B------:R-:W-:Y:S01]  /*135a0*/  FFMA.FTZ R121, R27, UR4, -R106.reuse ;  /* 0x000000041b797c23 */ /* 0x100fe2000801086a */
[--C-:B------:R-:W-:Y:S01]  /*135b0*/  FFMA.FTZ R118, R25, UR4, -R106.reuse ;  /* 0x0000000419767c23 */ /* 0x100fe2000801086a */
[----:B------:R-:W-:Y:S01]  /*135c0*/  MUFU.EX2 R28, R28 ;  /* 0x0000001c001c7308 */ /* 0x000fe20000000800 */
[--C-:B------:R-:W-:Y:S01]  /*135d0*/  FFMA.FTZ R116, R23, UR4, -R106.reuse ;  /* 0x0000000417747c23 */ /* 0x100fe2000801086a */
[----:B------:R-:W-:Y:S01]  /*135e0*/  LDSM.16.MT88.4 R24, [R145+0x8800] ;  /* 0x008800009118783b */ /* 0x000fe20000004200 */
[--C-:B------:R-:W-:Y:S01]  /*135f0*/  FFMA.FTZ R129, R125, UR4, -R106.reuse ;  /* 0x000000047d817c23 */ /* 0x100fe2000801086a */
[----:B------:R-:W3:Y:S01]  /*13600*/  MUFU.EX2 R3, R3 ;  /* 0x0000000300037308 */ /* 0x000ee20000000800 */
[--C-:B------:R-:W-:Y:S01]  /*13610*/  FFMA.FTZ R120, R131, UR4, -R106.reuse ;  /* 0x0000000483787c23 */ /* 0x100fe2000801086a */
[--C-:B------:R-:W-:Y:S01]  /*13620*/  FFMA.FTZ R122, R127, UR4, -R106.reuse ;  /* 0x000000047f7a7c23 */ /* 0x100fe2000801086a */
[----:B------:R-:W-:Y:S01]  /*13630*/  FFMA.FTZ R125, R133, UR4, -R106 ;  /* 0x00000004857d7c23 */ /* 0x000fe2000801086a */
[----:B------:R-:W-:Y:S01]  /*13640*/  MUFU.EX2 R34, R34 ;  /* 0x0000002200227308 */ /* 0x000fe20000000800 */
[----:B------:R-:W-:Y:S01]  /*13650*/  FFMA.FTZ R124, R115, UR4, -R110 ;  /* 0x00000004737c7c23 */ /* 0x000fe2000801086e */
[----:B--2---:R-:W-:Y:S01]  /*13660*/  F2FP.F16.F32.PACK_AB R4, R29, R35 ;  /* 0x000000231d04723e */ /* 0x004fe200000000ff */
[----:B------:R-:W-:Y:S01]  /*13670*/  FFMA.FTZ R107, R107, UR4, -R106 ;  /* 0x000000046b6b7c23 */ /* 0x000fe2000801086a */
[----:B------:R-:W2:Y:S01]  /*13680*/  MUFU.EX2 R2, R2 ;  /* 0x0000000200027308 */ /* 0x000ea20000000800 */
[----:B------:R-:W-:Y:S01]  /*13690*/  FFMA.FTZ R126, R108, UR4, -R110 ;  /* 0x000000046c7e7c23 */ /* 0x000fe2000801086e */
[----:B------:R-:W-:-:S02]  /*136a0*/  FFMA.FTZ R115, R111, UR4, -R106 ;  /* 0x000000046f737c23 */ /* 0x000fc4000801086a */
[----:B------:R-:W-:Y:S01]  /*136b0*/  MUFU.EX2 R32, R32 ;  /* 0x0000002000207308 */ /* 0x000fe20000000800 */
[----:B---3--:R-:W-:-:S03]  /*136c0*/  F2FP.F16.F32.PACK_AB R6, R3, R28 ;  /* 0x0000001c0306723e */ /* 0x008fc600000000ff */
[----:B------:R-:W3:Y:S04]  /*136d0*/  MUFU.EX2 R33, R33 ;  /* 0x0000002100217308 */ /* 0x000ee80000000800 */
[----:B------:R-:W4:Y:S01]  /*136e0*/  MUFU.EX2 R102, R102 ;  /* 0x0000006600667308 */ /* 0x000f220000000800 */
[----:B--2---:R-:W-:-:S03]  /*136f0*/  F2FP.F16.F32.PACK_AB R5, R2, R34 ;  /* 0x000000220205723e */ /* 0x004fc600000000ff */
[----:B------:R-:W2:Y:S04]  /*13700*/  MUFU.EX2 R101, R101 ;  /* 0x0000006500657308 */ /* 0x000ea80000000800 */
[----:B------:R5:W-:Y:S01]  /*13710*/  MUFU.EX2 R117, R123 ;  /* 0x0000007b00757308 */ /* 0x000be20000000800 */
[----:B---3--:R-:W-:-:S03]  /*13720*/  F2FP.F16.F32.PACK_AB R7, R33, R32 ;  /* 0x000000202107723e */ /* 0x008fc600000000ff */
[----:B------:R3:W-:Y:S01]  /*13730*/  MUFU.EX2 R119, R20 ;  /* 0x0000001400777308 */ /* 0x0007e20000000800 */
[-C--:B----4-:R-:W-:Y:S01]  /*13740*/  FMUL.FTZ R96, R96, R102.reuse ;  /* 0x0000006660607220 */ /* 0x090fe20000410000 */
        /* <DEDUP_REMOVED lines=75> */
[----:B-----5:R-:W-:Y:S01]  /*13c00*/  FFMA.FTZ R123, R21, UR4, -R106 ;  /* 0x00000004157b7c23 */ /* 0x020fe2000801086a */
[----:B------:R-:W5:Y:S01]  /*13c10*/  MUFU.EX2 R112, R112 ;  /* 0x0000007000707308 */ /* 0x000f620000000800 */
[----:B--2---:R-:W-:Y:S01]  /*13c20*/  HMMA.16816.F32 R36, R4, R16, R36 ;  /* 0x000000100424723c */ /* 0x004fe20000001824 */
[----:B---3--:R-:W-:Y:S01]  /*13c30*/  LDSM.16.MT88.4 R20, [R144+0x8800] ;  /* 0x008800009014783b */ /* 0x008fe20000004200 */
[----:B------:R-:W-:Y:S01]  /*13c40*/  FFMA.FTZ R102, R170, R102, R35 ;  /* 0x00000066aa667223 */ /* 0x000fe20000010023 */
[----:B------:R-:W-:Y:S01]  /*13c50*/  MUFU.EX2 R114, R114 ;  /* 0x0000007200727308 */ /* 0x000fe20000000800 */
[----:B------:R-:W-:-:S02]  /*13c60*/  FFMA.FTZ R101, R169, R101, R34 ;  /* 0x00000065a9657223 */ /* 0x000fc40000010022 */
[----:B------:R-:W-:Y:S01]  /*13c70*/  FADD.FTZ R29, R29, R102 ;  /* 0x000000661d1d7221 */ /* 0x000fe20000010000 */
[----:B------:R-:W-:Y:S01]  /*13c80*/  MUFU.EX2 R121, R121 ;  /* 0x0000007900797308 */ /* 0x000fe20000000800 */
[C---:B------:R-:W-:Y:S01]  /*13c90*/  HMMA.16816.F32 R40, R4.reuse, R18, R40 ;  /* 0x000000120428723c */ /* 0x040fe20000001828 */
[----:B------:R-:W2:Y:S01]  /*13ca0*/  LDSM.16.MT88.4 R16, [R144+0xa000] ;  /* 0x00a000009010783b */ /* 0x000ea20000004200 */
[----:B------:R-:W-:Y:S01]  /*13cb0*/  FADD.FTZ R101, R2, R101 ;  /* 0x0000006502657221 */ /* 0x000fe20000010000 */
[----:B------:R-:W3:Y:S01]  /*13cc0*/  MUFU.EX2 R118, R118 ;  /* 0x0000007600767308 */ /* 0x000ee20000000800 */
[----:B------:R-:W-:Y:S01]  /*13cd0*/  FADD.FTZ R28, R28, R29 ;  /* 0x0000001d1c1c7221 */ /* 0x000fe20000010000 */
[----:B------:R-:W-:Y:S01]  /*13ce0*/  MOV R102, R31 ;  /* 0x0000001f00667202 */ /* 0x000fe20000000f00 */
[----:B------:R-:W-:Y:S01]  /*13cf0*/  FADD.FTZ R32, R32, R101 ;  /* 0x0000006520207221 */ /* 0x000fe20000010000 */
[----:B------:R-:W-:Y:S01]  /*13d00*/  MUFU.EX2 R116, R116 ;  /* 0x0000007400747308 */ /* 0x000fe20000000800 */
[----:B------:R-:W-:Y:S01]  /*13d10*/  FADD.FTZ R28, R3, R28 ;  /* 0x0000001c031c7221 */ /* 0x000fe20000010000 */
[----:B----4-:R-:W-:Y:S01]  /*13d20*/  HMMA.16816.F32 R44, R4, R12, R44 ;  /* 0x0000000c042c723c */ /* 0x010fe2000000182c */
[----:B------:R-:W-:Y:S01]  /*13d30*/  FADD.FTZ R32, R33, R32 ;  /* 0x0000002021207221 */ /* 0x000fe20000010000 */
[----:B------:R-:W4:Y:S01]  /*13d40*/  MUFU.EX2 R123, R123 ;  /* 0x0000007b007b7308 */ /* 0x000f220000000800 */
[----:B------:R-:W-:-:S03]  /*13d50*/  MOV R101, R30 ;  /* 0x0000001e00657202 */ /* 0x000fc60000000f00 */
        /* <DEDUP_REMOVED lines=12> */
[C---:B--2---:R-:W-:Y:S08]  /*13e20*/  HMMA.16816.F32 R60, R4.reuse, R16, R60 ;  /* 0x00000010043c723c */ /* 0x044ff0000000183c */
[----:B------:R-:W-:Y:S01]  /*13e30*/  HMMA.16816.F32 R64, R4, R18, R64 ;  /* 0x000000120440723c */ /* 0x000fe20000001840 */
[----:B------:R-:W2:Y:S01]  /*13e40*/  LDSM.16.MT88.4 R16, [R147+0xa800] ;  /* 0x00a800009310783b */ /* 0x000ea20000004200 */
[----:B-----5:R-:W-:Y:S01]  /*13e50*/  F2FP.F16.F32.PACK_AB R4, R112, R117 ;  /* 0x000000757004723e */ /* 0x020fe200000000ff */
[----:B------:R-:W-:Y:S01]  /*13e60*/  FADD.FTZ R117, R117, R28 ;  /* 0x0000001c75757221 */ /* 0x000fe20000010000 */
        /* <DEDUP_REMOVED lines=22> */
[----:B------:R-:W-:Y:S01]  /*13fd0*/  HMMA.16816.F32 R80, R4, R24, R80 ;  /* 0x000000180450723c */ /* 0x000fe20000001850 */
[--C-:B------:R-:W-:Y:S01]  /*13fe0*/  FFMA.FTZ R25, R167, UR4, -R110.reuse ;  /* 0x00000004a7197c23 */ /* 0x100fe2000801086e */
[----:B------:R-:W-:Y:S01]  /*13ff0*/  FFMA.FTZ R24, R171, UR4, -R110 ;  /* 0x00000004ab187c23 */ /* 0x000fe2000801086e */
[----:B------:R-:W-:-:S04]  /*14000*/  IADD3 R167, PT, PT, R103, -0x3, RZ ;  /* 0xfffffffd67a77810 */ /* 0x000fc80007ffe0ff */
        /* <DEDUP_REMOVED lines=43> */
[C---:B---3--:R-:W-:Y:S01]  /*142c0*/  HMMA.16816.F32 R52, R4.reuse, R8, R52 ;  /* 0x000000080434723c */ /* 0x048fe20000001834 */
[--C-:B------:R-:W-:Y:S01]  /*142d0*/  FFMA.FTZ R8, R113, UR4, -R110.reuse ;  /* 0x0000000471087c23 */ /* 0x100fe2000801086e */
[----:B------:R-:W-:Y:S01]  /*142e0*/  FFMA.FTZ R9, R105, UR4, -R110 ;  /* 0x0000000469097c23 */ /* 0x000fe2000801086e */
[--C-:B------:R-:W-:Y:S01]  /*142f0*/  FFMA.FTZ R110, R109, UR4, -R106.reuse ;  /* 0x000000046d6e7c23 */ /* 0x100fe2000801086a */
[----:B------:R-:W-:Y:S01]  /*14300*/  FFMA.FTZ R113, R104, UR4, -R106 ;  /* 0x0000000468717c23 */ /* 0x000fe2000801086a */
[----:B------:R-:W3:Y:S03]  /*14310*/  MUFU.EX2 R105, R8 ;  /* 0x0000000800697308 */ /* 0x000ee60000000800 */
[C---:B----4-:R-:W-:Y:S01]  /*14320*/  HMMA.16816.F32 R44, R4.reuse, R12, R44 ;  /* 0x0000000c042c723c */ /* 0x050fe2000000182c */
[----:B------:R4:W-:Y:S04]  /*14330*/  MUFU.EX2 R108, R9 ;  /* 0x00000009006c7308 */ /* 0x0009e80000000800 */
[----:B------:R-:W-:Y:S03]  /*14340*/  MUFU.EX2 R109, R115 ;  /* 0x00000073006d7308 */ /* 0x000fe60000000800 */
[C---:B------:R-:W-:Y:S01]  /*14350*/  HMMA.16816.F32 R48, R4.reuse, R14, R48 ;  /* 0x0000000e0430723c */ /* 0x040fe20000001830 */
[----:B------:R-:W5:Y:S01]  /*14360*/  MUFU.EX2 R104, R110 ;  /* 0x0000006e00687308 */ /* 0x000f620000000800 */
[----:B------:R-:W2:Y:S03]  /*14370*/  LDSM.16.MT88.4 R12, [R146+0x9800] ;  /* 0x00980000920c783b */ /* 0x000ea60000004200 */
[----:B------:R-:W5:Y:S03]  /*14380*/  MUFU.EX2 R106, R113 ;  /* 0x00000071006a7308 */ /* 0x000f660000000800 */
        /* <DEDUP_REMOVED lines=38> */
.L_x_6336:
        /* <DEDUP_REMOVED lines=16> */
[----:B------:R-:W3:Y:S01]  /*146f0*/  LDCU UR4, c[0x0][0x45c] ;  /* 0x00008b80ff0477ac */ /* 0x000ee20008000800 */
[----:B------:R-:W4:Y:S01]  /*14700*/  LDCU.64 UR8, c[0x0][0x3a0] ;  /* 0x00007400ff0877ac */ /* 0x000f220008000a00 */
[----:B------:R-:W1:Y:S10]  /*14710*/  LDCU.64 UR10, c[0x0][0x3a8] ;  /* 0x00007500ff0a77ac */ /* 0x000e740008000a00 */
.L_x_6346:
        /* <DEDUP_REMOVED lines=75> */
.L_x_6343:
        /* <DEDUP_REMOVED lines=54> */
[----:B------:R-:W1:Y:S05]  /*14f30*/  LDSM.16.M88.4 R124, [R142+UR5+0x5800] ;  /* 0x005800058e7c783b */ /* 0x000e6a0008000200 */
[----:B------:R-:W-:Y:S05]  /*14f40*/  LDSM.16.M88.4 R128, [R141] ;  /* 0x000000008d80783b */ /* 0x000fea0000000200 */
[----:B------:R-:W4:Y:S05]  /*14f50*/  LDSM.16.M88.4 R132, [R138+0x4000] ;  /* 0x004000008a84783b */ /* 0x000f2a0000000200 */
[----:B------:R-:W-:Y:S01]  /*14f60*/  LDSM.16.M88.4 R104, [R138+0x5000] ;  /* 0x005000008a68783b */ /* 0x000fe20000000200 */
[C---:B-----5:R-:W-:Y:S08]  /*14f70*/  HMMA.16816.F32 R4, R108.reuse, R112, RZ ;  /* 0x000000706c04723c */ /* 0x060ff000000018ff */
[C---:B------:R-:W-:Y:S01]  /*14f80*/  HMMA.16816.F32 R8, R108.reuse, R114, RZ ;  /* 0x000000726c08723c */ /* 0x040fe200000018ff */
[----:B------:R-:W5:Y:S07]  /*14f90*/  LDSM.16.M88.4 R112, [R138+0x4800] ;  /* 0x004800008a70783b */ /* 0x000f6e0000000200 */
[C---:B--2---:R-:W-:Y:S08]  /*14fa0*/  HMMA.16816.F32 R12, R108.reuse, R116, RZ ;  /* 0x000000746c0c723c */ /* 0x044ff000000018ff */
[C---:B------:R-:W-:Y:S01]  /*14fb0*/  HMMA.16816.F32 R16, R108.reuse, R118, RZ ;  /* 0x000000766c10723c */ /* 0x040fe200000018ff */
[----:B------:R-:W-:Y:S07]  /*14fc0*/  LDSM.16.M88.4 R116, [R140] ;  /* 0x000000008c74783b */ /* 0x000fee0000000200 */
[C---:B---3--:R-:W-:Y:S08]  /*14fd0*/  HMMA.16816.F32 R20, R108.reuse, R120, RZ ;  /* 0x000000786c14723c */ /* 0x048ff000000018ff */
[C---:B------:R-:W-:Y:S01]  /*14fe0*/  HMMA.16816.F32 R24, R108.reuse, R122, RZ ;  /* 0x0000007a6c18723c */ /* 0x040fe200000018ff */
[----:B------:R-:W-:Y:S07]  /*14ff0*/  LDSM.16.M88.4 R120, [R137+0x4000] ;  /* 0x004000008978783b */ /* 0x000fee0000000200 */
[C---:B-1----:R-:W-:Y:S08]  /*15000*/  HMMA.16816.F32 R28, R108.reuse, R124, RZ ;  /* 0x0000007c6c1c723c */ /* 0x042ff000000018ff */
[----:B------:R-:W-:Y:S01]  /*15010*/  HMMA.16816.F32 R32, R108, R126, RZ ;  /* 0x0000007e6c20723c */ /* 0x000fe200000018ff */
[----:B------:R-:W1:Y:S05]  /*15020*/  LDSM.16.M88.4 R108, [R138+0x5800] ;  /* 0x005800008a6c783b */ /* 0x000e6a0000000200 */
[----:B------:R-:W-:Y:S02]  /*15030*/  LDSM.16.M88.4 R124, [R137+0x5800] ;  /* 0x00580000897c783b */ /* 0x000fe40000000200 */
[C---:B----4-:R-:W-:Y:S08]  /*15040*/  HMMA.16816.F32 R4, R128.reuse, R132, R4 ;  /* 0x000000848004723c */ /* 0x050ff00000001804 */
[C---:B------:R-:W-:Y:S08]  /*15050*/  HMMA.16816.F32 R8, R128.reuse, R134, R8 ;  /* 0x000000868008723c */ /* 0x040ff00000001808 */
[C---:B-----5:R-:W-:Y:S08]  /*15060*/  HMMA.16816.F32 R12, R128.reuse, R112, R12 ;  /* 0x00000070800c723c */ /* 0x060ff0000000180c */
[C---:B------:R-:W-:Y:S01]  /*15070*/  HMMA.16816.F32 R16, R128.reuse, R114, R16 ;  /* 0x000000728010723c */ /* 0x040fe20000001810 */
[----:B------:R-:W-:Y:S07]  /*15080*/  LDSM.16.M88.4 R112, [R137+0x5000] ;  /* 0x005000008970783b */ /* 0x000fee0000000200 */
[C---:B------:R-:W-:Y:S08]  /*15090*/  HMMA.16816.F32 R20, R128.reuse, R104, R20 ;  /* 0x000000688014723c */ /* 0x040ff00000001814 */
[C---:B------:R-:W-:Y:S01]  /*150a0*/  HMMA.16816.F32 R24, R128.reuse, R106, R24 ;  /* 0x0000006a8018723c */ /* 0x040fe20000001818 */
[----:B------:R-:W2:Y:S07]  /*150b0*/  LDSM.16.M88.4 R104, [R137+0x4800] ;  /* 0x004800008968783b */ /* 0x000eae0000000200 */
[C---:B-1----:R-:W-:Y:S08]  /*150c0*/  HMMA.16816.F32 R28, R128.reuse, R108, R28 ;  /* 0x0000006c801c723c */ /* 0x042ff0000000181c */
[----:B------:R-:W-:Y:S01]  /*150d0*/  HMMA.16816.F32 R32, R128, R110, R32 ;  /* 0x0000006e8020723c */ /* 0x000fe20000001820 */
[----:B------:R-:W-:Y:S05]  /*150e0*/  LDSM.16.M88.4 R108, [R139] ;  /* 0x000000008b6c783b */ /* 0x000fea0000000200 */
[----:B------:R-:W1:Y:S02]  /*150f0*/  LDSM.16.M88.4 R128, [R136+0x4000] ;  /* 0x004000008880783b */ /* 0x000e640000000200 */
        /* <DEDUP_REMOVED lines=9> */
[C---:B------:R-:W-:Y:S08]  /*15190*/  HMMA.16816.F32 R28, R116.reuse, R124, R28 ;  /* 0x0000007c741c723c */ /* 0x040ff0000000181c */
[----:B------:R-:W-:Y:S01]  /*151a0*/  HMMA.16816.F32 R32, R116, R126, R32 ;  /* 0x0000007e7420723c */ /* 0x000fe20000001820 */
[----:B------:R-:W-:Y:S05]  /*151b0*/  LDSM.16.M88.4 R116, [R143+0x2000] ;  /* 0x002000008f74783b */ /* 0x000fea0000000200 */
[----:B------:R-:W4:Y:S02]  /*151c0*/  LDSM.16.M88.4 R124, [R142+UR5+0x6000] ;  /* 0x006000058e7c783b */ /* 0x000f240008000200 */
[C---:B-1----:R-:W-:Y:S08]  /*151d0*/  HMMA.16816.F32 R4, R108.reuse, R128, R4 ;  /* 0x000000806c04723c */ /* 0x042ff00000001804 */
[C---:B------:R-:W-:Y:S01]  /*151e0*/  HMMA.16816.F32 R8, R108.reuse, R130, R8 ;  /* 0x000000826c08723c */ /* 0x040fe20000001808 */
[----:B------:R-:W-:Y:S07]  /*151f0*/  LDSM.16.M88.4 R128, [R138+0x6000] ;  /* 0x006000008a80783b */ /* 0x000fee0000000200 */
[C---:B--2---:R-:W-:Y:S08]  /*15200*/  HMMA.16816.F32 R12, R108.reuse, R104, R12 ;  /* 0x000000686c0c723c */ /* 0x044ff0000000180c */
[C---:B------:R-:W-:Y:S01]  /*15210*/  HMMA.16816.F32 R16, R108.reuse, R106, R16 ;  /* 0x0000006a6c10723c */ /* 0x040fe20000001810 */
[----:B------:R-:W1:Y:S07]  /*15220*/  LDSM.16.M88.4 R104, [R142+UR5+0x6800] ;  /* 0x006800058e68783b */ /* 0x000e6e0008000200 */
[C---:B---3--:R-:W-:Y:S08]  /*15230*/  HMMA.16816.F32 R20, R108.reuse, R112, R20 ;  /* 0x000000706c14723c */ /* 0x048ff00000001814 */
[C---:B------:R-:W-:Y:S01]  /*15240*/  HMMA.16816.F32 R24, R108.reuse, R114, R24 ;  /* 0x000000726c18723c */ /* 0x040fe20000001818 */
[----:B------:R-:W2:Y:S07]  /*15250*/  LDSM.16.M88.4 R112, [R142+UR5+0x7000] ;  /* 0x007000058e70783b */ /* 0x000eae0008000200 */
[C---:B------:R-:W-:Y:S08]  /*15260*/  HMMA.16816.F32 R28, R108.reuse, R120, R28 ;  /* 0x000000786c1c723c */ /* 0x040ff0000000181c */
[----:B------:R-:W-:Y:S01]  /*15270*/  HMMA.16816.F32 R32, R108, R122, R32 ;  /* 0x0000007a6c20723c */ /* 0x000fe20000001820 */
[----:B------:R-:W3:Y:S05]  /*15280*/  LDSM.16.M88.4 R108, [R142+UR5+0x7800] ;  /* 0x007800058e6c783b */ /* 0x000eea0008000200 */
[----:B------:R-:W5:Y:S02]  /*15290*/  LDSM.16.M88.4 R120, [R141+0x2000] ;  /* 0x002000008d78783b */ /* 0x000f640000000200 */
        /* <DEDUP_REMOVED lines=8> */
[----:B------:R-:W-:Y:S07]  /*15320*/  LDSM.16.M88.4 R112, [R138+0x7800] ;  /* 0x007800008a70783b */ /* 0x000fee0000000200 */
[C---:B---3--:R-:W-:Y:S08]  /*15330*/  HMMA.16816.F32 R28, R116.reuse, R108, R28 ;  /* 0x0000006c741c723c */ /* 0x048ff0000000181c */
[----:B------:R-:W-:Y:S01]  /*15340*/  HMMA.16816.F32 R32, R116, R110, R32 ;  /* 0x0000006e7420723c */ /* 0x000fe20000001820 */
[----:B------:R-:W2:Y:S05]  /*15350*/  LDSM.16.M88.4 R108, [R138+0x7000] ;  /* 0x007000008a6c783b */ /* 0x000eaa0000000200 */
[----:B------:R-:W3:Y:S02]  /*15360*/  LDSM.16.M88.4 R116, [R140+0x2000] ;  /* 0x002000008c74783b */ /* 0x000ee40000000200 */
[C---:B-----5:R-:W-:Y:S08]  /*15370*/  HMMA.16816.F32 R4, R120.reuse, R128, R4 ;  /* 0x000000807804723c */ /* 0x060ff00000001804 */
        /* <DEDUP_REMOVED lines=10> */
[----:B------:R-:W4:Y:S05]  /*15420*/  LDSM.16.M88.4 R112, [R137+0x7800] ;  /* 0x007800008970783b */ /* 0x000f2a0000000200 */
[----:B------:R-:W5:Y:S02]  /*15430*/  LDSM.16.M88.4 R120, [R139+0x2000] ;  /* 0x002000008b78783b */ /* 0x000f640000000200 */
[C---:B---3--:R-:W-:Y:S08]  /*15440*/  HMMA.16816.F32 R4, R116.reuse, R124, R4 ;  /* 0x0000007c7404723c */ /* 0x048ff00000001804 */
[C---:B------:R-:W-:Y:S08]  /*15450*/  HMMA.16816.F32 R8, R116.reuse, R126, R8 ;  /* 0x0000007e7408723c */ /* 0x040ff00000001808 */
[C---:B-1----:R-:W-:Y:S08]  /*15460*/  HMMA.16816.F32 R12, R116.reuse, R104, R12 ;  /* 0x00000068740c723c */ /* 0x042ff0000000180c */
[C---:B------:R-:W-:Y:S01]  /*15470*/  HMMA.16816.F32 R16, R116.reuse, R106, R16 ;  /* 0x0000006a7410723c */ /* 0x040fe20000001810 */
[----:B------:R-:W1:Y:S07]  /*15480*/  LDSM.16.M88.4 R104, [R136+0x6800] ;  /* 0x006800008868783b */ /* 0x000e6e0000000200 */
[C---:B--2---:R-:W-:Y:S08]  /*15490*/  HMMA.16816.F32 R20, R116.reuse, R108, R20 ;  /* 0x0000006c7414723c */ /* 0x044ff00000001814 */
[C---:B------:R-:W-:Y:S01]  /*154a0*/  HMMA.16816.F32 R24, R116.reuse, R110, R24 ;  /* 0x0000006e7418723c */ /* 0x040fe20000001818 */
[----:B------:R-:W2:Y:S07]  /*154b0*/  LDSM.16.M88.4 R108, [R136+0x7000] ;  /* 0x00700000886c783b */ /* 0x000eae0000000200 */
[C---:B----4-:R-:W-:Y:S08]  /*154c0*/  HMMA.16816.F32 R28, R116.reuse, R112, R28 ;  /* 0x00000070741c723c */ /* 0x050ff0000000181c */
[----:B------:R-:W-:Y:S08]  /*154d0*/  HMMA.16816.F32 R32, R116, R114, R32 ;  /* 0x000000727420723c */ /* 0x000ff00000001820 */
[C---:B-----5:R-:W-:Y:S08]  /*154e0*/  HMMA.16816.F32 R4, R120.reuse, R128, R4 ;  /* 0x000000807804723c */ /* 0x060ff00000001804 */
        /* <DEDUP_REMOVED lines=11> */
[C---:B--2---:R-:W-:Y:S03]  /*155a0*/  HMMA.16816.F32 R20, R120.reuse, R108, R20 ;  /* 0x0000006c7814723c */ /* 0x044fe60000001814 */
[----:B------:R-:W2:Y:S01]  /*155b0*/  MUFU.TANH R171, R171 ;  /* 0x000000ab00ab7308 */ /* 0x000ea20000002400 */
[----:B------:R-:W-:Y:S01]  /*155c0*/  BAR.SYNC.DEFER_BLOCKING 0x0 ;  /* 0x0000000000007b1d */ /* 0x000fe20000010000 */
[----:B------:R-:W-:Y:S01]  /*155d0*/  FMUL.FTZ R103, R14, UR12 ;  /* 0x0000000c0e677c20 */ /* 0x000fe20008410000 */
[----:B------:R-:W-:Y:S01]  /*155e0*/  FMUL.FTZ R102, R12, UR12 ;  /* 0x0000000c0c667c20 */ /* 0x000fe20008410000 */
[----:B------:R-:W-:Y:S01]  /*155f0*/  FMUL.FTZ R172, R13, UR12 ;  /* 0x0000000c0dac7c20 */ /* 0x000fe20008410000 */
[C---:B------:R-:W-:Y:S05]  /*15600*/  HMMA.16816.F32 R24, R120.reuse, R110, R24 ;  /* 0x0000006e7818723c */ /* 0x040fea0000001818 */
[----:B------:R4:W1:Y:S01]  /*15610*/  MUFU.TANH R129, R103 ;  /* 0x0000006700817308 */ /* 0x0008620000002400 */
        /* <DEDUP_REMOVED lines=8> */
[----:B------:R-:W-:Y:S08]  /*156a0*/  FMUL.FTZ R180, R22, UR12 ;  /* 0x0000000c16b47c20 */ /* 0x000ff00008410000 */
[----:B------:R2:W1:Y:S01]  /*156b0*/  MUFU.TANH R126, R172 ;  /* 0x000000ac007e7308 */ /* 0x0004620000002400 */
[----:B----4-:R-:W-:Y:S01]  /*156c0*/  FMUL.FTZ R103, R19, UR12 ;  /* 0x0000000c13677c20 */ /* 0x010fe20008410000 */
[----:B------:R-:W-:Y:S08]  /*156d0*/  FMUL.FTZ R182, R25, UR12 ;  /* 0x0000000c19b67c20 */ /* 0x000ff00008410000 */
[----:B------:R4:W1:Y:S01]  /*156e0*/  MUFU.TANH R125, R103 ;  /* 0x00000067007d7308 */ /* 0x0008620000002400 */
[C---:B---3--:R-:W-:Y:S03]  /*156f0*/  HMMA.16816.F32 R28, R120.reuse, R104, R28 ;  /* 0x00000068781c723c */ /* 0x048fe6000000181c */
[----:B-----5:R-:W-:Y:S01]  /*15700*/  FMUL.FTZ R102, R18, UR12 ;  /* 0x0000000c12667c20 */ /* 0x020fe20008410000 */
[----:B------:R-:W-:Y:S01]  /*15710*/  FMUL.FTZ R105, R26, UR12 ;  /* 0x0000000c1a697c20 */ /* 0x000fe20008410000 */
[----:B------:R-:W-:Y:S04]  /*15720*/  FMUL.FTZ R104, R27, UR12 ;  /* 0x0000000c1b687c20 */ /* 0x000fe80008410000 */
[----:B------:R3:W1:Y:S01]  /*15730*/  MUFU.TANH R132, R178 ;  /* 0x000000b200847308 */ /* 0x0006620000002400 */
[----:B------:R-:W-:Y:S03]  /*15740*/  HMMA.16816.F32 R32, R120, R106, R32 ;  /* 0x0000006a7820723c */ /* 0x000fe60000001820 */
[----:B--2---:R-:W-:Y:S06]  /*15750*/  FMUL.FTZ R172, R21, UR12 ;  /* 0x0000000c15ac7c20 */ /* 0x004fec0008410000 */
[----:B------:R2:W1:Y:S01]  /*15760*/  MUFU.TANH R127, R102 ;  /* 0x00000066007f7308 */ /* 0x0004620000002400 */
[----:B----4-:R-:W-:Y:S01]  /*15770*/  FMUL.FTZ R103, R28, UR12 ;  /* 0x0000000c1c677c20 */ /* 0x010fe20008410000 */
[----:B------:R-:W-:Y:S01]  /*15780*/  FMUL.FTZ R29, R29, UR12 ;  /* 0x0000000c1d1d7c20 */ /* 0x000fe20008410000 */
[----:B------:R-:W-:Y:S01]  /*15790*/  FMUL.FTZ R30, R30, UR12 ;  /* 0x0000000c1e1e7c20 */ /* 0x000fe20008410000 */
[----:B------:R-:W-:Y:S06]  /*157a0*/  FMUL.FTZ R31, R31, UR12 ;  /* 0x0000000c1f1f7c20 */ /* 0x000fec0008410000 */
[----:B------:R4:W1:Y:S01]  /*157b0*/  MUFU.TANH R115, R105 ;  /* 0x0000006900737308 */ /* 0x0008620000002400 */
[----:B---3--:R-:W-:Y:S01]  /*157c0*/  FMUL.FTZ R178, R23, UR12 ;  /* 0x0000000c17b27c20 */ /* 0x008fe20008410000 */
[----:B------:R-:W-:Y:S01]  /*157d0*/  FMUL.FTZ R28, R32, UR12 ;  /* 0x0000000c201c7c20 */ /* 0x000fe20008410000 */
[----:B------:R-:W-:Y:S01]  /*157e0*/  FMUL.FTZ R33, R33, UR12 ;  /* 0x0000000c21217c20 */ /* 0x000fe20008410000 */
[----:B------:R-:W-:Y:S01]  /*157f0*/  FMUL.FTZ R34, R34, UR12 ;  /* 0x0000000c22227c20 */ /* 0x000fe20008410000 */
[----:B------:R-:W-:Y:S05]  /*15800*/  FMUL.FTZ R35, R35, UR12 ;  /* 0x0000000c23237c20 */ /* 0x000fea0008410000 */
[----:B------:R4:W3:Y:S01]  /*15810*/  MUFU.TANH R113, R104 ;  /* 0x0000006800717308 */ /* 0x0008e20000002400 */
[----:B--2---:R-:W-:Y:S09]  /*15820*/  FMUL.FTZ R102, R24, UR12 ;  /* 0x0000000c18667c20 */ /* 0x004ff20008410000 */
[----:B------:R4:W2:Y:S10]  /*15830*/  MUFU.TANH R109, R103 ;  /* 0x00000067006d7308 */ /* 0x0008b40000002400 */
        /* <DEDUP_REMOVED lines=21> */
[----:B--23--:R-:W-:Y:S05]  /*15990*/  @!P0 BRA `(.L_x_6344) ;  /* 0x0000000400e48947 */ /* 0x00cfea0003800000 */
        /* <DEDUP_REMOVED lines=72> */
.L_x_6345:
        /* <DEDUP_REMOVED lines=49> */
.L_x_6344:
[C---:B--2---:R-:W-:Y:S01]  /*16130*/  IADD3 R4, PT, PT, R166.reuse, -0x17, RZ ;  /* 0xffffffe9a6047810 */ /* 0x044fe20007ffe0ff */
[----:B------:R-:W-:Y:S01]  /*16140*/  LDSM.16.MT88.4 R12, [R147+0x8000] ;  /* 0x00800000930c783b */ /* 0x000fe20000004200 */
[----:B------:R-:W-:Y:S02]  /*16150*/  I2FP.F32.U32 R5, R166 ;  /* 0x000000a600057245 */ /* 0x000fe40000201000 */
[----:B------:R-:W-:Y:S02]  /*16160*/  I2FP.F32.U32 R4, R4 ;  /* 0x0000000400047245 */ /* 0x000fe40000201000 */
[----:B------:R-:W-:Y:S01]  /*16170*/  IADD3 R6, PT, PT, R166, -0x1f, RZ ;  /* 0xffffffe1a6067810 */ /* 0x000fe20007ffe0ff */
[-C--:B-1----:R-:W-:Y:S01]  /*16180*/  FFMA.FTZ R133, R0, R5.reuse, R133 ;  /* 0x0000000500857223 */ /* 0x082fe20000010085 */
[----:B------:R-:W-:Y:S01]  /*16190*/  IADD3 R8, PT, PT, R166, -0x20, RZ ;  /* 0xffffffe0a6087810 */ /* 0x000fe20007ffe0ff */
[CC--:B------:R-:W-:Y:S01]  /*161a0*/  FFMA.FTZ R179, R0.reuse, R4.reuse, R179 ;  /* 0x0000000400b37223 */ /* 0x0c0fe200000100b3 */
[----:B------:R-:W-:Y:S01]  /*161b0*/  FFMA.FTZ R183, R0, R4, R183 ;  /* 0x0000000400b77223 */ /* 0x000fe200000100b7 */
[----:B------:R-:W-:Y:S01]  /*161c0*/  IADD3 R4, PT, PT, R166, -0x8, RZ ;  /* 0xfffffff8a6047810 */ /* 0x000fe20007ffe0ff */
[----:B------:R-:W-:Y:S01]  /*161d0*/  FFMA.FTZ R174, R0, R5, R174 ;  /* 0x0000000500ae7223 */ /* 0x000fe200000100ae */
[----:B------:R-:W-:Y:S01]  /*161e0*/  I2FP.F32.U32 R6, R6 ;  /* 0x0000000600067245 */ /* 0x000fe20000201000 */
[----:B------:R-:W-:Y:S01]  /*161f0*/  LDSM.16.MT88.4 R20, [R146+0x8000] ;  /* 0x008000009214783b */ /* 0x000fe20000004200 */
[----:B------:R-:W-:Y:S02]  /*16200*/  I2FP.F32.U32 R4, R4 ;  /* 0x0000000400047245 */ /* 0x000fe40000201000 */
[----:B------:R-:W-:Y:S01]  /*16210*/  IADD3 R5, PT, PT, R166, -0xf, RZ ;  /* 0xfffffff1a6057810 */ /* 0x000fe20007ffe0ff */
[C---:B------:R-:W-:Y:S01]  /*16220*/  FFMA.FTZ R175, R0.reuse, R6, R175 ;  /* 0x0000000600af7223 */ /* 0x040fe200000100af */
[----:B------:R-:W-:Y:S01]  /*16230*/  I2FP.F32.U32 R8, R8 ;  /* 0x0000000800087245 */ /* 0x000fe20000201000 */
[CC--:B------:R-:W-:Y:S01]  /*16240*/  FFMA.FTZ R127, R0.reuse, R4.reuse, R127 ;  /* 0x00000004007f7223 */ /* 0x0c0fe2000001007f */
[----:B------:R-:W-:Y:S01]  /*16250*/  FFMA.FTZ R176, R0, R4, R176 ;  /* 0x0000000400b07223 */ /* 0x000fe200000100b0 */
[----:B------:R-:W-:Y:S01]  /*16260*/  IADD3 R4, PT, PT, R166, 0x9, RZ ;  /* 0x00000009a6047810 */ /* 0x000fe20007ffe0ff */
[----:B------:R-:W-:Y:S01]  /*16270*/  FFMA.FTZ R171, R0, R6, R171 ;  /* 0x0000000600ab7223 */ /* 0x000fe200000100ab */
[----:B------:R-:W-:Y:S01]  /*16280*/  IADD3 R10, PT, PT, R166, -0x18, RZ ;  /* 0xffffffe8a60a7810 */ /* 0x000fe20007ffe0ff */
[CC--:B------:R-:W-:Y:S01]  /*16290*/  FFMA.FTZ R173, R0.reuse, R8.reuse, R173 ;  /* 0x0000000800ad7223 */ /* 0x0c0fe200000100ad */
[----:B------:R-:W-:Y:S01]  /*162a0*/  I2FP.F32.U32 R5, R5 ;  /* 0x0000000500057245 */ /* 0x000fe20000201000 */
[C---:B------:R-:W-:Y:S01]  /*162b0*/  FFMA.FTZ R8, R0.reuse, R8, R101 ;  /* 0x0000000800087223 */ /* 0x040fe20000010065 */
[----:B------:R-:W-:Y:S01]  /*162c0*/  I2FP.F32.U32 R4, R4 ;  /* 0x0000000400047245 */ /* 0x000fe20000201000 */
[----:B----4-:R-:W-:Y:S01]  /*162d0*/  LDSM.16.MT88.4 R28, [R145+0x8000] ;  /* 0x00800000911c783b */ /* 0x010fe20000004200 */
[----:B------:R-:W-:Y:S01]  /*162e0*/  I2FP.F32.U32 R10, R10 ;  /* 0x0000000a000a7245 */ /* 0x000fe20000201000 */
[-C--:B------:R-:W-:Y:S01]  /*162f0*/  FFMA.FTZ R123, R0, R5.reuse, R185 ;  /* 0x00000005007b7223 */ /* 0x080fe200000100b9 */
[----:B------:R-:W-:Y:S01]  /*16300*/  IADD3 R6, PT, PT, R166, -0x10, RZ ;  /* 0xfffffff0a6067810 */ /* 0x000fe20007ffe0ff */
[----:B------:R-:W-:Y:S01]  /*16310*/  FFMA.FTZ R126, R0, R5, R126 ;  /* 0x00000005007e7223 */ /* 0x000fe2000001007e */
[----:B------:R-:W-:Y:S01]  /*16320*/  IADD3 R7, PT, PT, R166, -0x7, RZ ;  /* 0xfffffff9a6077810 */ /* 0x000fe20007ffe0ff */
[C---:B------:R-:W-:Y:S01]  /*16330*/  FFMA.FTZ R114, R0.reuse, R4, R114 ;  /* 0x0000000400727223 */ /* 0x040fe20000010072 */
[----:B------:R-:W-:Y:S01]  /*16340*/  I2FP.F32.U32 R6, R6 ;  /* 0x0000000600067245 */ /* 0x000fe20000201000 */
[C---:B------:R-:W-:Y:S01]  /*16350*/  FFMA.FTZ R113, R0.reuse, R4, R113 ;  /* 0x0000000400717223 */ /* 0x040fe20000010071 */
[----:B------:R-:W-:Y:S01]  /*16360*/  I2FP.F32.U32 R7, R7 ;  /* 0x0000000700077245 */ /* 0x000fe20000201000 */
[----:B------:R-:W-:Y:S01]  /*16370*/  FFMA.FTZ R181, R0, R10, R181 ;  /* 0x0000000a00b57223 */ /* 0x000fe200000100b5 */
[----:B------:R-:W-:Y:S01]  /*16380*/  IADD3 R5, PT, PT, R166, 0x1, RZ ;  /* 0x00000001a6057810 */ /* 0x000fe20007ffe0ff */
[-C--:B------:R-:W-:Y:S01]  /*16390*/  FFMA.FTZ R129, R0, R6.reuse, R129 ;  /* 0x0000000600817223 */ /* 0x080fe20000010081 */
[----:B------:R-:W-:Y:S01]  /*163a0*/  FMNMX3.FTZ R4, R2, R173, R175, !PT ;  /* 0x000000ad02047276 */ /* 0x000fe200078100af */
[C---:B------:R-:W-:Y:S01]  /*163b0*/  FFMA.FTZ R130, R0.reuse, R6, R130 ;  /* 0x0000000600827223 */ /* 0x040fe20000010082 */
[----:B------:R-:W-:Y:S01]  /*163c0*/  I2FP.F32.U32 R5, R5 ;  /* 0x0000000500057245 */ /* 0x000fe20000201000 */
[CC--:B------:R-:W-:Y:S01]  /*163d0*/  FFMA.FTZ R132, R0.reuse, R7.reuse, R132 ;  /* 0x0000000700847223 */ /* 0x0c0fe20000010084 */
[C---:B------:R-:W-:Y:S01]  /*163e0*/  FFMA.FTZ R125, R0.reuse, R7, R125 ;  /* 0x00000007007d7223 */ /* 0x040fe2000001007d */
[----:B------:R-:W-:Y:S01]  /*163f0*/  FFMA.FTZ R177, R0, R10, R177 ;  /* 0x0000000a00b17223 */ /* 0x000fe200000100b1 */
[----:B------:R-:W-:Y:S01]  /*16400*/  IADD3 R6, PT, PT, R166, 0x8, RZ ;  /* 0x00000008a6067810 */ /* 0x000fe20007ffe0ff */
[-C--:B------:R-:W-:Y:S01]  /*16410*/  FFMA.FTZ R131, R0, R5.reuse, R131 ;  /* 0x0000000500837223 */ /* 0x080fe20000010083 */
[----:B------:R-:W-:Y:S01]  /*16420*/  IADD3 R7, PT, PT, R166, 0x10, RZ ;  /* 0x00000010a6077810 */ /* 0x000fe20007ffe0ff */
[----:B------:R-:W-:Y:S01]  /*16430*/  FFMA.FTZ R172, R0, R5, R172 ;  /* 0x0000000500ac7223 */ /* 0x000fe200000100ac */
[----:B------:R-:W-:Y:S02]  /*16440*/  FMNMX3.FTZ R4, R4, R181, R183, !PT ;  /* 0x000000b504047276 */ /* 0x000fe400078100b7 */
[----:B------:R-:W-:Y:S02]  /*16450*/  FMNMX3.FTZ R10, R3, R8, R171, !PT ;  /* 0x00000008030a7276 */ /* 0x000fe400078100ab */
[----:B------:R-:W-:Y:S02]  /*16460*/  I2FP.F32.U32 R6, R6 ;  /* 0x0000000600067245 */ /* 0x000fe40000201000 */
[----:B------:R-:W-:Y:S02]  /*16470*/  I2FP.F32.U32 R5, R7 ;  /* 0x0000000700057245 */ /* 0x000fe40000201000 */
[----:B------:R-:W-:Y:S01]  /*16480*/  FMNMX3.FTZ R4, R4, R129, R123, !PT ;  /* 0x0000008104047276 */ /* 0x000fe2000781007b */
[-C--:B------:R-:W-:Y:S01]  /*16490*/  FFMA.FTZ R115, R0, R6.reuse, R115 ;  /* 0x0000000600737223 */ /* 0x080fe20000010073 */
[----:B------:R-:W-:Y:S01]  /*164a0*/  FMNMX3.FTZ R7, R10, R177, R179, !PT ;  /* 0x000000b10a077276 */ /* 0x000fe200078100b3 */
[----:B------:R-:W-:Y:S01]  /*164b0*/  FFMA.FTZ R109, R0, R5, R109 ;  /* 0x00000005006d7223 */ /* 0x000fe2000001006d */
[----:B------:R-:W-:Y:S01]  /*164c0*/  IADD3 R9, PT, PT, R166, 0x11, RZ ;  /* 0x00000011a6097810 */ /* 0x000fe20007ffe0ff */
[----:B------:R-:W-:Y:S01]  /*164d0*/  FFMA.FTZ R134, R0, R6, R134 ;  /* 0x0000000600867223 */ /* 0x000fe20000010086 */
[----:B------:R-:W-:Y:S01]  /*164e0*/  FMNMX3.FTZ R4, R4, R127, R125, !PT ;  /* 0x0000007f04047276 */ /* 0x000fe2000781007d */
[----:B------:R-:W-:Y:S01]  /*164f0*/  FFMA.FTZ R106, R0, R5, R106 ;  /* 0x00000005006a7223 */ /* 0x000fe2000001006a */
        /* <DEDUP_REMOVED lines=13> */
[----:B------:R-:W-:Y:S01]  /*165d0*/  FFMA.FTZ R103, R0, R6, R103 ;  /* 0x0000000600677223 */ /* 0x000fe20000010067 */
[----:B------:R-:W-:Y:S01]  /*165e0*/  FMNMX3.FTZ R4, R4, R106, R105, !PT ;  /* 0x0000006a04047276 */ /* 0x000fe20007810069 */
[C---:B------:R-:W-:Y:S01]  /*165f0*/  FFMA.FTZ R110, R0.reuse, R5, R110 ;  /* 0x00000005006e7223 */ /* 0x040fe2000001006e */
        /* <DEDUP_REMOVED lines=30> */
[--C-:B------:R-:W-:Y:S04]  /*167e0*/  FFMA.FTZ R116, R183, UR4, -R112.reuse ;  /* 0x00000004b7747c23 */ /* 0x100fe80008010870 */
[----:B------:R-:W2:Y:S01]  /*167f0*/  MUFU.EX2 R2, R2 ;  /* 0x0000000200027308 */ /* 0x000ea20000000800 */
[--C-:B------:R-:W-:Y:S01]  /*16800*/  FFMA.FTZ R124, R8, UR4, -R111.reuse ;  /* 0x00000004087c7c23 */ /* 0x100fe2000801086f */
[--C-:B------:R-:W-:Y:S01]  /*16810*/  FFMA.FTZ R122, R171, UR4, -R111.reuse ;  /* 0x00000004ab7a7c23 */ /* 0x100fe2000801086f */
[--C-:B------:R-:W-:Y:S01]  /*16820*/  FFMA.FTZ R119, R177, UR4, -R111.reuse ;  /* 0x00000004b1777c23 */ /* 0x100fe2000801086f */
[--C-:B------:R-:W-:Y:S06]  /*16830*/  FFMA.FTZ R118, R179, UR4, -R111.reuse ;  /* 0x00000004b3767c23 */ /* 0x100fec000801086f */
        /* <DEDUP_REMOVED lines=33> */
[--C-:B------:R-:W-:Y:S01]  /*16a50*/  FFMA.FTZ R84, R129, UR4, -R112.reuse ;  /* 0x0000000481547c23 */ /* 0x100fe20008010870 */
[----:B-1----:R-:W-:Y:S01]  /*16a60*/  F2FP.F16.F32.PACK_AB R96, R122, R124 ;  /* 0x0000007c7a60723e */ /* 0x002fe200000000ff */
[----:B------:R-:W-:Y:S01]  /*16a70*/  LDSM.16.MT88.4 R68, [R145+0xa000] ;  /* 0x00a000009144783b */ /* 0x000fe20000004200 */
[--C-:B------:R-:W-:Y:S01]  /*16a80*/  FFMA.FTZ R129, R126, UR4, -R111.reuse ;  /* 0x000000047e817c23 */ /* 0x100fe2000801086f */
[--C-:B------:R-:W-:Y:S01]  /*16a90*/  FFMA.FTZ R132, R132, UR4, -R111.reuse ;  /* 0x0000000484847c23 */ /* 0x100fe2000801086f */
[--C-:B------:R-:W-:Y:S01]  /*16aa0*/  FFMA.FTZ R135, R174, UR4, -R111.reuse ;  /* 0x00000004ae877c23 */ /* 0x100fe2000801086f */
[--C-:B------:R-:W-:Y:S01]  /*16ab0*/  FFMA.FTZ R172, R172, UR4, -R111.reuse ;  /* 0x00000004acac7c23 */ /* 0x100fe2000801086f */
[--C-:B------:R-:W-:Y:S01]  /*16ac0*/  FFMA.FTZ R134, R134, UR4, -R111.reuse ;  /* 0x0000000486867c23 */ /* 0x100fe2000801086f */
[--C-:B------:R-:W-:Y:S01]  /*16ad0*/  FFMA.FTZ R171, R114, UR4, -R111.reuse ;  /* 0x0000000472ab7c23 */ /* 0x100fe2000801086f */
[----:B--2---:R-:W-:Y:S01]  /*16ae0*/  F2FP.F16.F32.PACK_AB R98, R118, R119 ;  /* 0x000000777662723e */ /* 0x004fe200000000ff */
[--C-:B------:R-:W-:Y:S01]  /*16af0*/  FFMA.FTZ R113, R113, UR4, -R112.reuse ;  /* 0x0000000471717c23 */ /* 0x100fe20008010870 */
[--C-:B------:R-:W-:Y:S01]  /*16b00*/  FFMA.FTZ R175, R109, UR4, -R111.reuse ;  /* 0x000000046daf7c23 */ /* 0x100fe2000801086f */
[--C-:B------:R-:W-:Y:S01]  /*16b10*/  FFMA.FTZ R182, R108, UR4, -R111.reuse ;  /* 0x000000046cb67c23 */ /* 0x100fe2000801086f */
[--C-:B------:R-:W-:Y:S01]  /*16b20*/  FFMA.FTZ R177, R110, UR4, -R111.reuse ;  /* 0x000000046eb17c23 */ /* 0x100fe2000801086f */
[----:B------:R-:W-:Y:S01]  /*16b30*/  MUFU.EX2 R174, R113 ;  /* 0x0000007100ae7308 */ /* 0x000fe20000000800 */
[----:B------:R-:W-:Y:S01]  /*16b40*/  FFMA.FTZ R184, R107, UR4, -R111 ;  /* 0x000000046bb87c23 */ /* 0x000fe2000801086f */
[C---:B------:R-:W-:Y:S08]  /*16b50*/  HMMA.16816.F32 R4, R96.reuse, R12, R4 ;  /* 0x0000000c6004723c */ /* 0x040ff00000001804 */
[----:B------:R-:W-:Y:S01]  /*16b60*/  MUFU.EX2 R130, R130 ;  /* 0x0000008200827308 */ /* 0x000fe20000000800 */
[C---:B------:R-:W-:Y:S01]  /*16b70*/  FMUL.FTZ R12, R3.reuse, R88 ;  /* 0x00000058030c7220 */ /* 0x040fe20000410000 */
[C---:B------:R-:W-:Y:S01]  /*16b80*/  FMUL.FTZ R13, R3.reuse, R89 ;  /* 0x00000059030d7220 */ /* 0x040fe20000410000 */
[C---:B------:R-:W-:Y:S01]  /*16b90*/  FMUL.FTZ R38, R2.reuse, R38 ;  /* 0x0000002602267220 */ /* 0x040fe20000410000 */
[C---:B------:R-:W-:Y:S06]  /*16ba0*/  HMMA.16816.F32 R8, R96.reuse, R14, R8 ;  /* 0x0000000e6008723c */ /* 0x040fec0000001808 */
[----:B------:R-:W-:Y:S01]  /*16bb0*/  MUFU.EX2 R129, R129 ;  /* 0x0000008100817308 */ /* 0x000fe20000000800 */
[C---:B------:R-:W-:Y:S01]  /*16bc0*/  FMUL.FTZ R14, R2.reuse, R90 ;  /* 0x0000005a020e7220 */ /* 0x040fe20000410000 */
[C---:B------:R-:W-:Y:S01]  /*16bd0*/  FMUL.FTZ R15, R2.reuse, R91 ;  /* 0x0000005b020f7220 */ /* 0x040fe20000410000 */
[C---:B------:R-:W-:Y:S01]  /*16be0*/  FMUL.FTZ R39, R2.reuse, R39 ;  /* 0x0000002702277220 */ /* 0x040fe20000410000 */
[----:B------:R-:W1:Y:S01]  /*16bf0*/  LDSM.16.MT88.4 R88, [R144+0x8000] ;  /* 0x008000009058783b */ /* 0x000e620000004200 */
[C---:B------:R-:W-:Y:S01]  /*16c00*/  FMUL.FTZ R36, R3.reuse, R36 ;  /* 0x0000002403247220 */ /* 0x040fe20000410000 */
[C---:B------:R-:W-:Y:S01]  /*16c10*/  FMUL.FTZ R37, R3.reuse, R37 ;  /* 0x0000002503257220 */ /* 0x040fe20000410000 */
[C---:B------:R-:W-:Y:S01]  /*16c20*/  FMUL.FTZ R42, R2.reuse, R42 ;  /* 0x0000002a022a7220 */ /* 0x040fe20000410000 */
[C---:B------:R-:W-:Y:S01]  /*16c30*/  FMUL.FTZ R43, R2.reuse, R43 ;  /* 0x0000002b022b7220 */ /* 0x040fe20000410000 */
[C---:B------:R-:W-:Y:S01]  /*16c40*/  HMMA.16816.F32 R12, R96.reuse, R20, R12 ;  /* 0x00000014600c723c */ /* 0x040fe2000000180c */
[----:B------:R-:W-:Y:S02]  /*16c50*/  MUFU.EX2 R132, R132 ;  /* 0x0000008400847308 */ /* 0x000fe40000000800 */
        /* <DEDUP_REMOVED lines=10> */
[----:B------:R-:W2:Y:S01]  /*16d00*/  LDSM.16.MT88.4 R80, [R147+0xa000] ;  /* 0x00a000009350783b */ /* 0x000ea20000004200 */
        /* <DEDUP_REMOVED lines=9> */
[----:B------:R-:W-:Y:S01]  /*16da0*/  FMUL.FTZ R49, R3, R49 ;  /* 0x0000003103317220 */ /* 0x000fe20000410000 */
[--C-:B------:R-:W-:Y:S01]  /*16db0*/  FFMA.FTZ R128, R123, UR4, -R112.reuse ;  /* 0x000000047b807c23 */ /* 0x100fe20008010870 */
[C---:B------:R-:W-:Y:S03]  /*16dc0*/  HMMA.16816.F32 R24, R96.reuse, R30, R24 ;  /* 0x0000001e6018723c */ /* 0x040fe60000001818 */
[----:B------:R3:W-:Y:S01]  /*16dd0*/  MUFU.EX2 R123, R84 ;  /* 0x00000054007b7308 */ /* 0x0007e20000000800 */
[C---:B------:R-:W-:Y:S01]  /*16de0*/  FMUL.FTZ R30, R2.reuse, R74 ;  /* 0x0000004a021e7220 */ /* 0x040fe20000410000 */
[C---:B------:R-:W-:Y:S01]  /*16df0*/  FMUL.FTZ R31, R2.reuse, R75 ;  /* 0x0000004b021f7220 */ /* 0x040fe20000410000 */
[C---:B------:R-:W-:Y:S01]  /*16e00*/  FMUL.FTZ R62, R2.reuse, R62 ;  /* 0x0000003e023e7220 */ /* 0x040fe20000410000 */
[----:B------:R-:W4:Y:S01]  /*16e10*/  LDSM.16.MT88.4 R72, [R146+0xa000] ;  /* 0x00a000009248783b */ /* 0x000f220000004200 */
[C---:B------:R-:W-:Y:S01]  /*16e20*/  FMUL.FTZ R63, R2.reuse, R63 ;  /* 0x0000003f023f7220 */ /* 0x040fe20000410000 */
[C---:B------:R-:W-:Y:S01]  /*16e30*/  FMUL.FTZ R60, R3.reuse, R60 ;  /* 0x0000003c033c7220 */ /* 0x040fe20000410000 */
[C---:B------:R-:W-:Y:S01]  /*16e40*/  FMUL.FTZ R61, R3.reuse, R61 ;  /* 0x0000003d033d7220 */ /* 0x040fe20000410000 */
[C---:B------:R-:W-:Y:S01]  /*16e50*/  FMUL.FTZ R66, R2.reuse, R66 ;  /* 0x0000004202427220 */ /* 0x040fe20000410000 */
[C---:B-1----:R-:W-:Y:S01]  /*16e60*/  HMMA.16816.F32 R28, R96.reuse, R88, R28 ;  /* 0x00000058601c723c */ /* 0x042fe2000000181c */
[----:B------:R-:W-:Y:S02]  /*16e70*/  MUFU.EX2 R128, R128 ;  /* 0x0000008000807308 */ /* 0x000fe40000000800 */
[----:B------:R-:W-:Y:S01]  /*16e80*/  FMUL.FTZ R67, R2, R67 ;  /* 0x0000004302437220 */ /* 0x000fe20000410000 */
[----:B---3--:R-:W-:Y:S01]  /*16e90*/  LDSM.16.MT88.4 R84, [R145+0x8800] ;  /* 0x008800009154783b */ /* 0x008fe20000004200 */
[C---:B------:R-:W-:Y:S01]  /*16ea0*/  FMUL.FTZ R64, R3.reuse, R64 ;  /* 0x0000004003407220 */ /* 0x040fe20000410000 */
[----:B------:R-:W-:Y:S01]  /*16eb0*/  FMUL.FTZ R65, R3, R65 ;  /* 0x0000004103417220 */ /* 0x000fe20000410000 */
[--C-:B------:R-:W-:Y:S01]  /*16ec0*/  FFMA.FTZ R173, R106, UR4, -R112.reuse ;  /* 0x000000046aad7c23 */ /* 0x100fe20008010870 */
[C---:B------:R-:W-:Y:S03]  /*16ed0*/  HMMA.16816.F32 R32, R96.reuse, R90, R32 ;  /* 0x0000005a6020723c */ /* 0x040fe60000001820 */
[----:B------:R-:W-:Y:S01]  /*16ee0*/  MUFU.EX2 R134, R134 ;  /* 0x0000008600867308 */ /* 0x000fe20000000800 */
[--C-:B------:R-:W-:Y:S01]  /*16ef0*/  FFMA.FTZ R178, R105, UR4, -R112.reuse ;  /* 0x0000000469b27c23 */ /* 0x100fe20008010870 */
[----:B------:R-:W-:Y:S01]  /*16f00*/  LDSM.16.MT88.4 R88, [R146+0xa800] ;  /* 0x00a800009258783b */ /* 0x000fe20000004200 */
[----:B------:R-:W-:Y:S01]  /*16f10*/  FFMA.FTZ R104, R104, UR4, -R112 ;  /* 0x0000000468687c23 */ /* 0x000fe20008010870 */
[C---:B------:R-:W-:Y:S01]  /*16f20*/  FMUL.FTZ R54, R2.reuse, R54 ;  /* 0x0000003602367220 */ /* 0x040fe20000410000 */
[C---:B------:R-:W-:Y:S01]  /*16f30*/  FMUL.FTZ R55, R2.reuse, R55 ;  /* 0x0000003702377220 */ /* 0x040fe20000410000 */
[C---:B--2---:R-:W-:Y:S04]  /*16f40*/  HMMA.16816.F32 R36, R96.reuse, R80, R36 ;  /* 0x000000506024723c */ /* 0x044fe80000001824 */
        /* <DEDUP_REMOVED lines=9> */
[----:B------:R-:W-:Y:S01]  /*16fe0*/  FMUL.FTZ R57, R3, R57 ;  /* 0x0000003903397220 */ /* 0x000fe20000410000 */
[----:B------:R-:W-:Y:S01]  /*16ff0*/  FFMA.FTZ R121, R2, R169, R121 ;  /* 0x000000a902797223 */ /* 0x000fe20000010079 */
[----:B------:R-:W-:Y:S07]  /*17000*/  ISETP.NE.AND P0, PT, R167, RZ, PT ;  /* 0x000000ffa700720c */ /* 0x000fee0003f05270 */
[----:B------:R-:W1:Y:S01]  /*17010*/  MUFU.EX2 R178, R178 ;  /* 0x000000b200b27308 */ /* 0x000e620000000800 */
[----:B------:R-:W-:Y:S01]  /*17020*/  FFMA.FTZ R124, R3, R170, R124 ;  /* 0x000000aa037c7223 */ /* 0x000fe2000001007c */
[----:B------:R-:W-:Y:S08]  /*17030*/  FADD.FTZ R120, R120, R121 ;  /* 0x0000007978787221 */ /* 0x000ff00000010000 */
[----:B------:R-:W-:Y:S01]  /*17040*/  MUFU.EX2 R175, R175 ;  /* 0x000000af00af7308 */ /* 0x000fe20000000800 */
[C---:B----4-:R-:W-:Y:S09]  /*17050*/  HMMA.16816.F32 R44, R96.reuse, R72, R44 ;  /* 0x00000048602c723c */ /* 0x050ff2000000182c */
[----:B------:R-:W-:Y:S01]  /*17060*/  MUFU.EX2 R182, R182 ;  /* 0x000000b600b67308 */ /* 0x000fe20000000800 */
[----:B------:R-:W-:Y:S01]  /*17070*/  FADD.FTZ R124, R122, R124 ;  /* 0x0000007c7a7c7221 */ /* 0x000fe20000010000 */
[----:B------:R-:W-:Y:S08]  /*17080*/  FADD.FTZ R117, R117, R120 ;  /* 0x0000007875757221 */ /* 0x000ff00000010000 */
[----:B------:R-:W-:Y:S01]  /*17090*/  MUFU.EX2 R177, R177 ;  /* 0x000000b100b17308 */ /* 0x000fe20000000800 */
[C---:B------:R-:W-:Y:S01]  /*170a0*/  HMMA.16816.F32 R48, R96.reuse, R74, R48 ;  /* 0x0000004a6030723c */ /* 0x040fe20000001830 */
[----:B------:R-:W2:Y:S02]  /*170b0*/  LDSM.16.MT88.4 R72, [R147+0x8800] ;  /* 0x008800009348783b */ /* 0x000ea40000004200 */
[----:B-1----:R-:W-:Y:S06]  /*170c0*/  F2FP.F16.F32.PACK_AB R105, R178, R173 ;  /* 0x000000adb269723e */ /* 0x002fec00000000ff */
[----:B------:R-:W1:Y:S01]  /*170d0*/  MUFU.EX2 R184, R184 ;  /* 0x000000b800b87308 */ /* 0x000e620000000800 */
[----:B------:R-:W-:Y:S01]  /*170e0*/  FADD.FTZ R3, R119, R124 ;  /* 0x0000007c77037221 */ /* 0x000fe20000010000 */
[----:B------:R-:W-:Y:S01]  /*170f0*/  FADD.FTZ R116, R116, R117 ;  /* 0x0000007574747221 */ /* 0x000fe20000010000 */
[C---:B------:R-:W-:Y:S03]  /*17100*/  HMMA.16816.F32 R52, R96.reuse, R68, R52 ;  /* 0x000000446034723c */ /* 0x040fe60000001834 */
[--C-:B------:R-:W-:Y:S01]  /*17110*/  FFMA.FTZ R69, R127, UR4, -R112.reuse ;  /* 0x000000047f457c23 */ /* 0x100fe20008010870 */
[----:B------:R-:W-:Y:S01]  /*17120*/  FFMA.FTZ R127, R176, UR4, -R111 ;  /* 0x00000004b07f7c23 */ /* 0x000fe2000801086f */
[--C-:B------:R-:W-:Y:S01]  /*17130*/  FFMA.FTZ R68, R125, UR4, -R112.reuse ;  /* 0x000000047d447c23 */ /* 0x100fe20008010870 */
[----:B------:R-:W-:Y:S01]  /*17140*/  LDSM.16.MT88.4 R108, [R144+0x9800] ;  /* 0x00980000906c783b */ /* 0x000fe20000004200 */
[----:B------:R-:W-:Y:S01]  /*17150*/  FFMA.FTZ R176, R131, UR4, -R112 ;  /* 0x0000000483b07c23 */ /* 0x000fe20008010870 */
[C---:B------:R-:W-:Y:S01]  /*17160*/  HMMA.16816.F32 R56, R96.reuse, R70, R56 ;  /* 0x000000466038723c */ /* 0x040fe20000001838 */
[----:B------:R3:W-:Y:S02]  /*17170*/  MUFU.EX2 R125, R69 ;  /* 0x00000045007d7308 */ /* 0x0007e40000000800 */
[----:B-1----:R-:W-:Y:S01]  /*17180*/  F2FP.F16.F32.PACK_AB R106, R184, R177 ;  /* 0x000000b1b86a723e */ /* 0x002fe200000000ff */
[----:B------:R-:W-:Y:S07]  /*17190*/  FADD.FTZ R3, R118, R3 ;  /* 0x0000000376037221 */ /* 0x000fee0000010000 */
[----:B------:R-:W1:Y:S01]  /*171a0*/  MUFU.EX2 R126, R68 ;  /* 0x00000044007e7308 */ /* 0x000e620000000800 */
[C---:B------:R-:W-:Y:S09]  /*171b0*/  HMMA.16816.F32 R60, R96.reuse, R76, R60 ;  /* 0x0000004c603c723c */ /* 0x040ff2000000183c */
[----:B------:R-:W4:Y:S01]  /*171c0*/  MUFU.EX2 R127, R127 ;  /* 0x0000007f007f7308 */ /* 0x000f220000000800 */
[----:B------:R-:W-:Y:S09]  /*171d0*/  FADD.FTZ R2, R130, R3 ;  /* 0x0000000382027221 */ /* 0x000ff20000010000 */
[----:B------:R-:W-:Y:S01]  /*171e0*/  MUFU.EX2 R176, R176 ;  /* 0x000000b000b07308 */ /* 0x000fe20000000800 */
[----:B---3--:R-:W-:Y:S01]  /*171f0*/  F2FP.F16.F32.PACK_AB R69, R128, R123 ;  /* 0x0000007b8045723e */ /* 0x008fe200000000ff */
[----:B------:R-:W-:Y:S01]  /*17200*/  HMMA.16816.F32 R64, R96, R78, R64 ;  /* 0x0000004e6040723c */ /* 0x000fe20000001840 */
[----:B------:R-:W3:Y:S02]  /*17210*/  LDSM.16.MT88.4 R76, [R144+0x8800] ;  /* 0x00880000904c783b */ /* 0x000ee40000004200 */
[----:B-1----:R-:W-:Y:S01]  /*17220*/  F2FP.F16.F32.PACK_AB R71, R126, R125 ;  /* 0x0000007d7e47723e */ /* 0x002fe200000000ff */
[----:B------:R-:W-:Y:S01]  /*17230*/  FADD.FTZ R123, R123, R116 ;  /* 0x000000747b7b7221 */ /* 0x000fe20000010000 */
[C---:B------:R-:W-:Y:S01]  /*17240*/  F2FP.F16.F32.PACK_AB R68, R129.reuse, R130 ;  /* 0x000000828144723e */ /* 0x040fe200000000ff */
[----:B------:R-:W-:Y:S01]  /*17250*/  FADD.FTZ R2, R129, R2 ;  /* 0x0000000281027221 */ /* 0x000fe20000010000 */
[----:B----4-:R-:W-:Y:S01]  /*17260*/  F2FP.F16.F32.PACK_AB R70, R132, R127 ;  /* 0x0000007f8446723e */ /* 0x010fe200000000ff */
[----:B------:R-:W-:Y:S02]  /*17270*/  FADD.FTZ R128, R128, R123 ;  /* 0x0000007b80807221 */ /* 0x000fe40000010000 */
[----:B------:R-:W-:Y:S02]  /*17280*/  FADD.FTZ R127, R127, R2 ;  /* 0x000000027f7f7221 */ /* 0x000fe40000010000 */
[----:B------:R-:W-:Y:S02]  /*17290*/  FADD.FTZ R125, R125, R128 ;  /* 0x000000807d7d7221 */ /* 0x000fe40000010000 */
[C---:B--2---:R-:W-:Y:S05]  /*172a0*/  HMMA.16816.F32 R4, R68.reuse, R72, R4 ;  /* 0x000000484404723c */ /* 0x044fea0000001804 */
[----:B------:R-:W-:Y:S01]  /*172b0*/  FADD.FTZ R126, R126, R125 ;  /* 0x0000007d7e7e7221 */ /* 0x000fe20000010000 */
[----:B------:R-:W-:Y:S02]  /*172c0*/  FADD.FTZ R132, R132, R127 ;  /* 0x0000007f84847221 */ /* 0x000fe40000010000 */
[C---:B------:R-:W-:Y:S01]  /*172d0*/  HMMA.16816.F32 R8, R68.reuse, R74, R8 ;  /* 0x0000004a4408723c */ /* 0x040fe20000001808 */
[----:B------:R-:W1:Y:S02]  /*172e0*/  LDSM.16.MT88.4 R72, [R147+0xa800] ;  /* 0x00a800009348783b */ /* 0x000e640000004200 */
[----:B------:R-:W-:Y:S04]  /*172f0*/  FADD.FTZ R3, R135, R132 ;  /* 0x0000008487037221 */ /* 0x000fe80000010000 */
[----:B------:R-:W-:Y:S01]  /*17300*/  FADD.FTZ R3, R172, R3 ;  /* 0x00000003ac037221 */ /* 0x000fe20000010000 */
[C---:B------:R-:W-:Y:S03]  /*17310*/  HMMA.16816.F32 R12, R68.reuse, R80, R12 ;  /* 0x00000050440c723c */ /* 0x040fe6000000180c */
[----:B------:R-:W-:Y:S01]  /*17320*/  FADD.FTZ R2, R134, R3 ;  /* 0x0000000386027221 */ /* 0x000fe20000010000 */
[----:B------:R-:W-:Y:S03]  /*17330*/  MOV R3, R102 ;  /* 0x0000006600037202 */ /* 0x000fe60000000f00 */
[----:B------:R-:W-:Y:S01]  /*17340*/  FADD.FTZ R2, R171, R2 ;  /* 0x00000002ab027221 */ /* 0x000fe20000010000 */
[C---:B------:R-:W-:Y:S01]  /*17350*/  HMMA.16816.F32 R16, R68.reuse, R82, R16 ;  /* 0x000000524410723c */ /* 0x040fe20000001810 */
[----:B------:R-:W2:Y:S07]  /*17360*/  LDSM.16.MT88.4 R80, [R145+0xa800] ;  /* 0x00a800009150783b */ /* 0x000eae0000004200 */
[C---:B------:R-:W-:Y:S08]  /*17370*/  HMMA.16816.F32 R20, R68.reuse, R84, R20 ;  /* 0x000000544414723c */ /* 0x040ff00000001814 */
        /* <DEDUP_REMOVED lines=8> */
[C---:B------:R-:W-:Y:S03]  /*17400*/  HMMA.16816.F32 R44, R68.reuse, R88, R44 ;  /* 0x00000058442c723c */ /* 0x040fe6000000182c */
[--C-:B------:R-:W-:Y:S01]  /*17410*/  FFMA.FTZ R88, R133, UR4, -R112.reuse ;  /* 0x0000000485587c23 */ /* 0x100fe20008010870 */
[--C-:B------:R-:W-:Y:S01]  /*17420*/  FFMA.FTZ R133, R115, UR4, -R112.reuse ;  /* 0x0000000473857c23 */ /* 0x100fe20008010870 */
[----:B------:R-:W-:Y:S02]  /*17430*/  FFMA.FTZ R112, R103, UR4, -R112 ;  /* 0x0000000467707c23 */ /* 0x000fe40008010870 */
[----:B------:R3:W-:Y:S01]  /*17440*/  MUFU.EX2 R131, R88 ;  /* 0x0000005800837308 */ /* 0x0007e20000000800 */
[C---:B------:R-:W-:Y:S09]  /*17450*/  HMMA.16816.F32 R48, R68.reuse, R90, R48 ;  /* 0x0000005a4430723c */ /* 0x040ff20000001830 */
[----:B------:R-:W-:Y:S10]  /*17460*/  MUFU.EX2 R180, R112 ;  /* 0x0000007000b47308 */ /* 0x000ff40000000800 */
[----:B------:R-:W-:Y:S01]  /*17470*/  MUFU.EX2 R133, R133 ;  /* 0x0000008500857308 */ /* 0x000fe20000000800 */
[C---:B--2---:R-:W-:Y:S09]  /*17480*/  HMMA.16816.F32 R52, R68.reuse, R80, R52 ;  /* 0x000000504434723c */ /* 0x044ff20000001834 */
[----:B------:R-:W2:Y:S01]  /*17490*/  MUFU.EX2 R103, R104 ;  /* 0x0000006800677308 */ /* 0x000ea20000000800 */
[----:B---3--:R-:W3:Y:S01]  /*174a0*/  LDSM.16.MT88.4 R88, [R145+0x9000] ;  /* 0x009000009158783b */ /* 0x008ee20000004200 */
[C---:B------:R-:W-:Y:S07]  /*174b0*/  HMMA.16816.F32 R56, R68.reuse, R82, R56 ;  /* 0x000000524438723c */ /* 0x040fee0000001838 */
[----:B------:R-:W-:Y:S01]  /*174c0*/  LDSM.16.MT88.4 R80, [R146+0xb000] ;  /* 0x00b000009250783b */ /* 0x000fe20000004200 */
[C---:B-1----:R-:W-:Y:S03]  /*174d0*/  HMMA.16816.F32 R60, R68.reuse, R72, R60 ;  /* 0x00000048443c723c */ /* 0x042fe6000000183c */
[----:B--2---:R-:W-:Y:S04]  /*174e0*/  F2FP.F16.F32.PACK_AB R107, R180, R103 ;  /* 0x00000067b46b723e */ /* 0x004fe800000000ff */
[----:B------:R-:W-:Y:S01]  /*174f0*/  LDSM.16.MT88.4 R112, [R147+0xb800] ;  /* 0x00b800009370783b */ /* 0x000fe20000004200 */
[----:B------:R-:W-:Y:S01]  /*17500*/  F2FP.F16.F32.PACK_AB R104, R182, R175 ;  /* 0x000000afb668723e */ /* 0x000fe200000000ff */
[----:B------:R-:W-:Y:S01]  /*17510*/  FADD.FTZ R175, R175, R2 ;  /* 0x00000002afaf7221 */ /* 0x000fe20000010000 */
[----:B------:R-:W-:Y:S01]  /*17520*/  MOV R2, R101 ;  /* 0x0000006500027202 */ /* 0x000fe20000000f00 */
[----:B------:R-:W-:Y:S03]  /*17530*/  HMMA.16816.F32 R64, R68, R74, R64 ;  /* 0x0000004a4440723c */ /* 0x000fe60000001840 */
[----:B------:R-:W-:Y:S01]  /*17540*/  F2FP.F16.F32.PACK_AB R69, R176, R131 ;  /* 0x00000083b045723e */ /* 0x000fe200000000ff */
[----:B------:R-:W1:Y:S01]  /*17550*/  LDSM.16.MT88.4 R72, [R144+0x9000] ;  /* 0x009000009048783b */ /* 0x000e620000004200 */
        /* <DEDUP_REMOVED lines=10> */
[----:B------:R-:W-:Y:S03]  /*17600*/  FADD.FTZ R170, R184, R177 ;  /* 0x000000b1b8aa7221 */ /* 0x000fe60000010000 */
        /* <DEDUP_REMOVED lines=8> */
[----:B------:R-:W4:Y:S07]  /*17690*/  LDSM.16.MT88.4 R84, [R145+0xb000] ;  /* 0x00b000009154783b */ /* 0x000f2e0000004200 */
[C---:B---3--:R-:W-:Y:S08]  /*176a0*/  HMMA.16816.F32 R20, R68.reuse, R88, R20 ;  /* 0x000000584414723c */ /* 0x048ff00000001814 */
[C---:B------:R-:W-:Y:S01]  /*176b0*/  HMMA.16816.F32 R24, R68.reuse, R90, R24 ;  /* 0x0000005a4418723c */ /* 0x040fe20000001818 */
[----:B------:R-:W3:Y:S07]  /*176c0*/  LDSM.16.MT88.4 R88, [R144+0xb000] ;  /* 0x00b000009058783b */ /* 0x000eee0000004200 */
[C---:B-1----:R-:W-:Y:S08]  /*176d0*/  HMMA.16816.F32 R28, R68.reuse, R72, R28 ;  /* 0x00000048441c723c */ /* 0x042ff0000000181c */
[C---:B------:R-:W-:Y:S08]  /*176e0*/  HMMA.16816.F32 R32, R68.reuse, R74, R32 ;  /* 0x0000004a4420723c */ /* 0x040ff00000001820 */
[C---:B--2---:R-:W-:Y:S08]  /*176f0*/  HMMA.16816.F32 R36, R68.reuse, R76, R36 ;  /* 0x0000004c4424723c */ /* 0x044ff00000001824 */
[C---:B------:R-:W-:Y:S01]  /*17700*/  HMMA.16816.F32 R40, R68.reuse, R78, R40 ;  /* 0x0000004e4428723c */ /* 0x040fe20000001828 */
[----:B------:R-:W-:Y:S07]  /*17710*/  LDSM.16.MT88.4 R76, [R145+0x9800] ;  /* 0x00980000914c783b */ /* 0x000fee0000004200 */
[C---:B------:R-:W-:Y:S08]  /*17720*/  HMMA.16816.F32 R44, R68.reuse, R80, R44 ;  /* 0x00000050442c723c */ /* 0x040ff0000000182c */
[C---:B------:R-:W-:Y:S08]  /*17730*/  HMMA.16816.F32 R48, R68.reuse, R82, R48 ;  /* 0x000000524430723c */ /* 0x040ff00000001830 */
[C---:B----4-:R-:W-:Y:S08]  /*17740*/  HMMA.16816.F32 R52, R68.reuse, R84, R52 ;  /* 0x000000544434723c */ /* 0x050ff00000001834 */
[C---:B------:R-:W-:Y:S01]  /*17750*/  HMMA.16816.F32 R56, R68.reuse, R86, R56 ;  /* 0x000000564438723c */ /* 0x040fe20000001838 */
[----:B------:R-:W1:Y:S07]  /*17760*/  LDSM.16.MT88.4 R84, [R146+0x9800] ;  /* 0x009800009254783b */ /* 0x000e6e0000004200 */
[C---:B---3--:R-:W-:Y:S08]  /*17770*/  HMMA.16816.F32 R60, R68.reuse, R88, R60 ;  /* 0x00000058443c723c */ /* 0x048ff0000000183c */
[----:B------:R-:W-:Y:S08]  /*17780*/  HMMA.16816.F32 R64, R68, R90, R64 ;  /* 0x0000005a4440723c */ /* 0x000ff00000001840 */
[C---:B------:R-:W-:Y:S01]  /*17790*/  HMMA.16816.F32 R96, R104.reuse, R92, R4 ;  /* 0x0000005c6860723c */ /* 0x040fe20000001804 */
[----:B------:R-:W2:Y:S07]  /*177a0*/  LDSM.16.MT88.4 R4, [R146+0xb800] ;  /* 0x00b800009204783b */ /* 0x000eae0000004200 */
[C---:B------:R-:W-:Y:S01]  /*177b0*/  HMMA.16816.F32 R92, R104.reuse, R94, R8 ;  /* 0x0000005e685c723c */ /* 0x040fe20000001808 */
[----:B------:R-:W3:Y:S07]  /*177c0*/  LDSM.16.MT88.4 R8, [R145+0xb800] ;  /* 0x00b800009108783b */ /* 0x000eee0000004200 */
[C---:B-1----:R-:W-:Y:S01]  /*177d0*/  HMMA.16816.F32 R88, R104.reuse, R84, R12 ;  /* 0x000000546858723c */ /* 0x042fe2000000180c */
[----:B------:R-:W1:Y:S07]  /*177e0*/  LDSM.16.MT88.4 R12, [R144+0xb800] ;  /* 0x00b80000900c783b */ /* 0x000e6e0000004200 */
        /* <DEDUP_REMOVED lines=12> */
[----:B------:R-:W-:Y:S01]  /*178b0*/  HMMA.16816.F32 R64, R104, R14, R64 ;  /* 0x0000000e6840723c */ /* 0x000fe20000001840 */
[----:B------:R-:W-:Y:S08]  /*178c0*/  @!UPT UIADD3 URZ, UPT, UPT, URZ, URZ, URZ ;  /* 0x000000fffffff290 */ /* 0x000ff0000fffe0ff */
[----:B------:R-:W-:Y:S11]  /*178d0*/  @P0 BRA `(.L_x_6346) ;  /* 0xffffffcc00900947 */ /* 0x000ff6000383ffff */
.L_x_6342:
        /* <DEDUP_REMOVED lines=219> */
.L_x_6348:
[----:B------:R-:W-:Y:S05]  /*18690*/  BSYNC.RECONVERGENT B0 ;  /* 0x0000000000007941 */ /* 0x000fea0003800200 */
.L_x_6347:
        /* <DEDUP_REMOVED lines=30> */
.L_x_6350:
[----:B------:R-:W-:Y:S05]  /*18880*/  BSYNC.RECONVERGENT B0 ;  /* 0x0000000000007941 */ /* 0x000fea0003800200 */
.L_x_6349:
        /* <DEDUP_REMOVED lines=20> */
.L_x_6352:
[----:B------:R-:W-:Y:S05]  /*189d0*/  BSYNC.RECONVERGENT B0 ;  /* 0x0000000000007941 */ /* 0x000fea0003800200 */
.L_x_6351:
        /* <DEDUP_REMOVED lines=20> */
.L_x_6354:
[----:B------:R-:W-:Y:S05]  /*18b20*/  BSYNC.RECONVERGENT B0 ;  /* 0x0000000000007941 */ /* 0x000fea0003800200 */
.L_x_6353:
[----:B------:R-:W-:Y:S05]  /*18b30*/  @P3 EXIT ;  /* 0x000000000000394d */ /* 0x000fea0003800000 */
[----:B------:R-:W5:Y:S01]  /*18b40*/  LDCU.64 UR4, c[0x0][0x3f0] ;  /* 0x00007e00ff0477ac */ /* 0x000f620008000a00 */
[----:B------:R-:W-:Y:S01]  /*18b50*/  IADD3 R3, P0, PT, R2, 0x30, RZ ;  /* 0x0000003002037810 */ /* 0x000fe20007f1e0ff */
[----:B--23--:R2:W3:Y:S01]  /*18b60*/  LDS.128 R4, [R163+0x3800] ;  /* 0x00380000a3047984 */ /* 0x00c4e20000000c00 */
        /* <DEDUP_REMOVED lines=16> */
.L_x_6355:
        /* <DEDUP_REMOVED lines=9> */
.L_x_7271:


//--------------------- .text._ZN5flash24flash_fwd_splitkv_kernelI23Flash_fwd_kernel_traitsILi128ELi64ELi64ELi4ELb0ELb0EN7cutlass6half_tE19Flash_kernel_traitsILi128ELi64ELi64ELi4ES3_EELb1ELb0ELb0ELb0ELb1ELb0ELb1ELb0EEEvNS_16Flash_fwd_paramsE --------------------------
	.section	.text._ZN5flash24flash_fwd_splitkv_kernelI23Flash_fwd_kernel_traitsILi128ELi64ELi64ELi4ELb0ELb0EN7cutlass6half_tE19Flash_kernel_traitsILi128ELi64ELi64ELi4ES3_EELb1ELb0ELb0ELb0ELb1ELb0ELb1ELb0EEEvNS_16Flash_fwd_paramsE,"ax",@progbits
	.align	128
        .global         _ZN5flash24flash_fwd_splitkv_kernelI23Flash_fwd_kernel_traitsILi128ELi64ELi64ELi4ELb0ELb0EN7cutlass6half_tE19Flash_kernel_traitsILi128ELi64ELi64ELi4ES3_EELb1ELb0ELb0ELb0ELb1ELb0ELb1ELb0EEEvNS_16Flash_fwd_paramsE
        .type           _ZN5flash24flash_fwd_splitkv_kernelI23Flash_fwd_kernel_traitsILi128ELi64ELi64ELi4ELb0ELb0EN7cutlass6half_tE19Flash_kernel_traitsILi128ELi64ELi64ELi4ES3_EELb1ELb0ELb0ELb0ELb1ELb0ELb1ELb0EEEvNS_16Flash_fwd_paramsE,@function
        .size           _ZN5flash24flash_fwd_splitkv_kernelI23Flash_fwd_kernel_traitsILi128ELi64ELi64ELi4ELb0ELb0EN7cutlass6half_tE19Flash_kernel_traitsILi128ELi64ELi64ELi4ES3_EELb1ELb0ELb0ELb0ELb1ELb0ELb1ELb0EEEvNS_16Flash_fwd_paramsE,(.L_x_7272 - _ZN5flash24flash_fwd_splitkv_kernelI23Flash_fwd_kernel_traitsILi128ELi64ELi64ELi4ELb0ELb0EN7cutlass6half_tE19Flash_kernel_traitsILi128ELi64ELi64ELi4ES3_EELb1ELb0ELb0ELb0ELb1ELb0ELb1ELb0EEEvNS_16Flash_fwd_paramsE)
        .other          _ZN5flash24flash_fwd_splitkv_kernelI23Flash_fwd_kernel_traitsILi128ELi64ELi64ELi4ELb0ELb0EN7cutlass6half_tE19Flash_kernel_traitsILi128ELi64ELi64ELi4ES3_EELb1ELb0ELb0ELb0ELb1ELb0ELb1ELb0EEEvNS_16Flash_fwd_paramsE,@"STO_CUDA_ENTRY STV_DEFAULT"
_ZN5flash24flash_fwd_splitkv_kernelI23Flash_fwd_kernel_traitsILi128ELi64ELi64ELi4ELb0ELb0EN7cutlass6half_tE19Flash_kernel_traitsILi128ELi64ELi64ELi4ES3_EELb1ELb0ELb0ELb0ELb1ELb0ELb1ELb0EEEvNS_16Flash_fwd_paramsE:
.text._ZN5flash24flash_fwd_splitkv_kernelI23Flash_fwd_kernel_traitsILi128ELi64ELi64ELi4ELb0ELb0EN7cutlass6half_tE19Flash_kernel_traitsILi128ELi64ELi64ELi4ES3_EELb1ELb0ELb0ELb0ELb1ELb0ELb1ELb0EEEvNS_16Flash_fwd_paramsE:
[----:B------:R-:W-:Y:S08]  /*0000*/  LDC R1, c[0x0][0x37c] ;  /* 0x0000df00ff017b82 */ /* 0x000ff00000000800 */
[----:B------:R-:W1:Y:S01]  /*0010*/  LDC R9, c[0x0][0x3e0] ;  /* 0x0000f800ff097b82 */ /* 0x000e620000000800 */
[----:B------:R-:W2:Y:S01]  /*0020*/  S2R R34, SR_CTAID.Z ;  /* 0x0000000000227919 */ /* 0x000ea20000002700 */
[----:B------:R-:W3:Y:S01]  /*0030*/  LDCU.64 UR16, c[0x0][0x358] ;  /* 0x00006b00ff1077ac */ /* 0x000ee20008000a00 */
[----:B------:R-:W4:Y:S05]  /*0040*/  LDCU.64 UR4, c[0x0][0x470] ;  /* 0x00008e00ff0477ac */ /* 0x000f2a0008000a00 */
[----:B------:R-:W3:Y:S01]  /*0050*/  LDC.64 R6, c[0x0][0x468] ;  /* 0x00011a00ff067b82 */ /* 0x000ee20000000a00 */
[----:B-1----:R-:W1:Y:S01]  /*0060*/  I2F.U32.RP R4, R9 ;  /* 0x0000000900047306 */ /* 0x002e620000209000 */
[----:B------:R-:W4:Y:S01]  /*0070*/  LDCU.U8 UR6, c[0x0][0x532] ;  /* 0x0000a640ff0677ac */ /* 0x000f220008000000 */
[----:B------:R-:W-:-:S06]  /*0080*/  ISETP.NE.U32.AND P1, PT, R9, RZ, PT ;  /* 0x000000ff0900720c */ /* 0x000fcc0003f25070 */
        /* <DEDUP_REMOVED lines=19> */
[----:B------:R-:W-:Y:S01]  /*01c0*/  ISETP.NE.AND.EX P0, PT, R3, RZ, PT, P0 ;  /* 0x000000ff0300720c */ /* 0x000fe20003f05300 */
[----:B------:R-:W-:Y:S01]  /*01d0*/  IMAD.MOV.U32 R3, RZ, RZ, -0x1 ;  /* 0xffffffffff037424 */ /* 0x000fe200078e00ff */
[----:B----4-:R-:W-:Y:S02]  /*01e0*/  ISETP.NE.AND P5, PT, RZ, UR6, PT ;  /* 0x00000006ff007c0c */ /* 0x010fe4000bfa5270 */
[----:B---3--:R-:W-:-:S07]  /*01f0*/  ISETP.EQ.U32.AND P6, PT, R6, RZ, PT ;  /* 0x000000ff0600720c */ /* 0x008fce0003fc2070 */
[----:B------:R-:W-:Y:S01]  /*0200*/  @P2 VIADD R161, R161, 0x1 ;  /* 0x00000001a1a12836 */ /* 0x000fe20000000000 */
[----:B------:R-:W-:Y:S02]  /*0210*/  @!P1 LOP3.LUT R161, RZ, R9, RZ, 0x33, !PT ;  /* 0x00000009ffa19212 */ /* 0x000fe400078e33ff */
[----:B------:R-:W-:-:S03]  /*0220*/  ISETP.EQ.OR.EX P6, PT, R7, RZ, !P5, P6 ;  /* 0x000000ff0700720c */ /* 0x000fc60006fc2760 */
[----:B--2---:R-:W-:-:S04]  /*0230*/  IMAD.WIDE.U32 R4, R161, 0x4, R4 ;  /* 0x00000004a1047825 */ /* 0x004fc800078e0004 */
[----:B------:R-:W-:Y:S01]  /*0240*/  IMAD.SHL.U32 R11, R161, 0x4, RZ ;  /* 0x00000004a10b7824 */ /* 0x000fe200078e00ff */
[----:B------:R-:W5:Y:S04]  /*0250*/  @P0 LDG.E R3, desc[UR16][R4.64] ;  /* 0x0000001004030981 */ /* 0x000f68000c1e1900 */
[----:B------:R1:W5:Y:S01]  /*0260*/  @P4 LDG.E R2, desc[UR16][R4.64+0x4] ;  /* 0x0000041004024981 */ /* 0x000362000c1e1900 */
[----:B------:R-:W-:Y:S02]  /*0270*/  IADD3 R14, P1, PT, R11, R6, RZ ;  /* 0x000000060b0e7210 */ /* 0x000fe40007f3e0ff */
[----:B------:R-:W-:Y:S01]  /*0280*/  ISETP.NE.U32.AND P2, PT, R6, RZ, PT ;  /* 0x000000ff0600720c */ /* 0x000fe20003f45070 */
[----:B------:R-:W2:Y:S01]  /*0290*/  S2R R33, SR_CTAID.X ;  /* 0x0000000000217919 */ /* 0x000ea20000002500 */
[----:B------:R-:W-:-:S02]  /*02a0*/  ISETP.NE.U32.AND P3, PT, RZ, UR4, PT ;  /* 0x00000004ff007c0c */ /* 0x000fc4000bf65070 */
[----:B------:R-:W-:Y:S02]  /*02b0*/  ISETP.NE.AND.EX P2, PT, R7, RZ, PT, P2 ;  /* 0x000000ff0700720c */ /* 0x000fe40003f45320 */
[----:B------:R-:W-:-:S11]  /*02c0*/  ISETP.NE.AND.EX P3, PT, RZ, UR5, PT, P3 ;  /* 0x00000005ff007c0c */ /* 0x000fd6000bf65330 */
[----:B------:R-:W3:Y:S02]  /*02d0*/  @!P2 LDC R13, c[0x0][0x438] ;  /* 0x00010e00ff0dab82 */ /* 0x000ee40000000800 */
[----:B------:R-:W-:Y:S02]  /*02e0*/  @P3 IADD3 R6, P0, PT, R11, UR4, RZ ;  /* 0x000000040b063c10 */ /* 0x000fe4000ff1e0ff */
[----:B-1----:R-:W-:Y:S01]  /*02f0*/  SHF.R.U32.HI R4, RZ, 0x1e, R161 ;  /* 0x0000001eff047819 */ /* 0x002fe200000116a1 */
[----:B------:R-:W-:-:S04]  /*0300*/  IMAD.MOV.U32 R5, RZ, RZ, -0x1 ;  /* 0xffffffffff057424 */ /* 0x000fc800078e00ff */
[C---:B------:R-:W-:Y:S01]  /*0310*/  IMAD.X R15, R4.reuse, 0x1, R7, P1 ;  /* 0x00000001040f7824 */ /* 0x040fe200008e0607 */
[----:B------:R-:W-:-:S04]  /*0320*/  @P3 IADD3.X R7, PT, PT, R4, UR5, RZ, P0, !PT ;  /* 0x0000000504073c10 */ /* 0x000fc800087fe4ff */
[----:B------:R1:W5:Y:S01]  /*0330*/  @!P6 LDG.E R5, desc[UR16][R14.64] ;  /* 0x000000100e05e981 */ /* 0x000362000c1e1900 */
[----:B--2---:R-:W-:Y:S05]  /*0340*/  @!P2 BRA `(.L_x_6356) ;  /* 0x00000000000ca947 */ /* 0x004fea0003800000 */
[----:B------:R-:W3:Y:S02]  /*0350*/  @P5 LDG.E R0, desc[UR16][R14.64+0x4] ;  /* 0x000004100e005981 */ /* 0x000ee4000c1e1900 */
[----:B---3-5:R-:W-:-:S06]  /*0360*/  @P5 IADD3 R13, PT, PT, R0, -R5, RZ ;  /* 0x80000005000d5210 */ /* 0x028fcc0007ffe0ff */
[----:B------:R2:W5:Y:S02]  /*0370*/  @!P5 LDG.E R13, desc[UR16][R14.64] ;  /* 0x000000100e0dd981 */ /* 0x000564000c1e1900 */
.L_x_6356:
[----:B------:R-:W4:Y:S01]  /*0380*/  LDCU.64 UR4, c[0x0][0x478] ;  /* 0x00008f00ff0477ac */ /* 0x000f220008000a00 */
[----:B------:R-:W-:-:S06]  /*0390*/  IMAD.MOV.U32 R0, RZ, RZ, RZ ;  /* 0x000000ffff007224 */ /* 0x000fcc00078e00ff */
[----:B------:R1:W5:Y:S01]  /*03a0*/  @P3 LDG.E R0, desc[UR16][R6.64] ;  /* 0x0000001006003981 */ /* 0x000362000c1e1900 */
[----:B----4-:R-:W-:-:S04]  /*03b0*/  ISETP.NE.U32.AND P0, PT, RZ, UR4, PT ;  /* 0x00000004ff007c0c */ /* 0x010fc8000bf05070 */
[----:B------:R-:W-:-:S13]  /*03c0*/  ISETP.NE.AND.EX P0, PT, RZ, UR5, PT, P0 ;  /* 0x00000005ff007c0c */ /* 0x000fda000bf05300 */
[----:B-12---:R-:W-:-:S04]  /*03d0*/  @P0 IADD3 R14, P1, PT, R11, UR4, RZ ;  /* 0x000000040b0e0c10 */ /* 0x006fc8000ff3e0ff */
[----:B------:R-:W-:-:S05]  /*03e0*/  @P0 IADD3.X R15, PT, PT, R4, UR5, RZ, P1, !PT ;  /* 0x00000005040f0c10 */ /* 0x000fca0008ffe4ff */
[----:B------:R1:W5:Y:S01]  /*03f0*/  @P0 LDG.E R93, desc[UR16][R14.64] ;  /* 0x000000100e5d0981 */ /* 0x000362000c1e1900 */
[----:B------:R-:W2:Y:S01]  /*0400*/  @!P4 LDC R95, c[0x0][0x434] ;  /* 0x00010d00ff5fcb82 */ /* 0x000ea20000000800 */
[----:B------:R-:W-:Y:S02]  /*0410*/  IMAD.SHL.U32 R162, R33, 0x40, RZ ;  /* 0x0000004021a27824 */ /* 0x000fe400078e00ff */
[----:B-----5:R-:W-:-:S05]  /*0420*/  @P4 IMAD.IADD R95, R2, 0x1, -R3 ;  /* 0x00000001025f4824 */ /* 0x020fca00078e0a03 */
[----:B--2---:R-:W-:-:S13]  /*0430*/  ISETP.GT.AND P1, PT, R95, R162, PT ;  /* 0x000000a25f00720c */ /* 0x004fda0003f24270 */
[----:B-1----:R-:W-:Y:S05]  /*0440*/  @!P1 EXIT ;  /* 0x000000000000994d */ /* 0x002fea0003800000 */
[----:B------:R-:W1:Y:S01]  /*0450*/  LDC R2, c[0x0][0x374] ;  /* 0x0000dd00ff027b82 */ /* 0x000e620000000800 */
[----:B------:R-:W2:Y:S01]  /*0460*/  LDCU UR14, c[0x0][0x508] ;  /* 0x0000a100ff0e77ac */ /* 0x000ea20008000800 */
[----:B------:R-:W-:Y:S01]  /*0470*/  @P0 IMAD.IADD R93, R93, 0x1, -R0 ;  /* 0x000000015d5d0824 */ /* 0x000fe200078e0a00 */
[----:B------:R-:W4:Y:S05]  /*0480*/  S2R R160, SR_TID.X ;  /* 0x0000000000a07919 */ /* 0x000f2a0000002100 */
[----:B------:R-:W5:Y:S01]  /*0490*/  LDC R6, c[0x0][0x438] ;  /* 0x00010e00ff067b82 */ /* 0x000f620000000800 */
[-C--:B-1----:R-:W-:Y:S02]  /*04a0*/  IABS R10, R2.reuse ;  /* 0x00000002000a7213 */ /* 0x082fe40000000000 */
[----:B------:R-:W-:-:S02]  /*04b0*/  IABS R15, R2 ;  /* 0x00000002000f7213 */ /* 0x000fc40000000000 */
[----:B------:R-:W1:Y:S03]  /*04c0*/  I2F.RP R8, R10 ;  /* 0x0000000a00087306 */ /* 0x000e660000209400 */
[----:B------:R-:W-:Y:S02]  /*04d0*/  IMAD.MOV R15, RZ, RZ, -R15 ;  /* 0x000000ffff0f7224 */ /* 0x000fe400078e0a0f */
[----:B-----5:R-:W-:-:S05]  /*04e0*/  VIADD R6, R6, 0x3f ;  /* 0x0000003f06067836 */ /* 0x020fca0000000000 */
[----:B------:R-:W-:-:S04]  /*04f0*/  SHF.R.S32.HI R17, RZ, 0x1f, R6 ;  /* 0x0000001fff117819 */ /* 0x000fc80000011406 */
[----:B------:R-:W-:Y:S01]  /*0500*/  LEA.HI R17, R17, R6, RZ, 0x6 ;  /* 0x0000000611117211 */ /* 0x000fe200078f30ff */
[----:B-1----:R-:W1:Y:S01]  /*0510*/  MUFU.RCP R7, R8 ;  /* 0x0000000800077308 */ /* 0x002e620000001000 */
[----:B------:R-:W-:Y:S02]  /*0520*/  IMAD.MOV.U32 R6, RZ, RZ, RZ ;  /* 0x000000ffff067224 */ /* 0x000fe400078e00ff */
[----:B------:R-:W-:-:S05]  /*0530*/  LEA.HI.SX32 R17, R17, R2, 0x1a ;  /* 0x0000000211117211 */ /* 0x000fca00078fd2ff */
[----:B------:R-:W-:-:S05]  /*0540*/  VIADD R17, R17, 0xffffffff ;  /* 0xffffffff11117836 */ /* 0x000fca0000000000 */
[----:B------:R-:W-:Y:S02]  /*0550*/  IABS R12, R17 ;  /* 0x00000011000c7213 */ /* 0x000fe40000000000 */
[----:B------:R-:W-:Y:S01]  /*0560*/  LOP3.LUT R17, R17, R2, RZ, 0x3c, !PT ;  /* 0x0000000211117212 */ /* 0x000fe200078e3cff */
[----:B-1----:R-:W-:-:S03]  /*0570*/  VIADD R7, R7, 0xffffffe ;  /* 0x0ffffffe07077836 */ /* 0x002fc60000000000 */
[----:B------:R-:W-:-:S03]  /*0580*/  ISETP.GE.AND P1, PT, R17, RZ, PT ;  /* 0x000000ff1100720c */ /* 0x000fc60003f26270 */
[----:B------:R-:W1:Y:S02]  /*0590*/  F2I.FTZ.U32.TRUNC.NTZ R7, R7 ;  /* 0x0000000700077305 */ /* 0x000e64000021f000 */
[----:B-1----:R-:W-:-:S04]  /*05a0*/  IMAD.MOV R19, RZ, RZ, -R7 ;  /* 0x000000ffff137224 */ /* 0x002fc800078e0a07 */
[----:B------:R-:W-:-:S04]  /*05b0*/  IMAD R19, R19, R10, RZ ;  /* 0x0000000a13137224 */ /* 0x000fc800078e02ff */
[----:B------:R-:W-:Y:S02]  /*05c0*/  IMAD.HI.U32 R19, R7, R19, R6 ;  /* 0x0000001307137227 */ /* 0x000fe400078e0006 */
[----:B------:R-:W1:Y:S04]  /*05d0*/  @!P0 LDC.64 R6, c[0x0][0x488] ;  /* 0x00012200ff068b82 */ /* 0x000e680000000a00 */
[----:B------:R-:W-:-:S04]  /*05e0*/  IMAD.HI.U32 R8, R19, R12, RZ ;  /* 0x0000000c13087227 */ /* 0x000fc800078e00ff */
[----:B------:R-:W-:Y:S02]  /*05f0*/  IMAD R15, R8, R15, R12 ;  /* 0x0000000f080f7224 */ /* 0x000fe400078e020c */
[----:B------:R-:W5:Y:S03]  /*0600*/  @!P0 LDC R12, c[0x0][0x43c] ;  /* 0x00010f00ff0c8b82 */ /* 0x000f660000000800 */
[----:B------:R-:W-:Y:S02]  /*0610*/  ISETP.GT.U32.AND P2, PT, R10, R15, PT ;  /* 0x0000000f0a00720c */ /* 0x000fe40003f44070 */
[----:B-1----:R-:W-:Y:S02]  /*0620*/  @!P0 ISETP.NE.U32.AND P3, PT, R6, RZ, PT ;  /* 0x000000ff0600820c */ /* 0x002fe40003f65070 */
[----:B------:R-:W1:Y:S09]  /*0630*/  S2R R6, SR_CTAID.Y ;  /* 0x0000000000067919 */ /* 0x000e720000002600 */
[----:B------:R-:W-:Y:S01]  /*0640*/  @!P2 IMAD.IADD R15, R15, 0x1, -R10 ;  /* 0x000000010f0fa824 */ /* 0x000fe200078e0a0a */
[----:B------:R-:W-:Y:S01]  /*0650*/  @!P0 ISETP.NE.AND.EX P3, PT, R7, RZ, PT, P3 ;  /* 0x000000ff0700820c */ /* 0x000fe20003f65330 */
[----:B------:R-:W-:Y:S01]  /*0660*/  @!P2 VIADD R8, R8, 0x1 ;  /* 0x000000010808a836 */ /* 0x000fe20000000000 */
[----:B------:R-:W-:-:S02]  /*0670*/  ISETP.NE.AND P2, PT, R2, RZ, PT ;  /* 0x000000ff0200720c */ /* 0x000fc40003f45270 */
[----:B------:R-:W-:Y:S01]  /*0680*/  ISETP.GE.U32.AND P4, PT, R15, R10, PT ;  /* 0x0000000a0f00720c */ /* 0x000fe20003f86070 */
[----:B------:R-:W-:Y:S01]  /*0690*/  VIADD R10, R33, 0x1 ;  /* 0x00000001210a7836 */ /* 0x000fe20000000000 */
[----:B-----5:R-:W-:-:S03]  /*06a0*/  @!P0 SEL R12, R12, RZ, P3 ;  /* 0x000000ff0c0c8207 */ /* 0x020fc60001800000 */
[----:B------:R-:W-:Y:S01]  /*06b0*/  IMAD R10, R10, 0x40, -R95 ;  /* 0x000000400a0a7824 */ /* 0x000fe200078e0a5f */
[----:B---3--:R-:W-:-:S05]  /*06c0*/  @!P0 IADD3 R93, PT, PT, R12, R13, -R0 ;  /* 0x0000000d0c5d8210 */ /* 0x008fca0007ffe800 */
[----:B------:R-:W-:Y:S02]  /*06d0*/  VIADD R13, R93, 0x3f ;  /* 0x0000003f5d0d7836 */ /* 0x000fe40000000000 */
[----:B------:R-:W-:-:S03]  /*06e0*/  @P4 VIADD R8, R8, 0x1 ;  /* 0x0000000108084836 */ /* 0x000fc60000000000 */
[----:B--2---:R-:W-:Y:S01]  /*06f0*/  IADD3 R7, PT, PT, R13, UR14, R10 ;  /* 0x0000000e0d077c10 */ /* 0x004fe2000fffe00a */
[----:B------:R-:W-:Y:S01]  /*0700*/  @!P1 IMAD.MOV R8, RZ, RZ, -R8 ;  /* 0x000000ffff089224 */ /* 0x000fe200078e0a08 */
[----:B------:R-:W-:Y:S02]  /*0710*/  SHF.R.S32.HI R10, RZ, 0x1f, R13 ;  /* 0x0000001fff0a7819 */ /* 0x000fe4000001140d */
        /* <DEDUP_REMOVED lines=15> */
[C---:B------:R-:W-:Y:S01]  /*0810*/  IMAD.SHL.U32 R4, R160.reuse, 0x8, RZ ;  /* 0x00000008a0047824 */ /* 0x040fe200078e00ff */
[----:B------:R-:W-:Y:S01]  /*0820*/  SHF.R.U32.HI R0, RZ, 0x4, R160 ;  /* 0x00000004ff007819 */ /* 0x000fe200000116a0 */
[----:B------:R-:W-:Y:S01]  /*0830*/  IMAD.SHL.U32 R5, R160, 0x4, RZ ;  /* 0x00000004a0057824 */ /* 0x000fe200078e00ff */
[----:B------:R-:W3:Y:S01]  /*0840*/  LDCU.64 UR6, c[0x0][0x3f8] ;  /* 0x00007f00ff0677ac */ /* 0x000ee20008000a00 */
[----:B------:R-:W-:Y:S01]  /*0850*/  IMAD.IADD R95, R95, 0x1, -R162 ;  /* 0x000000015f5f7824 */ /* 0x000fe200078e0aa2 */
[----:B------:R-:W-:Y:S01]  /*0860*/  LOP3.LUT R4, R4, 0x1f80, RZ, 0xc0, !PT ;  /* 0x00001f8004047812 */ /* 0x000fe200078ec0ff */
[----:B------:R-:W-:Y:S01]  /*0870*/  VIADD R8, R0, 0x10 ;  /* 0x0000001000087836 */ /* 0x000fe20000000000 */
[----:B------:R-:W-:Y:S02]  /*0880*/  LOP3.LUT P6, R160, R160, 0xf, RZ, 0xc0, !PT ;  /* 0x0000000fa0a07812 */ /* 0x000fe400078cc0ff */
[----:B------:R-:W-:Y:S01]  /*0890*/  LOP3.LUT R5, R4, 0x3c, R5, 0xf8, !PT ;  /* 0x0000003c04057812 */ /* 0x000fe200078ef805 */
[C---:B------:R-:W-:Y:S01]  /*08a0*/  VIADD R4, R0.reuse, 0x20 ;  /* 0x0000002000047836 */ /* 0x040fe20000000000 */
[----:B------:R-:W-:-:S02]  /*08b0*/  ISETP.GE.AND P2, PT, R0, R95, PT ;  /* 0x0000005f0000720c */ /* 0x000fc40003f46270 */
[-C--:B------:R-:W-:Y:S02]  /*08c0*/  ISETP.GE.AND P5, PT, R8, R95.reuse, PT ;  /* 0x0000005f0800720c */ /* 0x080fe40003fa6270 */
[----:B------:R-:W-:Y:S01]  /*08d0*/  ISETP.GE.AND P3, PT, R4, R95, PT ;  /* 0x0000005f0400720c */ /* 0x000fe20003f66270 */
[----:B------:R-:W-:Y:S02]  /*08e0*/  VIADD R4, R0, 0x28 ;  /* 0x0000002800047836 */ /* 0x000fe40000000000 */
[----:B-1----:R-:W-:Y:S02]  /*08f0*/  IMAD R2, R6, R2, R161 ;  /* 0x0000000206027224 */ /* 0x002fe400078e02a1 */
[----:B------:R-:W-:Y:S02]  /*0900*/  VIADD R6, R0, 0x8 ;  /* 0x0000000800067836 */ /* 0x000fe40000000000 */
[----:B------:R-:W-:-:S03]  /*0910*/  IMAD R2, R2, R9, R34 ;  /* 0x0000000902027224 */ /* 0x000fc600078e0222 */
[----:B------:R-:W-:Y:S01]  /*0920*/  ISETP.GE.AND P1, PT, R6, R95, PT ;  /* 0x0000005f0600720c */ /* 0x000fe20003f26270 */
[----:B------:R-:W-:Y:S02]  /*0930*/  IMAD R3, R2, R3, R162 ;  /* 0x0000000302037224 */ /* 0x000fe400078e02a2 */
[----:B------:R-:W-:Y:S02]  /*0940*/  VIADD R6, R0, 0x18 ;  /* 0x0000001800067836 */ /* 0x000fe40000000000 */
[----:B--2---:R-:W-:Y:S01]  /*0950*/  IMAD R2, R3, UR4, RZ ;  /* 0x0000000403027c24 */ /* 0x004fe2000f8e02ff */
[----:B------:R-:W1:Y:S02]  /*0960*/  LDCU.64 UR4, c[0x0][0x428] ;  /* 0x00008500ff0477ac */ /* 0x000e640008000a00 */
[----:B------:R-:W-:Y:S01]  /*0970*/  ISETP.GE.AND P4, PT, R6, R95, PT ;  /* 0x0000005f0600720c */ /* 0x000fe20003f86270 */
[----:B------:R-:W-:Y:S01]  /*0980*/  VIADD R6, R0, 0x30 ;  /* 0x0000003000067836 */ /* 0x000fe20000000000 */
[----:B------:R-:W-:-:S04]  /*0990*/  IADD3 R5, P0, PT, R2, R5, RZ ;  /* 0x0000000502057210 */ /* 0x000fc80007f1e0ff */
        /* <DEDUP_REMOVED lines=12> */
[----:B------:R-:W-:Y:S01]  /*0a60*/  @!P1 STG.E.128 desc[UR16][R10.64+0x1000], RZ ;  /* 0x001000ff0a009986 */ /* 0x000fe2000c101d10 */
[----:B------:R-:W-:-:S03]  /*0a70*/  ISETP.GE.AND P2, PT, R4, R95, PT ;  /* 0x0000005f0400720c */ /* 0x000fc60003f46270 */
[----:B------:R-:W-:Y:S01]  /*0a80*/  @!P1 STG.E.128 desc[UR16][R10.64+0x1100], RZ ;  /* 0x001100ff0a009986 */ /* 0x000fe2000c101d10 */
[-C--:B------:R-:W-:Y:S02]  /*0a90*/  ISETP.GE.AND P1, PT, R6, R95.reuse, PT ;  /* 0x0000005f0600720c */ /* 0x080fe40003f26270 */
[----:B------:R-:W-:Y:S01]  /*0aa0*/  ISETP.GE.AND P0, PT, R2, R95, PT ;  /* 0x0000005f0200720c */ /* 0x000fe20003f06270 */
[----:B------:R-:W-:Y:S01]  /*0ab0*/  @!P5 STG.E.128 desc[UR16][R10.64+0x2000], RZ ;  /* 0x002000ff0a00d986 */ /* 0x000fe2000c101d10 */
[----:B------:R-:W-:-:S03]  /*0ac0*/  @!P6 IMAD.MOV.U32 R3, RZ, RZ, -0x800000 ;  /* 0xff800000ff03e424 */ /* 0x000fc600078e00ff */
        /* <DEDUP_REMOVED lines=36> */
.L_x_6357:
        /* <DEDUP_REMOVED lines=8> */
.L_x_6358:
        /* <DEDUP_REMOVED lines=100> */
.L_x_6359:
        /* <DEDUP_REMOVED lines=15> */
.L_x_6361:
[----:B------:R-:W2:Y:S01]  /*14c0*/  LDC.64 R102, c[0x0][0x3b8] ;  /* 0x0000ee00ff667b82 */ /* 0x000ea20000000a00 */
[----:B------:R-:W-:-:S05]  /*14d0*/  IADD3 R8, PT, PT, R0, R5, RZ ;  /* 0x0000000500087210 */ /* 0x000fca0007ffe0ff */
[C---:B--2---:R-:W-:Y:S02]  /*14e0*/  IMAD R13, R8.reuse, R103, RZ ;  /* 0x00000067080d7224 */ /* 0x044fe400078e02ff */
[----:B------:R-:W-:-:S05]  /*14f0*/  IMAD.WIDE.U32 R8, R8, R102, RZ ;  /* 0x0000006608087225 */ /* 0x000fca00078e00ff */
[----:B------:R-:W-:Y:S02]  /*1500*/  IADD3 R13, PT, PT, R9, R13, RZ ;  /* 0x0000000d090d7210 */ /* 0x000fe40007ffe0ff */
[----:B------:R-:W-:Y:S02]  /*1510*/  MOV R12, R8 ;  /* 0x00000008000c7202 */ /* 0x000fe40000000f00 */
.L_x_6362:
        /* <DEDUP_REMOVED lines=14> */
.L_x_6363:
[----:B------:R-:W2:Y:S01]  /*1600*/  LDC.64 R24, c[0x0][0x3c0] ;  /* 0x0000f000ff187b82 */ /* 0x000ea20000000a00 */
[----:B------:R-:W-:-:S05]  /*1610*/  IADD3 R5, PT, PT, R0, R5, RZ ;  /* 0x0000000500057210 */ /* 0x000fca0007ffe0ff */
[C---:B--2---:R-:W-:Y:S02]  /*1620*/  IMAD R15, R5.reuse, R25, RZ ;  /* 0x00000019050f7224 */ /* 0x044fe400078e02ff */
[----:B------:R-:W-:-:S05]  /*1630*/  IMAD.WIDE.U32 R4, R5, R24, RZ ;  /* 0x0000001805047225 */ /* 0x000fca00078e00ff */
[----:B------:R-:W-:Y:S02]  /*1640*/  IADD3 R15, PT, PT, R5, R15, RZ ;  /* 0x0000000f050f7210 */ /* 0x000fe40007ffe0ff */
[----:B------:R-:W-:-:S07]  /*1650*/  MOV R14, R4 ;  /* 0x00000004000e7202 */ /* 0x000fce0000000f00 */
.L_x_6364:
        /* <DEDUP_REMOVED lines=29> */
[----:B------:R-:W-:Y:S02]  /*1830*/  IMAD R11, R11, R102, RZ ;  /* 0x000000660b0b7224 */ /* 0x000fe400078e02ff */
[----:B------:R-:W-:Y:S01]  /*1840*/  IMAD.WIDE.U32 R14, R0, R24, R14 ;  /* 0x00000018000e7225 */ /* 0x000fe200078e000e */
[----:B------:R-:W-:Y:S02]  /*1850*/  @!P1 IADD3 R10, PT, PT, -R10, RZ, RZ ;  /* 0x000000ff0a0a9210 */ /* 0x000fe40007ffe1ff */
[----:B------:R-:W-:Y:S01]  /*1860*/  @!P0 LOP3.LUT R10, RZ, R9, RZ, 0x33, !PT ;  /* 0x00000009ff0a8212 */ /* 0x000fe200078e33ff */
[----:B------:R-:W-:-:S02]  /*1870*/  IMAD R13, R0, R25, R8 ;  /* 0x00000019000d7224 */ /* 0x000fc400078e0208 */
[----:B------:R-:W-:Y:S01]  /*1880*/  IMAD R11, R0, R103, R11 ;  /* 0x00000067000b7224 */ /* 0x000fe200078e020b */
[----:B------:R-:W-:Y:S02]  /*1890*/  SHF.R.S32.HI R9, RZ, 0x1f, R10 ;  /* 0x0000001fff097819 */ /* 0x000fe4000001140a */
[----:B------:R-:W-:Y:S01]  /*18a0*/  IADD3 R15, PT, PT, R15, R13, RZ ;  /* 0x0000000d0f0f7210 */ /* 0x000fe20007ffe0ff */
        /* <DEDUP_REMOVED lines=9> */
.L_x_6360:
        /* <DEDUP_REMOVED lines=10> */
[----:B------:R-:W-:Y:S01]  /*19e0*/  SHF.R.S32.HI R11, RZ, 0x1f, R34 ;  /* 0x0000001fff0b7819 */ /* 0x000fe20000011422 */
[----:B------:R-:W2:Y:S01]  /*19f0*/  S2UR UR6, SR_CgaCtaId ;  /* 0x00000000000679c3 */ /* 0x000ea20000008800 */
[----:B------:R-:W-:Y:S01]  /*1a00*/  ISETP.GE.AND P3, PT, R21, R152, PT ;  /* 0x000000981500720c */ /* 0x000fe20003f66270 */
[----:B------:R-:W-:Y:S01]  /*1a10*/  VIADD R17, R16, 0x20 ;  /* 0x0000002010117836 */ /* 0x000fe20000000000 */
[----:B------:R-:W-:Y:S01]  /*1a20*/  LOP3.LUT R101, R154, 0x1f8, RZ, 0xc0, !PT ;  /* 0x000001f89a657812 */ /* 0x000fe200078ec0ff */
[----:B------:R-:W3:Y:S01]  /*1a30*/  LDCU.64 UR10, c[0x0][0x388] ;  /* 0x00007100ff0a77ac */ /* 0x000ee20008000a00 */
[----:B------:R-:W-:-:S02]  /*1a40*/  SHF.L.U64.HI R92, R102, 0x4, R103 ;  /* 0x00000004665c7819 */ /* 0x000fc40000010267 */
[----:B------:R-:W-:Y:S01]  /*1a50*/  ISETP.GE.AND P1, PT, R17, R152, PT ;  /* 0x000000981100720c */ /* 0x000fe20003f26270 */
[----:B------:R-:W4:Y:S01]  /*1a60*/  @P0 LDC.64 R4, c[0x0][0x3b0] ;  /* 0x0000ec00ff040b82 */ /* 0x000f220000000a00 */
[--C-:B------:R-:W-:Y:S01]  /*1a70*/  LOP3.LUT R101, R101, 0x38, R160.reuse, 0x78, !PT ;  /* 0x0000003865657812 */ /* 0x100fe200078e78a0 */
[----:B-1----:R-:W-:Y:S01]  /*1a80*/  IMAD R11, R11, UR4, RZ ;  /* 0x000000040b0b7c24 */ /* 0x002fe2000f8e02ff */
[----:B------:R-:W-:-:S03]  /*1a90*/  SHF.R.U32.HI R153, RZ, 0x4, R160 ;  /* 0x00000004ff997819 */ /* 0x000fc600000116a0 */
[----:B------:R-:W-:Y:S01]  /*1aa0*/  @!P3 IADD3 R26, P5, PT, R32, 0x10, RZ ;  /* 0x00000010201ab810 */ /* 0x000fe20007fbe0ff */
[----:B------:R-:W-:Y:S01]  /*1ab0*/  IMAD R11, R34, UR5, R11 ;  /* 0x00000005220b7c24 */ /* 0x000fe2000f8e020b */
[----:B------:R-:W1:Y:S01]  /*1ac0*/  @!P0 LDC.64 R6, c[0x0][0x398] ;  /* 0x0000e600ff068b82 */ /* 0x000e620000000a00 */
[----:B------:R-:W-:Y:S01]  /*1ad0*/  UMOV UR5, 0x400 ;  /* 0x0000040000057882 */ /* 0x000fe20000000000 */
[----:B------:R-:W-:Y:S01]  /*1ae0*/  SHF.R.U32.HI R94, RZ, 0x1, R160 ;  /* 0x00000001ff5e7819 */ /* 0x000fe200000116a0 */
[----:B------:R-:W-:Y:S01]  /*1af0*/  @!P3 IMAD.X R29, RZ, RZ, R33, P5 ;  /* 0x000000ffff1db224 */ /* 0x000fe200028e0621 */
[----:B------:R-:W-:-:S04]  /*1b00*/  @!P1 IADD3 R27, P4, PT, R32, 0x20, RZ ;  /* 0x00000020201b9810 */ /* 0x000fc80007f9e0ff */
[----:B------:R-:W5:Y:S01]  /*1b10*/  @!P3 LDC.64 R14, c[0x0][0x3b0] ;  /* 0x0000ec00ff0ebb82 */ /* 0x000f620000000a00 */
[----:B--2---:R-:W-:Y:S01]  /*1b20*/  ULEA UR5, UR6, UR5, 0x18 ;  /* 0x0000000506057291 */ /* 0x004fe2000f8ec0ff */
[----:B------:R-:W2:Y:S01]  /*1b30*/  LDCU.64 UR6, c[0x0][0x390] ;  /* 0x00007200ff0677ac */ /* 0x000ea20008000a00 */
[----:B----4-:R-:W-:-:S04]  /*1b40*/  @P0 IMAD.WIDE.U32 R12, R3, R4, RZ ;  /* 0x00000004030c0225 */ /* 0x010fc800078e00ff */
[----:B-1----:R-:W-:-:S04]  /*1b50*/  @!P0 IMAD.WIDE.U32 R8, R161, R6, RZ ;  /* 0x00000006a1088225 */ /* 0x002fc800078e00ff */
[----:B------:R-:W-:Y:S02]  /*1b60*/  @P0 IMAD.MOV.U32 R8, RZ, RZ, R12 ;  /* 0x000000ffff080224 */ /* 0x000fe400078e000c */
[----:B------:R-:W-:Y:S02]  /*1b70*/  @!P0 IMAD R4, R161, R7, R9 ;  /* 0x00000007a1048224 */ /* 0x000fe400078e0209 */
[----:B------:R-:W1:Y:S01]  /*1b80*/  @!P6 LDC.64 R6, c[0x0][0x3b0] ;  /* 0x0000ec00ff06eb82 */ /* 0x000e620000000a00 */
[----:B------:R-:W-:Y:S01]  /*1b90*/  @P0 IMAD R4, R3, R5, R13 ;  /* 0x0000000503040224 */ /* 0x000fe200078e020d */
[----:B------:R-:W-:Y:S01]  /*1ba0*/  IADD3 R8, P0, PT, R0, R8, RZ ;  /* 0x0000000800087210 */ /* 0x000fe20007f1e0ff */
[----:B------:R-:W-:Y:S02]  /*1bb0*/  VIADD R3, R16, 0x30 ;  /* 0x0000003010037836 */ /* 0x000fe40000000000 */
[----:B-----5:R-:W-:Y:S02]  /*1bc0*/  @!P3 IMAD R29, R29, R14, RZ ;  /* 0x0000000e1d1db224 */ /* 0x020fe400078e02ff */
[----:B------:R-:W-:Y:S01]  /*1bd0*/  IMAD.X R9, RZ, RZ, R4, P0 ;  /* 0x000000ffff097224 */ /* 0x000fe200000e0604 */
[----:B------:R-:W-:Y:S01]  /*1be0*/  ISETP.GE.AND P0, PT, R3, R152, PT ;  /* 0x000000980300720c */ /* 0x000fe20003f06270 */
[----:B------:R-:W4:Y:S01]  /*1bf0*/  @!P6 LDC.64 R4, c[0x0][0x380] ;  /* 0x0000e000ff04eb82 */ /* 0x000f220000000a00 */
[----:B------:R-:W-:-:S02]  /*1c00*/  @!P3 IMAD R15, R26, R15, R29 ;  /* 0x0000000f1a0fb224 */ /* 0x000fc400078e021d */
[----:B------:R-:W-:Y:S01]  /*1c10*/  IMAD.WIDE.U32 R34, R34, UR4, R8 ;  /* 0x0000000422227c25 */ /* 0x000fe2000f8e0008 */
[----:B------:R-:W-:-:S03]  /*1c20*/  LOP3.LUT R8, R154, 0x1e00, RZ, 0xc0, !PT ;  /* 0x00001e009a087812 */ /* 0x000fc600078ec0ff */
[----:B------:R-:W-:Y:S01]  /*1c30*/  IMAD.IADD R35, R35, 0x1, R11 ;  /* 0x0000000123237824 */ /* 0x000fe200078e020b */
[----:B------:R-:W-:Y:S01]  /*1c40*/  LOP3.LUT R101, R101, R8, RZ, 0xfc, !PT ;  /* 0x0000000865657212 */ /* 0x000fe200078efcff */
[----:B------:R-:W5:Y:S01]  /*1c50*/  @!P3 LDC.64 R10, c[0x0][0x380] ;  /* 0x0000e000ff0abb82 */ /* 0x000f620000000a00 */
[--C-:B------:R-:W-:Y:S01]  /*1c60*/  @!P3 IMAD.MOV.U32 R38, RZ, RZ, R34.reuse ;  /* 0x000000ffff26b224 */ /* 0x100fe200078e0022 */
[----:B------:R-:W-:Y:S01]  /*1c70*/  @!P1 MOV R36, R34 ;  /* 0x0000002200249202 */ /* 0x000fe20000000f00 */
[--C-:B------:R-:W-:Y:S01]  /*1c80*/  @!P3 IMAD.MOV.U32 R39, RZ, RZ, R35.reuse ;  /* 0x000000ffff27b224 */ /* 0x100fe200078e0023 */
[C---:B------:R-:W-:Y:S01]  /*1c90*/  @!P0 IADD3 R23, P2, PT, R32.reuse, 0x30, RZ ;  /* 0x0000003020178810 */ /* 0x040fe20007f5e0ff */
[--C-:B------:R-:W-:Y:S01]  /*1ca0*/  @!P1 IMAD.MOV.U32 R37, RZ, RZ, R35.reuse ;  /* 0x000000ffff259224 */ /* 0x100fe200078e0023 */
[----:B------:R-:W-:Y:S01]  /*1cb0*/  LEA R101, R101, UR5, 0x1 ;  /* 0x0000000565657c11 */ /* 0x000fe2000f8e08ff */
[-C--:B-1----:R-:W-:Y:S01]  /*1cc0*/  @!P6 IMAD R9, R33, R6.reuse, RZ ;  /* 0x000000062109e224 */ /* 0x082fe200078e02ff */
[----:B------:R-:W1:Y:S01]  /*1cd0*/  @!P0 LDC.64 R12, c[0x0][0x3b0] ;  /* 0x0000ec00ff0c8b82 */ /* 0x000e620000000a00 */
[----:B------:R-:W-:-:S04]  /*1ce0*/  @!P6 IMAD.WIDE.U32 R30, R32, R6, R34 ;  /* 0x00000006201ee225 */ /* 0x000fc800078e0022 */
[----:B------:R-:W-:Y:S01]  /*1cf0*/  @!P6 IMAD R9, R32, R7, R9 ;  /* 0x000000072009e224 */ /* 0x000fe200078e0209 */
[C---:B----4-:R-:W-:Y:S02]  /*1d00*/  @!P6 LEA R40, P5, R30.reuse, R4, 0x1 ;  /* 0x000000041e28e211 */ /* 0x050fe400078a08ff */
[----:B------:R-:W4:Y:S01]  /*1d10*/  @!P1 LDC.64 R6, c[0x0][0x3b0] ;  /* 0x0000ec00ff069b82 */ /* 0x000f220000000a00 */
[----:B------:R-:W-:Y:S02]  /*1d20*/  @!P6 IMAD.IADD R8, R31, 0x1, R9 ;  /* 0x000000011f08e824 */ /* 0x000fe400078e0209 */
[--C-:B------:R-:W-:Y:S02]  /*1d30*/  @!P1 IMAD.X R31, RZ, RZ, R33.reuse, P4 ;  /* 0x000000ffff1f9224 */ /* 0x100fe400020e0621 */
[----:B------:R-:W-:Y:S01]  /*1d40*/  @!P0 IMAD.X R33, RZ, RZ, R33, P2 ;  /* 0x000000ffff218224 */ /* 0x000fe200010e0621 */
[----:B------:R-:W-:Y:S01]  /*1d50*/  @!P6 LEA.HI.X R41, R30, R5, R8, 0x1, P5 ;  /* 0x000000051e29e211 */ /* 0x000fe200028f0c08 */
[----:B------:R-:W-:Y:S01]  /*1d60*/  @!P3 IMAD.WIDE.U32 R38, R26, R14, R38 ;  /* 0x0000000e1a26b225 */ /* 0x000fe200078e0026 */
[----:B------:R-:W3:Y:S03]  /*1d70*/  @!P1 LDC.64 R8, c[0x0][0x380] ;  /* 0x0000e000ff089b82 */ /* 0x000ee60000000a00 */
[----:B------:R-:W-:Y:S01]  /*1d80*/  @!P3 IMAD.IADD R15, R39, 0x1, R15 ;  /* 0x00000001270fb824 */ /* 0x000fe200078e020f */
[----:B------:R-:W-:Y:S01]  /*1d90*/  @!PT LDS RZ, [RZ] ;  /* 0x00000000fffff984 */ /* 0x000fe20000000800 */
[----:B------:R-:W-:Y:S01]  /*1da0*/  @!PT LDS RZ, [RZ] ;  /* 0x00000000fffff984 */ /* 0x000fe20000000800 */
[----:B------:R-:W-:Y:S01]  /*1db0*/  @!PT LDS RZ, [RZ] ;  /* 0x00000000fffff984 */ /* 0x000fe20000000800 */
[----:B------:R-:W-:Y:S01]  /*1dc0*/  @!P6 LDGSTS.E.BYPASS.LTC128B.128 [R101], desc[UR16][R40.64] ;  /* 0x000000002865efae */ /* 0x000fe2000b981a10 */
[----:B------:R-:W-:-:S03]  /*1dd0*/  VIADD R26, R2, 0xffffffff ;  /* 0xffffffff021a7836 */ /* 0x000fc60000000000 */
[----:B------:R-:W2:Y:S01]  /*1de0*/  @!P0 LDC.64 R4, c[0x0][0x380] ;  /* 0x0000e000ff048b82 */ /* 0x000ea20000000a00 */
[-C--:B-1----:R-:W-:Y:S01]  /*1df0*/  @!P0 IMAD R14, R33, R12.reuse, RZ ;  /* 0x0000000c210e8224 */ /* 0x082fe200078e02ff */
[----:B------:R-:W-:Y:S01]  /*1e00*/  @!P6 LDGSTS.E.BYPASS.LTC128B.128 [R101+0x2000], desc[UR16][R40.64+0x80] ;  /* 0x020000802865efae */ /* 0x000fe2000b981a10 */
[----:B------:R-:W-:-:S04]  /*1e10*/  @!P0 IMAD.WIDE.U32 R34, R23, R12, R34 ;  /* 0x0000000c17228225 */ /* 0x000fc800078e0022 */
[----:B------:R-:W-:Y:S01]  /*1e20*/  @!P0 IMAD R13, R23, R13, R14 ;  /* 0x0000000d170d8224 */ /* 0x000fe200078e020e */
[C---:B-----5:R-:W-:Y:S01]  /*1e30*/  @!P3 LEA R14, P2, R38.reuse, R10, 0x1 ;  /* 0x0000000a260eb211 */ /* 0x060fe200078408ff */
[-C--:B----4-:R-:W-:Y:S02]  /*1e40*/  @!P1 IMAD R28, R31, R6.reuse, RZ ;  /* 0x000000061f1c9224 */ /* 0x090fe400078e02ff */
[----:B------:R-:W-:Y:S01]  /*1e50*/  @!P1 IMAD.WIDE.U32 R36, R27, R6, R36 ;  /* 0x000000061b249225 */ /* 0x000fe200078e0024 */
[----:B------:R-:W-:-:S03]  /*1e60*/  @!P3 LEA.HI.X R15, R38, R11, R15, 0x1, P2 ;  /* 0x0000000b260fb211 */ /* 0x000fc600010f0c0f */
[----:B------:R-:W-:Y:S01]  /*1e70*/  @!P1 IMAD R7, R27, R7, R28 ;  /* 0x000000071b079224 */ /* 0x000fe200078e021c */
[----:B---3--:R-:W-:Y:S01]  /*1e80*/  @!P1 LEA R8, P4, R36, R8, 0x1 ;  /* 0x0000000824089211 */ /* 0x008fe200078808ff */
[----:B------:R-:W-:Y:S01]  /*1e90*/  IMAD.SHL.U32 R6, R26, 0x40, RZ ;  /* 0x000000401a067824 */ /* 0x000fe200078e00ff */
[----:B------:R-:W-:Y:S01]  /*1ea0*/  @!P3 LDGSTS.E.BYPASS.LTC128B.128 [R101+0x800], desc[UR16][R14.64] ;  /* 0x008000000e65bfae */ /* 0x000fe2000b981a10 */
[----:B------:R-:W-:Y:S02]  /*1eb0*/  @!P1 IMAD.IADD R7, R37, 0x1, R7 ;  /* 0x0000000125079824 */ /* 0x000fe400078e0207 */
[----:B------:R-:W-:Y:S01]  /*1ec0*/  IMAD.IADD R10, R93, 0x1, -R6 ;  /* 0x000000015d0a7824 */ /* 0x000fe200078e0a06 */
[----:B------:R-:W-:Y:S01]  /*1ed0*/  @!P3 LDGSTS.E.BYPASS.LTC128B.128 [R101+0x2800], desc[UR16][R14.64+0x80] ;  /* 0x028000800e65bfae */ /* 0x000fe2000b981a10 */
[----:B------:R-:W-:Y:S01]  /*1ee0*/  IADD3 R20, P3, PT, R0, R20, RZ ;  /* 0x0000001400147210 */ /* 0x000fe20007f7e0ff */
[----:B------:R-:W-:Y:S01]  /*1ef0*/  @!P0 IMAD.IADD R13, R35, 0x1, R13 ;  /* 0x00000001230d8824 */ /* 0x000fe200078e020d */
[----:B------:R-:W-:Y:S01]  /*1f00*/  @!P1 LEA.HI.X R9, R36, R9, R7, 0x1, P4 ;  /* 0x0000000924099211 */ /* 0x000fe200020f0c07 */
[----:B------:R-:W-:Y:S01]  /*1f10*/  IMAD.SHL.U32 R27, R102, 0x10, RZ ;  /* 0x00000010661b7824 */ /* 0x000fe200078e00ff */
[----:B--2---:R-:W-:Y:S01]  /*1f20*/  @!P0 LEA R4, P4, R34, R4, 0x1 ;  /* 0x0000000422048211 */ /* 0x004fe200078808ff */
[----:B------:R-:W-:Y:S01]  /*1f30*/  IMAD.SHL.U32 R7, R160, 0x40, RZ ;  /* 0x00000040a0077824 */ /* 0x000fe200078e00ff */
[CC--:B------:R-:W-:Y:S01]  /*1f40*/  ISETP.GE.AND P5, PT, R21.reuse, R10.reuse, PT ;  /* 0x0000000a1500720c */ /* 0x0c0fe20003fa6270 */
[----:B------:R-:W-:Y:S01]  /*1f50*/  @!P1 LDGSTS.E.BYPASS.LTC128B.128 [R101+0x1000], desc[UR16][R8.64] ;  /* 0x0100000008659fae */ /* 0x000fe2000b981a10 */
[----:B------:R-:W-:Y:S01]  /*1f60*/  ISETP.GE.AND P2, PT, R21, R10, PT ;  /* 0x0000000a1500720c */ /* 0x000fe20003f46270 */
[----:B------:R-:W-:Y:S01]  /*1f70*/  IMAD.X R21, RZ, RZ, R19, P3 ;  /* 0x000000ffff157224 */ /* 0x000fe200018e0613 */
[----:B------:R-:W-:Y:S01]  /*1f80*/  @!P0 LEA.HI.X R5, R34, R5, R13, 0x1, P4 ;  /* 0x0000000522058211 */ /* 0x000fe200020f0c0d */
[----:B------:R1:W-:Y:S01]  /*1f90*/  @!P1 LDGSTS.E.BYPASS.LTC128B.128 [R101+0x3000], desc[UR16][R8.64+0x80] ;  /* 0x0300008008659fae */ /* 0x0003e2000b981a10 */
[----:B------:R-:W-:Y:S01]  /*1fa0*/  IADD3 R12, P1, PT, R0, R22, RZ ;  /* 0x00000016000c7210 */ /* 0x000fe20007f3e0ff */
[C---:B------:R-:W-:Y:S01]  /*1fb0*/  IMAD.WIDE.U32 R20, R16.reuse, R102, R20 ;  /* 0x0000006610147225 */ /* 0x040fe200078e0014 */
[-C--:B------:R-:W-:Y:S01]  /*1fc0*/  ISETP.GE.AND P4, PT, R17, R10.reuse, PT ;  /* 0x0000000a1100720c */ /* 0x080fe20003f86270 */
[----:B------:R-:W-:Y:S01]  /*1fd0*/  @!P0 LDGSTS.E.BYPASS.LTC128B.128 [R101+0x1800], desc[UR16][R4.64] ;  /* 0x0180000004658fae */ /* 0x000fe2000b981a10 */
[-C--:B------:R-:W-:Y:S01]  /*1fe0*/  ISETP.GE.AND P3, PT, R3, R10.reuse, PT ;  /* 0x0000000a0300720c */ /* 0x080fe20003f66270 */
[----:B------:R-:W-:Y:S01]  /*1ff0*/  IMAD.X R13, RZ, RZ, R18, P1 ;  /* 0x000000ffff0d7224 */ /* 0x000fe200008e0612 */
[C---:B------:R-:W-:Y:S01]  /*2000*/  ISETP.GE.AND P6, PT, R16.reuse, R10, PT ;  /* 0x0000000a1000720c */ /* 0x040fe20003fc6270 */
[----:B------:R2:W-:Y:S01]  /*2010*/  @!P0 LDGSTS.E.BYPASS.LTC128B.128 [R101+0x3800], desc[UR16][R4.64+0x80] ;  /* 0x0380008004658fae */ /* 0x0005e2000b981a10 */
[----:B------:R-:W-:Y:S01]  /*2020*/  IMAD R157, R16, R103, R21 ;  /* 0x00000067109d7224 */ /* 0x000fe200078e0215 */
[----:B------:R-:W-:Y:S01]  /*2030*/  LEA R156, P0, R20, UR10, 0x1 ;  /* 0x0000000a149c7c11 */ /* 0x000fe2000f8008ff */
[----:B------:R-:W-:-:S03]  /*2040*/  IMAD.WIDE.U32 R12, R16, R24, R12 ;  /* 0x00000018100c7225 */ /* 0x000fc600078e000c */
[----:B------:R-:W-:Y:S01]  /*2050*/  LEA.HI.X R157, R20, UR11, R157, 0x1, P0 ;  /* 0x0000000b149d7c11 */ /* 0x000fe200080f0c9d */
[----:B------:R-:W-:Y:S01]  /*2060*/  IMAD R16, R16, R25, R13 ;  /* 0x0000001910107224 */ /* 0x000fe200078e020d */
[----:B------:R-:W-:-:S04]  /*2070*/  LEA R158, P1, R12, UR6, 0x1 ;  /* 0x000000060c9e7c11 */ /* 0x000fc8000f8208ff */
[----:B------:R-:W-:Y:S01]  /*2080*/  LEA.HI.X R159, R12, UR7, R16, 0x1, P1 ;  /* 0x000000070c9f7c11 */ /* 0x000fe200088f0c10 */
[----:B------:R-:W-:Y:S01]  /*2090*/  @!P3 IMAD.WIDE.U32 R12, R102, 0x60, R156 ;  /* 0x00000060660cb825 */ /* 0x000fe200078e009c */
[----:B------:R-:W-:Y:S01]  /*20a0*/  ISETP.GE.AND P1, PT, R17, R10, PT ;  /* 0x0000000a1100720c */ /* 0x000fe20003f26270 */
[----:B------:R-:W-:Y:S02]  /*20b0*/  @!P6 LDGSTS.E.BYPASS.LTC128B.128 [R101+0x4000], desc[UR16][R156.64] ;  /* 0x040000009c65efae */ /* 0x000fe4000b981a10 */
[----:B------:R-:W-:Y:S01]  /*20c0*/  @!P3 IMAD.MOV.U32 R16, RZ, RZ, R12 ;  /* 0x000000ffff10b224 */ /* 0x000fe200078e000c */
[C---:B-1----:R-:W-:Y:S01]  /*20d0*/  @!P5 LEA R8, P0, R27.reuse, R156, 0x1 ;  /* 0x0000009c1b08d211 */ /* 0x042fe200078008ff */
[----:B------:R-:W-:Y:S03]  /*20e0*/  @!P6 LDGSTS.E.BYPASS.LTC128B.128 [R101+0x6000], desc[UR16][R156.64+0x80] ;  /* 0x060000809c65efae */ /* 0x000fe6000b981a10 */
[----:B------:R-:W-:-:S02]  /*20f0*/  @!P5 LEA.HI.X R9, R27, R157, R92, 0x1, P0 ;  /* 0x0000009d1b09d211 */ /* 0x000fc400000f0c5c */
[C---:B------:R-:W-:Y:S01]  /*2100*/  @!P4 LEA R14, P0, R102.reuse, R156, 0x6 ;  /* 0x0000009c660ec211 */ /* 0x040fe200078030ff */
[----:B--2---:R-:W-:Y:S02]  /*2110*/  @!P3 IMAD R4, R103, 0x60, RZ ;  /* 0x000000606704b824 */ /* 0x004fe400078e02ff */
[----:B------:R-:W-:Y:S01]  /*2120*/  @!P5 LDGSTS.E.BYPASS.LTC128B.128 [R101+0x4800], desc[UR16][R8.64] ;  /* 0x048000000865dfae */ /* 0x000fe2000b981a10 */
[----:B------:R-:W-:Y:S02]  /*2130*/  @!P4 LEA.HI.X R15, R102, R157, R103, 0x6, P0 ;  /* 0x0000009d660fc211 */ /* 0x000fe400000f3467 */
[----:B------:R-:W-:Y:S01]  /*2140*/  ISETP.GE.AND P0, PT, R3, R10, PT ;  /* 0x0000000a0300720c */ /* 0x000fe20003f06270 */
[----:B------:R1:W-:Y:S01]  /*2150*/  @!P5 LDGSTS.E.BYPASS.LTC128B.128 [R101+0x6800], desc[UR16][R8.64+0x80] ;  /* 0x068000800865dfae */ /* 0x0003e2000b981a10 */
[----:B------:R-:W-:Y:S01]  /*2160*/  @!P3 IADD3 R17, PT, PT, R13, R4, RZ ;  /* 0x000000040d11b210 */ /* 0x000fe20007ffe0ff */
[C---:B------:R-:W-:Y:S01]  /*2170*/  IMAD.SHL.U32 R4, R24.reuse, 0x10, RZ ;  /* 0x0000001018047824 */ /* 0x040fe200078e00ff */
[----:B------:R-:W-:Y:S01]  /*2180*/  SHF.L.U64.HI R5, R24, 0x4, R25 ;  /* 0x0000000418057819 */ /* 0x000fe20000010219 */
[----:B------:R-:W-:Y:S01]  /*2190*/  @!P4 LDGSTS.E.BYPASS.LTC128B.128 [R101+0x5000], desc[UR16][R14.64] ;  /* 0x050000000e65cfae */ /* 0x000fe2000b981a10 */
[----:B------:R-:W-:-:S02]  /*21a0*/  LOP3.LUT R10, R160, 0x8, RZ, 0xc0, !PT ;  /* 0x00000008a00a7812 */ /* 0x000fc400078ec0ff */
[----:B------:R-:W-:Y:S01]  /*21b0*/  LOP3.LUT R3, R0, 0x1c0, R7, 0xf8, !PT ;  /* 0x000001c000037812 */ /* 0x000fe200078ef807 */
[----:B------:R2:W-:Y:S03]  /*21c0*/  @!P4 LDGSTS.E.BYPASS.LTC128B.128 [R101+0x7000], desc[UR16][R14.64+0x80] ;  /* 0x070000800e65cfae */ /* 0x0005e6000b981a10 */
[C---:B------:R-:W-:Y:S01]  /*21d0*/  LOP3.LUT R11, R3.reuse, R10, RZ, 0x3c, !PT ;  /* 0x0000000a030b7212 */ /* 0x040fe200078e3cff */
[----:B------:R-:W-:Y:S01]  /*21e0*/  @!P3 LDGSTS.E.BYPASS.LTC128B.128 [R101+0x5800], desc[UR16][R16.64] ;  /* 0x058000001065bfae */ /* 0x000fe2000b981a10 */
[----:B------:R-:W-:Y:S01]  /*21f0*/  @!P0 IMAD.WIDE.U32 R12, R24, 0x60, R158 ;  /* 0x00000060180c8825 */ /* 0x000fe200078e009e */
[----:B------:R-:W-:Y:S02]  /*2200*/  LOP3.LUT R3, R3, 0x8, R94, 0x78, !PT ;  /* 0x0000000803037812 */ /* 0x000fe400078e785e */
[----:B------:R-:W-:Y:S04]  /*2210*/  @!P3 LDGSTS.E.BYPASS.LTC128B.128 [R101+0x7800], desc[UR16][R16.64+0x80] ;  /* 0x078000801065bfae */ /* 0x000fe8000b981a10 */
[----:B------:R-:W0:Y:S01]  /*2220*/  LDGDEPBAR ;  /* 0x00000000000079af */ /* 0x000e220000000000 */
[----:B-1----:R-:W-:-:S02]  /*2230*/  IMAD.SHL.U32 R9, R153, 0x400, RZ ;  /* 0x0000040099097824 */ /* 0x002fc400078e00ff */
[----:B------:R-:W-:-:S03]  /*2240*/  @!P0 IMAD R8, R25, 0x60, RZ ;  /* 0x0000006019088824 */ /* 0x000fc600078e02ff */
[----:B------:R-:W-:Y:S01]  /*2250*/  LOP3.LUT R0, R9, 0x400, RZ, 0xc0, !PT ;  /* 0x0000040009007812 */ /* 0x000fe200078ec0ff */
[----:B------:R-:W-:Y:S01]  /*2260*/  @!P0 IMAD.IADD R9, R13, 0x1, R8 ;  /* 0x000000010d098824 */ /* 0x000fe200078e0208 */
[CC--:B--2---:R-:W-:Y:S01]  /*2270*/  @!P2 LEA R14, P3, R4.reuse, R158.reuse, 0x1 ;  /* 0x0000009e040ea211 */ /* 0x0c4fe200078608ff */
[----:B------:R-:W-:Y:S02]  /*2280*/  @!P0 IMAD.MOV.U32 R8, RZ, RZ, R12 ;  /* 0x000000ffff088224 */ /* 0x000fe400078e000c */
[----:B------:R-:W-:Y:S01]  /*2290*/  IMAD R0, R11, 0x2, R0 ;  /* 0x000000020b007824 */ /* 0x000fe200078e0200 */
[----:B------:R-:W-:Y:S01]  /*22a0*/  @!P2 LEA.HI.X R15, R4, R159, R5, 0x1, P3 ;  /* 0x0000009f040fa211 */ /* 0x000fe200018f0c05 */
[----:B------:R-:W-:Y:S01]  /*22b0*/  IMAD.SHL.U32 R5, R160, 0x20, RZ ;  /* 0x00000020a0057824 */ /* 0x000fe200078e00ff */
[----:B------:R-:W-:Y:S01]  /*22c0*/  LOP3.LUT R4, R7, 0x200, RZ, 0xc0, !PT ;  /* 0x0000020007047812 */ /* 0x000fe200078ec0ff */
[----:B------:R-:W-:Y:S01]  /*22d0*/  VIADD R150, R0, UR5 ;  /* 0x0000000500967c36 */ /* 0x000fe20008000000 */
[----:B------:R-:W-:Y:S01]  /*22e0*/  @!P1 LEA R12, P3, R24, R158, 0x6 ;  /* 0x0000009e180c9211 */ /* 0x000fe200078630ff */
[----:B------:R-:W-:-:S04]  /*22f0*/  DEPBAR.LE SB0, 0x0 ;  /* 0x000080000000791a */ /* 0x000fc80000000000 */
[----:B------:R-:W-:Y:S01]  /*2300*/  BAR.SYNC.DEFER_BLOCKING 0x0 ;  /* 0x0000000000007b1d */ /* 0x000fe20000010000 */
[----:B------:R-:W-:Y:S01]  /*2310*/  LOP3.LUT R10, R4, 0x7c00, R5, 0xf8, !PT ;  /* 0x00007c00040a7812 */ /* 0x000fe200078ef805 */
[----:B------:R-:W-:Y:S01]  /*2320*/  IMAD.MOV.U32 R7, RZ, RZ, 0x40 ;  /* 0x00000040ff077424 */ /* 0x000fe200078e00ff */
[----:B------:R-:W-:Y:S02]  /*2330*/  @!P1 LEA.HI.X R13, R24, R159, R25, 0x6, P3 ;  /* 0x0000009f180d9211 */ /* 0x000fe400018f3419 */
[----:B------:R-:W-:Y:S01]  /*2340*/  MOV R5, 0x20 ;  /* 0x0000002000057802 */ /* 0x000fe20000000f00 */
[----:B------:R-:W-:-:S05]  /*2350*/  IMAD.IADD R151, R3, 0x1, R10 ;  /* 0x0000000103977824 */ /* 0x000fca00078e020a */
        /* <DEDUP_REMOVED lines=22> */
[----:B------:R-:W-:-:S03]  /*24c0*/  R2P PR, R160, 0x6 ;  /* 0x00000006a0007804 */ /* 0x000fc60000000000 */
[----:B------:R-:W-:Y:S02]  /*24d0*/  @P0 STS.128 [R101+0x9800], RZ ;  /* 0x009800ff65000388 */ /* 0x000fe40000000c00 */
[----:B------:R-:W-:Y:S02]  /*24e0*/  SEL R5, R5, 0xffffffe0, !P1 ;  /* 0xffffffe005057807 */ /* 0x000fe40004800000 */
[----:B------:R-:W-:Y:S01]  /*24f0*/  @P0 STS.128 [R101+0xb800], RZ ;  /* 0x00b800ff65000388 */ /* 0x000fe20000000c00 */
[----:B------:R-:W-:Y:S02]  /*2500*/  SEL R7, R7, 0xffffffc0, !P2 ;  /* 0xffffffc007077807 */ /* 0x000fe40005000000 */
[C-C-:B------:R-:W-:Y:S01]  /*2510*/  IMAD.IADD R149, R151.reuse, 0x1, R5.reuse ;  /* 0x0000000197957824 */ /* 0x140fe200078e0205 */
[----:B------:R-:W-:Y:S01]  /*2520*/  @!PT LDS RZ, [RZ] ;  /* 0x00000000fffff984 */ /* 0x000fe20000000800 */
[----:B------:R-:W-:Y:S01]  /*2530*/  @!PT LDS RZ, [RZ] ;  /* 0x00000000fffff984 */ /* 0x000fe20000000800 */
[----:B------:R-:W-:Y:S01]  /*2540*/  @!PT LDS RZ, [RZ] ;  /* 0x00000000fffff984 */ /* 0x000fe20000000800 */
[----:B------:R-:W-:Y:S01]  /*2550*/  @!P0 LDGSTS.E.BYPASS.LTC128B.128 [R101+0x9800], desc[UR16][R8.64] ;  /* 0x0980000008658fae */ /* 0x000fe2000b981a10 */
[C---:B------:R-:W-:Y:S02]  /*2560*/  IMAD.IADD R145, R150.reuse, 0x1, R5 ;  /* 0x0000000196917824 */ /* 0x040fe400078e0205 */
[--C-:B------:R-:W-:Y:S01]  /*2570*/  IMAD.IADD R148, R151, 0x1, R7.reuse ;  /* 0x0000000197947824 */ /* 0x100fe200078e0207 */
[----:B------:R2:W-:Y:S01]  /*2580*/  @!P0 LDGSTS.E.BYPASS.LTC128B.128 [R101+0xb800], desc[UR16][R8.64+0x80] ;  /* 0x0b80008008658fae */ /* 0x0005e2000b981a10 */
[----:B------:R-:W-:Y:S01]  /*2590*/  IMAD.IADD R144, R150, 0x1, R7 ;  /* 0x0000000196907824 */ /* 0x000fe200078e0207 */
[----:B------:R-:W-:Y:S01]  /*25a0*/  ISETP.GT.AND P0, PT, R26, R155, PT ;  /* 0x0000009b1a00720c */ /* 0x000fe20003f04270 */
[C---:B------:R-:W-:Y:S01]  /*25b0*/  IMAD.IADD R147, R5.reuse, 0x1, R148 ;  /* 0x0000000105937824 */ /* 0x040fe200078e0294 */
[----:B------:R-:W-:Y:S01]  /*25c0*/  LDSM.16.M88.4 R20, [R151] ;  /* 0x000000009714783b */ /* 0x000fe20000000200 */
[----:B------:R-:W-:-:S03]  /*25d0*/  IMAD.IADD R143, R5, 0x1, R144 ;  /* 0x00000001058f7824 */ /* 0x000fc600078e0290 */
        /* <DEDUP_REMOVED lines=39> */
[----:B------:R-:W-:Y:S04]  /*2850*/  LDSM.16.M88.4 R80, [R151+0x2000] ;  /* 0x002000009750783b */ /* 0x000fe80000000200 */
[----:B------:R-:W-:Y:S03]  /*2860*/  LDSM.16.M88.4 R84, [R149+0x2000] ;  /* 0x002000009554783b */ /* 0x000fe60000000200 */
[C---:B------:R-:W-:Y:S08]  /*2870*/  HMMA.16816.F32 R56, R64.reuse, R68, R56 ;  /* 0x000000444038723c */ /* 0x040ff00000001838 */
[C---:B------:R-:W-:Y:S01]  /*2880*/  HMMA.16816.F32 R52, R64.reuse, R70, R52 ;  /* 0x000000464034723c */ /* 0x040fe20000001834 */
[----:B------:R-:W-:Y:S07]  /*2890*/  LDSM.16.M88.4 R68, [R0+UR5+0x6000] ;  /* 0x006000050044783b */ /* 0x000fee0008000200 */
        /* <DEDUP_REMOVED lines=12> */
[----:B------:R4:W5:Y:S07]  /*2960*/  LDSM.16.M88.4 R28, [R0+UR5+0x7800] ;  /* 0x00780005001c783b */ /* 0x00096e0008000200 */
[C---:B---3--:R-:W-:Y:S08]  /*2970*/  HMMA.16816.F32 R40, R8.reuse, R16, R40 ;  /* 0x000000100828723c */ /* 0x048ff00000001828 */
[C---:B------:R-:W-:Y:S01]  /*2980*/  HMMA.16816.F32 R36, R8.reuse, R18, R36 ;  /* 0x000000120824723c */ /* 0x040fe20000001824 */
[----:B------:R-:W-:Y:S07]  /*2990*/  LDSM.16.M88.4 R16, [R145+0x6000] ;  /* 0x006000009110783b */ /* 0x000fee0000000200 */
[----:B-1----:R-:W-:Y:S01]  /*29a0*/  HMMA.16816.F32 R32, R8, R12, R32 ;  /* 0x0000000c0820723c */ /* 0x002fe20000001820 */
[----:B----4-:R-:W-:-:S04]  /*29b0*/  SHF.R.U32.HI R0, RZ, 0x2, R160 ;  /* 0x00000002ff007819 */ /* 0x010fc800000116a0 */
[----:B------:R-:W-:-:S03]  /*29c0*/  LOP3.LUT R0, R0, 0x7, RZ, 0xc0, !PT ;  /* 0x0000000700007812 */ /* 0x000fc600078ec0ff */
[----:B------:R-:W-:Y:S01]  /*29d0*/  HMMA.16816.F32 R20, R8, R14, R20 ;  /* 0x0000000e0814723c */ /* 0x000fe20000001814 */
[----:B------:R-:W1:Y:S04]  /*29e0*/  LDSM.16.M88.4 R8, [R145+0x7000] ;  /* 0x007000009108783b */ /* 0x000e680000000200 */
[----:B------:R-:W3:Y:S03]  /*29f0*/  LDSM.16.M88.4 R12, [R145+0x6800] ;  /* 0x00680000910c783b */ /* 0x000ee60000000200 */
[C---:B--2---:R-:W-:Y:S08]  /*2a00*/  HMMA.16816.F32 R40, R80.reuse, R60, R40 ;  /* 0x0000003c5028723c */ /* 0x044ff00000001828 */
[C---:B------:R-:W-:Y:S01]  /*2a10*/  HMMA.16816.F32 R36, R80.reuse, R62, R36 ;  /* 0x0000003e5024723c */ /* 0x040fe20000001824 */
[----:B------:R-:W2:Y:S07]  /*2a20*/  LDSM.16.M88.4 R60, [R144+0x7800] ;  /* 0x00780000903c783b */ /* 0x000eae0000000200 */
[C---:B-----5:R-:W-:Y:S08]  /*2a30*/  HMMA.16816.F32 R32, R80.reuse, R28, R32 ;  /* 0x0000001c5020723c */ /* 0x060ff00000001820 */
        /* <DEDUP_REMOVED lines=56> */
.L_x_6366:
        /* <DEDUP_REMOVED lines=59> */
.L_x_6367:
[C---:B------:R-:W-:Y:S01]  /*3170*/  IMAD.SHL.U32 R8, R102.reuse, 0x20, RZ ;  /* 0x0000002066087824 */ /* 0x040fe200078e00ff */
[C---:B------:R-:W-:Y:S01]  /*3180*/  LEA R10, P0, R27.reuse, R156, 0x1 ;  /* 0x0000009c1b0a7211 */ /* 0x040fe200078008ff */
[----:B------:R-:W-:Y:S01]  /*3190*/  @!PT LDS RZ, [RZ] ;  /* 0x00000000fffff984 */ /* 0x000fe20000000800 */
[----:B------:R-:W-:Y:S01]  /*31a0*/  @!PT LDS RZ, [RZ] ;  /* 0x00000000fffff984 */ /* 0x000fe20000000800 */
[----:B------:R-:W-:Y:S01]  /*31b0*/  @!PT LDS RZ, [RZ] ;  /* 0x00000000fffff984 */ /* 0x000fe20000000800 */
[----:B------:R1:W-:Y:S01]  /*31c0*/  LDGSTS.E.BYPASS.LTC128B.128 [R101+0x4000], desc[UR16][R156.64] ;  /* 0x040000009c657fae */ /* 0x0003e2000b981a10 */
[----:B------:R-:W-:Y:S02]  /*31d0*/  SHF.L.U64.HI R0, R102, 0x5, R103 ;  /* 0x0000000566007819 */ /* 0x000fe40000010267 */
[----:B------:R-:W-:Y:S01]  /*31e0*/  IADD3 R12, P1, PT, R8, R10, RZ ;  /* 0x0000000a080c7210 */ /* 0x000fe20007f3e0ff */
[----:B------:R1:W-:Y:S01]  /*31f0*/  LDGSTS.E.BYPASS.LTC128B.128 [R101+0x6000], desc[UR16][R156.64+0x80] ;  /* 0x060000809c657fae */ /* 0x0003e2000b981a10 */
[----:B------:R-:W-:Y:S02]  /*3200*/  LEA.HI.X R11, R27, R157, R92, 0x1, P0 ;  /* 0x0000009d1b0b7211 */ /* 0x000fe400000f0c5c */
        /* <DEDUP_REMOVED lines=10> */
.L_x_6365:
[----:B------:R-:W-:Y:S01]  /*32b0*/  IMAD.SHL.U32 R135, R160, 0x2, RZ ;  /* 0x00000002a0877824 */ /* 0x000fe200078e00ff */
[----:B------:R-:W2:Y:S01]  /*32c0*/  LDCU UR4, c[0x0][0x45c] ;  /* 0x00008b80ff0477ac */ /* 0x000ea20008000800 */
[----:B------:R-:W-:-:S03]  /*32d0*/  IMAD.IADD R146, R4, 0x1, R3 ;  /* 0x0000000104927824 */ /* 0x000fc600078e0203 */
[----:B------:R-:W-:Y:S02]  /*32e0*/  LOP3.LUT R135, R135, 0x6, RZ, 0xc0, !PT ;  /* 0x0000000687877812 */ /* 0x000fe400078ec0ff */
[----:B------:R-:W-:Y:S02]  /*32f0*/  LEA R146, R146, UR5, 0x1 ;  /* 0x0000000592927c11 */ /* 0x000fe4000f8e08ff */
[C---:B-1----:R-:W-:Y:S02]  /*3300*/  LOP3.LUT R8, R6.reuse, R135, RZ, 0xfc, !PT ;  /* 0x0000008706087212 */ /* 0x042fe400078efcff */
[--C-:B------:R-:W-:Y:S01]  /*3310*/  LOP3.LUT R0, R6, 0x1, R135.reuse, 0xfe, !PT ;  /* 0x0000000106007812 */ /* 0x100fe200078efe87 */
[--C-:B------:R-:W-:Y:S01]  /*3320*/  IMAD.IADD R142, R5, 0x1, R146.reuse ;  /* 0x00000001058e7824 */ /* 0x100fe200078e0292 */
[CC--:B------:R-:W-:Y:S01]  /*3330*/  ISETP.GE.AND P5, PT, R8.reuse, R133.reuse, PT ;  /* 0x000000850800720c */ /* 0x0c0fe20003fa6270 */
[----:B------:R-:W-:Y:S01]  /*3340*/  LDSM.16.MT88.4 R68, [R146+0xa000] ;  /* 0x00a000009244783b */ /* 0x000fe20000004200 */
[-C--:B------:R-:W-:Y:S01]  /*3350*/  ISETP.GE.AND P0, PT, R8, R132.reuse, PT ;  /* 0x000000840800720c */ /* 0x080fe20003f06270 */
[----:B------:R-:W-:Y:S01]  /*3360*/  IMAD.IADD R141, R7, 0x1, R146 ;  /* 0x00000001078d7824 */ /* 0x000fe200078e0292 */
[----:B------:R-:W-:Y:S01]  /*3370*/  LOP3.LUT R8, R6, 0x8, R135, 0xfe, !PT ;  /* 0x0000000806087812 */ /* 0x000fe200078efe87 */
[----:B------:R-:W-:Y:S01]  /*3380*/  LDSM.16.MT88.4 R76, [R142+0xa000] ;  /* 0x00a000008e4c783b */ /* 0x000fe20000004200 */
[CC--:B------:R-:W-:Y:S01]  /*3390*/  ISETP.GE.AND P4, PT, R0.reuse, R133.reuse, PT ;  /* 0x000000850000720c */ /* 0x0c0fe20003f86270 */
[----:B------:R-:W-:Y:S01]  /*33a0*/  IMAD.IADD R140, R5, 0x1, R141 ;  /* 0x00000001058c7824 */ /* 0x000fe200078e028d */
[----:B------:R-:W-:Y:S01]  /*33b0*/  ISETP.GE.AND P1, PT, R0, R132, PT ;  /* 0x000000840000720c */ /* 0x000fe20003f26270 */
[----:B------:R-:W-:Y:S01]  /*33c0*/  LDSM.16.MT88.4 R84, [R141+0xa000] ;  /* 0x00a000008d54783b */ /* 0x000fe20000004200 */
[----:B------:R-:W-:-:S02]  /*33d0*/  ISETP.GE.AND P3, PT, R8, R133, PT ;  /* 0x000000850800720c */ /* 0x000fc40003f66270 */
[----:B------:R-:W-:Y:S01]  /*33e0*/  ISETP.GE.AND P6, PT, R8, R132, PT ;  /* 0x000000840800720c */ /* 0x000fe20003fc6270 */
[----:B------:R-:W-:Y:S01]  /*33f0*/  LDSM.16.MT88.4 R60, [R140+0x8000] ;  /* 0x008000008c3c783b */ /* 0x000fe20000004200 */
[C-C-:B------:R-:W-:Y:S02]  /*3400*/  LOP3.LUT R0, R6.reuse, 0x9, R135.reuse, 0xfe, !PT ;  /* 0x0000000906007812 */ /* 0x140fe400078efe87 */
[----:B------:R-:W-:Y:S02]  /*3410*/  LOP3.LUT R8, R6, 0x10, R135, 0xfe, !PT ;  /* 0x0000001006087812 */ /* 0x000fe400078efe87 */
[----:B------:R-:W-:Y:S02]  /*3420*/  FSEL R27, R56, -INF , !P5 ;  /* 0xff800000381b7808 */ /* 0x000fe40006800000 */
[----:B------:R-:W-:Y:S02]  /*3430*/  FSEL R13, R58, -INF , !P0 ;  /* 0xff8000003a0d7808 */ /* 0x000fe40004000000 */
[----:B------:R-:W-:-:S02]  /*3440*/  FSEL R57, R57, -INF , !P4 ;  /* 0xff80000039397808 */ /* 0x000fc40006000000 */
[CC--:B------:R-:W-:Y:S02]  /*3450*/  ISETP.GE.AND P2, PT, R0.reuse, R133.reuse, PT ;  /* 0x000000850000720c */ /* 0x0c0fe40003f46270 */
[-C--:B------:R-:W-:Y:S02]  /*3460*/  ISETP.GE.AND P5, PT, R0, R132.reuse, PT ;  /* 0x000000840000720c */ /* 0x080fe40003fa6270 */
[C---:B------:R-:W-:Y:S02]  /*3470*/  ISETP.GE.AND P0, PT, R8.reuse, R133, PT ;  /* 0x000000850800720c */ /* 0x040fe40003f06270 */
[----:B------:R-:W-:Y:S02]  /*3480*/  ISETP.GE.AND P4, PT, R8, R132, PT ;  /* 0x000000840800720c */ /* 0x000fe40003f86270 */
[C-C-:B------:R-:W-:Y:S02]  /*3490*/  LOP3.LUT R0, R6.reuse, 0x11, R135.reuse, 0xfe, !PT ;  /* 0x0000001106007812 */ /* 0x140fe400078efe87 */
[----:B------:R-:W-:-:S02]  /*34a0*/  LOP3.LUT R8, R6, 0x18, R135, 0xfe, !PT ;  /* 0x0000001806087812 */ /* 0x000fc400078efe87 */
        /* <DEDUP_REMOVED lines=8> */
[C-C-:B------:R-:W-:Y:S02]  /*3530*/  LOP3.LUT R0, R6.reuse, 0x19, R135.reuse, 0xfe, !PT ;  /* 0x0000001906007812 */ /* 0x140fe400078efe87 */
[----:B------:R-:W-:Y:S02]  /*3540*/  LOP3.LUT R8, R6, 0x20, R135, 0xfe, !PT ;  /* 0x0000002006087812 */ /* 0x000fe400078efe87 */
[----:B------:R-:W-:Y:S02]  /*3550*/  FSEL R55, R55, -INF , !P5 ;  /* 0xff80000037377808 */ /* 0x000fe40006800000 */
[----:B------:R-:W-:-:S02]  /*3560*/  FSEL R23, R48, -INF , !P0 ;  /* 0xff80000030177808 */ /* 0x000fc40004000000 */
[----:B------:R-:W-:Y:S02]  /*3570*/  FSEL R9, R50, -INF , !P4 ;  /* 0xff80000032097808 */ /* 0x000fe40006000000 */
[----:B------:R-:W-:Y:S02]  /*3580*/  FSEL R49, R49, -INF , !P1 ;  /* 0xff80000031317808 */ /* 0x000fe40004800000 */
[CC--:B------:R-:W-:Y:S02]  /*3590*/  ISETP.GE.AND P5, PT, R0.reuse, R133.reuse, PT ;  /* 0x000000850000720c */ /* 0x0c0fe40003fa6270 */
[-C--:B------:R-:W-:Y:S02]  /*35a0*/  ISETP.GE.AND P0, PT, R0, R132.reuse, PT ;  /* 0x000000840000720c */ /* 0x080fe40003f06270 */
[C---:B------:R-:W-:Y:S02]  /*35b0*/  ISETP.GE.AND P4, PT, R8.reuse, R133, PT ;  /* 0x000000850800720c */ /* 0x040fe40003f86270 */
[----:B------:R-:W-:-:S02]  /*35c0*/  ISETP.GE.AND P1, PT, R8, R132, PT ;  /* 0x000000840800720c */ /* 0x000fc40003f26270 */
[C-C-:B------:R-:W-:Y:S02]  /*35d0*/  LOP3.LUT R0, R6.reuse, 0x21, R135.reuse, 0xfe, !PT ;  /* 0x0000002106007812 */ /* 0x140fe400078efe87 */
[----:B------:R-:W-:Y:S02]  /*35e0*/  LOP3.LUT R8, R6, 0x28, R135, 0xfe, !PT ;  /* 0x0000002806087812 */ /* 0x000fe400078efe87 */
[----:B------:R-:W-:Y:S02]  /*35f0*/  FSEL R51, R51, -INF , !P3 ;  /* 0xff80000033337808 */ /* 0x000fe40005800000 */
[----:B------:R-:W-:Y:S02]  /*3600*/  FSEL R19, R46, -INF , !P2 ;  /* 0xff8000002e137808 */ /* 0x000fe40005000000 */
[----:B------:R-:W-:Y:S02]  /*3610*/  FSEL R11, R45, -INF , !P5 ;  /* 0xff8000002d0b7808 */ /* 0x000fe40006800000 */
[----:B------:R-:W-:-:S02]  /*3620*/  ISETP.GE.AND P3, PT, R0, R133, PT ;  /* 0x000000850000720c */ /* 0x000fc40003f66270 */
[CC--:B------:R-:W-:Y:S02]  /*3630*/  ISETP.GE.AND P2, PT, R8.reuse, R133.reuse, PT ;  /* 0x000000850800720c */ /* 0x0c0fe40003f46270 */
[----:B------:R-:W-:Y:S02]  /*3640*/  ISETP.GE.AND P5, PT, R8, R132, PT ;  /* 0x000000840800720c */ /* 0x000fe40003fa6270 */
[----:B------:R-:W-:Y:S02]  /*3650*/  LOP3.LUT R8, R6, 0x30, R135, 0xfe, !PT ;  /* 0x0000003006087812 */ /* 0x000fe400078efe87 */
[----:B------:R-:W-:Y:S02]  /*3660*/  FSEL R131, R42, -INF , !P1 ;  /* 0xff8000002a837808 */ /* 0x000fe40004800000 */
[----:B------:R-:W-:Y:S02]  /*3670*/  FSEL R171, R41, -INF , !P3 ;  /* 0xff80000029ab7808 */ /* 0x000fe40005800000 */
[----:B------:R-:W-:-:S02]  /*3680*/  ISETP.GE.AND P1, PT, R8, R133, PT ;  /* 0x000000850800720c */ /* 0x000fc40003f26270 */
[-C--:B------:R-:W-:Y:S02]  /*3690*/  ISETP.GE.AND P3, PT, R8, R132.reuse, PT ;  /* 0x000000840800720c */ /* 0x080fe40003f66270 */
[----:B------:R-:W-:Y:S02]  /*36a0*/  FMNMX3.FTZ R8, R27, R57, R29, !PT ;  /* 0x000000391b087276 */ /* 0x000fe4000781001d */
[----:B------:R-:W-:Y:S02]  /*36b0*/  FSEL R21, R44, -INF , !P6 ;  /* 0xff8000002c157808 */ /* 0x000fe40007000000 */
[----:B------:R-:W-:Y:S02]  /*36c0*/  FMNMX3.FTZ R8, R8, R53, R23, !PT ;  /* 0x0000003508087276 */ /* 0x000fe40007810017 */
[----:B------:R-:W-:Y:S02]  /*36d0*/  ISETP.GE.AND P6, PT, R0, R132, PT ;  /* 0x000000840000720c */ /* 0x000fe40003fc6270 */
[----:B------:R-:W-:-:S02]  /*36e0*/  LOP3.LUT R0, R6, 0x29, R135, 0xfe, !PT ;  /* 0x0000002906007812 */ /* 0x000fc400078efe87 */
[----:B------:R-:W-:Y:S02]  /*36f0*/  LOP3.LUT R10, R6, 0x31, R135, 0xfe, !PT ;  /* 0x00000031060a7812 */ /* 0x000fe400078efe87 */
[----:B------:R-:W-:Y:S02]  /*3700*/  FSEL R169, R40, -INF , !P4 ;  /* 0xff80000028a97808 */ /* 0x000fe40006000000 */
[----:B------:R-:W-:Y:S02]  /*3710*/  FMNMX3.FTZ R8, R8, R49, R21, !PT ;  /* 0x0000003108087276 */ /* 0x000fe40007810015 */
[----:B------:R-:W-:Y:S02]  /*3720*/  FSEL R17, R47, -INF , !P0 ;  /* 0xff8000002f117808 */ /* 0x000fe40004000000 */
[C---:B------:R-:W-:Y:S01]  /*3730*/  ISETP.GE.AND P0, PT, R0.reuse, R133, PT ;  /* 0x000000850000720c */ /* 0x040fe20003f06270 */
[----:B------:R-:W-:Y:S01]  /*3740*/  LDSM.16.MT88.4 R44, [R142+0x8000] ;  /* 0x008000008e2c783b */ /* 0x000fe20000004200 */
[----:B------:R-:W-:-:S02]  /*3750*/  ISETP.GE.AND P4, PT, R0, R132, PT ;  /* 0x000000840000720c */ /* 0x000fc40003f86270 */
[----:B------:R-:W-:Y:S02]  /*3760*/  FSEL R137, R43, -INF , !P6 ;  /* 0xff8000002b897808 */ /* 0x000fe40007000000 */
[----:B------:R-:W-:Y:S02]  /*3770*/  FSEL R173, R36, -INF , !P2 ;  /* 0xff80000024ad7808 */ /* 0x000fe40005000000 */
[----:B------:R-:W-:Y:S02]  /*3780*/  LOP3.LUT R0, R6, 0x38, R135, 0xfe, !PT ;  /* 0x0000003806007812 */ /* 0x000fe400078efe87 */
[C---:B------:R-:W-:Y:S02]  /*3790*/  ISETP.GE.AND P6, PT, R10.reuse, R133, PT ;  /* 0x000000850a00720c */ /* 0x040fe40003fc6270 */
[----:B------:R-:W-:Y:S02]  /*37a0*/  ISETP.GE.AND P2, PT, R10, R132, PT ;  /* 0x000000840a00720c */ /* 0x000fe40003f46270 */
[----:B------:R-:W-:-:S02]  /*37b0*/  FMNMX3.FTZ R10, R8, R11, R169, !PT ;  /* 0x0000000b080a7276 */ /* 0x000fc400078100a9 */
[----:B------:R-:W-:Y:S02]  /*37c0*/  FMNMX3.FTZ R8, R13, R59, R15, !PT ;  /* 0x0000003b0d087276 */ /* 0x000fe4000781000f */
[----:B------:R-:W-:Y:S02]  /*37d0*/  FSEL R167, R37, -INF , !P0 ;  /* 0xff80000025a77808 */ /* 0x000fe40004000000 */
[----:B------:R-:W-:Y:S02]  /*37e0*/  FSEL R129, R32, -INF , !P1 ;  /* 0xff80000020817808 */ /* 0x000fe40004800000 */
[C---:B------:R-:W-:Y:S02]  /*37f0*/  ISETP.GE.AND P0, PT, R0.reuse, R133, PT ;  /* 0x000000850000720c */ /* 0x040fe40003f06270 */
[----:B------:R-:W-:Y:S02]  /*3800*/  ISETP.GE.AND P1, PT, R0, R132, PT ;  /* 0x000000840000720c */ /* 0x000fe40003f26270 */
[----:B------:R-:W-:-:S02]  /*3810*/  LOP3.LUT R0, R6, 0x39, R135, 0xfe, !PT ;  /* 0x0000003906007812 */ /* 0x000fc400078efe87 */
[----:B------:R-:W-:Y:S02]  /*3820*/  FMNMX3.FTZ R8, R8, R55, R9, !PT ;  /* 0x0000003708087276 */ /* 0x000fe40007810009 */
[----:B------:R-:W-:Y:S02]  /*3830*/  FSEL R127, R33, -INF , !P6 ;  /* 0xff800000217f7808 */ /* 0x000fe40007000000 */
[----:B------:R-:W-:Y:S02]  /*3840*/  FSEL R125, R80, -INF , !P0 ;  /* 0xff800000507d7808 */ /* 0x000fe40004000000 */
[C---:B------:R-:W-:Y:S02]  /*3850*/  ISETP.GE.AND P6, PT, R0.reuse, R133, PT ;  /* 0x000000850000720c */ /* 0x040fe40003fc6270 */
[----:B------:R-:W-:Y:S02]  /*3860*/  ISETP.GE.AND P0, PT, R0, R132, PT ;  /* 0x000000840000720c */ /* 0x000fe40003f06270 */
[----:B------:R-:W-:-:S02]  /*3870*/  FMNMX3.FTZ R0, R8, R51, R19, !PT ;  /* 0x0000003308007276 */ /* 0x000fc40007810013 */
[----:B------:R-:W-:Y:S02]  /*3880*/  FMNMX3.FTZ R6, R10, R171, R173, !PT ;  /* 0x000000ab0a067276 */ /* 0x000fe400078100ad */
[----:B------:R-:W-:Y:S02]  /*3890*/  FSEL R163, R38, -INF , !P5 ;  /* 0xff80000026a37808 */ /* 0x000fe40006800000 */
[----:B------:R-:W-:Y:S02]  /*38a0*/  FMNMX3.FTZ R0, R0, R17, R131, !PT ;  /* 0x0000001100007276 */ /* 0x000fe40007810083 */
[----:B------:R-:W-:Y:S02]  /*38b0*/  FMNMX3.FTZ R6, R6, R167, R129, !PT ;  /* 0x000000a706067276 */ /* 0x000fe40007810081 */
[----:B------:R-:W-:Y:S02]  /*38c0*/  FSEL R139, R39, -INF , !P4 ;  /* 0xff800000278b7808 */ /* 0x000fe40006000000 */
[----:B------:R-:W-:Y:S01]  /*38d0*/  FSEL R122, R34, -INF , !P3 ;  /* 0xff800000227a7808 */ /* 0x000fe20005800000 */
[----:B------:R-:W-:Y:S01]  /*38e0*/  LDSM.16.MT88.4 R36, [R146+0x8000] ;  /* 0x008000009224783b */ /* 0x000fe20000004200 */
        /* <DEDUP_REMOVED lines=36> */
[----:B------:R-:W1:Y:S01]  /*3b30*/  MUFU.EX2 R116, R116 ;  /* 0x0000007400747308 */ /* 0x000e620000000800 */
[----:B------:R-:W-:Y:S01]  /*3b40*/  FFMA.FTZ R107, R9, UR4, -R124 ;  /* 0x00000004096b7c23 */ /* 0x000fe2000801087c */
[----:B------:R-:W-:Y:S01]  /*3b50*/  LDSM.16.MT88.4 R12, [R146+0x8800] ;  /* 0x00880000920c783b */ /* 0x000fe20000004200 */
[--C-:B------:R-:W-:Y:S01]  /*3b60*/  FFMA.FTZ R108, R49, UR4, -R118.reuse ;  /* 0x00000004316c7c23 */ /* 0x100fe20008010876 */
[----:B------:R-:W-:Y:S01]  /*3b70*/  MUFU.EX2 R113, R113 ;  /* 0x0000007100717308 */ /* 0x000fe20000000800 */
[----:B------:R-:W-:Y:S01]  /*3b80*/  FFMA.FTZ R27, R21, UR4, -R118 ;  /* 0x00000004151b7c23 */ /* 0x000fe20008010876 */
[----:B------:R-:W2:Y:S01]  /*3b90*/  LDSM.16.MT88.4 R8, [R142+0x8800] ;  /* 0x008800008e08783b */ /* 0x000ea20000004200 */
[--C-:B------:R-:W-:Y:S01]  /*3ba0*/  FFMA.FTZ R106, R51, UR4, -R124.reuse ;  /* 0x00000004336a7c23 */ /* 0x100fe2000801087c */
[----:B------:R-:W3:Y:S01]  /*3bb0*/  MUFU.EX2 R112, R112 ;  /* 0x0000007000707308 */ /* 0x000ee20000000800 */
[--C-:B------:R-:W-:Y:S01]  /*3bc0*/  FFMA.FTZ R104, R19, UR4, -R124.reuse ;  /* 0x0000000413687c23 */ /* 0x100fe2000801087c */
[--C-:B------:R-:W-:Y:S01]  /*3bd0*/  FFMA.FTZ R105, R17, UR4, -R124.reuse ;  /* 0x0000000411697c23 */ /* 0x100fe2000801087c */
[----:B------:R-:W-:Y:S01]  /*3be0*/  LDSM.16.MT88.4 R52, [R141+0x8000] ;  /* 0x008000008d34783b */ /* 0x000fe20000004200 */
[----:B------:R-:W-:Y:S01]  /*3bf0*/  MUFU.EX2 R115, R115 ;  /* 0x0000007300737308 */ /* 0x000fe20000000800 */
[----:B------:R-:W-:Y:S01]  /*3c00*/  FFMA.FTZ R128, R137, UR4, -R124 ;  /* 0x0000000489807c23 */ /* 0x000fe2000801087c */
[----:B-1----:R-:W-:Y:S01]  /*3c10*/  F2FP.F16.F32.PACK_AB R88, R116, R117 ;  /* 0x000000757458723e */ /* 0x002fe200000000ff */
[----:B------:R-:W1:Y:S01]  /*3c20*/  LDSM.16.MT88.4 R16, [R146+0xa800] ;  /* 0x00a800009210783b */ /* 0x000e620000004200 */
[----:B------:R-:W4:Y:S01]  /*3c30*/  MUFU.EX2 R114, R114 ;  /* 0x0000007200727308 */ /* 0x000f220000000800 */
[----:B------:R-:W-:Y:S01]  /*3c40*/  FFMA.FTZ R126, R173, UR4, -R118 ;  /* 0x00000004ad7e7c23 */ /* 0x000fe20008010876 */
[--C-:B------:R-:W-:Y:S01]  /*3c50*/  FFMA.FTZ R131, R131, UR4, -R124.reuse ;  /* 0x0000000483837c23 */ /* 0x100fe2000801087c */
[----:B------:R-:W-:Y:S01]  /*3c60*/  LDSM.16.MT88.4 R20, [R140+0x8800] ;  /* 0x008800008c14783b */ /* 0x000fe20000004200 */
[----:B------:R-:W-:Y:S01]  /*3c70*/  MUFU.EX2 R111, R111 ;  /* 0x0000006f006f7308 */ /* 0x000fe20000000800 */
[--C-:B------:R-:W-:Y:S01]  /*3c80*/  FFMA.FTZ R137, R139, UR4, -R124.reuse ;  /* 0x000000048b897c23 */ /* 0x100fe2000801087c */
[----:B---3--:R-:W-:Y:S01]  /*3c90*/  F2FP.F16.F32.PACK_AB R90, R112, R113 ;  /* 0x00000071705a723e */ /* 0x008fe200000000ff */
[----:B------:R-:W-:Y:S01]  /*3ca0*/  LDSM.16.MT88.4 R28, [R141+0x8800] ;  /* 0x008800008d1c783b */ /* 0x000fe20000004200 */
[----:B------:R-:W3:Y:S01]  /*3cb0*/  MUFU.EX2 R110, R110 ;  /* 0x0000006e006e7308 */ /* 0x000ee20000000800 */
[----:B------:R-:W-:Y:S01]  /*3cc0*/  FFMA.FTZ R122, R122, UR4, -R124 ;  /* 0x000000047a7a7c23 */ /* 0x000fe2000801087c */
[----:B------:R-:W-:Y:S01]  /*3cd0*/  FADD.FTZ R116, R117, R116 ;  /* 0x0000007475747221 */ /* 0x000fe20000010000 */
[----:B------:R-:W-:Y:S01]  /*3ce0*/  ISETP.GT.AND P0, PT, R26, R155, PT ;  /* 0x0000009b1a00720c */ /* 0x000fe20003f04270 */
[----:B------:R-:W-:Y:S01]  /*3cf0*/  MUFU.EX2 R109, R109 ;  /* 0x0000006d006d7308 */ /* 0x000fe20000000800 */
[----:B----4-:R-:W-:Y:S01]  /*3d00*/  F2FP.F16.F32.PACK_AB R89, R114, R115 ;  /* 0x000000737259723e */ /* 0x010fe200000000ff */
[----:B------:R-:W-:-:S02]  /*3d10*/  FADD.FTZ R114, R115, R114 ;  /* 0x0000007273727221 */ /* 0x000fc40000010000 */
[----:B------:R-:W4:Y:S01]  /*3d20*/  MUFU.EX2 R108, R108 ;  /* 0x0000006c006c7308 */ /* 0x000f220000000800 */
[----:B------:R-:W-:-:S03]  /*3d30*/  FADD.FTZ R113, R113, R116 ;  /* 0x0000007471717221 */ /* 0x000fc60000010000 */
[----:B------:R-:W-:Y:S01]  /*3d40*/  MUFU.EX2 R27, R27 ;  /* 0x0000001b001b7308 */ /* 0x000fe20000000800 */
[----:B------:R-:W-:Y:S01]  /*3d50*/  FADD.FTZ R112, R112, R113 ;  /* 0x0000007170707221 */ /* 0x000fe20000010000 */
[C---:B---3--:R-:W-:Y:S01]  /*3d60*/  F2FP.F16.F32.PACK_AB R91, R110.reuse, R111 ;  /* 0x0000006f6e5b723e */ /* 0x048fe200000000ff */
[----:B------:R-:W-:Y:S01]  /*3d70*/  FADD.FTZ R111, R111, R114 ;  /* 0x000000726f6f7221 */ /* 0x000fe20000010000 */
[----:B------:R-:W3:Y:S03]  /*3d80*/  MUFU.EX2 R0, R0 ;  /* 0x0000000000007308 */ /* 0x000ee60000000800 */
[----:B------:R-:W-:Y:S01]  /*3d90*/  FADD.FTZ R110, R110, R111 ;  /* 0x0000006f6e6e7221 */ /* 0x000fe20000010000 */
[----:B------:R-:W-:Y:S01]  /*3da0*/  MUFU.EX2 R107, R107 ;  /* 0x0000006b006b7308 */ /* 0x000fe20000000800 */
[C---:B------:R-:W-:Y:S01]  /*3db0*/  HMMA.16816.F32 R40, R88.reuse, R44, RZ ;  /* 0x0000002c5828723c */ /* 0x040fe200000018ff */
[C---:B----4-:R-:W-:Y:S01]  /*3dc0*/  F2FP.F16.F32.PACK_AB R4, R108.reuse, R109 ;  /* 0x0000006d6c04723e */ /* 0x050fe200000000ff */
[----:B------:R-:W-:Y:S01]  /*3dd0*/  FADD.FTZ R109, R109, R112 ;  /* 0x000000706d6d7221 */ /* 0x000fe20000010000 */
[----:B------:R-:W4:Y:S03]  /*3de0*/  MUFU.EX2 R106, R106 ;  /* 0x0000006a006a7308 */ /* 0x000f260000000800 */
        /* <DEDUP_REMOVED lines=9> */
[----:B----4-:R-:W-:-:S02]  /*3e80*/  F2FP.F16.F32.PACK_AB R5, R106, R107 ;  /* 0x0000006b6a05723e */ /* 0x010fc400000000ff */
[----:B------:R-:W-:Y:S04]  /*3e90*/  MUFU.EX2 R131, R131 ;  /* 0x0000008300837308 */ /* 0x000fe80000000800 */
[----:B------:R-:W-:Y:S01]  /*3ea0*/  MUFU.EX2 R128, R128 ;  /* 0x0000008000807308 */ /* 0x000fe20000000800 */
[----:B------:R-:W-:Y:S01]  /*3eb0*/  HMMA.16816.F32 R36, R88, R38, RZ ;  /* 0x000000265824723c */ /* 0x000fe200000018ff */
[----:B---3--:R-:W-:Y:S02]  /*3ec0*/  F2FP.F16.F32.PACK_AB R7, R105, R104 ;  /* 0x000000686907723e */ /* 0x008fe400000000ff */
[----:B------:R-:W-:Y:S05]  /*3ed0*/  MUFU.EX2 R137, R137 ;  /* 0x0000008900897308 */ /* 0x000fea0000000800 */
[C---:B--2---:R-:W-:Y:S08]  /*3ee0*/  HMMA.16816.F32 R40, R4.reuse, R8, R40 ;  /* 0x000000080428723c */ /* 0x044ff00000001828 */
[C---:B------:R-:W-:Y:S01]  /*3ef0*/  HMMA.16816.F32 R44, R4.reuse, R10, R44 ;  /* 0x0000000a042c723c */ /* 0x040fe2000000182c */
[----:B------:R-:W2:Y:S07]  /*3f00*/  LDSM.16.MT88.4 R8, [R141+0xa800] ;  /* 0x00a800008d08783b */ /* 0x000eae0000004200 */
[C---:B------:R-:W-:Y:S08]  /*3f10*/  HMMA.16816.F32 R96, R4.reuse, R12, R96 ;  /* 0x0000000c0460723c */ /* 0x040ff00000001860 */
[----:B------:R-:W-:Y:S01]  /*3f20*/  HMMA.16816.F32 R36, R4, R14, R36 ;  /* 0x0000000e0424723c */ /* 0x000fe20000001824 */
[----:B------:R-:W3:Y:S07]  /*3f30*/  LDSM.16.MT88.4 R12, [R142+0xa800] ;  /* 0x00a800008e0c783b */ /* 0x000eee0000004200 */
[C---:B------:R-:W-:Y:S08]  /*3f40*/  HMMA.16816.F32 R64, R88.reuse, R68, RZ ;  /* 0x000000445840723c */ /* 0x040ff000000018ff */
[C---:B------:R-:W-:Y:S08]  /*3f50*/  HMMA.16816.F32 R68, R88.reuse, R70, RZ ;  /* 0x000000465844723c */ /* 0x040ff000000018ff */
[C---:B------:R-:W-:Y:S08]  /*3f60*/  HMMA.16816.F32 R80, R88.reuse, R84, RZ ;  /* 0x000000545850723c */ /* 0x040ff000000018ff */
[C---:B------:R-:W-:Y:S08]  /*3f70*/  HMMA.16816.F32 R84, R88.reuse, R86, RZ ;  /* 0x000000565854723c */ /* 0x040ff000000018ff */
[C---:B------:R-:W-:Y:S08]  /*3f80*/  HMMA.16816.F32 R72, R88.reuse, R76, RZ ;  /* 0x0000004c5848723c */ /* 0x040ff000000018ff */
[----:B------:R-:W-:Y:S08]  /*3f90*/  HMMA.16816.F32 R76, R88, R78, RZ ;  /* 0x0000004e584c723c */ /* 0x000ff000000018ff */
[C---:B-1----:R-:W-:Y:S08]  /*3fa0*/  HMMA.16816.F32 R64, R4.reuse, R16, R64 ;  /* 0x000000100440723c */ /* 0x042ff00000001840 */
[C---:B------:R-:W-:Y:S01]  /*3fb0*/  HMMA.16816.F32 R68, R4.reuse, R18, R68 ;  /* 0x000000120444723c */ /* 0x040fe20000001844 */
[----:B------:R-:W1:Y:S07]  /*3fc0*/  LDSM.16.MT88.4 R16, [R140+0xa800] ;  /* 0x00a800008c10783b */ /* 0x000e6e0000004200 */
[C---:B--2---:R-:W-:Y:S08]  /*3fd0*/  HMMA.16816.F32 R80, R4.reuse, R8, R80 ;  /* 0x000000080450723c */ /* 0x044ff00000001850 */
[C---:B------:R-:W-:Y:S01]  /*3fe0*/  HMMA.16816.F32 R84, R4.reuse, R10, R84 ;  /* 0x0000000a0454723c */ /* 0x040fe20000001854 */
[----:B------:R-:W2:Y:S07]  /*3ff0*/  LDSM.16.MT88.4 R8, [R142+0x9000] ;  /* 0x009000008e08783b */ /* 0x000eae0000004200 */
[C---:B---3--:R-:W-:Y:S08]  /*4000*/  HMMA.16816.F32 R72, R4.reuse, R12, R72 ;  /* 0x0000000c0448723c */ /* 0x048ff00000001848 */
[----:B------:R-:W-:Y:S01]  /*4010*/  HMMA.16816.F32 R76, R4, R14, R76 ;  /* 0x0000000e044c723c */ /* 0x000fe2000000184c */
[----:B------:R-:W3:Y:S07]  /*4020*/  LDSM.16.MT88.4 R12, [R146+0x9000] ;  /* 0x00900000920c783b */ /* 0x000eee0000004200 */
[C---:B------:R-:W-:Y:S08]  /*4030*/  HMMA.16816.F32 R48, R88.reuse, R52, RZ ;  /* 0x000000345830723c */ /* 0x040ff000000018ff */
[C---:B------:R-:W-:Y:S08]  /*4040*/  HMMA.16816.F32 R56, R88.reuse, R60, RZ ;  /* 0x0000003c5838723c */ /* 0x040ff000000018ff */
[C---:B------:R-:W-:Y:S08]  /*4050*/  HMMA.16816.F32 R52, R88.reuse, R54, RZ ;  /* 0x000000365834723c */ /* 0x040ff000000018ff */
[C---:B------:R-:W-:Y:S08]  /*4060*/  HMMA.16816.F32 R60, R88.reuse, R62, RZ ;  /* 0x0000003e583c723c */ /* 0x040ff000000018ff */
[----:B------:R-:W-:Y:S01]  /*4070*/  HMMA.16816.F32 R92, R88, R32, RZ ;  /* 0x00000020585c723c */ /* 0x000fe200000018ff */
[--C-:B------:R-:W-:Y:S01]  /*4080*/  FFMA.FTZ R33, R169, UR4, -R118.reuse ;  /* 0x00000004a9217c23 */ /* 0x100fe20008010876 */
[--C-:B------:R-:W-:Y:S01]  /*4090*/  FFMA.FTZ R32, R171, UR4, -R118.reuse ;  /* 0x00000004ab207c23 */ /* 0x100fe20008010876 */
[----:B------:R-:W-:Y:S01]  /*40a0*/  FFMA.FTZ R171, R123, UR4, -R118 ;  /* 0x000000047bab7c23 */ /* 0x000fe20008010876 */
[----:B------:R-:W-:-:S03]  /*40b0*/  FFMA.FTZ R169, R119, UR4, -R124 ;  /* 0x0000000477a97c23 */ /* 0x000fc6000801087c */
[----:B------:R-:W-:Y:S01]  /*40c0*/  MUFU.EX2 R33, R33 ;  /* 0x0000002100217308 */ /* 0x000fe20000000800 */
[----:B------:R-:W-:Y:S01]  /*40d0*/  HMMA.16816.F32 R88, R88, R34, RZ ;  /* 0x000000225858723c */ /* 0x000fe200000018ff */
[----:B------:R-:W-:Y:S01]  /*40e0*/  FFMA.FTZ R35, R167, UR4, -R118 ;  /* 0x00000004a7237c23 */ /* 0x000fe20008010876 */
[----:B------:R-:W-:Y:S01]  /*40f0*/  FFMA.FTZ R34, R163, UR4, -R124 ;  /* 0x00000004a3227c23 */ /* 0x000fe2000801087c */
[----:B------:R-:W4:Y:S04]  /*4100*/  MUFU.EX2 R32, R32 ;  /* 0x0000002000207308 */ /* 0x000f280000000800 */
[----:B------:R-:W5:Y:S01]  /*4110*/  MUFU.EX2 R35, R35 ;  /* 0x0000002300237308 */ /* 0x000f620000000800 */
[C---:B------:R-:W-:Y:S03]  /*4120*/  HMMA.16816.F32 R56, R4.reuse, R20, R56 ;  /* 0x000000140438723c */ /* 0x040fe60000001838 */
[----:B------:R-:W2:Y:S04]  /*4130*/  MUFU.EX2 R34, R34 ;  /* 0x0000002200227308 */ /* 0x000ea80000000800 */
[----:B------:R-:W-:Y:S01]  /*4140*/  MUFU.EX2 R171, R171 ;  /* 0x000000ab00ab7308 */ /* 0x000fe20000000800 */
[C---:B------:R-:W-:Y:S01]  /*4150*/  HMMA.16816.F32 R60, R4.reuse, R22, R60 ;  /* 0x00000016043c723c */ /* 0x040fe2000000183c */
[----:B------:R-:W3:Y:S02]  /*4160*/  LDSM.16.MT88.4 R20, [R140+0x9000] ;  /* 0x009000008c14783b */ /* 0x000ee40000004200 */
[----:B------:R-:W-:Y:S05]  /*4170*/  MUFU.EX2 R169, R169 ;  /* 0x000000a900a97308 */ /* 0x000fea0000000800 */
[C---:B------:R-:W-:Y:S08]  /*4180*/  HMMA.16816.F32 R48, R4.reuse, R28, R48 ;  /* 0x0000001c0430723c */ /* 0x040ff00000001830 */
[C---:B------:R-:W-:Y:S01]  /*4190*/  HMMA.16816.F32 R52, R4.reuse, R30, R52 ;  /* 0x0000001e0434723c */ /* 0x040fe20000001834 */
[----:B------:R-:W-:Y:S07]  /*41a0*/  LDSM.16.MT88.4 R28, [R141+0x9000] ;  /* 0x009000008d1c783b */ /* 0x000fee0000004200 */
[C---:B-1----:R-:W-:Y:S08]  /*41b0*/  HMMA.16816.F32 R92, R4.reuse, R16, R92 ;  /* 0x00000010045c723c */ /* 0x042ff0000000185c */
[----:B------:R-:W-:Y:S01]  /*41c0*/  HMMA.16816.F32 R88, R4, R18, R88 ;  /* 0x000000120458723c */ /* 0x000fe20000001858 */
[----:B----4-:R-:W-:Y:S01]  /*41d0*/  F2FP.F16.F32.PACK_AB R4, R32, R33 ;  /* 0x000000212004723e */ /* 0x010fe200000000ff */
[----:B------:R-:W1:Y:S01]  /*41e0*/  LDSM.16.MT88.4 R16, [R146+0xb000] ;  /* 0x00b000009210783b */ /* 0x000e620000004200 */
[----:B-----5:R-:W-:-:S02]  /*41f0*/  F2FP.F16.F32.PACK_AB R6, R35, R126 ;  /* 0x0000007e2306723e */ /* 0x020fc400000000ff */
[----:B------:R-:W-:Y:S02]  /*4200*/  F2FP.F16.F32.PACK_AB R5, R128, R131 ;  /* 0x000000838005723e */ /* 0x000fe400000000ff */
[----:B--2---:R-:W-:-:S07]  /*4210*/  F2FP.F16.F32.PACK_AB R7, R137, R34 ;  /* 0x000000228907723e */ /* 0x004fce00000000ff */
        /* <DEDUP_REMOVED lines=18> */
[----:B------:R-:W-:Y:S01]  /*4340*/  HMMA.16816.F32 R48, R4, R28, R48 ;  /* 0x0000001c0430723c */ /* 0x000fe20000001830 */
[--C-:B------:R-:W-:Y:S01]  /*4350*/  FFMA.FTZ R28, R129, UR4, -R118.reuse ;  /* 0x00000004811c7c23 */ /* 0x100fe20008010876 */
[----:B------:R-:W-:-:S05]  /*4360*/  FFMA.FTZ R29, R127, UR4, -R118 ;  /* 0x000000047f1d7c23 */ /* 0x000fca0008010876 */
[----:B------:R-:W-:Y:S01]  /*4370*/  MUFU.EX2 R28, R28 ;  /* 0x0000001c001c7308 */ /* 0x000fe20000000800 */
[C---:B------:R-:W-:Y:S01]  /*4380*/  HMMA.16816.F32 R52, R4.reuse, R30, R52 ;  /* 0x0000001e0434723c */ /* 0x040fe20000001834 */
[----:B------:R-:W-:Y:S01]  /*4390*/  FFMA.FTZ R30, R125, UR4, -R118 ;  /* 0x000000047d1e7c23 */ /* 0x000fe20008010876 */
[--C-:B------:R-:W-:Y:S01]  /*43a0*/  FFMA.FTZ R31, R121, UR4, -R124.reuse ;  /* 0x00000004791f7c23 */ /* 0x100fe2000801087c */
[----:B------:R-:W-:Y:S01]  /*43b0*/  FFMA.FTZ R118, R120, UR4, -R124 ;  /* 0x0000000478767c23 */ /* 0x000fe2000801087c */
[----:B------:R-:W5:Y:S04]  /*43c0*/  MUFU.EX2 R29, R29 ;  /* 0x0000001d001d7308 */ /* 0x000f680000000800 */
[----:B------:R-:W1:Y:S01]  /*43d0*/  MUFU.EX2 R30, R30 ;  /* 0x0000001e001e7308 */ /* 0x000e620000000800 */
[C---:B----4-:R-:W-:Y:S03]  /*43e0*/  HMMA.16816.F32 R92, R4.reuse, R20, R92 ;  /* 0x00000014045c723c */ /* 0x050fe6000000185c */
[----:B------:R-:W-:Y:S04]  /*43f0*/  MUFU.EX2 R120, R122 ;  /* 0x0000007a00787308 */ /* 0x000fe80000000800 */
[----:B------:R-:W4:Y:S01]  /*4400*/  MUFU.EX2 R31, R31 ;  /* 0x0000001f001f7308 */ /* 0x000f220000000800 */
[----:B------:R-:W-:Y:S01]  /*4410*/  HMMA.16816.F32 R88, R4, R22, R88 ;  /* 0x000000160458723c */ /* 0x000fe20000001858 */
[----:B-----5:R-:W-:Y:S01]  /*4420*/  F2FP.F16.F32.PACK_AB R4, R29, R28 ;  /* 0x0000001c1d04723e */ /* 0x020fe200000000ff */
[----:B------:R-:W5:Y:S01]  /*4430*/  LDSM.16.MT88.4 R20, [R140+0x9800] ;  /* 0x009800008c14783b */ /* 0x000f620000004200 */
[----:B------:R-:W2:Y:S01]  /*4440*/  MUFU.EX2 R118, R118 ;  /* 0x0000007600767308 */ /* 0x000ea20000000800 */
[----:B-1----:R-:W-:-:S02]  /*4450*/  F2FP.F16.F32.PACK_AB R6, R171, R30 ;  /* 0x0000001eab06723e */ /* 0x002fc400000000ff */
[----:B----4-:R-:W-:Y:S02]  /*4460*/  F2FP.F16.F32.PACK_AB R5, R31, R120 ;  /* 0x000000781f05723e */ /* 0x010fe400000000ff */
[----:B--2---:R-:W-:-:S07]  /*4470*/  F2FP.F16.F32.PACK_AB R7, R169, R118 ;  /* 0x00000076a907723e */ /* 0x004fce00000000ff */
[C---:B------:R-:W-:Y:S08]  /*4480*/  HMMA.16816.F32 R96, R4.reuse, R16, R96 ;  /* 0x000000100460723c */ /* 0x040ff00000001860 */
[C---:B------:R-:W-:Y:S01]  /*4490*/  HMMA.16816.F32 R36, R4.reuse, R18, R36 ;  /* 0x000000120424723c */ /* 0x040fe20000001824 */
[----:B------:R-:W1:Y:S07]  /*44a0*/  LDSM.16.MT88.4 R16, [R142+0xb800] ;  /* 0x00b800008e10783b */ /* 0x000e6e0000004200 */
[C---:B------:R-:W-:Y:S08]  /*44b0*/  HMMA.16816.F32 R40, R4.reuse, R8, R40 ;  /* 0x000000080428723c */ /* 0x040ff00000001828 */
[C---:B------:R-:W-:Y:S01]  /*44c0*/  HMMA.16816.F32 R44, R4.reuse, R10, R44 ;  /* 0x0000000a042c723c */ /* 0x040fe2000000182c */
[----:B------:R-:W2:Y:S07]  /*44d0*/  LDSM.16.MT88.4 R8, [R146+0xb800] ;  /* 0x00b800009208783b */ /* 0x000eae0000004200 */
[C---:B---3--:R-:W-:Y:S08]  /*44e0*/  HMMA.16816.F32 R48, R4.reuse, R12, R48 ;  /* 0x0000000c0430723c */ /* 0x048ff00000001830 */
[C---:B------:R-:W-:Y:S01]  /*44f0*/  HMMA.16816.F32 R52, R4.reuse, R14, R52 ;  /* 0x0000000e0434723c */ /* 0x040fe20000001834 */
[----:B------:R-:W3:Y:S07]  /*4500*/  LDSM.16.MT88.4 R12, [R141+0xb800] ;  /* 0x00b800008d0c783b */ /* 0x000eee0000004200 */
[C---:B-----5:R-:W-:Y:S08]  /*4510*/  HMMA.16816.F32 R56, R4.reuse, R20, R56 ;  /* 0x000000140438723c */ /* 0x060ff00000001838 */
[----:B-1----:R-:W-:Y:S01]  /*4520*/  HMMA.16816.F32 R72, R4, R16, R72 ;  /* 0x000000100448723c */ /* 0x002fe20000001848 */
[----:B------:R-:W-:-:S04]  /*4530*/  FADD.FTZ R17, R107, R110 ;  /* 0x0000006e6b117221 */ /* 0x000fc80000010000 */
[----:B------:R-:W-:-:S03]  /*4540*/  FADD.FTZ R17, R106, R17 ;  /* 0x000000116a117221 */ /* 0x000fc60000010000 */
[C---:B------:R-:W-:Y:S08]  /*4550*/  HMMA.16816.F32 R60, R4.reuse, R22, R60 ;  /* 0x00000016043c723c */ /* 0x040ff0000000183c */
[C---:B--2---:R-:W-:Y:S08]  /*4560*/  HMMA.16816.F32 R64, R4.reuse, R8, R64 ;  /* 0x000000080440723c */ /* 0x044ff00000001840 */
[C---:B------:R-:W-:Y:S01]  /*4570*/  HMMA.16816.F32 R68, R4.reuse, R10, R68 ;  /* 0x0000000a0444723c */ /* 0x040fe20000001844 */
[----:B------:R-:W1:Y:S07]  /*4580*/  LDSM.16.MT88.4 R8, [R140+0xb800] ;  /* 0x00b800008c08783b */ /* 0x000e6e0000004200 */
        /* <DEDUP_REMOVED lines=20> */
[----:B-1----:R-:W-:Y:S03]  /*46d0*/  HMMA.16816.F32 R92, R4, R8, R92 ;  /* 0x00000008045c723c */ /* 0x002fe6000000185c */
[----:B------:R-:W-:-:S05]  /*46e0*/  FADD.FTZ R169, R169, R118 ;  /* 0x00000076a9a97221 */ /* 0x000fca0000010000 */
[----:B------:R-:W-:Y:S01]  /*46f0*/  HMMA.16816.F32 R88, R4, R10, R88 ;  /* 0x0000000a0458723c */ /* 0x000fe20000001858 */
[----:B------:R-:W-:-:S04]  /*4700*/  NOP ;  /* 0x0000000000007918 */ /* 0x000fc80000000000 */
[----:B------:R-:W-:-:S15]  /*4710*/  @!P0 BRA `(.L_x_6368) ;  /* 0x0000002800cc8947 */ /* 0x000fde0003800000 */
        /* <DEDUP_REMOVED lines=66> */
.L_x_6369:
[----:B------:R-:W-:Y:S01]  /*4b40*/  UMOV UR6, URZ ;  /* 0x000000ff00067c82 */ /* 0x000fe20008000000 */
[----:B------:R-:W-:Y:S01]  /*4b50*/  IMAD.SHL.U32 R4, R24, 0x40, RZ ;  /* 0x0000004018047824 */ /* 0x000fe200078e00ff */
[----:B------:R-:W-:-:S05]  /*4b60*/  IADD3 R5, P0, PT, RZ, -UR6, RZ ;  /* 0x80000006ff057c10 */ /* 0x000fca000ff1e0ff */
[----:B------:R-:W-:-:S05]  /*4b70*/  IMAD.X R4, RZ, RZ, ~R4, P0 ;  /* 0x000000ffff047224 */ /* 0x000fca00000e0e04 */
[----:B------:R-:W-:-:S04]  /*4b80*/  SHF.R.S64 R5, R5, 0x1f, R4 ;  /* 0x0000001f05057819 */ /* 0x000fc80000001004 */
[----:B------:R-:W-:-:S04]  /*4b90*/  IADD3 R158, P0, PT, R5, R158, RZ ;  /* 0x0000009e059e7210 */ /* 0x000fc80007f1e0ff */
[----:B------:R-:W-:-:S09]  /*4ba0*/  LEA.HI.X.SX32 R159, R4, R159, 0x1, P0 ;  /* 0x0000009f049f7211 */ /* 0x000fd200000f0eff */
.L_x_6370:
[C---:B------:R-:W-:Y:S01]  /*4bb0*/  IMAD.SHL.U32 R5, R24.reuse, 0x20, RZ ;  /* 0x0000002018057824 */ /* 0x040fe200078e00ff */
[----:B------:R-:W-:Y:S01]  /*4bc0*/  SHF.L.U64.HI R24, R24, 0x5, R25 ;  /* 0x0000000518187819 */ /* 0x000fe20000010219 */
[----:B------:R-:W-:Y:S01]  /*4bd0*/  @!PT LDS RZ, [RZ] ;  /* 0x00000000fffff984 */ /* 0x000fe20000000800 */
[----:B------:R-:W-:Y:S01]  /*4be0*/  @!PT LDS RZ, [RZ] ;  /* 0x00000000fffff984 */ /* 0x000fe20000000800 */
[----:B------:R-:W-:Y:S01]  /*4bf0*/  @!PT LDS RZ, [RZ] ;  /* 0x00000000fffff984 */ /* 0x000fe20000000800 */
[----:B------:R-:W-:Y:S01]  /*4c00*/  LDGSTS.E.BYPASS.LTC128B.128 [R101+0x8000], desc[UR16][R158.64] ;  /* 0x080000009e657fae */ /* 0x000fe2000b981a10 */
[----:B------:R-:W-:Y:S02]  /*4c10*/  IMAD R135, R2, 0x40, R135 ;  /* 0x0000004002877824 */ /* 0x000fe400078e0287 */
        /* <DEDUP_REMOVED lines=8> */
[----:B------:R-:W-:Y:S04]  /*4ca0*/  LDGSTS.E.BYPASS.LTC128B.128 [R101+0xa800], desc[UR16][R8.64+0x80] ;  /* 0x0a80008008657fae */ /* 0x000fe8000b981a10 */
[----:B------:R-:W-:Y:S04]  /*4cb0*/  LDGSTS.E.BYPASS.LTC128B.128 [R101+0x9000], desc[UR16][R10.64] ;  /* 0x090000000a657fae */ /* 0x000fe8000b981a10 */
[----:B------:R1:W-:Y:S04]  /*4cc0*/  LDGSTS.E.BYPASS.LTC128B.128 [R101+0xb000], desc[UR16][R10.64+0x80] ;  /* 0x0b0000800a657fae */ /* 0x0003e8000b981a10 */
[----:B------:R-:W-:Y:S04]  /*4cd0*/  LDGSTS.E.BYPASS.LTC128B.128 [R101+0x9800], desc[UR16][R26.64] ;  /* 0x098000001a657fae */ /* 0x000fe8000b981a10 */
[----:B------:R2:W-:Y:S04]  /*4ce0*/  LDGSTS.E.BYPASS.LTC128B.128 [R101+0xb800], desc[UR16][R26.64+0x80] ;  /* 0x0b8000801a657fae */ /* 0x0005e8000b981a10 */
[----:B------:R-:W-:Y:S04]  /*4cf0*/  LDSM.16.M88.4 R20, [R151] ;  /* 0x000000009714783b */ /* 0x000fe80000000200 */
[----:B------:R-:W1:Y:S04]  /*4d00*/  LDSM.16.M88.4 R4, [R150+0x4000] ;  /* 0x004000009604783b */ /* 0x000e680000000200 */
[----:B------:R-:W3:Y:S04]  /*4d10*/  LDSM.16.M88.4 R104, [R150+0x4800] ;  /* 0x004800009668783b */ /* 0x000ee80000000200 */
[----:B------:R-:W4:Y:S04]  /*4d20*/  LDSM.16.M88.4 R28, [R150+0x5000] ;  /* 0x00500000961c783b */ /* 0x000f280000000200 */
[----:B------:R-:W2:Y:S04]  /*4d30*/  LDSM.16.M88.4 R116, [R150+0x5800] ;  /* 0x005800009674783b */ /* 0x000ea80000000200 */
        /* <DEDUP_REMOVED lines=9> */
[C---:B----4-:R-:W-:Y:S08]  /*4dd0*/  HMMA.16816.F32 R32, R20.reuse, R28, RZ ;  /* 0x0000001c1420723c */ /* 0x050ff000000018ff */
[C---:B------:R-:W-:Y:S08]  /*4de0*/  HMMA.16816.F32 R4, R20.reuse, R6, RZ ;  /* 0x000000061404723c */ /* 0x040ff000000018ff */
[C---:B------:R-:W-:Y:S08]  /*4df0*/  HMMA.16816.F32 R104, R20.reuse, R106, RZ ;  /* 0x0000006a1468723c */ /* 0x040ff000000018ff */
[C---:B------:R-:W-:Y:S08]  /*4e00*/  HMMA.16816.F32 R28, R20.reuse, R30, RZ ;  /* 0x0000001e141c723c */ /* 0x040ff000000018ff */
[C---:B--2---:R-:W-:Y:S08]  /*4e10*/  HMMA.16816.F32 R24, R20.reuse, R116, RZ ;  /* 0x000000741418723c */ /* 0x044ff000000018ff */
        /* <DEDUP_REMOVED lines=29> */
[C---:B--2---:R-:W-:Y:S08]  /*4ff0*/  HMMA.16816.F32 R8, R116.reuse, R16, R8 ;  /* 0x000000107408723c */ /* 0x044ff00000001808 */
[C---:B------:R-:W-:Y:S01]  /*5000*/  HMMA.16816.F32 R4, R116.reuse, R18, R4 ;  /* 0x000000127404723c */ /* 0x040fe20000001804 */
[----:B------:R-:W1:Y:S07]  /*5010*/  LDSM.16.M88.4 R16, [R150+0x6000] ;  /* 0x006000009610783b */ /* 0x000e6e0000000200 */
[C---:B---3--:R-:W-:Y:S08]  /*5020*/  HMMA.16816.F32 R108, R116.reuse, R12, R108 ;  /* 0x0000000c746c723c */ /* 0x048ff0000000186c */
[C---:B------:R-:W-:Y:S01]  /*5030*/  HMMA.16816.F32 R104, R116.reuse, R14, R104 ;  /* 0x0000000e7468723c */ /* 0x040fe20000001868 */
[----:B------:R-:W2:Y:S07]  /*5040*/  LDSM.16.M88.4 R12, [R150+0x6800] ;  /* 0x00680000960c783b */ /* 0x000eae0000000200 */
[C---:B------:R-:W-:Y:S08]  /*5050*/  HMMA.16816.F32 R28, R116.reuse, R130, R28 ;  /* 0x00000082741c723c */ /* 0x040ff0000000181c */
        /* <DEDUP_REMOVED lines=16> */
[----:B------:R-:W4:Y:S03]  /*5160*/  LDSM.16.M88.4 R112, [R145+0x7800] ;  /* 0x007800009170783b */ /* 0x000f260000000200 */
[C---:B-1----:R-:W-:Y:S08]  /*5170*/  HMMA.16816.F32 R8, R16.reuse, R120, R8 ;  /* 0x000000781008723c */ /* 0x042ff00000001808 */
[C---:B--2---:R-:W-:Y:S08]  /*5180*/  HMMA.16816.F32 R108, R16.reuse, R12, R108 ;  /* 0x0000000c106c723c */ /* 0x044ff0000000186c */
[C---:B------:R-:W-:Y:S01]  /*5190*/  HMMA.16816.F32 R104, R16.reuse, R14, R104 ;  /* 0x0000000e1068723c */ /* 0x040fe20000001868 */
[----:B------:R-:W1:Y:S07]  /*51a0*/  LDSM.16.M88.4 R12, [R144+0x6000] ;  /* 0x00600000900c783b */ /* 0x000e6e0000000200 */
        /* <DEDUP_REMOVED lines=8> */
[----:B------:R-:W4:Y:S03]  /*5230*/  LDSM.16.M88.4 R112, [R144+0x7800] ;  /* 0x007800009070783b */ /* 0x000f260000000200 */
[C---:B-1----:R-:W-:Y:S08]  /*5240*/  HMMA.16816.F32 R8, R124.reuse, R12, R8 ;  /* 0x0000000c7c08723c */ /* 0x042ff00000001808 */
[C---:B------:R-:W-:Y:S01]  /*5250*/  HMMA.16816.F32 R4, R124.reuse, R14, R4 ;  /* 0x0000000e7c04723c */ /* 0x040fe20000001804 */
[----:B------:R-:W1:Y:S07]  /*5260*/  LDSM.16.M88.4 R12, [R143+0x6000] ;  /* 0x006000008f0c783b */ /* 0x000e6e0000000200 */
[C---:B--2---:R-:W-:Y:S08]  /*5270*/  HMMA.16816.F32 R108, R124.reuse, R120, R108 ;  /* 0x000000787c6c723c */ /* 0x044ff0000000186c */
[C---:B---3--:R-:W-:Y:S08]  /*5280*/  HMMA.16816.F32 R32, R124.reuse, R116, R32 ;  /* 0x000000747c20723c */ /* 0x048ff00000001820 */
[C---:B------:R-:W-:Y:S01]  /*5290*/  HMMA.16816.F32 R28, R124.reuse, R118, R28 ;  /* 0x000000767c1c723c */ /* 0x040fe2000000181c */
[----:B------:R-:W2:Y:S07]  /*52a0*/  LDSM.16.M88.4 R116, [R143+0x6800] ;  /* 0x006800008f74783b */ /* 0x000eae0000000200 */
[C---:B----4-:R-:W-:Y:S08]  /*52b0*/  HMMA.16816.F32 R24, R124.reuse, R112, R24 ;  /* 0x000000707c18723c */ /* 0x050ff00000001818 */
[----:B------:R-:W-:Y:S01]  /*52c0*/  HMMA.16816.F32 R20, R124, R114, R20 ;  /* 0x000000727c14723c */ /* 0x000fe20000001814 */
[----:B------:R-:W3:Y:S07]  /*52d0*/  LDSM.16.M88.4 R112, [R143+0x7000] ;  /* 0x007000008f70783b */ /* 0x000eee0000000200 */
[----:B-1----:R-:W-:Y:S01]  /*52e0*/  HMMA.16816.F32 R8, R16, R12, R8 ;  /* 0x0000000c1008723c */ /* 0x002fe20000001808 */
[----:B------:R-:W-:-:S02]  /*52f0*/  VIADD R12, R135, 0xffffff80 ;  /* 0xffffff80870c7836 */ /* 0x000fc40000000000 */
[----:B------:R-:W-:-:S03]  /*5300*/  VIADD R13, R135, 0xffffff89 ;  /* 0xffffff89870d7836 */ /* 0x000fc60000000000 */
[CC--:B------:R-:W-:Y:S02]  /*5310*/  ISETP.GE.AND P5, PT, R12.reuse, R133.reuse, PT ;  /* 0x000000850c00720c */ /* 0x0c0fe40003fa6270 */
[-C--:B------:R-:W-:Y:S01]  /*5320*/  ISETP.GE.AND P4, PT, R12, R132.reuse, PT ;  /* 0x000000840c00720c */ /* 0x080fe20003f86270 */
[C---:B------:R-:W-:Y:S01]  /*5330*/  VIADD R12, R135.reuse, 0xffffff81 ;  /* 0xffffff81870c7836 */ /* 0x040fe20000000000 */
[----:B------:R-:W-:Y:S01]  /*5340*/  HMMA.16816.F32 R4, R16, R14, R4 ;  /* 0x0000000e1004723c */ /* 0x000fe20000001804 */
[----:B------:R-:W-:Y:S01]  /*5350*/  VIADD R14, R135, 0xffffff88 ;  /* 0xffffff88870e7836 */ /* 0x000fe20000000000 */
[-C--:B------:R-:W-:Y:S02]  /*5360*/  ISETP.GE.AND P3, PT, R13, R133.reuse, PT ;  /* 0x000000850d00720c */ /* 0x080fe40003f66270 */
[CC--:B------:R-:W-:Y:S02]  /*5370*/  ISETP.GE.AND P2, PT, R12.reuse, R133.reuse, PT ;  /* 0x000000850c00720c */ /* 0x0c0fe40003f46270 */
[----:B------:R-:W-:Y:S01]  /*5380*/  ISETP.GE.AND P1, PT, R12, R132, PT ;  /* 0x000000840c00720c */ /* 0x000fe20003f26270 */
[----:B------:R-:W-:Y:S01]  /*5390*/  VIADD R12, R135, 0xffffff90 ;  /* 0xffffff90870c7836 */ /* 0x000fe20000000000 */
[----:B------:R-:W-:Y:S01]  /*53a0*/  ISETP.GE.AND P0, PT, R14, R133, PT ;  /* 0x000000850e00720c */ /* 0x000fe20003f06270 */
[----:B------:R-:W-:Y:S01]  /*53b0*/  HMMA.16816.F32 R104, R124, R122, R104 ;  /* 0x0000007a7c68723c */ /* 0x000fe20000001868 */
[----:B------:R-:W-:-:S02]  /*53c0*/  FSEL R131, R10, -INF , !P4 ;  /* 0xff8000000a837808 */ /* 0x000fc40006000000 */
[----:B------:R-:W-:Y:S02]  /*53d0*/  FSEL R8, R8, -INF , !P5 ;  /* 0xff80000008087808 */ /* 0x000fe40006800000 */
[----:B------:R-:W-:Y:S01]  /*53e0*/  FSEL R10, R9, -INF , !P2 ;  /* 0xff800000090a7808 */ /* 0x000fe20005000000 */
[----:B------:R-:W-:Y:S01]  /*53f0*/  VIADD R9, R135, 0xffffff98 ;  /* 0xffffff9887097836 */ /* 0x000fe20000000000 */
[-C--:B------:R-:W-:Y:S01]  /*5400*/  ISETP.GE.AND P6, PT, R14, R132.reuse, PT ;  /* 0x000000840e00720c */ /* 0x080fe20003fc6270 */
[----:B--2---:R-:W-:Y:S01]  /*5410*/  HMMA.16816.F32 R108, R16, R116, R108 ;  /* 0x00000074106c723c */ /* 0x004fe2000000186c */
[-C--:B------:R-:W-:Y:S01]  /*5420*/  ISETP.GE.AND P5, PT, R13, R132.reuse, PT ;  /* 0x000000840d00720c */ /* 0x080fe20003fa6270 */
[----:B------:R-:W-:Y:S01]  /*5430*/  VIADD R116, R135, 0xffffff91 ;  /* 0xffffff9187747836 */ /* 0x000fe20000000000 */
[C---:B------:R-:W-:Y:S02]  /*5440*/  ISETP.GE.AND P4, PT, R12.reuse, R133, PT ;  /* 0x000000850c00720c */ /* 0x040fe40003f86270 */
[----:B------:R-:W-:-:S02]  /*5450*/  ISETP.GE.AND P2, PT, R12, R132, PT ;  /* 0x000000840c00720c */ /* 0x000fc40003f46270 */
[----:B------:R-:W1:Y:S01]  /*5460*/  LDSM.16.M88.4 R12, [R143+0x7800] ;  /* 0x007800008f0c783b */ /* 0x000e620000000200 */
[----:B---3--:R-:W-:Y:S01]  /*5470*/  HMMA.16816.F32 R32, R16, R112, R32 ;  /* 0x000000701020723c */ /* 0x008fe20000001820 */
[----:B------:R-:W-:Y:S01]  /*5480*/  FSEL R137, R6, -INF , !P6 ;  /* 0xff80000006897808 */ /* 0x000fe20007000000 */
[----:B------:R-:W-:-:S04]  /*5490*/  DEPBAR.LE SB0, 0x0 ;  /* 0x000080000000791a */ /* 0x000fc80000000000 */
[----:B------:R-:W-:Y:S01]  /*54a0*/  FSEL R129, R11, -INF , !P1 ;  /* 0xff8000000b817808 */ /* 0x000fe20004800000 */
[----:B------:R-:W-:Y:S01]  /*54b0*/  VIADD R11, R135, 0xffffff99 ;  /* 0xffffff99870b7836 */ /* 0x000fe20000000000 */
[C---:B------:R-:W-:Y:S01]  /*54c0*/  HMMA.16816.F32 R104, R16.reuse, R118, R104 ;  /* 0x000000761068723c */ /* 0x040fe20000001868 */
[----:B------:R-:W-:Y:S01]  /*54d0*/  FSEL R6, R5, -INF , !P3 ;  /* 0xff80000005067808 */ /* 0x000fe20005800000 */
[----:B------:R-:W-:Y:S01]  /*54e0*/  VIADD R5, R135, 0xffffffa0 ;  /* 0xffffffa087057836 */ /* 0x000fe20000000000 */
[----:B------:R-:W-:Y:S02]  /*54f0*/  ISETP.GE.AND P1, PT, R116, R133, PT ;  /* 0x000000857400720c */ /* 0x000fe40003f26270 */
[----:B------:R-:W-:Y:S02]  /*5500*/  FSEL R4, R4, -INF , !P0 ;  /* 0xff80000004047808 */ /* 0x000fe40004000000 */
[----:B------:R-:W-:Y:S01]  /*5510*/  ISETP.GE.AND P0, PT, R116, R132, PT ;  /* 0x000000847400720c */ /* 0x000fe20003f06270 */
[----:B------:R-:W-:Y:S01]  /*5520*/  HMMA.16816.F32 R28, R16, R114, R28 ;  /* 0x00000072101c723c */ /* 0x000fe2000000181c */
[----:B------:R-:W-:-:S02]  /*5530*/  FSEL R113, R110, -INF , !P2 ;  /* 0xff8000006e717808 */ /* 0x000fc40005000000 */
[----:B------:R-:W-:Y:S02]  /*5540*/  FSEL R122, R109, -INF , !P1 ;  /* 0xff8000006d7a7808 */ /* 0x000fe40004800000 */
[----:B------:R-:W-:Y:S02]  /*5550*/  FSEL R116, R108, -INF , !P4 ;  /* 0xff8000006c747808 */ /* 0x000fe40006000000 */
[CC--:B------:R-:W-:Y:S02]  /*5560*/  ISETP.GE.AND P2, PT, R5.reuse, R133.reuse, PT ;  /* 0x000000850500720c */ /* 0x0c0fe40003f46270 */
[-C--:B------:R-:W-:Y:S01]  /*5570*/  ISETP.GE.AND P1, PT, R5, R132.reuse, PT ;  /* 0x000000840500720c */ /* 0x080fe20003f26270 */
[----:B------:R-:W-:Y:S01]  /*5580*/  VIADD R5, R135, 0xffffffa9 ;  /* 0xffffffa987057836 */ /* 0x000fe20000000000 */
[C---:B------:R-:W-:Y:S02]  /*5590*/  ISETP.GE.AND P6, PT, R9.reuse, R133, PT ;  /* 0x000000850900720c */ /* 0x040fe40003fc6270 */
[-C--:B------:R-:W-:Y:S01]  /*55a0*/  ISETP.GE.AND P3, PT, R9, R132.reuse, PT ;  /* 0x000000840900720c */ /* 0x080fe20003f66270 */
[----:B------:R-:W-:Y:S01]  /*55b0*/  VIADD R9, R135, 0xffffffa1 ;  /* 0xffffffa187097836 */ /* 0x000fe20000000000 */
[----:B------:R-:W-:-:S02]  /*55c0*/  ISETP.GE.AND P4, PT, R11, R132, PT ;  /* 0x000000840b00720c */ /* 0x000fc40003f86270 */
[----:B------:R-:W-:Y:S02]  /*55d0*/  FSEL R126, R32, -INF , !P2 ;  /* 0xff800000207e7808 */ /* 0x000fe40005000000 */
[----:B------:R-:W-:Y:S02]  /*55e0*/  FSEL R127, R107, -INF , !P4 ;  /* 0xff8000006b7f7808 */ /* 0x000fe40006000000 */
[----:B------:R-:W-:Y:S01]  /*55f0*/  FSEL R117, R111, -INF , !P0 ;  /* 0xff8000006f757808 */ /* 0x000fe20004000000 */
[----:B-1----:R-:W-:Y:S01]  /*5600*/  HMMA.16816.F32 R24, R16, R12, R24 ;  /* 0x0000000c1018723c */ /* 0x002fe20000001818 */
[CC--:B------:R-:W-:Y:S02]  /*5610*/  ISETP.GE.AND P4, PT, R5.reuse, R133.reuse, PT ;  /* 0x000000850500720c */ /* 0x0c0fe40003f86270 */
[----:B------:R-:W-:Y:S01]  /*5620*/  ISETP.GE.AND P2, PT, R5, R132, PT ;  /* 0x000000840500720c */ /* 0x000fe20003f46270 */
[----:B------:R-:W-:Y:S01]  /*5630*/  VIADD R5, R135, 0xffffffb0 ;  /* 0xffffffb087057836 */ /* 0x000fe20000000000 */
[----:B------:R-:W-:-:S02]  /*5640*/  ISETP.GE.AND P0, PT, R9, R133, PT ;  /* 0x000000850900720c */ /* 0x000fc40003f06270 */
[----:B------:R-:W-:Y:S01]  /*5650*/  FSEL R118, R104, -INF , !P6 ;  /* 0xff80000068767808 */ /* 0x000fe20007000000 */
[----:B------:R-:W-:Y:S01]  /*5660*/  HMMA.16816.F32 R20, R16, R14, R20 ;  /* 0x0000000e1014723c */ /* 0x000fe20000001814 */
[----:B------:R-:W-:Y:S01]  /*5670*/  FSEL R128, R33, -INF , !P0 ;  /* 0xff80000021807808 */ /* 0x000fe20004000000 */
[----:B------:R-:W-:Y:S01]  /*5680*/  BAR.SYNC.DEFER_BLOCKING 0x0 ;  /* 0x0000000000007b1d */ /* 0x000fe20000010000 */
[-C--:B------:R-:W-:Y:S02]  /*5690*/  ISETP.GE.AND P0, PT, R5, R132.reuse, PT ;  /* 0x000000840500720c */ /* 0x080fe40003f06270 */
[----:B------:R-:W-:Y:S02]  /*56a0*/  FSEL R7, R7, -INF , !P5 ;  /* 0xff80000007077808 */ /* 0x000fe40006800000 */
[----:B------:R-:W-:Y:S01]  /*56b0*/  ISETP.GE.AND P6, PT, R9, R132, PT ;  /* 0x000000840900720c */ /* 0x000fe20003fc6270 */
[----:B------:R-:W-:Y:S01]  /*56c0*/  VIADD R9, R135, 0xffffffa8 ;  /* 0xffffffa887097836 */ /* 0x000fe20000000000 */
[----:B------:R-:W-:-:S02]  /*56d0*/  ISETP.GE.AND P5, PT, R11, R133, PT ;  /* 0x000000850b00720c */ /* 0x000fc40003fa6270 */
[----:B------:R-:W-:Y:S02]  /*56e0*/  FSEL R109, R26, -INF , !P0 ;  /* 0xff8000001a6d7808 */ /* 0x000fe40004000000 */
[----:B------:R-:W-:Y:S02]  /*56f0*/  ISETP.GT.AND P0, PT, R0, R155, PT ;  /* 0x0000009b0000720c */ /* 0x000fe40003f04270 */
[----:B------:R-:W-:Y:S02]  /*5700*/  FSEL R115, R106, -INF , !P3 ;  /* 0xff8000006a737808 */ /* 0x000fe40005800000 */
[----:B------:R-:W-:Y:S02]  /*5710*/  FSEL R120, R105, -INF , !P5 ;  /* 0xff80000069787808 */ /* 0x000fe40006800000 */
[----:B------:R-:W-:Y:S02]  /*5720*/  FSEL R119, R34, -INF , !P1 ;  /* 0xff80000022777808 */ /* 0x000fe40004800000 */
[----:B------:R-:W-:-:S02]  /*5730*/  ISETP.GE.AND P3, PT, R9, R133, PT ;  /* 0x000000850900720c */ /* 0x000fc40003f66270 */
[----:B------:R-:W-:Y:S01]  /*5740*/  ISETP.GE.AND P5, PT, R9, R132, PT ;  /* 0x000000840900720c */ /* 0x000fe20003fa6270 */
[----:B------:R-:W-:Y:S01]  /*5750*/  VIADD R9, R135, 0xffffffb1 ;  /* 0xffffffb187097836 */ /* 0x000fe20000000000 */
[----:B------:R-:W-:Y:S01]  /*5760*/  ISETP.GE.AND P1, PT, R5, R133, PT ;  /* 0x000000850500720c */ /* 0x000fe20003f26270 */
[----:B------:R-:W-:Y:S01]  /*5770*/  VIADD R5, R135, 0xffffffb8 ;  /* 0xffffffb887057836 */ /* 0x000fe20000000000 */
[----:B------:R-:W-:Y:S01]  /*5780*/  FSEL R121, R35, -INF , !P6 ;  /* 0xff80000023797808 */ /* 0x000fe20007000000 */
[----:B------:R-:W-:Y:S01]  /*5790*/  VIADD R135, R135, 0xffffffb9 ;  /* 0xffffffb987877836 */ /* 0x000fe20000000000 */
[----:B------:R-:W-:Y:S02]  /*57a0*/  FSEL R124, R28, -INF , !P3 ;  /* 0xff8000001c7c7808 */ /* 0x000fe40005800000 */
        /* <DEDUP_REMOVED lines=27> */
[----:B------:R-:W1:Y:S02]  /*5960*/  I2F.RP R13, R5 ;  /* 0x00000005000d7306 */ /* 0x000e640000209400 */
[----:B------:R-:W-:-:S06]  /*5970*/  ISETP.GE.AND P1, PT, R18, RZ, PT ;  /* 0x000000ff1200720c */ /* 0x000fcc0003f26270 */
[----:B-1----:R-:W1:Y:S02]  /*5980*/  MUFU.RCP R16, R13 ;  /* 0x0000000d00107308 */ /* 0x002e640000001000 */
[----:B-1----:R-:W-:Y:S01]  /*5990*/  VIADD R16, R16, 0xffffffe ;  /* 0x0ffffffe10107836 */ /* 0x002fe20000000000 */
[----:B------:R-:W-:Y:S02]  /*59a0*/  IABS R13, R12 ;  /* 0x0000000c000d7213 */ /* 0x000fe40000000000 */
[----:B------:R-:W-:-:S03]  /*59b0*/  LOP3.LUT R12, R12, R9, RZ, 0x3c, !PT ;  /* 0x000000090c0c7212 */ /* 0x000fc600078e3cff */
[----:B------:R-:W1:Y:S01]  /*59c0*/  F2I.FTZ.U32.TRUNC.NTZ R17, R16 ;  /* 0x0000001000117305 */ /* 0x000e62000021f000 */
[----:B------:R-:W-:Y:S02]  /*59d0*/  ISETP.GE.AND P3, PT, R12, RZ, PT ;  /* 0x000000ff0c00720c */ /* 0x000fe40003f66270 */
        /* <DEDUP_REMOVED lines=46> */
.L_x_6372:
[----:B------:R-:W-:Y:S01]  /*5cc0*/  UMOV UR6, URZ ;  /* 0x000000ff00067c82 */ /* 0x000fe20008000000 */
[----:B------:R-:W-:Y:S01]  /*5cd0*/  IMAD.SHL.U32 R5, R102, 0x40, RZ ;  /* 0x0000004066057824 */ /* 0x000fe200078e00ff */
[----:B------:R-:W-:-:S05]  /*5ce0*/  IADD3 R9, P1, PT, RZ, -UR6, RZ ;  /* 0x80000006ff097c10 */ /* 0x000fca000ff3e0ff */
[----:B------:R-:W-:-:S05]  /*5cf0*/  IMAD.X R12, RZ, RZ, ~R5, P1 ;  /* 0x000000ffff0c7224 */ /* 0x000fca00008e0e05 */
[----:B------:R-:W-:-:S04]  /*5d00*/  SHF.R.S64 R9, R9, 0x1f, R12 ;  /* 0x0000001f09097819 */ /* 0x000fc8000000100c */
[----:B------:R-:W-:-:S04]  /*5d10*/  IADD3 R156, P1, PT, R9, R156, RZ ;  /* 0x0000009c099c7210 */ /* 0x000fc80007f3e0ff */
[----:B------:R-:W-:-:S09]  /*5d20*/  LEA.HI.X.SX32 R157, R12, R157, 0x1, P1 ;  /* 0x0000009d0c9d7211 */ /* 0x000fd200008f0eff */
.L_x_6373:
        /* <DEDUP_REMOVED lines=20> */
.L_x_6371:
        /* <DEDUP_REMOVED lines=36> */
[--C-:B------:R-:W-:Y:S01]  /*60b0*/  FFMA.FTZ R32, R4, UR4, -R101.reuse ;  /* 0x0000000404207c23 */ /* 0x100fe20008010865 */
[----:B------:R-:W1:Y:S01]  /*60c0*/  LDSM.16.MT88.4 R8, [R146+0x8000] ;  /* 0x008000009208783b */ /* 0x000e620000004200 */
[----:B------:R-:W-:Y:S01]  /*60d0*/  FSEL R4, R28, RZ, P1 ;  /* 0x000000ff1c047208 */ /* 0x000fe20000800000 */
[--C-:B------:R-:W-:Y:S01]  /*60e0*/  FFMA.FTZ R31, R6, UR4, -R101.reuse ;  /* 0x00000004061f7c23 */ /* 0x100fe20008010865 */
[----:B------:R-:W-:Y:S01]  /*60f0*/  FSEL R106, R106, RZ, P1 ;  /* 0x000000ff6a6a7208 */ /* 0x000fe20000800000 */
[----:B------:R-:W-:Y:S01]  /*6100*/  FMUL.FTZ R100, R5, UR4 ;  /* 0x0000000405647c20 */ /* 0x000fe20008410000 */
[----:B------:R-:W-:Y:S01]  /*6110*/  MUFU.EX2 R104, R104 ;  /* 0x0000006800687308 */ /* 0x000fe20000000800 */
[----:B------:R-:W-:Y:S01]  /*6120*/  FADD.FTZ R4, R3, -R4 ;  /* 0x8000000403047221 */ /* 0x000fe20000010000 */
[--C-:B------:R-:W-:Y:S01]  /*6130*/  FFMA.FTZ R103, R116, UR4, -R101.reuse ;  /* 0x0000000474677c23 */ /* 0x100fe20008010865 */
[--C-:B------:R-:W-:Y:S01]  /*6140*/  FFMA.FTZ R102, R131, UR4, -R106.reuse ;  /* 0x0000000483667c23 */ /* 0x100fe2000801086a */
[--C-:B------:R-:W-:Y:S01]  /*6150*/  FFMA.FTZ R30, R129, UR4, -R106.reuse ;  /* 0x00000004811e7c23 */ /* 0x100fe2000801086a */
[--C-:B------:R-:W-:Y:S01]  /*6160*/  FFMA.FTZ R34, R137, UR4, -R106.reuse ;  /* 0x0000000489227c23 */ /* 0x100fe2000801086a */
[----:B------:R-:W-:Y:S01]  /*6170*/  FMUL.FTZ R35, R4, UR4 ;  /* 0x0000000404237c20 */ /* 0x000fe20008410000 */
        /* <DEDUP_REMOVED lines=27> */
[--C-:B------:R-:W-:Y:S01]  /*6330*/  FFMA.FTZ R108, R108, UR4, -R101.reuse ;  /* 0x000000046c6c7c23 */ /* 0x100fe20008010865 */
[----:B------:R-:W-:Y:S01]  /*6340*/  FFMA.FTZ R114, R114, UR4, -R101 ;  /* 0x0000000472727c23 */ /* 0x000fe20008010865 */
[----:B------:R-:W4:Y:S01]  /*6350*/  MUFU.EX2 R100, R100 ;  /* 0x0000006400647308 */ /* 0x000f220000000800 */
[----:B--2---:R-:W-:-:S03]  /*6360*/  F2FP.F16.F32.PACK_AB R5, R30, R102 ;  /* 0x000000661e05723e */ /* 0x004fc600000000ff */
[----:B------:R-:W2:Y:S04]  /*6370*/  MUFU.EX2 R35, R35 ;  /* 0x0000002300237308 */ /* 0x000ea80000000800 */
[----:B------:R-:W-:Y:S01]  /*6380*/  MUFU.EX2 R103, R103 ;  /* 0x0000006700677308 */ /* 0x000fe20000000800 */
[----:B---3--:R-:W-:Y:S01]  /*6390*/  F2FP.F16.F32.PACK_AB R7, R3, R34 ;  /* 0x000000220307723e */ /* 0x008fe200000000ff */
[----:B------:R-:W3:Y:S02]  /*63a0*/  LDSM.16.MT88.4 R12, [R141+0x8000] ;  /* 0x008000008d0c783b */ /* 0x000ee40000004200 */
[----:B------:R-:W5:Y:S01]  /*63b0*/  MUFU.EX2 R116, R116 ;  /* 0x0000007400747308 */ /* 0x000f620000000800 */
        /* <DEDUP_REMOVED lines=71> */
[----:B------:R4:W-:Y:S01]  /*6830*/  MUFU.EX2 R113, R20 ;  /* 0x0000001400717308 */ /* 0x0009e20000000800 */
[-C--:B------:R-:W-:Y:S01]  /*6840*/  FMUL.FTZ R94, R94, R35.reuse ;  /* 0x000000235e5e7220 */ /* 0x080fe20000410000 */
[-C--:B------:R-:W-:Y:S01]  /*6850*/  FMUL.FTZ R95, R95, R35.reuse ;  /* 0x000000235f5f7220 */ /* 0x080fe20000410000 */
[-C--:B------:R-:W-:Y:S01]  /*6860*/  FMUL.FTZ R88, R88, R100.reuse ;  /* 0x0000006458587220 */ /* 0x080fe20000410000 */
[----:B------:R-:W-:Y:S01]  /*6870*/  MUFU.EX2 R120, R120 ;  /* 0x0000007800787308 */ /* 0x000fe20000000800 */
[-C--:B------:R-:W-:Y:S01]  /*6880*/  FMUL.FTZ R89, R89, R100.reuse ;  /* 0x0000006459597220 */ /* 0x080fe20000410000 */
[C---:B--2---:R-:W-:Y:S01]  /*6890*/  HMMA.16816.F32 R64, R4.reuse, R16, R64 ;  /* 0x000000100440723c */ /* 0x044fe20000001840 */
[-C--:B------:R-:W-:Y:S01]  /*68a0*/  FMUL.FTZ R90, R90, R35.reuse ;  /* 0x000000235a5a7220 */ /* 0x080fe20000410000 */
[----:B------:R-:W2:Y:S01]  /*68b0*/  MUFU.EX2 R117, R117 ;  /* 0x0000007500757308 */ /* 0x000ea20000000800 */
[-C--:B------:R-:W-:Y:S01]  /*68c0*/  FMUL.FTZ R91, R91, R35.reuse ;  /* 0x000000235b5b7220 */ /* 0x080fe20000410000 */
[----:B------:R-:W-:Y:S01]  /*68d0*/  FFMA.FTZ R100, R171, R100, R104 ;  /* 0x00000064ab647223 */ /* 0x000fe20000010068 */
[----:B------:R-:W-:Y:S01]  /*68e0*/  FFMA.FTZ R35, R169, R35, R102 ;  /* 0x00000023a9237223 */ /* 0x000fe20000010066 */
[----:B------:R-:W-:Y:S02]  /*68f0*/  MUFU.EX2 R115, R115 ;  /* 0x0000007300737308 */ /* 0x000fe40000000800 */
[C---:B------:R-:W-:Y:S01]  /*6900*/  HMMA.16816.F32 R68, R4.reuse, R18, R68 ;  /* 0x000000120444723c */ /* 0x040fe20000001844 */
[----:B------:R-:W5:Y:S01]  /*6910*/  LDSM.16.MT88.4 R16, [R140+0xa000] ;  /* 0x00a000008c10783b */ /* 0x000f620000004200 */
[----:B------:R-:W2:Y:S01]  /*6920*/  MUFU.EX2 R122, R122 ;  /* 0x0000007a007a7308 */ /* 0x000ea20000000800 */
[----:B------:R-:W-:Y:S01]  /*6930*/  FADD.FTZ R33, R33, R100 ;  /* 0x0000006421217221 */ /* 0x000fe20000010000 */
[----:B------:R-:W-:Y:S01]  /*6940*/  FADD.FTZ R35, R30, R35 ;  /* 0x000000231e237221 */ /* 0x000fe20000010000 */
[----:B----4-:R-:W-:Y:S01]  /*6950*/  LDSM.16.MT88.4 R20, [R140+0x8800] ;  /* 0x008800008c14783b */ /* 0x010fe20000004200 */
[----:B------:R-:W-:Y:S01]  /*6960*/  MUFU.EX2 R126, R126 ;  /* 0x0000007e007e7308 */ /* 0x000fe20000000800 */
[----:B------:R-:W-:Y:S01]  /*6970*/  FADD.FTZ R32, R32, R33 ;  /* 0x0000002120207221 */ /* 0x000fe20000010000 */
[C---:B---3--:R-:W-:Y:S01]  /*6980*/  HMMA.16816.F32 R72, R4.reuse, R12, R72 ;  /* 0x0000000c0448723c */ /* 0x048fe20000001848 */
[----:B------:R-:W-:Y:S01]  /*6990*/  FADD.FTZ R34, R34, R35 ;  /* 0x0000002322227221 */ /* 0x000fe20000010000 */
[----:B------:R-:W3:Y:S01]  /*69a0*/  MUFU.EX2 R127, R127 ;  /* 0x0000007f007f7308 */ /* 0x000ee20000000800 */
[----:B------:R-:W-:Y:S01]  /*69b0*/  FADD.FTZ R32, R31, R32 ;  /* 0x000000201f207221 */ /* 0x000fe20000010000 */
[-C--:B------:R-:W-:Y:S01]  /*69c0*/  MOV R100, R29.reuse ;  /* 0x0000001d00647202 */ /* 0x080fe20000000f00 */
[----:B------:R-:W-:Y:S01]  /*69d0*/  FADD.FTZ R3, R3, R34 ;  /* 0x0000002203037221 */ /* 0x000fe20000010000 */
[----:B------:R-:W-:Y:S01]  /*69e0*/  MUFU.EX2 R124, R124 ;  /* 0x0000007c007c7308 */ /* 0x000fe20000000800 */
[----:B------:R-:W-:Y:S01]  /*69f0*/  @P0 MOV R100, R29 ;  /* 0x0000001d00640202 */ /* 0x000fe20000000f00 */
        /* <DEDUP_REMOVED lines=11> */
[C---:B-----5:R-:W-:Y:S02]  /*6ab0*/  HMMA.16816.F32 R92, R4.reuse, R16, R92 ;  /* 0x00000010045c723c */ /* 0x060fe4000000185c */
[----:B------:R-:W-:Y:S06]  /*6ac0*/  MUFU.EX2 R112, R112 ;  /* 0x0000007000707308 */ /* 0x000fec0000000800 */
[----:B------:R-:W-:Y:S01]  /*6ad0*/  HMMA.16816.F32 R88, R4, R18, R88 ;  /* 0x000000120458723c */ /* 0x000fe20000001858 */
[----:B------:R-:W-:Y:S01]  /*6ae0*/  F2FP.F16.F32.PACK_AB R4, R116, R103 ;  /* 0x000000677404723e */ /* 0x000fe200000000ff */
[----:B------:R-:W5:Y:S01]  /*6af0*/  LDSM.16.MT88.4 R16, [R146+0xa800] ;  /* 0x00a800009210783b */ /* 0x000f620000004200 */
        /* <DEDUP_REMOVED lines=10> */
[----:B----4-:R-:W-:Y:S01]  /*6ba0*/  HMMA.16816.F32 R96, R4, R12, R96 ;  /* 0x0000000c0460723c */ /* 0x010fe20000001860 */
        /* <DEDUP_REMOVED lines=13> */
[----:B------:R-:W3:Y:S07]  /*6c80*/  LDSM.16.MT88.4 R20, [R146+0x9000] ;  /* 0x009000009214783b */ /* 0x000eee0000004200 */
[C---:B-----5:R-:W-:Y:S08]  /*6c90*/  HMMA.16816.F32 R64, R4.reuse, R16, R64 ;  /* 0x000000100440723c */ /* 0x060ff00000001840 */
[C---:B------:R-:W-:Y:S01]  /*6ca0*/  HMMA.16816.F32 R68, R4.reuse, R18, R68 ;  /* 0x000000120444723c */ /* 0x040fe20000001844 */
[----:B------:R-:W-:Y:S07]  /*6cb0*/  LDSM.16.MT88.4 R16, [R141+0x9000] ;  /* 0x009000008d10783b */ /* 0x000fee0000004200 */
[C---:B--2---:R-:W-:Y:S08]  /*6cc0*/  HMMA.16816.F32 R72, R4.reuse, R12, R72 ;  /* 0x0000000c0448723c */ /* 0x044ff00000001848 */
[C---:B------:R-:W-:Y:S01]  /*6cd0*/  HMMA.16816.F32 R76, R4.reuse, R14, R76 ;  /* 0x0000000e044c723c */ /* 0x040fe2000000184c */
[----:B------:R-:W2:Y:S07]  /*6ce0*/  LDSM.16.MT88.4 R12, [R142+0x9000] ;  /* 0x009000008e0c783b */ /* 0x000eae0000004200 */
[----:B-1----:R-:W-:Y:S01]  /*6cf0*/  HMMA.16816.F32 R80, R4, R8, R80 ;  /* 0x000000080450723c */ /* 0x002fe20000001850 */
[----:B------:R-:W-:Y:S01]  /*6d00*/  FFMA.FTZ R8, R130, UR4, -R101 ;  /* 0x0000000482087c23 */ /* 0x000fe20008010865 */
[--C-:B------:R-:W-:Y:S01]  /*6d10*/  FFMA.FTZ R130, R119, UR4, -R106.reuse ;  /* 0x0000000477827c23 */ /* 0x100fe2000801086a */
[----:B------:R-:W-:-:S02]  /*6d20*/  FFMA.FTZ R106, R105, UR4, -R106 ;  /* 0x00000004696a7c23 */ /* 0x000fc4000801086a */
[----:B------:R1:W-:Y:S03]  /*6d30*/  MUFU.EX2 R119, R8 ;  /* 0x0000000800777308 */ /* 0x0003e60000000800 */
[C---:B------:R-:W-:Y:S01]  /*6d40*/  HMMA.16816.F32 R84, R4.reuse, R10, R84 ;  /* 0x0000000a0454723c */ /* 0x040fe20000001854 */
[----:B------:R-:W5:Y:S04]  /*6d50*/  MUFU.EX2 R130, R130 ;  /* 0x0000008200827308 */ /* 0x000f680000000800 */
[----:B------:R-:W-:Y:S03]  /*6d60*/  MUFU.EX2 R105, R107 ;  /* 0x0000006b00697308 */ /* 0x000fe60000000800 */
[C---:B----4-:R-:W-:Y:S01]  /*6d70*/  HMMA.16816.F32 R92, R4.reuse, R24, R92 ;  /* 0x00000018045c723c */ /* 0x050fe2000000185c */
[----:B------:R-:W-:Y:S01]  /*6d80*/  FFMA.FTZ R24, R110, UR4, -R101 ;  /* 0x000000046e187c23 */ /* 0x000fe20008010865 */
[----:B------:R-:W-:Y:S01]  /*6d90*/  MUFU.EX2 R106, R106 ;  /* 0x0000006a006a7308 */ /* 0x000fe20000000800 */
[----:B-1----:R-:W1:Y:S03]  /*6da0*/  LDSM.16.MT88.4 R8, [R146+0xb000] ;  /* 0x00b000009208783b */ /* 0x002e660000004200 */
[----:B------:R-:W4:Y:S02]  /*6db0*/  MUFU.EX2 R110, R114 ;  /* 0x00000072006e7308 */ /* 0x000f240000000800 */
[----:B------:R-:W-:Y:S01]  /*6dc0*/  HMMA.16816.F32 R88, R4, R26, R88 ;  /* 0x0000001a0458723c */ /* 0x000fe20000001858 */
[----:B---3--:R-:W-:Y:S01]  /*6dd0*/  F2FP.F16.F32.PACK_AB R4, R127, R126 ;  /* 0x0000007e7f04723e */ /* 0x008fe200000000ff */
[----:B------:R3:W4:Y:S01]  /*6de0*/  MUFU.EX2 R101, R24 ;  /* 0x0000001800657308 */ /* 0x0007220000000800 */
        /* <DEDUP_REMOVED lines=10> */
[----:B---3--:R-:W-:Y:S01]  /*6e90*/  LDSM.16.MT88.4 R24, [R141+0x9800] ;  /* 0x009800008d18783b */ /* 0x008fe20000004200 */
[----:B------:R-:W-:Y:S02]  /*6ea0*/  FADD.FTZ R124, R119, R124 ;  /* 0x0000007c777c7221 */ /* 0x000fe40000010000 */
        /* <DEDUP_REMOVED lines=8> */
[----:B------:R-:W5:Y:S07]  /*6f30*/  LDSM.16.MT88.4 R16, [R141+0xb000] ;  /* 0x00b000008d10783b */ /* 0x000f6e0000004200 */
[C---:B-1----:R-:W-:Y:S08]  /*6f40*/  HMMA.16816.F32 R64, R4.reuse, R8, R64 ;  /* 0x000000080440723c */ /* 0x042ff00000001840 */
[C---:B---3--:R-:W-:Y:S08]  /*6f50*/  HMMA.16816.F32 R56, R4.reuse, R20, R56 ;  /* 0x000000140438723c */ /* 0x048ff00000001838 */
[C---:B------:R-:W-:Y:S01]  /*6f60*/  HMMA.16816.F32 R60, R4.reuse, R22, R60 ;  /* 0x00000016043c723c */ /* 0x040fe2000000183c */
[----:B------:R-:W1:Y:S07]  /*6f70*/  LDSM.16.MT88.4 R20, [R140+0xb000] ;  /* 0x00b000008c14783b */ /* 0x000e6e0000004200 */
[C---:B------:R-:W-:Y:S01]  /*6f80*/  HMMA.16816.F32 R68, R4.reuse, R10, R68 ;  /* 0x0000000a0444723c */ /* 0x040fe20000001844 */
[----:B------:R-:W3:Y:S07]  /*6f90*/  LDSM.16.MT88.4 R8, [R146+0x9800] ;  /* 0x009800009208783b */ /* 0x000eee0000004200 */
        /* <DEDUP_REMOVED lines=8> */
[----:B----4-:R-:W-:Y:S01]  /*7020*/  F2FP.F16.F32.PACK_AB R4, R110, R125 ;  /* 0x0000007d6e04723e */ /* 0x010fe200000000ff */
        /* <DEDUP_REMOVED lines=34> */
.L_x_6368:
[----:B------:R-:W-:-:S07]  /*7250*/  IADD3 R2, PT, PT, R26, -0x1, RZ ;  /* 0xffffffff1a027810 */ /* 0x000fce0007ffe0ff */
.L_x_6374:
        /* <DEDUP_REMOVED lines=12> */
[----:B------:R-:W3:Y:S01]  /*7320*/  LDCU.64 UR6, c[0x0][0x3a0] ;  /* 0x00007400ff0677ac */ /* 0x000ee20008000a00 */
[----:B------:R-:W4:Y:S07]  /*7330*/  LDCU.64 UR8, c[0x0][0x3a8] ;  /* 0x00007500ff0877ac */ /* 0x000f2e0008000a00 */
[----:B------:R-:W-:Y:S01]  /*7340*/  @!P0 IADD3 R163, P1, PT, RZ, -R163, RZ ;  /* 0x800000a3ffa38210 */ /* 0x000fe20007f3e0ff */
[----:B-1----:R-:W-:-:S12]  /*7350*/  ULEA UR5, UR5, UR10, 0x18 ;  /* 0x0000000a05057291 */ /* 0x002fd8000f8ec0ff */
.L_x_6379:
[----:B------:R-:W1:Y:S01]  /*7360*/  S2R R160, SR_TID.X ;  /* 0x0000000000a07919 */ /* 0x000e620000002100 */
[----:B------:R-:W-:Y:S01]  /*7370*/  MOV R5, R158 ;  /* 0x0000009e00057202 */ /* 0x000fe20000000f00 */
[----:B------:R-:W5:Y:S01]  /*7380*/  @!P0 LDC R2, c[0x0][0x3c0] ;  /* 0x0000f000ff028b82 */ /* 0x000f620000000800 */
[----:B------:R-:W-:Y:S07]  /*7390*/  DEPBAR.LE SB0, 0x0 ;  /* 0x000080000000791a */ /* 0x000fee0000000000 */
[----:B------:R-:W-:Y:S01]  /*73a0*/  BAR.SYNC.DEFER_BLOCKING 0x0 ;  /* 0x0000000000007b1d */ /* 0x000fe20000010000 */
[----:B------:R-:W-:Y:S01]  /*73b0*/  IMAD.MOV.U32 R4, RZ, RZ, R159 ;  /* 0x000000ffff047224 */ /* 0x000fe200078e009f */
[----:B-1----:R-:W-:Y:S06]  /*73c0*/  SHF.L.U32 R154, R160, 0x3, RZ ;  /* 0x00000003a09a7819 */ /* 0x002fec00000006ff */
[----:B------:R-:W1:Y:S01]  /*73d0*/  LDC R103, c[0x0][0x3c4] ;  /* 0x0000f100ff677b82 */ /* 0x000e620000000800 */
[----:B-----5:R-:W-:Y:S04]  /*73e0*/  @!P0 IMAD.SHL.U32 R6, R2, 0x40, RZ ;  /* 0x0000004002068824 */ /* 0x020fe800078e00ff */
[----:B------:R-:W-:Y:S05]  /*73f0*/  @!P0 IMAD.X R6, RZ, RZ, ~R6, P1 ;  /* 0x000000ffff068224 */ /* 0x000fea00008e0e06 */
        /* <DEDUP_REMOVED lines=65> */
.L_x_6376:
[----:B------:R-:W-:Y:S01]  /*7810*/  LOP3.LUT R102, R154, 0x1f8, RZ, 0xc0, !PT ;  /* 0x000001f89a667812 */ /* 0x000fe200078ec0ff */
[----:B------:R-:W-:Y:S01]  /*7820*/  IMAD.SHL.U32 R173, R2, 0x20, RZ ;  /* 0x0000002002ad7824 */ /* 0x000fe200078e00ff */
[----:B------:R-:W-:Y:S01]  /*7830*/  LOP3.LUT R3, R154, 0x1e00, RZ, 0xc0, !PT ;  /* 0x00001e009a037812 */ /* 0x000fe200078ec0ff */
[----:B------:R-:W-:Y:S01]  /*7840*/  VIADD R166, R166, 0xffffffff ;  /* 0xffffffffa6a67836 */ /* 0x000fe20000000000 */
[----:B------:R-:W-:Y:S02]  /*7850*/  LOP3.LUT R100, R160, 0x38, RZ, 0xc0, !PT ;  /* 0x00000038a0647812 */ /* 0x000fe400078ec0ff */
[----:B------:R-:W-:Y:S02]  /*7860*/  IADD3 R174, P2, PT, R173, R158, RZ ;  /* 0x0000009eadae7210 */ /* 0x000fe40007f5e0ff */
[----:B------:R-:W-:Y:S02]  /*7870*/  LOP3.LUT R100, R3, R102, R100, 0xf6, !PT ;  /* 0x0000006603647212 */ /* 0x000fe400078ef664 */
[----:B-1----:R-:W-:Y:S02]  /*7880*/  SHF.L.U64.HI R103, R2, 0x5, R103 ;  /* 0x0000000502677819 */ /* 0x002fe40000010267 */
[----:B------:R-:W-:Y:S02]  /*7890*/  LEA R3, R100, UR5, 0x1 ;  /* 0x0000000564037c11 */ /* 0x000fe4000f8e08ff */
[-C--:B------:R-:W-:Y:S01]  /*78a0*/  IADD3 R172, P3, PT, R174, R173.reuse, RZ ;  /* 0x000000adaeac7210 */ /* 0x080fe20007f7e0ff */
[----:B------:R-:W-:Y:S02]  /*78b0*/  IMAD.X R175, R103, 0x1, R159, P2 ;  /* 0x0000000167af7824 */ /* 0x000fe400010e069f */
[----:B------:R-:W-:Y:S01]  /*78c0*/  @!PT LDS RZ, [RZ] ;  /* 0x00000000fffff984 */ /* 0x000fe20000000800 */
[----:B------:R-:W-:Y:S01]  /*78d0*/  @!PT LDS RZ, [RZ] ;  /* 0x00000000fffff984 */ /* 0x000fe20000000800 */
[----:B------:R-:W-:Y:S01]  /*78e0*/  @!PT LDS RZ, [RZ] ;  /* 0x00000000fffff984 */ /* 0x000fe20000000800 */
[----:B------:R1:W-:Y:S01]  /*78f0*/  LDGSTS.E.BYPASS.LTC128B.128 [R3+0x8000], desc[UR16][R158.64] ;  /* 0x080000009e037fae */ /* 0x0003e2000b981a10 */
[----:B------:R-:W-:Y:S01]  /*7900*/  IADD3 R102, P2, PT, R172, R173, RZ ;  /* 0x000000adac667210 */ /* 0x000fe20007f5e0ff */
[--C-:B------:R-:W-:Y:S02]  /*7910*/  IMAD.X R173, R175, 0x1, R103.reuse, P3 ;  /* 0x00000001afad7824 */ /* 0x100fe400018e0667 */
[----:B------:R1:W-:Y:S02]  /*7920*/  LDGSTS.E.BYPASS.LTC128B.128 [R3+0xa000], desc[UR16][R158.64+0x80] ;  /* 0x0a0000809e037fae */ /* 0x0003e4000b981a10 */
[----:B------:R-:W-:Y:S01]  /*7930*/  IMAD.X R103, R173, 0x1, R103, P2 ;  /* 0x00000001ad677824 */ /* 0x000fe200010e0667 */
[----:B------:R-:W-:Y:S01]  /*7940*/  ISETP.GT.AND P2, PT, R166, R155, PT ;  /* 0x0000009ba600720c */ /* 0x000fe20003f44270 */
[----:B------:R1:W-:Y:S04]  /*7950*/  LDGSTS.E.BYPASS.LTC128B.128 [R3+0x8800], desc[UR16][R174.64] ;  /* 0x08800000ae037fae */ /* 0x0003e8000b981a10 */
[----:B------:R1:W-:Y:S04]  /*7960*/  LDGSTS.E.BYPASS.LTC128B.128 [R3+0xa800], desc[UR16][R174.64+0x80] ;  /* 0x0a800080ae037fae */ /* 0x0003e8000b981a10 */
[----:B------:R1:W-:Y:S04]  /*7970*/  LDGSTS.E.BYPASS.LTC128B.128 [R3+0x9000], desc[UR16][R172.64] ;  /* 0x09000000ac037fae */ /* 0x0003e8000b981a10 */
[----:B------:R1:W-:Y:S04]  /*7980*/  LDGSTS.E.BYPASS.LTC128B.128 [R3+0xb000], desc[UR16][R172.64+0x80] ;  /* 0x0b000080ac037fae */ /* 0x0003e8000b981a10 */
[----:B------:R1:W-:Y:S04]  /*7990*/  LDGSTS.E.BYPASS.LTC128B.128 [R3+0x9800], desc[UR16][R102.64] ;  /* 0x0980000066037fae */ /* 0x0003e8000b981a10 */
[----:B------:R1:W-:Y:S04]  /*79a0*/  LDGSTS.E.BYPASS.LTC128B.128 [R3+0xb800], desc[UR16][R102.64+0x80] ;  /* 0x0b80008066037fae */ /* 0x0003e8000b981a10 */
[----:B------:R-:W-:Y:S04]  /*79b0*/  LDSM.16.M88.4 R104, [R151] ;  /* 0x000000009768783b */ /* 0x000fe80000000200 */
[----:B------:R-:W5:Y:S04]  /*79c0*/  LDSM.16.M88.4 R108, [R150+0x4000] ;  /* 0x00400000966c783b */ /* 0x000f680000000200 */
[----:B------:R-:W2:Y:S04]  /*79d0*/  LDSM.16.M88.4 R112, [R150+0x4800] ;  /* 0x004800009670783b */ /* 0x000ea80000000200 */
[----:B------:R-:W3:Y:S04]  /*79e0*/  LDSM.16.M88.4 R116, [R150+0x5000] ;  /* 0x005000009674783b */ /* 0x000ee80000000200 */
[----:B------:R-:W0:Y:S04]  /*79f0*/  LDGDEPBAR ;  /* 0x00000000000079af */ /* 0x000e280000000000 */
[----:B------:R-:W4:Y:S04]  /*7a00*/  LDSM.16.M88.4 R120, [R150+0x5800] ;  /* 0x005800009678783b */ /* 0x000f280000000200 */
[----:B------:R-:W-:Y:S04]  /*7a10*/  LDSM.16.M88.4 R124, [R149] ;  /* 0x00000000957c783b */ /* 0x000fe80000000200 */
[----:B------:R-:W1:Y:S04]  /*7a20*/  LDSM.16.M88.4 R128, [R145+0x4000] ;  /* 0x004000009180783b */ /* 0x000e680000000200 */
[----:B------:R-:W1:Y:S04]  /*7a30*/  LDSM.16.M88.4 R132, [R145+0x4800] ;  /* 0x004800009184783b */ /* 0x000e680000000200 */
[----:B------:R-:W-:Y:S01]  /*7a40*/  LDSM.16.M88.4 R136, [R148] ;  /* 0x000000009488783b */ /* 0x000fe20000000200 */
[C---:B-----5:R-:W-:Y:S08]  /*7a50*/  HMMA.16816.F32 R4, R104.reuse, R108, RZ ;  /* 0x0000006c6804723c */ /* 0x060ff000000018ff */
[C---:B------:R-:W-:Y:S01]  /*7a60*/  HMMA.16816.F32 R8, R104.reuse, R110, RZ ;  /* 0x0000006e6808723c */ /* 0x040fe200000018ff */
[----:B------:R-:W5:Y:S07]  /*7a70*/  LDSM.16.M88.4 R108, [R145+0x5000] ;  /* 0x00500000916c783b */ /* 0x000f6e0000000200 */
[C---:B--2---:R-:W-:Y:S08]  /*7a80*/  HMMA.16816.F32 R12, R104.reuse, R112, RZ ;  /* 0x00000070680c723c */ /* 0x044ff000000018ff */
[C---:B------:R-:W-:Y:S01]  /*7a90*/  HMMA.16816.F32 R16, R104.reuse, R114, RZ ;  /* 0x000000726810723c */ /* 0x040fe200000018ff */
[----:B------:R-:W2:Y:S07]  /*7aa0*/  LDSM.16.M88.4 R112, [R145+0x5800] ;  /* 0x005800009170783b */ /* 0x000eae0000000200 */
[C---:B---3--:R-:W-:Y:S08]  /*7ab0*/  HMMA.16816.F32 R20, R104.reuse, R116, RZ ;  /* 0x000000746814723c */ /* 0x048ff000000018ff */
[C---:B------:R-:W-:Y:S01]  /*7ac0*/  HMMA.16816.F32 R24, R104.reuse, R118, RZ ;  /* 0x000000766818723c */ /* 0x040fe200000018ff */
[----:B------:R-:W3:Y:S07]  /*7ad0*/  LDSM.16.M88.4 R116, [R144+0x4000] ;  /* 0x004000009074783b */ /* 0x000eee0000000200 */
[C---:B----4-:R-:W-:Y:S08]  /*7ae0*/  HMMA.16816.F32 R28, R104.reuse, R120, RZ ;  /* 0x00000078681c723c */ /* 0x050ff000000018ff */
[----:B------:R-:W-:Y:S01]  /*7af0*/  HMMA.16816.F32 R32, R104, R122, RZ ;  /* 0x0000007a6820723c */ /* 0x000fe200000018ff */
[----:B------:R-:W4:Y:S04]  /*7b00*/  LDSM.16.M88.4 R104, [R144+0x4800] ;  /* 0x004800009068783b */ /* 0x000f280000000200 */
[----:B------:R-:W4:Y:S03]  /*7b10*/  LDSM.16.M88.4 R120, [R144+0x5000] ;  /* 0x005000009078783b */ /* 0x000f260000000200 */
        /* <DEDUP_REMOVED lines=9> */
[C---:B--2---:R-:W-:Y:S08]  /*7bb0*/  HMMA.16816.F32 R28, R124.reuse, R112, R28 ;  /* 0x000000707c1c723c */ /* 0x044ff0000000181c */
[----:B------:R-:W-:Y:S01]  /*7bc0*/  HMMA.16816.F32 R32, R124, R114, R32 ;  /* 0x000000727c20723c */ /* 0x000fe20000001820 */
[----:B------:R-:W-:Y:S04]  /*7bd0*/  LDSM.16.M88.4 R112, [R143+0x4000] ;  /* 0x004000008f70783b */ /* 0x000fe80000000200 */
[----:B------:R-:W-:Y:S03]  /*7be0*/  LDSM.16.M88.4 R124, [R143+0x5000] ;  /* 0x005000008f7c783b */ /* 0x000fe60000000200 */
[C---:B---3--:R-:W-:Y:S08]  /*7bf0*/  HMMA.16816.F32 R4, R136.reuse, R116, R4 ;  /* 0x000000748804723c */ /* 0x048ff00000001804 */
[C---:B------:R-:W-:Y:S01]  /*7c00*/  HMMA.16816.F32 R8, R136.reuse, R118, R8 ;  /* 0x000000768808723c */ /* 0x040fe20000001808 */
[----:B------:R-:W-:Y:S07]  /*7c10*/  LDSM.16.M88.4 R116, [R143+0x4800] ;  /* 0x004800008f74783b */ /* 0x000fee0000000200 */
[C---:B----4-:R-:W-:Y:S08]  /*7c20*/  HMMA.16816.F32 R12, R136.reuse, R104, R12 ;  /* 0x00000068880c723c */ /* 0x050ff0000000180c */
[C---:B------:R-:W-:Y:S01]  /*7c30*/  HMMA.16816.F32 R16, R136.reuse, R106, R16 ;  /* 0x0000006a8810723c */ /* 0x040fe20000001810 */
[----:B------:R-:W2:Y:S07]  /*7c40*/  LDSM.16.M88.4 R104, [R147] ;  /* 0x000000009368783b */ /* 0x000eae0000000200 */
        /* <DEDUP_REMOVED lines=79> */
[----:B------:R-:W-:Y:S04]  /*8140*/  IADD3 R103, PT, PT, R167, -0x40, RZ ;  /* 0xffffffc0a7677810 */ /* 0x000fe80007ffe0ff */
[----:B------:R-:W-:Y:S02]  /*8150*/  IABS R104, R103 ;  /* 0x0000006700687213 */ /* 0x000fe40000000000 */
[-C--:B-1----:R-:W-:Y:S02]  /*8160*/  IABS R100, R2.reuse ;  /* 0x0000000200647213 */ /* 0x082fe40000000000 */
[-C--:B------:R-:W-:Y:S02]  /*8170*/  LOP3.LUT R103, R103, R2.reuse, RZ, 0x3c, !PT ;  /* 0x0000000267677212 */ /* 0x080fe400078e3cff */
[----:B------:R-:W1:Y:S10]  /*8180*/  I2F.RP R108, R100 ;  /* 0x00000064006c7306 */ /* 0x000e740000209400 */
[----:B-1----:R-:W1:Y:S02]  /*8190*/  MUFU.RCP R102, R108 ;  /* 0x0000006c00667308 */ /* 0x002e640000001000 */
[----:B-1----:R-:W-:Y:S01]  /*81a0*/  VIADD R106, R102, 0xffffffe ;  /* 0x0ffffffe666a7836 */ /* 0x002fe20000000000 */
[----:B------:R-:W-:Y:S02]  /*81b0*/  IABS R102, R111 ;  /* 0x0000006f00667213 */ /* 0x000fe40000000000 */
[----:B------:R-:W-:Y:S05]  /*81c0*/  LOP3.LUT R111, R111, R2, RZ, 0x3c, !PT ;  /* 0x000000026f6f7212 */ /* 0x000fea00078e3cff */
[----:B------:R-:W1:Y:S01]  /*81d0*/  F2I.FTZ.U32.TRUNC.NTZ R107, R106 ;  /* 0x0000006a006b7305 */ /* 0x000e62000021f000 */
[----:B------:R-:W-:Y:S01]  /*81e0*/  ISETP.GE.AND P2, PT, R111, RZ, PT ;  /* 0x000000ff6f00720c */ /* 0x000fe20003f46270 */
        /* <DEDUP_REMOVED lines=42> */
[C---:B------:R-:W-:Y:S01]  /*8490*/  IMAD.WIDE.U32 R110, R107.reuse, UR6, R110 ;  /* 0x000000066b6e7c25 */ /* 0x040fe2000f8e006e */
[----:B------:R-:W-:Y:S02]  /*84a0*/  SHF.R.S32.HI R100, RZ, 0x1f, R107 ;  /* 0x0000001fff647819 */ /* 0x000fe4000001146b */
[----:B------:R-:W-:Y:S03]  /*84b0*/  LEA R156, P2, R110, R156, 0x1 ;  /* 0x0000009c6e9c7211 */ /* 0x000fe600078408ff */
[----:B------:R-:W-:Y:S04]  /*84c0*/  IMAD R100, R100, UR6, RZ ;  /* 0x0000000664647c24 */ /* 0x000fe8000f8e02ff */
[----:B------:R-:W-:Y:S05]  /*84d0*/  IMAD R100, R107, UR7, R100 ;  /* 0x000000076b647c24 */ /* 0x000fea000f8e0264 */
[----:B------:R-:W-:Y:S04]  /*84e0*/  IADD3 R100, PT, PT, R111, R100, RZ ;  /* 0x000000646f647210 */ /* 0x000fe80007ffe0ff */
[----:B------:R-:W-:Y:S07]  /*84f0*/  LEA.HI.X R157, R110, R157, R100, 0x1, P2 ;  /* 0x0000009d6e9d7211 */ /* 0x000fee00010f0c64 */
.L_x_6378:
        /* <DEDUP_REMOVED lines=20> */
.L_x_6377:
        /* <DEDUP_REMOVED lines=255> */
[----:B------:R-:W-:Y:S01]  /*9630*/  FADD.FTZ R7, R119, R0 ;  /* 0x0000000077077221 */ /* 0x000fe20000010000 */
[----:B------:R-:W-:Y:S02]  /*9640*/  MOV R0, R3 ;  /* 0x0000000300007202 */ /* 0x000fe40000000f00 */
[----:B------:R-:W-:Y:S01]  /*9650*/  FADD.FTZ R137, R137, R118 ;  /* 0x0000007689897221 */ /* 0x000fe20000010000 */
[----:B------:R-:W4:Y:S01]  /*9660*/  LDSM.16.MT88.4 R92, [R141+0xb000] ;  /* 0x00b000008d5c783b */ /* 0x000f220000004200 */
[C---:B------:R-:W-:Y:S05]  /*9670*/  HMMA.16816.F32 R8, R20.reuse, R96, R8 ;  /* 0x000000601408723c */ /* 0x040fea0000001808 */
[----:B------:R-:W-:Y:S01]  /*9680*/  FADD.FTZ R7, R136, R7 ;  /* 0x0000000788077221 */ /* 0x000fe20000010000 */
[----:B------:R-:W-:Y:S02]  /*9690*/  FADD.FTZ R134, R134, R137 ;  /* 0x0000008986867221 */ /* 0x000fe40000010000 */
[C---:B------:R-:W-:Y:S08]  /*96a0*/  HMMA.16816.F32 R36, R20.reuse, R98, R36 ;  /* 0x000000621424723c */ /* 0x040ff00000001824 */
        /* <DEDUP_REMOVED lines=13> */
[----:B------:R-:W-:Y:S01]  /*9780*/  F2FP.F16.F32.PACK_AB R88, R139, R138 ;  /* 0x0000008a8b58723e */ /* 0x000fe200000000ff */
[----:B------:R-:W-:Y:S01]  /*9790*/  FADD.FTZ R138, R138, R7 ;  /* 0x000000078a8a7221 */ /* 0x000fe20000010000 */
[C---:B------:R-:W-:Y:S01]  /*97a0*/  F2FP.F16.F32.PACK_AB R89, R168.reuse, R173 ;  /* 0x000000ada859723e */ /* 0x040fe200000000ff */
[----:B------:R-:W-:Y:S02]  /*97b0*/  FADD.FTZ R173, R173, R134 ;  /* 0x00000086adad7221 */ /* 0x000fe40000010000 */
[C---:B------:R-:W-:Y:S03]  /*97c0*/  HMMA.16816.F32 R76, R20.reuse, R90, R76 ;  /* 0x0000005a144c723c */ /* 0x040fe6000000184c */
[----:B------:R-:W-:Y:S01]  /*97d0*/  F2FP.F16.F32.PACK_AB R90, R125, R170 ;  /* 0x000000aa7d5a723e */ /* 0x000fe200000000ff */
[----:B------:R-:W-:Y:S01]  /*97e0*/  FADD.FTZ R139, R139, R138 ;  /* 0x0000008a8b8b7221 */ /* 0x000fe20000010000 */
[----:B---3--:R-:W-:Y:S01]  /*97f0*/  F2FP.F16.F32.PACK_AB R91, R175, R172 ;  /* 0x000000acaf5b723e */ /* 0x008fe200000000ff */
[----:B------:R-:W-:Y:S02]  /*9800*/  FADD.FTZ R173, R168, R173 ;  /* 0x000000ada8ad7221 */ /* 0x000fe40000010000 */
[C---:B----4-:R-:W-:Y:S03]  /*9810*/  HMMA.16816.F32 R80, R20.reuse, R92, R80 ;  /* 0x0000005c1450723c */ /* 0x050fe60000001850 */
        /* <DEDUP_REMOVED lines=28> */
.L_x_6375:
[----:B------:R-:W1:Y:S01]  /*99e0*/  SHFL.BFLY PT, R0, R171, 0x2, 0x1f ;  /* 0x0c401f00ab007f89 */ /* 0x000e6200000e0000 */
[C---:B------:R-:W-:Y:S01]  /*99f0*/  SHF.L.U32 R7, R160.reuse, 0x1, RZ ;  /* 0x00000001a0077819 */ /* 0x040fe200000006ff */
[----:B------:R-:W2:Y:S01]  /*9a00*/  S2UR UR7, SR_CTAID.Y ;  /* 0x00000000000779c3 */ /* 0x000ea20000002600 */
[C---:B------:R-:W-:Y:S01]  /*9a10*/  SHF.L.U32 R10, R160.reuse, 0x5, RZ ;  /* 0x00000005a00a7819 */ /* 0x040fe200000006ff */
[----:B------:R-:W3:Y:S01]  /*9a20*/  SHFL.BFLY PT, R2, R169, 0x2, 0x1f ;  /* 0x0c401f00a9027f89 */ /* 0x000ee200000e0000 */
[----:B------:R-:W-:Y:S01]  /*9a30*/  LOP3.LUT R9, R7, 0x6, RZ, 0xc0, !PT ;  /* 0x0000000607097812 */ /* 0x000fe200078ec0ff */
[----:B------:R-:W4:Y:S01]  /*9a40*/  LDCU UR4, c[0x0][0x44c] ;  /* 0x00008980ff0477ac */ /* 0x000f220008000800 */
[----:B------:R-:W-:Y:S01]  /*9a50*/  R2P PR, R160, 0x1c ;  /* 0x0000001ca0007804 */ /* 0x000fe20000000000 */
[----:B------:R-:W-:Y:S01]  /*9a60*/  BSSY.RECONVERGENT B0, `(.L_x_6380) ;  /* 0x00000b9000007945 */ /* 0x000fe20003800200 */
[----:B------:R-:W-:Y:S01]  /*9a70*/  LOP3.LUT R10, R9, 0x7c00, R10, 0xf8, !PT ;  /* 0x00007c00090a7812 */ /* 0x000fe200078ef80a */
[----:B------:R-:W5:Y:S01]  /*9a80*/  S2UR UR6, SR_CTAID.Z ;  /* 0x00000000000679c3 */ /* 0x000f620000002700 */
[----:B------:R-:W-:-:S07]  /*9a90*/  SHF.R.U32.HI R101, RZ, 0x2, R160 ;  /* 0x00000002ff657819 */ /* 0x000fce00000116a0 */
[----:B------:R-:W-:Y:S01]  /*9aa0*/  BAR.SYNC.DEFER_BLOCKING 0x0 ;  /* 0x0000000000007b1d */ /* 0x000fe20000010000 */
[----:B------:R-:W-:-:S07]  /*9ab0*/  LOP3.LUT P5, RZ, R160, 0x3, RZ, 0xc0, !PT ;  /* 0x00000003a0ff7812 */ /* 0x000fce00078ac0ff */
[----:B------:R-:W5:Y:S01]  /*9ac0*/  LDC R15, c[0x0][0x3e0] ;  /* 0x0000f800ff0f7b82 */ /* 0x000f620000000800 */
[----:B-1----:R-:W-:Y:S01]  /*9ad0*/  FADD.FTZ R0, R0, R171 ;  /* 0x000000ab00007221 */ /* 0x002fe20000010000 */
[----:B---3--:R-:W-:-:S04]  /*9ae0*/  FADD.FTZ R11, R2, R169 ;  /* 0x000000a9020b7221 */ /* 0x008fc80000010000 */
[----:B------:R-:W1:Y:S01]  /*9af0*/  SHFL.BFLY PT, R5, R0, 0x1, 0x1f ;  /* 0x0c201f0000057f89 */ /* 0x000e6200000e0000 */
[----:B------:R-:W-:-:S03]  /*9b00*/  SHF.L.U32 R2, R160, 0x4, RZ ;  /* 0x00000004a0027819 */ /* 0x000fc600000006ff */
[----:B------:R-:W3:Y:S01]  /*9b10*/  SHFL.BFLY PT, R4, R11, 0x1, 0x1f ;  /* 0x0c201f000b047f89 */ /* 0x000ee200000e0000 */
[C---:B------:R-:W-:Y:S02]  /*9b20*/  LOP3.LUT R12, R2.reuse, 0x1c0, RZ, 0xc0, !PT ;  /* 0x000001c0020c7812 */ /* 0x040fe400078ec0ff */
[----:B------:R-:W-:Y:S02]  /*9b30*/  LOP3.LUT R2, R2, 0x10, RZ, 0xc0, !PT ;  /* 0x0000001002027812 */ /* 0x000fe400078ec0ff */
[----:B------:R-:W-:Y:S02]  /*9b40*/  LOP3.LUT R7, R12, 0x38, R7, 0xf8, !PT ;  /* 0x000000380c077812 */ /* 0x000fe400078ef807 */
[----:B------:R-:W-:Y:S02]  /*9b50*/  SHF.R.U32.HI R12, RZ, 0x1, R160 ;  /* 0x00000001ff0c7819 */ /* 0x000fe400000116a0 */
[----:B------:R-:W-:Y:S01]  /*9b60*/  LOP3.LUT R7, R10, R7, RZ, 0xfc, !PT ;  /* 0x000000070a077212 */ /* 0x000fe200078efcff */
[----:B-1----:R-:W-:Y:S01]  /*9b70*/  FADD.FTZ R5, R0, R5 ;  /* 0x0000000500057221 */ /* 0x002fe20000010000 */
[----:B------:R-:W-:-:S03]  /*9b80*/  SHF.L.U32 R0, R160, 0x2, RZ ;  /* 0x00000002a0007819 */ /* 0x000fc600000006ff */
[----:B------:R-:W1:Y:S01]  /*9b90*/  MUFU.RCP R8, R5 ;  /* 0x0000000500087308 */ /* 0x000e620000001000 */
[----:B---3--:R-:W-:Y:S01]  /*9ba0*/  FADD.FTZ R4, R11, R4 ;  /* 0x000000040b047221 */ /* 0x008fe20000010000 */
[----:B------:R-:W-:Y:S02]  /*9bb0*/  LOP3.LUT R9, R0, 0x1f8, RZ, 0xc0, !PT ;  /* 0x000001f800097812 */ /* 0x000fe400078ec0ff */
[----:B------:R-:W-:Y:S02]  /*9bc0*/  FSETP.NE.FTZ.AND P1, PT, R5, RZ, PT ;  /* 0x000000ff0500720b */ /* 0x000fe40003f35000 */
[----:B------:R-:W-:Y:S02]  /*9bd0*/  LOP3.LUT R9, R9, 0x38, R12, 0x78, !PT ;  /* 0x0000003809097812 */ /* 0x000fe400078e780c */
[----:B------:R-:W3:Y:S01]  /*9be0*/  MUFU.RCP R6, R4 ;  /* 0x0000000400067308 */ /* 0x000ee20000001000 */
[----:B------:R-:W-:Y:S02]  /*9bf0*/  FSETP.NE.FTZ.AND P0, PT, R4, RZ, PT ;  /* 0x000000ff0400720b */ /* 0x000fe40003f15000 */
[----:B------:R-:W-:-:S02]  /*9c00*/  LEA R2, R9, R2, 0x2 ;  /* 0x0000000209027211 */ /* 0x000fc400078e10ff */
[----:B------:R-:W-:Y:S02]  /*9c10*/  MOV R9, 0x40 ;  /* 0x0000004000097802 */ /* 0x000fe40000000f00 */
[----:B------:R-:W-:Y:S02]  /*9c20*/  MOV R11, 0x20 ;  /* 0x00000020000b7802 */ /* 0x000fe40000000f00 */
[----:B------:R-:W-:Y:S01]  /*9c30*/  LOP3.LUT R12, R12, 0x30, RZ, 0xc0, !PT ;  /* 0x000000300c0c7812 */ /* 0x000fe200078ec0ff */
[----:B------:R-:W4:Y:S01]  /*9c40*/  @P1 LDC R17, c[0x0][0x458] ;  /* 0x00011600ff111b82 */ /* 0x000f220000000800 */
[----:B-1----:R-:W-:Y:S01]  /*9c50*/  FSEL R8, R8, 1, P1 ;  /* 0x3f80000008087808 */ /* 0x002fe20000800000 */
[----:B------:R-:W1:Y:S01]  /*9c60*/  @P1 MUFU.LG2 R5, R5 ;  /* 0x0000000500051308 */ /* 0x000e620000000c00 */
[----:B------:R-:W-:Y:S02]  /*9c70*/  SEL R11, R11, 0xffffffe0, !P2 ;  /* 0xffffffe00b0b7807 */ /* 0x000fe40005000000 */
[----:B------:R-:W-:Y:S01]  /*9c80*/  LOP3.LUT R101, R12, 0x7, R101, 0xf8, !PT ;  /* 0x000000070c657812 */ /* 0x000fe200078ef865 */
        /* <DEDUP_REMOVED lines=33> */
[----:B------:R-:W4:Y:S01]  /*9ea0*/  @P0 LDC R18, c[0x0][0x458] ;  /* 0x00011600ff120b82 */ /* 0x000f220000000800 */
[----:B---3--:R-:W-:Y:S01]  /*9eb0*/  FSEL R6, R6, 1, P0 ;  /* 0x3f80000006067808 */ /* 0x008fe20000000000 */
[----:B------:R-:W3:Y:S01]  /*9ec0*/  @P0 MUFU.LG2 R4, R4 ;  /* 0x0000000400040308 */ /* 0x000ee20000000c00 */
        /* <DEDUP_REMOVED lines=49> */
[----:B-1----:R-:W-:Y:S01]  /*a1e0*/  @P1 FMUL.FTZ R5, R5, 0.69314718246459960938 ;  /* 0x3f31721805051820 */ /* 0x002fe20000410000 */
[----:B---3--:R-:W-:Y:S01]  /*a1f0*/  @P0 FMUL.FTZ R4, R4, 0.69314718246459960938 ;  /* 0x3f31721804040820 */ /* 0x008fe20000410000 */
[----:B------:R-:W-:Y:S04]  /*a200*/  STS.64 [R13+0x800], R46 ;  /* 0x0008002e0d007388 */ /* 0x000fe80000000a00 */
[----:B------:R-:W-:Y:S04]  /*a210*/  STS.64 [R10], R48 ;  /* 0x000000300a007388 */ /* 0x000fe80000000a00 */
[----:B------:R-:W-:Y:S04]  /*a220*/  STS.64 [R10+0x800], R50 ;  /* 0x000800320a007388 */ /* 0x000fe80000000a00 */
[----:B------:R-:W-:Y:S04]  /*a230*/  STS.64 [R14], R52 ;  /* 0x000000340e007388 */ /* 0x000fe80000000a00 */
        /* <DEDUP_REMOVED lines=15> */
[----:B------:R3:W-:Y:S01]  /*a330*/  STS.64 [R10+0x4000], R80 ;  /* 0x004000500a007388 */ /* 0x0007e20000000a00 */
[----:B--2---:R-:W-:-:S03]  /*a340*/  MOV R69, 0xff800000 ;  /* 0xff80000000457802 */ /* 0x004fc60000000f00 */
[----:B------:R3:W-:Y:S01]  /*a350*/  STS.64 [R10+0x4800], R82 ;  /* 0x004800520a007388 */ /* 0x0007e20000000a00 */
[----:B-----5:R-:W-:Y:S01]  /*a360*/  IMAD R8, R15, R8, UR6 ;  /* 0x000000060f087e24 */ /* 0x020fe2000f8e0208 */
[----:B------:R-:W-:Y:S01]  /*a370*/  MOV R68, 0xff800000 ;  /* 0xff80000000447802 */ /* 0x000fe20000000f00 */
[----:B----4-:R-:W-:Y:S01]  /*a380*/  @P1 FFMA.FTZ R69, R100, R17, R5 ;  /* 0x0000001164451223 */ /* 0x010fe20000010005 */
[----:B------:R3:W-:Y:S01]  /*a390*/  STS.64 [R14+0x4000], R84 ;  /* 0x004000540e007388 */ /* 0x0007e20000000a00 */
[----:B------:R-:W-:Y:S02]  /*a3a0*/  IMAD R6, R6, R15, R8 ;  /* 0x0000000f06067224 */ /* 0x000fe400078e0208 */
[----:B------:R-:W-:Y:S01]  /*a3b0*/  @P0 FFMA.FTZ R68, R3, R18, R4 ;  /* 0x0000001203440223 */ /* 0x000fe20000010004 */
[----:B------:R3:W-:Y:S01]  /*a3c0*/  STS.64 [R14+0x4800], R86 ;  /* 0x004800560e007388 */ /* 0x0007e20000000a00 */
[----:B------:R-:W-:-:S03]  /*a3d0*/  IMAD R162, R6, R7, R162 ;  /* 0x0000000706a27224 */ /* 0x000fc600078e02a2 */
        /* <DEDUP_REMOVED lines=24> */
[C---:B---3--:R-:W-:Y:S01]  /*a560*/  VIADD R71, R101.reuse, 0x8 ;  /* 0x0000000865477836 */ /* 0x048fe20000000000 */
        /* <DEDUP_REMOVED lines=8> */
.L_x_6381:
[----:B------:R-:W-:Y:S05]  /*a5f0*/  BSYNC.RECONVERGENT B0 ;  /* 0x0000000000007941 */ /* 0x000fea0003800200 */
.L_x_6380:
[----:B------:R-:W4:Y:S01]  /*a600*/  LDCU.64 UR4, c[0x0][0x3f8] ;  /* 0x00007f00ff0477ac */ /* 0x000f220008000a00 */
[----:B--23--:R-:W-:Y:S01]  /*a610*/  LOP3.LUT R71, R154, 0x1f80, RZ, 0xc0, !PT ;  /* 0x00001f809a477812 */ /* 0x00cfe200078ec0ff */
[C---:B------:R-:W-:Y:S01]  /*a620*/  VIADD R69, R153.reuse, 0x8 ;  /* 0x0000000899457836 */ /* 0x040fe20000000000 */
[-C--:B------:R-:W-:Y:S02]  /*a630*/  ISETP.GE.AND P0, PT, R153, R152.reuse, PT ;  /* 0x000000989900720c */ /* 0x080fe40003f06270 */
[----:B------:R-:W-:Y:S01]  /*a640*/  LOP3.LUT R0, R71, 0x3c, R0, 0xf8, !PT ;  /* 0x0000003c47007812 */ /* 0x000fe200078ef800 */
[----:B------:R-:W-:Y:S01]  /*a650*/  VIADD R71, R153, 0x10 ;  /* 0x0000001099477836 */ /* 0x000fe20000000000 */
[----:B------:R-:W-:Y:S01]  /*a660*/  ISETP.GE.AND P6, PT, R69, R152, PT ;  /* 0x000000984500720c */ /* 0x000fe20003fc6270 */
[----:B------:R-:W-:Y:S01]  /*a670*/  VIADD R69, R153, 0x18 ;  /* 0x0000001899457836 */ /* 0x000fe20000000000 */
[----:B------:R-:W-:Y:S02]  /*a680*/  IADD3 R0, P1, PT, R3, R0, RZ ;  /* 0x0000000003007210 */ /* 0x000fe40007f3e0ff */
[-C--:B------:R-:W-:Y:S01]  /*a690*/  ISETP.GE.AND P5, PT, R71, R152.reuse, PT ;  /* 0x000000984700720c */ /* 0x080fe20003fa6270 */
[----:B------:R-:W-:Y:S01]  /*a6a0*/  VIADD R71, R153, 0x20 ;  /* 0x0000002099477836 */ /* 0x000fe20000000000 */
[----:B------:R-:W-:Y:S01]  /*a6b0*/  LEA.HI.X.SX32 R73, R3, RZ, 0x1, P1 ;  /* 0x000000ff03497211 */ /* 0x000fe200008f0eff */
[----:B------:R-:W-:Y:S01]  /*a6c0*/  VIADD R3, R153, 0x30 ;  /* 0x0000003099037836 */ /* 0x000fe20000000000 */
[-C--:B------:R-:W-:Y:S01]  /*a6d0*/  ISETP.GE.AND P4, PT, R69, R152.reuse, PT ;  /* 0x000000984500720c */ /* 0x080fe20003f86270 */
[----:B------:R-:W-:Y:S01]  /*a6e0*/  VIADD R69, R153, 0x28 ;  /* 0x0000002899457836 */ /* 0x000fe20000000000 */
[----:B------:R-:W-:Y:S01]  /*a6f0*/  ISETP.GE.AND P3, PT, R71, R152, PT ;  /* 0x000000984700720c */ /* 0x000fe20003f66270 */
[----:B------:R-:W-:Y:S01]  /*a700*/  VIADD R153, R153, 0x38 ;  /* 0x0000003899997836 */ /* 0x000fe20000000000 */
[----:B----4-:R-:W-:-:S02]  /*a710*/  LEA R72, P1, R0, UR4, 0x2 ;  /* 0x0000000400487c11 */ /* 0x010fc4000f8210ff */
[-C--:B------:R-:W-:Y:S02]  /*a720*/  ISETP.GE.AND P2, PT, R69, R152.reuse, PT ;  /* 0x000000984500720c */ /* 0x080fe40003f46270 */
[----:B------:R-:W-:Y:S02]  /*a730*/  LEA.HI.X R73, R0, UR5, R73, 0x2, P1 ;  /* 0x0000000500497c11 */ /* 0x000fe400088f1449 */
[----:B------:R-:W-:-:S03]  /*a740*/  ISETP.GE.AND P1, PT, R3, R152, PT ;  /* 0x000000980300720c */ /* 0x000fc60003f26270 */
[----:B-1----:R1:W-:Y:S04]  /*a750*/  @!P0 STG.E.128 desc[UR16][R72.64], R64 ;  /* 0x0000004048008986 */ /* 0x0023e8000c101d10 */
        /* <DEDUP_REMOVED lines=18> */
.L_x_6382:
        /* <DEDUP_REMOVED lines=16> */
.L_x_7272:


//--------------------- .text._ZN5flash24flash_fwd_splitkv_kernelI23Flash_fwd_kernel_traitsILi128ELi64ELi64ELi4ELb0ELb0EN7cutlass6half_tE19Flash_kernel_traitsILi128ELi64ELi64ELi4ES3_EELb1ELb0ELb0ELb0ELb1ELb1ELb1ELb0EEEvNS_16Flash_fwd_paramsE --------------------------
	.section	.text._ZN5flash24flash_fwd_splitkv_kernelI23Flash_fwd_kernel_traitsILi128ELi64ELi64ELi4ELb0ELb0EN7cutlass6half_tE19Flash_kernel_traitsILi128ELi64ELi64ELi4ES3_EELb1ELb0ELb0ELb0ELb1ELb1ELb1ELb0EEEvNS_16Flash_fwd_paramsE,"ax",@progbits
	.align	128
        .global         _ZN5flash24flash_fwd_splitkv_kernelI23Flash_fwd_kernel_traitsILi128ELi64ELi64ELi4ELb0ELb0EN7cutlass6half_tE19Flash_kernel_traitsILi128ELi64ELi64ELi4ES3_EELb1ELb0ELb0ELb0ELb1ELb1ELb1ELb0EEEvNS_16Flash_fwd_paramsE
        .type           _ZN5flash24flash_fwd_splitkv_kernelI23Flash_fwd_kernel_traitsILi128ELi64ELi64ELi4ELb0ELb0EN7cutlass6half_tE19Flash_kernel_traitsILi128ELi64ELi64ELi4ES3_EELb1ELb0ELb0ELb0ELb1ELb1ELb1ELb0EEEvNS_16Flash_fwd_paramsE,@function
        .size           _ZN5flash24flash_fwd_splitkv_kernelI23Flash_fwd_kernel_traitsILi128ELi64ELi64ELi4ELb0ELb0EN7cutlass6half_tE19Flash_kernel_traitsILi128ELi64ELi64ELi4ES3_EELb1ELb0ELb0ELb0ELb1ELb1ELb1ELb0EEEvNS_16Flash_fwd_paramsE,(.L_x_7273 - _ZN5flash24flash_fwd_splitkv_kernelI23Flash_fwd_kernel_traitsILi128ELi64ELi64ELi4ELb0ELb0EN7cutlass6half_tE19Flash_kernel_traitsILi128ELi64ELi64ELi4ES3_EELb1ELb0ELb0ELb0ELb1ELb1ELb1ELb0EEEvNS_16Flash_fwd_paramsE)
        .other          _ZN5flash24flash_fwd_splitkv_kernelI23Flash_fwd_kernel_traitsILi128ELi64ELi64ELi4ELb0ELb0EN7cutlass6half_tE19Flash_kernel_traitsILi128ELi64ELi64ELi4ES3_EELb1ELb0ELb0ELb0ELb1ELb1ELb1ELb0EEEvNS_16Flash_fwd_paramsE,@"STO_CUDA_ENTRY STV_DEFAULT"
_ZN5flash24flash_fwd_splitkv_kernelI23Flash_fwd_kernel_traitsILi128ELi64ELi64ELi4ELb0ELb0EN7cutlass6half_tE19Flash_kernel_traitsILi128ELi64ELi64ELi4ES3_EELb1ELb0ELb0ELb0ELb1ELb1ELb1ELb0EEEvNS_16Flash_fwd_paramsE:
.text._ZN5flash24flash_fwd_splitkv_kernelI23Flash_fwd_kernel_traitsILi128ELi64ELi64ELi4ELb0ELb0EN7cutlass6half_tE19Flash_kernel_traitsILi128ELi64ELi64ELi4ES3_EELb1ELb0ELb0ELb0ELb1ELb1ELb1ELb0EEEvNS_16Flash_fwd_paramsE:
        /* <DEDUP_REMOVED lines=56> */
.L_x_6383:
        /* <DEDUP_REMOVED lines=153> */
.L_x_6384:
        /* <DEDUP_REMOVED lines=8> */
.L_x_6385:
        /* <DEDUP_REMOVED lines=100> */
.L_x_6386:
        /* <DEDUP_REMOVED lines=15> */
.L_x_6388:
[----:B------:R-:W2:Y:S01]  /*14c0*/  LDC.64 R102, c[0x0][0x3b8] ;  /* 0x0000ee00ff667b82 */ /* 0x000ea20000000a00 */
[----:B------:R-:W-:-:S05]  /*14d0*/  IADD3 R8, PT, PT, R0, R5, RZ ;  /* 0x0000000500087210 */ /* 0x000fca0007ffe0ff */
[C---:B--2---:R-:W-:Y:S02]  /*14e0*/  IMAD R13, R8.reuse, R103, RZ ;  /* 0x00000067080d7224 */ /* 0x044fe400078e02ff */
[----:B------:R-:W-:-:S05]  /*14f0*/  IMAD.WIDE.U32 R8, R8, R102, RZ ;  /* 0x0000006608087225 */ /* 0x000fca00078e00ff */
[----:B------:R-:W-:Y:S02]  /*1500*/  IADD3 R13, PT, PT, R9, R13, RZ ;  /* 0x0000000d090d7210 */ /* 0x000fe40007ffe0ff */
[----:B------:R-:W-:Y:S02]  /*1510*/  MOV R12, R8 ;  /* 0x00000008000c7202 */ /* 0x000fe40000000f00 */
.L_x_6389:
        /* <DEDUP_REMOVED lines=14> */
.L_x_6390:
[----:B------:R-:W2:Y:S01]  /*1600*/  LDC.64 R24, c[0x0][0x3c0] ;  /* 0x0000f000ff187b82 */ /* 0x000ea20000000a00 */
[----:B------:R-:W-:-:S05]  /*1610*/  IADD3 R5, PT, PT, R0, R5, RZ ;  /* 0x0000000500057210 */ /* 0x000fca0007ffe0ff */
[C---:B--2---:R-:W-:Y:S02]  /*1620*/  IMAD R15, R5.reuse, R25, RZ ;  /* 0x00000019050f7224 */ /* 0x044fe400078e02ff */
[----:B------:R-:W-:-:S05]  /*1630*/  IMAD.WIDE.U32 R4, R5, R24, RZ ;  /* 0x0000001805047225 */ /* 0x000fca00078e00ff */
[----:B------:R-:W-:Y:S02]  /*1640*/  IADD3 R15, PT, PT, R5, R15, RZ ;  /* 0x0000000f050f7210 */ /* 0x000fe40007ffe0ff */
[----:B------:R-:W-:-:S07]  /*1650*/  MOV R14, R4 ;  /* 0x00000004000e7202 */ /* 0x000fce0000000f00 */
.L_x_6391:
        /* <DEDUP_REMOVED lines=46> */
.L_x_6387:
[----:B------:R-:W-:Y:S01]  /*1940*/  ISETP.NE.AND P0, PT, R3, -0x1, PT ;  /* 0xffffffff0300780c */ /* 0x000fe20003f05270 */
[----:B------:R-:W-:Y:S01]  /*1950*/  IMAD.IADD R158, R87, 0x1, -R168 ;  /* 0x00000001579e7824 */ /* 0x000fe200078e0aa8 */
[----:B------:R-:W-:Y:S01]  /*1960*/  SHF.R.U32.HI R16, RZ, 0x3, R166 ;  /* 0x00000003ff107819 */ /* 0x000fe200000116a6 */
[----:B------:R-:W-:Y:S01]  /*1970*/  IMAD.SHL.U32 R160, R166, 0x8, RZ ;  /* 0x00000008a6a07824 */ /* 0x000fe200078e00ff */
[----:B------:R-:W1:Y:S01]  /*1980*/  LDCU.64 UR4, c[0x0][0x3c8] ;  /* 0x00007900ff0477ac */ /* 0x000e620008000a00 */
[----:B------:R-:W-:Y:S01]  /*1990*/  IMAD.MOV.U32 R17, RZ, RZ, RZ ;  /* 0x000000ffff117224 */ /* 0x000fe200078e00ff */
[-C--:B------:R-:W-:Y:S01]  /*19a0*/  ISETP.GE.AND P6, PT, R16, R158.reuse, PT ;  /* 0x0000009e1000720c */ /* 0x080fe20003fc6270 */
[----:B------:R-:W2:Y:S01]  /*19b0*/  S2UR UR6, SR_CgaCtaId ;  /* 0x00000000000679c3 */ /* 0x000ea20000008800 */
[----:B------:R-:W-:Y:S01]  /*19c0*/  LOP3.LUT R0, R160, 0x38, RZ, 0xc0, !PT ;  /* 0x00000038a0007812 */ /* 0x000fe200078ec0ff */
[----:B------:R-:W-:Y:S01]  /*19d0*/  IMAD.WIDE.U32 R32, R33, 0x40, R16 ;  /* 0x0000004021207825 */ /* 0x000fe200078e0010 */
[C---:B------:R-:W-:Y:S01]  /*19e0*/  IADD3 R21, PT, PT, R16.reuse, 0x10, RZ ;  /* 0x0000001010157810 */ /* 0x040fe20007ffe0ff */
[----:B------:R-:W3:Y:S01]  /*19f0*/  LDCU.64 UR10, c[0x0][0x388] ;  /* 0x00007100ff0a77ac */ /* 0x000ee20008000a00 */
[----:B------:R-:W-:Y:S01]  /*1a00*/  SHF.R.S32.HI R11, RZ, 0x1f, R34 ;  /* 0x0000001fff0b7819 */ /* 0x000fe20000011422 */
[----:B------:R-:W-:Y:S01]  /*1a10*/  VIADD R17, R16, 0x20 ;  /* 0x0000002010117836 */ /* 0x000fe20000000000 */
[----:B------:R-:W-:Y:S01]  /*1a20*/  ISETP.GE.AND P3, PT, R21, R158, PT ;  /* 0x0000009e1500720c */ /* 0x000fe20003f66270 */
[----:B------:R-:W4:Y:S01]  /*1a30*/  @P0 LDC.64 R4, c[0x0][0x3b0] ;  /* 0x0000ec00ff040b82 */ /* 0x000f220000000a00 */
[----:B------:R-:W-:-:S02]  /*1a40*/  LOP3.LUT R101, R160, 0x1f8, RZ, 0xc0, !PT ;  /* 0x000001f8a0657812 */ /* 0x000fc400078ec0ff */
[----:B------:R-:W-:Y:S02]  /*1a50*/  ISETP.GE.AND P1, PT, R17, R158, PT ;  /* 0x0000009e1100720c */ /* 0x000fe40003f26270 */
[--C-:B------:R-:W-:Y:S01]  /*1a60*/  LOP3.LUT R101, R101, 0x38, R166.reuse, 0x78, !PT ;  /* 0x0000003865657812 */ /* 0x100fe200078e78a6 */
[----:B-1----:R-:W-:Y:S02]  /*1a70*/  IMAD R11, R11, UR4, RZ ;  /* 0x000000040b0b7c24 */ /* 0x002fe4000f8e02ff */
[----:B------:R-:W1:Y:S01]  /*1a80*/  @!P0 LDC.64 R6, c[0x0][0x398] ;  /* 0x0000e600ff068b82 */ /* 0x000e620000000a00 */
[----:B------:R-:W-:Y:S01]  /*1a90*/  SHF.L.U64.HI R84, R102, 0x4, R103 ;  /* 0x0000000466547819 */ /* 0x000fe20000010267 */
[----:B------:R-:W-:Y:S02]  /*1aa0*/  IMAD R11, R34, UR5, R11 ;  /* 0x00000005220b7c24 */ /* 0x000fe4000f8e020b */
[----:B------:R-:W-:Y:S01]  /*1ab0*/  @!P3 IADD3 R26, P5, PT, R32, 0x10, RZ ;  /* 0x00000010201ab810 */ /* 0x000fe20007fbe0ff */
[----:B------:R-:W-:Y:S01]  /*1ac0*/  UMOV UR5, 0x400 ;  /* 0x0000040000057882 */ /* 0x000fe20000000000 */
[----:B------:R-:W-:-:S02]  /*1ad0*/  SHF.R.U32.HI R159, RZ, 0x4, R166 ;  /* 0x00000004ff9f7819 */ /* 0x000fc400000116a6 */
[----:B------:R-:W5:Y:S01]  /*1ae0*/  @!P3 LDC.64 R14, c[0x0][0x3b0] ;  /* 0x0000ec00ff0ebb82 */ /* 0x000f620000000a00 */
[----:B------:R-:W-:Y:S01]  /*1af0*/  @!P3 IMAD.X R29, RZ, RZ, R33, P5 ;  /* 0x000000ffff1db224 */ /* 0x000fe200028e0621 */
[----:B------:R-:W-:Y:S01]  /*1b00*/  @!P1 IADD3 R27, P4, PT, R32, 0x20, RZ ;  /* 0x00000020201b9810 */ /* 0x000fe20007f9e0ff */
[----:B--2---:R-:W-:Y:S01]  /*1b10*/  ULEA UR5, UR6, UR5, 0x18 ;  /* 0x0000000506057291 */ /* 0x004fe2000f8ec0ff */
[----:B------:R-:W-:Y:S01]  /*1b20*/  SHF.R.U32.HI R86, RZ, 0x1, R166 ;  /* 0x00000001ff567819 */ /* 0x000fe200000116a6 */
[----:B------:R-:W2:Y:S01]  /*1b30*/  LDCU.64 UR6, c[0x0][0x390] ;  /* 0x00007200ff0677ac */ /* 0x000ea20008000a00 */
[----:B----4-:R-:W-:-:S04]  /*1b40*/  @P0 IMAD.WIDE.U32 R12, R3, R4, RZ ;  /* 0x00000004030c0225 */ /* 0x010fc800078e00ff */
[----:B-1----:R-:W-:Y:S01]  /*1b50*/  @!P0 IMAD.WIDE.U32 R8, R167, R6, RZ ;  /* 0x00000006a7088225 */ /* 0x002fe200078e00ff */
[----:B------:R-:W-:-:S03]  /*1b60*/  @P0 MOV R8, R12 ;  /* 0x0000000c00080202 */ /* 0x000fc60000000f00 */
        /* <DEDUP_REMOVED lines=11> */
[----:B------:R-:W-:Y:S01]  /*1c20*/  LOP3.LUT R8, R160, 0x1e00, RZ, 0xc0, !PT ;  /* 0x00001e00a0087812 */ /* 0x000fe200078ec0ff */
[----:B------:R-:W5:Y:S02]  /*1c30*/  LDCU UR4, c[0x0][0x50c] ;  /* 0x0000a180ff0477ac */ /* 0x000f640008000800 */
[--C-:B------:R-:W-:Y:S01]  /*1c40*/  @!P3 IMAD.MOV.U32 R38, RZ, RZ, R34.reuse ;  /* 0x000000ffff26b224 */ /* 0x100fe200078e0022 */
[----:B------:R-:W-:Y:S01]  /*1c50*/  IADD3 R35, PT, PT, R35, R11, RZ ;  /* 0x0000000b23237210 */ /* 0x000fe20007ffe0ff */
[--C-:B------:R-:W-:Y:S01]  /*1c60*/  @!P1 IMAD.MOV.U32 R36, RZ, RZ, R34.reuse ;  /* 0x000000ffff249224 */ /* 0x100fe200078e0022 */
[----:B------:R-:W-:Y:S01]  /*1c70*/  LOP3.LUT R101, R101, R8, RZ, 0xfc, !PT ;  /* 0x0000000865657212 */ /* 0x000fe200078efcff */
[----:B------:R-:W3:Y:S01]  /*1c80*/  @!P3 LDC.64 R10, c[0x0][0x380] ;  /* 0x0000e000ff0abb82 */ /* 0x000ee20000000a00 */
[C---:B------:R-:W-:Y:S01]  /*1c90*/  @!P0 IADD3 R23, P2, PT, R32.reuse, 0x30, RZ ;  /* 0x0000003020178810 */ /* 0x040fe20007f5e0ff */
[--C-:B------:R-:W-:Y:S01]  /*1ca0*/  @!P1 IMAD.MOV.U32 R37, RZ, RZ, R35.reuse ;  /* 0x000000ffff259224 */ /* 0x100fe200078e0023 */
[----:B------:R-:W-:Y:S01]  /*1cb0*/  @!P3 MOV R39, R35 ;  /* 0x000000230027b202 */ /* 0x000fe20000000f00 */
[-C--:B-1----:R-:W-:Y:S01]  /*1cc0*/  @!P6 IMAD R9, R33, R6.reuse, RZ ;  /* 0x000000062109e224 */ /* 0x082fe200078e02ff */
[----:B------:R-:W-:Y:S01]  /*1cd0*/  LEA R101, R101, UR5, 0x1 ;  /* 0x0000000565657c11 */ /* 0x000fe2000f8e08ff */
[----:B------:R-:W-:-:S02]  /*1ce0*/  @!P6 IMAD.WIDE.U32 R30, R32, R6, R34 ;  /* 0x00000006201ee225 */ /* 0x000fc400078e0022 */
[----:B------:R-:W1:Y:S02]  /*1cf0*/  @!P0 LDC.64 R12, c[0x0][0x3b0] ;  /* 0x0000ec00ff0c8b82 */ /* 0x000e640000000a00 */
[----:B------:R-:W-:Y:S02]  /*1d00*/  @!P6 IMAD R9, R32, R7, R9 ;  /* 0x000000072009e224 */ /* 0x000fe400078e0209 */
[----:B------:R-:W-:Y:S01]  /*1d10*/  @!P3 IMAD.WIDE.U32 R38, R26, R14, R38 ;  /* 0x0000000e1a26b225 */ /* 0x000fe200078e0026 */
[----:B----4-:R-:W-:Y:S02]  /*1d20*/  @!P6 LEA R40, P5, R30, R4, 0x1 ;  /* 0x000000041e28e211 */ /* 0x010fe400078a08ff */
[----:B------:R-:W-:Y:S01]  /*1d30*/  IADD3 R26, PT, PT, R2, -0x1, RZ ;  /* 0xffffffff021a7810 */ /* 0x000fe20007ffe0ff */
[----:B------:R-:W4:Y:S01]  /*1d40*/  @!P1 LDC.64 R6, c[0x0][0x3b0] ;  /* 0x0000ec00ff069b82 */ /* 0x000f220000000a00 */
[----:B------:R-:W-:Y:S01]  /*1d50*/  @!P6 IMAD.IADD R8, R31, 0x1, R9 ;  /* 0x000000011f08e824 */ /* 0x000fe200078e0209 */
[----:B------:R-:W-:Y:S01]  /*1d60*/  @!P1 IADD3.X R31, PT, PT, RZ, R33, RZ, P4, !PT ;  /* 0x00000021ff1f9210 */ /* 0x000fe200027fe4ff */
[----:B------:R-:W-:-:S02]  /*1d70*/  @!P0 IMAD.X R33, RZ, RZ, R33, P2 ;  /* 0x000000ffff218224 */ /* 0x000fc400010e0621 */
[----:B------:R-:W-:Y:S01]  /*1d80*/  @!P3 IMAD.IADD R15, R39, 0x1, R15 ;  /* 0x00000001270fb824 */ /* 0x000fe200078e020f */
[----:B------:R-:W-:Y:S02]  /*1d90*/  @!P6 LEA.HI.X R41, R30, R5, R8, 0x1, P5 ;  /* 0x000000051e29e211 */ /* 0x000fe400028f0c08 */
[----:B------:R-:W2:Y:S03]  /*1da0*/  @!P1 LDC.64 R8, c[0x0][0x380] ;  /* 0x0000e000ff089b82 */ /* 0x000ea60000000a00 */
[----:B------:R-:W-:Y:S01]  /*1db0*/  @!PT LDS RZ, [RZ] ;  /* 0x00000000fffff984 */ /* 0x000fe20000000800 */
[----:B------:R-:W-:Y:S01]  /*1dc0*/  @!PT LDS RZ, [RZ] ;  /* 0x00000000fffff984 */ /* 0x000fe20000000800 */
[----:B------:R-:W-:Y:S01]  /*1dd0*/  @!PT LDS RZ, [RZ] ;  /* 0x00000000fffff984 */ /* 0x000fe20000000800 */
[----:B------:R-:W-:Y:S04]  /*1de0*/  @!P6 LDGSTS.E.BYPASS.LTC128B.128 [R101], desc[UR16][R40.64] ;  /* 0x000000002865efae */ /* 0x000fe8000b981a10 */
[----:B------:R-:W-:Y:S01]  /*1df0*/  @!P6 LDGSTS.E.BYPASS.LTC128B.128 [R101+0x2000], desc[UR16][R40.64+0x80] ;  /* 0x020000802865efae */ /* 0x000fe2000b981a10 */
[----:B------:R-:W5:Y:S01]  /*1e00*/  @!P0 LDC.64 R4, c[0x0][0x380] ;  /* 0x0000e000ff048b82 */ /* 0x000f620000000a00 */
[----:B-1----:R-:W-:-:S02]  /*1e10*/  @!P0 IMAD R14, R33, R12, RZ ;  /* 0x0000000c210e8224 */ /* 0x002fc400078e02ff */
[----:B------:R-:W-:-:S04]  /*1e20*/  @!P0 IMAD.WIDE.U32 R34, R23, R12, R34 ;  /* 0x0000000c17228225 */ /* 0x000fc800078e0022 */
[----:B------:R-:W-:Y:S01]  /*1e30*/  @!P0 IMAD R13, R23, R13, R14 ;  /* 0x0000000d170d8224 */ /* 0x000fe200078e020e */
[C---:B---3--:R-:W-:Y:S01]  /*1e40*/  @!P3 LEA R14, P2, R38.reuse, R10, 0x1 ;  /* 0x0000000a260eb211 */ /* 0x048fe200078408ff */
[-C--:B----4-:R-:W-:Y:S02]  /*1e50*/  @!P1 IMAD R28, R31, R6.reuse, RZ ;  /* 0x000000061f1c9224 */ /* 0x090fe400078e02ff */
[----:B------:R-:W-:Y:S01]  /*1e60*/  @!P1 IMAD.WIDE.U32 R36, R27, R6, R36 ;  /* 0x000000061b249225 */ /* 0x000fe200078e0024 */
[----:B------:R-:W-:Y:S02]  /*1e70*/  @!P3 LEA.HI.X R15, R38, R11, R15, 0x1, P2 ;  /* 0x0000000b260fb211 */ /* 0x000fe400010f0c0f */
[----:B------:R-:W-:Y:S01]  /*1e80*/  @!P0 IADD3 R13, PT, PT, R35, R13, RZ ;  /* 0x0000000d230d8210 */ /* 0x000fe20007ffe0ff */
[----:B------:R-:W-:Y:S01]  /*1e90*/  @!P1 IMAD R7, R27, R7, R28 ;  /* 0x000000071b079224 */ /* 0x000fe200078e021c */
[----:B--2---:R-:W-:Y:S01]  /*1ea0*/  @!P1 LEA R8, P4, R36, R8, 0x1 ;  /* 0x0000000824089211 */ /* 0x004fe200078808ff */
[----:B------:R-:W-:Y:S01]  /*1eb0*/  IMAD.SHL.U32 R6, R26, 0x40, RZ ;  /* 0x000000401a067824 */ /* 0x000fe200078e00ff */
[----:B------:R-:W-:Y:S01]  /*1ec0*/  @!P3 LDGSTS.E.BYPASS.LTC128B.128 [R101+0x800], desc[UR16][R14.64] ;  /* 0x008000000e65bfae */ /* 0x000fe2000b981a10 */
[----:B------:R-:W-:Y:S01]  /*1ed0*/  @!P1 IMAD.IADD R7, R37, 0x1, R7 ;  /* 0x0000000125079824 */ /* 0x000fe200078e0207 */
[----:B------:R-:W-:-:S02]  /*1ee0*/  SHF.L.U32 R27, R102, 0x4, RZ ;  /* 0x00000004661b7819 */ /* 0x000fc400000006ff */
[----:B------:R-:W-:Y:S01]  /*1ef0*/  @!P3 LDGSTS.E.BYPASS.LTC128B.128 [R101+0x2800], desc[UR16][R14.64+0x80] ;  /* 0x028000800e65bfae */ /* 0x000fe2000b981a10 */
[----:B------:R-:W-:Y:S02]  /*1f00*/  IADD3 R10, PT, PT, -R6, R85, RZ ;  /* 0x00000055060a7210 */ /* 0x000fe40007ffe1ff */
[----:B------:R-:W-:Y:S02]  /*1f10*/  @!P1 LEA.HI.X R9, R36, R9, R7, 0x1, P4 ;  /* 0x0000000924099211 */ /* 0x000fe400020f0c07 */
[----:B------:R-:W-:Y:S02]  /*1f20*/  IADD3 R20, P3, PT, R0, R20, RZ ;  /* 0x0000001400147210 */ /* 0x000fe40007f7e0ff */
[----:B-----5:R-:W-:Y:S01]  /*1f30*/  @!P0 LEA R4, P4, R34, R4, 0x1 ;  /* 0x0000000422048211 */ /* 0x020fe200078808ff */
[----:B------:R-:W-:Y:S01]  /*1f40*/  @!P1 LDGSTS.E.BYPASS.LTC128B.128 [R101+0x1000], desc[UR16][R8.64] ;  /* 0x0100000008659fae */ /* 0x000fe2000b981a10 */
[CC--:B------:R-:W-:Y:S02]  /*1f50*/  ISETP.GE.AND P5, PT, R21.reuse, R10.reuse, PT ;  /* 0x0000000a1500720c */ /* 0x0c0fe40003fa6270 */
[----:B------:R-:W-:Y:S01]  /*1f60*/  ISETP.GE.AND P2, PT, R21, R10, PT ;  /* 0x0000000a1500720c */ /* 0x000fe20003f46270 */
[----:B------:R1:W-:Y:S01]  /*1f70*/  @!P1 LDGSTS.E.BYPASS.LTC128B.128 [R101+0x3000], desc[UR16][R8.64+0x80] ;  /* 0x0300008008659fae */ /* 0x0003e2000b981a10 */
[----:B------:R-:W-:Y:S01]  /*1f80*/  IMAD.X R21, RZ, RZ, R19, P3 ;  /* 0x000000ffff157224 */ /* 0x000fe200018e0613 */
[----:B------:R-:W-:-:S02]  /*1f90*/  IADD3 R12, P1, PT, R0, R22, RZ ;  /* 0x00000016000c7210 */ /* 0x000fc40007f3e0ff */
[----:B------:R-:W-:Y:S01]  /*1fa0*/  @!P0 LEA.HI.X R5, R34, R5, R13, 0x1, P4 ;  /* 0x0000000522058211 */ /* 0x000fe200020f0c0d */
[C---:B------:R-:W-:Y:S01]  /*1fb0*/  IMAD.WIDE.U32 R20, R16.reuse, R102, R20 ;  /* 0x0000006610147225 */ /* 0x040fe200078e0014 */
[-C--:B------:R-:W-:Y:S02]  /*1fc0*/  ISETP.GE.AND P4, PT, R17, R10.reuse, PT ;  /* 0x0000000a1100720c */ /* 0x080fe40003f86270 */
[-C--:B------:R-:W-:Y:S01]  /*1fd0*/  ISETP.GE.AND P3, PT, R3, R10.reuse, PT ;  /* 0x0000000a0300720c */ /* 0x080fe20003f66270 */
[----:B------:R-:W-:Y:S01]  /*1fe0*/  IMAD.X R13, RZ, RZ, R18, P1 ;  /* 0x000000ffff0d7224 */ /* 0x000fe200008e0612 */
[----:B------:R-:W-:Y:S01]  /*1ff0*/  @!P0 LDGSTS.E.BYPASS.LTC128B.128 [R101+0x1800], desc[UR16][R4.64] ;  /* 0x0180000004658fae */ /* 0x000fe2000b981a10 */
[C---:B------:R-:W-:Y:S01]  /*2000*/  IMAD R163, R16.reuse, R103, R21 ;  /* 0x0000006710a37224 */ /* 0x040fe200078e0215 */
[C---:B------:R-:W-:Y:S01]  /*2010*/  ISETP.GE.AND P6, PT, R16.reuse, R10, PT ;  /* 0x0000000a1000720c */ /* 0x040fe20003fc6270 */
[----:B------:R-:W-:Y:S01]  /*2020*/  IMAD.WIDE.U32 R12, R16, R24, R12 ;  /* 0x00000018100c7225 */ /* 0x000fe200078e000c */
[----:B------:R2:W-:Y:S01]  /*2030*/  @!P0 LDGSTS.E.BYPASS.LTC128B.128 [R101+0x3800], desc[UR16][R4.64+0x80] ;  /* 0x0380008004658fae */ /* 0x0005e2000b981a10 */
[----:B------:R-:W-:-:S02]  /*2040*/  LEA R162, P0, R20, UR10, 0x1 ;  /* 0x0000000a14a27c11 */ /* 0x000fc4000f8008ff */
[----:B------:R-:W-:Y:S01]  /*2050*/  IMAD R16, R16, R25, R13 ;  /* 0x0000001910107224 */ /* 0x000fe200078e020d */
[----:B------:R-:W-:Y:S02]  /*2060*/  LEA R164, P1, R12, UR6, 0x1 ;  /* 0x000000060ca47c11 */ /* 0x000fe4000f8208ff */
[----:B------:R-:W-:Y:S02]  /*2070*/  LEA.HI.X R163, R20, UR11, R163, 0x1, P0 ;  /* 0x0000000b14a37c11 */ /* 0x000fe400080f0ca3 */
[----:B------:R-:W-:Y:S02]  /*2080*/  LEA.HI.X R165, R12, UR7, R16, 0x1, P1 ;  /* 0x000000070ca57c11 */ /* 0x000fe400088f0c10 */
[----:B------:R-:W-:Y:S01]  /*2090*/  ISETP.GE.AND P1, PT, R17, R10, PT ;  /* 0x0000000a1100720c */ /* 0x000fe20003f26270 */
[----:B------:R-:W-:Y:S01]  /*20a0*/  @!P3 IMAD.WIDE.U32 R12, R102, 0x60, R162 ;  /* 0x00000060660cb825 */ /* 0x000fe200078e00a2 */
[----:B------:R-:W-:Y:S01]  /*20b0*/  @!P6 LDGSTS.E.BYPASS.LTC128B.128 [R101+0x4000], desc[UR16][R162.64] ;  /* 0x04000000a265efae */ /* 0x000fe2000b981a10 */
[----:B-1----:R-:W-:-:S02]  /*20c0*/  @!P5 LEA R8, P0, R27, R162, 0x1 ;  /* 0x000000a21b08d211 */ /* 0x002fc400078008ff */
[----:B------:R-:W-:Y:S01]  /*20d0*/  @!P3 IMAD.MOV.U32 R16, RZ, RZ, R12 ;  /* 0x000000ffff10b224 */ /* 0x000fe200078e000c */
[----:B------:R-:W-:Y:S01]  /*20e0*/  @!P6 LDGSTS.E.BYPASS.LTC128B.128 [R101+0x6000], desc[UR16][R162.64+0x80] ;  /* 0x06000080a265efae */ /* 0x000fe2000b981a10 */
[-C--:B------:R-:W-:Y:S02]  /*20f0*/  @!P5 LEA.HI.X R9, R27, R163.reuse, R84, 0x1, P0 ;  /* 0x000000a31b09d211 */ /* 0x080fe400000f0c54 */
[----:B------:R-:W-:Y:S02]  /*2100*/  @!P4 LEA R14, P0, R102, R162, 0x6 ;  /* 0x000000a2660ec211 */ /* 0x000fe400078030ff */
[----:B------:R-:W-:Y:S01]  /*2110*/  SHF.L.U32 R7, R166, 0x6, RZ ;  /* 0x00000006a6077819 */ /* 0x000fe200000006ff */
[----:B------:R-:W-:Y:S01]  /*2120*/  @!P5 LDGSTS.E.BYPASS.LTC128B.128 [R101+0x4800], desc[UR16][R8.64] ;  /* 0x048000000865dfae */ /* 0x000fe2000b981a10 */
[----:B------:R-:W-:Y:S02]  /*2130*/  @!P4 LEA.HI.X R15, R102, R163, R103, 0x6, P0 ;  /* 0x000000a3660fc211 */ /* 0x000fe400000f3467 */
[----:B------:R-:W-:Y:S01]  /*2140*/  ISETP.GE.AND P0, PT, R3, R10, PT ;  /* 0x0000000a0300720c */ /* 0x000fe20003f06270 */
[----:B------:R1:W-:Y:S01]  /*2150*/  @!P5 LDGSTS.E.BYPASS.LTC128B.128 [R101+0x6800], desc[UR16][R8.64+0x80] ;  /* 0x068000800865dfae */ /* 0x0003e2000b981a10 */
[----:B--2---:R-:W-:Y:S01]  /*2160*/  @!P3 IMAD R4, R103, 0x60, RZ ;  /* 0x000000606704b824 */ /* 0x004fe200078e02ff */
[----:B------:R-:W-:-:S02]  /*2170*/  SHF.L.U64.HI R5, R24, 0x4, R25 ;  /* 0x0000000418057819 */ /* 0x000fc40000010219 */
[----:B------:R-:W-:Y:S01]  /*2180*/  @!P4 LDGSTS.E.BYPASS.LTC128B.128 [R101+0x5000], desc[UR16][R14.64] ;  /* 0x050000000e65cfae */ /* 0x000fe2000b981a10 */
[----:B------:R-:W-:Y:S02]  /*2190*/  LOP3.LUT R10, R166, 0x8, RZ, 0xc0, !PT ;  /* 0x00000008a60a7812 */ /* 0x000fe400078ec0ff */
[----:B------:R-:W-:Y:S01]  /*21a0*/  @!P3 IADD3 R17, PT, PT, R13, R4, RZ ;  /* 0x000000040d11b210 */ /* 0x000fe20007ffe0ff */
[----:B------:R2:W-:Y:S01]  /*21b0*/  @!P4 LDGSTS.E.BYPASS.LTC128B.128 [R101+0x7000], desc[UR16][R14.64+0x80] ;  /* 0x070000800e65cfae */ /* 0x0005e2000b981a10 */
[----:B------:R-:W-:Y:S01]  /*21c0*/  IMAD.SHL.U32 R4, R24, 0x10, RZ ;  /* 0x0000001018047824 */ /* 0x000fe200078e00ff */
[----:B------:R-:W-:Y:S02]  /*21d0*/  LOP3.LUT R3, R0, 0x1c0, R7, 0xf8, !PT ;  /* 0x000001c000037812 */ /* 0x000fe400078ef807 */
[----:B------:R-:W-:Y:S01]  /*21e0*/  @!P3 LDGSTS.E.BYPASS.LTC128B.128 [R101+0x5800], desc[UR16][R16.64] ;  /* 0x058000001065bfae */ /* 0x000fe2000b981a10 */
[----:B------:R-:W-:Y:S01]  /*21f0*/  @!P0 IMAD.WIDE.U32 R12, R24, 0x60, R164 ;  /* 0x00000060180c8825 */ /* 0x000fe200078e00a4 */
[----:B------:R-:W-:-:S02]  /*2200*/  LOP3.LUT R11, R3, R10, RZ, 0x3c, !PT ;  /* 0x0000000a030b7212 */ /* 0x000fc400078e3cff */
[----:B------:R-:W-:Y:S01]  /*2210*/  @!P3 LDGSTS.E.BYPASS.LTC128B.128 [R101+0x7800], desc[UR16][R16.64+0x80] ;  /* 0x078000801065bfae */ /* 0x000fe2000b981a10 */
[----:B------:R-:W-:-:S03]  /*2220*/  LOP3.LUT R3, R3, 0x8, R86, 0x78, !PT ;  /* 0x0000000803037812 */ /* 0x000fc600078e7856 */
[----:B------:R-:W0:Y:S01]  /*2230*/  LDGDEPBAR ;  /* 0x00000000000079af */ /* 0x000e220000000000 */
[----:B-1----:R-:W-:Y:S01]  /*2240*/  SHF.L.U32 R9, R159, 0xa, RZ ;  /* 0x0000000a9f097819 */ /* 0x002fe200000006ff */
[----:B------:R-:W-:-:S03]  /*2250*/  @!P0 IMAD R8, R25, 0x60, RZ ;  /* 0x0000006019088824 */ /* 0x000fc600078e02ff */
[----:B------:R-:W-:Y:S01]  /*2260*/  LOP3.LUT R0, R9, 0x400, RZ, 0xc0, !PT ;  /* 0x0000040009007812 */ /* 0x000fe200078ec0ff */
[----:B------:R-:W-:Y:S02]  /*2270*/  @!P0 IMAD.IADD R9, R13, 0x1, R8 ;  /* 0x000000010d098824 */ /* 0x000fe400078e0208 */
[----:B------:R-:W-:Y:S01]  /*2280*/  @!P0 IMAD.MOV.U32 R8, RZ, RZ, R12 ;  /* 0x000000ffff088224 */ /* 0x000fe200078e000c */
[C---:B--2---:R-:W-:Y:S02]  /*2290*/  @!P2 LEA R14, P3, R4.reuse, R164, 0x1 ;  /* 0x000000a4040ea211 */ /* 0x044fe400078608ff */
[----:B------:R-:W-:Y:S02]  /*22a0*/  LEA R0, R11, R0, 0x1 ;  /* 0x000000000b007211 */ /* 0x000fe400078e08ff */
[----:B------:R-:W-:Y:S02]  /*22b0*/  @!P2 LEA.HI.X R15, R4, R165, R5, 0x1, P3 ;  /* 0x000000a5040fa211 */ /* 0x000fe400018f0c05 */
[----:B------:R-:W-:Y:S01]  /*22c0*/  SHF.L.U32 R5, R166, 0x5, RZ ;  /* 0x00000005a6057819 */ /* 0x000fe200000006ff */
[----:B------:R-:W-:Y:S01]  /*22d0*/  VIADD R156, R0, UR5 ;  /* 0x00000005009c7c36 */ /* 0x000fe20008000000 */
[----:B------:R-:W-:Y:S01]  /*22e0*/  LOP3.LUT R4, R7, 0x200, RZ, 0xc0, !PT ;  /* 0x0000020007047812 */ /* 0x000fe200078ec0ff */
[----:B------:R-:W-:-:S04]  /*22f0*/  DEPBAR.LE SB0, 0x0 ;  /* 0x000080000000791a */ /* 0x000fc80000000000 */
[----:B------:R-:W-:Y:S01]  /*2300*/  BAR.SYNC.DEFER_BLOCKING 0x0 ;  /* 0x0000000000007b1d */ /* 0x000fe20000010000 */
[----:B------:R-:W-:Y:S02]  /*2310*/  LOP3.LUT R10, R4, 0x7c00, R5, 0xf8, !PT ;  /* 0x00007c00040a7812 */ /* 0x000fe400078ef805 */
[C---:B------:R-:W-:Y:S02]  /*2320*/  @!P1 LEA R12, P3, R24.reuse, R164, 0x6 ;  /* 0x000000a4180c9211 */ /* 0x040fe400078630ff */
[----:B------:R-:W-:Y:S01]  /*2330*/  MOV R5, 0x20 ;  /* 0x0000002000057802 */ /* 0x000fe20000000f00 */
[----:B------:R-:W-:Y:S01]  /*2340*/  IMAD.IADD R157, R3, 0x1, R10 ;  /* 0x00000001039d7824 */ /* 0x000fe200078e020a */
[----:B------:R-:W-:Y:S02]  /*2350*/  @!P1 LEA.HI.X R13, R24, R165, R25, 0x6, P3 ;  /* 0x000000a5180d9211 */ /* 0x000fe400018f3419 */
[----:B------:R-:W-:Y:S02]  /*2360*/  MOV R7, 0x40 ;  /* 0x0000004000077802 */ /* 0x000fe40000000f00 */
        /* <DEDUP_REMOVED lines=36> */
[----:B------:R-:W-:-:S02]  /*25b0*/  ISETP.GT.AND P0, PT, R26, R161, PT ;  /* 0x000000a11a00720c */ /* 0x000fc40003f04270 */
        /* <DEDUP_REMOVED lines=73> */
[----:B------:R1:W3:Y:S07]  /*2a50*/  LDSM.16.M88.4 R20, [R0+UR5+0x7800] ;  /* 0x007800050014783b */ /* 0x0002ee0008000200 */
[----:B------:R-:W-:Y:S08]  /*2a60*/  HMMA.16816.F32 R64, R72, R78, R64 ;  /* 0x0000004e4840723c */ /* 0x000ff00000001840 */
[C---:B--2---:R-:W-:Y:S08]  /*2a70*/  HMMA.16816.F32 R16, R12.reuse, R8, R16 ;  /* 0x000000080c10723c */ /* 0x044ff00000001810 */
[----:B------:R-:W-:Y:S01]  /*2a80*/  HMMA.16816.F32 R36, R12, R10, R36 ;  /* 0x0000000a0c24723c */ /* 0x000fe20000001824 */
[----:B------:R-:W2:Y:S07]  /*2a90*/  LDSM.16.M88.4 R8, [R151+0x7000] ;  /* 0x007000009708783b */ /* 0x000eae0000000200 */
[----:B------:R-:W-:Y:S01]  /*2aa0*/  HMMA.16816.F32 R76, R72, R68, R60 ;  /* 0x00000044484c723c */ /* 0x000fe2000000183c */
[----:B------:R-:W4:Y:S02]  /*2ab0*/  LDSM.16.M88.4 R60, [R150+0x6800] ;  /* 0x00680000963c783b */ /* 0x000f240000000200 */
[----:B------:R-:W-:Y:S01]  /*2ac0*/  FMUL.FTZ R16, R16, UR4 ;  /* 0x0000000410107c20 */ /* 0x000fe20008410000 */
[----:B------:R-:W-:Y:S01]  /*2ad0*/  FMUL.FTZ R69, R17, UR4 ;  /* 0x0000000411457c20 */ /* 0x000fe20008410000 */
[----:B-1----:R-:W-:-:S02]  /*2ae0*/  FMUL.FTZ R0, R18, UR4 ;  /* 0x0000000412007c20 */ /* 0x002fc40008410000 */
[----:B------:R1:W1:Y:S01]  /*2af0*/  MUFU.TANH R68, R16 ;  /* 0x0000001000447308 */ /* 0x0002620000002400 */
[----:B------:R-:W-:Y:S01]  /*2b00*/  HMMA.16816.F32 R56, R72, R70, R56 ;  /* 0x000000464838723c */ /* 0x000fe20000001838 */
[----:B------:R-:W-:-:S06]  /*2b10*/  FMUL.FTZ R70, R19, UR4 ;  /* 0x0000000413467c20 */ /* 0x000fcc0008410000 */
[----:B------:R-:W2:Y:S01]  /*2b20*/  MUFU.TANH R69, R69 ;  /* 0x0000004500457308 */ /* 0x000ea20000002400 */
[C---:B------:R-:W-:Y:S01]  /*2b30*/  HMMA.16816.F32 R80, R44.reuse, R40, R32 ;  /* 0x000000282c50723c */ /* 0x040fe20000001820 */
[----:B------:R-:W-:Y:S06]  /*2b40*/  LDSM.16.M88.4 R32, [R149+0x6800] ;  /* 0x006800009520783b */ /* 0x000fec0000000200 */
[----:B------:R-:W4:Y:S01]  /*2b50*/  MUFU.TANH R0, R0 ;  /* 0x0000000000007308 */ /* 0x000f220000002400 */
[----:B------:R-:W-:Y:S01]  /*2b60*/  HMMA.16816.F32 R64, R44, R42, R64 ;  /* 0x0000002a2c40723c */ /* 0x000fe20000001840 */
[----:B-1----:R-:W1:Y:S04]  /*2b70*/  LDSM.16.M88.4 R16, [R150+0x7000] ;  /* 0x007000009610783b */ /* 0x002e680000000200 */
[----:B------:R-:W5:Y:S02]  /*2b80*/  LDSM.16.M88.4 R40, [R151+0x7800] ;  /* 0x007800009728783b */ /* 0x000f640000000200 */
[----:B------:R-:W1:Y:S01]  /*2b90*/  MUFU.TANH R70, R70 ;  /* 0x0000004600467308 */ /* 0x000e620000002400 */
[----:B---3--:R-:W-:Y:S01]  /*2ba0*/  HMMA.16816.F32 R52, R72, R20, R52 ;  /* 0x000000144834723c */ /* 0x008fe20000001834 */
[----:B------:R-:W-:Y:S01]  /*2bb0*/  FMUL.FTZ R20, R36, UR4 ;  /* 0x0000000424147c20 */ /* 0x000fe20008410000 */
[----:B------:R-:W-:-:S05]  /*2bc0*/  FMUL.FTZ R21, R37, UR4 ;  /* 0x0000000425157c20 */ /* 0x000fca0008410000 */
[----:B------:R-:W3:Y:S01]  /*2bd0*/  MUFU.TANH R20, R20 ;  /* 0x0000001400147308 */ /* 0x000ee20000002400 */
[C---:B--2---:R-:W-:Y:S07]  /*2be0*/  HMMA.16816.F32 R76, R44.reuse, R8, R76 ;  /* 0x000000082c4c723c */ /* 0x044fee000000184c */
[----:B------:R-:W2:Y:S01]  /*2bf0*/  MUFU.TANH R21, R21 ;  /* 0x0000001500157308 */ /* 0x000ea20000002400 */
[----:B------:R-:W-:Y:S01]  /*2c00*/  HMMA.16816.F32 R56, R44, R10, R56 ;  /* 0x0000000a2c38723c */ /* 0x000fe20000001838 */
[----:B------:R-:W3:Y:S07]  /*2c10*/  LDSM.16.M88.4 R8, [R150+0x7800] ;  /* 0x007800009608783b */ /* 0x000eee0000000200 */
[----:B------:R-:W-:Y:S08]  /*2c20*/  HMMA.16816.F32 R48, R72, R22, R48 ;  /* 0x000000164830723c */ /* 0x000ff00000001830 */
[C---:B----4-:R-:W-:Y:S08]  /*2c30*/  HMMA.16816.F32 R80, R28.reuse, R60, R80 ;  /* 0x0000003c1c50723c */ /* 0x050ff00000001850 */
[C---:B------:R-:W-:Y:S01]  /*2c40*/  HMMA.16816.F32 R64, R28.reuse, R62, R64 ;  /* 0x0000003e1c40723c */ /* 0x040fe20000001840 */
[----:B------:R-:W4:Y:S07]  /*2c50*/  LDSM.16.M88.4 R60, [R149+0x7000] ;  /* 0x00700000953c783b */ /* 0x000f2e0000000200 */
[C---:B-1----:R-:W-:Y:S08]  /*2c60*/  HMMA.16816.F32 R76, R28.reuse, R16, R76 ;  /* 0x000000101c4c723c */ /* 0x042ff0000000184c */
[----:B------:R-:W-:Y:S01]  /*2c70*/  HMMA.16816.F32 R56, R28, R18, R56 ;  /* 0x000000121c38723c */ /* 0x000fe20000001838 */
[----:B------:R-:W1:Y:S01]  /*2c80*/  LDSM.16.M88.4 R16, [R149+0x7800] ;  /* 0x007800009510783b */ /* 0x000e620000000200 */
[----:B------:R-:W-:-:S06]  /*2c90*/  DEPBAR.LE SB0, 0x0 ;  /* 0x000080000000791a */ /* 0x000fcc0000000000 */
[C---:B-----5:R-:W-:Y:S08]  /*2ca0*/  HMMA.16816.F32 R52, R44.reuse, R40, R52 ;  /* 0x000000282c34723c */ /* 0x060ff00000001834 */
[----:B------:R-:W-:Y:S08]  /*2cb0*/  HMMA.16816.F32 R48, R44, R42, R48 ;  /* 0x0000002a2c30723c */ /* 0x000ff00000001830 */
[----:B------:R-:W-:Y:S01]  /*2cc0*/  HMMA.16816.F32 R80, R12, R32, R80 ;  /* 0x000000200c50723c */ /* 0x000fe20000001850 */
[----:B------:R-:W-:Y:S01]  /*2cd0*/  FMUL.FTZ R32, R38, UR4 ;  /* 0x0000000426207c20 */ /* 0x000fe20008410000 */
[----:B------:R-:W-:-:S05]  /*2ce0*/  FMUL.FTZ R33, R39, UR4 ;  /* 0x0000000427217c20 */ /* 0x000fca0008410000 */
[----:B------:R-:W1:Y:S01]  /*2cf0*/  MUFU.TANH R32, R32 ;  /* 0x0000002000207308 */ /* 0x000e620000002400 */
[----:B---3--:R-:W-:Y:S01]  /*2d00*/  HMMA.16816.F32 R52, R28, R8, R52 ;  /* 0x000000081c34723c */ /* 0x008fe20000001834 */
[----:B------:R-:W-:-:S06]  /*2d10*/  SHF.R.U32.HI R9, RZ, 0x2, R166 ;  /* 0x00000002ff097819 */ /* 0x000fcc00000116a6 */
[----:B------:R-:W3:Y:S01]  /*2d20*/  MUFU.TANH R33, R33 ;  /* 0x0000002100217308 */ /* 0x000ee20000002400 */
[----:B------:R-:W-:Y:S01]  /*2d30*/  HMMA.16816.F32 R48, R28, R10, R48 ;  /* 0x0000000a1c30723c */ /* 0x000fe20000001830 */
[----:B------:R-:W-:Y:S02]  /*2d40*/  LOP3.LUT R11, R86, 0x1f0, RZ, 0xc0, !PT ;  /* 0x000001f0560b7812 */ /* 0x000fe400078ec0ff */
[----:B------:R-:W-:Y:S01]  /*2d50*/  FMUL.FTZ R36, R80, UR4 ;  /* 0x0000000450247c20 */ /* 0x000fe20008410000 */
[----:B------:R-:W-:Y:S01]  /*2d60*/  FMUL.FTZ R37, R83, UR4 ;  /* 0x0000000453257c20 */ /* 0x000fe20008410000 */
[----:B------:R-:W-:Y:S02]  /*2d70*/  LOP3.LUT R10, R9, 0x7, RZ, 0xc0, !PT ;  /* 0x00000007090a7812 */ /* 0x000fe400078ec0ff */
[----:B------:R-:W-:Y:S01]  /*2d80*/  IADD3 R11, PT, PT, R11, 0x1, R168 ;  /* 0x000000010b0b7810 */ /* 0x000fe20007ffe0a8 */
[----:B------:R-:W-:Y:S01]  /*2d90*/  HMMA.16816.F32 R64, R12, R34, R64 ;  /* 0x000000220c40723c */ /* 0x000fe20000001840 */
[----:B------:R-:W-:Y:S01]  /*2da0*/  FMUL.FTZ R34, R81, UR4 ;  /* 0x0000000451227c20 */ /* 0x000fe20008410000 */
[----:B------:R-:W-:Y:S01]  /*2db0*/  FMUL.FTZ R35, R82, UR4 ;  /* 0x0000000452237c20 */ /* 0x000fe20008410000 */
[----:B------:R-:W1:Y:S01]  /*2dc0*/  MUFU.TANH R36, R36 ;  /* 0x0000002400247308 */ /* 0x000e620000002400 */
[----:B------:R-:W-:-:S04]  /*2dd0*/  IADD3 R10, PT, PT, -R87, R11, R10 ;  /* 0x0000000b570a7210 */ /* 0x000fc80007ffe10a */
[C---:B----4-:R-:W-:Y:S01]  /*2de0*/  HMMA.16816.F32 R76, R12.reuse, R60, R76 ;  /* 0x0000003c0c4c723c */ /* 0x050fe2000000184c */
[--C-:B------:R-:W-:Y:S02]  /*2df0*/  IADD3 R104, PT, PT, R10, UR14, R85.reuse ;  /* 0x0000000e0a687c10 */ /* 0x100fe4000fffe055 */
[----:B------:R-:W4:Y:S02]  /*2e00*/  MUFU.TANH R34, R34 ;  /* 0x0000002200227308 */ /* 0x000f240000002400 */
[C---:B------:R-:W-:Y:S02]  /*2e10*/  VIMNMX R105, PT, PT, R104.reuse, R85, PT ;  /* 0x0000005568697248 */ /* 0x040fe40003fe0100 */
[----:B------:R-:W-:Y:S01]  /*2e20*/  VIADDMNMX R104, R104, 0x8, R85, PT ;  /* 0x0000000868687846 */ /* 0x000fe20003800155 */
[C---:B------:R-:W-:Y:S03]  /*2e30*/  HMMA.16816.F32 R56, R12.reuse, R62, R56 ;  /* 0x0000003e0c38723c */ /* 0x040fe60000001838 */
[----:B------:R-:W-:Y:S01]  /*2e40*/  FMUL.FTZ R38, R64, UR4 ;  /* 0x0000000440267c20 */ /* 0x000fe20008410000 */
[----:B------:R-:W-:Y:S01]  /*2e50*/  FMUL.FTZ R39, R65, UR4 ;  /* 0x0000000441277c20 */ /* 0x000fe20008410000 */
[----:B------:R-:W-:Y:S01]  /*2e60*/  FMUL.FTZ R22, R66, UR4 ;  /* 0x0000000442167c20 */ /* 0x000fe20008410000 */
[----:B------:R-:W-:Y:S01]  /*2e70*/  FMUL.FTZ R8, R67, UR4 ;  /* 0x0000000443087c20 */ /* 0x000fe20008410000 */
[----:B------:R-:W2:Y:S01]  /*2e80*/  MUFU.TANH R35, R35 ;  /* 0x0000002300237308 */ /* 0x000ea20000002400 */
[C---:B-1----:R-:W-:Y:S03]  /*2e90*/  HMMA.16816.F32 R52, R12.reuse, R16, R52 ;  /* 0x000000100c34723c */ /* 0x042fe60000001834 */
        /* <DEDUP_REMOVED lines=51> */
.L_x_6393:
        /* <DEDUP_REMOVED lines=59> */
.L_x_6394:
        /* <DEDUP_REMOVED lines=20> */
.L_x_6392:
[----:B------:R-:W-:Y:S01]  /*36c0*/  IMAD.SHL.U32 R137, R166, 0x2, RZ ;  /* 0x00000002a6897824 */ /* 0x000fe200078e00ff */
[----:B------:R-:W3:Y:S01]  /*36d0*/  LDCU UR10, c[0x0][0x45c] ;  /* 0x00008b80ff0a77ac */ /* 0x000ee20008000800 */
[----:B------:R-:W-:-:S03]  /*36e0*/  IMAD.IADD R152, R4, 0x1, R3 ;  /* 0x0000000104987824 */ /* 0x000fc600078e0203 */
[----:B------:R-:W-:Y:S02]  /*36f0*/  LOP3.LUT R137, R137, 0x6, RZ, 0xc0, !PT ;  /* 0x0000000689897812 */ /* 0x000fe400078ec0ff */
[----:B------:R-:W-:Y:S02]  /*3700*/  LEA R152, R152, UR5, 0x1 ;  /* 0x0000000598987c11 */ /* 0x000fe4000f8e08ff */
[C---:B------:R-:W-:Y:S02]  /*3710*/  LOP3.LUT R9, R6.reuse, R137, RZ, 0xfc, !PT ;  /* 0x0000008906097212 */ /* 0x040fe400078efcff */
[C-C-:B--2---:R-:W-:Y:S01]  /*3720*/  LOP3.LUT R10, R6.reuse, 0x1, R137.reuse, 0xfe, !PT ;  /* 0x00000001060a7812 */ /* 0x144fe200078efe89 */
[--C-:B------:R-:W-:Y:S01]  /*3730*/  IMAD.IADD R148, R5, 0x1, R152.reuse ;  /* 0x0000000105947824 */ /* 0x100fe200078e0298 */
[CC--:B------:R-:W-:Y:S01]  /*3740*/  ISETP.GE.AND P5, PT, R9.reuse, R105.reuse, PT ;  /* 0x000000690900720c */ /* 0x0c0fe20003fa6270 */
[----:B------:R-:W-:Y:S01]  /*3750*/  LDSM.16.MT88.4 R92, [R152+0x8000] ;  /* 0x00800000985c783b */ /* 0x000fe20000004200 */
[-C--:B------:R-:W-:Y:S01]  /*3760*/  ISETP.GE.AND P0, PT, R9, R104.reuse, PT ;  /* 0x000000680900720c */ /* 0x080fe20003f06270 */
[----:B------:R-:W-:Y:S01]  /*3770*/  IMAD.IADD R107, R7, 0x1, R152 ;  /* 0x00000001076b7824 */ /* 0x000fe200078e0298 */
[----:B------:R-:W-:Y:S01]  /*3780*/  LOP3.LUT R9, R6, 0x8, R137, 0xfe, !PT ;  /* 0x0000000806097812 */ /* 0x000fe200078efe89 */
[----:B------:R-:W-:Y:S01]  /*3790*/  LDSM.16.MT88.4 R84, [R148+0x8000] ;  /* 0x008000009454783b */ /* 0x000fe20000004200 */
[C---:B------:R-:W-:Y:S01]  /*37a0*/  ISETP.GE.AND P4, PT, R10.reuse, R105, PT ;  /* 0x000000690a00720c */ /* 0x040fe20003f86270 */
[----:B------:R-:W-:Y:S01]  /*37b0*/  IMAD.IADD R106, R5, 0x1, R107 ;  /* 0x00000001056a7824 */ /* 0x000fe200078e026b */
[----:B------:R-:W-:Y:S01]  /*37c0*/  ISETP.GE.AND P1, PT, R10, R104, PT ;  /* 0x000000680a00720c */ /* 0x000fe20003f26270 */
[----:B-1----:R-:W-:Y:S01]  /*37d0*/  LDSM.16.MT88.4 R56, [R107+0xa000] ;  /* 0x00a000006b38783b */ /* 0x002fe20000004200 */
[----:B------:R-:W-:-:S02]  /*37e0*/  LOP3.LUT R10, R6, 0x9, R137, 0xfe, !PT ;  /* 0x00000009060a7812 */ /* 0x000fc400078efe89 */
[CC--:B------:R-:W-:Y:S01]  /*37f0*/  ISETP.GE.AND P3, PT, R9.reuse, R105.reuse, PT ;  /* 0x000000690900720c */ /* 0x0c0fe20003f66270 */
[----:B------:R-:W-:Y:S01]  /*3800*/  LDSM.16.MT88.4 R48, [R148+0xa000] ;  /* 0x00a000009430783b */ /* 0x000fe20000004200 */
[-C--:B------:R-:W-:Y:S02]  /*3810*/  ISETP.GE.AND P6, PT, R9, R104.reuse, PT ;  /* 0x000000680900720c */ /* 0x080fe40003fc6270 */
[----:B------:R-:W-:Y:S01]  /*3820*/  LOP3.LUT R9, R6, 0x10, R137, 0xfe, !PT ;  /* 0x0000001006097812 */ /* 0x000fe200078efe89 */
[----:B------:R-:W-:Y:S01]  /*3830*/  LDSM.16.MT88.4 R76, [R107+0x8000] ;  /* 0x008000006b4c783b */ /* 0x000fe20000004200 */
[----:B------:R-:W-:Y:S02]  /*3840*/  FSEL R29, R68, -INF , !P5 ;  /* 0xff800000441d7808 */ /* 0x000fe40006800000 */
[C---:B------:R-:W-:Y:S02]  /*3850*/  ISETP.GE.AND P2, PT, R10.reuse, R105, PT ;  /* 0x000000690a00720c */ /* 0x040fe40003f46270 */
[----:B------:R-:W-:-:S02]  /*3860*/  ISETP.GE.AND P5, PT, R10, R104, PT ;  /* 0x000000680a00720c */ /* 0x000fc40003fa6270 */
[----:B------:R-:W-:Y:S02]  /*3870*/  LOP3.LUT R10, R6, 0x11, R137, 0xfe, !PT ;  /* 0x00000011060a7812 */ /* 0x000fe400078efe89 */
[----:B------:R-:W-:Y:S02]  /*3880*/  FSEL R11, R0, -INF , !P0 ;  /* 0xff800000000b7808 */ /* 0x000fe40004000000 */
[----:B------:R-:W-:Y:S02]  /*3890*/  FSEL R69, R69, -INF , !P4 ;  /* 0xff80000045457808 */ /* 0x000fe40006000000 */
[C---:B------:R-:W-:Y:S02]  /*38a0*/  ISETP.GE.AND P0, PT, R9.reuse, R105, PT ;  /* 0x000000690900720c */ /* 0x040fe40003f06270 */
[----:B------:R-:W-:Y:S02]  /*38b0*/  ISETP.GE.AND P4, PT, R9, R104, PT ;  /* 0x000000680900720c */ /* 0x000fe40003f86270 */
[----:B------:R-:W-:-:S02]  /*38c0*/  FSEL R9, R70, -INF , !P1 ;  /* 0xff80000046097808 */ /* 0x000fc40004800000 */
[----:B------:R-:W-:Y:S02]  /*38d0*/  FSEL R31, R20, -INF , !P3 ;  /* 0xff800000141f7808 */ /* 0x000fe40005800000 */
[C---:B------:R-:W-:Y:S02]  /*38e0*/  ISETP.GE.AND P1, PT, R10.reuse, R105, PT ;  /* 0x000000690a00720c */ /* 0x040fe40003f26270 */
[----:B------:R-:W-:Y:S02]  /*38f0*/  ISETP.GE.AND P3, PT, R10, R104, PT ;  /* 0x000000680a00720c */ /* 0x000fe40003f66270 */
[C-C-:B------:R-:W-:Y:S02]  /*3900*/  LOP3.LUT R0, R6.reuse, 0x18, R137.reuse, 0xfe, !PT ;  /* 0x0000001806007812 */ /* 0x140fe400078efe89 */
[----:B------:R-:W-:Y:S02]  /*3910*/  LOP3.LUT R10, R6, 0x19, R137, 0xfe, !PT ;  /* 0x00000019060a7812 */ /* 0x000fe400078efe89 */
[----:B------:R-:W-:-:S02]  /*3920*/  FSEL R15, R32, -INF , !P6 ;  /* 0xff800000200f7808 */ /* 0x000fc40007000000 */
[----:B------:R-:W-:Y:S02]  /*3930*/  FSEL R23, R21, -INF , !P2 ;  /* 0xff80000015177808 */ /* 0x000fe40005000000 */
[----:B------:R-:W-:Y:S02]  /*3940*/  FSEL R27, R36, -INF , !P0 ;  /* 0xff800000241b7808 */ /* 0x000fe40004000000 */
[C---:B------:R-:W-:Y:S02]  /*3950*/  ISETP.GE.AND P6, PT, R0.reuse, R105, PT ;  /* 0x000000690000720c */ /* 0x040fe40003fc6270 */
[-C--:B------:R-:W-:Y:S02]  /*3960*/  ISETP.GE.AND P2, PT, R0, R104.reuse, PT ;  /* 0x000000680000720c */ /* 0x080fe40003f46270 */
[----:B------:R-:W-:Y:S02]  /*3970*/  FSEL R33, R33, -INF , !P5 ;  /* 0xff80000021217808 */ /* 0x000fe40006800000 */
[----:B------:R-:W-:-:S02]  /*3980*/  ISETP.GE.AND P0, PT, R10, R104, PT ;  /* 0x000000680a00720c */ /* 0x000fc40003f06270 */
[--C-:B------:R-:W-:Y:S02]  /*3990*/  LOP3.LUT R0, R6, 0x20, R137.reuse, 0xfe, !PT ;  /* 0x0000002006007812 */ /* 0x100fe400078efe89 */
[----:B------:R-:W-:Y:S02]  /*39a0*/  ISETP.GE.AND P5, PT, R10, R105, PT ;  /* 0x000000690a00720c */ /* 0x000fe40003fa6270 */
[----:B------:R-:W-:Y:S02]  /*39b0*/  LOP3.LUT R10, R6, 0x21, R137, 0xfe, !PT ;  /* 0x00000021060a7812 */ /* 0x000fe400078efe89 */
[----:B------:R-:W-:Y:S02]  /*39c0*/  FSEL R35, R35, -INF , !P4 ;  /* 0xff80000023237808 */ /* 0x000fe40006000000 */
[----:B------:R-:W-:Y:S02]  /*39d0*/  FSEL R13, R34, -INF , !P1 ;  /* 0xff800000220d7808 */ /* 0x000fe40004800000 */
[----:B------:R-:W-:-:S02]  /*39e0*/  FSEL R17, R8, -INF , !P0 ;  /* 0xff80000008117808 */ /* 0x000fc40004000000 */
[C---:B------:R-:W-:Y:S02]  /*39f0*/  ISETP.GE.AND P4, PT, R0.reuse, R105, PT ;  /* 0x000000690000720c */ /* 0x040fe40003f86270 */
[----:B------:R-:W-:Y:S02]  /*3a00*/  ISETP.GE.AND P1, PT, R0, R104, PT ;  /* 0x000000680000720c */ /* 0x000fe40003f26270 */
[----:B------:R-:W-:Y:S02]  /*3a10*/  FSEL R37, R37, -INF , !P3 ;  /* 0xff80000025257808 */ /* 0x000fe40005800000 */
[----:B------:R-:W-:Y:S02]  /*3a20*/  FSEL R21, R38, -INF , !P6 ;  /* 0xff80000026157808 */ /* 0x000fe40007000000 */
[----:B------:R-:W-:Y:S02]  /*3a30*/  FMNMX3.FTZ R8, R29, R69, R31, !PT ;  /* 0x000000451d087276 */ /* 0x000fe4000781001f */
[----:B------:R-:W-:-:S02]  /*3a40*/  LOP3.LUT R0, R6, 0x28, R137, 0xfe, !PT ;  /* 0x0000002806007812 */ /* 0x000fc400078efe89 */
[C---:B------:R-:W-:Y:S02]  /*3a50*/  ISETP.GE.AND P3, PT, R10.reuse, R105, PT ;  /* 0x000000690a00720c */ /* 0x040fe40003f66270 */
[----:B------:R-:W-:Y:S02]  /*3a60*/  ISETP.GE.AND P6, PT, R10, R104, PT ;  /* 0x000000680a00720c */ /* 0x000fe40003fc6270 */
[----:B------:R-:W-:Y:S02]  /*3a70*/  LOP3.LUT R10, R6, 0x29, R137, 0xfe, !PT ;  /* 0x00000029060a7812 */ /* 0x000fe400078efe89 */
[----:B------:R-:W-:Y:S02]  /*3a80*/  FSEL R19, R22, -INF , !P2 ;  /* 0xff80000016137808 */ /* 0x000fe40005000000 */
[----:B------:R-:W-:Y:S02]  /*3a90*/  FSEL R39, R39, -INF , !P5 ;  /* 0xff80000027277808 */ /* 0x000fe40006800000 */
[----:B------:R-:W-:-:S02]  /*3aa0*/  FMNMX3.FTZ R8, R8, R23, R27, !PT ;  /* 0x0000001708087276 */ /* 0x000fc4000781001b */
[CC--:B------:R-:W-:Y:S02]  /*3ab0*/  ISETP.GE.AND P2, PT, R0.reuse, R105.reuse, PT ;  /* 0x000000690000720c */ /* 0x0c0fe40003f46270 */
[-C--:B------:R-:W-:Y:S02]  /*3ac0*/  ISETP.GE.AND P5, PT, R0, R104.reuse, PT ;  /* 0x000000680000720c */ /* 0x080fe40003fa6270 */
[----:B------:R-:W-:Y:S02]  /*3ad0*/  FSEL R173, R173, -INF , !P4 ;  /* 0xff800000adad7808 */ /* 0x000fe40006000000 */
[----:B------:R-:W-:Y:S02]  /*3ae0*/  LOP3.LUT R0, R6, 0x30, R137, 0xfe, !PT ;  /* 0x0000003006007812 */ /* 0x000fe400078efe89 */
[C---:B------:R-:W-:Y:S02]  /*3af0*/  ISETP.GE.AND P0, PT, R10.reuse, R105, PT ;  /* 0x000000690a00720c */ /* 0x040fe40003f06270 */
[----:B------:R-:W-:-:S02]  /*3b00*/  ISETP.GE.AND P4, PT, R10, R104, PT ;  /* 0x000000680a00720c */ /* 0x000fc40003f86270 */
[----:B------:R-:W-:Y:S02]  /*3b10*/  LOP3.LUT R10, R6, 0x31, R137, 0xfe, !PT ;  /* 0x00000031060a7812 */ /* 0x000fe400078efe89 */
[----:B------:R-:W-:Y:S02]  /*3b20*/  FMNMX3.FTZ R8, R8, R13, R21, !PT ;  /* 0x0000000d08087276 */ /* 0x000fe40007810015 */
[----:B------:R-:W-:Y:S02]  /*3b30*/  FSEL R143, R143, -INF , !P1 ;  /* 0xff8000008f8f7808 */ /* 0x000fe40004800000 */
[----:B------:R-:W-:Y:S02]  /*3b40*/  FSEL R169, R169, -INF , !P3 ;  /* 0xff800000a9a97808 */ /* 0x000fe40005800000 */
[C---:B------:R-:W-:Y:S02]  /*3b50*/  ISETP.GE.AND P1, PT, R0.reuse, R105, PT ;  /* 0x000000690000720c */ /* 0x040fe40003f26270 */
        /* <DEDUP_REMOVED lines=24> */
[----:B------:R-:W-:-:S02]  /*3ce0*/  FSEL R126, R126, -INF , !P3 ;  /* 0xff8000007e7e7808 */ /* 0x000fc40005800000 */
[----:B------:R-:W-:Y:S02]  /*3cf0*/  FMNMX3.FTZ R0, R0, R135, R141, !PT ;  /* 0x0000008700007276 */ /* 0x000fe4000781008d */
[----:B------:R-:W-:Y:S02]  /*3d00*/  FSEL R127, R127, -INF , !P6 ;  /* 0xff8000007f7f7808 */ /* 0x000fe40007000000 */
[----:B------:R-:W-:Y:S02]  /*3d10*/  FMNMX3.FTZ R6, R6, R131, R129, !PT ;  /* 0x0000008306067276 */ /* 0x000fe40007810081 */
        /* <DEDUP_REMOVED lines=33> */
[----:B------:R-:W1:Y:S01]  /*3f30*/  MUFU.EX2 R120, R120 ;  /* 0x0000007800787308 */ /* 0x000e620000000800 */
[----:B------:R-:W2:Y:S01]  /*3f40*/  LDSM.16.MT88.4 R8, [R148+0x8800] ;  /* 0x008800009408783b */ /* 0x000ea20000004200 */
[--C-:B------:R-:W-:Y:S01]  /*3f50*/  FFMA.FTZ R27, R21, UR10, -R122.reuse ;  /* 0x0000000a151b7c23 */ /* 0x100fe2000801087a */
[----:B------:R-:W-:Y:S01]  /*3f60*/  FFMA.FTZ R0, R39, UR10, -R122 ;  /* 0x0000000a27007c23 */ /* 0x000fe2000801087a */
[----:B------:R-:W-:Y:S01]  /*3f70*/  MUFU.EX2 R117, R117 ;  /* 0x0000007500757308 */ /* 0x000fe20000000800 */
[----:B------:R-:W3:Y:S01]  /*3f80*/  LDSM.16.MT88.4 R12, [R152+0x8800] ;  /* 0x00880000980c783b */ /* 0x000ee20000004200 */
[--C-:B------:R-:W-:Y:S01]  /*3f90*/  FFMA.FTZ R111, R35, UR10, -R128.reuse ;  /* 0x0000000a236f7c23 */ /* 0x100fe20008010880 */
[--C-:B------:R-:W-:Y:S01]  /*3fa0*/  FFMA.FTZ R110, R37, UR10, -R128.reuse ;  /* 0x0000000a256e7c23 */ /* 0x100fe20008010880 */
[----:B------:R-:W4:Y:S01]  /*3fb0*/  MUFU.EX2 R116, R116 ;  /* 0x0000007400747308 */ /* 0x000f220000000800 */
[--C-:B------:R-:W-:Y:S01]  /*3fc0*/  FFMA.FTZ R108, R19, UR10, -R128.reuse ;  /* 0x0000000a136c7c23 */ /* 0x100fe20008010880 */
[----:B------:R-:W-:Y:S01]  /*3fd0*/  FFMA.FTZ R109, R17, UR10, -R128 ;  /* 0x0000000a116d7c23 */ /* 0x000fe20008010880 */
[----:B------:R-:W-:Y:S01]  /*3fe0*/  LDSM.16.MT88.4 R68, [R106+0x8000] ;  /* 0x008000006a44783b */ /* 0x000fe20000004200 */
[----:B------:R-:W-:Y:S01]  /*3ff0*/  MUFU.EX2 R119, R119 ;  /* 0x0000007700777308 */ /* 0x000fe20000000800 */
[----:B------:R-:W-:Y:S01]  /*4000*/  FFMA.FTZ R130, R147, UR10, -R122 ;  /* 0x0000000a93827c23 */ /* 0x000fe2000801087a */
[----:B-1----:R-:W-:Y:S01]  /*4010*/  F2FP.F16.F32.PACK_AB R64, R120, R121 ;  /* 0x000000797840723e */ /* 0x002fe200000000ff */
[----:B------:R-:W1:Y:S01]  /*4020*/  LDSM.16.MT88.4 R16, [R152+0xa800] ;  /* 0x00a800009810783b */ /* 0x000e620000004200 */
[----:B------:R-:W5:Y:S01]  /*4030*/  MUFU.EX2 R118, R118 ;  /* 0x0000007600767308 */ /* 0x000f620000000800 */
[--C-:B------:R-:W-:Y:S01]  /*4040*/  FFMA.FTZ R132, R135, UR10, -R128.reuse ;  /* 0x0000000a87847c23 */ /* 0x100fe20008010880 */
[--C-:B------:R-:W-:Y:S01]  /*4050*/  FFMA.FTZ R139, R139, UR10, -R128.reuse ;  /* 0x0000000a8b8b7c23 */ /* 0x100fe20008010880 */
        /* <DEDUP_REMOVED lines=12> */
[----:B------:R-:W-:Y:S01]  /*4120*/  FADD.FTZ R120, R121, R120 ;  /* 0x0000007879787221 */ /* 0x000fe20000010000 */
[----:B------:R-:W5:Y:S01]  /*4130*/  MUFU.EX2 R112, R112 ;  /* 0x0000007000707308 */ /* 0x000f620000000800 */
[----:B------:R-:W-:Y:S01]  /*4140*/  FADD.FTZ R118, R119, R118 ;  /* 0x0000007677767221 */ /* 0x000fe20000010000 */
[----:B------:R-:W-:Y:S01]  /*4150*/  ISETP.GT.AND P0, PT, R26, R161, PT ;  /* 0x000000a11a00720c */ /* 0x000fe20003f04270 */
[----:B------:R-:W-:Y:S01]  /*4160*/  FADD.FTZ R117, R117, R120 ;  /* 0x0000007875757221 */ /* 0x000fe20000010000 */
[----:B------:R-:W-:Y:S01]  /*4170*/  MUFU.EX2 R27, R27 ;  /* 0x0000001b001b7308 */ /* 0x000fe20000000800 */
[----:B----4-:R-:W-:Y:S01]  /*4180*/  F2FP.F16.F32.PACK_AB R67, R114, R115 ;  /* 0x000000737243723e */ /* 0x010fe200000000ff */
[----:B------:R-:W-:-:S02]  /*4190*/  FADD.FTZ R115, R115, R118 ;  /* 0x0000007673737221 */ /* 0x000fc40000010000 */
[----:B------:R-:W4:Y:S01]  /*41a0*/  MUFU.EX2 R0, R0 ;  /* 0x0000000000007308 */ /* 0x000f220000000800 */
[----:B------:R-:W-:Y:S01]  /*41b0*/  FADD.FTZ R116, R116, R117 ;  /* 0x0000007574747221 */ /* 0x000fe20000010000 */
[----:B------:R-:W-:Y:S02]  /*41c0*/  FADD.FTZ R114, R114, R115 ;  /* 0x0000007372727221 */ /* 0x000fe40000010000 */
[----:B------:R-:W-:Y:S01]  /*41d0*/  MUFU.EX2 R111, R111 ;  /* 0x0000006f006f7308 */ /* 0x000fe20000000800 */
[C---:B------:R-:W-:Y:S01]  /*41e0*/  HMMA.16816.F32 R88, R64.reuse, R84, RZ ;  /* 0x000000544058723c */ /* 0x040fe200000018ff */
[C---:B-----5:R-:W-:Y:S01]  /*41f0*/  F2FP.F16.F32.PACK_AB R4, R112.reuse, R113 ;  /* 0x000000717004723e */ /* 0x060fe200000000ff */
[----:B------:R-:W-:Y:S01]  /*4200*/  FADD.FTZ R113, R113, R116 ;  /* 0x0000007471717221 */ /* 0x000fe20000010000 */
[----:B------:R-:W5:Y:S03]  /*4210*/  MUFU.EX2 R110, R110 ;  /* 0x0000006e006e7308 */ /* 0x000f660000000800 */
        /* <DEDUP_REMOVED lines=8> */
[----:B------:R-:W-:Y:S01]  /*42a0*/  HMMA.16816.F32 R96, R64, R92, RZ ;  /* 0x0000005c4060723c */ /* 0x000fe200000018ff */
[----:B-----5:R-:W-:-:S02]  /*42b0*/  F2FP.F16.F32.PACK_AB R5, R110, R111 ;  /* 0x0000006f6e05723e */ /* 0x020fc400000000ff */
[----:B------:R-:W-:Y:S04]  /*42c0*/  MUFU.EX2 R135, R143 ;  /* 0x0000008f00877308 */ /* 0x000fe80000000800 */
[----:B------:R-:W-:Y:S01]  /*42d0*/  MUFU.EX2 R132, R132 ;  /* 0x0000008400847308 */ /* 0x000fe20000000800 */
[----:B------:R-:W-:Y:S01]  /*42e0*/  HMMA.16816.F32 R92, R64, R94, RZ ;  /* 0x0000005e405c723c */ /* 0x000fe200000018ff */
[----:B----4-:R-:W-:Y:S02]  /*42f0*/  F2FP.F16.F32.PACK_AB R7, R109, R108 ;  /* 0x0000006c6d07723e */ /* 0x010fe400000000ff */
[----:B------:R-:W-:Y:S04]  /*4300*/  MUFU.EX2 R139, R139 ;  /* 0x0000008b008b7308 */ /* 0x000fe80000000800 */
[----:B------:R-:W-:Y:S01]  /*4310*/  MUFU.EX2 R177, R177 ;  /* 0x000000b100b17308 */ /* 0x000fe20000000800 */
[C---:B--2---:R-:W-:Y:S03]  /*4320*/  HMMA.16816.F32 R88, R4.reuse, R8, R88 ;  /* 0x000000080458723c */ /* 0x044fe60000001858 */
[----:B------:R-:W-:Y:S05]  /*4330*/  MUFU.EX2 R175, R175 ;  /* 0x000000af00af7308 */ /* 0x000fea0000000800 */
        /* <DEDUP_REMOVED lines=28> */
[----:B------:R-:W-:Y:S01]  /*4500*/  HMMA.16816.F32 R64, R64, R34, RZ ;  /* 0x000000224040723c */ /* 0x000fe200000018ff */
[----:B------:R-:W-:Y:S01]  /*4510*/  FFMA.FTZ R35, R145, UR10, -R122 ;  /* 0x0000000a91237c23 */ /* 0x000fe2000801087a */
[----:B------:R-:W-:Y:S01]  /*4520*/  FFMA.FTZ R34, R141, UR10, -R128 ;  /* 0x0000000a8d227c23 */ /* 0x000fe20008010880 */
[----:B------:R-:W4:Y:S04]  /*4530*/  MUFU.EX2 R32, R32 ;  /* 0x0000002000207308 */ /* 0x000f280000000800 */
[----:B------:R-:W5:Y:S01]  /*4540*/  MUFU.EX2 R35, R35 ;  /* 0x0000002300237308 */ /* 0x000f620000000800 */
[C---:B------:R-:W-:Y:S03]  /*4550*/  HMMA.16816.F32 R72, R4.reuse, R20, R72 ;  /* 0x000000140448723c */ /* 0x040fe60000001848 */
[----:B------:R-:W2:Y:S05]  /*4560*/  MUFU.EX2 R34, R34 ;  /* 0x0000002200227308 */ /* 0x000eaa0000000800 */
[C---:B------:R-:W-:Y:S01]  /*4570*/  HMMA.16816.F32 R68, R4.reuse, R22, R68 ;  /* 0x000000160444723c */ /* 0x040fe20000001844 */
[----:B------:R-:W3:Y:S07]  /*4580*/  LDSM.16.MT88.4 R20, [R106+0x9000] ;  /* 0x009000006a14783b */ /* 0x000eee0000004200 */
        /* <DEDUP_REMOVED lines=156> */
.L_x_6396:
[----:B------:R-:W-:Y:S01]  /*4f50*/  UMOV UR6, URZ ;  /* 0x000000ff00067c82 */ /* 0x000fe20008000000 */
[----:B------:R-:W-:Y:S01]  /*4f60*/  IMAD.SHL.U32 R4, R24, 0x40, RZ ;  /* 0x0000004018047824 */ /* 0x000fe200078e00ff */
[----:B------:R-:W-:-:S05]  /*4f70*/  IADD3 R5, P0, PT, RZ, -UR6, RZ ;  /* 0x80000006ff057c10 */ /* 0x000fca000ff1e0ff */
[----:B------:R-:W-:-:S05]  /*4f80*/  IMAD.X R4, RZ, RZ, ~R4, P0 ;  /* 0x000000ffff047224 */ /* 0x000fca00000e0e04 */
[----:B------:R-:W-:-:S04]  /*4f90*/  SHF.R.S64 R5, R5, 0x1f, R4 ;  /* 0x0000001f05057819 */ /* 0x000fc80000001004 */
[----:B------:R-:W-:-:S04]  /*4fa0*/  IADD3 R164, P0, PT, R5, R164, RZ ;  /* 0x000000a405a47210 */ /* 0x000fc80007f1e0ff */
[----:B------:R-:W-:-:S09]  /*4fb0*/  LEA.HI.X.SX32 R165, R4, R165, 0x1, P0 ;  /* 0x000000a504a57211 */ /* 0x000fd200000f0eff */
.L_x_6397:
        /* <DEDUP_REMOVED lines=23> */
[----:B------:R-:W2:Y:S04]  /*5130*/  LDSM.16.M88.4 R12, [R156+0x5000] ;  /* 0x005000009c0c783b */ /* 0x000ea80000000200 */
[----:B------:R-:W5:Y:S04]  /*5140*/  LDSM.16.M88.4 R112, [R156+0x5800] ;  /* 0x005800009c70783b */ /* 0x000f680000000200 */
[----:B------:R-:W-:Y:S04]  /*5150*/  LDSM.16.M88.4 R108, [R155] ;  /* 0x000000009b6c783b */ /* 0x000fe80000000200 */
[----:B------:R-:W5:Y:S04]  /*5160*/  LDSM.16.M88.4 R8, [R151+0x4000] ;  /* 0x004000009708783b */ /* 0x000f680000000200 */
[----:B-1----:R-:W1:Y:S04]  /*5170*/  LDSM.16.M88.4 R4, [R151+0x4800] ;  /* 0x004800009704783b */ /* 0x002e680000000200 */
[----:B------:R-:W1:Y:S04]  /*5180*/  LDSM.16.M88.4 R124, [R151+0x5800] ;  /* 0x00580000977c783b */ /* 0x000e680000000200 */
[----:B------:R-:W1:Y:S04]  /*5190*/  LDSM.16.M88.4 R128, [R151+0x5000] ;  /* 0x005000009780783b */ /* 0x000e680000000200 */
[----:B------:R-:W-:Y:S01]  /*51a0*/  LDSM.16.M88.4 R132, [R150+0x5000] ;  /* 0x005000009684783b */ /* 0x000fe20000000200 */
[C---:B---3--:R-:W-:Y:S03]  /*51b0*/  HMMA.16816.F32 R32, R116.reuse, R28, RZ ;  /* 0x0000001c7420723c */ /* 0x048fe600000018ff */
[----:B------:R-:W0:Y:S05]  /*51c0*/  LDGDEPBAR ;  /* 0x00000000000079af */ /* 0x000e2a0000000000 */
[C---:B------:R-:W-:Y:S08]  /*51d0*/  HMMA.16816.F32 R28, R116.reuse, R30, RZ ;  /* 0x0000001e741c723c */ /* 0x040ff000000018ff */
[C---:B----4-:R-:W-:Y:S08]  /*51e0*/  HMMA.16816.F32 R24, R116.reuse, R20, RZ ;  /* 0x000000147418723c */ /* 0x050ff000000018ff */
[C---:B------:R-:W-:Y:S08]  /*51f0*/  HMMA.16816.F32 R20, R116.reuse, R22, RZ ;  /* 0x000000167414723c */ /* 0x040ff000000018ff */
[C---:B--2---:R-:W-:Y:S08]  /*5200*/  HMMA.16816.F32 R16, R116.reuse, R12, RZ ;  /* 0x0000000c7410723c */ /* 0x044ff000000018ff */
[C---:B------:R-:W-:Y:S08]  /*5210*/  HMMA.16816.F32 R12, R116.reuse, R14, RZ ;  /* 0x0000000e740c723c */ /* 0x040ff000000018ff */
[C---:B-----5:R-:W-:Y:S08]  /*5220*/  HMMA.16816.F32 R120, R116.reuse, R112, RZ ;  /* 0x000000707478723c */ /* 0x060ff000000018ff */
[----:B------:R-:W-:Y:S01]  /*5230*/  HMMA.16816.F32 R116, R116, R114, RZ ;  /* 0x000000727474723c */ /* 0x000fe200000018ff */
[----:B------:R-:W-:Y:S07]  /*5240*/  LDSM.16.M88.4 R112, [R154] ;  /* 0x000000009a70783b */ /* 0x000fee0000000200 */
        /* <DEDUP_REMOVED lines=11> */
[----:B------:R-:W-:Y:S04]  /*5300*/  LDSM.16.M88.4 R108, [R153] ;  /* 0x00000000996c783b */ /* 0x000fe80000000200 */
        /* <DEDUP_REMOVED lines=25> */
[----:B------:R-:W3:Y:S04]  /*54a0*/  LDSM.16.M88.4 R124, [R156+0x7800] ;  /* 0x007800009c7c783b */ /* 0x000ee80000000200 */
[----:B------:R-:W4:Y:S03]  /*54b0*/  LDSM.16.M88.4 R108, [R151+0x6000] ;  /* 0x00600000976c783b */ /* 0x000f260000000200 */
[C---:B--2---:R-:W-:Y:S08]  /*54c0*/  HMMA.16816.F32 R32, R112.reuse, R8, R32 ;  /* 0x000000087020723c */ /* 0x044ff00000001820 */
[C---:B------:R-:W-:Y:S01]  /*54d0*/  HMMA.16816.F32 R28, R112.reuse, R10, R28 ;  /* 0x0000000a701c723c */ /* 0x040fe2000000181c */
[----:B------:R-:W2:Y:S07]  /*54e0*/  LDSM.16.M88.4 R8, [R151+0x6800] ;  /* 0x006800009708783b */ /* 0x000eae0000000200 */
[C---:B-1----:R-:W-:Y:S08]  /*54f0*/  HMMA.16816.F32 R24, R112.reuse, R4, R24 ;  /* 0x000000047018723c */ /* 0x042ff00000001818 */
[C---:B------:R-:W-:Y:S01]  /*5500*/  HMMA.16816.F32 R20, R112.reuse, R6, R20 ;  /* 0x000000067014723c */ /* 0x040fe20000001814 */
[----:B------:R-:W1:Y:S07]  /*5510*/  LDSM.16.M88.4 R4, [R151+0x7000] ;  /* 0x007000009704783b */ /* 0x000e6e0000000200 */
[C---:B------:R-:W-:Y:S08]  /*5520*/  HMMA.16816.F32 R16, R112.reuse, R132, R16 ;  /* 0x000000847010723c */ /* 0x040ff00000001810 */
[C---:B------:R-:W-:Y:S08]  /*5530*/  HMMA.16816.F32 R12, R112.reuse, R134, R12 ;  /* 0x00000086700c723c */ /* 0x040ff0000000180c */
[C---:B---3--:R-:W-:Y:S08]  /*5540*/  HMMA.16816.F32 R120, R112.reuse, R124, R120 ;  /* 0x0000007c7078723c */ /* 0x048ff00000001878 */
[----:B------:R-:W-:Y:S01]  /*5550*/  HMMA.16816.F32 R116, R112, R126, R116 ;  /* 0x0000007e7074723c */ /* 0x000fe20000001874 */
[----:B------:R-:W-:Y:S04]  /*5560*/  LDSM.16.M88.4 R112, [R154+0x2000] ;  /* 0x002000009a70783b */ /* 0x000fe80000000200 */
[----:B------:R-:W3:Y:S03]  /*5570*/  LDSM.16.M88.4 R124, [R151+0x7800] ;  /* 0x00780000977c783b */ /* 0x000ee60000000200 */
        /* <DEDUP_REMOVED lines=9> */
[----:B---3--:R-:W-:Y:S08]  /*5610*/  HMMA.16816.F32 R120, R128, R124, R120 ;  /* 0x0000007c8078723c */ /* 0x008ff00000001878 */
[C---:B----4-:R-:W-:Y:S08]  /*5620*/  HMMA.16816.F32 R32, R112.reuse, R108, R32 ;  /* 0x0000006c7020723c */ /* 0x050ff00000001820 */
[----:B------:R-:W-:Y:S01]  /*5630*/  HMMA.16816.F32 R28, R112, R110, R28 ;  /* 0x0000006e701c723c */ /* 0x000fe2000000181c */
[----:B------:R-:W2:Y:S07]  /*5640*/  LDSM.16.M88.4 R108, [R150+0x6800] ;  /* 0x00680000966c783b */ /* 0x000eae0000000200 */
[----:B------:R-:W-:Y:S01]  /*5650*/  HMMA.16816.F32 R124, R128, R126, R116 ;  /* 0x0000007e807c723c */ /* 0x000fe20000001874 */
[----:B------:R-:W3:Y:S07]  /*5660*/  LDSM.16.M88.4 R116, [R149+0x6800] ;  /* 0x006800009574783b */ /* 0x000eee0000000200 */
[C---:B-1----:R-:W-:Y:S08]  /*5670*/  HMMA.16816.F32 R32, R8.reuse, R4, R32 ;  /* 0x000000040820723c */ /* 0x042ff00000001820 */
[----:B------:R-:W-:Y:S01]  /*5680*/  HMMA.16816.F32 R28, R8, R6, R28 ;  /* 0x00000006081c723c */ /* 0x000fe2000000181c */
[----:B------:R-:W1:Y:S10]  /*5690*/  LDSM.16.M88.4 R4, [R150+0x7000] ;  /* 0x007000009604783b */ /* 0x000e740000000200 */
[----:B------:R-:W-:Y:S01]  /*56a0*/  FMUL.FTZ R32, R32, UR4 ;  /* 0x0000000420207c20 */ /* 0x000fe20008410000 */
[----:B------:R-:W-:Y:S01]  /*56b0*/  FMUL.FTZ R33, R33, UR4 ;  /* 0x0000000421217c20 */ /* 0x000fe20008410000 */
[----:B------:R-:W-:-:S02]  /*56c0*/  FMUL.FTZ R34, R34, UR4 ;  /* 0x0000000422227c20 */ /* 0x000fc40008410000 */
[----:B------:R-:W4:Y:S01]  /*56d0*/  MUFU.TANH R129, R32 ;  /* 0x0000002000817308 */ /* 0x000f220000002400 */
[C---:B--2---:R-:W-:Y:S01]  /*56e0*/  HMMA.16816.F32 R24, R112.reuse, R108, R24 ;  /* 0x0000006c7018723c */ /* 0x044fe20000001818 */
[----:B------:R-:W-:Y:S02]  /*56f0*/  FMUL.FTZ R109, R35, UR4 ;  /* 0x00000004236d7c20 */ /* 0x000fe40008410000 */
[----:B------:R-:W-:Y:S01]  /*5700*/  FMUL.FTZ R28, R28, UR4 ;  /* 0x000000041c1c7c20 */ /* 0x000fe20008410000 */
[----:B------:R-:W-:Y:S01]  /*5710*/  FMUL.FTZ R29, R29, UR4 ;  /* 0x000000041d1d7c20 */ /* 0x000fe20008410000 */
[----:B------:R-:W-:Y:S02]  /*5720*/  FMUL.FTZ R31, R31, UR4 ;  /* 0x000000041f1f7c20 */ /* 0x000fe40008410000 */
[----:B------:R-:W-:Y:S01]  /*5730*/  MUFU.TANH R128, R33 ;  /* 0x0000002100807308 */ /* 0x000fe20000002400 */
[----:B------:R-:W-:Y:S01]  /*5740*/  HMMA.16816.F32 R20, R112, R110, R20 ;  /* 0x0000006e7014723c */ /* 0x000fe20000001814 */
[----:B------:R-:W-:-:S06]  /*5750*/  FMUL.FTZ R111, R30, UR4 ;  /* 0x000000041e6f7c20 */ /* 0x000fcc0008410000 */
[----:B------:R2:W5:Y:S05]  /*5760*/  MUFU.TANH R108, R34 ;  /* 0x00000022006c7308 */ /* 0x00056a0000002400 */
[----:B---3--:R-:W-:Y:S03]  /*5770*/  HMMA.16816.F32 R24, R8, R116, R24 ;  /* 0x000000740818723c */ /* 0x008fe60000001818 */
[----:B------:R-:W3:Y:S05]  /*5780*/  MUFU.TANH R109, R109 ;  /* 0x0000006d006d7308 */ /* 0x000eea0000002400 */
[C---:B-1----:R-:W-:Y:S03]  /*5790*/  HMMA.16816.F32 R16, R112.reuse, R4, R16 ;  /* 0x000000047010723c */ /* 0x042fe60000001810 */
[----:B------:R-:W-:Y:S01]  /*57a0*/  MUFU.TANH R28, R28 ;  /* 0x0000001c001c7308 */ /* 0x000fe20000002400 */
[----:B--2---:R-:W1:Y:S04]  /*57b0*/  LDSM.16.M88.4 R32, [R149+0x7000] ;  /* 0x007000009520783b */ /* 0x004e680000000200 */
[----:B------:R-:W-:Y:S01]  /*57c0*/  HMMA.16816.F32 R12, R112, R6, R12 ;  /* 0x00000006700c723c */ /* 0x000fe2000000180c */
[----:B------:R-:W2:Y:S02]  /*57d0*/  LDSM.16.M88.4 R4, [R150+0x7800] ;  /* 0x007800009604783b */ /* 0x000ea40000000200 */
[----:B------:R-:W-:Y:S01]  /*57e0*/  FMUL.FTZ R24, R24, UR4 ;  /* 0x0000000418187c20 */ /* 0x000fe20008410000 */
[----:B------:R-:W-:Y:S01]  /*57f0*/  FMUL.FTZ R25, R25, UR4 ;  /* 0x0000000419197c20 */ /* 0x000fe20008410000 */
[----:B------:R-:W-:Y:S01]  /*5800*/  FMUL.FTZ R26, R26, UR4 ;  /* 0x000000041a1a7c20 */ /* 0x000fe20008410000 */
[----:B------:R-:W-:Y:S01]  /*5810*/  FMUL.FTZ R117, R27, UR4 ;  /* 0x000000041b757c20 */ /* 0x000fe20008410000 */
[----:B------:R-:W-:Y:S01]  /*5820*/  MUFU.TANH R110, R24 ;  /* 0x00000018006e7308 */ /* 0x000fe20000002400 */
[C---:B------:R-:W-:Y:S07]  /*5830*/  HMMA.16816.F32 R20, R8.reuse, R118, R20 ;  /* 0x000000760814723c */ /* 0x040fee0000001814 */
[----:B------:R-:W-:Y:S08]  /*5840*/  MUFU.TANH R30, R25 ;  /* 0x00000019001e7308 */ /* 0x000ff00000002400 */
[----:B------:R4:W-:Y:S04]  /*5850*/  MUFU.TANH R116, R26 ;  /* 0x0000001a00747308 */ /* 0x0009e80000002400 */
[----:B------:R-:W-:Y:S01]  /*5860*/  FMUL.FTZ R20, R20, UR4 ;  /* 0x0000000414147c20 */ /* 0x000fe20008410000 */
[----:B------:R-:W-:Y:S01]  /*5870*/  FMUL.FTZ R21, R21, UR4 ;  /* 0x0000000415157c20 */ /* 0x000fe20008410000 */
[----:B------:R-:W-:Y:S01]  /*5880*/  FMUL.FTZ R22, R22, UR4 ;  /* 0x0000000416167c20 */ /* 0x000fe20008410000 */
[----:B------:R-:W-:Y:S01]  /*5890*/  FMUL.FTZ R23, R23, UR4 ;  /* 0x0000000417177c20 */ /* 0x000fe20008410000 */
[----:B------:R-:W3:Y:S01]  /*58a0*/  MUFU.TANH R29, R29 ;  /* 0x0000001d001d7308 */ /* 0x000ee20000002400 */
[----:B-1----:R-:W-:Y:S07]  /*58b0*/  HMMA.16816.F32 R16, R8, R32, R16 ;  /* 0x000000200810723c */ /* 0x002fee0000001810 */
[----:B------:R-:W-:Y:S01]  /*58c0*/  MUFU.TANH R111, R111 ;  /* 0x0000006f006f7308 */ /* 0x000fe20000002400 */
[----:B----4-:R-:W1:Y:S01]  /*58d0*/  LDSM.16.M88.4 R24, [R149+0x7800] ;  /* 0x007800009518783b */ /* 0x010e620000000200 */
[----:B------:R-:W-:-:S04]  /*58e0*/  DEPBAR.LE SB0, 0x0 ;  /* 0x000080000000791a */ /* 0x000fc80000000000 */
[----:B--2---:R-:W-:Y:S01]  /*58f0*/  HMMA.16816.F32 R120, R112, R4, R120 ;  /* 0x000000047078723c */ /* 0x004fe20000001878 */
[C---:B------:R-:W-:Y:S01]  /*5900*/  VIADD R4, R137.reuse, 0xffffff81 ;  /* 0xffffff8189047836 */ /* 0x040fe20000000000 */
[----:B------:R-:W-:Y:S01]  /*5910*/  MUFU.TANH R31, R31 ;  /* 0x0000001f001f7308 */ /* 0x000fe20000002400 */
[----:B------:R-:W-:-:S03]  /*5920*/  VIADD R5, R137, 0xffffff80 ;  /* 0xffffff8089057836 */ /* 0x000fc60000000000 */
[CC--:B------:R-:W-:Y:S02]  /*5930*/  ISETP.GE.AND P2, PT, R4.reuse, R105.reuse, PT ;  /* 0x000000690400720c */ /* 0x0c0fe40003f46270 */
[----:B------:R-:W-:Y:S01]  /*5940*/  HMMA.16816.F32 R12, R8, R34, R12 ;  /* 0x00000022080c723c */ /* 0x000fe2000000180c */
[-C--:B------:R-:W-:Y:S01]  /*5950*/  ISETP.GE.AND P1, PT, R4, R104.reuse, PT ;  /* 0x000000680400720c */ /* 0x080fe20003f26270 */
[----:B------:R-:W-:Y:S01]  /*5960*/  VIADD R4, R137, 0xffffff88 ;  /* 0xffffff8889047836 */ /* 0x000fe20000000000 */
[CC--:B------:R-:W-:Y:S01]  /*5970*/  ISETP.GE.AND P5, PT, R5.reuse, R105.reuse, PT ;  /* 0x000000690500720c */ /* 0x0c0fe20003fa6270 */
[----:B------:R-:W-:Y:S01]  /*5980*/  MUFU.TANH R20, R20 ;  /* 0x0000001400147308 */ /* 0x000fe20000002400 */
[-C--:B------:R-:W-:Y:S01]  /*5990*/  ISETP.GE.AND P4, PT, R5, R104.reuse, PT ;  /* 0x000000680500720c */ /* 0x080fe20003f86270 */
[----:B------:R-:W-:Y:S01]  /*59a0*/  VIADD R5, R137, 0xffffff89 ;  /* 0xffffff8989057836 */ /* 0x000fe20000000000 */
[CC--:B------:R-:W-:Y:S01]  /*59b0*/  ISETP.GE.AND P0, PT, R4.reuse, R105.reuse, PT ;  /* 0x000000690400720c */ /* 0x0c0fe20003f06270 */
[----:B------:R-:W-:Y:S01]  /*59c0*/  HMMA.16816.F32 R124, R112, R6, R124 ;  /* 0x00000006707c723c */ /* 0x000fe2000000187c */
[-C--:B------:R-:W-:Y:S01]  /*59d0*/  ISETP.GE.AND P6, PT, R4, R104.reuse, PT ;  /* 0x000000680400720c */ /* 0x080fe20003fc6270 */
[----:B------:R-:W-:Y:S01]  /*59e0*/  FMUL.FTZ R132, R16, UR4 ;  /* 0x0000000410847c20 */ /* 0x000fe20008410000 */
[----:B------:R-:W-:Y:S01]  /*59f0*/  FSEL R4, R129, -INF , !P5 ;  /* 0xff80000081047808 */ /* 0x000fe20006800000 */
[----:B------:R-:W-:Y:S01]  /*5a00*/  MUFU.TANH R21, R21 ;  /* 0x0000001500157308 */ /* 0x000fe20000002400 */
[----:B------:R-:W-:Y:S01]  /*5a10*/  ISETP.GE.AND P3, PT, R5, R105, PT ;  /* 0x000000690500720c */ /* 0x000fe20003f66270 */
[----:B------:R-:W-:Y:S01]  /*5a20*/  FMUL.FTZ R130, R17, UR4 ;  /* 0x0000000411827c20 */ /* 0x000fe20008410000 */
[----:B------:R-:W-:Y:S01]  /*5a30*/  ISETP.GE.AND P5, PT, R5, R104, PT ;  /* 0x000000680500720c */ /* 0x000fe20003fa6270 */
[----:B------:R-:W-:-:S02]  /*5a40*/  VIADD R5, R137, 0xffffff90 ;  /* 0xffffff9089057836 */ /* 0x000fc40000000000 */
[----:B------:R-:W-:Y:S01]  /*5a50*/  FMUL.FTZ R17, R18, UR4 ;  /* 0x0000000412117c20 */ /* 0x000fe20008410000 */
[----:B------:R-:W-:Y:S02]  /*5a60*/  VIADD R7, R137, 0xffffff91 ;  /* 0xffffff9189077836 */ /* 0x000fe40000000000 */
[----:B------:R-:W-:Y:S01]  /*5a70*/  FMUL.FTZ R18, R13, UR4 ;  /* 0x000000040d127c20 */ /* 0x000fe20008410000 */
[----:B------:R-:W2:Y:S01]  /*5a80*/  MUFU.TANH R33, R22 ;  /* 0x0000001600217308 */ /* 0x000ea20000002400 */
[----:B------:R-:W-:Y:S01]  /*5a90*/  FMUL.FTZ R14, R14, UR4 ;  /* 0x000000040e0e7c20 */ /* 0x000fe20008410000 */
[----:B-----5:R-:W-:Y:S01]  /*5aa0*/  FSEL R13, R108, -INF , !P4 ;  /* 0xff8000006c0d7808 */ /* 0x020fe20006000000 */
[----:B------:R-:W-:Y:S01]  /*5ab0*/  FMUL.FTZ R16, R19, UR4 ;  /* 0x0000000413107c20 */ /* 0x000fe20008410000 */
[----:B------:R-:W-:Y:S01]  /*5ac0*/  FSEL R6, R128, -INF , !P2 ;  /* 0xff80000080067808 */ /* 0x000fe20005000000 */
[----:B------:R-:W-:Y:S01]  /*5ad0*/  FMUL.FTZ R12, R12, UR4 ;  /* 0x000000040c0c7c20 */ /* 0x000fe20008410000 */
[----:B------:R-:W-:Y:S01]  /*5ae0*/  FMUL.FTZ R35, R15, UR4 ;  /* 0x000000040f237c20 */ /* 0x000fe20008410000 */
[----:B-1----:R-:W-:Y:S01]  /*5af0*/  HMMA.16816.F32 R120, R8, R24, R120 ;  /* 0x000000180878723c */ /* 0x002fe20000001878 */
[----:B------:R2:W-:Y:S01]  /*5b00*/  MUFU.TANH R32, R23 ;  /* 0x0000001700207308 */ /* 0x0005e20000002400 */
[----:B------:R-:W-:Y:S01]  /*5b10*/  ISETP.GE.AND P4, PT, R5, R105, PT ;  /* 0x000000690500720c */ /* 0x000fe20003f86270 */
[----:B------:R-:W-:Y:S01]  /*5b20*/  VIADD R15, R137, 0xffffff98 ;  /* 0xffffff98890f7836 */ /* 0x000fe20000000000 */
[----:B------:R-:W-:-:S02]  /*5b30*/  ISETP.GE.AND P2, PT, R5, R104, PT ;  /* 0x000000680500720c */ /* 0x000fc40003f46270 */
[----:B---3--:R-:W-:Y:S02]  /*5b40*/  FSEL R5, R109, -INF , !P1 ;  /* 0xff8000006d057808 */ /* 0x008fe40004800000 */
[----:B------:R-:W-:Y:S01]  /*5b50*/  HMMA.16816.F32 R124, R8, R26, R124 ;  /* 0x0000001a087c723c */ /* 0x000fe2000000187c */
[----:B------:R-:W1:Y:S01]  /*5b60*/  MUFU.TANH R132, R132 ;  /* 0x0000008400847308 */ /* 0x000e620000002400 */
[-C--:B------:R-:W-:Y:S01]  /*5b70*/  ISETP.GE.AND P1, PT, R7, R105.reuse, PT ;  /* 0x000000690700720c */ /* 0x080fe20003f26270 */
[----:B------:R-:W-:Y:S01]  /*5b80*/  VIADD R9, R137, 0xffffffa0 ;  /* 0xffffffa089097836 */ /* 0x000fe20000000000 */
[----:B------:R-:W-:Y:S01]  /*5b90*/  FSEL R34, R29, -INF , !P3 ;  /* 0xff8000001d227808 */ /* 0x000fe20005800000 */
[----:B------:R-:W-:Y:S01]  /*5ba0*/  VIADD R10, R137, 0xffffff99 ;  /* 0xffffff99890a7836 */ /* 0x000fe20000000000 */
[-C--:B------:R-:W-:Y:S02]  /*5bb0*/  ISETP.GE.AND P3, PT, R15, R104.reuse, PT ;  /* 0x000000680f00720c */ /* 0x080fe40003f66270 */
[----:B------:R-:W-:Y:S01]  /*5bc0*/  FSEL R27, R116, -INF , !P2 ;  /* 0xff800000741b7808 */ /* 0x000fe20005000000 */
[----:B------:R3:W-:Y:S01]  /*5bd0*/  MUFU.TANH R19, R14 ;  /* 0x0000000e00137308 */ /* 0x0007e20000002400 */
[----:B------:R-:W-:Y:S01]  /*5be0*/  FSEL R26, R30, -INF , !P1 ;  /* 0xff8000001e1a7808 */ /* 0x000fe20004800000 */
[----:B------:R-:W-:Y:S01]  /*5bf0*/  FMUL.FTZ R113, R122, UR4 ;  /* 0x000000047a717c20 */ /* 0x000fe20008410000 */
[CC--:B------:R-:W-:Y:S01]  /*5c00*/  ISETP.GE.AND P2, PT, R9.reuse, R105.reuse, PT ;  /* 0x000000690900720c */ /* 0x0c0fe20003f46270 */
[----:B------:R-:W-:Y:S01]  /*5c10*/  FMUL.FTZ R114, R120, UR4 ;  /* 0x0000000478727c20 */ /* 0x000fe20008410000 */
[-C--:B------:R-:W-:Y:S01]  /*5c20*/  ISETP.GE.AND P1, PT, R9, R104.reuse, PT ;  /* 0x000000680900720c */ /* 0x080fe20003f26270 */
[----:B------:R-:W-:Y:S01]  /*5c30*/  VIADD R9, R137, 0xffffffa8 ;  /* 0xffffffa889097836 */ /* 0x000fe20000000000 */
[----:B--2---:R-:W-:Y:S01]  /*5c40*/  FSEL R23, R33, -INF , !P3 ;  /* 0xff80000021177808 */ /* 0x004fe20005800000 */
[----:B------:R-:W2:Y:S01]  /*5c50*/  MUFU.TANH R117, R117 ;  /* 0x0000007500757308 */ /* 0x000ea20000002400 */
[----:B------:R-:W-:Y:S01]  /*5c60*/  FSEL R24, R110, -INF , !P4 ;  /* 0xff8000006e187808 */ /* 0x000fe20006000000 */
[----:B------:R-:W-:Y:S01]  /*5c70*/  FMUL.FTZ R109, R126, UR4 ;  /* 0x000000047e6d7c20 */ /* 0x000fe20008410000 */
[----:B------:R-:W-:Y:S01]  /*5c80*/  ISETP.GE.AND P3, PT, R9, R105, PT ;  /* 0x000000690900720c */ /* 0x000fe20003f66270 */
[----:B------:R-:W-:Y:S01]  /*5c90*/  FMUL.FTZ R8, R121, UR4 ;  /* 0x0000000479087c20 */ /* 0x000fe20008410000 */
[----:B------:R-:W-:Y:S01]  /*5ca0*/  ISETP.GE.AND P4, PT, R10, R104, PT ;  /* 0x000000680a00720c */ /* 0x000fe20003f86270 */
[----:B------:R-:W-:Y:S01]  /*5cb0*/  FMUL.FTZ R112, R124, UR4 ;  /* 0x000000047c707c20 */ /* 0x000fe20008410000 */
[----:B-1----:R-:W-:Y:S01]  /*5cc0*/  FSEL R132, R132, -INF , !P2 ;  /* 0xff80000084847808 */ /* 0x002fe20005000000 */
[----:B------:R-:W1:Y:S01]  /*5cd0*/  MUFU.TANH R16, R16 ;  /* 0x0000001000107308 */ /* 0x000e620000002400 */
[----:B------:R-:W-:Y:S01]  /*5ce0*/  FMUL.FTZ R110, R125, UR4 ;  /* 0x000000047d6e7c20 */ /* 0x000fe20008410000 */
[----:B---3--:R-:W-:-:S02]  /*5cf0*/  FSEL R14, R28, -INF , !P0 ;  /* 0xff8000001c0e7808 */ /* 0x008fc40004000000 */
[----:B------:R-:W-:Y:S02]  /*5d00*/  ISETP.GE.AND P0, PT, R7, R104, PT ;  /* 0x000000680700720c */ /* 0x000fe40003f06270 */
[----:B------:R-:W-:Y:S01]  /*5d10*/  FSEL R7, R111, -INF , !P6 ;  /* 0xff8000006f077808 */ /* 0x000fe20007000000 */
[----:B------:R-:W-:Y:S01]  /*5d20*/  FMUL.FTZ R111, R123, UR4 ;  /* 0x000000047b6f7c20 */ /* 0x000fe20008410000 */
[----:B------:R-:W3:Y:S01]  /*5d30*/  MUFU.TANH R12, R12 ;  /* 0x0000000c000c7308 */ /* 0x000ee20000002400 */
[-C--:B------:R-:W-:Y:S02]  /*5d40*/  ISETP.GE.AND P6, PT, R15, R105.reuse, PT ;  /* 0x000000690f00720c */ /* 0x080fe40003fc6270 */
[----:B------:R-:W-:Y:S02]  /*5d50*/  FSEL R15, R31, -INF , !P5 ;  /* 0xff8000001f0f7808 */ /* 0x000fe40006800000 */
[----:B------:R-:W-:Y:S01]  /*5d60*/  ISETP.GE.AND P5, PT, R10, R105, PT ;  /* 0x000000690a00720c */ /* 0x000fe20003fa6270 */
[----:B------:R-:W-:Y:S01]  /*5d70*/  VIADD R10, R137, 0xffffffa1 ;  /* 0xffffffa1890a7836 */ /* 0x000fe20000000000 */
[----:B------:R-:W-:Y:S01]  /*5d80*/  FSEL R22, R20, -INF , !P6 ;  /* 0xff80000014167808 */ /* 0x000fe20007000000 */
[----:B------:R-:W4:Y:S01]  /*5d90*/  MUFU.TANH R130, R130 ;  /* 0x0000008200827308 */ /* 0x000f220000002400 */
[----:B------:R-:W-:-:S02]  /*5da0*/  FSEL R20, R21, -INF , !P5 ;  /* 0xff80000015147808 */ /* 0x000fc40006800000 */
[-C--:B------:R-:W-:Y:S01]  /*5db0*/  ISETP.GE.AND P5, PT, R9, R104.reuse, PT ;  /* 0x000000680900720c */ /* 0x080fe20003fa6270 */
[----:B------:R-:W-:Y:S01]  /*5dc0*/  VIADD R9, R137, 0xffffffa9 ;  /* 0xffffffa989097836 */ /* 0x000fe20000000000 */
[----:B------:R-:W-:Y:S02]  /*5dd0*/  FSEL R21, R32, -INF , !P4 ;  /* 0xff80000020157808 */ /* 0x000fe40006000000 */
[-C--:B------:R-:W-:Y:S01]  /*5de0*/  ISETP.GE.AND P6, PT, R10, R104.reuse, PT ;  /* 0x000000680a00720c */ /* 0x080fe20003fc6270 */
[----:B------:R-:W5:Y:S01]  /*5df0*/  MUFU.TANH R113, R113 ;  /* 0x0000007100717308 */ /* 0x000f620000002400 */
[C---:B------:R-:W-:Y:S02]  /*5e00*/  ISETP.GE.AND P4, PT, R9.reuse, R105, PT ;  /* 0x000000690900720c */ /* 0x040fe40003f86270 */
[----:B------:R-:W-:Y:S01]  /*5e10*/  ISETP.GE.AND P2, PT, R9, R104, PT ;  /* 0x000000680900720c */ /* 0x000fe20003f46270 */
[----:B------:R-:W-:Y:S01]  /*5e20*/  VIADD R9, R137, 0xffffffb1 ;  /* 0xffffffb189097836 */ /* 0x000fe20000000000 */
[----:B--2---:R-:W-:-:S02]  /*5e30*/  FSEL R25, R117, -INF , !P0 ;  /* 0xff80000075197808 */ /* 0x004fc40004000000 */
[-C--:B------:R-:W-:Y:S01]  /*5e40*/  ISETP.GE.AND P0, PT, R10, R105.reuse, PT ;  /* 0x000000690a00720c */ /* 0x080fe20003f06270 */
[----:B------:R-:W2:Y:S01]  /*5e50*/  MUFU.TANH R17, R17 ;  /* 0x0000001100117308 */ /* 0x000ea20000002400 */
[----:B-1----:R-:W-:Y:S01]  /*5e60*/  FSEL R123, R16, -INF , !P6 ;  /* 0xff800000107b7808 */ /* 0x002fe20007000000 */
[----:B------:R-:W-:Y:S01]  /*5e70*/  VIADD R10, R137, 0xffffffb0 ;  /* 0xffffffb0890a7836 */ /* 0x000fe20000000000 */
[----:B---3--:R-:W-:Y:S02]  /*5e80*/  FSEL R126, R12, -INF , !P3 ;  /* 0xff8000000c7e7808 */ /* 0x008fe40005800000 */
[C---:B------:R-:W-:Y:S02]  /*5e90*/  ISETP.GE.AND P6, PT, R9.reuse, R105, PT ;  /* 0x000000690900720c */ /* 0x040fe40003fc6270 */
[----:B------:R-:W-:Y:S01]  /*5ea0*/  ISETP.GE.AND P3, PT, R9, R104, PT ;  /* 0x000000680900720c */ /* 0x000fe20003f66270 */
[----:B------:R-:W-:Y:S01]  /*5eb0*/  FMUL.FTZ R9, R127, UR4 ;  /* 0x000000047f097c20 */ /* 0x000fe20008410000 */
[----:B------:R-:W1:Y:S01]  /*5ec0*/  MUFU.TANH R18, R18 ;  /* 0x0000001200127308 */ /* 0x000e620000002400 */
[----:B----4-:R-:W-:-:S02]  /*5ed0*/  FSEL R130, R130, -INF , !P0 ;  /* 0xff80000082827808 */ /* 0x010fc40004000000 */
[----:B------:R-:W-:Y:S02]  /*5ee0*/  ISETP.GE.AND P0, PT, R10, R104, PT ;  /* 0x000000680a00720c */ /* 0x000fe40003f06270 */
[----:B------:R-:W-:Y:S02]  /*5ef0*/  FSEL R125, R19, -INF , !P5 ;  /* 0xff800000137d7808 */ /* 0x000fe40006800000 */
[----:B-----5:R-:W-:Y:S01]  /*5f00*/  FSEL R113, R113, -INF , !P0 ;  /* 0xff80000071717808 */ /* 0x020fe20004000000 */
[----:B------:R-:W3:Y:S01]  /*5f10*/  MUFU.TANH R35, R35 ;  /* 0x0000002300237308 */ /* 0x000ee20000002400 */
[----:B------:R-:W-:Y:S02]  /*5f20*/  ISETP.GT.AND P0, PT, R0, R161, PT ;  /* 0x000000a10000720c */ /* 0x000fe40003f04270 */
[----:B--2---:R-:W-:Y:S02]  /*5f30*/  FSEL R121, R17, -INF , !P1 ;  /* 0xff80000011797808 */ /* 0x004fe40004800000 */
[----:B------:R-:W-:Y:S01]  /*5f40*/  ISETP.GE.AND P1, PT, R10, R105, PT ;  /* 0x000000690a00720c */ /* 0x000fe20003f26270 */
[----:B------:R-:W-:-:S02]  /*5f50*/  VIADD R10, R137, 0xffffffb8 ;  /* 0xffffffb8890a7836 */ /* 0x000fc40000000000 */
[----:B------:R-:W2:Y:S01]  /*5f60*/  MUFU.TANH R114, R114 ;  /* 0x0000007200727308 */ /* 0x000ea20000002400 */
[----:B------:R-:W-:Y:S01]  /*5f70*/  VIADD R137, R137, 0xffffffb9 ;  /* 0xffffffb989897836 */ /* 0x000fe20000000000 */
[----:B-1----:R-:W-:Y:S02]  /*5f80*/  FSEL R128, R18, -INF , !P4 ;  /* 0xff80000012807808 */ /* 0x002fe40006000000 */
[CC--:B------:R-:W-:Y:S02]  /*5f90*/  ISETP.GE.AND P5, PT, R10.reuse, R105.reuse, PT ;  /* 0x000000690a00720c */ /* 0x0c0fe40003fa6270 */
[----:B------:R-:W-:Y:S02]  /*5fa0*/  ISETP.GE.AND P4, PT, R137, R105, PT ;  /* 0x000000698900720c */ /* 0x000fe40003f86270 */
[----:B------:R-:W1:Y:S01]  /*5fb0*/  MUFU.TANH R8, R8 ;  /* 0x0000000800087308 */ /* 0x000e620000002400 */
[----:B---3--:R-:W-:Y:S02]  /*5fc0*/  FSEL R127, R35, -INF , !P2 ;  /* 0xff800000237f7808 */ /* 0x008fe40005000000 */
[----:B------:R-:W-:-:S05]  /*5fd0*/  ISETP.GE.AND P2, PT, R10, R104, PT ;  /* 0x000000680a00720c */ /* 0x000fca0003f46270 */
[----:B------:R-:W3:Y:S01]  /*5fe0*/  MUFU.TANH R111, R111 ;  /* 0x0000006f006f7308 */ /* 0x000ee20000002400 */
[----:B--2---:R-:W-:Y:S01]  /*5ff0*/  FSEL R114, R114, -INF , !P1 ;  /* 0xff80000072727808 */ /* 0x004fe20004800000 */
[----:B------:R-:W-:Y:S01]  /*6000*/  BAR.SYNC.DEFER_BLOCKING 0x0 ;  /* 0x0000000000007b1d */ /* 0x000fe20000010000 */
[----:B------:R-:W-:-:S05]  /*6010*/  ISETP.GE.AND P1, PT, R137, R104, PT ;  /* 0x000000688900720c */ /* 0x000fca0003f26270 */
[----:B------:R-:W2:Y:S01]  /*6020*/  MUFU.TANH R112, R112 ;  /* 0x0000007000707308 */ /* 0x000ea20000002400 */
[----:B-1----:R-:W-:-:S07]  /*6030*/  FSEL R116, R8, -INF , !P6 ;  /* 0xff80000008747808 */ /* 0x002fce0007000000 */
        /* <DEDUP_REMOVED lines=73> */
.L_x_6399:
[----:B------:R-:W-:Y:S01]  /*64d0*/  UMOV UR4, URZ ;  /* 0x000000ff00047c82 */ /* 0x000fe20008000000 */
[----:B------:R-:W-:Y:S01]  /*64e0*/  IMAD.SHL.U32 R8, R102, 0x40, RZ ;  /* 0x0000004066087824 */ /* 0x000fe200078e00ff */
[----:B------:R-:W-:-:S05]  /*64f0*/  IADD3 R9, P1, PT, RZ, -UR4, RZ ;  /* 0x80000004ff097c10 */ /* 0x000fca000ff3e0ff */
[----:B------:R-:W-:-:S05]  /*6500*/  IMAD.X R8, RZ, RZ, ~R8, P1 ;  /* 0x000000ffff087224 */ /* 0x000fca00008e0e08 */
[----:B------:R-:W-:-:S04]  /*6510*/  SHF.R.S64 R9, R9, 0x1f, R8 ;  /* 0x0000001f09097819 */ /* 0x000fc80000001008 */
[----:B------:R-:W-:-:S04]  /*6520*/  IADD3 R162, P1, PT, R9, R162, RZ ;  /* 0x000000a209a27210 */ /* 0x000fc80007f3e0ff */
[----:B------:R-:W-:-:S09]  /*6530*/  LEA.HI.X.SX32 R163, R8, R163, 0x1, P1 ;  /* 0x000000a308a37211 */ /* 0x000fd200008f0eff */
.L_x_6400:
        /* <DEDUP_REMOVED lines=20> */
.L_x_6398:
[----:B-1----:R-:W-:Y:S01]  /*6680*/  FMNMX3.FTZ R11, R100, R4, R6, !PT ;  /* 0x00000004640b7276 */ /* 0x002fe20007810006 */
        /* <DEDUP_REMOVED lines=26> */
[----:B------:R-:W-:Y:S01]  /*6830*/  FSETP.NEU.FTZ.AND P2, PT, R29, -INF , PT ;  /* 0xff8000001d00780b */ /* 0x000fe20003f5d000 */
[----:B------:R-:W1:Y:S01]  /*6840*/  LDSM.16.MT88.4 R8, [R152+0x8000] ;  /* 0x008000009808783b */ /* 0x000e620000004200 */
[C---:B------:R-:W-:Y:S01]  /*6850*/  FSETP.NEU.FTZ.AND P1, PT, R28.reuse, -INF , PT ;  /* 0xff8000001c00780b */ /* 0x040fe20003f3d000 */
[----:B------:R-:W-:Y:S01]  /*6860*/  FMUL.FTZ R108, R28, UR10 ;  /* 0x0000000a1c6c7c20 */ /* 0x000fe20008410000 */
[----:B------:R-:W-:-:S04]  /*6870*/  FSEL R101, R101, RZ, P2 ;  /* 0x000000ff65657208 */ /* 0x000fc80001000000 */
[----:B------:R-:W-:Y:S01]  /*6880*/  FSEL R108, R108, RZ, P1 ;  /* 0x000000ff6c6c7208 */ /* 0x000fe20000800000 */
[--C-:B------:R-:W-:Y:S01]  /*6890*/  FFMA.FTZ R104, R4, UR10, -R101.reuse ;  /* 0x0000000a04687c23 */ /* 0x100fe20008010865 */
[----:B------:R-:W-:Y:S01]  /*68a0*/  FSEL R4, R28, RZ, P1 ;  /* 0x000000ff1c047208 */ /* 0x000fe20000800000 */
[--C-:B------:R-:W-:Y:S01]  /*68b0*/  FFMA.FTZ R31, R34, UR10, -R101.reuse ;  /* 0x0000000a221f7c23 */ /* 0x100fe20008010865 */
[--C-:B------:R-:W-:Y:S01]  /*68c0*/  FFMA.FTZ R33, R6, UR10, -R101.reuse ;  /* 0x0000000a06217c23 */ /* 0x100fe20008010865 */
[----:B------:R-:W-:Y:S01]  /*68d0*/  FFMA.FTZ R102, R13, UR10, -R108 ;  /* 0x0000000a0d667c23 */ /* 0x000fe2000801086c */
[----:B------:R-:W-:Y:S01]  /*68e0*/  FSEL R13, R29, RZ, P2 ;  /* 0x000000ff1d0d7208 */ /* 0x000fe20001000000 */
[----:B------:R-:W-:Y:S01]  /*68f0*/  FADD.FTZ R4, R3, -R4 ;  /* 0x8000000403047221 */ /* 0x000fe20000010000 */
[----:B------:R-:W-:Y:S01]  /*6900*/  FFMA.FTZ R32, R14, UR10, -R101 ;  /* 0x0000000a0e207c23 */ /* 0x000fe20008010865 */
[--C-:B------:R-:W-:Y:S01]  /*6910*/  FFMA.FTZ R30, R5, UR10, -R108.reuse ;  /* 0x0000000a051e7c23 */ /* 0x100fe2000801086c */
[--C-:B------:R-:W-:Y:S01]  /*6920*/  FFMA.FTZ R34, R7, UR10, -R108.reuse ;  /* 0x0000000a07227c23 */ /* 0x100fe2000801086c */
[----:B------:R-:W-:Y:S01]  /*6930*/  FADD.FTZ R13, R100, -R13 ;  /* 0x8000000d640d7221 */ /* 0x000fe20000010000 */
[----:B------:R-:W-:Y:S01]  /*6940*/  FMUL.FTZ R35, R4, UR10 ;  /* 0x0000000a04237c20 */ /* 0x000fe20008410000 */
[--C-:B------:R-:W-:Y:S01]  /*6950*/  FFMA.FTZ R15, R15, UR10, -R108.reuse ;  /* 0x0000000a0f0f7c23 */ /* 0x100fe2000801086c */
[----:B------:R-:W-:Y:S01]  /*6960*/  MUFU.EX2 R104, R104 ;  /* 0x0000006800687308 */ /* 0x000fe20000000800 */
[----:B------:R-:W-:Y:S01]  /*6970*/  FMUL.FTZ R13, R13, UR10 ;  /* 0x0000000a0d0d7c20 */ /* 0x000fe20008410000 */
        /* <DEDUP_REMOVED lines=11> */
[----:B------:R-:W-:Y:S01]  /*6a30*/  LDSM.16.MT88.4 R24, [R107+0x8800] ;  /* 0x008800006b18783b */ /* 0x000fe20000004200 */
        /* <DEDUP_REMOVED lines=13> */
[----:B------:R-:W-:Y:S01]  /*6b10*/  FFMA.FTZ R109, R109, UR10, -R108 ;  /* 0x0000000a6d6d7c23 */ /* 0x000fe2000801086c */
[----:B------:R-:W3:Y:S01]  /*6b20*/  MUFU.EX2 R3, R15 ;  /* 0x0000000f00037308 */ /* 0x000ee20000000800 */
[--C-:B------:R-:W-:Y:S01]  /*6b30*/  FFMA.FTZ R110, R110, UR10, -R101.reuse ;  /* 0x0000000a6e6e7c23 */ /* 0x100fe20008010865 */
[----:B------:R-:W-:-:S02]  /*6b40*/  FFMA.FTZ R116, R116, UR10, -R101 ;  /* 0x0000000a74747c23 */ /* 0x000fc40008010865 */
[----:B------:R-:W4:Y:S01]  /*6b50*/  MUFU.EX2 R100, R13 ;  /* 0x0000000d00647308 */ /* 0x000f220000000800 */
[----:B--2---:R-:W-:-:S03]  /*6b60*/  F2FP.F16.F32.PACK_AB R5, R30, R102 ;  /* 0x000000661e05723e */ /* 0x004fc600000000ff */
[----:B------:R-:W2:Y:S04]  /*6b70*/  MUFU.EX2 R35, R35 ;  /* 0x0000002300237308 */ /* 0x000ea80000000800 */
[----:B------:R-:W-:Y:S01]  /*6b80*/  MUFU.EX2 R103, R103 ;  /* 0x0000006700677308 */ /* 0x000fe20000000800 */
[----:B---3--:R-:W-:-:S03]  /*6b90*/  F2FP.F16.F32.PACK_AB R7, R3, R34 ;  /* 0x000000220307723e */ /* 0x008fc600000000ff */
[----:B------:R-:W3:Y:S01]  /*6ba0*/  MUFU.EX2 R118, R118 ;  /* 0x0000007600767308 */ /* 0x000ee20000000800 */
        /* <DEDUP_REMOVED lines=8> */
[----:B------:R-:W2:Y:S01]  /*6c30*/  LDSM.16.MT88.4 R12, [R107+0x8000] ;  /* 0x008000006b0c783b */ /* 0x000ea20000004200 */
        /* <DEDUP_REMOVED lines=64> */
[----:B------:R-:W1:Y:S01]  /*7040*/  LDSM.16.MT88.4 R8, [R107+0xa000] ;  /* 0x00a000006b08783b */ /* 0x000e620000004200 */
[-C--:B------:R-:W-:Y:S01]  /*7050*/  FMUL.FTZ R63, R63, R35.reuse ;  /* 0x000000233f3f7220 */ /* 0x080fe20000410000 */
[----:B------:R-:W-:Y:S01]  /*7060*/  MUFU.EX2 R122, R122 ;  /* 0x0000007a007a7308 */ /* 0x000fe20000000800 */
[-C--:B------:R-:W-:Y:S01]  /*7070*/  FMUL.FTZ R64, R64, R100.reuse ;  /* 0x0000006440407220 */ /* 0x080fe20000410000 */
[-C--:B------:R-:W-:Y:S01]  /*7080*/  FMUL.FTZ R65, R65, R100.reuse ;  /* 0x0000006441417220 */ /* 0x080fe20000410000 */
[-C--:B------:R-:W-:Y:S01]  /*7090*/  FMUL.FTZ R66, R66, R35.reuse ;  /* 0x0000002342427220 */ /* 0x080fe20000410000 */
[----:B------:R-:W5:Y:S01]  /*70a0*/  MUFU.EX2 R119, R119 ;  /* 0x0000007700777308 */ /* 0x000f620000000800 */
[----:B----4-:R-:W-:Y:S01]  /*70b0*/  HMMA.16816.F32 R36, R4, R16, R36 ;  /* 0x000000100424723c */ /* 0x010fe20000001824 */
[-C--:B------:R-:W-:Y:S01]  /*70c0*/  FMUL.FTZ R67, R67, R35.reuse ;  /* 0x0000002343437220 */ /* 0x080fe20000410000 */
[----:B------:R-:W-:Y:S01]  /*70d0*/  FFMA.FTZ R100, R177, R100, R104 ;  /* 0x00000064b1647223 */ /* 0x000fe20000010068 */
[----:B------:R-:W-:Y:S01]  /*70e0*/  MUFU.EX2 R117, R117 ;  /* 0x0000007500757308 */ /* 0x000fe20000000800 */
[----:B------:R-:W-:-:S02]  /*70f0*/  FFMA.FTZ R35, R175, R35, R102 ;  /* 0x00000023af237223 */ /* 0x000fc40000010066 */
[----:B------:R-:W-:Y:S01]  /*7100*/  FADD.FTZ R33, R33, R100 ;  /* 0x0000006421217221 */ /* 0x000fe20000010000 */
[----:B------:R-:W4:Y:S01]  /*7110*/  MUFU.EX2 R124, R124 ;  /* 0x0000007c007c7308 */ /* 0x000f220000000800 */
[C---:B------:R-:W-:Y:S01]  /*7120*/  HMMA.16816.F32 R40, R4.reuse, R18, R40 ;  /* 0x000000120428723c */ /* 0x040fe20000001828 */
[----:B------:R-:W3:Y:S01]  /*7130*/  LDSM.16.MT88.4 R16, [R106+0xa000] ;  /* 0x00a000006a10783b */ /* 0x000ee20000004200 */
[----:B------:R-:W-:Y:S01]  /*7140*/  FADD.FTZ R35, R30, R35 ;  /* 0x000000231e237221 */ /* 0x000fe20000010000 */
[----:B------:R-:W-:Y:S01]  /*7150*/  MUFU.EX2 R129, R129 ;  /* 0x0000008100817308 */ /* 0x000fe20000000800 */
[----:B------:R-:W-:Y:S01]  /*7160*/  FADD.FTZ R32, R32, R33 ;  /* 0x0000002120207221 */ /* 0x000fe20000010000 */
[-C--:B------:R-:W-:Y:S01]  /*7170*/  MOV R100, R29.reuse ;  /* 0x0000001d00647202 */ /* 0x080fe20000000f00 */
[----:B------:R-:W-:Y:S01]  /*7180*/  FADD.FTZ R34, R34, R35 ;  /* 0x0000002322227221 */ /* 0x000fe20000010000 */
[----:B------:R-:W-:Y:S01]  /*7190*/  MUFU.EX2 R132, R132 ;  /* 0x0000008400847308 */ /* 0x000fe20000000800 */
[----:B------:R-:W-:Y:S01]  /*71a0*/  FADD.FTZ R32, R31, R32 ;  /* 0x000000201f207221 */ /* 0x000fe20000010000 */
[----:B--2---:R-:W-:Y:S01]  /*71b0*/  HMMA.16816.F32 R44, R4, R12, R44 ;  /* 0x0000000c042c723c */ /* 0x004fe2000000182c */
[----:B------:R-:W-:Y:S01]  /*71c0*/  FADD.FTZ R3, R3, R34 ;  /* 0x0000002203037221 */ /* 0x000fe20000010000 */
[----:B------:R-:W-:Y:S01]  /*71d0*/  MUFU.EX2 R123, R123 ;  /* 0x0000007b007b7308 */ /* 0x000fe20000000800 */
[----:B------:R-:W-:-:S03]  /*71e0*/  @P0 MOV R100, R29 ;  /* 0x0000001d00640202 */ /* 0x000fc60000000f00 */
[----:B------:R-:W-:Y:S02]  /*71f0*/  MUFU.EX2 R125, R125 ;  /* 0x0000007d007d7308 */ /* 0x000fe40000000800 */
[C---:B------:R-:W-:Y:S01]  /*7200*/  HMMA.16816.F32 R48, R4.reuse, R14, R48 ;  /* 0x0000000e0430723c */ /* 0x040fe20000001830 */
[----:B------:R-:W2:Y:S01]  /*7210*/  LDSM.16.MT88.4 R12, [R152+0x8800] ;  /* 0x00880000980c783b */ /* 0x000ea20000004200 */
[----:B------:R-:W-:Y:S06]  /*7220*/  MUFU.EX2 R110, R110 ;  /* 0x0000006e006e7308 */ /* 0x000fec0000000800 */
[C---:B-1----:R-:W-:Y:S08]  /*7230*/  HMMA.16816.F32 R52, R4.reuse, R8, R52 ;  /* 0x000000080434723c */ /* 0x042ff00000001834 */
[C---:B------:R-:W-:Y:S01]  /*7240*/  HMMA.16816.F32 R56, R4.reuse, R10, R56 ;  /* 0x0000000a0438723c */ /* 0x040fe20000001838 */
[----:B------:R-:W1:Y:S07]  /*7250*/  LDSM.16.MT88.4 R8, [R148+0x8800] ;  /* 0x008800009408783b */ /* 0x000e6e0000004200 */
[C---:B---3--:R-:W-:Y:S08]  /*7260*/  HMMA.16816.F32 R60, R4.reuse, R16, R60 ;  /* 0x00000010043c723c */ /* 0x048ff0000000183c */
[----:B------:R-:W-:Y:S01]  /*7270*/  HMMA.16816.F32 R64, R4, R18, R64 ;  /* 0x000000120440723c */ /* 0x000fe20000001840 */
[----:B------:R-:W-:Y:S01]  /*7280*/  F2FP.F16.F32.PACK_AB R4, R118, R103 ;  /* 0x000000677604723e */ /* 0x000fe200000000ff */
[----:B------:R-:W3:Y:S01]  /*7290*/  LDSM.16.MT88.4 R16, [R152+0xa800] ;  /* 0x00a800009810783b */ /* 0x000ee20000004200 */
[----:B-----5:R-:W-:Y:S01]  /*72a0*/  F2FP.F16.F32.PACK_AB R5, R119, R122 ;  /* 0x0000007a7705723e */ /* 0x020fe200000000ff */
[----:B------:R-:W-:Y:S01]  /*72b0*/  FADD.FTZ R103, R103, R32 ;  /* 0x0000002067677221 */ /* 0x000fe20000010000 */
[----:B------:R-:W-:Y:S01]  /*72c0*/  F2FP.F16.F32.PACK_AB R6, R115, R120 ;  /* 0x000000787306723e */ /* 0x000fe200000000ff */
[----:B------:R-:W-:Y:S01]  /*72d0*/  FADD.FTZ R122, R122, R3 ;  /* 0x000000037a7a7221 */ /* 0x000fe20000010000 */
[----:B----4-:R-:W-:Y:S01]  /*72e0*/  F2FP.F16.F32.PACK_AB R7, R124, R117 ;  /* 0x000000757c07723e */ /* 0x010fe200000000ff */
[----:B------:R-:W-:Y:S01]  /*72f0*/  FADD.FTZ R103, R118, R103 ;  /* 0x0000006776677221 */ /* 0x000fe20000010000 */
[-C--:B------:R-:W-:Y:S01]  /*7300*/  MOV R3, R28.reuse ;  /* 0x0000001c00037202 */ /* 0x080fe20000000f00 */
[----:B------:R-:W-:Y:S01]  /*7310*/  FADD.FTZ R122, R119, R122 ;  /* 0x0000007a777a7221 */ /* 0x000fe20000010000 */
[----:B------:R-:W-:Y:S01]  /*7320*/  @P0 MOV R3, R28 ;  /* 0x0000001c00030202 */ /* 0x000fe20000000f00 */
[----:B------:R-:W-:-:S02]  /*7330*/  FADD.FTZ R120, R120, R103 ;  /* 0x0000006778787221 */ /* 0x000fc40000010000 */
        /* <DEDUP_REMOVED lines=15> */
[C---:B---3--:R-:W-:Y:S08]  /*7430*/  HMMA.16816.F32 R36, R4.reuse, R16, R36 ;  /* 0x000000100424723c */ /* 0x048ff00000001824 */
        /* <DEDUP_REMOVED lines=13> */
[----:B----4-:R-:W-:Y:S01]  /*7510*/  HMMA.16816.F32 R60, R4, R24, R60 ;  /* 0x00000018043c723c */ /* 0x010fe2000000183c */
[----:B------:R-:W-:-:S02]  /*7520*/  FFMA.FTZ R24, R112, UR10, -R101 ;  /* 0x0000000a70187c23 */ /* 0x000fc40008010865 */
[----:B------:R-:W-:Y:S05]  /*7530*/  MUFU.EX2 R112, R116 ;  /* 0x0000007400707308 */ /* 0x000fea0000000800 */
[----:B------:R-:W-:Y:S01]  /*7540*/  HMMA.16816.F32 R64, R4, R26, R64 ;  /* 0x0000001a0440723c */ /* 0x000fe20000001840 */
[----:B-1----:R-:W-:Y:S01]  /*7550*/  F2FP.F16.F32.PACK_AB R4, R126, R129 ;  /* 0x000000817e04723e */ /* 0x002fe200000000ff */
[----:B---3--:R-:W1:Y:S01]  /*7560*/  LDSM.16.MT88.4 R8, [R152+0xb000] ;  /* 0x00b000009808783b */ /* 0x008e620000004200 */
        /* <DEDUP_REMOVED lines=14> */
[----:B------:R-:W-:Y:S01]  /*7650*/  MUFU.EX2 R111, R113 ;  /* 0x00000071006f7308 */ /* 0x000fe20000000800 */
[----:B------:R-:W-:Y:S01]  /*7660*/  FADD.FTZ R125, R125, R132 ;  /* 0x000000847d7d7221 */ /* 0x000fe20000010000 */
[----:B------:R-:W-:Y:S01]  /*7670*/  FADD.FTZ R128, R121, R128 ;  /* 0x0000008079807221 */ /* 0x000fe20000010000 */
[----:B------:R-:W-:Y:S01]  /*7680*/  HMMA.16816.F32 R92, R4, R22, R92 ;  /* 0x00000016045c723c */ /* 0x000fe2000000185c */
[----:B------:R-:W5:Y:S01]  /*7690*/  LDSM.16.MT88.4 R20, [R106+0x9000] ;  /* 0x009000006a14783b */ /* 0x000f620000004200 */
[----:B------:R-:W4:Y:S01]  /*76a0*/  MUFU.EX2 R114, R114 ;  /* 0x0000007200727308 */ /* 0x000f220000000800 */
[----:B------:R-:W-:-:S02]  /*76b0*/  FADD.FTZ R130, R130, R125 ;  /* 0x0000007d82827221 */ /* 0x000fc40000010000 */
[----:B---3--:R-:W-:Y:S01]  /*76c0*/  LDSM.16.MT88.4 R24, [R107+0x9800] ;  /* 0x009800006b18783b */ /* 0x008fe20000004200 */
[----:B------:R-:W-:Y:S02]  /*76d0*/  MUFU.EX2 R105, R109 ;  /* 0x0000006d00697308 */ /* 0x000fe40000000800 */
[C---:B--2---:R-:W-:Y:S02]  /*76e0*/  HMMA.16816.F32 R88, R4.reuse, R12, R88 ;  /* 0x0000000c0458723c */ /* 0x044fe40000001858 */
[----:B------:R-:W2:Y:S06]  /*76f0*/  MUFU.EX2 R108, R108 ;  /* 0x0000006c006c7308 */ /* 0x000eac0000000800 */
[C---:B------:R-:W-:Y:S01]  /*7700*/  HMMA.16816.F32 R84, R4.reuse, R14, R84 ;  /* 0x0000000e0454723c */ /* 0x040fe20000001854 */
[----:B------:R-:W3:Y:S07]  /*7710*/  LDSM.16.MT88.4 R12, [R148+0xb000] ;  /* 0x00b00000940c783b */ /* 0x000eee0000004200 */
[C---:B------:R-:W-:Y:S08]  /*7720*/  HMMA.16816.F32 R80, R4.reuse, R16, R80 ;  /* 0x000000100450723c */ /* 0x040ff00000001850 */
[C---:B------:R-:W-:Y:S01]  /*7730*/  HMMA.16816.F32 R76, R4.reuse, R18, R76 ;  /* 0x00000012044c723c */ /* 0x040fe2000000184c */
[----:B------:R-:W4:Y:S07]  /*7740*/  LDSM.16.MT88.4 R16, [R107+0xb000] ;  /* 0x00b000006b10783b */ /* 0x000f2e0000004200 */
[C---:B-1----:R-:W-:Y:S08]  /*7750*/  HMMA.16816.F32 R36, R4.reuse, R8, R36 ;  /* 0x000000080424723c */ /* 0x042ff00000001824 */
[C---:B-----5:R-:W-:Y:S08]  /*7760*/  HMMA.16816.F32 R72, R4.reuse, R20, R72 ;  /* 0x000000140448723c */ /* 0x060ff00000001848 */
[C---:B------:R-:W-:Y:S01]  /*7770*/  HMMA.16816.F32 R68, R4.reuse, R22, R68 ;  /* 0x000000160444723c */ /* 0x040fe20000001844 */
[----:B------:R-:W1:Y:S07]  /*7780*/  LDSM.16.MT88.4 R20, [R106+0xb000] ;  /* 0x00b000006a14783b */ /* 0x000e6e0000004200 */
        /* <DEDUP_REMOVED lines=16> */
[----:B--2---:R-:W-:Y:S01]  /*7890*/  F2FP.F16.F32.PACK_AB R7, R108, R105 ;  /* 0x000000696c07723e */ /* 0x004fe200000000ff */
        /* <DEDUP_REMOVED lines=28> */
.L_x_6395:
[----:B------:R-:W-:-:S07]  /*7a60*/  IADD3 R2, PT, PT, R26, -0x1, RZ ;  /* 0xffffffff1a027810 */ /* 0x000fce0007ffe0ff */
.L_x_6401:
        /* <DEDUP_REMOVED lines=17> */
.L_x_6406:
        /* <DEDUP_REMOVED lines=75> */
.L_x_6403:
[C---:B------:R-:W-:Y:S02]  /*8030*/  LOP3.LUT R102, R160.reuse, 0x1f8, RZ, 0xc0, !PT ;  /* 0x000001f8a0667812 */ /* 0x040fe400078ec0ff */
[----:B------:R-:W-:Y:S02]  /*8040*/  LOP3.LUT R3, R160, 0x1e00, RZ, 0xc0, !PT ;  /* 0x00001e00a0037812 */ /* 0x000fe400078ec0ff */
[----:B------:R-:W-:Y:S02]  /*8050*/  LOP3.LUT R100, R166, 0x38, RZ, 0xc0, !PT ;  /* 0x00000038a6647812 */ /* 0x000fe400078ec0ff */
[----:B------:R-:W-:Y:S02]  /*8060*/  SHF.L.U32 R103, R2, 0x5, RZ ;  /* 0x0000000502677819 */ /* 0x000fe400000006ff */
[----:B------:R-:W-:Y:S02]  /*8070*/  LOP3.LUT R100, R3, R102, R100, 0xf6, !PT ;  /* 0x0000006603647212 */ /* 0x000fe400078ef664 */
[----:B------:R-:W-:Y:S02]  /*8080*/  IADD3 R178, P2, PT, R103, R164, RZ ;  /* 0x000000a467b27210 */ /* 0x000fe40007f5e0ff */
[----:B------:R-:W-:Y:S02]  /*8090*/  LEA R3, R100, UR5, 0x1 ;  /* 0x0000000564037c11 */ /* 0x000fe4000f8e08ff */
[----:B-1----:R-:W-:Y:S02]  /*80a0*/  SHF.L.U64.HI R101, R2, 0x5, R101 ;  /* 0x0000000502657819 */ /* 0x002fe40000010265 */
[----:B------:R-:W-:Y:S01]  /*80b0*/  IADD3 R102, P3, PT, R178, R103, RZ ;  /* 0x00000067b2667210 */ /* 0x000fe20007f7e0ff */
[----:B------:R-:W-:Y:S01]  /*80c0*/  @!PT LDS RZ, [RZ] ;  /* 0x00000000fffff984 */ /* 0x000fe20000000800 */
[----:B------:R-:W-:Y:S01]  /*80d0*/  @!PT LDS RZ, [RZ] ;  /* 0x00000000fffff984 */ /* 0x000fe20000000800 */
[----:B------:R-:W-:Y:S01]  /*80e0*/  @!PT LDS RZ, [RZ] ;  /* 0x00000000fffff984 */ /* 0x000fe20000000800 */
[----:B------:R-:W-:Y:S01]  /*80f0*/  LDGSTS.E.BYPASS.LTC128B.128 [R3+0x8000], desc[UR16][R164.64] ;  /* 0x08000000a4037fae */ /* 0x000fe2000b981a10 */
[----:B------:R-:W-:Y:S02]  /*8100*/  IADD3.X R179, PT, PT, R101, R165, RZ, P2, !PT ;  /* 0x000000a565b37210 */ /* 0x000fe400017fe4ff */
[----:B------:R-:W-:Y:S03]  /*8110*/  IADD3 R100, P2, PT, R102, R103, RZ ;  /* 0x0000006766647210 */ /* 0x000fe60007f5e0ff */
[----:B------:R-:W-:Y:S01]  /*8120*/  LDGSTS.E.BYPASS.LTC128B.128 [R3+0xa000], desc[UR16][R164.64+0x80] ;  /* 0x0a000080a4037fae */ /* 0x000fe2000b981a10 */
[-C--:B------:R-:W-:Y:S02]  /*8130*/  IADD3.X R103, PT, PT, R179, R101.reuse, RZ, P3, !PT ;  /* 0x00000065b3677210 */ /* 0x080fe40001ffe4ff */
[----:B------:R-:W-:Y:S03]  /*8140*/  IADD3 R172, PT, PT, R172, -0x1, RZ ;  /* 0xffffffffacac7810 */ /* 0x000fe60007ffe0ff */
[----:B------:R-:W-:Y:S01]  /*8150*/  LDGSTS.E.BYPASS.LTC128B.128 [R3+0x8800], desc[UR16][R178.64] ;  /* 0x08800000b2037fae */ /* 0x000fe2000b981a10 */
[----:B------:R-:W-:Y:S02]  /*8160*/  IADD3.X R101, PT, PT, R103, R101, RZ, P2, !PT ;  /* 0x0000006567657210 */ /* 0x000fe400017fe4ff */
[----:B------:R-:W-:Y:S03]  /*8170*/  ISETP.GT.AND P2, PT, R172, R161, PT ;  /* 0x000000a1ac00720c */ /* 0x000fe60003f44270 */
[----:B------:R-:W-:Y:S06]  /*8180*/  LDGSTS.E.BYPASS.LTC128B.128 [R3+0xa800], desc[UR16][R178.64+0x80] ;  /* 0x0a800080b2037fae */ /* 0x000fec000b981a10 */
[----:B------:R-:W-:Y:S06]  /*8190*/  LDGSTS.E.BYPASS.LTC128B.128 [R3+0x9000], desc[UR16][R102.64] ;  /* 0x0900000066037fae */ /* 0x000fec000b981a10 */
[----:B------:R-:W-:Y:S06]  /*81a0*/  LDGSTS.E.BYPASS.LTC128B.128 [R3+0xb000], desc[UR16][R102.64+0x80] ;  /* 0x0b00008066037fae */ /* 0x000fec000b981a10 */
[----:B------:R-:W-:Y:S06]  /*81b0*/  LDGSTS.E.BYPASS.LTC128B.128 [R3+0x9800], desc[UR16][R100.64] ;  /* 0x0980000064037fae */ /* 0x000fec000b981a10 */
[----:B------:R1:W-:Y:S06]  /*81c0*/  LDGSTS.E.BYPASS.LTC128B.128 [R3+0xb800], desc[UR16][R100.64+0x80] ;  /* 0x0b80008064037fae */ /* 0x0003ec000b981a10 */
[----:B------:R-:W-:Y:S06]  /*81d0*/  LDSM.16.M88.4 R108, [R157] ;  /* 0x000000009d6c783b */ /* 0x000fec0000000200 */
[----:B------:R-:W5:Y:S06]  /*81e0*/  LDSM.16.M88.4 R112, [R156+0x4000] ;  /* 0x004000009c70783b */ /* 0x000f6c0000000200 */
[----:B------:R-:W2:Y:S06]  /*81f0*/  LDSM.16.M88.4 R116, [R156+0x4800] ;  /* 0x004800009c74783b */ /* 0x000eac0000000200 */
[----:B------:R-:W3:Y:S06]  /*8200*/  LDSM.16.M88.4 R120, [R156+0x5000] ;  /* 0x005000009c78783b */ /* 0x000eec0000000200 */
[----:B------:R-:W0:Y:S06]  /*8210*/  LDGDEPBAR ;  /* 0x00000000000079af */ /* 0x000e2c0000000000 */
[----:B------:R-:W4:Y:S06]  /*8220*/  LDSM.16.M88.4 R124, [R156+0x5800] ;  /* 0x005800009c7c783b */ /* 0x000f2c0000000200 */
[----:B------:R-:W-:Y:S06]  /*8230*/  LDSM.16.M88.4 R128, [R155] ;  /* 0x000000009b80783b */ /* 0x000fec0000000200 */
[----:B------:R-:W4:Y:S01]  /*8240*/  LDSM.16.M88.4 R132, [R151+0x4000] ;  /* 0x004000009784783b */ /* 0x000f220000000200 */
[C---:B-----5:R-:W-:Y:S05]  /*8250*/  HMMA.16816.F32 R4, R108.reuse, R112, RZ ;  /* 0x000000706c04723c */ /* 0x060fea00000018ff */
[----:B------:R-:W5:Y:S06]  /*8260*/  LDSM.16.M88.4 R136, [R151+0x4800] ;  /* 0x004800009788783b */ /* 0x000f6c0000000200 */
[----:B------:R-:W5:Y:S01]  /*8270*/  LDSM.16.M88.4 R140, [R151+0x5000] ;  /* 0x00500000978c783b */ /* 0x000f620000000200 */
[C---:B------:R-:W-:Y:S05]  /*8280*/  HMMA.16816.F32 R8, R108.reuse, R114, RZ ;  /* 0x000000726c08723c */ /* 0x040fea00000018ff */
[----:B------:R-:W5:Y:S03]  /*8290*/  LDSM.16.M88.4 R112, [R151+0x5800] ;  /* 0x005800009770783b */ /* 0x000f660000000200 */
[C---:B--2---:R-:W-:Y:S03]  /*82a0*/  HMMA.16816.F32 R12, R108.reuse, R116, RZ ;  /* 0x000000746c0c723c */ /* 0x044fe600000018ff */
[----:B------:R-:W-:Y:S05]  /*82b0*/  LDSM.16.M88.4 R144, [R150+0x4000] ;  /* 0x004000009690783b */ /* 0x000fea0000000200 */
[C---:B------:R-:W-:Y:S01]  /*82c0*/  HMMA.16816.F32 R16, R108.reuse, R118, RZ ;  /* 0x000000766c10723c */ /* 0x040fe200000018ff */
[----:B------:R-:W2:Y:S06]  /*82d0*/  LDSM.16.M88.4 R116, [R154] ;  /* 0x000000009a74783b */ /* 0x000eac0000000200 */
[----:B-1----:R-:W-:Y:S01]  /*82e0*/  LDSM.16.M88.4 R100, [R156+0x6800] ;  /* 0x006800009c64783b */ /* 0x002fe20000000200 */
[C---:B---3--:R-:W-:Y:S08]  /*82f0*/  HMMA.16816.F32 R20, R108.reuse, R120, RZ ;  /* 0x000000786c14723c */ /* 0x048ff000000018ff */
[C---:B------:R-:W-:Y:S01]  /*8300*/  HMMA.16816.F32 R24, R108.reuse, R122, RZ ;  /* 0x0000007a6c18723c */ /* 0x040fe200000018ff */
[----:B------:R-:W-:Y:S07]  /*8310*/  LDSM.16.M88.4 R120, [R150+0x5000] ;  /* 0x005000009678783b */ /* 0x000fee0000000200 */
[C---:B----4-:R-:W-:Y:S08]  /*8320*/  HMMA.16816.F32 R28, R108.reuse, R124, RZ ;  /* 0x0000007c6c1c723c */ /* 0x050ff000000018ff */
[----:B------:R-:W-:Y:S01]  /*8330*/  HMMA.16816.F32 R32, R108, R126, RZ ;  /* 0x0000007e6c20723c */ /* 0x000fe200000018ff */
[----:B------:R-:W1:Y:S06]  /*8340*/  LDSM.16.M88.4 R108, [R150+0x4800] ;  /* 0x00480000966c783b */ /* 0x000e6c0000000200 */
[----:B------:R-:W3:Y:S01]  /*8350*/  LDSM.16.M88.4 R124, [R150+0x5800] ;  /* 0x00580000967c783b */ /* 0x000ee20000000200 */
[C---:B------:R-:W-:Y:S08]  /*8360*/  HMMA.16816.F32 R4, R128.reuse, R132, R4 ;  /* 0x000000848004723c */ /* 0x040ff00000001804 */
[C---:B------:R-:W-:Y:S01]  /*8370*/  HMMA.16816.F32 R8, R128.reuse, R134, R8 ;  /* 0x000000868008723c */ /* 0x040fe20000001808 */
[----:B------:R-:W-:Y:S07]  /*8380*/  LDSM.16.M88.4 R132, [R149+0x4800] ;  /* 0x004800009584783b */ /* 0x000fee0000000200 */
[C---:B-----5:R-:W-:Y:S08]  /*8390*/  HMMA.16816.F32 R12, R128.reuse, R136, R12 ;  /* 0x00000088800c723c */ /* 0x060ff0000000180c */
[C---:B------:R-:W-:Y:S08]  /*83a0*/  HMMA.16816.F32 R16, R128.reuse, R138, R16 ;  /* 0x0000008a8010723c */ /* 0x040ff00000001810 */
[C---:B------:R-:W-:Y:S08]  /*83b0*/  HMMA.16816.F32 R20, R128.reuse, R140, R20 ;  /* 0x0000008c8014723c */ /* 0x040ff00000001814 */
[C---:B------:R-:W-:Y:S08]  /*83c0*/  HMMA.16816.F32 R24, R128.reuse, R142, R24 ;  /* 0x0000008e8018723c */ /* 0x040ff00000001818 */
[C---:B------:R-:W-:Y:S08]  /*83d0*/  HMMA.16816.F32 R28, R128.reuse, R112, R28 ;  /* 0x00000070801c723c */ /* 0x040ff0000000181c */
[----:B------:R-:W-:Y:S01]  /*83e0*/  HMMA.16816.F32 R32, R128, R114, R32 ;  /* 0x000000728020723c */ /* 0x000fe20000001820 */
[----:B------:R-:W-:Y:S06]  /*83f0*/  LDSM.16.M88.4 R112, [R153] ;  /* 0x000000009970783b */ /* 0x000fec0000000200 */
[----:B------:R-:W4:Y:S01]  /*8400*/  LDSM.16.M88.4 R128, [R149+0x4000] ;  /* 0x004000009580783b */ /* 0x000f220000000200 */
[C---:B--2---:R-:W-:Y:S08]  /*8410*/  HMMA.16816.F32 R4, R116.reuse, R144, R4 ;  /* 0x000000907404723c */ /* 0x044ff00000001804 */
[C---:B------:R-:W-:Y:S08]  /*8420*/  HMMA.16816.F32 R8, R116.reuse, R146, R8 ;  /* 0x000000927408723c */ /* 0x040ff00000001808 */
[C---:B-1----:R-:W-:Y:S08]  /*8430*/  HMMA.16816.F32 R12, R116.reuse, R108, R12 ;  /* 0x0000006c740c723c */ /* 0x042ff0000000180c */
[C---:B------:R-:W-:Y:S01]  /*8440*/  HMMA.16816.F32 R16, R116.reuse, R110, R16 ;  /* 0x0000006e7410723c */ /* 0x040fe20000001810 */
[----:B------:R-:W1:Y:S07]  /*8450*/  LDSM.16.M88.4 R108, [R149+0x5000] ;  /* 0x00500000956c783b */ /* 0x000e6e0000000200 */
[C---:B------:R-:W-:Y:S08]  /*8460*/  HMMA.16816.F32 R20, R116.reuse, R120, R20 ;  /* 0x000000787414723c */ /* 0x040ff00000001814 */
[C---:B------:R-:W-:Y:S01]  /*8470*/  HMMA.16816.F32 R24, R116.reuse, R122, R24 ;  /* 0x0000007a7418723c */ /* 0x040fe20000001818 */
[----:B------:R-:W2:Y:S07]  /*8480*/  LDSM.16.M88.4 R120, [R149+0x5800] ;  /* 0x005800009578783b */ /* 0x000eae0000000200 */
[C---:B---3--:R-:W-:Y:S08]  /*8490*/  HMMA.16816.F32 R28, R116.reuse, R124, R28 ;  /* 0x0000007c741c723c */ /* 0x048ff0000000181c */
[----:B------:R-:W-:Y:S01]  /*84a0*/  HMMA.16816.F32 R32, R116, R126, R32 ;  /* 0x0000007e7420723c */ /* 0x000fe20000001820 */
[----:B------:R-:W-:Y:S06]  /*84b0*/  LDSM.16.M88.4 R116, [R157+0x2000] ;  /* 0x002000009d74783b */ /* 0x000fec0000000200 */
[----:B------:R-:W3:Y:S01]  /*84c0*/  LDSM.16.M88.4 R124, [R156+0x6000] ;  /* 0x006000009c7c783b */ /* 0x000ee20000000200 */
[C---:B----4-:R-:W-:Y:S08]  /*84d0*/  HMMA.16816.F32 R4, R112.reuse, R128, R4 ;  /* 0x000000807004723c */ /* 0x050ff00000001804 */
        /* <DEDUP_REMOVED lines=10> */
[----:B------:R-:W-:Y:S06]  /*8580*/  LDSM.16.M88.4 R112, [R155+0x2000] ;  /* 0x002000009b70783b */ /* 0x000fec0000000200 */
[----:B------:R-:W2:Y:S01]  /*8590*/  LDSM.16.M88.4 R120, [R151+0x6000] ;  /* 0x006000009778783b */ /* 0x000ea20000000200 */
        /* <DEDUP_REMOVED lines=8> */
[----:B------:R-:W-:Y:S07]  /*8620*/  LDSM.16.M88.4 R128, [R149+0x6000] ;  /* 0x006000009580783b */ /* 0x000fee0000000200 */
[C---:B-1----:R-:W-:Y:S08]  /*8630*/  HMMA.16816.F32 R28, R116.reuse, R108, R28 ;  /* 0x0000006c741c723c */ /* 0x042ff0000000181c */
[----:B------:R-:W-:Y:S01]  /*8640*/  HMMA.16816.F32 R32, R116, R110, R32 ;  /* 0x0000006e7420723c */ /* 0x000fe20000001820 */
[----:B------:R-:W-:Y:S06]  /*8650*/  LDSM.16.M88.4 R108, [R154+0x2000] ;  /* 0x002000009a6c783b */ /* 0x000fec0000000200 */
[----:B------:R-:W1:Y:S01]  /*8660*/  LDSM.16.M88.4 R116, [R150+0x6000] ;  /* 0x006000009674783b */ /* 0x000e620000000200 */
        /* <DEDUP_REMOVED lines=58> */
[----:B------:R-:W-:Y:S05]  /*8a10*/  FMUL.FTZ R185, R26, UR10 ;  /* 0x0000000a1ab97c20 */ /* 0x000fea0008410000 */
[----:B------:R-:W1:Y:S01]  /*8a20*/  MUFU.TANH R200, R200 ;  /* 0x000000c800c87308 */ /* 0x000e620000002400 */
[C---:B---3--:R-:W-:Y:S03]  /*8a30*/  HMMA.16816.F32 R28, R124.reuse, R100, R28 ;  /* 0x000000647c1c723c */ /* 0x048fe6000000181c */
[----:B------:R-:W-:Y:S06]  /*8a40*/  FMUL.FTZ R181, R27, UR10 ;  /* 0x0000000a1bb57c20 */ /* 0x000fec0008410000 */
[----:B------:R-:W3:Y:S01]  /*8a50*/  MUFU.TANH R203, R203 ;  /* 0x000000cb00cb7308 */ /* 0x000ee20000002400 */
[----:B------:R-:W-:Y:S09]  /*8a60*/  HMMA.16816.F32 R32, R124, R102, R32 ;  /* 0x000000667c20723c */ /* 0x000ff20000001820 */
        /* <DEDUP_REMOVED lines=106> */
.L_x_6405:
        /* <DEDUP_REMOVED lines=20> */
.L_x_6404:
[----:B-1----:R-:W-:Y:S01]  /*9250*/  FMNMX3.FTZ R2, R0, R199, R197, !PT ;  /* 0x000000c700027276 */ /* 0x002fe200078100c5 */
[----:B------:R-:W-:Y:S01]  /*9260*/  LDSM.16.MT88.4 R12, [R152+0x8000] ;  /* 0x00800000980c783b */ /* 0x000fe20000004200 */
[----:B--2---:R-:W-:Y:S02]  /*9270*/  FMNMX3.FTZ R3, R105, R198, R196, !PT ;  /* 0x000000c669037276 */ /* 0x004fe400078100c4 */
        /* <DEDUP_REMOVED lines=35> */
[----:B------:R-:W-:Y:S01]  /*94b0*/  FSEL R108, R108, RZ, P2 ;  /* 0x000000ff6c6c7208 */ /* 0x000fe20001000000 */
[----:B------:R-:W-:Y:S01]  /*94c0*/  FMUL.FTZ R0, R4, UR4 ;  /* 0x0000000404007c20 */ /* 0x000fe20008410000 */
[----:B------:R-:W-:Y:S01]  /*94d0*/  ISETP.GT.AND P2, PT, R172, R161, PT ;  /* 0x000000a1ac00720c */ /* 0x000fe20003f44270 */
[----:B------:R-:W-:Y:S01]  /*94e0*/  FMUL.FTZ R2, R5, UR4 ;  /* 0x0000000405027c20 */ /* 0x000fe20008410000 */
        /* <DEDUP_REMOVED lines=126> */
[--C-:B------:R-:W-:Y:S01]  /*9cd0*/  FFMA.FTZ R187, R187, UR4, -R108.reuse ;  /* 0x00000004bbbb7c23 */ /* 0x100fe2000801086c */
[--C-:B------:R-:W-:Y:S07]  /*9ce0*/  FFMA.FTZ R185, R185, UR4, -R108.reuse ;  /* 0x00000004b9b97c23 */ /* 0x100fee000801086c */
[----:B------:R-:W-:Y:S01]  /*9cf0*/  MUFU.EX2 R145, R145 ;  /* 0x0000009100917308 */ /* 0x000fe20000000800 */
[----:B------:R-:W-:Y:S01]  /*9d00*/  FFMA.FTZ R176, R176, UR4, -R109 ;  /* 0x00000004b0b07c23 */ /* 0x000fe2000801086d */
[C---:B----4-:R-:W-:Y:S08]  /*9d10*/  HMMA.16816.F32 R36, R96.reuse, R80, R36 ;  /* 0x000000506024723c */ /* 0x050ff00000001824 */
[----:B------:R-:W-:Y:S01]  /*9d20*/  MUFU.EX2 R183, R187 ;  /* 0x000000bb00b77308 */ /* 0x000fe20000000800 */
[----:B------:R-:W-:Y:S01]  /*9d30*/  FFMA.FTZ R103, R103, UR4, -R108 ;  /* 0x0000000467677c23 */ /* 0x000fe2000801086c */
[----:B------:R-:W-:Y:S01]  /*9d40*/  FFMA.FTZ R135, R2, R177, R135 ;  /* 0x000000b102877223 */ /* 0x000fe20000010087 */
[----:B------:R-:W-:Y:S07]  /*9d50*/  MOV R105, R100 ;  /* 0x0000006400697202 */ /* 0x000fee0000000f00 */
[----:B------:R-:W-:Y:S01]  /*9d60*/  MUFU.EX2 R146, R146 ;  /* 0x0000009200927308 */ /* 0x000fe20000000800 */
[----:B------:R-:W-:Y:S01]  /*9d70*/  FFMA.FTZ R133, R0, R175, R133 ;  /* 0x000000af00857223 */ /* 0x000fe20000010085 */
[C---:B------:R-:W-:Y:S01]  /*9d80*/  HMMA.16816.F32 R40, R96.reuse, R82, R40 ;  /* 0x000000526028723c */ /* 0x040fe20000001828 */
[----:B------:R-:W-:Y:S07]  /*9d90*/  LDSM.16.MT88.4 R80, [R148+0x8800] ;  /* 0x008800009450783b */ /* 0x000fee0000004200 */
[----:B------:R-:W-:Y:S01]  /*9da0*/  MUFU.EX2 R147, R147 ;  /* 0x0000009300937308 */ /* 0x000fe20000000800 */
[----:B------:R-:W-:Y:S01]  /*9db0*/  FADD.FTZ R135, R134, R135 ;  /* 0x0000008786877221 */ /* 0x000fe20000010000 */
[----:B------:R-:W-:Y:S08]  /*9dc0*/  FADD.FTZ R130, R130, R133 ;  /* 0x0000008582827221 */ /* 0x000ff00000010000 */
[----:B------:R-:W-:Y:S01]  /*9dd0*/  MUFU.EX2 R182, R182 ;  /* 0x000000b600b67308 */ /* 0x000fe20000000800 */
[----:B------:R-:W-:Y:S01]  /*9de0*/  FADD.FTZ R0, R132, R135 ;  /* 0x0000008784007221 */ /* 0x000fe20000010000 */
[----:B------:R-:W-:Y:S08]  /*9df0*/  FADD.FTZ R129, R129, R130 ;  /* 0x0000008281817221 */ /* 0x000ff00000010000 */
[----:B------:R4:W-:Y:S01]  /*9e00*/  MUFU.EX2 R181, R185 ;  /* 0x000000b900b57308 */ /* 0x0009e20000000800 */
[C---:B-1----:R-:W-:Y:S09]  /*9e10*/  HMMA.16816.F32 R44, R96.reuse, R72, R44 ;  /* 0x00000048602c723c */ /* 0x042ff2000000182c */
[----:B------:R-:W-:Y:S01]  /*9e20*/  MUFU.EX2 R180, R180 ;  /* 0x000000b400b47308 */ /* 0x000fe20000000800 */
[----:B------:R-:W-:Y:S01]  /*9e30*/  FADD.FTZ R0, R131, R0 ;  /* 0x0000000083007221 */ /* 0x000fe20000010000 */
[----:B------:R-:W-:Y:S08]  /*9e40*/  FADD.FTZ R128, R128, R129 ;  /* 0x0000008180807221 */ /* 0x000ff00000010000 */
[----:B------:R-:W-:Y:S01]  /*9e50*/  MUFU.EX2 R176, R176 ;  /* 0x000000b000b07308 */ /* 0x000fe20000000800 */
[C---:B------:R-:W-:Y:S01]  /*9e60*/  HMMA.16816.F32 R48, R96.reuse, R74, R48 ;  /* 0x0000004a6030723c */ /* 0x040fe20000001830 */
[----:B------:R-:W1:Y:S08]  /*9e70*/  LDSM.16.MT88.4 R72, [R152+0x8800] ;  /* 0x008800009848783b */ /* 0x000e700000004200 */
[----:B------:R-:W-:Y:S01]  /*9e80*/  MUFU.EX2 R103, R103 ;  /* 0x0000006700677308 */ /* 0x000fe20000000800 */
[--C-:B----4-:R-:W-:Y:S01]  /*9e90*/  FFMA.FTZ R185, R178, UR4, -R109.reuse ;  /* 0x00000004b2b97c23 */ /* 0x110fe2000801086d */
[----:B------:R-:W-:Y:S01]  /*9ea0*/  FFMA.FTZ R178, R104, UR4, -R108 ;  /* 0x0000000468b27c23 */ /* 0x000fe2000801086c */
[--C-:B------:R-:W-:Y:S01]  /*9eb0*/  FFMA.FTZ R104, R179, UR4, -R109.reuse ;  /* 0x00000004b3687c23 */ /* 0x100fe2000801086d */
[C---:B------:R-:W-:Y:S03]  /*9ec0*/  HMMA.16816.F32 R52, R96.reuse, R68, R52 ;  /* 0x000000446034723c */ /* 0x040fe60000001834 */
[----:B------:R-:W-:Y:S01]  /*9ed0*/  F2FP.F16.F32.PACK_AB R68, R136, R137 ;  /* 0x000000898844723e */ /* 0x000fe200000000ff */
[----:B------:R-:W-:Y:S01]  /*9ee0*/  FFMA.FTZ R109, R174, UR4, -R109 ;  /* 0x00000004ae6d7c23 */ /* 0x000fe2000801086d */
[----:B---3--:R-:W-:Y:S01]  /*9ef0*/  F2FP.F16.F32.PACK_AB R69, R138, R141 ;  /* 0x0000008d8a45723e */ /* 0x008fe200000000ff */
[----:B------:R-:W-:Y:S01]  /*9f00*/  MUFU.EX2 R185, R185 ;  /* 0x000000b900b97308 */ /* 0x000fe20000000800 */
[----:B------:R-:W-:Y:S01]  /*9f10*/  FADD.FTZ R137, R137, R0 ;  /* 0x0000000089897221 */ /* 0x000fe20000010000 */
[C---:B------:R-:W-:Y:S08]  /*9f20*/  HMMA.16816.F32 R56, R96.reuse, R70, R56 ;  /* 0x000000466038723c */ /* 0x040ff00000001838 */
[----:B------:R-:W3:Y:S01]  /*9f30*/  MUFU.EX2 R178, R178 ;  /* 0x000000b200b27308 */ /* 0x000ee20000000800 */
[----:B-----5:R-:W-:Y:S01]  /*9f40*/  F2FP.F16.F32.PACK_AB R70, R140, R143 ;  /* 0x0000008f8c46723e */ /* 0x020fe200000000ff */
[----:B------:R-:W-:Y:S01]  /*9f50*/  FADD.FTZ R141, R141, R128 ;  /* 0x000000808d8d7221 */ /* 0x000fe20000010000 */
[----:B--2---:R-:W-:Y:S07]  /*9f60*/  F2FP.F16.F32.PACK_AB R71, R142, R139 ;  /* 0x0000008b8e47723e */ /* 0x004fee00000000ff */
[----:B------:R-:W-:Y:S01]  /*9f70*/  MUFU.EX2 R104, R104 ;  /* 0x0000006800687308 */ /* 0x000fe20000000800 */
[----:B------:R-:W-:Y:S01]  /*9f80*/  FADD.FTZ R136, R136, R137 ;  /* 0x0000008988887221 */ /* 0x000fe20000010000 */
[C---:B------:R-:W-:Y:S08]  /*9f90*/  HMMA.16816.F32 R60, R96.reuse, R76, R60 ;  /* 0x0000004c603c723c */ /* 0x040ff0000000183c */
[----:B------:R3:W2:Y:S01]  /*9fa0*/  MUFU.EX2 R179, R109 ;  /* 0x0000006d00b37308 */ /* 0x0006a20000000800 */
[----:B------:R-:W-:Y:S04]  /*9fb0*/  FADD.FTZ R138, R138, R141 ;  /* 0x0000008d8a8a7221 */ /* 0x000fe80000010000 */
[----:B------:R-:W-:Y:S01]  /*9fc0*/  FADD.FTZ R139, R139, R138 ;  /* 0x0000008a8b8b7221 */ /* 0x000fe20000010000 */
[----:B------:R-:W-:Y:S01]  /*9fd0*/  HMMA.16816.F32 R64, R96, R78, R64 ;  /* 0x0000004e6040723c */ /* 0x000fe20000001840 */
[----:B------:R-:W4:Y:S02]  /*9fe0*/  LDSM.16.MT88.4 R76, [R107+0x8800] ;  /* 0x008800006b4c783b */ /* 0x000f240000004200 */
[----:B------:R-:W-:Y:S01]  /*9ff0*/  FADD.FTZ R142, R142, R139 ;  /* 0x0000008b8e8e7221 */ /* 0x000fe20000010000 */
[----:B---3--:R-:W-:Y:S04]  /*a000*/  F2FP.F16.F32.PACK_AB R109, R103, R178 ;  /* 0x000000b2676d723e */ /* 0x008fe800000000ff */
[C---:B-1----:R-:W-:Y:S05]  /*a010*/  HMMA.16816.F32 R4, R68.reuse, R72, R4 ;  /* 0x000000484404723c */ /* 0x042fea0000001804 */
[----:B--2---:R-:W-:Y:S03]  /*a020*/  F2FP.F16.F32.PACK_AB R110, R179, R104 ;  /* 0x00000068b36e723e */ /* 0x004fe600000000ff */
[C---:B------:R-:W-:Y:S01]  /*a030*/  HMMA.16816.F32 R8, R68.reuse, R74, R8 ;  /* 0x0000004a4408723c */ /* 0x040fe20000001808 */
[----:B------:R-:W1:Y:S07]  /*a040*/  LDSM.16.MT88.4 R72, [R107+0xa800] ;  /* 0x00a800006b48783b */ /* 0x000e6e0000004200 */
[C---:B------:R-:W-:Y:S08]  /*a050*/  HMMA.16816.F32 R12, R68.reuse, R80, R12 ;  /* 0x00000050440c723c */ /* 0x040ff0000000180c */
        /* <DEDUP_REMOVED lines=27> */
[C---:B---3--:R-:W-:Y:S03]  /*a210*/  HMMA.16816.F32 R4, R68.reuse, R76, R4 ;  /* 0x0000004c4404723c */ /* 0x048fe60000001804 */
[----:B------:R-:W-:Y:S04]  /*a220*/  FADD.FTZ R181, R180, R181 ;  /* 0x000000b5b4b57221 */ /* 0x000fe80000010000 */
[----:B------:R-:W-:Y:S01]  /*a230*/  FADD.FTZ R178, R178, R181 ;  /* 0x000000b5b2b27221 */ /* 0x000fe20000010000 */
[C---:B------:R-:W-:Y:S01]  /*a240*/  HMMA.16816.F32 R8, R68.reuse, R78, R8 ;  /* 0x0000004e4408723c */ /* 0x040fe20000001808 */
[----:B------:R-:W3:Y:S02]  /*a250*/  LDSM.16.MT88.4 R76, [R107+0xb000] ;  /* 0x00b000006b4c783b */ /* 0x000ee40000004200 */
        /* <DEDUP_REMOVED lines=12> */
[C---:B--2---:R-:W-:Y:S08]  /*a320*/  HMMA.16816.F32 R44, R68.reuse, R80, R44 ;  /* 0x00000050442c723c */ /* 0x044ff0000000182c */
[C---:B------:R-:W-:Y:S08]  /*a330*/  HMMA.16816.F32 R48, R68.reuse, R82, R48 ;  /* 0x000000524430723c */ /* 0x040ff00000001830 */
[C---:B---3--:R-:W-:Y:S03]  /*a340*/  HMMA.16816.F32 R52, R68.reuse, R76, R52 ;  /* 0x0000004c4434723c */ /* 0x048fe60000001834 */
        /* <DEDUP_REMOVED lines=42> */
.L_x_6402:
[----:B------:R-:W1:Y:S01]  /*a5f0*/  SHFL.BFLY PT, R0, R177, 0x2, 0x1f ;  /* 0x0c401f00b1007f89 */ /* 0x000e6200000e0000 */
[C---:B------:R-:W-:Y:S01]  /*a600*/  SHF.L.U32 R4, R166.reuse, 0x1, RZ ;  /* 0x00000001a6047819 */ /* 0x040fe200000006ff */
[----:B------:R-:W2:Y:S01]  /*a610*/  S2UR UR7, SR_CTAID.Y ;  /* 0x00000000000779c3 */ /* 0x000ea20000002600 */
[----:B------:R-:W-:Y:S01]  /*a620*/  SHF.L.U32 R11, R166, 0x5, RZ ;  /* 0x00000005a60b7819 */ /* 0x000fe200000006ff */
[----:B------:R-:W3:Y:S01]  /*a630*/  SHFL.BFLY PT, R2, R175, 0x2, 0x1f ;  /* 0x0c401f00af027f89 */ /* 0x000ee200000e0000 */
[----:B------:R-:W-:Y:S01]  /*a640*/  LOP3.LUT R10, R4, 0x6, RZ, 0xc0, !PT ;  /* 0x00000006040a7812 */ /* 0x000fe200078ec0ff */
[----:B------:R-:W4:Y:S01]  /*a650*/  LDCU UR4, c[0x0][0x44c] ;  /* 0x00008980ff0477ac */ /* 0x000f220008000800 */
[----:B------:R-:W-:Y:S01]  /*a660*/  R2P PR, R166, 0x1c ;  /* 0x0000001ca6007804 */ /* 0x000fe20000000000 */
[----:B------:R-:W-:Y:S01]  /*a670*/  BSSY.RECONVERGENT B0, `(.L_x_6407) ;  /* 0x00000b9000007945 */ /* 0x000fe20003800200 */
[----:B------:R-:W-:Y:S01]  /*a680*/  LOP3.LUT R11, R10, 0x7c00, R11, 0xf8, !PT ;  /* 0x00007c000a0b7812 */ /* 0x000fe200078ef80b */
[----:B------:R-:W5:Y:S01]  /*a690*/  S2UR UR6, SR_CTAID.Z ;  /* 0x00000000000679c3 */ /* 0x000f620000002700 */
[----:B------:R-:W-:-:S02]  /*a6a0*/  SHF.R.U32.HI R10, RZ, 0x1, R166 ;  /* 0x00000001ff0a7819 */ /* 0x000fc400000116a6 */
[----:B------:R-:W-:-:S05]  /*a6b0*/  SHF.R.U32.HI R101, RZ, 0x2, R166 ;  /* 0x00000002ff657819 */ /* 0x000fca00000116a6 */
        /* <DEDUP_REMOVED lines=10> */
[----:B------:R-:W-:-:S04]  /*a760*/  LOP3.LUT R4, R9, 0x38, R4, 0xf8, !PT ;  /* 0x0000003809047812 */ /* 0x000fc800078ef804 */
[----:B------:R-:W-:Y:S01]  /*a770*/  LOP3.LUT R4, R11, R4, RZ, 0xfc, !PT ;  /* 0x000000040b047212 */ /* 0x000fe200078efcff */
[----:B-1----:R-:W-:Y:S01]  /*a780*/  FADD.FTZ R7, R0, R7 ;  /* 0x0000000700077221 */ /* 0x002fe20000010000 */
[----:B------:R-:W-:-:S03]  /*a790*/  SHF.L.U32 R0, R166, 0x2, RZ ;  /* 0x00000002a6007819 */ /* 0x000fc600000006ff */
[----:B------:R-:W1:Y:S01]  /*a7a0*/  MUFU.RCP R8, R7 ;  /* 0x0000000700087308 */ /* 0x000e620000001000 */
[----:B---3--:R-:W-:Y:S01]  /*a7b0*/  FADD.FTZ R6, R13, R6 ;  /* 0x000000060d067221 */ /* 0x008fe20000010000 */
[----:B------:R-:W-:Y:S02]  /*a7c0*/  FSETP.NE.FTZ.AND P1, PT, R7, RZ, PT ;  /* 0x000000ff0700720b */ /* 0x000fe40003f35000 */
[----:B------:R-:W-:Y:S02]  /*a7d0*/  LOP3.LUT R9, R0, 0x1f8, RZ, 0xc0, !PT ;  /* 0x000001f800097812 */ /* 0x000fe400078ec0ff */
[----:B------:R-:W-:Y:S02]  /*a7e0*/  FSETP.NE.FTZ.AND P0, PT, R6, RZ, PT ;  /* 0x000000ff0600720b */ /* 0x000fe40003f15000 */
[----:B------:R-:W3:Y:S01]  /*a7f0*/  MUFU.RCP R5, R6 ;  /* 0x0000000600057308 */ /* 0x000ee20000001000 */
[----:B------:R-:W-:Y:S02]  /*a800*/  LOP3.LUT R9, R9, 0x38, R10, 0x78, !PT ;  /* 0x0000003809097812 */ /* 0x000fe400078e780a */
[----:B------:R-:W-:-:S02]  /*a810*/  LOP3.LUT R10, R10, 0x30, RZ, 0xc0, !PT ;  /* 0x000000300a0a7812 */ /* 0x000fc400078ec0ff */
[----:B------:R-:W-:Y:S02]  /*a820*/  LEA R2, R9, R2, 0x2 ;  /* 0x0000000209027211 */ /* 0x000fe400078e10ff */
[----:B------:R-:W-:Y:S01]  /*a830*/  LOP3.LUT R101, R10, 0x7, R101, 0xf8, !PT ;  /* 0x000000070a657812 */ /* 0x000fe200078ef865 */
[----:B------:R-:W4:Y:S01]  /*a840*/  @P1 LDC R19, c[0x0][0x458] ;  /* 0x00011600ff131b82 */ /* 0x000f220000000800 */
[----:B------:R-:W-:Y:S01]  /*a850*/  MOV R9, 0x20 ;  /* 0x0000002000097802 */ /* 0x000fe20000000f00 */
[----:B------:R-:W2:Y:S01]  /*a860*/  @P1 MUFU.LG2 R7, R7 ;  /* 0x0000000700071308 */ /* 0x000ea20000000c00 */
[----:B-1----:R-:W-:Y:S02]  /*a870*/  FSEL R8, R8, 1, P1 ;  /* 0x3f80000008087808 */ /* 0x002fe40000800000 */
[----:B------:R-:W-:Y:S02]  /*a880*/  LEA R10, R4, UR5, 0x2 ;  /* 0x00000005040a7c11 */ /* 0x000fe4000f8e10ff */
[----:B------:R-:W-:Y:S01]  /*a890*/  SEL R9, R9, 0xffffffe0, !P2 ;  /* 0xffffffe009097807 */ /* 0x000fe20005000000 */
        /* <DEDUP_REMOVED lines=33> */
[----:B------:R-:W-:Y:S01]  /*aab0*/  STS.64 [R10], R96 ;  /* 0x000000600a007388 */ /* 0x000fe20000000a00 */
[----:B---3--:R-:W-:Y:S01]  /*aac0*/  FSEL R5, R5, 1, P0 ;  /* 0x3f80000005057808 */ /* 0x008fe20000000000 */
[----:B------:R-:W1:Y:S01]  /*aad0*/  @P0 LDC R20, c[0x0][0x458] ;  /* 0x00011600ff140b82 */ /* 0x000e620000000800 */
[----:B------:R-:W-:Y:S01]  /*aae0*/  SEL R13, R8, 0xffffffc0, !P3 ;  /* 0xffffffc0080d7807 */ /* 0x000fe20005800000 */
[----:B------:R-:W3:Y:S01]  /*aaf0*/  @P0 MUFU.LG2 R6, R6 ;  /* 0x0000000600060308 */ /* 0x000ee20000000c00 */
[C---:B------:R-:W-:Y:S01]  /*ab00*/  IADD3 R12, PT, PT, R10.reuse, 0x80, RZ ;  /* 0x000000800a0c7810 */ /* 0x040fe20007ffe0ff */
[----:B------:R-:W-:Y:S01]  /*ab10*/  FMUL.FTZ R98, R5, R98 ;  /* 0x0000006205627220 */ /* 0x000fe20000410000 */
[----:B------:R-:W-:Y:S01]  /*ab20*/  IADD3 R14, PT, PT, R13, R10, RZ ;  /* 0x0000000a0d0e7210 */ /* 0x000fe20007ffe0ff */
[C---:B------:R-:W-:Y:S01]  /*ab30*/  FMUL.FTZ R99, R5.reuse, R99 ;  /* 0x0000006305637220 */ /* 0x040fe20000410000 */
[----:B------:R-:W-:Y:S01]  /*ab40*/  @P4 IADD3 R12, PT, PT, R10, -0x80, RZ ;  /* 0xffffff800a0c4810 */ /* 0x000fe20007ffe0ff */
        /* <DEDUP_REMOVED lines=25> */
[----:B------:R-:W-:Y:S01]  /*ace0*/  STS.64 [R14], R88 ;  /* 0x000000580e007388 */ /* 0x000fe20000000a00 */
[C---:B------:R-:W-:Y:S01]  /*acf0*/  FMUL.FTZ R43, R5.reuse, R43 ;  /* 0x0000002b052b7220 */ /* 0x040fe20000410000 */
[----:B------:R-:W5:Y:S01]  /*ad00*/  LDC.64 R8, c[0x0][0x430] ;  /* 0x00010c00ff087b82 */ /* 0x000f620000000a00 */
        /* <DEDUP_REMOVED lines=16> */
[----:B--2---:R-:W-:Y:S01]  /*ae10*/  @P1 FMUL.FTZ R7, R7, 0.69314718246459960938 ;  /* 0x3f31721807071820 */ /* 0x004fe20000410000 */
[----:B------:R-:W-:Y:S01]  /*ae20*/  STS.64 [R12+0x800], R82 ;  /* 0x000800520c007388 */ /* 0x000fe20000000a00 */
[----:B---3--:R-:W-:-:S03]  /*ae30*/  @P0 FMUL.FTZ R6, R6, 0.69314718246459960938 ;  /* 0x3f31721806060820 */ /* 0x008fc60000410000 */
[----:B------:R-:W-:Y:S01]  /*ae40*/  STS.64 [R16], R76 ;  /* 0x0000004c10007388 */ /* 0x000fe20000000a00 */
[----:B-----5:R-:W-:-:S03]  /*ae50*/  IMAD R8, R8, UR7, R167 ;  /* 0x0000000708087c24 */ /* 0x020fc6000f8e02a7 */
[----:B------:R-:W-:Y:S04]  /*ae60*/  STS.64 [R16+0x800], R78 ;  /* 0x0008004e10007388 */ /* 0x000fe80000000a00 */
[----:B------:R-:W-:Y:S04]  /*ae70*/  STS.64 [R18], R72 ;  /* 0x0000004812007388 */ /* 0x000fe80000000a00 */
[----:B------:R-:W-:Y:S04]  /*ae80*/  STS.64 [R18+0x800], R74 ;  /* 0x0008004a12007388 */ /* 0x000fe80000000a00 */
[----:B------:R2:W-:Y:S04]  /*ae90*/  STS.64 [R13], R68 ;  /* 0x000000440d007388 */ /* 0x0005e80000000a00 */
[----:B------:R-:W-:Y:S04]  /*aea0*/  STS.64 [R13+0x800], R70 ;  /* 0x000800460d007388 */ /* 0x000fe80000000a00 */
[----:B------:R-:W-:Y:S04]  /*aeb0*/  STS.64 [R10+0x4000], R36 ;  /* 0x004000240a007388 */ /* 0x000fe80000000a00 */
[----:B------:R3:W-:Y:S04]  /*aec0*/  STS.64 [R10+0x4800], R38 ;  /* 0x004800260a007388 */ /* 0x0007e80000000a00 */
[----:B------:R3:W-:Y:S04]  /*aed0*/  STS.64 [R11+0x4000], R40 ;  /* 0x004000280b007388 */ /* 0x0007e80000000a00 */
[----:B------:R3:W-:Y:S04]  /*aee0*/  STS.64 [R11+0x4800], R42 ;  /* 0x0048002a0b007388 */ /* 0x0007e80000000a00 */
[----:B------:R3:W-:Y:S01]  /*aef0*/  STS.64 [R14+0x4000], R44 ;  /* 0x0040002c0e007388 */ /* 0x0007e20000000a00 */
[----:B--2---:R-:W-:-:S03]  /*af00*/  MOV R69, 0xff800000 ;  /* 0xff80000000457802 */ /* 0x004fc60000000f00 */
[----:B------:R2:W-:Y:S01]  /*af10*/  STS.64 [R14+0x4800], R46 ;  /* 0x0048002e0e007388 */ /* 0x0005e20000000a00 */
[----:B------:R-:W-:Y:S01]  /*af20*/  MOV R68, 0xff800000 ;  /* 0xff80000000447802 */ /* 0x000fe20000000f00 */
[----:B----4-:R-:W-:Y:S01]  /*af30*/  @P1 FFMA.FTZ R69, R100, R19, R7 ;  /* 0x0000001364451223 */ /* 0x010fe20000010007 */
[----:B-1----:R-:W-:Y:S01]  /*af40*/  @P0 FFMA.FTZ R68, R3, R20, R6 ;  /* 0x0000001403440223 */ /* 0x002fe20000010006 */
        /* <DEDUP_REMOVED lines=43> */
.L_x_6408:
[----:B------:R-:W-:Y:S05]  /*b200*/  BSYNC.RECONVERGENT B0 ;  /* 0x0000000000007941 */ /* 0x000fea0003800200 */
.L_x_6407:
[----:B------:R-:W4:Y:S01]  /*b210*/  LDCU.64 UR4, c[0x0][0x3f8] ;  /* 0x00007f00ff0477ac */ /* 0x000f220008000a00 */
[----:B---3--:R-:W-:Y:S01]  /*b220*/  LOP3.LUT R71, R160, 0x1f80, RZ, 0xc0, !PT ;  /* 0x00001f80a0477812 */ /* 0x008fe200078ec0ff */
        /* <DEDUP_REMOVED lines=38> */
.L_x_6409:
        /* <DEDUP_REMOVED lines=15> */
.L_x_7273:


//--------------------- .text._ZN5flash24flash_fwd_splitkv_kernelI23Flash_fwd_kernel_traitsILi128ELi64ELi64ELi4ELb0ELb0EN7cutlass6half_tE19Flash_kernel_traitsILi128ELi64ELi64ELi4ES3_EELb1ELb0ELb1ELb0ELb0ELb0ELb1ELb0EEEvNS_16Flash_fwd_paramsE --------------------------
	.section	.text._ZN5flash24flash_fwd_splitkv_kernelI23Flash_fwd_kernel_traitsILi128ELi64ELi64ELi4ELb0ELb0EN7cutlass6half_tE19Flash_kernel_traitsILi128ELi64ELi64ELi4ES3_EELb1ELb0ELb1ELb0ELb0ELb0ELb1ELb0EEEvNS_16Flash_fwd_paramsE,"ax",@progbits
	.align	128
        .global         _ZN5flash24flash_fwd_splitkv_kernelI23Flash_fwd_kernel_traitsILi128ELi64ELi64ELi4ELb0ELb0EN7cutlass6half_tE19Flash_kernel_traitsILi128ELi64ELi64ELi4ES3_EELb1ELb0ELb1ELb0ELb0ELb0ELb1ELb0EEEvNS_16Flash_fwd_paramsE
        .type           _ZN5flash24flash_fwd_splitkv_kernelI23Flash_fwd_kernel_traitsILi128ELi64ELi64ELi4ELb0ELb0EN7cutlass6half_tE19Flash_kernel_traitsILi128ELi64ELi64ELi4ES3_EELb1ELb0ELb1ELb0ELb0ELb0ELb1ELb0EEEvNS_16Flash_fwd_paramsE,@function
        .size           _ZN5flash24flash_fwd_splitkv_kernelI23Flash_fwd_kernel_traitsILi128ELi64ELi64ELi4ELb0ELb0EN7cutlass6half_tE19Flash_kernel_traitsILi128ELi64ELi64ELi4ES3_EELb1ELb0ELb1ELb0ELb0ELb0ELb1ELb0EEEvNS_16Flash_fwd_paramsE,(.L_x_7274 - _ZN5flash24flash_fwd_splitkv_kernelI23Flash_fwd_kernel_traitsILi128ELi64ELi64ELi4ELb0ELb0EN7cutlass6half_tE19Flash_kernel_traitsILi128ELi64ELi64ELi4ES3_EELb1ELb0ELb1ELb0ELb0ELb0ELb1ELb0EEEvNS_16Flash_fwd_paramsE)
        .other          _ZN5flash24flash_fwd_splitkv_kernelI23Flash_fwd_kernel_traitsILi128ELi64ELi64ELi4ELb0ELb0EN7cutlass6half_tE19Flash_kernel_traitsILi128ELi64ELi64ELi4ES3_EELb1ELb0ELb1ELb0ELb0ELb0ELb1ELb0EEEvNS_16Flash_fwd_paramsE,@"STO_CUDA_ENTRY STV_DEFAULT"
_ZN5flash24flash_fwd_splitkv_kernelI23Flash_fwd_kernel_traitsILi128ELi64ELi64ELi4ELb0ELb0EN7cutlass6half_tE19Flash_kernel_traitsILi128ELi64ELi64ELi4ES3_EELb1ELb0ELb1ELb0ELb0ELb0ELb1ELb0EEEvNS_16Flash_fwd_paramsE:
.text._ZN5flash24flash_fwd_splitkv_kernelI23Flash_fwd_kernel_traitsILi128ELi64ELi64ELi4ELb0ELb0EN7cutlass6half_tE19Flash_kernel_traitsILi128ELi64ELi64ELi4ES3_EELb1ELb0ELb1ELb0ELb0ELb0ELb1ELb0EEEvNS_16Flash_fwd_paramsE:
[----:B------:R-:W-:Y:S08]  /*0000*/  LDC R1, c[0x0][0x37c] ;  /* 0x0000df00ff017b82 */ /* 0x000ff00000000800 */
[----:B------:R-:W1:Y:S01]  /*0010*/  LDC R11, c[0x0][0x3e0] ;  /* 0x0000f800ff0b7b82 */ /* 0x000e620000000800 */
[----:B------:R-:W2:Y:S01]  /*0020*/  S2R R16, SR_CTAID.Z ;  /* 0x0000000000107919 */ /* 0x000ea20000002700 */
[----:B------:R-:W3:Y:S01]  /*0030*/  LDCU.64 UR4, c[0x0][0x478] ;  /* 0x00008f00ff0477ac */ /* 0x000ee20008000a00 */
        /* <DEDUP_REMOVED lines=24> */
[-C--:B------:R-:W-:Y:S01]  /*01c0*/  ISETP.GE.U32.AND P2, PT, R0, R11.reuse, PT ;  /* 0x0000000b0000720c */ /* 0x080fe20003f46070 */
[----:B------:R-:W-:Y:S01]  /*01d0*/  IMAD.MOV.U32 R0, RZ, RZ, -0x1 ;  /* 0xffffffffff007424 */ /* 0x000fe200078e00ff */
[----:B------:R-:W-:Y:S02]  /*01e0*/  ISETP.NE.AND.EX P0, PT, R3, RZ, PT, P0 ;  /* 0x000000ff0300720c */ /* 0x000fe40003f05300 */
[----:B------:R-:W1:Y:S09]  /*01f0*/  LDC.64 R2, c[0x0][0x468] ;  /* 0x00011a00ff027b82 */ /* 0x000e720000000a00 */
[----:B------:R-:W-:Y:S01]  /*0200*/  @P2 VIADD R157, R157, 0x1 ;  /* 0x000000019d9d2836 */ /* 0x000fe20000000000 */
[----:B------:R-:W-:-:S02]  /*0210*/  @!P1 LOP3.LUT R157, RZ, R11, RZ, 0x33, !PT ;  /* 0x0000000bff9d9212 */ /* 0x000fc400078e33ff */
[----:B------:R-:W-:-:S03]  /*0220*/  ISETP.NE.U32.AND P2, PT, RZ, UR4, PT ;  /* 0x00000004ff007c0c */ /* 0x000fc6000bf45070 */
[----:B--2---:R-:W-:Y:S01]  /*0230*/  IMAD.WIDE.U32 R14, R157, 0x4, R4 ;  /* 0x000000049d0e7825 */ /* 0x004fe200078e0004 */
[----:B------:R-:W-:-:S04]  /*0240*/  ISETP.NE.AND.EX P2, PT, RZ, UR5, PT, P2 ;  /* 0x00000005ff007c0c */ /* 0x000fc8000bf45320 */
[----:B----4-:R-:W2:Y:S04]  /*0250*/  @P0 LDG.E R0, desc[UR16][R14.64] ;  /* 0x000000100e000981 */ /* 0x010ea8000c1e1900 */
[----:B------:R1:W2:Y:S01]  /*0260*/  @P4 LDG.E R13, desc[UR16][R14.64+0x4] ;  /* 0x000004100e0d4981 */ /* 0x0002a2000c1e1900 */
[----:B------:R-:W-:Y:S01]  /*0270*/  IMAD.SHL.U32 R9, R157, 0x4, RZ ;  /* 0x000000049d097824 */ /* 0x000fe200078e00ff */
[----:B------:R-:W-:Y:S01]  /*0280*/  SHF.R.U32.HI R6, RZ, 0x1e, R157 ;  /* 0x0000001eff067819 */ /* 0x000fe2000001169d */
[----:B------:R-:W3:Y:S01]  /*0290*/  @!P4 LDC R7, c[0x0][0x434] ;  /* 0x00010d00ff07cb82 */ /* 0x000ee20000000800 */
[----:B------:R-:W-:Y:S02]  /*02a0*/  IMAD.MOV.U32 R4, RZ, RZ, RZ ;  /* 0x000000ffff047224 */ /* 0x000fe400078e00ff */
[----:B------:R-:W-:-:S02]  /*02b0*/  @P2 IADD3 R18, P0, PT, R9, UR4, RZ ;  /* 0x0000000409122c10 */ /* 0x000fc4000ff1e0ff */
        /* <DEDUP_REMOVED lines=24> */
.L_x_6410:
[----:B------:R-:W-:Y:S05]  /*0440*/  @!P3 EXIT ;  /* 0x000000000000b94d */ /* 0x000fea0003800000 */
[----:B------:R-:W2:Y:S01]  /*0450*/  LDC R8, c[0x0][0x374] ;  /* 0x0000dd00ff087b82 */ /* 0x000ea20000000800 */
[----:B------:R-:W3:Y:S01]  /*0460*/  LDCU UR14, c[0x0][0x508] ;  /* 0x0000a100ff0e77ac */ /* 0x000ee20008000800 */
[----:B-----5:R-:W-:-:S06]  /*0470*/  @P2 IMAD.IADD R97, R97, 0x1, -R4 ;  /* 0x0000000161612824 */ /* 0x020fcc00078e0a04 */
[----:B------:R-:W4:Y:S01]  /*0480*/  LDC R2, c[0x0][0x438] ;  /* 0x00010e00ff027b82 */ /* 0x000f220000000800 */
[-C--:B--2---:R-:W-:Y:S02]  /*0490*/  IABS R14, R8.reuse ;  /* 0x00000008000e7213 */ /* 0x084fe40000000000 */
[----:B------:R-:W-:Y:S02]  /*04a0*/  IABS R17, R8 ;  /* 0x0000000800117213 */ /* 0x000fe40000000000 */
[----:B------:R-:W2:Y:S03]  /*04b0*/  I2F.RP R10, R14 ;  /* 0x0000000e000a7306 */ /* 0x000ea60000209400 */
[----:B------:R-:W-:Y:S02]  /*04c0*/  IMAD.MOV R17, RZ, RZ, -R17 ;  /* 0x000000ffff117224 */ /* 0x000fe400078e0a11 */
[----:B----4-:R-:W-:-:S05]  /*04d0*/  VIADD R2, R2, 0x3f ;  /* 0x0000003f02027836 */ /* 0x010fca0000000000 */
        /* <DEDUP_REMOVED lines=17> */
[----:B------:R-:W4:Y:S03]  /*05f0*/  S2R R10, SR_CTAID.Y ;  /* 0x00000000000a7919 */ /* 0x000f260000002600 */
[----:B------:R-:W-:Y:S01]  /*0600*/  ISETP.GT.U32.AND P1, PT, R14, R19, PT ;  /* 0x000000130e00720c */ /* 0x000fe20003f24070 */
[----:B------:R-:W3:-:S12]  /*0610*/  @!P2 LDC R17, c[0x0][0x43c] ;  /* 0x00010f00ff11ab82 */ /* 0x000ed80000000800 */
[----:B------:R-:W-:Y:S02]  /*0620*/  @!P1 IMAD.IADD R19, R19, 0x1, -R14 ;  /* 0x0000000113139824 */ /* 0x000fe400078e0a0e */
[----:B------:R-:W-:Y:S01]  /*0630*/  @!P1 VIADD R12, R12, 0x1 ;  /* 0x000000010c0c9836 */ /* 0x000fe20000000000 */
[----:B------:R-:W-:Y:S02]  /*0640*/  ISETP.NE.AND P1, PT, R8, RZ, PT ;  /* 0x000000ff0800720c */ /* 0x000fe40003f25270 */
[----:B--2---:R-:W-:Y:S01]  /*0650*/  @!P2 ISETP.NE.U32.AND P3, PT, R2, RZ, PT ;  /* 0x000000ff0200a20c */ /* 0x004fe20003f65070 */
[----:B------:R-:W-:Y:S01]  /*0660*/  VIADD R2, R21, 0x1 ;  /* 0x0000000115027836 */ /* 0x000fe20000000000 */
[----:B------:R-:W-:Y:S02]  /*0670*/  ISETP.GE.U32.AND P4, PT, R19, R14, PT ;  /* 0x0000000e1300720c */ /* 0x000fe40003f86070 */
[----:B------:R-:W-:Y:S01]  /*0680*/  @!P2 ISETP.NE.AND.EX P3, PT, R3, RZ, PT, P3 ;  /* 0x000000ff0300a20c */ /* 0x000fe20003f65330 */
[----:B------:R-:W-:-:S03]  /*0690*/  IMAD R2, R2, 0x40, -R7 ;  /* 0x0000004002027824 */ /* 0x000fc600078e0a07 */
[----:B---3--:R-:W-:-:S04]  /*06a0*/  @!P2 SEL R17, R17, RZ, P3 ;  /* 0x000000ff1111a207 */ /* 0x008fc80001800000 */
[----:B-1----:R-:W-:Y:S01]  /*06b0*/  @!P2 IADD3 R97, PT, PT, R17, R13, -R4 ;  /* 0x0000000d1161a210 */ /* 0x002fe20007ffe804 */
[----:B------:R-:W-:Y:S02]  /*06c0*/  IMAD.MOV R17, RZ, RZ, -R157 ;  /* 0x000000ffff117224 */ /* 0x000fe400078e0a9d */
[----:B------:R-:W-:Y:S02]  /*06d0*/  @P4 VIADD R12, R12, 0x1 ;  /* 0x000000010c0c4836 */ /* 0x000fe40000000000 */
[----:B------:R-:W-:Y:S02]  /*06e0*/  VIADD R13, R97, 0x3f ;  /* 0x0000003f610d7836 */ /* 0x000fe40000000000 */
[----:B------:R-:W-:Y:S01]  /*06f0*/  @!P0 IMAD.MOV R12, RZ, RZ, -R12 ;  /* 0x000000ffff0c8224 */ /* 0x000fe200078e0a0c */
[----:B------:R-:W-:Y:S01]  /*0700*/  @!P1 LOP3.LUT R12, RZ, R8, RZ, 0x33, !PT ;  /* 0x00000008ff0c9212 */ /* 0x000fe200078e33ff */
[----:B------:R-:W-:Y:S01]  /*0710*/  IMAD R16, R11, R17, R16 ;  /* 0x000000110b107224 */ /* 0x000fe200078e0210 */
[----:B------:R-:W-:-:S02]  /*0720*/  IADD3 R3, PT, PT, R13, UR14, R2 ;  /* 0x0000000e0d037c10 */ /* 0x000fc4000fffe002 */
[----:B------:R-:W-:Y:S01]  /*0730*/  SHF.R.S32.HI R8, RZ, 0x1f, R13 ;  /* 0x0000001fff087819 */ /* 0x000fe2000001140d */
[----:B----4-:R-:W-:Y:S01]  /*0740*/  IMAD R149, R12, R10, RZ ;  /* 0x0000000a0c957224 */ /* 0x010fe200078e02ff */
[----:B------:R-:W-:Y:S01]  /*0750*/  SHF.R.S32.HI R14, RZ, 0x1f, R3 ;  /* 0x0000001fff0e7819 */ /* 0x000fe20000011403 */
[----:B------:R-:W1:Y:S01]  /*0760*/  S2R R2, SR_TID.X ;  /* 0x0000000000027919 */ /* 0x000e620000002100 */
[----:B------:R-:W-:Y:S02]  /*0770*/  LEA.HI R8, R8, R13, RZ, 0x6 ;  /* 0x0000000d08087211 */ /* 0x000fe400078f30ff */
[----:B------:R-:W-:Y:S02]  /*0780*/  LEA.HI R14, R14, R3, RZ, 0x6 ;  /* 0x000000030e0e7211 */ /* 0x000fe400078f30ff */
[----:B------:R-:W-:Y:S02]  /*0790*/  SHF.R.S32.HI R8, RZ, 0x6, R8 ;  /* 0x00000006ff087819 */ /* 0x000fe40000011408 */
[----:B------:R-:W-:-:S02]  /*07a0*/  SHF.R.S32.HI R14, RZ, 0x6, R14 ;  /* 0x00000006ff0e7819 */ /* 0x000fc4000001140e */
[----:B------:R-:W-:-:S04]  /*07b0*/  VIADDMNMX R3, R149, R12, R8, PT ;  /* 0x0000000c95037246 */ /* 0x000fc80003800108 */
[----:B------:R-:W-:-:S04]  /*07c0*/  VIMNMX R132, PT, PT, R3, R14, PT ;  /* 0x0000000e03847248 */ /* 0x000fc80003fe0100 */
[----:B------:R-:W-:-:S13]  /*07d0*/  ISETP.GE.AND P0, PT, R149, R132, PT ;  /* 0x000000849500720c */ /* 0x000fda0003f06270 */
[----:B------:R-:W-:Y:S05]  /*07e0*/  @!P0 BRA `(.L_x_6411) ;  /* 0x0000000800ac8947 */ /* 0x000fea0003800000 */
[----:B------:R-:W2:Y:S01]  /*07f0*/  LDC.64 R8, c[0x0][0x430] ;  /* 0x00010c00ff087b82 */ /* 0x000ea20000000a00 */
[----:B------:R-:W3:Y:S01]  /*0800*/  LDCU UR4, c[0x0][0x44c] ;  /* 0x00008980ff0477ac */ /* 0x000ee20008000800 */
[----:B------:R-:W-:Y:S01]  /*0810*/  IMAD.IADD R7, R7, 0x1, -R158 ;  /* 0x0000000107077824 */ /* 0x000fe200078e0a9e */
[----:B-1----:R-:W-:Y:S01]  /*0820*/  SHF.R.U32.HI R0, RZ, 0x4, R2 ;  /* 0x00000004ff007819 */ /* 0x002fe20000011602 */
[C---:B------:R-:W-:Y:S01]  /*0830*/  IMAD.SHL.U32 R13, R2.reuse, 0x4, RZ ;  /* 0x00000004020d7824 */ /* 0x040fe200078e00ff */
[----:B------:R-:W-:Y:S01]  /*0840*/  BSSY.RECONVERGENT B0, `(.L_x_6412) ;  /* 0x000001e000007945 */ /* 0x000fe20003800200 */
[----:B------:R-:W-:Y:S01]  /*0850*/  IMAD.SHL.U32 R2, R2, 0x8, RZ ;  /* 0x0000000802027824 */ /* 0x000fe200078e00ff */
[C---:B------:R-:W-:Y:S01]  /*0860*/  ISETP.GE.AND P5, PT, R0.reuse, R7, PT ;  /* 0x000000070000720c */ /* 0x040fe20003fa6270 */
[C---:B------:R-:W-:Y:S01]  /*0870*/  VIADD R20, R0.reuse, 0x8 ;  /* 0x0000000800147836 */ /* 0x040fe20000000000 */
[----:B------:R-:W-:Y:S01]  /*0880*/  LOP3.LUT R13, R13, 0x3c, RZ, 0xc0, !PT ;  /* 0x0000003c0d0d7812 */ /* 0x000fe200078ec0ff */
[C---:B------:R-:W-:Y:S01]  /*0890*/  VIADD R14, R0.reuse, 0x20 ;  /* 0x00000020000e7836 */ /* 0x040fe20000000000 */
[----:B------:R-:W-:-:S02]  /*08a0*/  IADD3 R18, PT, PT, R0, 0x10, RZ ;  /* 0x0000001000127810 */ /* 0x000fc40007ffe0ff */
[-C--:B------:R-:W-:Y:S02]  /*08b0*/  ISETP.GE.AND P2, PT, R20, R7.reuse, PT ;  /* 0x000000071400720c */ /* 0x080fe40003f46270 */
[-C--:B------:R-:W-:Y:S02]  /*08c0*/  ISETP.GE.AND P1, PT, R18, R7.reuse, PT ;  /* 0x000000071200720c */ /* 0x080fe40003f26270 */
[----:B------:R-:W-:Y:S02]  /*08d0*/  ISETP.GE.AND P3, PT, R14, R7, PT ;  /* 0x000000070e00720c */ /* 0x000fe40003f66270 */
[----:B------:R-:W-:Y:S02]  /*08e0*/  IADD3 R12, PT, PT, R0, 0x28, RZ ;  /* 0x00000028000c7810 */ /* 0x000fe40007ffe0ff */
[----:B------:R-:W-:Y:S01]  /*08f0*/  LOP3.LUT R15, R13, 0x40, RZ, 0xfc, !PT ;  /* 0x000000400d0f7812 */ /* 0x000fe200078efcff */
[----:B--2---:R-:W-:-:S04]  /*0900*/  IMAD R8, R10, R8, R157 ;  /* 0x000000080a087224 */ /* 0x004fc800078e029d */
[----:B------:R-:W-:Y:S02]  /*0910*/  IMAD R11, R8, R11, R16 ;  /* 0x0000000b080b7224 */ /* 0x000fe400078e0210 */
[----:B------:R-:W-:Y:S02]  /*0920*/  VIADD R16, R0, 0x18 ;  /* 0x0000001800107836 */ /* 0x000fe40000000000 */
[----:B------:R-:W-:Y:S01]  /*0930*/  IMAD R9, R11, R9, R158 ;  /* 0x000000090b097224 */ /* 0x000fe200078e029e */
[----:B------:R-:W-:Y:S02]  /*0940*/  LOP3.LUT R11, R13, 0x1f80, R2, 0xf8, !PT ;  /* 0x00001f800d0b7812 */ /* 0x000fe400078ef802 */
[----:B------:R-:W-:Y:S01]  /*0950*/  ISETP.GE.AND P0, PT, R16, R7, PT ;  /* 0x000000071000720c */ /* 0x000fe20003f06270 */
[----:B---3--:R-:W-:-:S05]  /*0960*/  IMAD R6, R9, UR4, RZ ;  /* 0x0000000409067c24 */ /* 0x008fca000f8e02ff */
        /* <DEDUP_REMOVED lines=11> */
.L_x_6413:
[----:B------:R-:W-:Y:S05]  /*0a20*/  BSYNC.RECONVERGENT B0 ;  /* 0x0000000000007941 */ /* 0x000fea0003800200 */
.L_x_6412:
        /* <DEDUP_REMOVED lines=15> */
.L_x_6415:
[----:B------:R-:W-:Y:S05]  /*0b20*/  BSYNC.RECONVERGENT B0 ;  /* 0x0000000000007941 */ /* 0x000fea0003800200 */
.L_x_6414:
        /* <DEDUP_REMOVED lines=15> */
.L_x_6417:
[----:B------:R-:W-:Y:S05]  /*0c20*/  BSYNC.RECONVERGENT B0 ;  /* 0x0000000000007941 */ /* 0x000fea0003800200 */
.L_x_6416:
        /* <DEDUP_REMOVED lines=14> */
.L_x_6419:
[----:B------:R-:W-:Y:S05]  /*0d10*/  BSYNC.RECONVERGENT B0 ;  /* 0x0000000000007941 */ /* 0x000fea0003800200 */
.L_x_6418:
        /* <DEDUP_REMOVED lines=13> */
.L_x_6421:
[----:B------:R-:W-:Y:S05]  /*0df0*/  BSYNC.RECONVERGENT B0 ;  /* 0x0000000000007941 */ /* 0x000fea0003800200 */
.L_x_6420:
        /* <DEDUP_REMOVED lines=13> */
.L_x_6423:
[----:B------:R-:W-:Y:S05]  /*0ed0*/  BSYNC.RECONVERGENT B0 ;  /* 0x0000000000007941 */ /* 0x000fea0003800200 */
.L_x_6422:
        /* <DEDUP_REMOVED lines=13> */
.L_x_6425:
[----:B------:R-:W-:Y:S05]  /*0fb0*/  BSYNC.RECONVERGENT B0 ;  /* 0x0000000000007941 */ /* 0x000fea0003800200 */
.L_x_6424:
        /* <DEDUP_REMOVED lines=13> */
.L_x_6427:
[----:B------:R-:W-:Y:S05]  /*1090*/  BSYNC.RECONVERGENT B0 ;  /* 0x0000000000007941 */ /* 0x000fea0003800200 */
.L_x_6426:
        /* <DEDUP_REMOVED lines=32> */
.L_x_6411:
[----:B------:R-:W2:Y:S01]  /*12a0*/  LDCU.64 UR4, c[0x0][0x4d8] ;  /* 0x00009b00ff0477ac */ /* 0x000ea20008000a00 */
[----:B------:R-:W-:Y:S01]  /*12b0*/  MOV R3, R157 ;  /* 0x0000009d00037202 */ /* 0x000fe20000000f00 */
[----:B------:R-:W3:Y:S01]  /*12c0*/  LDCU.64 UR12, c[0x0][0x4e0] ;  /* 0x00009c00ff0c77ac */ /* 0x000ee20008000a00 */
[----:B--2---:R-:W-:-:S04]  /*12d0*/  UISETP.NE.U32.AND UP0, UPT, UR4, URZ, UPT ;  /* 0x000000ff0400728c */ /* 0x004fc8000bf05070 */
[----:B------:R-:W-:Y:S02]  /*12e0*/  UISETP.NE.AND.EX UP0, UPT, UR5, URZ, UPT, UP0 ;  /* 0x000000ff0500728c */ /* 0x000fe4000bf05300 */
[----:B---3--:R-:W-:-:S04]  /*12f0*/  UISETP.NE.U32.AND UP1, UPT, UR12, URZ, UPT ;  /* 0x000000ff0c00728c */ /* 0x008fc8000bf25070 */
[----:B------:R-:W-:-:S03]  /*1300*/  UISETP.NE.AND.EX UP1, UPT, UR13, URZ, UPT, UP1 ;  /* 0x000000ff0d00728c */ /* 0x000fc6000bf25310 */
[----:B------:R-:W-:Y:S08]  /*1310*/  BRA.U !UP0, `(.L_x_6428) ;  /* 0x00000001080c7547 */ /* 0x000ff0000b800000 */
[----:B------:R-:W-:-:S04]  /*1320*/  IADD3 R8, P0, PT, R9, UR4, RZ ;  /* 0x0000000409087c10 */ /* 0x000fc8000ff1e0ff */
[----:B------:R-:W-:-:S05]  /*1330*/  IADD3.X R9, PT, PT, R6, UR5, RZ, P0, !PT ;  /* 0x0000000506097c10 */ /* 0x000fca00087fe4ff */
[----:B------:R2:W5:Y:S04]  /*1340*/  LDG.E R3, desc[UR16][R8.64] ;  /* 0x0000001008037981 */ /* 0x000568000c1e1900 */
.L_x_6428:
[----:B------:R-:W-:Y:S05]  /*1350*/  BRA.U !UP1, `(.L_x_6429) ;  /* 0x00000005098c7547 */ /* 0x000fea000b800000 */
[----:B------:R-:W3:Y:S01]  /*1360*/  LDC R11, c[0x0][0x4f0] ;  /* 0x00013c00ff0b7b82 */ /* 0x000ee20000000800 */
[----:B------:R-:W-:Y:S01]  /*1370*/  LEA R14, R132, 0xffffffc0, 0x6 ;  /* 0xffffffc0840e7811 */ /* 0x000fe200078e30ff */
[----:B------:R-:W4:Y:S03]  /*1380*/  LDCU.64 UR4, c[0x0][0x4e8] ;  /* 0x00009d00ff0477ac */ /* 0x000f260008000a00 */
[----:B-----5:R-:W-:Y:S01]  /*1390*/  IABS R3, R14 ;  /* 0x0000000e00037213 */ /* 0x020fe20000000000 */
[----:B------:R-:W1:Y:S01]  /*13a0*/  LDCU.64 UR6, c[0x0][0x3a0] ;  /* 0x00007400ff0677ac */ /* 0x000e620008000a00 */
[----:B------:R-:W1:Y:S01]  /*13b0*/  LDCU.64 UR10, c[0x0][0x3b8] ;  /* 0x00007700ff0a77ac */ /* 0x000e620008000a00 */
[----:B------:R-:W1:Y:S01]  /*13c0*/  LDCU.64 UR8, c[0x0][0x3c0] ;  /* 0x00007800ff0877ac */ /* 0x000e620008000a00 */
[----:B---3--:R-:W-:-:S04]  /*13d0*/  IABS R5, R11 ;  /* 0x0000000b00057213 */ /* 0x008fc80000000000 */
        /* <DEDUP_REMOVED lines=13> */
[----:B------:R-:W-:Y:S02]  /*14b0*/  ISETP.GE.AND P1, PT, R3, RZ, PT ;  /* 0x000000ff0300720c */ /* 0x000fe40003f26270 */
[----:B------:R-:W2:Y:S09]  /*14c0*/  LDC R3, c[0x0][0x3e8] ;  /* 0x0000fa00ff037b82 */ /* 0x000eb20000000800 */
[----:B------:R-:W-:Y:S01]  /*14d0*/  @!P2 IADD3 R4, PT, PT, R4, -R5, RZ ;  /* 0x800000050404a210 */ /* 0x000fe20007ffe0ff */
[----:B------:R-:W-:Y:S01]  /*14e0*/  @!P2 VIADD R9, R9, 0x1 ;  /* 0x000000010909a836 */ /* 0x000fe20000000000 */
[----:B------:R-:W-:-:S02]  /*14f0*/  ISETP.NE.AND P2, PT, R11, RZ, PT ;  /* 0x000000ff0b00720c */ /* 0x000fc40003f45270 */
[----:B------:R-:W-:Y:S01]  /*1500*/  ISETP.GE.U32.AND P0, PT, R4, R5, PT ;  /* 0x000000050400720c */ /* 0x000fe20003f06070 */
[----:B----4-:R-:W-:-:S04]  /*1510*/  IMAD.WIDE.U32 R4, R157, UR4, RZ ;  /* 0x000000049d047c25 */ /* 0x010fc8000f8e00ff */
[----:B------:R-:W-:Y:S01]  /*1520*/  IMAD R161, R157, UR5, R5 ;  /* 0x000000059da17c24 */ /* 0x000fe2000f8e0205 */
[----:B------:R-:W3:Y:S07]  /*1530*/  LDCU.64 UR4, c[0x0][0x3a8] ;  /* 0x00007500ff0477ac */ /* 0x000eee0008000a00 */
        /* <DEDUP_REMOVED lines=9> */
[----:B-1----:R-:W-:Y:S02]  /*15d0*/  MOV R102, UR10 ;  /* 0x0000000a00667c02 */ /* 0x002fe40008000f00 */
        /* <DEDUP_REMOVED lines=28> */
[----:B------:R-:W-:-:S04]  /*17a0*/  IMAD R8, R3, R24, RZ ;  /* 0x0000001803087224 */ /* 0x000fc800078e02ff */
        /* <DEDUP_REMOVED lines=30> */
.L_x_6429:
[----:B------:R-:W-:-:S13]  /*1990*/  ISETP.NE.AND P0, PT, R5, -0x1, PT ;  /* 0xffffffff0500780c */ /* 0x000fda0003f05270 */
[----:B------:R-:W-:Y:S05]  /*19a0*/  @P0 BRA `(.L_x_6431) ;  /* 0x0000000000340947 */ /* 0x000fea0003800000 */
[----:B------:R-:W3:Y:S01]  /*19b0*/  LDC.64 R102, c[0x0][0x3b8] ;  /* 0x0000ee00ff667b82 */ /* 0x000ee20000000a00 */
[----:B------:R-:W4:Y:S01]  /*19c0*/  LDCU.64 UR4, c[0x0][0x3a0] ;  /* 0x00007400ff0477ac */ /* 0x000f220008000a00 */
[----:B--2---:R-:W-:Y:S02]  /*19d0*/  SHF.R.S32.HI R9, RZ, 0x1f, R4 ;  /* 0x0000001fff097819 */ /* 0x004fe40000011404 */
[----:B-----5:R-:W-:-:S05]  /*19e0*/  SHF.R.S32.HI R6, RZ, 0x1f, R3 ;  /* 0x0000001fff067819 */ /* 0x020fca0000011403 */
[----:B----4-:R-:W-:-:S04]  /*19f0*/  IMAD R6, R6, UR4, RZ ;  /* 0x0000000406067c24 */ /* 0x010fc8000f8e02ff */
[----:B------:R-:W-:Y:S02]  /*1a00*/  IMAD R6, R3, UR5, R6 ;  /* 0x0000000503067c24 */ /* 0x000fe4000f8e0206 */
[-C--:B---3--:R-:W-:Y:S02]  /*1a10*/  IMAD R8, R9, R102.reuse, RZ ;  /* 0x0000006609087224 */ /* 0x088fe400078e02ff */
[----:B------:R-:W-:-:S04]  /*1a20*/  IMAD.WIDE.U32 R10, R4, R102, RZ ;  /* 0x00000066040a7225 */ /* 0x000fc800078e00ff */
[----:B------:R-:W-:-:S05]  /*1a30*/  IMAD R8, R4, R103, R8 ;  /* 0x0000006704087224 */ /* 0x000fca00078e0208 */
[----:B------:R-:W-:-:S03]  /*1a40*/  IADD3 R11, PT, PT, R11, R8, RZ ;  /* 0x000000080b0b7210 */ /* 0x000fc60007ffe0ff */
[----:B------:R-:W-:-:S05]  /*1a50*/  IMAD.WIDE.U32 R14, R3, UR4, R10 ;  /* 0x00000004030e7c25 */ /* 0x000fca000f8e000a */
[----:B------:R-:W-:Y:S01]  /*1a60*/  IADD3 R15, PT, PT, R15, R6, RZ ;  /* 0x000000060f0f7210 */ /* 0x000fe20007ffe0ff */
[----:B------:R-:W-:Y:S05]  /*1a70*/  BRA `(.L_x_6432) ;  /* 0x0000000000187947 */ /* 0x000fea0003800000 */
.L_x_6431:
[----:B------:R-:W3:Y:S01]  /*1a80*/  LDC.64 R102, c[0x0][0x3b8] ;  /* 0x0000ee00ff667b82 */ /* 0x000ee20000000a00 */
[----:B--2---:R-:W-:-:S05]  /*1a90*/  IADD3 R8, PT, PT, R4, R5, RZ ;  /* 0x0000000504087210 */ /* 0x004fca0007ffe0ff */
[C---:B---3--:R-:W-:Y:S02]  /*1aa0*/  IMAD R15, R8.reuse, R103, RZ ;  /* 0x00000067080f7224 */ /* 0x048fe400078e02ff */
[----:B------:R-:W-:-:S05]  /*1ab0*/  IMAD.WIDE.U32 R8, R8, R102, RZ ;  /* 0x0000006608087225 */ /* 0x000fca00078e00ff */
[----:B------:R-:W-:Y:S02]  /*1ac0*/  IADD3 R15, PT, PT, R9, R15, RZ ;  /* 0x0000000f090f7210 */ /* 0x000fe40007ffe0ff */
[----:B------:R-:W-:Y:S02]  /*1ad0*/  MOV R14, R8 ;  /* 0x00000008000e7202 */ /* 0x000fe40000000f00 */
.L_x_6432:
        /* <DEDUP_REMOVED lines=14> */
.L_x_6433:
[----:B------:R-:W2:Y:S01]  /*1bc0*/  LDC.64 R24, c[0x0][0x3c0] ;  /* 0x0000f000ff187b82 */ /* 0x000ea20000000a00 */
[----:B------:R-:W-:-:S05]  /*1bd0*/  IADD3 R4, PT, PT, R4, R5, RZ ;  /* 0x0000000504047210 */ /* 0x000fca0007ffe0ff */
[C---:B--2---:R-:W-:Y:S02]  /*1be0*/  IMAD R19, R4.reuse, R25, RZ ;  /* 0x0000001904137224 */ /* 0x044fe400078e02ff */
[----:B------:R-:W-:-:S05]  /*1bf0*/  IMAD.WIDE.U32 R4, R4, R24, RZ ;  /* 0x0000001804047225 */ /* 0x000fca00078e00ff */
[----:B------:R-:W-:Y:S02]  /*1c00*/  IADD3 R19, PT, PT, R5, R19, RZ ;  /* 0x0000001305137210 */ /* 0x000fe40007ffe0ff */
[----:B------:R-:W-:-:S07]  /*1c10*/  MOV R18, R4 ;  /* 0x0000000400127202 */ /* 0x000fce0000000f00 */
.L_x_6434:
[----:B-----5:R-:W2:Y:S01]  /*1c20*/  LDC R3, c[0x0][0x3e8] ;  /* 0x0000fa00ff037b82 */ /* 0x020ea20000000800 */
[----:B------:R-:W-:Y:S02]  /*1c30*/  CS2R R160, SRZ ;  /* 0x0000000000a07805 */ /* 0x000fe4000001ff00 */
[----:B--2---:R-:W-:-:S04]  /*1c40*/  IABS R4, R3 ;  /* 0x0000000300047213 */ /* 0x004fc80000000000 */
[----:B------:R-:W2:Y:S08]  /*1c50*/  I2F.RP R10, R4 ;  /* 0x00000004000a7306 */ /* 0x000eb00000209400 */
        /* <DEDUP_REMOVED lines=9> */
[----:B------:R-:W-:Y:S02]  /*1cf0*/  IMAD.HI.U32 R12, R9, R6, RZ ;  /* 0x00000006090c7227 */ /* 0x000fe400078e00ff */
[----:B------:R-:W2:Y:S02]  /*1d00*/  LDC.64 R8, c[0x0][0x3d8] ;  /* 0x0000f600ff087b82 */ /* 0x000ea40000000a00 */
[----:B------:R-:W-:-:S04]  /*1d10*/  IMAD.MOV R5, RZ, RZ, -R12 ;  /* 0x000000ffff057224 */ /* 0x000fc800078e0a0c */
        /* <DEDUP_REMOVED lines=8> */
[-C--:B------:R-:W-:Y:S01]  /*1da0*/  @!P0 IADD3 R5, PT, PT, R5, -R4.reuse, RZ ;  /* 0x8000000405058210 */ /* 0x080fe20007ffe0ff */
[----:B------:R-:W-:Y:S01]  /*1db0*/  IMAD R11, R6, R25, R11 ;  /* 0x00000019060b7224 */ /* 0x000fe200078e020b */
[----:B------:R-:W-:Y:S01]  /*1dc0*/  @!P0 IADD3 R12, PT, PT, R12, 0x1, RZ ;  /* 0x000000010c0c8810 */ /* 0x000fe20007ffe0ff */
[----:B------:R-:W-:Y:S01]  /*1dd0*/  IMAD R13, R6, R103, R10 ;  /* 0x00000067060d7224 */ /* 0x000fe200078e020a */
[----:B------:R-:W-:Y:S02]  /*1de0*/  ISETP.GE.U32.AND P2, PT, R5, R4, PT ;  /* 0x000000040500720c */ /* 0x000fe40003f46070 */
[----:B------:R-:W-:Y:S01]  /*1df0*/  LOP3.LUT R4, R16, R3, RZ, 0x3c, !PT ;  /* 0x0000000310047212 */ /* 0x000fe200078e3cff */
[----:B------:R-:W-:Y:S01]  /*1e00*/  IMAD.IADD R15, R15, 0x1, R13 ;  /* 0x000000010f0f7824 */ /* 0x000fe200078e020d */
[----:B------:R-:W-:-:S02]  /*1e10*/  ISETP.NE.AND P0, PT, R3, RZ, PT ;  /* 0x000000ff0300720c */ /* 0x000fc40003f05270 */
[----:B------:R-:W-:Y:S02]  /*1e20*/  ISETP.GE.AND P1, PT, R4, RZ, PT ;  /* 0x000000ff0400720c */ /* 0x000fe40003f26270 */
[----:B------:R-:W3:Y:S01]  /*1e30*/  LDC.64 R4, c[0x0][0x3d0] ;  /* 0x0000f400ff047b82 */ /* 0x000ee20000000a00 */
[----:B------:R-:W-:-:S04]  /*1e40*/  IADD3 R19, PT, PT, R19, R11, RZ ;  /* 0x0000000b13137210 */ /* 0x000fc80007ffe0ff */
[----:B------:R-:W-:-:S06]  /*1e50*/  @P2 VIADD R12, R12, 0x1 ;  /* 0x000000010c0c2836 */ /* 0x000fcc0000000000 */
[----:B------:R-:W-:Y:S02]  /*1e60*/  @!P1 IADD3 R12, PT, PT, -R12, RZ, RZ ;  /* 0x000000ff0c0c9210 */ /* 0x000fe40007ffe1ff */
[----:B------:R-:W-:-:S04]  /*1e70*/  @!P0 LOP3.LUT R12, RZ, R3, RZ, 0x33, !PT ;  /* 0x00000003ff0c8212 */ /* 0x000fc800078e33ff */
[----:B------:R-:W-:Y:S01]  /*1e80*/  SHF.R.S32.HI R3, RZ, 0x1f, R12 ;  /* 0x0000001fff037819 */ /* 0x000fe2000001140c */
[----:B--2---:R-:W-:-:S04]  /*1e90*/  IMAD.WIDE.U32 R18, R12, R8, R18 ;  /* 0x000000080c127225 */ /* 0x004fc800078e0012 */
[C---:B------:R-:W-:Y:S02]  /*1ea0*/  IMAD R6, R3.reuse, R8, RZ ;  /* 0x0000000803067224 */ /* 0x040fe400078e02ff */
[-C--:B---3--:R-:W-:Y:S02]  /*1eb0*/  IMAD R3, R3, R4.reuse, RZ ;  /* 0x0000000403037224 */ /* 0x088fe400078e02ff */
[C---:B------:R-:W-:Y:S02]  /*1ec0*/  IMAD R6, R12.reuse, R9, R6 ;  /* 0x000000090c067224 */ /* 0x040fe400078e0206 */
[----:B------:R-:W-:-:S03]  /*1ed0*/  IMAD.WIDE.U32 R14, R12, R4, R14 ;  /* 0x000000040c0e7225 */ /* 0x000fc600078e000e */
[----:B------:R-:W-:Y:S01]  /*1ee0*/  IADD3 R11, PT, PT, R19, R6, RZ ;  /* 0x00000006130b7210 */ /* 0x000fe20007ffe0ff */
[----:B------:R-:W-:-:S05]  /*1ef0*/  IMAD R3, R12, R5, R3 ;  /* 0x000000050c037224 */ /* 0x000fca00078e0203 */
[----:B------:R-:W-:-:S07]  /*1f00*/  IADD3 R3, PT, PT, R15, R3, RZ ;  /* 0x000000030f037210 */ /* 0x000fce0007ffe0ff */
.L_x_6430:
[----:B------:R-:W-:Y:S01]  /*1f10*/  ISETP.NE.AND P0, PT, R0, -0x1, PT ;  /* 0xffffffff0000780c */ /* 0x000fe20003f05270 */
[----:B------:R-:W2:Y:S01]  /*1f20*/  S2UR UR5, SR_CgaCtaId ;  /* 0x00000000000579c3 */ /* 0x000ea20000008800 */
[----:B------:R-:W3:Y:S01]  /*1f30*/  LDCU.64 UR6, c[0x0][0x3c8] ;  /* 0x00007900ff0677ac */ /* 0x000ee20008000a00 */
[----:B------:R-:W-:Y:S01]  /*1f40*/  IMAD.IADD R148, R7, 0x1, -R158 ;  /* 0x0000000107947824 */ /* 0x000fe200078e0a9e */
[----:B-1----:R-:W-:Y:S01]  /*1f50*/  SHF.R.U32.HI R22, RZ, 0x3, R2 ;  /* 0x00000003ff167819 */ /* 0x002fe20000011602 */
[----:B------:R-:W-:Y:S01]  /*1f60*/  IMAD.MOV.U32 R23, RZ, RZ, RZ ;  /* 0x000000ffff177224 */ /* 0x000fe200078e00ff */
[----:B------:R-:W1:Y:S01]  /*1f70*/  LDCU.64 UR10, c[0x0][0x388] ;  /* 0x00007100ff0a77ac */ /* 0x000e620008000a00 */
[----:B------:R-:W-:Y:S01]  /*1f80*/  SHF.R.S32.HI R17, RZ, 0x1f, R16 ;  /* 0x0000001fff117819 */ /* 0x000fe20000011410 */
[----:B------:R-:W-:Y:S01]  /*1f90*/  BSSY.RECONVERGENT B0, `(.L_x_6435) ;  /* 0x0000049000007945 */ /* 0x000fe20003800200 */
[----:B------:R-:W-:Y:S01]  /*1fa0*/  ISETP.GE.AND P5, PT, R22, R148, PT ;  /* 0x000000941600720c */ /* 0x000fe20003fa6270 */
[----:B------:R-:W4:Y:S01]  /*1fb0*/  LDCU.64 UR8, c[0x0][0x390] ;  /* 0x00007200ff0877ac */ /* 0x000f220008000a00 */
[----:B------:R-:W-:-:S02]  /*1fc0*/  IMAD.WIDE.U32 R20, R21, 0x40, R22 ;  /* 0x0000004015147825 */ /* 0x000fc400078e0016 */
[----:B------:R-:W5:Y:S01]  /*1fd0*/  @!P0 LDC.64 R8, c[0x0][0x398] ;  /* 0x0000e600ff088b82 */ /* 0x000f620000000a00 */
[----:B------:R-:W-:Y:S01]  /*1fe0*/  UMOV UR4, 0x400 ;  /* 0x0000040000047882 */ /* 0x000fe20000000000 */
[C---:B------:R-:W-:Y:S02]  /*1ff0*/  VIADD R10, R22.reuse, 0x10 ;  /* 0x00000010160a7836 */ /* 0x040fe40000000000 */
[----:B------:R-:W-:Y:S02]  /*2000*/  VIADD R6, R22, 0x30 ;  /* 0x0000003016067836 */ /* 0x000fe40000000000 */
[----:B---3--:R-:W-:Y:S02]  /*2010*/  IMAD R19, R17, UR6, RZ ;  /* 0x0000000611137c24 */ /* 0x008fe4000f8e02ff */
[----:B------:R-:W3:Y:S01]  /*2020*/  @P0 LDC.64 R4, c[0x0][0x3b0] ;  /* 0x0000ec00ff040b82 */ /* 0x000ee20000000a00 */
[----:B------:R-:W-:Y:S01]  /*2030*/  ISETP.GE.AND P2, PT, R10, R148, PT ;  /* 0x000000940a00720c */ /* 0x000fe20003f46270 */
[----:B------:R-:W-:Y:S01]  /*2040*/  IMAD R19, R16, UR7, R19 ;  /* 0x0000000710137c24 */ /* 0x000fe2000f8e0213 */
[----:B--2---:R-:W-:Y:S01]  /*2050*/  ULEA UR5, UR5, UR4, 0x18 ;  /* 0x0000000405057291 */ /* 0x004fe2000f8ec0ff */
[----:B-----5:R-:W-:-:S04]  /*2060*/  @!P0 IMAD.WIDE.U32 R26, R157, R8, RZ ;  /* 0x000000089d1a8225 */ /* 0x020fc800078e00ff */
[----:B------:R-:W-:Y:S02]  /*2070*/  @!P0 IMAD R12, R157, R9, R27 ;  /* 0x000000099d0c8224 */ /* 0x000fe400078e021b */
[----:B------:R-:W-:Y:S02]  /*2080*/  @!P0 IMAD.MOV.U32 R13, RZ, RZ, R26 ;  /* 0x000000ffff0d8224 */ /* 0x000fe400078e001a */
[----:B---3--:R-:W-:-:S04]  /*2090*/  @P0 IMAD.WIDE.U32 R8, R0, R4, RZ ;  /* 0x0000000400080225 */ /* 0x008fc800078e00ff */
[----:B------:R-:W-:Y:S01]  /*20a0*/  @P0 IMAD R12, R0, R5, R9 ;  /* 0x00000005000c0224 */ /* 0x000fe200078e0209 */
[----:B------:R-:W-:Y:S01]  /*20b0*/  SHF.L.U32 R0, R2, 0x3, RZ ;  /* 0x0000000302007819 */ /* 0x000fe200000006ff */
[----:B------:R-:W-:Y:S01]  /*20c0*/  @P0 IMAD.MOV.U32 R13, RZ, RZ, R8 ;  /* 0x000000ffff0d0224 */ /* 0x000fe200078e0008 */
[----:B------:R-:W2:Y:S01]  /*20d0*/  LDC.64 R4, c[0x0][0x538] ;  /* 0x00014e00ff047b82 */ /* 0x000ea20000000a00 */
[----:B------:R-:W-:Y:S01]  /*20e0*/  VIADD R26, R132, 0xffffffff ;  /* 0xffffffff841a7836 */ /* 0x000fe20000000000 */
[C---:B------:R-:W-:Y:S02]  /*20f0*/  LOP3.LUT R156, R0.reuse, 0x38, RZ, 0xc0, !PT ;  /* 0x00000038009c7812 */ /* 0x040fe400078ec0ff */
[----:B------:R-:W-:Y:S01]  /*2100*/  LOP3.LUT R9, R0, 0x1f8, RZ, 0xc0, !PT ;  /* 0x000001f800097812 */ /* 0x000fe200078ec0ff */
[----:B------:R-:W-:Y:S01]  /*2110*/  IMAD.SHL.U32 R93, R26, 0x40, RZ ;  /* 0x000000401a5d7824 */ /* 0x000fe200078e00ff */
[C---:B------:R-:W-:Y:S02]  /*2120*/  IADD3 R28, P1, PT, R156.reuse, R14, RZ ;  /* 0x0000000e9c1c7210 */ /* 0x040fe40007f3e0ff */
[----:B------:R-:W-:-:S02]  /*2130*/  IADD3 R14, P0, PT, R156, R18, RZ ;  /* 0x000000129c0e7210 */ /* 0x000fc40007f1e0ff */
[----:B------:R-:W-:Y:S01]  /*2140*/  IADD3.X R29, PT, PT, RZ, R3, RZ, P1, !PT ;  /* 0x00000003ff1d7210 */ /* 0x000fe20000ffe4ff */
[----:B------:R-:W-:Y:S01]  /*2150*/  IMAD.IADD R3, R97, 0x1, -R93 ;  /* 0x0000000161037824 */ /* 0x000fe200078e0a5d */
[----:B------:R-:W-:Y:S01]  /*2160*/  IADD3 R30, P3, PT, R156, R13, RZ ;  /* 0x0000000d9c1e7210 */ /* 0x000fe20007f7e0ff */
[----:B------:R-:W-:Y:S01]  /*2170*/  IMAD.X R15, RZ, RZ, R11, P0 ;  /* 0x000000ffff0f7224 */ /* 0x000fe200000e060b */
[C---:B------:R-:W-:Y:S01]  /*2180*/  IADD3 R8, PT, PT, R22.reuse, 0x20, RZ ;  /* 0x0000002016087810 */ /* 0x040fe20007ffe0ff */
[C---:B------:R-:W-:Y:S01]  /*2190*/  IMAD.WIDE.U32 R28, R22.reuse, R102, R28 ;  /* 0x00000066161c7225 */ /* 0x040fe200078e001c */
[C---:B------:R-:W-:Y:S02]  /*21a0*/  ISETP.GE.AND P6, PT, R22.reuse, R3, PT ;  /* 0x000000031600720c */ /* 0x040fe40003fc6270 */
[----:B------:R-:W-:Y:S01]  /*21b0*/  IADD3.X R31, PT, PT, RZ, R12, RZ, P3, !PT ;  /* 0x0000000cff1f7210 */ /* 0x000fe20001ffe4ff */
[----:B------:R-:W-:Y:S01]  /*21c0*/  IMAD.WIDE.U32 R14, R22, R24, R14 ;  /* 0x00000018160e7225 */ /* 0x000fe200078e000e */
[----:B------:R-:W-:-:S02]  /*21d0*/  LOP3.LUT R9, R9, 0x38, R2, 0x78, !PT ;  /* 0x0000003809097812 */ /* 0x000fc400078e7802 */
[----:B-1----:R-:W-:Y:S01]  /*21e0*/  LEA R150, P4, R28, UR10, 0x1 ;  /* 0x0000000a1c967c11 */ /* 0x002fe2000f8808ff */
[----:B------:R-:W-:Y:S01]  /*21f0*/  IMAD R151, R22, R103, R29 ;  /* 0x0000006716977224 */ /* 0x000fe200078e021d */
[----:B----4-:R-:W-:Y:S01]  /*2200*/  LEA R152, P3, R14, UR8, 0x1 ;  /* 0x000000080e987c11 */ /* 0x010fe2000f8608ff */
[----:B------:R-:W-:Y:S01]  /*2210*/  IMAD R22, R22, R25, R15 ;  /* 0x0000001916167224 */ /* 0x000fe200078e020f */
[----:B------:R-:W-:Y:S01]  /*2220*/  LOP3.LUT R9, R9, 0x1e00, R0, 0xf8, !PT ;  /* 0x00001e0009097812 */ /* 0x000fe200078ef800 */
[----:B------:R-:W-:Y:S01]  /*2230*/  IMAD.WIDE.U32 R12, R16, UR6, R30 ;  /* 0x00000006100c7c25 */ /* 0x000fe2000f8e001e */
[----:B------:R-:W-:Y:S02]  /*2240*/  LEA.HI.X R151, R28, UR11, R151, 0x1, P4 ;  /* 0x0000000b1c977c11 */ /* 0x000fe4000a0f0c97 */
[----:B------:R-:W-:Y:S01]  /*2250*/  LEA.HI.X R153, R14, UR9, R22, 0x1, P3 ;  /* 0x000000090e997c11 */ /* 0x000fe200098f0c16 */
[----:B------:R-:W-:Y:S01]  /*2260*/  IMAD.IADD R19, R13, 0x1, R19 ;  /* 0x000000010d137824 */ /* 0x000fe200078e0213 */
[----:B------:R-:W-:-:S02]  /*2270*/  ISETP.GE.AND P1, PT, R8, R148, PT ;  /* 0x000000940800720c */ /* 0x000fc40003f26270 */
[----:B------:R-:W-:Y:S02]  /*2280*/  ISETP.GE.AND P0, PT, R6, R148, PT ;  /* 0x000000940600720c */ /* 0x000fe40003f06270 */
[----:B------:R-:W-:Y:S02]  /*2290*/  LOP3.LUT R154, R156, 0x40, RZ, 0xfc, !PT ;  /* 0x000000409c9a7812 */ /* 0x000fe400078efcff */
[----:B------:R-:W-:Y:S01]  /*22a0*/  LEA R155, R9, UR5, 0x1 ;  /* 0x00000005099b7c11 */ /* 0x000fe2000f8e08ff */
[----:B------:R-:W-:Y:S08]  /*22b0*/  @P5 BRA `(.L_x_6436) ;  /* 0x0000000000585947 */ /* 0x000ff00003800000 */
[----:B------:R-:W1:Y:S01]  /*22c0*/  LDCU.64 UR6, c[0x0][0x3b0] ;  /* 0x00007600ff0677ac */ /* 0x000e620008000a00 */
[----:B------:R-:W-:Y:S01]  /*22d0*/  IMAD.MOV.U32 R18, RZ, RZ, R12 ;  /* 0x000000ffff127224 */ /* 0x000fe200078e000c */
[----:B------:R-:W3:Y:S01]  /*22e0*/  LDCU UR4, c[0x0][0x440] ;  /* 0x00008800ff0477ac */ /* 0x000ee20008000800 */
[----:B------:R-:W4:Y:S01]  /*22f0*/  LDCU.64 UR8, c[0x0][0x380] ;  /* 0x00007000ff0877ac */ /* 0x000f220008000a00 */
[----:B-1----:R-:W-:Y:S02]  /*2300*/  IMAD R9, R21, UR6, RZ ;  /* 0x0000000615097c24 */ /* 0x002fe4000f8e02ff */
        /* <DEDUP_REMOVED lines=17> */
.L_x_6436:
[----:B------:R-:W-:Y:S05]  /*2420*/  BSYNC.RECONVERGENT B0 ;  /* 0x0000000000007941 */ /* 0x000fea0003800200 */
.L_x_6435:
[----:B------:R-:W-:Y:S01]  /*2430*/  BSSY.RECONVERGENT B0, `(.L_x_6437) ;  /* 0x000001c000007945 */ /* 0x000fe20003800200 */
[----:B------:R-:W-:-:S03]  /*2440*/  ISETP.GE.AND P5, PT, R10, R3, PT ;  /* 0x000000030a00720c */ /* 0x000fc60003fa6270 */
[----:B------:R-:W-:Y:S10]  /*2450*/  @P2 BRA `(.L_x_6438) ;  /* 0x0000000000642947 */ /* 0x000ff40003800000 */
[----:B------:R-:W3:Y:S01]  /*2460*/  LDCU.64 UR8, c[0x0][0x3b0] ;  /* 0x00007600ff0877ac */ /* 0x000ee20008000a00 */
[----:B------:R-:W-:Y:S01]  /*2470*/  IADD3 R14, P2, PT, R20, 0x10, RZ ;  /* 0x00000010140e7810 */ /* 0x000fe20007f5e0ff */
[----:B-1----:R-:W-:Y:S01]  /*2480*/  IMAD.MOV.U32 R22, RZ, RZ, R12 ;  /* 0x000000ffff167224 */ /* 0x002fe200078e000c */
[----:B------:R-:W-:Y:S01]  /*2490*/  MOV R23, R19 ;  /* 0x0000001300177202 */ /* 0x000fe20000000f00 */
[----:B------:R-:W1:Y:S02]  /*24a0*/  LDCU UR4, c[0x0][0x440] ;  /* 0x00008800ff0477ac */ /* 0x000e640008000800 */
[----:B------:R-:W-:Y:S01]  /*24b0*/  IMAD.X R9, RZ, RZ, R21, P2 ;  /* 0x000000ffff097224 */ /* 0x000fe200010e0615 */
[----:B------:R-:W4:Y:S03]  /*24c0*/  LDCU.64 UR6, c[0x0][0x380] ;  /* 0x00007000ff0677ac */ /* 0x000f260008000a00 */
[----:B---3--:R-:W-:-:S02]  /*24d0*/  IMAD R9, R9, UR8, RZ ;  /* 0x0000000809097c24 */ /* 0x008fc4000f8e02ff */
[----:B------:R-:W-:Y:S01]  /*24e0*/  IMAD.WIDE.U32 R22, R14, UR8, R22 ;  /* 0x000000080e167c25 */ /* 0x000fe2000f8e0016 */
[----:B-1----:R-:W-:-:S03]  /*24f0*/  ISETP.GE.AND P3, PT, R156, UR4, PT ;  /* 0x000000049c007c0c */ /* 0x002fc6000bf66270 */
        /* <DEDUP_REMOVED lines=15> */
.L_x_6438:
[----:B------:R-:W-:Y:S05]  /*25f0*/  BSYNC.RECONVERGENT B0 ;  /* 0x0000000000007941 */ /* 0x000fea0003800200 */
.L_x_6437:
[----:B------:R-:W-:Y:S01]  /*2600*/  IMAD.SHL.U32 R11, R102, 0x10, RZ ;  /* 0x00000010660b7824 */ /* 0x000fe200078e00ff */
[----:B------:R-:W-:Y:S01]  /*2610*/  BSSY.RECONVERGENT B0, `(.L_x_6439) ;  /* 0x000001e000007945 */ /* 0x000fe20003800200 */
[----:B------:R-:W-:Y:S02]  /*2620*/  ISETP.GE.AND P4, PT, R8, R3, PT ;  /* 0x000000030800720c */ /* 0x000fe40003f86270 */
[----:B------:R-:W-:Y:S01]  /*2630*/  SHF.L.U64.HI R94, R102, 0x4, R103 ;  /* 0x00000004665e7819 */ /* 0x000fe20000010267 */
[----:B------:R-:W-:Y:S01]  /*2640*/  IMAD.SHL.U32 R95, R11, 0x2, RZ ;  /* 0x000000020b5f7824 */ /* 0x000fe200078e00ff */
[----:B------:R-:W-:Y:S05]  /*2650*/  @P1 BRA `(.L_x_6440) ;  /* 0x0000000000641947 */ /* 0x000fea0003800000 */
[----:B------:R-:W4:Y:S01]  /*2660*/  LDCU.64 UR8, c[0x0][0x3b0] ;  /* 0x00007600ff0877ac */ /* 0x000f220008000a00 */
[----:B---3--:R-:W-:Y:S01]  /*2670*/  IADD3 R14, P1, PT, R20, 0x20, RZ ;  /* 0x00000020140e7810 */ /* 0x008fe20007f3e0ff */
[----:B-1----:R-:W-:Y:S01]  /*2680*/  IMAD.MOV.U32 R22, RZ, RZ, R12 ;  /* 0x000000ffff167224 */ /* 0x002fe200078e000c */
[----:B------:R-:W-:Y:S01]  /*2690*/  MOV R23, R19 ;  /* 0x0000001300177202 */ /* 0x000fe20000000f00 */
[----:B------:R-:W1:Y:S02]  /*26a0*/  LDCU UR4, c[0x0][0x440] ;  /* 0x00008800ff0477ac */ /* 0x000e640008000800 */
[----:B------:R-:W-:Y:S01]  /*26b0*/  IMAD.X R9, RZ, RZ, R21, P1 ;  /* 0x000000ffff097224 */ /* 0x000fe200008e0615 */
[----:B------:R-:W3:Y:S03]  /*26c0*/  LDCU.64 UR6, c[0x0][0x380] ;  /* 0x00007000ff0677ac */ /* 0x000ee60008000a00 */
[----:B----4-:R-:W-:-:S02]  /*26d0*/  IMAD R9, R9, UR8, RZ ;  /* 0x0000000809097c24 */ /* 0x010fc4000f8e02ff */
        /* <DEDUP_REMOVED lines=17> */
.L_x_6440:
[----:B------:R-:W-:Y:S05]  /*27f0*/  BSYNC.RECONVERGENT B0 ;  /* 0x0000000000007941 */ /* 0x000fea0003800200 */
.L_x_6439:
[----:B------:R-:W-:Y:S01]  /*2800*/  SHF.L.U64.HI R94, R11, 0x1, R94 ;  /* 0x000000010b5e7819 */ /* 0x000fe2000001025e */
[----:B------:R-:W-:Y:S01]  /*2810*/  BSSY.RECONVERGENT B0, `(.L_x_6441) ;  /* 0x000001d000007945 */ /* 0x000fe20003800200 */
[----:B-1----:R-:W-:Y:S02]  /*2820*/  IADD3 R22, P1, PT, R95, R150, RZ ;  /* 0x000000965f167210 */ /* 0x002fe40007f3e0ff */
[----:B------:R-:W-:-:S03]  /*2830*/  ISETP.GE.AND P3, PT, R6, R3, PT ;  /* 0x000000030600720c */ /* 0x000fc60003f66270 */
[----:B------:R-:W-:Y:S01]  /*2840*/  IMAD.X R23, R94, 0x1, R151, P1 ;  /* 0x000000015e177824 */ /* 0x000fe200008e0697 */
[----:B------:R-:W-:Y:S09]  /*2850*/  @P0 BRA `(.L_x_6442) ;  /* 0x0000000000600947 */ /* 0x000ff20003800000 */
[----:B------:R-:W1:Y:S01]  /*2860*/  LDCU.64 UR8, c[0x0][0x3b0] ;  /* 0x00007600ff0877ac */ /* 0x000e620008000a00 */
[----:B------:R-:W-:Y:S02]  /*2870*/  IADD3 R9, P0, PT, R20, 0x30, RZ ;  /* 0x0000003014097810 */ /* 0x000fe40007f1e0ff */
[----:B------:R-:W-:Y:S01]  /*2880*/  MOV R13, R19 ;  /* 0x00000013000d7202 */ /* 0x000fe20000000f00 */
[----:B------:R-:W5:Y:S02]  /*2890*/  LDCU UR4, c[0x0][0x440] ;  /* 0x00008800ff0477ac */ /* 0x000f640008000800 */
[----:B---34-:R-:W-:Y:S01]  /*28a0*/  IMAD.X R14, RZ, RZ, R21, P0 ;  /* 0x000000ffff0e7224 */ /* 0x018fe200000e0615 */
[----:B------:R-:W3:Y:S03]  /*28b0*/  LDCU.64 UR6, c[0x0][0x380] ;  /* 0x00007000ff0677ac */ /* 0x000ee60008000a00 */
[----:B-1----:R-:W-:-:S02]  /*28c0*/  IMAD R14, R14, UR8, RZ ;  /* 0x000000080e0e7c24 */ /* 0x002fc4000f8e02ff */
[----:B------:R-:W-:Y:S01]  /*28d0*/  IMAD.WIDE.U32 R12, R9, UR8, R12 ;  /* 0x00000008090c7c25 */ /* 0x000fe2000f8e000c */
[----:B-----5:R-:W-:-:S03]  /*28e0*/  ISETP.GE.AND P1, PT, R156, UR4, PT ;  /* 0x000000049c007c0c */ /* 0x020fc6000bf26270 */
        /* <DEDUP_REMOVED lines=15> */
.L_x_6442:
[----:B------:R-:W-:Y:S05]  /*29e0*/  BSYNC.RECONVERGENT B0 ;  /* 0x0000000000007941 */ /* 0x000fea0003800200 */
.L_x_6441:
        /* <DEDUP_REMOVED lines=17> */
.L_x_6444:
[----:B------:R-:W-:Y:S05]  /*2b00*/  BSYNC.RECONVERGENT B0 ;  /* 0x0000000000007941 */ /* 0x000fea0003800200 */
.L_x_6443:
        /* <DEDUP_REMOVED lines=17> */
.L_x_6446:
[----:B------:R-:W-:Y:S05]  /*2c20*/  BSYNC.RECONVERGENT B0 ;  /* 0x0000000000007941 */ /* 0x000fea0003800200 */
.L_x_6445:
        /* <DEDUP_REMOVED lines=19> */
.L_x_6448:
[----:B------:R-:W-:Y:S05]  /*2d60*/  BSYNC.RECONVERGENT B0 ;  /* 0x0000000000007941 */ /* 0x000fea0003800200 */
.L_x_6447:
        /* <DEDUP_REMOVED lines=17> */
.L_x_6450:
[----:B------:R-:W-:Y:S05]  /*2e80*/  BSYNC.RECONVERGENT B0 ;  /* 0x0000000000007941 */ /* 0x000fea0003800200 */
.L_x_6449:
[----:B------:R-:W5:Y:S01]  /*2e90*/  LDCU.64 UR6, c[0x0][0x540] ;  /* 0x0000a800ff0677ac */ /* 0x000f620008000a00 */
[----:B------:R-:W0:Y:S01]  /*2ea0*/  LDGDEPBAR ;  /* 0x00000000000079af */ /* 0x000e220000000000 */
[----:B------:R-:W3:Y:S01]  /*2eb0*/  LDCU UR4, c[0x0][0x458] ;  /* 0x00008b00ff0477ac */ /* 0x000ee20008000800 */
[----:B-----5:R-:W-:-:S04]  /*2ec0*/  IMAD.WIDE.U32 R16, R157, UR6, R16 ;  /* 0x000000069d107c25 */ /* 0x020fc8000f8e0010 */
[----:B-1----:R-:W-:Y:S01]  /*2ed0*/  IMAD R12, R157, UR7, R17 ;  /* 0x000000079d0c7c24 */ /* 0x002fe2000f8e0211 */
[----:B--2---:R-:W-:Y:S02]  /*2ee0*/  LEA R18, P0, R16, R4, 0x2 ;  /* 0x0000000410127211 */ /* 0x004fe400078010ff */
[----:B---34-:R-:W-:Y:S01]  /*2ef0*/  SHF.R.U32.HI R14, RZ, 0x1, R2 ;  /* 0x00000001ff0e7819 */ /* 0x018fe20000011602 */
[----:B------:R-:W-:Y:S01]  /*2f00*/  IMAD.SHL.U32 R92, R2, 0x40, RZ ;  /* 0x00000040025c7824 */ /* 0x000fe200078e00ff */
[----:B------:R-:W-:Y:S02]  /*2f10*/  LEA.HI.X R19, R16, R5, R12, 0x2, P0 ;  /* 0x0000000510137211 */ /* 0x000fe400000f140c */
[----:B------:R-:W-:Y:S01]  /*2f20*/  SHF.R.U32.HI R11, RZ, 0x2, R2 ;  /* 0x00000002ff0b7819 */ /* 0x000fe20000011602 */
[----:B------:R-:W-:Y:S01]  /*2f30*/  IMAD.SHL.U32 R98, R2, 0x2, RZ ;  /* 0x0000000202627824 */ /* 0x000fe200078e00ff */
[----:B------:R-:W-:-:S04]  /*2f40*/  DEPBAR.LE SB0, 0x0 ;  /* 0x000080000000791a */ /* 0x000fc80000000000 */
[----:B------:R-:W2:Y:S01]  /*2f50*/  LDG.E R5, desc[UR16][R18.64] ;  /* 0x0000001012057981 */ /* 0x000ea2000c1e1900 */
[----:B------:R-:W2:Y:S01]  /*2f60*/  MUFU.RCP R4, UR4 ;  /* 0x0000000400047d08 */ /* 0x000ea20008001000 */
[----:B------:R-:W-:Y:S01]  /*2f70*/  LOP3.LUT R13, R14, 0x1f0, RZ, 0xc0, !PT ;  /* 0x000001f00e0d7812 */ /* 0x000fe200078ec0ff */
[----:B------:R-:W-:Y:S01]  /*2f80*/  BSSY.RECONVERGENT B0, `(.L_x_6451) ;  /* 0x0000024000007945 */ /* 0x000fe20003800200 */
[----:B------:R-:W-:Y:S02]  /*2f90*/  LOP3.LUT R11, R11, 0x7, RZ, 0xc0, !PT ;  /* 0x000000070b0b7812 */ /* 0x000fe400078ec0ff */
[----:B------:R-:W-:Y:S02]  /*2fa0*/  IADD3 R96, PT, PT, R13, 0x1, R158 ;  /* 0x000000010d607810 */ /* 0x000fe40007ffe09e */
[----:B------:R-:W-:Y:S02]  /*2fb0*/  LOP3.LUT R9, R92, 0x1c0, RZ, 0xc0, !PT ;  /* 0x000001c05c097812 */ /* 0x000fe400078ec0ff */
[----:B------:R-:W-:Y:S01]  /*2fc0*/  IADD3 R96, PT, PT, -R7, R96, R11 ;  /* 0x0000006007607210 */ /* 0x000fe20007ffe10b */
[----:B------:R-:W-:Y:S01]  /*2fd0*/  IMAD.SHL.U32 R11, R2, 0x20, RZ ;  /* 0x00000020020b7824 */ /* 0x000fe200078e00ff */
[----:B------:R-:W-:-:S02]  /*2fe0*/  LOP3.LUT R9, R9, 0x38, R0, 0xf8, !PT ;  /* 0x0000003809097812 */ /* 0x000fc400078ef800 */
[----:B------:R-:W-:Y:S02]  /*2ff0*/  LOP3.LUT R92, R92, 0x200, RZ, 0xc0, !PT ;  /* 0x000002005c5c7812 */ /* 0x000fe400078ec0ff */
[----:B------:R-:W-:Y:S02]  /*3000*/  SHF.R.U32.HI R7, RZ, 0x4, R2 ;  /* 0x00000004ff077819 */ /* 0x000fe40000011602 */
[----:B------:R-:W-:Y:S02]  /*3010*/  LOP3.LUT R98, R98, 0x6, RZ, 0xc0, !PT ;  /* 0x0000000662627812 */ /* 0x000fe400078ec0ff */
[----:B------:R-:W-:Y:S02]  /*3020*/  LOP3.LUT R12, R92, 0x7c00, R11, 0xf8, !PT ;  /* 0x00007c005c0c7812 */ /* 0x000fe400078ef80b */
[----:B------:R-:W-:Y:S02]  /*3030*/  LOP3.LUT R27, R9, 0x8, R14, 0x78, !PT ;  /* 0x00000008091b7812 */ /* 0x000fe400078e780e */
[----:B------:R-:W-:Y:S01]  /*3040*/  IADD3 R96, PT, PT, R96, UR14, R97 ;  /* 0x0000000e60607c10 */ /* 0x000fe2000fffe061 */
[----:B------:R-:W-:Y:S01]  /*3050*/  BAR.SYNC.DEFER_BLOCKING 0x0 ;  /* 0x0000000000007b1d */ /* 0x000fe20000010000 */
[----:B--2---:R-:W-:Y:S01]  /*3060*/  FMUL.FTZ R0, R5, R4 ;  /* 0x0000000405007220 */ /* 0x004fe20000410000 */
        /* <DEDUP_REMOVED lines=19> */
.L_x_6452:
[----:B------:R2:W-:Y:S04]  /*31a0*/  STS.128 [R155+0x8000], RZ ;  /* 0x008000ff9b007388 */ /* 0x0005e80000000c00 */
[----:B------:R2:W-:Y:S02]  /*31b0*/  STS.128 [R155+0xa000], RZ ;  /* 0x00a000ff9b007388 */ /* 0x0005e40000000c00 */
.L_x_6453:
[----:B------:R-:W-:Y:S05]  /*31c0*/  BSYNC.RECONVERGENT B0 ;  /* 0x0000000000007941 */ /* 0x000fea0003800200 */
.L_x_6451:
[-C--:B------:R-:W-:Y:S01]  /*31d0*/  ISETP.GE.AND P1, PT, R10, R3.reuse, PT ;  /* 0x000000030a00720c */ /* 0x080fe20003f26270 */
[----:B------:R-:W-:Y:S01]  /*31e0*/  IMAD.SHL.U32 R7, R7, 0x400, RZ ;  /* 0x0000040007077824 */ /* 0x000fe200078e00ff */
[-C--:B------:R-:W-:Y:S01]  /*31f0*/  ISETP.GE.AND P2, PT, R8, R3.reuse, PT ;  /* 0x000000030800720c */ /* 0x080fe20003f46270 */
[----:B------:R-:W-:Y:S01]  /*3200*/  IMAD.IADD R147, R27, 0x1, R12 ;  /* 0x000000011b937824 */ /* 0x000fe200078e020c */
[----:B------:R-:W-:Y:S01]  /*3210*/  ISETP.GE.AND P3, PT, R6, R3, PT ;  /* 0x000000030600720c */ /* 0x000fe20003f66270 */
[----:B------:R-:W-:Y:S01]  /*3220*/  BSSY.RECONVERGENT B0, `(.L_x_6454) ;  /* 0x0000019000007945 */ /* 0x000fe20003800200 */
        /* <DEDUP_REMOVED lines=24> */
.L_x_6455:
[----:B------:R-:W-:Y:S05]  /*33b0*/  BSYNC.RECONVERGENT B0 ;  /* 0x0000000000007941 */ /* 0x000fea0003800200 */
.L_x_6454:
        /* <DEDUP_REMOVED lines=21> */
.L_x_6457:
[----:B------:R-:W-:Y:S05]  /*3510*/  BSYNC.RECONVERGENT B0 ;  /* 0x0000000000007941 */ /* 0x000fea0003800200 */
.L_x_6456:
        /* <DEDUP_REMOVED lines=19> */
.L_x_6459:
[----:B------:R-:W-:Y:S05]  /*3650*/  BSYNC.RECONVERGENT B0 ;  /* 0x0000000000007941 */ /* 0x000fea0003800200 */
.L_x_6458:
        /* <DEDUP_REMOVED lines=9> */
[----:B------:R-:W4:Y:S01]  /*36f0*/  LDSM.16.M88.4 R32, [R146+UR5+0x5000] ;  /* 0x005000059220783b */ /* 0x000f220008000200 */
[----:B------:R-:W-:-:S02]  /*3700*/  IMAD.IADD R135, R93, 0x1, R98 ;  /* 0x000000015d877824 */ /* 0x000fc400078e0262 */
[----:B------:R-:W-:Y:S01]  /*3710*/  SEL R2, R2, 0xffffffc0, !P2 ;  /* 0xffffffc002027807 */ /* 0x000fe20005000000 */
[C-C-:B------:R-:W-:Y:S01]  /*3720*/  IMAD.IADD R145, R147.reuse, 0x1, R3.reuse ;  /* 0x0000000193917824 */ /* 0x140fe200078e0203 */
[----:B------:R-:W-:Y:S01]  /*3730*/  LDSM.16.M88.4 R40, [R146+UR5+0x4800] ;  /* 0x004800059228783b */ /* 0x000fe20008000200 */
[C---:B------:R-:W-:Y:S02]  /*3740*/  IMAD.IADD R141, R4.reuse, 0x1, R3 ;  /* 0x00000001048d7824 */ /* 0x040fe400078e0203 */
[--C-:B------:R-:W-:Y:S01]  /*3750*/  IMAD.IADD R144, R147, 0x1, R2.reuse ;  /* 0x0000000193907824 */ /* 0x100fe200078e0202 */
[----:B------:R-:W-:Y:S01]  /*3760*/  LDSM.16.M88.4 R16, [R145] ;  /* 0x000000009110783b */ /* 0x000fe20000000200 */
[----:B------:R-:W-:Y:S02]  /*3770*/  IMAD.IADD R140, R4, 0x1, R2 ;  /* 0x00000001048c7824 */ /* 0x000fe400078e0202 */
[C---:B------:R-:W-:Y:S01]  /*3780*/  IMAD.IADD R143, R3.reuse, 0x1, R144 ;  /* 0x00000001038f7824 */ /* 0x040fe200078e0290 */
[----:B-1----:R-:W1:Y:S01]  /*3790*/  LDSM.16.M88.4 R12, [R141+0x4000] ;  /* 0x004000008d0c783b */ /* 0x002e620000000200 */
[----:B------:R-:W-:-:S03]  /*37a0*/  IMAD.IADD R139, R3, 0x1, R140 ;  /* 0x00000001038b7824 */ /* 0x000fc600078e028c */
[----:B------:R-:W2:Y:S04]  /*37b0*/  LDSM.16.M88.4 R56, [R146+UR5+0x5800] ;  /* 0x005800059238783b */ /* 0x000ea80008000200 */
[----:B------:R-:W3:Y:S04]  /*37c0*/  LDSM.16.M88.4 R8, [R141+0x5000] ;  /* 0x005000008d08783b */ /* 0x000ee80000000200 */
[----:B------:R-:W3:Y:S04]  /*37d0*/  LDSM.16.M88.4 R20, [R141+0x4800] ;  /* 0x004800008d14783b */ /* 0x000ee80000000200 */
[----:B------:R-:W3:Y:S04]  /*37e0*/  LDSM.16.M88.4 R72, [R141+0x5800] ;  /* 0x005800008d48783b */ /* 0x000ee80000000200 */
        /* <DEDUP_REMOVED lines=12> */
[C---:B-1----:R-:W-:Y:S08]  /*38b0*/  HMMA.16816.F32 R52, R16.reuse, R12, R52 ;  /* 0x0000000c1034723c */ /* 0x042ff00000001834 */
[----:B------:R-:W-:Y:S01]  /*38c0*/  HMMA.16816.F32 R48, R16, R14, R48 ;  /* 0x0000000e1030723c */ /* 0x000fe20000001830 */
[----:B------:R-:W1:Y:S07]  /*38d0*/  LDSM.16.M88.4 R12, [R144] ;  /* 0x00000000900c783b */ /* 0x000e6e0000000200 */
[C---:B------:R-:W-:Y:S08]  /*38e0*/  HMMA.16816.F32 R44, R28.reuse, R40, RZ ;  /* 0x000000281c2c723c */ /* 0x040ff000000018ff */
[C---:B------:R-:W-:Y:S08]  /*38f0*/  HMMA.16816.F32 R40, R28.reuse, R42, RZ ;  /* 0x0000002a1c28723c */ /* 0x040ff000000018ff */
[C---:B--2---:R-:W-:Y:S08]  /*3900*/  HMMA.16816.F32 R76, R28.reuse, R56, RZ ;  /* 0x000000381c4c723c */ /* 0x044ff000000018ff */
[----:B------:R-:W-:Y:S01]  /*3910*/  HMMA.16816.F32 R28, R28, R58, RZ ;  /* 0x0000003a1c1c723c */ /* 0x000fe200000018ff */
[----:B------:R-:W2:Y:S07]  /*3920*/  LDSM.16.M88.4 R56, [R140+0x5800] ;  /* 0x005800008c38783b */ /* 0x000eae0000000200 */
[C---:B---3--:R-:W-:Y:S08]  /*3930*/  HMMA.16816.F32 R36, R16.reuse, R8, R36 ;  /* 0x000000081024723c */ /* 0x048ff00000001824 */
[C---:B------:R-:W-:Y:S01]  /*3940*/  HMMA.16816.F32 R32, R16.reuse, R10, R32 ;  /* 0x0000000a1020723c */ /* 0x040fe20000001820 */
[----:B------:R-:W3:Y:S07]  /*3950*/  LDSM.16.M88.4 R8, [R143] ;  /* 0x000000008f08783b */ /* 0x000eee0000000200 */
[C---:B------:R-:W-:Y:S08]  /*3960*/  HMMA.16816.F32 R44, R16.reuse, R20, R44 ;  /* 0x00000014102c723c */ /* 0x040ff0000000182c */
[C---:B------:R-:W-:Y:S01]  /*3970*/  HMMA.16816.F32 R40, R16.reuse, R22, R40 ;  /* 0x000000161028723c */ /* 0x040fe20000001828 */
[----:B------:R-:W-:Y:S07]  /*3980*/  LDSM.16.M88.4 R20, [R139+0x4800] ;  /* 0x004800008b14783b */ /* 0x000fee0000000200 */
[C---:B------:R-:W-:Y:S08]  /*3990*/  HMMA.16816.F32 R76, R16.reuse, R72, R76 ;  /* 0x00000048104c723c */ /* 0x040ff0000000184c */
[----:B------:R-:W-:Y:S01]  /*39a0*/  HMMA.16816.F32 R28, R16, R74, R28 ;  /* 0x0000004a101c723c */ /* 0x000fe2000000181c */
[----:B------:R-:W4:Y:S04]  /*39b0*/  LDSM.16.M88.4 R16, [R139+0x5000] ;  /* 0x005000008b10783b */ /* 0x000f280000000200 */
[----:B------:R-:W-:Y:S03]  /*39c0*/  LDSM.16.M88.4 R72, [R144+0x2000] ;  /* 0x002000009048783b */ /* 0x000fe60000000200 */
        /* <DEDUP_REMOVED lines=11> */
[----:B------:R-:W-:Y:S04]  /*3a80*/  LDSM.16.M88.4 R12, [R147+0x2000] ;  /* 0x00200000930c783b */ /* 0x000fe80000000200 */
[----:B------:R-:W-:Y:S03]  /*3a90*/  LDSM.16.M88.4 R56, [R146+UR5+0x6800] ;  /* 0x006800059238783b */ /* 0x000fe60008000200 */
[C---:B---3--:R-:W-:Y:S08]  /*3aa0*/  HMMA.16816.F32 R52, R8.reuse, R4, R52 ;  /* 0x000000040834723c */ /* 0x048ff00000001834 */
[C---:B------:R-:W-:Y:S01]  /*3ab0*/  HMMA.16816.F32 R48, R8.reuse, R6, R48 ;  /* 0x000000060830723c */ /* 0x040fe20000001830 */
[----:B------:R-:W2:Y:S07]  /*3ac0*/  LDSM.16.M88.4 R4, [R146+UR5+0x6000] ;  /* 0x006000059204783b */ /* 0x000eae0008000200 */
[C---:B----4-:R-:W-:Y:S08]  /*3ad0*/  HMMA.16816.F32 R36, R8.reuse, R16, R36 ;  /* 0x000000100824723c */ /* 0x050ff00000001824 */
[C---:B------:R-:W-:Y:S01]  /*3ae0*/  HMMA.16816.F32 R32, R8.reuse, R18, R32 ;  /* 0x000000120820723c */ /* 0x040fe20000001820 */
[----:B------:R-:W3:Y:S07]  /*3af0*/  LDSM.16.M88.4 R16, [R146+UR5+0x7800] ;  /* 0x007800059210783b */ /* 0x000eee0008000200 */
[C---:B------:R-:W-:Y:S08]  /*3b00*/  HMMA.16816.F32 R44, R8.reuse, R20, R44 ;  /* 0x00000014082c723c */ /* 0x040ff0000000182c */
[C---:B------:R-:W-:Y:S01]  /*3b10*/  HMMA.16816.F32 R40, R8.reuse, R22, R40 ;  /* 0x000000160828723c */ /* 0x040fe20000001828 */
[----:B------:R-:W4:Y:S07]  /*3b20*/  LDSM.16.M88.4 R20, [R146+UR5+0x7000] ;  /* 0x007000059214783b */ /* 0x000f2e0008000200 */
[C---:B-1----:R-:W-:Y:S08]  /*3b30*/  HMMA.16816.F32 R76, R8.reuse, R60, R76 ;  /* 0x0000003c084c723c */ /* 0x042ff0000000184c */
[----:B------:R-:W-:Y:S01]  /*3b40*/  HMMA.16816.F32 R28, R8, R62, R28 ;  /* 0x0000003e081c723c */ /* 0x000fe2000000181c */
[----:B------:R-:W1:Y:S04]  /*3b50*/  LDSM.16.M88.4 R8, [R141+0x6000] ;  /* 0x006000008d08783b */ /* 0x000e680000000200 */
[----:B------:R-:W-:Y:S03]  /*3b60*/  LDSM.16.M88.4 R60, [R140+0x7000] ;  /* 0x007000008c3c783b */ /* 0x000fe60000000200 */
[C---:B--2---:R-:W-:Y:S08]  /*3b70*/  HMMA.16816.F32 R52, R12.reuse, R4, R52 ;  /* 0x000000040c34723c */ /* 0x044ff00000001834 */
[C---:B------:R-:W-:Y:S01]  /*3b80*/  HMMA.16816.F32 R48, R12.reuse, R6, R48 ;  /* 0x000000060c30723c */ /* 0x040fe20000001830 */
[----:B------:R-:W2:Y:S07]  /*3b90*/  LDSM.16.M88.4 R4, [R141+0x6800] ;  /* 0x006800008d04783b */ /* 0x000eae0000000200 */
        /* <DEDUP_REMOVED lines=10> */
[C---:B-1----:R-:W-:Y:S08]  /*3c40*/  HMMA.16816.F32 R52, R80.reuse, R8, R52 ;  /* 0x000000085034723c */ /* 0x042ff00000001834 */
[C---:B------:R-:W-:Y:S01]  /*3c50*/  HMMA.16816.F32 R48, R80.reuse, R10, R48 ;  /* 0x0000000a5030723c */ /* 0x040fe20000001830 */
[----:B------:R-:W-:Y:S07]  /*3c60*/  LDSM.16.M88.4 R8, [R139+0x7800] ;  /* 0x007800008b08783b */ /* 0x000fee0000000200 */
[C---:B--2---:R-:W-:Y:S08]  /*3c70*/  HMMA.16816.F32 R44, R80.reuse, R4, R44 ;  /* 0x00000004502c723c */ /* 0x044ff0000000182c */
        /* <DEDUP_REMOVED lines=16> */
[----:B------:R-:W-:-:S05]  /*3d80*/  VIADD R10, R135, 0x38 ;  /* 0x00000038870a7836 */ /* 0x000fca0000000000 */
[----:B------:R-:W-:Y:S02]  /*3d90*/  I2FP.F32.S32 R11, R10 ;  /* 0x0000000a000b7245 */ /* 0x000fe40000201400 */
[----:B------:R-:W-:Y:S01]  /*3da0*/  HMMA.16816.F32 R52, R4, R20, R52 ;  /* 0x000000140434723c */ /* 0x000fe20000001834 */
[C---:B------:R-:W-:Y:S01]  /*3db0*/  ISETP.GE.AND P4, PT, R10.reuse, R134, PT ;  /* 0x000000860a00720c */ /* 0x040fe20003f86270 */
[----:B------:R-:W-:Y:S01]  /*3dc0*/  VIADD R20, R135, 0x9 ;  /* 0x0000000987147836 */ /* 0x000fe20000000000 */
[----:B------:R-:W-:-:S04]  /*3dd0*/  ISETP.GE.AND P1, PT, R10, R133, PT ;  /* 0x000000850a00720c */ /* 0x000fc80003f26270 */
[-C--:B------:R-:W-:Y:S01]  /*3de0*/  ISETP.GE.AND P2, PT, R20, R134.reuse, PT ;  /* 0x000000861400720c */ /* 0x080fe20003f46270 */
[C---:B------:R-:W-:Y:S01]  /*3df0*/  HMMA.16816.F32 R48, R4.reuse, R22, R48 ;  /* 0x000000160430723c */ /* 0x040fe20000001830 */
[----:B------:R-:W-:Y:S02]  /*3e00*/  VIADD R22, R135, 0x1 ;  /* 0x0000000187167836 */ /* 0x000fe40000000000 */
[CC--:B------:R-:W-:Y:S01]  /*3e10*/  FFMA.FTZ R28, R0.reuse, R11.reuse, R28 ;  /* 0x0000000b001c7223 */ /* 0x0c0fe2000001001c */
[----:B------:R-:W-:Y:S02]  /*3e20*/  FFMA.FTZ R30, R0, R11, R30 ;  /* 0x0000000b001e7223 */ /* 0x000fe4000001001e */
[C---:B------:R-:W-:Y:S02]  /*3e30*/  ISETP.GE.AND P0, PT, R22.reuse, R134, PT ;  /* 0x000000861600720c */ /* 0x040fe40003f06270 */
[----:B------:R-:W-:Y:S01]  /*3e40*/  HMMA.16816.F32 R44, R4, R16, R44 ;  /* 0x00000010042c723c */ /* 0x000fe2000000182c */
[----:B------:R-:W-:Y:S01]  /*3e50*/  BAR.SYNC.DEFER_BLOCKING 0x0 ;  /* 0x0000000000007b1d */ /* 0x000fe20000010000 */
[----:B------:R-:W-:-:S02]  /*3e60*/  ISETP.GE.AND P6, PT, R22, R133, PT ;  /* 0x000000851600720c */ /* 0x000fc40003fc6270 */
[----:B------:R-:W-:Y:S02]  /*3e70*/  FSEL R117, R28, -INF , !P4 ;  /* 0xff8000001c757808 */ /* 0x000fe40006000000 */
[----:B------:R-:W-:Y:S02]  /*3e80*/  I2FP.F32.S32 R22, R22 ;  /* 0x0000001600167245 */ /* 0x000fe40000201400 */
[----:B------:R-:W-:Y:S01]  /*3e90*/  HMMA.16816.F32 R40, R4, R18, R40 ;  /* 0x000000120428723c */ /* 0x000fe20000001828 */
[----:B------:R-:W-:Y:S02]  /*3ea0*/  ISETP.GE.AND P4, PT, R20, R133, PT ;  /* 0x000000851400720c */ /* 0x000fe40003f86270 */
[----:B------:R-:W-:Y:S01]  /*3eb0*/  I2FP.F32.S32 R20, R20 ;  /* 0x0000001400147245 */ /* 0x000fe20000201400 */
[CC--:B------:R-:W-:Y:S01]  /*3ec0*/  FFMA.FTZ R53, R0.reuse, R22.reuse, R53 ;  /* 0x0000001600357223 */ /* 0x0c0fe20000010035 */
[----:B------:R-:W-:Y:S01]  /*3ed0*/  FFMA.FTZ R22, R0, R22, R55 ;  /* 0x0000001600167223 */ /* 0x000fe20000010037 */
[----:B------:R-:W-:-:S02]  /*3ee0*/  FSEL R118, R30, -INF , !P1 ;  /* 0xff8000001e767808 */ /* 0x000fc40004800000 */
[----:B------:R-:W-:Y:S01]  /*3ef0*/  HMMA.16816.F32 R36, R4, R12, R36 ;  /* 0x0000000c0424723c */ /* 0x000fe20000001824 */
[-C--:B------:R-:W-:Y:S01]  /*3f00*/  FFMA.FTZ R28, R0, R20.reuse, R49 ;  /* 0x00000014001c7223 */ /* 0x080fe20000010031 */
[----:B------:R-:W-:Y:S01]  /*3f10*/  FSEL R22, R22, -INF , !P6 ;  /* 0xff80000016167808 */ /* 0x000fe20007000000 */
[----:B------:R-:W-:-:S03]  /*3f20*/  FFMA.FTZ R20, R0, R20, R51 ;  /* 0x0000001400147223 */ /* 0x000fc60000010033 */
[----:B------:R-:W-:Y:S02]  /*3f30*/  FSEL R28, R28, -INF , !P2 ;  /* 0xff8000001c1c7808 */ /* 0x000fe40005000000 */
[----:B------:R-:W-:Y:S01]  /*3f40*/  HMMA.16816.F32 R32, R4, R14, R32 ;  /* 0x0000000e0420723c */ /* 0x000fe20000001820 */
[----:B------:R-:W-:-:S07]  /*3f50*/  FSEL R20, R20, -INF , !P4 ;  /* 0xff80000014147808 */ /* 0x000fce0006000000 */
[----:B------:R-:W-:Y:S01]  /*3f60*/  HMMA.16816.F32 R76, R4, R8, R76 ;  /* 0x00000008044c723c */ /* 0x000fe2000000184c */
[C---:B------:R-:W-:Y:S02]  /*3f70*/  VIADD R5, R135.reuse, 0x8 ;  /* 0x0000000887057836 */ /* 0x040fe40000000000 */
[C---:B------:R-:W-:Y:S02]  /*3f80*/  VIADD R7, R135.reuse, 0x10 ;  /* 0x0000001087077836 */ /* 0x040fe40000000000 */
[----:B------:R-:W-:Y:S01]  /*3f90*/  VIADD R8, R135, 0x11 ;  /* 0x0000001187087836 */ /* 0x000fe20000000000 */
[----:B------:R-:W-:Y:S01]  /*3fa0*/  ISETP.GE.AND P3, PT, R5, R134, PT ;  /* 0x000000860500720c */ /* 0x000fe20003f66270 */
[----:B------:R-:W-:Y:S01]  /*3fb0*/  VIADD R4, R135, 0x19 ;  /* 0x0000001987047836 */ /* 0x000fe20000000000 */
[----:B------:R-:W-:Y:S01]  /*3fc0*/  ISETP.GE.AND P5, PT, R5, R133, PT ;  /* 0x000000850500720c */ /* 0x000fe20003fa6270 */
[----:B------:R-:W-:Y:S01]  /*3fd0*/  VIADD R9, R135, 0x29 ;  /* 0x0000002987097836 */ /* 0x000fe20000000000 */
[----:B------:R-:W-:-:S02]  /*3fe0*/  I2FP.F32.S32 R5, R5 ;  /* 0x0000000500057245 */ /* 0x000fc40000201400 */
[-C--:B------:R-:W-:Y:S02]  /*3ff0*/  ISETP.GE.AND P1, PT, R7, R134.reuse, PT ;  /* 0x000000860700720c */ /* 0x080fe40003f26270 */
[----:B------:R-:W-:Y:S01]  /*4000*/  ISETP.GE.AND P6, PT, R8, R134, PT ;  /* 0x000000860800720c */ /* 0x000fe20003fc6270 */
[CC--:B------:R-:W-:Y:S01]  /*4010*/  FFMA.FTZ R48, R0.reuse, R5.reuse, R48 ;  /* 0x0000000500307223 */ /* 0x0c0fe20000010030 */
[----:B------:R-:W-:Y:S01]  /*4020*/  FFMA.FTZ R14, R0, R5, R50 ;  /* 0x00000005000e7223 */ /* 0x000fe20000010032 */
[----:B------:R-:W-:Y:S01]  /*4030*/  VIADD R5, R135, 0x18 ;  /* 0x0000001887057836 */ /* 0x000fe20000000000 */
[----:B------:R-:W-:Y:S02]  /*4040*/  FSEL R50, R53, -INF , !P0 ;  /* 0xff80000035327808 */ /* 0x000fe40004000000 */
[----:B------:R-:W-:Y:S02]  /*4050*/  FSEL R48, R48, -INF , !P3 ;  /* 0xff80000030307808 */ /* 0x000fe40005800000 */
[----:B------:R-:W-:-:S02]  /*4060*/  FSEL R14, R14, -INF , !P5 ;  /* 0xff8000000e0e7808 */ /* 0x000fc40006800000 */
[-C--:B------:R-:W-:Y:S02]  /*4070*/  ISETP.GE.AND P0, PT, R7, R133.reuse, PT ;  /* 0x000000850700720c */ /* 0x080fe40003f06270 */
[-C--:B------:R-:W-:Y:S02]  /*4080*/  ISETP.GE.AND P3, PT, R8, R133.reuse, PT ;  /* 0x000000850800720c */ /* 0x080fe40003f66270 */
[C---:B------:R-:W-:Y:S02]  /*4090*/  ISETP.GE.AND P5, PT, R5.reuse, R134, PT ;  /* 0x000000860500720c */ /* 0x040fe40003fa6270 */
[----:B------:R-:W-:Y:S02]  /*40a0*/  ISETP.GE.AND P2, PT, R5, R133, PT ;  /* 0x000000850500720c */ /* 0x000fe40003f46270 */
[----:B------:R-:W-:Y:S02]  /*40b0*/  I2FP.F32.S32 R7, R7 ;  /* 0x0000000700077245 */ /* 0x000fe40000201400 */
[----:B------:R-:W-:-:S02]  /*40c0*/  I2FP.F32.S32 R8, R8 ;  /* 0x0000000800087245 */ /* 0x000fc40000201400 */
[----:B------:R-:W-:Y:S01]  /*40d0*/  I2FP.F32.S32 R5, R5 ;  /* 0x0000000500057245 */ /* 0x000fe20000201400 */
[CC--:B------:R-:W-:Y:S01]  /*40e0*/  FFMA.FTZ R10, R0.reuse, R7.reuse, R46 ;  /* 0x00000007000a7223 */ /* 0x0c0fe2000001002e */
[C---:B------:R-:W-:Y:S01]  /*40f0*/  FFMA.FTZ R30, R0.reuse, R7, R44 ;  /* 0x00000007001e7223 */ /* 0x040fe2000001002c */
[CC--:B------:R-:W-:Y:S01]  /*4100*/  FFMA.FTZ R18, R0.reuse, R8.reuse, R45 ;  /* 0x0000000800127223 */ /* 0x0c0fe2000001002d */
[C---:B------:R-:W-:Y:S01]  /*4110*/  FFMA.FTZ R8, R0.reuse, R8, R47 ;  /* 0x0000000800087223 */ /* 0x040fe2000001002f */
[CC--:B------:R-:W-:Y:S01]  /*4120*/  FFMA.FTZ R12, R0.reuse, R5.reuse, R40 ;  /* 0x00000005000c7223 */ /* 0x0c0fe20000010028 */
[----:B------:R-:W-:Y:S01]  /*4130*/  FFMA.FTZ R6, R0, R5, R42 ;  /* 0x0000000500067223 */ /* 0x000fe2000001002a */
[C---:B------:R-:W-:Y:S01]  /*4140*/  VIADD R5, R135.reuse, 0x20 ;  /* 0x0000002087057836 */ /* 0x040fe20000000000 */
[----:B------:R-:W-:Y:S01]  /*4150*/  FSEL R10, R10, -INF , !P0 ;  /* 0xff8000000a0a7808 */ /* 0x000fe20004000000 */
[C---:B------:R-:W-:Y:S01]  /*4160*/  VIADD R40, R135.reuse, 0x21 ;  /* 0x0000002187287836 */ /* 0x040fe20000000000 */
[----:B------:R-:W-:Y:S01]  /*4170*/  FSEL R18, R18, -INF , !P6 ;  /* 0xff80000012127808 */ /* 0x000fe20007000000 */
[----:B------:R-:W-:Y:S01]  /*4180*/  VIADD R7, R135, 0x28 ;  /* 0x0000002887077836 */ /* 0x000fe20000000000 */
[----:B------:R-:W-:-:S02]  /*4190*/  ISETP.GE.AND P0, PT, R5, R134, PT ;  /* 0x000000860500720c */ /* 0x000fc40003f06270 */
[----:B------:R-:W-:Y:S02]  /*41a0*/  ISETP.GE.AND P6, PT, R5, R133, PT ;  /* 0x000000850500720c */ /* 0x000fe40003fc6270 */
[----:B------:R-:W-:Y:S02]  /*41b0*/  I2FP.F32.S32 R5, R5 ;  /* 0x0000000500057245 */ /* 0x000fe40000201400 */
[----:B------:R-:W-:Y:S02]  /*41c0*/  FSEL R30, R30, -INF , !P1 ;  /* 0xff8000001e1e7808 */ /* 0x000fe40004800000 */
[----:B------:R-:W-:Y:S01]  /*41d0*/  ISETP.GE.AND P4, PT, R4, R134, PT ;  /* 0x000000860400720c */ /* 0x000fe20003f86270 */
[----:B------:R-:W-:Y:S01]  /*41e0*/  FFMA.FTZ R36, R0, R5, R36 ;  /* 0x0000000500247223 */ /* 0x000fe20000010024 */
[----:B------:R-:W-:Y:S01]  /*41f0*/  ISETP.GE.AND P1, PT, R4, R133, PT ;  /* 0x000000850400720c */ /* 0x000fe20003f26270 */
[----:B------:R-:W-:Y:S01]  /*4200*/  FFMA.FTZ R38, R0, R5, R38 ;  /* 0x0000000500267223 */ /* 0x000fe20000010026 */
[----:B------:R-:W-:Y:S01]  /*4210*/  I2FP.F32.S32 R4, R4 ;  /* 0x0000000400047245 */ /* 0x000fe20000201400 */
[----:B------:R-:W-:Y:S01]  /*4220*/  VIADD R5, R135, 0x30 ;  /* 0x0000003087057836 */ /* 0x000fe20000000000 */
[----:B------:R-:W-:-:S02]  /*4230*/  FSEL R8, R8, -INF , !P3 ;  /* 0xff80000008087808 */ /* 0x000fc40005800000 */
[----:B------:R-:W-:Y:S01]  /*4240*/  FSEL R12, R12, -INF , !P5 ;  /* 0xff8000000c0c7808 */ /* 0x000fe20006800000 */
[----:B------:R-:W-:Y:S01]  /*4250*/  FFMA.FTZ R16, R0, R4, R41 ;  /* 0x0000000400107223 */ /* 0x000fe20000010029 */
[----:B------:R-:W-:Y:S01]  /*4260*/  ISETP.GE.AND P3, PT, R40, R134, PT ;  /* 0x000000862800720c */ /* 0x000fe20003f66270 */
[----:B------:R-:W-:Y:S01]  /*4270*/  FFMA.FTZ R4, R0, R4, R43 ;  /* 0x0000000400047223 */ /* 0x000fe2000001002b */
[----:B------:R-:W-:Y:S02]  /*4280*/  ISETP.GE.AND P5, PT, R40, R133, PT ;  /* 0x000000852800720c */ /* 0x000fe40003fa6270 */
[----:B------:R-:W-:Y:S02]  /*4290*/  I2FP.F32.S32 R40, R40 ;  /* 0x0000002800287245 */ /* 0x000fe40000201400 */
[----:B------:R-:W-:Y:S02]  /*42a0*/  FSEL R170, R36, -INF , !P0 ;  /* 0xff80000024aa7808 */ /* 0x000fe40004000000 */
[----:B------:R-:W-:Y:S01]  /*42b0*/  I2FP.F32.S32 R36, R9 ;  /* 0x0000000900247245 */ /* 0x000fe20000201400 */
[-C--:B------:R-:W-:Y:S01]  /*42c0*/  FFMA.FTZ R37, R0, R40.reuse, R37 ;  /* 0x0000002800257223 */ /* 0x080fe20000010025 */
[----:B------:R-:W-:Y:S01]  /*42d0*/  FSEL R6, R6, -INF , !P2 ;  /* 0xff80000006067808 */ /* 0x000fe20005000000 */
[----:B------:R-:W-:Y:S01]  /*42e0*/  FFMA.FTZ R39, R0, R40, R39 ;  /* 0x0000002800277223 */ /* 0x000fe20000010027 */
[----:B------:R-:W-:Y:S01]  /*42f0*/  FSEL R16, R16, -INF , !P4 ;  /* 0xff80000010107808 */ /* 0x000fe20006000000 */
[C---:B------:R-:W-:Y:S01]  /*4300*/  FFMA.FTZ R35, R0.reuse, R36, R35 ;  /* 0x0000002400237223 */ /* 0x040fe20000010023 */
[C---:B------:R-:W-:Y:S01]  /*4310*/  ISETP.GE.AND P2, PT, R7.reuse, R134, PT ;  /* 0x000000860700720c */ /* 0x040fe20003f46270 */
[----:B------:R-:W-:Y:S01]  /*4320*/  FFMA.FTZ R33, R0, R36, R33 ;  /* 0x0000002400217223 */ /* 0x000fe20000010021 */
[----:B------:R-:W-:-:S02]  /*4330*/  ISETP.GE.AND P4, PT, R7, R133, PT ;  /* 0x000000850700720c */ /* 0x000fc40003f86270 */
[----:B------:R-:W-:Y:S02]  /*4340*/  I2FP.F32.S32 R7, R7 ;  /* 0x0000000700077245 */ /* 0x000fe40000201400 */
[----:B------:R-:W-:Y:S02]  /*4350*/  ISETP.GE.AND P0, PT, R9, R133, PT ;  /* 0x000000850900720c */ /* 0x000fe40003f06270 */
[----:B------:R-:W-:Y:S01]  /*4360*/  FSEL R4, R4, -INF , !P1 ;  /* 0xff80000004047808 */ /* 0x000fe20004800000 */
[-C--:B------:R-:W-:Y:S01]  /*4370*/  FFMA.FTZ R32, R0, R7.reuse, R32 ;  /* 0x0000000700207223 */ /* 0x080fe20000010020 */
[----:B------:R-:W-:Y:S01]  /*4380*/  FSEL R130, R38, -INF , !P6 ;  /* 0xff80000026827808 */ /* 0x000fe20007000000 */
[----:B------:R-:W-:Y:S01]  /*4390*/  FFMA.FTZ R34, R0, R7, R34 ;  /* 0x0000000700227223 */ /* 0x000fe20000010022 */
[----:B------:R-:W-:Y:S01]  /*43a0*/  FSEL R168, R37, -INF , !P3 ;  /* 0xff80000025a87808 */ /* 0x000fe20005800000 */
[----:B------:R-:W-:Y:S01]  /*43b0*/  VIADD R7, R135, 0x39 ;  /* 0x0000003987077836 */ /* 0x000fe20000000000 */
[-C--:B------:R-:W-:Y:S01]  /*43c0*/  ISETP.GE.AND P1, PT, R9, R134.reuse, PT ;  /* 0x000000860900720c */ /* 0x080fe20003f26270 */
[----:B------:R-:W-:Y:S01]  /*43d0*/  VIADD R9, R135, 0x31 ;  /* 0x0000003187097836 */ /* 0x000fe20000000000 */
[----:B------:R-:W-:-:S02]  /*43e0*/  ISETP.GE.AND P6, PT, R5, R134, PT ;  /* 0x000000860500720c */ /* 0x000fc40003fc6270 */
[----:B------:R-:W-:Y:S02]  /*43f0*/  ISETP.GE.AND P3, PT, R5, R133, PT ;  /* 0x000000850500720c */ /* 0x000fe40003f66270 */
[----:B------:R-:W-:Y:S02]  /*4400*/  I2FP.F32.S32 R5, R5 ;  /* 0x0000000500057245 */ /* 0x000fe40000201400 */
[----:B------:R-:W-:Y:S02]  /*4410*/  FSEL R166, R35, -INF , !P0 ;  /* 0xff80000023a67808 */ /* 0x000fe40004000000 */
[----:B------:R-:W-:Y:S01]  /*4420*/  ISETP.GT.AND P0, PT, R26, R149, PT ;  /* 0x000000951a00720c */ /* 0x000fe20003f04270 */
[CC--:B------:R-:W-:Y:S01]  /*4430*/  FFMA.FTZ R76, R0.reuse, R5.reuse, R76 ;  /* 0x00000005004c7223 */ /* 0x0c0fe2000001004c */
[----:B------:R-:W-:Y:S01]  /*4440*/  FSEL R164, R39, -INF , !P5 ;  /* 0xff80000027a47808 */ /* 0x000fe20006800000 */
[----:B------:R-:W-:Y:S01]  /*4450*/  FFMA.FTZ R78, R0, R5, R78 ;  /* 0x00000005004e7223 */ /* 0x000fe2000001004e */
[----:B------:R-:W-:-:S02]  /*4460*/  FSEL R172, R32, -INF , !P2 ;  /* 0xff80000020ac7808 */ /* 0x000fc40005000000 */
[C---:B------:R-:W-:Y:S02]  /*4470*/  ISETP.GE.AND P5, PT, R9.reuse, R134, PT ;  /* 0x000000860900720c */ /* 0x040fe40003fa6270 */
[----:B------:R-:W-:Y:S02]  /*4480*/  ISETP.GE.AND P2, PT, R9, R133, PT ;  /* 0x000000850900720c */ /* 0x000fe40003f46270 */
[----:B------:R-:W-:Y:S02]  /*4490*/  I2FP.F32.S32 R32, R7 ;  /* 0x0000000700207245 */ /* 0x000fe40000201400 */
[----:B------:R-:W-:Y:S02]  /*44a0*/  I2FP.F32.S32 R5, R135 ;  /* 0x0000008700057245 */ /* 0x000fe40000201400 */
[----:B------:R-:W-:Y:S01]  /*44b0*/  I2FP.F32.S32 R9, R9 ;  /* 0x0000000900097245 */ /* 0x000fe20000201400 */
[-C--:B------:R-:W-:Y:S01]  /*44c0*/  FFMA.FTZ R29, R0, R32.reuse, R29 ;  /* 0x00000020001d7223 */ /* 0x080fe2000001001d */
[----:B------:R-:W-:Y:S01]  /*44d0*/  FSEL R162, R34, -INF , !P4 ;  /* 0xff80000022a27808 */ /* 0x000fe20006000000 */
[C---:B------:R-:W-:Y:S01]  /*44e0*/  FFMA.FTZ R31, R0.reuse, R32, R31 ;  /* 0x00000020001f7223 */ /* 0x040fe2000001001f */
[----:B------:R-:W-:Y:S01]  /*44f0*/  FSEL R128, R33, -INF , !P1 ;  /* 0xff80000021807808 */ /* 0x000fe20004800000 */
[CC--:B------:R-:W-:Y:S01]  /*4500*/  FFMA.FTZ R77, R0.reuse, R9.reuse, R77 ;  /* 0x00000009004d7223 */ /* 0x0c0fe2000001004d */
[C---:B------:R-:W-:Y:S01]  /*4510*/  FFMA.FTZ R79, R0.reuse, R9, R79 ;  /* 0x00000009004f7223 */ /* 0x040fe2000001004f */
[CC--:B------:R-:W-:Y:S01]  /*4520*/  FFMA.FTZ R34, R0.reuse, R5.reuse, R52 ;  /* 0x0000000500227223 */ /* 0x0c0fe20000010034 */
[----:B------:R-:W-:Y:S01]  /*4530*/  FFMA.FTZ R32, R0, R5, R54 ;  /* 0x0000000500207223 */ /* 0x000fe20000010036 */
[----:B------:R-:W-:-:S02]  /*4540*/  FSEL R126, R76, -INF , !P6 ;  /* 0xff8000004c7e7808 */ /* 0x000fc40007000000 */
[----:B------:R-:W-:Y:S02]  /*4550*/  FSEL R120, R78, -INF , !P3 ;  /* 0xff8000004e787808 */ /* 0x000fe40005800000 */
[CC--:B------:R-:W-:Y:S02]  /*4560*/  ISETP.GE.AND P4, PT, R7.reuse, R134.reuse, PT ;  /* 0x000000860700720c */ /* 0x0c0fe40003f86270 */
[-C--:B------:R-:W-:Y:S02]  /*4570*/  ISETP.GE.AND P1, PT, R7, R133.reuse, PT ;  /* 0x000000850700720c */ /* 0x080fe40003f26270 */
[C---:B------:R-:W-:Y:S02]  /*4580*/  ISETP.GE.AND P6, PT, R135.reuse, R134, PT ;  /* 0x000000868700720c */ /* 0x040fe40003fc6270 */
[----:B------:R-:W-:Y:S02]  /*4590*/  ISETP.GE.AND P3, PT, R135, R133, PT ;  /* 0x000000858700720c */ /* 0x000fe40003f66270 */
[----:B------:R-:W-:-:S02]  /*45a0*/  FSEL R124, R77, -INF , !P5 ;  /* 0xff8000004d7c7808 */ /* 0x000fc40006800000 */
[----:B------:R-:W-:Y:S02]  /*45b0*/  FSEL R121, R79, -INF , !P2 ;  /* 0xff8000004f797808 */ /* 0x000fe40005000000 */
        /* <DEDUP_REMOVED lines=16> */
.L_x_6461:
        /* <DEDUP_REMOVED lines=59> */
.L_x_6462:
        /* <DEDUP_REMOVED lines=52> */
.L_x_6460:
        /* <DEDUP_REMOVED lines=12> */
[----:B-1----:R-:W-:-:S02]  /*4e70*/  FMNMX3.FTZ R38, R5, R166, R120, !PT ;  /* 0x000000a605267276 */ /* 0x002fc40007810078 */
[----:B------:R-:W-:Y:S02]  /*4e80*/  FMNMX3.FTZ R7, R7, R124, R117, !PT ;  /* 0x0000007c07077276 */ /* 0x000fe40007810075 */
[----:B------:R-:W-:Y:S02]  /*4e90*/  FMNMX3.FTZ R38, R38, R121, R118, !PT ;  /* 0x0000007926267276 */ /* 0x000fe40007810076 */
        /* <DEDUP_REMOVED lines=18> */
[----:B------:R-:W-:Y:S01]  /*4fc0*/  LDSM.16.MT88.4 R56, [R136+0x8000] ;  /* 0x008000008838783b */ /* 0x000fe20000004200 */
[----:B-1----:R-:W-:Y:S02]  /*4fd0*/  FMNMX.FTZ R101, R36, R101, !PT ;  /* 0x0000006524657209 */ /* 0x002fe40007810000 */
        /* <DEDUP_REMOVED lines=15> */
[--C-:B------:R-:W-:Y:S01]  /*50d0*/  FFMA.FTZ R109, R20, UR4, -R125.reuse ;  /* 0x00000004146d7c23 */ /* 0x100fe2000801087d */
[----:B------:R-:W-:Y:S01]  /*50e0*/  MUFU.EX2 R116, R116 ;  /* 0x0000007400747308 */ /* 0x000fe20000000800 */
[--C-:B------:R-:W-:Y:S01]  /*50f0*/  FFMA.FTZ R106, R10, UR4, -R125.reuse ;  /* 0x000000040a6a7c23 */ /* 0x100fe2000801087d */
[----:B------:R-:W-:Y:S01]  /*5100*/  FFMA.FTZ R105, R8, UR4, -R125 ;  /* 0x0000000408697c23 */ /* 0x000fe2000801087d */
[----:B------:R-:W-:Y:S01]  /*5110*/  LDSM.16.MT88.4 R12, [R142+0x8800] ;  /* 0x008800008e0c783b */ /* 0x000fe20000004200 */
[----:B------:R-:W1:Y:S01]  /*5120*/  MUFU.EX2 R115, R115 ;  /* 0x0000007300737308 */ /* 0x000e620000000800 */
[--C-:B------:R-:W-:Y:S01]  /*5130*/  FFMA.FTZ R108, R30, UR4, -R123.reuse ;  /* 0x000000041e6c7c23 */ /* 0x100fe2000801087b */
[--C-:B------:R-:W-:Y:S01]  /*5140*/  FFMA.FTZ R107, R18, UR4, -R123.reuse ;  /* 0x00000004126b7c23 */ /* 0x100fe2000801087b */
[----:B------:R-:W2:Y:S01]  /*5150*/  LDSM.16.MT88.4 R8, [R138+0x8800] ;  /* 0x008800008a08783b */ /* 0x000ea20000004200 */
[----:B------:R-:W-:Y:S01]  /*5160*/  MUFU.EX2 R112, R112 ;  /* 0x0000007000707308 */ /* 0x000fe20000000800 */
[----:B------:R-:W-:Y:S01]  /*5170*/  FFMA.FTZ R27, R16, UR4, -R123 ;  /* 0x00000004101b7c23 */ /* 0x000fe2000801087b */
        /* <DEDUP_REMOVED lines=8> */
[----:B-1----:R-:W-:Y:S01]  /*5200*/  F2FP.F16.F32.PACK_AB R84, R115, R116 ;  /* 0x000000747354723e */ /* 0x002fe200000000ff */
[----:B------:R-:W-:Y:S01]  /*5210*/  FFMA.FTZ R129, R166, UR4, -R125 ;  /* 0x00000004a6817c23 */ /* 0x000fe2000801087d */
[----:B------:R-:W1:Y:S01]  /*5220*/  MUFU.EX2 R113, R113 ;  /* 0x0000007100717308 */ /* 0x000e620000000800 */
[----:B------:R-:W-:Y:S01]  /*5230*/  LDSM.16.MT88.4 R28, [R137+0x8800] ;  /* 0x00880000891c783b */ /* 0x000fe20000004200 */
[----:B------:R-:W-:Y:S01]  /*5240*/  FFMA.FTZ R172, R172, UR4, -R123 ;  /* 0x00000004acac7c23 */ /* 0x000fe2000801087b */
[--C-:B------:R-:W-:Y:S01]  /*5250*/  FFMA.FTZ R120, R120, UR4, -R125.reuse ;  /* 0x0000000478787c23 */ /* 0x100fe2000801087d */
[----:B------:R-:W-:Y:S01]  /*5260*/  MUFU.EX2 R110, R110 ;  /* 0x0000006e006e7308 */ /* 0x000fe20000000800 */
[----:B------:R-:W-:Y:S01]  /*5270*/  LDSM.16.MT88.4 R20, [R136+0x8800] ;  /* 0x008800008814783b */ /* 0x000fe20000004200 */
[----:B---3--:R-:W-:Y:S01]  /*5280*/  F2FP.F16.F32.PACK_AB R86, R111, R112 ;  /* 0x000000706f56723e */ /* 0x008fe200000000ff */
[--C-:B------:R-:W-:Y:S01]  /*5290*/  FFMA.FTZ R118, R118, UR4, -R125.reuse ;  /* 0x0000000476767c23 */ /* 0x100fe2000801087d */
[----:B------:R-:W3:Y:S01]  /*52a0*/  MUFU.EX2 R109, R109 ;  /* 0x0000006d006d7308 */ /* 0x000ee20000000800 */
[----:B------:R-:W-:Y:S01]  /*52b0*/  FFMA.FTZ R165, R119, UR4, -R125 ;  /* 0x0000000477a57c23 */ /* 0x000fe2000801087d */
[----:B------:R-:W-:Y:S01]  /*52c0*/  FADD.FTZ R115, R116, R115 ;  /* 0x0000007374737221 */ /* 0x000fe20000010000 */
[----:B------:R-:W-:Y:S01]  /*52d0*/  ISETP.GT.AND P0, PT, R26, R149, PT ;  /* 0x000000951a00720c */ /* 0x000fe20003f04270 */
[----:B------:R-:W-:Y:S01]  /*52e0*/  MUFU.EX2 R108, R108 ;  /* 0x0000006c006c7308 */ /* 0x000fe20000000800 */
[----:B-1----:R-:W-:Y:S01]  /*52f0*/  F2FP.F16.F32.PACK_AB R85, R113, R114 ;  /* 0x000000727155723e */ /* 0x002fe200000000ff */
[----:B------:R-:W-:-:S02]  /*5300*/  FADD.FTZ R113, R114, R113 ;  /* 0x0000007172717221 */ /* 0x000fc40000010000 */
[----:B------:R-:W1:Y:S01]  /*5310*/  MUFU.EX2 R107, R107 ;  /* 0x0000006b006b7308 */ /* 0x000e620000000800 */
        /* <DEDUP_REMOVED lines=15> */
[----:B---3--:R-:W-:Y:S01]  /*5410*/  F2FP.F16.F32.PACK_AB R6, R27, R104 ;  /* 0x000000681b06723e */ /* 0x008fe200000000ff */
[----:B------:R-:W-:Y:S01]  /*5420*/  FADD.FTZ R104, R104, R107 ;  /* 0x0000006b68687221 */ /* 0x000fe20000010000 */
[----:B------:R-:W3:Y:S04]  /*5430*/  MUFU.EX2 R3, R16 ;  /* 0x0000001000037308 */ /* 0x000ee80000000800 */
[----:B------:R-:W-:Y:S01]  /*5440*/  MUFU.EX2 R130, R130 ;  /* 0x0000008200827308 */ /* 0x000fe20000000800 */
[C---:B------:R-:W-:Y:S01]  /*5450*/  HMMA.16816.F32 R96, R84.reuse, R92, RZ ;  /* 0x0000005c5460723c */ /* 0x040fe200000018ff */
[C---:B-1----:R-:W-:Y:S01]  /*5460*/  F2FP.F16.F32.PACK_AB R5, R105.reuse, R106 ;  /* 0x0000006a6905723e */ /* 0x042fe200000000ff */
[----:B------:R-:W-:Y:S01]  /*5470*/  FADD.FTZ R106, R106, R109 ;  /* 0x0000006d6a6a7221 */ /* 0x000fe20000010000 */
[----:B------:R-:W-:Y:S03]  /*5480*/  MUFU.EX2 R127, R127 ;  /* 0x0000007f007f7308 */ /* 0x000fe60000000800 */
[----:B------:R-:W-:Y:S01]  /*5490*/  FADD.FTZ R105, R105, R106 ;  /* 0x0000006a69697221 */ /* 0x000fe20000010000 */
[----:B------:R-:W-:Y:S01]  /*54a0*/  MUFU.EX2 R129, R129 ;  /* 0x0000008100817308 */ /* 0x000fe20000000800 */
[----:B------:R-:W-:Y:S01]  /*54b0*/  HMMA.16816.F32 R92, R84, R94, RZ ;  /* 0x0000005e545c723c */ /* 0x000fe200000018ff */
[----:B---3--:R-:W-:Y:S01]  /*54c0*/  F2FP.F16.F32.PACK_AB R7, R3, R2 ;  /* 0x000000020307723e */ /* 0x008fe200000000ff */
[----:B------:R-:W1:Y:S01]  /*54d0*/  LDSM.16.MT88.4 R16, [R142+0xa800] ;  /* 0x00a800008e10783b */ /* 0x000e620000004200 */
[----:B------:R-:W-:Y:S04]  /*54e0*/  MUFU.EX2 R120, R120 ;  /* 0x0000007800787308 */ /* 0x000fe80000000800 */
[----:B------:R-:W-:Y:S01]  /*54f0*/  MUFU.EX2 R118, R118 ;  /* 0x0000007600767308 */ /* 0x000fe20000000800 */
[C---:B--2---:R-:W-:Y:S03]  /*5500*/  HMMA.16816.F32 R36, R4.reuse, R8, R36 ;  /* 0x000000080424723c */ /* 0x044fe60000001824 */
[----:B------:R-:W-:Y:S05]  /*5510*/  MUFU.EX2 R165, R165 ;  /* 0x000000a500a57308 */ /* 0x000fea0000000800 */
        /* <DEDUP_REMOVED lines=32> */
[----:B------:R-:W-:Y:S01]  /*5720*/  MUFU.EX2 R128, R172 ;  /* 0x000000ac00807308 */ /* 0x000fe20000000800 */
[C---:B------:R-:W-:Y:S03]  /*5730*/  HMMA.16816.F32 R44, R4.reuse, R28, R44 ;  /* 0x0000001c042c723c */ /* 0x040fe6000000182c */
[----:B------:R-:W5:Y:S04]  /*5740*/  MUFU.EX2 R35, R35 ;  /* 0x0000002300237308 */ /* 0x000f680000000800 */
[----:B------:R-:W2:Y:S01]  /*5750*/  MUFU.EX2 R34, R34 ;  /* 0x0000002200227308 */ /* 0x000ea20000000800 */
[C---:B------:R-:W-:Y:S01]  /*5760*/  HMMA.16816.F32 R48, R4.reuse, R30, R48 ;  /* 0x0000001e0430723c */ /* 0x040fe20000001830 */
[----:B------:R-:W-:Y:S07]  /*5770*/  LDSM.16.MT88.4 R28, [R137+0x9000] ;  /* 0x00900000891c783b */ /* 0x000fee0000004200 */
[C---:B------:R-:W-:Y:S08]  /*5780*/  HMMA.16816.F32 R52, R4.reuse, R20, R52 ;  /* 0x000000140434723c */ /* 0x040ff00000001834 */
[C---:B------:R-:W-:Y:S01]  /*5790*/  HMMA.16816.F32 R56, R4.reuse, R22, R56 ;  /* 0x000000160438723c */ /* 0x040fe20000001838 */
[----:B------:R-:W3:Y:S07]  /*57a0*/  LDSM.16.MT88.4 R20, [R136+0x9000] ;  /* 0x009000008814783b */ /* 0x000eee0000004200 */
[C---:B-1----:R-:W-:Y:S08]  /*57b0*/  HMMA.16816.F32 R88, R4.reuse, R16, R88 ;  /* 0x000000100458723c */ /* 0x042ff00000001858 */
[----:B------:R-:W-:Y:S01]  /*57c0*/  HMMA.16816.F32 R84, R4, R18, R84 ;  /* 0x000000120454723c */ /* 0x000fe20000001854 */
[----:B----4-:R-:W-:Y:S01]  /*57d0*/  F2FP.F16.F32.PACK_AB R4, R32, R33 ;  /* 0x000000212004723e */ /* 0x010fe200000000ff */
[----:B------:R-:W-:Y:S01]  /*57e0*/  LDSM.16.MT88.4 R16, [R142+0xb000] ;  /* 0x00b000008e10783b */ /* 0x000fe20000004200 */
[----:B------:R-:W-:-:S02]  /*57f0*/  F2FP.F16.F32.PACK_AB R5, R127, R130 ;  /* 0x000000827f05723e */ /* 0x000fc400000000ff */
[----:B-----5:R-:W-:Y:S02]  /*5800*/  F2FP.F16.F32.PACK_AB R6, R35, R128 ;  /* 0x000000802306723e */ /* 0x020fe400000000ff */
[----:B--2---:R-:W-:-:S07]  /*5810*/  F2FP.F16.F32.PACK_AB R7, R129, R34 ;  /* 0x000000228107723e */ /* 0x004fce00000000ff */
[C---:B------:R-:W-:Y:S08]  /*5820*/  HMMA.16816.F32 R36, R4.reuse, R8, R36 ;  /* 0x000000080424723c */ /* 0x040ff00000001824 */
        /* <DEDUP_REMOVED lines=11> */
[----:B------:R-:W-:-:S04]  /*58e0*/  FFMA.FTZ R117, R121, UR4, -R125 ;  /* 0x0000000479757c23 */ /* 0x000fc8000801087d */
[----:B------:R-:W-:Y:S01]  /*58f0*/  MUFU.EX2 R30, R30 ;  /* 0x0000001e001e7308 */ /* 0x000fe20000000800 */
[C---:B-1----:R-:W-:Y:S03]  /*5900*/  HMMA.16816.F32 R76, R4.reuse, R8, R76 ;  /* 0x00000008044c723c */ /* 0x042fe6000000184c */
[----:B------:R-:W-:Y:S04]  /*5910*/  MUFU.EX2 R31, R31 ;  /* 0x0000001f001f7308 */ /* 0x000fe80000000800 */
[----:B------:R-:W-:Y:S01]  /*5920*/  MUFU.EX2 R117, R117 ;  /* 0x0000007500757308 */ /* 0x000fe20000000800 */
[C---:B------:R-:W-:Y:S01]  /*5930*/  HMMA.16816.F32 R80, R4.reuse, R10, R80 ;  /* 0x0000000a0450723c */ /* 0x040fe20000001850 */
[----:B------:R-:W1:Y:S07]  /*5940*/  LDSM.16.MT88.4 R8, [R138+0x9800] ;  /* 0x009800008a08783b */ /* 0x000e6e0000004200 */
[C---:B--2---:R-:W-:Y:S08]  /*5950*/  HMMA.16816.F32 R68, R4.reuse, R12, R68 ;  /* 0x0000000c0444723c */ /* 0x044ff00000001844 */
[C---:B------:R-:W-:Y:S01]  /*5960*/  HMMA.16816.F32 R72, R4.reuse, R14, R72 ;  /* 0x0000000e0448723c */ /* 0x040fe20000001848 */
[----:B------:R-:W2:Y:S07]  /*5970*/  LDSM.16.MT88.4 R12, [R137+0x9800] ;  /* 0x00980000890c783b */ /* 0x000eae0000004200 */
[----:B------:R-:W-:Y:S01]  /*5980*/  HMMA.16816.F32 R44, R4, R28, R44 ;  /* 0x0000001c042c723c */ /* 0x000fe2000000182c */
[--C-:B------:R-:W-:Y:S01]  /*5990*/  FFMA.FTZ R28, R126, UR4, -R123.reuse ;  /* 0x000000047e1c7c23 */ /* 0x100fe2000801087b */
[----:B------:R-:W-:-:S05]  /*59a0*/  FFMA.FTZ R29, R124, UR4, -R123 ;  /* 0x000000047c1d7c23 */ /* 0x000fca000801087b */
[----:B------:R-:W-:Y:S01]  /*59b0*/  MUFU.EX2 R28, R28 ;  /* 0x0000001c001c7308 */ /* 0x000fe20000000800 */
[C---:B------:R-:W-:Y:S03]  /*59c0*/  HMMA.16816.F32 R60, R4.reuse, R16, R60 ;  /* 0x00000010043c723c */ /* 0x040fe6000000183c */
[----:B------:R-:W4:Y:S05]  /*59d0*/  MUFU.EX2 R29, R29 ;  /* 0x0000001d001d7308 */ /* 0x000f2a0000000800 */
[C---:B------:R-:W-:Y:S01]  /*59e0*/  HMMA.16816.F32 R64, R4.reuse, R18, R64 ;  /* 0x000000120440723c */ /* 0x040fe20000001840 */
[----:B------:R-:W5:Y:S07]  /*59f0*/  LDSM.16.MT88.4 R16, [R142+0x9800] ;  /* 0x009800008e10783b */ /* 0x000f6e0000004200 */
[C---:B---3--:R-:W-:Y:S08]  /*5a00*/  HMMA.16816.F32 R88, R4.reuse, R20, R88 ;  /* 0x000000140458723c */ /* 0x048ff00000001858 */
[----:B------:R-:W-:Y:S01]  /*5a10*/  HMMA.16816.F32 R84, R4, R22, R84 ;  /* 0x000000160454723c */ /* 0x000fe20000001854 */
[----:B----4-:R-:W-:Y:S01]  /*5a20*/  F2FP.F16.F32.PACK_AB R4, R29, R28 ;  /* 0x0000001c1d04723e */ /* 0x010fe200000000ff */
[----:B------:R-:W3:Y:S01]  /*5a30*/  LDSM.16.MT88.4 R20, [R136+0x9800] ;  /* 0x009800008814783b */ /* 0x000ee20000004200 */
        /* <DEDUP_REMOVED lines=12> */
[C---:B---3--:R-:W-:Y:S08]  /*5b00*/  HMMA.16816.F32 R52, R4.reuse, R20, R52 ;  /* 0x000000140434723c */ /* 0x048ff00000001834 */
[C---:B-1----:R-:W-:Y:S08]  /*5b10*/  HMMA.16816.F32 R60, R4.reuse, R8, R60 ;  /* 0x00000008043c723c */ /* 0x042ff0000000183c */
[C---:B------:R-:W-:Y:S01]  /*5b20*/  HMMA.16816.F32 R64, R4.reuse, R10, R64 ;  /* 0x0000000a0440723c */ /* 0x040fe20000001840 */
[----:B------:R-:W1:Y:S07]  /*5b30*/  LDSM.16.MT88.4 R8, [R136+0xb800] ;  /* 0x00b800008808783b */ /* 0x000e6e0000004200 */
        /* <DEDUP_REMOVED lines=10> */
[----:B----4-:R-:W-:Y:S01]  /*5be0*/  HMMA.16816.F32 R68, R4, R16, R68 ;  /* 0x000000100444723c */ /* 0x010fe20000001844 */
        /* <DEDUP_REMOVED lines=13> */
[C---:B-1----:R-:W-:Y:S08]  /*5cc0*/  HMMA.16816.F32 R88, R4.reuse, R8, R88 ;  /* 0x000000080458723c */ /* 0x042ff00000001858 */
        /* <DEDUP_REMOVED lines=19> */
[----:B------:R-:W-:-:S02]  /*5e00*/  ISETP.GE.AND P2, PT, R3, RZ, PT ;  /* 0x000000ff0300720c */ /* 0x000fc40003f46270 */
        /* <DEDUP_REMOVED lines=49> */
.L_x_6464:
[----:B------:R-:W-:Y:S01]  /*6120*/  UMOV UR6, URZ ;  /* 0x000000ff00067c82 */ /* 0x000fe20008000000 */
[----:B------:R-:W-:Y:S01]  /*6130*/  IMAD.SHL.U32 R4, R24, 0x40, RZ ;  /* 0x0000004018047824 */ /* 0x000fe200078e00ff */
[----:B------:R-:W-:-:S05]  /*6140*/  IADD3 R3, P0, PT, RZ, -UR6, RZ ;  /* 0x80000006ff037c10 */ /* 0x000fca000ff1e0ff */
[----:B------:R-:W-:-:S05]  /*6150*/  IMAD.X R4, RZ, RZ, ~R4, P0 ;  /* 0x000000ffff047224 */ /* 0x000fca00000e0e04 */
[----:B------:R-:W-:-:S04]  /*6160*/  SHF.R.S64 R3, R3, 0x1f, R4 ;  /* 0x0000001f03037819 */ /* 0x000fc80000001004 */
[----:B------:R-:W-:-:S04]  /*6170*/  IADD3 R152, P0, PT, R3, R152, RZ ;  /* 0x0000009803987210 */ /* 0x000fc80007f1e0ff */
[----:B------:R-:W-:-:S09]  /*6180*/  LEA.HI.X.SX32 R153, R4, R153, 0x1, P0 ;  /* 0x0000009904997211 */ /* 0x000fd200000f0eff */
.L_x_6465:
        /* <DEDUP_REMOVED lines=10> */
[----:B------:R-:W-:Y:S01]  /*6230*/  VIADD R3, R135, 0xffffffc0 ;  /* 0xffffffc087037836 */ /* 0x000fe20000000000 */
[----:B------:R-:W-:-:S04]  /*6240*/  ISETP.GE.AND P0, PT, R154, UR6, PT ;  /* 0x000000069a007c0c */ /* 0x000fc8000bf06270 */
[C---:B------:R-:W-:Y:S02]  /*6250*/  ISETP.GE.AND P4, PT, R3.reuse, R134, PT ;  /* 0x000000860300720c */ /* 0x040fe40003f86270 */
[----:B------:R-:W-:Y:S02]  /*6260*/  ISETP.GE.AND P3, PT, R3, R133, PT ;  /* 0x000000850300720c */ /* 0x000fe40003f66270 */
[----:B------:R-:W-:-:S03]  /*6270*/  I2FP.F32.S32 R3, R3 ;  /* 0x0000000300037245 */ /* 0x000fc60000201400 */
        /* <DEDUP_REMOVED lines=42> */
[----:B------:R-:W3:Y:S04]  /*6520*/  LDSM.16.M88.4 R24, [R146+UR5+0x4000] ;  /* 0x004000059218783b */ /* 0x000ee80008000200 */
[----:B------:R-:W4:Y:S04]  /*6530*/  LDSM.16.M88.4 R16, [R146+UR5+0x4800] ;  /* 0x004800059210783b */ /* 0x000f280008000200 */
[----:B------:R-:W2:Y:S04]  /*6540*/  LDSM.16.M88.4 R124, [R146+UR5+0x5800] ;  /* 0x00580005927c783b */ /* 0x000ea80008000200 */
        /* <DEDUP_REMOVED lines=8> */
[C---:B------:R-:W-:Y:S08]  /*65d0*/  HMMA.16816.F32 R8, R120.reuse, R10, RZ ;  /* 0x0000000a7808723c */ /* 0x040ff000000018ff */
[C---:B---3--:R-:W-:Y:S08]  /*65e0*/  HMMA.16816.F32 R28, R120.reuse, R24, RZ ;  /* 0x00000018781c723c */ /* 0x048ff000000018ff */
[C---:B------:R-:W-:Y:S08]  /*65f0*/  HMMA.16816.F32 R24, R120.reuse, R26, RZ ;  /* 0x0000001a7818723c */ /* 0x040ff000000018ff */
[C---:B----4-:R-:W-:Y:S08]  /*6600*/  HMMA.16816.F32 R20, R120.reuse, R16, RZ ;  /* 0x000000107814723c */ /* 0x050ff000000018ff */
        /* <DEDUP_REMOVED lines=29> */
[----:B------:R-:W-:Y:S03]  /*67e0*/  LDSM.16.M88.4 R128, [R146+UR5+0x7800] ;  /* 0x007800059280783b */ /* 0x000fe60008000200 */
        /* <DEDUP_REMOVED lines=46> */
[----:B------:R-:W-:Y:S01]  /*6ad0*/  HMMA.16816.F32 R24, R124, R110, R24 ;  /* 0x0000006e7c18723c */ /* 0x000fe20000001818 */
[----:B------:R-:W3:Y:S01]  /*6ae0*/  LDSM.16.M88.4 R108, [R139+0x6800] ;  /* 0x006800008b6c783b */ /* 0x000ee20000000200 */
[----:B------:R-:W-:-:S06]  /*6af0*/  DEPBAR.LE SB0, 0x0 ;  /* 0x000080000000791a */ /* 0x000fcc0000000000 */
[----:B------:R-:W-:Y:S08]  /*6b00*/  HMMA.16816.F32 R4, R124, R130, R4 ;  /* 0x000000827c04723c */ /* 0x000ff00000001804 */
[C---:B----4-:R-:W-:Y:S08]  /*6b10*/  HMMA.16816.F32 R28, R116.reuse, R112, R28 ;  /* 0x00000070741c723c */ /* 0x050ff0000000181c */
[C---:B------:R-:W-:Y:S08]  /*6b20*/  HMMA.16816.F32 R24, R116.reuse, R114, R24 ;  /* 0x000000727418723c */ /* 0x040ff00000001818 */
[----:B-1----:R-:W-:Y:S01]  /*6b30*/  HMMA.16816.F32 R4, R116, R34, R4 ;  /* 0x000000227404723c */ /* 0x002fe20000001804 */
[----:B------:R-:W-:-:S02]  /*6b40*/  VIADD R35, R135, 0xfffffff8 ;  /* 0xfffffff887237836 */ /* 0x000fc40000000000 */
[CC--:B------:R-:W-:Y:S01]  /*6b50*/  FFMA.FTZ R28, R0.reuse, R3.reuse, R28 ;  /* 0x00000003001c7223 */ /* 0x0c0fe2000001001c */
[----:B------:R-:W-:Y:S02]  /*6b60*/  VIADD R34, R135, 0xffffffc1 ;  /* 0xffffffc187227836 */ /* 0x000fe40000000000 */
[----:B------:R-:W-:Y:S01]  /*6b70*/  FFMA.FTZ R3, R0, R3, R30 ;  /* 0x0000000300037223 */ /* 0x000fe2000001001e */
[CC--:B------:R-:W-:Y:S02]  /*6b80*/  ISETP.GE.AND P6, PT, R35.reuse, R134.reuse, PT ;  /* 0x000000862300720c */ /* 0x0c0fe40003fc6270 */
[----:B------:R-:W-:Y:S01]  /*6b90*/  ISETP.GE.AND P5, PT, R35, R133, PT ;  /* 0x000000852300720c */ /* 0x000fe20003fa6270 */
[----:B--2---:R-:W-:Y:S01]  /*6ba0*/  HMMA.16816.F32 R12, R116, R104, R12 ;  /* 0x00000068740c723c */ /* 0x004fe2000000180c */
[----:B------:R-:W-:Y:S01]  /*6bb0*/  I2FP.F32.S32 R35, R35 ;  /* 0x0000002300237245 */ /* 0x000fe20000201400 */
[----:B------:R-:W-:Y:S01]  /*6bc0*/  VIADD R105, R135, 0xffffffc8 ;  /* 0xffffffc887697836 */ /* 0x000fe20000000000 */
[----:B------:R-:W-:Y:S01]  /*6bd0*/  FSEL R30, R28, -INF , !P4 ;  /* 0xff8000001c1e7808 */ /* 0x000fe20006000000 */
[----:B------:R-:W-:Y:S01]  /*6be0*/  BAR.SYNC.DEFER_BLOCKING 0x0 ;  /* 0x0000000000007b1d */ /* 0x000fe20000010000 */
[----:B------:R-:W-:-:S02]  /*6bf0*/  ISETP.GE.AND P2, PT, R34, R134, PT ;  /* 0x000000862200720c */ /* 0x000fc40003f46270 */
[----:B------:R-:W-:Y:S01]  /*6c00*/  ISETP.GE.AND P4, PT, R34, R133, PT ;  /* 0x000000852200720c */ /* 0x000fe20003f86270 */
[----:B---3--:R-:W-:Y:S01]  /*6c10*/  HMMA.16816.F32 R20, R116, R108, R20 ;  /* 0x0000006c7414723c */ /* 0x008fe20000001814 */
[----:B------:R-:W-:Y:S01]  /*6c20*/  I2FP.F32.S32 R34, R34 ;  /* 0x0000002200227245 */ /* 0x000fe20000201400 */
[CC--:B------:R-:W-:Y:S01]  /*6c30*/  FFMA.FTZ R104, R0.reuse, R35.reuse, R4 ;  /* 0x0000002300687223 */ /* 0x0c0fe20000010004 */
[C---:B------:R-:W-:Y:S01]  /*6c40*/  FFMA.FTZ R35, R0.reuse, R35, R6 ;  /* 0x0000002300237223 */ /* 0x040fe20000010006 */
[----:B------:R-:W-:Y:S01]  /*6c50*/  FSEL R6, R3, -INF , !P3 ;  /* 0xff80000003067808 */ /* 0x000fe20005800000 */
[----:B------:R-:W-:Y:S01]  /*6c60*/  VIADD R4, R135, 0xffffffc9 ;  /* 0xffffffc987047836 */ /* 0x000fe20000000000 */
[----:B------:R-:W-:Y:S01]  /*6c70*/  I2FP.F32.S32 R3, R105 ;  /* 0x0000006900037245 */ /* 0x000fe20000201400 */
        /* <DEDUP_REMOVED lines=9> */
[C---:B------:R-:W-:Y:S01]  /*6d10*/  ISETP.GE.AND P5, PT, R4.reuse, R134, PT ;  /* 0x000000860400720c */ /* 0x040fe20003fa6270 */
[----:B------:R-:W-:Y:S01]  /*6d20*/  VIADD R3, R135, 0xffffffd8 ;  /* 0xffffffd887037836 */ /* 0x000fe20000000000 */
[----:B------:R-:W-:Y:S02]  /*6d30*/  ISETP.GE.AND P2, PT, R4, R133, PT ;  /* 0x000000850400720c */ /* 0x000fe40003f46270 */
[----:B------:R-:W-:Y:S01]  /*6d40*/  I2FP.F32.S32 R24, R4 ;  /* 0x0000000400187245 */ /* 0x000fe20000201400 */
[----:B------:R-:W-:Y:S01]  /*6d50*/  HMMA.16816.F32 R120, R124, R128, R120 ;  /* 0x000000807c78723c */ /* 0x000fe20000001878 */
[----:B------:R-:W-:-:S02]  /*6d60*/  FSEL R4, R31, -INF , !P4 ;  /* 0xff8000001f047808 */ /* 0x000fc40006000000 */
[----:B------:R-:W-:Y:S01]  /*6d70*/  FSEL R34, R34, -INF , !P3 ;  /* 0xff80000022227808 */ /* 0x000fe20005800000 */
[C---:B------:R-:W-:Y:S01]  /*6d80*/  FFMA.FTZ R25, R0.reuse, R24, R25 ;  /* 0x0000001800197223 */ /* 0x040fe20000010019 */
[C---:B------:R-:W-:Y:S01]  /*6d90*/  ISETP.GE.AND P4, PT, R29.reuse, R134, PT ;  /* 0x000000861d00720c */ /* 0x040fe20003f86270 */
[----:B------:R-:W-:Y:S01]  /*6da0*/  FFMA.FTZ R27, R0, R24, R27 ;  /* 0x00000018001b7223 */ /* 0x000fe2000001001b */
[----:B------:R-:W-:Y:S01]  /*6db0*/  ISETP.GE.AND P3, PT, R29, R133, PT ;  /* 0x000000851d00720c */ /* 0x000fe20003f66270 */
[----:B------:R-:W-:Y:S01]  /*6dc0*/  VIADD R24, R135, 0xffffffd1 ;  /* 0xffffffd187187836 */ /* 0x000fe20000000000 */
[----:B------:R-:W-:Y:S01]  /*6dd0*/  I2FP.F32.S32 R29, R29 ;  /* 0x0000001d001d7245 */ /* 0x000fe20000201400 */
[C---:B------:R-:W-:Y:S01]  /*6de0*/  HMMA.16816.F32 R8, R116.reuse, R106, R8 ;  /* 0x0000006a7408723c */ /* 0x040fe20000001808 */
[----:B------:R-:W-:Y:S02]  /*6df0*/  FSEL R104, R104, -INF , !P6 ;  /* 0xff80000068687808 */ /* 0x000fe40007000000 */
[----:B------:R-:W-:Y:S01]  /*6e00*/  ISETP.GE.AND P6, PT, R105, R133, PT ;  /* 0x000000856900720c */ /* 0x000fe20003fc6270 */
[CC--:B------:R-:W-:Y:S01]  /*6e10*/  FFMA.FTZ R172, R0.reuse, R29.reuse, R20 ;  /* 0x0000001d00ac7223 */ /* 0x0c0fe20000010014 */
[----:B------:R-:W-:Y:S01]  /*6e20*/  FSEL R180, R25, -INF , !P5 ;  /* 0xff80000019b47808 */ /* 0x000fe20006800000 */
[----:B------:R-:W-:Y:S01]  /*6e30*/  FFMA.FTZ R22, R0, R29, R22 ;  /* 0x0000001d00167223 */ /* 0x000fe20000010016 */
[----:B------:R-:W-:Y:S01]  /*6e40*/  FSEL R178, R26, -INF , !P6 ;  /* 0xff8000001ab27808 */ /* 0x000fe20007000000 */
[----:B------:R-:W-:Y:S01]  /*6e50*/  VIADD R20, R135, 0xffffffd9 ;  /* 0xffffffd987147836 */ /* 0x000fe20000000000 */
[C---:B------:R-:W-:Y:S01]  /*6e60*/  ISETP.GE.AND P6, PT, R24.reuse, R134, PT ;  /* 0x000000861800720c */ /* 0x040fe20003fc6270 */
[----:B------:R-:W-:Y:S01]  /*6e70*/  HMMA.16816.F32 R120, R116, R32, R120 ;  /* 0x000000207478723c */ /* 0x000fe20000001878 */
[----:B------:R-:W-:-:S02]  /*6e80*/  ISETP.GE.AND P5, PT, R24, R133, PT ;  /* 0x000000851800720c */ /* 0x000fc40003fa6270 */
[----:B------:R-:W-:Y:S02]  /*6e90*/  I2FP.F32.S32 R24, R24 ;  /* 0x0000001800187245 */ /* 0x000fe40000201400 */
[----:B------:R-:W-:Y:S02]  /*6ea0*/  FSEL R176, R27, -INF , !P2 ;  /* 0xff8000001bb07808 */ /* 0x000fe40005000000 */
[----:B------:R-:W-:Y:S01]  /*6eb0*/  FSEL R172, R172, -INF , !P4 ;  /* 0xff800000acac7808 */ /* 0x000fe20006000000 */
[C---:B------:R-:W-:Y:S01]  /*6ec0*/  FFMA.FTZ R112, R0.reuse, R24, R21 ;  /* 0x0000001800707223 */ /* 0x040fe20000010015 */
[C---:B------:R-:W-:Y:S01]  /*6ed0*/  ISETP.GE.AND P2, PT, R3.reuse, R134, PT ;  /* 0x000000860300720c */ /* 0x040fe20003f46270 */
[----:B------:R-:W-:Y:S01]  /*6ee0*/  FFMA.FTZ R23, R0, R24, R23 ;  /* 0x0000001800177223 */ /* 0x000fe20000010017 */
[----:B------:R-:W-:Y:S01]  /*6ef0*/  ISETP.GE.AND P4, PT, R3, R133, PT ;  /* 0x000000850300720c */ /* 0x000fe20003f86270 */
[----:B------:R-:W-:Y:S01]  /*6f00*/  VIADD R21, R135, 0xffffffe0 ;  /* 0xffffffe087157836 */ /* 0x000fe20000000000 */
[----:B------:R-:W-:-:S02]  /*6f10*/  I2FP.F32.S32 R3, R3 ;  /* 0x0000000300037245 */ /* 0x000fc40000201400 */
[----:B------:R-:W-:Y:S02]  /*6f20*/  FSEL R114, R22, -INF , !P3 ;  /* 0xff80000016727808 */ /* 0x000fe40005800000 */
[----:B------:R-:W-:Y:S01]  /*6f30*/  FSEL R112, R112, -INF , !P6 ;  /* 0xff80000070707808 */ /* 0x000fe20007000000 */
[CC--:B------:R-:W-:Y:S01]  /*6f40*/  FFMA.FTZ R22, R0.reuse, R3.reuse, R16 ;  /* 0x0000000300167223 */ /* 0x0c0fe20000010010 */
[----:B------:R-:W-:Y:S01]  /*6f50*/  I2FP.F32.S32 R16, R20 ;  /* 0x0000001400107245 */ /* 0x000fe20000201400 */
[----:B------:R-:W-:Y:S01]  /*6f60*/  FFMA.FTZ R18, R0, R3, R18 ;  /* 0x0000000300127223 */ /* 0x000fe20000010012 */
[C---:B------:R-:W-:Y:S01]  /*6f70*/  ISETP.GE.AND P3, PT, R20.reuse, R134, PT ;  /* 0x000000861400720c */ /* 0x040fe20003f66270 */
[----:B------:R-:W-:Y:S01]  /*6f80*/  VIADD R3, R135, 0xffffffe1 ;  /* 0xffffffe187037836 */ /* 0x000fe20000000000 */
[----:B------:R-:W-:Y:S01]  /*6f90*/  ISETP.GE.AND P6, PT, R20, R133, PT ;  /* 0x000000851400720c */ /* 0x000fe20003fc6270 */
[----:B------:R-:W-:Y:S01]  /*6fa0*/  FFMA.FTZ R19, R0, R16, R19 ;  /* 0x0000001000137223 */ /* 0x000fe20000010013 */
[----:B------:R-:W-:-:S02]  /*6fb0*/  FSEL R116, R23, -INF , !P5 ;  /* 0xff80000017747808 */ /* 0x000fc40006800000 */
[----:B------:R-:W-:Y:S01]  /*6fc0*/  FSEL R20, R22, -INF , !P2 ;  /* 0xff80000016147808 */ /* 0x000fe20005000000 */
[----:B------:R-:W-:Y:S01]  /*6fd0*/  FFMA.FTZ R22, R0, R16, R17 ;  /* 0x0000001000167223 */ /* 0x000fe20000010011 */
[-C--:B------:R-:W-:Y:S01]  /*6fe0*/  ISETP.GE.AND P5, PT, R21, R134.reuse, PT ;  /* 0x000000861500720c */ /* 0x080fe20003fa6270 */
[----:B------:R-:W-:Y:S01]  /*6ff0*/  VIADD R17, R135, 0xffffffe8 ;  /* 0xffffffe887117836 */ /* 0x000fe20000000000 */
        /* <DEDUP_REMOVED lines=15> */
[----:B------:R-:W-:Y:S01]  /*70f0*/  VIADD R3, R135, 0xffffffe9 ;  /* 0xffffffe987037836 */ /* 0x000fe20000000000 */
[----:B------:R-:W-:-:S02]  /*7100*/  I2FP.F32.S32 R17, R17 ;  /* 0x0000001100117245 */ /* 0x000fc40000201400 */
[----:B------:R-:W-:Y:S02]  /*7110*/  FSEL R124, R14, -INF , !P2 ;  /* 0xff8000000e7c7808 */ /* 0x000fe40005000000 */
[----:B------:R-:W-:Y:S01]  /*7120*/  ISETP.GE.AND P2, PT, R3, R134, PT ;  /* 0x000000860300720c */ /* 0x000fe20003f46270 */
[C---:B------:R-:W-:Y:S01]  /*7130*/  FFMA.FTZ R128, R0.reuse, R17, R10 ;  /* 0x0000001100807223 */ /* 0x040fe2000001000a */
[----:B------:R-:W-:Y:S01]  /*7140*/  I2FP.F32.S32 R10, R3 ;  /* 0x00000003000a7245 */ /* 0x000fe20000201400 */
[C---:B------:R-:W-:Y:S01]  /*7150*/  FFMA.FTZ R162, R0.reuse, R17, R8 ;  /* 0x0000001100a27223 */ /* 0x040fe20000010008 */
[----:B------:R-:W-:Y:S01]  /*7160*/  VIADD R8, R135, 0xfffffff0 ;  /* 0xfffffff087087836 */ /* 0x000fe20000000000 */
[----:B------:R-:W-:Y:S02]  /*7170*/  FSEL R168, R13, -INF , !P4 ;  /* 0xff8000000da87808 */ /* 0x000fe40006000000 */
[CC--:B------:R-:W-:Y:S01]  /*7180*/  FFMA.FTZ R9, R0.reuse, R10.reuse, R9 ;  /* 0x0000000a00097223 */ /* 0x0c0fe20000010009 */
[----:B------:R-:W-:Y:S01]  /*7190*/  ISETP.GE.AND P4, PT, R3, R133, PT ;  /* 0x000000850300720c */ /* 0x000fe20003f86270 */
[----:B------:R-:W-:Y:S01]  /*71a0*/  FFMA.FTZ R11, R0, R10, R11 ;  /* 0x0000000a000b7223 */ /* 0x000fe2000001000b */
[----:B------:R-:W-:Y:S01]  /*71b0*/  VIADD R3, R135, 0xfffffff1 ;  /* 0xfffffff187037836 */ /* 0x000fe20000000000 */
[----:B------:R-:W-:Y:S01]  /*71c0*/  FSEL R126, R15, -INF , !P3 ;  /* 0xff8000000f7e7808 */ /* 0x000fe20005800000 */
[----:B------:R-:W-:Y:S01]  /*71d0*/  VIADD R135, R135, 0xfffffff9 ;  /* 0xfffffff987877836 */ /* 0x000fe20000000000 */
[----:B------:R-:W-:-:S02]  /*71e0*/  FSEL R130, R9, -INF , !P2 ;  /* 0xff80000009827808 */ /* 0x000fc40005000000 */
[----:B------:R-:W-:Y:S02]  /*71f0*/  I2FP.F32.S32 R9, R8 ;  /* 0x0000000800097245 */ /* 0x000fe40000201400 */
[----:B------:R-:W-:Y:S02]  /*7200*/  ISETP.GE.AND P2, PT, R8, R133, PT ;  /* 0x000000850800720c */ /* 0x000fe40003f46270 */
[----:B------:R-:W-:Y:S01]  /*7210*/  FSEL R162, R162, -INF , !P6 ;  /* 0xff800000a2a27808 */ /* 0x000fe20007000000 */
[CC--:B------:R-:W-:Y:S01]  /*7220*/  FFMA.FTZ R26, R0.reuse, R9.reuse, R122 ;  /* 0x00000009001a7223 */ /* 0x0c0fe2000001007a */
[----:B------:R-:W-:Y:S01]  /*7230*/  FFMA.FTZ R108, R0, R9, R120 ;  /* 0x00000009006c7223 */ /* 0x000fe20000010078 */
[----:B------:R-:W-:Y:S02]  /*7240*/  FSEL R120, R11, -INF , !P4 ;  /* 0xff8000000b787808 */ /* 0x000fe40006000000 */
[----:B------:R-:W-:Y:S02]  /*7250*/  ISETP.GE.AND P3, PT, R8, R134, PT ;  /* 0x000000860800720c */ /* 0x000fe40003f66270 */
[----:B------:R-:W-:-:S02]  /*7260*/  FSEL R26, R26, -INF , !P2 ;  /* 0xff8000001a1a7808 */ /* 0x000fc40005000000 */
[----:B------:R-:W-:Y:S02]  /*7270*/  ISETP.GT.AND P2, PT, R2, R149, PT ;  /* 0x000000950200720c */ /* 0x000fe40003f44270 */
[C---:B------:R-:W-:Y:S02]  /*7280*/  ISETP.GE.AND P6, PT, R3.reuse, R134, PT ;  /* 0x000000860300720c */ /* 0x040fe40003fc6270 */
        /* <DEDUP_REMOVED lines=80> */
.L_x_6467:
[----:B------:R-:W-:Y:S01]  /*7790*/  UMOV UR6, URZ ;  /* 0x000000ff00067c82 */ /* 0x000fe20008000000 */
[----:B------:R-:W-:Y:S01]  /*77a0*/  IMAD.SHL.U32 R3, R102, 0x40, RZ ;  /* 0x0000004066037824 */ /* 0x000fe200078e00ff */
[----:B------:R-:W-:-:S05]  /*77b0*/  IADD3 R5, P2, PT, RZ, -UR6, RZ ;  /* 0x80000006ff057c10 */ /* 0x000fca000ff5e0ff */
[----:B------:R-:W-:-:S05]  /*77c0*/  IMAD.X R8, RZ, RZ, ~R3, P2 ;  /* 0x000000ffff087224 */ /* 0x000fca00010e0e03 */
[----:B------:R-:W-:-:S04]  /*77d0*/  SHF.R.S64 R5, R5, 0x1f, R8 ;  /* 0x0000001f05057819 */ /* 0x000fc80000001008 */
[----:B------:R-:W-:-:S04]  /*77e0*/  IADD3 R150, P2, PT, R5, R150, RZ ;  /* 0x0000009605967210 */ /* 0x000fc80007f5e0ff */
[----:B------:R-:W-:-:S09]  /*77f0*/  LEA.HI.X.SX32 R151, R8, R151, 0x1, P2 ;  /* 0x0000009708977211 */ /* 0x000fd200010f0eff */
.L_x_6468:
        /* <DEDUP_REMOVED lines=49> */
.L_x_6466:
        /* <DEDUP_REMOVED lines=17> */
[----:B------:R-:W-:-:S03]  /*7c20*/  FMNMX3.FTZ R10, R10, R104, R27, !PT ;  /* 0x000000680a0a7276 */ /* 0x000fc6000781001b */
[----:B------:R-:W1:Y:S04]  /*7c30*/  SHFL.BFLY PT, R8, R7, 0x2, 0x1f ;  /* 0x0c401f0007087f89 */ /* 0x000e6800000e0000 */
[----:B------:R-:W2:Y:S01]  /*7c40*/  SHFL.BFLY PT, R5, R10, 0x2, 0x1f ;  /* 0x0c401f000a057f89 */ /* 0x000ea200000e0000 */
[----:B-1----:R-:W-:Y:S02]  /*7c50*/  FMNMX.FTZ R8, R7, R8, !PT ;  /* 0x0000000807087209 */ /* 0x002fe40007810000 */
[----:B--2---:R-:W-:-:S03]  /*7c60*/  FMNMX.FTZ R5, R10, R5, !PT ;  /* 0x000000050a057209 */ /* 0x004fc60007810000 */
[----:B------:R-:W1:Y:S04]  /*7c70*/  SHFL.BFLY PT, R3, R8, 0x1, 0x1f ;  /* 0x0c201f0008037f89 */ /* 0x000e6800000e0000 */
[----:B------:R-:W2:Y:S01]  /*7c80*/  SHFL.BFLY PT, R28, R5, 0x1, 0x1f ;  /* 0x0c201f00051c7f89 */ /* 0x000ea200000e0000 */
[----:B-1----:R-:W-:-:S03]  /*7c90*/  FMNMX.FTZ R3, R8, R3, !PT ;  /* 0x0000000308037209 */ /* 0x002fc60007810000 */
[----:B------:R-:W1:Y:S01]  /*7ca0*/  LDSM.16.MT88.4 R8, [R138+0x8000] ;  /* 0x008000008a08783b */ /* 0x000e620000004200 */
        /* <DEDUP_REMOVED lines=8> */
[----:B------:R-:W-:Y:S01]  /*7d30*/  ISETP.GT.AND P0, PT, R2, R149, PT ;  /* 0x000000950200720c */ /* 0x000fe20003f04270 */
[--C-:B------:R-:W-:Y:S01]  /*7d40*/  FFMA.FTZ R102, R6, UR4, -R25.reuse ;  /* 0x0000000406667c23 */ /* 0x100fe20008010819 */
[----:B------:R-:W-:Y:S01]  /*7d50*/  FSEL R6, R28, RZ, P1 ;  /* 0x000000ff1c067208 */ /* 0x000fe20000800000 */
[--C-:B------:R-:W-:Y:S01]  /*7d60*/  FFMA.FTZ R29, R4, UR4, -R25.reuse ;  /* 0x00000004041d7c23 */ /* 0x100fe20008010819 */
[----:B------:R-:W-:Y:S01]  /*7d70*/  FSEL R105, R105, RZ, P1 ;  /* 0x000000ff69697208 */ /* 0x000fe20000800000 */
[----:B------:R-:W-:Y:S01]  /*7d80*/  FFMA.FTZ R33, R178, UR4, -R25 ;  /* 0x00000004b2217c23 */ /* 0x000fe20008010819 */
[----:B------:R-:W-:Y:S01]  /*7d90*/  FMUL.FTZ R100, R5, UR4 ;  /* 0x0000000405647c20 */ /* 0x000fe20008410000 */
[----:B------:R-:W-:Y:S01]  /*7da0*/  FADD.FTZ R6, R101, -R6 ;  /* 0x8000000665067221 */ /* 0x000fe20000010000 */
[----:B------:R-:W-:Y:S01]  /*7db0*/  MUFU.EX2 R102, R102 ;  /* 0x0000006600667308 */ /* 0x000fe20000000800 */
[--C-:B------:R-:W-:Y:S01]  /*7dc0*/  FFMA.FTZ R103, R30, UR4, -R105.reuse ;  /* 0x000000041e677c23 */ /* 0x100fe20008010869 */
[--C-:B------:R-:W-:Y:S01]  /*7dd0*/  FFMA.FTZ R31, R34, UR4, -R105.reuse ;  /* 0x00000004221f7c23 */ /* 0x100fe20008010869 */
[--C-:B------:R-:W-:Y:S01]  /*7de0*/  FFMA.FTZ R32, R174, UR4, -R105.reuse ;  /* 0x00000004ae207c23 */ /* 0x100fe20008010869 */
[----:B------:R-:W-:Y:S01]  /*7df0*/  FFMA.FTZ R30, R180, UR4, -R105 ;  /* 0x00000004b41e7c23 */ /* 0x000fe20008010869 */
[----:B------:R-:W-:Y:S01]  /*7e00*/  FFMA.FTZ R34, R176, UR4, -R25 ;  /* 0x00000004b0227c23 */ /* 0x000fe20008010819 */
[----:B------:R-:W-:Y:S01]  /*7e10*/  FMUL.FTZ R101, R6, UR4 ;  /* 0x0000000406657c20 */ /* 0x000fe20008410000 */
[----:B------:R-:W-:Y:S01]  /*7e20*/  MUFU.EX2 R103, R103 ;  /* 0x0000006700677308 */ /* 0x000fe20000000800 */
[----:B------:R-:W-:Y:S01]  /*7e30*/  FFMA.FTZ R107, R20, UR4, -R105 ;  /* 0x00000004146b7c23 */ /* 0x000fe20008010869 */
[----:B------:R-:W-:Y:S01]  /*7e40*/  FFMA.FTZ R115, R114, UR4, -R25 ;  /* 0x0000000472737c23 */ /* 0x000fe20008010819 */
[----:B------:R-:W-:Y:S01]  /*7e50*/  FFMA.FTZ R109, R112, UR4, -R105 ;  /* 0x00000004706d7c23 */ /* 0x000fe20008010869 */
[----:B------:R-:W2:Y:S01]  /*7e60*/  MUFU.EX2 R32, R32 ;  /* 0x0000002000207308 */ /* 0x000ea20000000800 */
[--C-:B------:R-:W-:Y:S01]  /*7e70*/  FFMA.FTZ R111, R116, UR4, -R25.reuse ;  /* 0x00000004746f7c23 */ /* 0x100fe20008010819 */
[----:B------:R-:W-:Y:S01]  /*7e80*/  FFMA.FTZ R113, R118, UR4, -R25 ;  /* 0x0000000476717c23 */ /* 0x000fe20008010819 */
[----:B------:R-:W-:Y:S01]  /*7e90*/  FFMA.FTZ R172, R172, UR4, -R105 ;  /* 0x00000004acac7c23 */ /* 0x000fe20008010869 */
[----:B------:R-:W-:Y:S01]  /*7ea0*/  MUFU.EX2 R31, R31 ;  /* 0x0000001f001f7308 */ /* 0x000fe20000000800 */
[----:B------:R-:W-:Y:S01]  /*7eb0*/  FFMA.FTZ R170, R170, UR4, -R25 ;  /* 0x00000004aaaa7c23 */ /* 0x000fe20008010819 */
[--C-:B------:R-:W-:Y:S01]  /*7ec0*/  FFMA.FTZ R122, R168, UR4, -R105.reuse ;  /* 0x00000004a87a7c23 */ /* 0x100fe20008010869 */
[----:B------:R-:W-:Y:S01]  /*7ed0*/  FFMA.FTZ R117, R162, UR4, -R105 ;  /* 0x00000004a2757c23 */ /* 0x000fe20008010869 */
[----:B------:R-:W3:Y:S01]  /*7ee0*/  MUFU.EX2 R30, R30 ;  /* 0x0000001e001e7308 */ /* 0x000ee20000000800 */
[--C-:B------:R-:W-:Y:S01]  /*7ef0*/  FFMA.FTZ R119, R126, UR4, -R25.reuse ;  /* 0x000000047e777c23 */ /* 0x100fe20008010819 */
[----:B------:R-:W-:Y:S01]  /*7f00*/  FFMA.FTZ R121, R120, UR4, -R25 ;  /* 0x0000000478797c23 */ /* 0x000fe20008010819 */
[----:B------:R-:W-:Y:S01]  /*7f10*/  FFMA.FTZ R130, R130, UR4, -R105 ;  /* 0x0000000482827c23 */ /* 0x000fe20008010869 */
[----:B------:R-:W4:Y:S01]  /*7f20*/  MUFU.EX2 R29, R29 ;  /* 0x0000001d001d7308 */ /* 0x000f220000000800 */
[--C-:B------:R-:W-:Y:S01]  /*7f30*/  FFMA.FTZ R123, R124, UR4, -R25.reuse ;  /* 0x000000047c7b7c23 */ /* 0x100fe20008010819 */
[----:B--2---:R-:W-:Y:S01]  /*7f40*/  F2FP.F16.F32.PACK_AB R4, R32, R103 ;  /* 0x000000672004723e */ /* 0x004fe200000000ff */
[--C-:B------:R-:W-:Y:S01]  /*7f50*/  FFMA.FTZ R128, R128, UR4, -R25.reuse ;  /* 0x0000000480807c23 */ /* 0x100fe20008010819 */
[----:B------:R-:W-:Y:S01]  /*7f60*/  MUFU.EX2 R33, R33 ;  /* 0x0000002100217308 */ /* 0x000fe20000000800 */
[--C-:B------:R-:W-:Y:S01]  /*7f70*/  FFMA.FTZ R125, R106, UR4, -R25.reuse ;  /* 0x000000046a7d7c23 */ /* 0x100fe20008010819 */
[--C-:B------:R-:W-:Y:S01]  /*7f80*/  FFMA.FTZ R35, R35, UR4, -R25.reuse ;  /* 0x0000000423237c23 */ /* 0x100fe20008010819 */
[----:B------:R-:W-:Y:S01]  /*7f90*/  FFMA.FTZ R26, R26, UR4, -R25 ;  /* 0x000000041a1a7c23 */ /* 0x000fe20008010819 */
[----:B------:R-:W2:Y:S01]  /*7fa0*/  MUFU.EX2 R34, R34 ;  /* 0x0000002200227308 */ /* 0x000ea20000000800 */
[----:B------:R-:W-:-:S02]  /*7fb0*/  @P0 IADD3 R132, PT, PT, R132, -0x3, RZ ;  /* 0xfffffffd84840810 */ /* 0x000fc40007ffe0ff */
[----:B---3--:R-:W-:Y:S01]  /*7fc0*/  F2FP.F16.F32.PACK_AB R6, R30, R31 ;  /* 0x0000001f1e06723e */ /* 0x008fe200000000ff */
[----:B------:R-:W3:Y:S01]  /*7fd0*/  MUFU.EX2 R101, R101 ;  /* 0x0000006500657308 */ /* 0x000ee20000000800 */
[----:B----4-:R-:W-:-:S03]  /*7fe0*/  F2FP.F16.F32.PACK_AB R5, R29, R102 ;  /* 0x000000661d05723e */ /* 0x010fc600000000ff */
[----:B------:R-:W4:Y:S04]  /*7ff0*/  MUFU.EX2 R100, R100 ;  /* 0x0000006400647308 */ /* 0x000f280000000800 */
[----:B------:R-:W-:Y:S01]  /*8000*/  MUFU.EX2 R112, R172 ;  /* 0x000000ac00707308 */ /* 0x000fe20000000800 */
[----:B--2---:R-:W-:-:S03]  /*8010*/  F2FP.F16.F32.PACK_AB R7, R34, R33 ;  /* 0x000000212207723e */ /* 0x004fc600000000ff */
[----:B------:R-:W2:Y:S01]  /*8020*/  MUFU.EX2 R109, R109 ;  /* 0x0000006d006d7308 */ /* 0x000ea20000000800 */
[-C--:B---3--:R-:W-:Y:S01]  /*8030*/  FMUL.FTZ R96, R96, R101.reuse ;  /* 0x0000006560607220 */ /* 0x088fe20000410000 */
[-C--:B------:R-:W-:Y:S01]  /*8040*/  FMUL.FTZ R97, R97, R101.reuse ;  /* 0x0000006561617220 */ /* 0x080fe20000410000 */
[-C--:B------:R-:W-:Y:S01]  /*8050*/  FMUL.FTZ R92, R92, R101.reuse ;  /* 0x000000655c5c7220 */ /* 0x080fe20000410000 */
[-C--:B------:R-:W-:Y:S01]  /*8060*/  FMUL.FTZ R93, R93, R101.reuse ;  /* 0x000000655d5d7220 */ /* 0x080fe20000410000 */
[-C--:B----4-:R-:W-:Y:S01]  /*8070*/  FMUL.FTZ R98, R98, R100.reuse ;  /* 0x0000006462627220 */ /* 0x090fe20000410000 */
        /* <DEDUP_REMOVED lines=65> */
[----:B------:R-:W3:Y:S01]  /*8490*/  LDSM.16.MT88.4 R12, [R137+0xa000] ;  /* 0x00a00000890c783b */ /* 0x000ee20000004200 */
[----:B------:R5:W-:Y:S01]  /*84a0*/  MUFU.EX2 R116, R115 ;  /* 0x0000007300747308 */ /* 0x000be20000000800 */
[-C--:B------:R-:W-:Y:S01]  /*84b0*/  FMUL.FTZ R90, R90, R100.reuse ;  /* 0x000000645a5a7220 */ /* 0x080fe20000410000 */
[-C--:B------:R-:W-:Y:S01]  /*84c0*/  FMUL.FTZ R91, R91, R100.reuse ;  /* 0x000000645b5b7220 */ /* 0x080fe20000410000 */
[-C--:B------:R-:W-:Y:S01]  /*84d0*/  FMUL.FTZ R84, R84, R101.reuse ;  /* 0x0000006554547220 */ /* 0x080fe20000410000 */
[----:B------:R-:W2:Y:S01]  /*84e0*/  MUFU.EX2 R111, R111 ;  /* 0x0000006f006f7308 */ /* 0x000ea20000000800 */
[-C--:B------:R-:W-:Y:S01]  /*84f0*/  FMUL.FTZ R85, R85, R101.reuse ;  /* 0x0000006555557220 */ /* 0x080fe20000410000 */
[C---:B-1----:R-:W-:Y:S01]  /*8500*/  HMMA.16816.F32 R60, R4.reuse, R8, R60 ;  /* 0x00000008043c723c */ /* 0x042fe2000000183c */
[-C--:B------:R-:W-:Y:S01]  /*8510*/  FMUL.FTZ R86, R86, R100.reuse ;  /* 0x0000006456567220 */ /* 0x080fe20000410000 */
[----:B------:R-:W-:Y:S01]  /*8520*/  MUFU.EX2 R118, R170 ;  /* 0x000000aa00767308 */ /* 0x000fe20000000800 */
[-C--:B------:R-:W-:Y:S01]  /*8530*/  FMUL.FTZ R87, R87, R100.reuse ;  /* 0x0000006457577220 */ /* 0x080fe20000410000 */
[----:B------:R-:W-:Y:S01]  /*8540*/  FFMA.FTZ R101, R166, R101, R103 ;  /* 0x00000065a6657223 */ /* 0x000fe20000010067 */
[----:B------:R-:W-:Y:S01]  /*8550*/  FFMA.FTZ R100, R165, R100, R102 ;  /* 0x00000064a5647223 */ /* 0x000fe20000010066 */
[----:B------:R-:W-:Y:S02]  /*8560*/  MUFU.EX2 R113, R113 ;  /* 0x0000007100717308 */ /* 0x000fe40000000800 */
[C---:B------:R-:W-:Y:S01]  /*8570*/  HMMA.16816.F32 R64, R4.reuse, R10, R64 ;  /* 0x0000000a0440723c */ /* 0x040fe20000001840 */
[----:B------:R-:W1:Y:S01]  /*8580*/  LDSM.16.MT88.4 R8, [R136+0xa000] ;  /* 0x00a000008808783b */ /* 0x000e620000004200 */
[----:B-----5:R-:W-:Y:S01]  /*8590*/  FFMA.FTZ R115, R164, UR4, -R105 ;  /* 0x00000004a4737c23 */ /* 0x020fe20008010869 */
[----:B------:R-:W-:Y:S01]  /*85a0*/  MUFU.EX2 R122, R122 ;  /* 0x0000007a007a7308 */ /* 0x000fe20000000800 */
[----:B------:R-:W-:Y:S01]  /*85b0*/  FADD.FTZ R32, R32, R101 ;  /* 0x0000006520207221 */ /* 0x000fe20000010000 */
[----:B------:R-:W-:Y:S01]  /*85c0*/  FADD.FTZ R100, R29, R100 ;  /* 0x000000641d647221 */ /* 0x000fe20000010000 */
[----:B------:R-:W-:Y:S01]  /*85d0*/  MOV R101, R28 ;  /* 0x0000001c00657202 */ /* 0x000fe20000000f00 */
[----:B------:R-:W-:Y:S01]  /*85e0*/  MUFU.EX2 R117, R117 ;  /* 0x0000007500757308 */ /* 0x000fe20000000800 */
[C---:B----4-:R-:W-:Y:S01]  /*85f0*/  HMMA.16816.F32 R68, R4.reuse, R16, R68 ;  /* 0x000000100444723c */ /* 0x050fe20000001844 */
[----:B------:R-:W-:Y:S01]  /*8600*/  FFMA.FTZ R16, R22, UR4, -R105 ;  /* 0x0000000416107c23 */ /* 0x000fe20008010869 */
[----:B------:R-:W-:Y:S01]  /*8610*/  FADD.FTZ R31, R31, R32 ;  /* 0x000000201f1f7221 */ /* 0x000fe20000010000 */
[----:B------:R-:W4:Y:S01]  /*8620*/  LDSM.16.MT88.4 R20, [R142+0x8800] ;  /* 0x008800008e14783b */ /* 0x000f220000004200 */
[----:B------:R-:W-:Y:S01]  /*8630*/  MUFU.EX2 R115, R115 ;  /* 0x0000007300737308 */ /* 0x000fe20000000800 */
[----:B------:R-:W-:Y:S01]  /*8640*/  FADD.FTZ R33, R33, R100 ;  /* 0x0000006421217221 */ /* 0x000fe20000010000 */
[----:B------:R-:W-:Y:S01]  /*8650*/  FADD.FTZ R31, R30, R31 ;  /* 0x0000001f1e1f7221 */ /* 0x000fe20000010000 */
[-C--:B------:R-:W-:Y:S01]  /*8660*/  MOV R100, R3.reuse ;  /* 0x0000000300647202 */ /* 0x080fe20000000f00 */
[----:B------:R-:W-:Y:S01]  /*8670*/  HMMA.16816.F32 R72, R4, R18, R72 ;  /* 0x000000120448723c */ /* 0x000fe20000001848 */
[----:B------:R5:W2:Y:S01]  /*8680*/  MUFU.EX2 R114, R16 ;  /* 0x0000001000727308 */ /* 0x000aa20000000800 */
[----:B------:R-:W-:Y:S01]  /*8690*/  FADD.FTZ R33, R34, R33 ;  /* 0x0000002122217221 */ /* 0x000fe20000010000 */
[----:B------:R-:W-:-:S02]  /*86a0*/  @P0 MOV R100, R3 ;  /* 0x0000000300640202 */ /* 0x000fc40000000f00 */
[----:B------:R-:W-:Y:S01]  /*86b0*/  MUFU.EX2 R124, R130 ;  /* 0x00000082007c7308 */ /* 0x000fe20000000800 */
[----:B------:R-:W-:Y:S02]  /*86c0*/  @P0 MOV R101, R28 ;  /* 0x0000001c00650202 */ /* 0x000fe40000000f00 */
[C---:B---3--:R-:W-:Y:S01]  /*86d0*/  HMMA.16816.F32 R76, R4.reuse, R12, R76 ;  /* 0x0000000c044c723c */ /* 0x048fe2000000184c */
[----:B------:R3:W-:Y:S04]  /*86e0*/  MUFU.EX2 R126, R123 ;  /* 0x0000007b007e7308 */ /* 0x0007e80000000800 */
[----:B------:R-:W4:Y:S01]  /*86f0*/  MUFU.EX2 R119, R119 ;  /* 0x0000007700777308 */ /* 0x000f220000000800 */
[----:B-----5:R-:W-:Y:S02]  /*8700*/  LDSM.16.MT88.4 R16, [R137+0x8800] ;  /* 0x008800008910783b */ /* 0x020fe40000004200 */
[----:B------:R-:W-:Y:S01]  /*8710*/  HMMA.16816.F32 R80, R4, R14, R80 ;  /* 0x0000000e0450723c */ /* 0x000fe20000001850 */
[----:B------:R-:W-:Y:S01]  /*8720*/  MUFU.EX2 R120, R128 ;  /* 0x0000008000787308 */ /* 0x000fe20000000800 */
[----:B------:R-:W5:Y:S03]  /*8730*/  LDSM.16.MT88.4 R12, [R138+0x8800] ;  /* 0x008800008a0c783b */ /* 0x000f660000004200 */
[----:B------:R-:W5:Y:S01]  /*8740*/  MUFU.EX2 R121, R121 ;  /* 0x0000007900797308 */ /* 0x000f620000000800 */
[----:B---3--:R-:W-:-:S02]  /*8750*/  FFMA.FTZ R123, R108, UR4, -R105 ;  /* 0x000000046c7b7c23 */ /* 0x008fc40008010869 */
[C---:B-1----:R-:W-:Y:S01]  /*8760*/  HMMA.16816.F32 R88, R4.reuse, R8, R88 ;  /* 0x000000080458723c */ /* 0x042fe20000001858 */
[----:B------:R-:W-:Y:S01]  /*8770*/  FFMA.FTZ R108, R27, UR4, -R105 ;  /* 0x000000041b6c7c23 */ /* 0x000fe20008010869 */
[----:B------:R1:W-:Y:S04]  /*8780*/  MUFU.EX2 R106, R26 ;  /* 0x0000001a006a7308 */ /* 0x0003e80000000800 */
[----:B------:R-:W-:Y:S02]  /*8790*/  MUFU.EX2 R123, R123 ;  /* 0x0000007b007b7308 */ /* 0x000fe40000000800 */
[----:B------:R-:W-:Y:S01]  /*87a0*/  HMMA.16816.F32 R84, R4, R10, R84 ;  /* 0x0000000a0454723c */ /* 0x000fe20000001854 */
[----:B--2---:R-:W-:Y:S01]  /*87b0*/  F2FP.F16.F32.PACK_AB R4, R109, R112 ;  /* 0x000000706d04723e */ /* 0x004fe200000000ff */
[----:B------:R-:W2:Y:S01]  /*87c0*/  LDSM.16.MT88.4 R8, [R136+0x8800] ;  /* 0x008800008808783b */ /* 0x000ea20000004200 */
[----:B------:R-:W-:Y:S01]  /*87d0*/  F2FP.F16.F32.PACK_AB R5, R111, R116 ;  /* 0x000000746f05723e */ /* 0x000fe200000000ff */
[----:B------:R-:W-:Y:S01]  /*87e0*/  MUFU.EX2 R108, R108 ;  /* 0x0000006c006c7308 */ /* 0x000fe20000000800 */
[----:B------:R-:W-:Y:S01]  /*87f0*/  F2FP.F16.F32.PACK_AB R6, R114, R107 ;  /* 0x0000006b7206723e */ /* 0x000fe200000000ff */
[----:B------:R-:W-:Y:S01]  /*8800*/  FADD.FTZ R112, R112, R31 ;  /* 0x0000001f70707221 */ /* 0x000fe20000010000 */
[----:B------:R-:W-:Y:S01]  /*8810*/  F2FP.F16.F32.PACK_AB R7, R113, R118 ;  /* 0x000000767107723e */ /* 0x000fe200000000ff */
[----:B------:R-:W-:Y:S01]  /*8820*/  MUFU.EX2 R125, R125 ;  /* 0x0000007d007d7308 */ /* 0x000fe20000000800 */
[----:B------:R-:W-:Y:S01]  /*8830*/  FADD.FTZ R116, R116, R33 ;  /* 0x0000002174747221 */ /* 0x000fe20000010000 */
[----:B------:R-:W-:-:S02]  /*8840*/  FADD.FTZ R112, R109, R112 ;  /* 0x000000706d707221 */ /* 0x000fc40000010000 */
[----:B------:R-:W-:Y:S01]  /*8850*/  MUFU.EX2 R35, R35 ;  /* 0x0000002300237308 */ /* 0x000fe20000000800 */
[----:B------:R-:W-:Y:S01]  /*8860*/  FADD.FTZ R111, R111, R116 ;  /* 0x000000746f6f7221 */ /* 0x000fe20000010000 */
[C---:B----4-:R-:W-:Y:S01]  /*8870*/  HMMA.16816.F32 R96, R4.reuse, R20, R96 ;  /* 0x000000140460723c */ /* 0x050fe20000001860 */
[----:B------:R-:W-:Y:S02]  /*8880*/  FADD.FTZ R107, R107, R112 ;  /* 0x000000706b6b7221 */ /* 0x000fe40000010000 */
[----:B------:R-:W-:Y:S02]  /*8890*/  FADD.FTZ R118, R118, R111 ;  /* 0x0000006f76767221 */ /* 0x000fe40000010000 */
[----:B------:R-:W-:Y:S02]  /*88a0*/  FADD.FTZ R114, R114, R107 ;  /* 0x0000006b72727221 */ /* 0x000fe40000010000 */
[----:B------:R-:W-:Y:S01]  /*88b0*/  FADD.FTZ R113, R113, R118 ;  /* 0x0000007671717221 */ /* 0x000fe20000010000 */
        /* <DEDUP_REMOVED lines=45> */
[C---:B---3--:R-:W-:Y:S08]  /*8b90*/  HMMA.16816.F32 R52, R4.reuse, R20, R52 ;  /* 0x000000140434723c */ /* 0x048ff00000001834 */
[C---:B------:R-:W-:Y:S01]  /*8ba0*/  HMMA.16816.F32 R56, R4.reuse, R22, R56 ;  /* 0x000000160438723c */ /* 0x040fe20000001838 */
[----:B------:R-:W2:Y:S07]  /*8bb0*/  LDSM.16.MT88.4 R20, [R136+0xb000] ;  /* 0x00b000008814783b */ /* 0x000eae0000004200 */
[----:B----4-:R-:W-:Y:S01]  /*8bc0*/  HMMA.16816.F32 R68, R4, R12, R68 ;  /* 0x0000000c0444723c */ /* 0x010fe20000001844 */
[--C-:B------:R-:W-:Y:S01]  /*8bd0*/  FFMA.FTZ R12, R110, UR4, -R105.reuse ;  /* 0x000000046e0c7c23 */ /* 0x100fe20008010869 */
[----:B------:R-:W-:-:S03]  /*8be0*/  FFMA.FTZ R110, R104, UR4, -R105 ;  /* 0x00000004686e7c23 */ /* 0x000fc60008010869 */
[----:B------:R3:W4:Y:S03]  /*8bf0*/  MUFU.EX2 R104, R12 ;  /* 0x0000000c00687308 */ /* 0x0007260000000800 */
[C---:B------:R-:W-:Y:S01]  /*8c00*/  HMMA.16816.F32 R64, R4.reuse, R10, R64 ;  /* 0x0000000a0440723c */ /* 0x040fe20000001840 */
[----:B------:R-:W4:Y:S01]  /*8c10*/  MUFU.EX2 R105, R110 ;  /* 0x0000006e00697308 */ /* 0x000f220000000800 */
[----:B------:R-:W4:Y:S06]  /*8c20*/  LDSM.16.MT88.4 R8, [R142+0x9800] ;  /* 0x009800008e08783b */ /* 0x000f2c0000004200 */
[----:B-----5:R-:W-:Y:S01]  /*8c30*/  HMMA.16816.F32 R76, R4, R16, R76 ;  /* 0x00000010044c723c */ /* 0x020fe2000000184c */
[----:B------:R-:W-:-:S02]  /*8c40*/  FFMA.FTZ R16, R24, UR4, -R25 ;  /* 0x0000000418107c23 */ /* 0x000fc40008010819 */
[----:B-1----:R-:W-:Y:S02]  /*8c50*/  LDSM.16.MT88.4 R24, [R137+0x9800] ;  /* 0x009800008918783b */ /* 0x002fe40000004200 */
[----:B------:R1:W5:Y:S03]  /*8c60*/  MUFU.EX2 R110, R16 ;  /* 0x00000010006e7308 */ /* 0x0003660000000800 */
[C---:B------:R-:W-:Y:S01]  /*8c70*/  HMMA.16816.F32 R72, R4.reuse, R14, R72 ;  /* 0x0000000e0448723c */ /* 0x040fe20000001848 */
[----:B---3--:R-:W3:Y:S07]  /*8c80*/  LDSM.16.MT88.4 R12, [R138+0x9800] ;  /* 0x009800008a0c783b */ /* 0x008eee0000004200 */
[C---:B------:R-:W-:Y:S01]  /*8c90*/  HMMA.16816.F32 R80, R4.reuse, R18, R80 ;  /* 0x000000120450723c */ /* 0x040fe20000001850 */
[----:B-1----:R-:W1:Y:S07]  /*8ca0*/  LDSM.16.MT88.4 R16, [R142+0xb800] ;  /* 0x00b800008e10783b */ /* 0x002e6e0000004200 */
[C---:B--2---:R-:W-:Y:S08]  /*8cb0*/  HMMA.16816.F32 R88, R4.reuse, R20, R88 ;  /* 0x000000140458723c */ /* 0x044ff00000001858 */
[----:B------:R-:W-:Y:S01]  /*8cc0*/  HMMA.16816.F32 R84, R4, R22, R84 ;  /* 0x000000160454723c */ /* 0x000fe20000001854 */
[----:B----4-:R-:W-:Y:S01]  /*8cd0*/  F2FP.F16.F32.PACK_AB R4, R104, R123 ;  /* 0x0000007b6804723e */ /* 0x010fe200000000ff */
[----:B------:R-:W2:Y:S01]  /*8ce0*/  LDSM.16.MT88.4 R20, [R136+0x9800] ;  /* 0x009800008814783b */ /* 0x000ea20000004200 */
        /* <DEDUP_REMOVED lines=21> */
[----:B------:R-:W-:Y:S01]  /*8e40*/  HMMA.16816.F32 R48, R4, R26, R48 ;  /* 0x0000001a0430723c */ /* 0x000fe20000001830 */
[----:B------:R-:W-:-:S07]  /*8e50*/  MOV R26, R2 ;  /* 0x00000002001a7202 */ /* 0x000fce0000000f00 */
        /* <DEDUP_REMOVED lines=10> */
.L_x_6463:
[----:B------:R-:W-:-:S07]  /*8f00*/  IADD3 R132, PT, PT, R26, -0x1, RZ ;  /* 0xffffffff1a847810 */ /* 0x000fce0007ffe0ff */
.L_x_6469:
[----:B------:R-:W-:-:S13]  /*8f10*/  ISETP.GE.AND P0, PT, R132, R149, PT ;  /* 0x000000958400720c */ /* 0x000fda0003f06270 */
[----:B------:R-:W-:Y:S05]  /*8f20*/  @!P0 BRA `(.L_x_6470) ;  /* 0x0000002c00b88947 */ /* 0x000fea0003800000 */
[----:B------:R-:W1:Y:S01]  /*8f30*/  S2R R162, SR_TID.X ;  /* 0x0000000000a27919 */ /* 0x000e620000002100 */
[----:B------:R-:W-:Y:S01]  /*8f40*/  ISETP.NE.U32.AND P3, PT, RZ, UR12, PT ;  /* 0x0000000cff007c0c */ /* 0x000fe2000bf65070 */
[----:B------:R-:W-:Y:S01]  /*8f50*/  IMAD.MOV.U32 R159, RZ, RZ, RZ ;  /* 0x000000ffff9f7224 */ /* 0x000fe200078e00ff */
[C---:B------:R-:W-:Y:S01]  /*8f60*/  SHF.L.U32 R163, R132.reuse, 0x6, RZ ;  /* 0x0000000684a37819 */ /* 0x040fe200000006ff */
[----:B------:R-:W-:Y:S01]  /*8f70*/  IMAD.MOV.U32 R3, RZ, RZ, R100 ;  /* 0x000000ffff037224 */ /* 0x000fe200078e0064 */
[----:B------:R-:W-:Y:S01]  /*8f80*/  ISETP.NE.AND.EX P3, PT, RZ, UR13, PT, P3 ;  /* 0x0000000dff007c0c */ /* 0x000fe2000bf65330 */
[----:B------:R-:W-:Y:S01]  /*8f90*/  IMAD.MOV.U32 R2, RZ, RZ, R101 ;  /* 0x000000ffff027224 */ /* 0x000fe200078e0065 */
[----:B------:R-:W2:Y:S01]  /*8fa0*/  LDCU UR10, c[0x0][0x440] ;  /* 0x00008800ff0a77ac */ /* 0x000ea20008000800 */
[----:B------:R-:W-:Y:S01]  /*8fb0*/  VIADD R164, R132, 0x1 ;  /* 0x0000000184a47836 */ /* 0x000fe20000000000 */
[----:B------:R-:W3:Y:S01]  /*8fc0*/  LDCU UR4, c[0x0][0x45c] ;  /* 0x00008b80ff0477ac */ /* 0x000ee20008000800 */
[----:B------:R-:W4:Y:S08]  /*8fd0*/  LDCU.64 UR6, c[0x0][0x3a0] ;  /* 0x00007400ff0677ac */ /* 0x000f300008000a00 */
[----:B------:R-:W-:Y:S01]  /*8fe0*/  @!P3 IADD3 R159, P4, PT, RZ, -R159, RZ ;  /* 0x8000009fff9fb210 */ /* 0x000fe20007f9e0ff */
[----:B------:R-:W2:Y:S01]  /*8ff0*/  LDCU.64 UR8, c[0x0][0x3a8] ;  /* 0x00007500ff0877ac */ /* 0x000ea20008000a00 */
[----:B-1----:R-:W-:-:S05]  /*9000*/  IMAD.SHL.U32 R162, R162, 0x2, RZ ;  /* 0x00000002a2a27824 */ /* 0x002fca00078e00ff */
[----:B------:R-:W-:-:S04]  /*9010*/  LOP3.LUT R162, R162, 0x6, RZ, 0xc0, !PT ;  /* 0x00000006a2a27812 */ /* 0x000fc800078ec0ff */
[C---:B------:R-:W-:Y:S02]  /*9020*/  LOP3.LUT R162, R163.reuse, 0x20, R162, 0xfe, !PT ;  /* 0x00000020a3a27812 */ /* 0x040fe400078efea2 */
[----:B--234-:R-:W-:-:S07]  /*9030*/  IADD3 R163, PT, PT, R163, 0x40, RZ ;  /* 0x00000040a3a37810 */ /* 0x01cfce0007ffe0ff */
.L_x_6474:
[----:B------:R-:W-:Y:S01]  /*9040*/  ISETP.GE.AND P2, PT, R156, UR10, PT ;  /* 0x0000000a9c007c0c */ /* 0x000fe2000bf46270 */
        /* <DEDUP_REMOVED lines=14> */
[----:B------:R-:W2:Y:S01]  /*9130*/  LDC R6, c[0x0][0x4f0] ;  /* 0x00013c00ff067b82 */ /* 0x000ea20000000800 */
[----:B------:R-:W-:Y:S03]  /*9140*/  MOV R12, RZ ;  /* 0x000000ff000c7202 */ /* 0x000fe60000000f00 */
[----:B------:R-:W-:Y:S04]  /*9150*/  IABS R10, R9 ;  /* 0x00000009000a7213 */ /* 0x000fe80000000000 */
[----:B------:R-:W3:Y:S01]  /*9160*/  LDC.64 R168, c[0x0][0x3c0] ;  /* 0x0000f000ffa87b82 */ /* 0x000ee20000000a00 */
        /* <DEDUP_REMOVED lines=38> */
[----:B------:R-:W2:Y:S01]  /*93d0*/  LDG.E R8, desc[UR16][R16.64] ;  /* 0x0000001010087981 */ /* 0x000ea2000c1e1900 */
[C---:B------:R-:W-:Y:S01]  /*93e0*/  LEA.HI.X.SX32 R15, R9.reuse, R161, 0x2, P0 ;  /* 0x000000a1090f7211 */ /* 0x040fe200000f16ff */
[----:B------:R-:W-:Y:S04]  /*93f0*/  IMAD.IADD R9, R9, 0x1, -R13 ;  /* 0x0000000109097824 */ /* 0x000fe800078e0a0d */
[----:B------:R-:W-:Y:S01]  /*9400*/  IMAD R9, R9, R6, -0x40 ;  /* 0xffffffc009097424 */ /* 0x000fe200078e0206 */
[----:B------:R-:W2:Y:S04]  /*9410*/  LDG.E R7, desc[UR16][R14.64] ;  /* 0x000000100e077981 */ /* 0x000ea8000c1e1900 */
[----:B------:R-:W-:Y:S05]  /*9420*/  SHF.R.S32.HI R11, RZ, 0x1f, R9 ;  /* 0x0000001fff0b7819 */ /* 0x000fea0000011409 */
[-C--:B---3--:R-:W-:Y:S02]  /*9430*/  IMAD R6, R11, R168.reuse, RZ ;  /* 0x000000a80b067224 */ /* 0x088fe400078e02ff */
        /* <DEDUP_REMOVED lines=11> */
.L_x_6471:
        /* <DEDUP_REMOVED lines=53> */
[----:B------:R-:W4:Y:S04]  /*9840*/  LDSM.16.M88.4 R112, [R146+UR5+0x5000] ;  /* 0x005000059270783b */ /* 0x000f280008000200 */
[----:B------:R-:W0:Y:S04]  /*9850*/  LDGDEPBAR ;  /* 0x00000000000079af */ /* 0x000e280000000000 */
[----:B------:R-:W5:Y:S04]  /*9860*/  LDSM.16.M88.4 R116, [R146+UR5+0x5800] ;  /* 0x005800059274783b */ /* 0x000f680008000200 */
[----:B------:R-:W-:Y:S04]  /*9870*/  LDSM.16.M88.4 R120, [R145] ;  /* 0x000000009178783b */ /* 0x000fe80000000200 */
[----:B------:R-:W2:Y:S04]  /*9880*/  LDSM.16.M88.4 R124, [R141+0x4000] ;  /* 0x004000008d7c783b */ /* 0x000ea80000000200 */
[----:B------:R-:W2:Y:S04]  /*9890*/  LDSM.16.M88.4 R128, [R141+0x4800] ;  /* 0x004800008d80783b */ /* 0x000ea80000000200 */
[----:B------:R-:W-:Y:S01]  /*98a0*/  LDSM.16.M88.4 R132, [R144] ;  /* 0x000000009084783b */ /* 0x000fe20000000200 */
[C---:B-1----:R-:W-:Y:S08]  /*98b0*/  HMMA.16816.F32 R4, R100.reuse, R104, RZ ;  /* 0x000000686404723c */ /* 0x042ff000000018ff */
[C---:B------:R-:W-:Y:S01]  /*98c0*/  HMMA.16816.F32 R8, R100.reuse, R106, RZ ;  /* 0x0000006a6408723c */ /* 0x040fe200000018ff */
[----:B------:R-:W1:Y:S07]  /*98d0*/  LDSM.16.M88.4 R104, [R141+0x5000] ;  /* 0x005000008d68783b */ /* 0x000e6e0000000200 */
[C---:B---3--:R-:W-:Y:S08]  /*98e0*/  HMMA.16816.F32 R12, R100.reuse, R108, RZ ;  /* 0x0000006c640c723c */ /* 0x048ff000000018ff */
[C---:B------:R-:W-:Y:S01]  /*98f0*/  HMMA.16816.F32 R16, R100.reuse, R110, RZ ;  /* 0x0000006e6410723c */ /* 0x040fe200000018ff */
[----:B------:R-:W3:Y:S07]  /*9900*/  LDSM.16.M88.4 R108, [R141+0x5800] ;  /* 0x005800008d6c783b */ /* 0x000eee0000000200 */
[C---:B----4-:R-:W-:Y:S08]  /*9910*/  HMMA.16816.F32 R20, R100.reuse, R112, RZ ;  /* 0x000000706414723c */ /* 0x050ff000000018ff */
[C---:B------:R-:W-:Y:S01]  /*9920*/  HMMA.16816.F32 R24, R100.reuse, R114, RZ ;  /* 0x000000726418723c */ /* 0x040fe200000018ff */
[----:B------:R-:W4:Y:S07]  /*9930*/  LDSM.16.M88.4 R112, [R140+0x4000] ;  /* 0x004000008c70783b */ /* 0x000f2e0000000200 */
[C---:B-----5:R-:W-:Y:S08]  /*9940*/  HMMA.16816.F32 R28, R100.reuse, R116, RZ ;  /* 0x00000074641c723c */ /* 0x060ff000000018ff */
[----:B------:R-:W-:Y:S01]  /*9950*/  HMMA.16816.F32 R32, R100, R118, RZ ;  /* 0x000000766420723c */ /* 0x000fe200000018ff */
[----:B------:R-:W5:Y:S04]  /*9960*/  LDSM.16.M88.4 R100, [R140+0x4800] ;  /* 0x004800008c64783b */ /* 0x000f680000000200 */
[----:B------:R-:W5:Y:S03]  /*9970*/  LDSM.16.M88.4 R116, [R140+0x5000] ;  /* 0x005000008c74783b */ /* 0x000f660000000200 */
        /* <DEDUP_REMOVED lines=16> */
[C---:B-----5:R-:W-:Y:S08]  /*9a80*/  HMMA.16816.F32 R12, R132.reuse, R100, R12 ;  /* 0x00000064840c723c */ /* 0x060ff0000000180c */
        /* <DEDUP_REMOVED lines=141> */
.L_x_6473:
        /* <DEDUP_REMOVED lines=49> */
.L_x_6472:
[C---:B-1----:R-:W-:Y:S01]  /*a670*/  IADD3 R100, PT, PT, R162.reuse, -0x1f, RZ ;  /* 0xffffffe1a2647810 */ /* 0x042fe20007ffe0ff */
[----:B------:R-:W-:Y:S01]  /*a680*/  LDSM.16.MT88.4 R108, [R138+0x8000] ;  /* 0x008000008a6c783b */ /* 0x000fe20000004200 */
[----:B------:R-:W-:Y:S02]  /*a690*/  I2FP.F32.S32 R103, R162 ;  /* 0x000000a200677245 */ /* 0x000fe40000201400 */
[----:B------:R-:W-:Y:S02]  /*a6a0*/  I2FP.F32.S32 R100, R100 ;  /* 0x0000006400647245 */ /* 0x000fe40000201400 */
[----:B------:R-:W-:Y:S01]  /*a6b0*/  IADD3 R101, PT, PT, R162, -0x20, RZ ;  /* 0xffffffe0a2657810 */ /* 0x000fe20007ffe0ff */
[CC--:B------:R-:W-:Y:S01]  /*a6c0*/  FFMA.FTZ R22, R0.reuse, R103.reuse, R22 ;  /* 0x0000006700167223 */ /* 0x0c0fe20000010016 */
[C---:B------:R-:W-:Y:S01]  /*a6d0*/  FFMA.FTZ R20, R0.reuse, R103, R20 ;  /* 0x0000006700147223 */ /* 0x040fe20000010014 */
[CC--:B------:R-:W-:Y:S01]  /*a6e0*/  FFMA.FTZ R7, R0.reuse, R100.reuse, R7 ;  /* 0x0000006400077223 */ /* 0x0c0fe20000010007 */
[----:B------:R-:W-:Y:S01]  /*a6f0*/  FFMA.FTZ R5, R0, R100, R5 ;  /* 0x0000006400057223 */ /* 0x000fe20000010005 */
[C---:B------:R-:W-:Y:S01]  /*a700*/  IADD3 R103, PT, PT, R162.reuse, -0x18, RZ ;  /* 0xffffffe8a2677810 */ /* 0x040fe20007ffe0ff */
[----:B------:R-:W-:Y:S01]  /*a710*/  LDSM.16.MT88.4 R112, [R137+0x8000] ;  /* 0x008000008970783b */ /* 0x000fe20000004200 */
[----:B------:R-:W-:Y:S02]  /*a720*/  IADD3 R100, PT, PT, R162, -0xf, RZ ;  /* 0xfffffff1a2647810 */ /* 0x000fe40007ffe0ff */
[----:B------:R-:W-:Y:S02]  /*a730*/  I2FP.F32.S32 R101, R101 ;  /* 0x0000006500657245 */ /* 0x000fe40000201400 */
[----:B------:R-:W-:Y:S02]  /*a740*/  I2FP.F32.S32 R103, R103 ;  /* 0x0000006700677245 */ /* 0x000fe40000201400 */
[----:B------:R-:W-:Y:S01]  /*a750*/  I2FP.F32.S32 R100, R100 ;  /* 0x0000006400647245 */ /* 0x000fe20000201400 */
[-C--:B------:R-:W-:Y:S01]  /*a760*/  FFMA.FTZ R6, R0, R101.reuse, R6 ;  /* 0x0000006500067223 */ /* 0x080fe20000010006 */
[----:B------:R-:W-:Y:S01]  /*a770*/  IADD3 R102, PT, PT, R162, -0x17, RZ ;  /* 0xffffffe9a2667810 */ /* 0x000fe20007ffe0ff */
[----:B------:R-:W-:Y:S01]  /*a780*/  FFMA.FTZ R4, R0, R101, R4 ;  /* 0x0000006500047223 */ /* 0x000fe20000010004 */
[----:B------:R-:W-:Y:S01]  /*a790*/  IADD3 R101, PT, PT, R162, -0x10, RZ ;  /* 0xfffffff0a2657810 */ /* 0x000fe20007ffe0ff */
[CC--:B------:R-:W-:Y:S01]  /*a7a0*/  FFMA.FTZ R10, R0.reuse, R103.reuse, R10 ;  /* 0x00000067000a7223 */ /* 0x0c0fe2000001000a */
[----:B------:R-:W-:Y:S01]  /*a7b0*/  I2FP.F32.S32 R102, R102 ;  /* 0x0000006600667245 */ /* 0x000fe20000201400 */
[C---:B------:R-:W-:Y:S01]  /*a7c0*/  FFMA.FTZ R8, R0.reuse, R103, R8 ;  /* 0x0000006700087223 */ /* 0x040fe20000010008 */
[CC--:B------:R-:W-:Y:S01]  /*a7d0*/  FFMA.FTZ R15, R0.reuse, R100.reuse, R15 ;  /* 0x00000064000f7223 */ /* 0x0c0fe2000001000f */
[----:B------:R-:W-:Y:S01]  /*a7e0*/  FFMA.FTZ R13, R0, R100, R13 ;  /* 0x00000064000d7223 */ /* 0x000fe2000001000d */
[----:B------:R-:W-:Y:S01]  /*a7f0*/  IADD3 R100, PT, PT, R162, 0x9, RZ ;  /* 0x00000009a2647810 */ /* 0x000fe20007ffe0ff */
[-C--:B------:R-:W-:Y:S01]  /*a800*/  FFMA.FTZ R11, R0, R102.reuse, R11 ;  /* 0x00000066000b7223 */ /* 0x080fe2000001000b */
[----:B------:R-:W-:Y:S01]  /*a810*/  IADD3 R103, PT, PT, R162, -0x8, RZ ;  /* 0xfffffff8a2677810 */ /* 0x000fe20007ffe0ff */
[C---:B------:R-:W-:Y:S01]  /*a820*/  FFMA.FTZ R9, R0.reuse, R102, R9 ;  /* 0x0000006600097223 */ /* 0x040fe20000010009 */
[----:B------:R-:W-:Y:S02]  /*a830*/  I2FP.F32.S32 R101, R101 ;  /* 0x0000006500657245 */ /* 0x000fe40000201400 */
[----:B------:R-:W-:Y:S02]  /*a840*/  I2FP.F32.S32 R100, R100 ;  /* 0x0000006400647245 */ /* 0x000fe40000201400 */
[----:B------:R-:W-:Y:S01]  /*a850*/  I2FP.F32.S32 R103, R103 ;  /* 0x0000006700677245 */ /* 0x000fe20000201400 */
[-C--:B------:R-:W-:Y:S01]  /*a860*/  FFMA.FTZ R14, R0, R101.reuse, R14 ;  /* 0x00000065000e7223 */ /* 0x080fe2000001000e */
[----:B------:R-:W-:Y:S01]  /*a870*/  IADD3 R102, PT, PT, R162, -0x7, RZ ;  /* 0xfffffff9a2667810 */ /* 0x000fe20007ffe0ff */
[----:B------:R-:W-:Y:S01]  /*a880*/  FFMA.FTZ R12, R0, R101, R12 ;  /* 0x00000065000c7223 */ /* 0x000fe2000001000c */
[----:B------:R-:W-:Y:S01]  /*a890*/  IADD3 R101, PT, PT, R162, 0x1, RZ ;  /* 0x00000001a2657810 */ /* 0x000fe20007ffe0ff */
[C---:B------:R-:W-:Y:S01]  /*a8a0*/  FFMA.FTZ R27, R0.reuse, R100, R27 ;  /* 0x00000064001b7223 */ /* 0x040fe2000001001b */
[----:B------:R-:W-:Y:S01]  /*a8b0*/  I2FP.F32.S32 R102, R102 ;  /* 0x0000006600667245 */ /* 0x000fe20000201400 */
[C---:B------:R-:W-:Y:S01]  /*a8c0*/  FFMA.FTZ R25, R0.reuse, R100, R25 ;  /* 0x0000006400197223 */ /* 0x040fe20000010019 */
[CC--:B------:R-:W-:Y:S01]  /*a8d0*/  FFMA.FTZ R18, R0.reuse, R103.reuse, R18 ;  /* 0x0000006700127223 */ /* 0x0c0fe20000010012 */
[----:B------:R-:W-:Y:S01]  /*a8e0*/  FFMA.FTZ R16, R0, R103, R16 ;  /* 0x0000006700107223 */ /* 0x000fe20000010010 */
[----:B------:R-:W-:Y:S01]  /*a8f0*/  IADD3 R103, PT, PT, R162, 0x8, RZ ;  /* 0x00000008a2677810 */ /* 0x000fe20007ffe0ff */
[C---:B------:R-:W-:Y:S01]  /*a900*/  FFMA.FTZ R19, R0.reuse, R102, R19 ;  /* 0x0000006600137223 */ /* 0x040fe20000010013 */
[----:B------:R-:W-:Y:S01]  /*a910*/  FMNMX3.FTZ R100, R3, R6, R7, !PT ;  /* 0x0000000603647276 */ /* 0x000fe20007810007 */
[----:B------:R-:W-:Y:S01]  /*a920*/  FFMA.FTZ R17, R0, R102, R17 ;  /* 0x0000006600117223 */ /* 0x000fe20000010011 */
[----:B------:R-:W-:Y:S02]  /*a930*/  I2FP.F32.S32 R101, R101 ;  /* 0x0000006500657245 */ /* 0x000fe40000201400 */
[----:B------:R-:W-:Y:S02]  /*a940*/  I2FP.F32.S32 R103, R103 ;  /* 0x0000006700677245 */ /* 0x000fe40000201400 */
[----:B------:R-:W-:Y:S01]  /*a950*/  FMNMX3.FTZ R100, R100, R10, R11, !PT ;  /* 0x0000000a64647276 */ /* 0x000fe2000781000b */
[-C--:B------:R-:W-:Y:S01]  /*a960*/  FFMA.FTZ R23, R0, R101.reuse, R23 ;  /* 0x0000006500177223 */ /* 0x080fe20000010017 */
[----:B------:R-:W-:Y:S01]  /*a970*/  IADD3 R102, PT, PT, R162, 0x10, RZ ;  /* 0x00000010a2667810 */ /* 0x000fe20007ffe0ff */
[----:B------:R-:W-:Y:S01]  /*a980*/  FFMA.FTZ R21, R0, R101, R21 ;  /* 0x0000006500157223 */ /* 0x000fe20000010015 */
[----:B------:R-:W-:Y:S01]  /*a990*/  FMNMX3.FTZ R104, R2, R4, R5, !PT ;  /* 0x0000000402687276 */ /* 0x000fe20007810005 */
[CC--:B------:R-:W-:Y:S01]  /*a9a0*/  FFMA.FTZ R26, R0.reuse, R103.reuse, R26 ;  /* 0x00000067001a7223 */ /* 0x0c0fe2000001001a */
[----:B------:R-:W-:Y:S01]  /*a9b0*/  I2FP.F32.S32 R101, R102 ;  /* 0x0000006600657245 */ /* 0x000fe20000201400 */
[----:B------:R-:W-:Y:S01]  /*a9c0*/  FFMA.FTZ R24, R0, R103, R24 ;  /* 0x0000006700187223 */ /* 0x000fe20000010018 */
        /* <DEDUP_REMOVED lines=8> */
[C---:B------:R-:W-:Y:S02]  /*aa50*/  IADD3 R101, PT, PT, R162.reuse, 0x18, RZ ;  /* 0x00000018a2657810 */ /* 0x040fe40007ffe0ff */
[----:B------:R-:W-:Y:S01]  /*aa60*/  IADD3 R102, PT, PT, R162, 0x19, RZ ;  /* 0x00000019a2667810 */ /* 0x000fe20007ffe0ff */
[-C--:B------:R-:W-:Y:S01]  /*aa70*/  FFMA.FTZ R31, R0, R103.reuse, R31 ;  /* 0x00000067001f7223 */ /* 0x080fe2000001001f */
[----:B------:R-:W-:Y:S01]  /*aa80*/  FMNMX3.FTZ R100, R100, R22, R23, !PT ;  /* 0x0000001664647276 */ /* 0x000fe20007810017 */
[----:B------:R-:W-:Y:S01]  /*aa90*/  FFMA.FTZ R29, R0, R103, R29 ;  /* 0x00000067001d7223 */ /* 0x000fe2000001001d */
[----:B------:R-:W-:Y:S02]  /*aaa0*/  FMNMX3.FTZ R104, R104, R16, R17, !PT ;  /* 0x0000001068687276 */ /* 0x000fe40007810011 */
[----:B------:R-:W-:Y:S02]  /*aab0*/  I2FP.F32.S32 R101, R101 ;  /* 0x0000006500657245 */ /* 0x000fe40000201400 */
[----:B------:R-:W-:Y:S02]  /*aac0*/  I2FP.F32.S32 R102, R102 ;  /* 0x0000006600667245 */ /* 0x000fe40000201400 */
        /* <DEDUP_REMOVED lines=183> */
[----:B------:R-:W-:Y:S01]  /*b640*/  ISETP.GT.AND P0, PT, R164, R149, PT ;  /* 0x00000095a400720c */ /* 0x000fe20003f04270 */
        /* <DEDUP_REMOVED lines=29> */
[----:B------:R-:W-:Y:S04]  /*b820*/  FADD.FTZ R135, R135, R134 ;  /* 0x0000008687877221 */ /* 0x000fe80000010000 */
[----:B------:R-:W-:Y:S01]  /*b830*/  FADD.FTZ R132, R132, R135 ;  /* 0x0000008784847221 */ /* 0x000fe20000010000 */
        /* <DEDUP_REMOVED lines=64> */
[----:B------:R-:W-:Y:S04]  /*bc40*/  FADD.FTZ R2, R169, R2 ;  /* 0x00000002a9027221 */ /* 0x000fe80000010000 */
        /* <DEDUP_REMOVED lines=28> */
.L_x_6470:
        /* <DEDUP_REMOVED lines=47> */
[----:B------:R-:W4:Y:S01]  /*c100*/  @P6 LDC R18, c[0x0][0x458] ;  /* 0x00011600ff126b82 */ /* 0x000f220000000800 */
[----:B------:R-:W-:Y:S01]  /*c110*/  IADD3 R15, PT, PT, R3, 0x10, RZ ;  /* 0x00000010030f7810 */ /* 0x000fe20007ffe0ff */
[----:B------:R-:W5:Y:S01]  /*c120*/  @P6 MUFU.LG2 R6, R6 ;  /* 0x0000000600066308 */ /* 0x000f620000000c00 */
        /* <DEDUP_REMOVED lines=90> */
[----:B------:R-:W-:Y:S01]  /*c6d0*/  STS.64 [R14+0x800], R42 ;  /* 0x0008002a0e007388 */ /* 0x000fe20000000a00 */
[----:B-----5:R-:W-:-:S03]  /*c6e0*/  @P6 FMUL.FTZ R6, R6, 0.69314718246459960938 ;  /* 0x3f31721806066820 */ /* 0x020fc60000410000 */
[----:B------:R-:W-:Y:S01]  /*c6f0*/  STS.64 [R13], R44 ;  /* 0x0000002c0d007388 */ /* 0x000fe20000000a00 */
[----:B------:R-:W5:Y:S03]  /*c700*/  LDC R7, c[0x0][0x3e0] ;  /* 0x0000f800ff077b82 */ /* 0x000f660000000800 */
[----:B------:R-:W-:Y:S04]  /*c710*/  STS.64 [R13+0x800], R46 ;  /* 0x0008002e0d007388 */ /* 0x000fe80000000a00 */
[----:B------:R-:W-:Y:S01]  /*c720*/  STS.64 [R15], R48 ;  /* 0x000000300f007388 */ /* 0x000fe20000000a00 */
[----:B------:R-:W1:Y:S03]  /*c730*/  @P3 LDC R19, c[0x0][0x458] ;  /* 0x00011600ff133b82 */ /* 0x000e660000000800 */
[----:B------:R-:W-:Y:S01]  /*c740*/  STS.64 [R15+0x800], R50 ;  /* 0x000800320f007388 */ /* 0x000fe20000000a00 */
[----:B---3--:R-:W-:-:S03]  /*c750*/  @P3 FMUL.FTZ R5, R5, 0.69314718246459960938 ;  /* 0x3f31721805053820 */ /* 0x008fc60000410000 */
[----:B------:R-:W-:Y:S01]  /*c760*/  STS.64 [R16], R52 ;  /* 0x0000003410007388 */ /* 0x000fe20000000a00 */
[----:B--2---:R-:W-:-:S03]  /*c770*/  IMAD R8, R8, UR6, R157 ;  /* 0x0000000608087c24 */ /* 0x004fc6000f8e029d */
[----:B------:R-:W-:Y:S04]  /*c780*/  STS.64 [R16+0x800], R54 ;  /* 0x0008003610007388 */ /* 0x000fe80000000a00 */
[----:B------:R-:W-:Y:S04]  /*c790*/  STS.64 [R17], R56 ;  /* 0x0000003811007388 */ /* 0x000fe80000000a00 */
[----:B------:R-:W-:Y:S04]  /*c7a0*/  STS.64 [R17+0x800], R58 ;  /* 0x0008003a11007388 */ /* 0x000fe80000000a00 */
[----:B------:R-:W-:Y:S04]  /*c7b0*/  STS.64 [R10+0x4000], R60 ;  /* 0x0040003c0a007388 */ /* 0x000fe80000000a00 */
[----:B------:R2:W-:Y:S04]  /*c7c0*/  STS.64 [R10+0x4800], R62 ;  /* 0x0048003e0a007388 */ /* 0x0005e80000000a00 */
[----:B------:R-:W-:Y:S04]  /*c7d0*/  STS.64 [R11+0x4000], R64 ;  /* 0x004000400b007388 */ /* 0x000fe80000000a00 */
[----:B------:R-:W-:Y:S04]  /*c7e0*/  STS.64 [R11+0x4800], R66 ;  /* 0x004800420b007388 */ /* 0x000fe80000000a00 */
[----:B------:R3:W-:Y:S04]  /*c7f0*/  STS.64 [R12+0x4000], R68 ;  /* 0x004000440c007388 */ /* 0x0007e80000000a00 */
[----:B------:R1:W-:Y:S04]  /*c800*/  STS.64 [R12+0x4800], R70 ;  /* 0x004800460c007388 */ /* 0x0003e80000000a00 */
[----:B------:R1:W-:Y:S04]  /*c810*/  STS.64 [R14+0x4000], R72 ;  /* 0x004000480e007388 */ /* 0x0003e80000000a00 */
[----:B------:R1:W-:Y:S01]  /*c820*/  STS.64 [R14+0x4800], R74 ;  /* 0x0048004a0e007388 */ /* 0x0003e20000000a00 */
[----:B--2---:R-:W-:-:S03]  /*c830*/  IADD3 R10, PT, PT, -R157, RZ, RZ ;  /* 0x000000ff9d0a7210 */ /* 0x004fc60007ffe1ff */
[----:B------:R2:W-:Y:S04]  /*c840*/  STS.64 [R13+0x4000], R76 ;  /* 0x0040004c0d007388 */ /* 0x0005e80000000a00 */
[----:B------:R2:W-:Y:S01]  /*c850*/  STS.64 [R13+0x4800], R78 ;  /* 0x0048004e0d007388 */ /* 0x0005e20000000a00 */
[----:B-----5:R-:W-:-:S03]  /*c860*/  IMAD R10, R7, R10, UR5 ;  /* 0x00000005070a7e24 */ /* 0x020fc6000f8e020a */
[----:B------:R2:W-:Y:S01]  /*c870*/  STS.64 [R15+0x4000], R80 ;  /* 0x004000500f007388 */ /* 0x0005e20000000a00 */
[----:B------:R-:W-:Y:S01]  /*c880*/  IMAD R8, R8, R7, R10 ;  /* 0x0000000708087224 */ /* 0x000fe200078e020a */
[----:B---3--:R-:W-:Y:S02]  /*c890*/  MOV R69, 0xff800000 ;  /* 0xff80000000457802 */ /* 0x008fe40000000f00 */
[----:B------:R2:W-:Y:S01]  /*c8a0*/  STS.64 [R15+0x4800], R82 ;  /* 0x004800520f007388 */ /* 0x0005e20000000a00 */
[----:B------:R-:W-:Y:S01]  /*c8b0*/  IMAD R158, R8, R9, R158 ;  /* 0x00000009089e7224 */ /* 0x000fe200078e029e */
[----:B------:R-:W-:Y:S01]  /*c8c0*/  MOV R68, 0xff800000 ;  /* 0xff80000000447802 */ /* 0x000fe20000000f00 */
[----:B----4-:R-:W-:Y:S01]  /*c8d0*/  @P6 FFMA.FTZ R69, R101, R18, R6 ;  /* 0x0000001265456223 */ /* 0x010fe20000010006 */
[----:B------:R2:W-:Y:S01]  /*c8e0*/  STS.64 [R16+0x4000], R88 ;  /* 0x0040005810007388 */ /* 0x0005e20000000a00 */
[----:B-1----:R-:W-:Y:S01]  /*c8f0*/  @P3 FFMA.FTZ R68, R100, R19, R5 ;  /* 0x0000001364443223 */ /* 0x002fe20000010005 */
[----:B------:R-:W-:Y:S01]  /*c900*/  IMAD R71, R158, UR4, RZ ;  /* 0x000000049e477c24 */ /* 0x000fe2000f8e02ff */
[----:B------:R-:W-:Y:S01]  /*c910*/  IADD3 R73, PT, PT, R3, 0x28, RZ ;  /* 0x0000002803497810 */ /* 0x000fe20007ffe0ff */
[----:B------:R2:W-:Y:S01]  /*c920*/  STS.64 [R16+0x4800], R90 ;  /* 0x0048005a10007388 */ /* 0x0005e20000000a00 */
[----:B------:R-:W-:-:S03]  /*c930*/  SHF.L.U32 R75, R4, 0x3, RZ ;  /* 0x00000003044b7819 */ /* 0x000fc600000006ff */
[----:B------:R2:W-:Y:S01]  /*c940*/  STS.64 [R17+0x4000], R84 ;  /* 0x0040005411007388 */ /* 0x0005e20000000a00 */
[----:B------:R-:W-:-:S03]  /*c950*/  LOP3.LUT R75, R75, 0x1f80, RZ, 0xc0, !PT ;  /* 0x00001f804b4b7812 */ /* 0x000fc600078ec0ff */
        /* <DEDUP_REMOVED lines=29> */
.L_x_6476:
[----:B------:R-:W-:Y:S05]  /*cb30*/  BSYNC.RECONVERGENT B0 ;  /* 0x0000000000007941 */ /* 0x000fea0003800200 */
.L_x_6475:
        /* <DEDUP_REMOVED lines=18> */
.L_x_6478:
[----:B------:R-:W-:Y:S05]  /*cc60*/  BSYNC.RECONVERGENT B0 ;  /* 0x0000000000007941 */ /* 0x000fea0003800200 */
.L_x_6477:
        /* <DEDUP_REMOVED lines=17> */
.L_x_6480:
[----:B------:R-:W-:Y:S05]  /*cd80*/  BSYNC.RECONVERGENT B0 ;  /* 0x0000000000007941 */ /* 0x000fea0003800200 */
.L_x_6479:
        /* <DEDUP_REMOVED lines=16> */
.L_x_6482:
[----:B------:R-:W-:Y:S05]  /*ce90*/  BSYNC.RECONVERGENT B0 ;  /* 0x0000000000007941 */ /* 0x000fea0003800200 */
.L_x_6481:
        /* <DEDUP_REMOVED lines=13> */
.L_x_6484:
[----:B------:R-:W-:Y:S05]  /*cf70*/  BSYNC.RECONVERGENT B0 ;  /* 0x0000000000007941 */ /* 0x000fea0003800200 */
.L_x_6483:
        /* <DEDUP_REMOVED lines=13> */
.L_x_6486:
[----:B------:R-:W-:Y:S05]  /*d050*/  BSYNC.RECONVERGENT B0 ;  /* 0x0000000000007941 */ /* 0x000fea0003800200 */
.L_x_6485:
        /* <DEDUP_REMOVED lines=13> */
.L_x_6488:
[----:B------:R-:W-:Y:S05]  /*d130*/  BSYNC.RECONVERGENT B0 ;  /* 0x0000000000007941 */ /* 0x000fea0003800200 */
.L_x_6487:
        /* <DEDUP_REMOVED lines=13> */
.L_x_6490:
[----:B------:R-:W-:Y:S05]  /*d210*/  BSYNC.RECONVERGENT B0 ;  /* 0x0000000000007941 */ /* 0x000fea0003800200 */
.L_x_6489:
        /* <DEDUP_REMOVED lines=14> */
.L_x_6491:
        /* <DEDUP_REMOVED lines=16> */
.L_x_7274:


//--------------------- .text._ZN5flash24flash_fwd_splitkv_kernelI23Flash_fwd_kernel_traitsILi128ELi64ELi64ELi4ELb0ELb0EN7cutlass6half_tE19Flash_kernel_traitsILi128ELi64ELi64ELi4ES3_EELb1ELb0ELb1ELb0ELb0ELb1ELb1ELb0EEEvNS_16Flash_fwd_paramsE --------------------------
	.section	.text._ZN5flash24flash_fwd_splitkv_kernelI23Flash_fwd_kernel_traitsILi128ELi64ELi64ELi4ELb0ELb0EN7cutlass6half_tE19Flash_kernel_traitsILi128ELi64ELi64ELi4ES3_EELb1ELb0ELb1ELb0ELb0ELb1ELb1ELb0EEEvNS_16Flash_fwd_paramsE,"ax",@progbits
	.align	128
        .global         _ZN5flash24flash_fwd_splitkv_kernelI23Flash_fwd_kernel_traitsILi128ELi64ELi64ELi4ELb0ELb0EN7cutlass6half_tE19Flash_kernel_traitsILi128ELi64ELi64ELi4ES3_EELb1ELb0ELb1ELb0ELb0ELb1ELb1ELb0EEEvNS_16Flash_fwd_paramsE
        .type           _ZN5flash24flash_fwd_splitkv_kernelI23Flash_fwd_kernel_traitsILi128ELi64ELi64ELi4ELb0ELb0EN7cutlass6half_tE19Flash_kernel_traitsILi128ELi64ELi64ELi4ES3_EELb1ELb0ELb1ELb0ELb0ELb1ELb1ELb0EEEvNS_16Flash_fwd_paramsE,@function
        .size           _ZN5flash24flash_fwd_splitkv_kernelI23Flash_fwd_kernel_traitsILi128ELi64ELi64ELi4ELb0ELb0EN7cutlass6half_tE19Flash_kernel_traitsILi128ELi64ELi64ELi4ES3_EELb1ELb0ELb1ELb0ELb0ELb1ELb1ELb0EEEvNS_16Flash_fwd_paramsE,(.L_x_7275 - _ZN5flash24flash_fwd_splitkv_kernelI23Flash_fwd_kernel_traitsILi128ELi64ELi64ELi4ELb0ELb0EN7cutlass6half_tE19Flash_kernel_traitsILi128ELi64ELi64ELi4ES3_EELb1ELb0ELb1ELb0ELb0ELb1ELb1ELb0EEEvNS_16Flash_fwd_paramsE)
        .other          _ZN5flash24flash_fwd_splitkv_kernelI23Flash_fwd_kernel_traitsILi128ELi64ELi64ELi4ELb0ELb0EN7cutlass6half_tE19Flash_kernel_traitsILi128ELi64ELi64ELi4ES3_EELb1ELb0ELb1ELb0ELb0ELb1ELb1ELb0EEEvNS_16Flash_fwd_paramsE,@"STO_CUDA_ENTRY STV_DEFAULT"
_ZN5flash24flash_fwd_splitkv_kernelI23Flash_fwd_kernel_traitsILi128ELi64ELi64ELi4ELb0ELb0EN7cutlass6half_tE19Flash_kernel_traitsILi128ELi64ELi64ELi4ES3_EELb1ELb0ELb1ELb0ELb0ELb1ELb1ELb0EEEvNS_16Flash_fwd_paramsE:
.text._ZN5flash24flash_fwd_splitkv_kernelI23Flash_fwd_kernel_traitsILi128ELi64ELi64ELi4ELb0ELb0EN7cutlass6half_tE19Flash_kernel_traitsILi128ELi64ELi64ELi4ES3_EELb1ELb0ELb1ELb0ELb0ELb1ELb1ELb0EEEvNS_16Flash_fwd_paramsE:
        /* <DEDUP_REMOVED lines=46> */
[----:B------:R-:W-:-:S04]  /*02e0*/  @P3 IADD3.X R21, PT, PT, R6, UR7, RZ, P1, !PT ;  /* 0x0000000706153c10 */ /* 0x000fc80008ffe4ff */
        /* <DEDUP_REMOVED lines=21> */
.L_x_6492:
[----:B------:R-:W-:Y:S05]  /*0440*/  @!P3 EXIT ;  /* 0x000000000000b94d */ /* 0x000fea0003800000 */
[----:B------:R-:W3:Y:S01]  /*0450*/  LDC R8, c[0x0][0x374] ;  /* 0x0000dd00ff087b82 */ /* 0x000ee20000000800 */
[----:B------:R-:W4:Y:S01]  /*0460*/  LDCU UR14, c[0x0][0x508] ;  /* 0x0000a100ff0e77ac */ /* 0x000f220008000800 */
[----:B-----5:R-:W-:-:S06]  /*0470*/  @P2 IMAD.IADD R104, R13, 0x1, -R4 ;  /* 0x000000010d682824 */ /* 0x020fcc00078e0a04 */
[----:B------:R-:W4:Y:S08]  /*0480*/  LDC R2, c[0x0][0x438] ;  /* 0x00010e00ff027b82 */ /* 0x000f300000000800 */
[----:B--2---:R-:W2:Y:S01]  /*0490*/  @!P2 LDC R18, c[0x0][0x43c] ;  /* 0x00010f00ff12ab82 */ /* 0x004ea20000000800 */
[-C--:B---3--:R-:W-:Y:S02]  /*04a0*/  IABS R14, R8.reuse ;  /* 0x00000008000e7213 */ /* 0x088fe40000000000 */
[----:B------:R-:W-:-:S02]  /*04b0*/  IABS R19, R8 ;  /* 0x0000000800137213 */ /* 0x000fc40000000000 */
[----:B------:R-:W3:Y:S03]  /*04c0*/  I2F.RP R10, R14 ;  /* 0x0000000e000a7306 */ /* 0x000ee60000209400 */
[----:B------:R-:W-:Y:S02]  /*04d0*/  IMAD.MOV R19, RZ, RZ, -R19 ;  /* 0x000000ffff137224 */ /* 0x000fe400078e0a13 */
[----:B----4-:R-:W-:-:S05]  /*04e0*/  VIADD R2, R2, 0x3f ;  /* 0x0000003f02027836 */ /* 0x010fca0000000000 */
[----:B------:R-:W-:-:S04]  /*04f0*/  SHF.R.S32.HI R17, RZ, 0x1f, R2 ;  /* 0x0000001fff117819 */ /* 0x000fc80000011402 */
[----:B------:R-:W-:Y:S01]  /*0500*/  LEA.HI R17, R17, R2, RZ, 0x6 ;  /* 0x0000000211117211 */ /* 0x000fe200078f30ff */
[----:B---3--:R-:W3:Y:S03]  /*0510*/  MUFU.RCP R22, R10 ;  /* 0x0000000a00167308 */ /* 0x008ee60000001000 */
[----:B------:R-:W-:-:S05]  /*0520*/  LEA.HI.SX32 R17, R17, R8, 0x1a ;  /* 0x0000000811117211 */ /* 0x000fca00078fd2ff */
[----:B------:R-:W-:Y:S02]  /*0530*/  VIADD R17, R17, 0xffffffff ;  /* 0xffffffff11117836 */ /* 0x000fe40000000000 */
[----:B---3--:R-:W-:-:S03]  /*0540*/  VIADD R22, R22, 0xffffffe ;  /* 0x0ffffffe16167836 */ /* 0x008fc60000000000 */
[----:B------:R-:W-:Y:S02]  /*0550*/  IABS R10, R17 ;  /* 0x00000011000a7213 */ /* 0x000fe40000000000 */
[----:B------:R-:W-:Y:S01]  /*0560*/  LOP3.LUT R17, R17, R8, RZ, 0x3c, !PT ;  /* 0x0000000811117212 */ /* 0x000fe200078e3cff */
[----:B------:R-:W3:Y:S03]  /*0570*/  F2I.FTZ.U32.TRUNC.NTZ R23, R22 ;  /* 0x0000001600177305 */ /* 0x000ee6000021f000 */
[----:B------:R-:W-:Y:S01]  /*0580*/  ISETP.GE.AND P0, PT, R17, RZ, PT ;  /* 0x000000ff1100720c */ /* 0x000fe20003f06270 */
[----:B------:R-:W-:-:S04]  /*0590*/  IMAD.MOV R17, RZ, RZ, -R169 ;  /* 0x000000ffff117224 */ /* 0x000fc800078e0aa9 */
[----:B------:R-:W-:Y:S02]  /*05a0*/  IMAD R16, R11, R17, R16 ;  /* 0x000000110b107224 */ /* 0x000fe400078e0210 */
[----:B---3--:R-:W-:Y:S02]  /*05b0*/  IMAD.MOV R3, RZ, RZ, -R23 ;  /* 0x000000ffff037224 */ /* 0x008fe400078e0a17 */
[----:B------:R-:W-:Y:S02]  /*05c0*/  IMAD.MOV.U32 R22, RZ, RZ, RZ ;  /* 0x000000ffff167224 */ /* 0x000fe400078e00ff */
[----:B------:R-:W-:-:S04]  /*05d0*/  IMAD R3, R3, R14, RZ ;  /* 0x0000000e03037224 */ /* 0x000fc800078e02ff */
[----:B------:R-:W-:-:S06]  /*05e0*/  IMAD.HI.U32 R3, R23, R3, R22 ;  /* 0x0000000317037227 */ /* 0x000fcc00078e0016 */
[----:B------:R-:W-:Y:S02]  /*05f0*/  IMAD.HI.U32 R12, R3, R10, RZ ;  /* 0x0000000a030c7227 */ /* 0x000fe400078e00ff */
[----:B------:R-:W3:Y:S02]  /*0600*/  @!P2 LDC.64 R2, c[0x0][0x488] ;  /* 0x00012200ff02ab82 */ /* 0x000ee40000000a00 */
[----:B------:R-:W-:Y:S02]  /*0610*/  IMAD R19, R12, R19, R10 ;  /* 0x000000130c137224 */ /* 0x000fe400078e020a */
[----:B------:R-:W4:Y:S03]  /*0620*/  S2R R10, SR_CTAID.Y ;  /* 0x00000000000a7919 */ /* 0x000f260000002600 */
[----:B------:R-:W-:-:S13]  /*0630*/  ISETP.GT.U32.AND P1, PT, R14, R19, PT ;  /* 0x000000130e00720c */ /* 0x000fda0003f24070 */
[----:B------:R-:W-:Y:S02]  /*0640*/  @!P1 IMAD.IADD R19, R19, 0x1, -R14 ;  /* 0x0000000113139824 */ /* 0x000fe400078e0a0e */
[----:B------:R-:W-:Y:S01]  /*0650*/  @!P1 VIADD R12, R12, 0x1 ;  /* 0x000000010c0c9836 */ /* 0x000fe20000000000 */
[----:B------:R-:W-:Y:S02]  /*0660*/  ISETP.NE.AND P1, PT, R8, RZ, PT ;  /* 0x000000ff0800720c */ /* 0x000fe40003f25270 */
[----:B---3--:R-:W-:Y:S01]  /*0670*/  @!P2 ISETP.NE.U32.AND P3, PT, R2, RZ, PT ;  /* 0x000000ff0200a20c */ /* 0x008fe20003f65070 */
[----:B------:R-:W-:Y:S01]  /*0680*/  VIADD R2, R21, 0x1 ;  /* 0x0000000115027836 */ /* 0x000fe20000000000 */
[----:B------:R-:W-:Y:S02]  /*0690*/  ISETP.GE.U32.AND P4, PT, R19, R14, PT ;  /* 0x0000000e1300720c */ /* 0x000fe40003f86070 */
[----:B------:R-:W-:Y:S01]  /*06a0*/  @!P2 ISETP.NE.AND.EX P3, PT, R3, RZ, PT, P3 ;  /* 0x000000ff0300a20c */ /* 0x000fe20003f65330 */
[----:B------:R-:W-:-:S03]  /*06b0*/  IMAD R2, R2, 0x40, -R7 ;  /* 0x0000004002027824 */ /* 0x000fc600078e0a07 */
[----:B--2---:R-:W-:-:S04]  /*06c0*/  @!P2 SEL R18, R18, RZ, P3 ;  /* 0x000000ff1212a207 */ /* 0x004fc80001800000 */
[----:B-1----:R-:W-:-:S03]  /*06d0*/  @!P2 IADD3 R104, PT, PT, R18, R15, -R4 ;  /* 0x0000000f1268a210 */ /* 0x002fc60007ffe804 */
[----:B------:R-:W-:Y:S02]  /*06e0*/  @P4 VIADD R12, R12, 0x1 ;  /* 0x000000010c0c4836 */ /* 0x000fe40000000000 */
[----:B------:R-:W-:Y:S02]  /*06f0*/  VIADD R13, R104, 0x3f ;  /* 0x0000003f680d7836 */ /* 0x000fe40000000000 */
[----:B------:R-:W-:Y:S01]  /*0700*/  @!P0 IMAD.MOV R12, RZ, RZ, -R12 ;  /* 0x000000ffff0c8224 */ /* 0x000fe200078e0a0c */
[----:B------:R-:W-:Y:S02]  /*0710*/  @!P1 LOP3.LUT R12, RZ, R8, RZ, 0x33, !PT ;  /* 0x00000008ff0c9212 */ /* 0x000fe400078e33ff */
[----:B------:R-:W-:Y:S02]  /*0720*/  IADD3 R3, PT, PT, R13, UR14, R2 ;  /* 0x0000000e0d037c10 */ /* 0x000fe4000fffe002 */
[----:B------:R-:W-:Y:S01]  /*0730*/  SHF.R.S32.HI R8, RZ, 0x1f, R13 ;  /* 0x0000001fff087819 */ /* 0x000fe2000001140d */
[----:B----4-:R-:W-:Y:S01]  /*0740*/  IMAD R161, R12, R10, RZ ;  /* 0x0000000a0ca17224 */ /* 0x010fe200078e02ff */
[----:B------:R-:W-:Y:S01]  /*0750*/  SHF.R.S32.HI R14, RZ, 0x1f, R3 ;  /* 0x0000001fff0e7819 */ /* 0x000fe20000011403 */
[----:B------:R-:W1:Y:S01]  /*0760*/  S2R R2, SR_TID.X ;  /* 0x0000000000027919 */ /* 0x000e620000002100 */
[----:B------:R-:W-:-:S02]  /*0770*/  LEA.HI R8, R8, R13, RZ, 0x6 ;  /* 0x0000000d08087211 */ /* 0x000fc400078f30ff */
[----:B------:R-:W-:Y:S02]  /*0780*/  LEA.HI R14, R14, R3, RZ, 0x6 ;  /* 0x000000030e0e7211 */ /* 0x000fe400078f30ff */
[----:B------:R-:W-:Y:S02]  /*0790*/  SHF.R.S32.HI R8, RZ, 0x6, R8 ;  /* 0x00000006ff087819 */ /* 0x000fe40000011408 */
[----:B------:R-:W-:Y:S02]  /*07a0*/  SHF.R.S32.HI R14, RZ, 0x6, R14 ;  /* 0x00000006ff0e7819 */ /* 0x000fe4000001140e */
        /* <DEDUP_REMOVED lines=39> */
.L_x_6495:
[----:B------:R-:W-:Y:S05]  /*0a20*/  BSYNC.RECONVERGENT B0 ;  /* 0x0000000000007941 */ /* 0x000fea0003800200 */
.L_x_6494:
        /* <DEDUP_REMOVED lines=15> */
.L_x_6497:
[----:B------:R-:W-:Y:S05]  /*0b20*/  BSYNC.RECONVERGENT B0 ;  /* 0x0000000000007941 */ /* 0x000fea0003800200 */
.L_x_6496:
        /* <DEDUP_REMOVED lines=15> */
.L_x_6499:
[----:B------:R-:W-:Y:S05]  /*0c20*/  BSYNC.RECONVERGENT B0 ;  /* 0x0000000000007941 */ /* 0x000fea0003800200 */
.L_x_6498:
        /* <DEDUP_REMOVED lines=14> */
.L_x_6501:
[----:B------:R-:W-:Y:S05]  /*0d10*/  BSYNC.RECONVERGENT B0 ;  /* 0x0000000000007941 */ /* 0x000fea0003800200 */
.L_x_6500:
        /* <DEDUP_REMOVED lines=13> */
.L_x_6503:
[----:B------:R-:W-:Y:S05]  /*0df0*/  BSYNC.RECONVERGENT B0 ;  /* 0x0000000000007941 */ /* 0x000fea0003800200 */
.L_x_6502:
        /* <DEDUP_REMOVED lines=13> */
.L_x_6505:
[----:B------:R-:W-:Y:S05]  /*0ed0*/  BSYNC.RECONVERGENT B0 ;  /* 0x0000000000007941 */ /* 0x000fea0003800200 */
.L_x_6504:
        /* <DEDUP_REMOVED lines=13> */
.L_x_6507:
[----:B------:R-:W-:Y:S05]  /*0fb0*/  BSYNC.RECONVERGENT B0 ;  /* 0x0000000000007941 */ /* 0x000fea0003800200 */
.L_x_6506:
        /* <DEDUP_REMOVED lines=13> */
.L_x_6509:
[----:B------:R-:W-:Y:S05]  /*1090*/  BSYNC.RECONVERGENT B0 ;  /* 0x0000000000007941 */ /* 0x000fea0003800200 */
.L_x_6508:
        /* <DEDUP_REMOVED lines=32> */
.L_x_6493:
        /* <DEDUP_REMOVED lines=11> */
.L_x_6510:
        /* <DEDUP_REMOVED lines=100> */
.L_x_6511:
        /* <DEDUP_REMOVED lines=15> */
.L_x_6513:
[----:B------:R-:W3:Y:S01]  /*1a80*/  LDC.64 R102, c[0x0][0x3b8] ;  /* 0x0000ee00ff667b82 */ /* 0x000ee20000000a00 */
[----:B--2---:R-:W-:-:S05]  /*1a90*/  IADD3 R8, PT, PT, R4, R5, RZ ;  /* 0x0000000504087210 */ /* 0x004fca0007ffe0ff */
[C---:B---3--:R-:W-:Y:S02]  /*1aa0*/  IMAD R15, R8.reuse, R103, RZ ;  /* 0x00000067080f7224 */ /* 0x048fe400078e02ff */
[----:B------:R-:W-:-:S05]  /*1ab0*/  IMAD.WIDE.U32 R8, R8, R102, RZ ;  /* 0x0000006608087225 */ /* 0x000fca00078e00ff */
[----:B------:R-:W-:Y:S02]  /*1ac0*/  IADD3 R15, PT, PT, R9, R15, RZ ;  /* 0x0000000f090f7210 */ /* 0x000fe40007ffe0ff */
[----:B------:R-:W-:Y:S02]  /*1ad0*/  MOV R14, R8 ;  /* 0x00000008000e7202 */ /* 0x000fe40000000f00 */
.L_x_6514:
        /* <DEDUP_REMOVED lines=14> */
.L_x_6515:
[----:B------:R-:W2:Y:S01]  /*1bc0*/  LDC.64 R24, c[0x0][0x3c0] ;  /* 0x0000f000ff187b82 */ /* 0x000ea20000000a00 */
[----:B------:R-:W-:-:S05]  /*1bd0*/  IADD3 R4, PT, PT, R4, R5, RZ ;  /* 0x0000000504047210 */ /* 0x000fca0007ffe0ff */
[C---:B--2---:R-:W-:Y:S02]  /*1be0*/  IMAD R19, R4.reuse, R25, RZ ;  /* 0x0000001904137224 */ /* 0x044fe400078e02ff */
[----:B------:R-:W-:-:S05]  /*1bf0*/  IMAD.WIDE.U32 R4, R4, R24, RZ ;  /* 0x0000001804047225 */ /* 0x000fca00078e00ff */
[----:B------:R-:W-:Y:S02]  /*1c00*/  IADD3 R19, PT, PT, R5, R19, RZ ;  /* 0x0000001305137210 */ /* 0x000fe40007ffe0ff */
[----:B------:R-:W-:-:S07]  /*1c10*/  MOV R18, R4 ;  /* 0x0000000400127202 */ /* 0x000fce0000000f00 */
.L_x_6516:
        /* <DEDUP_REMOVED lines=47> */
.L_x_6512:
        /* <DEDUP_REMOVED lines=81> */
.L_x_6518:
[----:B------:R-:W-:Y:S05]  /*2420*/  BSYNC.RECONVERGENT B0 ;  /* 0x0000000000007941 */ /* 0x000fea0003800200 */
.L_x_6517:
        /* <DEDUP_REMOVED lines=28> */
.L_x_6520:
[----:B------:R-:W-:Y:S05]  /*25f0*/  BSYNC.RECONVERGENT B0 ;  /* 0x0000000000007941 */ /* 0x000fea0003800200 */
.L_x_6519:
        /* <DEDUP_REMOVED lines=31> */
.L_x_6522:
[----:B------:R-:W-:Y:S05]  /*27f0*/  BSYNC.RECONVERGENT B0 ;  /* 0x0000000000007941 */ /* 0x000fea0003800200 */
.L_x_6521:
        /* <DEDUP_REMOVED lines=30> */
.L_x_6524:
[----:B------:R-:W-:Y:S05]  /*29e0*/  BSYNC.RECONVERGENT B0 ;  /* 0x0000000000007941 */ /* 0x000fea0003800200 */
.L_x_6523:
        /* <DEDUP_REMOVED lines=17> */
.L_x_6526:
[----:B------:R-:W-:Y:S05]  /*2b00*/  BSYNC.RECONVERGENT B0 ;  /* 0x0000000000007941 */ /* 0x000fea0003800200 */
.L_x_6525:
        /* <DEDUP_REMOVED lines=17> */
.L_x_6528:
[----:B------:R-:W-:Y:S05]  /*2c20*/  BSYNC.RECONVERGENT B0 ;  /* 0x0000000000007941 */ /* 0x000fea0003800200 */
.L_x_6527:
        /* <DEDUP_REMOVED lines=19> */
.L_x_6530:
[----:B------:R-:W-:Y:S05]  /*2d60*/  BSYNC.RECONVERGENT B0 ;  /* 0x0000000000007941 */ /* 0x000fea0003800200 */
.L_x_6529:
        /* <DEDUP_REMOVED lines=17> */
.L_x_6532:
[----:B------:R-:W-:Y:S05]  /*2e80*/  BSYNC.RECONVERGENT B0 ;  /* 0x0000000000007941 */ /* 0x000fea0003800200 */
.L_x_6531:
        /* <DEDUP_REMOVED lines=17> */
[----:B------:R-:W-:Y:S02]  /*2fa0*/  LOP3.LUT R9, R96, 0x1c0, RZ, 0xc0, !PT ;  /* 0x000001c060097812 */ /* 0x000fe400078ec0ff */
[----:B------:R-:W-:Y:S01]  /*2fb0*/  IADD3 R12, PT, PT, R11, 0x1, R170 ;  /* 0x000000010b0c7810 */ /* 0x000fe20007ffe0aa */
[----:B------:R-:W-:Y:S01]  /*2fc0*/  IMAD.SHL.U32 R11, R2, 0x20, RZ ;  /* 0x00000020020b7824 */ /* 0x000fe200078e00ff */
[----:B------:R-:W-:-:S02]  /*2fd0*/  LOP3.LUT R9, R9, 0x38, R0, 0xf8, !PT ;  /* 0x0000003809097812 */ /* 0x000fc400078ef800 */
[----:B------:R-:W-:Y:S02]  /*2fe0*/  IADD3 R101, PT, PT, -R7, R12, R101 ;  /* 0x0000000c07657210 */ /* 0x000fe40007ffe165 */
[----:B------:R-:W-:Y:S02]  /*2ff0*/  LOP3.LUT R96, R96, 0x200, RZ, 0xc0, !PT ;  /* 0x0000020060607812 */ /* 0x000fe400078ec0ff */
[----:B------:R-:W-:Y:S02]  /*3000*/  SHF.R.U32.HI R7, RZ, 0x4, R2 ;  /* 0x00000004ff077819 */ /* 0x000fe40000011602 */
[----:B------:R-:W-:Y:S02]  /*3010*/  LOP3.LUT R100, R100, 0x6, RZ, 0xc0, !PT ;  /* 0x0000000664647812 */ /* 0x000fe400078ec0ff */
[----:B------:R-:W-:Y:S02]  /*3020*/  LOP3.LUT R12, R96, 0x7c00, R11, 0xf8, !PT ;  /* 0x00007c00600c7812 */ /* 0x000fe400078ef80b */
[----:B------:R-:W-:-:S02]  /*3030*/  LOP3.LUT R27, R9, 0x8, R14, 0x78, !PT ;  /* 0x00000008091b7812 */ /* 0x000fc400078e780e */
        /* <DEDUP_REMOVED lines=22> */
.L_x_6534:
[----:B------:R2:W-:Y:S04]  /*31a0*/  STS.128 [R167+0x8000], RZ ;  /* 0x008000ffa7007388 */ /* 0x0005e80000000c00 */
[----:B------:R2:W-:Y:S02]  /*31b0*/  STS.128 [R167+0xa000], RZ ;  /* 0x00a000ffa7007388 */ /* 0x0005e40000000c00 */
.L_x_6535:
[----:B------:R-:W-:Y:S05]  /*31c0*/  BSYNC.RECONVERGENT B0 ;  /* 0x0000000000007941 */ /* 0x000fea0003800200 */
.L_x_6533:
        /* <DEDUP_REMOVED lines=30> */
.L_x_6537:
[----:B------:R-:W-:Y:S05]  /*33b0*/  BSYNC.RECONVERGENT B0 ;  /* 0x0000000000007941 */ /* 0x000fea0003800200 */
.L_x_6536:
        /* <DEDUP_REMOVED lines=21> */
.L_x_6539:
[----:B------:R-:W-:Y:S05]  /*3510*/  BSYNC.RECONVERGENT B0 ;  /* 0x0000000000007941 */ /* 0x000fea0003800200 */
.L_x_6538:
        /* <DEDUP_REMOVED lines=19> */
.L_x_6541:
[----:B------:R-:W-:Y:S05]  /*3650*/  BSYNC.RECONVERGENT B0 ;  /* 0x0000000000007941 */ /* 0x000fea0003800200 */
.L_x_6540:
[----:B------:R-:W-:Y:S01]  /*3660*/  LDSM.16.M88.4 R20, [R159] ;  /* 0x000000009f14783b */ /* 0x000fe20000000200 */
[----:B------:R-:W-:Y:S01]  /*3670*/  R2P PR, R2, 0x6 ;  /* 0x0000000602007804 */ /* 0x000fe20000000000 */
[----:B------:R-:W-:Y:S01]  /*3680*/  IMAD.MOV.U32 R3, RZ, RZ, 0x20 ;  /* 0x00000020ff037424 */ /* 0x000fe200078e00ff */
[----:B------:R-:W5:Y:S01]  /*3690*/  LDCU UR8, c[0x0][0x50c] ;  /* 0x0000a180ff0877ac */ /* 0x000f620008000800 */
[----:B-1----:R-:W1:Y:S01]  /*36a0*/  LDSM.16.M88.4 R12, [R158+UR5+0x4000] ;  /* 0x004000059e0c783b */ /* 0x002e620008000200 */
[----:B----4-:R-:W-:Y:S01]  /*36b0*/  VIADD R4, R158, UR5 ;  /* 0x000000059e047c36 */ /* 0x010fe20008000000 */
[----:B------:R-:W-:Y:S01]  /*36c0*/  VIMNMX R130, PT, PT, R101, R104, PT ;  /* 0x0000006865827248 */ /* 0x000fe20003fe0100 */
[----:B------:R-:W-:Y:S01]  /*36d0*/  IMAD.MOV.U32 R2, RZ, RZ, 0x40 ;  /* 0x00000040ff027424 */ /* 0x000fe200078e00ff */
[----:B------:R-:W4:Y:S01]  /*36e0*/  LDSM.16.M88.4 R52, [R158+UR5+0x5000] ;  /* 0x005000059e34783b */ /* 0x000f220008000200 */
[----:B------:R-:W-:Y:S01]  /*36f0*/  SEL R3, R3, 0xffffffe0, !P1 ;  /* 0xffffffe003037807 */ /* 0x000fe20004800000 */
[----:B------:R-:W-:Y:S01]  /*3700*/  IMAD.IADD R131, R97, 0x1, R100 ;  /* 0x0000000161837824 */ /* 0x000fe200078e0264 */
[----:B------:R-:W-:Y:S01]  /*3710*/  VIADDMNMX R129, R101, 0x8, R104, PT ;  /* 0x0000000865817846 */ /* 0x000fe20003800168 */
[----:B------:R-:W2:Y:S01]  /*3720*/  LDSM.16.M88.4 R60, [R158+UR5+0x4800] ;  /* 0x004800059e3c783b */ /* 0x000ea20008000200 */
[----:B------:R-:W-:Y:S01]  /*3730*/  SEL R2, R2, 0xffffffc0, !P2 ;  /* 0xffffffc002027807 */ /* 0x000fe20005000000 */
[----:B------:R-:W-:-:S02]  /*3740*/  IMAD.IADD R157, R159, 0x1, R3 ;  /* 0x000000019f9d7824 */ /* 0x000fc400078e0203 */
[C---:B------:R-:W-:Y:S01]  /*3750*/  IMAD.IADD R153, R4.reuse, 0x1, R3 ;  /* 0x0000000104997824 */ /* 0x040fe200078e0203 */
[----:B------:R-:W3:Y:S01]  /*3760*/  LDSM.16.M88.4 R64, [R158+UR5+0x5800] ;  /* 0x005800059e40783b */ /* 0x000ee20008000200 */
[--C-:B------:R-:W-:Y:S02]  /*3770*/  IMAD.IADD R156, R159, 0x1, R2.reuse ;  /* 0x000000019f9c7824 */ /* 0x100fe400078e0202 */
[----:B------:R-:W-:Y:S01]  /*3780*/  IMAD.IADD R152, R4, 0x1, R2 ;  /* 0x0000000104987824 */ /* 0x000fe200078e0202 */
[----:B------:R-:W-:Y:S01]  /*3790*/  LDSM.16.M88.4 R76, [R157] ;  /* 0x000000009d4c783b */ /* 0x000fe20000000200 */
[----:B------:R-:W-:-:S03]  /*37a0*/  IMAD.IADD R155, R3, 0x1, R156 ;  /* 0x00000001039b7824 */ /* 0x000fc600078e029c */
[----:B------:R-:W5:Y:S01]  /*37b0*/  LDSM.16.M88.4 R48, [R153+0x4000] ;  /* 0x004000009930783b */ /* 0x000f620000000200 */
[----:B------:R-:W-:-:S03]  /*37c0*/  IADD3 R151, PT, PT, R3, R152, RZ ;  /* 0x0000009803977210 */ /* 0x000fc60007ffe0ff */
[----:B------:R-:W5:Y:S04]  /*37d0*/  LDSM.16.M88.4 R28, [R153+0x5000] ;  /* 0x00500000991c783b */ /* 0x000f680000000200 */
[----:B------:R-:W5:Y:S04]  /*37e0*/  LDSM.16.M88.4 R32, [R153+0x4800] ;  /* 0x004800009920783b */ /* 0x000f680000000200 */
[----:B------:R-:W5:Y:S04]  /*37f0*/  LDSM.16.M88.4 R44, [R153+0x5800] ;  /* 0x00580000992c783b */ /* 0x000f680000000200 */
[----:B------:R-:W-:Y:S01]  /*3800*/  LDSM.16.M88.4 R8, [R156] ;  /* 0x000000009c08783b */ /* 0x000fe20000000200 */
[C---:B-1----:R-:W-:Y:S03]  /*3810*/  HMMA.16816.F32 R16, R20.reuse, R12, RZ ;  /* 0x0000000c1410723c */ /* 0x042fe600000018ff */
[----:B------:R-:W1:Y:S04]  /*3820*/  LDSM.16.M88.4 R4, [R152+0x4000] ;  /* 0x004000009804783b */ /* 0x000e680000000200 */
[----:B------:R-:W1:Y:S01]  /*3830*/  LDSM.16.M88.4 R40, [R152+0x4800] ;  /* 0x004800009828783b */ /* 0x000e620000000200 */
[C---:B----4-:R-:W-:Y:S03]  /*3840*/  HMMA.16816.F32 R56, R20.reuse, R52, RZ ;  /* 0x000000341438723c */ /* 0x050fe600000018ff */
[----:B------:R-:W-:Y:S04]  /*3850*/  LDSM.16.M88.4 R88, [R155] ;  /* 0x000000009b58783b */ /* 0x000fe80000000200 */
[----:B------:R-:W-:Y:S01]  /*3860*/  LDSM.16.M88.4 R72, [R159+0x2000] ;  /* 0x002000009f48783b */ /* 0x000fe20000000200 */
[C---:B------:R-:W-:Y:S03]  /*3870*/  HMMA.16816.F32 R12, R20.reuse, R14, RZ ;  /* 0x0000000e140c723c */ /* 0x040fe600000018ff */
[----:B------:R-:W-:Y:S04]  /*3880*/  LDSM.16.M88.4 R84, [R151+0x5800] ;  /* 0x005800009754783b */ /* 0x000fe80000000200 */
[----:B------:R-:W-:Y:S01]  /*3890*/  LDSM.16.M88.4 R92, [R158+UR5+0x6800] ;  /* 0x006800059e5c783b */ /* 0x000fe20008000200 */
[C---:B------:R-:W-:Y:S03]  /*38a0*/  HMMA.16816.F32 R52, R20.reuse, R54, RZ ;  /* 0x000000361434723c */ /* 0x040fe600000018ff */
[----:B------:R-:W-:Y:S04]  /*38b0*/  LDSM.16.M88.4 R68, [R158+UR5+0x7000] ;  /* 0x007000059e44783b */ /* 0x000fe80008000200 */
[----:B------:R-:W0:Y:S01]  /*38c0*/  LDGDEPBAR ;  /* 0x00000000000079af */ /* 0x000e220000000000 */
[C---:B--2---:R-:W-:Y:S08]  /*38d0*/  HMMA.16816.F32 R36, R20.reuse, R60, RZ ;  /* 0x0000003c1424723c */ /* 0x044ff000000018ff */
[C---:B------:R-:W-:Y:S08]  /*38e0*/  HMMA.16816.F32 R60, R20.reuse, R62, RZ ;  /* 0x0000003e143c723c */ /* 0x040ff000000018ff */
[C---:B---3--:R-:W-:Y:S08]  /*38f0*/  HMMA.16816.F32 R80, R20.reuse, R64, RZ ;  /* 0x000000401450723c */ /* 0x048ff000000018ff */
[----:B------:R-:W-:Y:S01]  /*3900*/  HMMA.16816.F32 R20, R20, R66, RZ ;  /* 0x000000421414723c */ /* 0x000fe200000018ff */
[----:B------:R-:W-:Y:S07]  /*3910*/  LDSM.16.M88.4 R64, [R151+0x4800] ;  /* 0x004800009740783b */ /* 0x000fee0000000200 */
[C---:B-----5:R-:W-:Y:S08]  /*3920*/  HMMA.16816.F32 R16, R76.reuse, R48, R16 ;  /* 0x000000304c10723c */ /* 0x060ff00000001810 */
[C---:B------:R-:W-:Y:S01]  /*3930*/  HMMA.16816.F32 R12, R76.reuse, R50, R12 ;  /* 0x000000324c0c723c */ /* 0x040fe2000000180c */
[----:B------:R-:W-:Y:S07]  /*3940*/  LDSM.16.M88.4 R48, [R157+0x2000] ;  /* 0x002000009d30783b */ /* 0x000fee0000000200 */
        /* <DEDUP_REMOVED lines=9> */
[----:B------:R-:W-:Y:S03]  /*39e0*/  LDSM.16.M88.4 R44, [R153+0x6800] ;  /* 0x00680000992c783b */ /* 0x000fe60000000200 */
[C---:B-1----:R-:W-:Y:S08]  /*39f0*/  HMMA.16816.F32 R16, R8.reuse, R4, R16 ;  /* 0x000000040810723c */ /* 0x042ff00000001810 */
[C---:B------:R-:W-:Y:S01]  /*3a00*/  HMMA.16816.F32 R12, R8.reuse, R6, R12 ;  /* 0x00000006080c723c */ /* 0x040fe2000000180c */
[----:B------:R-:W1:Y:S07]  /*3a10*/  LDSM.16.M88.4 R4, [R158+UR5+0x6000] ;  /* 0x006000059e04783b */ /* 0x000e6e0008000200 */
[C---:B------:R-:W-:Y:S08]  /*3a20*/  HMMA.16816.F32 R36, R8.reuse, R40, R36 ;  /* 0x000000280824723c */ /* 0x040ff00000001824 */
[----:B------:R-:W-:Y:S01]  /*3a30*/  HMMA.16816.F32 R60, R8, R42, R60 ;  /* 0x0000002a083c723c */ /* 0x000fe2000000183c */
[----:B------:R-:W4:Y:S07]  /*3a40*/  LDSM.16.M88.4 R40, [R153+0x6000] ;  /* 0x006000009928783b */ /* 0x000f2e0000000200 */
[C---:B--2---:R-:W-:Y:S08]  /*3a50*/  HMMA.16816.F32 R16, R88.reuse, R28, R16 ;  /* 0x0000001c5810723c */ /* 0x044ff00000001810 */
[----:B------:R-:W-:Y:S01]  /*3a60*/  HMMA.16816.F32 R12, R88, R30, R12 ;  /* 0x0000001e580c723c */ /* 0x000fe2000000180c */
        /* <DEDUP_REMOVED lines=8> */
[C---:B-1----:R-:W-:Y:S08]  /*3af0*/  HMMA.16816.F32 R16, R72.reuse, R4, R16 ;  /* 0x000000044810723c */ /* 0x042ff00000001810 */
[----:B------:R-:W-:Y:S01]  /*3b00*/  HMMA.16816.F32 R12, R72, R6, R12 ;  /* 0x00000006480c723c */ /* 0x000fe2000000180c */
[----:B------:R-:W1:Y:S07]  /*3b10*/  LDSM.16.M88.4 R4, [R155+0x2000] ;  /* 0x002000009b04783b */ /* 0x000e6e0000000200 */
[----:B------:R-:W-:Y:S08]  /*3b20*/  HMMA.16816.F32 R36, R88, R64, R36 ;  /* 0x000000405824723c */ /* 0x000ff00000001824 */
[----:B----4-:R-:W-:Y:S08]  /*3b30*/  HMMA.16816.F32 R16, R48, R40, R16 ;  /* 0x000000283010723c */ /* 0x010ff00000001810 */
[----:B------:R-:W-:Y:S01]  /*3b40*/  HMMA.16816.F32 R60, R88, R66, R60 ;  /* 0x00000042583c723c */ /* 0x000fe2000000183c */
[----:B------:R-:W4:Y:S07]  /*3b50*/  LDSM.16.M88.4 R64, [R158+UR5+0x7800] ;  /* 0x007800059e40783b */ /* 0x000f2e0008000200 */
[----:B------:R-:W-:Y:S01]  /*3b60*/  HMMA.16816.F32 R12, R48, R42, R12 ;  /* 0x0000002a300c723c */ /* 0x000fe2000000180c */
[----:B------:R-:W5:Y:S07]  /*3b70*/  LDSM.16.M88.4 R40, [R153+0x7000] ;  /* 0x007000009928783b */ /* 0x000f6e0000000200 */
[C---:B--2---:R-:W-:Y:S08]  /*3b80*/  HMMA.16816.F32 R56, R88.reuse, R20, R56 ;  /* 0x000000145838723c */ /* 0x044ff00000001838 */
[----:B------:R-:W-:Y:S01]  /*3b90*/  HMMA.16816.F32 R52, R88, R22, R52 ;  /* 0x000000165834723c */ /* 0x000fe20000001834 */
[----:B------:R-:W-:Y:S07]  /*3ba0*/  LDSM.16.M88.4 R20, [R152+0x6800] ;  /* 0x006800009814783b */ /* 0x000fee0000000200 */
[C---:B---3--:R-:W-:Y:S08]  /*3bb0*/  HMMA.16816.F32 R16, R32.reuse, R28, R16 ;  /* 0x0000001c2010723c */ /* 0x048ff00000001810 */
[----:B------:R-:W-:Y:S01]  /*3bc0*/  HMMA.16816.F32 R12, R32, R30, R12 ;  /* 0x0000001e200c723c */ /* 0x000fe2000000180c */
[----:B------:R-:W2:Y:S07]  /*3bd0*/  LDSM.16.M88.4 R28, [R153+0x7800] ;  /* 0x00780000991c783b */ /* 0x000eae0000000200 */
[C---:B------:R-:W-:Y:S08]  /*3be0*/  HMMA.16816.F32 R76, R88.reuse, R86, R76 ;  /* 0x00000056584c723c */ /* 0x040ff0000000184c */
[----:B------:R-:W-:Y:S01]  /*3bf0*/  HMMA.16816.F32 R80, R88, R84, R80 ;  /* 0x000000545850723c */ /* 0x000fe20000001850 */
[----:B------:R-:W-:Y:S07]  /*3c00*/  LDSM.16.M88.4 R84, [R151+0x6800] ;  /* 0x006800009754783b */ /* 0x000fee0000000200 */
[C---:B------:R-:W-:Y:S08]  /*3c10*/  HMMA.16816.F32 R60, R72.reuse, R94, R60 ;  /* 0x0000005e483c723c */ /* 0x040ff0000000183c */
[C---:B------:R-:W-:Y:S08]  /*3c20*/  HMMA.16816.F32 R56, R72.reuse, R68, R56 ;  /* 0x000000444838723c */ /* 0x040ff00000001838 */
[C---:B------:R-:W-:Y:S08]  /*3c30*/  HMMA.16816.F32 R52, R72.reuse, R70, R52 ;  /* 0x000000464834723c */ /* 0x040ff00000001834 */
[----:B------:R-:W-:Y:S08]  /*3c40*/  HMMA.16816.F32 R36, R72, R92, R36 ;  /* 0x0000005c4824723c */ /* 0x000ff00000001824 */
[C---:B-1----:R-:W-:Y:S08]  /*3c50*/  HMMA.16816.F32 R16, R4.reuse, R8, R16 ;  /* 0x000000080410723c */ /* 0x042ff00000001810 */
[----:B------:R-:W-:Y:S01]  /*3c60*/  HMMA.16816.F32 R12, R4, R10, R12 ;  /* 0x0000000a040c723c */ /* 0x000fe2000000180c */
[----:B------:R-:W1:Y:S07]  /*3c70*/  LDSM.16.M88.4 R8, [R152+0x7800] ;  /* 0x007800009808783b */ /* 0x000e6e0000000200 */
[----:B----4-:R-:W-:Y:S03]  /*3c80*/  HMMA.16816.F32 R76, R72, R66, R76 ;  /* 0x00000042484c723c */ /* 0x010fe6000000184c */
[----:B------:R-:W-:Y:S01]  /*3c90*/  FMUL.FTZ R17, R17, UR8 ;  /* 0x0000000811117c20 */ /* 0x000fe20008410000 */
[----:B------:R-:W-:Y:S01]  /*3ca0*/  FMUL.FTZ R19, R19, UR8 ;  /* 0x0000000813137c20 */ /* 0x000fe20008410000 */
[----:B------:R-:W-:Y:S01]  /*3cb0*/  FMUL.FTZ R16, R16, UR8 ;  /* 0x0000000810107c20 */ /* 0x000fe20008410000 */
[----:B------:R-:W-:-:S02]  /*3cc0*/  FMUL.FTZ R18, R18, UR8 ;  /* 0x0000000812127c20 */ /* 0x000fc40008410000 */
[----:B------:R-:W-:Y:S01]  /*3cd0*/  HMMA.16816.F32 R80, R72, R64, R80 ;  /* 0x000000404850723c */ /* 0x000fe20000001850 */
[----:B------:R-:W-:Y:S02]  /*3ce0*/  MUFU.TANH R17, R17 ;  /* 0x0000001100117308 */ /* 0x000fe40000002400 */
[----:B------:R-:W-:-:S05]  /*3cf0*/  FMUL.FTZ R65, R13, UR8 ;  /* 0x000000080d417c20 */ /* 0x000fca0008410000 */
[C---:B------:R-:W-:Y:S01]  /*3d00*/  HMMA.16816.F32 R60, R48.reuse, R46, R60 ;  /* 0x0000002e303c723c */ /* 0x040fe2000000183c */
[----:B------:R-:W-:Y:S07]  /*3d10*/  MUFU.TANH R19, R19 ;  /* 0x0000001300137308 */ /* 0x000fee0000002400 */
[C---:B-----5:R-:W-:Y:S01]  /*3d20*/  HMMA.16816.F32 R56, R48.reuse, R40, R56 ;  /* 0x000000283038723c */ /* 0x060fe20000001838 */
[----:B------:R-:W-:Y:S07]  /*3d30*/  MUFU.TANH R65, R65 ;  /* 0x0000004100417308 */ /* 0x000fee0000002400 */
[C---:B------:R-:W-:Y:S01]  /*3d40*/  HMMA.16816.F32 R52, R48.reuse, R42, R52 ;  /* 0x0000002a3034723c */ /* 0x040fe20000001834 */
[----:B------:R-:W3:Y:S07]  /*3d50*/  LDSM.16.M88.4 R40, [R152+0x7000] ;  /* 0x007000009828783b */ /* 0x000eee0000000200 */
[C---:B------:R-:W-:Y:S01]  /*3d60*/  HMMA.16816.F32 R36, R48.reuse, R44, R36 ;  /* 0x0000002c3024723c */ /* 0x040fe20000001824 */
[----:B------:R-:W4:Y:S07]  /*3d70*/  LDSM.16.M88.4 R44, [R151+0x7800] ;  /* 0x00780000972c783b */ /* 0x000f2e0000000200 */
[----:B--2---:R-:W-:Y:S01]  /*3d80*/  HMMA.16816.F32 R76, R48, R30, R76 ;  /* 0x0000001e304c723c */ /* 0x004fe2000000184c */
[----:B------:R-:W-:-:S06]  /*3d90*/  FMUL.FTZ R31, R12, UR8 ;  /* 0x000000080c1f7c20 */ /* 0x000fcc0008410000 */
[----:B------:R-:W-:Y:S01]  /*3da0*/  MUFU.TANH R31, R31 ;  /* 0x0000001f001f7308 */ /* 0x000fe20000002400 */
[----:B------:R-:W-:Y:S01]  /*3db0*/  HMMA.16816.F32 R60, R32, R22, R60 ;  /* 0x00000016203c723c */ /* 0x000fe2000000183c */
[----:B------:R-:W-:Y:S01]  /*3dc0*/  FMUL.FTZ R23, R14, UR8 ;  /* 0x000000080e177c20 */ /* 0x000fe20008410000 */
[----:B------:R-:W-:-:S05]  /*3dd0*/  VIADD R22, R131, 0x20 ;  /* 0x0000002083167836 */ /* 0x000fca0000000000 */
[----:B------:R-:W-:Y:S01]  /*3de0*/  MUFU.TANH R23, R23 ;  /* 0x0000001700177308 */ /* 0x000fe20000002400 */
[----:B------:R-:W-:Y:S01]  /*3df0*/  HMMA.16816.F32 R80, R48, R28, R80 ;  /* 0x0000001c3050723c */ /* 0x000fe20000001850 */
[----:B------:R-:W-:Y:S01]  /*3e00*/  FMUL.FTZ R29, R15, UR8 ;  /* 0x000000080f1d7c20 */ /* 0x000fe20008410000 */
[----:B------:R-:W-:Y:S01]  /*3e10*/  VIADD R28, R131, 0x19 ;  /* 0x00000019831c7836 */ /* 0x000fe20000000000 */
[----:B------:R-:W2:Y:S01]  /*3e20*/  LDSM.16.M88.4 R12, [R151+0x7000] ;  /* 0x00700000970c783b */ /* 0x000ea20000000200 */
[----:B------:R-:W-:-:S04]  /*3e30*/  DEPBAR.LE SB0, 0x0 ;  /* 0x000080000000791a */ /* 0x000fc80000000000 */
[----:B-1----:R-:W-:Y:S01]  /*3e40*/  HMMA.16816.F32 R76, R32, R10, R76 ;  /* 0x0000000a204c723c */ /* 0x002fe2000000184c */
[----:B------:R-:W-:Y:S01]  /*3e50*/  MUFU.TANH R29, R29 ;  /* 0x0000001d001d7308 */ /* 0x000fe20000002400 */
[----:B------:R-:W-:-:S06]  /*3e60*/  IADD3 R10, PT, PT, R131, 0x10, RZ ;  /* 0x00000010830a7810 */ /* 0x000fcc0007ffe0ff */
[C---:B---3--:R-:W-:Y:S08]  /*3e70*/  HMMA.16816.F32 R52, R32.reuse, R42, R52 ;  /* 0x0000002a2034723c */ /* 0x048ff00000001834 */
[----:B------:R-:W-:Y:S01]  /*3e80*/  HMMA.16816.F32 R36, R32, R20, R36 ;  /* 0x000000142024723c */ /* 0x000fe20000001824 */
[----:B------:R1:W-:Y:S07]  /*3e90*/  MUFU.TANH R21, R16 ;  /* 0x0000001000157308 */ /* 0x0003ee0000002400 */
[----:B----4-:R-:W-:Y:S08]  /*3ea0*/  HMMA.16816.F32 R76, R4, R46, R76 ;  /* 0x0000002e044c723c */ /* 0x010ff0000000184c */
[----:B------:R-:W-:Y:S01]  /*3eb0*/  HMMA.16816.F32 R56, R32, R40, R56 ;  /* 0x000000282038723c */ /* 0x000fe20000001838 */
[----:B-1----:R-:W-:-:S07]  /*3ec0*/  VIADD R16, R131, 0x1 ;  /* 0x0000000183107836 */ /* 0x002fce0000000000 */
[----:B------:R-:W-:Y:S01]  /*3ed0*/  HMMA.16816.F32 R80, R32, R8, R80 ;  /* 0x000000082050723c */ /* 0x000fe20000001850 */
[C---:B------:R-:W-:Y:S01]  /*3ee0*/  ISETP.GE.AND P0, PT, R16.reuse, R130, PT ;  /* 0x000000821000720c */ /* 0x040fe20003f06270 */
[----:B------:R-:W-:Y:S01]  /*3ef0*/  VIADD R8, R131, 0x11 ;  /* 0x0000001183087836 */ /* 0x000fe20000000000 */
[----:B------:R-:W-:Y:S01]  /*3f00*/  ISETP.GE.AND P6, PT, R16, R129, PT ;  /* 0x000000811000720c */ /* 0x000fe20003fc6270 */
[----:B------:R-:W-:Y:S01]  /*3f10*/  FMUL.FTZ R77, R77, UR8 ;  /* 0x000000084d4d7c20 */ /* 0x000fe20008410000 */
[----:B------:R-:W-:Y:S01]  /*3f20*/  I2FP.F32.S32 R16, R16 ;  /* 0x0000001000107245 */ /* 0x000fe20000201400 */
[----:B------:R-:W-:Y:S02]  /*3f30*/  FMUL.FTZ R79, R79, UR8 ;  /* 0x000000084f4f7c20 */ /* 0x000fe40008410000 */
[C---:B--2---:R-:W-:Y:S01]  /*3f40*/  HMMA.16816.F32 R52, R4.reuse, R14, R52 ;  /* 0x0000000e0434723c */ /* 0x044fe20000001834 */
[----:B------:R-:W-:Y:S01]  /*3f50*/  FMUL.FTZ R15, R76, UR8 ;  /* 0x000000084c0f7c20 */ /* 0x000fe20008410000 */
[----:B------:R-:W-:Y:S01]  /*3f60*/  VIADD R14, R131, 0x9 ;  /* 0x00000009830e7836 */ /* 0x000fe20000000000 */
[----:B------:R-:W-:Y:S04]  /*3f70*/  MUFU.TANH R77, R77 ;  /* 0x0000004d004d7308 */ /* 0x000fe80000002400 */
[----:B------:R-:W-:Y:S01]  /*3f80*/  ISETP.GE.AND P2, PT, R14, R130, PT ;  /* 0x000000820e00720c */ /* 0x000fe20003f46270 */
[C---:B------:R-:W-:Y:S03]  /*3f90*/  HMMA.16816.F32 R36, R4.reuse, R84, R36 ;  /* 0x000000540424723c */ /* 0x040fe60000001824 */
[----:B------:R-:W1:Y:S05]  /*3fa0*/  MUFU.TANH R15, R15 ;  /* 0x0000000f000f7308 */ /* 0x000e6a0000002400 */
[C---:B------:R-:W-:Y:S03]  /*3fb0*/  HMMA.16816.F32 R60, R4.reuse, R86, R60 ;  /* 0x00000056043c723c */ /* 0x040fe6000000183c */
[----:B------:R-:W-:Y:S01]  /*3fc0*/  FMUL.FTZ R52, R52, UR8 ;  /* 0x0000000834347c20 */ /* 0x000fe20008410000 */
[----:B------:R-:W-:Y:S01]  /*3fd0*/  FMUL.FTZ R54, R54, UR8 ;  /* 0x0000000836367c20 */ /* 0x000fe20008410000 */
[----:B------:R-:W-:Y:S01]  /*3fe0*/  FMUL.FTZ R55, R55, UR8 ;  /* 0x0000000837377c20 */ /* 0x000fe20008410000 */
[----:B------:R-:W-:Y:S01]  /*3ff0*/  FMUL.FTZ R53, R53, UR8 ;  /* 0x0000000835357c20 */ /* 0x000fe20008410000 */
[----:B------:R-:W-:Y:S01]  /*4000*/  MUFU.TANH R79, R79 ;  /* 0x0000004f004f7308 */ /* 0x000fe20000002400 */
[----:B------:R-:W-:Y:S01]  /*4010*/  HMMA.16816.F32 R56, R4, R12, R56 ;  /* 0x0000000c0438723c */ /* 0x000fe20000001838 */
[----:B------:R-:W-:-:S02]  /*4020*/  VIADD R12, R131, 0x8 ;  /* 0x00000008830c7836 */ /* 0x000fc40000000000 */
[----:B------:R-:W-:Y:S01]  /*4030*/  FMUL.FTZ R11, R36, UR8 ;  /* 0x00000008240b7c20 */ /* 0x000fe20008410000 */
[----:B------:R-:W-:Y:S01]  /*4040*/  FMUL.FTZ R37, R37, UR8 ;  /* 0x0000000825257c20 */ /* 0x000fe20008410000 */
[----:B------:R-:W-:Y:S01]  /*4050*/  FMUL.FTZ R39, R39, UR8 ;  /* 0x0000000827277c20 */ /* 0x000fe20008410000 */
[-C--:B------:R-:W-:Y:S01]  /*4060*/  ISETP.GE.AND P3, PT, R12, R130.reuse, PT ;  /* 0x000000820c00720c */ /* 0x080fe20003f66270 */
[----:B------:R-:W-:Y:S01]  /*4070*/  FMUL.FTZ R38, R38, UR8 ;  /* 0x0000000826267c20 */ /* 0x000fe20008410000 */
[----:B------:R-:W-:Y:S01]  /*4080*/  HMMA.16816.F32 R80, R4, R44, R80 ;  /* 0x0000002c0450723c */ /* 0x000fe20000001850 */
[----:B------:R-:W-:Y:S01]  /*4090*/  FMUL.FTZ R7, R78, UR8 ;  /* 0x000000084e077c20 */ /* 0x000fe20008410000 */
[----:B------:R-:W-:Y:S02]  /*40a0*/  VIADD R4, R131, 0x38 ;  /* 0x0000003883047836 */ /* 0x000fe40000000000 */
[----:B------:R-:W-:Y:S01]  /*40b0*/  FMUL.FTZ R43, R60, UR8 ;  /* 0x000000083c2b7c20 */ /* 0x000fe20008410000 */
[----:B------:R-:W-:Y:S01]  /*40c0*/  MUFU.TANH R11, R11 ;  /* 0x0000000b000b7308 */ /* 0x000fe20000002400 */
[----:B------:R-:W-:Y:S01]  /*40d0*/  FMUL.FTZ R13, R62, UR8 ;  /* 0x000000083e0d7c20 */ /* 0x000fe20008410000 */
[-C--:B------:R-:W-:Y:S01]  /*40e0*/  ISETP.GE.AND P5, PT, R12, R129.reuse, PT ;  /* 0x000000810c00720c */ /* 0x080fe20003fa6270 */
[----:B------:R-:W-:Y:S01]  /*40f0*/  FMUL.FTZ R9, R61, UR8 ;  /* 0x000000083d097c20 */ /* 0x000fe20008410000 */
[C---:B------:R-:W-:Y:S01]  /*4100*/  ISETP.GE.AND P4, PT, R4.reuse, R130, PT ;  /* 0x000000820400720c */ /* 0x040fe20003f86270 */
[----:B------:R-:W-:Y:S01]  /*4110*/  VIADD R6, R131, 0x18 ;  /* 0x0000001883067836 */ /* 0x000fe20000000000 */
[-C--:B------:R-:W-:Y:S01]  /*4120*/  ISETP.GE.AND P1, PT, R4, R129.reuse, PT ;  /* 0x000000810400720c */ /* 0x080fe20003f26270 */
[----:B------:R-:W-:Y:S01]  /*4130*/  FMUL.FTZ R57, R57, UR8 ;  /* 0x0000000839397c20 */ /* 0x000fe20008410000 */
[----:B------:R-:W2:Y:S01]  /*4140*/  MUFU.TANH R7, R7 ;  /* 0x0000000700077308 */ /* 0x000ea20000002400 */
[----:B------:R-:W-:Y:S01]  /*4150*/  I2FP.F32.S32 R4, R4 ;  /* 0x0000000400047245 */ /* 0x000fe20000201400 */
[----:B------:R-:W-:Y:S01]  /*4160*/  FMUL.FTZ R59, R59, UR8 ;  /* 0x000000083b3b7c20 */ /* 0x000fe20008410000 */
[----:B------:R-:W-:Y:S01]  /*4170*/  I2FP.F32.S32 R12, R12 ;  /* 0x0000000c000c7245 */ /* 0x000fe20000201400 */
[----:B------:R-:W-:Y:S01]  /*4180*/  FMUL.FTZ R5, R63, UR8 ;  /* 0x000000083f057c20 */ /* 0x000fe20008410000 */
[----:B------:R-:W-:Y:S01]  /*4190*/  FMUL.FTZ R33, R56, UR8 ;  /* 0x0000000838217c20 */ /* 0x000fe20008410000 */
[----:B-1----:R-:W-:Y:S01]  /*41a0*/  FFMA.FTZ R15, R0, R4, R15 ;  /* 0x00000004000f7223 */ /* 0x002fe2000001000f */
[----:B------:R-:W-:Y:S01]  /*41b0*/  FMUL.FTZ R58, R58, UR8 ;  /* 0x000000083a3a7c20 */ /* 0x000fe20008410000 */
[----:B------:R-:W1:Y:S01]  /*41c0*/  MUFU.TANH R37, R37 ;  /* 0x0000002500257308 */ /* 0x000e620000002400 */
[----:B------:R-:W-:Y:S01]  /*41d0*/  FMUL.FTZ R80, R80, UR8 ;  /* 0x0000000850507c20 */ /* 0x000fe20008410000 */
[----:B------:R-:W-:Y:S01]  /*41e0*/  FMUL.FTZ R82, R82, UR8 ;  /* 0x0000000852527c20 */ /* 0x000fe20008410000 */
[----:B------:R-:W-:Y:S01]  /*41f0*/  FSEL R122, R15, -INF , !P4 ;  /* 0xff8000000f7a7808 */ /* 0x000fe20006000000 */
[----:B------:R-:W-:Y:S01]  /*4200*/  FMUL.FTZ R81, R81, UR8 ;  /* 0x0000000851517c20 */ /* 0x000fe20008410000 */
[----:B------:R-:W-:Y:S01]  /*4210*/  ISETP.GE.AND P4, PT, R14, R129, PT ;  /* 0x000000810e00720c */ /* 0x000fe20003f86270 */
[----:B------:R-:W-:Y:S01]  /*4220*/  FMUL.FTZ R83, R83, UR8 ;  /* 0x0000000853537c20 */ /* 0x000fe20008410000 */
[----:B------:R-:W-:Y:S01]  /*4230*/  I2FP.F32.S32 R14, R14 ;  /* 0x0000000e000e7245 */ /* 0x000fe20000201400 */
[----:B------:R-:W3:Y:S01]  /*4240*/  MUFU.TANH R39, R39 ;  /* 0x0000002700277308 */ /* 0x000ee20000002400 */
[C---:B--2---:R-:W-:Y:S01]  /*4250*/  FFMA.FTZ R7, R0.reuse, R4, R7 ;  /* 0x0000000400077223 */ /* 0x044fe20000010007 */
[CC--:B------:R-:W-:Y:S01]  /*4260*/  FFMA.FTZ R4, R0.reuse, R16.reuse, R17 ;  /* 0x0000001000047223 */ /* 0x0c0fe20000010011 */
[C---:B------:R-:W-:Y:S01]  /*4270*/  FFMA.FTZ R16, R0.reuse, R16, R19 ;  /* 0x0000001000107223 */ /* 0x040fe20000010013 */
[CC--:B------:R-:W-:Y:S01]  /*4280*/  FFMA.FTZ R17, R0.reuse, R12.reuse, R31 ;  /* 0x0000000c00117223 */ /* 0x0c0fe2000001001f */
[C---:B------:R-:W-:Y:S01]  /*4290*/  FFMA.FTZ R12, R0.reuse, R12, R23 ;  /* 0x0000000c000c7223 */ /* 0x040fe20000010017 */
[----:B------:R-:W-:-:S02]  /*42a0*/  FFMA.FTZ R15, R0, R14, R65 ;  /* 0x0000000e000f7223 */ /* 0x000fc40000010041 */
[----:B------:R-:W2:Y:S01]  /*42b0*/  MUFU.TANH R43, R43 ;  /* 0x0000002b002b7308 */ /* 0x000ea20000002400 */
[----:B------:R-:W-:Y:S01]  /*42c0*/  FSEL R118, R7, -INF , !P1 ;  /* 0xff80000007767808 */ /* 0x000fe20004800000 */
[----:B------:R-:W-:Y:S01]  /*42d0*/  FFMA.FTZ R14, R0, R14, R29 ;  /* 0x0000000e000e7223 */ /* 0x000fe2000001001d */
[----:B------:R-:W-:Y:S01]  /*42e0*/  FSEL R19, R4, -INF , !P0 ;  /* 0xff80000004137808 */ /* 0x000fe20004000000 */
[----:B------:R-:W-:Y:S01]  /*42f0*/  VIADD R4, R131, 0x21 ;  /* 0x0000002183047836 */ /* 0x000fe20000000000 */
[C---:B------:R-:W-:Y:S02]  /*4300*/  ISETP.GE.AND P1, PT, R10.reuse, R130, PT ;  /* 0x000000820a00720c */ /* 0x040fe40003f26270 */
[----:B------:R-:W-:Y:S01]  /*4310*/  ISETP.GE.AND P0, PT, R10, R129, PT ;  /* 0x000000810a00720c */ /* 0x000fe20003f06270 */
[----:B------:R-:W4:Y:S01]  /*4320*/  MUFU.TANH R13, R13 ;  /* 0x0000000d000d7308 */ /* 0x000f220000002400 */
[----:B------:R-:W-:Y:S02]  /*4330*/  FSEL R16, R16, -INF , !P6 ;  /* 0xff80000010107808 */ /* 0x000fe40007000000 */
[----:B------:R-:W-:-:S02]  /*4340*/  FSEL R17, R17, -INF , !P3 ;  /* 0xff80000011117808 */ /* 0x000fc40005800000 */
[----:B------:R-:W-:Y:S02]  /*4350*/  I2FP.F32.S32 R10, R10 ;  /* 0x0000000a000a7245 */ /* 0x000fe40000201400 */
[C---:B------:R-:W-:Y:S01]  /*4360*/  ISETP.GE.AND P6, PT, R8.reuse, R130, PT ;  /* 0x000000820800720c */ /* 0x040fe20003fc6270 */
[----:B------:R-:W5:Y:S01]  /*4370*/  MUFU.TANH R41, R38 ;  /* 0x0000002600297308 */ /* 0x000f620000002400 */
[----:B------:R-:W-:Y:S01]  /*4380*/  ISETP.GE.AND P3, PT, R8, R129, PT ;  /* 0x000000810800720c */ /* 0x000fe20003f66270 */
[----:B------:R-:W-:Y:S01]  /*4390*/  FFMA.FTZ R20, R0, R10, R11 ;  /* 0x0000000a00147223 */ /* 0x000fe2000001000b */
[----:B------:R-:W-:Y:S02]  /*43a0*/  FSEL R12, R12, -INF , !P5 ;  /* 0xff8000000c0c7808 */ /* 0x000fe40006800000 */
[----:B------:R-:W-:Y:S02]  /*43b0*/  FSEL R15, R15, -INF , !P2 ;  /* 0xff8000000f0f7808 */ /* 0x000fe40005000000 */
[----:B------:R-:W-:Y:S01]  /*43c0*/  I2FP.F32.S32 R8, R8 ;  /* 0x0000000800087245 */ /* 0x000fe20000201400 */
[----:B------:R-:W5:Y:S01]  /*43d0*/  MUFU.TANH R9, R9 ;  /* 0x0000000900097308 */ /* 0x000f620000002400 */
[----:B------:R-:W-:-:S02]  /*43e0*/  ISETP.GE.AND P5, PT, R6, R130, PT ;  /* 0x000000820600720c */ /* 0x000fc40003fa6270 */
[----:B------:R-:W-:Y:S01]  /*43f0*/  ISETP.GE.AND P2, PT, R6, R129, PT ;  /* 0x000000810600720c */ /* 0x000fe20003f46270 */
[C---:B-1----:R-:W-:Y:S01]  /*4400*/  FFMA.FTZ R11, R0.reuse, R8, R37 ;  /* 0x00000008000b7223 */ /* 0x042fe20000010025 */
[----:B------:R-:W-:Y:S01]  /*4410*/  I2FP.F32.S32 R6, R6 ;  /* 0x0000000600067245 */ /* 0x000fe20000201400 */
[----:B---3--:R-:W-:Y:S01]  /*4420*/  FFMA.FTZ R8, R0, R8, R39 ;  /* 0x0000000800087223 */ /* 0x008fe20000010027 */
[----:B------:R-:W-:Y:S01]  /*4430*/  FSEL R14, R14, -INF , !P4 ;  /* 0xff8000000e0e7808 */ /* 0x000fe20006000000 */
[----:B------:R-:W1:Y:S01]  /*4440*/  MUFU.TANH R57, R57 ;  /* 0x0000003900397308 */ /* 0x000e620000002400 */
[----:B------:R-:W-:Y:S01]  /*4450*/  FSEL R11, R11, -INF , !P6 ;  /* 0xff8000000b0b7808 */ /* 0x000fe20007000000 */
[CC--:B--2---:R-:W-:Y:S01]  /*4460*/  FFMA.FTZ R7, R0.reuse, R6.reuse, R43 ;  /* 0x0000000600077223 */ /* 0x0c4fe2000001002b */
[C---:B----4-:R-:W-:Y:S01]  /*4470*/  FFMA.FTZ R6, R0.reuse, R6, R13 ;  /* 0x0000000600067223 */ /* 0x050fe2000001000d */
[----:B-----5:R-:W-:Y:S01]  /*4480*/  FFMA.FTZ R10, R0, R10, R41 ;  /* 0x0000000a000a7223 */ /* 0x020fe20000010029 */
[----:B------:R-:W-:-:S02]  /*4490*/  FSEL R13, R20, -INF , !P1 ;  /* 0xff800000140d7808 */ /* 0x000fc40004800000 */
[----:B------:R-:W-:Y:S01]  /*44a0*/  FSEL R8, R8, -INF , !P3 ;  /* 0xff80000008087808 */ /* 0x000fe20005800000 */
[----:B------:R-:W2:Y:S01]  /*44b0*/  MUFU.TANH R59, R59 ;  /* 0x0000003b003b7308 */ /* 0x000ea20000002400 */
[----:B------:R-:W-:Y:S02]  /*44c0*/  FSEL R7, R7, -INF , !P5 ;  /* 0xff80000007077808 */ /* 0x000fe40006800000 */
[----:B------:R-:W-:Y:S02]  /*44d0*/  I2FP.F32.S32 R20, R28 ;  /* 0x0000001c00147245 */ /* 0x000fe40000201400 */
[C---:B------:R-:W-:Y:S02]  /*44e0*/  ISETP.GE.AND P3, PT, R4.reuse, R130, PT ;  /* 0x000000820400720c */ /* 0x040fe40003f66270 */
[----:B------:R-:W-:Y:S01]  /*44f0*/  ISETP.GE.AND P5, PT, R4, R129, PT ;  /* 0x000000810400720c */ /* 0x000fe20003fa6270 */
[----:B------:R-:W3:Y:S01]  /*4500*/  MUFU.TANH R5, R5 ;  /* 0x0000000500057308 */ /* 0x000ee20000002400 */
[----:B------:R-:W-:Y:S01]  /*4510*/  I2FP.F32.S32 R4, R4 ;  /* 0x0000000400047245 */ /* 0x000fe20000201400 */
[----:B------:R-:W-:Y:S01]  /*4520*/  FFMA.FTZ R9, R0, R20, R9 ;  /* 0x0000001400097223 */ /* 0x000fe20000010009 */
[----:B------:R-:W-:-:S02]  /*4530*/  FSEL R10, R10, -INF , !P0 ;  /* 0xff8000000a0a7808 */ /* 0x000fc40004000000 */
[----:B------:R-:W-:Y:S01]  /*4540*/  ISETP.GE.AND P0, PT, R22, R130, PT ;  /* 0x000000821600720c */ /* 0x000fe20003f06270 */
[----:B-1----:R-:W-:Y:S01]  /*4550*/  FFMA.FTZ R57, R0, R4, R57 ;  /* 0x0000000400397223 */ /* 0x002fe20000010039 */
[-C--:B------:R-:W-:Y:S01]  /*4560*/  ISETP.GE.AND P6, PT, R22, R129.reuse, PT ;  /* 0x000000811600720c */ /* 0x080fe20003fc6270 */
[----:B------:R-:W1:Y:S01]  /*4570*/  MUFU.TANH R33, R33 ;  /* 0x0000002100217308 */ /* 0x000e620000002400 */
[----:B------:R-:W-:Y:S01]  /*4580*/  ISETP.GE.AND P4, PT, R28, R130, PT ;  /* 0x000000821c00720c */ /* 0x000fe20003f86270 */
[----:B--2---:R-:W-:Y:S01]  /*4590*/  FFMA.FTZ R59, R0, R4, R59 ;  /* 0x00000004003b7223 */ /* 0x004fe2000001003b */
[----:B------:R-:W-:Y:S02]  /*45a0*/  I2FP.F32.S32 R22, R22 ;  /* 0x0000001600167245 */ /* 0x000fe40000201400 */
[C---:B------:R-:W-:Y:S02]  /*45b0*/  IADD3 R4, PT, PT, R131.reuse, 0x28, RZ ;  /* 0x0000002883047810 */ /* 0x040fe40007ffe0ff */
[----:B------:R-:W-:Y:S01]  /*45c0*/  ISETP.GE.AND P1, PT, R28, R129, PT ;  /* 0x000000811c00720c */ /* 0x000fe20003f26270 */
[----:B------:R-:W2:Y:S01]  /*45d0*/  MUFU.TANH R35, R58 ;  /* 0x0000003a00237308 */ /* 0x000ea20000002400 */
[----:B------:R-:W-:-:S02]  /*45e0*/  VIADD R28, R131, 0x29 ;  /* 0x00000029831c7836 */ /* 0x000fc40000000000 */
[----:B---3--:R-:W-:Y:S01]  /*45f0*/  FFMA.FTZ R20, R0, R20, R5 ;  /* 0x0000001400147223 */ /* 0x008fe20000010005 */
[----:B------:R-:W-:Y:S02]  /*4600*/  FSEL R5, R9, -INF , !P4 ;  /* 0xff80000009057808 */ /* 0x000fe40006000000 */
[----:B------:R-:W-:Y:S02]  /*4610*/  FSEL R6, R6, -INF , !P2 ;  /* 0xff80000006067808 */ /* 0x000fe40005000000 */
[----:B------:R-:W-:Y:S01]  /*4620*/  I2FP.F32.S32 R9, R4 ;  /* 0x0000000400097245 */ /* 0x000fe20000201400 */
[----:B------:R-:W3:Y:S01]  /*4630*/  MUFU.TANH R23, R52 ;  /* 0x0000003400177308 */ /* 0x000ee20000002400 */
[----:B------:R-:W-:Y:S01]  /*4640*/  ISETP.GE.AND P2, PT, R4, R130, PT ;  /* 0x000000820400720c */ /* 0x000fe20003f46270 */
[----:B-1----:R-:W-:Y:S01]  /*4650*/  FFMA.FTZ R33, R0, R22, R33 ;  /* 0x0000001600217223 */ /* 0x002fe20000010021 */
[----:B------:R-:W-:Y:S02]  /*4660*/  ISETP.GE.AND P4, PT, R4, R129, PT ;  /* 0x000000810400720c */ /* 0x000fe40003f86270 */
[----:B------:R-:W-:-:S02]  /*4670*/  FSEL R4, R20, -INF , !P1 ;  /* 0xff80000014047808 */ /* 0x000fc40004800000 */
[----:B------:R-:W-:Y:S01]  /*4680*/  I2FP.F32.S32 R20, R28 ;  /* 0x0000001c00147245 */ /* 0x000fe20000201400 */
[----:B------:R-:W1:Y:S01]  /*4690*/  MUFU.TANH R29, R54 ;  /* 0x00000036001d7308 */ /* 0x000e620000002400 */
[----:B------:R-:W-:Y:S01]  /*46a0*/  FSEL R137, R57, -INF , !P3 ;  /* 0xff80000039897808 */ /* 0x000fe20005800000 */
[----:B--2---:R-:W-:Y:S01]  /*46b0*/  FFMA.FTZ R35, R0, R22, R35 ;  /* 0x0000001600237223 */ /* 0x004fe20000010023 */
[----:B------:R-:W-:Y:S01]  /*46c0*/  VIADD R22, R131, 0x30 ;  /* 0x0000003083167836 */ /* 0x000fe20000000000 */
[----:B------:R-:W-:Y:S02]  /*46d0*/  FSEL R139, R33, -INF , !P0 ;  /* 0xff800000218b7808 */ /* 0x000fe40004000000 */
[----:B------:R-:W-:Y:S02]  /*46e0*/  ISETP.GE.AND P0, PT, R28, R129, PT ;  /* 0x000000811c00720c */ /* 0x000fe40003f06270 */
[----:B------:R-:W2:Y:S01]  /*46f0*/  MUFU.TANH R55, R55 ;  /* 0x0000003700377308 */ /* 0x000ea20000002400 */
[----:B------:R-:W-:Y:S01]  /*4700*/  FSEL R138, R35, -INF , !P6 ;  /* 0xff800000238a7808 */ /* 0x000fe20007000000 */
[----:B---3--:R-:W-:Y:S01]  /*4710*/  FFMA.FTZ R23, R0, R9, R23 ;  /* 0x0000000900177223 */ /* 0x008fe20000010017 */
[----:B------:R-:W-:-:S02]  /*4720*/  ISETP.GE.AND P6, PT, R22, R130, PT ;  /* 0x000000821600720c */ /* 0x000fc40003fc6270 */
[----:B------:R-:W-:Y:S02]  /*4730*/  ISETP.GE.AND P3, PT, R22, R129, PT ;  /* 0x000000811600720c */ /* 0x000fe40003f66270 */
[----:B------:R-:W-:Y:S01]  /*4740*/  I2FP.F32.S32 R22, R22 ;  /* 0x0000001600167245 */ /* 0x000fe20000201400 */
[----:B------:R-:W3:Y:S01]  /*4750*/  MUFU.TANH R53, R53 ;  /* 0x0000003500357308 */ /* 0x000ee20000002400 */
[----:B------:R-:W-:Y:S01]  /*4760*/  ISETP.GE.AND P1, PT, R28, R130, PT ;  /* 0x000000821c00720c */ /* 0x000fe20003f26270 */
[C---:B-1----:R-:W-:Y:S01]  /*4770*/  FFMA.FTZ R29, R0.reuse, R9, R29 ;  /* 0x00000009001d7223 */ /* 0x042fe2000001001d */
[----:B------:R-:W-:Y:S01]  /*4780*/  VIADD R28, R131, 0x31 ;  /* 0x00000031831c7836 */ /* 0x000fe20000000000 */
[----:B------:R-:W-:Y:S02]  /*4790*/  FSEL R135, R23, -INF , !P2 ;  /* 0xff80000017877808 */ /* 0x000fe40005000000 */
[----:B------:R-:W-:Y:S02]  /*47a0*/  FSEL R136, R59, -INF , !P5 ;  /* 0xff8000003b887808 */ /* 0x000fe40006800000 */
[----:B------:R-:W1:Y:S01]  /*47b0*/  MUFU.TANH R31, R80 ;  /* 0x00000050001f7308 */ /* 0x000e620000002400 */
[----:B------:R-:W-:Y:S01]  /*47c0*/  FSEL R132, R29, -INF , !P4 ;  /* 0xff8000001d847808 */ /* 0x000fe20006000000 */
[----:B--2---:R-:W-:Y:S01]  /*47d0*/  FFMA.FTZ R55, R0, R20, R55 ;  /* 0x0000001400377223 */ /* 0x004fe20000010037 */
[----:B------:R-:W-:-:S02]  /*47e0*/  I2FP.F32.S32 R23, R28 ;  /* 0x0000001c00177245 */ /* 0x000fc40000201400 */
[----:B------:R-:W-:Y:S02]  /*47f0*/  ISETP.GE.AND P5, PT, R28, R130, PT ;  /* 0x000000821c00720c */ /* 0x000fe40003fa6270 */
[----:B------:R-:W-:Y:S01]  /*4800*/  FSEL R134, R55, -INF , !P0 ;  /* 0xff80000037867808 */ /* 0x000fe20004000000 */
[----:B------:R-:W2:Y:S01]  /*4810*/  MUFU.TANH R37, R82 ;  /* 0x0000005200257308 */ /* 0x000ea20000002400 */
[----:B------:R-:W-:Y:S01]  /*4820*/  ISETP.GT.AND P0, PT, R26, R161, PT ;  /* 0x000000a11a00720c */ /* 0x000fe20003f04270 */
[----:B---3--:R-:W-:Y:S01]  /*4830*/  FFMA.FTZ R53, R0, R20, R53 ;  /* 0x0000001400357223 */ /* 0x008fe20000010035 */
[----:B------:R-:W-:Y:S02]  /*4840*/  I2FP.F32.S32 R20, R131 ;  /* 0x0000008300147245 */ /* 0x000fe40000201400 */
[----:B------:R-:W-:Y:S02]  /*4850*/  ISETP.GE.AND P2, PT, R28, R129, PT ;  /* 0x000000811c00720c */ /* 0x000fe40003f46270 */
[----:B------:R-:W-:Y:S01]  /*4860*/  FSEL R133, R53, -INF , !P1 ;  /* 0xff80000035857808 */ /* 0x000fe20004800000 */
[----:B------:R-:W3:Y:S01]  /*4870*/  MUFU.TANH R81, R81 ;  /* 0x0000005100517308 */ /* 0x000ee20000002400 */
[C---:B------:R-:W-:Y:S01]  /*4880*/  FFMA.FTZ R21, R0.reuse, R20, R21 ;  /* 0x0000001400157223 */ /* 0x040fe20000010015 */
[----:B-1----:R-:W-:-:S05]  /*4890*/  FFMA.FTZ R31, R0, R22, R31 ;  /* 0x00000016001f7223 */ /* 0x002fca000001001f */
[----:B------:R-:W-:Y:S01]  /*48a0*/  FSEL R127, R31, -INF , !P6 ;  /* 0xff8000001f7f7808 */ /* 0x000fe20007000000 */
[----:B------:R-:W1:Y:S01]  /*48b0*/  MUFU.TANH R83, R83 ;  /* 0x0000005300537308 */ /* 0x000e620000002400 */
[----:B------:R-:W-:Y:S01]  /*48c0*/  BAR.SYNC.DEFER_BLOCKING 0x0 ;  /* 0x0000000000007b1d */ /* 0x000fe20000010000 */
[----:B--2---:R-:W-:Y:S01]  /*48d0*/  FFMA.FTZ R37, R0, R22, R37 ;  /* 0x0000001600257223 */ /* 0x004fe20000010025 */
[C---:B------:R-:W-:Y:S01]  /*48e0*/  VIADD R22, R131.reuse, 0x39 ;  /* 0x0000003983167836 */ /* 0x040fe20000000000 */
[----:B------:R-:W-:-:S03]  /*48f0*/  ISETP.GE.AND P6, PT, R131, R130, PT ;  /* 0x000000828300720c */ /* 0x000fc60003fc6270 */
[----:B------:R-:W-:Y:S01]  /*4900*/  FSEL R120, R37, -INF , !P3 ;  /* 0xff80000025787808 */ /* 0x000fe20005800000 */
[----:B------:R-:W2:Y:S01]  /*4910*/  MUFU.TANH R9, R18 ;  /* 0x0000001200097308 */ /* 0x000ea20000002400 */
[----:B------:R-:W-:Y:S01]  /*4920*/  ISETP.GE.AND P4, PT, R22, R130, PT ;  /* 0x000000821600720c */ /* 0x000fe20003f86270 */
[----:B---3--:R-:W-:Y:S01]  /*4930*/  FFMA.FTZ R81, R0, R23, R81 ;  /* 0x0000001700517223 */ /* 0x008fe20000010051 */
[-C--:B------:R-:W-:Y:S02]  /*4940*/  ISETP.GE.AND P1, PT, R22, R129.reuse, PT ;  /* 0x000000811600720c */ /* 0x080fe40003f26270 */
[----:B------:R-:W-:Y:S02]  /*4950*/  I2FP.F32.S32 R22, R22 ;  /* 0x0000001600167245 */ /* 0x000fe40000201400 */
[----:B------:R-:W-:Y:S02]  /*4960*/  ISETP.GE.AND P3, PT, R131, R129, PT ;  /* 0x000000818300720c */ /* 0x000fe40003f66270 */
[----:B------:R-:W-:Y:S01]  /*4970*/  FSEL R123, R81, -INF , !P5 ;  /* 0xff800000517b7808 */ /* 0x000fe20006800000 */
[C---:B-1----:R-:W-:Y:S01]  /*4980*/  FFMA.FTZ R83, R0.reuse, R23, R83 ;  /* 0x0000001700537223 */ /* 0x042fe20000010053 */
[CC--:B------:R-:W-:Y:S01]  /*4990*/  FFMA.FTZ R77, R0.reuse, R22.reuse, R77 ;  /* 0x00000016004d7223 */ /* 0x0c0fe2000001004d */
[----:B------:R-:W-:-:S03]  /*49a0*/  FFMA.FTZ R79, R0, R22, R79 ;  /* 0x00000016004f7223 */ /* 0x000fc6000001004f */
[----:B------:R-:W-:Y:S02]  /*49b0*/  FSEL R119, R83, -INF , !P2 ;  /* 0xff80000053777808 */ /* 0x000fe40005000000 */
[----:B------:R-:W-:Y:S01]  /*49c0*/  FSEL R121, R77, -INF , !P4 ;  /* 0xff8000004d797808 */ /* 0x000fe20006000000 */
[----:B--2---:R-:W-:Y:S01]  /*49d0*/  FFMA.FTZ R18, R0, R20, R9 ;  /* 0x0000001400127223 */ /* 0x004fe20000010009 */
        /* <DEDUP_REMOVED lines=15> */
.L_x_6543:
        /* <DEDUP_REMOVED lines=59> */
.L_x_6544:
        /* <DEDUP_REMOVED lines=54> */
.L_x_6542:
        /* <DEDUP_REMOVED lines=37> */
[----:B--2---:R-:W-:-:S02]  /*5430*/  FMNMX.FTZ R101, R20, R101, !PT ;  /* 0x0000006514657209 */ /* 0x004fc40007810000 */
[----:B---3--:R-:W-:-:S03]  /*5440*/  FMNMX.FTZ R100, R21, R100, !PT ;  /* 0x0000006415647209 */ /* 0x008fc60007810000 */
[C---:B-1----:R-:W-:Y:S01]  /*5450*/  FMUL.FTZ R124, R101.reuse, UR4 ;  /* 0x00000004657c7c20 */ /* 0x042fe20008410000 */
[----:B------:R-:W-:Y:S01]  /*5460*/  FSETP.NEU.FTZ.AND P0, PT, R101, -INF , PT ;  /* 0xff8000006500780b */ /* 0x000fe20003f1d000 */
[----:B------:R-:W-:Y:S01]  /*5470*/  LDSM.16.MT88.4 R20, [R148+0x8800] ;  /* 0x008800009414783b */ /* 0x000fe20000004200 */
[----:B------:R-:W-:Y:S02]  /*5480*/  FMUL.FTZ R125, R100, UR4 ;  /* 0x00000004647d7c20 */ /* 0x000fe40008410000 */
        /* <DEDUP_REMOVED lines=21> */
[----:B------:R-:W3:Y:S01]  /*55e0*/  LDSM.16.MT88.4 R12, [R154+0x8800] ;  /* 0x008800009a0c783b */ /* 0x000ee20000004200 */
        /* <DEDUP_REMOVED lines=13> */
[----:B------:R-:W-:Y:S01]  /*56c0*/  FADD.FTZ R115, R116, R115 ;  /* 0x0000007374737221 */ /* 0x000fe20000010000 */
[----:B------:R-:W-:Y:S01]  /*56d0*/  MUFU.EX2 R110, R110 ;  /* 0x0000006e006e7308 */ /* 0x000fe20000000800 */
[----:B------:R-:W-:-:S02]  /*56e0*/  ISETP.GT.AND P0, PT, R26, R161, PT ;  /* 0x000000a11a00720c */ /* 0x000fc40003f04270 */
[----:B----4-:R-:W-:Y:S01]  /*56f0*/  F2FP.F16.F32.PACK_AB R66, R111, R112 ;  /* 0x000000706f42723e */ /* 0x010fe200000000ff */
[----:B------:R-:W4:Y:S01]  /*5700*/  MUFU.EX2 R109, R109 ;  /* 0x0000006d006d7308 */ /* 0x000f220000000800 */
[----:B------:R-:W-:-:S03]  /*5710*/  FADD.FTZ R112, R112, R115 ;  /* 0x0000007370707221 */ /* 0x000fc60000010000 */
[----:B------:R-:W-:Y:S01]  /*5720*/  MUFU.EX2 R108, R108 ;  /* 0x0000006c006c7308 */ /* 0x000fe20000000800 */
[----:B------:R-:W-:Y:S01]  /*5730*/  FADD.FTZ R111, R111, R112 ;  /* 0x000000706f6f7221 */ /* 0x000fe20000010000 */
[----:B-1----:R-:W-:Y:S01]  /*5740*/  F2FP.F16.F32.PACK_AB R65, R113, R114 ;  /* 0x000000727141723e */ /* 0x002fe200000000ff */
[----:B------:R-:W-:Y:S01]  /*5750*/  FADD.FTZ R113, R114, R113 ;  /* 0x0000007172717221 */ /* 0x000fe20000010000 */
[----:B------:R-:W1:Y:S04]  /*5760*/  MUFU.EX2 R107, R107 ;  /* 0x0000006b006b7308 */ /* 0x000e680000000800 */
[----:B------:R-:W-:Y:S01]  /*5770*/  MUFU.EX2 R104, R104 ;  /* 0x0000006800687308 */ /* 0x000fe20000000800 */
[----:B----4-:R-:W-:Y:S01]  /*5780*/  F2FP.F16.F32.PACK_AB R67, R109, R110 ;  /* 0x0000006e6d43723e */ /* 0x010fe200000000ff */
[----:B------:R-:W-:-:S02]  /*5790*/  FADD.FTZ R110, R110, R113 ;  /* 0x000000716e6e7221 */ /* 0x000fc40000010000 */
[----:B------:R-:W4:Y:S02]  /*57a0*/  MUFU.EX2 R27, R27 ;  /* 0x0000001b001b7308 */ /* 0x000f240000000800 */
        /* <DEDUP_REMOVED lines=9> */
[----:B----4-:R-:W-:Y:S01]  /*5840*/  F2FP.F16.F32.PACK_AB R6, R27, R104 ;  /* 0x000000681b06723e */ /* 0x010fe200000000ff */
[----:B------:R-:W-:Y:S01]  /*5850*/  FADD.FTZ R104, R104, R107 ;  /* 0x0000006b68687221 */ /* 0x000fe20000010000 */
[----:B------:R-:W4:Y:S04]  /*5860*/  MUFU.EX2 R3, R16 ;  /* 0x0000001000037308 */ /* 0x000f280000000800 */
        /* <DEDUP_REMOVED lines=8> */
[----:B----4-:R-:W-:Y:S01]  /*58f0*/  F2FP.F16.F32.PACK_AB R7, R3, R2 ;  /* 0x000000020307723e */ /* 0x010fe200000000ff */
[----:B------:R-:W1:Y:S01]  /*5900*/  LDSM.16.MT88.4 R16, [R154+0xa800] ;  /* 0x00a800009a10783b */ /* 0x000e620000004200 */
        /* <DEDUP_REMOVED lines=34> */
[--C-:B------:R-:W-:Y:S01]  /*5b30*/  FFMA.FTZ R133, R138, UR4, -R125.reuse ;  /* 0x000000048a857c23 */ /* 0x100fe2000801087d */
[----:B------:R-:W-:Y:S01]  /*5b40*/  FFMA.FTZ R34, R132, UR4, -R125 ;  /* 0x0000000484227c23 */ /* 0x000fe2000801087d */
[----:B------:R-:W4:Y:S04]  /*5b50*/  MUFU.EX2 R32, R32 ;  /* 0x0000002000207308 */ /* 0x000f280000000800 */
[----:B------:R-:W-:Y:S01]  /*5b60*/  MUFU.EX2 R35, R35 ;  /* 0x0000002300237308 */ /* 0x000fe20000000800 */
[C---:B------:R-:W-:Y:S03]  /*5b70*/  HMMA.16816.F32 R80, R4.reuse, R28, R80 ;  /* 0x0000001c0450723c */ /* 0x040fe60000001850 */
[----:B------:R-:W-:Y:S04]  /*5b80*/  MUFU.EX2 R133, R133 ;  /* 0x0000008500857308 */ /* 0x000fe80000000800 */
[----:B------:R-:W5:Y:S01]  /*5b90*/  MUFU.EX2 R132, R136 ;  /* 0x0000008800847308 */ /* 0x000f620000000800 */
[C---:B------:R-:W-:Y:S01]  /*5ba0*/  HMMA.16816.F32 R76, R4.reuse, R30, R76 ;  /* 0x0000001e044c723c */ /* 0x040fe2000000184c */
[----:B------:R-:W-:Y:S02]  /*5bb0*/  LDSM.16.MT88.4 R28, [R149+0x9000] ;  /* 0x00900000951c783b */ /* 0x000fe40000004200 */
[----:B------:R-:W2:Y:S05]  /*5bc0*/  MUFU.EX2 R34, R34 ;  /* 0x0000002200227308 */ /* 0x000eaa0000000800 */
[C---:B------:R-:W-:Y:S08]  /*5bd0*/  HMMA.16816.F32 R72, R4.reuse, R20, R72 ;  /* 0x000000140448723c */ /* 0x040ff00000001848 */
[C---:B------:R-:W-:Y:S01]  /*5be0*/  HMMA.16816.F32 R68, R4.reuse, R22, R68 ;  /* 0x000000160444723c */ /* 0x040fe20000001844 */
[----:B------:R-:W3:Y:S07]  /*5bf0*/  LDSM.16.MT88.4 R20, [R148+0x9000] ;  /* 0x009000009414783b */ /* 0x000eee0000004200 */
[C---:B-1----:R-:W-:Y:S08]  /*5c00*/  HMMA.16816.F32 R60, R4.reuse, R16, R60 ;  /* 0x00000010043c723c */ /* 0x042ff0000000183c */
[----:B------:R-:W-:Y:S01]  /*5c10*/  HMMA.16816.F32 R64, R4, R18, R64 ;  /* 0x000000120440723c */ /* 0x000fe20000001840 */
[----:B----4-:R-:W-:Y:S01]  /*5c20*/  F2FP.F16.F32.PACK_AB R4, R32, R33 ;  /* 0x000000212004723e */ /* 0x010fe200000000ff */
[----:B------:R-:W-:Y:S01]  /*5c30*/  LDSM.16.MT88.4 R16, [R154+0xb000] ;  /* 0x00b000009a10783b */ /* 0x000fe20000004200 */
[----:B-----5:R-:W-:-:S02]  /*5c40*/  F2FP.F16.F32.PACK_AB R5, R132, R133 ;  /* 0x000000858405723e */ /* 0x020fc400000000ff */
[----:B------:R-:W-:Y:S02]  /*5c50*/  F2FP.F16.F32.PACK_AB R6, R35, R126 ;  /* 0x0000007e2306723e */ /* 0x000fe400000000ff */
        /* <DEDUP_REMOVED lines=14> */
[C---:B-1----:R-:W-:Y:S03]  /*5d40*/  HMMA.16816.F32 R52, R4.reuse, R8, R52 ;  /* 0x000000080434723c */ /* 0x042fe60000001834 */
[----:B------:R-:W1:Y:S05]  /*5d50*/  MUFU.EX2 R29, R29 ;  /* 0x0000001d001d7308 */ /* 0x000e6a0000000800 */
[C---:B------:R-:W-:Y:S01]  /*5d60*/  HMMA.16816.F32 R56, R4.reuse, R10, R56 ;  /* 0x0000000a0438723c */ /* 0x040fe20000001838 */
[----:B------:R-:W4:Y:S07]  /*5d70*/  LDSM.16.MT88.4 R8, [R150+0x9800] ;  /* 0x009800009608783b */ /* 0x000f2e0000004200 */
        /* <DEDUP_REMOVED lines=8> */
[----:B------:R-:W5:Y:S05]  /*5e00*/  MUFU.EX2 R31, R31 ;  /* 0x0000001f001f7308 */ /* 0x000f6a0000000800 */
[C---:B------:R-:W-:Y:S01]  /*5e10*/  HMMA.16816.F32 R40, R4.reuse, R18, R40 ;  /* 0x000000120428723c */ /* 0x040fe20000001828 */
[----:B------:R-:W2:Y:S07]  /*5e20*/  LDSM.16.MT88.4 R16, [R154+0x9800] ;  /* 0x009800009a10783b */ /* 0x000eae0000004200 */
[C---:B---3--:R-:W-:Y:S08]  /*5e30*/  HMMA.16816.F32 R60, R4.reuse, R20, R60 ;  /* 0x00000014043c723c */ /* 0x048ff0000000183c */
[----:B------:R-:W-:Y:S01]  /*5e40*/  HMMA.16816.F32 R64, R4, R22, R64 ;  /* 0x000000160440723c */ /* 0x000fe20000001840 */
[----:B-1----:R-:W-:Y:S01]  /*5e50*/  F2FP.F16.F32.PACK_AB R4, R29, R28 ;  /* 0x0000001c1d04723e */ /* 0x002fe200000000ff */
[----:B------:R-:W1:Y:S01]  /*5e60*/  LDSM.16.MT88.4 R20, [R148+0x9800] ;  /* 0x009800009414783b */ /* 0x000e620000004200 */
[----:B------:R-:W-:-:S02]  /*5e70*/  F2FP.F16.F32.PACK_AB R5, R117, R120 ;  /* 0x000000787505723e */ /* 0x000fc400000000ff */
[----:B-----5:R-:W-:Y:S02]  /*5e80*/  F2FP.F16.F32.PACK_AB R6, R31, R30 ;  /* 0x0000001e1f06723e */ /* 0x020fe400000000ff */
[----:B------:R-:W-:-:S07]  /*5e90*/  F2FP.F16.F32.PACK_AB R7, R177, R118 ;  /* 0x00000076b107723e */ /* 0x000fce00000000ff */
        /* <DEDUP_REMOVED lines=9> */
[C---:B-1----:R-:W-:Y:S08]  /*5f30*/  HMMA.16816.F32 R72, R4.reuse, R20, R72 ;  /* 0x000000140448723c */ /* 0x042ff00000001848 */
[C---:B---3--:R-:W-:Y:S08]  /*5f40*/  HMMA.16816.F32 R36, R4.reuse, R8, R36 ;  /* 0x000000080424723c */ /* 0x048ff00000001824 */
        /* <DEDUP_REMOVED lines=96> */
.L_x_6546:
[----:B------:R-:W-:Y:S01]  /*6550*/  UMOV UR6, URZ ;  /* 0x000000ff00067c82 */ /* 0x000fe20008000000 */
[----:B------:R-:W-:Y:S01]  /*6560*/  IMAD.SHL.U32 R4, R24, 0x40, RZ ;  /* 0x0000004018047824 */ /* 0x000fe200078e00ff */
[----:B------:R-:W-:-:S05]  /*6570*/  IADD3 R3, P0, PT, RZ, -UR6, RZ ;  /* 0x80000006ff037c10 */ /* 0x000fca000ff1e0ff */
[----:B------:R-:W-:-:S05]  /*6580*/  IMAD.X R4, RZ, RZ, ~R4, P0 ;  /* 0x000000ffff047224 */ /* 0x000fca00000e0e04 */
[----:B------:R-:W-:-:S04]  /*6590*/  SHF.R.S64 R3, R3, 0x1f, R4 ;  /* 0x0000001f03037819 */ /* 0x000fc80000001004 */
[----:B------:R-:W-:-:S04]  /*65a0*/  IADD3 R164, P0, PT, R3, R164, RZ ;  /* 0x000000a403a47210 */ /* 0x000fc80007f1e0ff */
[----:B------:R-:W-:-:S09]  /*65b0*/  LEA.HI.X.SX32 R165, R4, R165, 0x1, P0 ;  /* 0x000000a504a57211 */ /* 0x000fd200000f0eff */
.L_x_6547:
        /* <DEDUP_REMOVED lines=87> */
[----:B------:R-:W-:Y:S07]  /*6b30*/  LDSM.16.M88.4 R108, [R155] ;  /* 0x000000009b6c783b */ /* 0x000fee0000000200 */
        /* <DEDUP_REMOVED lines=59> */
[----:B------:R-:W-:Y:S08]  /*6ef0*/  HMMA.16816.F32 R20, R112, R110, R20 ;  /* 0x0000006e7014723c */ /* 0x000ff00000001814 */
[----:B-1----:R-:W-:Y:S03]  /*6f00*/  HMMA.16816.F32 R8, R104, R32, R8 ;  /* 0x000000206808723c */ /* 0x002fe60000001808 */
[----:B------:R-:W-:Y:S01]  /*6f10*/  FMUL.FTZ R25, R25, UR8 ;  /* 0x0000000819197c20 */ /* 0x000fe20008410000 */
[----:B------:R-:W-:Y:S01]  /*6f20*/  FMUL.FTZ R3, R24, UR8 ;  /* 0x0000000818037c20 */ /* 0x000fe20008410000 */
[----:B------:R-:W-:-:S02]  /*6f30*/  FMUL.FTZ R111, R27, UR8 ;  /* 0x000000081b6f7c20 */ /* 0x000fc40008410000 */
[----:B------:R1:W-:Y:S01]  /*6f40*/  MUFU.TANH R109, R25 ;  /* 0x00000019006d7308 */ /* 0x0003e20000002400 */
[C---:B------:R-:W-:Y:S01]  /*6f50*/  HMMA.16816.F32 R4, R104.reuse, R34, R4 ;  /* 0x000000226804723c */ /* 0x040fe20000001804 */
[----:B------:R-:W3:Y:S02]  /*6f60*/  LDSM.16.M88.4 R32, [R151+0x7800] ;  /* 0x007800009720783b */ /* 0x000ee40000000200 */
[----:B------:R-:W-:Y:S01]  /*6f70*/  FMUL.FTZ R20, R20, UR8 ;  /* 0x0000000814147c20 */ /* 0x000fe20008410000 */
[----:B------:R-:W-:Y:S01]  /*6f80*/  FMUL.FTZ R22, R22, UR8 ;  /* 0x0000000816167c20 */ /* 0x000fe20008410000 */
[----:B------:R-:W-:Y:S01]  /*6f90*/  FMUL.FTZ R21, R21, UR8 ;  /* 0x0000000815157c20 */ /* 0x000fe20008410000 */
[----:B------:R-:W-:Y:S01]  /*6fa0*/  FMUL.FTZ R23, R23, UR8 ;  /* 0x0000000817177c20 */ /* 0x000fe20008410000 */
[----:B------:R-:W4:Y:S01]  /*6fb0*/  MUFU.TANH R3, R3 ;  /* 0x0000000300037308 */ /* 0x000f220000002400 */
[----:B--2---:R-:W-:Y:S01]  /*6fc0*/  HMMA.16816.F32 R120, R104, R30, R120 ;  /* 0x0000001e6878723c */ /* 0x004fe20000001878 */
[----:B------:R-:W-:-:S06]  /*6fd0*/  FMUL.FTZ R31, R26, UR8 ;  /* 0x000000081a1f7c20 */ /* 0x000fcc0008410000 */
[----:B------:R-:W2:Y:S01]  /*6fe0*/  MUFU.TANH R31, R31 ;  /* 0x0000001f001f7308 */ /* 0x000ea20000002400 */
[----:B------:R-:W-:Y:S01]  /*6ff0*/  HMMA.16816.F32 R12, R112, R126, R12 ;  /* 0x0000007e700c723c */ /* 0x000fe2000000180c */
[----:B-1----:R-:W1:Y:S01]  /*7000*/  LDSM.16.M88.4 R24, [R151+0x7000] ;  /* 0x007000009718783b */ /* 0x002e620000000200 */
[----:B------:R-:W-:-:S05]  /*7010*/  DEPBAR.LE SB0, 0x0 ;  /* 0x000080000000791a */ /* 0x000fca0000000000 */
[----:B------:R-:W-:Y:S01]  /*7020*/  MUFU.TANH R111, R111 ;  /* 0x0000006f006f7308 */ /* 0x000fe20000002400 */
[----:B------:R-:W-:Y:S07]  /*7030*/  HMMA.16816.F32 R16, R112, R124, R16 ;  /* 0x0000007c7010723c */ /* 0x000fee0000001810 */
[----:B------:R5:W-:Y:S01]  /*7040*/  MUFU.TANH R125, R20 ;  /* 0x00000014007d7308 */ /* 0x000be20000002400 */
[----:B------:R-:W-:Y:S03]  /*7050*/  HMMA.16816.F32 R116, R104, R28, R116 ;  /* 0x0000001c6874723c */ /* 0x000fe60000001874 */
[----:B------:R-:W-:Y:S01]  /*7060*/  FMUL.FTZ R29, R12, UR8 ;  /* 0x000000080c1d7c20 */ /* 0x000fe20008410000 */
[----:B------:R-:W-:-:S03]  /*7070*/  VIADD R12, R131, 0xffffffc0 ;  /* 0xffffffc0830c7836 */ /* 0x000fc60000000000 */
[----:B------:R4:W-:Y:S01]  /*7080*/  MUFU.TANH R127, R22 ;  /* 0x00000016007f7308 */ /* 0x0009e20000002400 */
[----:B---3--:R-:W-:Y:S01]  /*7090*/  HMMA.16816.F32 R120, R112, R34, R120 ;  /* 0x000000227078723c */ /* 0x008fe20000001878 */
[----:B------:R-:W-:Y:S02]  /*70a0*/  ISETP.GE.AND P4, PT, R12, R130, PT ;  /* 0x000000820c00720c */ /* 0x000fe40003f86270 */
[----:B------:R-:W-:Y:S01]  /*70b0*/  FMUL.FTZ R18, R18, UR8 ;  /* 0x0000000812127c20 */ /* 0x000fe20008410000 */
[----:B------:R-:W-:Y:S01]  /*70c0*/  ISETP.GE.AND P3, PT, R12, R129, PT ;  /* 0x000000810c00720c */ /* 0x000fe20003f66270 */
[----:B------:R-:W-:Y:S01]  /*70d0*/  FMUL.FTZ R16, R16, UR8 ;  /* 0x0000000810107c20 */ /* 0x000fe20008410000 */
[----:B------:R-:W-:Y:S01]  /*70e0*/  FMUL.FTZ R17, R17, UR8 ;  /* 0x0000000811117c20 */ /* 0x000fe20008410000 */
[----:B------:R3:W-:Y:S01]  /*70f0*/  MUFU.TANH R35, R18 ;  /* 0x0000001200237308 */ /* 0x0007e20000002400 */
[----:B------:R-:W-:Y:S01]  /*7100*/  FMUL.FTZ R19, R19, UR8 ;  /* 0x0000000813137c20 */ /* 0x000fe20008410000 */
[----:B-----5:R-:W-:-:S03]  /*7110*/  VIADD R20, R131, 0xffffffc1 ;  /* 0xffffffc183147836 */ /* 0x020fc60000000000 */
[----:B------:R-:W-:Y:S01]  /*7120*/  HMMA.16816.F32 R116, R112, R32, R116 ;  /* 0x000000207074723c */ /* 0x000fe20000001874 */
[----:B------:R-:W-:Y:S01]  /*7130*/  FMUL.FTZ R33, R15, UR8 ;  /* 0x000000080f217c20 */ /* 0x000fe20008410000 */
[----:B------:R-:W-:Y:S01]  /*7140*/  ISETP.GE.AND P2, PT, R20, R130, PT ;  /* 0x000000821400720c */ /* 0x000fe20003f46270 */
[----:B------:R5:W-:Y:S01]  /*7150*/  MUFU.TANH R133, R16 ;  /* 0x0000001000857308 */ /* 0x000be20000002400 */
[----:B----4-:R-:W-:-:S04]  /*7160*/  VIADD R22, R131, 0xfffffff8 ;  /* 0xfffffff883167836 */ /* 0x010fc80000000000 */
[C---:B-1----:R-:W-:Y:S01]  /*7170*/  HMMA.16816.F32 R8, R112.reuse, R24, R8 ;  /* 0x000000187008723c */ /* 0x042fe20000001808 */
[----:B------:R-:W-:Y:S01]  /*7180*/  FMUL.FTZ R25, R120, UR8 ;  /* 0x0000000878197c20 */ /* 0x000fe20008410000 */
[C---:B------:R-:W-:Y:S01]  /*7190*/  ISETP.GE.AND P6, PT, R22.reuse, R130, PT ;  /* 0x000000821600720c */ /* 0x040fe20003fc6270 */
[----:B------:R-:W-:Y:S01]  /*71a0*/  FMUL.FTZ R24, R13, UR8 ;  /* 0x000000080d187c20 */ /* 0x000fe20008410000 */
[-C--:B------:R-:W-:Y:S01]  /*71b0*/  ISETP.GE.AND P5, PT, R22, R129.reuse, PT ;  /* 0x000000811600720c */ /* 0x080fe20003fa6270 */
[----:B------:R-:W-:Y:S01]  /*71c0*/  FMUL.FTZ R13, R14, UR8 ;  /* 0x000000080e0d7c20 */ /* 0x000fe20008410000 */
[----:B---3--:R-:W-:Y:S01]  /*71d0*/  I2FP.F32.S32 R18, R12 ;  /* 0x0000000c00127245 */ /* 0x008fe20000201400 */
[----:B------:R-:W1:Y:S01]  /*71e0*/  MUFU.TANH R25, R25 ;  /* 0x0000001900197308 */ /* 0x000e620000002400 */
[----:B------:R-:W-:Y:S01]  /*71f0*/  HMMA.16816.F32 R4, R112, R26, R4 ;  /* 0x0000001a7004723c */ /* 0x000fe20000001804 */
[----:B------:R-:W-:Y:S01]  /*7200*/  FMUL.FTZ R27, R122, UR8 ;  /* 0x000000087a1b7c20 */ /* 0x000fe20008410000 */
[----:B------:R-:W-:Y:S01]  /*7210*/  I2FP.F32.S32 R22, R22 ;  /* 0x0000001600167245 */ /* 0x000fe20000201400 */
[----:B------:R-:W-:Y:S01]  /*7220*/  FFMA.FTZ R12, R0, R18, R3 ;  /* 0x00000012000c7223 */ /* 0x000fe20000010003 */
[----:B------:R-:W-:Y:S01]  /*7230*/  FMUL.FTZ R117, R117, UR8 ;  /* 0x0000000875757c20 */ /* 0x000fe20008410000 */
[----:B------:R-:W-:Y:S01]  /*7240*/  FMUL.FTZ R118, R118, UR8 ;  /* 0x0000000876767c20 */ /* 0x000fe20008410000 */
[----:B------:R-:W-:Y:S01]  /*7250*/  FMUL.FTZ R116, R116, UR8 ;  /* 0x0000000874747c20 */ /* 0x000fe20008410000 */
[----:B------:R-:W3:Y:S01]  /*7260*/  MUFU.TANH R27, R27 ;  /* 0x0000001b001b7308 */ /* 0x000ee20000002400 */
[----:B------:R-:W-:Y:S01]  /*7270*/  FSEL R12, R12, -INF , !P4 ;  /* 0xff8000000c0c7808 */ /* 0x000fe20006000000 */
[----:B------:R-:W-:Y:S01]  /*7280*/  FMUL.FTZ R119, R119, UR8 ;  /* 0x0000000877777c20 */ /* 0x000fe20008410000 */
[-C--:B------:R-:W-:Y:S01]  /*7290*/  ISETP.GE.AND P4, PT, R20, R129.reuse, PT ;  /* 0x000000811400720c */ /* 0x080fe20003f86270 */
[----:B------:R-:W-:Y:S01]  /*72a0*/  FMUL.FTZ R15, R9, UR8 ;  /* 0x00000008090f7c20 */ /* 0x000fe20008410000 */
[----:B------:R-:W-:Y:S01]  /*72b0*/  I2FP.F32.S32 R20, R20 ;  /* 0x0000001400147245 */ /* 0x000fe20000201400 */
[----:B-----5:R-:W-:Y:S01]  /*72c0*/  FMUL.FTZ R16, R10, UR8 ;  /* 0x000000080a107c20 */ /* 0x020fe20008410000 */
[----:B------:R-:W-:Y:S01]  /*72d0*/  FMUL.FTZ R14, R11, UR8 ;  /* 0x000000080b0e7c20 */ /* 0x000fe20008410000 */
[C---:B--2---:R-:W-:Y:S01]  /*72e0*/  FFMA.FTZ R11, R0.reuse, R18, R31 ;  /* 0x00000012000b7223 */ /* 0x044fe2000001001f */
[----:B------:R-:W2:Y:S01]  /*72f0*/  MUFU.TANH R21, R21 ;  /* 0x0000001500157308 */ /* 0x000ea20000002400 */
[C---:B-1----:R-:W-:Y:S01]  /*7300*/  FFMA.FTZ R25, R0.reuse, R22, R25 ;  /* 0x0000001600197223 */ /* 0x042fe20000010019 */
[CC--:B------:R-:W-:Y:S01]  /*7310*/  FFMA.FTZ R10, R0.reuse, R20.reuse, R109 ;  /* 0x00000014000a7223 */ /* 0x0c0fe2000001006d */
[----:B------:R-:W-:Y:S01]  /*7320*/  FFMA.FTZ R9, R0, R20, R111 ;  /* 0x0000001400097223 */ /* 0x000fe2000001006f */
[----:B------:R-:W-:Y:S01]  /*7330*/  VIADD R20, R131, 0xffffffc8 ;  /* 0xffffffc883147836 */ /* 0x000fe20000000000 */
[----:B------:R-:W-:Y:S01]  /*7340*/  FSEL R11, R11, -INF , !P3 ;  /* 0xff8000000b0b7808 */ /* 0x000fe20005800000 */
[----:B------:R-:W-:Y:S01]  /*7350*/  FMUL.FTZ R8, R8, UR8 ;  /* 0x0000000808087c20 */ /* 0x000fe20008410000 */
[----:B------:R-:W-:Y:S01]  /*7360*/  FSEL R25, R25, -INF , !P6 ;  /* 0xff80000019197808 */ /* 0x000fe20007000000 */
[----:B------:R-:W1:Y:S01]  /*7370*/  MUFU.TANH R23, R23 ;  /* 0x0000001700177308 */ /* 0x000e620000002400 */
[C---:B------:R-:W-:Y:S01]  /*7380*/  ISETP.GE.AND P3, PT, R20.reuse, R130, PT ;  /* 0x000000821400720c */ /* 0x040fe20003f66270 */
[----:B------:R-:W-:Y:S01]  /*7390*/  VIADD R18, R131, 0xffffffd0 ;  /* 0xffffffd083127836 */ /* 0x000fe20000000000 */
[----:B------:R-:W-:Y:S01]  /*73a0*/  ISETP.GE.AND P6, PT, R20, R129, PT ;  /* 0x000000811400720c */ /* 0x000fe20003fc6270 */
[----:B------:R-:W-:Y:S01]  /*73b0*/  FMUL.FTZ R28, R4, UR8 ;  /* 0x00000008041c7c20 */ /* 0x000fe20008410000 */
[----:B------:R-:W-:Y:S01]  /*73c0*/  I2FP.F32.S32 R20, R20 ;  /* 0x0000001400147245 */ /* 0x000fe20000201400 */
[----:B------:R-:W-:Y:S01]  /*73d0*/  FMUL.FTZ R26, R5, UR8 ;  /* 0x00000008051a7c20 */ /* 0x000fe20008410000 */
[----:B------:R-:W-:Y:S01]  /*73e0*/  FSEL R10, R10, -INF , !P2 ;  /* 0xff8000000a0a7808 */ /* 0x000fe20005000000 */
[----:B------:R3:W-:Y:S01]  /*73f0*/  MUFU.TANH R3, R24 ;  /* 0x0000001800037308 */ /* 0x0007e20000002400 */
[----:B------:R-:W-:Y:S01]  /*7400*/  FSEL R9, R9, -INF , !P4 ;  /* 0xff80000009097808 */ /* 0x000fe20006000000 */
[----:B------:R-:W-:Y:S01]  /*7410*/  FFMA.FTZ R125, R0, R20, R125 ;  /* 0x00000014007d7223 */ /* 0x000fe2000001007d */
[----:B------:R-:W-:-:S02]  /*7420*/  ISETP.GE.AND P4, PT, R18, R130, PT ;  /* 0x000000821200720c */ /* 0x000fc40003f86270 */
[----:B------:R-:W-:-:S03]  /*7430*/  I2FP.F32.S32 R30, R18 ;  /* 0x00000012001e7245 */ /* 0x000fc60000201400 */
[----:B------:R-:W4:Y:S02]  /*7440*/  MUFU.TANH R17, R17 ;  /* 0x0000001100117308 */ /* 0x000f240000002400 */
[CC--:B------:R-:W-:Y:S01]  /*7450*/  FFMA.FTZ R112, R0.reuse, R30.reuse, R133 ;  /* 0x0000001e00707223 */ /* 0x0c0fe20000010085 */
[----:B------:R-:W-:Y:S01]  /*7460*/  FFMA.FTZ R35, R0, R30, R35 ;  /* 0x0000001e00237223 */ /* 0x000fe20000010023 */
[----:B------:R-:W-:-:S03]  /*7470*/  VIADD R30, R131, 0xffffffd8 ;  /* 0xffffffd8831e7836 */ /* 0x000fc60000000000 */
[----:B------:R-:W-:Y:S01]  /*7480*/  FSEL R112, R112, -INF , !P4 ;  /* 0xff80000070707808 */ /* 0x000fe20006000000 */
[----:B------:R-:W5:Y:S01]  /*7490*/  MUFU.TANH R19, R19 ;  /* 0x0000001300137308 */ /* 0x000f620000002400 */
[----:B------:R-:W-:Y:S01]  /*74a0*/  BAR.SYNC.DEFER_BLOCKING 0x0 ;  /* 0x0000000000007b1d */ /* 0x000fe20000010000 */
[----:B---3--:R-:W-:Y:S01]  /*74b0*/  FFMA.FTZ R24, R0, R22, R27 ;  /* 0x0000001600187223 */ /* 0x008fe2000001001b */
[----:B------:R-:W-:Y:S01]  /*74c0*/  VIADD R22, R131, 0xffffffc9 ;  /* 0xffffffc983167836 */ /* 0x000fe20000000000 */
[----:B------:R-:W-:-:S03]  /*74d0*/  ISETP.GE.AND P4, PT, R30, R129, PT ;  /* 0x000000811e00720c */ /* 0x000fc60003f86270 */
[----:B------:R-:W-:Y:S01]  /*74e0*/  FSEL R24, R24, -INF , !P5 ;  /* 0xff80000018187808 */ /* 0x000fe20006800000 */
[----:B------:R3:W-:Y:S01]  /*74f0*/  MUFU.TANH R27, R8 ;  /* 0x00000008001b7308 */ /* 0x0007e20000002400 */
[C---:B------:R-:W-:Y:S02]  /*7500*/  ISETP.GE.AND P5, PT, R22.reuse, R130, PT ;  /* 0x000000821600720c */ /* 0x040fe40003fa6270 */
[----:B------:R-:W-:Y:S02]  /*7510*/  ISETP.GE.AND P2, PT, R22, R129, PT ;  /* 0x000000811600720c */ /* 0x000fe40003f46270 */
[----:B------:R-:W-:-:S03]  /*7520*/  I2FP.F32.S32 R22, R22 ;  /* 0x0000001600167245 */ /* 0x000fc60000201400 */
[----:B------:R-:W5:Y:S02]  /*7530*/  MUFU.TANH R29, R29 ;  /* 0x0000001d001d7308 */ /* 0x000f640000002400 */
[CC--:B--2---:R-:W-:Y:S01]  /*7540*/  FFMA.FTZ R4, R0.reuse, R22.reuse, R21 ;  /* 0x0000001600047223 */ /* 0x0c4fe20000010015 */
[----:B-1----:R-:W-:Y:S01]  /*7550*/  FFMA.FTZ R5, R0, R22, R23 ;  /* 0x0000001600057223 */ /* 0x002fe20000010017 */
[----:B------:R-:W-:-:S03]  /*7560*/  VIADD R22, R131, 0xffffffd1 ;  /* 0xffffffd183167836 */ /* 0x000fc60000000000 */
[----:B------:R-:W-:Y:S01]  /*7570*/  FSEL R4, R4, -INF , !P5 ;  /* 0xff80000004047808 */ /* 0x000fe20006800000 */
[----:B------:R-:W-:Y:S01]  /*7580*/  MUFU.TANH R33, R33 ;  /* 0x0000002100217308 */ /* 0x000fe20000002400 */
[-C--:B------:R-:W-:Y:S02]  /*7590*/  ISETP.GE.AND P5, PT, R22, R129.reuse, PT ;  /* 0x000000811600720c */ /* 0x080fe40003fa6270 */
[----:B---3--:R-:W-:Y:S02]  /*75a0*/  FSEL R8, R125, -INF , !P3 ;  /* 0xff8000007d087808 */ /* 0x008fe40005800000 */
[----:B------:R-:W-:Y:S01]  /*75b0*/  ISETP.GE.AND P3, PT, R18, R129, PT ;  /* 0x000000811200720c */ /* 0x000fe20003f66270 */
[----:B------:R-:W-:Y:S01]  /*75c0*/  FMUL.FTZ R18, R6, UR8 ;  /* 0x0000000806127c20 */ /* 0x000fe20008410000 */
[----:B------:R-:W-:Y:S01]  /*75d0*/  FMUL.FTZ R6, R7, UR8 ;  /* 0x0000000807067c20 */ /* 0x000fe20008410000 */
[----:B------:R-:W-:Y:S01]  /*75e0*/  FFMA.FTZ R7, R0, R20, R127 ;  /* 0x0000001400077223 */ /* 0x000fe2000001007f */
[----:B------:R-:W1:Y:S01]  /*75f0*/  MUFU.TANH R13, R13 ;  /* 0x0000000d000d7308 */ /* 0x000e620000002400 */
[----:B------:R-:W-:Y:S01]  /*7600*/  VIADD R20, R131, 0xffffffd9 ;  /* 0xffffffd983147836 */ /* 0x000fe20000000000 */
[----:B------:R-:W-:-:S02]  /*7610*/  FSEL R127, R35, -INF , !P3 ;  /* 0xff800000237f7808 */ /* 0x000fc40005800000 */
[----:B------:R-:W-:Y:S02]  /*7620*/  FSEL R7, R7, -INF , !P6 ;  /* 0xff80000007077808 */ /* 0x000fe40007000000 */
[----:B------:R-:W-:Y:S02]  /*7630*/  ISETP.GE.AND P6, PT, R22, R130, PT ;  /* 0x000000821600720c */ /* 0x000fe40003fc6270 */
[----:B------:R-:W-:Y:S01]  /*7640*/  I2FP.F32.S32 R22, R22 ;  /* 0x0000001600167245 */ /* 0x000fe20000201400 */
[----:B------:R2:W3:Y:S01]  /*7650*/  MUFU.TANH R31, R16 ;  /* 0x00000010001f7308 */ /* 0x0004e20000002400 */
[----:B------:R-:W-:Y:S02]  /*7660*/  ISETP.GE.AND P3, PT, R20, R130, PT ;  /* 0x000000821400720c */ /* 0x000fe40003f66270 */
[----:B------:R-:W-:Y:S01]  /*7670*/  FSEL R5, R5, -INF , !P2 ;  /* 0xff80000005057808 */ /* 0x000fe20005000000 */
[CC--:B----4-:R-:W-:Y:S01]  /*7680*/  FFMA.FTZ R110, R0.reuse, R22.reuse, R17 ;  /* 0x00000016006e7223 */ /* 0x0d0fe20000010011 */
[----:B-----5:R-:W-:Y:S01]  /*7690*/  FFMA.FTZ R19, R0, R22, R19 ;  /* 0x0000001600137223 */ /* 0x020fe20000010013 */
[----:B------:R-:W-:-:S02]  /*76a0*/  ISETP.GE.AND P2, PT, R30, R130, PT ;  /* 0x000000821e00720c */ /* 0x000fc40003f46270 */
[----:B------:R4:W-:Y:S01]  /*76b0*/  MUFU.TANH R21, R14 ;  /* 0x0000000e00157308 */ /* 0x0009e20000002400 */
[----:B------:R-:W-:Y:S02]  /*76c0*/  FSEL R110, R110, -INF , !P6 ;  /* 0xff8000006e6e7808 */ /* 0x000fe40007000000 */
[----:B------:R-:W-:Y:S02]  /*76d0*/  ISETP.GE.AND P6, PT, R20, R129, PT ;  /* 0x000000811400720c */ /* 0x000fe40003fc6270 */
[----:B------:R-:W-:-:S03]  /*76e0*/  FSEL R125, R19, -INF , !P5 ;  /* 0xff800000137d7808 */ /* 0x000fc60006800000 */
[----:B------:R-:W5:Y:S01]  /*76f0*/  MUFU.TANH R15, R15 ;  /* 0x0000000f000f7308 */ /* 0x000f620000002400 */
[----:B--2---:R-:W-:-:S05]  /*7700*/  I2FP.F32.S32 R16, R30 ;  /* 0x0000001e00107245 */ /* 0x004fca0000201400 */
[CC--:B------:R-:W-:Y:S01]  /*7710*/  FFMA.FTZ R22, R0.reuse, R16.reuse, R29 ;  /* 0x0000001000167223 */ /* 0x0c0fe2000001001d */
[----:B-1----:R-:W-:Y:S01]  /*7720*/  FFMA.FTZ R13, R0, R16, R13 ;  /* 0x00000010000d7223 */ /* 0x002fe2000001000d */
[----:B------:R-:W-:Y:S01]  /*7730*/  VIADD R16, R131, 0xffffffe1 ;  /* 0xffffffe183107836 */ /* 0x000fe20000000000 */
[----:B----4-:R-:W-:Y:S01]  /*7740*/  I2FP.F32.S32 R14, R20 ;  /* 0x00000014000e7245 */ /* 0x010fe20000201400 */
[----:B------:R1:W-:Y:S01]  /*7750*/  MUFU.TANH R17, R26 ;  /* 0x0000001a00117308 */ /* 0x0003e20000002400 */
[----:B------:R-:W-:Y:S02]  /*7760*/  FSEL R22, R22, -INF , !P2 ;  /* 0xff80000016167808 */ /* 0x000fe40005000000 */
[----:B------:R-:W-:Y:S01]  /*7770*/  FSEL R113, R13, -INF , !P4 ;  /* 0xff8000000d717808 */ /* 0x000fe20006000000 */
[CC--:B------:R-:W-:Y:S01]  /*7780*/  FFMA.FTZ R20, R0.reuse, R14.reuse, R3 ;  /* 0x0000000e00147223 */ /* 0x0c0fe20000010003 */
[----:B------:R-:W-:Y:S01]  /*7790*/  FFMA.FTZ R33, R0, R14, R33 ;  /* 0x0000000e00217223 */ /* 0x000fe20000010021 */
[C---:B------:R-:W-:Y:S01]  /*77a0*/  VIADD R14, R131.reuse, 0xffffffe0 ;  /* 0xffffffe0830e7836 */ /* 0x040fe20000000000 */
[-C--:B------:R-:W-:Y:S01]  /*77b0*/  ISETP.GE.AND P4, PT, R16, R130.reuse, PT ;  /* 0x000000821000720c */ /* 0x080fe20003f86270 */
[----:B------:R-:W2:Y:S01]  /*77c0*/  MUFU.TANH R23, R28 ;  /* 0x0000001c00177308 */ /* 0x000ea20000002400 */
[----:B------:R-:W-:Y:S01]  /*77d0*/  FSEL R20, R20, -INF , !P3 ;  /* 0xff80000014147808 */ /* 0x000fe20005800000 */
[----:B------:R-:W-:Y:S01]  /*77e0*/  VIADD R3, R131, 0xffffffe8 ;  /* 0xffffffe883037836 */ /* 0x000fe20000000000 */
[----:B------:R-:W-:-:S02]  /*77f0*/  ISETP.GE.AND P5, PT, R14, R130, PT ;  /* 0x000000820e00720c */ /* 0x000fc40003fa6270 */
[-C--:B------:R-:W-:Y:S02]  /*7800*/  ISETP.GE.AND P2, PT, R14, R129.reuse, PT ;  /* 0x000000810e00720c */ /* 0x080fe40003f46270 */
[----:B------:R-:W-:Y:S01]  /*7810*/  I2FP.F32.S32 R14, R14 ;  /* 0x0000000e000e7245 */ /* 0x000fe20000201400 */
[----:B------:R4:W2:Y:S01]  /*7820*/  MUFU.TANH R29, R18 ;  /* 0x00000012001d7308 */ /* 0x0008a20000002400 */
[----:B------:R-:W-:Y:S01]  /*7830*/  ISETP.GE.AND P3, PT, R16, R129, PT ;  /* 0x000000811000720c */ /* 0x000fe20003f66270 */
[----:B-1----:R-:W-:Y:S01]  /*7840*/  FMUL.FTZ R26, R121, UR8 ;  /* 0x00000008791a7c20 */ /* 0x002fe20008410000 */
[----:B------:R-:W-:Y:S01]  /*7850*/  I2FP.F32.S32 R16, R16 ;  /* 0x0000001000107245 */ /* 0x000fe20000201400 */
[CC--:B------:R-:W-:Y:S01]  /*7860*/  FFMA.FTZ R27, R0.reuse, R14.reuse, R27 ;  /* 0x0000000e001b7223 */ /* 0x0c0fe2000001001b */
[----:B---3--:R-:W-:Y:S01]  /*7870*/  FFMA.FTZ R31, R0, R14, R31 ;  /* 0x0000000e001f7223 */ /* 0x008fe2000001001f */
[----:B------:R-:W-:Y:S01]  /*7880*/  FSEL R115, R33, -INF , !P6 ;  /* 0xff80000021737808 */ /* 0x000fe20007000000 */
[----:B------:R-:W-:-:S02]  /*7890*/  VIADD R14, R131, 0xfffffff0 ;  /* 0xfffffff0830e7836 */ /* 0x000fc40000000000 */
[CC--:B-----5:R-:W-:Y:S01]  /*78a0*/  FFMA.FTZ R124, R0.reuse, R16.reuse, R15 ;  /* 0x00000010007c7223 */ /* 0x0e0fe2000001000f */
[----:B------:R1:W3:Y:S01]  /*78b0*/  MUFU.TANH R19, R6 ;  /* 0x0000000600137308 */ /* 0x0002e20000002400 */
[----:B------:R-:W-:Y:S01]  /*78c0*/  FSEL R122, R27, -INF , !P5 ;  /* 0xff8000001b7a7808 */ /* 0x000fe20006800000 */
[----:B------:R-:W-:Y:S01]  /*78d0*/  FFMA.FTZ R16, R0, R16, R21 ;  /* 0x0000001000107223 */ /* 0x000fe20000010015 */
[CC--:B------:R-:W-:Y:S02]  /*78e0*/  ISETP.GE.AND P6, PT, R3.reuse, R130.reuse, PT ;  /* 0x000000820300720c */ /* 0x0c0fe40003fc6270 */
[----:B------:R-:W-:Y:S02]  /*78f0*/  ISETP.GE.AND P5, PT, R3, R129, PT ;  /* 0x000000810300720c */ /* 0x000fe40003fa6270 */
[----:B------:R-:W-:Y:S01]  /*7900*/  FSEL R124, R124, -INF , !P4 ;  /* 0xff8000007c7c7808 */ /* 0x000fe20006000000 */
[----:B------:R-:W5:Y:S01]  /*7910*/  MUFU.TANH R21, R118 ;  /* 0x0000007600157308 */ /* 0x000f620000002400 */
[----:B----4-:R-:W-:Y:S01]  /*7920*/  VIADD R18, R131, 0xffffffe9 ;  /* 0xffffffe983127836 */ /* 0x010fe20000000000 */
[----:B------:R-:W-:Y:S01]  /*7930*/  FSEL R121, R16, -INF , !P3 ;  /* 0xff80000010797808 */ /* 0x000fe20005800000 */
[----:B------:R-:W-:Y:S01]  /*7940*/  FMUL.FTZ R16, R123, UR8 ;  /* 0x000000087b107c20 */ /* 0x000fe20008410000 */
[----:B------:R-:W-:-:S02]  /*7950*/  ISETP.GE.AND P3, PT, R14, R130, PT ;  /* 0x000000820e00720c */ /* 0x000fc40003f66270 */
[----:B------:R-:W-:Y:S02]  /*7960*/  ISETP.GE.AND P4, PT, R18, R129, PT ;  /* 0x000000811200720c */ /* 0x000fe40003f86270 */
[----:B------:R-:W4:Y:S01]  /*7970*/  MUFU.TANH R13, R116 ;  /* 0x00000074000d7308 */ /* 0x000f220000002400 */
[----:B-1----:R-:W-:-:S05]  /*7980*/  I2FP.F32.S32 R6, R3 ;  /* 0x0000000300067245 */ /* 0x002fca0000201400 */
[CC--:B--2---:R-:W-:Y:S02]  /*7990*/  FFMA.FTZ R23, R0.reuse, R6.reuse, R23 ;  /* 0x0000000600177223 */ /* 0x0c4fe40000010017 */
[----:B------:R1:W2:Y:S01]  /*79a0*/  MUFU.TANH R3, R117 ;  /* 0x0000007500037308 */ /* 0x0002a20000002400 */
[----:B------:R-:W-:Y:S01]  /*79b0*/  FFMA.FTZ R29, R0, R6, R29 ;  /* 0x00000006001d7223 */ /* 0x000fe2000001001d */
[----:B------:R-:W-:Y:S01]  /*79c0*/  VIADD R6, R131, 0xfffffff1 ;  /* 0xfffffff183067836 */ /* 0x000fe20000000000 */
[----:B------:R-:W-:Y:S01]  /*79d0*/  FSEL R120, R23, -INF , !P6 ;  /* 0xff80000017787808 */ /* 0x000fe20007000000 */
[----:B------:R-:W-:-:S03]  /*79e0*/  VIADD R131, R131, 0xfffffff9 ;  /* 0xfffffff983837836 */ /* 0x000fc60000000000 */
[----:B------:R-:W-:Y:S01]  /*79f0*/  ISETP.GE.AND P6, PT, R6, R130, PT ;  /* 0x000000820600720c */ /* 0x000fe20003fc6270 */
[----:B------:R3:W2:Y:S08]  /*7a00*/  MUFU.TANH R15, R119 ;  /* 0x00000077000f7308 */ /* 0x0006b00000002400 */
[----:B------:R-:W2:Y:S01]  /*7a10*/  MUFU.TANH R23, R26 ;  /* 0x0000001a00177308 */ /* 0x000ea20000002400 */
[----:B-1----:R-:W-:-:S02]  /*7a20*/  FSEL R117, R31, -INF , !P2 ;  /* 0xff8000001f757808 */ /* 0x002fc40005000000 */
[----:B------:R-:W-:Y:S02]  /*7a30*/  ISETP.GE.AND P2, PT, R18, R130, PT ;  /* 0x000000821200720c */ /* 0x000fe40003f46270 */
[----:B------:R-:W-:Y:S02]  /*7a40*/  I2FP.F32.S32 R18, R18 ;  /* 0x0000001200127245 */ /* 0x000fe40000201400 */
[----:B---3--:R-:W-:-:S03]  /*7a50*/  FSEL R119, R29, -INF , !P5 ;  /* 0xff8000001d777808 */ /* 0x008fc60006800000 */
[CC--:B------:R-:W-:Y:S01]  /*7a60*/  FFMA.FTZ R17, R0.reuse, R18.reuse, R17 ;  /* 0x0000001200117223 */ /* 0x0c0fe20000010011 */
[----:B------:R-:W-:Y:S01]  /*7a70*/  FFMA.FTZ R19, R0, R18, R19 ;  /* 0x0000001200137223 */ /* 0x000fe20000010013 */
[----:B------:R-:W-:-:S03]  /*7a80*/  ISETP.GE.AND P5, PT, R131, R130, PT ;  /* 0x000000828300720c */ /* 0x000fc60003fa6270 */
[----:B------:R-:W-:Y:S02]  /*7a90*/  FSEL R118, R17, -INF , !P2 ;  /* 0xff80000011767808 */ /* 0x000fe40005000000 */
[-C--:B------:R-:W-:Y:S01]  /*7aa0*/  ISETP.GE.AND P2, PT, R14, R129.reuse, PT ;  /* 0x000000810e00720c */ /* 0x080fe20003f46270 */
[----:B------:R-:W1:Y:S01]  /*7ab0*/  MUFU.TANH R17, R16 ;  /* 0x0000001000117308 */ /* 0x000e620000002400 */
[----:B------:R-:W-:Y:S02]  /*7ac0*/  I2FP.F32.S32 R14, R14 ;  /* 0x0000000e000e7245 */ /* 0x000fe40000201400 */
[----:B------:R-:W-:Y:S02]  /*7ad0*/  FSEL R123, R19, -INF , !P4 ;  /* 0xff800000137b7808 */ /* 0x000fe40006000000 */
[----:B------:R-:W-:Y:S01]  /*7ae0*/  ISETP.GE.AND P4, PT, R6, R129, PT ;  /* 0x000000810600720c */ /* 0x000fe20003f86270 */
[CC--:B-----5:R-:W-:Y:S01]  /*7af0*/  FFMA.FTZ R21, R0.reuse, R14.reuse, R21 ;  /* 0x0000000e00157223 */ /* 0x0e0fe20000010015 */
[----:B----4-:R-:W-:Y:S01]  /*7b00*/  FFMA.FTZ R13, R0, R14, R13 ;  /* 0x0000000e000d7223 */ /* 0x010fe2000001000d */
[----:B------:R-:W-:-:S02]  /*7b10*/  I2FP.F32.S32 R6, R6 ;  /* 0x0000000600067245 */ /* 0x000fc40000201400 */
[----:B------:R-:W-:Y:S02]  /*7b20*/  I2FP.F32.S32 R14, R131 ;  /* 0x00000083000e7245 */ /* 0x000fe40000201400 */
[----:B------:R-:W-:Y:S01]  /*7b30*/  FSEL R107, R21, -INF , !P2 ;  /* 0xff800000156b7808 */ /* 0x000fe20005000000 */
[-C--:B--2---:R-:W-:Y:S01]  /*7b40*/  FFMA.FTZ R3, R0, R6.reuse, R3 ;  /* 0x0000000600037223 */ /* 0x084fe20000010003 */
[----:B------:R-:W-:Y:S01]  /*7b50*/  ISETP.GT.AND P2, PT, R2, R161, PT ;  /* 0x000000a10200720c */ /* 0x000fe20003f44270 */
[C---:B------:R-:W-:Y:S01]  /*7b60*/  FFMA.FTZ R15, R0.reuse, R6, R15 ;  /* 0x00000006000f7223 */ /* 0x040fe2000001000f */
[----:B------:R-:W-:Y:S01]  /*7b70*/  FSEL R106, R13, -INF , !P3 ;  /* 0xff8000000d6a7808 */ /* 0x000fe20005800000 */
[CC--:B------:R-:W-:Y:S01]  /*7b80*/  FFMA.FTZ R23, R0.reuse, R14.reuse, R23 ;  /* 0x0000000e00177223 */ /* 0x0c0fe20000010017 */
[----:B-1----:R-:W-:Y:S01]  /*7b90*/  FFMA.FTZ R17, R0, R14, R17 ;  /* 0x0000000e00117223 */ /* 0x002fe20000010011 */
        /* <DEDUP_REMOVED lines=70> */
.L_x_6549:
[----:B------:R-:W-:Y:S01]  /*8000*/  UMOV UR6, URZ ;  /* 0x000000ff00067c82 */ /* 0x000fe20008000000 */
[----:B------:R-:W-:Y:S01]  /*8010*/  IMAD.SHL.U32 R3, R102, 0x40, RZ ;  /* 0x0000004066037824 */ /* 0x000fe200078e00ff */
[----:B------:R-:W-:-:S05]  /*8020*/  IADD3 R6, P2, PT, RZ, -UR6, RZ ;  /* 0x80000006ff067c10 */ /* 0x000fca000ff5e0ff */
[----:B------:R-:W-:-:S05]  /*8030*/  IMAD.X R3, RZ, RZ, ~R3, P2 ;  /* 0x000000ffff037224 */ /* 0x000fca00010e0e03 */
[----:B------:R-:W-:-:S04]  /*8040*/  SHF.R.S64 R13, R6, 0x1f, R3 ;  /* 0x0000001f060d7819 */ /* 0x000fc80000001003 */
[----:B------:R-:W-:-:S04]  /*8050*/  IADD3 R162, P2, PT, R13, R162, RZ ;  /* 0x000000a20da27210 */ /* 0x000fc80007f5e0ff */
[----:B------:R-:W-:-:S09]  /*8060*/  LEA.HI.X.SX32 R163, R3, R163, 0x1, P2 ;  /* 0x000000a303a37211 */ /* 0x000fd200010f0eff */
.L_x_6550:
        /* <DEDUP_REMOVED lines=49> */
.L_x_6548:
        /* <DEDUP_REMOVED lines=33> */
[----:B------:R-:W1:Y:S01]  /*8590*/  LDSM.16.MT88.4 R12, [R154+0x8000] ;  /* 0x008000009a0c783b */ /* 0x000e620000004200 */
[----:B------:R-:W-:Y:S01]  /*85a0*/  FSEL R4, R28, RZ, P1 ;  /* 0x000000ff1c047208 */ /* 0x000fe20000800000 */
[----:B------:R-:W-:Y:S01]  /*85b0*/  FFMA.FTZ R29, R9, UR4, -R26 ;  /* 0x00000004091d7c23 */ /* 0x000fe2000801081a */
[----:B------:R-:W-:Y:S01]  /*85c0*/  FSEL R9, R3, RZ, P0 ;  /* 0x000000ff03097208 */ /* 0x000fe20000000000 */
[--C-:B------:R-:W-:Y:S01]  /*85d0*/  FFMA.FTZ R32, R10, UR4, -R103.reuse ;  /* 0x000000040a207c23 */ /* 0x100fe20008010867 */
[----:B------:R-:W-:Y:S01]  /*85e0*/  FFMA.FTZ R31, R8, UR4, -R103 ;  /* 0x00000004081f7c23 */ /* 0x000fe20008010867 */
[----:B------:R-:W-:Y:S01]  /*85f0*/  FADD.FTZ R4, R101, -R4 ;  /* 0x8000000465047221 */ /* 0x000fe20000010000 */
[--C-:B------:R-:W-:Y:S01]  /*8600*/  FFMA.FTZ R102, R11, UR4, -R26.reuse ;  /* 0x000000040b667c23 */ /* 0x100fe2000801081a */
[----:B------:R-:W-:Y:S01]  /*8610*/  FADD.FTZ R9, R100, -R9 ;  /* 0x8000000964097221 */ /* 0x000fe20000010000 */
[--C-:B------:R-:W-:Y:S01]  /*8620*/  FFMA.FTZ R33, R7, UR4, -R26.reuse ;  /* 0x0000000407217c23 */ /* 0x100fe2000801081a */
[--C-:B------:R-:W-:Y:S01]  /*8630*/  FFMA.FTZ R34, R5, UR4, -R26.reuse ;  /* 0x0000000405227c23 */ /* 0x100fe2000801081a */
[----:B------:R-:W-:Y:S01]  /*8640*/  FMUL.FTZ R101, R4, UR4 ;  /* 0x0000000404657c20 */ /* 0x000fe20008410000 */
[----:B------:R-:W-:Y:S01]  /*8650*/  FMUL.FTZ R100, R9, UR4 ;  /* 0x0000000409647c20 */ /* 0x000fe20008410000 */
        /* <DEDUP_REMOVED lines=25> */
[----:B------:R-:W-:Y:S01]  /*87f0*/  FFMA.FTZ R25, R25, UR4, -R103 ;  /* 0x0000000419197c23 */ /* 0x000fe20008010867 */
[----:B----4-:R-:W-:-:S02]  /*8800*/  F2FP.F16.F32.PACK_AB R6, R30, R31 ;  /* 0x0000001f1e06723e */ /* 0x010fc400000000ff */
[----:B------:R-:W4:Y:S01]  /*8810*/  MUFU.EX2 R34, R34 ;  /* 0x0000002200227308 */ /* 0x000f220000000800 */
[----:B------:R-:W-:-:S03]  /*8820*/  ISETP.GT.AND P0, PT, R2, R161, PT ;  /* 0x000000a10200720c */ /* 0x000fc60003f04270 */
[----:B------:R-:W5:Y:S01]  /*8830*/  MUFU.EX2 R101, R101 ;  /* 0x0000006500657308 */ /* 0x000f620000000800 */
[----:B---3--:R-:W-:-:S03]  /*8840*/  F2FP.F16.F32.PACK_AB R5, R29, R102 ;  /* 0x000000661d05723e */ /* 0x008fc600000000ff */
[----:B------:R-:W3:Y:S04]  /*8850*/  MUFU.EX2 R100, R100 ;  /* 0x0000006400647308 */ /* 0x000ee80000000800 */
[----:B------:R-:W-:Y:S01]  /*8860*/  MUFU.EX2 R111, R111 ;  /* 0x0000006f006f7308 */ /* 0x000fe20000000800 */
[----:B----4-:R-:W-:-:S03]  /*8870*/  F2FP.F16.F32.PACK_AB R7, R34, R33 ;  /* 0x000000212207723e */ /* 0x010fc600000000ff */
[----:B------:R-:W4:Y:S01]  /*8880*/  MUFU.EX2 R110, R110 ;  /* 0x0000006e006e7308 */ /* 0x000f220000000800 */
[----:B------:R-:W-:Y:S01]  /*8890*/  @P0 IADD3 R128, PT, PT, R128, -0x3, RZ ;  /* 0xfffffffd80800810 */ /* 0x000fe20007ffe0ff */
        /* <DEDUP_REMOVED lines=79> */
[----:B------:R2:W5:Y:S01]  /*8d90*/  MUFU.EX2 R113, R126 ;  /* 0x0000007e00717308 */ /* 0x0005620000000800 */
[-C--:B------:R-:W-:Y:S01]  /*8da0*/  FMUL.FTZ R67, R67, R100.reuse ;  /* 0x0000006443437220 */ /* 0x080fe20000410000 */
[----:B------:R-:W-:Y:S01]  /*8db0*/  FFMA.FTZ R35, R178, R101, R35 ;  /* 0x00000065b2237223 */ /* 0x000fe20000010023 */
[----:B------:R-:W-:Y:S01]  /*8dc0*/  FFMA.FTZ R100, R177, R100, R102 ;  /* 0x00000064b1647223 */ /* 0x000fe20000010066 */
[----:B------:R4:W-:Y:S01]  /*8dd0*/  MUFU.EX2 R115, R125 ;  /* 0x0000007d00737308 */ /* 0x0009e20000000800 */
[-C--:B------:R-:W-:Y:S01]  /*8de0*/  MOV R101, R28.reuse ;  /* 0x0000001c00657202 */ /* 0x080fe20000000f00 */
[C---:B------:R-:W-:Y:S01]  /*8df0*/  HMMA.16816.F32 R40, R4.reuse, R10, R40 ;  /* 0x0000000a0428723c */ /* 0x040fe20000001828 */
[----:B------:R-:W5:Y:S01]  /*8e00*/  LDSM.16.MT88.4 R8, [R148+0xa000] ;  /* 0x00a000009408783b */ /* 0x000f620000004200 */
[----:B------:R-:W5:Y:S01]  /*8e10*/  MUFU.EX2 R114, R114 ;  /* 0x0000007200727308 */ /* 0x000f620000000800 */
[----:B------:R-:W-:Y:S01]  /*8e20*/  FADD.FTZ R32, R32, R35 ;  /* 0x0000002320207221 */ /* 0x000fe20000010000 */
[----:B------:R-:W-:Y:S01]  /*8e30*/  FADD.FTZ R100, R29, R100 ;  /* 0x000000641d647221 */ /* 0x000fe20000010000 */
[----:B------:R-:W-:Y:S01]  /*8e40*/  @P0 MOV R101, R28 ;  /* 0x0000001c00650202 */ /* 0x000fe20000000f00 */
[----:B------:R-:W-:Y:S01]  /*8e50*/  MUFU.EX2 R122, R122 ;  /* 0x0000007a007a7308 */ /* 0x000fe20000000800 */
[----:B------:R-:W-:Y:S01]  /*8e60*/  FADD.FTZ R31, R31, R32 ;  /* 0x000000201f1f7221 */ /* 0x000fe20000010000 */
[C---:B---3--:R-:W-:Y:S01]  /*8e70*/  HMMA.16816.F32 R44, R4.reuse, R16, R44 ;  /* 0x00000010042c723c */ /* 0x048fe2000000182c */
[--C-:B--2---:R-:W-:Y:S01]  /*8e80*/  FFMA.FTZ R126, R118, UR4, -R103.reuse ;  /* 0x00000004767e7c23 */ /* 0x104fe20008010867 */
[----:B------:R-:W-:Y:S01]  /*8e90*/  MUFU.EX2 R121, R121 ;  /* 0x0000007900797308 */ /* 0x000fe20000000800 */
[----:B------:R-:W-:Y:S01]  /*8ea0*/  FADD.FTZ R33, R33, R100 ;  /* 0x0000006421217221 */ /* 0x000fe20000010000 */
[----:B----4-:R-:W-:Y:S01]  /*8eb0*/  FFMA.FTZ R125, R124, UR4, -R103 ;  /* 0x000000047c7d7c23 */ /* 0x010fe20008010867 */
[----:B------:R-:W-:Y:S01]  /*8ec0*/  FFMA.FTZ R124, R117, UR4, -R26 ;  /* 0x00000004757c7c23 */ /* 0x000fe2000801081a */
[----:B------:R-:W-:Y:S01]  /*8ed0*/  MUFU.EX2 R123, R123 ;  /* 0x0000007b007b7308 */ /* 0x000fe20000000800 */
[----:B------:R-:W-:Y:S01]  /*8ee0*/  FADD.FTZ R30, R30, R31 ;  /* 0x0000001f1e1e7221 */ /* 0x000fe20000010000 */
[----:B------:R-:W-:Y:S01]  /*8ef0*/  HMMA.16816.F32 R48, R4, R18, R48 ;  /* 0x000000120430723c */ /* 0x000fe20000001830 */
[----:B------:R-:W2:Y:S01]  /*8f00*/  LDSM.16.MT88.4 R16, [R149+0x8800] ;  /* 0x008800009510783b */ /* 0x000ea20000004200 */
[----:B------:R-:W3:Y:S01]  /*8f10*/  MUFU.EX2 R125, R125 ;  /* 0x0000007d007d7308 */ /* 0x000ee20000000800 */
[----:B------:R-:W-:Y:S01]  /*8f20*/  FADD.FTZ R33, R34, R33 ;  /* 0x0000002122217221 */ /* 0x000fe20000010000 */
[----:B------:R-:W-:-:S02]  /*8f30*/  MOV R100, R3 ;  /* 0x0000000300647202 */ /* 0x000fc40000000f00 */
[----:B------:R4:W-:Y:S01]  /*8f40*/  MUFU.EX2 R117, R126 ;  /* 0x0000007e00757308 */ /* 0x0009e20000000800 */
[----:B------:R-:W-:Y:S01]  /*8f50*/  @P0 MOV R100, R3 ;  /* 0x0000000300640202 */ /* 0x000fe20000000f00 */
[C---:B-1----:R-:W-:Y:S02]  /*8f60*/  HMMA.16816.F32 R52, R4.reuse, R12, R52 ;  /* 0x0000000c0434723c */ /* 0x042fe40000001834 */
[----:B------:R-:W-:Y:S04]  /*8f70*/  MUFU.EX2 R124, R124 ;  /* 0x0000007c007c7308 */ /* 0x000fe80000000800 */
[----:B------:R-:W-:Y:S02]  /*8f80*/  MUFU.EX2 R106, R106 ;  /* 0x0000006a006a7308 */ /* 0x000fe40000000800 */
[----:B------:R-:W-:Y:S01]  /*8f90*/  HMMA.16816.F32 R56, R4, R14, R56 ;  /* 0x0000000e0438723c */ /* 0x000fe20000001838 */
[----:B------:R-:W1:Y:S01]  /*8fa0*/  LDSM.16.MT88.4 R12, [R150+0x8800] ;  /* 0x00880000960c783b */ /* 0x000e620000004200 */
[----:B------:R-:W-:Y:S01]  /*8fb0*/  MUFU.EX2 R104, R104 ;  /* 0x0000006800687308 */ /* 0x000fe20000000800 */
[----:B----4-:R-:W-:-:S03]  /*8fc0*/  FFMA.FTZ R126, R27, UR4, -R26 ;  /* 0x000000041b7e7c23 */ /* 0x010fc6000801081a */
[----:B------:R-:W-:Y:S02]  /*8fd0*/  MUFU.EX2 R108, R108 ;  /* 0x0000006c006c7308 */ /* 0x000fe40000000800 */
[C---:B-----5:R-:W-:Y:S02]  /*8fe0*/  HMMA.16816.F32 R60, R4.reuse, R8, R60 ;  /* 0x00000008043c723c */ /* 0x060fe4000000183c */
        /* <DEDUP_REMOVED lines=17> */
[----:B------:R-:W5:Y:S07]  /*9100*/  LDSM.16.MT88.4 R20, [R154+0xa800] ;  /* 0x00a800009a14783b */ /* 0x000f6e0000004200 */
        /* <DEDUP_REMOVED lines=12> */
[C---:B--2---:R-:W-:Y:S01]  /*91d0*/  HMMA.16816.F32 R52, R4.reuse, R16, R52 ;  /* 0x000000100434723c */ /* 0x044fe20000001834 */
[----:B------:R-:W-:Y:S01]  /*91e0*/  FFMA.FTZ R16, R120, UR4, -R103 ;  /* 0x0000000478107c23 */ /* 0x000fe20008010867 */
[--C-:B------:R-:W-:Y:S01]  /*91f0*/  FFMA.FTZ R120, R119, UR4, -R26.reuse ;  /* 0x0000000477787c23 */ /* 0x100fe2000801081a */
[----:B------:R-:W-:Y:S04]  /*9200*/  MUFU.EX2 R103, R25 ;  /* 0x0000001900677308 */ /* 0x000fe80000000800 */
[----:B------:R2:W-:Y:S01]  /*9210*/  MUFU.EX2 R118, R16 ;  /* 0x0000001000767308 */ /* 0x0005e20000000800 */
[C---:B-1----:R-:W-:Y:S03]  /*9220*/  HMMA.16816.F32 R44, R4.reuse, R12, R44 ;  /* 0x0000000c042c723c */ /* 0x042fe6000000182c */
[----:B------:R1:W3:Y:S04]  /*9230*/  MUFU.EX2 R119, R127 ;  /* 0x0000007f00777308 */ /* 0x0002e80000000800 */
[----:B------:R-:W5:Y:S01]  /*9240*/  MUFU.EX2 R120, R120 ;  /* 0x0000007800787308 */ /* 0x000f620000000800 */
[C---:B------:R-:W-:Y:S01]  /*9250*/  HMMA.16816.F32 R48, R4.reuse, R14, R48 ;  /* 0x0000000e0430723c */ /* 0x040fe20000001830 */
[----:B------:R-:W5:Y:S07]  /*9260*/  LDSM.16.MT88.4 R12, [R150+0x9000] ;  /* 0x00900000960c783b */ /* 0x000f6e0000004200 */
[----:B------:R-:W-:Y:S01]  /*9270*/  HMMA.16816.F32 R56, R4, R18, R56 ;  /* 0x000000120438723c */ /* 0x000fe20000001838 */
[----:B--2---:R-:W2:Y:S01]  /*9280*/  LDSM.16.MT88.4 R16, [R149+0x9000] ;  /* 0x009000009510783b */ /* 0x004ea20000004200 */
[--C-:B-1----:R-:W-:Y:S01]  /*9290*/  FFMA.FTZ R127, R107, UR4, -R26.reuse ;  /* 0x000000046b7f7c23 */ /* 0x102fe2000801081a */
[----:B------:R-:W-:-:S02]  /*92a0*/  FFMA.FTZ R107, R24, UR4, -R26 ;  /* 0x00000004186b7c23 */ /* 0x000fc4000801081a */
[----:B------:R-:W-:Y:S01]  /*92b0*/  LDSM.16.MT88.4 R24, [R149+0x9800] ;  /* 0x009800009518783b */ /* 0x000fe20000004200 */
[----:B------:R-:W1:Y:S02]  /*92c0*/  MUFU.EX2 R105, R127 ;  /* 0x0000007f00697308 */ /* 0x000e640000000800 */
[C---:B----4-:R-:W-:Y:S02]  /*92d0*/  HMMA.16816.F32 R60, R4.reuse, R8, R60 ;  /* 0x00000008043c723c */ /* 0x050fe4000000183c */
[----:B------:R-:W4:Y:S06]  /*92e0*/  MUFU.EX2 R107, R107 ;  /* 0x0000006b006b7308 */ /* 0x000f2c0000000800 */
[----:B------:R-:W-:Y:S01]  /*92f0*/  HMMA.16816.F32 R64, R4, R10, R64 ;  /* 0x0000000a0440723c */ /* 0x000fe20000001840 */
[----:B---3--:R-:W-:Y:S01]  /*9300*/  F2FP.F16.F32.PACK_AB R4, R125, R122 ;  /* 0x0000007a7d04723e */ /* 0x008fe200000000ff */
[----:B------:R-:W3:Y:S01]  /*9310*/  LDSM.16.MT88.4 R8, [R154+0xb000] ;  /* 0x00b000009a08783b */ /* 0x000ee20000004200 */
        /* <DEDUP_REMOVED lines=20> */
[C---:B---3--:R-:W-:Y:S08]  /*9460*/  HMMA.16816.F32 R36, R4.reuse, R8, R36 ;  /* 0x000000080424723c */ /* 0x048ff00000001824 */
[C---:B-----5:R-:W-:Y:S08]  /*9470*/  HMMA.16816.F32 R72, R4.reuse, R20, R72 ;  /* 0x000000140448723c */ /* 0x060ff00000001848 */
[C---:B------:R-:W-:Y:S01]  /*9480*/  HMMA.16816.F32 R68, R4.reuse, R22, R68 ;  /* 0x000000160444723c */ /* 0x040fe20000001844 */
[----:B------:R-:W3:Y:S07]  /*9490*/  LDSM.16.MT88.4 R20, [R148+0xb000] ;  /* 0x00b000009414783b */ /* 0x000eee0000004200 */
        /* <DEDUP_REMOVED lines=33> */
[----:B------:R-:W-:Y:S01]  /*96b0*/  HMMA.16816.F32 R76, R4, R26, R76 ;  /* 0x0000001a044c723c */ /* 0x000fe2000000184c */
[----:B------:R-:W-:-:S07]  /*96c0*/  MOV R26, R2 ;  /* 0x00000002001a7202 */ /* 0x000fce0000000f00 */
[C---:B---3--:R-:W-:Y:S08]  /*96d0*/  HMMA.16816.F32 R72, R4.reuse, R20, R72 ;  /* 0x000000140448723c */ /* 0x048ff00000001848 */
[C---:B------:R-:W-:Y:S08]  /*96e0*/  HMMA.16816.F32 R68, R4.reuse, R22, R68 ;  /* 0x000000160444723c */ /* 0x040ff00000001844 */
[C---:B----4-:R-:W-:Y:S08]  /*96f0*/  HMMA.16816.F32 R44, R4.reuse, R8, R44 ;  /* 0x00000008042c723c */ /* 0x050ff0000000182c */
[C---:B------:R-:W-:Y:S08]  /*9700*/  HMMA.16816.F32 R48, R4.reuse, R10, R48 ;  /* 0x0000000a0430723c */ /* 0x040ff00000001830 */
[C---:B-1----:R-:W-:Y:S08]  /*9710*/  HMMA.16816.F32 R52, R4.reuse, R12, R52 ;  /* 0x0000000c0434723c */ /* 0x042ff00000001834 */
[C---:B------:R-:W-:Y:S08]  /*9720*/  HMMA.16816.F32 R56, R4.reuse, R14, R56 ;  /* 0x0000000e0438723c */ /* 0x040ff00000001838 */
[C---:B--2---:R-:W-:Y:S08]  /*9730*/  HMMA.16816.F32 R60, R4.reuse, R16, R60 ;  /* 0x00000010043c723c */ /* 0x044ff0000000183c */
[----:B------:R-:W-:Y:S01]  /*9740*/  HMMA.16816.F32 R64, R4, R18, R64 ;  /* 0x000000120440723c */ /* 0x000fe20000001840 */
[----:B------:R-:W-:-:S04]  /*9750*/  NOP ;  /* 0x0000000000007918 */ /* 0x000fc80000000000 */
[----:B------:R-:W-:-:S15]  /*9760*/  @P0 BRA `(.L_x_6551) ;  /* 0x0000000000040947 */ /* 0x000fde0003800000 */
.L_x_6545:
[----:B------:R-:W-:-:S07]  /*9770*/  IADD3 R128, PT, PT, R26, -0x1, RZ ;  /* 0xffffffff1a807810 */ /* 0x000fce0007ffe0ff */
.L_x_6551:
        /* <DEDUP_REMOVED lines=12> */
[----:B------:R-:W4:Y:S08]  /*9840*/  LDCU UR4, c[0x0][0x45c] ;  /* 0x00008b80ff0477ac */ /* 0x000f300008000800 */
[----:B------:R-:W-:Y:S01]  /*9850*/  @!P3 IADD3 R171, P4, PT, RZ, -R171, RZ ;  /* 0x800000abffabb210 */ /* 0x000fe20007f9e0ff */
[----:B------:R-:W2:Y:S01]  /*9860*/  LDCU.64 UR6, c[0x0][0x3a0] ;  /* 0x00007400ff0677ac */ /* 0x000ea20008000a00 */
[----:B------:R-:W2:Y:S01]  /*9870*/  LDCU.64 UR8, c[0x0][0x3a8] ;  /* 0x00007500ff0877ac */ /* 0x000ea20008000a00 */
[----:B-1----:R-:W-:-:S05]  /*9880*/  IMAD.SHL.U32 R174, R174, 0x2, RZ ;  /* 0x00000002aeae7824 */ /* 0x002fca00078e00ff */
[----:B------:R-:W-:-:S04]  /*9890*/  LOP3.LUT R174, R174, 0x6, RZ, 0xc0, !PT ;  /* 0x00000006aeae7812 */ /* 0x000fc800078ec0ff */
[C---:B------:R-:W-:Y:S02]  /*98a0*/  LOP3.LUT R174, R175.reuse, 0x20, R174, 0xfe, !PT ;  /* 0x00000020afae7812 */ /* 0x040fe400078efeae */
[----:B--234-:R-:W-:-:S07]  /*98b0*/  IADD3 R175, PT, PT, R175, 0x40, RZ ;  /* 0x00000040afaf7810 */ /* 0x01cfce0007ffe0ff */
.L_x_6556:
        /* <DEDUP_REMOVED lines=75> */
.L_x_6553:
        /* <DEDUP_REMOVED lines=51> */
[----:B------:R-:W2:Y:S05]  /*a0a0*/  LDSM.16.M88.4 R112, [R158+UR5+0x4000] ;  /* 0x004000059e70783b */ /* 0x000eaa0008000200 */
[----:B------:R-:W3:Y:S05]  /*a0b0*/  LDSM.16.M88.4 R116, [R158+UR5+0x4800] ;  /* 0x004800059e74783b */ /* 0x000eea0008000200 */
[----:B------:R-:W4:Y:S05]  /*a0c0*/  LDSM.16.M88.4 R120, [R158+UR5+0x5000] ;  /* 0x005000059e78783b */ /* 0x000f2a0008000200 */
[----:B------:R-:W0:Y:S05]  /*a0d0*/  LDGDEPBAR ;  /* 0x00000000000079af */ /* 0x000e2a0000000000 */
[----:B------:R-:W5:Y:S05]  /*a0e0*/  LDSM.16.M88.4 R124, [R158+UR5+0x5800] ;  /* 0x005800059e7c783b */ /* 0x000f6a0008000200 */
[----:B------:R-:W-:Y:S05]  /*a0f0*/  LDSM.16.M88.4 R128, [R157] ;  /* 0x000000009d80783b */ /* 0x000fea0000000200 */
[----:B------:R-:W5:Y:S05]  /*a100*/  LDSM.16.M88.4 R132, [R153+0x4000] ;  /* 0x004000009984783b */ /* 0x000f6a0000000200 */
[----:B------:R-:W5:Y:S05]  /*a110*/  LDSM.16.M88.4 R136, [R153+0x4800] ;  /* 0x004800009988783b */ /* 0x000f6a0000000200 */
[----:B------:R-:W5:Y:S01]  /*a120*/  LDSM.16.M88.4 R140, [R153+0x5000] ;  /* 0x00500000998c783b */ /* 0x000f620000000200 */
[C---:B--2---:R-:W-:Y:S04]  /*a130*/  HMMA.16816.F32 R4, R108.reuse, R112, RZ ;  /* 0x000000706c04723c */ /* 0x044fe800000018ff */
[----:B------:R-:W-:Y:S04]  /*a140*/  LDSM.16.M88.4 R144, [R152+0x4000] ;  /* 0x004000009890783b */ /* 0x000fe80000000200 */
[C---:B------:R-:W-:Y:S01]  /*a150*/  HMMA.16816.F32 R8, R108.reuse, R114, RZ ;  /* 0x000000726c08723c */ /* 0x040fe200000018ff */
[----:B------:R-:W2:Y:S05]  /*a160*/  LDSM.16.M88.4 R112, [R153+0x5800] ;  /* 0x005800009970783b */ /* 0x000eaa0000000200 */
[----:B-1----:R-:W-:Y:S02]  /*a170*/  LDSM.16.M88.4 R100, [R158+UR5+0x6800] ;  /* 0x006800059e64783b */ /* 0x002fe40008000200 */
[C---:B---3--:R-:W-:Y:S03]  /*a180*/  HMMA.16816.F32 R12, R108.reuse, R116, RZ ;  /* 0x000000746c0c723c */ /* 0x048fe600000018ff */
[----:B------:R-:W-:Y:S05]  /*a190*/  LDSM.16.M88.4 R104, [R158+UR5+0x7000] ;  /* 0x007000059e68783b */ /* 0x000fea0008000200 */
[C---:B------:R-:W-:Y:S01]  /*a1a0*/  HMMA.16816.F32 R16, R108.reuse, R118, RZ ;  /* 0x000000766c10723c */ /* 0x040fe200000018ff */
[----:B------:R-:W1:Y:S07]  /*a1b0*/  LDSM.16.M88.4 R116, [R156] ;  /* 0x000000009c74783b */ /* 0x000e6e0000000200 */
[C---:B----4-:R-:W-:Y:S08]  /*a1c0*/  HMMA.16816.F32 R20, R108.reuse, R120, RZ ;  /* 0x000000786c14723c */ /* 0x050ff000000018ff */
[C---:B------:R-:W-:Y:S01]  /*a1d0*/  HMMA.16816.F32 R24, R108.reuse, R122, RZ ;  /* 0x0000007a6c18723c */ /* 0x040fe200000018ff */
[----:B------:R-:W-:Y:S07]  /*a1e0*/  LDSM.16.M88.4 R120, [R152+0x5000] ;  /* 0x005000009878783b */ /* 0x000fee0000000200 */
[C---:B-----5:R-:W-:Y:S08]  /*a1f0*/  HMMA.16816.F32 R28, R108.reuse, R124, RZ ;  /* 0x0000007c6c1c723c */ /* 0x060ff000000018ff */
[----:B------:R-:W-:Y:S01]  /*a200*/  HMMA.16816.F32 R32, R108, R126, RZ ;  /* 0x0000007e6c20723c */ /* 0x000fe200000018ff */
[----:B------:R-:W3:Y:S05]  /*a210*/  LDSM.16.M88.4 R108, [R152+0x4800] ;  /* 0x00480000986c783b */ /* 0x000eea0000000200 */
[----:B------:R-:W4:Y:S02]  /*a220*/  LDSM.16.M88.4 R124, [R152+0x5800] ;  /* 0x00580000987c783b */ /* 0x000f240000000200 */
[C---:B------:R-:W-:Y:S08]  /*a230*/  HMMA.16816.F32 R4, R128.reuse, R132, R4 ;  /* 0x000000848004723c */ /* 0x040ff00000001804 */
[C---:B------:R-:W-:Y:S01]  /*a240*/  HMMA.16816.F32 R8, R128.reuse, R134, R8 ;  /* 0x000000868008723c */ /* 0x040fe20000001808 */
[----:B------:R-:W-:Y:S07]  /*a250*/  LDSM.16.M88.4 R132, [R151+0x4800] ;  /* 0x004800009784783b */ /* 0x000fee0000000200 */
        /* <DEDUP_REMOVED lines=9> */
[C---:B------:R-:W-:Y:S08]  /*a2f0*/  HMMA.16816.F32 R8, R116.reuse, R146, R8 ;  /* 0x000000927408723c */ /* 0x040ff00000001808 */
[C---:B---3--:R-:W-:Y:S08]  /*a300*/  HMMA.16816.F32 R12, R116.reuse, R108, R12 ;  /* 0x0000006c740c723c */ /* 0x048ff0000000180c */
[C---:B------:R-:W-:Y:S01]  /*a310*/  HMMA.16816.F32 R16, R116.reuse, R110, R16 ;  /* 0x0000006e7410723c */ /* 0x040fe20000001810 */
[----:B------:R-:W1:Y:S07]  /*a320*/  LDSM.16.M88.4 R108, [R151+0x5000] ;  /* 0x00500000976c783b */ /* 0x000e6e0000000200 */
[C---:B------:R-:W-:Y:S08]  /*a330*/  HMMA.16816.F32 R20, R116.reuse, R120, R20 ;  /* 0x000000787414723c */ /* 0x040ff00000001814 */
[C---:B------:R-:W-:Y:S01]  /*a340*/  HMMA.16816.F32 R24, R116.reuse, R122, R24 ;  /* 0x0000007a7418723c */ /* 0x040fe20000001818 */
[----:B------:R-:W3:Y:S07]  /*a350*/  LDSM.16.M88.4 R120, [R151+0x5800] ;  /* 0x005800009778783b */ /* 0x000eee0000000200 */
[C---:B----4-:R-:W-:Y:S08]  /*a360*/  HMMA.16816.F32 R28, R116.reuse, R124, R28 ;  /* 0x0000007c741c723c */ /* 0x050ff0000000181c */
[----:B------:R-:W-:Y:S01]  /*a370*/  HMMA.16816.F32 R32, R116, R126, R32 ;  /* 0x0000007e7420723c */ /* 0x000fe20000001820 */
[----:B------:R-:W-:Y:S05]  /*a380*/  LDSM.16.M88.4 R116, [R159+0x2000] ;  /* 0x002000009f74783b */ /* 0x000fea0000000200 */
[----:B------:R-:W4:Y:S02]  /*a390*/  LDSM.16.M88.4 R124, [R158+UR5+0x6000] ;  /* 0x006000059e7c783b */ /* 0x000f240008000200 */
[C---:B--2---:R-:W-:Y:S08]  /*a3a0*/  HMMA.16816.F32 R4, R112.reuse, R128, R4 ;  /* 0x000000807004723c */ /* 0x044ff00000001804 */
[C---:B------:R-:W-:Y:S01]  /*a3b0*/  HMMA.16816.F32 R8, R112.reuse, R130, R8 ;  /* 0x000000827008723c */ /* 0x040fe20000001808 */
[----:B------:R-:W-:Y:S07]  /*a3c0*/  LDSM.16.M88.4 R128, [R153+0x7800] ;  /* 0x007800009980783b */ /* 0x000fee0000000200 */
[C---:B------:R-:W-:Y:S08]  /*a3d0*/  HMMA.16816.F32 R12, R112.reuse, R132, R12 ;  /* 0x00000084700c723c */ /* 0x040ff0000000180c */
[C---:B------:R-:W-:Y:S08]  /*a3e0*/  HMMA.16816.F32 R16, R112.reuse, R134, R16 ;  /* 0x000000867010723c */ /* 0x040ff00000001810 */
[C---:B-1----:R-:W-:Y:S08]  /*a3f0*/  HMMA.16816.F32 R20, R112.reuse, R108, R20 ;  /* 0x0000006c7014723c */ /* 0x042ff00000001814 */
[C---:B------:R-:W-:Y:S01]  /*a400*/  HMMA.16816.F32 R24, R112.reuse, R110, R24 ;  /* 0x0000006e7018723c */ /* 0x040fe20000001818 */
[----:B------:R-:W1:Y:S07]  /*a410*/  LDSM.16.M88.4 R108, [R158+UR5+0x7800] ;  /* 0x007800059e6c783b */ /* 0x000e6e0008000200 */
[C---:B---3--:R-:W-:Y:S08]  /*a420*/  HMMA.16816.F32 R28, R112.reuse, R120, R28 ;  /* 0x00000078701c723c */ /* 0x048ff0000000181c */
[----:B------:R-:W-:Y:S01]  /*a430*/  HMMA.16816.F32 R32, R112, R122, R32 ;  /* 0x0000007a7020723c */ /* 0x000fe20000001820 */
[----:B------:R-:W-:Y:S05]  /*a440*/  LDSM.16.M88.4 R112, [R157+0x2000] ;  /* 0x002000009d70783b */ /* 0x000fea0000000200 */
[----:B------:R-:W2:Y:S02]  /*a450*/  LDSM.16.M88.4 R120, [R153+0x6000] ;  /* 0x006000009978783b */ /* 0x000ea40000000200 */
[C---:B----4-:R-:W-:Y:S08]  /*a460*/  HMMA.16816.F32 R4, R116.reuse, R124, R4 ;  /* 0x0000007c7404723c */ /* 0x050ff00000001804 */
        /* <DEDUP_REMOVED lines=182> */
.L_x_6555:
        /* <DEDUP_REMOVED lines=49> */
.L_x_6554:
[C---:B------:R-:W-:Y:S01]  /*b2e0*/  IADD3 R6, PT, PT, R174.reuse, -0x20, RZ ;  /* 0xffffffe0ae067810 */ /* 0x040fe20007ffe0ff */
[----:B------:R-:W-:Y:S01]  /*b2f0*/  LDSM.16.MT88.4 R12, [R154+0x8000] ;  /* 0x008000009a0c783b */ /* 0x000fe20000004200 */
[C---:B--2---:R-:W-:Y:S02]  /*b300*/  IADD3 R4, PT, PT, R174.reuse, -0x18, RZ ;  /* 0xffffffe8ae047810 */ /* 0x044fe40007ffe0ff */
[----:B------:R-:W-:Y:S02]  /*b310*/  I2FP.F32.S32 R6, R6 ;  /* 0x0000000600067245 */ /* 0x000fe40000201400 */
[----:B------:R-:W-:Y:S02]  /*b320*/  I2FP.F32.S32 R4, R4 ;  /* 0x0000000400047245 */ /* 0x000fe40000201400 */
[----:B------:R-:W-:Y:S01]  /*b330*/  IADD3 R8, PT, PT, R174, -0x1f, RZ ;  /* 0xffffffe1ae087810 */ /* 0x000fe20007ffe0ff */
[CC--:B------:R-:W-:Y:S01]  /*b340*/  FFMA.FTZ R183, R0.reuse, R6.reuse, R183 ;  /* 0x0000000600b77223 */ /* 0x0c0fe200000100b7 */
[----:B-1----:R-:W-:Y:S01]  /*b350*/  FFMA.FTZ R179, R0, R6, R179 ;  /* 0x0000000600b37223 */ /* 0x002fe200000100b3 */
[----:B------:R-:W-:Y:S01]  /*b360*/  IADD3 R6, PT, PT, R174, -0x17, RZ ;  /* 0xffffffe9ae067810 */ /* 0x000fe20007ffe0ff */
[CC--:B------:R-:W-:Y:S01]  /*b370*/  FFMA.FTZ R191, R0.reuse, R4.reuse, R191 ;  /* 0x0000000400bf7223 */ /* 0x0c0fe200000100bf */
[----:B------:R-:W-:Y:S01]  /*b380*/  FFMA.FTZ R187, R0, R4, R187 ;  /* 0x0000000400bb7223 */ /* 0x000fe200000100bb */
[----:B------:R-:W-:Y:S01]  /*b390*/  IADD3 R4, PT, PT, R174, -0xf, RZ ;  /* 0xfffffff1ae047810 */ /* 0x000fe20007ffe0ff */
[----:B------:R-:W-:Y:S01]  /*b3a0*/  LDSM.16.MT88.4 R20, [R150+0x8000] ;  /* 0x008000009614783b */ /* 0x000fe20000004200 */
        /* <DEDUP_REMOVED lines=9> */
[C---:B------:R-:W-:Y:S01]  /*b440*/  FFMA.FTZ R131, R0.reuse, R4, R131 ;  /* 0x0000000400837223 */ /* 0x040fe20000010083 */
[----:B------:R-:W-:Y:S01]  /*b450*/  I2FP.F32.S32 R6, R6 ;  /* 0x0000000600067245 */ /* 0x000fe20000201400 */
[----:B------:R-:W-:Y:S01]  /*b460*/  FFMA.FTZ R141, R0, R4, R141 ;  /* 0x00000004008d7223 */ /* 0x000fe2000001008d */
[C---:B------:R-:W-:Y:S01]  /*b470*/  IADD3 R8, PT, PT, R174.reuse, -0x10, RZ ;  /* 0xfffffff0ae087810 */ /* 0x040fe20007ffe0ff */
[----:B------:R-:W-:Y:S01]  /*b480*/  LDSM.16.MT88.4 R28, [R149+0x8000] ;  /* 0x00800000951c783b */ /* 0x000fe20000004200 */
[----:B------:R-:W-:Y:S01]  /*b490*/  IADD3 R4, PT, PT, R174, 0x1, RZ ;  /* 0x00000001ae047810 */ /* 0x000fe20007ffe0ff */
[CC--:B------:R-:W-:Y:S01]  /*b4a0*/  FFMA.FTZ R145, R0.reuse, R6.reuse, R145 ;  /* 0x0000000600917223 */ /* 0x0c0fe20000010091 */
[----:B------:R-:W-:Y:S01]  /*b4b0*/  I2FP.F32.S32 R5, R5 ;  /* 0x0000000500057245 */ /* 0x000fe20000201400 */
[----:B------:R-:W-:Y:S01]  /*b4c0*/  FFMA.FTZ R137, R0, R6, R137 ;  /* 0x0000000600897223 */ /* 0x000fe20000010089 */
[----:B------:R-:W-:Y:S02]  /*b4d0*/  I2FP.F32.S32 R8, R8 ;  /* 0x0000000800087245 */ /* 0x000fe40000201400 */
[----:B------:R-:W-:Y:S01]  /*b4e0*/  IADD3 R6, PT, PT, R174, 0x9, RZ ;  /* 0x00000009ae067810 */ /* 0x000fe20007ffe0ff */
[CC--:B------:R-:W-:Y:S01]  /*b4f0*/  FFMA.FTZ R133, R0.reuse, R5.reuse, R133 ;  /* 0x0000000500857223 */ /* 0x0c0fe20000010085 */
[----:B------:R-:W-:Y:S01]  /*b500*/  I2FP.F32.S32 R4, R4 ;  /* 0x0000000400047245 */ /* 0x000fe20000201400 */
[C---:B------:R-:W-:Y:S01]  /*b510*/  FFMA.FTZ R135, R0.reuse, R5, R135 ;  /* 0x0000000500877223 */ /* 0x040fe20000010087 */
[CC--:B------:R-:W-:Y:S01]  /*b520*/  FFMA.FTZ R147, R0.reuse, R8.reuse, R147 ;  /* 0x0000000800937223 */ /* 0x0c0fe20000010093 */
[C---:B------:R-:W-:Y:S01]  /*b530*/  FFMA.FTZ R143, R0.reuse, R8, R143 ;  /* 0x00000008008f7223 */ /* 0x040fe2000001008f */
[----:B------:R-:W-:Y:S01]  /*b540*/  I2FP.F32.S32 R6, R6 ;  /* 0x0000000600067245 */ /* 0x000fe20000201400 */
[-C--:B------:R-:W-:Y:S01]  /*b550*/  FFMA.FTZ R123, R0, R4.reuse, R195 ;  /* 0x00000004007b7223 */ /* 0x080fe200000100c3 */
[----:B------:R-:W-:Y:S01]  /*b560*/  IADD3 R5, PT, PT, R174, 0x10, RZ ;  /* 0x00000010ae057810 */ /* 0x000fe20007ffe0ff */
[----:B------:R-:W-:Y:S01]  /*b570*/  FFMA.FTZ R113, R0, R4, R113 ;  /* 0x0000000400717223 */ /* 0x000fe20000010071 */
[----:B------:R-:W-:Y:S01]  /*b580*/  IADD3 R8, PT, PT, R174, 0x8, RZ ;  /* 0x00000008ae087810 */ /* 0x000fe20007ffe0ff */
[CC--:B------:R-:W-:Y:S01]  /*b590*/  FFMA.FTZ R115, R0.reuse, R6.reuse, R115 ;  /* 0x0000000600737223 */ /* 0x0c0fe20000010073 */
[----:B------:R-:W-:Y:S01]  /*b5a0*/  I2FP.F32.S32 R4, R5 ;  /* 0x0000000500047245 */ /* 0x000fe20000201400 */
[C---:B------:R-:W-:Y:S01]  /*b5b0*/  FFMA.FTZ R109, R0.reuse, R6, R109 ;  /* 0x00000006006d7223 */ /* 0x040fe2000001006d */
[----:B------:R-:W-:Y:S02]  /*b5c0*/  I2FP.F32.S32 R8, R8 ;  /* 0x0000000800087245 */ /* 0x000fe40000201400 */
[----:B------:R-:W-:Y:S01]  /*b5d0*/  FMNMX3.FTZ R6, R3, R183, R185, !PT ;  /* 0x000000b703067276 */ /* 0x000fe200078100b9 */
[CC--:B------:R-:W-:Y:S01]  /*b5e0*/  FFMA.FTZ R105, R0.reuse, R4.reuse, R105 ;  /* 0x0000000400697223 */ /* 0x0c0fe20000010069 */
[C---:B------:R-:W-:Y:S01]  /*b5f0*/  FFMA.FTZ R107, R0.reuse, R4, R107 ;  /* 0x00000004006b7223 */ /* 0x040fe2000001006b */
[CC--:B------:R-:W-:Y:S01]  /*b600*/  FFMA.FTZ R119, R0.reuse, R8.reuse, R119 ;  /* 0x0000000800777223 */ /* 0x0c0fe20000010077 */
[----:B------:R-:W-:Y:S01]  /*b610*/  FFMA.FTZ R111, R0, R8, R111 ;  /* 0x00000008006f7223 */ /* 0x000fe2000001006f */
[----:B------:R-:W-:Y:S02]  /*b620*/  FMNMX3.FTZ R4, R6, R191, R193, !PT ;  /* 0x000000bf06047276 */ /* 0x000fe400078100c1 */
[----:B------:R-:W-:Y:S02]  /*b630*/  FMNMX3.FTZ R8, R2, R179, R181, !PT ;  /* 0x000000b302087276 */ /* 0x000fe400078100b5 */
        /* <DEDUP_REMOVED lines=11> */
[----:B------:R-:W-:Y:S01]  /*b6f0*/  FFMA.FTZ R104, R0, R7, R104 ;  /* 0x0000000700687223 */ /* 0x000fe20000010068 */
[----:B------:R-:W-:Y:S01]  /*b700*/  FMNMX3.FTZ R4, R4, R139, R123, !PT ;  /* 0x0000008b04047276 */ /* 0x000fe2000781007b */
[----:B------:R-:W-:Y:S01]  /*b710*/  FFMA.FTZ R106, R0, R7, R106 ;  /* 0x00000007006a7223 */ /* 0x000fe2000001006a */
[----:B------:R-:W-:Y:S02]  /*b720*/  FMNMX3.FTZ R8, R8, R137, R135, !PT ;  /* 0x0000008908087276 */ /* 0x000fe40007810087 */
[----:B------:R-:W-:Y:S02]  /*b730*/  I2FP.F32.S32 R5, R5 ;  /* 0x0000000500057245 */ /* 0x000fe40000201400 */
[----:B------:R-:W-:Y:S02]  /*b740*/  I2FP.F32.S32 R6, R6 ;  /* 0x0000000600067245 */ /* 0x000fe40000201400 */
        /* <DEDUP_REMOVED lines=171> */
[----:B------:R-:W-:Y:S01]  /*c200*/  ISETP.GT.AND P0, PT, R176, R161, PT ;  /* 0x000000a1b000720c */ /* 0x000fe20003f04270 */
        /* <DEDUP_REMOVED lines=135> */
.L_x_6552:
        /* <DEDUP_REMOVED lines=149> */
[----:B------:R3:W-:Y:S01]  /*d3d0*/  STS.64 [R16], R72 ;  /* 0x0000004810007388 */ /* 0x0007e20000000a00 */
[----:B--2---:R-:W-:-:S03]  /*d3e0*/  IMAD R8, R8, UR6, R169 ;  /* 0x0000000608087c24 */ /* 0x004fc6000f8e02a9 */
[----:B------:R2:W-:Y:S04]  /*d3f0*/  STS.64 [R16+0x800], R74 ;  /* 0x0008004a10007388 */ /* 0x0005e80000000a00 */
[----:B------:R4:W-:Y:S04]  /*d400*/  STS.64 [R17], R68 ;  /* 0x0000004411007388 */ /* 0x0009e80000000a00 */
[----:B------:R-:W-:Y:S04]  /*d410*/  STS.64 [R17+0x800], R70 ;  /* 0x0008004611007388 */ /* 0x000fe80000000a00 */
[----:B------:R-:W-:Y:S04]  /*d420*/  STS.64 [R10+0x4000], R36 ;  /* 0x004000240a007388 */ /* 0x000fe80000000a00 */
[----:B------:R5:W-:Y:S04]  /*d430*/  STS.64 [R10+0x4800], R38 ;  /* 0x004800260a007388 */ /* 0x000be80000000a00 */
[----:B------:R5:W-:Y:S01]  /*d440*/  STS.64 [R11+0x4000], R40 ;  /* 0x004000280b007388 */ /* 0x000be20000000a00 */
[----:B---3--:R-:W-:-:S03]  /*d450*/  IADD3 R73, PT, PT, R3, 0x28, RZ ;  /* 0x0000002803497810 */ /* 0x008fc60007ffe0ff */
[----:B------:R3:W-:Y:S01]  /*d460*/  STS.64 [R11+0x4800], R42 ;  /* 0x0048002a0b007388 */ /* 0x0007e20000000a00 */
[----:B--2---:R-:W-:-:S03]  /*d470*/  SHF.L.U32 R75, R4, 0x3, RZ ;  /* 0x00000003044b7819 */ /* 0x004fc600000006ff */
[----:B------:R3:W-:Y:S01]  /*d480*/  STS.64 [R12+0x4000], R44 ;  /* 0x0040002c0c007388 */ /* 0x0007e20000000a00 */
[----:B----4-:R-:W-:-:S03]  /*d490*/  MOV R69, 0xff800000 ;  /* 0xff80000000457802 */ /* 0x010fc60000000f00 */
[----:B------:R3:W-:Y:S01]  /*d4a0*/  STS.64 [R12+0x4800], R46 ;  /* 0x0048002e0c007388 */ /* 0x0007e20000000a00 */
[----:B------:R-:W-:Y:S01]  /*d4b0*/  MOV R68, 0xff800000 ;  /* 0xff80000000447802 */ /* 0x000fe20000000f00 */
[----:B------:R-:W-:Y:S01]  /*d4c0*/  @P6 FFMA.FTZ R69, R101, R18, R6 ;  /* 0x0000001265456223 */ /* 0x000fe20000010006 */
[----:B-1----:R-:W-:Y:S01]  /*d4d0*/  @P3 FFMA.FTZ R68, R100, R19, R5 ;  /* 0x0000001364443223 */ /* 0x002fe20000010005 */
[----:B------:R3:W-:Y:S01]  /*d4e0*/  STS.64 [R14+0x4000], R48 ;  /* 0x004000300e007388 */ /* 0x0007e20000000a00 */
[----:B------:R-:W-:-:S03]  /*d4f0*/  LOP3.LUT R75, R75, 0x1f80, RZ, 0xc0, !PT ;  /* 0x00001f804b4b7812 */ /* 0x000fc600078ec0ff */
[----:B------:R3:W-:Y:S01]  /*d500*/  STS.64 [R14+0x4800], R50 ;  /* 0x004800320e007388 */ /* 0x0007e20000000a00 */
[----:B-----5:R-:W-:-:S03]  /*d510*/  IADD3 R10, PT, PT, -R169, RZ, RZ ;  /* 0x000000ffa90a7210 */ /* 0x020fc60007ffe1ff */
        /* <DEDUP_REMOVED lines=31> */
[C---:B------:R-:W-:Y:S01]  /*d710*/  VIADD R77, R103.reuse, 0x8 ;  /* 0x00000008674d7836 */ /* 0x040fe20000000000 */
[C---:B---3--:R-:W-:Y:S02]  /*d720*/  IADD3 R2, P3, PT, R170.reuse, R103, RZ ;  /* 0x00000067aa027210 */ /* 0x048fe40007f7e0ff */
[-C--:B------:R-:W-:Y:S02]  /*d730*/  ISETP.GE.AND P6, PT, R103, R160.reuse, PT ;  /* 0x000000a06700720c */ /* 0x080fe40003fc6270 */
[----:B------:R-:W-:Y:S02]  /*d740*/  ISETP.GE.AND P4, PT, R77, R160, PT ;  /* 0x000000a04d00720c */ /* 0x000fe40003f86270 */
[----:B------:R-:W-:Y:S02]  /*d750*/  LEA.HI.X.SX32 R77, R170, RZ, 0x1, P3 ;  /* 0x000000ffaa4d7211 */ /* 0x000fe400018f0eff */
[----:B--2---:R-:W-:-:S04]  /*d760*/  LEA R76, P3, R2, UR4, 0x2 ;  /* 0x00000004024c7c11 */ /* 0x004fc8000f8610ff */
[----:B------:R-:W-:-:S05]  /*d770*/  LEA.HI.X R77, R2, UR5, R77, 0x2, P3 ;  /* 0x00000005024d7c11 */ /* 0x000fca00098f144d */
[----:B------:R2:W-:Y:S04]  /*d780*/  @!P6 STG.E desc[UR16][R76.64], R69 ;  /* 0x000000454c00e986 */ /* 0x0005e8000c101910 */
[----:B------:R2:W-:Y:S02]  /*d790*/  @!P4 STG.E desc[UR16][R76.64+0x20], R68 ;  /* 0x000020444c00c986 */ /* 0x0005e4000c101910 */
.L_x_6558:
[----:B------:R-:W-:Y:S05]  /*d7a0*/  BSYNC.RECONVERGENT B0 ;  /* 0x0000000000007941 */ /* 0x000fea0003800200 */
.L_x_6557:
[----:B------:R-:W-:Y:S01]  /*d7b0*/  ISETP.GE.AND P6, PT, R3, R160, PT ;  /* 0x000000a00300720c */ /* 0x000fe20003fc6270 */
[----:B------:R-:W-:Y:S01]  /*d7c0*/  BSSY.RECONVERGENT B0, `(.L_x_6559) ;  /* 0x0000011000007945 */ /* 0x000fe20003800200 */
[----:B---3--:R-:W-:Y:S02]  /*d7d0*/  LOP3.LUT R2, R75, 0x3c, R0, 0xf8, !PT ;  /* 0x0000003c4b027812 */ /* 0x008fe400078ef800 */
        /* <DEDUP_REMOVED lines=15> */
.L_x_6560:
[----:B------:R-:W-:Y:S05]  /*d8d0*/  BSYNC.RECONVERGENT B0 ;  /* 0x0000000000007941 */ /* 0x000fea0003800200 */
.L_x_6559:
        /* <DEDUP_REMOVED lines=17> */
.L_x_6562:
[----:B------:R-:W-:Y:S05]  /*d9f0*/  BSYNC.RECONVERGENT B0 ;  /* 0x0000000000007941 */ /* 0x000fea0003800200 */
.L_x_6561:
        /* <DEDUP_REMOVED lines=16> */
.L_x_6564:
[----:B------:R-:W-:Y:S05]  /*db00*/  BSYNC.RECONVERGENT B0 ;  /* 0x0000000000007941 */ /* 0x000fea0003800200 */
.L_x_6563:
        /* <DEDUP_REMOVED lines=13> */
.L_x_6566:
[----:B------:R-:W-:Y:S05]  /*dbe0*/  BSYNC.RECONVERGENT B0 ;  /* 0x0000000000007941 */ /* 0x000fea0003800200 */
.L_x_6565:
        /* <DEDUP_REMOVED lines=13> */
.L_x_6568:
[----:B------:R-:W-:Y:S05]  /*dcc0*/  BSYNC.RECONVERGENT B0 ;  /* 0x0000000000007941 */ /* 0x000fea0003800200 */
.L_x_6567:
        /* <DEDUP_REMOVED lines=13> */
.L_x_6570:
[----:B------:R-:W-:Y:S05]  /*dda0*/  BSYNC.RECONVERGENT B0 ;  /* 0x0000000000007941 */ /* 0x000fea0003800200 */
.L_x_6569:
        /* <DEDUP_REMOVED lines=13> */
.L_x_6572:
[----:B------:R-:W-:Y:S05]  /*de80*/  BSYNC.RECONVERGENT B0 ;  /* 0x0000000000007941 */ /* 0x000fea0003800200 */
.L_x_6571:
        /* <DEDUP_REMOVED lines=14> */
.L_x_6573:
        /* <DEDUP_REMOVED lines=9> */
.L_x_7275:


//--------------------- .text._ZN5flash24flash_fwd_splitkv_kernelI23Flash_fwd_kernel_traitsILi128ELi64ELi64ELi4ELb0ELb0EN7cutlass6half_tE19Flash_kernel_traitsILi128ELi64ELi64ELi4ES3_EELb1ELb0ELb0ELb0ELb1ELb0ELb1ELb1EEEvNS_16Flash_fwd_paramsE --------------------------
	.section	.text._ZN5flash24flash_fwd_splitkv_kernelI23Flash_fwd_kernel_traitsILi128ELi64ELi64ELi4ELb0ELb0EN7cutlass6half_tE19Flash_kernel_traitsILi128ELi64ELi64ELi4ES3_EELb1ELb0ELb0ELb0ELb1ELb0ELb1ELb1EEEvNS_16Flash_fwd_paramsE,"ax",@progbits
	.align	128
        .global         _ZN5flash24flash_fwd_splitkv_kernelI23Flash_fwd_kernel_traitsILi128ELi64ELi64ELi4ELb0ELb0EN7cutlass6half_tE19Flash_kernel_traitsILi128ELi64ELi64ELi4ES3_EELb1ELb0ELb0ELb0ELb1ELb0ELb1ELb1EEEvNS_16Flash_fwd_paramsE
        .type           _ZN5flash24flash_fwd_splitkv_kernelI23Flash_fwd_kernel_traitsILi128ELi64ELi64ELi4ELb0ELb0EN7cutlass6half_tE19Flash_kernel_traitsILi128ELi64ELi64ELi4ES3_EELb1ELb0ELb0ELb0ELb1ELb0ELb1ELb1EEEvNS_16Flash_fwd_paramsE,@function
        .size           _ZN5flash24flash_fwd_splitkv_kernelI23Flash_fwd_kernel_traitsILi128ELi64ELi64ELi4ELb0ELb0EN7cutlass6half_tE19Flash_kernel_traitsILi128ELi64ELi64ELi4ES3_EELb1ELb0ELb0ELb0ELb1ELb0ELb1ELb1EEEvNS_16Flash_fwd_paramsE,(.L_x_7276 - _ZN5flash24flash_fwd_splitkv_kernelI23Flash_fwd_kernel_traitsILi128ELi64ELi64ELi4ELb0ELb0EN7cutlass6half_tE19Flash_kernel_traitsILi128ELi64ELi64ELi4ES3_EELb1ELb0ELb0ELb0ELb1ELb0ELb1ELb1EEEvNS_16Flash_fwd_paramsE)
        .other          _ZN5flash24flash_fwd_splitkv_kernelI23Flash_fwd_kernel_traitsILi128ELi64ELi64ELi4ELb0ELb0EN7cutlass6half_tE19Flash_kernel_traitsILi128ELi64ELi64ELi4ES3_EELb1ELb0ELb0ELb0ELb1ELb0ELb1ELb1EEEvNS_16Flash_fwd_paramsE,@"STO_CUDA_ENTRY STV_DEFAULT"
_ZN5flash24flash_fwd_splitkv_kernelI23Flash_fwd_kernel_traitsILi128ELi64ELi64ELi4ELb0ELb0EN7cutlass6half_tE19Flash_kernel_traitsILi128ELi64ELi64ELi4ES3_EELb1ELb0ELb0ELb0ELb1ELb0ELb1ELb1EEEvNS_16Flash_fwd_paramsE:
.text._ZN5flash24flash_fwd_splitkv_kernelI23Flash_fwd_kernel_traitsILi128ELi64ELi64ELi4ELb0ELb0EN7cutlass6half_tE19Flash_kernel_traitsILi128ELi64ELi64ELi4ES3_EELb1ELb0ELb0ELb0ELb1ELb0ELb1ELb1EEEvNS_16Flash_fwd_paramsE:
        /* <DEDUP_REMOVED lines=52> */
[----:B-1----:R-:W-:-:S02]  /*0340*/  IADD3 R16, P0, PT, R9, R2, RZ ;  /* 0x0000000209107210 */ /* 0x002fc40007f1e0ff */
[----:B------:R-:W-:-:S03]  /*0350*/  ISETP.EQ.OR.EX P5, PT, R3, RZ, !P4, P5 ;  /* 0x000000ff0300720c */ /* 0x000fc600067a2750 */
[----:B------:R-:W-:-:S10]  /*0360*/  IMAD.X R17, R4, 0x1, R3, P0 ;  /* 0x0000000104117824 */ /* 0x000fd400000e0603 */
[----:B------:R1:W5:Y:S01]  /*0370*/  @!P5 LDG.E R7, desc[UR6][R16.64] ;  /* 0x000000061007d981 */ /* 0x000362000c1e1900 */
[----:B------:R-:W-:Y:S01]  /*0380*/  ISETP.NE.U32.AND P0, PT, R2, RZ, PT ;  /* 0x000000ff0200720c */ /* 0x000fe20003f05070 */
[----:B------:R-:W3:Y:S01]  /*0390*/  @!P3 LDC R155, c[0x0][0x434] ;  /* 0x00010d00ff9bbb82 */ /* 0x000ee20000000800 */
[----:B------:R-:W4:Y:S02]  /*03a0*/  S2R R13, SR_CTAID.X ;  /* 0x00000000000d7919 */ /* 0x000f240000002500 */
[----:B------:R-:W-:-:S13]  /*03b0*/  ISETP.NE.AND.EX P0, PT, R3, RZ, PT, P0 ;  /* 0x000000ff0300720c */ /* 0x000fda0003f05300 */
[----:B------:R-:W1:Y:S01]  /*03c0*/  @!P0 LDC R81, c[0x0][0x438] ;  /* 0x00010e00ff518b82 */ /* 0x000e620000000800 */
[----:B----4-:R-:W-:Y:S02]  /*03d0*/  IMAD.SHL.U32 R156, R13, 0x40, RZ ;  /* 0x000000400d9c7824 */ /* 0x010fe400078e00ff */
[----:B--2---:R-:W-:-:S05]  /*03e0*/  @P3 IMAD.IADD R155, R15, 0x1, -R0 ;  /* 0x000000010f9b3824 */ /* 0x004fca00078e0a00 */
[----:B---3--:R-:W-:Y:S01]  /*03f0*/  ISETP.GT.AND P3, PT, R155, R156, PT ;  /* 0x0000009c9b00720c */ /* 0x008fe20003f64270 */
[----:B-1----:R-:W-:-:S12]  /*0400*/  @!P0 BRA `(.L_x_6574) ;  /* 0x00000000000c8947 */ /* 0x002fd80003800000 */
[----:B------:R-:W2:Y:S02]  /*0410*/  @P4 LDG.E R2, desc[UR6][R16.64+0x4] ;  /* 0x0000040610024981 */ /* 0x000ea4000c1e1900 */
[----:B--2--5:R-:W-:-:S06]  /*0420*/  @P4 IADD3 R81, PT, PT, R2, -R7, RZ ;  /* 0x8000000702514210 */ /* 0x024fcc0007ffe0ff */
[----:B------:R1:W5:Y:S02]  /*0430*/  @!P4 LDG.E R81, desc[UR6][R16.64] ;  /* 0x000000061051c981 */ /* 0x000364000c1e1900 */
.L_x_6574:
[----:B------:R-:W-:Y:S05]  /*0440*/  @!P3 EXIT ;  /* 0x000000000000b94d */ /* 0x000fea0003800000 */
[----:B------:R-:W2:Y:S01]  /*0450*/  LDC R8, c[0x0][0x374] ;  /* 0x0000dd00ff087b82 */ /* 0x000ea20000000800 */
[--C-:B-----5:R-:W-:Y:S01]  /*0460*/  IMAD.IADD R81, R81, 0x1, -R6.reuse ;  /* 0x0000000151517824 */ /* 0x120fe200078e0a06 */
[----:B------:R-:W3:Y:S01]  /*0470*/  S2R R154, SR_TID.X ;  /* 0x00000000009a7919 */ /* 0x000ee20000002100 */
[----:B------:R-:W-:-:S05]  /*0480*/  @P1 IMAD.IADD R74, R11, 0x1, -R6 ;  /* 0x000000010b4a1824 */ /* 0x000fca00078e0a06 */
[----:B------:R-:W4:Y:S08]  /*0490*/  LDC R2, c[0x0][0x438] ;  /* 0x00010e00ff027b82 */ /* 0x000f300000000800 */
[----:B-1----:R-:W1:Y:S01]  /*04a0*/  @!P1 LDC R16, c[0x0][0x43c] ;  /* 0x00010f00ff109b82 */ /* 0x002e620000000800 */
[----:B--2---:R-:W-:-:S07]  /*04b0*/  IABS R15, R8 ;  /* 0x00000008000f7213 */ /* 0x004fce0000000000 */
[----:B------:R-:W2:Y:S01]  /*04c0*/  LDC R14, c[0x0][0x508] ;  /* 0x00014200ff0e7b82 */ /* 0x000ea20000000800 */
[----:B------:R-:W-:Y:S01]  /*04d0*/  IABS R19, R8 ;  /* 0x0000000800137213 */ /* 0x000fe20000000000 */
[----:B------:R-:W3:Y:S04]  /*04e0*/  I2F.RP R10, R15 ;  /* 0x0000000f000a7306 */ /* 0x000ee80000209400 */
[----:B------:R-:W-:Y:S02]  /*04f0*/  IMAD.MOV R19, RZ, RZ, -R19 ;  /* 0x000000ffff137224 */ /* 0x000fe400078e0a13 */
[----:B----4-:R-:W-:-:S05]  /*0500*/  VIADD R2, R2, 0x3f ;  /* 0x0000003f02027836 */ /* 0x010fca0000000000 */
[----:B------:R-:W-:-:S04]  /*0510*/  SHF.R.S32.HI R17, RZ, 0x1f, R2 ;  /* 0x0000001fff117819 */ /* 0x000fc80000011402 */
[----:B------:R-:W-:Y:S01]  /*0520*/  LEA.HI R17, R17, R2, RZ, 0x6 ;  /* 0x0000000211117211 */ /* 0x000fe200078f30ff */
[----:B---3--:R-:W3:Y:S03]  /*0530*/  MUFU.RCP R3, R10 ;  /* 0x0000000a00037308 */ /* 0x008ee60000001000 */
[----:B------:R-:W-:-:S05]  /*0540*/  LEA.HI.SX32 R17, R17, R8, 0x1a ;  /* 0x0000000811117211 */ /* 0x000fca00078fd2ff */
[----:B------:R-:W-:-:S05]  /*0550*/  VIADD R17, R17, 0xffffffff ;  /* 0xffffffff11117836 */ /* 0x000fca0000000000 */
[----:B------:R-:W-:Y:S02]  /*0560*/  IABS R18, R17 ;  /* 0x0000001100127213 */ /* 0x000fe40000000000 */
[----:B------:R-:W-:Y:S01]  /*0570*/  LOP3.LUT R17, R17, R8, RZ, 0x3c, !PT ;  /* 0x0000000811117212 */ /* 0x000fe200078e3cff */
[----:B---3--:R-:W-:-:S06]  /*0580*/  VIADD R3, R3, 0xffffffe ;  /* 0x0ffffffe03037836 */ /* 0x008fcc0000000000 */
[----:B------:R-:W3:Y:S02]  /*0590*/  F2I.FTZ.U32.TRUNC.NTZ R3, R3 ;  /* 0x0000000300037305 */ /* 0x000ee4000021f000 */
[----:B---3--:R-:W-:-:S04]  /*05a0*/  IMAD.MOV R2, RZ, RZ, -R3 ;  /* 0x000000ffff027224 */ /* 0x008fc800078e0a03 */
[----:B------:R-:W-:Y:S02]  /*05b0*/  IMAD R21, R2, R15, RZ ;  /* 0x0000000f02157224 */ /* 0x000fe400078e02ff */
[----:B------:R-:W-:-:S04]  /*05c0*/  IMAD.MOV.U32 R2, RZ, RZ, RZ ;  /* 0x000000ffff027224 */ /* 0x000fc800078e00ff */
[----:B------:R-:W-:Y:S02]  /*05d0*/  IMAD.HI.U32 R21, R3, R21, R2 ;  /* 0x0000001503157227 */ /* 0x000fe400078e0002 */
[----:B------:R-:W3:Y:S04]  /*05e0*/  @!P1 LDC.64 R2, c[0x0][0x488] ;  /* 0x00012200ff029b82 */ /* 0x000ee80000000a00 */
[----:B------:R-:W-:-:S04]  /*05f0*/  IMAD.HI.U32 R10, R21, R18, RZ ;  /* 0x00000012150a7227 */ /* 0x000fc800078e00ff */
[----:B------:R-:W-:-:S05]  /*0600*/  IMAD R18, R10, R19, R18 ;  /* 0x000000130a127224 */ /* 0x000fca00078e0212 */
[----:B------:R-:W-:Y:S02]  /*0610*/  ISETP.GT.U32.AND P3, PT, R15, R18, PT ;  /* 0x000000120f00720c */ /* 0x000fe40003f64070 */
[----:B---3--:R-:W-:Y:S02]  /*0620*/  @!P1 ISETP.NE.U32.AND P0, PT, R2, RZ, PT ;  /* 0x000000ff0200920c */ /* 0x008fe40003f05070 */
[----:B------:R-:W3:Y:S09]  /*0630*/  S2R R2, SR_CTAID.Y ;  /* 0x0000000000027919 */ /* 0x000ef20000002600 */
[----:B------:R-:W-:Y:S01]  /*0640*/  @!P3 IMAD.IADD R18, R18, 0x1, -R15 ;  /* 0x000000011212b824 */ /* 0x000fe200078e0a0f */
[----:B------:R-:W-:Y:S01]  /*0650*/  @!P1 ISETP.NE.AND.EX P0, PT, R3, RZ, PT, P0 ;  /* 0x000000ff0300920c */ /* 0x000fe20003f05300 */
[----:B------:R-:W-:-:S03]  /*0660*/  @!P3 VIADD R10, R10, 0x1 ;  /* 0x000000010a0ab836 */ /* 0x000fc60000000000 */
[----:B-1----:R-:W-:Y:S02]  /*0670*/  @!P1 SEL R16, R16, RZ, P0 ;  /* 0x000000ff10109207 */ /* 0x002fe40000000000 */
[----:B------:R-:W-:Y:S02]  /*0680*/  ISETP.GE.U32.AND P4, PT, R18, R15, PT ;  /* 0x0000000f1200720c */ /* 0x000fe40003f86070 */
[----:B------:R-:W-:Y:S01]  /*0690*/  ISETP.GE.AND P0, PT, R17, RZ, PT ;  /* 0x000000ff1100720c */ /* 0x000fe20003f06270 */
[----:B------:R-:W-:Y:S01]  /*06a0*/  @!P1 IMAD.IADD R74, R81, 0x1, R16 ;  /* 0x00000001514a9824 */ /* 0x000fe200078e0210 */
[----:B------:R-:W-:Y:S01]  /*06b0*/  ISETP.NE.AND P1, PT, R8, RZ, PT ;  /* 0x000000ff0800720c */ /* 0x000fe20003f25270 */
[----:B------:R-:W-:Y:S02]  /*06c0*/  VIADD R16, R13, 0x1 ;  /* 0x000000010d107836 */ /* 0x000fe40000000000 */
[----:B------:R-:W-:Y:S02]  /*06d0*/  VIADD R3, R74, 0x3f ;  /* 0x0000003f4a037836 */ /* 0x000fe40000000000 */
[----:B------:R-:W-:-:S04]  /*06e0*/  IMAD R16, R16, 0x40, -R155 ;  /* 0x0000004010107824 */ /* 0x000fc800078e0a9b */
[----:B------:R-:W-:Y:S01]  /*06f0*/  @P4 VIADD R10, R10, 0x1 ;  /* 0x000000010a0a4836 */ /* 0x000fe20000000000 */
[----:B--2---:R-:W-:Y:S02]  /*0700*/  IADD3 R14, PT, PT, R3, R14, R16 ;  /* 0x0000000e030e7210 */ /* 0x004fe40007ffe010 */
[----:B------:R-:W-:Y:S01]  /*0710*/  SHF.R.S32.HI R16, RZ, 0x1f, R3 ;  /* 0x0000001fff107819 */ /* 0x000fe20000011403 */
[----:B------:R-:W-:Y:S01]  /*0720*/  @!P0 IMAD.MOV R10, RZ, RZ, -R10 ;  /* 0x000000ffff0a8224 */ /* 0x000fe200078e0a0a */
[----:B------:R-:W-:Y:S02]  /*0730*/  @!P1 LOP3.LUT R10, RZ, R8, RZ, 0x33, !PT ;  /* 0x00000008ff0a9212 */ /* 0x000fe400078e33ff */
[----:B------:R-:W-:Y:S02]  /*0740*/  SHF.R.S32.HI R11, RZ, 0x1f, R14 ;  /* 0x0000001fff0b7819 */ /* 0x000fe4000001140e */
[----:B------:R-:W-:Y:S01]  /*0750*/  LEA.HI R16, R16, R3, RZ, 0x6 ;  /* 0x0000000310107211 */ /* 0x000fe200078f30ff */
[----:B---3--:R-:W-:Y:S01]  /*0760*/  IMAD R148, R10, R2, RZ ;  /* 0x000000020a947224 */ /* 0x008fe200078e02ff */
        /* <DEDUP_REMOVED lines=8> */
[----:B------:R-:W-:Y:S05]  /*07f0*/  @!P0 BRA `(.L_x_6575) ;  /* 0x0000000400488947 */ /* 0x000fea0003800000 */
        /* <DEDUP_REMOVED lines=16> */
[----:B-1----:R-:W-:-:S04]  /*0900*/  IMAD R6, R2, R6, R157 ;  /* 0x0000000602067224 */ /* 0x002fc800078e029d */
[----:B------:R-:W-:-:S04]  /*0910*/  IMAD R6, R6, R5, R12 ;  /* 0x0000000506067224 */ /* 0x000fc800078e020c */
        /* <DEDUP_REMOVED lines=8> */
[C---:B---3--:R-:W-:Y:S02]  /*09a0*/  LEA R10, P0, R3.reuse, UR8, 0x2 ;  /* 0x00000008030a7c11 */ /* 0x048fe4000f8010ff */
[----:B------:R-:W-:Y:S01]  /*09b0*/  ISETP.GE.AND P4, PT, R6, R155, PT ;  /* 0x0000009b0600720c */ /* 0x000fe20003f86270 */
[----:B------:R-:W-:Y:S01]  /*09c0*/  VIADD R6, R0, 0x30 ;  /* 0x0000003000067836 */ /* 0x000fe20000000000 */
[----:B------:R-:W-:Y:S02]  /*09d0*/  LEA.HI.X R11, R3, UR9, R2, 0x2, P0 ;  /* 0x00000009030b7c11 */ /* 0x000fe400080f1402 */
[C---:B------:R-:W-:Y:S02]  /*09e0*/  IADD3 R2, P0, PT, R7.reuse, R0, RZ ;  /* 0x0000000007027210 */ /* 0x040fe40007f1e0ff */
[----:B------:R-:W-:Y:S01]  /*09f0*/  P2R R3, PR, RZ, 0x40 ;  /* 0x00000040ff037803 */ /* 0x000fe20000000000 */
[----:B------:R-:W-:Y:S01]  /*0a00*/  @!P2 STG.E.128 desc[UR6][R10.64], RZ ;  /* 0x000000ff0a00a986 */ /* 0x000fe2000c101d06 */
[----:B------:R-:W-:-:S02]  /*0a10*/  LEA.HI.X.SX32 R7, R7, RZ, 0x1, P0 ;  /* 0x000000ff07077211 */ /* 0x000fc400000f0eff */
[----:B-1----:R-:W-:Y:S01]  /*0a20*/  LEA R8, P0, R2, UR4, 0x2 ;  /* 0x0000000402087c11 */ /* 0x002fe2000f8010ff */
[----:B------:R-:W-:Y:S01]  /*0a30*/  @!P2 STG.E.128 desc[UR6][R10.64+0x100], RZ ;  /* 0x000100ff0a00a986 */ /* 0x000fe2000c101d06 */
[----:B------:R-:W-:Y:S02]  /*0a40*/  ISETP.NE.OR P6, PT, R154, RZ, P1 ;  /* 0x000000ff9a00720c */ /* 0x000fe40000fc5670 */
        /* <DEDUP_REMOVED lines=45> */
.L_x_6575:
        /* <DEDUP_REMOVED lines=9> */
.L_x_6576:
[----:B------:R-:W-:-:S04]  /*0db0*/  UISETP.NE.U32.AND UP0, UPT, UR12, URZ, UPT ;  /* 0x000000ff0c00728c */ /* 0x000fc8000bf05070 */
        /* <DEDUP_REMOVED lines=39> */
[----:B------:R-:W-:-:S03]  /*1030*/  IMAD.MOV R5, RZ, RZ, -R5 ;  /* 0x000000ffff057224 */ /* 0x000fc600078e0a05 */
[----:B------:R-:W2:Y:S01]  /*1040*/  I2F.RP R14, R2 ;  /* 0x00000002000e7306 */ /* 0x000ea20000209400 */
        /* <DEDUP_REMOVED lines=13> */
[----:B------:R-:W-:-:S04]  /*1120*/  IMAD.MOV R9, RZ, RZ, -R11 ;  /* 0x000000ffff097224 */ /* 0x000fc800078e0a0b */
[----:B------:R-:W-:Y:S02]  /*1130*/  IMAD R15, R2, R9, R4 ;  /* 0x00000009020f7224 */ /* 0x000fe400078e0204 */
[----:B------:R-:W-:-:S03]  /*1140*/  IMAD.U32 R4, RZ, RZ, UR14 ;  /* 0x0000000eff047e24 */ /* 0x000fc6000f8e00ff */
[----:B------:R-:W-:-:S13]  /*1150*/  ISETP.GT.U32.AND P0, PT, R2, R15, PT ;  /* 0x0000000f0200720c */ /* 0x000fda0003f04070 */
[-C--:B------:R-:W-:Y:S02]  /*1160*/  @!P0 IADD3 R15, PT, PT, R15, -R2.reuse, RZ ;  /* 0x800000020f0f8210 */ /* 0x080fe40007ffe0ff */
[----:B------:R-:W-:Y:S02]  /*1170*/  @!P0 IADD3 R11, PT, PT, R11, 0x1, RZ ;  /* 0x000000010b0b8810 */ /* 0x000fe40007ffe0ff */
[----:B------:R-:W-:Y:S02]  /*1180*/  ISETP.GE.U32.AND P1, PT, R15, R2, PT ;  /* 0x000000020f00720c */ /* 0x000fe40003f26070 */
[----:B------:R-:W-:-:S04]  /*1190*/  LOP3.LUT R2, R12, R3, RZ, 0x3c, !PT ;  /* 0x000000030c027212 */ /* 0x000fc800078e3cff */
[----:B------:R-:W-:-:S07]  /*11a0*/  ISETP.GE.AND P0, PT, R2, RZ, PT ;  /* 0x000000ff0200720c */ /* 0x000fce0003f06270 */
[----:B------:R-:W-:Y:S01]  /*11b0*/  @P1 VIADD R11, R11, 0x1 ;  /* 0x000000010b0b1836 */ /* 0x000fe20000000000 */
        /* <DEDUP_REMOVED lines=15> */
[----:B------:R-:W-:Y:S02]  /*12b0*/  MOV R14, R8 ;  /* 0x00000008000e7202 */ /* 0x000fe40000000f00 */
[----:B------:R-:W-:Y:S01]  /*12c0*/  @!P0 IADD3 R9, PT, PT, -R9, RZ, RZ ;  /* 0x000000ff09098210 */ /* 0x000fe20007ffe1ff */
[----:B------:R-:W-:-:S03]  /*12d0*/  IMAD R8, R7, R4, RZ ;  /* 0x0000000407087224 */ /* 0x000fc600078e02ff */
[----:B------:R-:W-:Y:S01]  /*12e0*/  SEL R9, R10, R9, !P1 ;  /* 0x000000090a097207 */ /* 0x000fe20004800000 */
[C---:B------:R-:W-:Y:S02]  /*12f0*/  IMAD R8, R6.reuse, R5, R8 ;  /* 0x0000000506087224 */ /* 0x040fe400078e0208 */
[----:B--2---:R-:W-:Y:S01]  /*1300*/  IMAD.U32 R2, RZ, RZ, UR4 ;  /* 0x00000004ff027e24 */ /* 0x004fe2000f8e00ff */
[----:B------:R-:W-:Y:S01]  /*1310*/  MOV R3, UR5 ;  /* 0x0000000500037c02 */ /* 0x000fe20008000f00 */
[----:B------:R-:W-:Y:S02]  /*1320*/  IMAD.IADD R17, R17, 0x1, R8 ;  /* 0x0000000111117824 */ /* 0x000fe400078e0208 */
[-C--:B------:R-:W-:Y:S02]  /*1330*/  IMAD R7, R7, R2.reuse, RZ ;  /* 0x0000000207077224 */ /* 0x080fe400078e02ff */
[----:B------:R-:W-:-:S04]  /*1340*/  IMAD.WIDE.U32 R14, R6, R2, R14 ;  /* 0x00000002060e7225 */ /* 0x000fc800078e000e */
[----:B------:R-:W-:Y:S01]  /*1350*/  IMAD R7, R6, R3, R7 ;  /* 0x0000000306077224 */ /* 0x000fe200078e0207 */
[----:B------:R-:W-:Y:S01]  /*1360*/  SHF.R.S32.HI R6, RZ, 0x1f, R9 ;  /* 0x0000001fff067819 */ /* 0x000fe20000011409 */
[----:B-1----:R-:W-:-:S03]  /*1370*/  IMAD.WIDE.U32 R16, R9, UR8, R16 ;  /* 0x0000000809107c25 */ /* 0x002fc6000f8e0010 */
        /* <DEDUP_REMOVED lines=11> */
.L_x_6577:
        /* <DEDUP_REMOVED lines=15> */
.L_x_6579:
[----:B------:R-:W2:Y:S01]  /*1520*/  LDC.64 R4, c[0x0][0x3b8] ;  /* 0x0000ee00ff047b82 */ /* 0x000ea20000000a00 */
[----:B------:R-:W-:-:S05]  /*1530*/  IADD3 R2, PT, PT, R6, R7, RZ ;  /* 0x0000000706027210 */ /* 0x000fca0007ffe0ff */
[C---:B--2---:R-:W-:Y:S02]  /*1540*/  IMAD R19, R2.reuse, R5, RZ ;  /* 0x0000000502137224 */ /* 0x044fe400078e02ff */
[----:B------:R-:W-:-:S05]  /*1550*/  IMAD.WIDE.U32 R2, R2, R4, RZ ;  /* 0x0000000402027225 */ /* 0x000fca00078e00ff */
[----:B------:R-:W-:Y:S02]  /*1560*/  IADD3 R19, PT, PT, R3, R19, RZ ;  /* 0x0000001303137210 */ /* 0x000fe40007ffe0ff */
[----:B------:R-:W-:Y:S02]  /*1570*/  MOV R18, R2 ;  /* 0x0000000200127202 */ /* 0x000fe40000000f00 */
.L_x_6580:
        /* <DEDUP_REMOVED lines=14> */
.L_x_6581:
[----:B------:R-:W2:Y:S01]  /*1660*/  LDC.64 R2, c[0x0][0x3c0] ;  /* 0x0000f000ff027b82 */ /* 0x000ea20000000a00 */
[----:B------:R-:W-:-:S05]  /*1670*/  IADD3 R6, PT, PT, R6, R7, RZ ;  /* 0x0000000706067210 */ /* 0x000fca0007ffe0ff */
[C---:B--2---:R-:W-:Y:S02]  /*1680*/  IMAD R23, R6.reuse, R3, RZ ;  /* 0x0000000306177224 */ /* 0x044fe400078e02ff */
[----:B------:R-:W-:-:S05]  /*1690*/  IMAD.WIDE.U32 R6, R6, R2, RZ ;  /* 0x0000000206067225 */ /* 0x000fca00078e00ff */
[----:B------:R-:W-:Y:S02]  /*16a0*/  IADD3 R23, PT, PT, R7, R23, RZ ;  /* 0x0000001707177210 */ /* 0x000fe40007ffe0ff */
[----:B------:R-:W-:-:S07]  /*16b0*/  MOV R22, R6 ;  /* 0x0000000600167202 */ /* 0x000fce0000000f00 */
.L_x_6582:
[----:B------:R-:W2:Y:S01]  /*16c0*/  LDC R21, c[0x0][0x3e8] ;  /* 0x0000fa00ff157b82 */ /* 0x000ea20000000800 */
[----:B------:R-:W-:Y:S02]  /*16d0*/  LEA R14, R101, 0xffffffc0, 0x6 ;  /* 0xffffffc0650e7811 */ /* 0x000fe400078e30ff */
[----:B------:R-:W-:Y:S02]  /*16e0*/  CS2R R158, SRZ ;  /* 0x00000000009e7805 */ /* 0x000fe4000001ff00 */
[----:B------:R-:W-:Y:S01]  /*16f0*/  SHF.R.S32.HI R15, RZ, 0x1f, R14 ;  /* 0x0000001fff0f7819 */ /* 0x000fe2000001140e */
[----:B------:R-:W-:-:S04]  /*1700*/  IMAD.WIDE.U32 R22, R14, R2, R22 ;  /* 0x000000020e167225 */ /* 0x000fc800078e0016 */
[C---:B------:R-:W-:Y:S02]  /*1710*/  IMAD R16, R15.reuse, R2, RZ ;  /* 0x000000020f107224 */ /* 0x040fe400078e02ff */
[----:B------:R-:W-:-:S04]  /*1720*/  IMAD R15, R15, R4, RZ ;  /* 0x000000040f0f7224 */ /* 0x000fc800078e02ff */
[----:B------:R-:W-:Y:S01]  /*1730*/  IMAD R15, R14, R5, R15 ;  /* 0x000000050e0f7224 */ /* 0x000fe200078e020f */
[----:B--2---:R-:W-:-:S04]  /*1740*/  IABS R6, R21 ;  /* 0x0000001500067213 */ /* 0x004fc80000000000 */
[----:B-1----:R-:W1:Y:S08]  /*1750*/  I2F.RP R9, R6 ;  /* 0x0000000600097306 */ /* 0x002e700000209400 */
[----:B-1----:R-:W1:Y:S02]  /*1760*/  MUFU.RCP R10, R9 ;  /* 0x00000009000a7308 */ /* 0x002e640000001000 */
[----:B-1----:R-:W-:-:S06]  /*1770*/  IADD3 R10, PT, PT, R10, 0xffffffe, RZ ;  /* 0x0ffffffe0a0a7810 */ /* 0x002fcc0007ffe0ff */
[----:B------:R-:W1:Y:S02]  /*1780*/  F2I.FTZ.U32.TRUNC.NTZ R11, R10 ;  /* 0x0000000a000b7305 */ /* 0x000e64000021f000 */
[----:B-1----:R-:W-:Y:S01]  /*1790*/  IMAD.MOV R7, RZ, RZ, -R11 ;  /* 0x000000ffff077224 */ /* 0x002fe200078e0a0b */
[----:B------:R-:W-:-:S03]  /*17a0*/  MOV R10, RZ ;  /* 0x000000ff000a7202 */ /* 0x000fc60000000f00 */
[----:B-----5:R-:W-:Y:S01]  /*17b0*/  IMAD R8, R7, R6, RZ ;  /* 0x0000000607087224 */ /* 0x020fe200078e02ff */
[----:B------:R-:W-:-:S03]  /*17c0*/  IABS R7, R12 ;  /* 0x0000000c00077213 */ /* 0x000fc60000000000 */
[----:B------:R-:W-:Y:S01]  /*17d0*/  IMAD.HI.U32 R11, R11, R8, R10 ;  /* 0x000000080b0b7227 */ /* 0x000fe200078e000a */
[----:B------:R-:W-:-:S03]  /*17e0*/  LOP3.LUT R10, RZ, R21, RZ, 0x33, !PT ;  /* 0x00000015ff0a7212 */ /* 0x000fc600078e33ff */
        /* <DEDUP_REMOVED lines=32> */
.L_x_6578:
        /* <DEDUP_REMOVED lines=9> */
[--C-:B------:R-:W-:Y:S01]  /*1a80*/  SHF.R.U32.HI R124, RZ, 0x3, R154.reuse ;  /* 0x00000003ff7c7819 */ /* 0x100fe2000001169a */
[----:B------:R-:W3:Y:S01]  /*1a90*/  LDCU.64 UR8, c[0x0][0x388] ;  /* 0x00007100ff0877ac */ /* 0x000ee20008000a00 */
[----:B------:R-:W-:Y:S01]  /*1aa0*/  SHF.L.U64.HI R76, R2, 0x4, R3 ;  /* 0x00000004024c7819 */ /* 0x000fe20000010203 */
[----:B------:R-:W-:Y:S01]  /*1ab0*/  IMAD.SHL.U32 R115, R154, 0x4, RZ ;  /* 0x000000049a737824 */ /* 0x000fe200078e00ff */
[----:B------:R-:W-:Y:S01]  /*1ac0*/  SHF.L.U32 R75, R2, 0x4, RZ ;  /* 0x00000004024b7819 */ /* 0x000fe200000006ff */
[----:B------:R-:W-:Y:S01]  /*1ad0*/  IMAD.SHL.U32 R69, R154, 0x40, RZ ;  /* 0x000000409a457824 */ /* 0x000fe200078e00ff */
[C---:B------:R-:W-:Y:S01]  /*1ae0*/  SHF.L.U64.HI R72, R4.reuse, 0x4, R5 ;  /* 0x0000000404487819 */ /* 0x040fe20000010205 */
[----:B------:R-:W-:Y:S01]  /*1af0*/  VIADD R103, R101, 0xffffffff ;  /* 0xffffffff65677836 */ /* 0x000fe20000000000 */
[----:B------:R-:W-:Y:S01]  /*1b00*/  LOP3.LUT R115, R115, 0x1c, RZ, 0xc0, !PT ;  /* 0x0000001c73737812 */ /* 0x000fe200078ec0ff */
[----:B------:R-:W2:Y:S01]  /*1b10*/  @!P2 LDC.64 R6, c[0x0][0x398] ;  /* 0x0000e600ff06ab82 */ /* 0x000ea20000000a00 */
[--C-:B------:R-:W-:Y:S01]  /*1b20*/  SHF.R.U32.HI R73, RZ, 0x1, R154.reuse ;  /* 0x00000001ff497819 */ /* 0x100fe2000001169a */
[----:B------:R-:W-:Y:S01]  /*1b30*/  IMAD.SHL.U32 R71, R4, 0x10, RZ ;  /* 0x0000001004477824 */ /* 0x000fe200078e00ff */
[----:B------:R-:W-:Y:S01]  /*1b40*/  LOP3.LUT R118, R69, 0x1c0, RZ, 0xc0, !PT ;  /* 0x000001c045767812 */ /* 0x000fe200078ec0ff */
[----:B-1----:R-:W-:Y:S01]  /*1b50*/  @P2 IMAD.WIDE.U32 R22, R0, R122, RZ ;  /* 0x0000007a00162225 */ /* 0x002fe200078e00ff */
[----:B------:R-:W-:-:S02]  /*1b60*/  SHF.R.U32.HI R77, RZ, 0x4, R154 ;  /* 0x00000004ff4d7819 */ /* 0x000fc4000001169a */
[----:B------:R-:W-:Y:S02]  /*1b70*/  LOP3.LUT R69, R69, 0x200, RZ, 0xc0, !PT ;  /* 0x0000020045457812 */ /* 0x000fe400078ec0ff */
[----:B------:R-:W-:Y:S01]  /*1b80*/  SHF.L.U32 R70, R103, 0x6, RZ ;  /* 0x0000000667467819 */ /* 0x000fe200000006ff */
[----:B--2---:R-:W-:-:S04]  /*1b90*/  @!P2 IMAD.WIDE.U32 R18, R157, R6, RZ ;  /* 0x000000069d12a225 */ /* 0x004fc800078e00ff */
[----:B------:R-:W-:Y:S02]  /*1ba0*/  @!P2 IMAD R7, R157, R7, R19 ;  /* 0x000000079d07a224 */ /* 0x000fe400078e0213 */
[----:B------:R-:W-:Y:S01]  /*1bb0*/  @!P2 IMAD.MOV.U32 R6, RZ, RZ, R18 ;  /* 0x000000ffff06a224 */ /* 0x000fe200078e0012 */
[----:B------:R-:W-:Y:S01]  /*1bc0*/  @P2 MOV R6, R22 ;  /* 0x0000001600062202 */ /* 0x000fe20000000f00 */
[----:B------:R-:W-:Y:S01]  /*1bd0*/  @P2 IMAD R7, R0, R123, R23 ;  /* 0x0000007b00072224 */ /* 0x000fe200078e0217 */
[C---:B------:R-:W-:Y:S01]  /*1be0*/  IADD3 R22, P3, PT, R20.reuse, R14, RZ ;  /* 0x0000000e14167210 */ /* 0x040fe20007f7e0ff */
[----:B------:R-:W1:Y:S01]  /*1bf0*/  LDC R0, c[0x0][0x450] ;  /* 0x00011400ff007b82 */ /* 0x000e620000000800 */
[----:B------:R-:W-:Y:S01]  /*1c00*/  IADD3 R14, P2, PT, R20, R16, RZ ;  /* 0x00000010140e7210 */ /* 0x000fe20007f5e0ff */
[----:B------:R-:W-:Y:S01]  /*1c10*/  IMAD.WIDE.U32 R18, R13, 0x40, R124 ;  /* 0x000000400d127825 */ /* 0x000fe200078e007c */
[----:B------:R-:W-:-:S03]  /*1c20*/  SHF.R.S32.HI R13, RZ, 0x1f, R12 ;  /* 0x0000001fff0d7819 */ /* 0x000fc6000001140c */
[----:B------:R-:W-:Y:S01]  /*1c30*/  IMAD.X R23, RZ, RZ, R8, P3 ;  /* 0x000000ffff177224 */ /* 0x000fe200018e0608 */
[----:B------:R-:W-:Y:S01]  /*1c40*/  IADD3 R16, P3, PT, R20, R6, RZ ;  /* 0x0000000614107210 */ /* 0x000fe20007f7e0ff */
[----:B------:R-:W-:Y:S02]  /*1c50*/  IMAD.X R15, RZ, RZ, R15, P2 ;  /* 0x000000ffff0f7224 */ /* 0x000fe400010e060f */
[----:B------:R-:W-:-:S04]  /*1c60*/  IMAD.WIDE.U32 R22, R124, R4, R22 ;  /* 0x000000047c167225 */ /* 0x000fc800078e0016 */
[----:B------:R-:W-:Y:S01]  /*1c70*/  IMAD.WIDE.U32 R14, R124, R2, R14 ;  /* 0x000000027c0e7225 */ /* 0x000fe200078e000e */
[----:B------:R-:W-:Y:S02]  /*1c80*/  SHF.R.S32.HI R2, RZ, 0x1f, R81 ;  /* 0x0000001fff027819 */ /* 0x000fe40000011451 */
[----:B------:R-:W-:Y:S01]  /*1c90*/  SHF.L.U32 R84, R22, 0x1, RZ ;  /* 0x0000000116547819 */ /* 0x000fe200000006ff */
[----:B------:R-:W-:Y:S01]  /*1ca0*/  IMAD R85, R124, R5, R23 ;  /* 0x000000057c557224 */ /* 0x000fe200078e0217 */
[----:B------:R-:W-:Y:S01]  /*1cb0*/  LEA.HI R5, R2, R81, RZ, 0x6 ;  /* 0x0000005102057211 */ /* 0x000fe200078f30ff */
[----:B------:R-:W-:Y:S01]  /*1cc0*/  IMAD R83, R124, R3, R15 ;  /* 0x000000037c537224 */ /* 0x000fe200078e020f */
[----:B------:R-:W-:Y:S01]  /*1cd0*/  LOP3.LUT R3, R118, 0x8, R73, 0xf8, !PT ;  /* 0x0000000876037812 */ /* 0x000fe200078ef849 */
[C---:B------:R-:W-:Y:S01]  /*1ce0*/  IMAD.SHL.U32 R82, R14.reuse, 0x2, RZ ;  /* 0x000000020e527824 */ /* 0x040fe200078e00ff */
[----:B------:R-:W-:Y:S01]  /*1cf0*/  SHF.R.S32.HI R5, RZ, 0x6, R5 ;  /* 0x00000006ff057819 */ /* 0x000fe20000011405 */
[----:B----4-:R-:W-:Y:S01]  /*1d00*/  IMAD R13, R13, UR10, RZ ;  /* 0x0000000a0d0d7c24 */ /* 0x010fe2000f8e02ff */
[----:B------:R-:W-:Y:S01]  /*1d10*/  SHF.L.U64.HI R83, R14, 0x1, R83 ;  /* 0x000000010e537819 */ /* 0x000fe20000010253 */
[----:B------:R-:W-:Y:S01]  /*1d20*/  IMAD.X R17, RZ, RZ, R7, P3 ;  /* 0x000000ffff117224 */ /* 0x000fe200018e0607 */
[----:B------:R-:W-:Y:S01]  /*1d30*/  IADD3 R82, P2, PT, R82, UR4, RZ ;  /* 0x0000000452527c10 */ /* 0x000fe2000ff5e0ff */
[----:B------:R-:W-:Y:S01]  /*1d40*/  IMAD R6, R12, UR11, R13 ;  /* 0x0000000b0c067c24 */ /* 0x000fe2000f8e020d */
[----:B------:R-:W-:Y:S01]  /*1d50*/  VIMNMX R80, PT, PT, R148, R5, !PT ;  /* 0x0000000594507248 */ /* 0x000fe20007fe0100 */
[----:B------:R-:W-:Y:S01]  /*1d60*/  IMAD.WIDE.U32 R12, R12, UR10, R16 ;  /* 0x0000000a0c0c7c25 */ /* 0x000fe2000f8e0010 */
[----:B-1----:R-:W-:-:S02]  /*1d70*/  LEA.HI R117, R0, R0, RZ, 0x1 ;  /* 0x0000000000757211 */ /* 0x002fc400078f08ff */
[----:B------:R-:W-:Y:S01]  /*1d80*/  IADD3.X R83, PT, PT, R83, UR5, RZ, P2, !PT ;  /* 0x0000000553537c10 */ /* 0x000fe200097fe4ff */
[----:B------:R-:W-:Y:S01]  /*1d90*/  IMAD R79, R19, R122, RZ ;  /* 0x0000007a134f7224 */ /* 0x000fe200078e02ff */
[----:B------:R-:W-:Y:S01]  /*1da0*/  ISETP.GT.AND P2, PT, R101, R80, PT ;  /* 0x000000506500720c */ /* 0x000fe20003f44270 */
[----:B------:R-:W-:Y:S01]  /*1db0*/  IMAD.IADD R13, R13, 0x1, R6 ;  /* 0x000000010d0d7824 */ /* 0x000fe200078e0206 */
[----:B------:R-:W-:Y:S01]  /*1dc0*/  SHF.R.S32.HI R117, RZ, 0x1, R117 ;  /* 0x00000001ff757819 */ /* 0x000fe20000011475 */
[----:B------:R-:W-:Y:S01]  /*1dd0*/  IMAD R79, R18, R123, R79 ;  /* 0x0000007b124f7224 */ /* 0x000fe200078e024f */
[----:B------:R-:W-:Y:S01]  /*1de0*/  SHF.L.U64.HI R85, R22, 0x1, R85 ;  /* 0x0000000116557819 */ /* 0x000fe20000010255 */
[----:B------:R-:W-:Y:S01]  /*1df0*/  IMAD.WIDE.U32 R122, R18, R122, R12 ;  /* 0x0000007a127a7225 */ /* 0x000fe200078e000c */
[----:B---3--:R-:W-:Y:S02]  /*1e00*/  IADD3 R84, P3, PT, R84, UR8, RZ ;  /* 0x0000000854547c10 */ /* 0x008fe4000ff7e0ff */
[----:B------:R-:W-:Y:S01]  /*1e10*/  LOP3.LUT R68, R3, 0x38, R78, 0x78, !PT ;  /* 0x0000003803447812 */ /* 0x000fe200078e784e */
[----:B------:R-:W-:Y:S01]  /*1e20*/  IMAD R116, R124, R117, R115 ;  /* 0x000000757c747224 */ /* 0x000fe200078e0273 */
[----:B------:R-:W-:Y:S01]  /*1e30*/  IADD3.X R85, PT, PT, R85, UR9, RZ, P3, !PT ;  /* 0x0000000955557c10 */ /* 0x000fe20009ffe4ff */
[----:B------:R-:W-:-:S02]  /*1e40*/  IMAD.MOV.U32 R150, RZ, RZ, R84 ;  /* 0x000000ffff967224 */ /* 0x000fc400078e0054 */
[--C-:B------:R-:W-:Y:S01]  /*1e50*/  IMAD.IADD R115, R115, 0x1, R116.reuse ;  /* 0x0000000173737824 */ /* 0x100fe200078e0274 */
[----:B------:R-:W-:Y:S01]  /*1e60*/  SHF.R.S32.HI R104, RZ, 0x1f, R116 ;  /* 0x0000001fff687819 */ /* 0x000fe20000011474 */
[----:B------:R-:W-:Y:S01]  /*1e70*/  IMAD.MOV.U32 R152, RZ, RZ, R82 ;  /* 0x000000ffff987224 */ /* 0x000fe200078e0052 */
[----:B------:R-:W-:Y:S01]  /*1e80*/  MOV R149, R85 ;  /* 0x0000005500957202 */ /* 0x000fe20000000f00 */
[----:B------:R-:W-:Y:S01]  /*1e90*/  IMAD.MOV.U32 R153, RZ, RZ, R83 ;  /* 0x000000ffff997224 */ /* 0x000fe200078e0053 */
[----:B------:R-:W-:Y:S01]  /*1ea0*/  SHF.R.S32.HI R102, RZ, 0x1f, R115 ;  /* 0x0000001fff667819 */ /* 0x000fe20000011473 */
[----:B------:R-:W-:Y:S01]  /*1eb0*/  IMAD.IADD R79, R123, 0x1, R79 ;  /* 0x000000017b4f7824 */ /* 0x000fe200078e024f */
[----:B------:R-:W-:Y:S06]  /*1ec0*/  @!P2 BRA `(.L_x_6583) ;  /* 0x0000005c0030a947 */ /* 0x000fec0003800000 */
[----:B------:R-:W1:Y:S01]  /*1ed0*/  LDC.64 R4, c[0x0][0x4a0] ;  /* 0x00012800ff047b82 */ /* 0x000e620000000a00 */
[----:B------:R-:W2:Y:S01]  /*1ee0*/  LDCU.128 UR16, c[0x0][0x4b0] ;  /* 0x00009600ff1077ac */ /* 0x000ea20008000c00 */
[----:B------:R-:W-:Y:S01]  /*1ef0*/  IMAD.MOV.U32 R114, RZ, RZ, R70 ;  /* 0x000000ffff727224 */ /* 0x000fe200078e0046 */
[----:B------:R-:W-:Y:S01]  /*1f00*/  @!P0 IADD3 R11, PT, PT, -R11, RZ, RZ ;  /* 0x000000ff0b0b8210 */ /* 0x000fe20007ffe1ff */
[----:B------:R-:W-:Y:S01]  /*1f10*/  IMAD.MOV.U32 R21, RZ, RZ, RZ ;  /* 0x000000ffff157224 */ /* 0x000fe200078e00ff */
[----:B------:R-:W3:Y:S01]  /*1f20*/  LDCU.128 UR12, c[0x0][0x4c0] ;  /* 0x00009800ff0c77ac */ /* 0x000ee20008000c00 */
[----:B-----5:R-:W-:Y:S01]  /*1f30*/  IADD3 R56, PT, PT, R70, R9, RZ ;  /* 0x0000000946387210 */ /* 0x020fe20007ffe0ff */
[C---:B------:R-:W-:Y:S01]  /*1f40*/  IMAD R109, R117.reuse, 0x30, RZ ;  /* 0x00000030756d7824 */ /* 0x040fe200078e02ff */
[----:B------:R-:W4:Y:S01]  /*1f50*/  LDC.64 R2, c[0x0][0x4a8] ;  /* 0x00012a00ff027b82 */ /* 0x000f220000000a00 */
[----:B------:R-:W-:Y:S01]  /*1f60*/  SHF.R.S32.HI R7, RZ, 0x1f, R114 ;  /* 0x0000001fff077819 */ /* 0x000fe20000011472 */
[----:B------:R-:W3:Y:S01]  /*1f70*/  LDCU.128 UR8, c[0x0][0x490] ;  /* 0x00009200ff0877ac */ /* 0x000ee20008000c00 */
[----:B------:R-:W-:Y:S01]  /*1f80*/  SEL R10, R10, R11, !P1 ;  /* 0x0000000b0a0a7207 */ /* 0x000fe20004800000 */
[----:B------:R-:W-:Y:S01]  /*1f90*/  IMAD R56, R56, R117, RZ ;  /* 0x0000007538387224 */ /* 0x000fe200078e02ff */
[--C-:B------:R-:W-:Y:S01]  /*1fa0*/  SHF.R.S32.HI R17, RZ, 0x1f, R81.reuse ;  /* 0x0000001fff117819 */ /* 0x100fe20000011451 */
[----:B------:R-:W3:Y:S01]  /*1fb0*/  LDCU.64 UR4, c[0x0][0x488] ;  /* 0x00009100ff0477ac */ /* 0x000ee20008000a00 */
[C---:B------:R-:W-:Y:S01]  /*1fc0*/  SHF.L.U32 R113, R117.reuse, 0x4, RZ ;  /* 0x0000000475717819 */ /* 0x040fe200000006ff */
[C---:B------:R-:W-:Y:S01]  /*1fd0*/  VIADD R112, R124.reuse, 0x10 ;  /* 0x000000107c707836 */ /* 0x040fe20000000000 */
[----:B------:R-:W-:Y:S01]  /*1fe0*/  SHF.L.U32 R108, R117, 0x5, RZ ;  /* 0x00000005756c7819 */ /* 0x000fe200000006ff */
[C---:B------:R-:W-:Y:S01]  /*1ff0*/  VIADD R110, R124.reuse, 0x30 ;  /* 0x000000307c6e7836 */ /* 0x040fe20000000000 */
[----:B------:R-:W-:Y:S01]  /*2000*/  IADD3 R111, PT, PT, R124, 0x20, RZ ;  /* 0x000000207c6f7810 */ /* 0x000fe20007ffe0ff */
[C---:B------:R-:W-:Y:S01]  /*2010*/  IMAD R107, R101.reuse, -0x40, R81 ;  /* 0xffffffc0656b7824 */ /* 0x040fe200078e0251 */
[----:B------:R-:W-:Y:S01]  /*2020*/  LOP3.LUT R19, R20, 0x40, RZ, 0xfc, !PT ;  /* 0x0000004014137812 */ /* 0x000fe200078efcff */
[----:B------:R-:W-:Y:S01]  /*2030*/  IMAD R106, R101, -0x40, R74 ;  /* 0xffffffc0656a7824 */ /* 0x000fe200078e024a */
[----:B------:R-:W-:Y:S01]  /*2040*/  SHF.R.S32.HI R100, RZ, 0x1f, R113 ;  /* 0x0000001fff647819 */ /* 0x000fe20000011471 */
[----:B-1----:R-:W-:Y:S01]  /*2050*/  IMAD.WIDE.U32 R14, R157, R4, R20 ;  /* 0x000000049d0e7225 */ /* 0x002fe200078e0014 */
[----:B------:R-:W-:-:S02]  /*2060*/  IADD3 R4, P0, PT, -R81, R124, RZ ;  /* 0x0000007c51047210 */ /* 0x000fc40007f1e1ff */
[----:B------:R-:W-:Y:S01]  /*2070*/  SHF.R.S32.HI R99, RZ, 0x1f, R108 ;  /* 0x0000001fff637819 */ /* 0x000fe2000001146c */
[----:B------:R-:W-:Y:S01]  /*2080*/  IMAD R15, R157, R5, R15 ;  /* 0x000000059d0f7224 */ /* 0x000fe200078e020f */
[----:B------:R-:W-:Y:S01]  /*2090*/  IADD3.X R17, PT, PT, RZ, ~R17, RZ, P0, !PT ;  /* 0x80000011ff117210 */ /* 0x000fe200007fe4ff */
[----:B--2---:R-:W-:Y:S01]  /*20a0*/  IMAD R5, R7, UR16, RZ ;  /* 0x0000001007057c24 */ /* 0x004fe2000f8e02ff */
[----:B------:R-:W-:Y:S01]  /*20b0*/  IADD3 R88, P0, PT, R56, R115, RZ ;  /* 0x0000007338587210 */ /* 0x000fe20007f1e0ff */
[----:B------:R-:W-:Y:S01]  /*20c0*/  IMAD.WIDE.U32 R14, R114, UR16, R14 ;  /* 0x00000010720e7c25 */ /* 0x000fe2000f8e000e */
[C---:B----4-:R-:W-:Y:S02]  /*20d0*/  SHF.L.U64.HI R96, R2.reuse, 0x4, R3 ;  /* 0x0000000402607819 */ /* 0x050fe40000010203 */
[----:B------:R-:W-:Y:S01]  /*20e0*/  SHF.L.U32 R97, R2, 0x4, RZ ;  /* 0x0000000402617819 */ /* 0x000fe200000006ff */
[----:B------:R-:W-:Y:S01]  /*20f0*/  IMAD R0, R114, UR17, R5 ;  /* 0x0000001172007c24 */ /* 0x000fe2000f8e0205 */
[----:B------:R-:W-:Y:S01]  /*2100*/  SHF.R.S32.HI R5, RZ, 0x1f, R10 ;  /* 0x0000001fff057819 */ /* 0x000fe2000001140a */
[----:B---3--:R-:W-:Y:S01]  /*2110*/  IMAD.WIDE.U32 R12, R157, UR10, R20 ;  /* 0x0000000a9d0c7c25 */ /* 0x008fe2000f8e0014 */
[----:B------:R-:W-:-:S03]  /*2120*/  SHF.R.S32.HI R98, RZ, 0x1f, R109 ;  /* 0x0000001fff627819 */ /* 0x000fc6000001146d */
[C---:B------:R-:W-:Y:S02]  /*2130*/  IMAD R11, R5.reuse, UR12, RZ ;  /* 0x0000000c050b7c24 */ /* 0x040fe4000f8e02ff */
[----:B------:R-:W-:Y:S02]  /*2140*/  IMAD R5, R5, UR18, RZ ;  /* 0x0000001205057c24 */ /* 0x000fe4000f8e02ff */
[----:B------:R-:W-:Y:S02]  /*2150*/  IMAD.IADD R15, R15, 0x1, R0 ;  /* 0x000000010f0f7824 */ /* 0x000fe400078e0200 */
[----:B------:R-:W-:Y:S01]  /*2160*/  IMAD R8, R10, UR19, R5 ;  /* 0x000000130a087c24 */ /* 0x000fe2000f8e0205 */
[----:B------:R-:W-:Y:S01]  /*2170*/  SHF.R.S32.HI R5, RZ, 0x1f, R56 ;  /* 0x0000001fff057819 */ /* 0x000fe20000011438 */
[----:B------:R-:W-:Y:S01]  /*2180*/  IMAD R13, R157, UR11, R13 ;  /* 0x0000000b9d0d7c24 */ /* 0x000fe2000f8e020d */
[----:B------:R-:W-:Y:S01]  /*2190*/  IADD3 R56, P1, PT, R56, R116, RZ ;  /* 0x0000007438387210 */ /* 0x000fe20007f3e0ff */
[----:B------:R-:W-:Y:S01]  /*21a0*/  IMAD R0, R7, R2, RZ ;  /* 0x0000000207007224 */ /* 0x000fe200078e02ff */
[----:B------:R-:W1:Y:S01]  /*21b0*/  LDCU.64 UR10, c[0x0][0x4d0] ;  /* 0x00009a00ff0a77ac */ /* 0x000e620008000a00 */
[----:B------:R-:W-:-:S02]  /*21c0*/  IMAD.X R89, R5, 0x1, R102, P0 ;  /* 0x0000000105597824 */ /* 0x000fc400000e0666 */
[C---:B------:R-:W-:Y:S01]  /*21d0*/  IMAD R0, R114.reuse, R3, R0 ;  /* 0x0000000372007224 */ /* 0x040fe200078e0200 */
[----:B------:R-:W-:Y:S01]  /*21e0*/  UMOV UR19, URZ ;  /* 0x000000ff00137c82 */ /* 0x000fe20008000000 */
[----:B------:R-:W-:Y:S01]  /*21f0*/  IMAD.WIDE.U32 R12, R114, R2, R12 ;  /* 0x00000002720c7225 */ /* 0x000fe200078e000c */
[----:B------:R-:W-:-:S03]  /*2200*/  SHF.L.U64.HI R89, R88, 0x1, R89 ;  /* 0x0000000158597819 */ /* 0x000fc60000010259 */
[----:B------:R-:W-:Y:S02]  /*2210*/  IMAD.X R5, R5, 0x1, R104, P1 ;  /* 0x0000000105057824 */ /* 0x000fe400008e0668 */
[C---:B------:R-:W-:Y:S02]  /*2220*/  IMAD R6, R10.reuse, UR13, R11 ;  /* 0x0000000d0a067c24 */ /* 0x040fe4000f8e020b */
[----:B------:R-:W-:Y:S01]  /*2230*/  IMAD.WIDE.U32 R14, R10, UR12, R14 ;  /* 0x0000000c0a0e7c25 */ /* 0x000fe2000f8e000e */
[----:B------:R-:W2:Y:S03]  /*2240*/  LDCU.64 UR12, c[0x0][0x4e0] ;  /* 0x00009c00ff0c77ac */ /* 0x000ea60008000a00 */
[----:B------:R-:W-:Y:S01]  /*2250*/  IMAD.IADD R13, R13, 0x1, R0 ;  /* 0x000000010d0d7824 */ /* 0x000fe200078e0200 */
[C---:B------:R-:W-:Y:S01]  /*2260*/  SHF.L.U64.HI R0, R56.reuse, 0x1, R5 ;  /* 0x0000000138007819 */ /* 0x040fe20000010205 */
[----:B------:R-:W-:Y:S01]  /*2270*/  IMAD.IADD R7, R15, 0x1, R6 ;  /* 0x000000010f077824 */ /* 0x000fe200078e0206 */
[----:B------:R-:W-:Y:S01]  /*2280*/  SHF.L.U32 R56, R56, 0x1, RZ ;  /* 0x0000000138387819 */ /* 0x000fe200000006ff */
[----:B------:R-:W-:-:S02]  /*2290*/  IMAD.MOV.U32 R6, RZ, RZ, R14 ;  /* 0x000000ffff067224 */ /* 0x000fc400078e000e */
[----:B------:R-:W-:Y:S01]  /*22a0*/  IMAD.WIDE.U32 R10, R10, UR18, R12 ;  /* 0x000000120a0a7c25 */ /* 0x000fe2000f8e000c */
[----:B------:R-:W-:Y:S01]  /*22b0*/  IADD3 R22, P0, PT, R56, UR14, RZ ;  /* 0x0000000e38167c10 */ /* 0x000fe2000ff1e0ff */
[----:B------:R-:W-:Y:S02]  /*22c0*/  USHF.L.U32 UR18, UR16, 0x6, URZ ;  /* 0x0000000610127899 */ /* 0x000fe400080006ff */
[----:B------:R-:W-:Y:S01]  /*22d0*/  IMAD R87, R17, UR16, RZ ;  /* 0x0000001011577c24 */ /* 0x000fe2000f8e02ff */
[----:B------:R-:W-:Y:S01]  /*22e0*/  IADD3.X R23, PT, PT, R0, UR15, RZ, P0, !PT ;  /* 0x0000000f00177c10 */ /* 0x000fe200087fe4ff */
[----:B------:R-:W-:Y:S01]  /*22f0*/  IMAD.WIDE.U32 R6, R4, UR16, R6 ;  /* 0x0000001004067c25 */ /* 0x000fe2000f8e0006 */
[----:B------:R-:W3:Y:S01]  /*2300*/  LDCU UR16, c[0x0][0x450] ;  /* 0x00008a00ff1077ac */ /* 0x000ee20008000800 */
[----:B-1----:R-:W-:Y:S02]  /*2310*/  IADD3 R56, P0, PT, R56, UR10, RZ ;  /* 0x0000000a38387c10 */ /* 0x002fe4000ff1e0ff */
[----:B------:R-:W-:Y:S01]  /*2320*/  IMAD R87, R4, UR17, R87 ;  /* 0x0000001104577c24 */ /* 0x000fe2000f8e0257 */
[----:B------:R-:W1:Y:S01]  /*2330*/  LDCU.U8 UR17, c[0x0][0x533] ;  /* 0x0000a660ff1177ac */ /* 0x000e620008000000 */
[----:B------:R-:W-:Y:S01]  /*2340*/  IADD3 R9, PT, PT, R11, R8, RZ ;  /* 0x000000080b097210 */ /* 0x000fe20007ffe0ff */
[----:B------:R-:W-:Y:S01]  /*2350*/  IMAD.SHL.U32 R88, R88, 0x2, RZ ;  /* 0x0000000258587824 */ /* 0x000fe200078e00ff */
[----:B------:R-:W-:Y:S01]  /*2360*/  IADD3.X R57, PT, PT, R0, UR11, RZ, P0, !PT ;  /* 0x0000000b00397c10 */ /* 0x000fe200087fe4ff */
[-C--:B------:R-:W-:Y:S01]  /*2370*/  IMAD R17, R17, R2.reuse, RZ ;  /* 0x0000000211117224 */ /* 0x080fe200078e02ff */
[----:B------:R-:W-:Y:S01]  /*2380*/  IADD3 R95, P0, PT, RZ, -UR19, RZ ;  /* 0x80000013ff5f7c10 */ /* 0x000fe2000ff1e0ff */
[----:B------:R-:W-:Y:S01]  /*2390*/  IMAD.MOV.U32 R8, RZ, RZ, R10 ;  /* 0x000000ffff087224 */ /* 0x000fe200078e000a */
[----:B------:R-:W-:Y:S01]  /*23a0*/  IADD3 R90, P1, PT, R88, UR14, RZ ;  /* 0x0000000e585a7c10 */ /* 0x000fe2000ff3e0ff */
[----:B------:R-:W-:Y:S01]  /*23b0*/  IMAD.SHL.U32 R94, R2, 0x40, RZ ;  /* 0x00000040025e7824 */ /* 0x000fe200078e00ff */
[----:B------:R-:W-:Y:S01]  /*23c0*/  IADD3.X R92, PT, PT, RZ, ~UR18, RZ, P0, !PT ;  /* 0x80000012ff5c7c10 */ /* 0x000fe200087fe4ff */
[C---:B------:R-:W-:Y:S01]  /*23d0*/  IMAD R17, R4.reuse, R3, R17 ;  /* 0x0000000304117224 */ /* 0x040fe200078e0211 */
[----:B------:R-:W-:Y:S01]  /*23e0*/  IADD3.X R91, PT, PT, R89, UR15, RZ, P1, !PT ;  /* 0x0000000f595b7c10 */ /* 0x000fe20008ffe4ff */
[----:B------:R-:W-:Y:S01]  /*23f0*/  IMAD.WIDE.U32 R4, R4, R2, R8 ;  /* 0x0000000204047225 */ /* 0x000fe200078e0008 */
[----:B------:R-:W-:Y:S01]  /*2400*/  LEA R86, P3, R6, UR8, 0x1 ;  /* 0x0000000806567c11 */ /* 0x000fe2000f8608ff */
[----:B------:R-:W4:Y:S01]  /*2410*/  LDCU.64 UR14, c[0x0][0x3c0] ;  /* 0x00007800ff0e77ac */ /* 0x000f220008000a00 */
[----:B------:R-:W-:Y:S01]  /*2420*/  IADD3 R87, PT, PT, R7, R87, RZ ;  /* 0x0000005707577210 */ /* 0x000fe20007ffe0ff */
[----:B------:R-:W-:Y:S01]  /*2430*/  IMAD.X R94, RZ, RZ, ~R94, P0 ;  /* 0x000000ffff5e7224 */ /* 0x000fe200000e0e5e */
[----:B------:R-:W-:Y:S01]  /*2440*/  LEA R18, P2, R4, UR4, 0x1 ;  /* 0x0000000404127c11 */ /* 0x000fe2000f8408ff */
[----:B------:R-:W-:Y:S01]  /*2450*/  IMAD.IADD R17, R5, 0x1, R17 ;  /* 0x0000000105117824 */ /* 0x000fe200078e0211 */
[----:B------:R-:W-:Y:S01]  /*2460*/  IADD3 R88, P1, PT, R88, UR10, RZ ;  /* 0x0000000a58587c10 */ /* 0x000fe2000ff3e0ff */
[----:B------:R-:W-:Y:S01]  /*2470*/  IMAD.MOV.U32 R105, RZ, RZ, R101 ;  /* 0x000000ffff697224 */ /* 0x000fe200078e0065 */
[C---:B------:R-:W-:Y:S01]  /*2480*/  SHF.R.S64 R93, R95.reuse, 0x1f, R92 ;  /* 0x0000001f5f5d7819 */ /* 0x040fe2000000105c */
[----:B-1----:R-:W-:Y:S01]  /*2490*/  UISETP.NE.AND UP0, UPT, UR17, URZ, UPT ;  /* 0x000000ff1100728c */ /* 0x002fe2000bf05270 */
[----:B------:R-:W-:-:S02]  /*24a0*/  SHF.R.S64 R95, R95, 0x1f, R94 ;  /* 0x0000001f5f5f7819 */ /* 0x000fc4000000105e */
[----:B---3--:R-:W-:Y:S02]  /*24b0*/  MOV R24, UR16 ;  /* 0x0000001000187c02 */ /* 0x008fe40008000f00 */
[----:B------:R-:W-:Y:S02]  /*24c0*/  SHF.R.S32.HI R92, RZ, 0x1f, R92 ;  /* 0x0000001fff5c7819 */ /* 0x000fe4000001145c */
[----:B------:R-:W-:Y:S02]  /*24d0*/  SHF.R.S32.HI R94, RZ, 0x1f, R94 ;  /* 0x0000001fff5e7819 */ /* 0x000fe4000001145e */
[----:B------:R-:W-:Y:S02]  /*24e0*/  LEA.HI.X R87, R6, UR9, R87, 0x1, P3 ;  /* 0x0000000906577c11 */ /* 0x000fe400098f0c57 */
[----:B------:R-:W-:Y:S01]  /*24f0*/  LEA.HI.X R17, R4, UR5, R17, 0x1, P2 ;  /* 0x0000000504117c11 */ /* 0x000fe200090f0c11 */
[----:B------:R-:W1:Y:S01]  /*2500*/  LDCU.64 UR4, c[0x0][0x3b8] ;  /* 0x00007700ff0477ac */ /* 0x000e620008000a00 */
[----:B------:R-:W-:Y:S01]  /*2510*/  IADD3.X R89, PT, PT, R89, UR11, RZ, P1, !PT ;  /* 0x0000000b59597c10 */ /* 0x000fe20008ffe4ff */
[----:B--2-4-:R-:W3:Y:S06]  /*2520*/  LDCU.128 UR8, c[0x0][0x3a0] ;  /* 0x00007400ff0877ac */ /* 0x014eec0008000c00 */
.L_x_6605:
[----:B------:R-:W-:Y:S01]  /*2530*/  VIADD R106, R106, 0x40 ;  /* 0x000000406a6a7836 */ /* 0x000fe20000000000 */
[----:B------:R-:W-:Y:S01]  /*2540*/  BSSY.RECONVERGENT B1, `(.L_x_6584) ;  /* 0x0000505000017945 */ /* 0x000fe20003800200 */
[----:B------:R-:W-:Y:S02]  /*2550*/  VIADD R107, R107, 0x40 ;  /* 0x000000406b6b7836 */ /* 0x000fe40000000000 */
[----:B------:R-:W-:Y:S01]  /*2560*/  VIADD R105, R105, 0xffffffff ;  /* 0xffffffff69697836 */ /* 0x000fe20000000000 */
[-C--:B------:R-:W-:Y:S01]  /*2570*/  ISETP.GE.AND P0, PT, R124, R106.reuse, PT ;  /* 0x0000006a7c00720c */ /* 0x080fe20003f06270 */
[----:B------:R-:W-:Y:S01]  /*2580*/  IMAD.MOV.U32 R120, RZ, RZ, R114 ;  /* 0x000000ffff787224 */ /* 0x000fe200078e0072 */
[-C--:B------:R-:W-:Y:S01]  /*2590*/  ISETP.GE.AND P6, PT, R112, R106.reuse, PT ;  /* 0x0000006a7000720c */ /* 0x080fe20003fc6270 */
[----:B------:R-:W-:Y:S01]  /*25a0*/  VIADD R114, R114, 0xffffffc0 ;  /* 0xffffffc072727836 */ /* 0x000fe20000000000 */
[-C--:B------:R-:W-:Y:S02]  /*25b0*/  ISETP.GE.AND P0, PT, R124, R107.reuse, !P0 ;  /* 0x0000006b7c00720c */ /* 0x080fe40004706270 */
[-C--:B------:R-:W-:Y:S02]  /*25c0*/  ISETP.GE.AND P6, PT, R112, R107.reuse, !P6 ;  /* 0x0000006b7000720c */ /* 0x080fe400077c6270 */
[CC--:B------:R-:W-:Y:S02]  /*25d0*/  ISETP.GE.AND P5, PT, R111.reuse, R106.reuse, PT ;  /* 0x0000006a6f00720c */ /* 0x0c0fe40003fa6270 */
[C---:B------:R-:W-:Y:S02]  /*25e0*/  ISETP.GE.AND P4, PT, R110.reuse, R106, PT ;  /* 0x0000006a6e00720c */ /* 0x040fe40003f86270 */
[-C--:B------:R-:W-:Y:S02]  /*25f0*/  ISETP.GE.AND P5, PT, R111, R107.reuse, !P5 ;  /* 0x0000006b6f00720c */ /* 0x080fe40006fa6270 */
[----:B------:R-:W-:Y:S02]  /*2600*/  ISETP.GE.AND P4, PT, R110, R107, !P4 ;  /* 0x0000006b6e00720c */ /* 0x000fe40006786270 */
[----:B------:R-:W-:Y:S01]  /*2610*/  ISETP.GT.AND P3, PT, R105, R80, PT ;  /* 0x000000506900720c */ /* 0x000fe20003f64270 */
[----:B------:R-:W2:Y:S02]  /*2620*/  @P0 LDG.E.128 R12, desc[UR6][R86.64] ;  /* 0x00000006560c0981 */ /* 0x000ea4000c1e1d00 */
[----:B------:R-:W4:Y:S02]  /*2630*/  @P6 LDC.64 R2, c[0x0][0x4b0] ;  /* 0x00012c00ff026b82 */ /* 0x000f240000000a00 */
[----:B--2---:R2:W-:Y:S01]  /*2640*/  @P0 STG.E.128 desc[UR6][R82.64], R12 ;  /* 0x0000000c52000986 */ /* 0x0045e2000c101d06 */
[C---:B----4-:R-:W-:Y:S03]  /*2650*/  @P6 LEA R32, P1, R2.reuse, R86, 0x5 ;  /* 0x0000005602206211 */ /* 0x050fe600078228ff */
[----:B------:R-:W4:Y:S01]  /*2660*/  @P0 LDG.E.128 R4, desc[UR6][R86.64+0x80] ;  /* 0x0000800656040981 */ /* 0x000f22000c1e1d00 */
[----:B------:R-:W-:Y:S02]  /*2670*/  @P6 LEA.HI.X R33, R2, R87, R3, 0x5, P1 ;  /* 0x0000005702216211 */ /* 0x000fe400008f2c03 */
[----:B------:R-:W5:Y:S01]  /*2680*/  @P5 LDC.64 R2, c[0x0][0x4b0] ;  /* 0x00012c00ff025b82 */ /* 0x000f620000000a00 */
[C---:B------:R-:W-:Y:S04]  /*2690*/  @P6 LEA R30, P1, R75.reuse, R82, 0x1 ;  /* 0x000000524b1e6211 */ /* 0x040fe800078208ff */
[----:B------:R-:W-:Y:S02]  /*26a0*/  @P6 LEA.HI.X R31, R75, R83, R76, 0x1, P1 ;  /* 0x000000534b1f6211 */ /* 0x000fe400008f0c4c */
[C---:B-----5:R-:W-:Y:S04]  /*26b0*/  @P5 LEA R28, P1, R2.reuse, R86, 0x6 ;  /* 0x00000056021c5211 */ /* 0x060fe800078230ff */
[----:B------:R-:W-:Y:S02]  /*26c0*/  @P5 LEA.HI.X R29, R2, R87, R3, 0x6, P1 ;  /* 0x00000057021d5211 */ /* 0x000fe400008f3403 */
[----:B------:R-:W5:Y:S02]  /*26d0*/  @P5 LDC.64 R2, c[0x0][0x3c0] ;  /* 0x0000f000ff025b82 */ /* 0x000f640000000a00 */
[C---:B-----5:R-:W-:Y:S04]  /*26e0*/  @P5 LEA R26, P1, R2.reuse, R82, 0x6 ;  /* 0x00000052021a5211 */ /* 0x060fe800078230ff */
[----:B------:R-:W-:Y:S02]  /*26f0*/  @P5 LEA.HI.X R27, R2, R83, R3, 0x6, P1 ;  /* 0x00000053021b5211 */ /* 0x000fe400008f3403 */
[----:B------:R-:W5:Y:S01]  /*2700*/  @P4 LDC.64 R2, c[0x0][0x4b0] ;  /* 0x00012c00ff024b82 */ /* 0x000f620000000a00 */
[----:B------:R-:W-:Y:S01]  /*2710*/  ISETP.NE.AND P1, PT, R24, RZ, PT ;  /* 0x000000ff1800720c */ /* 0x000fe20003f25270 */
[----:B-----5:R-:W-:Y:S01]  /*2720*/  @P4 IMAD R3, R3, 0x60, RZ ;  /* 0x0000006003034824 */ /* 0x020fe200078e02ff */
[----:B----4-:R4:W-:Y:S04]  /*2730*/  @P0 STG.E.128 desc[UR6][R82.64+0x80], R4 ;  /* 0x0000800452000986 */ /* 0x0109e8000c101d06 */
[----:B------:R-:W5:Y:S04]  /*2740*/  @P6 LDG.E.128 R8, desc[UR6][R32.64] ;  /* 0x0000000620086981 */ /* 0x000f68000c1e1d00 */
[----:B-----5:R-:W-:Y:S04]  /*2750*/  @P6 STG.E.128 desc[UR6][R30.64], R8 ;  /* 0x000000081e006986 */ /* 0x020fe8000c101d06 */
[----:B--2---:R-:W2:Y:S04]  /*2760*/  @P6 LDG.E.128 R12, desc[UR6][R32.64+0x80] ;  /* 0x00008006200c6981 */ /* 0x004ea8000c1e1d00 */
[----:B--2---:R2:W-:Y:S04]  /*2770*/  @P6 STG.E.128 desc[UR6][R30.64+0x80], R12 ;  /* 0x0000800c1e006986 */ /* 0x0045e8000c101d06 */
[----:B----4-:R-:W4:Y:S01]  /*2780*/  @P5 LDG.E.128 R4, desc[UR6][R28.64] ;  /* 0x000000061c045981 */ /* 0x010f22000c1e1d00 */
[----:B--2---:R-:W-:Y:S04]  /*2790*/  @P4 IMAD.WIDE.U32 R30, R2, 0x60, R86 ;  /* 0x00000060021e4825 */ /* 0x004fe800078e0056 */
[----:B------:R-:W-:Y:S02]  /*27a0*/  @P4 IMAD.IADD R31, R31, 0x1, R3 ;  /* 0x000000011f1f4824 */ /* 0x000fe400078e0203 */
[----:B------:R-:W2:Y:S02]  /*27b0*/  @P4 LDC.64 R2, c[0x0][0x3c0] ;  /* 0x0000f000ff024b82 */ /* 0x000ea40000000a00 */
[----:B--2---:R-:W-:Y:S01]  /*27c0*/  @P4 IMAD R3, R3, 0x60, RZ ;  /* 0x0000006003034824 */ /* 0x004fe200078e02ff */
[----:B----4-:R2:W-:Y:S04]  /*27d0*/  @P5 STG.E.128 desc[UR6][R26.64], R4 ;  /* 0x000000041a005986 */ /* 0x0105e8000c101d06 */
[----:B------:R4:W5:Y:S02]  /*27e0*/  @P5 LDG.E.128 R8, desc[UR6][R28.64+0x80] ;  /* 0x000080061c085981 */ /* 0x000964000c1e1d00 */
[----:B----4-:R-:W-:Y:S04]  /*27f0*/  @P4 IMAD.WIDE.U32 R28, R2, 0x60, R82 ;  /* 0x00000060021c4825 */ /* 0x010fe800078e0052 */
[----:B------:R-:W-:Y:S01]  /*2800*/  @P4 IMAD.IADD R29, R29, 0x1, R3 ;  /* 0x000000011d1d4824 */ /* 0x000fe200078e0203 */
[----:B-----5:R4:W-:Y:S04]  /*2810*/  @P5 STG.E.128 desc[UR6][R26.64+0x80], R8 ;  /* 0x000080081a005986 */ /* 0x0209e8000c101d06 */
[----:B--2---:R-:W2:Y:S04]  /*2820*/  @P4 LDG.E.128 R4, desc[UR6][R30.64] ;  /* 0x000000061e044981 */ /* 0x004ea8000c1e1d00 */
[----:B--2---:R4:W-:Y:S04]  /*2830*/  @P4 STG.E.128 desc[UR6][R28.64], R4 ;  /* 0x000000041c004986 */ /* 0x0049e8000c101d06 */
[----:B------:R-:W2:Y:S04]  /*2840*/  @P4 LDG.E.128 R12, desc[UR6][R30.64+0x80] ;  /* 0x000080061e0c4981 */ /* 0x000ea8000c1e1d00 */
[----:B--2---:R4:W-:Y:S01]  /*2850*/  @P4 STG.E.128 desc[UR6][R28.64+0x80], R12 ;  /* 0x0000800c1c004986 */ /* 0x0049e2000c101d06 */
[----:B------:R-:W-:Y:S05]  /*2860*/  @P1 BRA `(.L_x_6585) ;  /* 0x00000000009c1947 */ /* 0x000fea0003800000 */
[----:B------:R-:W-:Y:S01]  /*2870*/  @P0 IMAD.MOV.U32 R16, RZ, RZ, R18 ;  /* 0x000000ffff100224 */ /* 0x000fe200078e0012 */
[----:B------:R-:W2:Y:S01]  /*2880*/  @P5 LDC.64 R2, c[0x0][0x4a8] ;  /* 0x00012a00ff025b82 */ /* 0x000ea20000000a00 */
        /* <DEDUP_REMOVED lines=10> */
[C---:B--2---:R-:W-:Y:S04]  /*2930*/  @P5 LEA R26, P0, R2.reuse, R18, 0x6 ;  /* 0x00000012021a5211 */ /* 0x044fe800078030ff */
        /* <DEDUP_REMOVED lines=9> */
[----:B--2---:R-:W2:Y:S04]  /*29d0*/  @P5 LDG.E.128 R12, desc[UR6][R26.64+0x80] ;  /* 0x000080061a0c5981 */ /* 0x004ea8000c1e1d00 */
[----:B--2---:R4:W-:Y:S01]  /*29e0*/  @P5 STG.E.128 desc[UR6][R28.64+0x80], R12 ;  /* 0x0000800c1c005986 */ /* 0x0049e2000c101d06 */
[----:B------:R-:W-:Y:S05]  /*29f0*/  @!P4 BRA `(.L_x_6586) ;  /* 0x0000004800e4c947 */ /* 0x000fea0003800000 */
[----:B------:R-:W4:Y:S01]  /*2a00*/  LDC.64 R2, c[0x0][0x4a8] ;  /* 0x00012a00ff027b82 */ /* 0x000f220000000a00 */
[----:B------:R-:W-:Y:S05]  /*2a10*/  MOV R16, R18 ;  /* 0x0000001200107202 */ /* 0x000fea0000000f00 */
[----:B----4-:R-:W-:Y:S04]  /*2a20*/  IMAD.WIDE.U32 R12, R2, 0x60, R16 ;  /* 0x00000060020c7825 */ /* 0x010fe800078e0010 */
[----:B------:R-:W-:Y:S05]  /*2a30*/  IMAD R3, R3, 0x60, RZ ;  /* 0x0000006003037824 */ /* 0x000fea00078e02ff */
[----:B------:R-:W-:Y:S02]  /*2a40*/  IADD3 R13, PT, PT, R13, R3, RZ ;  /* 0x000000030d0d7210 */ /* 0x000fe40007ffe0ff */
[----:B------:R-:W2:Y:S03]  /*2a50*/  LDC.64 R2, c[0x0][0x3b8] ;  /* 0x0000ee00ff027b82 */ /* 0x000ea60000000a00 */
[----:B------:R-:W4:Y:S01]  /*2a60*/  LDG.E.128 R4, desc[UR6][R12.64] ;  /* 0x000000060c047981 */ /* 0x000f22000c1e1d00 */
[----:B--2---:R-:W-:Y:S04]  /*2a70*/  IMAD.WIDE.U32 R14, R2, 0x60, R84 ;  /* 0x00000060020e7825 */ /* 0x004fe800078e0054 */
[----:B------:R-:W-:Y:S05]  /*2a80*/  IMAD R3, R3, 0x60, RZ ;  /* 0x0000006003037824 */ /* 0x000fea00078e02ff */
[----:B------:R-:W-:Y:S05]  /*2a90*/  IADD3 R15, PT, PT, R15, R3, RZ ;  /* 0x000000030f0f7210 */ /* 0x000fea0007ffe0ff */
[----:B----4-:R2:W-:Y:S04]  /*2aa0*/  STG.E.128 desc[UR6][R14.64], R4 ;  /* 0x000000040e007986 */ /* 0x0105e8000c101d06 */
[----:B------:R-:W4:Y:S04]  /*2ab0*/  LDG.E.128 R8, desc[UR6][R12.64+0x80] ;  /* 0x000080060c087981 */ /* 0x000f28000c1e1d00 */
[----:B----4-:R2:W-:Y:S01]  /*2ac0*/  STG.E.128 desc[UR6][R14.64+0x80], R8 ;  /* 0x000080080e007986 */ /* 0x0105e2000c101d06 */
[----:B------:R-:W-:Y:S05]  /*2ad0*/  BRA `(.L_x_6586) ;  /* 0x0000004800ac7947 */ /* 0x000fea0003800000 */
.L_x_6585:
[----:B------:R-:W-:Y:S05]  /*2ae0*/  BRA.U !UP0, `(.L_x_6587) ;  /* 0x0000001908fc7547 */ /* 0x000fea000b800000 */
[C---:B------:R-:W-:Y:S01]  /*2af0*/  SHF.L.U64.HI R3, R113.reuse, 0x1, R100 ;  /* 0x0000000171037819 */ /* 0x040fe20000010264 */
[----:B----4-:R-:W-:Y:S01]  /*2b00*/  IMAD.SHL.U32 R5, R113, 0x2, RZ ;  /* 0x0000000271057824 */ /* 0x010fe200078e00ff */
[----:B------:R-:W2:Y:S01]  /*2b10*/  LDC R46, c[0x0][0x450] ;  /* 0x00011400ff2e7b82 */ /* 0x000ea20000000800 */
        /* <DEDUP_REMOVED lines=11> */
[----:B------:R-:W3:Y:S01]  /*2bd0*/  @!P0 LDG.E.64 R12, desc[UR6][R22.64] ;  /* 0x00000006160c8981 */ /* 0x000ee2000c1e1b00 */
[--C-:B-----5:R-:W-:Y:S01]  /*2be0*/  @!P0 HADD2.F32 R37, -RZ, R40.reuse.H0_H0 ;  /* 0x20000028ff258230 */ /* 0x120fe20000004100 */
[----:B----4-:R-:W-:Y:S01]  /*2bf0*/  @!P0 MOV R25, R32 ;  /* 0x0000002000198202 */ /* 0x010fe20000000f00 */
[----:B------:R-:W-:Y:S01]  /*2c00*/  @!P0 HADD2.F32 R38, -RZ, R41.H0_H0 ;  /* 0x20000029ff268230 */ /* 0x000fe20000004100 */
[----:B------:R-:W-:Y:S01]  /*2c10*/  @!P0 MOV R14, R33 ;  /* 0x00000021000e8202 */ /* 0x000fe20000000f00 */
[----:B------:R-:W-:Y:S02]  /*2c20*/  @!P0 HADD2.F32 R39, -RZ, R40.H1_H1 ;  /* 0x30000028ff278230 */ /* 0x000fe40000004100 */
[--C-:B------:R-:W-:Y:S02]  /*2c30*/  @!P0 HADD2.F32 R26, -RZ, R25.reuse.H1_H1 ;  /* 0x30000019ff1a8230 */ /* 0x100fe40000004100 */
[--C-:B---3--:R-:W-:Y:S02]  /*2c40*/  @!P0 HADD2.F32 R15, -RZ, R12.reuse.H0_H0 ;  /* 0x2000000cff0f8230 */ /* 0x108fe40000004100 */
        /* <DEDUP_REMOVED lines=39> */
[----:B------:R-:W5:Y:S06]  /*2ec0*/  @!P1 LDG.E.64 R40, desc[UR6][R56.64+0x40] ;  /* 0x0000400638289981 */ /* 0x000f6c000c1e1b00 */
[----:B------:R-:W2:Y:S01]  /*2ed0*/  @!P1 LDG.E.64 R12, desc[UR6][R22.64+0x40] ;  /* 0x00004006160c9981 */ /* 0x000ea2000c1e1b00 */
[----:B---3--:R-:W-:Y:S02]  /*2ee0*/  @!P1 MOV R25, R28 ;  /* 0x0000001c00199202 */ /* 0x008fe40000000f00 */
        /* <DEDUP_REMOVED lines=8> */
[--C-:B--2---:R-:W-:Y:S02]  /*2f70*/  @!P1 HADD2.F32 R15, -RZ, R12.reuse.H0_H0 ;  /* 0x2000000cff0f9230 */ /* 0x104fe40000004100 */
        /* <DEDUP_REMOVED lines=35> */
.L_x_6589:
[----:B-1-3--:R-:W-:Y:S05]  /*31b0*/  BSYNC.RECONVERGENT B0 ;  /* 0x0000000000007941 */ /* 0x00afea0003800200 */
.L_x_6588:
[----:B------:R-:W-:Y:S04]  /*31c0*/  BSSY.RECONVERGENT B0, `(.L_x_6590) ;  /* 0x0000068000007945 */ /* 0x000fe80003800200 */
[----:B------:R-:W-:Y:S05]  /*31d0*/  @!P6 BRA `(.L_x_6591) ;  /* 0x000000040098e947 */ /* 0x000fea0003800000 */
[C---:B------:R-:W-:Y:S02]  /*31e0*/  LEA R48, P1, R97.reuse, R18, 0x1 ;  /* 0x0000001261307211 */ /* 0x040fe400078208ff */
[----:B------:R-:W-:Y:S02]  /*31f0*/  ISETP.GE.AND P0, PT, R20, R24, PT ;  /* 0x000000181400720c */ /* 0x000fe40003f06270 */
[----:B------:R-:W-:Y:S02]  /*3200*/  LEA.HI.X R49, R97, R17, R96, 0x1, P1 ;  /* 0x0000001161317211 */ /* 0x000fe400008f0c60 */
[----:B------:R-:W-:Y:S02]  /*3210*/  LEA R44, P2, R71, R84, 0x1 ;  /* 0x00000054472c7211 */ /* 0x000fe400078408ff */
[----:B------:R-:W-:Y:S01]  /*3220*/  ISETP.GE.AND P1, PT, R19, R24, PT ;  /* 0x000000181300720c */ /* 0x000fe20003f26270 */
[----:B----4-:R-:W3:Y:S08]  /*3230*/  LDG.E.128 R32, desc[UR6][R48.64] ;  /* 0x0000000630207981 */ /* 0x010ef0000c1e1d00 */
        /* <DEDUP_REMOVED lines=96> */
.L_x_6591:
[----:B------:R-:W-:Y:S05]  /*3840*/  BSYNC.RECONVERGENT B0 ;  /* 0x0000000000007941 */ /* 0x000fea0003800200 */
.L_x_6590:
[----:B------:R-:W-:Y:S04]  /*3850*/  BSSY.RECONVERGENT B0, `(.L_x_6592) ;  /* 0x000006e000007945 */ /* 0x000fe80003800200 */
[----:B------:R-:W-:Y:S05]  /*3860*/  @!P5 BRA `(.L_x_6593) ;  /* 0x0000000400b0d947 */ /* 0x000fea0003800000 */
[----:B------:R-:W-:Y:S01]  /*3870*/  ISETP.GE.AND P0, PT, R20, R24, PT ;  /* 0x000000181400720c */ /* 0x000fe20003f06270 */
[----:B------:R-:W3:Y:S01]  /*3880*/  LDC.64 R48, c[0x0][0x4a8] ;  /* 0x00012a00ff307b82 */ /* 0x000ee20000000a00 */
[C---:B-1----:R-:W-:Y:S02]  /*3890*/  LEA R44, P1, R117.reuse, R42, 0x5 ;  /* 0x0000002a752c7211 */ /* 0x042fe400078228ff */
[C---:B------:R-:W-:Y:S02]  /*38a0*/  LEA R14, P2, R117.reuse, R10, 0x5 ;  /* 0x0000000a750e7211 */ /* 0x040fe400078428ff */
[C---:B------:R-:W-:Y:S02]  /*38b0*/  LEA.HI.X.SX32 R45, R117.reuse, R43, 0x5, P1 ;  /* 0x0000002b752d7211 */ /* 0x040fe400008f2eff */
[----:B------:R-:W-:Y:S02]  /*38c0*/  LEA.HI.X.SX32 R15, R117, R11, 0x5, P2 ;  /* 0x0000000b750f7211 */ /* 0x000fe400010f2eff */
[----:B------:R-:W-:Y:S03]  /*38d0*/  ISETP.GE.AND P1, PT, R19, R24, PT ;  /* 0x000000181300720c */ /* 0x000fe60003f26270 */
[----:B------:R-:W5:Y:S06]  /*38e0*/  @!P0 LDG.E.64 R40, desc[UR6][R44.64] ;  /* 0x000000062c288981 */ /* 0x000f6c000c1e1b00 */
[----:B------:R-:W2:Y:S01]  /*38f0*/  @!P0 LDG.E.64 R12, desc[UR6][R14.64] ;  /* 0x000000060e0c8981 */ /* 0x000ea2000c1e1b00 */
[--C-:B-----5:R-:W-:Y:S01]  /*3900*/  @!P0 HADD2.F32 R37, -RZ, R40.reuse.H0_H0 ;  /* 0x20000028ff258230 */ /* 0x120fe20000004100 */
[C---:B---3--:R-:W-:Y:S01]  /*3910*/  LEA R52, P5, R48.reuse, R18, 0x6 ;  /* 0x0000001230347211 */ /* 0x048fe200078a30ff */
[----:B------:R-:W-:Y:S02]  /*3920*/  @!P0 HADD2.F32 R38, -RZ, R41.H0_H0 ;  /* 0x20000029ff268230 */ /* 0x000fe40000004100 */
[----:B------:R-:W-:Y:S01]  /*3930*/  @!P0 HADD2.F32 R39, -RZ, R40.H1_H1 ;  /* 0x30000028ff278230 */ /* 0x000fe20000004100 */
[----:B------:R-:W-:Y:S01]  /*3940*/  LEA.HI.X R53, R48, R17, R49, 0x6, P5 ;  /* 0x0000001130357211 */ /* 0x000fe200028f3431 */
[--C-:B--2---:R-:W-:Y:S01]  /*3950*/  @!P0 HADD2.F32 R25, -RZ, R12.reuse.H0_H0 ;  /* 0x2000000cff198230 */ /* 0x104fe20000004100 */
[----:B------:R-:W1:Y:S01]  /*3960*/  LDC.64 R48, c[0x0][0x3b8] ;  /* 0x0000ee00ff307b82 */ /* 0x000e620000000a00 */
[----:B------:R-:W-:Y:S02]  /*3970*/  @!P0 HADD2.F32 R12, -RZ, R12.H1_H1 ;  /* 0x3000000cff0c8230 */ /* 0x000fe40000004100 */
        /* <DEDUP_REMOVED lines=45> */
[----:B------:R1:W5:Y:S01]  /*3c50*/  @!P1 LDG.E.64 R12, desc[UR6][R14.64+0x40] ;  /* 0x000040060e0c9981 */ /* 0x000362000c1e1b00 */
[----:B--2---:R-:W-:Y:S02]  /*3c60*/  @!P1 MOV R25, R28 ;  /* 0x0000001c00199202 */ /* 0x004fe40000000f00 */
[----:B------:R-:W-:Y:S02]  /*3c70*/  @!P1 MOV R26, R29 ;  /* 0x0000001d001a9202 */ /* 0x000fe40000000f00 */
[----:B-1----:R-:W-:Y:S01]  /*3c80*/  @!P1 MOV R15, R31 ;  /* 0x0000001f000f9202 */ /* 0x002fe20000000f00 */
[--C-:B------:R-:W-:Y:S02]  /*3c90*/  @!P1 HADD2.F32 R27, -RZ, R25.reuse.H1_H1 ;  /* 0x30000019ff1b9230 */ /* 0x100fe40000004100 */
[----:B------:R-:W-:Y:S02]  /*3ca0*/  @!P1 HADD2.F32 R37, -RZ, R25.H0_H0 ;  /* 0x20000019ff259230 */ /* 0x000fe40000004100 */
[----:B----4-:R-:W-:Y:S02]  /*3cb0*/  @!P1 HADD2.F32 R36, -RZ, R40.H0_H0 ;  /* 0x20000028ff249230 */ /* 0x010fe40000004100 */
        /* <DEDUP_REMOVED lines=39> */
.L_x_6593:
[----:B------:R-:W-:Y:S05]  /*3f30*/  BSYNC.RECONVERGENT B0 ;  /* 0x0000000000007941 */ /* 0x000fea0003800200 */
.L_x_6592:
[----:B------:R-:W-:Y:S04]  /*3f40*/  BSSY.RECONVERGENT B0, `(.L_x_6594) ;  /* 0x0000072000007945 */ /* 0x000fe80003800200 */
[----:B------:R-:W-:Y:S05]  /*3f50*/  @!P4 BRA `(.L_x_6595) ;  /* 0x0000000400c0c947 */ /* 0x000fea0003800000 */
[----:B-1----:R-:W1:Y:S01]  /*3f60*/  LDC.64 R44, c[0x0][0x4a8] ;  /* 0x00012a00ff2c7b82 */ /* 0x002e620000000a00 */
        /* <DEDUP_REMOVED lines=9> */
[----:B-1----:R-:W-:Y:S04]  /*4000*/  IMAD.WIDE.U32 R48, R44, 0x60, R16 ;  /* 0x000000602c307825 */ /* 0x002fe800078e0010 */
[----:B------:R-:W-:Y:S05]  /*4010*/  IMAD R45, R45, 0x60, RZ ;  /* 0x000000602d2d7824 */ /* 0x000fea00078e02ff */
[----:B------:R-:W-:Y:S02]  /*4020*/  IADD3 R49, PT, PT, R49, R45, RZ ;  /* 0x0000002d31317210 */ /* 0x000fe40007ffe0ff */
[----:B------:R-:W1:Y:S03]  /*4030*/  LDC.64 R44, c[0x0][0x3b8] ;  /* 0x0000ee00ff2c7b82 */ /* 0x000e660000000a00 */
[----:B------:R-:W5:Y:S01]  /*4040*/  LDG.E.128 R12, desc[UR6][R48.64] ;  /* 0x00000006300c7981 */ /* 0x000f62000c1e1d00 */
[----:B-1----:R-:W-:Y:S04]  /*4050*/  IMAD.WIDE.U32 R54, R44, 0x60, R84 ;  /* 0x000000602c367825 */ /* 0x002fe800078e0054 */
        /* <DEDUP_REMOVED lines=52> */
[----:B-1----:R-:W-:Y:S02]  /*43a0*/  @!P1 MOV R12, R25 ;  /* 0x00000019000c9202 */ /* 0x002fe40000000f00 */
        /* <DEDUP_REMOVED lines=43> */
.L_x_6595:
[----:B------:R-:W-:Y:S05]  /*4660*/  BSYNC.RECONVERGENT B0 ;  /* 0x0000000000007941 */ /* 0x000fea0003800200 */
.L_x_6594:
[----:B-1----:R-:W1:Y:S01]  /*4670*/  LDC R24, c[0x0][0x450] ;  /* 0x00011400ff187b82 */ /* 0x002e620000000800 */
[----:B--2---:R-:W-:Y:S05]  /*4680*/  IMAD.U32 R3, R46, -0x20, RZ ;  /* 0xffffffe02e037824 */ /* 0x004fea00078e00ff */
[C---:B------:R-:W-:Y:S02]  /*4690*/  LEA R22, P1, R3.reuse, R22, 0x1 ;  /* 0x0000001603167211 */ /* 0x040fe400078208ff */
[C---:B------:R-:W-:Y:S02]  /*46a0*/  LEA R56, P0, R3.reuse, R56, 0x1 ;  /* 0x0000003803387211 */ /* 0x040fe400078008ff */
[C---:B------:R-:W-:Y:S02]  /*46b0*/  LEA.HI.X.SX32 R23, R3.reuse, R23, 0x1, P1 ;  /* 0x0000001703177211 */ /* 0x040fe400008f0eff */
[----:B------:R-:W-:Y:S01]  /*46c0*/  LEA.HI.X.SX32 R57, R3, R57, 0x1, P0 ;  /* 0x0000003903397211 */ /* 0x000fe200000f0eff */
[----:B------:R-:W-:Y:S05]  /*46d0*/  BRA `(.L_x_6586) ;  /* 0x0000002c00ac7947 */ /* 0x000fea0003800000 */
.L_x_6587:
[----:B----4-:R-:W-:Y:S01]  /*46e0*/  LEA.HI R26, R24, R24, RZ, 0x1 ;  /* 0x00000018181a7211 */ /* 0x010fe200078f08ff */
        /* <DEDUP_REMOVED lines=24> */
[----:B------:R1:W2:Y:S01]  /*4870*/  @!P0 LDG.E.128 R48, desc[UR6][R44.64] ;  /* 0x000000062c308981 */ /* 0x0002a2000c1e1d00 */
[--C-:B-----5:R-:W-:Y:S01]  /*4880*/  @!P0 HADD2.F32 R38, -RZ, R28.reuse.H0_H0 ;  /* 0x2000001cff268230 */ /* 0x120fe20000004100 */
[----:B----4-:R-:W-:Y:S01]  /*4890*/  @!P0 MOV R52, R62 ;  /* 0x0000003e00348202 */ /* 0x010fe20000000f00 */
[----:B------:R-:W-:Y:S01]  /*48a0*/  @!P0 HADD2.F32 R37, -RZ, R28.H1_H1 ;  /* 0x3000001cff258230 */ /* 0x000fe20000004100 */
[----:B-1----:R-:W-:Y:S01]  /*48b0*/  @!P0 MOV R44, R60 ;  /* 0x0000003c002c8202 */ /* 0x002fe20000000f00 */
[--C-:B------:R-:W-:Y:S01]  /*48c0*/  @!P0 HADD2.F32 R35, -RZ, R29.reuse.H0_H0 ;  /* 0x2000001dff238230 */ /* 0x100fe20000004100 */
[----:B------:R-:W-:Y:S01]  /*48d0*/  @!P0 MOV R47, R61 ;  /* 0x0000003d002f8202 */ /* 0x000fe20000000f00 */
        /* <DEDUP_REMOVED lines=25> */
[--C-:B--2---:R-:W-:Y:S02]  /*4a70*/  @!P0 HADD2.F32 R44, -RZ, R48.reuse.H0_H0 ;  /* 0x20000030ff2c8230 */ /* 0x104fe40000004100 */
        /* <DEDUP_REMOVED lines=34> */
[----:B------:R-:W-:Y:S02]  /*4ca0*/  @!P1 SEL R129, R129, 0x40, P2 ;  /* 0x0000004081819807 */ /* 0x000fe40001000000 */
[----:B------:R-:W-:Y:S02]  /*4cb0*/  @!P1 SEL R132, R130, RZ, P2 ;  /* 0x000000ff82849207 */ /* 0x000fe40001000000 */
[----:B------:R-:W-:Y:S02]  /*4cc0*/  @!P0 F2FP.F16.F32.PACK_AB R130, R8, R7 ;  /* 0x000000070882823e */ /* 0x000fe400000000ff */
[----:B------:R-:W-:Y:S02]  /*4cd0*/  @!P0 F2FP.F16.F32.PACK_AB R128, R4, R3 ;  /* 0x000000030480823e */ /* 0x000fe400000000ff */
[----:B------:R-:W-:Y:S02]  /*4ce0*/  @!P0 MOV R60, R59 ;  /* 0x0000003b003c8202 */ /* 0x000fe40000000f00 */
[----:B------:R-:W-:Y:S02]  /*4cf0*/  @!P1 SHF.L.U32 R59, R129, 0x1, RZ ;  /* 0x00000001813b9819 */ /* 0x000fe400000006ff */
[----:B------:R-:W-:Y:S02]  /*4d00*/  @!P0 MOV R61, R128 ;  /* 0x00000080003d8202 */ /* 0x000fe40000000f00 */
[----:B------:R-:W-:Y:S02]  /*4d10*/  @!P0 MOV R62, R131 ;  /* 0x00000083003e8202 */ /* 0x000fe40000000f00 */
[----:B------:R-:W-:Y:S02]  /*4d20*/  @!P0 MOV R63, R130 ;  /* 0x00000082003f8202 */ /* 0x000fe40000000f00 */
[----:B------:R-:W-:Y:S02]  /*4d30*/  @!P1 IADD3 R128, P0, PT, R59, R88, RZ ;  /* 0x000000583b809210 */ /* 0x000fe40007f1e0ff */
[----:B------:R-:W-:Y:S01]  /*4d40*/  @!P1 SHF.L.U64.HI R132, R129, 0x1, R132 ;  /* 0x0000000181849819 */ /* 0x000fe20000010284 */
        /* <DEDUP_REMOVED lines=80> */
.L_x_6597:
[----:B-1-3--:R-:W-:Y:S05]  /*5250*/  BSYNC.RECONVERGENT B0 ;  /* 0x0000000000007941 */ /* 0x00afea0003800200 */
.L_x_6596:
[----:B------:R-:W-:Y:S04]  /*5260*/  BSSY.RECONVERGENT B0, `(.L_x_6598) ;  /* 0x00000b6000007945 */ /* 0x000fe80003800200 */
[----:B------:R-:W-:Y:S05]  /*5270*/  @!P6 BRA `(.L_x_6599) ;  /* 0x0000000800d0e947 */ /* 0x000fea0003800000 */
[C---:B------:R-:W-:Y:S02]  /*5280*/  ISETP.GE.AND P0, PT, R20.reuse, R24, PT ;  /* 0x000000181400720c */ /* 0x040fe40003f06270 */
[C---:B------:R-:W-:Y:S04]  /*5290*/  LEA R32, P2, R97.reuse, R18, 0x1 ;  /* 0x0000001261207211 */ /* 0x040fe800078408ff */
[----:B------:R-:W-:Y:S05]  /*52a0*/  LEA.HI.X R33, R97, R17, R96, 0x1, P2 ;  /* 0x0000001161217211 */ /* 0x000fea00010f0c60 */
[----:B------:R-:W3:Y:S02]  /*52b0*/  LDG.E.128 R60, desc[UR6][R32.64] ;  /* 0x00000006203c7981 */ /* 0x000ee4000c1e1d00 */
        /* <DEDUP_REMOVED lines=16> */
[----:B------:R3:W4:Y:S01]  /*53c0*/  @!P0 LDG.E.128 R52, desc[UR6][R46.64] ;  /* 0x000000062e348981 */ /* 0x000722000c1e1d00 */
[--C-:B-----5:R-:W-:Y:S01]  /*53d0*/  @!P0 HADD2.F32 R40, -RZ, R28.reuse.H0_H0 ;  /* 0x2000001cff288230 */ /* 0x120fe20000004100 */
[----:B---3--:R-:W-:Y:S01]  /*53e0*/  @!P0 MOV R46, R60 ;  /* 0x0000003c002e8202 */ /* 0x008fe20000000f00 */
[----:B------:R-:W-:Y:S01]  /*53f0*/  @!P0 HADD2.F32 R39, -RZ, R28.H1_H1 ;  /* 0x3000001cff278230 */ /* 0x000fe20000004100 */
[----:B------:R-:W-:Y:S01]  /*5400*/  @!P0 MOV R49, R61 ;  /* 0x0000003d00318202 */ /* 0x000fe20000000f00 */
[--C-:B------:R-:W-:Y:S01]  /*5410*/  @!P0 HADD2.F32 R37, -RZ, R29.reuse.H0_H0 ;  /* 0x2000001dff258230 */ /* 0x100fe20000004100 */
[----:B------:R-:W-:Y:S01]  /*5420*/  @!P0 MOV R58, R62 ;  /* 0x0000003e003a8202 */ /* 0x000fe20000000f00 */
[----:B------:R-:W-:Y:S02]  /*5430*/  @!P0 HADD2.F32 R36, -RZ, R29.H1_H1 ;  /* 0x3000001dff248230 */ /* 0x000fe40000004100 */
[--C-:B--2---:R-:W-:Y:S02]  /*5440*/  @!P0 HADD2.F32 R43, -RZ, R128.reuse.H0_H0 ;  /* 0x20000080ff2b8230 */ /* 0x104fe40000004100 */
        /* <DEDUP_REMOVED lines=55> */
[----:B------:R-:W-:Y:S01]  /*57c0*/  @!P1 IADD3 R129, P6, PT, R113, R130, RZ ;  /* 0x0000008271819210 */ /* 0x000fe20007fde0ff */
[----:B------:R-:W-:Y:S01]  /*57d0*/  @!P0 FFMA.FTZ R8, R47, R52, R8 ;  /* 0x000000342f088223 */ /* 0x000fe20000010008 */
[----:B------:R-:W-:Y:S02]  /*57e0*/  @!P0 F2FP.F16.F32.PACK_AB R131, R4, R3 ;  /* 0x000000030483823e */ /* 0x000fe400000000ff */
[----:B------:R-:W-:Y:S02]  /*57f0*/  @!P1 SEL R133, R121, RZ, P2 ;  /* 0x000000ff79859207 */ /* 0x000fe40001000000 */
[----:B------:R-:W-:Y:S02]  /*5800*/  @!P0 MOV R60, R128 ;  /* 0x00000080003c8202 */ /* 0x000fe40000000f00 */
[----:B------:R-:W-:Y:S02]  /*5810*/  @!P0 MOV R61, R131 ;  /* 0x00000083003d8202 */ /* 0x000fe40000000f00 */
[----:B------:R-:W-:Y:S02]  /*5820*/  @!P1 IADD3.X R134, PT, PT, R100, R133, RZ, P6, !PT ;  /* 0x0000008564869210 */ /* 0x000fe400037fe4ff */
[----:B------:R-:W-:Y:S02]  /*5830*/  @!P0 F2FP.F16.F32.PACK_AB R131, R8, R7 ;  /* 0x000000070883823e */ /* 0x000fe400000000ff */
[----:B------:R-:W-:Y:S02]  /*5840*/  LEA R132, P6, R71, R84, 0x1 ;  /* 0x0000005447847211 */ /* 0x000fe400078c08ff */
[----:B------:R-:W-:Y:S02]  /*5850*/  @!P0 F2FP.F16.F32.PACK_AB R128, R6, R5 ;  /* 0x000000050680823e */ /* 0x000fe400000000ff */
[----:B------:R-:W-:Y:S02]  /*5860*/  @!P1 SHF.L.U32 R135, R129, 0x1, RZ ;  /* 0x0000000181879819 */ /* 0x000fe400000006ff */
[----:B------:R-:W-:Y:S02]  /*5870*/  @!P0 MOV R62, R128 ;  /* 0x00000080003e8202 */ /* 0x000fe40000000f00 */
[----:B------:R-:W-:Y:S02]  /*5880*/  @!P0 MOV R63, R131 ;  /* 0x00000083003f8202 */ /* 0x000fe40000000f00 */
[----:B------:R-:W-:Y:S02]  /*5890*/  LEA.HI.X R133, R71, R85, R72, 0x1, P6 ;  /* 0x0000005547857211 */ /* 0x000fe400030f0c48 */
        /* <DEDUP_REMOVED lines=82> */
.L_x_6599:
[----:B------:R-:W-:Y:S05]  /*5dc0*/  BSYNC.RECONVERGENT B0 ;  /* 0x0000000000007941 */ /* 0x000fea0003800200 */
.L_x_6598:
[----:B------:R-:W-:Y:S04]  /*5dd0*/  BSSY.RECONVERGENT B0, `(.L_x_6600) ;  /* 0x00000b9000007945 */ /* 0x000fe80003800200 */
[----:B------:R-:W-:Y:S05]  /*5de0*/  @!P5 BRA `(.L_x_6601) ;  /* 0x0000000800dcd947 */ /* 0x000fea0003800000 */
[----:B------:R-:W3:Y:S01]  /*5df0*/  LDC.64 R128, c[0x0][0x4a8] ;  /* 0x00012a00ff807b82 */ /* 0x000ee20000000a00 */
[C---:B------:R-:W-:Y:S11]  /*5e00*/  ISETP.GE.AND P0, PT, R20.reuse, R24, PT ;  /* 0x000000181400720c */ /* 0x040ff60003f06270 */
[----:B------:R-:W-:Y:S02]  /*5e10*/  @!UPT UIADD3 URZ, UPT, UPT, URZ, URZ, URZ ;  /* 0x000000fffffff290 */ /* 0x000fe4000fffe0ff */
[----:B------:R-:W-:Y:S04]  /*5e20*/  @!P0 ISETP.GE.U32.AND P1, PT, R20, R25, PT ;  /* 0x000000191400820c */ /* 0x000fe80003f26070 */
[----:B------:R-:W-:Y:S02]  /*5e30*/  @!P0 SEL R131, R26, RZ, P1 ;  /* 0x000000ff1a838207 */ /* 0x000fe40000800000 */
[----:B-1----:R-:W-:Y:S02]  /*5e40*/  @!P0 SEL R132, R121, RZ, P1 ;  /* 0x000000ff79848207 */ /* 0x002fe40000800000 */
[----:B------:R-:W-:Y:S02]  /*5e50*/  @!P0 SEL R27, R25, R26, !P1 ;  /* 0x0000001a191b8207 */ /* 0x000fe40004800000 */
[C---:B---3--:R-:W-:Y:S04]  /*5e60*/  LEA R32, P2, R128.reuse, R18, 0x6 ;  /* 0x0000001280207211 */ /* 0x048fe800078430ff */
[----:B------:R-:W-:Y:S02]  /*5e70*/  LEA.HI.X R33, R128, R17, R129, 0x6, P2 ;  /* 0x0000001180217211 */ /* 0x000fe400010f3481 */
[----:B------:R-:W-:Y:S01]  /*5e80*/  @!P0 IADD3 R129, P2, PT, R108, R131, RZ ;  /* 0x000000836c818210 */ /* 0x000fe20007f5e0ff */
[----:B------:R-:W-:Y:S03]  /*5e90*/  @!P0 IMAD.WIDE R28, R27, 0x2, R32 ;  /* 0x000000021b1c8825 */ /* 0x000fe600078e0220 */
[----:B------:R-:W-:Y:S01]  /*5ea0*/  @!P0 SHF.L.U32 R133, R129, 0x1, RZ ;  /* 0x0000000181858819 */ /* 0x000fe200000006ff */
[----:B------:R-:W3:Y:S01]  /*5eb0*/  LDG.E.128 R60, desc[UR6][R32.64] ;  /* 0x00000006203c7981 */ /* 0x000ee2000c1e1d00 */
[----:B------:R-:W-:Y:S02]  /*5ec0*/  @!P0 IADD3.X R132, PT, PT, R99, R132, RZ, P2, !PT ;  /* 0x0000008463848210 */ /* 0x000fe400017fe4ff */
[----:B------:R-:W-:Y:S02]  /*5ed0*/  @!P0 IADD3 R130, P1, PT, R133, R88, RZ ;  /* 0x0000005885828210 */ /* 0x000fe40007f3e0ff */
[----:B------:R-:W-:Y:S03]  /*5ee0*/  @!P0 SHF.L.U64.HI R132, R129, 0x1, R132 ;  /* 0x0000000181848819 */ /* 0x000fe60000010284 */
[----:B------:R-:W5:Y:S01]  /*5ef0*/  @!P0 LDG.E.128 R28, desc[UR6][R28.64] ;  /* 0x000000061c1c8981 */ /* 0x000f62000c1e1d00 */
[C---:B------:R-:W-:Y:S02]  /*5f00*/  @!P0 IADD3.X R131, PT, PT, R132.reuse, R89, RZ, P1, !PT ;  /* 0x0000005984838210 */ /* 0x040fe40000ffe4ff */
[----:B------:R-:W-:Y:S04]  /*5f10*/  @!P0 IADD3 R46, P1, PT, R133, R90, RZ ;  /* 0x0000005a852e8210 */ /* 0x000fe80007f3e0ff */
[----:B------:R-:W-:Y:S01]  /*5f20*/  @!P0 IADD3.X R47, PT, PT, R132, R91, RZ, P1, !PT ;  /* 0x0000005b842f8210 */ /* 0x000fe20000ffe4ff */
[----:B------:R-:W2:Y:S01]  /*5f30*/  @!P0 LDG.E.128 R128, desc[UR6][R130.64] ;  /* 0x0000000682808981 */ /* 0x000ea2000c1e1d00 */
[----:B------:R-:W-:Y:S07]  /*5f40*/  ISETP.GE.U32.OR P1, PT, R20, R25, P0 ;  /* 0x000000191400720c */ /* 0x000fee0000726470 */
[----:B------:R3:W4:Y:S02]  /*5f50*/  @!P0 LDG.E.128 R52, desc[UR6][R46.64] ;  /* 0x000000062e348981 */ /* 0x000724000c1e1d00 */
[----:B---3--:R-:W-:Y:S02]  /*5f60*/  @!P0 MOV R47, R60 ;  /* 0x0000003c002f8202 */ /* 0x008fe40000000f00 */
[----:B------:R-:W-:Y:S03]  /*5f70*/  @!P0 MOV R58, R62 ;  /* 0x0000003e003a8202 */ /* 0x000fe60000000f00 */
[--C-:B------:R-:W-:Y:S02]  /*5f80*/  @!P0 HADD2.F32 R45, -RZ, R47.reuse.H0_H0 ;  /* 0x2000002fff2d8230 */ /* 0x100fe40000004100 */
[----:B------:R-:W-:Y:S02]  /*5f90*/  @!P0 HADD2.F32 R47, -RZ, R47.H1_H1 ;  /* 0x3000002fff2f8230 */ /* 0x000fe40000004100 */
[--C-:B-----5:R-:W-:Y:S02]  /*5fa0*/  @!P0 HADD2.F32 R40, -RZ, R28.reuse.H0_H0 ;  /* 0x2000001cff288230 */ /* 0x120fe40000004100 */
[----:B------:R-:W-:Y:S02]  /*5fb0*/  @!P0 HADD2.F32 R39, -RZ, R28.H1_H1 ;  /* 0x3000001cff278230 */ /* 0x000fe40000004100 */
[--C-:B------:R-:W-:Y:S02]  /*5fc0*/  @!P0 HADD2.F32 R37, -RZ, R29.reuse.H0_H0 ;  /* 0x2000001dff258230 */ /* 0x100fe40000004100 */
[----:B------:R-:W-:Y:S02]  /*5fd0*/  @!P0 HADD2.F32 R36, -RZ, R29.H1_H1 ;  /* 0x3000001dff248230 */ /* 0x000fe40000004100 */
[--C-:B--2---:R-:W-:Y:S02]  /*5fe0*/  @!P0 HADD2.F32 R43, -RZ, R128.reuse.H0_H0 ;  /* 0x20000080ff2b8230 */ /* 0x104fe40000004100 */
[----:B------:R-:W-:Y:S02]  /*5ff0*/  @!P0 HADD2.F32 R44, -RZ, R128.H1_H1 ;  /* 0x30000080ff2c8230 */ /* 0x000fe40000004100 */
        /* <DEDUP_REMOVED lines=8> */
[----:B------:R-:W-:Y:S02]  /*6080*/  @!P0 HADD2.F32 R28, -RZ, R31.H1_H1 ;  /* 0x3000001fff1c8230 */ /* 0x000fe40000004100 */
[----:B------:R-:W-:Y:S01]  /*6090*/  @!P0 FFMA.FTZ R0, R45, R46, R0 ;  /* 0x0000002e2d008223 */ /* 0x000fe20000010000 */
[--C-:B------:R-:W-:Y:S01]  /*60a0*/  @!P0 HADD2.F32 R42, -RZ, R129.reuse.H0_H0 ;  /* 0x20000081ff2a8230 */ /* 0x100fe20000004100 */
[----:B------:R-:W-:Y:S01]  /*60b0*/  @!P0 MOV R45, R61 ;  /* 0x0000003d002d8202 */ /* 0x000fe20000000f00 */
[----:B------:R-:W-:Y:S02]  /*60c0*/  @!P0 HADD2.F32 R41, -RZ, R129.H1_H1 ;  /* 0x30000081ff298230 */ /* 0x000fe40000004100 */
[--C-:B------:R-:W-:Y:S01]  /*60d0*/  @!P0 HADD2.F32 R38, -RZ, R130.reuse.H0_H0 ;  /* 0x20000082ff268230 */ /* 0x100fe20000004100 */
[----:B------:R-:W1:Y:S01]  /*60e0*/  LDC.64 R128, c[0x0][0x3b8] ;  /* 0x0000ee00ff807b82 */ /* 0x000e620000000a00 */
[----:B------:R-:W-:Y:S02]  /*60f0*/  @!P0 HADD2.F32 R31, -RZ, R130.H1_H1 ;  /* 0x30000082ff1f8230 */ /* 0x000fe40000004100 */
        /* <DEDUP_REMOVED lines=9> */
[--C-:B------:R-:W-:Y:S02]  /*6190*/  @!P0 HADD2.F32 R49, -RZ, R54.reuse.H0_H0 ;  /* 0x20000036ff318230 */ /* 0x100fe40000004100 */
[----:B------:R-:W-:Y:S01]  /*61a0*/  @!P1 FADD.FTZ R27, -R27, -RZ ;  /* 0x800000ff1b1b9221 */ /* 0x000fe20000010100 */
[----:B------:R-:W-:Y:S01]  /*61b0*/  @!P0 HADD2.F32 R50, -RZ, R54.H1_H1 ;  /* 0x30000036ff328230 */ /* 0x000fe20000004100 */
[----:B------:R-:W-:Y:S01]  /*61c0*/  ISETP.GE.AND P1, PT, R19, R24, PT ;  /* 0x000000181300720c */ /* 0x000fe20003f26270 */
[----:B------:R-:W-:Y:S02]  /*61d0*/  @!P0 HADD2.F32 R51, -RZ, R55.H0_H0 ;  /* 0x20000037ff338230 */ /* 0x000fe40000004100 */
[----:B------:R-:W-:Y:S01]  /*61e0*/  @!P0 FFMA.FTZ R2, R47, R48, R2 ;  /* 0x000000302f028223 */ /* 0x000fe20000010002 */
[----:B------:R-:W-:Y:S02]  /*61f0*/  @!P0 HADD2.F32 R47, -RZ, R45.H1_H1 ;  /* 0x3000002dff2f8230 */ /* 0x000fe40000004100 */
[----:B------:R-:W-:Y:S01]  /*6200*/  @!P0 FMUL.FTZ R6, R34, R31 ;  /* 0x0000001f22068220 */ /* 0x000fe20000410000 */
[--C-:B------:R-:W-:Y:S02]  /*6210*/  @!P0 HADD2.F32 R45, -RZ, R53.reuse.H0_H0 ;  /* 0x20000035ff2d8230 */ /* 0x100fe40000004100 */
[----:B------:R-:W-:Y:S01]  /*6220*/  @!P0 FMUL.FTZ R7, R29, R30 ;  /* 0x0000001e1d078220 */ /* 0x000fe20000410000 */
[----:B------:R-:W-:Y:S02]  /*6230*/  @!P0 HADD2.F32 R48, -RZ, R53.H1_H1 ;  /* 0x30000035ff308230 */ /* 0x000fe40000004100 */
[----:B------:R-:W-:Y:S01]  /*6240*/  @!P0 FMUL.FTZ R3, R37, R42 ;  /* 0x0000002a25038220 */ /* 0x000fe20000410000 */
[----:B------:R-:W-:Y:S02]  /*6250*/  @!P0 HADD2.F32 R52, -RZ, R55.H1_H1 ;  /* 0x30000037ff348230 */ /* 0x000fe40000004100 */
[----:B------:R-:W-:Y:S01]  /*6260*/  @!P0 FMUL.FTZ R4, R36, R41 ;  /* 0x0000002924048220 */ /* 0x000fe20000410000 */
[----:B------:R-:W-:Y:S01]  /*6270*/  @!P0 FMUL.FTZ R5, R35, R38 ;  /* 0x0000002623058220 */ /* 0x000fe20000410000 */
[----:B------:R-:W-:Y:S01]  /*6280*/  @!P0 FFMA.FTZ R3, R46, R45, R3 ;  /* 0x0000002d2e038223 */ /* 0x000fe20000010003 */
[--C-:B------:R-:W-:Y:S02]  /*6290*/  @!P0 HADD2.F32 R46, -RZ, R58.reuse.H0_H0 ;  /* 0x2000003aff2e8230 */ /* 0x100fe40000004100 */
[----:B------:R-:W-:Y:S01]  /*62a0*/  @!P0 FFMA.FTZ R4, R47, R48, R4 ;  /* 0x000000302f048223 */ /* 0x000fe20000010004 */
[----:B------:R-:W-:Y:S01]  /*62b0*/  @!P0 HADD2.F32 R45, -RZ, R58.H1_H1 ;  /* 0x3000003aff2d8230 */ /* 0x000fe20000004100 */
[----:B------:R-:W-:Y:S01]  /*62c0*/  @!P0 MOV R47, R63 ;  /* 0x0000003f002f8202 */ /* 0x000fe20000000f00 */
[----:B------:R-:W-:Y:S01]  /*62d0*/  @!P0 FMUL.FTZ R8, R28, R27 ;  /* 0x0000001b1c088220 */ /* 0x000fe20000410000 */
[----:B------:R-:W-:Y:S01]  /*62e0*/  @!P1 ISETP.GE.U32.AND P2, PT, R19, R25, PT ;  /* 0x000000191300920c */ /* 0x000fe20003f46070 */
[----:B------:R-:W-:Y:S01]  /*62f0*/  @!P0 FFMA.FTZ R5, R46, R49, R5 ;  /* 0x000000312e058223 */ /* 0x000fe20000010005 */
[----:B-1----:R-:W-:Y:S01]  /*6300*/  LEA R132, P5, R128, R84, 0x6 ;  /* 0x0000005480847211 */ /* 0x002fe200078a30ff */
[--C-:B------:R-:W-:Y:S01]  /*6310*/  @!P0 HADD2.F32 R46, -RZ, R47.reuse.H0_H0 ;  /* 0x2000002fff2e8230 */ /* 0x100fe20000004100 */
[----:B------:R-:W-:Y:S01]  /*6320*/  @!P0 F2FP.F16.F32.PACK_AB R130, R2, R0 ;  /* 0x000000000282823e */ /* 0x000fe200000000ff */
[----:B------:R-:W-:Y:S01]  /*6330*/  @!P0 FFMA.FTZ R6, R45, R50, R6 ;  /* 0x000000322d068223 */ /* 0x000fe20000010006 */
[----:B------:R-:W-:Y:S01]  /*6340*/  @!P0 HADD2.F32 R45, -RZ, R47.H1_H1 ;  /* 0x3000002fff2d8230 */ /* 0x000fe20000004100 */
[----:B------:R-:W-:Y:S01]  /*6350*/  @!P1 SEL R133, R26, RZ, P2 ;  /* 0x000000ff1a859207 */ /* 0x000fe20001000000 */
[----:B------:R-:W-:Y:S01]  /*6360*/  @!P0 FFMA.FTZ R7, R46, R51, R7 ;  /* 0x000000332e078223 */ /* 0x000fe20000010007 */
[----:B------:R-:W-:Y:S02]  /*6370*/  @!P0 MOV R60, R130 ;  /* 0x00000082003c8202 */ /* 0x000fe40000000f00 */
[----:B------:R-:W-:Y:S01]  /*6380*/  @!P1 SEL R130, R121, RZ, P2 ;  /* 0x000000ff79829207 */ /* 0x000fe20001000000 */
[----:B------:R-:W-:Y:S01]  /*6390*/  @!P0 FFMA.FTZ R8, R45, R52, R8 ;  /* 0x000000342d088223 */ /* 0x000fe20000010008 */
[----:B------:R-:W-:Y:S02]  /*63a0*/  @!P1 IADD3 R135, P6, PT, R108, R133, RZ ;  /* 0x000000856c879210 */ /* 0x000fe40007fde0ff */
[----:B------:R-:W-:Y:S02]  /*63b0*/  @!P0 F2FP.F16.F32.PACK_AB R131, R4, R3 ;  /* 0x000000030483823e */ /* 0x000fe400000000ff */
[----:B------:R-:W-:Y:S02]  /*63c0*/  @!P1 IADD3.X R134, PT, PT, R99, R130, RZ, P6, !PT ;  /* 0x0000008263869210 */ /* 0x000fe400037fe4ff */
[----:B------:R-:W-:Y:S02]  /*63d0*/  @!P0 MOV R61, R131 ;  /* 0x00000083003d8202 */ /* 0x000fe40000000f00 */
[----:B------:R-:W-:Y:S02]  /*63e0*/  @!P0 F2FP.F16.F32.PACK_AB R131, R6, R5 ;  /* 0x000000050683823e */ /* 0x000fe400000000ff */
[----:B------:R-:W-:Y:S02]  /*63f0*/  @!P0 F2FP.F16.F32.PACK_AB R130, R8, R7 ;  /* 0x000000070882823e */ /* 0x000fe400000000ff */
[C---:B------:R-:W-:Y:S02]  /*6400*/  @!P1 SHF.L.U64.HI R134, R135.reuse, 0x1, R134 ;  /* 0x0000000187869819 */ /* 0x040fe40000010286 */
[----:B------:R-:W-:Y:S02]  /*6410*/  @!P1 SHF.L.U32 R135, R135, 0x1, RZ ;  /* 0x0000000187879819 */ /* 0x000fe400000006ff */
[----:B------:R-:W-:Y:S02]  /*6420*/  LEA.HI.X R133, R128, R85, R129, 0x6, P5 ;  /* 0x0000005580857211 */ /* 0x000fe400028f3481 */
[----:B------:R-:W-:Y:S02]  /*6430*/  @!P0 MOV R62, R131 ;  /* 0x00000083003e8202 */ /* 0x000fe40000000f00 */
[----:B------:R-:W-:Y:S02]  /*6440*/  @!P0 MOV R63, R130 ;  /* 0x00000082003f8202 */ /* 0x000fe40000000f00 */
[----:B------:R-:W-:Y:S02]  /*6450*/  @!P1 IADD3 R128, P0, PT, R135, R88, RZ ;  /* 0x0000005887809210 */ /* 0x000fe40007f1e0ff */
        /* <DEDUP_REMOVED lines=8> */
[----:B------:R3:W4:Y:S08]  /*64e0*/  LDG.E.128 R64, desc[UR6][R32.64+0x80] ;  /* 0x0000800620407981 */ /* 0x000730000c1e1d00 */
[----:B------:R-:W5:Y:S08]  /*64f0*/  @!P1 LDG.E.128 R28, desc[UR6][R28.64+0x80] ;  /* 0x000080061c1c9981 */ /* 0x000f70000c1e1d00 */
[----:B------:R4:W5:Y:S01]  /*6500*/  @!P1 LDG.E.128 R52, desc[UR6][R46.64+0x80] ;  /* 0x000080062e349981 */ /* 0x000962000c1e1d00 */
[--C-:B--2---:R-:W-:Y:S02]  /*6510*/  @!P1 HADD2.F32 R42, -RZ, R128.reuse.H0_H0 ;  /* 0x20000080ff2a9230 */ /* 0x104fe40000004100 */
[----:B------:R-:W-:Y:S02]  /*6520*/  @!P1 HADD2.F32 R41, -RZ, R128.H1_H1 ;  /* 0x30000080ff299230 */ /* 0x000fe40000004100 */
[--C-:B------:R-:W-:Y:S02]  /*6530*/  @!P1 HADD2.F32 R40, -RZ, R129.reuse.H0_H0 ;  /* 0x20000081ff289230 */ /* 0x100fe40000004100 */
[----:B------:R-:W-:Y:S01]  /*6540*/  @!P0 FADD.FTZ R42, -R42, -RZ ;  /* 0x800000ff2a2a8221 */ /* 0x000fe20000010100 */
[----:B---3--:R-:W-:Y:S02]  /*6550*/  @!P1 HADD2.F32 R33, -RZ, R129.H1_H1 ;  /* 0x30000081ff219230 */ /* 0x008fe40000004100 */
[----:B------:R-:W-:Y:S01]  /*6560*/  @!P0 FADD.FTZ R41, -R41, -RZ ;  /* 0x800000ff29298221 */ /* 0x000fe20000010100 */
[----:B------:R-:W-:Y:S01]  /*6570*/  @!P1 HADD2.F32 R32, -RZ, R130.H0_H0 ;  /* 0x20000082ff209230 */ /* 0x000fe20000004100 */
[----:B----4-:R-:W-:Y:S01]  /*6580*/  @!P1 MOV R47, R64 ;  /* 0x00000040002f9202 */ /* 0x010fe20000000f00 */
[----:B------:R-:W-:Y:S01]  /*6590*/  @!P1 HADD2.F32 R27, -RZ, R131.H1_H1 ;  /* 0x30000083ff1b9230 */ /* 0x000fe20000004100 */
[----:B------:R-:W-:Y:S01]  /*65a0*/  @!P1 MOV R58, R65 ;  /* 0x00000041003a9202 */ /* 0x000fe20000000f00 */
[----:B------:R-:W-:Y:S01]  /*65b0*/  @!P0 FADD.FTZ R40, -R40, -RZ ;  /* 0x800000ff28288221 */ /* 0x000fe20000010100 */
[----:B------:R-:W-:Y:S01]  /*65c0*/  @!P1 MOV R59, R66 ;  /* 0x00000042003b9202 */ /* 0x000fe20000000f00 */
[----:B------:R-:W-:Y:S01]  /*65d0*/  @!P1 HADD2.F32 R46, -RZ, R47.H0_H0 ;  /* 0x2000002fff2e9230 */ /* 0x000fe20000004100 */
[----:B-1----:R-:W-:Y:S01]  /*65e0*/  @!P1 MOV R60, R67 ;  /* 0x00000043003c9202 */ /* 0x002fe20000000f00 */
        /* <DEDUP_REMOVED lines=13> */
[----:B------:R-:W-:Y:S01]  /*66c0*/  @!P0 FADD.FTZ R27, -R27, -RZ ;  /* 0x800000ff1b1b8221 */ /* 0x000fe20000010100 */
[----:B------:R-:W-:Y:S02]  /*66d0*/  @!P1 HADD2.F32 R34, -RZ, R30.H1_H1 ;  /* 0x3000001eff229230 */ /* 0x000fe40000004100 */
[----:B------:R-:W-:Y:S02]  /*66e0*/  @!P1 HADD2.F32 R31, -RZ, R130.H1_H1 ;  /* 0x30000082ff1f9230 */ /* 0x000fe40000004100 */
[----:B------:R-:W-:Y:S01]  /*66f0*/  @!P1 FMUL.FTZ R13, R35, R32 ;  /* 0x00000020230d9220 */ /* 0x000fe20000410000 */
[--C-:B------:R-:W-:Y:S02]  /*6700*/  @!P1 HADD2.F32 R45, -RZ, R52.reuse.H0_H0 ;  /* 0x20000034ff2d9230 */ /* 0x100fe40000004100 */
[----:B------:R-:W-:Y:S01]  /*6710*/  @!P1 FMUL.FTZ R16, R28, R27 ;  /* 0x0000001b1c109220 */ /* 0x000fe20000410000 */
[----:B------:R-:W-:Y:S02]  /*6720*/  @!P1 HADD2.F32 R30, -RZ, R131.H0_H0 ;  /* 0x20000083ff1e9230 */ /* 0x000fe40000004100 */
        /* <DEDUP_REMOVED lines=12> */
[----:B------:R-:W-:Y:S01]  /*67f0*/  @!P1 FFMA.FTZ R11, R50, R49, R11 ;  /* 0x00000031320b9223 */ /* 0x000fe2000001000b */
[----:B------:R-:W-:Y:S01]  /*6800*/  @!P1 F2FP.F16.F32.PACK_AB R128, R10, R9 ;  /* 0x000000090a80923e */ /* 0x000fe200000000ff */
[--C-:B------:R-:W-:Y:S02]  /*6810*/  @!P1 HADD2.F32 R52, -RZ, R54.reuse.H0_H0 ;  /* 0x20000036ff349230 */ /* 0x100fe40000004100 */
[--C-:B------:R-:W-:Y:S01]  /*6820*/  @!P1 HADD2.F32 R46, -RZ, R59.reuse.H0_H0 ;  /* 0x2000003bff2e9230 */ /* 0x100fe20000004100 */
[----:B------:R-:W-:Y:S01]  /*6830*/  @!P1 MOV R64, R128 ;  /* 0x0000008000409202 */ /* 0x000fe20000000f00 */
[----:B------:R-:W-:Y:S02]  /*6840*/  @!P1 HADD2.F32 R53, -RZ, R54.H1_H1 ;  /* 0x30000036ff359230 */ /* 0x000fe40000004100 */
[----:B------:R-:W-:Y:S01]  /*6850*/  @!P1 FFMA.FTZ R12, R45, R51, R12 ;  /* 0x000000332d0c9223 */ /* 0x000fe2000001000c */
[----:B------:R-:W-:Y:S02]  /*6860*/  @!P1 HADD2.F32 R47, -RZ, R59.H1_H1 ;  /* 0x3000003bff2f9230 */ /* 0x000fe40000004100 */
[----:B------:R-:W-:Y:S01]  /*6870*/  @!P1 FFMA.FTZ R13, R46, R52, R13 ;  /* 0x000000342e0d9223 */ /* 0x000fe2000001000d */
[--C-:B------:R-:W-:Y:S01]  /*6880*/  @!P1 HADD2.F32 R54, -RZ, R55.reuse.H0_H0 ;  /* 0x20000037ff369230 */ /* 0x100fe20000004100 */
        /* <DEDUP_REMOVED lines=13> */
.L_x_6601:
[----:B------:R-:W-:Y:S05]  /*6960*/  BSYNC.RECONVERGENT B0 ;  /* 0x0000000000007941 */ /* 0x000fea0003800200 */
.L_x_6600:
        /* <DEDUP_REMOVED lines=22> */
[----:B------:R-:W2:Y:S01]  /*6ad0*/  @!P0 LDG.E.128 R4, desc[UR6][R4.64] ;  /* 0x0000000604048981 */ /* 0x000ea2000c1e1d00 */
[----:B------:R-:W-:Y:S02]  /*6ae0*/  @!P0 IADD3.X R15, PT, PT, R0, R91, RZ, P1, !PT ;  /* 0x0000005b000f8210 */ /* 0x000fe40000ffe4ff */
[----:B------:R-:W-:Y:S05]  /*6af0*/  ISETP.GE.AND P1, PT, R19, R24, PT ;  /* 0x000000181300720c */ /* 0x000fea0003f26270 */
[----:B------:R-:W4:Y:S08]  /*6b00*/  @!P0 LDG.E.128 R40, desc[UR6][R40.64] ;  /* 0x0000000628288981 */ /* 0x000f30000c1e1d00 */
[----:B------:R1:W3:Y:S01]  /*6b10*/  @!P0 LDG.E.128 R32, desc[UR6][R14.64] ;  /* 0x000000060e208981 */ /* 0x0002e2000c1e1d00 */
[--C-:B--2---:R-:W-:Y:S02]  /*6b20*/  @!P0 HADD2.F32 R0, -RZ, R4.reuse.H0_H0 ;  /* 0x20000004ff008230 */ /* 0x104fe40000004100 */
[----:B------:R-:W-:Y:S02]  /*6b30*/  @!P0 HADD2.F32 R2, -RZ, R4.H1_H1 ;  /* 0x30000004ff028230 */ /* 0x000fe40000004100 */
[--C-:B------:R-:W-:Y:S02]  /*6b40*/  @!P0 HADD2.F32 R3, -RZ, R5.reuse.H0_H0 ;  /* 0x20000005ff038230 */ /* 0x100fe40000004100 */
[----:B------:R-:W-:Y:S02]  /*6b50*/  @!P0 HADD2.F32 R4, -RZ, R5.H1_H1 ;  /* 0x30000005ff048230 */ /* 0x000fe40000004100 */
[----:B----4-:R-:W-:Y:S02]  /*6b60*/  @!P0 HADD2.F32 R13, -RZ, R42.H1_H1 ;  /* 0x3000002aff0d8230 */ /* 0x010fe40000004100 */
[--C-:B------:R-:W-:Y:S02]  /*6b70*/  @!P0 HADD2.F32 R5, -RZ, R6.reuse.H0_H0 ;  /* 0x20000006ff058230 */ /* 0x100fe40000004100 */
[----:B------:R-:W-:Y:S02]  /*6b80*/  @!P0 HADD2.F32 R6, -RZ, R6.H1_H1 ;  /* 0x30000006ff068230 */ /* 0x000fe40000004100 */
[----:B------:R-:W-:Y:S01]  /*6b90*/  @!P2 FADD.FTZ R13, -R13, -RZ ;  /* 0x800000ff0d0da221 */ /* 0x000fe20000010100 */
[--C-:B------:R-:W-:Y:S02]  /*6ba0*/  @!P0 HADD2.F32 R12, -RZ, R7.reuse.H0_H0 ;  /* 0x20000007ff0c8230 */ /* 0x100fe40000004100 */
[----:B------:R-:W-:Y:S02]  /*6bb0*/  @!P0 HADD2.F32 R9, -RZ, R7.H1_H1 ;  /* 0x30000007ff098230 */ /* 0x000fe40000004100 */
[----:B------:R-:W-:Y:S01]  /*6bc0*/  @!P0 FMUL.FTZ R6, R6, R13 ;  /* 0x0000000d06068220 */ /* 0x000fe20000410000 */
[----:B-1----:R-:W-:Y:S01]  /*6bd0*/  @!P0 HADD2.F32 R14, -RZ, R42.H0_H0 ;  /* 0x2000002aff0e8230 */ /* 0x002fe20000004100 */
[----:B-----5:R-:W-:Y:S01]  /*6be0*/  @!P0 MOV R13, R36 ;  /* 0x00000024000d8202 */ /* 0x020fe20000000f00 */
        /* <DEDUP_REMOVED lines=147> */
.L_x_6603:
[----:B------:R-:W-:Y:S05]  /*7520*/  BSYNC.RECONVERGENT B0 ;  /* 0x0000000000007941 */ /* 0x000fea0003800200 */
.L_x_6602:
[----:B------:R-:W1:Y:S01]  /*7530*/  LDC R24, c[0x0][0x450] ;  /* 0x00011400ff187b82 */ /* 0x000e620000000800 */
[----:B--2---:R-:W-:Y:S05]  /*7540*/  IMAD.U32 R119, R119, -0x20, RZ ;  /* 0xffffffe077777824 */ /* 0x004fea00078e00ff */
[C---:B------:R-:W-:Y:S02]  /*7550*/  LEA R90, P1, R119.reuse, R90, 0x1 ;  /* 0x0000005a775a7211 */ /* 0x040fe400078208ff */
[C---:B------:R-:W-:Y:S02]  /*7560*/  LEA R88, P0, R119.reuse, R88, 0x1 ;  /* 0x0000005877587211 */ /* 0x040fe400078008ff */
[C---:B------:R-:W-:Y:S02]  /*7570*/  LEA.HI.X.SX32 R91, R119.reuse, R91, 0x1, P1 ;  /* 0x0000005b775b7211 */ /* 0x040fe400008f0eff */
[----:B------:R-:W-:Y:S09]  /*7580*/  LEA.HI.X.SX32 R89, R119, R89, 0x1, P0 ;  /* 0x0000005977597211 */ /* 0x000ff200000f0eff */
.L_x_6586:
[----:B-1-3--:R-:W-:Y:S05]  /*7590*/  BSYNC.RECONVERGENT B1 ;  /* 0x0000000000017941 */ /* 0x00afea0003800200 */
.L_x_6584:
[----:B------:R-:W-:Y:S04]  /*75a0*/  ISETP.NE.U32.AND P2, PT, RZ, UR12, PT ;  /* 0x0000000cff007c0c */ /* 0x000fe8000bf45070 */
[----:B------:R-:W-:Y:S11]  /*75b0*/  ISETP.NE.AND.EX P2, PT, RZ, UR13, PT, P2 ;  /* 0x0000000dff007c0c */ /* 0x000ff6000bf45320 */
[----:B------:R-:W-:Y:S02]  /*75c0*/  @!UPT UIADD3 URZ, UPT, UPT, URZ, URZ, URZ ;  /* 0x000000fffffff290 */ /* 0x000fe4000fffe0ff */
[----:B------:R-:W1:Y:S01]  /*75d0*/  @!P2 LDC R2, c[0x0][0x3c0] ;  /* 0x0000f000ff02ab82 */ /* 0x000e620000000800 */
[----:B------:R-:W-:Y:S07]  /*75e0*/  @!P2 IMAD.MOV.U32 R3, RZ, RZ, RZ ;  /* 0x000000ffff03a224 */ /* 0x000fee00078e00ff */
[----:B------:R-:W3:Y:S01]  /*75f0*/  @!P2 LDC R0, c[0x0][0x3b8] ;  /* 0x0000ee00ff00ab82 */ /* 0x000ee20000000800 */
[----:B------:R-:W-:Y:S01]  /*7600*/  @!P2 IADD3 R3, P0, PT, RZ, -R3, RZ ;  /* 0x80000003ff03a210 */ /* 0x000fe20007f1e0ff */
[----:B---3--:R-:W-:Y:S02]  /*7610*/  @!P2 IMAD.SHL.U32 R0, R0, 0x40, RZ ;  /* 0x000000400000a824 */ /* 0x008fe400078e00ff */
[----:B-1----:R-:W-:Y:S02]  /*7620*/  @!P2 IMAD.SHL.U32 R2, R2, 0x40, RZ ;  /* 0x000000400202a824 */ /* 0x002fe400078e00ff */
[----:B------:R-:W-:Y:S02]  /*7630*/  @!P2 IMAD.X R0, RZ, RZ, ~R0, P0 ;  /* 0x000000ffff00a224 */ /* 0x000fe400000e0e00 */
[----:B------:R-:W-:Y:S05]  /*7640*/  @!P2 IMAD.X R2, RZ, RZ, ~R2, P0 ;  /* 0x000000ffff02a224 */ /* 0x000fea00000e0e02 */
[C---:B--2-4-:R-:W-:Y:S02]  /*7650*/  @!P2 SHF.R.S64 R5, R3.reuse, 0x1f, R2 ;  /* 0x0000001f0305a819 */ /* 0x054fe40000001002 */
        /* <DEDUP_REMOVED lines=78> */
.L_x_6604:
[----:B------:R-:W-:Y:S02]  /*7b40*/  IADD3 R86, P1, PT, R86, R93, RZ ;  /* 0x0000005d56567210 */ /* 0x000fe40007f3e0ff */
[----:B------:R-:W-:Y:S03]  /*7b50*/  IADD3 R18, P0, PT, R18, R95, RZ ;  /* 0x0000005f12127210 */ /* 0x000fe60007f1e0ff */
[----:B------:R-:W-:Y:S02]  /*7b60*/  IMAD.X R87, R87, 0x1, R92, P1 ;  /* 0x0000000157577824 */ /* 0x000fe400008e065c */
[----:B------:R-:W-:Y:S01]  /*7b70*/  IMAD.X R17, R17, 0x1, R94, P0 ;  /* 0x0000000111117824 */ /* 0x000fe200000e065e */
[----:B------:R-:W-:Y:S07]  /*7b80*/  @P3 BRA `(.L_x_6605) ;  /* 0xffffffa800683947 */ /* 0x000fee000383ffff */
.L_x_6583:
        /* <DEDUP_REMOVED lines=37> */
[----:B-1----:R-:W-:-:S04]  /*7de0*/  LEA R6, P0, R16, R4, 0x6 ;  /* 0x0000000410067211 */ /* 0x002fc800078030ff */
[----:B------:R-:W-:-:S05]  /*7df0*/  LEA.HI.X R7, R16, R5, R17, 0x6, P0 ;  /* 0x0000000510077211 */ /* 0x000fca00000f3411 */
[----:B------:R-:W-:Y:S01]  /*7e00*/  @!PT LDS RZ, [RZ] ;  /* 0x00000000fffff984 */ /* 0x000fe20000000800 */
[----:B------:R-:W-:Y:S01]  /*7e10*/  @!PT LDS RZ, [RZ] ;  /* 0x00000000fffff984 */ /* 0x000fe20000000800 */
[----:B------:R-:W-:Y:S01]  /*7e20*/  @!PT LDS RZ, [RZ] ;  /* 0x00000000fffff984 */ /* 0x000fe20000000800 */
[----:B------:R2:W-:Y:S04]  /*7e30*/  LDGSTS.E.BYPASS.LTC128B.128 [R2+0x1000], desc[UR6][R6.64] ;  /* 0x0100000006027fae */ /* 0x0005e8000b981a06 */
[----:B------:R2:W-:Y:S02]  /*7e40*/  LDGSTS.E.BYPASS.LTC128B.128 [R2+0x3000], desc[UR6][R6.64+0x80] ;  /* 0x0300008006027fae */ /* 0x0005e4000b981a06 */
.L_x_6609:
[----:B------:R-:W-:Y:S05]  /*7e50*/  BSYNC.RECONVERGENT B0 ;  /* 0x0000000000007941 */ /* 0x000fea0003800200 */
.L_x_6608:
        /* <DEDUP_REMOVED lines=10> */
.L_x_6607:
        /* <DEDUP_REMOVED lines=23> */
[----:B-----5:R1:W5:Y:S01]  /*8070*/  LDG.E.128 R8, desc[UR6][R32.64+0x80] ;  /* 0x0000800620087981 */ /* 0x020362000c1e1d00 */
        /* <DEDUP_REMOVED lines=50> */
.L_x_6615:
[----:B------:R-:W-:Y:S05]  /*83a0*/  BSYNC.RECONVERGENT B0 ;  /* 0x0000000000007941 */ /* 0x000fea0003800200 */
.L_x_6614:
        /* <DEDUP_REMOVED lines=45> */
.L_x_6617:
[----:B------:R-:W-:Y:S05]  /*8680*/  BSYNC.RECONVERGENT B0 ;  /* 0x0000000000007941 */ /* 0x000fea0003800200 */
.L_x_6616:
[----:B------:R3:W-:Y:S02]  /*8690*/  STS.128 [R2+0x2000], R8 ;  /* 0x0020000802007388 */ /* 0x0007e40000000c00 */
.L_x_6613:
[----:B------:R-:W-:Y:S05]  /*86a0*/  BSYNC.RECONVERGENT B1 ;  /* 0x0000000000017941 */ /* 0x000fea0003800200 */
.L_x_6612:
[----:B------:R-:W-:Y:S01]  /*86b0*/  IADD3 R26, PT, PT, R124, 0x10, RZ ;  /* 0x000000107c1a7810 */ /* 0x000fe20007ffe0ff */
[----:B------:R-:W-:Y:S03]  /*86c0*/  BSSY.RECONVERGENT B1, `(.L_x_6618) ;  /* 0x0000074000017945 */ /* 0x000fe60003800200 */
[----:B------:R-:W-:-:S13]  /*86d0*/  ISETP.GE.AND P0, PT, R26, R13, PT ;  /* 0x0000000d1a00720c */ /* 0x000fda0003f06270 */
[----:B------:R-:W-:Y:S05]  /*86e0*/  @P0 BRA `(.L_x_6619) ;  /* 0x0000000400c40947 */ /* 0x000fea0003800000 */
[----:B------:R-:W-:-:S04]  /*86f0*/  LEA R4, P0, R41, R32, 0x1 ;  /* 0x0000002029047211 */ /* 0x000fc800078008ff */
[----:B------:R-:W-:-:S05]  /*8700*/  LEA.HI.X R5, R41, R33, R35, 0x1, P0 ;  /* 0x0000002129057211 */ /* 0x000fca00000f0c23 */
[----:B---3-5:R3:W5:Y:S04]  /*8710*/  LDG.E.128 R8, desc[UR6][R4.64+0x80] ;  /* 0x0000800604087981 */ /* 0x028768000c1e1d00 */
        /* <DEDUP_REMOVED lines=52> */
.L_x_6621:
[----:B------:R-:W-:Y:S05]  /*8a60*/  BSYNC.RECONVERGENT B0 ;  /* 0x0000000000007941 */ /* 0x000fea0003800200 */
.L_x_6620:
        /* <DEDUP_REMOVED lines=55> */
.L_x_6623:
[----:B------:R-:W-:Y:S05]  /*8de0*/  BSYNC.RECONVERGENT B0 ;  /* 0x0000000000007941 */ /* 0x000fea0003800200 */
.L_x_6622:
[----:B------:R4:W-:Y:S02]  /*8df0*/  STS.128 [R2+0x2800], R8 ;  /* 0x0028000802007388 */ /* 0x0009e40000000c00 */
.L_x_6619:
[----:B------:R-:W-:Y:S05]  /*8e00*/  BSYNC.RECONVERGENT B1 ;  /* 0x0000000000017941 */ /* 0x000fea0003800200 */
.L_x_6618:
[----:B------:R-:W-:Y:S01]  /*8e10*/  IADD3 R34, PT, PT, R124, 0x20, RZ ;  /* 0x000000207c227810 */ /* 0x000fe20007ffe0ff */
[----:B------:R-:W-:Y:S03]  /*8e20*/  BSSY.RECONVERGENT B1, `(.L_x_6624) ;  /* 0x0000076000017945 */ /* 0x000fe60003800200 */
[----:B------:R-:W-:-:S13]  /*8e30*/  ISETP.GE.AND P0, PT, R34, R13, PT ;  /* 0x0000000d2200720c */ /* 0x000fda0003f06270 */
[----:B------:R-:W-:Y:S05]  /*8e40*/  @P0 BRA `(.L_x_6625) ;  /* 0x0000000400cc0947 */ /* 0x000fea0003800000 */
[----:B---3--:R-:W-:-:S04]  /*8e50*/  LEA R4, P0, R16, R32, 0x6 ;  /* 0x0000002010047211 */ /* 0x008fc800078030ff */
[----:B------:R-:W-:-:S05]  /*8e60*/  LEA.HI.X R5, R16, R33, R17, 0x6, P0 ;  /* 0x0000002110057211 */ /* 0x000fca00000f3411 */
[----:B----45:R3:W5:Y:S04]  /*8e70*/  LDG.E.128 R8, desc[UR6][R4.64+0x80] ;  /* 0x0000800604087981 */ /* 0x030768000c1e1d00 */
        /* <DEDUP_REMOVED lines=54> */
.L_x_6627:
[----:B------:R-:W-:Y:S05]  /*91e0*/  BSYNC.RECONVERGENT B0 ;  /* 0x0000000000007941 */ /* 0x000fea0003800200 */
.L_x_6626:
        /* <DEDUP_REMOVED lines=55> */
.L_x_6629:
[----:B------:R-:W-:Y:S05]  /*9560*/  BSYNC.RECONVERGENT B0 ;  /* 0x0000000000007941 */ /* 0x000fea0003800200 */
.L_x_6628:
[----:B------:R4:W-:Y:S02]  /*9570*/  STS.128 [R2+0x3000], R8 ;  /* 0x0030000802007388 */ /* 0x0009e40000000c00 */
.L_x_6625:
[----:B------:R-:W-:Y:S05]  /*9580*/  BSYNC.RECONVERGENT B1 ;  /* 0x0000000000017941 */ /* 0x000fea0003800200 */
.L_x_6624:
[----:B------:R-:W-:-:S04]  /*9590*/  IADD3 R40, PT, PT, R124, 0x30, RZ ;  /* 0x000000307c287810 */ /* 0x000fc80007ffe0ff */
[----:B------:R-:W-:-:S13]  /*95a0*/  ISETP.GE.AND P0, PT, R40, R13, PT ;  /* 0x0000000d2800720c */ /* 0x000fda0003f06270 */
[----:B------:R-:W-:Y:S05]  /*95b0*/  @P0 BRA `(.L_x_6610) ;  /* 0x0000003000fc0947 */ /* 0x000fea0003800000 */
[----:B------:R-:W-:Y:S02]  /*95c0*/  IMAD R17, R17, 0x60, RZ ;  /* 0x0000006011117824 */ /* 0x000fe400078e02ff */
[----:B---3--:R-:W-:-:S05]  /*95d0*/  IMAD.WIDE.U32 R4, R16, 0x60, R32 ;  /* 0x0000006010047825 */ /* 0x008fca00078e0020 */
[----:B------:R-:W-:-:S05]  /*95e0*/  IADD3 R5, PT, PT, R17, R5, RZ ;  /* 0x0000000511057210 */ /* 0x000fca0007ffe0ff */
[----:B----45:R3:W5:Y:S04]  /*95f0*/  LDG.E.128 R8, desc[UR6][R4.64+0x80] ;  /* 0x0000800604087981 */ /* 0x030768000c1e1d00 */
[----:B------:R3:W5:Y:S01]  /*9600*/  LDG.E.128 R16, desc[UR6][R4.64] ;  /* 0x0000000604107981 */ /* 0x000762000c1e1d00 */
[----:B------:R-:W-:Y:S01]  /*9610*/  ISETP.GE.AND P0, PT, R20, R3, PT ;  /* 0x000000031400720c */ /* 0x000fe20003f06270 */
[----:B------:R-:W-:Y:S01]  /*9620*/  BSSY.RECONVERGENT B0, `(.L_x_6630) ;  /* 0x0000035000007945 */ /* 0x000fe20003800200 */
[----:B------:R-:W-:-:S11]  /*9630*/  IMAD R117, R117, 0x30, RZ ;  /* 0x0000003075757824 */ /* 0x000fd600078e02ff */
[----:B------:R-:W-:Y:S05]  /*9640*/  @P0 BRA `(.L_x_6631) ;  /* 0x0000000000c80947 */ /* 0x000fea0003800000 */
[----:B------:R-:W4:Y:S01]  /*9650*/  LDCU.64 UR10, c[0x0][0x4c8] ;  /* 0x00009900ff0a77ac */ /* 0x000f220008000a00 */
[----:B---3--:R-:W-:Y:S01]  /*9660*/  IADD3 R5, P0, PT, R117, R12, RZ ;  /* 0x0000000c75057210 */ /* 0x008fe20007f1e0ff */
[----:B------:R-:W3:Y:S03]  /*9670*/  LDCU.64 UR8, c[0x0][0x4d0] ;  /* 0x00009a00ff0877ac */ /* 0x000ee60008000a00 */
[----:B------:R-:W-:Y:S02]  /*9680*/  SHF.L.U32 R4, R5, 0x1, RZ ;  /* 0x0000000105047819 */ /* 0x000fe400000006ff */
[----:B------:R-:W-:-:S04]  /*9690*/  LEA.HI.X.SX32 R0, R117, R14, 0x1, P0 ;  /* 0x0000000e75007211 */ /* 0x000fc800000f0eff */
[----:B------:R-:W-:Y:S02]  /*96a0*/  SHF.L.U64.HI R0, R5, 0x1, R0 ;  /* 0x0000000105007819 */ /* 0x000fe40000010200 */
[C---:B----4-:R-:W-:Y:S02]  /*96b0*/  IADD3 R6, P1, PT, R4.reuse, UR10, RZ ;  /* 0x0000000a04067c10 */ /* 0x050fe4000ff3e0ff */
[----:B---3--:R-:W-:Y:S02]  /*96c0*/  IADD3 R4, P0, PT, R4, UR8, RZ ;  /* 0x0000000804047c10 */ /* 0x008fe4000ff1e0ff */
[C---:B------:R-:W-:Y:S02]  /*96d0*/  IADD3.X R7, PT, PT, R0.reuse, UR11, RZ, P1, !PT ;  /* 0x0000000b00077c10 */ /* 0x040fe40008ffe4ff */
[----:B------:R-:W-:-:S04]  /*96e0*/  IADD3.X R5, PT, PT, R0, UR9, RZ, P0, !PT ;  /* 0x0000000900057c10 */ /* 0x000fc800087fe4ff */
[----:B------:R-:W3:Y:S04]  /*96f0*/  LDG.E.64 R6, desc[UR6][R6.64] ;  /* 0x0000000606067981 */ /* 0x000ee8000c1e1b00 */
[----:B------:R-:W4:Y:S01]  /*9700*/  LDG.E.64 R4, desc[UR6][R4.64] ;  /* 0x0000000604047981 */ /* 0x000f22000c1e1b00 */
[--C-:B-----5:R-:W-:Y:S01]  /*9710*/  HADD2.F32 R24, -RZ, R17.reuse.H0_H0 ;  /* 0x20000011ff187230 */ /* 0x120fe20000004100 */
[----:B------:R-:W-:Y:S01]  /*9720*/  MOV R22, R18 ;  /* 0x0000001200167202 */ /* 0x000fe20000000f00 */
[----:B--2---:R-:W-:Y:S02]  /*9730*/  HADD2.F32 R30, -RZ, R17.H1_H1 ;  /* 0x30000011ff1e7230 */ /* 0x004fe40000004100 */
[--C-:B------:R-:W-:Y:S02]  /*9740*/  HADD2.F32 R18, -RZ, R19.reuse.H1_H1 ;  /* 0x30000013ff127230 */ /* 0x100fe40000004100 */
[----:B------:R-:W-:-:S02]  /*9750*/  HADD2.F32 R23, -RZ, R19.H0_H0 ;  /* 0x20000013ff177230 */ /* 0x000fc40000004100 */
[----:B---3--:R-:W-:Y:S02]  /*9760*/  HADD2.F32 R17, -RZ, R6.H1_H1 ;  /* 0x30000006ff117230 */ /* 0x008fe40000004100 */
[----:B------:R-:W-:Y:S02]  /*9770*/  HADD2.F32 R15, -RZ, R7.H1_H1 ;  /* 0x30000007ff0f7230 */ /* 0x000fe40000004100 */
[----:B----4-:R-:W-:Y:S02]  /*9780*/  HADD2.F32 R13, -RZ, R4.H1_H1 ;  /* 0x30000004ff0d7230 */ /* 0x010fe40000004100 */
[----:B------:R-:W-:Y:S02]  /*9790*/  HADD2.F32 R0, -RZ, R5.H1_H1 ;  /* 0x30000005ff007230 */ /* 0x000fe40000004100 */
[----:B------:R-:W-:Y:S01]  /*97a0*/  FMUL.FTZ R25, R18, R15 ;  /* 0x0000000f12197220 */ /* 0x000fe20000410000 */
[C---:B------:R-:W-:Y:S01]  /*97b0*/  FMUL.FTZ R19, R30.reuse, R13 ;  /* 0x0000000d1e137220 */ /* 0x040fe20000410000 */
[----:B------:R-:W-:Y:S01]  /*97c0*/  FMUL.FTZ R30, R30, R17 ;  /* 0x000000111e1e7220 */ /* 0x000fe20000410000 */
[-C--:B------:R-:W-:Y:S01]  /*97d0*/  FMUL.FTZ R28, R18, R0.reuse ;  /* 0x00000000121c7220 */ /* 0x080fe20000410000 */
[----:B------:R-:W-:Y:S01]  /*97e0*/  FFMA.FTZ R25, R23, R0, R25 ;  /* 0x0000000017197223 */ /* 0x000fe20000010019 */
[----:B------:R-:W-:-:S02]  /*97f0*/  HADD2.F32 R6, -RZ, R6.H0_H0 ;  /* 0x20000006ff067230 */ /* 0x000fc40000004100 */
[----:B------:R-:W-:Y:S01]  /*9800*/  FFMA.FTZ R30, R24, R13, R30 ;  /* 0x0000000d181e7223 */ /* 0x000fe2000001001e */
[----:B------:R-:W-:Y:S02]  /*9810*/  HADD2.F32 R13, -RZ, R16.H1_H1 ;  /* 0x30000010ff0d7230 */ /* 0x000fe40000004100 */
[----:B------:R-:W-:Y:S02]  /*9820*/  HADD2.F32 R4, -RZ, R4.H0_H0 ;  /* 0x20000004ff047230 */ /* 0x000fe40000004100 */
[----:B------:R-:W-:Y:S02]  /*9830*/  HADD2.F32 R5, -RZ, R5.H0_H0 ;  /* 0x20000005ff057230 */ /* 0x000fe40000004100 */
[----:B------:R-:W-:Y:S02]  /*9840*/  HADD2.F32 R0, -RZ, R22.H1_H1 ;  /* 0x30000016ff007230 */ /* 0x000fe40000004100 */
[----:B------:R-:W-:Y:S01]  /*9850*/  FFMA.FTZ R28, R23, R15, -R28 ;  /* 0x0000000f171c7223 */ /* 0x000fe2000001081c */
[----:B------:R-:W-:-:S02]  /*9860*/  HADD2.F32 R7, -RZ, R7.H0_H0 ;  /* 0x20000007ff077230 */ /* 0x000fc40000004100 */
        /* <DEDUP_REMOVED lines=16> */
.L_x_6631:
[----:B------:R-:W-:Y:S05]  /*9970*/  BSYNC.RECONVERGENT B0 ;  /* 0x0000000000007941 */ /* 0x000fea0003800200 */
.L_x_6630:
[----:B-----5:R4:W-:Y:S01]  /*9980*/  STS.128 [R2+0x1800], R16 ;  /* 0x0018001002007388 */ /* 0x0209e20000000c00 */
[----:B------:R-:W-:Y:S01]  /*9990*/  LOP3.LUT R20, R20, 0x40, RZ, 0xfc, !PT ;  /* 0x0000004014147812 */ /* 0x000fe200078efcff */
[----:B------:R-:W-:Y:S03]  /*99a0*/  BSSY.RECONVERGENT B0, `(.L_x_6632) ;  /* 0x0000034000007945 */ /* 0x000fe60003800200 */
[----:B------:R-:W-:-:S13]  /*99b0*/  ISETP.GE.AND P0, PT, R20, R3, PT ;  /* 0x000000031400720c */ /* 0x000fda0003f06270 */
[----:B------:R-:W-:Y:S05]  /*99c0*/  @P0 BRA `(.L_x_6633) ;  /* 0x0000000000c40947 */ /* 0x000fea0003800000 */
[----:B------:R-:W3:Y:S01]  /*99d0*/  LDCU.64 UR8, c[0x0][0x4d0] ;  /* 0x00009a00ff0877ac */ /* 0x000ee20008000a00 */
[C---:B------:R-:W-:Y:S01]  /*99e0*/  IADD3 R12, P0, PT, R117.reuse, R12, RZ ;  /* 0x0000000c750c7210 */ /* 0x040fe20007f1e0ff */
[----:B------:R-:W5:Y:S03]  /*99f0*/  LDCU.64 UR10, c[0x0][0x4c8] ;  /* 0x00009900ff0a77ac */ /* 0x000f660008000a00 */
[----:B------:R-:W-:Y:S02]  /*9a00*/  LEA.HI.X.SX32 R117, R117, R14, 0x1, P0 ;  /* 0x0000000e75757211 */ /* 0x000fe400000f0eff */
[C---:B------:R-:W-:Y:S02]  /*9a10*/  SHF.L.U32 R0, R12.reuse, 0x1, RZ ;  /* 0x000000010c007819 */ /* 0x040fe400000006ff */
[----:B------:R-:W-:Y:S02]  /*9a20*/  SHF.L.U64.HI R117, R12, 0x1, R117 ;  /* 0x000000010c757819 */ /* 0x000fe40000010275 */
[----:B---3--:R-:W-:-:S02]  /*9a30*/  IADD3 R4, P0, PT, R0, UR8, RZ ;  /* 0x0000000800047c10 */ /* 0x008fc4000ff1e0ff */
[----:B-----5:R-:W-:Y:S02]  /*9a40*/  IADD3 R6, P1, PT, R0, UR10, RZ ;  /* 0x0000000a00067c10 */ /* 0x020fe4000ff3e0ff */
[C---:B------:R-:W-:Y:S02]  /*9a50*/  IADD3.X R5, PT, PT, R117.reuse, UR9, RZ, P0, !PT ;  /* 0x0000000975057c10 */ /* 0x040fe400087fe4ff */
[----:B------:R-:W-:-:S04]  /*9a60*/  IADD3.X R7, PT, PT, R117, UR11, RZ, P1, !PT ;  /* 0x0000000b75077c10 */ /* 0x000fc80008ffe4ff */
[----:B------:R-:W3:Y:S04]  /*9a70*/  LDG.E.64 R4, desc[UR6][R4.64+0x40] ;  /* 0x0000400604047981 */ /* 0x000ee8000c1e1b00 */
[----:B------:R-:W5:Y:S01]  /*9a80*/  LDG.E.64 R6, desc[UR6][R6.64+0x40] ;  /* 0x0000400606067981 */ /* 0x000f62000c1e1b00 */
[----:B------:R-:W-:Y:S01]  /*9a90*/  MOV R13, R10 ;  /* 0x0000000a000d7202 */ /* 0x000fe20000000f00 */
[--C-:B----4-:R-:W-:Y:S02]  /*9aa0*/  HADD2.F32 R18, -RZ, R9.reuse.H1_H1 ;  /* 0x30000009ff127230 */ /* 0x110fe40000004100 */
[----:B------:R-:W-:Y:S02]  /*9ab0*/  HADD2.F32 R14, -RZ, R9.H0_H0 ;  /* 0x20000009ff0e7230 */ /* 0x000fe40000004100 */
[----:B------:R-:W-:-:S02]  /*9ac0*/  HADD2.F32 R12, -RZ, R11.H1_H1 ;  /* 0x3000000bff0c7230 */ /* 0x000fc40000004100 */
[----:B------:R-:W-:Y:S02]  /*9ad0*/  HADD2.F32 R15, -RZ, R11.H0_H0 ;  /* 0x2000000bff0f7230 */ /* 0x000fe40000004100 */
[----:B---3--:R-:W-:Y:S02]  /*9ae0*/  HADD2.F32 R3, -RZ, R4.H1_H1 ;  /* 0x30000004ff037230 */ /* 0x008fe40000004100 */
[----:B------:R-:W-:Y:S02]  /*9af0*/  HADD2.F32 R0, -RZ, R5.H1_H1 ;  /* 0x30000005ff007230 */ /* 0x000fe40000004100 */
[--C-:B-----5:R-:W-:Y:S02]  /*9b00*/  HADD2.F32 R10, -RZ, R6.reuse.H1_H1 ;  /* 0x30000006ff0a7230 */ /* 0x120fe40000004100 */
        /* <DEDUP_REMOVED lines=29> */
.L_x_6633:
[----:B------:R-:W-:Y:S05]  /*9ce0*/  BSYNC.RECONVERGENT B0 ;  /* 0x0000000000007941 */ /* 0x000fea0003800200 */
.L_x_6632:
[----:B------:R1:W-:Y:S01]  /*9cf0*/  STS.128 [R2+0x3800], R8 ;  /* 0x0038000802007388 */ /* 0x0003e20000000c00 */
[----:B------:R-:W-:Y:S05]  /*9d00*/  BRA `(.L_x_6610) ;  /* 0x0000002c00287947 */ /* 0x000fea0003800000 */
.L_x_6611:
        /* <DEDUP_REMOVED lines=17> */
[----:B-----5:R-:W-:Y:S02]  /*9e20*/  SEL R9, R22, RZ, P1 ;  /* 0x000000ff16097207 */ /* 0x020fe40000800000 */
        /* <DEDUP_REMOVED lines=40> */
[--C-:B------:R-:W-:Y:S02]  /*a0b0*/  HADD2.F32 R5, -RZ, R36.reuse.H0_H0 ;  /* 0x20000024ff057230 */ /* 0x100fe40000004100 */
        /* <DEDUP_REMOVED lines=33> */
.L_x_6637:
[----:B------:R-:W-:Y:S05]  /*a2d0*/  BSYNC.RECONVERGENT B0 ;  /* 0x0000000000007941 */ /* 0x000fea0003800200 */
.L_x_6636:
        /* <DEDUP_REMOVED lines=26> */
[----:B--2---:R-:W-:Y:S02]  /*a480*/  HADD2.F32 R36, -RZ, R13.H1_H1 ;  /* 0x3000000dff247230 */ /* 0x004fe40000004100 */
[--C-:B------:R-:W-:Y:S02]  /*a490*/  HADD2.F32 R13, -RZ, R14.reuse.H0_H0 ;  /* 0x2000000eff0d7230 */ /* 0x100fe40000004100 */
[----:B------:R-:W-:-:S02]  /*a4a0*/  HADD2.F32 R37, -RZ, R14.H1_H1 ;  /* 0x3000000eff257230 */ /* 0x000fc40000004100 */
[--C-:B------:R-:W-:Y:S02]  /*a4b0*/  HADD2.F32 R14, -RZ, R15.reuse.H0_H0 ;  /* 0x2000000fff0e7230 */ /* 0x100fe40000004100 */
[----:B------:R-:W-:Y:S02]  /*a4c0*/  HADD2.F32 R38, -RZ, R15.H1_H1 ;  /* 0x3000000fff267230 */ /* 0x000fe40000004100 */
[--C-:B-----5:R-:W-:Y:S02]  /*a4d0*/  HADD2.F32 R15, -RZ, R4.reuse.H0_H0 ;  /* 0x20000004ff0f7230 */ /* 0x120fe40000004100 */
        /* <DEDUP_REMOVED lines=15> */
[--C-:B------:R-:W-:Y:S02]  /*a5d0*/  HADD2.F32 R5, -RZ, R28.reuse.H0_H0 ;  /* 0x2000001cff057230 */ /* 0x100fe40000004100 */
        /* <DEDUP_REMOVED lines=35> */
.L_x_6639:
[----:B------:R-:W-:Y:S05]  /*a810*/  BSYNC.RECONVERGENT B0 ;  /* 0x0000000000007941 */ /* 0x000fea0003800200 */
.L_x_6638:
[----:B------:R3:W-:Y:S02]  /*a820*/  STS.128 [R2+0x2000], R28 ;  /* 0x0020001c02007388 */ /* 0x0007e40000000c00 */
.L_x_6635:
[----:B------:R-:W-:Y:S05]  /*a830*/  BSYNC.RECONVERGENT B1 ;  /* 0x0000000000017941 */ /* 0x000fea0003800200 */
.L_x_6634:
        /* <DEDUP_REMOVED lines=19> */
[C---:B-----5:R-:W-:Y:S01]  /*a970*/  SHF.L.U32 R9, R8.reuse, 0x1, RZ ;  /* 0x0000000108097819 */ /* 0x060fe200000006ff */
        /* <DEDUP_REMOVED lines=70> */
.L_x_6643:
[----:B------:R-:W-:Y:S05]  /*ade0*/  BSYNC.RECONVERGENT B0 ;  /* 0x0000000000007941 */ /* 0x000fea0003800200 */
.L_x_6642:
        /* <DEDUP_REMOVED lines=50> */
[----:B------:R-:W-:Y:S02]  /*b110*/  HADD2.F32 R37, -RZ, R28.H1_H1 ;  /* 0x3000001cff257230 */ /* 0x000fe40000004100 */
[----:B------:R-:W-:Y:S01]  /*b120*/  FMUL.FTZ R14, R14, R5 ;  /* 0x000000050e0e7220 */ /* 0x000fe20000410000 */
[----:B-----5:R-:W-:Y:S02]  /*b130*/  HADD2.F32 R5, -RZ, R8.H0_H0 ;  /* 0x20000008ff057230 */ /* 0x020fe40000004100 */
        /* <DEDUP_REMOVED lines=31> */
.L_x_6645:
[----:B------:R-:W-:Y:S05]  /*b330*/  BSYNC.RECONVERGENT B0 ;  /* 0x0000000000007941 */ /* 0x000fea0003800200 */
.L_x_6644:
[----:B------:R4:W-:Y:S02]  /*b340*/  STS.128 [R2+0x2800], R28 ;  /* 0x0028001c02007388 */ /* 0x0009e40000000c00 */
.L_x_6641:
[----:B------:R-:W-:Y:S05]  /*b350*/  BSYNC.RECONVERGENT B1 ;  /* 0x0000000000017941 */ /* 0x000fea0003800200 */
.L_x_6640:
        /* <DEDUP_REMOVED lines=59> */
[----:B----4-:R-:W-:Y:S02]  /*b710*/  HADD2.F32 R5, -RZ, R8.H0_H0 ;  /* 0x20000008ff057230 */ /* 0x010fe40000004100 */
        /* <DEDUP_REMOVED lines=31> */
.L_x_6649:
[----:B------:R-:W-:Y:S05]  /*b910*/  BSYNC.RECONVERGENT B0 ;  /* 0x0000000000007941 */ /* 0x000fea0003800200 */
.L_x_6648:
        /* <DEDUP_REMOVED lines=24> */
[----:B----4-:R-:W-:Y:S02]  /*baa0*/  HADD2.F32 R35, -RZ, R12.H1_H1 ;  /* 0x3000000cff237230 */ /* 0x010fe40000004100 */
[----:B--2---:R-:W-:Y:S02]  /*bab0*/  HADD2.F32 R36, -RZ, R13.H1_H1 ;  /* 0x3000000dff247230 */ /* 0x004fe40000004100 */
[----:B------:R-:W-:Y:S02]  /*bac0*/  HADD2.F32 R37, -RZ, R14.H1_H1 ;  /* 0x3000000eff257230 */ /* 0x000fe40000004100 */
[----:B------:R-:W-:Y:S02]  /*bad0*/  HADD2.F32 R27, -RZ, R12.H0_H0 ;  /* 0x2000000cff1b7230 */ /* 0x000fe40000004100 */
[----:B---3--:R-:W-:Y:S02]  /*bae0*/  HADD2.F32 R38, -RZ, R4.H0_H0 ;  /* 0x20000004ff267230 */ /* 0x008fe40000004100 */
[----:B------:R-:W-:-:S02]  /*baf0*/  HADD2.F32 R39, -RZ, R5.H0_H0 ;  /* 0x20000005ff277230 */ /* 0x000fc40000004100 */
[----:B------:R-:W-:Y:S02]  /*bb00*/  HADD2.F32 R4, -RZ, R4.H1_H1 ;  /* 0x30000004ff047230 */ /* 0x000fe40000004100 */
        /* <DEDUP_REMOVED lines=9> */
[--C-:B------:R-:W-:Y:S02]  /*bba0*/  HADD2.F32 R41, -RZ, R7.reuse.H0_H0 ;  /* 0x20000007ff297230 */ /* 0x100fe40000004100 */
[----:B------:R-:W-:Y:S01]  /*bbb0*/  @!P0 FADD.FTZ R6, -R6, -RZ ;  /* 0x800000ff06068221 */ /* 0x000fe20000010100 */
[----:B------:R-:W-:Y:S01]  /*bbc0*/  FMUL.FTZ R36, R36, R5 ;  /* 0x0000000524247220 */ /* 0x000fe20000410000 */
[----:B------:R-:W-:Y:S02]  /*bbd0*/  HADD2.F32 R42, -RZ, R7.H1_H1 ;  /* 0x30000007ff2a7230 */ /* 0x000fe40000004100 */
[----:B------:R-:W-:Y:S01]  /*bbe0*/  FMUL.FTZ R27, R27, R38 ;  /* 0x000000261b1b7220 */ /* 0x000fe20000410000 */
[--C-:B------:R-:W-:Y:S02]  /*bbf0*/  HADD2.F32 R4, -RZ, R28.reuse.H0_H0 ;  /* 0x2000001cff047230 */ /* 0x100fe40000004100 */
[----:B------:R-:W-:Y:S01]  /*bc00*/  FMUL.FTZ R37, R37, R6 ;  /* 0x0000000625257220 */ /* 0x000fe20000410000 */
[----:B------:R-:W-:-:S02]  /*bc10*/  HADD2.F32 R28, -RZ, R28.H1_H1 ;  /* 0x3000001cff1c7230 */ /* 0x000fc40000004100 */
[----:B------:R-:W-:Y:S01]  /*bc20*/  FMUL.FTZ R12, R12, R39 ;  /* 0x000000270c0c7220 */ /* 0x000fe20000410000 */
[--C-:B-----5:R-:W-:Y:S02]  /*bc30*/  HADD2.F32 R5, -RZ, R8.reuse.H0_H0 ;  /* 0x20000008ff057230 */ /* 0x120fe40000004100 */
[----:B------:R-:W-:Y:S01]  /*bc40*/  @!P0 FADD.FTZ R40, -R40, -RZ ;  /* 0x800000ff28288221 */ /* 0x000fe20000010100 */
[----:B------:R-:W-:Y:S02]  /*bc50*/  HADD2.F32 R8, -RZ, R8.H1_H1 ;  /* 0x30000008ff087230 */ /* 0x000fe40000004100 */
[----:B------:R-:W-:Y:S01]  /*bc60*/  @!P0 FADD.FTZ R41, -R41, -RZ ;  /* 0x800000ff29298221 */ /* 0x000fe20000010100 */
[----:B------:R-:W-:Y:S02]  /*bc70*/  HADD2.F32 R13, -RZ, R14.H0_H0 ;  /* 0x2000000eff0d7230 */ /* 0x000fe40000004100 */
[----:B------:R-:W-:Y:S01]  /*bc80*/  @!P0 FADD.FTZ R42, -R42, -RZ ;  /* 0x800000ff2a2a8221 */ /* 0x000fe20000010100 */
[----:B------:R-:W-:-:S02]  /*bc90*/  HADD2.F32 R7, -RZ, R29.H0_H0 ;  /* 0x2000001dff077230 */ /* 0x000fc40000004100 */
[----:B------:R-:W-:Y:S01]  /*bca0*/  FFMA.FTZ R35, R28, R8, R35 ;  /* 0x000000081c237223 */ /* 0x000fe20000010023 */
[----:B------:R-:W-:Y:S02]  /*bcb0*/  HADD2.F32 R6, -RZ, R9.H0_H0 ;  /* 0x20000009ff067230 */ /* 0x000fe40000004100 */
[----:B------:R-:W-:Y:S01]  /*bcc0*/  FMUL.FTZ R13, R13, R40 ;  /* 0x000000280d0d7220 */ /* 0x000fe20000410000 */
[--C-:B------:R-:W-:Y:S02]  /*bcd0*/  HADD2.F32 R14, -RZ, R15.reuse.H0_H0 ;  /* 0x2000000fff0e7230 */ /* 0x100fe40000004100 */
[----:B------:R-:W-:Y:S01]  /*bce0*/  FFMA.FTZ R4, R4, R5, R27 ;  /* 0x0000000504047223 */ /* 0x000fe2000001001b */
[----:B------:R-:W-:Y:S02]  /*bcf0*/  HADD2.F32 R15, -RZ, R15.H1_H1 ;  /* 0x3000000fff0f7230 */ /* 0x000fe40000004100 */
[----:B------:R-:W-:Y:S01]  /*bd00*/  FFMA.FTZ R6, R7, R6, R12 ;  /* 0x0000000607067223 */ /* 0x000fe2000001000c */
[----:B------:R-:W-:-:S02]  /*bd10*/  HADD2.F32 R38, -RZ, R10.H0_H0 ;  /* 0x2000000aff267230 */ /* 0x000fc40000004100 */
[----:B------:R-:W-:Y:S01]  /*bd20*/  FMUL.FTZ R14, R14, R41 ;  /* 0x000000290e0e7220 */ /* 0x000fe20000410000 */
[----:B------:R-:W-:Y:S02]  /*bd30*/  HADD2.F32 R8, -RZ, R30.H0_H0 ;  /* 0x2000001eff087230 */ /* 0x000fe40000004100 */
[----:B------:R-:W-:Y:S01]  /*bd40*/  FMUL.FTZ R15, R15, R42 ;  /* 0x0000002a0f0f7220 */ /* 0x000fe20000410000 */
[----:B------:R-:W-:Y:S01]  /*bd50*/  HADD2.F32 R9, -RZ, R9.H1_H1 ;  /* 0x30000009ff097230 */ /* 0x000fe20000004100 */
[----:B------:R-:W-:Y:S01]  /*bd60*/  F2FP.F16.F32.PACK_AB R28, R35, R4 ;  /* 0x00000004231c723e */ /* 0x000fe200000000ff */
[----:B------:R-:W-:Y:S02]  /*bd70*/  HADD2.F32 R10, -RZ, R10.H1_H1 ;  /* 0x3000000aff0a7230 */ /* 0x000fe40000004100 */
[----:B------:R-:W-:Y:S01]  /*bd80*/  FFMA.FTZ R8, R8, R38, R13 ;  /* 0x0000002608087223 */ /* 0x000fe2000001000d */
[--C-:B------:R-:W-:Y:S02]  /*bd90*/  HADD2.F32 R39, -RZ, R11.reuse.H0_H0 ;  /* 0x2000000bff277230 */ /* 0x100fe40000004100 */
[----:B------:R-:W-:-:S02]  /*bda0*/  HADD2.F32 R40, -RZ, R11.H1_H1 ;  /* 0x3000000bff287230 */ /* 0x000fc40000004100 */
        /* <DEDUP_REMOVED lines=11> */
.L_x_6651:
[----:B------:R-:W-:Y:S05]  /*be60*/  BSYNC.RECONVERGENT B0 ;  /* 0x0000000000007941 */ /* 0x000fea0003800200 */
.L_x_6650:
[----:B------:R4:W-:Y:S02]  /*be70*/  STS.128 [R2+0x3000], R28 ;  /* 0x0030001c02007388 */ /* 0x0009e40000000c00 */
.L_x_6647:
[----:B------:R-:W-:Y:S05]  /*be80*/  BSYNC.RECONVERGENT B1 ;  /* 0x0000000000017941 */ /* 0x000fea0003800200 */
.L_x_6646:
        /* <DEDUP_REMOVED lines=53> */
[----:B---3--:R-:W-:Y:S02]  /*c1e0*/  HADD2.F32 R4, -RZ, R8.H0_H0 ;  /* 0x20000008ff047230 */ /* 0x008fe40000004100 */
[----:B------:R-:W-:Y:S01]  /*c1f0*/  @!P0 FADD.FTZ R6, -R6, -RZ ;  /* 0x800000ff06068221 */ /* 0x000fe20000010100 */
[----:B------:R-:W-:Y:S01]  /*c200*/  FMUL.FTZ R14, R14, R5 ;  /* 0x000000050e0e7220 */ /* 0x000fe20000410000 */
[--C-:B------:R-:W-:Y:S02]  /*c210*/  HADD2.F32 R5, -RZ, R36.reuse.H0_H0 ;  /* 0x20000024ff057230 */ /* 0x100fe40000004100 */
[----:B------:R-:W-:Y:S01]  /*c220*/  @!P0 FADD.FTZ R42, -R42, -RZ ;  /* 0x800000ff2a2a8221 */ /* 0x000fe20000010100 */
[----:B------:R-:W-:Y:S01]  /*c230*/  FMUL.FTZ R27, R27, R6 ;  /* 0x000000061b1b7220 */ /* 0x000fe20000410000 */
[----:B------:R-:W-:Y:S02]  /*c240*/  HADD2.F32 R36, -RZ, R36.H1_H1 ;  /* 0x30000024ff247230 */ /* 0x000fe40000004100 */
[----:B------:R-:W-:Y:S01]  /*c250*/  FMUL.FTZ R16, R16, R15 ;  /* 0x0000000f10107220 */ /* 0x000fe20000410000 */
[----:B------:R-:W-:-:S02]  /*c260*/  HADD2.F32 R8, -RZ, R8.H1_H1 ;  /* 0x30000008ff087230 */ /* 0x000fc40000004100 */
[----:B------:R-:W-:Y:S01]  /*c270*/  FMUL.FTZ R12, R12, R41 ;  /* 0x000000290c0c7220 */ /* 0x000fe20000410000 */
[----:B------:R-:W-:Y:S02]  /*c280*/  HADD2.F32 R7, -RZ, R37.H0_H0 ;  /* 0x20000025ff077230 */ /* 0x000fe40000004100 */
[----:B------:R-:W-:Y:S01]  /*c290*/  @!P0 FADD.FTZ R46, -R46, -RZ ;  /* 0x800000ff2e2e8221 */ /* 0x000fe20000010100 */
[--C-:B------:R-:W-:Y:S02]  /*c2a0*/  HADD2.F32 R6, -RZ, R9.reuse.H0_H0 ;  /* 0x20000009ff067230 */ /* 0x100fe40000004100 */
[----:B------:R-:W-:Y:S01]  /*c2b0*/  FMUL.FTZ R25, R25, R44 ;  /* 0x0000002c19197220 */ /* 0x000fe20000410000 */
[----:B------:R-:W-:Y:S01]  /*c2c0*/  FMUL.FTZ R13, R13, R42 ;  /* 0x0000002a0d0d7220 */ /* 0x000fe20000410000 */
[----:B------:R-:W-:Y:S01]  /*c2d0*/  FFMA.FTZ R17, R36, R8, R17 ;  /* 0x0000000824117223 */ /* 0x000fe20000010011 */
[----:B------:R-:W-:Y:S01]  /*c2e0*/  FMUL.FTZ R35, R35, R46 ;  /* 0x0000002e23237220 */ /* 0x000fe20000410000 */
[----:B------:R-:W-:-:S02]  /*c2f0*/  HADD2.F32 R44, -RZ, R9.H1_H1 ;  /* 0x30000009ff2c7230 */ /* 0x000fc40000004100 */
[----:B------:R-:W-:Y:S01]  /*c300*/  FFMA.FTZ R4, R5, R4, R16 ;  /* 0x0000000405047223 */ /* 0x000fe20000010010 */
[----:B------:R-:W-:Y:S02]  /*c310*/  HADD2.F32 R42, -RZ, R10.H0_H0 ;  /* 0x2000000aff2a7230 */ /* 0x000fe40000004100 */
[----:B------:R-:W-:Y:S01]  /*c320*/  FFMA.FTZ R6, R7, R6, R12 ;  /* 0x0000000607067223 */ /* 0x000fe2000001000c */
[----:B------:R-:W-:Y:S02]  /*c330*/  HADD2.F32 R8, -RZ, R38.H0_H0 ;  /* 0x20000026ff087230 */ /* 0x000fe40000004100 */
[----:B------:R-:W-:Y:S01]  /*c340*/  HADD2.F32 R10, -RZ, R10.H1_H1 ;  /* 0x3000000aff0a7230 */ /* 0x000fe20000004100 */
[----:B------:R-:W-:Y:S01]  /*c350*/  F2FP.F16.F32.PACK_AB R36, R17, R4 ;  /* 0x000000041124723e */ /* 0x000fe200000000ff */
[--C-:B------:R-:W-:Y:S02]  /*c360*/  HADD2.F32 R9, -RZ, R11.reuse.H0_H0 ;  /* 0x2000000bff097230 */ /* 0x100fe40000004100 */
[----:B------:R-:W-:Y:S01]  /*c370*/  FFMA.FTZ R8, R8, R42, R13 ;  /* 0x0000002a08087223 */ /* 0x000fe2000001000d */
        /* <DEDUP_REMOVED lines=12> */
.L_x_6653:
[----:B------:R-:W-:Y:S05]  /*c440*/  BSYNC.RECONVERGENT B0 ;  /* 0x0000000000007941 */ /* 0x000fea0003800200 */
.L_x_6652:
        /* <DEDUP_REMOVED lines=30> */
[--C-:B-----5:R-:W-:Y:S02]  /*c630*/  HADD2.F32 R15, -RZ, R4.reuse.H0_H0 ;  /* 0x20000004ff0f7230 */ /* 0x120fe40000004100 */
[----:B------:R-:W-:Y:S02]  /*c640*/  HADD2.F32 R19, -RZ, R4.H1_H1 ;  /* 0x30000004ff137230 */ /* 0x000fe40000004100 */
[--C-:B------:R-:W-:Y:S02]  /*c650*/  HADD2.F32 R4, -RZ, R5.reuse.H0_H0 ;  /* 0x20000005ff047230 */ /* 0x100fe40000004100 */
[----:B------:R-:W-:Y:S01]  /*c660*/  @!P0 FADD.FTZ R15, -R15, -RZ ;  /* 0x800000ff0f0f8221 */ /* 0x000fe20000010100 */
[----:B------:R-:W-:Y:S02]  /*c670*/  HADD2.F32 R5, -RZ, R5.H1_H1 ;  /* 0x30000005ff057230 */ /* 0x000fe40000004100 */
[----:B------:R-:W-:Y:S01]  /*c680*/  @!P0 FADD.FTZ R19, -R19, -RZ ;  /* 0x800000ff13138221 */ /* 0x000fe20000010100 */
[----:B------:R-:W-:-:S02]  /*c690*/  HADD2.F32 R20, -RZ, R6.H0_H0 ;  /* 0x20000006ff147230 */ /* 0x000fc40000004100 */
[----:B------:R-:W-:Y:S01]  /*c6a0*/  @!P0 FADD.FTZ R4, -R4, -RZ ;  /* 0x800000ff04048221 */ /* 0x000fe20000010100 */
[----:B------:R-:W-:Y:S02]  /*c6b0*/  HADD2.F32 R0, -RZ, R12.H0_H0 ;  /* 0x2000000cff007230 */ /* 0x000fe40000004100 */
[----:B------:R-:W-:Y:S01]  /*c6c0*/  @!P0 FADD.FTZ R5, -R5, -RZ ;  /* 0x800000ff05058221 */ /* 0x000fe20000010100 */
[----:B------:R-:W-:Y:S02]  /*c6d0*/  HADD2.F32 R6, -RZ, R6.H1_H1 ;  /* 0x30000006ff067230 */ /* 0x000fe40000004100 */
[----:B------:R-:W-:Y:S01]  /*c6e0*/  FMUL.FTZ R3, R3, R4 ;  /* 0x0000000403037220 */ /* 0x000fe20000410000 */
[--C-:B------:R-:W-:Y:S02]  /*c6f0*/  HADD2.F32 R21, -RZ, R7.reuse.H0_H0 ;  /* 0x20000007ff157230 */ /* 0x100fe40000004100 */
[----:B------:R-:W-:Y:S01]  /*c700*/  FMUL.FTZ R16, R16, R5 ;  /* 0x0000000510107220 */ /* 0x000fe20000410000 */
[----:B------:R-:W-:-:S02]  /*c710*/  HADD2.F32 R7, -RZ, R7.H1_H1 ;  /* 0x30000007ff077230 */ /* 0x000fc40000004100 */
[----:B------:R-:W-:Y:S01]  /*c720*/  FMUL.FTZ R0, R0, R15 ;  /* 0x0000000f00007220 */ /* 0x000fe20000410000 */
[----:B------:R-:W-:Y:S02]  /*c730*/  HADD2.F32 R12, -RZ, R12.H1_H1 ;  /* 0x3000000cff0c7230 */ /* 0x000fe40000004100 */
[----:B------:R-:W-:Y:S01]  /*c740*/  @!P0 FADD.FTZ R20, -R20, -RZ ;  /* 0x800000ff14148221 */ /* 0x000fe20000010100 */
[----:B------:R-:W-:Y:S02]  /*c750*/  HADD2.F32 R5, -RZ, R28.H0_H0 ;  /* 0x2000001cff057230 */ /* 0x000fe40000004100 */
[----:B------:R-:W-:Y:S01]  /*c760*/  @!P0 FADD.FTZ R6, -R6, -RZ ;  /* 0x800000ff06068221 */ /* 0x000fe20000010100 */
[--C-:B----4-:R-:W-:Y:S02]  /*c770*/  HADD2.F32 R4, -RZ, R8.reuse.H0_H0 ;  /* 0x20000008ff047230 */ /* 0x110fe40000004100 */
[----:B------:R-:W-:Y:S01]  /*c780*/  @!P0 FADD.FTZ R7, -R7, -RZ ;  /* 0x800000ff07078221 */ /* 0x000fe20000010100 */
[----:B------:R-:W-:Y:S01]  /*c790*/  @!P0 FADD.FTZ R21, -R21, -RZ ;  /* 0x800000ff15158221 */ /* 0x000fe20000010100 */
[----:B------:R-:W-:Y:S01]  /*c7a0*/  FMUL.FTZ R12, R12, R19 ;  /* 0x000000130c0c7220 */ /* 0x000fe20000410000 */
[----:B------:R-:W-:Y:S01]  /*c7b0*/  FMUL.FTZ R13, R13, R20 ;  /* 0x000000140d0d7220 */ /* 0x000fe20000410000 */
[----:B------:R-:W-:Y:S01]  /*c7c0*/  FMUL.FTZ R17, R17, R6 ;  /* 0x0000000611117220 */ /* 0x000fe20000410000 */
[----:B------:R-:W-:-:S02]  /*c7d0*/  HADD2.F32 R15, -RZ, R8.H1_H1 ;  /* 0x30000008ff0f7230 */ /* 0x000fc40000004100 */
[----:B------:R-:W-:Y:S01]  /*c7e0*/  FFMA.FTZ R0, R5, R4, R0 ;  /* 0x0000000405007223 */ /* 0x000fe20000010000 */
[----:B------:R-:W-:Y:S01]  /*c7f0*/  FMUL.FTZ R18, R18, R7 ;  /* 0x0000000712127220 */ /* 0x000fe20000410000 */
[----:B------:R-:W-:Y:S02]  /*c800*/  HADD2.F32 R6, -RZ, R29.H0_H0 ;  /* 0x2000001dff067230 */ /* 0x000fe40000004100 */
[----:B------:R-:W-:Y:S01]  /*c810*/  FMUL.FTZ R14, R14, R21 ;  /* 0x000000150e0e7220 */ /* 0x000fe20000410000 */
[----:B------:R-:W-:Y:S02]  /*c820*/  HADD2.F32 R8, -RZ, R9.H0_H0 ;  /* 0x20000009ff087230 */ /* 0x000fe40000004100 */
        /* <DEDUP_REMOVED lines=22> */
.L_x_6655:
[----:B------:R-:W-:Y:S05]  /*c990*/  BSYNC.RECONVERGENT B0 ;  /* 0x0000000000007941 */ /* 0x000fea0003800200 */
.L_x_6654:
[----:B------:R3:W-:Y:S02]  /*c9a0*/  STS.128 [R2+0x3800], R28 ;  /* 0x0038001c02007388 */ /* 0x0007e40000000c00 */
.L_x_6610:
[----:B------:R-:W-:Y:S05]  /*c9b0*/  BSYNC.RECONVERGENT B2 ;  /* 0x0000000000027941 */ /* 0x000fea0003800200 */
.L_x_6606:
[----:B------:R-:W-:Y:S01]  /*c9c0*/  IMAD.IADD R3, R74, 0x1, -R70 ;  /* 0x000000014a037824 */ /* 0x000fe200078e0a46 */
[----:B------:R-:W4:Y:S01]  /*c9d0*/  LDCU UR4, c[0x0][0x508] ;  /* 0x0000a100ff0477ac */ /* 0x000f220008000800 */
[----:B------:R-:W-:Y:S01]  /*c9e0*/  IMAD.SHL.U32 R77, R77, 0x400, RZ ;  /* 0x000004004d4d7824 */ /* 0x000fe200078e00ff */
[----:B------:R-:W-:Y:S02]  /*c9f0*/  LOP3.LUT R73, R73, 0x1f0, RZ, 0xc0, !PT ;  /* 0x000001f049497812 */ /* 0x000fe400078ec0ff */
[-C--:B------:R-:W-:Y:S02]  /*ca00*/  ISETP.GE.AND P4, PT, R34, R3.reuse, PT ;  /* 0x000000032200720c */ /* 0x080fe40003f86270 */
[-C--:B------:R-:W-:Y:S02]  /*ca10*/  ISETP.GE.AND P3, PT, R40, R3.reuse, PT ;  /* 0x000000032800720c */ /* 0x080fe40003f66270 */
[-C--:B------:R-:W-:Y:S02]  /*ca20*/  ISETP.GE.AND P6, PT, R124, R3.reuse, PT ;  /* 0x000000037c00720c */ /* 0x080fe40003fc6270 */
[----:B------:R-:W-:-:S02]  /*ca30*/  ISETP.GE.AND P5, PT, R26, R3, PT ;  /* 0x000000031a00720c */ /* 0x000fc40003fa6270 */
[-C--:B------:R-:W-:Y:S02]  /*ca40*/  ISETP.GE.AND P2, PT, R34, R3.reuse, PT ;  /* 0x000000032200720c */ /* 0x080fe40003f46270 */
[----:B------:R-:W-:Y:S02]  /*ca50*/  ISETP.GE.AND P1, PT, R40, R3, PT ;  /* 0x000000032800720c */ /* 0x000fe40003f26270 */
[----:B------:R-:W-:Y:S01]  /*ca60*/  LOP3.LUT R77, R77, 0x400, RZ, 0xc0, !PT ;  /* 0x000004004d4d7812 */ /* 0x000fe200078ec0ff */
[----:B-12---:R-:W4:Y:S04]  /*ca70*/  @!P4 LDC.64 R6, c[0x0][0x3b8] ;  /* 0x0000ee00ff06cb82 */ /* 0x006f280000000a00 */
[----:B------:R-:W-:Y:S02]  /*ca80*/  @!P6 IMAD.MOV.U32 R151, RZ, RZ, R149 ;  /* 0x000000ffff97e224 */ /* 0x000fe400078e0095 */
[----:B------:R-:W-:-:S02]  /*ca90*/  @!P5 LEA R12, P0, R71, R150, 0x1 ;  /* 0x00000096470cd211 */ /* 0x000fc400078008ff */
[----:B---3--:R-:W1:Y:S01]  /*caa0*/  @!P3 LDC.64 R4, c[0x0][0x3b8] ;  /* 0x0000ee00ff04bb82 */ /* 0x008e620000000a00 */
[----:B------:R-:W-:Y:S01]  /*cab0*/  @!PT LDS RZ, [RZ] ;  /* 0x00000000fffff984 */ /* 0x000fe20000000800 */
[----:B------:R-:W-:Y:S01]  /*cac0*/  @!PT LDS RZ, [RZ] ;  /* 0x00000000fffff984 */ /* 0x000fe20000000800 */
[----:B------:R-:W-:Y:S01]  /*cad0*/  @!PT LDS RZ, [RZ] ;  /* 0x00000000fffff984 */ /* 0x000fe20000000800 */
[----:B------:R-:W-:Y:S01]  /*cae0*/  @!P6 LDGSTS.E.BYPASS.LTC128B.128 [R2+0x4000], desc[UR6][R150.64] ;  /* 0x040000009602efae */ /* 0x000fe2000b981a06 */
[----:B------:R-:W-:-:S03]  /*caf0*/  @!P5 LEA.HI.X R13, R71, R149, R72, 0x1, P0 ;  /* 0x00000095470dd211 */ /* 0x000fc600000f0c48 */
[----:B------:R2:W-:Y:S04]  /*cb00*/  @!P6 LDGSTS.E.BYPASS.LTC128B.128 [R2+0x6000], desc[UR6][R150.64+0x80] ;  /* 0x060000809602efae */ /* 0x0005e8000b981a06 */
[----:B------:R-:W-:Y:S04]  /*cb10*/  @!P5 LDGSTS.E.BYPASS.LTC128B.128 [R2+0x4800], desc[UR6][R12.64] ;  /* 0x048000000c02dfae */ /* 0x000fe8000b981a06 */
[----:B------:R3:W-:Y:S01]  /*cb20*/  @!P5 LDGSTS.E.BYPASS.LTC128B.128 [R2+0x6800], desc[UR6][R12.64+0x80] ;  /* 0x068000800c02dfae */ /* 0x0007e2000b981a06 */
[----:B----4-:R-:W-:-:S04]  /*cb30*/  @!P4 LEA R10, P0, R6, R150, 0x6 ;  /* 0x00000096060ac211 */ /* 0x010fc800078030ff */
[----:B------:R-:W-:Y:S02]  /*cb40*/  @!P4 LEA.HI.X R11, R6, R149, R7, 0x6, P0 ;  /* 0x00000095060bc211 */ /* 0x000fe400000f3407 */
[----:B------:R-:W3:Y:S01]  /*cb50*/  @!P1 LDC.64 R6, c[0x0][0x3c0] ;  /* 0x0000f000ff069b82 */ /* 0x000ee20000000a00 */
[----:B-1----:R-:W-:Y:S02]  /*cb60*/  @!P3 IMAD R5, R5, 0x60, RZ ;  /* 0x000000600505b824 */ /* 0x002fe400078e02ff */
[----:B------:R-:W-:Y:S04]  /*cb70*/  @!P4 LDGSTS.E.BYPASS.LTC128B.128 [R2+0x5000], desc[UR6][R10.64] ;  /* 0x050000000a02cfae */ /* 0x000fe8000b981a06 */
[----:B------:R1:W-:Y:S01]  /*cb80*/  @!P4 LDGSTS.E.BYPASS.LTC128B.128 [R2+0x7000], desc[UR6][R10.64+0x80] ;  /* 0x070000800a02cfae */ /* 0x0003e2000b981a06 */
[----:B--2---:R-:W-:-:S02]  /*cb90*/  @!P3 IMAD.MOV.U32 R151, RZ, RZ, R149 ;  /* 0x000000ffff97b224 */ /* 0x004fc400078e0095 */
[----:B-----5:R-:W-:-:S04]  /*cba0*/  @!P3 IMAD.WIDE.U32 R8, R4, 0x60, R150 ;  /* 0x000000600408b825 */ /* 0x020fc800078e0096 */
[----:B------:R-:W-:Y:S02]  /*cbb0*/  @!P3 IMAD.IADD R9, R5, 0x1, R9 ;  /* 0x000000010509b824 */ /* 0x000fe400078e0209 */
[----:B------:R-:W2:Y:S03]  /*cbc0*/  @!P2 LDC.64 R4, c[0x0][0x3c0] ;  /* 0x0000f000ff04ab82 */ /* 0x000ea60000000a00 */
[----:B------:R-:W-:Y:S01]  /*cbd0*/  @!P3 LDGSTS.E.BYPASS.LTC128B.128 [R2+0x5800], desc[UR6][R8.64] ;  /* 0x058000000802bfae */ /* 0x000fe2000b981a06 */
[----:B---3--:R-:W-:-:S03]  /*cbe0*/  @!P1 IMAD.WIDE.U32 R12, R6, 0x60, R152 ;  /* 0x00000060060c9825 */ /* 0x008fc600078e0098 */
[----:B------:R2:W-:Y:S01]  /*cbf0*/  @!P3 LDGSTS.E.BYPASS.LTC128B.128 [R2+0x7800], desc[UR6][R8.64+0x80] ;  /* 0x078000800802bfae */ /* 0x0005e2000b981a06 */
[----:B------:R-:W-:Y:S01]  /*cc00*/  ISETP.GE.AND P3, PT, R26, R3, PT ;  /* 0x000000031a00720c */ /* 0x000fe20003f66270 */
[----:B------:R-:W-:Y:S01]  /*cc10*/  @!P1 IMAD R7, R7, 0x60, RZ ;  /* 0x0000006007079824 */ /* 0x000fe200078e02ff */
[----:B------:R-:W-:Y:S01]  /*cc20*/  LOP3.LUT R3, R118, 0x8, R154, 0x78, !PT ;  /* 0x0000000876037812 */ /* 0x000fe200078e789a */
[----:B------:R-:W0:Y:S01]  /*cc30*/  LDGDEPBAR ;  /* 0x00000000000079af */ /* 0x000e220000000000 */
[----:B------:R-:W-:Y:S02]  /*cc40*/  @!P1 IMAD.MOV.U32 R6, RZ, RZ, R12 ;  /* 0x000000ffff069224 */ /* 0x000fe400078e000c */
[----:B------:R-:W-:Y:S01]  /*cc50*/  LOP3.LUT R0, R3, 0x38, R78, 0x78, !PT ;  /* 0x0000003803007812 */ /* 0x000fe200078e784e */
[----:B------:R-:W-:-:S04]  /*cc60*/  @!P1 IMAD.IADD R7, R7, 0x1, R13 ;  /* 0x0000000107079824 */ /* 0x000fc800078e020d */
[----:B------:R-:W-:Y:S02]  /*cc70*/  IMAD R0, R0, 0x2, R77 ;  /* 0x0000000200007824 */ /* 0x000fe400078e024d */
[CC--:B-1----:R-:W-:Y:S02]  /*cc80*/  @!P3 LEA R10, P0, R75.reuse, R152.reuse, 0x1 ;  /* 0x000000984b0ab211 */ /* 0x0c2fe400078008ff */
[----:B------:R-:W-:Y:S02]  /*cc90*/  VIADD R146, R0, UR5 ;  /* 0x0000000500927c36 */ /* 0x000fe40008000000 */
[----:B------:R-:W-:Y:S02]  /*cca0*/  @!P3 LEA.HI.X R11, R75, R153, R76, 0x1, P0 ;  /* 0x000000994b0bb211 */ /* 0x000fe400000f0c4c */
[----:B--2---:R-:W-:Y:S01]  /*ccb0*/  @!P2 LEA R8, P0, R4, R152, 0x6 ;  /* 0x000000980408a211 */ /* 0x004fe200078030ff */
[----:B------:R-:W-:-:S04]  /*ccc0*/  DEPBAR.LE SB0, 0x0 ;  /* 0x000080000000791a */ /* 0x000fc80000000000 */
[----:B------:R-:W-:Y:S01]  /*ccd0*/  BAR.SYNC.DEFER_BLOCKING 0x0 ;  /* 0x0000000000007b1d */ /* 0x000fe20000010000 */
[----:B------:R-:W-:Y:S01]  /*cce0*/  @!P2 LEA.HI.X R9, R4, R153, R5, 0x6, P0 ;  /* 0x000000990409a211 */ /* 0x000fe200000f3405 */
[----:B------:R-:W-:Y:S02]  /*ccf0*/  IMAD.SHL.U32 R4, R154, 0x20, RZ ;  /* 0x000000209a047824 */ /* 0x000fe400078e00ff */
[----:B------:R-:W-:-:S03]  /*cd00*/  IMAD.MOV.U32 R5, RZ, RZ, 0x20 ;  /* 0x00000020ff057424 */ /* 0x000fc600078e00ff */
[----:B------:R-:W-:Y:S02]  /*cd10*/  LOP3.LUT R147, R69, 0x7c00, R4, 0xf8, !PT ;  /* 0x00007c0045937812 */ /* 0x000fe400078ef804 */
[----:B------:R-:W-:-:S03]  /*cd20*/  IADD3 R4, PT, PT, R73, 0x1, R156 ;  /* 0x0000000149047810 */ /* 0x000fc60007ffe09c */
        /* <DEDUP_REMOVED lines=31> */
[----:B------:R-:W-:Y:S01]  /*cf20*/  ISETP.GT.AND P0, PT, R103, R148, PT ;  /* 0x000000946700720c */ /* 0x000fe20003f04270 */
[----:B------:R-:W-:Y:S02]  /*cf30*/  LDSM.16.M88.4 R20, [R147] ;  /* 0x000000009314783b */ /* 0x000fe40000000200 */
[----:B------:R-:W-:Y:S02]  /*cf40*/  SEL R5, R5, 0xffffffe0, !P1 ;  /* 0xffffffe005057807 */ /* 0x000fe40004800000 */
[----:B------:R-:W2:Y:S03]  /*cf50*/  LDSM.16.M88.4 R48, [R0+UR5+0x4000] ;  /* 0x004000050030783b */ /* 0x000ea60008000200 */
[--C-:B------:R-:W-:Y:S01]  /*cf60*/  IMAD.IADD R145, R147, 0x1, R5.reuse ;  /* 0x0000000193917824 */ /* 0x100fe200078e0205 */
[----:B------:R-:W3:Y:S01]  /*cf70*/  LDSM.16.M88.4 R40, [R0+UR5+0x4800] ;  /* 0x004800050028783b */ /* 0x000ee20008000200 */
[----:B------:R-:W-:-:S03]  /*cf80*/  IMAD.IADD R141, R146, 0x1, R5 ;  /* 0x00000001928d7824 */ /* 0x000fc600078e0205 */
[----:B------:R-:W4:Y:S04]  /*cf90*/  LDSM.16.M88.4 R32, [R0+UR5+0x5000] ;  /* 0x005000050020783b */ /* 0x000f280008000200 */
[----:B------:R-:W4:Y:S04]  /*cfa0*/  LDSM.16.M88.4 R12, [R0+UR5+0x5800] ;  /* 0x00580005000c783b */ /* 0x000f280008000200 */
[----:B------:R-:W-:Y:S01]  /*cfb0*/  LDSM.16.M88.4 R84, [R145] ;  /* 0x000000009154783b */ /* 0x000fe20000000200 */
[----:B-1----:R-:W-:-:S03]  /*cfc0*/  IMAD.MOV.U32 R7, RZ, RZ, 0x40 ;  /* 0x00000040ff077424 */ /* 0x002fc600078e00ff */
[----:B------:R-:W1:Y:S04]  /*cfd0*/  LDSM.16.M88.4 R8, [R141+0x4800] ;  /* 0x004800008d08783b */ /* 0x000e680000000200 */
[----:B------:R-:W1:Y:S01]  /*cfe0*/  LDSM.16.M88.4 R16, [R141+0x4000] ;  /* 0x004000008d10783b */ /* 0x000e620000000200 */
[----:B------:R-:W-:-:S03]  /*cff0*/  SEL R7, R7, 0xffffffc0, !P2 ;  /* 0xffffffc007077807 */ /* 0x000fc60005000000 */
[----:B------:R-:W1:Y:S02]  /*d000*/  LDSM.16.M88.4 R92, [R141+0x5000] ;  /* 0x005000008d5c783b */ /* 0x000e640000000200 */
[--C-:B------:R-:W-:Y:S02]  /*d010*/  IMAD.IADD R144, R147, 0x1, R7.reuse ;  /* 0x0000000193907824 */ /* 0x100fe400078e0207 */
[----:B------:R-:W-:Y:S01]  /*d020*/  IMAD.IADD R140, R146, 0x1, R7 ;  /* 0x00000001928c7824 */ /* 0x000fe200078e0207 */
[----:B------:R-:W-:Y:S01]  /*d030*/  LDSM.16.M88.4 R88, [R141+0x5800] ;  /* 0x005800008d58783b */ /* 0x000fe20000000200 */
[C---:B------:R-:W-:Y:S02]  /*d040*/  IMAD.IADD R143, R5.reuse, 0x1, R144 ;  /* 0x00000001058f7824 */ /* 0x040fe400078e0290 */
[----:B------:R-:W-:Y:S01]  /*d050*/  IMAD.IADD R139, R5, 0x1, R140 ;  /* 0x00000001058b7824 */ /* 0x000fe200078e028c */
[----:B------:R-:W-:Y:S01]  /*d060*/  LDSM.16.M88.4 R60, [R144] ;  /* 0x00000000903c783b */ /* 0x000fe20000000200 */
[C---:B--2---:R-:W-:Y:S03]  /*d070*/  HMMA.16816.F32 R52, R20.reuse, R48, RZ ;  /* 0x000000301434723c */ /* 0x044fe600000018ff */
        /* <DEDUP_REMOVED lines=16> */
[----:B------:R-:W1:Y:S07]  /*d180*/  LDSM.16.M88.4 R8, [R143] ;  /* 0x000000008f08783b */ /* 0x000e6e0000000200 */
[C---:B------:R-:W-:Y:S08]  /*d190*/  HMMA.16816.F32 R52, R84.reuse, R16, R52 ;  /* 0x000000105434723c */ /* 0x040ff00000001834 */
[C---:B------:R-:W-:Y:S01]  /*d1a0*/  HMMA.16816.F32 R48, R84.reuse, R18, R48 ;  /* 0x000000125430723c */ /* 0x040fe20000001830 */
[----:B------:R-:W3:Y:S07]  /*d1b0*/  LDSM.16.M88.4 R16, [R139+0x5000] ;  /* 0x005000008b10783b */ /* 0x000eee0000000200 */
[----:B------:R-:W-:Y:S08]  /*d1c0*/  HMMA.16816.F32 R36, R84, R92, R36 ;  /* 0x0000005c5424723c */ /* 0x000ff00000001824 */
[C---:B--2---:R-:W-:Y:S08]  /*d1d0*/  HMMA.16816.F32 R44, R60.reuse, R12, R44 ;  /* 0x0000000c3c2c723c */ /* 0x044ff0000000182c */
[----:B------:R-:W-:Y:S01]  /*d1e0*/  HMMA.16816.F32 R40, R60, R14, R40 ;  /* 0x0000000e3c28723c */ /* 0x000fe20000001828 */
[----:B------:R-:W2:Y:S07]  /*d1f0*/  LDSM.16.M88.4 R12, [R139+0x5800] ;  /* 0x005800008b0c783b */ /* 0x000eae0000000200 */
        /* <DEDUP_REMOVED lines=8> */
[----:B------:R-:W4:Y:S07]  /*d280*/  LDSM.16.M88.4 R64, [R0+UR5+0x6000] ;  /* 0x006000050040783b */ /* 0x000f2e0008000200 */
[C---:B------:R-:W-:Y:S08]  /*d290*/  HMMA.16816.F32 R36, R60.reuse, R80, R36 ;  /* 0x000000503c24723c */ /* 0x040ff00000001824 */
[C---:B------:R-:W-:Y:S01]  /*d2a0*/  HMMA.16816.F32 R32, R60.reuse, R82, R32 ;  /* 0x000000523c20723c */ /* 0x040fe20000001820 */
[----:B------:R-:W-:Y:S07]  /*d2b0*/  LDSM.16.M88.4 R80, [R144+0x2000] ;  /* 0x002000009050783b */ /* 0x000fee0000000200 */
[C---:B------:R-:W-:Y:S08]  /*d2c0*/  HMMA.16816.F32 R28, R60.reuse, R76, R28 ;  /* 0x0000004c3c1c723c */ /* 0x040ff0000000181c */
[----:B------:R-:W-:Y:S01]  /*d2d0*/  HMMA.16816.F32 R20, R60, R78, R20 ;  /* 0x0000004e3c14723c */ /* 0x000fe20000001814 */
[----:B------:R-:W4:Y:S04]  /*d2e0*/  LDSM.16.M88.4 R60, [R0+UR5+0x6800] ;  /* 0x00680005003c783b */ /* 0x000f280008000200 */
[----:B------:R-:W-:Y:S03]  /*d2f0*/  LDSM.16.M88.4 R76, [R140+0x6000] ;  /* 0x006000008c4c783b */ /* 0x000fe60000000200 */
[C---:B-1----:R-:W-:Y:S08]  /*d300*/  HMMA.16816.F32 R52, R8.reuse, R56, R52 ;  /* 0x000000380834723c */ /* 0x042ff00000001834 */
[C---:B------:R-:W-:Y:S01]  /*d310*/  HMMA.16816.F32 R48, R8.reuse, R58, R48 ;  /* 0x0000003a0830723c */ /* 0x040fe20000001830 */
[----:B------:R-:W1:Y:S07]  /*d320*/  LDSM.16.M88.4 R56, [R0+UR5+0x7000] ;  /* 0x007000050038783b */ /* 0x000e6e0008000200 */
[C---:B------:R-:W-:Y:S08]  /*d330*/  HMMA.16816.F32 R44, R8.reuse, R24, R44 ;  /* 0x00000018082c723c */ /* 0x040ff0000000182c */
[C---:B------:R-:W-:Y:S01]  /*d340*/  HMMA.16816.F32 R40, R8.reuse, R26, R40 ;  /* 0x0000001a0828723c */ /* 0x040fe20000001828 */
[----:B------:R4:W1:Y:S07]  /*d350*/  LDSM.16.M88.4 R24, [R0+UR5+0x7800] ;  /* 0x007800050018783b */ /* 0x00086e0008000200 */
[C---:B---3--:R-:W-:Y:S08]  /*d360*/  HMMA.16816.F32 R36, R8.reuse, R16, R36 ;  /* 0x000000100824723c */ /* 0x048ff00000001824 */
[C---:B------:R-:W-:Y:S01]  /*d370*/  HMMA.16816.F32 R32, R8.reuse, R18, R32 ;  /* 0x000000120820723c */ /* 0x040fe20000001820 */
[----:B------:R-:W3:Y:S07]  /*d380*/  LDSM.16.M88.4 R16, [R141+0x6000] ;  /* 0x006000008d10783b */ /* 0x000eee0000000200 */
[----:B--2---:R-:W-:Y:S01]  /*d390*/  HMMA.16816.F32 R28, R8, R12, R28 ;  /* 0x0000000c081c723c */ /* 0x004fe2000000181c */
[----:B----4-:R-:W-:-:S04]  /*d3a0*/  SHF.R.U32.HI R0, RZ, 0x2, R154 ;  /* 0x00000002ff007819 */ /* 0x010fc8000001169a */
[----:B------:R-:W-:-:S03]  /*d3b0*/  LOP3.LUT R0, R0, 0x7, RZ, 0xc0, !PT ;  /* 0x0000000700007812 */ /* 0x000fc600078ec0ff */
[----:B------:R-:W-:Y:S01]  /*d3c0*/  HMMA.16816.F32 R20, R8, R14, R20 ;  /* 0x0000000e0814723c */ /* 0x000fe20000001814 */
[----:B------:R-:W2:Y:S01]  /*d3d0*/  LDSM.16.M88.4 R12, [R141+0x6800] ;  /* 0x006800008d0c783b */ /* 0x000ea20000000200 */
[----:B------:R-:W-:-:S03]  /*d3e0*/  IADD3 R3, PT, PT, -R155, R4, R0 ;  /* 0x000000049b037210 */ /* 0x000fc60007ffe100 */
[----:B------:R-:W4:Y:S01]  /*d3f0*/  LDSM.16.M88.4 R8, [R141+0x7000] ;  /* 0x007000008d08783b */ /* 0x000f220000000200 */
[--C-:B------:R-:W-:Y:S02]  /*d400*/  IADD3 R3, PT, PT, R3, UR4, R74.reuse ;  /* 0x0000000403037c10 */ /* 0x100fe4000fffe04a */
[----:B------:R-:W-:Y:S02]  /*d410*/  HMMA.16816.F32 R52, R84, R64, R52 ;  /* 0x000000405434723c */ /* 0x000fe40000001834 */
[C---:B------:R-:W-:Y:S02]  /*d420*/  VIMNMX R0, PT, PT, R3.reuse, R74, PT ;  /* 0x0000004a03007248 */ /* 0x040fe40003fe0100 */
[----:B------:R-:W-:-:S04]  /*d430*/  VIADDMNMX R102, R3, 0x8, R74, PT ;  /* 0x0000000803667846 */ /* 0x000fc8000380014a */
        /* <DEDUP_REMOVED lines=10> */
[----:B------:R-:W-:Y:S04]  /*d4e0*/  LDSM.16.M88.4 R24, [R143+0x2000] ;  /* 0x002000008f18783b */ /* 0x000fe80000000200 */
[----:B------:R-:W1:Y:S03]  /*d4f0*/  LDSM.16.M88.4 R20, [R139+0x6000] ;  /* 0x006000008b14783b */ /* 0x000e660000000200 */
        /* <DEDUP_REMOVED lines=22> */
[C---:B---3--:R-:W-:Y:S08]  /*d660*/  HMMA.16816.F32 R44, R24.reuse, R16, R44 ;  /* 0x00000010182c723c */ /* 0x048ff0000000182c */
        /* <DEDUP_REMOVED lines=19> */
.L_x_6657:
        /* <DEDUP_REMOVED lines=60> */
.L_x_6658:
[----:B------:R-:W1:Y:S01]  /*db60*/  LDCU UR4, c[0x0][0x3bc] ;  /* 0x00007780ff0477ac */ /* 0x000e620008000800 */
[C---:B------:R-:W-:Y:S01]  /*db70*/  LEA R8, P0, R71.reuse, R150, 0x1 ;  /* 0x0000009647087211 */ /* 0x040fe200078008ff */
[----:B------:R-:W-:Y:S01]  /*db80*/  IMAD.MOV.U32 R151, RZ, RZ, R149 ;  /* 0x000000ffff977224 */ /* 0x000fe200078e0095 */
[----:B------:R-:W-:Y:S02]  /*db90*/  USHF.L.U32 UR8, UR10, 0x5, URZ ;  /* 0x000000050a087899 */ /* 0x000fe400080006ff */
[----:B------:R-:W-:Y:S02]  /*dba0*/  LEA.HI.X R9, R71, R149, R72, 0x1, P0 ;  /* 0x0000009547097211 */ /* 0x000fe400000f0c48 */
[----:B------:R-:W-:Y:S01]  /*dbb0*/  @!PT LDS RZ, [RZ] ;  /* 0x00000000fffff984 */ /* 0x000fe20000000800 */
[----:B------:R-:W-:Y:S01]  /*dbc0*/  @!PT LDS RZ, [RZ] ;  /* 0x00000000fffff984 */ /* 0x000fe20000000800 */
[----:B------:R-:W-:Y:S01]  /*dbd0*/  @!PT LDS RZ, [RZ] ;  /* 0x00000000fffff984 */ /* 0x000fe20000000800 */
[----:B------:R2:W-:Y:S02]  /*dbe0*/  LDGSTS.E.BYPASS.LTC128B.128 [R2+0x4000], desc[UR6][R150.64] ;  /* 0x0400000096027fae */ /* 0x0005e4000b981a06 */
[----:B------:R-:W-:Y:S02]  /*dbf0*/  IADD3 R10, P0, PT, R8, UR8, RZ ;  /* 0x00000008080a7c10 */ /* 0x000fe4000ff1e0ff */
[----:B------:R2:W-:Y:S04]  /*dc00*/  LDGSTS.E.BYPASS.LTC128B.128 [R2+0x6000], desc[UR6][R150.64+0x80] ;  /* 0x0600008096027fae */ /* 0x0005e8000b981a06 */
[----:B------:R2:W-:Y:S01]  /*dc10*/  LDGSTS.E.BYPASS.LTC128B.128 [R2+0x4800], desc[UR6][R8.64] ;  /* 0x0480000008027fae */ /* 0x0005e2000b981a06 */
[----:B-1----:R-:W-:-:S03]  /*dc20*/  USHF.L.U64.HI UR4, UR10, 0x5, UR4 ;  /* 0x000000050a047899 */ /* 0x002fc60008010204 */
[----:B------:R2:W-:Y:S03]  /*dc30*/  LDGSTS.E.BYPASS.LTC128B.128 [R2+0x6800], desc[UR6][R8.64+0x80] ;  /* 0x0680008008027fae */ /* 0x0005e6000b981a06 */
        /* <DEDUP_REMOVED lines=8> */
.L_x_6656:
[----:B------:R-:W-:Y:S01]  /*dcc0*/  IMAD.SHL.U32 R4, R154, 0x2, RZ ;  /* 0x000000029a047824 */ /* 0x000fe200078e00ff */
[----:B------:R-:W1:Y:S01]  /*dcd0*/  LDCU UR4, c[0x0][0x45c] ;  /* 0x00008b80ff0477ac */ /* 0x000e620008000800 */
[----:B------:R-:W-:-:S03]  /*dce0*/  IMAD.IADD R142, R69, 0x1, R68 ;  /* 0x00000001458e7824 */ /* 0x000fc600078e0244 */
        /* <DEDUP_REMOVED lines=9> */
[----:B------:R-:W-:Y:S01]  /*dd80*/  IMAD.IADD R138, R5, 0x1, R142 ;  /* 0x00000001058a7824 */ /* 0x000fe200078e028e */
[----:B------:R-:W-:Y:S01]  /*dd90*/  ISETP.GE.AND P0, PT, R11, R102, PT ;  /* 0x000000660b00720c */ /* 0x000fe20003f06270 */
[----:B------:R-:W-:Y:S01]  /*dda0*/  VIADD R11, R3, 0x9 ;  /* 0x00000009030b7836 */ /* 0x000fe20000000000 */
        /* <DEDUP_REMOVED lines=8> */
[----:B------:R-:W-:Y:S01]  /*de30*/  ISETP.GE.AND P4, PT, R9, R0, PT ;  /* 0x000000000900720c */ /* 0x000fe20003f86270 */
[----:B------:R-:W-:Y:S01]  /*de40*/  LDSM.16.MT88.4 R60, [R136+0x8000] ;  /* 0x00800000883c783b */ /* 0x000fe20000004200 */
[----:B------:R-:W-:-:S02]  /*de50*/  FSEL R48, R48, -INF , !P2 ;  /* 0xff80000030307808 */ /* 0x000fc40005000000 */
[----:B------:R-:W-:Y:S02]  /*de60*/  ISETP.GE.AND P2, PT, R9, R102, PT ;  /* 0x000000660900720c */ /* 0x000fe40003f46270 */
        /* <DEDUP_REMOVED lines=14> */
[-C--:B------:R-:W-:Y:S01]  /*df50*/  ISETP.GE.AND P3, PT, R11, R102.reuse, PT ;  /* 0x000000660b00720c */ /* 0x080fe20003f66270 */
[----:B------:R-:W-:Y:S01]  /*df60*/  VIADD R11, R3, 0x28 ;  /* 0x00000028030b7836 */ /* 0x000fe20000000000 */
[C---:B------:R-:W-:Y:S02]  /*df70*/  ISETP.GE.AND P6, PT, R13.reuse, R102, PT ;  /* 0x000000660d00720c */ /* 0x040fe40003fc6270 */
[----:B------:R-:W-:Y:S02]  /*df80*/  FSEL R21, R46, -INF , !P2 ;  /* 0xff8000002e157808 */ /* 0x000fe40005000000 */
[----:B------:R-:W-:Y:S01]  /*df90*/  ISETP.GE.AND P2, PT, R13, R0, PT ;  /* 0x000000000d00720c */ /* 0x000fe20003f46270 */
[----:B------:R-:W-:Y:S01]  /*dfa0*/  VIADD R13, R3, 0x21 ;  /* 0x00000021030d7836 */ /* 0x000fe20000000000 */
[----:B------:R-:W-:Y:S01]  /*dfb0*/  FSEL R31, R38, -INF , !P3 ;  /* 0xff800000261f7808 */ /* 0x000fe20005800000 */
[----:B------:R-:W-:Y:S01]  /*dfc0*/  LDSM.16.MT88.4 R44, [R138+0x8000] ;  /* 0x008000008a2c783b */ /* 0x000fe20000004200 */
[----:B------:R-:W-:-:S02]  /*dfd0*/  FSEL R19, R43, -INF , !P6 ;  /* 0xff8000002b137808 */ /* 0x000fc40007000000 */
[----:B------:R-:W-:Y:S02]  /*dfe0*/  FSEL R124, R36, -INF , !P5 ;  /* 0xff800000247c7808 */ /* 0x000fe40006800000 */
[-C--:B------:R-:W-:Y:S02]  /*dff0*/  ISETP.GE.AND P3, PT, R3, R0.reuse, PT ;  /* 0x000000000300720c */ /* 0x080fe40003f66270 */
[C---:B------:R-:W-:Y:S02]  /*e000*/  ISETP.GE.AND P6, PT, R11.reuse, R0, PT ;  /* 0x000000000b00720c */ /* 0x040fe40003fc6270 */
[----:B------:R-:W-:Y:S01]  /*e010*/  ISETP.GE.AND P5, PT, R11, R102, PT ;  /* 0x000000660b00720c */ /* 0x000fe20003fa6270 */
[----:B------:R-:W-:Y:S01]  /*e020*/  VIADD R11, R3, 0x30 ;  /* 0x00000030030b7836 */ /* 0x000fe20000000000 */
[----:B------:R-:W-:Y:S02]  /*e030*/  FSEL R17, R42, -INF , !P4 ;  /* 0xff8000002a117808 */ /* 0x000fe40006000000 */
[----:B------:R-:W-:-:S02]  /*e040*/  FSEL R16, R41, -INF , !P2 ;  /* 0xff80000029107808 */ /* 0x000fc40005000000 */
[----:B------:R-:W-:Y:S02]  /*e050*/  FSEL R52, R52, -INF , !P3 ;  /* 0xff80000034347808 */ /* 0x000fe40005800000 */
[----:B------:R-:W-:Y:S02]  /*e060*/  FSEL R6, R53, -INF , !P1 ;  /* 0xff80000035067808 */ /* 0x000fe40004800000 */
[C---:B------:R-:W-:Y:S02]  /*e070*/  ISETP.GE.AND P4, PT, R13.reuse, R0, PT ;  /* 0x000000000d00720c */ /* 0x040fe40003f86270 */
[----:B------:R-:W-:Y:S01]  /*e080*/  ISETP.GE.AND P2, PT, R13, R102, PT ;  /* 0x000000660d00720c */ /* 0x000fe20003f46270 */
[----:B------:R-:W-:Y:S01]  /*e090*/  VIADD R13, R3, 0x29 ;  /* 0x00000029030d7836 */ /* 0x000fe20000000000 */
[C---:B------:R-:W-:Y:S02]  /*e0a0*/  ISETP.GE.AND P1, PT, R11.reuse, R0, PT ;  /* 0x000000000b00720c */ /* 0x040fe40003f26270 */
[----:B------:R-:W-:-:S02]  /*e0b0*/  ISETP.GE.AND P3, PT, R11, R102, PT ;  /* 0x000000660b00720c */ /* 0x000fc40003f66270 */
[----:B------:R-:W-:Y:S02]  /*e0c0*/  FSEL R55, R55, -INF , !P0 ;  /* 0xff80000037377808 */ /* 0x000fe40004000000 */
[----:B------:R-:W-:Y:S02]  /*e0d0*/  FMNMX3.FTZ R11, R52, R6, R48, !PT ;  /* 0x00000006340b7276 */ /* 0x000fe40007810030 */
[----:B------:R-:W-:Y:S02]  /*e0e0*/  ISETP.GE.AND P0, PT, R3, R102, PT ;  /* 0x000000660300720c */ /* 0x000fe40003f06270 */
[----:B------:R-:W-:Y:S02]  /*e0f0*/  FSEL R130, R37, -INF , !P4 ;  /* 0xff80000025827808 */ /* 0x000fe40006000000 */
[----:B------:R-:W-:Y:S02]  /*e100*/  FSEL R29, R39, -INF , !P2 ;  /* 0xff800000271d7808 */ /* 0x000fe40005000000 */
[C---:B------:R-:W-:Y:S01]  /*e110*/  ISETP.GE.AND P2, PT, R13.reuse, R0, PT ;  /* 0x000000000d00720c */ /* 0x040fe20003f46270 */
[----:B------:R-:W-:Y:S01]  /*e120*/  LDSM.16.MT88.4 R36, [R142+0x8000] ;  /* 0x008000008e24783b */ /* 0x000fe20000004200 */
[----:B------:R-:W-:Y:S01]  /*e130*/  ISETP.GE.AND P4, PT, R13, R102, PT ;  /* 0x000000660d00720c */ /* 0x000fe20003f86270 */
[----:B------:R-:W-:Y:S01]  /*e140*/  VIADD R13, R3, 0x31 ;  /* 0x00000031030d7836 */ /* 0x000fe20000000000 */
[----:B------:R-:W-:-:S02]  /*e150*/  FMNMX3.FTZ R15, R11, R4, R10, !PT ;  /* 0x000000040b0f7276 */ /* 0x000fc4000781000a */
[----:B------:R-:W-:Y:S02]  /*e160*/  FSEL R11, R54, -INF , !P0 ;  /* 0xff800000360b7808 */ /* 0x000fe40004000000 */
        /* <DEDUP_REMOVED lines=15> */
[----:B------:R-:W-:Y:S02]  /*e260*/  FSEL R129, R34, -INF , !P5 ;  /* 0xff80000022817808 */ /* 0x000fe40006800000 */
[----:B------:R-:W-:Y:S02]  /*e270*/  FMNMX3.FTZ R12, R12, R19, R31, !PT ;  /* 0x000000130c0c7276 */ /* 0x000fe4000781001f */
[----:B------:R-:W-:Y:S02]  /*e280*/  FSEL R28, R117, -INF , !P6 ;  /* 0xff800000751c7808 */ /* 0x000fe40007000000 */
[----:B------:R-:W-:Y:S02]  /*e290*/  ISETP.GE.AND P6, PT, R3, R0, PT ;  /* 0x000000000300720c */ /* 0x000fe40003fc6270 */
[----:B------:R-:W-:-:S02]  /*e2a0*/  FSEL R122, R84, -INF , !P0 ;  /* 0xff800000547a7808 */ /* 0x000fc40004000000 */
[----:B------:R-:W-:Y:S02]  /*e2b0*/  FMNMX3.FTZ R13, R13, R126, R30, !PT ;  /* 0x0000007e0d0d7276 */ /* 0x000fe4000781001e */
        /* <DEDUP_REMOVED lines=13> */
[----:B------:R-:W-:Y:S01]  /*e390*/  FMNMX.FTZ R25, R116, R25, !PT ;  /* 0x0000001974197209 */ /* 0x000fe20007810000 */
[----:B------:R-:W-:Y:S04]  /*e3a0*/  LDSM.16.MT88.4 R84, [R137+0xa000] ;  /* 0x00a000008954783b */ /* 0x000fe80000004200 */
[----:B------:R-:W3:Y:S01]  /*e3b0*/  SHFL.BFLY PT, R12, R25, 0x2, 0x1f ;  /* 0x0c401f00190c7f89 */ /* 0x000ee200000e0000 */
[----:B--2---:R-:W-:-:S05]  /*e3c0*/  FMNMX.FTZ R15, R13, R14, !PT ;  /* 0x0000000e0d0f7209 */ /* 0x004fca0007810000 */
        /* <DEDUP_REMOVED lines=35> */
[--C-:B------:R-:W-:Y:S01]  /*e600*/  FFMA.FTZ R35, R19, UR4, -R118.reuse ;  /* 0x0000000413237c23 */ /* 0x100fe20008010876 */
[----:B------:R-:W5:Y:S01]  /*e610*/  LDSM.16.MT88.4 R20, [R137+0x8800] ;  /* 0x008800008914783b */ /* 0x000f620000004200 */
        /* <DEDUP_REMOVED lines=16> */
[----:B------:R-:W-:Y:S01]  /*e720*/  MUFU.EX2 R106, R106 ;  /* 0x0000006a006a7308 */ /* 0x000fe20000000800 */
[--C-:B------:R-:W-:Y:S01]  /*e730*/  FFMA.FTZ R163, R116, UR4, -R118.reuse ;  /* 0x0000000474a37c23 */ /* 0x100fe20008010876 */
[----:B-1----:R-:W-:Y:S01]  /*e740*/  F2FP.F16.F32.PACK_AB R89, R114, R115 ;  /* 0x000000737259723e */ /* 0x002fe200000000ff */
[--C-:B------:R-:W-:Y:S01]  /*e750*/  FFMA.FTZ R121, R121, UR4, -R118.reuse ;  /* 0x0000000479797c23 */ /* 0x100fe20008010876 */
[----:B------:R-:W1:Y:S01]  /*e760*/  MUFU.EX2 R105, R105 ;  /* 0x0000006900697308 */ /* 0x000e620000000800 */
[----:B------:R-:W-:Y:S01]  /*e770*/  FFMA.FTZ R117, R117, UR4, -R118 ;  /* 0x0000000475757c23 */ /* 0x000fe20008010876 */
[----:B------:R-:W-:Y:S01]  /*e780*/  FADD.FTZ R112, R113, R112 ;  /* 0x0000007071707221 */ /* 0x000fe20000010000 */
[----:B------:R-:W-:Y:S01]  /*e790*/  FADD.FTZ R114, R115, R114 ;  /* 0x0000007273727221 */ /* 0x000fe20000010000 */
[----:B------:R-:W-:Y:S01]  /*e7a0*/  MUFU.EX2 R33, R33 ;  /* 0x0000002100217308 */ /* 0x000fe20000000800 */
[----:B------:R-:W-:-:S02]  /*e7b0*/  ISETP.GT.AND P0, PT, R103, R148, PT ;  /* 0x000000946700720c */ /* 0x000fc40003f04270 */
[----:B----4-:R-:W-:Y:S01]  /*e7c0*/  F2FP.F16.F32.PACK_AB R91, R110, R111 ;  /* 0x0000006f6e5b723e */ /* 0x010fe200000000ff */
[----:B------:R-:W-:Y:S04]  /*e7d0*/  MUFU.EX2 R32, R32 ;  /* 0x0000002000207308 */ /* 0x000fe80000000800 */
[----:B------:R-:W-:Y:S02]  /*e7e0*/  MUFU.EX2 R104, R104 ;  /* 0x0000006800687308 */ /* 0x000fe40000000800 */
[C---:B------:R-:W-:Y:S02]  /*e7f0*/  HMMA.16816.F32 R96, R88.reuse, R36, RZ ;  /* 0x000000245860723c */ /* 0x040fe400000018ff */
[----:B------:R-:W4:Y:S04]  /*e800*/  MUFU.EX2 R107, R107 ;  /* 0x0000006b006b7308 */ /* 0x000f280000000800 */
[----:B------:R-:W-:Y:S02]  /*e810*/  MUFU.EX2 R34, R34 ;  /* 0x0000002200227308 */ /* 0x000fe40000000800 */
[C---:B------:R-:W-:Y:S02]  /*e820*/  HMMA.16816.F32 R36, R88.reuse, R38, RZ ;  /* 0x000000265824723c */ /* 0x040fe400000018ff */
[----:B------:R-:W3:Y:S04]  /*e830*/  MUFU.EX2 R35, R35 ;  /* 0x0000002300237308 */ /* 0x000ee80000000800 */
[----:B------:R-:W-:Y:S02]  /*e840*/  MUFU.EX2 R124, R124 ;  /* 0x0000007c007c7308 */ /* 0x000fe40000000800 */
[C---:B------:R-:W-:Y:S02]  /*e850*/  HMMA.16816.F32 R40, R88.reuse, R44, RZ ;  /* 0x0000002c5828723c */ /* 0x040fe400000018ff */
[----:B------:R-:W2:Y:S04]  /*e860*/  MUFU.EX2 R127, R127 ;  /* 0x0000007f007f7308 */ /* 0x000ea80000000800 */
[----:B------:R-:W-:Y:S02]  /*e870*/  MUFU.EX2 R125, R125 ;  /* 0x0000007d007d7308 */ /* 0x000fe40000000800 */
[C---:B------:R-:W-:Y:S02]  /*e880*/  HMMA.16816.F32 R44, R88.reuse, R46, RZ ;  /* 0x0000002e582c723c */ /* 0x040fe400000018ff */
[----:B------:R-:W-:Y:S04]  /*e890*/  MUFU.EX2 R130, R130 ;  /* 0x0000008200827308 */ /* 0x000fe80000000800 */
        /* <DEDUP_REMOVED lines=8> */
[----:B------:R-:W-:Y:S06]  /*e920*/  MUFU.EX2 R163, R163 ;  /* 0x000000a300a37308 */ /* 0x000fec0000000800 */
        /* <DEDUP_REMOVED lines=23> */
[C---:B-1----:R-:W-:Y:S08]  /*eaa0*/  HMMA.16816.F32 R72, R4.reuse, R12, R72 ;  /* 0x0000000c0448723c */ /* 0x042ff00000001848 */
[C---:B------:R-:W-:Y:S01]  /*eab0*/  HMMA.16816.F32 R76, R4.reuse, R14, R76 ;  /* 0x0000000e044c723c */ /* 0x040fe2000000184c */
[----:B------:R-:W1:Y:S07]  /*eac0*/  LDSM.16.MT88.4 R12, [R138+0x9000] ;  /* 0x009000008a0c783b */ /* 0x000e6e0000004200 */
[----:B---3--:R-:W-:Y:S01]  /*ead0*/  HMMA.16816.F32 R80, R4, R8, R80 ;  /* 0x000000080450723c */ /* 0x008fe20000001850 */
[----:B------:R-:W-:Y:S01]  /*eae0*/  FFMA.FTZ R8, R128, UR4, -R123 ;  /* 0x0000000480087c23 */ /* 0x000fe2000801087b */
[----:B------:R-:W-:-:S02]  /*eaf0*/  FFMA.FTZ R128, R129, UR4, -R118 ;  /* 0x0000000481807c23 */ /* 0x000fc40008010876 */
[----:B------:R2:W-:Y:S04]  /*eb00*/  MUFU.EX2 R129, R29 ;  /* 0x0000001d00817308 */ /* 0x0005e80000000800 */
[C---:B------:R-:W-:Y:S01]  /*eb10*/  HMMA.16816.F32 R68, R4.reuse, R18, R68 ;  /* 0x000000120444723c */ /* 0x040fe20000001844 */
[----:B------:R-:W3:Y:S01]  /*eb20*/  LDSM.16.MT88.4 R16, [R142+0x9000] ;  /* 0x009000008e10783b */ /* 0x000ee20000004200 */
[----:B------:R5:W1:Y:S04]  /*eb30*/  MUFU.EX2 R126, R8 ;  /* 0x00000008007e7308 */ /* 0x000a680000000800 */
[----:B------:R-:W1:Y:S02]  /*eb40*/  MUFU.EX2 R128, R128 ;  /* 0x0000008000807308 */ /* 0x000e640000000800 */
[C---:B------:R-:W-:Y:S01]  /*eb50*/  HMMA.16816.F32 R84, R4.reuse, R10, R84 ;  /* 0x0000000a0454723c */ /* 0x040fe20000001854 */
[----:B--2---:R-:W-:Y:S04]  /*eb60*/  LDSM.16.MT88.4 R28, [R142+0x9800] ;  /* 0x009800008e1c783b */ /* 0x004fe80000004200 */
[----:B-----5:R-:W2:Y:S03]  /*eb70*/  LDSM.16.MT88.4 R8, [R137+0x9000] ;  /* 0x009000008908783b */ /* 0x020ea60000004200 */
[C---:B------:R-:W-:Y:S08]  /*eb80*/  HMMA.16816.F32 R56, R4.reuse, R24, R56 ;  /* 0x000000180438723c */ /* 0x040ff00000001838 */
[C---:B------:R-:W-:Y:S01]  /*eb90*/  HMMA.16816.F32 R60, R4.reuse, R26, R60 ;  /* 0x0000001a043c723c */ /* 0x040fe2000000183c */
[----:B------:R-:W-:Y:S07]  /*eba0*/  LDSM.16.MT88.4 R24, [R136+0x9000] ;  /* 0x009000008818783b */ /* 0x000fee0000004200 */
[C---:B----4-:R-:W-:Y:S08]  /*ebb0*/  HMMA.16816.F32 R92, R4.reuse, R20, R92 ;  /* 0x00000014045c723c */ /* 0x050ff0000000185c */
[----:B------:R-:W-:Y:S01]  /*ebc0*/  HMMA.16816.F32 R88, R4, R22, R88 ;  /* 0x000000160458723c */ /* 0x000fe20000001858 */
[----:B------:R-:W-:Y:S01]  /*ebd0*/  F2FP.F16.F32.PACK_AB R4, R127, R124 ;  /* 0x0000007c7f04723e */ /* 0x000fe200000000ff */
[----:B------:R-:W4:Y:S01]  /*ebe0*/  LDSM.16.MT88.4 R20, [R142+0xb000] ;  /* 0x00b000008e14783b */ /* 0x000f220000004200 */
[----:B-1----:R-:W-:-:S02]  /*ebf0*/  F2FP.F16.F32.PACK_AB R6, R125, R126 ;  /* 0x0000007e7d06723e */ /* 0x002fc400000000ff */
[----:B------:R-:W-:Y:S02]  /*ec00*/  F2FP.F16.F32.PACK_AB R5, R129, R130 ;  /* 0x000000828105723e */ /* 0x000fe400000000ff */
[----:B------:R-:W-:-:S07]  /*ec10*/  F2FP.F16.F32.PACK_AB R7, R131, R128 ;  /* 0x000000808307723e */ /* 0x000fce00000000ff */
        /* <DEDUP_REMOVED lines=10> */
[C---:B-1----:R-:W-:Y:S08]  /*ecc0*/  HMMA.16816.F32 R80, R4.reuse, R12, R80 ;  /* 0x0000000c0450723c */ /* 0x042ff00000001850 */
[C---:B------:R-:W-:Y:S01]  /*ecd0*/  HMMA.16816.F32 R84, R4.reuse, R14, R84 ;  /* 0x0000000e0454723c */ /* 0x040fe20000001854 */
[----:B------:R-:W1:Y:S07]  /*ece0*/  LDSM.16.MT88.4 R12, [R138+0x9800] ;  /* 0x009800008a0c783b */ /* 0x000e6e0000004200 */
[----:B---3--:R-:W-:Y:S01]  /*ecf0*/  HMMA.16816.F32 R72, R4, R16, R72 ;  /* 0x000000100448723c */ /* 0x008fe20000001848 */
[----:B------:R-:W-:Y:S01]  /*ed00*/  FFMA.FTZ R16, R122, UR4, -R123 ;  /* 0x000000047a107c23 */ /* 0x000fe2000801087b */
[----:B------:R-:W-:-:S02]  /*ed10*/  FFMA.FTZ R122, R119, UR4, -R118 ;  /* 0x00000004777a7c23 */ /* 0x000fc40008010876 */
[----:B------:R-:W-:Y:S04]  /*ed20*/  MUFU.EX2 R119, R121 ;  /* 0x0000007900777308 */ /* 0x000fe80000000800 */
[----:B------:R3:W4:Y:S01]  /*ed30*/  MUFU.EX2 R120, R16 ;  /* 0x0000001000787308 */ /* 0x0007220000000800 */
[C---:B--2---:R-:W-:Y:S03]  /*ed40*/  HMMA.16816.F32 R92, R4.reuse, R8, R92 ;  /* 0x00000008045c723c */ /* 0x044fe6000000185c */
[----:B------:R-:W2:Y:S05]  /*ed50*/  MUFU.EX2 R122, R122 ;  /* 0x0000007a007a7308 */ /* 0x000eaa0000000800 */
[C---:B------:R-:W-:Y:S01]  /*ed60*/  HMMA.16816.F32 R88, R4.reuse, R10, R88 ;  /* 0x0000000a0458723c */ /* 0x040fe20000001858 */
[----:B------:R-:W5:Y:S07]  /*ed70*/  LDSM.16.MT88.4 R8, [R142+0xb800] ;  /* 0x00b800008e08783b */ /* 0x000f6e0000004200 */
[C---:B------:R-:W-:Y:S01]  /*ed80*/  HMMA.16816.F32 R68, R4.reuse, R22, R68 ;  /* 0x000000160444723c */ /* 0x040fe20000001844 */
[----:B------:R-:W5:Y:S07]  /*ed90*/  LDSM.16.MT88.4 R20, [R136+0x9800] ;  /* 0x009800008814783b */ /* 0x000f6e0000004200 */
[C---:B------:R-:W-:Y:S01]  /*eda0*/  HMMA.16816.F32 R76, R4.reuse, R18, R76 ;  /* 0x00000012044c723c */ /* 0x040fe2000000184c */
[----:B---3--:R-:W3:Y:S07]  /*edb0*/  LDSM.16.MT88.4 R16, [R138+0xb800] ;  /* 0x00b800008a10783b */ /* 0x008eee0000004200 */
[C---:B------:R-:W-:Y:S08]  /*edc0*/  HMMA.16816.F32 R56, R4.reuse, R24, R56 ;  /* 0x000000180438723c */ /* 0x040ff00000001838 */
[----:B------:R-:W-:Y:S01]  /*edd0*/  HMMA.16816.F32 R60, R4, R26, R60 ;  /* 0x0000001a043c723c */ /* 0x000fe2000000183c */
[----:B------:R-:W-:Y:S01]  /*ede0*/  F2FP.F16.F32.PACK_AB R4, R133, R132 ;  /* 0x000000848504723e */ /* 0x000fe200000000ff */
[----:B------:R-:W-:Y:S01]  /*edf0*/  LDSM.16.MT88.4 R24, [R137+0x9800] ;  /* 0x009800008918783b */ /* 0x000fe20000004200 */
[----:B----4-:R-:W-:-:S02]  /*ee00*/  F2FP.F16.F32.PACK_AB R6, R165, R120 ;  /* 0x00000078a506723e */ /* 0x010fc400000000ff */
[----:B--2---:R-:W-:Y:S02]  /*ee10*/  F2FP.F16.F32.PACK_AB R5, R122, R119 ;  /* 0x000000777a05723e */ /* 0x004fe400000000ff */
[----:B------:R-:W-:-:S07]  /*ee20*/  F2FP.F16.F32.PACK_AB R7, R163, R116 ;  /* 0x00000074a307723e */ /* 0x000fce00000000ff */
[C---:B-1----:R-:W-:Y:S08]  /*ee30*/  HMMA.16816.F32 R40, R4.reuse, R12, R40 ;  /* 0x0000000c0428723c */ /* 0x042ff00000001828 */
[C---:B------:R-:W-:Y:S01]  /*ee40*/  HMMA.16816.F32 R44, R4.reuse, R14, R44 ;  /* 0x0000000e042c723c */ /* 0x040fe2000000182c */
[----:B------:R-:W1:Y:S07]  /*ee50*/  LDSM.16.MT88.4 R12, [R137+0xb800] ;  /* 0x00b80000890c783b */ /* 0x000e6e0000004200 */
[C---:B-----5:R-:W-:Y:S08]  /*ee60*/  HMMA.16816.F32 R64, R4.reuse, R8, R64 ;  /* 0x000000080440723c */ /* 0x060ff00000001840 */
[C---:B------:R-:W-:Y:S01]  /*ee70*/  HMMA.16816.F32 R68, R4.reuse, R10, R68 ;  /* 0x0000000a0444723c */ /* 0x040fe20000001844 */
[----:B------:R-:W2:Y:S07]  /*ee80*/  LDSM.16.MT88.4 R8, [R136+0xb800] ;  /* 0x00b800008808783b */ /* 0x000eae0000004200 */
        /* <DEDUP_REMOVED lines=37> */
[C---:B------:R-:W-:Y:S08]  /*f0e0*/  HMMA.16816.F32 R76, R4.reuse, R18, R76 ;  /* 0x00000012044c723c */ /* 0x040ff0000000184c */
[C---:B------:R-:W-:Y:S08]  /*f0f0*/  HMMA.16816.F32 R84, R4.reuse, R14, R84 ;  /* 0x0000000e0454723c */ /* 0x040ff00000001854 */
        /* <DEDUP_REMOVED lines=14> */
[----:B------:R-:W-:Y:S01]  /*f1e0*/  IABS R9, R6 ;  /* 0x0000000600097213 */ /* 0x000fe20000000000 */
[----:B------:R-:W3:Y:S03]  /*f1f0*/  LDCU.64 UR8, c[0x0][0x3a8] ;  /* 0x00007500ff0877ac */ /* 0x000ee60008000a00 */
[----:B------:R-:W-:-:S02]  /*f200*/  IABS R11, R4 ;  /* 0x00000004000b7213 */ /* 0x000fc40000000000 */
        /* <DEDUP_REMOVED lines=55> */
.L_x_6660:
        /* <DEDUP_REMOVED lines=8> */
.L_x_6661:
[----:B------:R-:W1:Y:S01]  /*f600*/  LDCU UR8, c[0x0][0x3c4] ;  /* 0x00007880ff0877ac */ /* 0x000e620008000800 */
[----:B------:R-:W-:Y:S01]  /*f610*/  @!PT LDS RZ, [RZ] ;  /* 0x00000000fffff984 */ /* 0x000fe20000000800 */
[----:B------:R-:W-:Y:S01]  /*f620*/  @!PT LDS RZ, [RZ] ;  /* 0x00000000fffff984 */ /* 0x000fe20000000800 */
[----:B------:R-:W-:Y:S01]  /*f630*/  @!PT LDS RZ, [RZ] ;  /* 0x00000000fffff984 */ /* 0x000fe20000000800 */
[----:B------:R-:W-:Y:S01]  /*f640*/  LDGSTS.E.BYPASS.LTC128B.128 [R2+0x8000], desc[UR6][R152.64] ;  /* 0x0800000098027fae */ /* 0x000fe2000b981a06 */
[----:B------:R-:W-:Y:S01]  /*f650*/  IMAD.SHL.U32 R103, R154, 0x2, RZ ;  /* 0x000000029a677824 */ /* 0x000fe200078e00ff */
[----:B------:R-:W-:Y:S02]  /*f660*/  USHF.L.U32 UR9, UR10, 0x5, URZ ;  /* 0x000000050a097899 */ /* 0x000fe400080006ff */
[----:B------:R-:W-:Y:S04]  /*f670*/  LDGSTS.E.BYPASS.LTC128B.128 [R2+0xa000], desc[UR6][R152.64+0x80] ;  /* 0x0a00008098027fae */ /* 0x000fe8000b981a06 */
        /* <DEDUP_REMOVED lines=59> */
[----:B------:R-:W4:Y:S03]  /*fa30*/  LDSM.16.M88.4 R112, [R146+0x6000] ;  /* 0x006000009270783b */ /* 0x000f260000000200 */
[C---:B-----5:R-:W-:Y:S08]  /*fa40*/  HMMA.16816.F32 R108, R116.reuse, R8, R108 ;  /* 0x00000008746c723c */ /* 0x060ff0000000186c */
        /* <DEDUP_REMOVED lines=45> */
[----:B------:R-:W-:-:S05]  /*fd20*/  LOP3.LUT R4, R103, 0x6, RZ, 0xc0, !PT ;  /* 0x0000000667047812 */ /* 0x000fca00078ec0ff */
[----:B------:R-:W-:Y:S02]  /*fd30*/  IMAD R103, R101, 0x40, R4 ;  /* 0x0000004065677824 */ /* 0x000fe400078e0204 */
[----:B------:R-:W-:Y:S01]  /*fd40*/  HMMA.16816.F32 R12, R128, R114, R12 ;  /* 0x00000072800c723c */ /* 0x000fe2000000180c */
[----:B------:R-:W2:Y:S01]  /*fd50*/  LDSM.16.M88.4 R112, [R139+0x7000] ;  /* 0x007000008b70783b */ /* 0x000ea20000000200 */
[----:B------:R-:W-:-:S05]  /*fd60*/  VIADD R5, R103, 0xffffff80 ;  /* 0xffffff8067057836 */ /* 0x000fca0000000000 */
[C---:B------:R-:W-:Y:S01]  /*fd70*/  ISETP.GE.AND P6, PT, R5.reuse, R0, PT ;  /* 0x000000000500720c */ /* 0x040fe20003fc6270 */
[----:B------:R-:W-:Y:S01]  /*fd80*/  HMMA.16816.F32 R104, R8, R6, R104 ;  /* 0x000000060868723c */ /* 0x000fe20000001868 */
[----:B------:R-:W-:Y:S01]  /*fd90*/  ISETP.GE.AND P5, PT, R5, R102, PT ;  /* 0x000000660500720c */ /* 0x000fe20003fa6270 */
[C---:B------:R-:W-:Y:S01]  /*fda0*/  VIADD R5, R103.reuse, 0xffffff81 ;  /* 0xffffff8167057836 */ /* 0x040fe20000000000 */
[----:B------:R-:W-:Y:S01]  /*fdb0*/  FSEL R132, R108, -INF , !P6 ;  /* 0xff8000006c847808 */ /* 0x000fe20007000000 */
[----:B------:R-:W-:Y:S01]  /*fdc0*/  VIADD R7, R103, 0xffffff89 ;  /* 0xffffff8967077836 */ /* 0x000fe20000000000 */
[----:B------:R-:W-:Y:S02]  /*fdd0*/  FSEL R133, R110, -INF , !P5 ;  /* 0xff8000006e857808 */ /* 0x000fe40006800000 */
[C---:B------:R-:W-:Y:S01]  /*fde0*/  ISETP.GE.AND P2, PT, R5.reuse, R0, PT ;  /* 0x000000000500720c */ /* 0x040fe20003f46270 */
[C---:B------:R-:W-:Y:S01]  /*fdf0*/  HMMA.16816.F32 R24, R128.reuse, R116, R24 ;  /* 0x000000748018723c */ /* 0x040fe20000001818 */
[----:B------:R-:W-:Y:S01]  /*fe00*/  ISETP.GE.AND P1, PT, R5, R102, PT ;  /* 0x000000660500720c */ /* 0x000fe20003f26270 */
[----:B------:R-:W-:Y:S01]  /*fe10*/  VIADD R5, R103, 0xffffff90 ;  /* 0xffffff9067057836 */ /* 0x000fe20000000000 */
[----:B------:R-:W-:Y:S01]  /*fe20*/  FSEL R160, R109, -INF , !P2 ;  /* 0xff8000006da07808 */ /* 0x000fe20005000000 */
[----:B------:R-:W-:Y:S01]  /*fe30*/  VIADD R117, R103, 0xffffff88 ;  /* 0xffffff8867757836 */ /* 0x000fe20000000000 */
[----:B------:R-:W-:Y:S01]  /*fe40*/  ISETP.GE.AND P3, PT, R7, R0, PT ;  /* 0x000000000700720c */ /* 0x000fe20003f66270 */
[----:B------:R-:W-:Y:S01]  /*fe50*/  VIADD R109, R103, 0xffffff98 ;  /* 0xffffff98676d7836 */ /* 0x000fe20000000000 */
[----:B------:R-:W-:Y:S01]  /*fe60*/  ISETP.GE.AND P6, PT, R7, R102, PT ;  /* 0x000000660700720c */ /* 0x000fe20003fc6270 */
[----:B------:R-:W-:Y:S01]  /*fe70*/  HMMA.16816.F32 R20, R128, R118, R20 ;  /* 0x000000768014723c */ /* 0x000fe20000001814 */
[----:B------:R-:W-:-:S02]  /*fe80*/  ISETP.GE.AND P5, PT, R5, R0, PT ;  /* 0x000000000500720c */ /* 0x000fc40003fa6270 */
[----:B------:R-:W-:Y:S02]  /*fe90*/  ISETP.GE.AND P2, PT, R5, R102, PT ;  /* 0x000000660500720c */ /* 0x000fe40003f46270 */
[----:B------:R-:W3:Y:S01]  /*fea0*/  LDSM.16.M88.4 R4, [R139+0x7800] ;  /* 0x007800008b04783b */ /* 0x000ee20000000200 */
[----:B------:R-:W-:Y:S01]  /*feb0*/  ISETP.GE.AND P4, PT, R117, R0, PT ;  /* 0x000000007500720c */ /* 0x000fe20003f86270 */
[----:B------:R-:W-:-:S04]  /*fec0*/  DEPBAR.LE SB0, 0x0 ;  /* 0x000080000000791a */ /* 0x000fc80000000000 */
[C---:B-1----:R-:W-:Y:S01]  /*fed0*/  HMMA.16816.F32 R32, R8.reuse, R120, R32 ;  /* 0x000000780820723c */ /* 0x042fe20000001820 */
[----:B------:R-:W-:Y:S01]  /*fee0*/  ISETP.GE.AND P0, PT, R117, R102, PT ;  /* 0x000000667500720c */ /* 0x000fe20003f06270 */
[----:B------:R-:W-:Y:S01]  /*fef0*/  VIADD R117, R103, 0xffffff91 ;  /* 0xffffff9167757836 */ /* 0x000fe20000000000 */
[----:B------:R-:W-:Y:S01]  /*ff00*/  FSEL R131, R111, -INF , !P1 ;  /* 0xff8000006f837808 */ /* 0x000fe20004800000 */
[----:B------:R-:W-:Y:S01]  /*ff10*/  VIADD R111, R103, 0xffffff99 ;  /* 0xffffff99676f7836 */ /* 0x000fe20000000000 */
[----:B------:R-:W-:Y:S02]  /*ff20*/  FSEL R135, R106, -INF , !P0 ;  /* 0xff8000006a877808 */ /* 0x000fe40004000000 */
        /* <DEDUP_REMOVED lines=8> */
[C---:B--2---:R-:W-:Y:S01]  /*ffb0*/  HMMA.16816.F32 R24, R8.reuse, R112, R24 ;  /* 0x000000700818723c */ /* 0x044fe20000001818 */
[----:B------:R-:W-:Y:S02]  /*ffc0*/  FSEL R134, R104, -INF , !P4 ;  /* 0xff80000068867808 */ /* 0x000fe40006000000 */
[----:B------:R-:W-:Y:S01]  /*ffd0*/  FSEL R130, R33, -INF , !P1 ;  /* 0xff80000021827808 */ /* 0x000fe20004800000 */
[----:B------:R-:W-:Y:S01]  /*ffe0*/  VIADD R33, R103, 0xffffffa8 ;  /* 0xffffffa867217836 */ /* 0x000fe20000000000 */
[----:B------:R-:W-:Y:S02]  /*fff0*/  ISETP.GE.AND P4, PT, R117, R102, PT ;  /* 0x000000667500720c */ /* 0x000fe40003f86270 */
[----:B------:R-:W-:Y:S01]  /*10000*/  ISETP.GE.AND P6, PT, R111, R0, PT ;  /* 0x000000006f00720c */ /* 0x000fe20003fc6270 */
[----:B------:R-:W-:Y:S01]  /*10010*/  HMMA.16816.F32 R20, R8, R114, R20 ;  /* 0x000000720814723c */ /* 0x000fe20000001814 */
[----:B------:R-:W-:Y:S01]  /*10020*/  FSEL R119, R35, -INF , !P4 ;  /* 0xff80000023777808 */ /* 0x000fe20006000000 */
[----:B------:R-:W-:Y:S01]  /*10030*/  VIADD R35, R103, 0xffffffa9 ;  /* 0xffffffa967237836 */ /* 0x000fe20000000000 */
[----:B------:R-:W-:-:S02]  /*10040*/  FSEL R118, R28, -INF , !P0 ;  /* 0xff8000001c767808 */ /* 0x000fc40004000000 */
[----:B------:R-:W-:Y:S02]  /*10050*/  FSEL R117, R30, -INF , !P3 ;  /* 0xff8000001e757808 */ /* 0x000fe40005800000 */
[----:B------:R-:W-:Y:S02]  /*10060*/  ISETP.GE.AND P0, PT, R107, R102, PT ;  /* 0x000000666b00720c */ /* 0x000fe40003f06270 */
[-C--:B------:R-:W-:Y:S01]  /*10070*/  ISETP.GE.AND P3, PT, R33, R0.reuse, PT ;  /* 0x000000002100720c */ /* 0x080fe20003f66270 */
[----:B---3--:R-:W-:Y:S01]  /*10080*/  HMMA.16816.F32 R16, R8, R4, R16 ;  /* 0x000000040810723c */ /* 0x008fe20000001810 */
[----:B------:R-:W-:Y:S01]  /*10090*/  VIADD R5, R103, 0xffffffb1 ;  /* 0xffffffb167057836 */ /* 0x000fe20000000000 */
[----:B------:R-:W-:Y:S02]  /*100a0*/  FSEL R123, R27, -INF , !P0 ;  /* 0xff8000001b7b7808 */ /* 0x000fe40004000000 */
[----:B------:R-:W-:Y:S01]  /*100b0*/  FSEL R120, R29, -INF , !P6 ;  /* 0xff8000001d787808 */ /* 0x000fe20007000000 */
[----:B------:R-:W-:Y:S01]  /*100c0*/  VIADD R29, R103, 0xffffffb0 ;  /* 0xffffffb0671d7836 */ /* 0x000fe20000000000 */
[----:B------:R-:W-:-:S02]  /*100d0*/  ISETP.GE.AND P0, PT, R5, R0, PT ;  /* 0x000000000500720c */ /* 0x000fc40003f06270 */
[----:B------:R-:W-:Y:S01]  /*100e0*/  HMMA.16816.F32 R12, R8, R6, R12 ;  /* 0x00000006080c723c */ /* 0x000fe2000000180c */
[----:B------:R-:W-:Y:S01]  /*100f0*/  FSEL R124, R20, -INF , !P3 ;  /* 0xff800000147c7808 */ /* 0x000fe20005800000 */
[----:B------:R-:W-:Y:S01]  /*10100*/  VIADD R7, R103, 0xffffffb8 ;  /* 0xffffffb867077836 */ /* 0x000fe20000000000 */
[----:B------:R-:W-:Y:S01]  /*10110*/  BAR.SYNC.DEFER_BLOCKING 0x0 ;  /* 0x0000000000007b1d */ /* 0x000fe20000010000 */
[-C--:B------:R-:W-:Y:S01]  /*10120*/  ISETP.GE.AND P3, PT, R5, R102.reuse, PT ;  /* 0x000000660500720c */ /* 0x080fe20003f66270 */
[----:B------:R-:W-:Y:S01]  /*10130*/  VIADD R5, R103, 0xffffffb9 ;  /* 0xffffffb967057836 */ /* 0x000fe20000000000 */
[----:B------:R-:W-:Y:S01]  /*10140*/  FSEL R116, R32, -INF , !P5 ;  /* 0xff80000020747808 */ /* 0x000fe20006800000 */
[----:B------:R-:W-:Y:S01]  /*10150*/  VIADD R103, R101, 0xfffffffe ;  /* 0xfffffffe65677836 */ /* 0x000fe20000000000 */
[----:B------:R-:W-:Y:S02]  /*10160*/  FSEL R113, R34, -INF , !P2 ;  /* 0xff80000022717808 */ /* 0x000fe40005000000 */
[----:B------:R-:W-:-:S02]  /*10170*/  ISETP.GE.AND P5, PT, R111, R102, PT ;  /* 0x000000666f00720c */ /* 0x000fc40003fa6270 */
[----:B------:R-:W-:Y:S02]  /*10180*/  FSEL R114, R17, -INF , !P0 ;  /* 0xff80000011727808 */ /* 0x000fe40004000000 */
[----:B------:R-:W-:Y:S02]  /*10190*/  ISETP.GT.AND P0, PT, R103, R148, PT ;  /* 0x000000946700720c */ /* 0x000fe40003f04270 */
[C---:B------:R-:W-:Y:S02]  /*101a0*/  ISETP.GE.AND P2, PT, R105.reuse, R0, PT ;  /* 0x000000006900720c */ /* 0x040fe40003f46270 */
[----:B------:R-:W-:Y:S02]  /*101b0*/  ISETP.GE.AND P1, PT, R105, R102, PT ;  /* 0x000000666900720c */ /* 0x000fe40003f26270 */
[----:B------:R-:W-:Y:S02]  /*101c0*/  FSEL R129, R31, -INF , !P5 ;  /* 0xff8000001f817808 */ /* 0x000fe40006800000 */
[----:B------:R-:W-:-:S02]  /*101d0*/  FSEL R122, R24, -INF , !P2 ;  /* 0xff800000187a7808 */ /* 0x000fc40005000000 */
[----:B------:R-:W-:Y:S02]  /*101e0*/  FSEL R121, R26, -INF , !P1 ;  /* 0xff8000001a797808 */ /* 0x000fe40004800000 */
        /* <DEDUP_REMOVED lines=27> */
[----:B------:R-:W-:Y:S01]  /*103a0*/  IMAD.SHL.U32 R11, R11, 0x40, RZ ;  /* 0x000000400b0b7824 */ /* 0x000fe200078e00ff */
[----:B------:R-:W3:Y:S04]  /*103b0*/  LDCU.64 UR8, c[0x0][0x3a0] ;  /* 0x00007400ff0877ac */ /* 0x000ee80008000a00 */
        /* <DEDUP_REMOVED lines=12> */
[----:B------:R-:W-:Y:S02]  /*10480*/  LOP3.LUT R5, RZ, R4, RZ, 0x33, !PT ;  /* 0x00000004ff057212 */ /* 0x000fe400078e33ff */
        /* <DEDUP_REMOVED lines=45> */
.L_x_6663:
        /* <DEDUP_REMOVED lines=8> */
.L_x_6664:
[----:B------:R-:W1:Y:S01]  /*107e0*/  LDCU UR9, c[0x0][0x3bc] ;  /* 0x00007780ff0977ac */ /* 0x000e620008000800 */
[----:B------:R-:W-:Y:S02]  /*107f0*/  IMAD.MOV.U32 R4, RZ, RZ, R150 ;  /* 0x000000ffff047224 */ /* 0x000fe400078e0096 */
[----:B------:R-:W-:Y:S01]  /*10800*/  IMAD.MOV.U32 R5, RZ, RZ, R149 ;  /* 0x000000ffff057224 */ /* 0x000fe200078e0095 */
[----:B------:R-:W-:-:S04]  /*10810*/  USHF.L.U32 UR8, UR10, 0x5, URZ ;  /* 0x000000050a087899 */ /* 0x000fc800080006ff */
[----:B------:R-:W-:Y:S01]  /*10820*/  @!PT LDS RZ, [RZ] ;  /* 0x00000000fffff984 */ /* 0x000fe20000000800 */
[----:B------:R-:W-:Y:S01]  /*10830*/  @!PT LDS RZ, [RZ] ;  /* 0x00000000fffff984 */ /* 0x000fe20000000800 */
[----:B------:R-:W-:Y:S01]  /*10840*/  @!PT LDS RZ, [RZ] ;  /* 0x00000000fffff984 */ /* 0x000fe20000000800 */
[----:B------:R2:W-:Y:S02]  /*10850*/  LDGSTS.E.BYPASS.LTC128B.128 [R2+0x4000], desc[UR6][R4.64] ;  /* 0x0400000004027fae */ /* 0x0005e4000b981a06 */
[----:B------:R-:W-:Y:S02]  /*10860*/  IADD3 R8, P1, PT, R150, UR8, RZ ;  /* 0x0000000896087c10 */ /* 0x000fe4000ff3e0ff */
[----:B------:R2:W-:Y:S01]  /*10870*/  LDGSTS.E.BYPASS.LTC128B.128 [R2+0x6000], desc[UR6][R4.64+0x80] ;  /* 0x0600008004027fae */ /* 0x0005e2000b981a06 */
        /* <DEDUP_REMOVED lines=13> */
.L_x_6662:
[----:B--2---:R-:W-:Y:S01]  /*10950*/  FMNMX3.FTZ R5, R100, R132, R160, !PT ;  /* 0x0000008464057276 */ /* 0x004fe200078100a0 */
        /* <DEDUP_REMOVED lines=57> */
[----:B------:R-:W-:Y:S01]  /*10cf0*/  FFMA.FTZ R117, R117, UR4, -R106 ;  /* 0x0000000475757c23 */ /* 0x000fe2000801086a */
[--C-:B------:R-:W-:Y:S01]  /*10d00*/  FFMA.FTZ R124, R124, UR4, -R111.reuse ;  /* 0x000000047c7c7c23 */ /* 0x100fe2000801086f */
[----:B------:R-:W-:Y:S01]  /*10d10*/  FFMA.FTZ R114, R114, UR4, -R111 ;  /* 0x0000000472727c23 */ /* 0x000fe2000801086f */
[----:B------:R-:W2:Y:S04]  /*10d20*/  MUFU.EX2 R29, R29 ;  /* 0x0000001d001d7308 */ /* 0x000ea80000000800 */
[----:B------:R-:W-:Y:S01]  /*10d30*/  MUFU.EX2 R34, R34 ;  /* 0x0000002200227308 */ /* 0x000fe20000000800 */
[----:B-1----:R-:W-:-:S03]  /*10d40*/  F2FP.F16.F32.PACK_AB R4, R31, R102 ;  /* 0x000000661f04723e */ /* 0x002fc600000000ff */
[----:B------:R-:W1:Y:S04]  /*10d50*/  MUFU.EX2 R28, R28 ;  /* 0x0000001c001c7308 */ /* 0x000e680000000800 */
[----:B------:R-:W-:Y:S01]  /*10d60*/  MUFU.EX2 R32, R32 ;  /* 0x0000002000207308 */ /* 0x000fe20000000800 */
[----:B--2---:R-:W-:-:S03]  /*10d70*/  F2FP.F16.F32.PACK_AB R6, R29, R30 ;  /* 0x0000001e1d06723e */ /* 0x004fc600000000ff */
[----:B------:R-:W2:Y:S04]  /*10d80*/  MUFU.EX2 R3, R151 ;  /* 0x0000009700037308 */ /* 0x000ea80000000800 */
[----:B------:R-:W3:Y:S01]  /*10d90*/  MUFU.EX2 R35, R35 ;  /* 0x0000002300237308 */ /* 0x000ee20000000800 */
[----:B-1----:R-:W-:-:S03]  /*10da0*/  F2FP.F16.F32.PACK_AB R5, R28, R34 ;  /* 0x000000221c05723e */ /* 0x002fc600000000ff */
[----:B------:R-:W1:Y:S04]  /*10db0*/  MUFU.EX2 R33, R33 ;  /* 0x0000002100217308 */ /* 0x000e680000000800 */
[----:B------:R4:W-:Y:S01]  /*10dc0*/  MUFU.EX2 R113, R120 ;  /* 0x0000007800717308 */ /* 0x0009e20000000800 */
[----:B--2---:R-:W-:-:S03]  /*10dd0*/  F2FP.F16.F32.PACK_AB R7, R3, R32 ;  /* 0x000000200307723e */ /* 0x004fc600000000ff */
[----:B------:R-:W-:Y:S01]  /*10de0*/  MUFU.EX2 R100, R100 ;  /* 0x0000006400647308 */ /* 0x000fe20000000800 */
        /* <DEDUP_REMOVED lines=66> */
[--C-:B----4-:R-:W-:Y:S01]  /*11210*/  FFMA.FTZ R120, R129, UR4, -R106.reuse ;  /* 0x0000000481787c23 */ /* 0x110fe2000801086a */
[----:B------:R-:W1:Y:S01]  /*11220*/  MUFU.EX2 R115, R115 ;  /* 0x0000007300737308 */ /* 0x000e620000000800 */
[-C--:B------:R-:W-:Y:S01]  /*11230*/  FMUL.FTZ R92, R92, R35.reuse ;  /* 0x000000235c5c7220 */ /* 0x080fe20000410000 */
[C---:B------:R-:W-:Y:S01]  /*11240*/  HMMA.16816.F32 R60, R4.reuse, R14, R60 ;  /* 0x0000000e043c723c */ /* 0x040fe2000000183c */
[----:B------:R-:W4:Y:S01]  /*11250*/  LDSM.16.MT88.4 R12, [R137+0xa000] ;  /* 0x00a00000890c783b */ /* 0x000f220000004200 */
[----:B------:R-:W-:Y:S01]  /*11260*/  MUFU.EX2 R116, R116 ;  /* 0x0000007400747308 */ /* 0x000fe20000000800 */
[----:B------:R-:W-:Y:S01]  /*11270*/  FMUL.FTZ R93, R93, R35 ;  /* 0x000000235d5d7220 */ /* 0x000fe20000410000 */
[-C--:B------:R-:W-:Y:S01]  /*11280*/  FMUL.FTZ R94, R94, R33.reuse ;  /* 0x000000215e5e7220 */ /* 0x080fe20000410000 */
[----:B------:R-:W-:Y:S01]  /*11290*/  FMUL.FTZ R95, R95, R33 ;  /* 0x000000215f5f7220 */ /* 0x000fe20000410000 */
[----:B------:R5:W-:Y:S01]  /*112a0*/  MUFU.EX2 R119, R20 ;  /* 0x0000001400777308 */ /* 0x000be20000000800 */
[-C--:B------:R-:W-:Y:S01]  /*112b0*/  FMUL.FTZ R88, R88, R35.reuse ;  /* 0x0000002358587220 */ /* 0x080fe20000410000 */
[C---:B--2---:R-:W-:Y:S01]  /*112c0*/  HMMA.16816.F32 R64, R4.reuse, R16, R64 ;  /* 0x000000100440723c */ /* 0x044fe20000001840 */
[----:B------:R-:W-:Y:S01]  /*112d0*/  FMUL.FTZ R89, R89, R35 ;  /* 0x0000002359597220 */ /* 0x000fe20000410000 */
[----:B------:R-:W2:Y:S01]  /*112e0*/  MUFU.EX2 R118, R118 ;  /* 0x0000007600767308 */ /* 0x000ea20000000800 */
[-C--:B------:R-:W-:Y:S01]  /*112f0*/  FMUL.FTZ R90, R90, R33.reuse ;  /* 0x000000215a5a7220 */ /* 0x080fe20000410000 */
[----:B------:R-:W-:Y:S01]  /*11300*/  FMUL.FTZ R91, R91, R33 ;  /* 0x000000215b5b7220 */ /* 0x000fe20000410000 */
[--C-:B------:R-:W-:Y:S01]  /*11310*/  FFMA.FTZ R129, R122, UR4, -R111.reuse ;  /* 0x000000047a817c23 */ /* 0x100fe2000801086f */
[----:B------:R-:W-:Y:S01]  /*11320*/  MUFU.EX2 R117, R117 ;  /* 0x0000007500757308 */ /* 0x000fe20000000800 */
[----:B------:R-:W-:Y:S01]  /*11330*/  FFMA.FTZ R122, R126, UR4, -R111 ;  /* 0x000000047e7a7c23 */ /* 0x000fe2000801086f */
[C---:B------:R-:W-:Y:S01]  /*11340*/  HMMA.16816.F32 R68, R4.reuse, R18, R68 ;  /* 0x000000120444723c */ /* 0x040fe20000001844 */
[----:B------:R-:W1:Y:S01]  /*11350*/  LDSM.16.MT88.4 R16, [R136+0xa000] ;  /* 0x00a000008810783b */ /* 0x000e620000004200 */
[----:B------:R-:W2:Y:S01]  /*11360*/  MUFU.EX2 R120, R120 ;  /* 0x0000007800787308 */ /* 0x000ea20000000800 */
[----:B------:R-:W-:Y:S01]  /*11370*/  FFMA.FTZ R126, R121, UR4, -R106 ;  /* 0x00000004797e7c23 */ /* 0x000fe2000801086a */
[----:B------:R-:W-:Y:S01]  /*11380*/  FFMA.FTZ R102, R165, R35, R102 ;  /* 0x00000023a5667223 */ /* 0x000fe20000010066 */
[----:B-----5:R-:W-:Y:S01]  /*11390*/  LDSM.16.MT88.4 R20, [R136+0x8800] ;  /* 0x008800008814783b */ /* 0x020fe20000004200 */
[----:B------:R-:W-:Y:S01]  /*113a0*/  MUFU.EX2 R129, R129 ;  /* 0x0000008100817308 */ /* 0x000fe20000000800 */
[----:B------:R-:W-:Y:S01]  /*113b0*/  FFMA.FTZ R33, R163, R33, R34 ;  /* 0x00000021a3217223 */ /* 0x000fe20000010022 */
[----:B---3--:R-:W-:Y:S01]  /*113c0*/  HMMA.16816.F32 R72, R4, R8, R72 ;  /* 0x000000080448723c */ /* 0x008fe20000001848 */
[----:B------:R-:W-:Y:S01]  /*113d0*/  FADD.FTZ R31, R31, R102 ;  /* 0x000000661f1f7221 */ /* 0x000fe20000010000 */
[----:B------:R-:W3:Y:S01]  /*113e0*/  MUFU.EX2 R122, R122 ;  /* 0x0000007a007a7308 */ /* 0x000ee20000000800 */
[----:B------:R-:W-:-:S02]  /*113f0*/  FADD.FTZ R33, R28, R33 ;  /* 0x000000211c217221 */ /* 0x000fc40000010000 */
[----:B------:R-:W-:Y:S01]  /*11400*/  FADD.FTZ R30, R30, R31 ;  /* 0x0000001f1e1e7221 */ /* 0x000fe20000010000 */
[----:B------:R-:W-:Y:S01]  /*11410*/  MUFU.EX2 R124, R124 ;  /* 0x0000007c007c7308 */ /* 0x000fe20000000800 */
[----:B------:R-:W-:Y:S01]  /*11420*/  FADD.FTZ R32, R32, R33 ;  /* 0x0000002120207221 */ /* 0x000fe20000010000 */
[C---:B------:R-:W-:Y:S01]  /*11430*/  HMMA.16816.F32 R76, R4.reuse, R10, R76 ;  /* 0x0000000a044c723c */ /* 0x040fe2000000184c */
[----:B------:R-:W5:Y:S01]  /*11440*/  LDSM.16.MT88.4 R8, [R142+0x8800] ;  /* 0x008800008e08783b */ /* 0x000f620000004200 */
[----:B------:R-:W-:Y:S01]  /*11450*/  MUFU.EX2 R126, R126 ;  /* 0x0000007e007e7308 */ /* 0x000fe20000000800 */
[----:B------:R-:W-:Y:S01]  /*11460*/  FADD.FTZ R29, R29, R30 ;  /* 0x0000001e1d1d7221 */ /* 0x000fe20000010000 */
[----:B------:R-:W-:Y:S01]  /*11470*/  FADD.FTZ R32, R3, R32 ;  /* 0x0000002003207221 */ /* 0x000fe20000010000 */
[-C--:B------:R-:W-:Y:S02]  /*11480*/  MOV R3, R0.reuse ;  /* 0x0000000000037202 */ /* 0x080fe40000000f00 */
[----:B------:R-:W-:Y:S01]  /*11490*/  @P0 MOV R3, R0 ;  /* 0x0000000000030202 */ /* 0x000fe20000000f00 */
[C---:B----4-:R-:W-:Y:S08]  /*114a0*/  HMMA.16816.F32 R80, R4.reuse, R12, R80 ;  /* 0x0000000c0450723c */ /* 0x050ff00000001850 */
[C---:B------:R-:W-:Y:S01]  /*114b0*/  HMMA.16816.F32 R84, R4.reuse, R14, R84 ;  /* 0x0000000e0454723c */ /* 0x040fe20000001854 */
[----:B------:R-:W4:Y:S07]  /*114c0*/  LDSM.16.MT88.4 R12, [R138+0x8800] ;  /* 0x008800008a0c783b */ /* 0x000f2e0000004200 */
[C---:B-1----:R-:W-:Y:S08]  /*114d0*/  HMMA.16816.F32 R92, R4.reuse, R16, R92 ;  /* 0x00000010045c723c */ /* 0x042ff0000000185c */
[----:B------:R-:W-:Y:S01]  /*114e0*/  HMMA.16816.F32 R88, R4, R18, R88 ;  /* 0x000000120458723c */ /* 0x000fe20000001858 */
[----:B------:R-:W-:Y:S01]  /*114f0*/  F2FP.F16.F32.PACK_AB R4, R115, R100 ;  /* 0x000000647304723e */ /* 0x000fe200000000ff */
[----:B------:R-:W1:Y:S01]  /*11500*/  LDSM.16.MT88.4 R16, [R142+0xa800] ;  /* 0x00a800008e10783b */ /* 0x000e620000004200 */
        /* <DEDUP_REMOVED lines=10> */
[----:B-----5:R-:W-:Y:S01]  /*115b0*/  HMMA.16816.F32 R96, R4, R8, R96 ;  /* 0x000000080460723c */ /* 0x020fe20000001860 */
[----:B------:R-:W-:Y:S01]  /*115c0*/  FADD.FTZ R117, R117, R118 ;  /* 0x0000007675757221 */ /* 0x000fe20000010000 */
[----:B------:R-:W-:-:S03]  /*115d0*/  FADD.FTZ R116, R113, R116 ;  /* 0x0000007471747221 */ /* 0x000fc60000010000 */
[----:B------:R-:W-:-:S03]  /*115e0*/  FADD.FTZ R117, R120, R117 ;  /* 0x0000007578757221 */ /* 0x000fc60000010000 */
[C---:B------:R-:W-:Y:S01]  /*115f0*/  HMMA.16816.F32 R36, R4.reuse, R10, R36 ;  /* 0x0000000a0424723c */ /* 0x040fe20000001824 */
[----:B------:R-:W2:Y:S07]  /*11600*/  LDSM.16.MT88.4 R8, [R138+0xa800] ;  /* 0x00a800008a08783b */ /* 0x000eae0000004200 */
[C---:B----4-:R-:W-:Y:S08]  /*11610*/  HMMA.16816.F32 R40, R4.reuse, R12, R40 ;  /* 0x0000000c0428723c */ /* 0x050ff00000001828 */
        /* <DEDUP_REMOVED lines=14> */
[C---:B------:R-:W-:Y:S01]  /*11700*/  HMMA.16816.F32 R48, R4.reuse, R24, R48 ;  /* 0x000000180430723c */ /* 0x040fe20000001830 */
[--C-:B------:R-:W-:Y:S01]  /*11710*/  FFMA.FTZ R25, R128, UR4, -R111.reuse ;  /* 0x0000000480197c23 */ /* 0x100fe2000801086f */
[--C-:B------:R-:W-:Y:S01]  /*11720*/  FFMA.FTZ R24, R123, UR4, -R106.reuse ;  /* 0x000000047b187c23 */ /* 0x100fe2000801086a */
[--C-:B------:R-:W-:Y:S01]  /*11730*/  FFMA.FTZ R128, R125, UR4, -R106.reuse ;  /* 0x000000047d807c23 */ /* 0x100fe2000801086a */
[--C-:B------:R-:W-:Y:S01]  /*11740*/  FFMA.FTZ R123, R127, UR4, -R106.reuse ;  /* 0x000000047f7b7c23 */ /* 0x100fe2000801086a */
[----:B------:R-:W-:Y:S01]  /*11750*/  MUFU.EX2 R121, R25 ;  /* 0x0000001900797308 */ /* 0x000fe20000000800 */
[----:B------:R-:W-:Y:S01]  /*11760*/  FFMA.FTZ R127, R112, UR4, -R111 ;  /* 0x00000004707f7c23 */ /* 0x000fe2000801086f */
[----:B------:R-:W-:Y:S01]  /*11770*/  FFMA.FTZ R112, R109, UR4, -R106 ;  /* 0x000000046d707c23 */ /* 0x000fe2000801086a */
[C---:B------:R-:W-:Y:S01]  /*11780*/  HMMA.16816.F32 R52, R4.reuse, R26, R52 ;  /* 0x0000001a0434723c */ /* 0x040fe20000001834 */
[----:B------:R3:W1:Y:S04]  /*11790*/  MUFU.EX2 R125, R24 ;  /* 0x00000018007d7308 */ /* 0x0006680000000800 */
[----:B------:R-:W-:Y:S03]  /*117a0*/  MUFU.EX2 R128, R128 ;  /* 0x0000008000807308 */ /* 0x000fe60000000800 */
[C---:B-----5:R-:W-:Y:S01]  /*117b0*/  HMMA.16816.F32 R92, R4.reuse, R20, R92 ;  /* 0x00000014045c723c */ /* 0x060fe2000000185c */
[----:B------:R-:W5:Y:S04]  /*117c0*/  MUFU.EX2 R123, R123 ;  /* 0x0000007b007b7308 */ /* 0x000f680000000800 */
[----:B------:R-:W-:Y:S01]  /*117d0*/  MUFU.EX2 R127, R127 ;  /* 0x0000007f007f7308 */ /* 0x000fe20000000800 */
[----:B---3--:R-:W-:Y:S02]  /*117e0*/  LDSM.16.MT88.4 R24, [R142+0xb000] ;  /* 0x00b000008e18783b */ /* 0x008fe40000004200 */
[----:B------:R-:W-:Y:S01]  /*117f0*/  HMMA.16816.F32 R88, R4, R22, R88 ;  /* 0x000000160458723c */ /* 0x000fe20000001858 */
[----:B------:R-:W-:Y:S01]  /*11800*/  F2FP.F16.F32.PACK_AB R4, R122, R129 ;  /* 0x000000817a04723e */ /* 0x000fe200000000ff */
[----:B------:R-:W-:Y:S01]  /*11810*/  MUFU.EX2 R112, R112 ;  /* 0x0000007000707308 */ /* 0x000fe20000000800 */
[----:B-1----:R-:W-:Y:S01]  /*11820*/  F2FP.F16.F32.PACK_AB R5, R125, R126 ;  /* 0x0000007e7d05723e */ /* 0x002fe200000000ff */
[----:B------:R-:W1:Y:S01]  /*11830*/  LDSM.16.MT88.4 R20, [R136+0x9000] ;  /* 0x009000008814783b */ /* 0x000e620000004200 */
        /* <DEDUP_REMOVED lines=13> */
[C---:B--2---:R-:W-:Y:S08]  /*11910*/  HMMA.16816.F32 R40, R4.reuse, R8, R40 ;  /* 0x000000080428723c */ /* 0x044ff00000001828 */
[C---:B------:R-:W-:Y:S01]  /*11920*/  HMMA.16816.F32 R44, R4.reuse, R10, R44 ;  /* 0x0000000a042c723c */ /* 0x040fe2000000182c */
[----:B------:R-:W2:Y:S07]  /*11930*/  LDSM.16.MT88.4 R8, [R138+0xb000] ;  /* 0x00b000008a08783b */ /* 0x000eae0000004200 */
[C---:B----4-:R-:W-:Y:S08]  /*11940*/  HMMA.16816.F32 R48, R4.reuse, R12, R48 ;  /* 0x0000000c0430723c */ /* 0x050ff00000001830 */
[C---:B------:R-:W-:Y:S01]  /*11950*/  HMMA.16816.F32 R52, R4.reuse, R14, R52 ;  /* 0x0000000e0434723c */ /* 0x040fe20000001834 */
[----:B------:R-:W4:Y:S07]  /*11960*/  LDSM.16.MT88.4 R12, [R136+0xb000] ;  /* 0x00b00000880c783b */ /* 0x000f2e0000004200 */
[----:B-1----:R-:W-:Y:S01]  /*11970*/  HMMA.16816.F32 R56, R4, R20, R56 ;  /* 0x000000140438723c */ /* 0x002fe20000001838 */
[----:B------:R-:W-:-:S02]  /*11980*/  FFMA.FTZ R20, R110, UR4, -R111 ;  /* 0x000000046e147c23 */ /* 0x000fc4000801086f */
[----:B------:R-:W1:Y:S05]  /*11990*/  MUFU.EX2 R110, R114 ;  /* 0x00000072006e7308 */ /* 0x000e6a0000000800 */
[C---:B---3--:R-:W-:Y:S08]  /*119a0*/  HMMA.16816.F32 R80, R4.reuse, R16, R80 ;  /* 0x000000100450723c */ /* 0x048ff00000001850 */
[C---:B------:R-:W-:Y:S01]  /*119b0*/  HMMA.16816.F32 R84, R4.reuse, R18, R84 ;  /* 0x000000120454723c */ /* 0x040fe20000001854 */
[----:B------:R-:W-:Y:S07]  /*119c0*/  LDSM.16.MT88.4 R16, [R138+0x9800] ;  /* 0x009800008a10783b */ /* 0x000fee0000004200 */
[C---:B--2---:R-:W-:Y:S08]  /*119d0*/  HMMA.16816.F32 R72, R4.reuse, R8, R72 ;  /* 0x000000080448723c */ /* 0x044ff00000001848 */
[C---:B------:R-:W-:Y:S01]  /*119e0*/  HMMA.16816.F32 R76, R4.reuse, R10, R76 ;  /* 0x0000000a044c723c */ /* 0x040fe2000000184c */
[----:B------:R-:W2:Y:S07]  /*119f0*/  LDSM.16.MT88.4 R8, [R142+0x9800] ;  /* 0x009800008e08783b */ /* 0x000eae0000004200 */
[C---:B----4-:R-:W-:Y:S08]  /*11a00*/  HMMA.16816.F32 R92, R4.reuse, R12, R92 ;  /* 0x0000000c045c723c */ /* 0x050ff0000000185c */
[C---:B------:R-:W-:Y:S01]  /*11a10*/  HMMA.16816.F32 R88, R4.reuse, R14, R88 ;  /* 0x0000000e0458723c */ /* 0x040fe20000001858 */
[----:B------:R-:W3:Y:S07]  /*11a20*/  LDSM.16.MT88.4 R12, [R142+0xb800] ;  /* 0x00b800008e0c783b */ /* 0x000eee0000004200 */
[C---:B------:R-:W-:Y:S01]  /*11a30*/  HMMA.16816.F32 R64, R4.reuse, R24, R64 ;  /* 0x000000180440723c */ /* 0x040fe20000001840 */
[----:B------:R-:W-:Y:S01]  /*11a40*/  FFMA.FTZ R25, R108, UR4, -R111 ;  /* 0x000000046c197c23 */ /* 0x000fe2000801086f */
[--C-:B------:R-:W-:Y:S01]  /*11a50*/  FFMA.FTZ R111, R105, UR4, -R106.reuse ;  /* 0x00000004696f7c23 */ /* 0x100fe2000801086a */
[--C-:B------:R-:W-:Y:S01]  /*11a60*/  FFMA.FTZ R105, R104, UR4, -R106.reuse ;  /* 0x0000000468697c23 */ /* 0x100fe2000801086a */
[----:B------:R-:W-:Y:S01]  /*11a70*/  FFMA.FTZ R24, R107, UR4, -R106 ;  /* 0x000000046b187c23 */ /* 0x000fe2000801086a */
[----:B------:R4:W-:Y:S03]  /*11a80*/  MUFU.EX2 R108, R20 ;  /* 0x00000014006c7308 */ /* 0x0009e60000000800 */
[C---:B------:R-:W-:Y:S01]  /*11a90*/  HMMA.16816.F32 R68, R4.reuse, R26, R68 ;  /* 0x0000001a0444723c */ /* 0x040fe20000001844 */
[----:B------:R-:W5:Y:S04]  /*11aa0*/  MUFU.EX2 R107, R25 ;  /* 0x00000019006b7308 */ /* 0x000f680000000800 */
[----:B------:R-:W2:Y:S03]  /*11ab0*/  MUFU.EX2 R109, R24 ;  /* 0x00000018006d7308 */ /* 0x000ea60000000800 */
[----:B------:R-:W-:Y:S01]  /*11ac0*/  HMMA.16816.F32 R60, R4, R22, R60 ;  /* 0x00000016043c723c */ /* 0x000fe2000000183c */
[----:B------:R-:W-:Y:S01]  /*11ad0*/  MUFU.EX2 R104, R111 ;  /* 0x0000006f00687308 */ /* 0x000fe20000000800 */
[----:B-1----:R-:W-:Y:S01]  /*11ae0*/  F2FP.F16.F32.PACK_AB R4, R110, R127 ;  /* 0x0000007f6e04723e */ /* 0x002fe200000000ff */
[----:B----4-:R-:W1:Y:S01]  /*11af0*/  LDSM.16.MT88.4 R20, [R137+0x9800] ;  /* 0x009800008914783b */ /* 0x010e620000004200 */
[----:B------:R-:W-:Y:S01]  /*11b00*/  FADD.FTZ R127, R127, R124 ;  /* 0x0000007c7f7f7221 */ /* 0x000fe20000010000 */
[----:B------:R-:W4:Y:S01]  /*11b10*/  MUFU.EX2 R105, R105 ;  /* 0x0000006900697308 */ /* 0x000f220000000800 */
[----:B-----5:R-:W-:-:S02]  /*11b20*/  F2FP.F16.F32.PACK_AB R6, R107, R108 ;  /* 0x0000006c6b06723e */ /* 0x020fc400000000ff */
[----:B------:R-:W-:Y:S01]  /*11b30*/  FADD.FTZ R127, R110, R127 ;  /* 0x0000007f6e7f7221 */ /* 0x000fe20000010000 */
[----:B--2---:R-:W-:Y:S01]  /*11b40*/  F2FP.F16.F32.PACK_AB R5, R112, R109 ;  /* 0x0000006d7005723e */ /* 0x004fe200000000ff */
[----:B------:R-:W2:Y:S01]  /*11b50*/  LDSM.16.MT88.4 R24, [R136+0x9800] ;  /* 0x009800008818783b */ /* 0x000ea20000004200 */
[----:B------:R-:W-:Y:S01]  /*11b60*/  FADD.FTZ R109, R109, R128 ;  /* 0x000000806d6d7221 */ /* 0x000fe20000010000 */
[----:B------:R-:W-:-:S03]  /*11b70*/  FADD.FTZ R108, R108, R127 ;  /* 0x0000007f6c6c7221 */ /* 0x000fc60000010000 */
[----:B------:R-:W-:Y:S01]  /*11b80*/  FADD.FTZ R109, R112, R109 ;  /* 0x0000006d706d7221 */ /* 0x000fe20000010000 */
[----:B------:R-:W-:Y:S01]  /*11b90*/  FADD.FTZ R165, R107, R108 ;  /* 0x0000006c6ba57221 */ /* 0x000fe20000010000 */
[----:B----4-:R-:W-:Y:S02]  /*11ba0*/  F2FP.F16.F32.PACK_AB R7, R105, R104 ;  /* 0x000000686907723e */ /* 0x010fe400000000ff */
[----:B------:R-:W-:-:S04]  /*11bb0*/  FADD.FTZ R104, R104, R109 ;  /* 0x0000006d68687221 */ /* 0x000fc80000010000 */
[----:B------:R-:W-:Y:S01]  /*11bc0*/  FADD.FTZ R163, R105, R104 ;  /* 0x0000006869a37221 */ /* 0x000fe20000010000 */
        /* <DEDUP_REMOVED lines=8> */
[----:B------:R-:W3:Y:S07]  /*11c50*/  LDSM.16.MT88.4 R12, [R136+0xb800] ;  /* 0x00b80000880c783b */ /* 0x000eee0000004200 */
[C---:B-1----:R-:W-:Y:S08]  /*11c60*/  HMMA.16816.F32 R48, R4.reuse, R20, R48 ;  /* 0x000000140430723c */ /* 0x042ff00000001830 */
[C---:B------:R-:W-:Y:S08]  /*11c70*/  HMMA.16816.F32 R52, R4.reuse, R22, R52 ;  /* 0x000000160434723c */ /* 0x040ff00000001834 */
[C---:B--2---:R-:W-:Y:S08]  /*11c80*/  HMMA.16816.F32 R56, R4.reuse, R24, R56 ;  /* 0x000000180438723c */ /* 0x044ff00000001838 */
[C---:B------:R-:W-:Y:S08]  /*11c90*/  HMMA.16816.F32 R60, R4.reuse, R26, R60 ;  /* 0x0000001a043c723c */ /* 0x040ff0000000183c */
[C---:B----4-:R-:W-:Y:S08]  /*11ca0*/  HMMA.16816.F32 R72, R4.reuse, R8, R72 ;  /* 0x000000080448723c */ /* 0x050ff00000001848 */
[C---:B------:R-:W-:Y:S08]  /*11cb0*/  HMMA.16816.F32 R76, R4.reuse, R10, R76 ;  /* 0x0000000a044c723c */ /* 0x040ff0000000184c */
[C---:B-----5:R-:W-:Y:S08]  /*11cc0*/  HMMA.16816.F32 R80, R4.reuse, R16, R80 ;  /* 0x000000100450723c */ /* 0x060ff00000001850 */
[C---:B------:R-:W-:Y:S08]  /*11cd0*/  HMMA.16816.F32 R84, R4.reuse, R18, R84 ;  /* 0x000000120454723c */ /* 0x040ff00000001854 */
[C---:B---3--:R-:W-:Y:S08]  /*11ce0*/  HMMA.16816.F32 R92, R4.reuse, R12, R92 ;  /* 0x0000000c045c723c */ /* 0x048ff0000000185c */
[----:B------:R-:W-:Y:S01]  /*11cf0*/  HMMA.16816.F32 R88, R4, R14, R88 ;  /* 0x0000000e0458723c */ /* 0x000fe20000001858 */
[----:B------:R-:W-:-:S04]  /*11d00*/  NOP ;  /* 0x0000000000007918 */ /* 0x000fc80000000000 */
[----:B------:R-:W-:-:S15]  /*11d10*/  @P0 BRA `(.L_x_6665) ;  /* 0x0000000000040947 */ /* 0x000fde0003800000 */
.L_x_6659:
[----:B------:R-:W-:-:S07]  /*11d20*/  IADD3 R161, PT, PT, R103, -0x1, RZ ;  /* 0xffffffff67a17810 */ /* 0x000fce0007ffe0ff */
.L_x_6665:
        /* <DEDUP_REMOVED lines=16> */
.L_x_6670:
[----:B------:R-:W-:Y:S01]  /*11e30*/  MOV R8, R152 ;  /* 0x0000009800087202 */ /* 0x000fe20000000f00 */
[----:B------:R-:W1:Y:S01]  /*11e40*/  @!P0 LDC R2, c[0x0][0x3c0] ;  /* 0x0000f000ff028b82 */ /* 0x000e620000000800 */
[----:B------:R-:W-:Y:S01]  /*11e50*/  MOV R6, R153 ;  /* 0x0000009900067202 */ /* 0x000fe20000000f00 */
[----:B------:R-:W-:Y:S06]  /*11e60*/  DEPBAR.LE SB0, 0x0 ;  /* 0x000080000000791a */ /* 0x000fec0000000000 */
[----:B------:R-:W-:Y:S01]  /*11e70*/  BAR.SYNC.DEFER_BLOCKING 0x0 ;  /* 0x0000000000007b1d */ /* 0x000fe20000010000 */
[----:B------:R-:W-:Y:S02]  /*11e80*/  IMAD.SHL.U32 R4, R154, 0x8, RZ ;  /* 0x000000089a047824 */ /* 0x000fe400078e00ff */
[----:B-1----:R-:W-:Y:S04]  /*11e90*/  @!P0 IMAD.SHL.U32 R3, R2, 0x40, RZ ;  /* 0x0000004002038824 */ /* 0x002fe800078e00ff */
[----:B------:R-:W-:Y:S05]  /*11ea0*/  @!P0 IMAD.X R3, RZ, RZ, ~R3, P1 ;  /* 0x000000ffff038224 */ /* 0x000fea00008e0e03 */
[----:B------:R-:W-:Y:S01]  /*11eb0*/  @!P0 SHF.R.S64 R7, R160, 0x1f, R3 ;  /* 0x0000001fa0078819 */ /* 0x000fe20000001003 */
[----:B------:R-:W1:Y:S03]  /*11ec0*/  LDC R5, c[0x0][0x3c4] ;  /* 0x0000f100ff057b82 */ /* 0x000e660000000800 */
[----:B------:R-:W-:Y:S02]  /*11ed0*/  @!P0 IADD3 R152, P2, PT, R152, R7, RZ ;  /* 0x0000000798988210 */ /* 0x000fe40007f5e0ff */
[----:B------:R-:W-:Y:S02]  /*11ee0*/  LOP3.LUT R7, R4, 0x1f8, RZ, 0xc0, !PT ;  /* 0x000001f804077812 */ /* 0x000fe400078ec0ff */
        /* <DEDUP_REMOVED lines=63> */
.L_x_6667:
[----:B------:R-:W-:Y:S01]  /*122e0*/  LOP3.LUT R7, R7, 0x38, R154, 0x78, !PT ;  /* 0x0000003807077812 */ /* 0x000fe200078e789a */
[C---:B------:R-:W-:Y:S01]  /*122f0*/  IMAD.SHL.U32 R9, R2.reuse, 0x20, RZ ;  /* 0x0000002002097824 */ /* 0x040fe200078e00ff */
[----:B-1----:R-:W-:Y:S01]  /*12300*/  SHF.L.U64.HI R5, R2, 0x5, R5 ;  /* 0x0000000502057819 */ /* 0x002fe20000010205 */
[----:B------:R-:W-:Y:S01]  /*12310*/  VIADD R161, R161, 0xffffffff ;  /* 0xffffffffa1a17836 */ /* 0x000fe20000000000 */
[----:B------:R-:W-:Y:S02]  /*12320*/  LOP3.LUT R4, R7, 0x1e00, R4, 0xf8, !PT ;  /* 0x00001e0007047812 */ /* 0x000fe400078ef804 */
[----:B------:R-:W-:Y:S02]  /*12330*/  IADD3 R6, P2, PT, R9, R152, RZ ;  /* 0x0000009809067210 */ /* 0x000fe40007f5e0ff */
[----:B------:R-:W-:Y:S02]  /*12340*/  LEA R3, R4, UR5, 0x1 ;  /* 0x0000000504037c11 */ /* 0x000fe4000f8e08ff */
[-C--:B------:R-:W-:Y:S01]  /*12350*/  IADD3 R12, P3, PT, R6, R9.reuse, RZ ;  /* 0x00000009060c7210 */ /* 0x080fe20007f7e0ff */
[----:B------:R-:W-:Y:S02]  /*12360*/  IMAD.X R7, R5, 0x1, R153, P2 ;  /* 0x0000000105077824 */ /* 0x000fe400010e0699 */
[----:B------:R-:W-:Y:S01]  /*12370*/  @!PT LDS RZ, [RZ] ;  /* 0x00000000fffff984 */ /* 0x000fe20000000800 */
[----:B------:R-:W-:Y:S01]  /*12380*/  @!PT LDS RZ, [RZ] ;  /* 0x00000000fffff984 */ /* 0x000fe20000000800 */
[----:B------:R-:W-:Y:S01]  /*12390*/  @!PT LDS RZ, [RZ] ;  /* 0x00000000fffff984 */ /* 0x000fe20000000800 */
[----:B------:R-:W-:Y:S01]  /*123a0*/  LDGSTS.E.BYPASS.LTC128B.128 [R3+0x8000], desc[UR6][R152.64] ;  /* 0x0800000098037fae */ /* 0x000fe2000b981a06 */
[----:B------:R-:W-:Y:S01]  /*123b0*/  IADD3 R4, P2, PT, R12, R9, RZ ;  /* 0x000000090c047210 */ /* 0x000fe20007f5e0ff */
[--C-:B------:R-:W-:Y:S02]  /*123c0*/  IMAD.X R13, R7, 0x1, R5.reuse, P3 ;  /* 0x00000001070d7824 */ /* 0x100fe400018e0605 */
[----:B------:R-:W-:Y:S02]  /*123d0*/  LDGSTS.E.BYPASS.LTC128B.128 [R3+0xa000], desc[UR6][R152.64+0x80] ;  /* 0x0a00008098037fae */ /* 0x000fe4000b981a06 */
[----:B------:R-:W-:Y:S01]  /*123e0*/  IMAD.X R5, R13, 0x1, R5, P2 ;  /* 0x000000010d057824 */ /* 0x000fe200010e0605 */
[----:B------:R-:W-:Y:S01]  /*123f0*/  ISETP.GT.AND P2, PT, R161, R148, PT ;  /* 0x00000094a100720c */ /* 0x000fe20003f44270 */
[----:B------:R-:W-:Y:S04]  /*12400*/  LDGSTS.E.BYPASS.LTC128B.128 [R3+0x8800], desc[UR6][R6.64] ;  /* 0x0880000006037fae */ /* 0x000fe8000b981a06 */
[----:B------:R-:W-:Y:S04]  /*12410*/  LDGSTS.E.BYPASS.LTC128B.128 [R3+0xa800], desc[UR6][R6.64+0x80] ;  /* 0x0a80008006037fae */ /* 0x000fe8000b981a06 */
[----:B------:R-:W-:Y:S04]  /*12420*/  LDGSTS.E.BYPASS.LTC128B.128 [R3+0x9000], desc[UR6][R12.64] ;  /* 0x090000000c037fae */ /* 0x000fe8000b981a06 */
[----:B------:R-:W-:Y:S04]  /*12430*/  LDGSTS.E.BYPASS.LTC128B.128 [R3+0xb000], desc[UR6][R12.64+0x80] ;  /* 0x0b0000800c037fae */ /* 0x000fe8000b981a06 */
[----:B------:R-:W-:Y:S04]  /*12440*/  LDGSTS.E.BYPASS.LTC128B.128 [R3+0x9800], desc[UR6][R4.64] ;  /* 0x0980000004037fae */ /* 0x000fe8000b981a06 */
[----:B------:R1:W-:Y:S04]  /*12450*/  LDGSTS.E.BYPASS.LTC128B.128 [R3+0xb800], desc[UR6][R4.64+0x80] ;  /* 0x0b80008004037fae */ /* 0x0003e8000b981a06 */
[----:B------:R-:W-:Y:S04]  /*12460*/  LDSM.16.M88.4 R32, [R147] ;  /* 0x000000009320783b */ /* 0x000fe80000000200 */
[----:B------:R-:W1:Y:S04]  /*12470*/  LDSM.16.M88.4 R8, [R146+0x4000] ;  /* 0x004000009208783b */ /* 0x000e680000000200 */
[----:B------:R-:W5:Y:S04]  /*12480*/  LDSM.16.M88.4 R16, [R146+0x4800] ;  /* 0x004800009210783b */ /* 0x000f680000000200 */
[----:B------:R-:W2:Y:S04]  /*12490*/  LDSM.16.M88.4 R24, [R146+0x5000] ;  /* 0x005000009218783b */ /* 0x000ea80000000200 */
[----:B------:R-:W0:Y:S04]  /*124a0*/  LDGDEPBAR ;  /* 0x00000000000079af */ /* 0x000e280000000000 */
[----:B------:R-:W3:Y:S04]  /*124b0*/  LDSM.16.M88.4 R104, [R146+0x5800] ;  /* 0x005800009268783b */ /* 0x000ee80000000200 */
[----:B------:R-:W-:Y:S04]  /*124c0*/  LDSM.16.M88.4 R108, [R145] ;  /* 0x00000000916c783b */ /* 0x000fe80000000200 */
[----:B------:R-:W4:Y:S04]  /*124d0*/  LDSM.16.M88.4 R112, [R141+0x4000] ;  /* 0x004000008d70783b */ /* 0x000f280000000200 */
[----:B------:R-:W4:Y:S04]  /*124e0*/  LDSM.16.M88.4 R116, [R141+0x4800] ;  /* 0x004800008d74783b */ /* 0x000f280000000200 */
[----:B------:R-:W4:Y:S04]  /*124f0*/  LDSM.16.M88.4 R120, [R141+0x5000] ;  /* 0x005000008d78783b */ /* 0x000f280000000200 */
[----:B------:R-:W4:Y:S01]  /*12500*/  LDSM.16.M88.4 R124, [R141+0x5800] ;  /* 0x005800008d7c783b */ /* 0x000f220000000200 */
[C---:B-1----:R-:W-:Y:S03]  /*12510*/  HMMA.16816.F32 R4, R32.reuse, R8, RZ ;  /* 0x000000082004723c */ /* 0x042fe600000018ff */
[----:B------:R-:W-:Y:S04]  /*12520*/  LDSM.16.M88.4 R128, [R140+0x4000] ;  /* 0x004000008c80783b */ /* 0x000fe80000000200 */
[----:B------:R-:W-:Y:S01]  /*12530*/  LDSM.16.M88.4 R132, [R140+0x4800] ;  /* 0x004800008c84783b */ /* 0x000fe20000000200 */
[C---:B------:R-:W-:Y:S08]  /*12540*/  HMMA.16816.F32 R8, R32.reuse, R10, RZ ;  /* 0x0000000a2008723c */ /* 0x040ff000000018ff */
[C---:B-----5:R-:W-:Y:S08]  /*12550*/  HMMA.16816.F32 R12, R32.reuse, R16, RZ ;  /* 0x00000010200c723c */ /* 0x060ff000000018ff */
[C---:B------:R-:W-:Y:S08]  /*12560*/  HMMA.16816.F32 R16, R32.reuse, R18, RZ ;  /* 0x000000122010723c */ /* 0x040ff000000018ff */
[C---:B--2---:R-:W-:Y:S08]  /*12570*/  HMMA.16816.F32 R20, R32.reuse, R24, RZ ;  /* 0x000000182014723c */ /* 0x044ff000000018ff */
[C---:B------:R-:W-:Y:S08]  /*12580*/  HMMA.16816.F32 R24, R32.reuse, R26, RZ ;  /* 0x0000001a2018723c */ /* 0x040ff000000018ff */
[C---:B---3--:R-:W-:Y:S08]  /*12590*/  HMMA.16816.F32 R28, R32.reuse, R104, RZ ;  /* 0x00000068201c723c */ /* 0x048ff000000018ff */
[----:B------:R-:W-:Y:S01]  /*125a0*/  HMMA.16816.F32 R32, R32, R106, RZ ;  /* 0x0000006a2020723c */ /* 0x000fe200000018ff */
[----:B------:R-:W1:Y:S07]  /*125b0*/  LDSM.16.M88.4 R104, [R144] ;  /* 0x000000009068783b */ /* 0x000e6e0000000200 */
[C---:B----4-:R-:W-:Y:S08]  /*125c0*/  HMMA.16816.F32 R4, R108.reuse, R112, R4 ;  /* 0x000000706c04723c */ /* 0x050ff00000001804 */
[C---:B------:R-:W-:Y:S01]  /*125d0*/  HMMA.16816.F32 R8, R108.reuse, R114, R8 ;  /* 0x000000726c08723c */ /* 0x040fe20000001808 */
[----:B------:R-:W2:Y:S07]  /*125e0*/  LDSM.16.M88.4 R112, [R140+0x5000] ;  /* 0x005000008c70783b */ /* 0x000eae0000000200 */
        /* <DEDUP_REMOVED lines=9> */
[----:B------:R-:W4:Y:S03]  /*12680*/  LDSM.16.M88.4 R124, [R139+0x4800] ;  /* 0x004800008b7c783b */ /* 0x000f260000000200 */
        /* <DEDUP_REMOVED lines=8> */
[----:B------:R-:W-:Y:S07]  /*12710*/  LDSM.16.M88.4 R112, [R146+0x6000] ;  /* 0x006000009270783b */ /* 0x000fee0000000200 */
[C---:B---3--:R-:W-:Y:S08]  /*12720*/  HMMA.16816.F32 R28, R104.reuse, R108, R28 ;  /* 0x0000006c681c723c */ /* 0x048ff0000000181c */
[----:B------:R-:W-:Y:S01]  /*12730*/  HMMA.16816.F32 R32, R104, R110, R32 ;  /* 0x0000006e6820723c */ /* 0x000fe20000001820 */
[----:B------:R-:W2:Y:S04]  /*12740*/  LDSM.16.M88.4 R104, [R139+0x5800] ;  /* 0x005800008b68783b */ /* 0x000ea80000000200 */
[----:B------:R-:W3:Y:S03]  /*12750*/  LDSM.16.M88.4 R108, [R147+0x2000] ;  /* 0x00200000936c783b */ /* 0x000ee60000000200 */
        /* <DEDUP_REMOVED lines=8> */
[----:B------:R-:W-:Y:S07]  /*127e0*/  LDSM.16.M88.4 R128, [R140+0x6000] ;  /* 0x006000008c80783b */ /* 0x000fee0000000200 */
[C---:B--2---:R-:W-:Y:S08]  /*127f0*/  HMMA.16816.F32 R28, R116.reuse, R104, R28 ;  /* 0x00000068741c723c */ /* 0x044ff0000000181c */
[----:B------:R-:W-:Y:S01]  /*12800*/  HMMA.16816.F32 R32, R116, R106, R32 ;  /* 0x0000006a7420723c */ /* 0x000fe20000001820 */
[----:B------:R-:W-:Y:S04]  /*12810*/  LDSM.16.M88.4 R104, [R145+0x2000] ;  /* 0x002000009168783b */ /* 0x000fe80000000200 */
[----:B------:R-:W-:Y:S03]  /*12820*/  LDSM.16.M88.4 R116, [R141+0x6800] ;  /* 0x006800008d74783b */ /* 0x000fe60000000200 */
[C---:B---3--:R-:W-:Y:S08]  /*12830*/  HMMA.16816.F32 R4, R108.reuse, R112, R4 ;  /* 0x000000706c04723c */ /* 0x048ff00000001804 */
[C---:B------:R-:W-:Y:S01]  /*12840*/  HMMA.16816.F32 R8, R108.reuse, R114, R8 ;  /* 0x000000726c08723c */ /* 0x040fe20000001808 */
[----:B------:R-:W1:Y:S07]  /*12850*/  LDSM.16.M88.4 R112, [R141+0x6000] ;  /* 0x006000008d70783b */ /* 0x000e6e0000000200 */
[C---:B------:R-:W-:Y:S08]  /*12860*/  HMMA.16816.F32 R12, R108.reuse, R132, R12 ;  /* 0x000000846c0c723c */ /* 0x040ff0000000180c */
[C---:B------:R-:W-:Y:S01]  /*12870*/  HMMA.16816.F32 R16, R108.reuse, R134, R16 ;  /* 0x000000866c10723c */ /* 0x040fe20000001810 */
[----:B------:R-:W-:Y:S07]  /*12880*/  LDSM.16.M88.4 R132, [R140+0x6800] ;  /* 0x006800008c84783b */ /* 0x000fee0000000200 */
[C---:B-----5:R-:W-:Y:S08]  /*12890*/  HMMA.16816.F32 R20, R108.reuse, R120, R20 ;  /* 0x000000786c14723c */ /* 0x060ff00000001814 */
        /* <DEDUP_REMOVED lines=14> */
[----:B------:R-:W-:Y:S07]  /*12980*/  LDSM.16.M88.4 R120, [R139+0x6800] ;  /* 0x006800008b78783b */ /* 0x000fee0000000200 */
[C---:B---3--:R-:W-:Y:S08]  /*12990*/  HMMA.16816.F32 R28, R104.reuse, R108, R28 ;  /* 0x0000006c681c723c */ /* 0x048ff0000000181c */
[----:B------:R-:W-:Y:S01]  /*129a0*/  HMMA.16816.F32 R32, R104, R110, R32 ;  /* 0x0000006e6820723c */ /* 0x000fe20000001820 */
[----:B------:R-:W-:Y:S04]  /*129b0*/  LDSM.16.M88.4 R104, [R143+0x2000] ;  /* 0x002000008f68783b */ /* 0x000fe80000000200 */
[----:B------:R-:W2:Y:S03]  /*129c0*/  LDSM.16.M88.4 R108, [R139+0x6000] ;  /* 0x006000008b6c783b */ /* 0x000ea60000000200 */
[C---:B----4-:R-:W-:Y:S08]  /*129d0*/  HMMA.16816.F32 R4, R124.reuse, R128, R4 ;  /* 0x000000807c04723c */ /* 0x050ff00000001804 */
[C---:B------:R-:W-:Y:S01]  /*129e0*/  HMMA.16816.F32 R8, R124.reuse, R130, R8 ;  /* 0x000000827c08723c */ /* 0x040fe20000001808 */
[----:B------:R-:W3:Y:S07]  /*129f0*/  LDSM.16.M88.4 R128, [R139+0x7000] ;  /* 0x007000008b80783b */ /* 0x000eee0000000200 */
[C---:B------:R-:W-:Y:S08]  /*12a00*/  HMMA.16816.F32 R12, R124.reuse, R132, R12 ;  /* 0x000000847c0c723c */ /* 0x040ff0000000180c */
[C---:B------:R-:W-:Y:S01]  /*12a10*/  HMMA.16816.F32 R16, R124.reuse, R134, R16 ;  /* 0x000000867c10723c */ /* 0x040fe20000001810 */
[----:B------:R-:W4:Y:S01]  /*12a20*/  LDSM.16.M88.4 R132, [R139+0x7800] ;  /* 0x007800008b84783b */ /* 0x000f220000000200 */
[----:B------:R-:W-:Y:S04]  /*12a30*/  DEPBAR.LE SB0, 0x0 ;  /* 0x000080000000791a */ /* 0x000fe80000000000 */
[----:B------:R-:W-:Y:S02]  /*12a40*/  BAR.SYNC.DEFER_BLOCKING 0x0 ;  /* 0x0000000000007b1d */ /* 0x000fe40000010000 */
        /* <DEDUP_REMOVED lines=86> */
.L_x_6669:
        /* <DEDUP_REMOVED lines=21> */
.L_x_6668:
        /* <DEDUP_REMOVED lines=59> */
[----:B------:R-:W-:Y:S01]  /*134b0*/  FFMA.FTZ R168, R17, UR4, -R133 ;  /* 0x0000000411a87c23 */ /* 0x000fe20008010885 */
[----:B------:R-:W-:Y:S08]  /*134c0*/  FFMA.FTZ R167, R19, UR4, -R132 ;  /* 0x0000000413a77c23 */ /* 0x000ff00008010884 */
        /* <DEDUP_REMOVED lines=120> */
[C---:B--2---:R-:W-:Y:S08]  /*13c50*/  HMMA.16816.F32 R80, R96.reuse, R104, R80 ;  /* 0x000000686050723c */ /* 0x044ff00000001850 */
        /* <DEDUP_REMOVED lines=25> */
[----:B------:R-:W3:Y:S01]  /*13df0*/  MUFU.EX2 R121, R121 ;  /* 0x0000007900797308 */ /* 0x000ee20000000800 */
[C---:B------:R-:W-:Y:S09]  /*13e00*/  HMMA.16816.F32 R72, R88.reuse, R124, R72 ;  /* 0x0000007c5848723c */ /* 0x040ff20000001848 */
[----:B------:R-:W-:Y:S01]  /*13e10*/  MUFU.EX2 R123, R123 ;  /* 0x0000007b007b7308 */ /* 0x000fe20000000800 */
[--C-:B------:R-:W-:Y:S01]  /*13e20*/  FFMA.FTZ R124, R27, UR4, -R132.reuse ;  /* 0x000000041b7c7c23 */ /* 0x100fe20008010884 */
[--C-:B------:R-:W-:Y:S08]  /*13e30*/  FFMA.FTZ R125, R22, UR4, -R132.reuse ;  /* 0x00000004167d7c23 */ /* 0x100ff00008010884 */
[----:B------:R-:W-:Y:S01]  /*13e40*/  MUFU.EX2 R122, R122 ;  /* 0x0000007a007a7308 */ /* 0x000fe20000000800 */
[C---:B------:R-:W-:Y:S09]  /*13e50*/  HMMA.16816.F32 R76, R88.reuse, R126, R76 ;  /* 0x0000007e584c723c */ /* 0x040ff2000000184c */
[----:B------:R-:W-:Y:S01]  /*13e60*/  MUFU.EX2 R124, R124 ;  /* 0x0000007c007c7308 */ /* 0x000fe20000000800 */
[--C-:B------:R-:W-:Y:S01]  /*13e70*/  FFMA.FTZ R126, R25, UR4, -R133.reuse ;  /* 0x00000004197e7c23 */ /* 0x100fe20008010885 */
[--C-:B------:R-:W-:Y:S01]  /*13e80*/  FFMA.FTZ R127, R26, UR4, -R132.reuse ;  /* 0x000000041a7f7c23 */ /* 0x100fe20008010884 */
[----:B---3--:R-:W-:Y:S01]  /*13e90*/  F2FP.F16.F32.PACK_AB R20, R121, R120 ;  /* 0x000000787914723e */ /* 0x008fe200000000ff */
[----:B------:R-:W-:Y:S06]  /*13ea0*/  LDSM.16.MT88.4 R24, [R136+0x9000] ;  /* 0x009000008818783b */ /* 0x000fec0000004200 */
[----:B------:R-:W3:Y:S01]  /*13eb0*/  MUFU.EX2 R125, R125 ;  /* 0x0000007d007d7308 */ /* 0x000ee20000000800 */
[C---:B-1----:R-:W-:Y:S09]  /*13ec0*/  HMMA.16816.F32 R80, R88.reuse, R96, R80 ;  /* 0x000000605850723c */ /* 0x042ff20000001850 */
[----:B------:R-:W1:Y:S10]  /*13ed0*/  MUFU.EX2 R126, R126 ;  /* 0x0000007e007e7308 */ /* 0x000e740000000800 */
[----:B------:R-:W4:Y:S01]  /*13ee0*/  MUFU.EX2 R127, R127 ;  /* 0x0000007f007f7308 */ /* 0x000f220000000800 */
[C---:B------:R-:W-:Y:S01]  /*13ef0*/  HMMA.16816.F32 R84, R88.reuse, R98, R84 ;  /* 0x000000625854723c */ /* 0x040fe20000001854 */
[----:B------:R-:W5:Y:S02]  /*13f00*/  LDSM.16.MT88.4 R96, [R138+0x9000] ;  /* 0x009000008a60783b */ /* 0x000f640000004200 */
[----:B---3--:R-:W-:Y:S05]  /*13f10*/  F2FP.F16.F32.PACK_AB R21, R122, R125 ;  /* 0x0000007d7a15723e */ /* 0x008fea00000000ff */
[C---:B--2---:R-:W-:Y:S03]  /*13f20*/  HMMA.16816.F32 R12, R88.reuse, R92, R12 ;  /* 0x0000005c580c723c */ /* 0x044fe6000000180c */
[----:B-1----:R-:W-:Y:S02]  /*13f30*/  F2FP.F16.F32.PACK_AB R22, R126, R123 ;  /* 0x0000007b7e16723e */ /* 0x002fe400000000ff */
[----:B----4-:R-:W-:Y:S03]  /*13f40*/  F2FP.F16.F32.PACK_AB R23, R124, R127 ;  /* 0x0000007f7c17723e */ /* 0x010fe600000000ff */
[----:B------:R-:W-:Y:S01]  /*13f50*/  HMMA.16816.F32 R16, R88, R94, R16 ;  /* 0x0000005e5810723c */ /* 0x000fe20000001810 */
[----:B------:R-:W1:Y:S07]  /*13f60*/  LDSM.16.MT88.4 R88, [R137+0xb000] ;  /* 0x00b000008958783b */ /* 0x000e6e0000004200 */
        /* <DEDUP_REMOVED lines=16> */
[----:B------:R-:W-:Y:S02]  /*14070*/  MUFU.EX2 R112, R112 ;  /* 0x0000007000707308 */ /* 0x000fe40000000800 */
[--C-:B------:R-:W-:Y:S01]  /*14080*/  FFMA.FTZ R114, R31, UR4, -R132.reuse ;  /* 0x000000041f727c23 */ /* 0x100fe20008010884 */
[--C-:B------:R-:W-:Y:S01]  /*14090*/  FFMA.FTZ R115, R32, UR4, -R133.reuse ;  /* 0x0000000420737c23 */ /* 0x100fe20008010885 */
[----:B------:R-:W-:Y:S06]  /*140a0*/  FFMA.FTZ R133, R33, UR4, -R133 ;  /* 0x0000000421857c23 */ /* 0x000fec0008010885 */
[----:B------:R-:W3:Y:S01]  /*140b0*/  MUFU.EX2 R113, R113 ;  /* 0x0000007100717308 */ /* 0x000ee20000000800 */
[C---:B------:R-:W-:Y:S09]  /*140c0*/  HMMA.16816.F32 R72, R20.reuse, R116, R72 ;  /* 0x000000741448723c */ /* 0x040ff20000001848 */
[----:B------:R-:W-:Y:S01]  /*140d0*/  MUFU.EX2 R114, R114 ;  /* 0x0000007200727308 */ /* 0x000fe20000000800 */
[--C-:B------:R-:W-:Y:S02]  /*140e0*/  FFMA.FTZ R117, R30, UR4, -R132.reuse ;  /* 0x000000041e757c23 */ /* 0x100fe40008010884 */
[----:B------:R-:W4:Y:S07]  /*140f0*/  LDSM.16.MT88.4 R28, [R142+0x9800] ;  /* 0x009800008e1c783b */ /* 0x000f2e0000004200 */
[----:B------:R-:W-:Y:S01]  /*14100*/  MUFU.EX2 R115, R115 ;  /* 0x0000007300737308 */ /* 0x000fe20000000800 */
[C---:B------:R-:W-:Y:S09]  /*14110*/  HMMA.16816.F32 R76, R20.reuse, R118, R76 ;  /* 0x00000076144c723c */ /* 0x040ff2000000184c */
[----:B------:R-:W5:Y:S01]  /*14120*/  MUFU.EX2 R117, R117 ;  /* 0x0000007500757308 */ /* 0x000f620000000800 */
[--C-:B------:R-:W-:Y:S01]  /*14130*/  FFMA.FTZ R118, R34, UR4, -R132.reuse ;  /* 0x0000000422767c23 */ /* 0x100fe20008010884 */
[----:B------:R-:W-:Y:S02]  /*14140*/  FFMA.FTZ R132, R35, UR4, -R132 ;  /* 0x0000000423847c23 */ /* 0x000fe40008010884 */
[----:B------:R-:W4:Y:S06]  /*14150*/  LDSM.16.MT88.4 R32, [R142+0xb800] ;  /* 0x00b800008e20783b */ /* 0x000f2c0000004200 */
[----:B------:R-:W2:Y:S01]  /*14160*/  MUFU.EX2 R116, R133 ;  /* 0x0000008500747308 */ /* 0x000ea20000000800 */
[C---:B-1----:R-:W-:Y:S03]  /*14170*/  HMMA.16816.F32 R80, R20.reuse, R88, R80 ;  /* 0x000000581450723c */ /* 0x042fe60000001850 */
[----:B---3--:R-:W-:Y:S06]  /*14180*/  F2FP.F16.F32.PACK_AB R88, R113, R112 ;  /* 0x000000707158723e */ /* 0x008fec00000000ff */
[----:B------:R-:W-:Y:S01]  /*14190*/  MUFU.EX2 R118, R118 ;  /* 0x0000007600767308 */ /* 0x000fe20000000800 */
[C---:B------:R-:W-:Y:S09]  /*141a0*/  HMMA.16816.F32 R84, R20.reuse, R90, R84 ;  /* 0x0000005a1454723c */ /* 0x040ff20000001854 */
[----:B------:R-:W1:Y:S01]  /*141b0*/  MUFU.EX2 R119, R132 ;  /* 0x0000008400777308 */ /* 0x000e620000000800 */
[----:B-----5:R-:W-:Y:S02]  /*141c0*/  F2FP.F16.F32.PACK_AB R89, R114, R117 ;  /* 0x000000757259723e */ /* 0x020fe400000000ff */
[----:B--2---:R-:W-:Y:S01]  /*141d0*/  F2FP.F16.F32.PACK_AB R90, R116, R115 ;  /* 0x00000073745a723e */ /* 0x004fe200000000ff */
[C---:B------:R-:W-:Y:S03]  /*141e0*/  HMMA.16816.F32 R12, R20.reuse, R24, R12 ;  /* 0x00000018140c723c */ /* 0x040fe6000000180c */
[----:B-1----:R-:W-:Y:S05]  /*141f0*/  F2FP.F16.F32.PACK_AB R91, R119, R118 ;  /* 0x00000076775b723e */ /* 0x002fea00000000ff */
[----:B------:R-:W-:Y:S01]  /*14200*/  HMMA.16816.F32 R16, R20, R26, R16 ;  /* 0x0000001a1410723c */ /* 0x000fe20000001810 */
[----:B------:R-:W1:Y:S07]  /*14210*/  LDSM.16.MT88.4 R20, [R138+0xb800] ;  /* 0x00b800008a14783b */ /* 0x000e6e0000004200 */
[C---:B----4-:R-:W-:Y:S01]  /*14220*/  HMMA.16816.F32 R96, R88.reuse, R28, R8 ;  /* 0x0000001c5860723c */ /* 0x050fe20000001808 */
        /* <DEDUP_REMOVED lines=34> */
[----:B------:R-:W-:Y:S01]  /*14450*/  FADD.FTZ R165, R116, R115 ;  /* 0x0000007374a57221 */ /* 0x000fe20000010000 */
[----:B------:R-:W-:Y:S02]  /*14460*/  MOV R0, R3 ;  /* 0x0000000300007202 */ /* 0x000fe40000000f00 */
[----:B------:R-:W-:Y:S01]  /*14470*/  FADD.FTZ R163, R119, R118 ;  /* 0x0000007677a37221 */ /* 0x000fe20000010000 */
[----:B------:R-:W-:Y:S01]  /*14480*/  @!UPT UIADD3 URZ, UPT, UPT, URZ, URZ, URZ ;  /* 0x000000fffffff290 */ /* 0x000fe2000fffe0ff */
[----:B------:R-:W-:Y:S11]  /*14490*/  @P2 BRA `(.L_x_6670) ;  /* 0xffffffd800642947 */ /* 0x000ff6000383ffff */
.L_x_6666:
[----:B------:R-:W1:Y:S01]  /*144a0*/  SHFL.BFLY PT, R2, R165, 0x2, 0x1f ;  /* 0x0c401f00a5027f89 */ /* 0x000e6200000e0000 */
[C---:B------:R-:W-:Y:S01]  /*144b0*/  SHF.L.U32 R101, R154.reuse, 0x4, RZ ;  /* 0x000000049a657819 */ /* 0x040fe200000006ff */
[----:B------:R-:W2:Y:S01]  /*144c0*/  S2UR UR9, SR_CTAID.Y ;  /* 0x00000000000979c3 */ /* 0x000ea20000002600 */
[C---:B------:R-:W-:Y:S01]  /*144d0*/  SHF.L.U32 R7, R154.reuse, 0x1, RZ ;  /* 0x000000019a077819 */ /* 0x040fe200000006ff */
[----:B------:R-:W3:Y:S01]  /*144e0*/  SHFL.BFLY PT, R0, R163, 0x2, 0x1f ;  /* 0x0c401f00a3007f89 */ /* 0x000ee200000e0000 */
[----:B------:R-:W-:Y:S01]  /*144f0*/  SHF.L.U32 R12, R154, 0x5, RZ ;  /* 0x000000059a0c7819 */ /* 0x000fe200000006ff */
[----:B------:R-:W4:Y:S01]  /*14500*/  LDCU UR4, c[0x0][0x44c] ;  /* 0x00008980ff0477ac */ /* 0x000f220008000800 */
[----:B------:R-:W-:Y:S01]  /*14510*/  LOP3.LUT R11, R7, 0x6, RZ, 0xc0, !PT ;  /* 0x00000006070b7812 */ /* 0x000fe200078ec0ff */
[----:B------:R-:W-:Y:S02]  /*14520*/  BSSY.RECONVERGENT B0, `(.L_x_6671) ;  /* 0x00000bb000007945 */ /* 0x000fe40003800200 */
[----:B------:R-:W5:Y:S01]  /*14530*/  S2UR UR8, SR_CTAID.Z ;  /* 0x00000000000879c3 */ /* 0x000f620000002700 */
[----:B------:R-:W-:-:S02]  /*14540*/  LOP3.LUT R12, R11, 0x7c00, R12, 0xf8, !PT ;  /* 0x00007c000b0c7812 */ /* 0x000fc400078ef80c */
[----:B------:R-:W-:-:S05]  /*14550*/  MOV R11, 0x20 ;  /* 0x00000020000b7802 */ /* 0x000fca0000000f00 */
[----:B------:R-:W5:Y:S01]  /*14560*/  LDC R15, c[0x0][0x3e0] ;  /* 0x0000f800ff0f7b82 */ /* 0x000f620000000800 */
[----:B-1----:R-:W-:Y:S01]  /*14570*/  FADD.FTZ R2, R2, R165 ;  /* 0x000000a502027221 */ /* 0x002fe20000010000 */
[----:B---3--:R-:W-:-:S04]  /*14580*/  FADD.FTZ R9, R0, R163 ;  /* 0x000000a300097221 */ /* 0x008fc80000010000 */
[----:B------:R-:W1:Y:S01]  /*14590*/  SHFL.BFLY PT, R5, R2, 0x1, 0x1f ;  /* 0x0c201f0002057f89 */ /* 0x000e6200000e0000 */
[----:B------:R-:W-:-:S03]  /*145a0*/  SHF.L.U32 R0, R154, 0x2, RZ ;  /* 0x000000029a007819 */ /* 0x000fc600000006ff */
[----:B------:R-:W3:Y:S01]  /*145b0*/  SHFL.BFLY PT, R4, R9, 0x1, 0x1f ;  /* 0x0c201f0009047f89 */ /* 0x000ee200000e0000 */
[----:B------:R-:W-:Y:S01]  /*145c0*/  LOP3.LUT R10, R0, 0x1f8, RZ, 0xc0, !PT ;  /* 0x000001f8000a7812 */ /* 0x000fe200078ec0ff */
[----:B-1----:R-:W-:Y:S01]  /*145d0*/  FADD.FTZ R5, R2, R5 ;  /* 0x0000000502057221 */ /* 0x002fe20000010000 */
[C---:B------:R-:W-:Y:S02]  /*145e0*/  LOP3.LUT R2, R101.reuse, 0x1c0, RZ, 0xc0, !PT ;  /* 0x000001c065027812 */ /* 0x040fe400078ec0ff */
[----:B------:R-:W-:Y:S01]  /*145f0*/  LOP3.LUT R101, R101, 0x10, RZ, 0xc0, !PT ;  /* 0x0000001065657812 */ /* 0x000fe200078ec0ff */
[----:B------:R-:W1:Y:S01]  /*14600*/  MUFU.RCP R8, R5 ;  /* 0x0000000500087308 */ /* 0x000e620000001000 */
[----:B---3--:R-:W-:Y:S01]  /*14610*/  FADD.FTZ R4, R9, R4 ;  /* 0x0000000409047221 */ /* 0x008fe20000010000 */
[----:B------:R-:W-:Y:S01]  /*14620*/  SHF.R.U32.HI R9, RZ, 0x1, R154 ;  /* 0x00000001ff097819 */ /* 0x000fe2000001169a */
[----:B------:R-:W-:Y:S01]  /*14630*/  BAR.SYNC.DEFER_BLOCKING 0x0 ;  /* 0x0000000000007b1d */ /* 0x000fe20000010000 */
[----:B------:R-:W-:-:S02]  /*14640*/  FSETP.NE.FTZ.AND P1, PT, R5, RZ, PT ;  /* 0x000000ff0500720b */ /* 0x000fc40003f35000 */
[----:B------:R-:W-:Y:S02]  /*14650*/  FSETP.NE.FTZ.AND P0, PT, R4, RZ, PT ;  /* 0x000000ff0400720b */ /* 0x000fe40003f15000 */
[----:B------:R-:W-:Y:S01]  /*14660*/  LOP3.LUT R7, R2, 0x38, R7, 0xf8, !PT ;  /* 0x0000003802077812 */ /* 0x000fe200078ef807 */
[----:B------:R-:W3:Y:S01]  /*14670*/  MUFU.RCP R6, R4 ;  /* 0x0000000400067308 */ /* 0x000ee20000001000 */
[----:B------:R-:W-:Y:S02]  /*14680*/  LOP3.LUT R10, R10, 0x38, R9, 0x78, !PT ;  /* 0x000000380a0a7812 */ /* 0x000fe400078e7809 */
[----:B------:R-:W-:Y:S02]  /*14690*/  SHF.R.U32.HI R2, RZ, 0x2, R154 ;  /* 0x00000002ff027819 */ /* 0x000fe4000001169a */
[----:B------:R-:W-:Y:S02]  /*146a0*/  LOP3.LUT R9, R9, 0x30, RZ, 0xc0, !PT ;  /* 0x0000003009097812 */ /* 0x000fe400078ec0ff */
[----:B------:R-:W-:Y:S01]  /*146b0*/  R2P PR, R154, 0x1c ;  /* 0x0000001c9a007804 */ /* 0x000fe20000000000 */
[----:B------:R-:W4:Y:S01]  /*146c0*/  @P1 LDC R17, c[0x0][0x458] ;  /* 0x00011600ff111b82 */ /* 0x000f220000000800 */
[----:B-1----:R-:W-:Y:S01]  /*146d0*/  FSEL R8, R8, 1, P1 ;  /* 0x3f80000008087808 */ /* 0x002fe20000800000 */
[----:B------:R-:W1:Y:S01]  /*146e0*/  @P1 MUFU.LG2 R5, R5 ;  /* 0x0000000500051308 */ /* 0x000e620000000c00 */
[----:B------:R-:W-:-:S02]  /*146f0*/  LOP3.LUT R2, R9, 0x7, R2, 0xf8, !PT ;  /* 0x0000000709027812 */ /* 0x000fc400078ef802 */
[----:B------:R-:W-:Y:S01]  /*14700*/  LOP3.LUT R7, R12, R7, RZ, 0xfc, !PT ;  /* 0x000000070c077212 */ /* 0x000fe200078efcff */
        /* <DEDUP_REMOVED lines=39> */
[----:B------:R-:W-:Y:S01]  /*14980*/  LEA R101, R10, R101, 0x2 ;  /* 0x000000650a657211 */ /* 0x000fe200078e10ff */
[C---:B------:R-:W-:Y:S01]  /*14990*/  FMUL.FTZ R98, R6.reuse, R98 ;  /* 0x0000006206627220 */ /* 0x040fe20000410000 */
[----:B------:R-:W-:Y:S01]  /*149a0*/  SEL R11, R11, 0xffffffe0, !P2 ;  /* 0xffffffe00b0b7807 */ /* 0x000fe20005000000 */
[----:B------:R-:W-:Y:S01]  /*149b0*/  FMUL.FTZ R99, R6, R99 ;  /* 0x0000006306637220 */ /* 0x000fe20000410000 */
[----:B------:R-:W-:Y:S01]  /*149c0*/  IADD3 R10, PT, PT, R8, 0x80, RZ ;  /* 0x00000080080a7810 */ /* 0x000fe20007ffe0ff */
[C---:B------:R-:W-:Y:S01]  /*149d0*/  FMUL.FTZ R38, R6.reuse, R38 ;  /* 0x0000002606267220 */ /* 0x040fe20000410000 */
[----:B------:R-:W-:Y:S01]  /*149e0*/  IADD3 R12, PT, PT, R7, R8, RZ ;  /* 0x00000008070c7210 */ /* 0x000fe20007ffe0ff */
[----:B------:R-:W-:Y:S01]  /*149f0*/  FMUL.FTZ R39, R6, R39 ;  /* 0x0000002706277220 */ /* 0x000fe20000410000 */
[----:B------:R-:W-:Y:S01]  /*14a00*/  @P4 IADD3 R10, PT, PT, R8, -0x80, RZ ;  /* 0xffffff80080a4810 */ /* 0x000fe20007ffe0ff */
[C---:B------:R-:W-:Y:S01]  /*14a10*/  FMUL.FTZ R42, R6.reuse, R42 ;  /* 0x0000002a062a7220 */ /* 0x040fe20000410000 */
        /* <DEDUP_REMOVED lines=40> */
[----:B-1----:R-:W-:Y:S01]  /*14ca0*/  @P1 FMUL.FTZ R5, R5, 0.69314718246459960938 ;  /* 0x3f31721805051820 */ /* 0x002fe20000410000 */
[----:B------:R-:W2:Y:S01]  /*14cb0*/  LDC.64 R6, c[0x0][0x430] ;  /* 0x00010c00ff067b82 */ /* 0x000ea20000000a00 */
[----:B------:R-:W-:Y:S01]  /*14cc0*/  STS.64 [R10+0x800], R50 ;  /* 0x000800320a007388 */ /* 0x000fe20000000a00 */
[----:B---3--:R-:W-:-:S03]  /*14cd0*/  @P0 FMUL.FTZ R4, R4, 0.69314718246459960938 ;  /* 0x3f31721804040820 */ /* 0x008fc60000410000 */
[----:B------:R-:W-:Y:S04]  /*14ce0*/  STS.64 [R14], R52 ;  /* 0x000000340e007388 */ /* 0x000fe80000000a00 */
[----:B------:R-:W-:Y:S04]  /*14cf0*/  STS.64 [R14+0x800], R54 ;  /* 0x000800360e007388 */ /* 0x000fe80000000a00 */
[----:B------:R-:W-:Y:S04]  /*14d00*/  STS.64 [R16], R56 ;  /* 0x0000003810007388 */ /* 0x000fe80000000a00 */
[----:B------:R-:W-:Y:S04]  /*14d10*/  STS.64 [R16+0x800], R58 ;  /* 0x0008003a10007388 */ /* 0x000fe80000000a00 */
[----:B------:R-:W-:Y:S01]  /*14d20*/  STS.64 [R11], R60 ;  /* 0x0000003c0b007388 */ /* 0x000fe20000000a00 */
[----:B--2---:R-:W-:-:S03]  /*14d30*/  IMAD R6, R6, UR9, R157 ;  /* 0x0000000906067c24 */ /* 0x004fc6000f8e029d */
        /* <DEDUP_REMOVED lines=13> */
[----:B-----5:R-:W-:Y:S02]  /*14e10*/  IMAD R8, R15, R8, UR8 ;  /* 0x000000080f087e24 */ /* 0x020fe4000f8e0208 */
[----:B----4-:R-:W-:Y:S01]  /*14e20*/  @P0 FFMA.FTZ R69, R3, R18, R4 ;  /* 0x0000001203450223 */ /* 0x010fe20000010004 */
[----:B---3--:R-:W-:Y:S01]  /*14e30*/  MOV R70, 0xff800000 ;  /* 0xff80000000467802 */ /* 0x008fe20000000f00 */
[----:B------:R1:W-:Y:S01]  /*14e40*/  STS.64 [R14+0x4000], R84 ;  /* 0x004000540e007388 */ /* 0x0003e20000000a00 */
[----:B------:R-:W-:Y:S02]  /*14e50*/  IMAD R6, R6, R15, R8 ;  /* 0x0000000f06067224 */ /* 0x000fe400078e0208 */
[----:B------:R-:W-:Y:S01]  /*14e60*/  @P1 FFMA.FTZ R70, R100, R17, R5 ;  /* 0x0000001164461223 */ /* 0x000fe20000010005 */
[----:B------:R-:W-:Y:S01]  /*14e70*/  LOP3.LUT P0, RZ, R154, 0x3, RZ, 0xc0, !PT ;  /* 0x000000039aff7812 */ /* 0x000fe2000780c0ff */
        /* <DEDUP_REMOVED lines=8> */
[----:B------:R-:W2:Y:S01]  /*14f00*/  S2R R68, SR_TID.X ;  /* 0x0000000000447919 */ /* 0x000ea20000002100 */
[----:B------:R1:W3:Y:S04]  /*14f10*/  LDS.128 R64, [R101+UR5] ;  /* 0x0000000565407984 */ /* 0x0002e80008000c00 */
        /* <DEDUP_REMOVED lines=27> */
.L_x_6672:
[----:B------:R-:W-:Y:S05]  /*150d0*/  BSYNC.RECONVERGENT B0 ;  /* 0x0000000000007941 */ /* 0x000fea0003800200 */
.L_x_6671:
[----:B------:R-:W3:Y:S01]  /*150e0*/  LDCU.64 UR4, c[0x0][0x3f8] ;  /* 0x00007f00ff0477ac */ /* 0x000ee20008000a00 */
[----:B--2---:R-:W-:Y:S01]  /*150f0*/  IMAD.SHL.U32 R69, R154, 0x8, RZ ;  /* 0x000000089a457824 */ /* 0x004fe200078e00ff */
[----:B------:R-:W-:Y:S01]  /*15100*/  SHF.R.U32.HI R68, RZ, 0x4, R68 ;  /* 0x00000004ff447819 */ /* 0x000fe20000011644 */
[----:B------:R-:W-:-:S03]  /*15110*/  IMAD.IADD R155, R155, 0x1, -R156 ;  /* 0x000000019b9b7824 */ /* 0x000fc600078e0a9c */
[----:B------:R-:W-:Y:S01]  /*15120*/  LOP3.LUT R69, R69, 0x1f80, RZ, 0xc0, !PT ;  /* 0x00001f8045457812 */ /* 0x000fe200078ec0ff */
[C---:B------:R-:W-:Y:S01]  /*15130*/  VIADD R2, R68.reuse, 0x8 ;  /* 0x0000000844027836 */ /* 0x040fe20000000000 */
[CC--:B------:R-:W-:Y:S01]  /*15140*/  ISETP.GE.AND P0, PT, R68.reuse, R155.reuse, PT ;  /* 0x0000009b4400720c */ /* 0x0c0fe20003f06270 */
[C---:B------:R-:W-:Y:S01]  /*15150*/  VIADD R70, R68.reuse, 0x10 ;  /* 0x0000001044467836 */ /* 0x040fe20000000000 */
[----:B------:R-:W-:Y:S01]  /*15160*/  LOP3.LUT R0, R69, 0x3c, R0, 0xf8, !PT ;  /* 0x0000003c45007812 */ /* 0x000fe200078ef800 */
[----:B------:R-:W-:Y:S01]  /*15170*/  VIADD R72, R68, 0x20 ;  /* 0x0000002044487836 */ /* 0x000fe20000000000 */
[-C--:B------:R-:W-:Y:S01]  /*15180*/  ISETP.GE.AND P6, PT, R2, R155.reuse, PT ;  /* 0x0000009b0200720c */ /* 0x080fe20003fc6270 */
[----:B------:R-:W-:Y:S01]  /*15190*/  VIADD R2, R68, 0x18 ;  /* 0x0000001844027836 */ /* 0x000fe20000000000 */
[C---:B------:R-:W-:Y:S02]  /*151a0*/  IADD3 R0, P1, PT, R3.reuse, R0, RZ ;  /* 0x0000000003007210 */ /* 0x040fe40007f3e0ff */
[----:B------:R-:W-:Y:S01]  /*151b0*/  ISETP.GE.AND P5, PT, R70, R155, PT ;  /* 0x0000009b4600720c */ /* 0x000fe20003fa6270 */
[----:B------:R-:W-:Y:S01]  /*151c0*/  VIADD R70, R68, 0x28 ;  /* 0x0000002844467836 */ /* 0x000fe20000000000 */
[----:B------:R-:W-:-:S02]  /*151d0*/  LEA.HI.X.SX32 R3, R3, RZ, 0x1, P1 ;  /* 0x000000ff03037211 */ /* 0x000fc400008f0eff */
[----:B---3--:R-:W-:Y:S02]  /*151e0*/  LEA R74, P1, R0, UR4, 0x2 ;  /* 0x00000004004a7c11 */ /* 0x008fe4000f8210ff */
[-C--:B------:R-:W-:Y:S01]  /*151f0*/  ISETP.GE.AND P4, PT, R2, R155.reuse, PT ;  /* 0x0000009b0200720c */ /* 0x080fe20003f86270 */
[----:B------:R-:W-:Y:S01]  /*15200*/  VIADD R2, R68, 0x30 ;  /* 0x0000003044027836 */ /* 0x000fe20000000000 */
[----:B------:R-:W-:Y:S01]  /*15210*/  LEA.HI.X R75, R0, UR5, R3, 0x2, P1 ;  /* 0x00000005004b7c11 */ /* 0x000fe200088f1403 */
[----:B------:R-:W-:Y:S01]  /*15220*/  VIADD R68, R68, 0x38 ;  /* 0x0000003844447836 */ /* 0x000fe20000000000 */
[-C--:B------:R-:W-:Y:S02]  /*15230*/  ISETP.GE.AND P3, PT, R72, R155.reuse, PT ;  /* 0x0000009b4800720c */ /* 0x080fe40003f66270 */
[-C--:B------:R-:W-:Y:S01]  /*15240*/  ISETP.GE.AND P2, PT, R70, R155.reuse, PT ;  /* 0x0000009b4600720c */ /* 0x080fe20003f46270 */
[----:B------:R2:W-:Y:S01]  /*15250*/  @!P0 STG.E.128 desc[UR6][R74.64], R64 ;  /* 0x000000404a008986 */ /* 0x0005e2000c101d06 */
[----:B------:R-:W-:-:S03]  /*15260*/  ISETP.GE.AND P1, PT, R2, R155, PT ;  /* 0x0000009b0200720c */ /* 0x000fc60003f26270 */
[----:B-1----:R2:W-:Y:S01]  /*15270*/  @!P0 STG.E.128 desc[UR6][R74.64+0x100], R32 ;  /* 0x000100204a008986 */ /* 0x0025e2000c101d06 */
        /* <DEDUP_REMOVED lines=17> */
.L_x_6673:
        /* <DEDUP_REMOVED lines=15> */
.L_x_7276:


//--------------------- .text._ZN5flash24flash_fwd_splitkv_kernelI23Flash_fwd_kernel_traitsILi128ELi64ELi64ELi4ELb0ELb0EN7cutlass6half_tE19Flash_kernel_traitsILi128ELi64ELi64ELi4ES3_EELb1ELb0ELb0ELb0ELb1ELb1ELb1ELb1EEEvNS_16Flash_fwd_paramsE --------------------------
	.section	.text._ZN5flash24flash_fwd_splitkv_kernelI23Flash_fwd_kernel_traitsILi128ELi64ELi64ELi4ELb0ELb0EN7cutlass6half_tE19Flash_kernel_traitsILi128ELi64ELi64ELi4ES3_EELb1ELb0ELb0ELb0ELb1ELb1ELb1ELb1EEEvNS_16Flash_fwd_paramsE,"ax",@progbits
	.align	128
        .global         _ZN5flash24flash_fwd_splitkv_kernelI23Flash_fwd_kernel_traitsILi128ELi64ELi64ELi4ELb0ELb0EN7cutlass6half_tE19Flash_kernel_traitsILi128ELi64ELi64ELi4ES3_EELb1ELb0ELb0ELb0ELb1ELb1ELb1ELb1EEEvNS_16Flash_fwd_paramsE
        .type           _ZN5flash24flash_fwd_splitkv_kernelI23Flash_fwd_kernel_traitsILi128ELi64ELi64ELi4ELb0ELb0EN7cutlass6half_tE19Flash_kernel_traitsILi128ELi64ELi64ELi4ES3_EELb1ELb0ELb0ELb0ELb1ELb1ELb1ELb1EEEvNS_16Flash_fwd_paramsE,@function
        .size           _ZN5flash24flash_fwd_splitkv_kernelI23Flash_fwd_kernel_traitsILi128ELi64ELi64ELi4ELb0ELb0EN7cutlass6half_tE19Flash_kernel_traitsILi128ELi64ELi64ELi4ES3_EELb1ELb0ELb0ELb0ELb1ELb1ELb1ELb1EEEvNS_16Flash_fwd_paramsE,(.L_x_7277 - _ZN5flash24flash_fwd_splitkv_kernelI23Flash_fwd_kernel_traitsILi128ELi64ELi64ELi4ELb0ELb0EN7cutlass6half_tE19Flash_kernel_traitsILi128ELi64ELi64ELi4ES3_EELb1ELb0ELb0ELb0ELb1ELb1ELb1ELb1EEEvNS_16Flash_fwd_paramsE)
        .other          _ZN5flash24flash_fwd_splitkv_kernelI23Flash_fwd_kernel_traitsILi128ELi64ELi64ELi4ELb0ELb0EN7cutlass6half_tE19Flash_kernel_traitsILi128ELi64ELi64ELi4ES3_EELb1ELb0ELb0ELb0ELb1ELb1ELb1ELb1EEEvNS_16Flash_fwd_paramsE,@"STO_CUDA_ENTRY STV_DEFAULT"
_ZN5flash24flash_fwd_splitkv_kernelI23Flash_fwd_kernel_traitsILi128ELi64ELi64ELi4ELb0ELb0EN7cutlass6half_tE19Flash_kernel_traitsILi128ELi64ELi64ELi4ES3_EELb1ELb0ELb0ELb0ELb1ELb1ELb1ELb1EEEvNS_16Flash_fwd_paramsE:
.text._ZN5flash24flash_fwd_splitkv_kernelI23Flash_fwd_kernel_traitsILi128ELi64ELi64ELi4ELb0ELb0EN7cutlass6half_tE19Flash_kernel_traitsILi128ELi64ELi64ELi4ES3_EELb1ELb0ELb0ELb0ELb1ELb1ELb1ELb1EEEvNS_16Flash_fwd_paramsE:
        /* <DEDUP_REMOVED lines=68> */
.L_x_6674:
        /* <DEDUP_REMOVED lines=142> */
.L_x_6675:
        /* <DEDUP_REMOVED lines=9> */
.L_x_6676:
        /* <DEDUP_REMOVED lines=104> */
.L_x_6677:
        /* <DEDUP_REMOVED lines=15> */
.L_x_6679:
[----:B------:R-:W2:Y:S01]  /*1520*/  LDC.64 R4, c[0x0][0x3b8] ;  /* 0x0000ee00ff047b82 */ /* 0x000ea20000000a00 */
[----:B------:R-:W-:-:S05]  /*1530*/  IADD3 R2, PT, PT, R6, R7, RZ ;  /* 0x0000000706027210 */ /* 0x000fca0007ffe0ff */
[C---:B--2---:R-:W-:Y:S02]  /*1540*/  IMAD R19, R2.reuse, R5, RZ ;  /* 0x0000000502137224 */ /* 0x044fe400078e02ff */
[----:B------:R-:W-:-:S05]  /*1550*/  IMAD.WIDE.U32 R2, R2, R4, RZ ;  /* 0x0000000402027225 */ /* 0x000fca00078e00ff */
[----:B------:R-:W-:Y:S02]  /*1560*/  IADD3 R19, PT, PT, R3, R19, RZ ;  /* 0x0000001303137210 */ /* 0x000fe40007ffe0ff */
[----:B------:R-:W-:Y:S02]  /*1570*/  MOV R18, R2 ;  /* 0x0000000200127202 */ /* 0x000fe40000000f00 */
.L_x_6680:
        /* <DEDUP_REMOVED lines=14> */
.L_x_6681:
[----:B------:R-:W2:Y:S01]  /*1660*/  LDC.64 R2, c[0x0][0x3c0] ;  /* 0x0000f000ff027b82 */ /* 0x000ea20000000a00 */
[----:B------:R-:W-:-:S05]  /*1670*/  IADD3 R6, PT, PT, R6, R7, RZ ;  /* 0x0000000706067210 */ /* 0x000fca0007ffe0ff */
[C---:B--2---:R-:W-:Y:S02]  /*1680*/  IMAD R23, R6.reuse, R3, RZ ;  /* 0x0000000306177224 */ /* 0x044fe400078e02ff */
[----:B------:R-:W-:-:S05]  /*1690*/  IMAD.WIDE.U32 R6, R6, R2, RZ ;  /* 0x0000000206067225 */ /* 0x000fca00078e00ff */
[----:B------:R-:W-:Y:S02]  /*16a0*/  IADD3 R23, PT, PT, R7, R23, RZ ;  /* 0x0000001707177210 */ /* 0x000fe40007ffe0ff */
[----:B------:R-:W-:-:S07]  /*16b0*/  MOV R22, R6 ;  /* 0x0000000600167202 */ /* 0x000fce0000000f00 */
.L_x_6682:
        /* <DEDUP_REMOVED lines=51> */
.L_x_6678:
        /* <DEDUP_REMOVED lines=180> */
.L_x_6705:
        /* <DEDUP_REMOVED lines=91> */
.L_x_6685:
        /* <DEDUP_REMOVED lines=109> */
.L_x_6689:
[----:B-1-3--:R-:W-:Y:S05]  /*31b0*/  BSYNC.RECONVERGENT B0 ;  /* 0x0000000000007941 */ /* 0x00afea0003800200 */
.L_x_6688:
        /* <DEDUP_REMOVED lines=104> */
.L_x_6691:
[----:B------:R-:W-:Y:S05]  /*3840*/  BSYNC.RECONVERGENT B0 ;  /* 0x0000000000007941 */ /* 0x000fea0003800200 */
.L_x_6690:
        /* <DEDUP_REMOVED lines=110> */
.L_x_6693:
[----:B------:R-:W-:Y:S05]  /*3f30*/  BSYNC.RECONVERGENT B0 ;  /* 0x0000000000007941 */ /* 0x000fea0003800200 */
.L_x_6692:
        /* <DEDUP_REMOVED lines=114> */
.L_x_6695:
[----:B------:R-:W-:Y:S05]  /*4660*/  BSYNC.RECONVERGENT B0 ;  /* 0x0000000000007941 */ /* 0x000fea0003800200 */
.L_x_6694:
[----:B-1----:R-:W1:Y:S01]  /*4670*/  LDC R24, c[0x0][0x450] ;  /* 0x00011400ff187b82 */ /* 0x002e620000000800 */
[----:B--2---:R-:W-:Y:S05]  /*4680*/  IMAD.U32 R3, R46, -0x20, RZ ;  /* 0xffffffe02e037824 */ /* 0x004fea00078e00ff */
[C---:B------:R-:W-:Y:S02]  /*4690*/  LEA R22, P1, R3.reuse, R22, 0x1 ;  /* 0x0000001603167211 */ /* 0x040fe400078208ff */
[C---:B------:R-:W-:Y:S02]  /*46a0*/  LEA R56, P0, R3.reuse, R56, 0x1 ;  /* 0x0000003803387211 */ /* 0x040fe400078008ff */
[C---:B------:R-:W-:Y:S02]  /*46b0*/  LEA.HI.X.SX32 R23, R3.reuse, R23, 0x1, P1 ;  /* 0x0000001703177211 */ /* 0x040fe400008f0eff */
[----:B------:R-:W-:Y:S01]  /*46c0*/  LEA.HI.X.SX32 R57, R3, R57, 0x1, P0 ;  /* 0x0000003903397211 */ /* 0x000fe200000f0eff */
[----:B------:R-:W-:Y:S05]  /*46d0*/  BRA `(.L_x_6686) ;  /* 0x0000002c00ac7947 */ /* 0x000fea0003800000 */
.L_x_6687:
        /* <DEDUP_REMOVED lines=183> */
.L_x_6697:
[----:B-1-3--:R-:W-:Y:S05]  /*5250*/  BSYNC.RECONVERGENT B0 ;  /* 0x0000000000007941 */ /* 0x00afea0003800200 */
.L_x_6696:
        /* <DEDUP_REMOVED lines=182> */
.L_x_6699:
[----:B------:R-:W-:Y:S05]  /*5dc0*/  BSYNC.RECONVERGENT B0 ;  /* 0x0000000000007941 */ /* 0x000fea0003800200 */
.L_x_6698:
        /* <DEDUP_REMOVED lines=185> */
.L_x_6701:
[----:B------:R-:W-:Y:S05]  /*6960*/  BSYNC.RECONVERGENT B0 ;  /* 0x0000000000007941 */ /* 0x000fea0003800200 */
.L_x_6700:
        /* <DEDUP_REMOVED lines=187> */
.L_x_6703:
[----:B------:R-:W-:Y:S05]  /*7520*/  BSYNC.RECONVERGENT B0 ;  /* 0x0000000000007941 */ /* 0x000fea0003800200 */
.L_x_6702:
[----:B------:R-:W1:Y:S01]  /*7530*/  LDC R24, c[0x0][0x450] ;  /* 0x00011400ff187b82 */ /* 0x000e620000000800 */
[----:B--2---:R-:W-:Y:S05]  /*7540*/  IMAD.U32 R119, R119, -0x20, RZ ;  /* 0xffffffe077777824 */ /* 0x004fea00078e00ff */
[C---:B------:R-:W-:Y:S02]  /*7550*/  LEA R90, P1, R119.reuse, R90, 0x1 ;  /* 0x0000005a775a7211 */ /* 0x040fe400078208ff */
[C---:B------:R-:W-:Y:S02]  /*7560*/  LEA R88, P0, R119.reuse, R88, 0x1 ;  /* 0x0000005877587211 */ /* 0x040fe400078008ff */
[C---:B------:R-:W-:Y:S02]  /*7570*/  LEA.HI.X.SX32 R91, R119.reuse, R91, 0x1, P1 ;  /* 0x0000005b775b7211 */ /* 0x040fe400008f0eff */
[----:B------:R-:W-:Y:S09]  /*7580*/  LEA.HI.X.SX32 R89, R119, R89, 0x1, P0 ;  /* 0x0000005977597211 */ /* 0x000ff200000f0eff */
.L_x_6686:
[----:B-1-3--:R-:W-:Y:S05]  /*7590*/  BSYNC.RECONVERGENT B1 ;  /* 0x0000000000017941 */ /* 0x00afea0003800200 */
.L_x_6684:
        /* <DEDUP_REMOVED lines=90> */
.L_x_6704:
[----:B------:R-:W-:Y:S02]  /*7b40*/  IADD3 R86, P1, PT, R86, R93, RZ ;  /* 0x0000005d56567210 */ /* 0x000fe40007f3e0ff */
[----:B------:R-:W-:Y:S03]  /*7b50*/  IADD3 R18, P0, PT, R18, R95, RZ ;  /* 0x0000005f12127210 */ /* 0x000fe60007f1e0ff */
[----:B------:R-:W-:Y:S02]  /*7b60*/  IMAD.X R87, R87, 0x1, R92, P1 ;  /* 0x0000000157577824 */ /* 0x000fe400008e065c */
[----:B------:R-:W-:Y:S01]  /*7b70*/  IMAD.X R17, R17, 0x1, R94, P0 ;  /* 0x0000000111117824 */ /* 0x000fe200000e065e */
[----:B------:R-:W-:Y:S07]  /*7b80*/  @P3 BRA `(.L_x_6705) ;  /* 0xffffffa800683947 */ /* 0x000fee000383ffff */
.L_x_6683:
        /* <DEDUP_REMOVED lines=44> */
.L_x_6709:
[----:B------:R-:W-:Y:S05]  /*7e50*/  BSYNC.RECONVERGENT B0 ;  /* 0x0000000000007941 */ /* 0x000fea0003800200 */
.L_x_6708:
        /* <DEDUP_REMOVED lines=10> */
.L_x_6707:
        /* <DEDUP_REMOVED lines=74> */
.L_x_6715:
[----:B------:R-:W-:Y:S05]  /*83a0*/  BSYNC.RECONVERGENT B0 ;  /* 0x0000000000007941 */ /* 0x000fea0003800200 */
.L_x_6714:
        /* <DEDUP_REMOVED lines=45> */
.L_x_6717:
[----:B------:R-:W-:Y:S05]  /*8680*/  BSYNC.RECONVERGENT B0 ;  /* 0x0000000000007941 */ /* 0x000fea0003800200 */
.L_x_6716:
[----:B------:R3:W-:Y:S02]  /*8690*/  STS.128 [R2+0x2000], R8 ;  /* 0x0020000802007388 */ /* 0x0007e40000000c00 */
.L_x_6713:
[----:B------:R-:W-:Y:S05]  /*86a0*/  BSYNC.RECONVERGENT B1 ;  /* 0x0000000000017941 */ /* 0x000fea0003800200 */
.L_x_6712:
        /* <DEDUP_REMOVED lines=59> */
.L_x_6721:
[----:B------:R-:W-:Y:S05]  /*8a60*/  BSYNC.RECONVERGENT B0 ;  /* 0x0000000000007941 */ /* 0x000fea0003800200 */
.L_x_6720:
        /* <DEDUP_REMOVED lines=55> */
.L_x_6723:
[----:B------:R-:W-:Y:S05]  /*8de0*/  BSYNC.RECONVERGENT B0 ;  /* 0x0000000000007941 */ /* 0x000fea0003800200 */
.L_x_6722:
[----:B------:R4:W-:Y:S02]  /*8df0*/  STS.128 [R2+0x2800], R8 ;  /* 0x0028000802007388 */ /* 0x0009e40000000c00 */
.L_x_6719:
[----:B------:R-:W-:Y:S05]  /*8e00*/  BSYNC.RECONVERGENT B1 ;  /* 0x0000000000017941 */ /* 0x000fea0003800200 */
.L_x_6718:
        /* <DEDUP_REMOVED lines=61> */
.L_x_6727:
[----:B------:R-:W-:Y:S05]  /*91e0*/  BSYNC.RECONVERGENT B0 ;  /* 0x0000000000007941 */ /* 0x000fea0003800200 */
.L_x_6726:
        /* <DEDUP_REMOVED lines=55> */
.L_x_6729:
[----:B------:R-:W-:Y:S05]  /*9560*/  BSYNC.RECONVERGENT B0 ;  /* 0x0000000000007941 */ /* 0x000fea0003800200 */
.L_x_6728:
[----:B------:R4:W-:Y:S02]  /*9570*/  STS.128 [R2+0x3000], R8 ;  /* 0x0030000802007388 */ /* 0x0009e40000000c00 */
.L_x_6725:
[----:B------:R-:W-:Y:S05]  /*9580*/  BSYNC.RECONVERGENT B1 ;  /* 0x0000000000017941 */ /* 0x000fea0003800200 */
.L_x_6724:
        /* <DEDUP_REMOVED lines=62> */
.L_x_6731:
[----:B------:R-:W-:Y:S05]  /*9970*/  BSYNC.RECONVERGENT B0 ;  /* 0x0000000000007941 */ /* 0x000fea0003800200 */
.L_x_6730:
        /* <DEDUP_REMOVED lines=54> */
.L_x_6733:
[----:B------:R-:W-:Y:S05]  /*9ce0*/  BSYNC.RECONVERGENT B0 ;  /* 0x0000000000007941 */ /* 0x000fea0003800200 */
.L_x_6732:
[----:B------:R1:W-:Y:S01]  /*9cf0*/  STS.128 [R2+0x3800], R8 ;  /* 0x0038000802007388 */ /* 0x0003e20000000c00 */
[----:B------:R-:W-:Y:S05]  /*9d00*/  BRA `(.L_x_6710) ;  /* 0x0000002c00287947 */ /* 0x000fea0003800000 */
.L_x_6711:
        /* <DEDUP_REMOVED lines=92> */
.L_x_6737:
[----:B------:R-:W-:Y:S05]  /*a2d0*/  BSYNC.RECONVERGENT B0 ;  /* 0x0000000000007941 */ /* 0x000fea0003800200 */
.L_x_6736:
        /* <DEDUP_REMOVED lines=83> */
.L_x_6739:
[----:B------:R-:W-:Y:S05]  /*a810*/  BSYNC.RECONVERGENT B0 ;  /* 0x0000000000007941 */ /* 0x000fea0003800200 */
.L_x_6738:
[----:B------:R3:W-:Y:S02]  /*a820*/  STS.128 [R2+0x2000], R28 ;  /* 0x0020001c02007388 */ /* 0x0007e40000000c00 */
.L_x_6735:
[----:B------:R-:W-:Y:S05]  /*a830*/  BSYNC.RECONVERGENT B1 ;  /* 0x0000000000017941 */ /* 0x000fea0003800200 */
.L_x_6734:
        /* <DEDUP_REMOVED lines=90> */
.L_x_6743:
[----:B------:R-:W-:Y:S05]  /*ade0*/  BSYNC.RECONVERGENT B0 ;  /* 0x0000000000007941 */ /* 0x000fea0003800200 */
.L_x_6742:
        /* <DEDUP_REMOVED lines=84> */
.L_x_6745:
[----:B------:R-:W-:Y:S05]  /*b330*/  BSYNC.RECONVERGENT B0 ;  /* 0x0000000000007941 */ /* 0x000fea0003800200 */
.L_x_6744:
[----:B------:R4:W-:Y:S02]  /*b340*/  STS.128 [R2+0x2800], R28 ;  /* 0x0028001c02007388 */ /* 0x0009e40000000c00 */
.L_x_6741:
[----:B------:R-:W-:Y:S05]  /*b350*/  BSYNC.RECONVERGENT B1 ;  /* 0x0000000000017941 */ /* 0x000fea0003800200 */
.L_x_6740:
        /* <DEDUP_REMOVED lines=91> */
.L_x_6749:
[----:B------:R-:W-:Y:S05]  /*b910*/  BSYNC.RECONVERGENT B0 ;  /* 0x0000000000007941 */ /* 0x000fea0003800200 */
.L_x_6748:
        /* <DEDUP_REMOVED lines=84> */
.L_x_6751:
[----:B------:R-:W-:Y:S05]  /*be60*/  BSYNC.RECONVERGENT B0 ;  /* 0x0000000000007941 */ /* 0x000fea0003800200 */
.L_x_6750:
[----:B------:R4:W-:Y:S02]  /*be70*/  STS.128 [R2+0x3000], R28 ;  /* 0x0030001c02007388 */ /* 0x0009e40000000c00 */
.L_x_6747:
[----:B------:R-:W-:Y:S05]  /*be80*/  BSYNC.RECONVERGENT B1 ;  /* 0x0000000000017941 */ /* 0x000fea0003800200 */
.L_x_6746:
        /* <DEDUP_REMOVED lines=91> */
.L_x_6753:
[----:B------:R-:W-:Y:S05]  /*c440*/  BSYNC.RECONVERGENT B0 ;  /* 0x0000000000007941 */ /* 0x000fea0003800200 */
.L_x_6752:
        /* <DEDUP_REMOVED lines=84> */
.L_x_6755:
[----:B------:R-:W-:Y:S05]  /*c990*/  BSYNC.RECONVERGENT B0 ;  /* 0x0000000000007941 */ /* 0x000fea0003800200 */
.L_x_6754:
[----:B------:R3:W-:Y:S02]  /*c9a0*/  STS.128 [R2+0x3800], R28 ;  /* 0x0038001c02007388 */ /* 0x0007e40000000c00 */
.L_x_6710:
[----:B------:R-:W-:Y:S05]  /*c9b0*/  BSYNC.RECONVERGENT B2 ;  /* 0x0000000000027941 */ /* 0x000fea0003800200 */
.L_x_6706:
[----:B------:R-:W-:Y:S01]  /*c9c0*/  IADD3 R3, PT, PT, -R70, R74, RZ ;  /* 0x0000004a46037210 */ /* 0x000fe20007ffe1ff */
[----:B------:R-:W4:Y:S01]  /*c9d0*/  LDCU UR14, c[0x0][0x50c] ;  /* 0x0000a180ff0e77ac */ /* 0x000f220008000800 */
[----:B------:R-:W-:Y:S02]  /*c9e0*/  SHF.L.U32 R77, R77, 0xa, RZ ;  /* 0x0000000a4d4d7819 */ /* 0x000fe400000006ff */
[-C--:B------:R-:W-:Y:S01]  /*c9f0*/  ISETP.GE.AND P4, PT, R34, R3.reuse, PT ;  /* 0x000000032200720c */ /* 0x080fe20003f86270 */
[----:B------:R-:W4:Y:S01]  /*ca00*/  LDCU UR4, c[0x0][0x508] ;  /* 0x0000a100ff0477ac */ /* 0x000f220008000800 */
[-C--:B------:R-:W-:Y:S02]  /*ca10*/  ISETP.GE.AND P3, PT, R40, R3.reuse, PT ;  /* 0x000000032800720c */ /* 0x080fe40003f66270 */
[-C--:B------:R-:W-:Y:S02]  /*ca20*/  ISETP.GE.AND P6, PT, R124, R3.reuse, PT ;  /* 0x000000037c00720c */ /* 0x080fe40003fc6270 */
[----:B------:R-:W-:-:S02]  /*ca30*/  ISETP.GE.AND P5, PT, R26, R3, PT ;  /* 0x000000031a00720c */ /* 0x000fc40003fa6270 */
[-C--:B------:R-:W-:Y:S02]  /*ca40*/  ISETP.GE.AND P2, PT, R34, R3.reuse, PT ;  /* 0x000000032200720c */ /* 0x080fe40003f46270 */
[----:B------:R-:W-:Y:S02]  /*ca50*/  ISETP.GE.AND P1, PT, R40, R3, PT ;  /* 0x000000032800720c */ /* 0x000fe40003f26270 */
[----:B------:R-:W-:Y:S01]  /*ca60*/  LOP3.LUT R77, R77, 0x400, RZ, 0xc0, !PT ;  /* 0x000004004d4d7812 */ /* 0x000fe200078ec0ff */
[----:B-12---:R-:W4:Y:S01]  /*ca70*/  @!P4 LDC.64 R6, c[0x0][0x3b8] ;  /* 0x0000ee00ff06cb82 */ /* 0x006f220000000a00 */
[----:B------:R-:W-:-:S03]  /*ca80*/  LOP3.LUT R73, R73, 0x1f0, RZ, 0xc0, !PT ;  /* 0x000001f049497812 */ /* 0x000fc600078ec0ff */
[----:B------:R-:W-:Y:S02]  /*ca90*/  @!P6 IMAD.MOV.U32 R149, RZ, RZ, R147 ;  /* 0x000000ffff95e224 */ /* 0x000fe400078e0093 */
[C---:B------:R-:W-:Y:S02]  /*caa0*/  @!P5 LEA R12, P0, R71.reuse, R148, 0x1 ;  /* 0x00000094470cd211 */ /* 0x040fe400078008ff */
        /* <DEDUP_REMOVED lines=10> */
[-C--:B------:R-:W-:Y:S02]  /*cb50*/  @!P4 LEA.HI.X R11, R6, R147.reuse, R7, 0x6, P0 ;  /* 0x00000093060bc211 */ /* 0x080fe400000f3407 */
[----:B------:R-:W3:Y:S01]  /*cb60*/  @!P1 LDC.64 R6, c[0x0][0x3c0] ;  /* 0x0000f000ff069b82 */ /* 0x000ee20000000a00 */
[----:B-1----:R-:W-:Y:S02]  /*cb70*/  @!P3 IMAD R5, R5, 0x60, RZ ;  /* 0x000000600505b824 */ /* 0x002fe400078e02ff */
[----:B------:R-:W-:Y:S04]  /*cb80*/  @!P4 LDGSTS.E.BYPASS.LTC128B.128 [R2+0x5000], desc[UR6][R10.64] ;  /* 0x050000000a02cfae */ /* 0x000fe8000b981a06 */
[----:B------:R1:W-:Y:S01]  /*cb90*/  @!P4 LDGSTS.E.BYPASS.LTC128B.128 [R2+0x7000], desc[UR6][R10.64+0x80] ;  /* 0x070000800a02cfae */ /* 0x0003e2000b981a06 */
[----:B--2---:R-:W-:-:S03]  /*cba0*/  @!P3 MOV R149, R147 ;  /* 0x000000930095b202 */ /* 0x004fc60000000f00 */
        /* <DEDUP_REMOVED lines=10> */
[----:B------:R-:W-:Y:S02]  /*cc50*/  @!P1 MOV R6, R12 ;  /* 0x0000000c00069202 */ /* 0x000fe40000000f00 */
[----:B------:R-:W-:Y:S02]  /*cc60*/  LOP3.LUT R0, R3, 0x38, R78, 0x78, !PT ;  /* 0x0000003803007812 */ /* 0x000fe400078e784e */
[----:B------:R-:W-:-:S03]  /*cc70*/  @!P1 IADD3 R7, PT, PT, R7, R13, RZ ;  /* 0x0000000d07079210 */ /* 0x000fc60007ffe0ff */
[----:B------:R-:W-:Y:S02]  /*cc80*/  IMAD R0, R0, 0x2, R77 ;  /* 0x0000000200007824 */ /* 0x000fe400078e024d */
[----:B-1----:R-:W-:-:S03]  /*cc90*/  @!P3 LEA R10, P0, R75, R150, 0x1 ;  /* 0x000000964b0ab211 */ /* 0x002fc600078008ff */
[----:B------:R-:W-:Y:S02]  /*cca0*/  IADD3 R144, PT, PT, R0, UR5, RZ ;  /* 0x0000000500907c10 */ /* 0x000fe4000fffe0ff */
[----:B------:R-:W-:Y:S02]  /*ccb0*/  @!P3 LEA.HI.X R11, R75, R151, R76, 0x1, P0 ;  /* 0x000000974b0bb211 */ /* 0x000fe400000f0c4c */
[----:B--2---:R-:W-:Y:S01]  /*ccc0*/  @!P2 LEA R8, P0, R4, R150, 0x6 ;  /* 0x000000960408a211 */ /* 0x004fe200078030ff */
[----:B------:R-:W-:-:S04]  /*ccd0*/  DEPBAR.LE SB0, 0x0 ;  /* 0x000080000000791a */ /* 0x000fc80000000000 */
[----:B------:R-:W-:Y:S01]  /*cce0*/  BAR.SYNC.DEFER_BLOCKING 0x0 ;  /* 0x0000000000007b1d */ /* 0x000fe20000010000 */
[----:B------:R-:W-:Y:S01]  /*ccf0*/  @!P2 LEA.HI.X R9, R4, R151, R5, 0x6, P0 ;  /* 0x000000970409a211 */ /* 0x000fe200000f3405 */
[----:B------:R-:W-:Y:S01]  /*cd00*/  IMAD.MOV.U32 R5, RZ, RZ, 0x20 ;  /* 0x00000020ff057424 */ /* 0x000fe200078e00ff */
[----:B------:R-:W-:-:S04]  /*cd10*/  SHF.L.U32 R4, R152, 0x5, RZ ;  /* 0x0000000598047819 */ /* 0x000fc800000006ff */
[----:B------:R-:W-:-:S05]  /*cd20*/  LOP3.LUT R145, R69, 0x7c00, R4, 0xf8, !PT ;  /* 0x00007c0045917812 */ /* 0x000fca00078ef804 */
        /* <DEDUP_REMOVED lines=34> */
[----:B------:R-:W3:Y:S02]  /*cf50*/  LDSM.16.M88.4 R32, [R0+UR5+0x4000] ;  /* 0x004000050020783b */ /* 0x000ee40008000200 */
[----:B------:R-:W-:Y:S01]  /*cf60*/  IADD3 R143, PT, PT, R145, R5, RZ ;  /* 0x00000005918f7210 */ /* 0x000fe20007ffe0ff */
[----:B------:R-:W-:Y:S01]  /*cf70*/  IMAD.IADD R139, R144, 0x1, R5 ;  /* 0x00000001908b7824 */ /* 0x000fe200078e0205 */
[----:B------:R-:W4:Y:S04]  /*cf80*/  LDSM.16.M88.4 R60, [R0+UR5+0x4800] ;  /* 0x00480005003c783b */ /* 0x000f280008000200 */
[----:B------:R-:W4:Y:S04]  /*cf90*/  LDSM.16.M88.4 R52, [R0+UR5+0x5000] ;  /* 0x005000050034783b */ /* 0x000f280008000200 */
[----:B------:R-:W4:Y:S04]  /*cfa0*/  LDSM.16.M88.4 R12, [R0+UR5+0x5800] ;  /* 0x00580005000c783b */ /* 0x000f280008000200 */
[----:B-1----:R-:W-:Y:S01]  /*cfb0*/  LDSM.16.M88.4 R8, [R143] ;  /* 0x000000008f08783b */ /* 0x002fe20000000200 */
[----:B--2---:R-:W-:-:S03]  /*cfc0*/  MOV R7, 0x40 ;  /* 0x0000004000077802 */ /* 0x004fc60000000f00 */
[----:B------:R-:W1:Y:S01]  /*cfd0*/  LDSM.16.M88.4 R36, [R139+0x4000] ;  /* 0x004000008b24783b */ /* 0x000e620000000200 */
[----:B------:R-:W-:-:S03]  /*cfe0*/  SEL R7, R7, 0xffffffc0, !P2 ;  /* 0xffffffc007077807 */ /* 0x000fc60005000000 */
[----:B------:R-:W2:Y:S01]  /*cff0*/  LDSM.16.M88.4 R40, [R139+0x5000] ;  /* 0x005000008b28783b */ /* 0x000ea20000000200 */
[----:B------:R-:W-:-:S03]  /*d000*/  IADD3 R142, PT, PT, R145, R7, RZ ;  /* 0x00000007918e7210 */ /* 0x000fc60007ffe0ff */
[----:B------:R-:W2:Y:S01]  /*d010*/  LDSM.16.M88.4 R64, [R139+0x4800] ;  /* 0x004800008b40783b */ /* 0x000ea20000000200 */
[----:B------:R-:W-:Y:S01]  /*d020*/  IMAD.IADD R138, R144, 0x1, R7 ;  /* 0x00000001908a7824 */ /* 0x000fe200078e0207 */
[C---:B------:R-:W-:Y:S02]  /*d030*/  IADD3 R141, PT, PT, R5.reuse, R142, RZ ;  /* 0x0000008e058d7210 */ /* 0x040fe40007ffe0ff */
[----:B------:R-:W2:Y:S02]  /*d040*/  LDSM.16.M88.4 R24, [R139+0x5800] ;  /* 0x005800008b18783b */ /* 0x000ea40000000200 */
[----:B------:R-:W-:Y:S02]  /*d050*/  IADD3 R137, PT, PT, R5, R138, RZ ;  /* 0x0000008a05897210 */ /* 0x000fe40007ffe0ff */
        /* <DEDUP_REMOVED lines=65> */
[----:B------:R-:W1:Y:S01]  /*d470*/  LDSM.16.M88.4 R8, [R139+0x7000] ;  /* 0x007000008b08783b */ /* 0x000e620000000200 */
[----:B--2---:R-:W-:-:S04]  /*d480*/  SHF.R.U32.HI R0, RZ, 0x2, R152 ;  /* 0x00000002ff007819 */ /* 0x004fc80000011698 */
[----:B------:R-:W-:Y:S02]  /*d490*/  LOP3.LUT R0, R0, 0x7, RZ, 0xc0, !PT ;  /* 0x0000000700007812 */ /* 0x000fe400078ec0ff */
[----:B------:R-:W-:Y:S01]  /*d4a0*/  HMMA.16816.F32 R80, R76, R64, R56 ;  /* 0x000000404c50723c */ /* 0x000fe20000001838 */
[----:B------:R-:W2:Y:S02]  /*d4b0*/  LDSM.16.M88.4 R56, [R138+0x6800] ;  /* 0x006800008a38783b */ /* 0x000ea40000000200 */
[----:B------:R-:W-:Y:S01]  /*d4c0*/  FMUL.FTZ R3, R16, UR14 ;  /* 0x0000000e10037c20 */ /* 0x000fe20008410000 */
[----:B------:R-:W-:Y:S01]  /*d4d0*/  FMUL.FTZ R6, R17, UR14 ;  /* 0x0000000e11067c20 */ /* 0x000fe20008410000 */
[----:B------:R-:W-:Y:S01]  /*d4e0*/  FMUL.FTZ R4, R18, UR14 ;  /* 0x0000000e12047c20 */ /* 0x000fe20008410000 */
[----:B------:R-:W-:Y:S02]  /*d4f0*/  FMUL.FTZ R64, R19, UR14 ;  /* 0x0000000e13407c20 */ /* 0x000fe40008410000 */
[----:B------:R-:W-:Y:S01]  /*d500*/  HMMA.16816.F32 R84, R40, R36, R28 ;  /* 0x000000242854723c */ /* 0x000fe2000000181c */
[----:B------:R-:W4:Y:S01]  /*d510*/  LDSM.16.M88.4 R16, [R138+0x7000] ;  /* 0x007000008a10783b */ /* 0x000f220000000200 */
[----:B------:R-:W1:Y:S03]  /*d520*/  MUFU.TANH R3, R3 ;  /* 0x0000000300037308 */ /* 0x000e660000002400 */
[----:B------:R-:W-:Y:S03]  /*d530*/  LDSM.16.M88.4 R28, [R137+0x6800] ;  /* 0x00680000891c783b */ /* 0x000fe60000000200 */
[----:B------:R-:W-:Y:S02]  /*d540*/  HMMA.16816.F32 R52, R76, R66, R52 ;  /* 0x000000424c34723c */ /* 0x000fe40000001834 */
[----:B------:R-:W1:Y:S06]  /*d550*/  MUFU.TANH R6, R6 ;  /* 0x0000000600067308 */ /* 0x000e6c0000002400 */
[----:B------:R-:W-:Y:S01]  /*d560*/  HMMA.16816.F32 R60, R40, R38, R60 ;  /* 0x00000026283c723c */ /* 0x000fe2000000183c */
[----:B------:R-:W4:Y:S01]  /*d570*/  LDSM.16.M88.4 R36, [R139+0x7800] ;  /* 0x007800008b24783b */ /* 0x000f220000000200 */
[----:B------:R-:W2:Y:S06]  /*d580*/  MUFU.TANH R4, R4 ;  /* 0x0000000400047308 */ /* 0x000eac0000002400 */
[----:B---3--:R-:W-:Y:S01]  /*d590*/  HMMA.16816.F32 R48, R76, R20, R48 ;  /* 0x000000144c30723c */ /* 0x008fe20000001830 */
[----:B------:R-:W-:Y:S01]  /*d5a0*/  FMUL.FTZ R20, R32, UR14 ;  /* 0x0000000e20147c20 */ /* 0x000fe20008410000 */
[----:B------:R-:W-:Y:S01]  /*d5b0*/  FMUL.FTZ R21, R33, UR14 ;  /* 0x0000000e21157c20 */ /* 0x000fe20008410000 */
[----:B------:R-:W3:Y:S05]  /*d5c0*/  MUFU.TANH R64, R64 ;  /* 0x0000004000407308 */ /* 0x000eea0000002400 */
[C---:B-1----:R-:W-:Y:S03]  /*d5d0*/  HMMA.16816.F32 R80, R40.reuse, R8, R80 ;  /* 0x000000082850723c */ /* 0x042fe60000001850 */
[----:B------:R-:W1:Y:S05]  /*d5e0*/  MUFU.TANH R20, R20 ;  /* 0x0000001400147308 */ /* 0x000e6a0000002400 */
[----:B------:R-:W-:Y:S01]  /*d5f0*/  HMMA.16816.F32 R52, R40, R10, R52 ;  /* 0x0000000a2834723c */ /* 0x000fe20000001834 */
[----:B------:R-:W3:Y:S02]  /*d600*/  LDSM.16.M88.4 R8, [R138+0x7800] ;  /* 0x007800008a08783b */ /* 0x000ee40000000200 */
[----:B------:R-:W1:Y:S05]  /*d610*/  MUFU.TANH R21, R21 ;  /* 0x0000001500157308 */ /* 0x000e6a0000002400 */
[----:B------:R-:W-:Y:S08]  /*d620*/  HMMA.16816.F32 R44, R76, R22, R44 ;  /* 0x000000164c2c723c */ /* 0x000ff0000000182c */
        /* <DEDUP_REMOVED lines=12> */
[----:B------:R-:W1:Y:S01]  /*d6f0*/  MUFU.TANH R28, R28 ;  /* 0x0000001c001c7308 */ /* 0x000e620000002400 */
[----:B---3--:R-:W-:Y:S01]  /*d700*/  HMMA.16816.F32 R48, R24, R8, R48 ;  /* 0x000000081830723c */ /* 0x008fe20000001830 */
[----:B------:R-:W-:-:S06]  /*d710*/  IADD3 R8, PT, PT, R73, 0x1, R154 ;  /* 0x0000000149087810 */ /* 0x000fcc0007ffe09a */
[----:B------:R-:W3:Y:S01]  /*d720*/  MUFU.TANH R29, R29 ;  /* 0x0000001d001d7308 */ /* 0x000ee20000002400 */
[----:B------:R-:W-:Y:S01]  /*d730*/  HMMA.16816.F32 R44, R24, R10, R44 ;  /* 0x0000000a182c723c */ /* 0x000fe2000000182c */
[----:B------:R-:W-:Y:S02]  /*d740*/  IADD3 R11, PT, PT, -R153, R8, R0 ;  /* 0x00000008990b7210 */ /* 0x000fe40007ffe100 */
[----:B------:R-:W-:Y:S01]  /*d750*/  FMUL.FTZ R32, R84, UR14 ;  /* 0x0000000e54207c20 */ /* 0x000fe20008410000 */
[----:B------:R-:W-:Y:S01]  /*d760*/  FMUL.FTZ R33, R87, UR14 ;  /* 0x0000000e57217c20 */ /* 0x000fe20008410000 */
[----:B------:R-:W-:-:S03]  /*d770*/  IADD3 R11, PT, PT, R11, UR4, R74 ;  /* 0x000000040b0b7c10 */ /* 0x000fc6000fffe04a */
[C---:B------:R-:W-:Y:S01]  /*d780*/  HMMA.16816.F32 R60, R12.reuse, R30, R60 ;  /* 0x0000001e0c3c723c */ /* 0x040fe2000000183c */
[----:B------:R-:W-:Y:S01]  /*d790*/  FMUL.FTZ R30, R85, UR14 ;  /* 0x0000000e551e7c20 */ /* 0x000fe20008410000 */
[----:B------:R-:W-:Y:S01]  /*d7a0*/  FMUL.FTZ R31, R86, UR14 ;  /* 0x0000000e561f7c20 */ /* 0x000fe20008410000 */
[----:B------:R-:W1:Y:S01]  /*d7b0*/  MUFU.TANH R32, R32 ;  /* 0x0000002000207308 */ /* 0x000e620000002400 */
[C---:B------:R-:W-:Y:S02]  /*d7c0*/  VIMNMX R0, PT, PT, R11.reuse, R74, PT ;  /* 0x0000004a0b007248 */ /* 0x040fe40003fe0100 */
[----:B------:R-:W-:Y:S02]  /*d7d0*/  VIADDMNMX R102, R11, 0x8, R74, PT ;  /* 0x000000080b667846 */ /* 0x000fe4000380014a */
[C---:B--2---:R-:W-:Y:S03]  /*d7e0*/  HMMA.16816.F32 R52, R12.reuse, R58, R52 ;  /* 0x0000003a0c34723c */ /* 0x044fe60000001834 */
[----:B------:R-:W2:Y:S05]  /*d7f0*/  MUFU.TANH R30, R30 ;  /* 0x0000001e001e7308 */ /* 0x000eaa0000002400 */
[C---:B----4-:R-:W-:Y:S03]  /*d800*/  HMMA.16816.F32 R48, R12.reuse, R16, R48 ;  /* 0x000000100c30723c */ /* 0x050fe60000001830 */
[----:B------:R-:W-:Y:S01]  /*d810*/  FMUL.FTZ R34, R60, UR14 ;  /* 0x0000000e3c227c20 */ /* 0x000fe20008410000 */
[----:B------:R-:W-:Y:S01]  /*d820*/  FMUL.FTZ R35, R61, UR14 ;  /* 0x0000000e3d237c20 */ /* 0x000fe20008410000 */
[----:B------:R-:W-:Y:S01]  /*d830*/  FMUL.FTZ R22, R62, UR14 ;  /* 0x0000000e3e167c20 */ /* 0x000fe20008410000 */
[----:B------:R-:W-:Y:S01]  /*d840*/  FMUL.FTZ R9, R63, UR14 ;  /* 0x0000000e3f097c20 */ /* 0x000fe20008410000 */
[----:B------:R-:W4:Y:S01]  /*d850*/  MUFU.TANH R31, R31 ;  /* 0x0000001f001f7308 */ /* 0x000f220000002400 */
[C---:B------:R-:W-:Y:S03]  /*d860*/  HMMA.16816.F32 R80, R12.reuse, R56, R80 ;  /* 0x000000380c50723c */ /* 0x040fe60000001850 */
        /* <DEDUP_REMOVED lines=28> */
[----:B------:R-:W1:Y:S08]  /*da30*/  MUFU.TANH R24, R24 ;  /* 0x0000001800187308 */ /* 0x000e700000002400 */
[----:B------:R-:W1:Y:S08]  /*da40*/  MUFU.TANH R10, R10 ;  /* 0x0000000a000a7308 */ /* 0x000e700000002400 */
[----:B------:R-:W1:Y:S08]  /*da50*/  MUFU.TANH R25, R25 ;  /* 0x0000001900197308 */ /* 0x000e700000002400 */
[----:B------:R-:W1:Y:S08]  /*da60*/  MUFU.TANH R14, R14 ;  /* 0x0000000e000e7308 */ /* 0x000e700000002400 */
        /* <DEDUP_REMOVED lines=20> */
.L_x_6757:
        /* <DEDUP_REMOVED lines=60> */
.L_x_6758:
[----:B------:R-:W2:Y:S01]  /*df70*/  LDCU UR4, c[0x0][0x3bc] ;  /* 0x00007780ff0477ac */ /* 0x000ea20008000800 */
        /* <DEDUP_REMOVED lines=11> */
[----:B--2---:R-:W-:-:S03]  /*e030*/  USHF.L.U64.HI UR4, UR10, 0x5, UR4 ;  /* 0x000000050a047899 */ /* 0x004fc60008010204 */
        /* <DEDUP_REMOVED lines=9> */
.L_x_6756:
[----:B------:R-:W-:Y:S01]  /*e0d0*/  IMAD.SHL.U32 R8, R152, 0x2, RZ ;  /* 0x0000000298087824 */ /* 0x000fe200078e00ff */
[----:B------:R-:W2:Y:S01]  /*e0e0*/  LDCU UR4, c[0x0][0x45c] ;  /* 0x00008b80ff0477ac */ /* 0x000ea20008000800 */
[----:B------:R-:W-:-:S03]  /*e0f0*/  IMAD.IADD R140, R69, 0x1, R68 ;  /* 0x00000001458c7824 */ /* 0x000fc600078e0244 */
[----:B------:R-:W-:Y:S02]  /*e100*/  LOP3.LUT R8, R8, 0x6, RZ, 0xc0, !PT ;  /* 0x0000000608087812 */ /* 0x000fe400078ec0ff */
[----:B------:R-:W-:-:S03]  /*e110*/  LEA R140, R140, UR5, 0x1 ;  /* 0x000000058c8c7c11 */ /* 0x000fc6000f8e08ff */
[----:B------:R-:W-:Y:S02]  /*e120*/  IMAD R27, R103, 0x40, R8 ;  /* 0x00000040671b7824 */ /* 0x000fe400078e0208 */
[----:B------:R-:W-:Y:S01]  /*e130*/  LDSM.16.MT88.4 R92, [R140+0x8000] ;  /* 0x008000008c5c783b */ /* 0x000fe20000004200 */
[--C-:B------:R-:W-:Y:S02]  /*e140*/  IMAD.IADD R107, R7, 0x1, R140.reuse ;  /* 0x00000001076b7824 */ /* 0x100fe400078e028c */
[C---:B------:R-:W-:Y:S01]  /*e150*/  VIADD R11, R27.reuse, 0x1 ;  /* 0x000000011b0b7836 */ /* 0x040fe20000000000 */
[----:B------:R-:W-:Y:S01]  /*e160*/  LDSM.16.MT88.4 R40, [R140+0xa000] ;  /* 0x00a000008c28783b */ /* 0x000fe20000004200 */
[C---:B---3--:R-:W-:Y:S02]  /*e170*/  VIADD R13, R27.reuse, 0x8 ;  /* 0x000000081b0d7836 */ /* 0x048fe40000000000 */
        /* <DEDUP_REMOVED lines=20> */
[----:B-1----:R-:W-:Y:S02]  /*e2c0*/  FSEL R20, R20, -INF , !P0 ;  /* 0xff80000014147808 */ /* 0x002fe40004000000 */
[C---:B------:R-:W-:Y:S01]  /*e2d0*/  ISETP.GE.AND P6, PT, R11.reuse, R0, PT ;  /* 0x000000000b00720c */ /* 0x040fe20003fc6270 */
[----:B------:R-:W-:Y:S01]  /*e2e0*/  LDSM.16.MT88.4 R68, [R106+0x8000] ;  /* 0x008000006a44783b */ /* 0x000fe20000004200 */
[----:B------:R-:W-:Y:S02]  /*e2f0*/  ISETP.GE.AND P0, PT, R11, R102, PT ;  /* 0x000000660b00720c */ /* 0x000fe40003f06270 */
[----:B------:R-:W-:Y:S01]  /*e300*/  FSEL R11, R28, -INF , !P3 ;  /* 0xff8000001c0b7808 */ /* 0x000fe20005800000 */
[----:B------:R-:W-:Y:S01]  /*e310*/  LDSM.16.MT88.4 R48, [R136+0xa000] ;  /* 0x00a000008830783b */ /* 0x000fe20000004200 */
[----:B------:R-:W-:-:S02]  /*e320*/  FSEL R6, R21, -INF , !P2 ;  /* 0xff80000015067808 */ /* 0x000fc40005000000 */
[C---:B------:R-:W-:Y:S01]  /*e330*/  ISETP.GE.AND P3, PT, R13.reuse, R0, PT ;  /* 0x000000000d00720c */ /* 0x040fe20003f66270 */
[----:B------:R-:W-:Y:S01]  /*e340*/  LDSM.16.MT88.4 R56, [R107+0xa000] ;  /* 0x00a000006b38783b */ /* 0x000fe20000004200 */
[----:B------:R-:W-:Y:S02]  /*e350*/  ISETP.GE.AND P2, PT, R13, R102, PT ;  /* 0x000000660d00720c */ /* 0x000fe40003f46270 */
[----:B------:R-:W-:Y:S01]  /*e360*/  FSEL R13, R29, -INF , !P5 ;  /* 0xff8000001d0d7808 */ /* 0x000fe20006800000 */
[----:B------:R-:W-:Y:S01]  /*e370*/  VIADD R29, R27, 0x29 ;  /* 0x000000291b1d7836 */ /* 0x000fe20000000000 */
        /* <DEDUP_REMOVED lines=14> */
[----:B------:R-:W-:Y:S02]  /*e460*/  FSEL R16, R35, -INF , !P5 ;  /* 0xff80000023107808 */ /* 0x000fe40006800000 */
[C---:B------:R-:W-:Y:S02]  /*e470*/  ISETP.GE.AND P2, PT, R17.reuse, R0, PT ;  /* 0x000000001100720c */ /* 0x040fe40003f46270 */
[----:B------:R-:W-:Y:S02]  /*e480*/  ISETP.GE.AND P5, PT, R17, R102, PT ;  /* 0x000000661100720c */ /* 0x000fe40003fa6270 */
[----:B------:R-:W-:-:S02]  /*e490*/  FSEL R127, R127, -INF , !P6 ;  /* 0xff8000007f7f7808 */ /* 0x000fc40007000000 */
[----:B------:R-:W-:Y:S01]  /*e4a0*/  FSEL R17, R9, -INF , !P1 ;  /* 0xff80000009117808 */ /* 0x000fe20004800000 */
[C---:B------:R-:W-:Y:S01]  /*e4b0*/  VIADD R9, R27.reuse, 0x31 ;  /* 0x000000311b097836 */ /* 0x040fe20000000000 */
[----:B------:R-:W-:Y:S02]  /*e4c0*/  FSEL R132, R132, -INF , !P4 ;  /* 0xff80000084847808 */ /* 0x000fe40006000000 */
[-C--:B------:R-:W-:Y:S02]  /*e4d0*/  ISETP.GE.AND P6, PT, R27, R0.reuse, PT ;  /* 0x000000001b00720c */ /* 0x080fe40003fc6270 */
[C---:B------:R-:W-:Y:S02]  /*e4e0*/  ISETP.GE.AND P1, PT, R29.reuse, R0, PT ;  /* 0x000000001d00720c */ /* 0x040fe40003f26270 */
[----:B------:R-:W-:Y:S01]  /*e4f0*/  ISETP.GE.AND P4, PT, R29, R102, PT ;  /* 0x000000661d00720c */ /* 0x000fe20003f86270 */
[----:B------:R-:W-:Y:S01]  /*e500*/  VIADD R29, R27, 0x30 ;  /* 0x000000301b1d7836 */ /* 0x000fe20000000000 */
[----:B------:R-:W-:Y:S01]  /*e510*/  FSEL R22, R3, -INF , !P6 ;  /* 0xff80000003167808 */ /* 0x000fe20007000000 */
[----:B------:R-:W-:Y:S01]  /*e520*/  VIADD R3, R27, 0x38 ;  /* 0x000000381b037836 */ /* 0x000fe20000000000 */
[----:B------:R-:W-:-:S02]  /*e530*/  FSEL R126, R126, -INF , !P0 ;  /* 0xff8000007e7e7808 */ /* 0x000fc40004000000 */
[----:B------:R-:W-:Y:S02]  /*e540*/  FSEL R131, R131, -INF , !P3 ;  /* 0xff80000083837808 */ /* 0x000fe40005800000 */
[C---:B------:R-:W-:Y:S02]  /*e550*/  ISETP.GE.AND P0, PT, R29.reuse, R0, PT ;  /* 0x000000001d00720c */ /* 0x040fe40003f06270 */
[----:B------:R-:W-:Y:S02]  /*e560*/  ISETP.GE.AND P3, PT, R29, R102, PT ;  /* 0x000000661d00720c */ /* 0x000fe40003f66270 */
[----:B------:R-:W-:Y:S02]  /*e570*/  FMNMX3.FTZ R29, R22, R12, R20, !PT ;  /* 0x0000000c161d7276 */ /* 0x000fe40007810014 */
[----:B------:R-:W-:Y:S02]  /*e580*/  FSEL R130, R130, -INF , !P2 ;  /* 0xff80000082827808 */ /* 0x000fe40005000000 */
[----:B------:R-:W-:-:S02]  /*e590*/  ISETP.GE.AND P6, PT, R9, R0, PT ;  /* 0x000000000900720c */ /* 0x000fc40003fc6270 */
[----:B------:R-:W-:Y:S02]  /*e5a0*/  ISETP.GE.AND P2, PT, R9, R102, PT ;  /* 0x000000660900720c */ /* 0x000fe40003f46270 */
[----:B------:R-:W-:Y:S02]  /*e5b0*/  FMNMX3.FTZ R9, R29, R6, R32, !PT ;  /* 0x000000061d097276 */ /* 0x000fe40007810020 */
[----:B------:R-:W-:Y:S02]  /*e5c0*/  FSEL R128, R128, -INF , !P1 ;  /* 0xff80000080807808 */ /* 0x000fe40004800000 */
[C---:B------:R-:W-:Y:S01]  /*e5d0*/  ISETP.GE.AND P1, PT, R27.reuse, R102, PT ;  /* 0x000000661b00720c */ /* 0x040fe20003f26270 */
[----:B------:R-:W-:Y:S01]  /*e5e0*/  VIADD R27, R27, 0x39 ;  /* 0x000000391b1b7836 */ /* 0x000fe20000000000 */
[----:B------:R-:W-:Y:S02]  /*e5f0*/  FSEL R30, R25, -INF , !P0 ;  /* 0xff800000191e7808 */ /* 0x000fe40004000000 */
[----:B------:R-:W-:-:S02]  /*e600*/  FMNMX3.FTZ R25, R9, R8, R18, !PT ;  /* 0x0000000809197276 */ /* 0x000fc40007810012 */
[----:B------:R-:W-:Y:S02]  /*e610*/  FSEL R9, R4, -INF , !P1 ;  /* 0xff80000004097808 */ /* 0x000fe40004800000 */
[----:B------:R-:W-:Y:S02]  /*e620*/  ISETP.GE.AND P0, PT, R3, R0, PT ;  /* 0x000000000300720c */ /* 0x000fe40003f06270 */
[----:B------:R-:W-:Y:S02]  /*e630*/  FMNMX3.FTZ R4, R9, R15, R11, !PT ;  /* 0x0000000f09047276 */ /* 0x000fe4000781000b */
[----:B------:R-:W-:Y:S02]  /*e640*/  ISETP.GE.AND P1, PT, R3, R102, PT ;  /* 0x000000660300720c */ /* 0x000fe40003f26270 */
[----:B------:R-:W-:Y:S02]  /*e650*/  FMNMX3.FTZ R4, R4, R13, R23, !PT ;  /* 0x0000000d04047276 */ /* 0x000fe40007810017 */
[----:B------:R-:W-:-:S02]  /*e660*/  FMNMX3.FTZ R3, R25, R16, R132, !PT ;  /* 0x0000001019037276 */ /* 0x000fc40007810084 */
[----:B------:R-:W-:Y:S02]  /*e670*/  FMNMX3.FTZ R4, R4, R21, R19, !PT ;  /* 0x0000001504047276 */ /* 0x000fe40007810013 */
[----:B------:R-:W-:Y:S02]  /*e680*/  FMNMX3.FTZ R3, R3, R126, R130, !PT ;  /* 0x0000007e03037276 */ /* 0x000fe40007810082 */
[----:B------:R-:W-:Y:S02]  /*e690*/  FSEL R31, R24, -INF , !P5 ;  /* 0xff800000181f7808 */ /* 0x000fe40006800000 */
[----:B------:R-:W-:Y:S02]  /*e6a0*/  FMNMX3.FTZ R4, R4, R17, R127, !PT ;  /* 0x0000001104047276 */ /* 0x000fe4000781007f */
[----:B------:R-:W-:Y:S02]  /*e6b0*/  FSEL R28, R14, -INF , !P6 ;  /* 0xff8000000e1c7808 */ /* 0x000fe40007000000 */
[----:B------:R-:W-:-:S02]  /*e6c0*/  ISETP.GE.AND P6, PT, R27, R0, PT ;  /* 0x000000001b00720c */ /* 0x000fc40003fc6270 */
[----:B------:R-:W-:Y:S02]  /*e6d0*/  FSEL R124, R124, -INF , !P0 ;  /* 0xff8000007c7c7808 */ /* 0x000fe40004000000 */
[----:B------:R-:W-:Y:S02]  /*e6e0*/  FMNMX3.FTZ R3, R3, R128, R30, !PT ;  /* 0x0000008003037276 */ /* 0x000fe4000781001e */
[----:B------:R-:W-:Y:S02]  /*e6f0*/  FSEL R29, R10, -INF , !P4 ;  /* 0xff8000000a1d7808 */ /* 0x000fe40006000000 */
[----:B------:R-:W-:Y:S02]  /*e700*/  FSEL R123, R123, -INF , !P3 ;  /* 0xff8000007b7b7808 */ /* 0x000fe40005800000 */
[----:B------:R-:W-:Y:S02]  /*e710*/  FMNMX3.FTZ R4, R4, R131, R31, !PT ;  /* 0x0000008304047276 */ /* 0x000fe4000781001f */
[----:B------:R-:W-:-:S02]  /*e720*/  FSEL R122, R122, -INF , !P6 ;  /* 0xff8000007a7a7808 */ /* 0x000fc40007000000 */
[----:B------:R-:W-:Y:S02]  /*e730*/  FMNMX3.FTZ R3, R3, R28, R124, !PT ;  /* 0x0000001c03037276 */ /* 0x000fe4000781007c */
        /* <DEDUP_REMOVED lines=48> */
[--C-:B------:R-:W-:Y:S01]  /*ea40*/  FFMA.FTZ R129, R126, UR4, -R125.reuse ;  /* 0x000000047e817c23 */ /* 0x100fe2000801087d */
[--C-:B------:R-:W-:Y:S01]  /*ea50*/  FFMA.FTZ R131, R131, UR4, -R120.reuse ;  /* 0x0000000483837c23 */ /* 0x100fe20008010878 */
[----:B------:R-:W1:Y:S01]  /*ea60*/  MUFU.EX2 R116, R116 ;  /* 0x0000007400747308 */ /* 0x000e620000000800 */
[----:B------:R-:W-:Y:S01]  /*ea70*/  LDSM.16.MT88.4 R16, [R140+0xa800] ;  /* 0x00a800008c10783b */ /* 0x000fe20000004200 */
[----:B---3--:R-:W-:Y:S01]  /*ea80*/  F2FP.F16.F32.PACK_AB R64, R114, R115 ;  /* 0x000000737240723e */ /* 0x008fe200000000ff */
[--C-:B------:R-:W-:Y:S01]  /*ea90*/  FFMA.FTZ R133, R29, UR4, -R120.reuse ;  /* 0x000000041d857c23 */ /* 0x100fe20008010878 */
[----:B------:R-:W-:Y:S01]  /*eaa0*/  MUFU.EX2 R113, R113 ;  /* 0x0000007100717308 */ /* 0x000fe20000000800 */
[--C-:B------:R-:W-:Y:S01]  /*eab0*/  FFMA.FTZ R134, R30, UR4, -R125.reuse ;  /* 0x000000041e867c23 */ /* 0x100fe2000801087d */
[----:B-----5:R-:W-:Y:S01]  /*eac0*/  F2FP.F16.F32.PACK_AB R66, R110, R111 ;  /* 0x0000006f6e42723e */ /* 0x020fe200000000ff */
[--C-:B------:R-:W-:Y:S01]  /*ead0*/  FFMA.FTZ R135, R28, UR4, -R125.reuse ;  /* 0x000000041c877c23 */ /* 0x100fe2000801087d */
[----:B------:R-:W3:Y:S01]  /*eae0*/  MUFU.EX2 R112, R112 ;  /* 0x0000007000707308 */ /* 0x000ee20000000800 */
[----:B------:R-:W-:Y:S01]  /*eaf0*/  FFMA.FTZ R163, R122, UR4, -R125 ;  /* 0x000000047aa37c23 */ /* 0x000fe2000801087d */
[--C-:B------:R-:W-:Y:S01]  /*eb00*/  FFMA.FTZ R161, R118, UR4, -R120.reuse ;  /* 0x0000000476a17c23 */ /* 0x100fe20008010878 */
[--C-:B------:R-:W-:Y:S01]  /*eb10*/  FFMA.FTZ R123, R123, UR4, -R120.reuse ;  /* 0x000000047b7b7c23 */ /* 0x100fe20008010878 */
[----:B------:R-:W-:Y:S01]  /*eb20*/  MUFU.EX2 R108, R108 ;  /* 0x0000006c006c7308 */ /* 0x000fe20000000800 */
[----:B------:R-:W-:Y:S01]  /*eb30*/  FFMA.FTZ R119, R119, UR4, -R120 ;  /* 0x0000000477777c23 */ /* 0x000fe20008010878 */
[----:B-1----:R-:W-:Y:S01]  /*eb40*/  F2FP.F16.F32.PACK_AB R65, R116, R117 ;  /* 0x000000757441723e */ /* 0x002fe200000000ff */
[----:B------:R-:W-:Y:S01]  /*eb50*/  FADD.FTZ R114, R115, R114 ;  /* 0x0000007273727221 */ /* 0x000fe20000010000 */
[----:B------:R-:W1:Y:S01]  /*eb60*/  MUFU.EX2 R105, R105 ;  /* 0x0000006900697308 */ /* 0x000e620000000800 */
[----:B------:R-:W-:Y:S01]  /*eb70*/  FADD.FTZ R116, R117, R116 ;  /* 0x0000007475747221 */ /* 0x000fe20000010000 */
[----:B------:R-:W-:-:S02]  /*eb80*/  ISETP.GT.AND P0, PT, R103, R146, PT ;  /* 0x000000926700720c */ /* 0x000fc40003f04270 */
[----:B------:R-:W-:Y:S01]  /*eb90*/  MUFU.EX2 R33, R33 ;  /* 0x0000002100217308 */ /* 0x000fe20000000800 */
[----:B---3--:R-:W-:-:S03]  /*eba0*/  F2FP.F16.F32.PACK_AB R67, R112, R113 ;  /* 0x000000717043723e */ /* 0x008fc600000000ff */
[----:B------:R-:W-:Y:S04]  /*ebb0*/  MUFU.EX2 R32, R32 ;  /* 0x0000002000207308 */ /* 0x000fe80000000800 */
[----:B------:R-:W-:Y:S01]  /*ebc0*/  MUFU.EX2 R104, R104 ;  /* 0x0000006800687308 */ /* 0x000fe20000000800 */
[C---:B------:R-:W-:Y:S03]  /*ebd0*/  HMMA.16816.F32 R96, R64.reuse, R92, RZ ;  /* 0x0000005c4060723c */ /* 0x040fe600000018ff */
        /* <DEDUP_REMOVED lines=29> */
[----:B-----5:R-:W-:-:S07]  /*edb0*/  F2FP.F16.F32.PACK_AB R7, R35, R34 ;  /* 0x000000222307723e */ /* 0x020fce00000000ff */
[C---:B--2---:R-:W-:Y:S08]  /*edc0*/  HMMA.16816.F32 R96, R4.reuse, R12, R96 ;  /* 0x0000000c0460723c */ /* 0x044ff00000001860 */
        /* <DEDUP_REMOVED lines=11> */
[----:B------:R-:W-:-:S02]  /*ee80*/  FFMA.FTZ R24, R128, UR4, -R125 ;  /* 0x0000000480187c23 */ /* 0x000fc4000801087d */
[----:B------:R-:W4:Y:S03]  /*ee90*/  MUFU.EX2 R126, R25 ;  /* 0x00000019007e7308 */ /* 0x000f260000000800 */
[C---:B-1----:R-:W-:Y:S01]  /*eea0*/  HMMA.16816.F32 R44, R4.reuse, R12, R44 ;  /* 0x0000000c042c723c */ /* 0x042fe2000000182c */
[----:B------:R-:W-:Y:S04]  /*eeb0*/  MUFU.EX2 R127, R24 ;  /* 0x00000018007f7308 */ /* 0x000fe80000000800 */
[----:B------:R-:W-:Y:S03]  /*eec0*/  MUFU.EX2 R132, R132 ;  /* 0x0000008400847308 */ /* 0x000fe60000000800 */
[C---:B------:R-:W-:Y:S01]  /*eed0*/  HMMA.16816.F32 R48, R4.reuse, R14, R48 ;  /* 0x0000000e0430723c */ /* 0x040fe20000001830 */
[----:B------:R-:W1:Y:S07]  /*eee0*/  LDSM.16.MT88.4 R12, [R136+0x9000] ;  /* 0x00900000880c783b */ /* 0x000e6e0000004200 */
[----:B--2---:R-:W-:Y:S01]  /*eef0*/  HMMA.16816.F32 R52, R4, R8, R52 ;  /* 0x000000080434723c */ /* 0x004fe20000001834 */
[----:B------:R-:W-:Y:S01]  /*ef00*/  FFMA.FTZ R8, R130, UR4, -R125 ;  /* 0x0000000482087c23 */ /* 0x000fe2000801087d */
[----:B------:R-:W-:-:S02]  /*ef10*/  FFMA.FTZ R130, R31, UR4, -R120 ;  /* 0x000000041f827c23 */ /* 0x000fc40008010878 */
[----:B------:R-:W-:Y:S01]  /*ef20*/  LDSM.16.MT88.4 R28, [R140+0x9800] ;  /* 0x009800008c1c783b */ /* 0x000fe20000004200 */
[----:B------:R2:W5:Y:S03]  /*ef30*/  MUFU.EX2 R128, R8 ;  /* 0x0000000800807308 */ /* 0x0005660000000800 */
[C---:B------:R-:W-:Y:S01]  /*ef40*/  HMMA.16816.F32 R36, R4.reuse, R16, R36 ;  /* 0x000000100424723c */ /* 0x040fe20000001824 */
[----:B------:R-:W5:Y:S07]  /*ef50*/  MUFU.EX2 R130, R130 ;  /* 0x0000008200827308 */ /* 0x000f6e0000000800 */
[C---:B------:R-:W-:Y:S01]  /*ef60*/  HMMA.16816.F32 R40, R4.reuse, R18, R40 ;  /* 0x000000120428723c */ /* 0x040fe20000001828 */
[----:B------:R-:W1:Y:S07]  /*ef70*/  LDSM.16.MT88.4 R16, [R140+0x9000] ;  /* 0x009000008c10783b */ /* 0x000e6e0000004200 */
[C---:B------:R-:W-:Y:S01]  /*ef80*/  HMMA.16816.F32 R56, R4.reuse, R10, R56 ;  /* 0x0000000a0438723c */ /* 0x040fe20000001838 */
[----:B--2---:R-:W2:Y:S07]  /*ef90*/  LDSM.16.MT88.4 R8, [R107+0x9000] ;  /* 0x009000006b08783b */ /* 0x004eae0000004200 */
[C---:B------:R-:W-:Y:S01]  /*efa0*/  HMMA.16816.F32 R68, R4.reuse, R26, R68 ;  /* 0x0000001a0444723c */ /* 0x040fe20000001844 */
[----:B------:R-:W-:Y:S07]  /*efb0*/  LDSM.16.MT88.4 R24, [R106+0x9000] ;  /* 0x009000006a18783b */ /* 0x000fee0000004200 */
[C---:B---3--:R-:W-:Y:S08]  /*efc0*/  HMMA.16816.F32 R60, R4.reuse, R20, R60 ;  /* 0x00000014043c723c */ /* 0x048ff0000000183c */
[----:B------:R-:W-:Y:S01]  /*efd0*/  HMMA.16816.F32 R64, R4, R22, R64 ;  /* 0x000000160440723c */ /* 0x000fe20000001840 */
[----:B----4-:R-:W-:Y:S01]  /*efe0*/  F2FP.F16.F32.PACK_AB R4, R129, R126 ;  /* 0x0000007e8104723e */ /* 0x010fe200000000ff */
[----:B------:R-:W3:Y:S01]  /*eff0*/  LDSM.16.MT88.4 R20, [R140+0xb000] ;  /* 0x00b000008c14783b */ /* 0x000ee20000004200 */
[----:B-----5:R-:W-:-:S02]  /*f000*/  F2FP.F16.F32.PACK_AB R6, R127, R128 ;  /* 0x000000807f06723e */ /* 0x020fc400000000ff */
        /* <DEDUP_REMOVED lines=15> */
[----:B----4-:R-:W-:Y:S01]  /*f100*/  HMMA.16816.F32 R44, R4, R16, R44 ;  /* 0x00000010042c723c */ /* 0x010fe2000000182c */
        /* <DEDUP_REMOVED lines=136> */
.L_x_6760:
        /* <DEDUP_REMOVED lines=8> */
.L_x_6761:
        /* <DEDUP_REMOVED lines=14> */
[----:B------:R1:W-:Y:S03]  /*faf0*/  LDGSTS.E.BYPASS.LTC128B.128 [R2+0xa800], desc[UR6][R4.64+0x80] ;  /* 0x0a80008004027fae */ /* 0x0003e6000b981a06 */
[----:B------:R-:W-:Y:S01]  /*fb00*/  IADD3.X R19, PT, PT, R17, UR8, RZ, P0, !PT ;  /* 0x0000000811137c10 */ /* 0x000fe200087fe4ff */
        /* <DEDUP_REMOVED lines=10> */
[----:B-1----:R-:W1:Y:S04]  /*fbb0*/  LDSM.16.M88.4 R4, [R139+0x4800] ;  /* 0x004800008b04783b */ /* 0x002e680000000200 */
[----:B------:R-:W1:Y:S04]  /*fbc0*/  LDSM.16.M88.4 R116, [R139+0x5000] ;  /* 0x005000008b74783b */ /* 0x000e680000000200 */
[----:B------:R-:W1:Y:S04]  /*fbd0*/  LDSM.16.M88.4 R132, [R139+0x4000] ;  /* 0x004000008b84783b */ /* 0x000e680000000200 */
[----:B------:R-:W1:Y:S04]  /*fbe0*/  LDSM.16.M88.4 R112, [R139+0x5800] ;  /* 0x005800008b70783b */ /* 0x000e680000000200 */
[----:B------:R-:W-:Y:S01]  /*fbf0*/  LDSM.16.M88.4 R128, [R138+0x4000] ;  /* 0x004000008a80783b */ /* 0x000fe20000000200 */
[C---:B---3--:R-:W-:Y:S03]  /*fc00*/  HMMA.16816.F32 R24, R120.reuse, R20, RZ ;  /* 0x000000147818723c */ /* 0x048fe600000018ff */
[----:B------:R-:W0:Y:S05]  /*fc10*/  LDGDEPBAR ;  /* 0x00000000000079af */ /* 0x000e2a0000000000 */
[C---:B------:R-:W-:Y:S08]  /*fc20*/  HMMA.16816.F32 R20, R120.reuse, R22, RZ ;  /* 0x000000167814723c */ /* 0x040ff000000018ff */
[C---:B----4-:R-:W-:Y:S08]  /*fc30*/  HMMA.16816.F32 R32, R120.reuse, R28, RZ ;  /* 0x0000001c7820723c */ /* 0x050ff000000018ff */
[C---:B--2---:R-:W-:Y:S08]  /*fc40*/  HMMA.16816.F32 R16, R120.reuse, R12, RZ ;  /* 0x0000000c7810723c */ /* 0x044ff000000018ff */
[C---:B------:R-:W-:Y:S08]  /*fc50*/  HMMA.16816.F32 R28, R120.reuse, R30, RZ ;  /* 0x0000001e781c723c */ /* 0x040ff000000018ff */
[C---:B------:R-:W-:Y:S08]  /*fc60*/  HMMA.16816.F32 R12, R120.reuse, R14, RZ ;  /* 0x0000000e780c723c */ /* 0x040ff000000018ff */
[C---:B-----5:R-:W-:Y:S08]  /*fc70*/  HMMA.16816.F32 R124, R120.reuse, R108, RZ ;  /* 0x0000006c787c723c */ /* 0x060ff000000018ff */
[----:B------:R-:W-:Y:S01]  /*fc80*/  HMMA.16816.F32 R120, R120, R110, RZ ;  /* 0x0000006e7878723c */ /* 0x000fe200000018ff */
[----:B------:R-:W-:Y:S07]  /*fc90*/  LDSM.16.M88.4 R108, [R142] ;  /* 0x000000008e6c783b */ /* 0x000fee0000000200 */
[C---:B-1----:R-:W-:Y:S08]  /*fca0*/  HMMA.16816.F32 R24, R8.reuse, R4, R24 ;  /* 0x000000040818723c */ /* 0x042ff00000001818 */
        /* <DEDUP_REMOVED lines=24> */
[----:B------:R-:W3:Y:S03]  /*fe30*/  LDSM.16.M88.4 R108, [R144+0x6000] ;  /* 0x00600000906c783b */ /* 0x000ee60000000200 */
[C---:B----4-:R-:W-:Y:S08]  /*fe40*/  HMMA.16816.F32 R32, R112.reuse, R8, R32 ;  /* 0x000000087020723c */ /* 0x050ff00000001820 */
[C---:B------:R-:W-:Y:S01]  /*fe50*/  HMMA.16816.F32 R28, R112.reuse, R10, R28 ;  /* 0x0000000a701c723c */ /* 0x040fe2000000181c */
[----:B------:R-:W4:Y:S07]  /*fe60*/  LDSM.16.M88.4 R8, [R144+0x6800] ;  /* 0x006800009008783b */ /* 0x000f2e0000000200 */
[C---:B-1----:R-:W-:Y:S08]  /*fe70*/  HMMA.16816.F32 R24, R112.reuse, R4, R24 ;  /* 0x000000047018723c */ /* 0x042ff00000001818 */
[C---:B------:R-:W-:Y:S01]  /*fe80*/  HMMA.16816.F32 R20, R112.reuse, R6, R20 ;  /* 0x000000067014723c */ /* 0x040fe20000001814 */
[----:B------:R-:W1:Y:S07]  /*fe90*/  LDSM.16.M88.4 R4, [R144+0x7000] ;  /* 0x007000009004783b */ /* 0x000e6e0000000200 */
[C---:B-----5:R-:W-:Y:S08]  /*fea0*/  HMMA.16816.F32 R16, R112.reuse, R128, R16 ;  /* 0x000000807010723c */ /* 0x060ff00000001810 */
[C---:B------:R-:W-:Y:S01]  /*feb0*/  HMMA.16816.F32 R12, R112.reuse, R130, R12 ;  /* 0x00000082700c723c */ /* 0x040fe2000000180c */
[----:B------:R-:W5:Y:S07]  /*fec0*/  LDSM.16.M88.4 R128, [R144+0x7800] ;  /* 0x007800009080783b */ /* 0x000f6e0000000200 */
        /* <DEDUP_REMOVED lines=9> */
[----:B------:R-:W-:Y:S07]  /*ff60*/  LDSM.16.M88.4 R8, [R142+0x2000] ;  /* 0x002000008e08783b */ /* 0x000fee0000000200 */
[C---:B-1----:R-:W-:Y:S08]  /*ff70*/  HMMA.16816.F32 R16, R132.reuse, R4, R16 ;  /* 0x000000048410723c */ /* 0x042ff00000001810 */
[C---:B------:R-:W-:Y:S01]  /*ff80*/  HMMA.16816.F32 R12, R132.reuse, R6, R12 ;  /* 0x00000006840c723c */ /* 0x040fe2000000180c */
[----:B------:R-:W1:Y:S07]  /*ff90*/  LDSM.16.M88.4 R4, [R138+0x6000] ;  /* 0x006000008a04783b */ /* 0x000e6e0000000200 */
[C---:B-----5:R-:W-:Y:S08]  /*ffa0*/  HMMA.16816.F32 R124, R132.reuse, R128, R124 ;  /* 0x00000080847c723c */ /* 0x060ff0000000187c */
[----:B------:R-:W-:Y:S08]  /*ffb0*/  HMMA.16816.F32 R120, R132, R130, R120 ;  /* 0x000000828478723c */ /* 0x000ff00000001878 */
[C---:B--2---:R-:W-:Y:S08]  /*ffc0*/  HMMA.16816.F32 R32, R116.reuse, R112, R32 ;  /* 0x000000707420723c */ /* 0x044ff00000001820 */
[C---:B------:R-:W-:Y:S01]  /*ffd0*/  HMMA.16816.F32 R128, R116.reuse, R114, R28 ;  /* 0x000000727480723c */ /* 0x040fe2000000181c */
[----:B------:R-:W-:Y:S04]  /*ffe0*/  LDSM.16.M88.4 R112, [R141+0x2000] ;  /* 0x002000008d70783b */ /* 0x000fe80000000200 */
[----:B------:R-:W2:Y:S03]  /*fff0*/  LDSM.16.M88.4 R28, [R137+0x6000] ;  /* 0x00600000891c783b */ /* 0x000ea60000000200 */
[----:B---3--:R-:W-:Y:S08]  /*10000*/  HMMA.16816.F32 R24, R116, R108, R24 ;  /* 0x0000006c7418723c */ /* 0x008ff00000001818 */
[C---:B-1----:R-:W-:Y:S08]  /*10010*/  HMMA.16816.F32 R32, R8.reuse, R4, R32 ;  /* 0x000000040820723c */ /* 0x042ff00000001820 */
[----:B------:R-:W-:Y:S01]  /*10020*/  HMMA.16816.F32 R128, R8, R6, R128 ;  /* 0x000000060880723c */ /* 0x000fe20000001880 */
[----:B------:R-:W1:Y:S07]  /*10030*/  LDSM.16.M88.4 R4, [R138+0x6800] ;  /* 0x006800008a04783b */ /* 0x000e6e0000000200 */
[----:B------:R-:W-:Y:S01]  /*10040*/  HMMA.16816.F32 R20, R116, R110, R20 ;  /* 0x0000006e7414723c */ /* 0x000fe20000001814 */
[----:B------:R-:W3:Y:S07]  /*10050*/  LDSM.16.M88.4 R108, [R139+0x7000] ;  /* 0x007000008b6c783b */ /* 0x000eee0000000200 */
[C---:B--2---:R-:W-:Y:S08]  /*10060*/  HMMA.16816.F32 R32, R112.reuse, R28, R32 ;  /* 0x0000001c7020723c */ /* 0x044ff00000001820 */
[----:B------:R-:W-:Y:S01]  /*10070*/  HMMA.16816.F32 R128, R112, R30, R128 ;  /* 0x0000001e7080723c */ /* 0x000fe20000001880 */
[----:B------:R-:W2:Y:S10]  /*10080*/  LDSM.16.M88.4 R28, [R137+0x6800] ;  /* 0x00680000891c783b */ /* 0x000eb40000000200 */
[----:B------:R-:W-:Y:S01]  /*10090*/  FMUL.FTZ R32, R32, UR14 ;  /* 0x0000000e20207c20 */ /* 0x000fe20008410000 */
[----:B-1----:R-:W-:Y:S01]  /*100a0*/  HMMA.16816.F32 R24, R8, R4, R24 ;  /* 0x000000040818723c */ /* 0x002fe20000001818 */
[----:B------:R-:W-:Y:S01]  /*100b0*/  FMUL.FTZ R33, R33, UR14 ;  /* 0x0000000e21217c20 */ /* 0x000fe20008410000 */
[----:B------:R-:W-:Y:S01]  /*100c0*/  FMUL.FTZ R34, R34, UR14 ;  /* 0x0000000e22227c20 */ /* 0x000fe20008410000 */
[----:B------:R-:W-:-:S02]  /*100d0*/  FMUL.FTZ R35, R35, UR14 ;  /* 0x0000000e23237c20 */ /* 0x000fc40008410000 */
[----:B------:R-:W1:Y:S02]  /*100e0*/  MUFU.TANH R32, R32 ;  /* 0x0000002000207308 */ /* 0x000e640000002400 */
[----:B------:R-:W-:Y:S01]  /*100f0*/  FMUL.FTZ R104, R129, UR14 ;  /* 0x0000000e81687c20 */ /* 0x000fe20008410000 */
[----:B------:R-:W-:Y:S01]  /*10100*/  HMMA.16816.F32 R20, R8, R6, R20 ;  /* 0x000000060814723c */ /* 0x000fe20000001814 */
[----:B------:R-:W4:Y:S01]  /*10110*/  LDSM.16.M88.4 R4, [R138+0x7000] ;  /* 0x007000008a04783b */ /* 0x000f220000000200 */
[----:B------:R-:W-:Y:S01]  /*10120*/  FMUL.FTZ R105, R130, UR14 ;  /* 0x0000000e82697c20 */ /* 0x000fe20008410000 */
[----:B------:R-:W-:Y:S01]  /*10130*/  FMUL.FTZ R103, R128, UR14 ;  /* 0x0000000e80677c20 */ /* 0x000fe20008410000 */
[----:B------:R-:W-:Y:S01]  /*10140*/  FMUL.FTZ R128, R131, UR14 ;  /* 0x0000000e83807c20 */ /* 0x000fe20008410000 */
[----:B------:R-:W-:Y:S03]  /*10150*/  MUFU.TANH R33, R33 ;  /* 0x0000002100217308 */ /* 0x000fe60000002400 */
[C---:B---3--:R-:W-:Y:S05]  /*10160*/  HMMA.16816.F32 R16, R116.reuse, R108, R16 ;  /* 0x0000006c7410723c */ /* 0x048fea0000001810 */
[----:B------:R-:W3:Y:S03]  /*10170*/  MUFU.TANH R34, R34 ;  /* 0x0000002200227308 */ /* 0x000ee60000002400 */
[----:B------:R-:W-:Y:S01]  /*10180*/  HMMA.16816.F32 R108, R116, R110, R12 ;  /* 0x0000006e746c723c */ /* 0x000fe2000000180c */
[----:B------:R-:W5:Y:S04]  /*10190*/  LDSM.16.M88.4 R12, [R137+0x7000] ;  /* 0x00700000890c783b */ /* 0x000f680000000200 */
[----:B------:R-:W3:Y:S03]  /*101a0*/  MUFU.TANH R35, R35 ;  /* 0x0000002300237308 */ /* 0x000ee60000002400 */
[C---:B--2---:R-:W-:Y:S05]  /*101b0*/  HMMA.16816.F32 R24, R112.reuse, R28, R24 ;  /* 0x0000001c7018723c */ /* 0x044fea0000001818 */
[----:B------:R-:W2:Y:S03]  /*101c0*/  MUFU.TANH R103, R103 ;  /* 0x0000006700677308 */ /* 0x000ea60000002400 */
[----:B------:R-:W-:Y:S01]  /*101d0*/  HMMA.16816.F32 R20, R112, R30, R20 ;  /* 0x0000001e7014723c */ /* 0x000fe20000001814 */
[----:B------:R-:W1:Y:S04]  /*101e0*/  LDSM.16.M88.4 R28, [R139+0x7800] ;  /* 0x007800008b1c783b */ /* 0x000e680000000200 */
[----:B------:R-:W-:Y:S03]  /*101f0*/  MUFU.TANH R104, R104 ;  /* 0x0000006800687308 */ /* 0x000fe60000002400 */
[C---:B----4-:R-:W-:Y:S03]  /*10200*/  HMMA.16816.F32 R16, R8.reuse, R4, R16 ;  /* 0x000000040810723c */ /* 0x050fe60000001810 */
[----:B------:R-:W-:Y:S01]  /*10210*/  FMUL.FTZ R129, R27, UR14 ;  /* 0x0000000e1b817c20 */ /* 0x000fe20008410000 */
[----:B------:R-:W-:Y:S01]  /*10220*/  FMUL.FTZ R24, R24, UR14 ;  /* 0x0000000e18187c20 */ /* 0x000fe20008410000 */
[----:B------:R-:W4:Y:S01]  /*10230*/  MUFU.TANH R105, R105 ;  /* 0x0000006900697308 */ /* 0x000f220000002400 */
[----:B------:R-:W-:Y:S01]  /*10240*/  FMUL.FTZ R26, R26, UR14 ;  /* 0x0000000e1a1a7c20 */ /* 0x000fe20008410000 */
[----:B------:R-:W-:Y:S01]  /*10250*/  FMUL.FTZ R25, R25, UR14 ;  /* 0x0000000e19197c20 */ /* 0x000fe20008410000 */
[----:B------:R-:W-:Y:S01]  /*10260*/  HMMA.16816.F32 R108, R8, R6, R108 ;  /* 0x00000006086c723c */ /* 0x000fe2000000186c */
[----:B------:R-:W3:Y:S02]  /*10270*/  LDSM.16.M88.4 R4, [R138+0x7800] ;  /* 0x007800008a04783b */ /* 0x000ee40000000200 */
[----:B------:R-:W-:Y:S01]  /*10280*/  FMUL.FTZ R27, R20, UR14 ;  /* 0x0000000e141b7c20 */ /* 0x000fe20008410000 */
[----:B------:R-:W-:Y:S01]  /*10290*/  FMUL.FTZ R130, R22, UR14 ;  /* 0x0000000e16827c20 */ /* 0x000fe20008410000 */
[----:B------:R-:W4:Y:S07]  /*102a0*/  MUFU.TANH R128, R128 ;  /* 0x0000008000807308 */ /* 0x000f2e0000002400 */
[C---:B-----5:R-:W-:Y:S01]  /*102b0*/  HMMA.16816.F32 R16, R112.reuse, R12, R16 ;  /* 0x0000000c7010723c */ /* 0x060fe20000001810 */
[----:B------:R-:W-:Y:S01]  /*102c0*/  FMUL.FTZ R12, R21, UR14 ;  /* 0x0000000e150c7c20 */ /* 0x000fe20008410000 */
[----:B------:R-:W5:Y:S06]  /*102d0*/  MUFU.TANH R24, R24 ;  /* 0x0000001800187308 */ /* 0x000f6c0000002400 */
[----:B------:R-:W-:Y:S01]  /*102e0*/  HMMA.16816.F32 R108, R112, R14, R108 ;  /* 0x0000000e706c723c */ /* 0x000fe2000000186c */
[----:B------:R-:W-:Y:S01]  /*102f0*/  IMAD.SHL.U32 R14, R152, 0x2, RZ ;  /* 0x00000002980e7824 */ /* 0x000fe200078e00ff */
[----:B------:R-:W-:Y:S04]  /*10300*/  MUFU.TANH R26, R26 ;  /* 0x0000001a001a7308 */ /* 0x000fe80000002400 */
[----:B------:R-:W-:-:S02]  /*10310*/  LOP3.LUT R14, R14, 0x6, RZ, 0xc0, !PT ;  /* 0x000000060e0e7812 */ /* 0x000fc400078ec0ff */
[----:B-1----:R-:W-:Y:S01]  /*10320*/  HMMA.16816.F32 R124, R116, R28, R124 ;  /* 0x0000001c747c723c */ /* 0x002fe2000000187c */
[----:B------:R-:W-:Y:S01]  /*10330*/  FMUL.FTZ R28, R23, UR14 ;  /* 0x0000000e171c7c20 */ /* 0x000fe20008410000 */
[----:B------:R-:W-:Y:S01]  /*10340*/  MUFU.TANH R25, R25 ;  /* 0x0000001900197308 */ /* 0x000fe20000002400 */
[----:B------:R-:W1:Y:S01]  /*10350*/  LDSM.16.M88.4 R20, [R137+0x7800] ;  /* 0x007800008914783b */ /* 0x000e620000000200 */
[----:B------:R-:W-:Y:S02]  /*10360*/  IMAD R14, R101, 0x40, R14 ;  /* 0x00000040650e7824 */ /* 0x000fe400078e020e */
[----:B------:R-:W-:Y:S01]  /*10370*/  FMUL.FTZ R16, R16, UR14 ;  /* 0x0000000e10107c20 */ /* 0x000fe20008410000 */
[----:B------:R-:W-:-:S04]  /*10380*/  DEPBAR.LE SB0, 0x0 ;  /* 0x000080000000791a */ /* 0x000fc80000000000 */
[----:B------:R-:W-:Y:S01]  /*10390*/  HMMA.16816.F32 R120, R116, R30, R120 ;  /* 0x0000001e7478723c */ /* 0x000fe20000001878 */
[----:B------:R-:W-:Y:S01]  /*103a0*/  MUFU.TANH R129, R129 ;  /* 0x0000008100817308 */ /* 0x000fe20000002400 */
[----:B------:R-:W-:Y:S01]  /*103b0*/  FMUL.FTZ R108, R108, UR14 ;  /* 0x0000000e6c6c7c20 */ /* 0x000fe20008410000 */
[----:B------:R-:W-:-:S06]  /*103c0*/  VIADD R29, R14, 0xffffffb0 ;  /* 0xffffffb00e1d7836 */ /* 0x000fcc0000000000 */
[----:B------:R2:W5:Y:S01]  /*103d0*/  MUFU.TANH R13, R27 ;  /* 0x0000001b000d7308 */ /* 0x0005620000002400 */
[C---:B---3--:R-:W-:Y:S01]  /*103e0*/  HMMA.16816.F32 R124, R8.reuse, R4, R124 ;  /* 0x00000004087c723c */ /* 0x048fe2000000187c */
[C---:B------:R-:W-:Y:S02]  /*103f0*/  VIADD R5, R14.reuse, 0xffffff80 ;  /* 0xffffff800e057836 */ /* 0x040fe40000000000 */
[----:B------:R-:W-:Y:S01]  /*10400*/  FMUL.FTZ R4, R19, UR14 ;  /* 0x0000000e13047c20 */ /* 0x000fe20008410000 */
[----:B------:R-:W-:Y:S02]  /*10410*/  FMUL.FTZ R19, R111, UR14 ;  /* 0x0000000e6f137c20 */ /* 0x000fe40008410000 */
[C---:B------:R-:W-:Y:S01]  /*10420*/  ISETP.GE.AND P6, PT, R5.reuse, R0, PT ;  /* 0x000000000500720c */ /* 0x040fe20003fc6270 */
[----:B------:R-:W3:Y:S01]  /*10430*/  MUFU.TANH R12, R12 ;  /* 0x0000000c000c7308 */ /* 0x000ee20000002400 */
[----:B------:R-:W-:Y:S01]  /*10440*/  ISETP.GE.AND P5, PT, R5, R102, PT ;  /* 0x000000660500720c */ /* 0x000fe20003fa6270 */
[C---:B------:R-:W-:Y:S01]  /*10450*/  VIADD R5, R14.reuse, 0xffffff81 ;  /* 0xffffff810e057836 */ /* 0x040fe20000000000 */
[----:B------:R-:W-:Y:S01]  /*10460*/  HMMA.16816.F32 R120, R8, R6, R120 ;  /* 0x000000060878723c */ /* 0x000fe20000001878 */
[----:B------:R-:W-:Y:S01]  /*10470*/  VIADD R7, R14, 0xffffff88 ;  /* 0xffffff880e077836 */ /* 0x000fe20000000000 */
[----:B------:R-:W-:Y:S01]  /*10480*/  FSEL R32, R32, -INF , !P6 ;  /* 0xff80000020207808 */ /* 0x000fe20007000000 */
[C---:B------:R-:W-:Y:S01]  /*10490*/  VIADD R9, R14.reuse, 0xffffff98 ;  /* 0xffffff980e097836 */ /* 0x040fe20000000000 */
[C---:B------:R-:W-:Y:S01]  /*104a0*/  ISETP.GE.AND P2, PT, R5.reuse, R0, PT ;  /* 0x000000000500720c */ /* 0x040fe20003f46270 */
[----:B------:R-:W3:Y:S01]  /*104b0*/  MUFU.TANH R130, R130 ;  /* 0x0000008200827308 */ /* 0x000ee20000002400 */
[----:B------:R-:W-:Y:S01]  /*104c0*/  ISETP.GE.AND P1, PT, R5, R102, PT ;  /* 0x000000660500720c */ /* 0x000fe20003f26270 */
[C---:B------:R-:W-:Y:S01]  /*104d0*/  VIADD R5, R14.reuse, 0xffffff89 ;  /* 0xffffff890e057836 */ /* 0x040fe20000000000 */
[----:B------:R-:W-:Y:S01]  /*104e0*/  ISETP.GE.AND P4, PT, R7, R0, PT ;  /* 0x000000000700720c */ /* 0x000fe20003f86270 */
[----:B--2---:R-:W-:Y:S01]  /*104f0*/  FMUL.FTZ R27, R17, UR14 ;  /* 0x0000000e111b7c20 */ /* 0x004fe20008410000 */
[----:B------:R-:W-:Y:S01]  /*10500*/  ISETP.GE.AND P0, PT, R7, R102, PT ;  /* 0x000000660700720c */ /* 0x000fe20003f06270 */
[----:B------:R-:W-:Y:S01]  /*10510*/  VIADD R7, R14, 0xffffff90 ;  /* 0xffffff900e077836 */ /* 0x000fe20000000000 */
[C---:B------:R-:W-:Y:S01]  /*10520*/  ISETP.GE.AND P3, PT, R5.reuse, R0, PT ;  /* 0x000000000500720c */ /* 0x040fe20003f66270 */
[C---:B-1----:R-:W-:Y:S01]  /*10530*/  HMMA.16816.F32 R124, R112.reuse, R20, R124 ;  /* 0x00000014707c723c */ /* 0x042fe2000000187c */
[----:B------:R-:W-:Y:S01]  /*10540*/  ISETP.GE.AND P6, PT, R5, R102, PT ;  /* 0x000000660500720c */ /* 0x000fe20003fc6270 */
[----:B------:R-:W-:Y:S01]  /*10550*/  FMUL.FTZ R17, R18, UR14 ;  /* 0x0000000e12117c20 */ /* 0x000fe20008410000 */
[----:B------:R-:W-:Y:S01]  /*10560*/  FSEL R5, R34, -INF , !P5 ;  /* 0xff80000022057808 */ /* 0x000fe20006800000 */
[----:B------:R-:W1:Y:S01]  /*10570*/  MUFU.TANH R28, R28 ;  /* 0x0000001c001c7308 */ /* 0x000e620000002400 */
[----:B------:R-:W-:Y:S01]  /*10580*/  FSEL R6, R33, -INF , !P2 ;  /* 0xff80000021067808 */ /* 0x000fe20005000000 */
[C---:B------:R-:W-:Y:S01]  /*10590*/  VIADD R21, R14.reuse, 0xffffff99 ;  /* 0xffffff990e157836 */ /* 0x040fe20000000000 */
[C---:B------:R-:W-:Y:S01]  /*105a0*/  ISETP.GE.AND P5, PT, R7.reuse, R0, PT ;  /* 0x000000000700720c */ /* 0x040fe20003fa6270 */
[----:B------:R-:W-:Y:S01]  /*105b0*/  HMMA.16816.F32 R120, R112, R22, R120 ;  /* 0x000000167078723c */ /* 0x000fe20000001878 */
[----:B------:R-:W-:Y:S01]  /*105c0*/  ISETP.GE.AND P2, PT, R7, R102, PT ;  /* 0x000000660700720c */ /* 0x000fe20003f46270 */
[C---:B------:R-:W-:Y:S01]  /*105d0*/  VIADD R7, R14.reuse, 0xffffff91 ;  /* 0xffffff910e077836 */ /* 0x040fe20000000000 */
[----:B------:R-:W-:Y:S01]  /*105e0*/  FSEL R35, R35, -INF , !P1 ;  /* 0xff80000023237808 */ /* 0x000fe20004800000 */
[----:B------:R-:W2:Y:S01]  /*105f0*/  MUFU.TANH R16, R16 ;  /* 0x0000001000107308 */ /* 0x000ea20000002400 */
[----:B------:R-:W-:Y:S01]  /*10600*/  FSEL R18, R103, -INF , !P4 ;  /* 0xff80000067127808 */ /* 0x000fe20006000000 */
[----:B------:R-:W-:Y:S01]  /*10610*/  VIADD R23, R14, 0xffffffa0 ;  /* 0xffffffa00e177836 */ /* 0x000fe20000000000 */
[----:B------:R-:W-:Y:S01]  /*10620*/  ISETP.GE.AND P1, PT, R7, R0, PT ;  /* 0x000000000700720c */ /* 0x000fe20003f26270 */
[----:B------:R-:W-:Y:S01]  /*10630*/  FMUL.FTZ R10, R109, UR14 ;  /* 0x0000000e6d0a7c20 */ /* 0x000fe20008410000 */
[----:B------:R-:W-:Y:S01]  /*10640*/  ISETP.GE.AND P4, PT, R7, R102, PT ;  /* 0x000000660700720c */ /* 0x000fe20003f86270 */
[----:B------:R-:W-:Y:S01]  /*10650*/  FMUL.FTZ R11, R110, UR14 ;  /* 0x0000000e6e0b7c20 */ /* 0x000fe20008410000 */
[----:B----4-:R-:W-:Y:S01]  /*10660*/  FSEL R7, R105, -INF , !P0 ;  /* 0xff80000069077808 */ /* 0x010fe20004000000 */
[----:B------:R-:W-:Y:S01]  /*10670*/  FMUL.FTZ R116, R125, UR14 ;  /* 0x0000000e7d747c20 */ /* 0x000fe20008410000 */
[----:B------:R-:W-:Y:S01]  /*10680*/  FSEL R30, R104, -INF , !P3 ;  /* 0xff800000681e7808 */ /* 0x000fe20005800000 */
[----:B------:R-:W4:Y:S01]  /*10690*/  MUFU.TANH R4, R4 ;  /* 0x0000000400047308 */ /* 0x000f220000002400 */
[C---:B------:R-:W-:Y:S01]  /*106a0*/  ISETP.GE.AND P0, PT, R9.reuse, R0, PT ;  /* 0x000000000900720c */ /* 0x040fe20003f06270 */
[----:B------:R-:W-:Y:S01]  /*106b0*/  FMUL.FTZ R114, R124, UR14 ;  /* 0x0000000e7c727c20 */ /* 0x000fe20008410000 */
[----:B------:R-:W-:Y:S01]  /*106c0*/  ISETP.GE.AND P3, PT, R9, R102, PT ;  /* 0x000000660900720c */ /* 0x000fe20003f66270 */
[----:B------:R-:W-:Y:S01]  /*106d0*/  FMUL.FTZ R111, R126, UR14 ;  /* 0x0000000e7e6f7c20 */ /* 0x000fe20008410000 */
[----:B------:R-:W-:Y:S01]  /*106e0*/  FSEL R9, R128, -INF , !P6 ;  /* 0xff80000080097808 */ /* 0x000fe20007000000 */
[----:B------:R-:W-:Y:S01]  /*106f0*/  FMUL.FTZ R112, R120, UR14 ;  /* 0x0000000e78707c20 */ /* 0x000fe20008410000 */
[----:B-----5:R-:W-:Y:S01]  /*10700*/  FSEL R24, R24, -INF , !P5 ;  /* 0xff80000018187808 */ /* 0x020fe20006800000 */
[----:B------:R5:W-:Y:S01]  /*10710*/  MUFU.TANH R15, R27 ;  /* 0x0000001b000f7308 */ /* 0x000be20000002400 */
[----:B------:R-:W-:Y:S01]  /*10720*/  ISETP.GE.AND P6, PT, R21, R0, PT ;  /* 0x000000001500720c */ /* 0x000fe20003fc6270 */
[----:B------:R-:W-:Y:S01]  /*10730*/  FMUL.FTZ R110, R121, UR14 ;  /* 0x0000000e796e7c20 */ /* 0x000fe20008410000 */
[-C--:B------:R-:W-:Y:S01]  /*10740*/  ISETP.GE.AND P5, PT, R21, R102.reuse, PT ;  /* 0x000000661500720c */ /* 0x080fe20003fa6270 */
[C---:B------:R-:W-:Y:S01]  /*10750*/  VIADD R21, R14.reuse, 0xffffffa1 ;  /* 0xffffffa10e157836 */ /* 0x040fe20000000000 */
[----:B------:R-:W-:Y:S01]  /*10760*/  FSEL R22, R13, -INF , !P0 ;  /* 0xff8000000d167808 */ /* 0x000fe20004000000 */
[----:B------:R-:W-:Y:S01]  /*10770*/  VIADD R13, R14, 0xffffffa9 ;  /* 0xffffffa90e0d7836 */ /* 0x000fe20000000000 */
[----:B---3--:R-:W-:Y:S01]  /*10780*/  FSEL R20, R12, -INF , !P6 ;  /* 0xff8000000c147808 */ /* 0x008fe20007000000 */
[----:B------:R-:W-:Y:S01]  /*10790*/  MUFU.TANH R116, R116 ;  /* 0x0000007400747308 */ /* 0x000fe20000002400 */
[----:B------:R-:W-:Y:S01]  /*107a0*/  ISETP.GE.AND P0, PT, R21, R102, PT ;  /* 0x000000661500720c */ /* 0x000fe20003f06270 */
[----:B------:R-:W-:Y:S01]  /*107b0*/  FMUL.FTZ R109, R127, UR14 ;  /* 0x0000000e7f6d7c20 */ /* 0x000fe20008410000 */
[----:B------:R-:W-:Y:S01]  /*107c0*/  FMUL.FTZ R105, R122, UR14 ;  /* 0x0000000e7a697c20 */ /* 0x000fe20008410000 */
[----:B------:R-:W-:Y:S01]  /*107d0*/  FMUL.FTZ R104, R123, UR14 ;  /* 0x0000000e7b687c20 */ /* 0x000fe20008410000 */
[----:B------:R-:W-:-:S03]  /*107e0*/  VIADD R103, R101, 0xfffffffe ;  /* 0xfffffffe65677836 */ /* 0x000fc60000000000 */
[----:B------:R-:W3:Y:S01]  /*107f0*/  MUFU.TANH R8, R108 ;  /* 0x0000006c00087308 */ /* 0x000ee20000002400 */
[----:B-----5:R-:W-:Y:S02]  /*10800*/  FSEL R27, R26, -INF , !P2 ;  /* 0xff8000001a1b7808 */ /* 0x020fe40005000000 */
[----:B------:R-:W-:Y:S02]  /*10810*/  FSEL R26, R25, -INF , !P1 ;  /* 0xff800000191a7808 */ /* 0x000fe40004800000 */
[----:B------:R-:W-:Y:S02]  /*10820*/  FSEL R25, R129, -INF , !P4 ;  /* 0xff80000081197808 */ /* 0x000fe40006000000 */
[-C--:B------:R-:W-:Y:S01]  /*10830*/  ISETP.GE.AND P4, PT, R21, R0.reuse, PT ;  /* 0x000000001500720c */ /* 0x080fe20003f86270 */
[----:B------:R-:W-:Y:S01]  /*10840*/  VIADD R21, R14, 0xffffffa8 ;  /* 0xffffffa80e157836 */ /* 0x000fe20000000000 */
[C---:B------:R-:W-:Y:S01]  /*10850*/  ISETP.GE.AND P2, PT, R23.reuse, R0, PT ;  /* 0x000000001700720c */ /* 0x040fe20003f46270 */
[----:B------:R-:W5:Y:S01]  /*10860*/  MUFU.TANH R17, R17 ;  /* 0x0000001100117308 */ /* 0x000f620000002400 */
[----:B------:R-:W-:-:S02]  /*10870*/  ISETP.GE.AND P1, PT, R23, R102, PT ;  /* 0x000000661700720c */ /* 0x000fc40003f26270 */
[----:B------:R-:W-:Y:S02]  /*10880*/  FSEL R23, R130, -INF , !P3 ;  /* 0xff80000082177808 */ /* 0x000fe40005800000 */
[C---:B------:R-:W-:Y:S02]  /*10890*/  ISETP.GE.AND P3, PT, R21.reuse, R0, PT ;  /* 0x000000001500720c */ /* 0x040fe40003f66270 */
[----:B------:R-:W-:Y:S01]  /*108a0*/  ISETP.GE.AND P6, PT, R21, R102, PT ;  /* 0x000000661500720c */ /* 0x000fe20003fc6270 */
[----:B------:R-:W-:Y:S01]  /*108b0*/  MUFU.TANH R10, R10 ;  /* 0x0000000a000a7308 */ /* 0x000fe20000002400 */
[----:B-1----:R-:W-:Y:S02]  /*108c0*/  FSEL R21, R28, -INF , !P5 ;  /* 0xff8000001c157808 */ /* 0x002fe40006800000 */
[----:B--2---:R-:W-:Y:S02]  /*108d0*/  FSEL R130, R16, -INF , !P2 ;  /* 0xff80000010827808 */ /* 0x004fe40005000000 */
[----:B------:R-:W-:-:S02]  /*108e0*/  ISETP.GE.AND P5, PT, R13, R0, PT ;  /* 0x000000000d00720c */ /* 0x000fc40003fa6270 */
[----:B------:R-:W-:Y:S01]  /*108f0*/  ISETP.GE.AND P2, PT, R13, R102, PT ;  /* 0x000000660d00720c */ /* 0x000fe20003f46270 */
[----:B------:R-:W-:Y:S01]  /*10900*/  VIADD R13, R14, 0xffffffb1 ;  /* 0xffffffb10e0d7836 */ /* 0x000fe20000000000 */
[----:B------:R-:W1:Y:S01]  /*10910*/  MUFU.TANH R11, R11 ;  /* 0x0000000b000b7308 */ /* 0x000e620000002400 */
[----:B----4-:R-:W-:Y:S02]  /*10920*/  FSEL R129, R4, -INF , !P0 ;  /* 0xff80000004817808 */ /* 0x010fe40004000000 */
[----:B---3--:R-:W-:Y:S02]  /*10930*/  FSEL R126, R8, -INF , !P3 ;  /* 0xff800000087e7808 */ /* 0x008fe40005800000 */
[----:B------:R-:W-:Y:S02]  /*10940*/  ISETP.GE.AND P0, PT, R13, R0, PT ;  /* 0x000000000d00720c */ /* 0x000fe40003f06270 */
[----:B-----5:R-:W-:Y:S01]  /*10950*/  FSEL R127, R17, -INF , !P1 ;  /* 0xff800000117f7808 */ /* 0x020fe20004800000 */
[----:B------:R-:W2:Y:S01]  /*10960*/  MUFU.TANH R19, R19 ;  /* 0x0000001300137308 */ /* 0x000ea20000002400 */
[----:B------:R-:W-:-:S02]  /*10970*/  FSEL R116, R116, -INF , !P0 ;  /* 0xff80000074747808 */ /* 0x000fc40004000000 */
[----:B------:R-:W-:Y:S02]  /*10980*/  ISETP.GT.AND P0, PT, R103, R146, PT ;  /* 0x000000926700720c */ /* 0x000fe40003f04270 */
[----:B------:R-:W-:Y:S01]  /*10990*/  FSEL R128, R15, -INF , !P4 ;  /* 0xff8000000f807808 */ /* 0x000fe20006000000 */
[C---:B------:R-:W-:Y:S01]  /*109a0*/  VIADD R15, R14.reuse, 0xffffffb8 ;  /* 0xffffffb80e0f7836 */ /* 0x040fe20000000000 */
[----:B------:R-:W-:Y:S01]  /*109b0*/  ISETP.GE.AND P3, PT, R13, R102, PT ;  /* 0x000000660d00720c */ /* 0x000fe20003f66270 */
[----:B------:R-:W3:Y:S01]  /*109c0*/  MUFU.TANH R114, R114 ;  /* 0x0000007200727308 */ /* 0x000ee20000002400 */
[----:B------:R-:W-:Y:S01]  /*109d0*/  ISETP.GE.AND P1, PT, R29, R0, PT ;  /* 0x000000001d00720c */ /* 0x000fe20003f26270 */
[----:B------:R-:W-:Y:S01]  /*109e0*/  VIADD R13, R14, 0xffffffb9 ;  /* 0xffffffb90e0d7836 */ /* 0x000fe20000000000 */
[----:B-1----:R-:W-:Y:S02]  /*109f0*/  FSEL R123, R11, -INF , !P6 ;  /* 0xff8000000b7b7808 */ /* 0x002fe40007000000 */
[----:B------:R-:W-:-:S02]  /*10a00*/  FSEL R124, R10, -INF , !P5 ;  /* 0xff8000000a7c7808 */ /* 0x000fc40006800000 */
[----:B------:R-:W-:Y:S01]  /*10a10*/  ISETP.GE.AND P4, PT, R29, R102, PT ;  /* 0x000000661d00720c */ /* 0x000fe20003f86270 */
[----:B------:R-:W1:Y:S01]  /*10a20*/  MUFU.TANH R112, R112 ;  /* 0x0000007000707308 */ /* 0x000e620000002400 */
[-C--:B------:R-:W-:Y:S02]  /*10a30*/  ISETP.GE.AND P6, PT, R15, R0.reuse, PT ;  /* 0x000000000f00720c */ /* 0x080fe40003fc6270 */
[----:B--2---:R-:W-:Y:S02]  /*10a40*/  FSEL R125, R19, -INF , !P2 ;  /* 0xff800000137d7808 */ /* 0x004fe40005000000 */
[----:B------:R-:W-:Y:S02]  /*10a50*/  ISETP.GE.AND P5, PT, R13, R0, PT ;  /* 0x000000000d00720c */ /* 0x000fe40003fa6270 */
[-C--:B------:R-:W-:Y:S01]  /*10a60*/  ISETP.GE.AND P2, PT, R15, R102.reuse, PT ;  /* 0x000000660f00720c */ /* 0x080fe20003f46270 */
[----:B------:R-:W2:Y:S01]  /*10a70*/  MUFU.TANH R110, R110 ;  /* 0x0000006e006e7308 */ /* 0x000ea20000002400 */
[----:B---3--:R-:W-:Y:S01]  /*10a80*/  FSEL R114, R114, -INF , !P1 ;  /* 0xff80000072727808 */ /* 0x008fe20004800000 */
[----:B------:R-:W-:Y:S01]  /*10a90*/  BAR.SYNC.DEFER_BLOCKING 0x0 ;  /* 0x0000000000007b1d */ /* 0x000fe20000010000 */
[----:B------:R-:W-:-:S05]  /*10aa0*/  ISETP.GE.AND P1, PT, R13, R102, PT ;  /* 0x000000660d00720c */ /* 0x000fca0003f26270 */
[----:B------:R-:W3:Y:S01]  /*10ab0*/  MUFU.TANH R111, R111 ;  /* 0x0000006f006f7308 */ /* 0x000ee20000002400 */
[----:B-1----:R-:W-:-:S07]  /*10ac0*/  FSEL R112, R112, -INF , !P6 ;  /* 0xff80000070707808 */ /* 0x002fce0007000000 */
[----:B------:R-:W1:Y:S01]  /*10ad0*/  MUFU.TANH R109, R109 ;  /* 0x0000006d006d7308 */ /* 0x000e620000002400 */
[----:B--2---:R-:W-:-:S07]  /*10ae0*/  FSEL R110, R110, -INF , !P5 ;  /* 0xff8000006e6e7808 */ /* 0x004fce0006800000 */
[----:B------:R-:W2:Y:S01]  /*10af0*/  MUFU.TANH R105, R105 ;  /* 0x0000006900697308 */ /* 0x000ea20000002400 */
[----:B---3--:R-:W-:-:S07]  /*10b00*/  FSEL R111, R111, -INF , !P4 ;  /* 0xff8000006f6f7808 */ /* 0x008fce0006000000 */
[----:B------:R-:W3:Y:S01]  /*10b10*/  MUFU.TANH R104, R104 ;  /* 0x0000006800687308 */ /* 0x000ee20000002400 */
[----:B-1----:R-:W-:Y:S02]  /*10b20*/  FSEL R109, R109, -INF , !P3 ;  /* 0xff8000006d6d7808 */ /* 0x002fe40005800000 */
[----:B--2---:R-:W-:Y:S02]  /*10b30*/  FSEL R105, R105, -INF , !P2 ;  /* 0xff80000069697808 */ /* 0x004fe40005000000 */
[----:B---3--:R-:W-:Y:S01]  /*10b40*/  FSEL R104, R104, -INF , !P1 ;  /* 0xff80000068687808 */ /* 0x008fe20004800000 */
[----:B------:R-:W-:Y:S06]  /*10b50*/  @!P0 BRA `(.L_x_6762) ;  /* 0x0000000400808947 */ /* 0x000fec0003800000 */
[----:B------:R-:W-:Y:S05]  /*10b60*/  BRA.U !UP0, `(.L_x_6763) ;  /* 0x0000000508047547 */ /* 0x000fea000b800000 */
[----:B------:R-:W1:Y:S01]  /*10b70*/  LDC R4, c[0x0][0x4f0] ;  /* 0x00013c00ff047b82 */ /* 0x000e620000000800 */
[----:B------:R-:W-:Y:S01]  /*10b80*/  VIADD R17, R101, 0xffffffff ;  /* 0xffffffff65117836 */ /* 0x000fe20000000000 */
[----:B------:R-:W-:Y:S01]  /*10b90*/  SHF.L.U32 R11, R103, 0x6, RZ ;  /* 0x00000006670b7819 */ /* 0x000fe200000006ff */
[----:B------:R-:W2:Y:S02]  /*10ba0*/  LDCU.64 UR10, c[0x0][0x3b8] ;  /* 0x00007700ff0a77ac */ /* 0x000ea40008000a00 */
[----:B------:R-:W-:Y:S01]  /*10bb0*/  IMAD.SHL.U32 R17, R17, 0x40, RZ ;  /* 0x0000004011117824 */ /* 0x000fe200078e00ff */
[----:B------:R-:W3:Y:S03]  /*10bc0*/  LDCU.64 UR8, c[0x0][0x3a0] ;  /* 0x00007400ff0877ac */ /* 0x000ee60008000a00 */
[----:B------:R-:W-:-:S05]  /*10bd0*/  VIADD R17, R17, 0xffffff80 ;  /* 0xffffff8011117836 */ /* 0x000fca0000000000 */
        /* <DEDUP_REMOVED lines=12> */
[----:B-1----:R-:W-:Y:S01]  /*10ca0*/  IADD3 R13, PT, PT, RZ, -R15, RZ ;  /* 0x8000000fff0d7210 */ /* 0x002fe20007ffe0ff */
[----:B------:R-:W-:-:S04]  /*10cb0*/  IMAD.MOV.U32 R14, RZ, RZ, RZ ;  /* 0x000000ffff0e7224 */ /* 0x000fc800078e00ff */
        /* <DEDUP_REMOVED lines=18> */
[----:B------:R-:W-:Y:S02]  /*10de0*/  @P6 VIADD R14, R14, 0x1 ;  /* 0x000000010e0e6836 */ /* 0x000fe40000000000 */
[----:B------:R-:W-:Y:S02]  /*10df0*/  @!P1 IADD3 R12, PT, PT, -R12, RZ, RZ ;  /* 0x000000ff0c0c9210 */ /* 0x000fe40007ffe1ff */
[----:B------:R-:W-:Y:S02]  /*10e00*/  @!P3 IMAD.MOV R14, RZ, RZ, -R14 ;  /* 0x000000ffff0eb224 */ /* 0x000fe400078e0a0e */
[----:B------:R-:W-:-:S03]  /*10e10*/  SEL R8, R11, R12, !P2 ;  /* 0x0000000c0b087207 */ /* 0x000fc60005000000 */
[----:B------:R-:W-:Y:S02]  /*10e20*/  SEL R11, R11, R14, !P2 ;  /* 0x0000000e0b0b7207 */ /* 0x000fe40005000000 */
[----:B------:R-:W-:-:S04]  /*10e30*/  IMAD.WIDE R12, R8, 0x4, R156 ;  /* 0x00000004080c7825 */ /* 0x000fc800078e029c */
[C---:B------:R-:W-:Y:S02]  /*10e40*/  IMAD.WIDE R14, R11.reuse, 0x4, R156 ;  /* 0x000000040b0e7825 */ /* 0x040fe400078e029c */
[----:B------:R1:W4:Y:S04]  /*10e50*/  LDG.E R13, desc[UR6][R12.64] ;  /* 0x000000060c0d7981 */ /* 0x000328000c1e1900 */
[----:B------:R-:W4:Y:S01]  /*10e60*/  LDG.E R0, desc[UR6][R14.64] ;  /* 0x000000060e007981 */ /* 0x000f22000c1e1900 */
[----:B------:R-:W-:-:S05]  /*10e70*/  IADD3 R11, PT, PT, R11, -R8, RZ ;  /* 0x800000080b0b7210 */ /* 0x000fca0007ffe0ff */
[----:B------:R-:W-:-:S05]  /*10e80*/  IMAD R11, R11, R4, -0x40 ;  /* 0xffffffc00b0b7424 */ /* 0x000fca00078e0204 */
[----:B------:R-:W-:-:S05]  /*10e90*/  SHF.R.S32.HI R4, RZ, 0x1f, R11 ;  /* 0x0000001fff047819 */ /* 0x000fca000001140b */
[----:B--2---:R-:W-:-:S04]  /*10ea0*/  IMAD R4, R4, UR10, RZ ;  /* 0x0000000a04047c24 */ /* 0x004fc8000f8e02ff */
[C---:B------:R-:W-:Y:S02]  /*10eb0*/  IMAD R4, R11.reuse, UR11, R4 ;  /* 0x0000000b0b047c24 */ /* 0x040fe4000f8e0204 */
[----:B------:R-:W-:-:S04]  /*10ec0*/  IMAD.WIDE.U32 R10, R11, UR10, RZ ;  /* 0x0000000a0b0a7c25 */ /* 0x000fc8000f8e00ff */
[----:B-1----:R-:W-:Y:S02]  /*10ed0*/  IMAD.MOV.U32 R12, RZ, RZ, R10 ;  /* 0x000000ffff0c7224 */ /* 0x002fe400078e000a */
[----:B----4-:R-:W-:Y:S01]  /*10ee0*/  IMAD.IADD R0, R13, 0x1, -R0 ;  /* 0x000000010d007824 */ /* 0x010fe200078e0a00 */
[----:B------:R-:W-:-:S04]  /*10ef0*/  IADD3 R13, PT, PT, R11, R4, RZ ;  /* 0x000000040b0d7210 */ /* 0x000fc80007ffe0ff */
        /* <DEDUP_REMOVED lines=8> */
.L_x_6763:
        /* <DEDUP_REMOVED lines=8> */
.L_x_6764:
[----:B------:R-:W1:Y:S01]  /*11000*/  LDCU UR9, c[0x0][0x3bc] ;  /* 0x00007780ff0977ac */ /* 0x000e620008000800 */
        /* <DEDUP_REMOVED lines=21> */
.L_x_6762:
        /* <DEDUP_REMOVED lines=27> */
[----:B------:R-:W1:Y:S01]  /*11310*/  LDSM.16.MT88.4 R12, [R140+0x8000] ;  /* 0x008000008c0c783b */ /* 0x000e620000004200 */
        /* <DEDUP_REMOVED lines=9> */
[----:B------:R-:W-:Y:S01]  /*113b0*/  FMUL.FTZ R33, R4, UR4 ;  /* 0x0000000404217c20 */ /* 0x000fe20008410000 */
[--C-:B------:R-:W-:Y:S01]  /*113c0*/  FFMA.FTZ R9, R9, UR4, -R108.reuse ;  /* 0x0000000409097c23 */ /* 0x100fe2000801086c */
[----:B------:R-:W-:Y:S01]  /*113d0*/  FADD.FTZ R5, R100, -R5 ;  /* 0x8000000564057221 */ /* 0x000fe20000010000 */
[----:B------:R-:W-:Y:S01]  /*113e0*/  MUFU.EX2 R34, R34 ;  /* 0x0000002200227308 */ /* 0x000fe20000000800 */
[--C-:B------:R-:W-:Y:S01]  /*113f0*/  FFMA.FTZ R102, R32, UR4, -R113.reuse ;  /* 0x0000000420667c23 */ /* 0x100fe20008010871 */
[--C-:B------:R-:W-:Y:S01]  /*11400*/  FFMA.FTZ R31, R6, UR4, -R113.reuse ;  /* 0x00000004061f7c23 */ /* 0x100fe20008010871 */
        /* <DEDUP_REMOVED lines=12> */
[----:B------:R3:W-:Y:S01]  /*114d0*/  MUFU.EX2 R30, R18 ;  /* 0x00000012001e7308 */ /* 0x0007e20000000800 */
[--C-:B------:R-:W-:Y:S01]  /*114e0*/  FFMA.FTZ R119, R23, UR4, -R108.reuse ;  /* 0x0000000417777c23 */ /* 0x100fe2000801086c */
[--C-:B------:R-:W-:Y:S01]  /*114f0*/  FFMA.FTZ R122, R21, UR4, -R108.reuse ;  /* 0x00000004157a7c23 */ /* 0x100fe2000801086c */
[----:B------:R-:W-:Y:S01]  /*11500*/  LDSM.16.MT88.4 R24, [R107+0x8800] ;  /* 0x008800006b18783b */ /* 0x000fe20000004200 */
[----:B------:R-:W4:Y:S01]  /*11510*/  MUFU.EX2 R29, R29 ;  /* 0x0000001d001d7308 */ /* 0x000f220000000800 */
[--C-:B------:R-:W-:Y:S01]  /*11520*/  FFMA.FTZ R131, R130, UR4, -R113.reuse ;  /* 0x0000000482837c23 */ /* 0x100fe20008010871 */
[--C-:B------:R-:W-:Y:S01]  /*11530*/  FFMA.FTZ R130, R123, UR4, -R108.reuse ;  /* 0x000000047b827c23 */ /* 0x100fe2000801086c */
[----:B------:R-:W-:Y:S01]  /*11540*/  LDSM.16.MT88.4 R20, [R106+0x8800] ;  /* 0x008800006a14783b */ /* 0x000fe20000004200 */
[----:B------:R-:W5:Y:S01]  /*11550*/  MUFU.EX2 R28, R28 ;  /* 0x0000001c001c7308 */ /* 0x000f620000000800 */
[--C-:B------:R-:W-:Y:S01]  /*11560*/  FFMA.FTZ R133, R126, UR4, -R113.reuse ;  /* 0x000000047e857c23 */ /* 0x100fe20008010871 */
[----:B--2---:R-:W-:Y:S01]  /*11570*/  F2FP.F16.F32.PACK_AB R4, R31, R102 ;  /* 0x000000661f04723e */ /* 0x004fe200000000ff */
[--C-:B------:R-:W-:Y:S01]  /*11580*/  FFMA.FTZ R124, R124, UR4, -R113.reuse ;  /* 0x000000047c7c7c23 */ /* 0x100fe20008010871 */
[----:B------:R-:W-:Y:S01]  /*11590*/  MUFU.EX2 R32, R32 ;  /* 0x0000002000207308 */ /* 0x000fe20000000800 */
[--C-:B------:R-:W-:Y:S01]  /*115a0*/  FFMA.FTZ R127, R127, UR4, -R108.reuse ;  /* 0x000000047f7f7c23 */ /* 0x100fe2000801086c */
[----:B---3--:R-:W2:Y:S01]  /*115b0*/  LDSM.16.MT88.4 R16, [R136+0x8000] ;  /* 0x008000008810783b */ /* 0x008ea20000004200 */
[--C-:B------:R-:W-:Y:S01]  /*115c0*/  FFMA.FTZ R123, R125, UR4, -R108.reuse ;  /* 0x000000047d7b7c23 */ /* 0x100fe2000801086c */
[----:B------:R-:W3:Y:S01]  /*115d0*/  MUFU.EX2 R3, R9 ;  /* 0x0000000900037308 */ /* 0x000ee20000000800 */
[--C-:B------:R-:W-:Y:S01]  /*115e0*/  FFMA.FTZ R125, R114, UR4, -R113.reuse ;  /* 0x00000004727d7c23 */ /* 0x100fe20008010871 */
[----:B----4-:R-:W-:Y:S01]  /*115f0*/  F2FP.F16.F32.PACK_AB R6, R29, R30 ;  /* 0x0000001e1d06723e */ /* 0x010fe200000000ff */
[----:B------:R-:W-:Y:S01]  /*11600*/  FFMA.FTZ R116, R116, UR4, -R113 ;  /* 0x0000000474747c23 */ /* 0x000fe20008010871 */
[----:B------:R-:W4:Y:S01]  /*11610*/  MUFU.EX2 R35, R35 ;  /* 0x0000002300237308 */ /* 0x000f220000000800 */
[----:B------:R-:W-:Y:S01]  /*11620*/  FFMA.FTZ R114, R109, UR4, -R108 ;  /* 0x000000046d727c23 */ /* 0x000fe2000801086c */
[----:B-----5:R-:W-:-:S02]  /*11630*/  F2FP.F16.F32.PACK_AB R5, R28, R34 ;  /* 0x000000221c05723e */ /* 0x020fc400000000ff */
[----:B------:R-:W5:Y:S04]  /*11640*/  MUFU.EX2 R33, R33 ;  /* 0x0000002100217308 */ /* 0x000f680000000800 */
[----:B------:R-:W-:Y:S01]  /*11650*/  MUFU.EX2 R100, R100 ;  /* 0x0000006400647308 */ /* 0x000fe20000000800 */
[----:B---3--:R-:W-:Y:S01]  /*11660*/  F2FP.F16.F32.PACK_AB R7, R3, R32 ;  /* 0x000000200307723e */ /* 0x008fe200000000ff */
[----:B------:R-:W3:Y:S02]  /*11670*/  LDSM.16.MT88.4 R8, [R107+0x8000] ;  /* 0x008000006b08783b */ /* 0x000ee40000004200 */
[----:B------:R-:W3:Y:S01]  /*11680*/  MUFU.EX2 R117, R117 ;  /* 0x0000007500757308 */ /* 0x000ee20000000800 */
[-C--:B----4-:R-:W-:Y:S01]  /*11690*/  FMUL.FTZ R96, R96, R35.reuse ;  /* 0x0000002360607220 */ /* 0x090fe20000410000 */
[-C--:B------:R-:W-:Y:S01]  /*116a0*/  FMUL.FTZ R97, R97, R35.reuse ;  /* 0x0000002361617220 */ /* 0x080fe20000410000 */
[-C--:B------:R-:W-:Y:S01]  /*116b0*/  FMUL.FTZ R92, R92, R35.reuse ;  /* 0x000000235c5c7220 */ /* 0x080fe20000410000 */
[----:B------:R-:W-:Y:S01]  /*116c0*/  FMUL.FTZ R93, R93, R35 ;  /* 0x000000235d5d7220 */ /* 0x000fe20000410000 */
[-C--:B-----5:R-:W-:Y:S01]  /*116d0*/  FMUL.FTZ R98, R98, R33.reuse ;  /* 0x0000002162627220 */ /* 0x0a0fe20000410000 */
        /* <DEDUP_REMOVED lines=39> */
[C---:B---3--:R-:W-:Y:S01]  /*11950*/  HMMA.16816.F32 R80, R4.reuse, R8, R80 ;  /* 0x000000080450723c */ /* 0x048fe20000001850 */
        /* <DEDUP_REMOVED lines=39> */
[----:B------:R-:W-:Y:S01]  /*11bd0*/  HMMA.16816.F32 R40, R4, R18, R40 ;  /* 0x000000120428723c */ /* 0x000fe20000001828 */
[----:B------:R-:W4:Y:S01]  /*11be0*/  LDSM.16.MT88.4 R16, [R106+0xa000] ;  /* 0x00a000006a10783b */ /* 0x000f220000004200 */
[----:B------:R-:W5:Y:S01]  /*11bf0*/  MUFU.EX2 R122, R122 ;  /* 0x0000007a007a7308 */ /* 0x000f620000000800 */
[----:B------:R-:W-:Y:S01]  /*11c00*/  FADD.FTZ R31, R31, R102 ;  /* 0x000000661f1f7221 */ /* 0x000fe20000010000 */
        /* <DEDUP_REMOVED lines=9> */
[-C--:B------:R-:W-:Y:S01]  /*11ca0*/  MOV R3, R0.reuse ;  /* 0x0000000000037202 */ /* 0x080fe20000000f00 */
[----:B------:R-:W-:Y:S01]  /*11cb0*/  HMMA.16816.F32 R48, R4, R10, R48 ;  /* 0x0000000a0430723c */ /* 0x000fe20000001830 */
[----:B------:R-:W3:Y:S01]  /*11cc0*/  LDSM.16.MT88.4 R8, [R140+0x8800] ;  /* 0x008800008c08783b */ /* 0x000ee20000004200 */
[----:B------:R-:W-:Y:S01]  /*11cd0*/  MUFU.EX2 R127, R127 ;  /* 0x0000007f007f7308 */ /* 0x000fe20000000800 */
[----:B------:R-:W-:-:S03]  /*11ce0*/  @P0 MOV R3, R0 ;  /* 0x0000000000030202 */ /* 0x000fc60000000f00 */
[----:B------:R-:W-:Y:S02]  /*11cf0*/  MUFU.EX2 R130, R130 ;  /* 0x0000008200827308 */ /* 0x000fe40000000800 */
[C---:B-1----:R-:W-:Y:S02]  /*11d00*/  HMMA.16816.F32 R52, R4.reuse, R12, R52 ;  /* 0x0000000c0434723c */ /* 0x042fe40000001834 */
[----:B------:R-:W-:Y:S04]  /*11d10*/  MUFU.EX2 R123, R123 ;  /* 0x0000007b007b7308 */ /* 0x000fe80000000800 */
[----:B------:R-:W-:Y:S02]  /*11d20*/  MUFU.EX2 R125, R125 ;  /* 0x0000007d007d7308 */ /* 0x000fe40000000800 */
[C---:B------:R-:W-:Y:S01]  /*11d30*/  HMMA.16816.F32 R56, R4.reuse, R14, R56 ;  /* 0x0000000e0438723c */ /* 0x040fe20000001838 */
[----:B------:R-:W1:Y:S01]  /*11d40*/  LDSM.16.MT88.4 R12, [R136+0x8800] ;  /* 0x00880000880c783b */ /* 0x000e620000004200 */
[----:B------:R-:W-:Y:S06]  /*11d50*/  MUFU.EX2 R114, R114 ;  /* 0x0000007200727308 */ /* 0x000fec0000000800 */
        /* <DEDUP_REMOVED lines=8> */
[----:B-----5:R-:W-:Y:S01]  /*11de0*/  F2FP.F16.F32.PACK_AB R7, R122, R119 ;  /* 0x000000777a07723e */ /* 0x020fe200000000ff */
        /* <DEDUP_REMOVED lines=26> */
[----:B------:R-:W-:Y:S01]  /*11f90*/  HMMA.16816.F32 R80, R4, R24, R80 ;  /* 0x000000180450723c */ /* 0x000fe20000001850 */
[----:B------:R-:W-:Y:S01]  /*11fa0*/  FFMA.FTZ R24, R128, UR4, -R113 ;  /* 0x0000000480187c23 */ /* 0x000fe20008010871 */
[----:B------:R-:W-:-:S03]  /*11fb0*/  FFMA.FTZ R128, R129, UR4, -R108 ;  /* 0x0000000481807c23 */ /* 0x000fc6000801086c */
[----:B------:R5:W4:Y:S03]  /*11fc0*/  MUFU.EX2 R126, R24 ;  /* 0x00000018007e7308 */ /* 0x000b260000000800 */
[C---:B------:R-:W-:Y:S01]  /*11fd0*/  HMMA.16816.F32 R76, R4.reuse, R26, R76 ;  /* 0x0000001a044c723c */ /* 0x040fe2000000184c */
[----:B------:R-:W2:Y:S07]  /*11fe0*/  MUFU.EX2 R128, R128 ;  /* 0x0000008000807308 */ /* 0x000eae0000000800 */
[C---:B---3--:R-:W-:Y:S01]  /*11ff0*/  HMMA.16816.F32 R60, R4.reuse, R20, R60 ;  /* 0x00000014043c723c */ /* 0x048fe2000000183c */
[----:B-----5:R-:W-:Y:S07]  /*12000*/  LDSM.16.MT88.4 R24, [R140+0xb000] ;  /* 0x00b000008c18783b */ /* 0x020fee0000004200 */
        /* <DEDUP_REMOVED lines=19> */
[----:B------:R-:W4:Y:S07]  /*12140*/  LDSM.16.MT88.4 R8, [R136+0xb000] ;  /* 0x00b000008808783b */ /* 0x000f2e0000004200 */
[C---:B-1----:R-:W-:Y:S08]  /*12150*/  HMMA.16816.F32 R80, R4.reuse, R12, R80 ;  /* 0x0000000c0450723c */ /* 0x042ff00000001850 */
[C---:B------:R-:W-:Y:S01]  /*12160*/  HMMA.16816.F32 R76, R4.reuse, R14, R76 ;  /* 0x0000000e044c723c */ /* 0x040fe2000000184c */
[----:B------:R-:W1:Y:S07]  /*12170*/  LDSM.16.MT88.4 R12, [R106+0xb000] ;  /* 0x00b000006a0c783b */ /* 0x000e6e0000004200 */
[----:B---3--:R-:W-:Y:S01]  /*12180*/  HMMA.16816.F32 R72, R4, R20, R72 ;  /* 0x000000140448723c */ /* 0x008fe20000001848 */
[----:B------:R-:W-:-:S02]  /*12190*/  FFMA.FTZ R20, R112, UR4, -R113 ;  /* 0x0000000470147c23 */ /* 0x000fc40008010871 */
[----:B------:R-:W3:Y:S05]  /*121a0*/  MUFU.EX2 R112, R116 ;  /* 0x0000007400707308 */ /* 0x000eea0000000800 */
[C---:B--2---:R-:W-:Y:S08]  /*121b0*/  HMMA.16816.F32 R52, R4.reuse, R16, R52 ;  /* 0x000000100434723c */ /* 0x044ff00000001834 */
[C---:B------:R-:W-:Y:S01]  /*121c0*/  HMMA.16816.F32 R56, R4.reuse, R18, R56 ;  /* 0x000000120438723c */ /* 0x040fe20000001838 */
[----:B------:R-:W-:Y:S07]  /*121d0*/  LDSM.16.MT88.4 R16, [R136+0x9800] ;  /* 0x009800008810783b */ /* 0x000fee0000004200 */
[C---:B----4-:R-:W-:Y:S08]  /*121e0*/  HMMA.16816.F32 R44, R4.reuse, R8, R44 ;  /* 0x00000008042c723c */ /* 0x050ff0000000182c */
[C---:B------:R-:W-:Y:S01]  /*121f0*/  HMMA.16816.F32 R48, R4.reuse, R10, R48 ;  /* 0x0000000a0430723c */ /* 0x040fe20000001830 */
[----:B------:R-:W2:Y:S07]  /*12200*/  LDSM.16.MT88.4 R8, [R140+0x9800] ;  /* 0x009800008c08783b */ /* 0x000eae0000004200 */
[C---:B-1----:R-:W-:Y:S08]  /*12210*/  HMMA.16816.F32 R60, R4.reuse, R12, R60 ;  /* 0x0000000c043c723c */ /* 0x042ff0000000183c */
[C---:B------:R-:W-:Y:S01]  /*12220*/  HMMA.16816.F32 R64, R4.reuse, R14, R64 ;  /* 0x0000000e0440723c */ /* 0x040fe20000001840 */
[----:B------:R-:W1:Y:S07]  /*12230*/  LDSM.16.MT88.4 R12, [R140+0xb800] ;  /* 0x00b800008c0c783b */ /* 0x000e6e0000004200 */
        /* <DEDUP_REMOVED lines=11> */
[----:B---3--:R-:W-:Y:S01]  /*122f0*/  F2FP.F16.F32.PACK_AB R4, R112, R125 ;  /* 0x0000007d7004723e */ /* 0x008fe200000000ff */
[----:B----4-:R-:W3:Y:S01]  /*12300*/  LDSM.16.MT88.4 R20, [R107+0x9800] ;  /* 0x009800006b14783b */ /* 0x010ee20000004200 */
        /* <DEDUP_REMOVED lines=22> */
[C---:B---3--:R-:W-:Y:S08]  /*12470*/  HMMA.16816.F32 R80, R4.reuse, R20, R80 ;  /* 0x000000140450723c */ /* 0x048ff00000001850 */
[C---:B------:R-:W-:Y:S08]  /*12480*/  HMMA.16816.F32 R76, R4.reuse, R22, R76 ;  /* 0x00000016044c723c */ /* 0x040ff0000000184c */
        /* <DEDUP_REMOVED lines=8> */
[----:B------:R-:W-:-:S04]  /*12510*/  NOP ;  /* 0x0000000000007918 */ /* 0x000fc80000000000 */
[----:B------:R-:W-:-:S15]  /*12520*/  @P0 BRA `(.L_x_6765) ;  /* 0x0000000000040947 */ /* 0x000fde0003800000 */
.L_x_6759:
[----:B------:R-:W-:-:S07]  /*12530*/  IADD3 R101, PT, PT, R103, -0x1, RZ ;  /* 0xffffffff67657810 */ /* 0x000fce0007ffe0ff */
.L_x_6765:
        /* <DEDUP_REMOVED lines=17> */
.L_x_6770:
        /* <DEDUP_REMOVED lines=75> */
.L_x_6767:
[----:B------:R-:W-:Y:S02]  /*12b00*/  LOP3.LUT R7, R7, 0x38, R152, 0x78, !PT ;  /* 0x0000003807077812 */ /* 0x000fe400078e7898 */
[----:B------:R-:W-:Y:S02]  /*12b10*/  SHF.L.U32 R9, R2, 0x5, RZ ;  /* 0x0000000502097819 */ /* 0x000fe400000006ff */
[----:B------:R-:W-:Y:S02]  /*12b20*/  LOP3.LUT R4, R7, 0x1e00, R4, 0xf8, !PT ;  /* 0x00001e0007047812 */ /* 0x000fe400078ef804 */
        /* <DEDUP_REMOVED lines=16> */
[----:B------:R1:W-:Y:S06]  /*12c30*/  LDGSTS.E.BYPASS.LTC128B.128 [R3+0xa800], desc[UR6][R6.64+0x80] ;  /* 0x0a80008006037fae */ /* 0x0003ec000b981a06 */
[----:B------:R-:W-:Y:S06]  /*12c40*/  LDGSTS.E.BYPASS.LTC128B.128 [R3+0x9000], desc[UR6][R12.64] ;  /* 0x090000000c037fae */ /* 0x000fec000b981a06 */
[----:B------:R-:W-:Y:S06]  /*12c50*/  LDGSTS.E.BYPASS.LTC128B.128 [R3+0xb000], desc[UR6][R12.64+0x80] ;  /* 0x0b0000800c037fae */ /* 0x000fec000b981a06 */
[----:B------:R-:W-:Y:S06]  /*12c60*/  LDGSTS.E.BYPASS.LTC128B.128 [R3+0x9800], desc[UR6][R14.64] ;  /* 0x098000000e037fae */ /* 0x000fec000b981a06 */
[----:B------:R5:W-:Y:S06]  /*12c70*/  LDGSTS.E.BYPASS.LTC128B.128 [R3+0xb800], desc[UR6][R14.64+0x80] ;  /* 0x0b8000800e037fae */ /* 0x000bec000b981a06 */
[----:B------:R-:W-:Y:S06]  /*12c80*/  LDSM.16.M88.4 R32, [R145] ;  /* 0x000000009120783b */ /* 0x000fec0000000200 */
[----:B------:R-:W1:Y:S06]  /*12c90*/  LDSM.16.M88.4 R8, [R144+0x4000] ;  /* 0x004000009008783b */ /* 0x000e6c0000000200 */
[----:B------:R-:W5:Y:S06]  /*12ca0*/  LDSM.16.M88.4 R16, [R144+0x4800] ;  /* 0x004800009010783b */ /* 0x000f6c0000000200 */
[----:B------:R-:W2:Y:S06]  /*12cb0*/  LDSM.16.M88.4 R24, [R144+0x5000] ;  /* 0x005000009018783b */ /* 0x000eac0000000200 */
[----:B------:R-:W0:Y:S06]  /*12cc0*/  LDGDEPBAR ;  /* 0x00000000000079af */ /* 0x000e2c0000000000 */
[----:B------:R-:W3:Y:S06]  /*12cd0*/  LDSM.16.M88.4 R100, [R144+0x5800] ;  /* 0x005800009064783b */ /* 0x000eec0000000200 */
        /* <DEDUP_REMOVED lines=38> */
[C---:B-1----:R-:W-:Y:S08]  /*12f40*/  HMMA.16816.F32 R28, R128.reuse, R116, R28 ;  /* 0x00000074801c723c */ /* 0x042ff0000000181c */
[----:B------:R-:W-:Y:S01]  /*12f50*/  HMMA.16816.F32 R32, R128, R118, R32 ;  /* 0x000000768020723c */ /* 0x000fe20000001820 */
[----:B------:R-:W1:Y:S06]  /*12f60*/  LDSM.16.M88.4 R116, [R144+0x6000] ;  /* 0x006000009074783b */ /* 0x000e6c0000000200 */
[----:B------:R-:W3:Y:S01]  /*12f70*/  LDSM.16.M88.4 R128, [R144+0x6800] ;  /* 0x006800009080783b */ /* 0x000ee20000000200 */
[C---:B----4-:R-:W-:Y:S08]  /*12f80*/  HMMA.16816.F32 R4, R108.reuse, R120, R4 ;  /* 0x000000786c04723c */ /* 0x050ff00000001804 */
[C---:B------:R-:W-:Y:S01]  /*12f90*/  HMMA.16816.F32 R8, R108.reuse, R122, R8 ;  /* 0x0000007a6c08723c */ /* 0x040fe20000001808 */
[----:B------:R-:W4:Y:S07]  /*12fa0*/  LDSM.16.M88.4 R120, [R144+0x7000] ;  /* 0x007000009078783b */ /* 0x000f2e0000000200 */
[C---:B------:R-:W-:Y:S08]  /*12fb0*/  HMMA.16816.F32 R12, R108.reuse, R124, R12 ;  /* 0x0000007c6c0c723c */ /* 0x040ff0000000180c */
[C---:B------:R-:W-:Y:S01]  /*12fc0*/  HMMA.16816.F32 R16, R108.reuse, R126, R16 ;  /* 0x0000007e6c10723c */ /* 0x040fe20000001810 */
[----:B------:R-:W4:Y:S07]  /*12fd0*/  LDSM.16.M88.4 R124, [R144+0x7800] ;  /* 0x00780000907c783b */ /* 0x000f2e0000000200 */
[C---:B-----5:R-:W-:Y:S08]  /*12fe0*/  HMMA.16816.F32 R20, R108.reuse, R132, R20 ;  /* 0x000000846c14723c */ /* 0x060ff00000001814 */
[C---:B------:R-:W-:Y:S01]  /*12ff0*/  HMMA.16816.F32 R24, R108.reuse, R134, R24 ;  /* 0x000000866c18723c */ /* 0x040fe20000001818 */
[----:B------:R-:W-:Y:S07]  /*13000*/  LDSM.16.M88.4 R132, [R139+0x7000] ;  /* 0x007000008b84783b */ /* 0x000fee0000000200 */
[C---:B--2---:R-:W-:Y:S08]  /*13010*/  HMMA.16816.F32 R28, R108.reuse, R100, R28 ;  /* 0x000000646c1c723c */ /* 0x044ff0000000181c */
[----:B------:R-:W-:Y:S01]  /*13020*/  HMMA.16816.F32 R32, R108, R102, R32 ;  /* 0x000000666c20723c */ /* 0x000fe20000001820 */
[----:B------:R-:W-:Y:S06]  /*13030*/  LDSM.16.M88.4 R100, [R143+0x2000] ;  /* 0x002000008f64783b */ /* 0x000fec0000000200 */
[----:B------:R-:W2:Y:S01]  /*13040*/  LDSM.16.M88.4 R108, [R139+0x6000] ;  /* 0x006000008b6c783b */ /* 0x000ea20000000200 */
[C---:B-1----:R-:W-:Y:S08]  /*13050*/  HMMA.16816.F32 R4, R112.reuse, R116, R4 ;  /* 0x000000747004723c */ /* 0x042ff00000001804 */
[C---:B------:R-:W-:Y:S01]  /*13060*/  HMMA.16816.F32 R8, R112.reuse, R118, R8 ;  /* 0x000000767008723c */ /* 0x040fe20000001808 */
[----:B------:R-:W1:Y:S07]  /*13070*/  LDSM.16.M88.4 R116, [R139+0x6800] ;  /* 0x006800008b74783b */ /* 0x000e6e0000000200 */
[C---:B---3--:R-:W-:Y:S08]  /*13080*/  HMMA.16816.F32 R12, R112.reuse, R128, R12 ;  /* 0x00000080700c723c */ /* 0x048ff0000000180c */
[C---:B------:R-:W-:Y:S01]  /*13090*/  HMMA.16816.F32 R16, R112.reuse, R130, R16 ;  /* 0x000000827010723c */ /* 0x040fe20000001810 */
[----:B------:R-:W3:Y:S07]  /*130a0*/  LDSM.16.M88.4 R128, [R139+0x7800] ;  /* 0x007800008b80783b */ /* 0x000eee0000000200 */
[C---:B----4-:R-:W-:Y:S08]  /*130b0*/  HMMA.16816.F32 R20, R112.reuse, R120, R20 ;  /* 0x000000787014723c */ /* 0x050ff00000001814 */
[C---:B------:R-:W-:Y:S01]  /*130c0*/  HMMA.16816.F32 R24, R112.reuse, R122, R24 ;  /* 0x0000007a7018723c */ /* 0x040fe20000001818 */
[----:B------:R-:W-:Y:S07]  /*130d0*/  LDSM.16.M88.4 R120, [R138+0x6000] ;  /* 0x006000008a78783b */ /* 0x000fee0000000200 */
[C---:B------:R-:W-:Y:S08]  /*130e0*/  HMMA.16816.F32 R28, R112.reuse, R124, R28 ;  /* 0x0000007c701c723c */ /* 0x040ff0000000181c */
[----:B------:R-:W-:Y:S01]  /*130f0*/  HMMA.16816.F32 R32, R112, R126, R32 ;  /* 0x0000007e7020723c */ /* 0x000fe20000001820 */
[----:B------:R-:W4:Y:S06]  /*13100*/  LDSM.16.M88.4 R112, [R142+0x2000] ;  /* 0x002000008e70783b */ /* 0x000f2c0000000200 */
[----:B------:R-:W-:Y:S01]  /*13110*/  LDSM.16.M88.4 R124, [R141+0x2000] ;  /* 0x002000008d7c783b */ /* 0x000fe20000000200 */
        /* <DEDUP_REMOVED lines=10> */
[----:B------:R-:W3:Y:S06]  /*131c0*/  LDSM.16.M88.4 R100, [R138+0x7800] ;  /* 0x007800008a64783b */ /* 0x000eec0000000200 */
[----:B------:R-:W5:Y:S01]  /*131d0*/  LDSM.16.M88.4 R128, [R137+0x6000] ;  /* 0x006000008980783b */ /* 0x000f620000000200 */
[C---:B----4-:R-:W-:Y:S08]  /*131e0*/  HMMA.16816.F32 R4, R112.reuse, R120, R4 ;  /* 0x000000787004723c */ /* 0x050ff00000001804 */
[C---:B------:R-:W-:Y:S08]  /*131f0*/  HMMA.16816.F32 R8, R112.reuse, R122, R8 ;  /* 0x0000007a7008723c */ /* 0x040ff00000001808 */
[C---:B--2---:R-:W-:Y:S08]  /*13200*/  HMMA.16816.F32 R12, R112.reuse, R108, R12 ;  /* 0x0000006c700c723c */ /* 0x044ff0000000180c */
[C---:B------:R-:W-:Y:S08]  /*13210*/  HMMA.16816.F32 R16, R112.reuse, R110, R16 ;  /* 0x0000006e7010723c */ /* 0x040ff00000001810 */
[C---:B-1----:R-:W-:Y:S08]  /*13220*/  HMMA.16816.F32 R20, R112.reuse, R116, R20 ;  /* 0x000000747014723c */ /* 0x042ff00000001814 */
[C---:B------:R-:W-:Y:S08]  /*13230*/  HMMA.16816.F32 R24, R112.reuse, R118, R24 ;  /* 0x000000767018723c */ /* 0x040ff00000001818 */
[C---:B---3--:R-:W-:Y:S08]  /*13240*/  HMMA.16816.F32 R28, R112.reuse, R100, R28 ;  /* 0x00000064701c723c */ /* 0x048ff0000000181c */
[----:B------:R-:W-:Y:S01]  /*13250*/  HMMA.16816.F32 R32, R112, R102, R32 ;  /* 0x000000667020723c */ /* 0x000fe20000001820 */
[----:B------:R-:W1:Y:S07]  /*13260*/  LDSM.16.M88.4 R100, [R137+0x6800] ;  /* 0x006800008964783b */ /* 0x000e6e0000000200 */
[C---:B-----5:R-:W-:Y:S08]  /*13270*/  HMMA.16816.F32 R4, R124.reuse, R128, R4 ;  /* 0x000000807c04723c */ /* 0x060ff00000001804 */
[C---:B------:R-:W-:Y:S11]  /*13280*/  HMMA.16816.F32 R8, R124.reuse, R130, R8 ;  /* 0x000000827c08723c */ /* 0x040ff60000001808 */
[----:B------:R-:W-:Y:S01]  /*13290*/  FMUL.FTZ R134, R4, UR12 ;  /* 0x0000000c04867c20 */ /* 0x000fe20008410000 */
[----:B------:R-:W-:Y:S01]  /*132a0*/  FMUL.FTZ R132, R5, UR12 ;  /* 0x0000000c05847c20 */ /* 0x000fe20008410000 */
[----:B------:R-:W-:Y:S01]  /*132b0*/  FMUL.FTZ R130, R6, UR12 ;  /* 0x0000000c06827c20 */ /* 0x000fe20008410000 */
[----:B------:R-:W-:Y:S02]  /*132c0*/  FMUL.FTZ R128, R7, UR12 ;  /* 0x0000000c07807c20 */ /* 0x000fe40008410000 */
[----:B------:R-:W2:Y:S01]  /*132d0*/  LDSM.16.M88.4 R4, [R137+0x7000] ;  /* 0x007000008904783b */ /* 0x000ea20000000200 */
        /* <DEDUP_REMOVED lines=8> */
[C---:B------:R-:W-:Y:S09]  /*13360*/  HMMA.16816.F32 R16, R124.reuse, R102, R16 ;  /* 0x000000667c10723c */ /* 0x040ff20000001810 */
        /* <DEDUP_REMOVED lines=9> */
[C---:B--2---:R-:W-:Y:S06]  /*13400*/  HMMA.16816.F32 R20, R124.reuse, R4, R20 ;  /* 0x000000047c14723c */ /* 0x044fec0000001814 */
[----:B------:R-:W2:Y:S01]  /*13410*/  MUFU.TANH R130, R130 ;  /* 0x0000008200827308 */ /* 0x000ea20000002400 */
[----:B-----5:R-:W5:Y:S01]  /*13420*/  LDSM.16.M88.4 R8, [R137+0x7800] ;  /* 0x007800008908783b */ /* 0x020f620000000200 */
[----:B------:R-:W-:Y:S04]  /*13430*/  DEPBAR.LE SB0, 0x0 ;  /* 0x000080000000791a */ /* 0x000fe80000000000 */
[C---:B------:R-:W-:Y:S04]  /*13440*/  HMMA.16816.F32 R24, R124.reuse, R6, R24 ;  /* 0x000000067c18723c */ /* 0x040fe80000001818 */
[----:B------:R-:W1:Y:S01]  /*13450*/  MUFU.TANH R128, R128 ;  /* 0x0000008000807308 */ /* 0x000e620000002400 */
[----:B------:R-:W-:Y:S01]  /*13460*/  BAR.SYNC.DEFER_BLOCKING 0x0 ;  /* 0x0000000000007b1d */ /* 0x000fe20000010000 */
[----:B------:R-:W-:Y:S08]  /*13470*/  FMUL.FTZ R19, R19, UR12 ;  /* 0x0000000c13137c20 */ /* 0x000ff00008410000 */
        /* <DEDUP_REMOVED lines=54> */
[C---:B-1----:R-:W-:Y:S01]  /*137e0*/  VIADD R13, R160.reuse, 0xffffff80 ;  /* 0xffffff80a00d7836 */ /* 0x042fe20000000000 */
        /* <DEDUP_REMOVED lines=61> */
.L_x_6769:
        /* <DEDUP_REMOVED lines=21> */
.L_x_6768:
        /* <DEDUP_REMOVED lines=36> */
[----:B------:R-:W-:Y:S01]  /*13f50*/  FMUL.FTZ R0, R4, UR4 ;  /* 0x0000000404007c20 */ /* 0x000fe20008410000 */
[----:B------:R-:W-:Y:S02]  /*13f60*/  ISETP.GT.AND P2, PT, R159, R146, PT ;  /* 0x000000929f00720c */ /* 0x000fe40003f44270 */
[----:B------:R-:W-:Y:S01]  /*13f70*/  FSEL R123, R123, RZ, P3 ;  /* 0x000000ff7b7b7208 */ /* 0x000fe20001800000 */
[--C-:B------:R-:W-:Y:S01]  /*13f80*/  FFMA.FTZ R133, R130, UR4, -R121.reuse ;  /* 0x0000000482857c23 */ /* 0x100fe20008010879 */
[--C-:B------:R-:W-:Y:S01]  /*13f90*/  FFMA.FTZ R130, R128, UR4, -R121.reuse ;  /* 0x0000000480827c23 */ /* 0x100fe20008010879 */
[----:B------:R-:W-:Y:S01]  /*13fa0*/  FMUL.FTZ R2, R5, UR4 ;  /* 0x0000000405027c20 */ /* 0x000fe20008410000 */
        /* <DEDUP_REMOVED lines=8> */
[----:B------:R-:W-:Y:S01]  /*14030*/  FFMA.FTZ R167, R110, UR4, -R123 ;  /* 0x000000046ea77c23 */ /* 0x000fe2000801087b */
[--C-:B------:R-:W-:Y:S07]  /*14040*/  FFMA.FTZ R169, R108, UR4, -R121.reuse ;  /* 0x000000046ca97c23 */ /* 0x100fee0008010879 */
[----:B------:R-:W2:Y:S01]  /*14050*/  MUFU.EX2 R0, R0 ;  /* 0x0000000000007308 */ /* 0x000ea20000000800 */
[----:B------:R-:W-:Y:S01]  /*14060*/  LDSM.16.MT88.4 R108, [R136+0xa800] ;  /* 0x00a80000886c783b */ /* 0x000fe20000004200 */
[--C-:B------:R-:W-:Y:S01]  /*14070*/  FFMA.FTZ R166, R166, UR4, -R121.reuse ;  /* 0x00000004a6a67c23 */ /* 0x100fe20008010879 */
[--C-:B------:R-:W-:Y:S07]  /*14080*/  FFMA.FTZ R173, R174, UR4, -R121.reuse ;  /* 0x00000004aead7c23 */ /* 0x100fee0008010879 */
[----:B------:R-:W-:Y:S01]  /*14090*/  MUFU.EX2 R135, R135 ;  /* 0x0000008700877308 */ /* 0x000fe20000000800 */
[--C-:B------:R-:W-:Y:S01]  /*140a0*/  FFMA.FTZ R177, R122, UR4, -R121.reuse ;  /* 0x000000047ab17c23 */ /* 0x100fe20008010879 */
[----:B------:R-:W-:Y:S01]  /*140b0*/  FFMA.FTZ R174, R116, UR4, -R121 ;  /* 0x0000000474ae7c23 */ /* 0x000fe20008010879 */
        /* <DEDUP_REMOVED lines=69> */
[----:B------:R-:W-:Y:S01]  /*14510*/  MUFU.EX2 R166, R166 ;  /* 0x000000a600a67308 */ /* 0x000fe20000000800 */
        /* <DEDUP_REMOVED lines=14> */
[----:B------:R-:W-:Y:S01]  /*14600*/  FFMA.FTZ R162, R178, UR4, -R123 ;  /* 0x00000004b2a27c23 */ /* 0x000fe2000801087b */
[C---:B------:R-:W-:Y:S03]  /*14610*/  HMMA.16816.F32 R24, R96.reuse, R30, R24 ;  /* 0x0000001e6018723c */ /* 0x040fe60000001818 */
[----:B------:R-:W-:Y:S01]  /*14620*/  MUFU.EX2 R177, R177 ;  /* 0x000000b100b17308 */ /* 0x000fe20000000800 */
[C---:B------:R-:W-:Y:S01]  /*14630*/  FMUL.FTZ R30, R0.reuse, R74 ;  /* 0x0000004a001e7220 */ /* 0x040fe20000410000 */
[----:B------:R-:W-:Y:S01]  /*14640*/  FMUL.FTZ R31, R0, R75 ;  /* 0x0000004b001f7220 */ /* 0x000fe20000410000 */
[----:B------:R-:W-:Y:S01]  /*14650*/  FFMA.FTZ R178, R104, UR4, -R121 ;  /* 0x0000000468b27c23 */ /* 0x000fe20008010879 */
[----:B------:R-:W3:Y:S01]  /*14660*/  LDSM.16.MT88.4 R72, [R136+0xa000] ;  /* 0x00a000008848783b */ /* 0x000ee20000004200 */
[--C-:B------:R-:W-:Y:S01]  /*14670*/  FFMA.FTZ R104, R117, UR4, -R123.reuse ;  /* 0x0000000475687c23 */ /* 0x100fe2000801087b */
[--C-:B------:R-:W-:Y:S01]  /*14680*/  FFMA.FTZ R182, R182, UR4, -R123.reuse ;  /* 0x00000004b6b67c23 */ /* 0x100fe2000801087b */
        /* <DEDUP_REMOVED lines=11> */
[----:B------:R-:W1:Y:S01]  /*14740*/  MUFU.EX2 R162, R162 ;  /* 0x000000a200a27308 */ /* 0x000e620000000800 */
[----:B------:R-:W-:Y:S01]  /*14750*/  FMUL.FTZ R67, R0, R67 ;  /* 0x0000004300437220 */ /* 0x000fe20000410000 */
[----:B------:R-:W-:Y:S01]  /*14760*/  FFMA.FTZ R171, R170, UR4, -R123 ;  /* 0x00000004aaab7c23 */ /* 0x000fe2000801087b */
[----:B------:R-:W-:Y:S01]  /*14770*/  FFMA.FTZ R170, R118, UR4, -R121 ;  /* 0x0000000476aa7c23 */ /* 0x000fe20008010879 */
[--C-:B------:R-:W-:Y:S01]  /*14780*/  FFMA.FTZ R168, R168, UR4, -R123.reuse ;  /* 0x00000004a8a87c23 */ /* 0x100fe2000801087b */
[--C-:B------:R-:W-:Y:S01]  /*14790*/  FFMA.FTZ R172, R172, UR4, -R123.reuse ;  /* 0x00000004acac7c23 */ /* 0x100fe2000801087b */
[C---:B--2---:R-:W-:Y:S01]  /*147a0*/  HMMA.16816.F32 R36, R96.reuse, R80, R36 ;  /* 0x000000506024723c */ /* 0x044fe20000001824 */
[----:B------:R-:W-:Y:S03]  /*147b0*/  LDSM.16.MT88.4 R116, [R106+0x9800] ;  /* 0x009800006a74783b */ /* 0x000fe60000004200 */
        /* <DEDUP_REMOVED lines=9> */
[----:B------:R-:W-:Y:S01]  /*14850*/  FFMA.FTZ R133, R0, R161, R133 ;  /* 0x000000a100857223 */ /* 0x000fe20000010085 */
[----:B------:R-:W-:Y:S08]  /*14860*/  FADD.FTZ R135, R134, R135 ;  /* 0x0000008786877221 */ /* 0x000ff00000010000 */
[----:B------:R-:W-:Y:S01]  /*14870*/  MUFU.EX2 R170, R170 ;  /* 0x000000aa00aa7308 */ /* 0x000fe20000000800 */
[----:B------:R-:W-:Y:S01]  /*14880*/  FADD.FTZ R130, R130, R133 ;  /* 0x0000008582827221 */ /* 0x000fe20000010000 */
[----:B------:R-:W-:Y:S01]  /*14890*/  FADD.FTZ R0, R132, R135 ;  /* 0x0000008784007221 */ /* 0x000fe20000010000 */
[----:B------:R-:W-:Y:S07]  /*148a0*/  LDSM.16.MT88.4 R112, [R107+0x9800] ;  /* 0x009800006b70783b */ /* 0x000fee0000004200 */
[----:B------:R-:W-:Y:S01]  /*148b0*/  MUFU.EX2 R172, R172 ;  /* 0x000000ac00ac7308 */ /* 0x000fe20000000800 */
[C---:B---3--:R-:W-:Y:S09]  /*148c0*/  HMMA.16816.F32 R44, R96.reuse, R72, R44 ;  /* 0x00000048602c723c */ /* 0x048ff2000000182c */
[----:B------:R-:W-:Y:S01]  /*148d0*/  MUFU.EX2 R175, R175 ;  /* 0x000000af00af7308 */ /* 0x000fe20000000800 */
[----:B------:R-:W-:Y:S01]  /*148e0*/  FADD.FTZ R129, R129, R130 ;  /* 0x0000008281817221 */ /* 0x000fe20000010000 */
[----:B------:R-:W-:Y:S08]  /*148f0*/  FADD.FTZ R0, R131, R0 ;  /* 0x0000000083007221 */ /* 0x000ff00000010000 */
[----:B------:R-:W-:Y:S01]  /*14900*/  MUFU.EX2 R174, R174 ;  /* 0x000000ae00ae7308 */ /* 0x000fe20000000800 */
[C---:B------:R-:W-:Y:S01]  /*14910*/  HMMA.16816.F32 R48, R96.reuse, R74, R48 ;  /* 0x0000004a6030723c */ /* 0x040fe20000001830 */
[----:B------:R-:W2:Y:S08]  /*14920*/  LDSM.16.MT88.4 R72, [R140+0x8800] ;  /* 0x008800008c48783b */ /* 0x000eb00000004200 */
[----:B------:R-:W-:Y:S01]  /*14930*/  MUFU.EX2 R176, R176 ;  /* 0x000000b000b07308 */ /* 0x000fe20000000800 */
[----:B------:R-:W-:Y:S09]  /*14940*/  FADD.FTZ R128, R128, R129 ;  /* 0x0000008180807221 */ /* 0x000ff20000010000 */
[----:B------:R-:W-:Y:S01]  /*14950*/  MUFU.EX2 R179, R179 ;  /* 0x000000b300b37308 */ /* 0x000fe20000000800 */
[C---:B------:R-:W-:Y:S03]  /*14960*/  HMMA.16816.F32 R52, R96.reuse, R68, R52 ;  /* 0x000000446034723c */ /* 0x040fe60000001834 */
[--C-:B------:R-:W-:Y:S06]  /*14970*/  FFMA.FTZ R68, R164, UR4, -R121.reuse ;  /* 0x00000004a4447c23 */ /* 0x100fec0008010879 */
[----:B------:R-:W-:Y:S01]  /*14980*/  MUFU.EX2 R178, R178 ;  /* 0x000000b200b27308 */ /* 0x000fe20000000800 */
[C---:B------:R-:W-:Y:S09]  /*14990*/  HMMA.16816.F32 R56, R96.reuse, R70, R56 ;  /* 0x000000466038723c */ /* 0x040ff20000001838 */
[----:B------:R-:W3:Y:S01]  /*149a0*/  MUFU.EX2 R164, R182 ;  /* 0x000000b600a47308 */ /* 0x000ee20000000800 */
[----:B-1----:R-:W-:Y:S09]  /*149b0*/  F2FP.F16.F32.PACK_AB R70, R167, R162 ;  /* 0x000000a2a746723e */ /* 0x002ff200000000ff */
[----:B------:R3:W1:Y:S01]  /*149c0*/  MUFU.EX2 R105, R68 ;  /* 0x0000004400697308 */ /* 0x0006620000000800 */
[----:B------:R-:W-:Y:S01]  /*149d0*/  F2FP.F16.F32.PACK_AB R71, R166, R169 ;  /* 0x000000a9a647723e */ /* 0x000fe200000000ff */
[C---:B------:R-:W-:Y:S08]  /*149e0*/  HMMA.16816.F32 R60, R96.reuse, R76, R60 ;  /* 0x0000004c603c723c */ /* 0x040ff0000000183c */
[----:B------:R-:W4:Y:S10]  /*149f0*/  MUFU.EX2 R103, R103 ;  /* 0x0000006700677308 */ /* 0x000f340000000800 */
[----:B------:R-:W5:Y:S01]  /*14a00*/  MUFU.EX2 R104, R104 ;  /* 0x0000006800687308 */ /* 0x000f620000000800 */
[----:B------:R-:W-:Y:S01]  /*14a10*/  HMMA.16816.F32 R64, R96, R78, R64 ;  /* 0x0000004e6040723c */ /* 0x000fe20000001840 */
[----:B------:R-:W5:Y:S02]  /*14a20*/  LDSM.16.MT88.4 R76, [R107+0xa800] ;  /* 0x00a800006b4c783b */ /* 0x000f640000004200 */
[----:B---3--:R-:W-:Y:S02]  /*14a30*/  F2FP.F16.F32.PACK_AB R68, R164, R165 ;  /* 0x000000a5a444723e */ /* 0x008fe400000000ff */
[----:B-1----:R-:W-:Y:S04]  /*14a40*/  F2FP.F16.F32.PACK_AB R69, R149, R105 ;  /* 0x000000699545723e */ /* 0x002fe800000000ff */
[----:B------:R-:W-:Y:S03]  /*14a50*/  LDSM.16.MT88.4 R96, [R136+0xb000] ;  /* 0x00b000008860783b */ /* 0x000fe60000004200 */
        /* <DEDUP_REMOVED lines=16> */
[----:B------:R-:W-:Y:S02]  /*14b60*/  F2FP.F16.F32.PACK_AB R108, R179, R176 ;  /* 0x000000b0b36c723e */ /* 0x000fe400000000ff */
[----:B----4-:R-:W-:Y:S03]  /*14b70*/  F2FP.F16.F32.PACK_AB R109, R103, R178 ;  /* 0x000000b2676d723e */ /* 0x010fe600000000ff */
[C---:B------:R-:W-:Y:S03]  /*14b80*/  HMMA.16816.F32 R48, R68.reuse, R110, R48 ;  /* 0x0000006e4430723c */ /* 0x040fe60000001830 */
[----:B-----5:R-:W-:Y:S05]  /*14b90*/  F2FP.F16.F32.PACK_AB R110, R181, R104 ;  /* 0x00000068b56e723e */ /* 0x020fea00000000ff */
[C---:B------:R-:W-:Y:S08]  /*14ba0*/  HMMA.16816.F32 R52, R68.reuse, R76, R52 ;  /* 0x0000004c4434723c */ /* 0x040ff00000001834 */
[C---:B------:R-:W-:Y:S01]  /*14bb0*/  HMMA.16816.F32 R56, R68.reuse, R78, R56 ;  /* 0x0000004e4438723c */ /* 0x040fe20000001838 */
[----:B------:R-:W3:Y:S07]  /*14bc0*/  LDSM.16.MT88.4 R76, [R136+0x9000] ;  /* 0x00900000884c783b */ /* 0x000eee0000004200 */
[C---:B-1----:R-:W-:Y:S08]  /*14bd0*/  HMMA.16816.F32 R60, R68.reuse, R72, R60 ;  /* 0x00000048443c723c */ /* 0x042ff0000000183c */
[----:B------:R-:W-:Y:S01]  /*14be0*/  HMMA.16816.F32 R64, R68, R74, R64 ;  /* 0x0000004a4440723c */ /* 0x000fe20000001840 */
[----:B------:R-:W1:Y:S02]  /*14bf0*/  LDSM.16.MT88.4 R72, [R107+0xb000] ;  /* 0x00b000006b48783b */ /* 0x000e640000004200 */
[----:B------:R-:W-:Y:S02]  /*14c00*/  F2FP.F16.F32.PACK_AB R68, R171, R168 ;  /* 0x000000a8ab44723e */ /* 0x000fe400000000ff */
[----:B------:R-:W-:Y:S02]  /*14c10*/  F2FP.F16.F32.PACK_AB R69, R170, R173 ;  /* 0x000000adaa45723e */ /* 0x000fe400000000ff */
[----:B------:R-:W-:Y:S02]  /*14c20*/  F2FP.F16.F32.PACK_AB R70, R175, R172 ;  /* 0x000000acaf46723e */ /* 0x000fe400000000ff */
[----:B------:R-:W-:Y:S07]  /*14c30*/  F2FP.F16.F32.PACK_AB R71, R174, R177 ;  /* 0x000000b1ae47723e */ /* 0x000fee00000000ff */
[C---:B--2---:R-:W-:Y:S08]  /*14c40*/  HMMA.16816.F32 R4, R68.reuse, R80, R4 ;  /* 0x000000504404723c */ /* 0x044ff00000001804 */
[C---:B------:R-:W-:Y:S08]  /*14c50*/  HMMA.16816.F32 R8, R68.reuse, R82, R8 ;  /* 0x000000524408723c */ /* 0x040ff00000001808 */
[C---:B---3--:R-:W-:Y:S08]  /*14c60*/  HMMA.16816.F32 R12, R68.reuse, R76, R12 ;  /* 0x0000004c440c723c */ /* 0x048ff0000000180c */
[C---:B------:R-:W-:Y:S01]  /*14c70*/  HMMA.16816.F32 R16, R68.reuse, R78, R16 ;  /* 0x0000004e4410723c */ /* 0x040fe20000001810 */
[----:B------:R-:W2:Y:S07]  /*14c80*/  LDSM.16.MT88.4 R76, [R106+0xb000] ;  /* 0x00b000006a4c783b */ /* 0x000eae0000004200 */
        /* <DEDUP_REMOVED lines=10> */
[C---:B-1----:R-:W-:Y:S03]  /*14d30*/  HMMA.16816.F32 R52, R68.reuse, R72, R52 ;  /* 0x000000484434723c */ /* 0x042fe60000001834 */
[--C-:B------:R-:W-:Y:S01]  /*14d40*/  FFMA.FTZ R72, R102, UR4, -R121.reuse ;  /* 0x0000000466487c23 */ /* 0x100fe20008010879 */
[----:B------:R-:W-:Y:S02]  /*14d50*/  FFMA.FTZ R102, R101, UR4, -R121 ;  /* 0x0000000465667c23 */ /* 0x000fe40008010879 */
[----:B------:R-:W1:Y:S01]  /*14d60*/  LDSM.16.MT88.4 R120, [R140+0xb800] ;  /* 0x00b800008c78783b */ /* 0x000e620000004200 */
[----:B------:R-:W-:Y:S01]  /*14d70*/  MUFU.EX2 R101, R72 ;  /* 0x0000004800657308 */ /* 0x000fe20000000800 */
[C---:B------:R-:W-:Y:S09]  /*14d80*/  HMMA.16816.F32 R56, R68.reuse, R74, R56 ;  /* 0x0000004a4438723c */ /* 0x040ff20000001838 */
[----:B------:R-:W4:Y:S01]  /*14d90*/  MUFU.EX2 R102, R102 ;  /* 0x0000006600667308 */ /* 0x000f220000000800 */
[C---:B--2---:R-:W-:Y:S08]  /*14da0*/  HMMA.16816.F32 R60, R68.reuse, R76, R60 ;  /* 0x0000004c443c723c */ /* 0x044ff0000000183c */
[----:B------:R-:W-:Y:S03]  /*14db0*/  HMMA.16816.F32 R64, R68, R78, R64 ;  /* 0x0000004e4440723c */ /* 0x000fe60000001840 */
[----:B----4-:R-:W-:Y:S07]  /*14dc0*/  F2FP.F16.F32.PACK_AB R111, R102, R101 ;  /* 0x00000065666f723e */ /* 0x010fee00000000ff */
[C---:B---3--:R-:W-:Y:S01]  /*14dd0*/  HMMA.16816.F32 R96, R108.reuse, R92, R4 ;  /* 0x0000005c6c60723c */ /* 0x048fe20000001804 */
[----:B------:R-:W2:Y:S07]  /*14de0*/  LDSM.16.MT88.4 R4, [R107+0xb800] ;  /* 0x00b800006b04783b */ /* 0x000eae0000004200 */
[C---:B------:R-:W-:Y:S01]  /*14df0*/  HMMA.16816.F32 R92, R108.reuse, R94, R8 ;  /* 0x0000005e6c5c723c */ /* 0x040fe20000001808 */
[----:B------:R-:W3:Y:S07]  /*14e00*/  LDSM.16.MT88.4 R8, [R106+0xb800] ;  /* 0x00b800006a08783b */ /* 0x000eee0000004200 */
        /* <DEDUP_REMOVED lines=30> */
[C---:B------:R-:W-:Y:S03]  /*14ff0*/  HMMA.16816.F32 R40, R108.reuse, R122, R40 ;  /* 0x0000007a6c28723c */ /* 0x040fe60000001828 */
[----:B------:R-:W-:Y:S01]  /*15000*/  FADD.FTZ R101, R101, R178 ;  /* 0x000000b265657221 */ /* 0x000fe20000010000 */
[----:B------:R-:W-:Y:S03]  /*15010*/  FADD.FTZ R163, R181, R104 ;  /* 0x00000068b5a37221 */ /* 0x000fe60000010000 */
[----:B------:R-:W-:Y:S01]  /*15020*/  FADD.FTZ R161, R102, R101 ;  /* 0x0000006566a17221 */ /* 0x000fe20000010000 */
[C---:B------:R-:W-:Y:S08]  /*15030*/  HMMA.16816.F32 R44, R108.reuse, R124, R44 ;  /* 0x0000007c6c2c723c */ /* 0x040ff0000000182c */
[C---:B------:R-:W-:Y:S08]  /*15040*/  HMMA.16816.F32 R48, R108.reuse, R126, R48 ;  /* 0x0000007e6c30723c */ /* 0x040ff00000001830 */
[C---:B--2---:R-:W-:Y:S08]  /*15050*/  HMMA.16816.F32 R52, R108.reuse, R4, R52 ;  /* 0x000000046c34723c */ /* 0x044ff00000001834 */
[C---:B------:R-:W-:Y:S08]  /*15060*/  HMMA.16816.F32 R56, R108.reuse, R6, R56 ;  /* 0x000000066c38723c */ /* 0x040ff00000001838 */
[C---:B---3--:R-:W-:Y:S08]  /*15070*/  HMMA.16816.F32 R60, R108.reuse, R8, R60 ;  /* 0x000000086c3c723c */ /* 0x048ff0000000183c */
[----:B------:R-:W-:Y:S01]  /*15080*/  HMMA.16816.F32 R64, R108, R10, R64 ;  /* 0x0000000a6c40723c */ /* 0x000fe20000001840 */
[----:B------:R-:W-:Y:S08]  /*15090*/  @!UPT UIADD3 URZ, UPT, UPT, URZ, URZ, URZ ;  /* 0x000000fffffff290 */ /* 0x000ff0000fffe0ff */
[----:B------:R-:W-:Y:S11]  /*150a0*/  @P2 BRA `(.L_x_6770) ;  /* 0xffffffd400682947 */ /* 0x000ff6000383ffff */
.L_x_6766:
        /* <DEDUP_REMOVED lines=8> */
[----:B------:R-:W-:Y:S01]  /*15130*/  BSSY.RECONVERGENT B0, `(.L_x_6771) ;  /* 0x00000bb000007945 */ /* 0x000fe20003800200 */
[----:B------:R-:W-:Y:S01]  /*15140*/  LOP3.LUT R13, R101, 0x1c0, RZ, 0xc0, !PT ;  /* 0x000001c0650d7812 */ /* 0x000fe200078ec0ff */
[----:B------:R-:W5:Y:S01]  /*15150*/  S2UR UR8, SR_CTAID.Z ;  /* 0x00000000000879c3 */ /* 0x000f620000002700 */
[----:B------:R-:W-:-:S02]  /*15160*/  LOP3.LUT R9, R2, 0x7c00, R9, 0xf8, !PT ;  /* 0x00007c0002097812 */ /* 0x000fc400078ef809 */
[----:B------:R-:W-:Y:S02]  /*15170*/  LOP3.LUT R4, R13, 0x38, R4, 0xf8, !PT ;  /* 0x000000380d047812 */ /* 0x000fe400078ef804 */
[----:B------:R-:W-:Y:S02]  /*15180*/  LOP3.LUT R101, R101, 0x10, RZ, 0xc0, !PT ;  /* 0x0000001065657812 */ /* 0x000fe400078ec0ff */
[----:B------:R-:W-:Y:S01]  /*15190*/  LOP3.LUT R4, R9, R4, RZ, 0xfc, !PT ;  /* 0x0000000409047212 */ /* 0x000fe200078efcff */
[----:B------:R-:W5:Y:S01]  /*151a0*/  LDC R17, c[0x0][0x3e0] ;  /* 0x0000f800ff117b82 */ /* 0x000f620000000800 */
[----:B------:R-:W-:Y:S02]  /*151b0*/  MOV R9, 0x20 ;  /* 0x0000002000097802 */ /* 0x000fe40000000f00 */
[----:B------:R-:W-:Y:S01]  /*151c0*/  SHF.R.U32.HI R2, RZ, 0x2, R152 ;  /* 0x00000002ff027819 */ /* 0x000fe20000011698 */
[----:B-1----:R-:W-:Y:S01]  /*151d0*/  FADD.FTZ R10, R10, R163 ;  /* 0x000000a30a0a7221 */ /* 0x002fe20000010000 */
[----:B---3--:R-:W-:-:S04]  /*151e0*/  FADD.FTZ R11, R0, R161 ;  /* 0x000000a1000b7221 */ /* 0x008fc80000010000 */
[----:B------:R-:W1:Y:S01]  /*151f0*/  SHFL.BFLY PT, R7, R10, 0x1, 0x1f ;  /* 0x0c201f000a077f89 */ /* 0x000e6200000e0000 */
[----:B------:R-:W-:-:S03]  /*15200*/  SHF.L.U32 R0, R152, 0x2, RZ ;  /* 0x0000000298007819 */ /* 0x000fc600000006ff */
[----:B------:R-:W3:Y:S01]  /*15210*/  SHFL.BFLY PT, R6, R11, 0x1, 0x1f ;  /* 0x0c201f000b067f89 */ /* 0x000ee200000e0000 */
[----:B-1----:R-:W-:Y:S01]  /*15220*/  FADD.FTZ R7, R10, R7 ;  /* 0x000000070a077221 */ /* 0x002fe20000010000 */
[----:B------:R-:W-:-:S03]  /*15230*/  LOP3.LUT R10, R0, 0x1f8, RZ, 0xc0, !PT ;  /* 0x000001f8000a7812 */ /* 0x000fc600078ec0ff */
[----:B------:R-:W1:Y:S01]  /*15240*/  MUFU.RCP R8, R7 ;  /* 0x0000000700087308 */ /* 0x000e620000001000 */
[----:B---3--:R-:W-:Y:S01]  /*15250*/  FADD.FTZ R6, R11, R6 ;  /* 0x000000060b067221 */ /* 0x008fe20000010000 */
[----:B------:R-:W-:Y:S01]  /*15260*/  BAR.SYNC.DEFER_BLOCKING 0x0 ;  /* 0x0000000000007b1d */ /* 0x000fe20000010000 */
[----:B------:R-:W-:Y:S02]  /*15270*/  FSETP.NE.FTZ.AND P1, PT, R7, RZ, PT ;  /* 0x000000ff0700720b */ /* 0x000fe40003f35000 */
[----:B------:R-:W-:Y:S02]  /*15280*/  SHF.R.U32.HI R11, RZ, 0x1, R152 ;  /* 0x00000001ff0b7819 */ /* 0x000fe40000011698 */
[----:B------:R-:W-:Y:S01]  /*15290*/  FSETP.NE.FTZ.AND P0, PT, R6, RZ, PT ;  /* 0x000000ff0600720b */ /* 0x000fe20003f15000 */
[----:B------:R-:W3:Y:S01]  /*152a0*/  MUFU.RCP R5, R6 ;  /* 0x0000000600057308 */ /* 0x000ee20000001000 */
[----:B------:R-:W-:Y:S02]  /*152b0*/  LOP3.LUT R10, R10, 0x38, R11, 0x78, !PT ;  /* 0x000000380a0a7812 */ /* 0x000fe400078e780b */
[----:B------:R-:W-:-:S02]  /*152c0*/  R2P PR, R152, 0x1c ;  /* 0x0000001c98007804 */ /* 0x000fc40000000000 */
[----:B------:R-:W-:Y:S02]  /*152d0*/  LEA R101, R10, R101, 0x2 ;  /* 0x000000650a657211 */ /* 0x000fe400078e10ff */
[----:B------:R-:W-:Y:S01]  /*152e0*/  LEA R10, R4, UR5, 0x2 ;  /* 0x00000005040a7c11 */ /* 0x000fe2000f8e10ff */
[----:B------:R-:W4:Y:S01]  /*152f0*/  @P1 LDC R19, c[0x0][0x458] ;  /* 0x00011600ff131b82 */ /* 0x000f220000000800 */
[----:B------:R-:W-:Y:S01]  /*15300*/  LOP3.LUT R11, R11, 0x30, RZ, 0xc0, !PT ;  /* 0x000000300b0b7812 */ /* 0x000fe200078ec0ff */
[----:B------:R-:W2:Y:S01]  /*15310*/  @P1 MUFU.LG2 R7, R7 ;  /* 0x0000000700071308 */ /* 0x000ea20000000c00 */
[----:B-1----:R-:W-:Y:S02]  /*15320*/  FSEL R8, R8, 1, P1 ;  /* 0x3f80000008087808 */ /* 0x002fe40000800000 */
[----:B------:R-:W-:Y:S02]  /*15330*/  SEL R9, R9, 0xffffffe0, !P2 ;  /* 0xffffffe009097807 */ /* 0x000fe40005000000 */
        /* <DEDUP_REMOVED lines=39> */
[----:B------:R-:W-:Y:S01]  /*155b0*/  @P4 IADD3 R12, PT, PT, R10, -0x80, RZ ;  /* 0xffffff800a0c4810 */ /* 0x000fe20007ffe0ff */
[----:B------:R-:W-:Y:S01]  /*155c0*/  FMUL.FTZ R98, R5, R98 ;  /* 0x0000006205627220 */ /* 0x000fe20000410000 */
[----:B------:R-:W-:Y:S01]  /*155d0*/  IADD3 R14, PT, PT, R13, R10, RZ ;  /* 0x0000000a0d0e7210 */ /* 0x000fe20007ffe0ff */
[----:B------:R-:W-:Y:S01]  /*155e0*/  FMUL.FTZ R99, R5, R99 ;  /* 0x0000006305637220 */ /* 0x000fe20000410000 */
[----:B------:R-:W-:Y:S01]  /*155f0*/  LOP3.LUT R2, R11, 0x7, R2, 0xf8, !PT ;  /* 0x000000070b027812 */ /* 0x000fe200078ef802 */
        /* <DEDUP_REMOVED lines=32> */
[----:B------:R-:W5:Y:S01]  /*15800*/  LDC.64 R8, c[0x0][0x430] ;  /* 0x00010c00ff087b82 */ /* 0x000f620000000a00 */
        /* <DEDUP_REMOVED lines=14> */
[----:B------:R-:W-:Y:S04]  /*158f0*/  STS.64 [R16], R76 ;  /* 0x0000004c10007388 */ /* 0x000fe80000000a00 */
[----:B------:R-:W-:Y:S01]  /*15900*/  STS.64 [R16+0x800], R78 ;  /* 0x0008004e10007388 */ /* 0x000fe20000000a00 */
[----:B-----5:R-:W-:-:S03]  /*15910*/  IMAD R8, R8, UR9, R155 ;  /* 0x0000000908087c24 */ /* 0x020fc6000f8e029b */
[----:B------:R-:W-:Y:S04]  /*15920*/  STS.64 [R18], R72 ;  /* 0x0000004812007388 */ /* 0x000fe80000000a00 */
[----:B------:R-:W-:Y:S04]  /*15930*/  STS.64 [R18+0x800], R74 ;  /* 0x0008004a12007388 */ /* 0x000fe80000000a00 */
[----:B------:R2:W-:Y:S04]  /*15940*/  STS.64 [R13], R68 ;  /* 0x000000440d007388 */ /* 0x0005e80000000a00 */
[----:B------:R3:W-:Y:S04]  /*15950*/  STS.64 [R13+0x800], R70 ;  /* 0x000800460d007388 */ /* 0x0007e80000000a00 */
[----:B------:R-:W-:Y:S04]  /*15960*/  STS.64 [R10+0x4000], R36 ;  /* 0x004000240a007388 */ /* 0x000fe80000000a00 */
[----:B------:R5:W-:Y:S04]  /*15970*/  STS.64 [R10+0x4800], R38 ;  /* 0x004800260a007388 */ /* 0x000be80000000a00 */
[----:B------:R5:W-:Y:S04]  /*15980*/  STS.64 [R11+0x4000], R40 ;  /* 0x004000280b007388 */ /* 0x000be80000000a00 */
[----:B------:R5:W-:Y:S04]  /*15990*/  STS.64 [R11+0x4800], R42 ;  /* 0x0048002a0b007388 */ /* 0x000be80000000a00 */
[----:B------:R5:W-:Y:S01]  /*159a0*/  STS.64 [R14+0x4000], R44 ;  /* 0x0040002c0e007388 */ /* 0x000be20000000a00 */
[----:B--2---:R-:W-:-:S03]  /*159b0*/  MOV R69, 0xff800000 ;  /* 0xff80000000457802 */ /* 0x004fc60000000f00 */
[----:B------:R2:W-:Y:S01]  /*159c0*/  STS.64 [R14+0x4800], R46 ;  /* 0x0048002e0e007388 */ /* 0x0005e20000000a00 */
[----:B-1----:R-:W-:Y:S01]  /*159d0*/  @P0 FFMA.FTZ R69, R3, R20, R6 ;  /* 0x0000001403450223 */ /* 0x002fe20000010006 */
[----:B------:R-:W-:Y:S02]  /*159e0*/  LOP3.LUT P0, RZ, R152, 0x3, RZ, 0xc0, !PT ;  /* 0x0000000398ff7812 */ /* 0x000fe4000780c0ff */
[----:B------:R2:W-:Y:S01]  /*159f0*/  STS.64 [R15+0x4000], R48 ;  /* 0x004000300f007388 */ /* 0x0005e20000000a00 */
[----:B---3--:R-:W-:Y:S01]  /*15a00*/  MOV R70, 0xff800000 ;  /* 0xff80000000467802 */ /* 0x008fe20000000f00 */
[----:B----4-:R-:W-:Y:S02]  /*15a10*/  @P1 FFMA.FTZ R70, R100, R19, R7 ;  /* 0x0000001364461223 */ /* 0x010fe40000010007 */
        /* <DEDUP_REMOVED lines=15> */
[----:B------:R-:W1:Y:S01]  /*15b10*/  S2R R68, SR_TID.X ;  /* 0x0000000000447919 */ /* 0x000e620000002100 */
        /* <DEDUP_REMOVED lines=18> */
[----:B------:R-:W-:Y:S01]  /*15c40*/  IMAD.IADD R73, R153, 0x1, -R154 ;  /* 0x0000000199497824 */ /* 0x000fe200078e0a9a */
        /* <DEDUP_REMOVED lines=9> */
.L_x_6772:
[----:B------:R-:W-:Y:S05]  /*15ce0*/  BSYNC.RECONVERGENT B0 ;  /* 0x0000000000007941 */ /* 0x000fea0003800200 */
.L_x_6771:
[----:B------:R-:W4:Y:S01]  /*15cf0*/  LDCU.64 UR4, c[0x0][0x3f8] ;  /* 0x00007f00ff0477ac */ /* 0x000f220008000a00 */
[----:B---3--:R-:W-:Y:S01]  /*15d00*/  IMAD.SHL.U32 R69, R152, 0x8, RZ ;  /* 0x0000000898457824 */ /* 0x008fe200078e00ff */
[----:B-1----:R-:W-:Y:S01]  /*15d10*/  SHF.R.U32.HI R68, RZ, 0x4, R68 ;  /* 0x00000004ff447819 */ /* 0x002fe20000011644 */
        /* <DEDUP_REMOVED lines=13> */
[----:B----4-:R-:W-:Y:S02]  /*15df0*/  LEA R74, P1, R0, UR4, 0x2 ;  /* 0x00000004004a7c11 */ /* 0x010fe4000f8210ff */
        /* <DEDUP_REMOVED lines=26> */
.L_x_6773:
        /* <DEDUP_REMOVED lines=14> */
.L_x_7277:


//--------------------- .text._ZN5flash24flash_fwd_splitkv_kernelI23Flash_fwd_kernel_traitsILi128ELi64ELi64ELi4ELb0ELb0EN7cutlass6half_tE19Flash_kernel_traitsILi128ELi64ELi64ELi4ES3_EELb1ELb0ELb1ELb0ELb0ELb0ELb1ELb1EEEvNS_16Flash_fwd_paramsE --------------------------
	.section	.text._ZN5flash24flash_fwd_splitkv_kernelI23Flash_fwd_kernel_traitsILi128ELi64ELi64ELi4ELb0ELb0EN7cutlass6half_tE19Flash_kernel_traitsILi128ELi64ELi64ELi4ES3_EELb1ELb0ELb1ELb0ELb0ELb0ELb1ELb1EEEvNS_16Flash_fwd_paramsE,"ax",@progbits
	.align	128
        .global         _ZN5flash24flash_fwd_splitkv_kernelI23Flash_fwd_kernel_traitsILi128ELi64ELi64ELi4ELb0ELb0EN7cutlass6half_tE19Flash_kernel_traitsILi128ELi64ELi64ELi4ES3_EELb1ELb0ELb1ELb0ELb0ELb0ELb1ELb1EEEvNS_16Flash_fwd_paramsE
        .type           _ZN5flash24flash_fwd_splitkv_kernelI23Flash_fwd_kernel_traitsILi128ELi64ELi64ELi4ELb0ELb0EN7cutlass6half_tE19Flash_kernel_traitsILi128ELi64ELi64ELi4ES3_EELb1ELb0ELb1ELb0ELb0ELb0ELb1ELb1EEEvNS_16Flash_fwd_paramsE,@function
        .size           _ZN5flash24flash_fwd_splitkv_kernelI23Flash_fwd_kernel_traitsILi128ELi64ELi64ELi4ELb0ELb0EN7cutlass6half_tE19Flash_kernel_traitsILi128ELi64ELi64ELi4ES3_EELb1ELb0ELb1ELb0ELb0ELb0ELb1ELb1EEEvNS_16Flash_fwd_paramsE,(.L_x_7278 - _ZN5flash24flash_fwd_splitkv_kernelI23Flash_fwd_kernel_traitsILi128ELi64ELi64ELi4ELb0ELb0EN7cutlass6half_tE19Flash_kernel_traitsILi128ELi64ELi64ELi4ES3_EELb1ELb0ELb1ELb0ELb0ELb0ELb1ELb1EEEvNS_16Flash_fwd_paramsE)
        .other          _ZN5flash24flash_fwd_splitkv_kernelI23Flash_fwd_kernel_traitsILi128ELi64ELi64ELi4ELb0ELb0EN7cutlass6half_tE19Flash_kernel_traitsILi128ELi64ELi64ELi4ES3_EELb1ELb0ELb1ELb0ELb0ELb0ELb1ELb1EEEvNS_16Flash_fwd_paramsE,@"STO_CUDA_ENTRY STV_DEFAULT"
_ZN5flash24flash_fwd_splitkv_kernelI23Flash_fwd_kernel_traitsILi128ELi64ELi64ELi4ELb0ELb0EN7cutlass6half_tE19Flash_kernel_traitsILi128ELi64ELi64ELi4ES3_EELb1ELb0ELb1ELb0ELb0ELb0ELb1ELb1EEEvNS_16Flash_fwd_paramsE:
.text._ZN5flash24flash_fwd_splitkv_kernelI23Flash_fwd_kernel_traitsILi128ELi64ELi64ELi4ELb0ELb0EN7cutlass6half_tE19Flash_kernel_traitsILi128ELi64ELi64ELi4ES3_EELb1ELb0ELb1ELb0ELb0ELb0ELb1ELb1EEEvNS_16Flash_fwd_paramsE:
        /* <DEDUP_REMOVED lines=68> */
.L_x_6774:
        /* <DEDUP_REMOVED lines=59> */
[----:B--2---:R-:W-:Y:S05]  /*07f0*/  @!P0 BRA `(.L_x_6775) ;  /* 0x0000000800ac8947 */ /* 0x004fea0003800000 */
        /* <DEDUP_REMOVED lines=35> */
.L_x_6777:
[----:B------:R-:W-:Y:S05]  /*0a30*/  BSYNC.RECONVERGENT B0 ;  /* 0x0000000000007941 */ /* 0x000fea0003800200 */
.L_x_6776:
        /* <DEDUP_REMOVED lines=15> */
.L_x_6779:
[----:B------:R-:W-:Y:S05]  /*0b30*/  BSYNC.RECONVERGENT B0 ;  /* 0x0000000000007941 */ /* 0x000fea0003800200 */
.L_x_6778:
        /* <DEDUP_REMOVED lines=15> */
.L_x_6781:
[----:B------:R-:W-:Y:S05]  /*0c30*/  BSYNC.RECONVERGENT B0 ;  /* 0x0000000000007941 */ /* 0x000fea0003800200 */
.L_x_6780:
        /* <DEDUP_REMOVED lines=14> */
.L_x_6783:
[----:B------:R-:W-:Y:S05]  /*0d20*/  BSYNC.RECONVERGENT B0 ;  /* 0x0000000000007941 */ /* 0x000fea0003800200 */
.L_x_6782:
        /* <DEDUP_REMOVED lines=13> */
.L_x_6785:
[----:B------:R-:W-:Y:S05]  /*0e00*/  BSYNC.RECONVERGENT B0 ;  /* 0x0000000000007941 */ /* 0x000fea0003800200 */
.L_x_6784:
        /* <DEDUP_REMOVED lines=13> */
.L_x_6787:
[----:B------:R-:W-:Y:S05]  /*0ee0*/  BSYNC.RECONVERGENT B0 ;  /* 0x0000000000007941 */ /* 0x000fea0003800200 */
.L_x_6786:
        /* <DEDUP_REMOVED lines=13> */
.L_x_6789:
[----:B------:R-:W-:Y:S05]  /*0fc0*/  BSYNC.RECONVERGENT B0 ;  /* 0x0000000000007941 */ /* 0x000fea0003800200 */
.L_x_6788:
        /* <DEDUP_REMOVED lines=13> */
.L_x_6791:
[----:B------:R-:W-:Y:S05]  /*10a0*/  BSYNC.RECONVERGENT B0 ;  /* 0x0000000000007941 */ /* 0x000fea0003800200 */
.L_x_6790:
        /* <DEDUP_REMOVED lines=32> */
.L_x_6775:
        /* <DEDUP_REMOVED lines=11> */
.L_x_6792:
        /* <DEDUP_REMOVED lines=54> */
[----:B------:R-:W-:Y:S02]  /*16c0*/  IMAD R13, R2, R9, R4 ;  /* 0x00000009020d7224 */ /* 0x000fe400078e0204 */
        /* <DEDUP_REMOVED lines=24> */
[----:B------:R-:W-:Y:S02]  /*1850*/  @!P0 IADD3 R9, PT, PT, -R9, RZ, RZ ;  /* 0x000000ff09098210 */ /* 0x000fe40007ffe1ff */
[----:B------:R-:W-:Y:S01]  /*1860*/  MOV R16, R8 ;  /* 0x0000000800107202 */ /* 0x000fe20000000f00 */
[----:B------:R-:W-:Y:S01]  /*1870*/  IMAD R8, R7, R4, RZ ;  /* 0x0000000407087224 */ /* 0x000fe200078e02ff */
[----:B------:R-:W-:Y:S01]  /*1880*/  SEL R9, R14, R9, !P1 ;  /* 0x000000090e097207 */ /* 0x000fe20004800000 */
[----:B--2---:R-:W-:Y:S01]  /*1890*/  IMAD.U32 R2, RZ, RZ, UR4 ;  /* 0x00000004ff027e24 */ /* 0x004fe2000f8e00ff */
[----:B------:R-:W-:Y:S01]  /*18a0*/  MOV R3, UR5 ;  /* 0x0000000500037c02 */ /* 0x000fe20008000f00 */
[----:B------:R-:W-:-:S02]  /*18b0*/  IMAD R8, R6, R5, R8 ;  /* 0x0000000506087224 */ /* 0x000fc400078e0208 */
[-C--:B------:R-:W-:Y:S02]  /*18c0*/  IMAD R7, R7, R2.reuse, RZ ;  /* 0x0000000207077224 */ /* 0x080fe400078e02ff */
[----:B------:R-:W-:-:S04]  /*18d0*/  IMAD.WIDE.U32 R16, R6, R2, R16 ;  /* 0x0000000206107225 */ /* 0x000fc800078e0010 */
[----:B------:R-:W-:Y:S01]  /*18e0*/  IMAD R7, R6, R3, R7 ;  /* 0x0000000306077224 */ /* 0x000fe200078e0207 */
[----:B------:R-:W-:Y:S01]  /*18f0*/  SHF.R.S32.HI R6, RZ, 0x1f, R9 ;  /* 0x0000001fff067819 */ /* 0x000fe20000011409 */
[----:B------:R-:W-:-:S03]  /*1900*/  IMAD.IADD R19, R19, 0x1, R8 ;  /* 0x0000000113137824 */ /* 0x000fc600078e0208 */
[----:B------:R-:W-:Y:S01]  /*1910*/  IADD3 R17, PT, PT, R17, R7, RZ ;  /* 0x0000000711117210 */ /* 0x000fe20007ffe0ff */
[C---:B-1----:R-:W-:Y:S02]  /*1920*/  IMAD R8, R6.reuse, UR8, RZ ;  /* 0x0000000806087c24 */ /* 0x042fe4000f8e02ff */
        /* <DEDUP_REMOVED lines=10> */
.L_x_6793:
        /* <DEDUP_REMOVED lines=15> */
.L_x_6795:
[----:B------:R-:W2:Y:S01]  /*1ac0*/  LDC.64 R4, c[0x0][0x3b8] ;  /* 0x0000ee00ff047b82 */ /* 0x000ea20000000a00 */
[----:B------:R-:W-:-:S05]  /*1ad0*/  IADD3 R0, PT, PT, R8, R9, RZ ;  /* 0x0000000908007210 */ /* 0x000fca0007ffe0ff */
[C---:B--2---:R-:W-:Y:S02]  /*1ae0*/  IMAD R19, R0.reuse, R5, RZ ;  /* 0x0000000500137224 */ /* 0x044fe400078e02ff */
[----:B-1----:R-:W-:-:S05]  /*1af0*/  IMAD.WIDE.U32 R2, R0, R4, RZ ;  /* 0x0000000400027225 */ /* 0x002fca00078e00ff */
[----:B------:R-:W-:Y:S02]  /*1b00*/  IADD3 R19, PT, PT, R3, R19, RZ ;  /* 0x0000001303137210 */ /* 0x000fe40007ffe0ff */
[----:B------:R-:W-:Y:S02]  /*1b10*/  MOV R18, R2 ;  /* 0x0000000200127202 */ /* 0x000fe40000000f00 */
.L_x_6796:
        /* <DEDUP_REMOVED lines=14> */
.L_x_6797:
[----:B------:R-:W1:Y:S01]  /*1c00*/  LDC.64 R2, c[0x0][0x3c0] ;  /* 0x0000f000ff027b82 */ /* 0x000e620000000a00 */
[----:B------:R-:W-:-:S05]  /*1c10*/  IADD3 R8, PT, PT, R8, R9, RZ ;  /* 0x0000000908087210 */ /* 0x000fca0007ffe0ff */
[C---:B-1----:R-:W-:Y:S02]  /*1c20*/  IMAD R21, R8.reuse, R3, RZ ;  /* 0x0000000308157224 */ /* 0x042fe400078e02ff */
[----:B------:R-:W-:-:S05]  /*1c30*/  IMAD.WIDE.U32 R8, R8, R2, RZ ;  /* 0x0000000208087225 */ /* 0x000fca00078e00ff */
[----:B------:R-:W-:Y:S02]  /*1c40*/  IADD3 R21, PT, PT, R9, R21, RZ ;  /* 0x0000001509157210 */ /* 0x000fe40007ffe0ff */
[----:B------:R-:W-:-:S07]  /*1c50*/  MOV R20, R8 ;  /* 0x0000000800147202 */ /* 0x000fce0000000f00 */
.L_x_6798:
        /* <DEDUP_REMOVED lines=12> */
[----:B------:R-:W-:-:S04]  /*1d20*/  IMAD.WIDE.U32 R18, R10, R4, R18 ;  /* 0x000000040a127225 */ /* 0x000fc800078e0012 */
[----:B-1----:R-:W-:-:S04]  /*1d30*/  IMAD.MOV R0, RZ, RZ, -R9 ;  /* 0x000000ffff007224 */ /* 0x002fc800078e0a09 */
[----:B-----5:R-:W-:Y:S01]  /*1d40*/  IMAD R7, R0, R6, RZ ;  /* 0x0000000600077224 */ /* 0x020fe200078e02ff */
        /* <DEDUP_REMOVED lines=16> */
[C---:B------:R-:W-:Y:S02]  /*1e50*/  IMAD R15, R13.reuse, R2, RZ ;  /* 0x000000020d0f7224 */ /* 0x040fe400078e02ff */
[----:B------:R-:W-:Y:S01]  /*1e60*/  IMAD R13, R13, R4, RZ ;  /* 0x000000040d0d7224 */ /* 0x000fe200078e02ff */
[----:B------:R-:W-:Y:S01]  /*1e70*/  MOV R17, R0 ;  /* 0x0000000000117202 */ /* 0x000fe20000000f00 */
[----:B------:R-:W-:-:S02]  /*1e80*/  IMAD R15, R10, R3, R15 ;  /* 0x000000030a0f7224 */ /* 0x000fc400078e020f */
[----:B------:R-:W-:Y:S02]  /*1e90*/  IMAD R13, R10, R5, R13 ;  /* 0x000000050a0d7224 */ /* 0x000fe400078e020d */
[----:B------:R-:W-:Y:S01]  /*1ea0*/  @!P0 IMAD.MOV R17, RZ, RZ, -R17 ;  /* 0x000000ffff118224 */ /* 0x000fe200078e0a11 */
[----:B------:R-:W-:Y:S02]  /*1eb0*/  IADD3 R21, PT, PT, R21, R15, RZ ;  /* 0x0000000f15157210 */ /* 0x000fe40007ffe0ff */
[----:B------:R-:W-:Y:S02]  /*1ec0*/  IADD3 R19, PT, PT, R19, R13, RZ ;  /* 0x0000000d13137210 */ /* 0x000fe40007ffe0ff */
        /* <DEDUP_REMOVED lines=11> */
.L_x_6794:
        /* <DEDUP_REMOVED lines=16> */
[----:B------:R-:W-:Y:S01]  /*2080*/  MOV R115, RZ ;  /* 0x000000ff00737202 */ /* 0x000fe20000000f00 */
[----:B------:R-:W-:Y:S01]  /*2090*/  IMAD.X R17, RZ, RZ, R8, P3 ;  /* 0x000000ffff117224 */ /* 0x000fe200018e0608 */
[----:B------:R-:W-:Y:S01]  /*20a0*/  LOP3.LUT R101, R101, 0x1c, RZ, 0xc0, !PT ;  /* 0x0000001c65657812 */ /* 0x000fe200078ec0ff */
[----:B-1----:R-:W-:Y:S01]  /*20b0*/  @P2 IMAD.WIDE.U32 R22, R12, R112, RZ ;  /* 0x000000700c162225 */ /* 0x002fe200078e00ff */
[----:B------:R-:W-:-:S02]  /*20c0*/  SHF.R.U32.HI R108, RZ, 0x1, R158 ;  /* 0x00000001ff6c7819 */ /* 0x000fc4000001169e */
[----:B------:R-:W-:Y:S01]  /*20d0*/  LOP3.LUT R63, R56, 0x1c0, RZ, 0xc0, !PT ;  /* 0x000001c0383f7812 */ /* 0x000fe200078ec0ff */
[----:B------:R-:W-:Y:S01]  /*20e0*/  IMAD.WIDE.U32 R16, R114, R4, R16 ;  /* 0x0000000472107225 */ /* 0x000fe200078e0010 */
[C---:B------:R-:W-:Y:S02]  /*20f0*/  SHF.L.U64.HI R62, R2.reuse, 0x4, R3 ;  /* 0x00000004023e7819 */ /* 0x040fe40000010203 */
[----:B------:R-:W-:Y:S01]  /*2100*/  SHF.L.U32 R61, R2, 0x4, RZ ;  /* 0x00000004023d7819 */ /* 0x000fe200000006ff */
[----:B------:R-:W-:Y:S01]  /*2110*/  IMAD R71, R114, R5, R17 ;  /* 0x0000000572477224 */ /* 0x000fe200078e0211 */
[----:B------:R-:W-:Y:S01]  /*2120*/  SHF.R.S32.HI R5, RZ, 0x1f, R66 ;  /* 0x0000001fff057819 */ /* 0x000fe20000011442 */
[----:B------:R-:W-:Y:S01]  /*2130*/  VIADD R105, R103, 0xffffffff ;  /* 0xffffffff67697836 */ /* 0x000fe20000000000 */
[----:B------:R-:W-:Y:S01]  /*2140*/  SHF.L.U32 R70, R16, 0x1, RZ ;  /* 0x0000000110467819 */ /* 0x000fe200000006ff */
[----:B----4-:R-:W-:Y:S01]  /*2150*/  @!P2 IMAD.WIDE.U32 R20, R161, R6, RZ ;  /* 0x00000006a114a225 */ /* 0x010fe200078e00ff */
[----:B------:R-:W-:-:S02]  /*2160*/  LEA.HI R5, R5, R66, RZ, 0x6 ;  /* 0x0000004205057211 */ /* 0x000fc400078f30ff */
[----:B------:R-:W-:Y:S01]  /*2170*/  SHF.L.U64.HI R71, R16, 0x1, R71 ;  /* 0x0000000110477819 */ /* 0x000fe20000010247 */
[----:B------:R-:W-:Y:S01]  /*2180*/  @!P2 IMAD.MOV.U32 R6, RZ, RZ, R20 ;  /* 0x000000ffff06a224 */ /* 0x000fe200078e0014 */
[----:B------:R-:W-:Y:S01]  /*2190*/  SHF.R.S32.HI R5, RZ, 0x6, R5 ;  /* 0x00000006ff057819 */ /* 0x000fe20000011405 */
[----:B------:R-:W-:Y:S01]  /*21a0*/  @P2 IMAD.MOV.U32 R6, RZ, RZ, R22 ;  /* 0x000000ffff062224 */ /* 0x000fe200078e0016 */
[----:B---3--:R-:W-:Y:S01]  /*21b0*/  IADD3 R70, P3, PT, R70, UR8, RZ ;  /* 0x0000000846467c10 */ /* 0x008fe2000ff7e0ff */
[----:B------:R-:W-:Y:S01]  /*21c0*/  @!P2 IMAD R7, R161, R7, R21 ;  /* 0x00000007a107a224 */ /* 0x000fe200078e0215 */
[----:B------:R-:W-:Y:S01]  /*21d0*/  VIMNMX R64, PT, PT, R152, R5, !PT ;  /* 0x0000000598407248 */ /* 0x000fe20007fe0100 */
[----:B------:R-:W-:Y:S01]  /*21e0*/  @P2 IMAD R7, R12, R113, R23 ;  /* 0x000000710c072224 */ /* 0x000fe200078e0217 */
[C---:B------:R-:W-:Y:S01]  /*21f0*/  IADD3 R22, P4, PT, R10.reuse, R6, RZ ;  /* 0x000000060a167210 */ /* 0x040fe20007f9e0ff */
[----:B------:R-:W-:Y:S01]  /*2200*/  IMAD.WIDE.U32 R20, R11, 0x40, R114 ;  /* 0x000000400b147825 */ /* 0x000fe200078e0072 */
[----:B------:R-:W-:Y:S01]  /*2210*/  IADD3 R12, P2, PT, R10, R18, RZ ;  /* 0x000000120a0c7210 */ /* 0x000fe20007f5e0ff */
[----:B------:R-:W1:Y:S01]  /*2220*/  LDC R6, c[0x0][0x450] ;  /* 0x00011400ff067b82 */ /* 0x000e620000000800 */
[----:B------:R-:W-:Y:S01]  /*2230*/  IADD3.X R71, PT, PT, R71, UR9, RZ, P3, !PT ;  /* 0x0000000947477c10 */ /* 0x000fe20009ffe4ff */
[----:B------:R-:W-:Y:S01]  /*2240*/  IMAD.X R23, RZ, RZ, R7, P4 ;  /* 0x000000ffff177224 */ /* 0x000fe200020e0607 */
[----:B------:R-:W-:Y:S01]  /*2250*/  SHF.R.U32.HI R59, RZ, 0x4, R158 ;  /* 0x00000004ff3b7819 */ /* 0x000fe2000001169e */
[----:B------:R-:W-:Y:S01]  /*2260*/  IMAD R7, R164, UR5, R13 ;  /* 0x00000005a4077c24 */ /* 0x000fe2000f8e020d */
[----:B------:R-:W-:Y:S01]  /*2270*/  LOP3.LUT R56, R56, 0x200, RZ, 0xc0, !PT ;  /* 0x0000020038387812 */ /* 0x000fe200078ec0ff */
[----:B------:R-:W-:Y:S01]  /*2280*/  IMAD.X R13, RZ, RZ, R9, P2 ;  /* 0x000000ffff0d7224 */ /* 0x000fe200010e0609 */
[----:B------:R-:W-:Y:S01]  /*2290*/  SHF.L.U32 R57, R105, 0x6, RZ ;  /* 0x0000000669397819 */ /* 0x000fe200000006ff */
[----:B------:R-:W-:Y:S01]  /*22a0*/  IMAD.WIDE.U32 R8, R164, UR4, R22 ;  /* 0x00000004a4087c25 */ /* 0x000fe2000f8e0016 */
[----:B------:R-:W2:Y:S01]  /*22b0*/  LDCU.64 UR4, c[0x0][0x390] ;  /* 0x00007200ff0477ac */ /* 0x000ea20008000a00 */
[----:B------:R-:W-:-:S02]  /*22c0*/  LOP3.LUT R100, R10, 0x40, RZ, 0xfc, !PT ;  /* 0x000000400a647812 */ /* 0x000fc400078efcff */
[----:B------:R-:W-:Y:S01]  /*22d0*/  IMAD.WIDE.U32 R12, R114, R2, R12 ;  /* 0x00000002720c7225 */ /* 0x000fe200078e000c */
[----:B------:R-:W-:-:S03]  /*22e0*/  MOV R153, R71 ;  /* 0x0000004700997202 */ /* 0x000fc60000000f00 */
[----:B------:R-:W-:Y:S01]  /*22f0*/  IMAD R67, R114, R3, R13 ;  /* 0x0000000372437224 */ /* 0x000fe200078e020d */
[----:B------:R-:W-:Y:S01]  /*2300*/  LOP3.LUT R3, R63, 0x8, R108, 0xf8, !PT ;  /* 0x000000083f037812 */ /* 0x000fe200078ef86c */
[C---:B------:R-:W-:Y:S02]  /*2310*/  IMAD.SHL.U32 R68, R12.reuse, 0x2, RZ ;  /* 0x000000020c447824 */ /* 0x040fe400078e00ff */
[----:B------:R-:W-:Y:S01]  /*2320*/  IMAD R65, R21, R112, RZ ;  /* 0x0000007015417224 */ /* 0x000fe200078e02ff */
[----:B------:R-:W-:Y:S01]  /*2330*/  SHF.L.U64.HI R67, R12, 0x1, R67 ;  /* 0x000000010c437819 */ /* 0x000fe20000010243 */
[----:B------:R-:W-:Y:S01]  /*2340*/  IMAD.IADD R9, R9, 0x1, R7 ;  /* 0x0000000109097824 */ /* 0x000fe200078e0207 */
[----:B------:R-:W-:Y:S01]  /*2350*/  LOP3.LUT R106, R3, 0x38, R60, 0x78, !PT ;  /* 0x00000038036a7812 */ /* 0x000fe200078e783c */
[----:B------:R-:W-:Y:S01]  /*2360*/  IMAD R65, R20, R113, R65 ;  /* 0x0000007114417224 */ /* 0x000fe200078e0241 */
[----:B-1----:R-:W-:Y:S01]  /*2370*/  LEA.HI R107, R6, R6, RZ, 0x1 ;  /* 0x00000006066b7211 */ /* 0x002fe200078f08ff */
[----:B------:R-:W-:Y:S01]  /*2380*/  IMAD.WIDE.U32 R112, R20, R112, R8 ;  /* 0x0000007014707225 */ /* 0x000fe200078e0008 */
[----:B--2---:R-:W-:-:S02]  /*2390*/  IADD3 R68, P2, PT, R68, UR4, RZ ;  /* 0x0000000444447c10 */ /* 0x004fc4000ff5e0ff */
[----:B------:R-:W-:Y:S01]  /*23a0*/  SHF.R.S32.HI R107, RZ, 0x1, R107 ;  /* 0x00000001ff6b7819 */ /* 0x000fe2000001146b */
[----:B------:R-:W-:Y:S01]  /*23b0*/  IMAD.SHL.U32 R83, R4, 0x10, RZ ;  /* 0x0000001004537824 */ /* 0x000fe200078e00ff */
[----:B------:R-:W-:Y:S01]  /*23c0*/  IADD3.X R67, PT, PT, R67, UR5, RZ, P2, !PT ;  /* 0x0000000543437c10 */ /* 0x000fe200097fe4ff */
[----:B------:R-:W-:Y:S01]  /*23d0*/  IMAD.MOV.U32 R154, RZ, RZ, R70 ;  /* 0x000000ffff9a7224 */ /* 0x000fe200078e0046 */
[----:B------:R-:W-:Y:S01]  /*23e0*/  ISETP.GT.AND P2, PT, R103, R64, PT ;  /* 0x000000406700720c */ /* 0x000fe20003f44270 */
[----:B------:R-:W-:Y:S02]  /*23f0*/  IMAD R104, R114, R107, R101 ;  /* 0x0000006b72687224 */ /* 0x000fe400078e0265 */
[----:B------:R-:W-:Y:S02]  /*2400*/  IMAD.MOV.U32 R156, RZ, RZ, R68 ;  /* 0x000000ffff9c7224 */ /* 0x000fe400078e0044 */
[--C-:B------:R-:W-:Y:S01]  /*2410*/  IMAD.IADD R101, R101, 0x1, R104.reuse ;  /* 0x0000000165657824 */ /* 0x100fe200078e0268 */
[----:B------:R-:W-:Y:S01]  /*2420*/  SHF.R.S32.HI R90, RZ, 0x1f, R104 ;  /* 0x0000001fff5a7819 */ /* 0x000fe20000011468 */
[----:B------:R-:W-:-:S02]  /*2430*/  IMAD.MOV.U32 R157, RZ, RZ, R67 ;  /* 0x000000ffff9d7224 */ /* 0x000fc400078e0043 */
[----:B------:R-:W-:Y:S01]  /*2440*/  IMAD.IADD R65, R113, 0x1, R65 ;  /* 0x0000000171417824 */ /* 0x000fe200078e0241 */
[----:B------:R-:W-:-:S03]  /*2450*/  SHF.R.S32.HI R89, RZ, 0x1f, R101 ;  /* 0x0000001fff597819 */ /* 0x000fc60000011465 */
[----:B------:R-:W-:Y:S05]  /*2460*/  @!P2 BRA `(.L_x_6799) ;  /* 0x000000640008a947 */ /* 0x000fea0003800000 */
        /* <DEDUP_REMOVED lines=103> */
.L_x_6851:
        /* <DEDUP_REMOVED lines=20> */
.L_x_6801:
[----:B-1-3--:R-:W-:Y:S05]  /*2c20*/  BSYNC.RECONVERGENT B0 ;  /* 0x0000000000007941 */ /* 0x00afea0003800200 */
.L_x_6800:
        /* <DEDUP_REMOVED lines=13> */
.L_x_6803:
[----:B------:R-:W-:Y:S05]  /*2d00*/  BSYNC.RECONVERGENT B0 ;  /* 0x0000000000007941 */ /* 0x000fea0003800200 */
.L_x_6802:
        /* <DEDUP_REMOVED lines=14> */
.L_x_6805:
[----:B------:R-:W-:Y:S05]  /*2df0*/  BSYNC.RECONVERGENT B0 ;  /* 0x0000000000007941 */ /* 0x000fea0003800200 */
.L_x_6804:
        /* <DEDUP_REMOVED lines=19> */
.L_x_6807:
[----:B------:R-:W-:Y:S05]  /*2f30*/  BSYNC.RECONVERGENT B0 ;  /* 0x0000000000007941 */ /* 0x000fea0003800200 */
.L_x_6806:
        /* <DEDUP_REMOVED lines=15> */
.L_x_6811:
[----:B------:R-:W-:Y:S05]  /*3030*/  BSYNC.RECONVERGENT B0 ;  /* 0x0000000000007941 */ /* 0x000fea0003800200 */
.L_x_6810:
        /* <DEDUP_REMOVED lines=12> */
.L_x_6813:
[----:B------:R-:W-:Y:S05]  /*3100*/  BSYNC.RECONVERGENT B0 ;  /* 0x0000000000007941 */ /* 0x000fea0003800200 */
.L_x_6812:
        /* <DEDUP_REMOVED lines=14> */
.L_x_6815:
[----:B------:R-:W-:Y:S05]  /*31f0*/  BSYNC.RECONVERGENT B0 ;  /* 0x0000000000007941 */ /* 0x000fea0003800200 */
.L_x_6814:
        /* <DEDUP_REMOVED lines=20> */
.L_x_6809:
        /* <DEDUP_REMOVED lines=58> */
.L_x_6821:
[----:B------:R-:W-:Y:S05]  /*36e0*/  BSYNC.RECONVERGENT B0 ;  /* 0x0000000000007941 */ /* 0x000fea0003800200 */
.L_x_6820:
        /* <DEDUP_REMOVED lines=51> */
.L_x_6819:
[----:B------:R-:W-:Y:S05]  /*3a20*/  BSYNC.RECONVERGENT B1 ;  /* 0x0000000000017941 */ /* 0x000fea0003800200 */
.L_x_6818:
        /* <DEDUP_REMOVED lines=67> */
.L_x_6825:
[----:B------:R-:W-:Y:S05]  /*3e60*/  BSYNC.RECONVERGENT B0 ;  /* 0x0000000000007941 */ /* 0x000fea0003800200 */
.L_x_6824:
        /* <DEDUP_REMOVED lines=51> */
.L_x_6823:
[----:B------:R-:W-:Y:S05]  /*41a0*/  BSYNC.RECONVERGENT B1 ;  /* 0x0000000000017941 */ /* 0x000fea0003800200 */
.L_x_6822:
        /* <DEDUP_REMOVED lines=67> */
.L_x_6829:
[----:B------:R-:W-:Y:S05]  /*45e0*/  BSYNC.RECONVERGENT B0 ;  /* 0x0000000000007941 */ /* 0x000fea0003800200 */
.L_x_6828:
        /* <DEDUP_REMOVED lines=51> */
.L_x_6827:
[----:B------:R-:W-:Y:S05]  /*4920*/  BSYNC.RECONVERGENT B1 ;  /* 0x0000000000017941 */ /* 0x000fea0003800200 */
.L_x_6826:
        /* <DEDUP_REMOVED lines=70> */
.L_x_6833:
[----:B------:R-:W-:Y:S05]  /*4d90*/  BSYNC.RECONVERGENT B0 ;  /* 0x0000000000007941 */ /* 0x000fea0003800200 */
.L_x_6832:
        /* <DEDUP_REMOVED lines=51> */
.L_x_6831:
[----:B------:R-:W-:Y:S05]  /*50d0*/  BSYNC.RECONVERGENT B1 ;  /* 0x0000000000017941 */ /* 0x000fea0003800200 */
.L_x_6830:
        /* <DEDUP_REMOVED lines=8> */
.L_x_6817:
        /* <DEDUP_REMOVED lines=99> */
.L_x_6837:
[----:B------:R-:W-:Y:S05]  /*5790*/  BSYNC.RECONVERGENT B0 ;  /* 0x0000000000007941 */ /* 0x000fea0003800200 */
.L_x_6836:
        /* <DEDUP_REMOVED lines=92> */
.L_x_6835:
[----:B------:R-:W-:Y:S05]  /*5d60*/  BSYNC.RECONVERGENT B1 ;  /* 0x0000000000017941 */ /* 0x000fea0003800200 */
.L_x_6834:
        /* <DEDUP_REMOVED lines=100> */
.L_x_6841:
[----:B------:R-:W-:Y:S05]  /*63b0*/  BSYNC.RECONVERGENT B0 ;  /* 0x0000000000007941 */ /* 0x000fea0003800200 */
.L_x_6840:
        /* <DEDUP_REMOVED lines=92> */
.L_x_6839:
[----:B------:R-:W-:Y:S05]  /*6980*/  BSYNC.RECONVERGENT B1 ;  /* 0x0000000000017941 */ /* 0x000fea0003800200 */
.L_x_6838:
        /* <DEDUP_REMOVED lines=101> */
.L_x_6845:
[----:B------:R-:W-:Y:S05]  /*6fe0*/  BSYNC.RECONVERGENT B0 ;  /* 0x0000000000007941 */ /* 0x000fea0003800200 */
.L_x_6844:
        /* <DEDUP_REMOVED lines=92> */
.L_x_6843:
[----:B------:R-:W-:Y:S05]  /*75b0*/  BSYNC.RECONVERGENT B1 ;  /* 0x0000000000017941 */ /* 0x000fea0003800200 */
.L_x_6842:
        /* <DEDUP_REMOVED lines=105> */
.L_x_6849:
[----:B------:R-:W-:Y:S05]  /*7c50*/  BSYNC.RECONVERGENT B0 ;  /* 0x0000000000007941 */ /* 0x000fea0003800200 */
.L_x_6848:
        /* <DEDUP_REMOVED lines=90> */
.L_x_6847:
[----:B------:R-:W-:Y:S05]  /*8200*/  BSYNC.RECONVERGENT B1 ;  /* 0x0000000000017941 */ /* 0x000fea0003800200 */
.L_x_6846:
[----:B------:R-:W5:Y:S08]  /*8210*/  LDC R3, c[0x0][0x450] ;  /* 0x00011400ff037b82 */ /* 0x000f700000000800 */
[----:B------:R-:W1:Y:S01]  /*8220*/  LDC R13, c[0x0][0x450] ;  /* 0x00011400ff0d7b82 */ /* 0x000e620000000800 */
[----:B-----5:R-:W-:Y:S05]  /*8230*/  IMAD.U32 R3, R3, -0x20, RZ ;  /* 0xffffffe003037824 */ /* 0x020fea00078e00ff */
[C---:B------:R-:W-:Y:S02]  /*8240*/  LEA R76, P1, R3.reuse, R76, 0x1 ;  /* 0x0000004c034c7211 */ /* 0x040fe400078208ff */
[C---:B------:R-:W-:Y:S02]  /*8250*/  LEA R74, P0, R3.reuse, R74, 0x1 ;  /* 0x0000004a034a7211 */ /* 0x040fe400078008ff */
[C---:B------:R-:W-:Y:S02]  /*8260*/  LEA.HI.X.SX32 R77, R3.reuse, R77, 0x1, P1 ;  /* 0x0000004d034d7211 */ /* 0x040fe400008f0eff */
[----:B-1----:R-:W-:Y:S09]  /*8270*/  LEA.HI.X.SX32 R75, R3, R75, 0x1, P0 ;  /* 0x0000004b034b7211 */ /* 0x002ff200000f0eff */
.L_x_6816:
[----:B------:R-:W-:Y:S05]  /*8280*/  BSYNC.RECONVERGENT B2 ;  /* 0x0000000000027941 */ /* 0x000fea0003800200 */
.L_x_6808:
        /* <DEDUP_REMOVED lines=91> */
.L_x_6850:
[----:B------:R-:W-:Y:S02]  /*8840*/  IADD3 R72, P1, PT, R72, R79, RZ ;  /* 0x0000004f48487210 */ /* 0x000fe40007f3e0ff */
[----:B------:R-:W-:Y:S03]  /*8850*/  IADD3 R12, P0, PT, R12, R81, RZ ;  /* 0x000000510c0c7210 */ /* 0x000fe60007f1e0ff */
[----:B------:R-:W-:Y:S02]  /*8860*/  IMAD.X R73, R73, 0x1, R78, P1 ;  /* 0x0000000149497824 */ /* 0x000fe400008e064e */
[----:B------:R-:W-:Y:S01]  /*8870*/  IMAD.X R9, R9, 0x1, R80, P0 ;  /* 0x0000000109097824 */ /* 0x000fe200000e0650 */
[----:B------:R-:W-:Y:S07]  /*8880*/  @P2 BRA `(.L_x_6851) ;  /* 0xffffffa000942947 */ /* 0x000fee000383ffff */
.L_x_6799:
        /* <DEDUP_REMOVED lines=43> */
.L_x_6855:
[----:B------:R-:W-:Y:S05]  /*8b40*/  BSYNC.RECONVERGENT B0 ;  /* 0x0000000000007941 */ /* 0x000fea0003800200 */
.L_x_6854:
        /* <DEDUP_REMOVED lines=17> */
.L_x_6857:
[----:B------:R-:W-:Y:S05]  /*8c60*/  BSYNC.RECONVERGENT B0 ;  /* 0x0000000000007941 */ /* 0x000fea0003800200 */
.L_x_6856:
        /* <DEDUP_REMOVED lines=17> */
.L_x_6859:
[----:B------:R-:W-:Y:S05]  /*8d80*/  BSYNC.RECONVERGENT B0 ;  /* 0x0000000000007941 */ /* 0x000fea0003800200 */
.L_x_6858:
        /* <DEDUP_REMOVED lines=17> */
.L_x_6853:
        /* <DEDUP_REMOVED lines=81> */
.L_x_6867:
[----:B------:R-:W-:Y:S05]  /*93b0*/  BSYNC.RECONVERGENT B0 ;  /* 0x0000000000007941 */ /* 0x000fea0003800200 */
.L_x_6866:
[----:B-----5:R-:W-:Y:S01]  /*93c0*/  IMAD.MOV.U32 R6, RZ, RZ, R14 ;  /* 0x000000ffff067224 */ /* 0x020fe200078e000e */
[----:B------:R-:W-:Y:S01]  /*93d0*/  MOV R4, R12 ;  /* 0x0000000c00047202 */ /* 0x000fe20000000f00 */
[----:B------:R-:W-:Y:S01]  /*93e0*/  IMAD.MOV.U32 R7, RZ, RZ, R15 ;  /* 0x000000ffff077224 */ /* 0x000fe200078e000f */
[----:B------:R-:W-:Y:S02]  /*93f0*/  MOV R5, R13 ;  /* 0x0000000d00057202 */ /* 0x000fe40000000f00 */
.L_x_6865:
[----:B------:R-:W-:Y:S05]  /*9400*/  BSYNC.RECONVERGENT B1 ;  /* 0x0000000000017941 */ /* 0x000fea0003800200 */
.L_x_6864:
        /* <DEDUP_REMOVED lines=50> */
.L_x_6869:
[----:B------:R-:W-:Y:S05]  /*9730*/  BSYNC.RECONVERGENT B0 ;  /* 0x0000000000007941 */ /* 0x000fea0003800200 */
.L_x_6868:
[----:B-----5:R3:W-:Y:S02]  /*9740*/  STS.128 [R130+0x2000], R12 ;  /* 0x0020000c82007388 */ /* 0x0207e40000000c00 */
.L_x_6863:
[----:B------:R-:W-:Y:S05]  /*9750*/  BSYNC.RECONVERGENT B2 ;  /* 0x0000000000027941 */ /* 0x000fea0003800200 */
.L_x_6862:
        /* <DEDUP_REMOVED lines=65> */
.L_x_6875:
[----:B------:R-:W-:Y:S05]  /*9b70*/  BSYNC.RECONVERGENT B0 ;  /* 0x0000000000007941 */ /* 0x000fea0003800200 */
.L_x_6874:
[----:B-----5:R1:W-:Y:S02]  /*9b80*/  STS.128 [R130+0x800], R12 ;  /* 0x0008000c82007388 */ /* 0x0203e40000000c00 */
.L_x_6873:
[----:B------:R-:W-:Y:S05]  /*9b90*/  BSYNC.RECONVERGENT B1 ;  /* 0x0000000000017941 */ /* 0x000fea0003800200 */
.L_x_6872:
        /* <DEDUP_REMOVED lines=57> */
.L_x_6877:
[----:B------:R-:W-:Y:S05]  /*9f30*/  BSYNC.RECONVERGENT B0 ;  /* 0x0000000000007941 */ /* 0x000fea0003800200 */
.L_x_6876:
[----:B-----5:R3:W-:Y:S02]  /*9f40*/  STS.128 [R130+0x2800], R12 ;  /* 0x0028000c82007388 */ /* 0x0207e40000000c00 */
.L_x_6871:
[----:B------:R-:W-:Y:S05]  /*9f50*/  BSYNC.RECONVERGENT B2 ;  /* 0x0000000000027941 */ /* 0x000fea0003800200 */
.L_x_6870:
        /* <DEDUP_REMOVED lines=66> */
.L_x_6883:
[----:B------:R-:W-:Y:S05]  /*a380*/  BSYNC.RECONVERGENT B0 ;  /* 0x0000000000007941 */ /* 0x000fea0003800200 */
.L_x_6882:
[----:B-----5:R1:W-:Y:S02]  /*a390*/  STS.128 [R130+0x1000], R12 ;  /* 0x0010000c82007388 */ /* 0x0203e40000000c00 */
.L_x_6881:
[----:B------:R-:W-:Y:S05]  /*a3a0*/  BSYNC.RECONVERGENT B1 ;  /* 0x0000000000017941 */ /* 0x000fea0003800200 */
.L_x_6880:
        /* <DEDUP_REMOVED lines=57> */
.L_x_6885:
[----:B------:R-:W-:Y:S05]  /*a740*/  BSYNC.RECONVERGENT B0 ;  /* 0x0000000000007941 */ /* 0x000fea0003800200 */
.L_x_6884:
[----:B-----5:R3:W-:Y:S02]  /*a750*/  STS.128 [R130+0x3000], R12 ;  /* 0x0030000c82007388 */ /* 0x0207e40000000c00 */
.L_x_6879:
[----:B------:R-:W-:Y:S05]  /*a760*/  BSYNC.RECONVERGENT B2 ;  /* 0x0000000000027941 */ /* 0x000fea0003800200 */
.L_x_6878:
        /* <DEDUP_REMOVED lines=65> */
.L_x_6889:
[----:B------:R-:W-:Y:S05]  /*ab80*/  BSYNC.RECONVERGENT B0 ;  /* 0x0000000000007941 */ /* 0x000fea0003800200 */
.L_x_6888:
[----:B-----5:R3:W-:Y:S02]  /*ab90*/  STS.128 [R130+0x1800], R12 ;  /* 0x0018000c82007388 */ /* 0x0207e40000000c00 */
.L_x_6887:
[----:B------:R-:W-:Y:S05]  /*aba0*/  BSYNC.RECONVERGENT B1 ;  /* 0x0000000000017941 */ /* 0x000fea0003800200 */
.L_x_6886:
        /* <DEDUP_REMOVED lines=56> */
.L_x_6891:
[----:B------:R-:W-:Y:S05]  /*af30*/  BSYNC.RECONVERGENT B0 ;  /* 0x0000000000007941 */ /* 0x000fea0003800200 */
.L_x_6890:
[----:B-----5:R1:W-:Y:S01]  /*af40*/  STS.128 [R130+0x3800], R12 ;  /* 0x0038000c82007388 */ /* 0x0203e20000000c00 */
[----:B------:R-:W-:Y:S05]  /*af50*/  BRA `(.L_x_6860) ;  /* 0x0000002c00d47947 */ /* 0x000fea0003800000 */
.L_x_6861:
        /* <DEDUP_REMOVED lines=99> */
.L_x_6897:
[----:B------:R-:W-:Y:S05]  /*b590*/  BSYNC.RECONVERGENT B0 ;  /* 0x0000000000007941 */ /* 0x000fea0003800200 */
.L_x_6896:
[----:B-----5:R-:W-:Y:S01]  /*b5a0*/  IMAD.MOV.U32 R6, RZ, RZ, R30 ;  /* 0x000000ffff067224 */ /* 0x020fe200078e001e */
[----:B------:R-:W-:Y:S01]  /*b5b0*/  MOV R4, R28 ;  /* 0x0000001c00047202 */ /* 0x000fe20000000f00 */
[----:B------:R-:W-:Y:S01]  /*b5c0*/  IMAD.MOV.U32 R7, RZ, RZ, R31 ;  /* 0x000000ffff077224 */ /* 0x000fe200078e001f */
[----:B------:R-:W-:Y:S02]  /*b5d0*/  MOV R5, R29 ;  /* 0x0000001d00057202 */ /* 0x000fe40000000f00 */
.L_x_6895:
[----:B------:R-:W-:Y:S05]  /*b5e0*/  BSYNC.RECONVERGENT B1 ;  /* 0x0000000000017941 */ /* 0x000fea0003800200 */
.L_x_6894:
        /* <DEDUP_REMOVED lines=88> */
.L_x_6899:
[----:B------:R-:W-:Y:S05]  /*bb70*/  BSYNC.RECONVERGENT B0 ;  /* 0x0000000000007941 */ /* 0x000fea0003800200 */
.L_x_6898:
[----:B-----5:R3:W-:Y:S02]  /*bb80*/  STS.128 [R130+0x2000], R28 ;  /* 0x0020001c82007388 */ /* 0x0207e40000000c00 */
.L_x_6893:
[----:B------:R-:W-:Y:S05]  /*bb90*/  BSYNC.RECONVERGENT B2 ;  /* 0x0000000000027941 */ /* 0x000fea0003800200 */
.L_x_6892:
        /* <DEDUP_REMOVED lines=95> */
.L_x_6905:
[----:B------:R-:W-:Y:S05]  /*c190*/  BSYNC.RECONVERGENT B0 ;  /* 0x0000000000007941 */ /* 0x000fea0003800200 */
.L_x_6904:
[----:B-----5:R1:W-:Y:S02]  /*c1a0*/  STS.128 [R130+0x800], R28 ;  /* 0x0008001c82007388 */ /* 0x0203e40000000c00 */
.L_x_6903:
[----:B------:R-:W-:Y:S05]  /*c1b0*/  BSYNC.RECONVERGENT B1 ;  /* 0x0000000000017941 */ /* 0x000fea0003800200 */
.L_x_6902:
        /* <DEDUP_REMOVED lines=87> */
.L_x_6907:
[----:B------:R-:W-:Y:S05]  /*c730*/  BSYNC.RECONVERGENT B0 ;  /* 0x0000000000007941 */ /* 0x000fea0003800200 */
.L_x_6906:
[----:B-----5:R3:W-:Y:S02]  /*c740*/  STS.128 [R130+0x2800], R28 ;  /* 0x0028001c82007388 */ /* 0x0207e40000000c00 */
.L_x_6901:
[----:B------:R-:W-:Y:S05]  /*c750*/  BSYNC.RECONVERGENT B2 ;  /* 0x0000000000027941 */ /* 0x000fea0003800200 */
.L_x_6900:
[----:B-1-3--:R-:W-:Y:S01]  /*c760*/  IADD3 R28, PT, PT, R114, 0x20, RZ ;  /* 0x00000020721c7810 */ /* 0x00afe20007ffe0ff */
        /* <DEDUP_REMOVED lines=94> */
.L_x_6913:
[----:B------:R-:W-:Y:S05]  /*cd50*/  BSYNC.RECONVERGENT B0 ;  /* 0x0000000000007941 */ /* 0x000fea0003800200 */
.L_x_6912:
[----:B-----5:R1:W-:Y:S02]  /*cd60*/  STS.128 [R130+0x1000], R32 ;  /* 0x0010002082007388 */ /* 0x0203e40000000c00 */
.L_x_6911:
[----:B------:R-:W-:Y:S05]  /*cd70*/  BSYNC.RECONVERGENT B1 ;  /* 0x0000000000017941 */ /* 0x000fea0003800200 */
.L_x_6910:
        /* <DEDUP_REMOVED lines=22> */
[----:B------:R-:W1:Y:S01]  /*cee0*/  LDG.E.128 R4, desc[UR6][R4.64+0x80] ;  /* 0x0000800604047981 */ /* 0x000e62000c1e1d00 */
[----:B---3--:R-:W-:-:S04]  /*cef0*/  IADD3 R12, P1, PT, R12, UR8, RZ ;  /* 0x000000080c0c7c10 */ /* 0x008fc8000ff3e0ff */
[----:B------:R-:W-:-:S06]  /*cf00*/  IADD3.X R13, PT, PT, R13, UR9, RZ, P1, !PT ;  /* 0x000000090d0d7c10 */ /* 0x000fcc0008ffe4ff */
[----:B------:R-:W3:Y:S01]  /*cf10*/  LDG.E.128 R12, desc[UR6][R12.64+0x80] ;  /* 0x000080060c0c7981 */ /* 0x000ee2000c1e1d00 */
[--C-:B--2---:R-:W-:Y:S02]  /*cf20*/  HADD2.F32 R29, -RZ, R16.reuse.H0_H0 ;  /* 0x20000010ff1d7230 */ /* 0x104fe40000004100 */
[----:B------:R-:W-:Y:S02]  /*cf30*/  HADD2.F32 R30, -RZ, R16.H1_H1 ;  /* 0x30000010ff1e7230 */ /* 0x000fe40000004100 */
[--C-:B------:R-:W-:Y:S02]  /*cf40*/  HADD2.F32 R16, -RZ, R17.reuse.H0_H0 ;  /* 0x20000011ff107230 */ /* 0x100fe40000004100 */
[----:B------:R-:W-:Y:S02]  /*cf50*/  HADD2.F32 R31, -RZ, R17.H1_H1 ;  /* 0x30000011ff1f7230 */ /* 0x000fe40000004100 */
[--C-:B-1----:R-:W-:Y:S02]  /*cf60*/  HADD2.F32 R38, -RZ, R4.reuse.H0_H0 ;  /* 0x20000004ff267230 */ /* 0x102fe40000004100 */
        /* <DEDUP_REMOVED lines=55> */
.L_x_6915:
[----:B------:R-:W-:Y:S05]  /*d2e0*/  BSYNC.RECONVERGENT B0 ;  /* 0x0000000000007941 */ /* 0x000fea0003800200 */
.L_x_6914:
[----:B-----5:R1:W-:Y:S02]  /*d2f0*/  STS.128 [R130+0x3000], R32 ;  /* 0x0030002082007388 */ /* 0x0203e40000000c00 */
.L_x_6909:
[----:B------:R-:W-:Y:S05]  /*d300*/  BSYNC.RECONVERGENT B2 ;  /* 0x0000000000027941 */ /* 0x000fea0003800200 */
.L_x_6908:
[----:B------:R-:W-:-:S04]  /*d310*/  IADD3 R30, PT, PT, R114, 0x30, RZ ;  /* 0x00000030721e7810 */ /* 0x000fc80007ffe0ff */
[----:B------:R-:W-:-:S13]  /*d320*/  ISETP.GE.AND P0, PT, R30, R27, PT ;  /* 0x0000001b1e00720c */ /* 0x000fda0003f06270 */
[----:B------:R-:W-:Y:S05]  /*d330*/  @P0 BRA `(.L_x_6860) ;  /* 0x0000000800dc0947 */ /* 0x000fea0003800000 */
[----:B------:R-:W2:Y:S01]  /*d340*/  LDC R29, c[0x0][0x440] ;  /* 0x00011000ff1d7b82 */ /* 0x000ea20000000800 */
[----:B------:R-:W-:Y:S01]  /*d350*/  IMAD R3, R3, 0x60, RZ ;  /* 0x0000006003037824 */ /* 0x000fe200078e02ff */
[----:B------:R-:W-:Y:S01]  /*d360*/  BSSY.RECONVERGENT B1, `(.L_x_6916) ;  /* 0x000005c000017945 */ /* 0x000fe20003800200 */
[----:B-1----:R-:W-:-:S05]  /*d370*/  IMAD.WIDE.U32 R32, R2, 0x60, R24 ;  /* 0x0000006002207825 */ /* 0x002fca00078e0018 */
        /* <DEDUP_REMOVED lines=52> */
[----:B--2---:R-:W-:Y:S02]  /*d6c0*/  HADD2.F32 R4, -RZ, R12.H0_H0 ;  /* 0x2000000cff047230 */ /* 0x004fe40000004100 */
        /* <DEDUP_REMOVED lines=35> */
.L_x_6919:
[----:B------:R-:W-:Y:S05]  /*d900*/  BSYNC.RECONVERGENT B0 ;  /* 0x0000000000007941 */ /* 0x000fea0003800200 */
.L_x_6918:
[----:B-----5:R1:W-:Y:S02]  /*d910*/  STS.128 [R130+0x1800], R24 ;  /* 0x0018001882007388 */ /* 0x0203e40000000c00 */
.L_x_6917:
[----:B------:R-:W-:Y:S05]  /*d920*/  BSYNC.RECONVERGENT B1 ;  /* 0x0000000000017941 */ /* 0x000fea0003800200 */
.L_x_6916:
        /* <DEDUP_REMOVED lines=86> */
.L_x_6921:
[----:B------:R-:W-:Y:S05]  /*de90*/  BSYNC.RECONVERGENT B0 ;  /* 0x0000000000007941 */ /* 0x000fea0003800200 */
.L_x_6920:
[----:B-----5:R1:W-:Y:S02]  /*dea0*/  STS.128 [R130+0x3800], R24 ;  /* 0x0038001882007388 */ /* 0x0203e40000000c00 */
.L_x_6860:
[----:B------:R-:W-:Y:S05]  /*deb0*/  BSYNC.RECONVERGENT B3 ;  /* 0x0000000000037941 */ /* 0x000fea0003800200 */
.L_x_6852:
[----:B------:R-:W4:Y:S01]  /*dec0*/  LDC.64 R128, c[0x0][0x3b8] ;  /* 0x0000ee00ff807b82 */ /* 0x000f220000000a00 */
[----:B------:R-:W-:Y:S01]  /*ded0*/  IMAD.IADD R9, R58, 0x1, -R57 ;  /* 0x000000013a097824 */ /* 0x000fe200078e0a39 */
[C---:B--2---:R-:W-:Y:S01]  /*dee0*/  SHF.L.U64.HI R6, R83.reuse, 0x1, R82 ;  /* 0x0000000153067819 */ /* 0x044fe20000010252 */
[----:B-1-3--:R-:W-:Y:S01]  /*def0*/  IMAD.SHL.U32 R5, R83, 0x2, RZ ;  /* 0x0000000253057824 */ /* 0x00afe200078e00ff */
        /* <DEDUP_REMOVED lines=25> */
.L_x_6923:
[----:B------:R-:W-:Y:S05]  /*e090*/  BSYNC.RECONVERGENT B0 ;  /* 0x0000000000007941 */ /* 0x000fea0003800200 */
.L_x_6922:
        /* <DEDUP_REMOVED lines=17> */
.L_x_6925:
[----:B------:R-:W-:Y:S05]  /*e1b0*/  BSYNC.RECONVERGENT B0 ;  /* 0x0000000000007941 */ /* 0x000fea0003800200 */
.L_x_6924:
[----:B------:R-:W-:Y:S04]  /*e1c0*/  BSSY.RECONVERGENT B0, `(.L_x_6926) ;  /* 0x0000013000007945 */ /* 0x000fe80003800200 */
[----:B------:R-:W-:Y:S05]  /*e1d0*/  @P3 BRA `(.L_x_6927) ;  /* 0x0000000000443947 */ /* 0x000fea0003800000 */
[----:B------:R-:W1:Y:S01]  /*e1e0*/  LDCU UR4, c[0x0][0x440] ;  /* 0x00008800ff0477ac */ /* 0x000e620008000800 */
[----:B--234-:R-:W-:-:S04]  /*e1f0*/  IMAD.WIDE.U32 R12, R128, 0x20, RZ ;  /* 0x00000020800c7825 */ /* 0x01cfc800078e00ff */
[----:B------:R-:W-:Y:S01]  /*e200*/  IMAD.SHL.U32 R0, R129, 0x20, RZ ;  /* 0x0000002081007824 */ /* 0x000fe200078e00ff */
[----:B------:R-:W-:-:S04]  /*e210*/  IADD3 R12, P3, PT, R14, R12, RZ ;  /* 0x0000000c0e0c7210 */ /* 0x000fc80007f7e0ff */
[----:B------:R-:W-:Y:S02]  /*e220*/  IADD3.X R13, PT, PT, R15, R13, R0, P3, !PT ;  /* 0x0000000d0f0d7210 */ /* 0x000fe40001ffe400 */
        /* <DEDUP_REMOVED lines=12> */
.L_x_6927:
[----:B------:R-:W-:Y:S05]  /*e2f0*/  BSYNC.RECONVERGENT B0 ;  /* 0x0000000000007941 */ /* 0x000fea0003800200 */
.L_x_6926:
        /* <DEDUP_REMOVED lines=17> */
.L_x_6929:
[----:B------:R-:W-:Y:S05]  /*e410*/  BSYNC.RECONVERGENT B0 ;  /* 0x0000000000007941 */ /* 0x000fea0003800200 */
.L_x_6928:
[----:B------:R-:W1:Y:S01]  /*e420*/  LDCU.64 UR8, c[0x0][0x540] ;  /* 0x0000a800ff0877ac */ /* 0x000e620008000a00 */
[----:B------:R-:W0:Y:S01]  /*e430*/  LDGDEPBAR ;  /* 0x00000000000079af */ /* 0x000e220000000000 */
[----:B------:R-:W4:Y:S01]  /*e440*/  LDCU UR4, c[0x0][0x508] ;  /* 0x0000a100ff0477ac */ /* 0x000f220008000800 */
[C---:B-123--:R-:W-:Y:S01]  /*e450*/  IMAD.WIDE.U32 R12, R161.reuse, UR8, R164 ;  /* 0x00000008a10c7c25 */ /* 0x04efe2000f8e00a4 */
[----:B------:R-:W1:Y:S03]  /*e460*/  LDCU UR8, c[0x0][0x458] ;  /* 0x00008b00ff0877ac */ /* 0x000e660008000800 */
[----:B------:R-:W-:Y:S01]  /*e470*/  IMAD R0, R161, UR9, R13 ;  /* 0x00000009a1007c24 */ /* 0x000fe2000f8e020d */
[----:B------:R-:W-:Y:S02]  /*e480*/  LEA R14, P0, R12, R2, 0x2 ;  /* 0x000000020c0e7211 */ /* 0x000fe400078010ff */
[----:B------:R-:W-:Y:S01]  /*e490*/  SHF.R.U32.HI R7, RZ, 0x2, R158 ;  /* 0x00000002ff077819 */ /* 0x000fe2000001169e */
[----:B------:R-:W-:Y:S01]  /*e4a0*/  IMAD.SHL.U32 R147, R158, 0x20, RZ ;  /* 0x000000209e937824 */ /* 0x000fe200078e00ff */
[----:B------:R-:W-:Y:S01]  /*e4b0*/  LEA.HI.X R15, R12, R3, R0, 0x2, P0 ;  /* 0x000000030c0f7211 */ /* 0x000fe200000f1400 */
[----:B------:R-:W-:-:S04]  /*e4c0*/  DEPBAR.LE SB0, 0x0 ;  /* 0x000080000000791a */ /* 0x000fc80000000000 */
[----:B------:R-:W2:Y:S01]  /*e4d0*/  LDG.E R3, desc[UR6][R14.64] ;  /* 0x000000060e037981 */ /* 0x000ea2000c1e1900 */
[----:B------:R-:W-:Y:S01]  /*e4e0*/  LOP3.LUT R13, R108, 0x1f0, RZ, 0xc0, !PT ;  /* 0x000001f06c0d7812 */ /* 0x000fe200078ec0ff */
[----:B------:R-:W-:Y:S01]  /*e4f0*/  BSSY.RECONVERGENT B0, `(.L_x_6930) ;  /* 0x000001d000007945 */ /* 0x000fe20003800200 */
[----:B------:R-:W-:Y:S01]  /*e500*/  LOP3.LUT R7, R7, 0x7, RZ, 0xc0, !PT ;  /* 0x0000000707077812 */ /* 0x000fe200078ec0ff */
[----:B-1----:R-:W2:Y:S01]  /*e510*/  MUFU.RCP R0, UR8 ;  /* 0x0000000800007d08 */ /* 0x002ea20008001000 */
[----:B------:R-:W-:Y:S02]  /*e520*/  IADD3 R2, PT, PT, R13, 0x1, R160 ;  /* 0x000000010d027810 */ /* 0x000fe40007ffe0a0 */
[----:B------:R-:W-:Y:S02]  /*e530*/  LOP3.LUT R147, R56, 0x7c00, R147, 0xf8, !PT ;  /* 0x00007c0038937812 */ /* 0x000fe400078ef893 */
[----:B------:R-:W-:-:S03]  /*e540*/  IADD3 R7, PT, PT, -R159, R2, R7 ;  /* 0x000000029f077210 */ /* 0x000fc60007ffe107 */
[----:B------:R-:W-:Y:S01]  /*e550*/  IMAD.IADD R147, R106, 0x1, R147 ;  /* 0x000000016a937824 */ /* 0x000fe200078e0293 */
        /* <DEDUP_REMOVED lines=20> */
.L_x_6931:
[----:B------:R2:W-:Y:S04]  /*e6a0*/  STS.128 [R130+0x8000], RZ ;  /* 0x008000ff82007388 */ /* 0x0005e80000000c00 */
[----:B------:R2:W-:Y:S02]  /*e6b0*/  STS.128 [R130+0xa000], RZ ;  /* 0x00a000ff82007388 */ /* 0x0005e40000000c00 */
.L_x_6932:
[----:B------:R-:W-:Y:S05]  /*e6c0*/  BSYNC.RECONVERGENT B0 ;  /* 0x0000000000007941 */ /* 0x000fea0003800200 */
.L_x_6930:
[-C--:B------:R-:W-:Y:S01]  /*e6d0*/  ISETP.GE.AND P1, PT, R22, R9.reuse, PT ;  /* 0x000000091600720c */ /* 0x080fe20003f26270 */
[----:B------:R-:W3:Y:S01]  /*e6e0*/  LDC.64 R24, c[0x0][0x3c0] ;  /* 0x0000f000ff187b82 */ /* 0x000ee20000000a00 */
[----:B------:R-:W-:Y:S01]  /*e6f0*/  IMAD.SHL.U32 R59, R59, 0x400, RZ ;  /* 0x000004003b3b7824 */ /* 0x000fe200078e00ff */
[----:B------:R-:W-:Y:S01]  /*e700*/  LOP3.LUT R63, R63, 0x8, R158, 0x78, !PT ;  /* 0x000000083f3f7812 */ /* 0x000fe200078e789e */
[----:B------:R-:W-:Y:S01]  /*e710*/  BSSY.RECONVERGENT B0, `(.L_x_6933) ;  /* 0x0000019000007945 */ /* 0x000fe20003800200 */
[----:B------:R-:W-:Y:S02]  /*e720*/  LEA R8, P0, R61, R156, 0x1 ;  /* 0x0000009c3d087211 */ /* 0x000fe400078008ff */
[----:B-1----:R-:W-:Y:S02]  /*e730*/  LOP3.LUT R3, R63, 0x38, R60, 0x78, !PT ;  /* 0x000000383f037812 */ /* 0x002fe400078e783c */
        /* <DEDUP_REMOVED lines=22> */
.L_x_6934:
[----:B------:R-:W-:Y:S05]  /*e8a0*/  BSYNC.RECONVERGENT B0 ;  /* 0x0000000000007941 */ /* 0x000fea0003800200 */
.L_x_6933:
        /* <DEDUP_REMOVED lines=21> */
.L_x_6936:
[----:B------:R-:W-:Y:S05]  /*ea00*/  BSYNC.RECONVERGENT B0 ;  /* 0x0000000000007941 */ /* 0x000fea0003800200 */
.L_x_6935:
[----:B------:R1:W-:Y:S01]  /*ea10*/  @P3 STS.128 [R130+0x9800], RZ ;  /* 0x009800ff82003388 */ /* 0x0003e20000000c00 */
[----:B------:R-:W-:Y:S03]  /*ea20*/  BSSY.RECONVERGENT B0, `(.L_x_6937) ;  /* 0x0000012000007945 */ /* 0x000fe60003800200 */
[----:B------:R1:W-:Y:S01]  /*ea30*/  @P3 STS.128 [R130+0xb800], RZ ;  /* 0x00b800ff82003388 */ /* 0x0003e20000000c00 */
[----:B------:R-:W-:Y:S05]  /*ea40*/  @P3 BRA `(.L_x_6938) ;  /* 0x00000000003c3947 */ /* 0x000fea0003800000 */
[----:B------:R-:W2:Y:S01]  /*ea50*/  LDCU UR4, c[0x0][0x440] ;  /* 0x00008800ff0477ac */ /* 0x000ea20008000800 */
[----:B---34-:R-:W-:-:S04]  /*ea60*/  LEA R8, P2, R24, R8, 0x6 ;  /* 0x0000000818087211 */ /* 0x018fc800078430ff */
        /* <DEDUP_REMOVED lines=13> */
.L_x_6938:
[----:B------:R-:W-:Y:S05]  /*eb40*/  BSYNC.RECONVERGENT B0 ;  /* 0x0000000000007941 */ /* 0x000fea0003800200 */
.L_x_6937:
[----:B------:R-:W-:Y:S01]  /*eb50*/  LDSM.16.M88.4 R20, [R147] ;  /* 0x000000009314783b */ /* 0x000fe20000000200 */
[----:B------:R-:W-:Y:S01]  /*eb60*/  R2P PR, R158, 0x6 ;  /* 0x000000069e007804 */ /* 0x000fe20000000000 */
[----:B------:R-:W-:Y:S01]  /*eb70*/  IMAD.MOV.U32 R2, RZ, RZ, 0x20 ;  /* 0x00000020ff027424 */ /* 0x000fe200078e00ff */
[----:B------:R-:W-:Y:S01]  /*eb80*/  VIADDMNMX R131, R7, 0x8, R58, PT ;  /* 0x0000000807837846 */ /* 0x000fe2000380013a */
[----:B------:R-:W3:Y:S01]  /*eb90*/  LDSM.16.M88.4 R60, [R3+UR5+0x4000] ;  /* 0x00400005033c783b */ /* 0x000ee20008000200 */
[----:B------:R-:W-:Y:S02]  /*eba0*/  VIADD R146, R3, UR5 ;  /* 0x0000000503927c36 */ /* 0x000fe40008000000 */
[----:B------:R-:W-:Y:S01]  /*ebb0*/  SEL R2, R2, 0xffffffe0, !P1 ;  /* 0xffffffe002027807 */ /* 0x000fe20004800000 */
[----:B-----5:R-:W4:Y:S01]  /*ebc0*/  LDSM.16.M88.4 R48, [R3+UR5+0x4800] ;  /* 0x004800050330783b */ /* 0x020f220008000200 */
[----:B------:R-:W-:-:S03]  /*ebd0*/  IMAD.MOV.U32 R4, RZ, RZ, 0x40 ;  /* 0x00000040ff047424 */ /* 0x000fc600078e00ff */
[C-C-:B------:R-:W-:Y:S01]  /*ebe0*/  IMAD.IADD R145, R147.reuse, 0x1, R2.reuse ;  /* 0x0000000193917824 */ /* 0x140fe200078e0202 */
[----:B------:R-:W1:Y:S01]  /*ebf0*/  LDSM.16.M88.4 R40, [R3+UR5+0x5000] ;  /* 0x005000050328783b */ /* 0x000e620008000200 */
[----:B------:R-:W-:Y:S01]  /*ec00*/  IMAD.IADD R142, R146, 0x1, R2 ;  /* 0x00000001928e7824 */ /* 0x000fe200078e0202 */
[----:B------:R-:W-:Y:S02]  /*ec10*/  SEL R4, R4, 0xffffffc0, !P2 ;  /* 0xffffffc004047807 */ /* 0x000fe40005000000 */
[----:B------:R-:W1:Y:S03]  /*ec20*/  LDSM.16.M88.4 R32, [R3+UR5+0x5800] ;  /* 0x005800050320783b */ /* 0x000e660008000200 */
[--C-:B------:R-:W-:Y:S01]  /*ec30*/  IMAD.IADD R144, R147, 0x1, R4.reuse ;  /* 0x0000000193907824 */ /* 0x100fe200078e0204 */
[----:B------:R-:W-:Y:S01]  /*ec40*/  LDSM.16.M88.4 R28, [R145] ;  /* 0x00000000911c783b */ /* 0x000fe20000000200 */
[----:B------:R-:W-:-:S02]  /*ec50*/  IMAD.IADD R141, R146, 0x1, R4 ;  /* 0x00000001928d7824 */ /* 0x000fc400078e0204 */
[C---:B------:R-:W-:Y:S01]  /*ec60*/  IMAD.IADD R143, R2.reuse, 0x1, R144 ;  /* 0x00000001028f7824 */ /* 0x040fe200078e0290 */
[----:B------:R-:W1:Y:S01]  /*ec70*/  LDSM.16.M88.4 R16, [R142+0x4000] ;  /* 0x004000008e10783b */ /* 0x000e620000000200 */
[----:B------:R-:W-:-:S03]  /*ec80*/  IMAD.IADD R140, R2, 0x1, R141 ;  /* 0x00000001028c7824 */ /* 0x000fc600078e028d */
[----:B--2---:R-:W2:Y:S04]  /*ec90*/  LDSM.16.M88.4 R12, [R142+0x4800] ;  /* 0x004800008e0c783b */ /* 0x004ea80000000200 */
[----:B------:R-:W2:Y:S04]  /*eca0*/  LDSM.16.M88.4 R72, [R142+0x5000] ;  /* 0x005000008e48783b */ /* 0x000ea80000000200 */
        /* <DEDUP_REMOVED lines=10> */
[----:B------:R-:W-:Y:S01]  /*ed50*/  LDSM.16.M88.4 R96, [R142+0x7000] ;  /* 0x007000008e60783b */ /* 0x000fe20000000200 */
[C---:B------:R-:W-:Y:S03]  /*ed60*/  HMMA.16816.F32 R48, R20.reuse, R50, RZ ;  /* 0x000000321430723c */ /* 0x040fe600000018ff */
[----:B------:R-:W0:Y:S05]  /*ed70*/  LDGDEPBAR ;  /* 0x00000000000079af */ /* 0x000e2a0000000000 */
[C---:B-1----:R-:W-:Y:S08]  /*ed80*/  HMMA.16816.F32 R44, R20.reuse, R40, RZ ;  /* 0x00000028142c723c */ /* 0x042ff000000018ff */
[C---:B------:R-:W-:Y:S08]  /*ed90*/  HMMA.16816.F32 R40, R20.reuse, R42, RZ ;  /* 0x0000002a1428723c */ /* 0x040ff000000018ff */
[C---:B------:R-:W-:Y:S08]  /*eda0*/  HMMA.16816.F32 R88, R20.reuse, R32, RZ ;  /* 0x000000201458723c */ /* 0x040ff000000018ff */
[----:B------:R-:W-:Y:S01]  /*edb0*/  HMMA.16816.F32 R20, R20, R34, RZ ;  /* 0x000000221414723c */ /* 0x000fe200000018ff */
[----:B------:R-:W-:Y:S07]  /*edc0*/  LDSM.16.M88.4 R32, [R144] ;  /* 0x000000009020783b */ /* 0x000fee0000000200 */
[C---:B------:R-:W-:Y:S08]  /*edd0*/  HMMA.16816.F32 R64, R28.reuse, R16, R64 ;  /* 0x000000101c40723c */ /* 0x040ff00000001840 */
[C---:B------:R-:W-:Y:S01]  /*ede0*/  HMMA.16816.F32 R60, R28.reuse, R18, R60 ;  /* 0x000000121c3c723c */ /* 0x040fe2000000183c */
[----:B------:R-:W1:Y:S07]  /*edf0*/  LDSM.16.M88.4 R16, [R141+0x4000] ;  /* 0x004000008d10783b */ /* 0x000e6e0000000200 */
[C---:B--2---:R-:W-:Y:S08]  /*ee00*/  HMMA.16816.F32 R52, R28.reuse, R12, R52 ;  /* 0x0000000c1c34723c */ /* 0x044ff00000001834 */
        /* <DEDUP_REMOVED lines=17> */
[----:B------:R-:W2:Y:S07]  /*ef20*/  LDSM.16.M88.4 R12, [R3+UR5+0x6000] ;  /* 0x00600005030c783b */ /* 0x000eae0008000200 */
[C---:B------:R-:W-:Y:S08]  /*ef30*/  HMMA.16816.F32 R88, R32.reuse, R84, R88 ;  /* 0x000000542058723c */ /* 0x040ff00000001858 */
[----:B------:R-:W-:Y:S01]  /*ef40*/  HMMA.16816.F32 R20, R32, R86, R20 ;  /* 0x000000562014723c */ /* 0x000fe20000001814 */
[----:B------:R-:W4:Y:S04]  /*ef50*/  LDSM.16.M88.4 R32, [R3+UR5+0x7000] ;  /* 0x007000050320783b */ /* 0x000f280008000200 */
[----:B------:R-:W-:Y:S03]  /*ef60*/  LDSM.16.M88.4 R84, [R144+0x2000] ;  /* 0x002000009054783b */ /* 0x000fe60000000200 */
[C---:B---3--:R-:W-:Y:S08]  /*ef70*/  HMMA.16816.F32 R64, R72.reuse, R28, R64 ;  /* 0x0000001c4840723c */ /* 0x048ff00000001840 */
[C---:B------:R-:W-:Y:S01]  /*ef80*/  HMMA.16816.F32 R60, R72.reuse, R30, R60 ;  /* 0x0000001e483c723c */ /* 0x040fe2000000183c */
[----:B------:R3:W4:Y:S07]  /*ef90*/  LDSM.16.M88.4 R28, [R3+UR5+0x7800] ;  /* 0x00780005031c783b */ /* 0x00072e0008000200 */
[C---:B-1----:R-:W-:Y:S08]  /*efa0*/  HMMA.16816.F32 R52, R72.reuse, R16, R52 ;  /* 0x000000104834723c */ /* 0x042ff00000001834 */
[----:B------:R-:W-:Y:S01]  /*efb0*/  HMMA.16816.F32 R48, R72, R18, R48 ;  /* 0x000000124830723c */ /* 0x000fe20000001830 */
[----:B------:R-:W1:Y:S07]  /*efc0*/  LDSM.16.M88.4 R16, [R142+0x6000] ;  /* 0x006000008e10783b */ /* 0x000e6e0000000200 */
[----:B--2---:R-:W-:Y:S01]  /*efd0*/  HMMA.16816.F32 R64, R36, R12, R64 ;  /* 0x0000000c2440723c */ /* 0x004fe20000001840 */
[----:B---3--:R-:W-:-:S05]  /*efe0*/  IMAD.SHL.U32 R3, R158, 0x2, RZ ;  /* 0x000000029e037824 */ /* 0x008fca00078e00ff */
[----:B------:R-:W-:Y:S02]  /*eff0*/  LOP3.LUT R132, R3, 0x6, RZ, 0xc0, !PT ;  /* 0x0000000603847812 */ /* 0x000fe400078ec0ff */
[----:B------:R-:W-:Y:S01]  /*f000*/  HMMA.16816.F32 R60, R36, R14, R60 ;  /* 0x0000000e243c723c */ /* 0x000fe2000000183c */
[----:B------:R-:W2:Y:S01]  /*f010*/  LDSM.16.M88.4 R12, [R142+0x6800] ;  /* 0x006800008e0c783b */ /* 0x000ea20000000200 */
[----:B------:R-:W-:Y:S01]  /*f020*/  VIMNMX R3, PT, PT, R7, R58, PT ;  /* 0x0000003a07037248 */ /* 0x000fe20003fe0100 */
[----:B------:R-:W-:-:S04]  /*f030*/  IMAD.IADD R132, R57, 0x1, R132 ;  /* 0x0000000139847824 */ /* 0x000fc800078e0284 */
[C---:B------:R-:W-:Y:S01]  /*f040*/  VIADD R8, R132.reuse, 0x38 ;  /* 0x0000003884087836 */ /* 0x040fe20000000000 */
[----:B------:R-:W-:Y:S01]  /*f050*/  HMMA.16816.F32 R44, R72, R80, R44 ;  /* 0x00000050482c723c */ /* 0x000fe2000000182c */
[----:B------:R-:W-:-:S03]  /*f060*/  VIADD R26, R132, 0x20 ;  /* 0x00000020841a7836 */ /* 0x000fc60000000000 */
[----:B------:R-:W-:Y:S02]  /*f070*/  I2FP.F32.S32 R7, R8 ;  /* 0x0000000800077245 */ /* 0x000fe40000201400 */
[C---:B------:R-:W-:Y:S02]  /*f080*/  ISETP.GE.AND P4, PT, R8.reuse, R3, PT ;  /* 0x000000030800720c */ /* 0x040fe40003f86270 */
[----:B------:R-:W-:Y:S01]  /*f090*/  HMMA.16816.F32 R40, R72, R82, R40 ;  /* 0x000000524828723c */ /* 0x000fe20000001828 */
[----:B------:R-:W-:Y:S01]  /*f0a0*/  LDSM.16.M88.4 R80, [R141+0x6000] ;  /* 0x006000008d50783b */ /* 0x000fe20000000200 */
[----:B------:R-:W-:Y:S01]  /*f0b0*/  ISETP.GE.AND P1, PT, R8, R131, PT ;  /* 0x000000830800720c */ /* 0x000fe20003f26270 */
[----:B------:R-:W-:-:S05]  /*f0c0*/  VIADD R8, R132, 0x8 ;  /* 0x0000000884087836 */ /* 0x000fca0000000000 */
[----:B------:R-:W-:Y:S01]  /*f0d0*/  HMMA.16816.F32 R88, R72, R76, R88 ;  /* 0x0000004c4858723c */ /* 0x000fe20000001858 */
[C---:B------:R-:W-:Y:S02]  /*f0e0*/  ISETP.GE.AND P3, PT, R8.reuse, R3, PT ;  /* 0x000000030800720c */ /* 0x040fe40003f66270 */
[----:B------:R-:W-:-:S05]  /*f0f0*/  ISETP.GE.AND P5, PT, R8, R131, PT ;  /* 0x000000830800720c */ /* 0x000fca0003fa6270 */
        /* <DEDUP_REMOVED lines=22> */
[----:B------:R-:W-:Y:S08]  /*f260*/  HMMA.16816.F32 R40, R92, R98, R40 ;  /* 0x000000625c28723c */ /* 0x000ff00000001828 */
[----:B---3--:R-:W-:Y:S08]  /*f270*/  HMMA.16816.F32 R36, R84, R70, R36 ;  /* 0x000000465424723c */ /* 0x008ff00000001824 */
[----:B------:R-:W-:Y:S08]  /*f280*/  HMMA.16816.F32 R88, R92, R108, R88 ;  /* 0x0000006c5c58723c */ /* 0x000ff00000001858 */
[C---:B------:R-:W-:Y:S08]  /*f290*/  HMMA.16816.F32 R64, R84.reuse, R80, R64 ;  /* 0x000000505440723c */ /* 0x040ff00000001840 */
[C---:B------:R-:W-:Y:S08]  /*f2a0*/  HMMA.16816.F32 R60, R84.reuse, R82, R60 ;  /* 0x00000052543c723c */ /* 0x040ff0000000183c */
[C---:B------:R-:W-:Y:S08]  /*f2b0*/  HMMA.16816.F32 R48, R84.reuse, R78, R48 ;  /* 0x0000004e5430723c */ /* 0x040ff00000001830 */
[----:B------:R-:W-:Y:S08]  /*f2c0*/  HMMA.16816.F32 R52, R84, R76, R52 ;  /* 0x0000004c5434723c */ /* 0x000ff00000001834 */
[----:B-1----:R-:W-:Y:S08]  /*f2d0*/  HMMA.16816.F32 R36, R12, R18, R36 ;  /* 0x000000120c24723c */ /* 0x002ff00000001824 */
[C---:B------:R-:W-:Y:S08]  /*f2e0*/  HMMA.16816.F32 R44, R84.reuse, R72, R44 ;  /* 0x00000048542c723c */ /* 0x040ff0000000182c */
[----:B------:R-:W-:Y:S03]  /*f2f0*/  HMMA.16816.F32 R40, R84, R74, R40 ;  /* 0x0000004a5428723c */ /* 0x000fe60000001828 */
[CC--:B------:R-:W-:Y:S01]  /*f300*/  FFMA.FTZ R36, R0.reuse, R7.reuse, R36 ;  /* 0x0000000700247223 */ /* 0x0c0fe20000010024 */
[----:B------:R-:W-:Y:S01]  /*f310*/  FFMA.FTZ R38, R0, R7, R38 ;  /* 0x0000000700267223 */ /* 0x000fe20000010026 */
[----:B------:R-:W-:Y:S01]  /*f320*/  I2FP.F32.S32 R7, R8 ;  /* 0x0000000800077245 */ /* 0x000fe20000201400 */
[----:B------:R-:W-:-:S02]  /*f330*/  VIADD R8, R132, 0x18 ;  /* 0x0000001884087836 */ /* 0x000fc40000000000 */
[----:B------:R-:W-:Y:S01]  /*f340*/  HMMA.16816.F32 R88, R84, R68, R88 ;  /* 0x000000445458723c */ /* 0x000fe20000001858 */
[----:B------:R-:W-:Y:S02]  /*f350*/  FSEL R114, R36, -INF , !P4 ;  /* 0xff80000024727808 */ /* 0x000fe40006000000 */
[----:B------:R-:W-:-:S05]  /*f360*/  FSEL R112, R38, -INF , !P1 ;  /* 0xff80000026707808 */ /* 0x000fca0004800000 */
[C---:B------:R-:W-:Y:S08]  /*f370*/  HMMA.16816.F32 R64, R12.reuse, R32, R64 ;  /* 0x000000200c40723c */ /* 0x040ff00000001840 */
[----:B------:R-:W-:Y:S01]  /*f380*/  HMMA.16816.F32 R60, R12, R34, R60 ;  /* 0x000000220c3c723c */ /* 0x000fe2000000183c */
[----:B------:R-:W-:-:S05]  /*f390*/  VIADD R34, R132, 0x1 ;  /* 0x0000000184227836 */ /* 0x000fca0000000000 */
[C---:B------:R-:W-:Y:S02]  /*f3a0*/  ISETP.GE.AND P0, PT, R34.reuse, R3, PT ;  /* 0x000000032200720c */ /* 0x040fe40003f06270 */
[----:B------:R-:W-:Y:S01]  /*f3b0*/  HMMA.16816.F32 R48, R12, R30, R48 ;  /* 0x0000001e0c30723c */ /* 0x000fe20000001830 */
[----:B------:R-:W-:Y:S01]  /*f3c0*/  BAR.SYNC.DEFER_BLOCKING 0x0 ;  /* 0x0000000000007b1d */ /* 0x000fe20000010000 */
[----:B------:R-:W-:Y:S02]  /*f3d0*/  ISETP.GE.AND P6, PT, R34, R131, PT ;  /* 0x000000832200720c */ /* 0x000fe40003fc6270 */
[----:B------:R-:W-:-:S04]  /*f3e0*/  I2FP.F32.S32 R34, R34 ;  /* 0x0000002200227245 */ /* 0x000fc80000201400 */
[C---:B------:R-:W-:Y:S01]  /*f3f0*/  HMMA.16816.F32 R52, R12.reuse, R28, R52 ;  /* 0x0000001c0c34723c */ /* 0x040fe20000001834 */
[----:B------:R-:W-:Y:S02]  /*f400*/  VIADD R28, R132, 0x9 ;  /* 0x00000009841c7836 */ /* 0x000fe40000000000 */
[CC--:B------:R-:W-:Y:S01]  /*f410*/  FFMA.FTZ R65, R0.reuse, R34.reuse, R65 ;  /* 0x0000002200417223 */ /* 0x0c0fe20000010041 */
[C---:B------:R-:W-:Y:S01]  /*f420*/  FFMA.FTZ R34, R0.reuse, R34, R67 ;  /* 0x0000002200227223 */ /* 0x040fe20000010043 */
[CC--:B------:R-:W-:Y:S01]  /*f430*/  FFMA.FTZ R36, R0.reuse, R7.reuse, R60 ;  /* 0x0000000700247223 */ /* 0x0c0fe2000001003c */
[----:B------:R-:W-:Y:S01]  /*f440*/  FFMA.FTZ R30, R0, R7, R62 ;  /* 0x00000007001e7223 */ /* 0x000fe2000001003e */
[C---:B------:R-:W-:Y:S01]  /*f450*/  ISETP.GE.AND P2, PT, R28.reuse, R3, PT ;  /* 0x000000031c00720c */ /* 0x040fe20003f46270 */
[----:B------:R-:W-:Y:S01]  /*f460*/  HMMA.16816.F32 R44, R12, R20, R44 ;  /* 0x000000140c2c723c */ /* 0x000fe2000000182c */
[----:B------:R-:W-:Y:S02]  /*f470*/  ISETP.GE.AND P4, PT, R28, R131, PT ;  /* 0x000000831c00720c */ /* 0x000fe40003f86270 */
[----:B------:R-:W-:-:S02]  /*f480*/  I2FP.F32.S32 R28, R28 ;  /* 0x0000001c001c7245 */ /* 0x000fc40000201400 */
[----:B------:R-:W-:Y:S02]  /*f490*/  I2FP.F32.S32 R7, R8 ;  /* 0x0000000800077245 */ /* 0x000fe40000201400 */
[----:B------:R-:W-:Y:S01]  /*f4a0*/  FSEL R34, R34, -INF , !P6 ;  /* 0xff80000022227808 */ /* 0x000fe20007000000 */
[C---:B------:R-:W-:Y:S01]  /*f4b0*/  HMMA.16816.F32 R40, R12.reuse, R22, R40 ;  /* 0x000000160c28723c */ /* 0x040fe20000001828 */
[-C--:B------:R-:W-:Y:S01]  /*f4c0*/  FFMA.FTZ R32, R0, R28.reuse, R61 ;  /* 0x0000001c00207223 */ /* 0x080fe2000001003d */
[----:B------:R-:W-:Y:S01]  /*f4d0*/  FSEL R36, R36, -INF , !P3 ;  /* 0xff80000024247808 */ /* 0x000fe20005800000 */
[CC--:B------:R-:W-:Y:S01]  /*f4e0*/  FFMA.FTZ R22, R0.reuse, R7.reuse, R48 ;  /* 0x0000000700167223 */ /* 0x0c0fe20000010030 */
[----:B------:R-:W-:Y:S01]  /*f4f0*/  FSEL R38, R65, -INF , !P0 ;  /* 0xff80000041267808 */ /* 0x000fe20004000000 */
[----:B------:R-:W-:Y:S01]  /*f500*/  FFMA.FTZ R20, R0, R7, R50 ;  /* 0x0000000700147223 */ /* 0x000fe20000010032 */
[----:B------:R-:W-:Y:S01]  /*f510*/  FSEL R30, R30, -INF , !P5 ;  /* 0xff8000001e1e7808 */ /* 0x000fe20006800000 */
[----:B------:R-:W-:Y:S01]  /*f520*/  FFMA.FTZ R28, R0, R28, R63 ;  /* 0x0000001c001c7223 */ /* 0x000fe2000001003f */
[----:B------:R-:W-:Y:S01]  /*f530*/  HMMA.16816.F32 R88, R12, R16, R88 ;  /* 0x000000100c58723c */ /* 0x000fe20000001858 */
[----:B------:R-:W-:Y:S01]  /*f540*/  VIADD R14, R132, 0x10 ;  /* 0x00000010840e7836 */ /* 0x000fe20000000000 */
[----:B------:R-:W-:Y:S01]  /*f550*/  FSEL R32, R32, -INF , !P2 ;  /* 0xff80000020207808 */ /* 0x000fe20005000000 */
[C---:B------:R-:W-:Y:S01]  /*f560*/  VIADD R12, R132.reuse, 0x11 ;  /* 0x00000011840c7836 */ /* 0x040fe20000000000 */
[----:B------:R-:W-:Y:S01]  /*f570*/  I2FP.F32.S32 R7, R26 ;  /* 0x0000001a00077245 */ /* 0x000fe20000201400 */
[C---:B------:R-:W-:Y:S01]  /*f580*/  VIADD R48, R132.reuse, 0x21 ;  /* 0x0000002184307836 */ /* 0x040fe20000000000 */
[----:B------:R-:W-:Y:S01]  /*f590*/  I2FP.F32.S32 R9, R14 ;  /* 0x0000000e00097245 */ /* 0x000fe20000201400 */
[----:B------:R-:W-:Y:S01]  /*f5a0*/  VIADD R50, R132, 0x29 ;  /* 0x0000002984327836 */ /* 0x000fe20000000000 */
[----:B------:R-:W-:Y:S01]  /*f5b0*/  ISETP.GE.AND P6, PT, R12, R3, PT ;  /* 0x000000030c00720c */ /* 0x000fe20003fc6270 */
[----:B------:R-:W-:Y:S01]  /*f5c0*/  FFMA.FTZ R44, R0, R7, R44 ;  /* 0x00000007002c7223 */ /* 0x000fe2000001002c */
[----:B------:R-:W-:Y:S01]  /*f5d0*/  ISETP.GE.AND P3, PT, R12, R131, PT ;  /* 0x000000830c00720c */ /* 0x000fe20003f66270 */
[----:B------:R-:W-:Y:S01]  /*f5e0*/  FFMA.FTZ R18, R0, R9, R52 ;  /* 0x0000000900127223 */ /* 0x000fe20000010034 */
[----:B------:R-:W-:Y:S01]  /*f5f0*/  I2FP.F32.S32 R12, R12 ;  /* 0x0000000c000c7245 */ /* 0x000fe20000201400 */
[----:B------:R-:W-:Y:S01]  /*f600*/  VIADD R52, R132, 0x28 ;  /* 0x0000002884347836 */ /* 0x000fe20000000000 */
[----:B------:R-:W-:Y:S01]  /*f610*/  ISETP.GE.AND P1, PT, R14, R3, PT ;  /* 0x000000030e00720c */ /* 0x000fe20003f26270 */
[----:B------:R-:W-:Y:S01]  /*f620*/  FFMA.FTZ R46, R0, R7, R46 ;  /* 0x00000007002e7223 */ /* 0x000fe2000001002e */
[----:B------:R-:W-:Y:S01]  /*f630*/  ISETP.GE.AND P0, PT, R14, R131, PT ;  /* 0x000000830e00720c */ /* 0x000fe20003f06270 */
[----:B------:R-:W-:Y:S01]  /*f640*/  FFMA.FTZ R14, R0, R9, R54 ;  /* 0x00000009000e7223 */ /* 0x000fe20000010036 */
[----:B------:R-:W-:Y:S01]  /*f650*/  ISETP.GE.AND P5, PT, R8, R3, PT ;  /* 0x000000030800720c */ /* 0x000fe20003fa6270 */
[----:B------:R-:W-:Y:S01]  /*f660*/  FFMA.FTZ R16, R0, R12, R53 ;  /* 0x0000000c00107223 */ /* 0x000fe20000010035 */
[----:B------:R-:W-:Y:S01]  /*f670*/  ISETP.GE.AND P2, PT, R8, R131, PT ;  /* 0x000000830800720c */ /* 0x000fe20003f46270 */
[----:B------:R-:W-:-:S02]  /*f680*/  VIADD R8, R132, 0x19 ;  /* 0x0000001984087836 */ /* 0x000fc40000000000 */
[----:B------:R-:W-:Y:S01]  /*f690*/  FFMA.FTZ R12, R0, R12, R55 ;  /* 0x0000000c000c7223 */ /* 0x000fe20000010037 */
[----:B------:R-:W-:Y:S02]  /*f6a0*/  FSEL R14, R14, -INF , !P0 ;  /* 0xff8000000e0e7808 */ /* 0x000fe40004000000 */
[----:B------:R-:W-:Y:S02]  /*f6b0*/  FSEL R28, R28, -INF , !P4 ;  /* 0xff8000001c1c7808 */ /* 0x000fe40006000000 */
[----:B------:R-:W-:Y:S02]  /*f6c0*/  FSEL R18, R18, -INF , !P1 ;  /* 0xff80000012127808 */ /* 0x000fe40004800000 */
[-C--:B------:R-:W-:Y:S02]  /*f6d0*/  ISETP.GE.AND P0, PT, R26, R3.reuse, PT ;  /* 0x000000031a00720c */ /* 0x080fe40003f06270 */
[C---:B------:R-:W-:Y:S02]  /*f6e0*/  ISETP.GE.AND P4, PT, R8.reuse, R3, PT ;  /* 0x000000030800720c */ /* 0x040fe40003f86270 */
[----:B------:R-:W-:-:S02]  /*f6f0*/  ISETP.GE.AND P1, PT, R8, R131, PT ;  /* 0x000000830800720c */ /* 0x000fc40003f26270 */
[----:B------:R-:W-:Y:S02]  /*f700*/  I2FP.F32.S32 R8, R8 ;  /* 0x0000000800087245 */ /* 0x000fe40000201400 */
[----:B------:R-:W-:Y:S02]  /*f710*/  FSEL R12, R12, -INF , !P3 ;  /* 0xff8000000c0c7808 */ /* 0x000fe40005800000 */
[----:B------:R-:W-:Y:S02]  /*f720*/  FSEL R22, R22, -INF , !P5 ;  /* 0xff80000016167808 */ /* 0x000fe40006800000 */
[C---:B------:R-:W-:Y:S02]  /*f730*/  ISETP.GE.AND P3, PT, R48.reuse, R3, PT ;  /* 0x000000033000720c */ /* 0x040fe40003f66270 */
[----:B------:R-:W-:Y:S02]  /*f740*/  ISETP.GE.AND P5, PT, R48, R131, PT ;  /* 0x000000833000720c */ /* 0x000fe40003fa6270 */
[----:B------:R-:W-:-:S02]  /*f750*/  I2FP.F32.S32 R48, R48 ;  /* 0x0000003000307245 */ /* 0x000fc40000201400 */
[----:B------:R-:W-:Y:S02]  /*f760*/  FSEL R172, R44, -INF , !P0 ;  /* 0xff8000002cac7808 */ /* 0x000fe40004000000 */
[----:B------:R-:W-:Y:S01]  /*f770*/  FSEL R16, R16, -INF , !P6 ;  /* 0xff80000010107808 */ /* 0x000fe20007000000 */
[C---:B------:R-:W-:Y:S01]  /*f780*/  FFMA.FTZ R45, R0.reuse, R48, R45 ;  /* 0x00000030002d7223 */ /* 0x040fe2000001002d */
[----:B------:R-:W-:Y:S01]  /*f790*/  I2FP.F32.S32 R44, R50 ;  /* 0x00000032002c7245 */ /* 0x000fe20000201400 */
[----:B------:R-:W-:Y:S01]  /*f7a0*/  FFMA.FTZ R47, R0, R48, R47 ;  /* 0x00000030002f7223 */ /* 0x000fe2000001002f */
[----:B------:R-:W-:Y:S01]  /*f7b0*/  ISETP.GE.AND P6, PT, R26, R131, PT ;  /* 0x000000831a00720c */ /* 0x000fe20003fc6270 */
[CC--:B------:R-:W-:Y:S01]  /*f7c0*/  FFMA.FTZ R26, R0.reuse, R8.reuse, R49 ;  /* 0x00000008001a7223 */ /* 0x0c0fe20000010031 */
[----:B------:R-:W-:Y:S01]  /*f7d0*/  FFMA.FTZ R8, R0, R8, R51 ;  /* 0x0000000800087223 */ /* 0x000fe20000010033 */
[----:B------:R-:W-:Y:S01]  /*f7e0*/  I2FP.F32.S32 R9, R52 ;  /* 0x0000003400097245 */ /* 0x000fe20000201400 */
[----:B------:R-:W-:-:S02]  /*f7f0*/  VIADD R48, R132, 0x30 ;  /* 0x0000003084307836 */ /* 0x000fc40000000000 */
[-C--:B------:R-:W-:Y:S01]  /*f800*/  FFMA.FTZ R43, R0, R44.reuse, R43 ;  /* 0x0000002c002b7223 */ /* 0x080fe2000001002b */
[----:B------:R-:W-:Y:S01]  /*f810*/  ISETP.GE.AND P0, PT, R50, R131, PT ;  /* 0x000000833200720c */ /* 0x000fe20003f06270 */
[----:B------:R-:W-:Y:S01]  /*f820*/  FFMA.FTZ R41, R0, R44, R41 ;  /* 0x0000002c00297223 */ /* 0x000fe20000010029 */
[----:B------:R-:W-:Y:S01]  /*f830*/  FSEL R26, R26, -INF , !P4 ;  /* 0xff8000001a1a7808 */ /* 0x000fe20006000000 */
[----:B------:R-:W-:Y:S01]  /*f840*/  FFMA.FTZ R42, R0, R9, R42 ;  /* 0x00000009002a7223 */ /* 0x000fe2000001002a */
[----:B------:R-:W-:Y:S01]  /*f850*/  FSEL R8, R8, -INF , !P1 ;  /* 0xff80000008087808 */ /* 0x000fe20004800000 */
[----:B------:R-:W-:Y:S01]  /*f860*/  VIADD R44, R132, 0x39 ;  /* 0x00000039842c7836 */ /* 0x000fe20000000000 */
[----:B------:R-:W-:Y:S01]  /*f870*/  ISETP.GE.AND P4, PT, R52, R131, PT ;  /* 0x000000833400720c */ /* 0x000fe20003f86270 */
[----:B------:R-:W-:Y:S01]  /*f880*/  FFMA.FTZ R40, R0, R9, R40 ;  /* 0x0000000900287223 */ /* 0x000fe20000010028 */
[----:B------:R-:W-:Y:S02]  /*f890*/  ISETP.GE.AND P1, PT, R50, R3, PT ;  /* 0x000000033200720c */ /* 0x000fe40003f26270 */
[----:B------:R-:W-:Y:S01]  /*f8a0*/  FSEL R126, R46, -INF , !P6 ;  /* 0xff8000002e7e7808 */ /* 0x000fe20007000000 */
[----:B------:R-:W-:Y:S01]  /*f8b0*/  VIADD R46, R132, 0x31 ;  /* 0x00000031842e7836 */ /* 0x000fe20000000000 */
[----:B------:R-:W-:-:S02]  /*f8c0*/  I2FP.F32.S32 R7, R48 ;  /* 0x0000003000077245 */ /* 0x000fc40000201400 */
[----:B------:R-:W-:Y:S02]  /*f8d0*/  FSEL R136, R43, -INF , !P0 ;  /* 0xff8000002b887808 */ /* 0x000fe40004000000 */
[----:B------:R-:W-:Y:S01]  /*f8e0*/  ISETP.GT.AND P0, PT, R105, R152, PT ;  /* 0x000000986900720c */ /* 0x000fe20003f04270 */
[-C--:B------:R-:W-:Y:S01]  /*f8f0*/  FFMA.FTZ R88, R0, R7.reuse, R88 ;  /* 0x0000000700587223 */ /* 0x080fe20000010058 */
[----:B------:R-:W-:Y:S01]  /*f900*/  FSEL R124, R42, -INF , !P4 ;  /* 0xff8000002a7c7808 */ /* 0x000fe20006000000 */
[----:B------:R-:W-:Y:S01]  /*f910*/  FFMA.FTZ R90, R0, R7, R90 ;  /* 0x00000007005a7223 */ /* 0x000fe2000001005a */
[----:B------:R-:W-:Y:S02]  /*f920*/  FSEL R138, R41, -INF , !P1 ;  /* 0xff800000298a7808 */ /* 0x000fe40004800000 */
[C---:B------:R-:W-:Y:S02]  /*f930*/  ISETP.GE.AND P4, PT, R44.reuse, R3, PT ;  /* 0x000000032c00720c */ /* 0x040fe40003f86270 */
[----:B------:R-:W-:-:S02]  /*f940*/  ISETP.GE.AND P1, PT, R44, R131, PT ;  /* 0x000000832c00720c */ /* 0x000fc40003f26270 */
[----:B------:R-:W-:Y:S02]  /*f950*/  FSEL R20, R20, -INF , !P2 ;  /* 0xff80000014147808 */ /* 0x000fe40005000000 */
[----:B------:R-:W-:Y:S02]  /*f960*/  I2FP.F32.S32 R44, R44 ;  /* 0x0000002c002c7245 */ /* 0x000fe40000201400 */
[----:B------:R-:W-:Y:S02]  /*f970*/  ISETP.GE.AND P2, PT, R52, R3, PT ;  /* 0x000000033400720c */ /* 0x000fe40003f46270 */
[----:B------:R-:W-:Y:S01]  /*f980*/  FSEL R168, R45, -INF , !P3 ;  /* 0xff8000002da87808 */ /* 0x000fe20005800000 */
[C---:B------:R-:W-:Y:S01]  /*f990*/  FFMA.FTZ R37, R0.reuse, R44, R37 ;  /* 0x0000002c00257223 */ /* 0x040fe20000010025 */
[----:B------:R-:W-:Y:S01]  /*f9a0*/  I2FP.F32.S32 R7, R132 ;  /* 0x0000008400077245 */ /* 0x000fe20000201400 */
[----:B------:R-:W-:Y:S01]  /*f9b0*/  FFMA.FTZ R39, R0, R44, R39 ;  /* 0x0000002c00277223 */ /* 0x000fe20000010027 */
[----:B------:R-:W-:-:S02]  /*f9c0*/  I2FP.F32.S32 R9, R46 ;  /* 0x0000002e00097245 */ /* 0x000fc40000201400 */
[----:B------:R-:W-:Y:S01]  /*f9d0*/  ISETP.GE.AND P6, PT, R48, R3, PT ;  /* 0x000000033000720c */ /* 0x000fe20003fc6270 */
[----:B------:R-:W-:Y:S01]  /*f9e0*/  FFMA.FTZ R44, R0, R7, R66 ;  /* 0x00000007002c7223 */ /* 0x000fe20000010042 */
[----:B------:R-:W-:Y:S01]  /*f9f0*/  ISETP.GE.AND P3, PT, R48, R131, PT ;  /* 0x000000833000720c */ /* 0x000fe20003f66270 */
[-C--:B------:R-:W-:Y:S01]  /*fa00*/  FFMA.FTZ R89, R0, R9.reuse, R89 ;  /* 0x0000000900597223 */ /* 0x080fe20000010059 */
[----:B------:R-:W-:Y:S01]  /*fa10*/  FSEL R170, R40, -INF , !P2 ;  /* 0xff80000028aa7808 */ /* 0x000fe20005000000 */
[C---:B------:R-:W-:Y:S01]  /*fa20*/  FFMA.FTZ R91, R0.reuse, R9, R91 ;  /* 0x00000009005b7223 */ /* 0x040fe2000001005b */
[----:B------:R-:W-:Y:S01]  /*fa30*/  FSEL R134, R47, -INF , !P5 ;  /* 0xff8000002f867808 */ /* 0x000fe20006800000 */
[----:B------:R-:W-:Y:S01]  /*fa40*/  FFMA.FTZ R40, R0, R7, R64 ;  /* 0x0000000700287223 */ /* 0x000fe20000010040 */
[----:B------:R-:W-:Y:S02]  /*fa50*/  FSEL R122, R88, -INF , !P6 ;  /* 0xff800000587a7808 */ /* 0x000fe40007000000 */
[----:B------:R-:W-:-:S02]  /*fa60*/  FSEL R118, R90, -INF , !P3 ;  /* 0xff8000005a767808 */ /* 0x000fc40005800000 */
[C---:B------:R-:W-:Y:S02]  /*fa70*/  ISETP.GE.AND P5, PT, R46.reuse, R3, PT ;  /* 0x000000032e00720c */ /* 0x040fe40003fa6270 */
[----:B------:R-:W-:Y:S02]  /*fa80*/  ISETP.GE.AND P2, PT, R46, R131, PT ;  /* 0x000000832e00720c */ /* 0x000fe40003f46270 */
[C---:B------:R-:W-:Y:S02]  /*fa90*/  ISETP.GE.AND P6, PT, R132.reuse, R3, PT ;  /* 0x000000038400720c */ /* 0x040fe40003fc6270 */
        /* <DEDUP_REMOVED lines=19> */
.L_x_6940:
        /* <DEDUP_REMOVED lines=59> */
.L_x_6941:
        /* <DEDUP_REMOVED lines=10> */
[----:B------:R-:W-:Y:S02]  /*10020*/  @!P2 IMAD.MOV.U32 R155, RZ, RZ, R153 ;  /* 0x000000ffff9ba224 */ /* 0x000fe400078e0099 */
[----:B------:R-:W-:-:S03]  /*10030*/  IMAD.X R7, R11, 0x1, R5, P0 ;  /* 0x000000010b077824 */ /* 0x000fc600000e0605 */
[----:B------:R-:W-:Y:S01]  /*10040*/  @!PT LDS RZ, [RZ] ;  /* 0x00000000fffff984 */ /* 0x000fe20000000800 */
[----:B------:R-:W-:Y:S01]  /*10050*/  @!PT LDS RZ, [RZ] ;  /* 0x00000000fffff984 */ /* 0x000fe20000000800 */
[----:B------:R-:W-:Y:S01]  /*10060*/  @!PT LDS RZ, [RZ] ;  /* 0x00000000fffff984 */ /* 0x000fe20000000800 */
[----:B------:R1:W-:Y:S04]  /*10070*/  @!P2 LDGSTS.E.BYPASS.LTC128B.128 [R130+0x4000], desc[UR6][R154.64] ;  /* 0x040000009a82afae */ /* 0x0003e8000b981a06 */
        /* <DEDUP_REMOVED lines=38> */
.L_x_6939:
        /* <DEDUP_REMOVED lines=17> */
[----:B------:R-:W-:Y:S01]  /*103f0*/  SHF.L.U32 R10, R158, 0x6, RZ ;  /* 0x000000069e0a7819 */ /* 0x000fe200000006ff */
[----:B------:R-:W2:Y:S01]  /*10400*/  SHFL.BFLY PT, R5, R42, 0x2, 0x1f ;  /* 0x0c401f002a057f89 */ /* 0x000ea200000e0000 */
[----:B------:R-:W-:-:S02]  /*10410*/  SHF.R.U32.HI R151, RZ, 0x1, R158 ;  /* 0x00000001ff977819 */ /* 0x000fc4000001169e */
[----:B------:R-:W-:Y:S01]  /*10420*/  LOP3.LUT R10, R10, 0x1c0, RZ, 0xc0, !PT ;  /* 0x000001c00a0a7812 */ /* 0x000fe200078ec0ff */
[----:B------:R-:W3:Y:S01]  /*10430*/  SHFL.BFLY PT, R6, R7, 0x2, 0x1f ;  /* 0x0c401f0007067f89 */ /* 0x000ee200000e0000 */
[----:B------:R-:W-:Y:S02]  /*10440*/  SHF.L.U32 R167, R158, 0x3, RZ ;  /* 0x000000039ea77819 */ /* 0x000fe400000006ff */
[----:B------:R-:W-:Y:S02]  /*10450*/  LOP3.LUT R151, R10, 0x8, R151, 0xf8, !PT ;  /* 0x000000080a977812 */ /* 0x000fe400078ef897 */
[----:B------:R-:W-:-:S04]  /*10460*/  LOP3.LUT R166, R167, 0x38, RZ, 0xc0, !PT ;  /* 0x00000038a7a67812 */ /* 0x000fc800078ec0ff */
[----:B------:R-:W-:-:S04]  /*10470*/  LOP3.LUT R151, R151, R166, RZ, 0x3c, !PT ;  /* 0x000000a697977212 */ /* 0x000fc800078e3cff */
[----:B------:R-:W-:-:S04]  /*10480*/  IADD3 R151, PT, PT, R56, R151, RZ ;  /* 0x0000009738977210 */ /* 0x000fc80007ffe0ff */
[----:B------:R-:W-:Y:S02]  /*10490*/  LEA R151, R151, UR5, 0x1 ;  /* 0x0000000597977c11 */ /* 0x000fe4000f8e08ff */
[----:B--2---:R-:W-:Y:S02]  /*104a0*/  FMNMX.FTZ R5, R42, R5, !PT ;  /* 0x000000052a057209 */ /* 0x004fe40007810000 */
[-C--:B------:R-:W-:Y:S01]  /*104b0*/  IADD3 R149, PT, PT, R4, R151.reuse, RZ ;  /* 0x0000009704957210 */ /* 0x080fe20007ffe0ff */
[----:B------:R-:W-:Y:S01]  /*104c0*/  LDSM.16.MT88.4 R92, [R151+0x8000] ;  /* 0x00800000975c783b */ /* 0x000fe20000004200 */
[----:B---3--:R-:W-:Y:S02]  /*104d0*/  FMNMX.FTZ R6, R7, R6, !PT ;  /* 0x0000000607067209 */ /* 0x008fe40007810000 */
[C---:B------:R-:W-:Y:S01]  /*104e0*/  IADD3 R150, PT, PT, R2.reuse, R151, RZ ;  /* 0x0000009702967210 */ /* 0x040fe20007ffe0ff */
[----:B------:R-:W2:Y:S01]  /*104f0*/  SHFL.BFLY PT, R102, R5, 0x1, 0x1f ;  /* 0x0c201f0005667f89 */ /* 0x000ea200000e0000 */
[----:B------:R-:W-:-:S03]  /*10500*/  IADD3 R148, PT, PT, R2, R149, RZ ;  /* 0x0000009502947210 */ /* 0x000fc60007ffe0ff */
[----:B------:R-:W3:Y:S04]  /*10510*/  SHFL.BFLY PT, R101, R6, 0x1, 0x1f ;  /* 0x0c201f0006657f89 */ /* 0x000ee800000e0000 */
[----:B------:R-:W4:Y:S04]  /*10520*/  LDSM.16.MT88.4 R48, [R149+0x8000] ;  /* 0x008000009530783b */ /* 0x000f280000004200 */
        /* <DEDUP_REMOVED lines=25> */
[--C-:B------:R-:W-:Y:S01]  /*106c0*/  FFMA.FTZ R109, R18, UR4, -R123.reuse ;  /* 0x00000004126d7c23 */ /* 0x100fe2000801087b */
        /* <DEDUP_REMOVED lines=8> */
[----:B------:R-:W5:Y:S01]  /*10750*/  MUFU.EX2 R35, R35 ;  /* 0x0000002300237308 */ /* 0x000f620000000800 */
[----:B------:R-:W3:Y:S01]  /*10760*/  LDSM.16.MT88.4 R12, [R150+0x8800] ;  /* 0x00880000960c783b */ /* 0x000ee20000004200 */
[--C-:B------:R-:W-:Y:S01]  /*10770*/  FFMA.FTZ R126, R126, UR4, -R119.reuse ;  /* 0x000000047e7e7c23 */ /* 0x100fe20008010877 */
[--C-:B------:R-:W-:Y:S01]  /*10780*/  FFMA.FTZ R125, R134, UR4, -R119.reuse ;  /* 0x00000004867d7c23 */ /* 0x100fe20008010877 */
[----:B------:R-:W-:Y:S01]  /*10790*/  MUFU.EX2 R113, R113 ;  /* 0x0000007100717308 */ /* 0x000fe20000000800 */
[----:B------:R-:W3:Y:S01]  /*107a0*/  LDSM.16.MT88.4 R16, [R151+0x8800] ;  /* 0x008800009710783b */ /* 0x000ee20000004200 */
[----:B--2---:R-:W-:Y:S01]  /*107b0*/  F2FP.F16.F32.PACK_AB R84, R110, R115 ;  /* 0x000000736e54723e */ /* 0x004fe200000000ff */
[--C-:B------:R-:W-:Y:S01]  /*107c0*/  FFMA.FTZ R124, R124, UR4, -R119.reuse ;  /* 0x000000047c7c7c23 */ /* 0x100fe20008010877 */
[----:B------:R-:W2:Y:S01]  /*107d0*/  MUFU.EX2 R108, R108 ;  /* 0x0000006c006c7308 */ /* 0x000ea20000000800 */
[----:B------:R-:W3:Y:S01]  /*107e0*/  LDSM.16.MT88.4 R28, [R148+0x8800] ;  /* 0x00880000941c783b */ /* 0x000ee20000004200 */
[--C-:B------:R-:W-:Y:S01]  /*107f0*/  FFMA.FTZ R127, R136, UR4, -R119.reuse ;  /* 0x00000004887f7c23 */ /* 0x100fe20008010877 */
[--C-:B------:R-:W-:Y:S01]  /*10800*/  FFMA.FTZ R173, R116, UR4, -R119.reuse ;  /* 0x0000000474ad7c23 */ /* 0x100fe20008010877 */
[----:B------:R-:W-:Y:S01]  /*10810*/  MUFU.EX2 R107, R107 ;  /* 0x0000006b006b7308 */ /* 0x000fe20000000800 */
[----:B------:R-:W-:Y:S01]  /*10820*/  LDSM.16.MT88.4 R20, [R151+0xa800] ;  /* 0x00a800009714783b */ /* 0x000fe20000004200 */
[----:B-----5:R-:W-:Y:S01]  /*10830*/  F2FP.F16.F32.PACK_AB R86, R35, R32 ;  /* 0x000000202356723e */ /* 0x020fe200000000ff */
[--C-:B------:R-:W-:Y:S01]  /*10840*/  FFMA.FTZ R133, R118, UR4, -R119.reuse ;  /* 0x0000000476857c23 */ /* 0x100fe20008010877 */
[----:B------:R-:W5:Y:S01]  /*10850*/  MUFU.EX2 R34, R34 ;  /* 0x0000002200227308 */ /* 0x000f620000000800 */
[----:B------:R-:W-:Y:S01]  /*10860*/  FFMA.FTZ R118, R112, UR4, -R119 ;  /* 0x0000000470767c23 */ /* 0x000fe20008010877 */
[----:B------:R-:W-:Y:S01]  /*10870*/  FADD.FTZ R115, R115, R110 ;  /* 0x0000006e73737221 */ /* 0x000fe20000010000 */
[----:B------:R-:W-:Y:S01]  /*10880*/  ISETP.GT.AND P0, PT, R105, R152, PT ;  /* 0x000000986900720c */ /* 0x000fe20003f04270 */
[----:B------:R-:W-:Y:S01]  /*10890*/  MUFU.EX2 R109, R109 ;  /* 0x0000006d006d7308 */ /* 0x000fe20000000800 */
[----:B--2---:R-:W-:Y:S01]  /*108a0*/  F2FP.F16.F32.PACK_AB R85, R108, R113 ;  /* 0x000000716c55723e */ /* 0x004fe200000000ff */
[----:B------:R-:W-:-:S02]  /*108b0*/  FADD.FTZ R108, R113, R108 ;  /* 0x0000006c716c7221 */ /* 0x000fc40000010000 */
[----:B------:R-:W2:Y:S04]  /*108c0*/  MUFU.EX2 R104, R104 ;  /* 0x0000006800687308 */ /* 0x000ea80000000800 */
[----:B------:R-:W-:Y:S01]  /*108d0*/  MUFU.EX2 R2, R2 ;  /* 0x0000000200027308 */ /* 0x000fe20000000800 */
[----:B-----5:R-:W-:-:S03]  /*108e0*/  F2FP.F16.F32.PACK_AB R87, R34, R107 ;  /* 0x0000006b2257723e */ /* 0x020fc600000000ff */
[----:B------:R-:W-:Y:S04]  /*108f0*/  MUFU.EX2 R27, R27 ;  /* 0x0000001b001b7308 */ /* 0x000fe80000000800 */
[----:B------:R-:W-:Y:S01]  /*10900*/  MUFU.EX2 R106, R106 ;  /* 0x0000006a006a7308 */ /* 0x000fe20000000800 */
[C---:B----4-:R-:W-:Y:S03]  /*10910*/  HMMA.16816.F32 R44, R84.reuse, R48, RZ ;  /* 0x00000030542c723c */ /* 0x050fe600000018ff */
[----:B------:R-:W4:Y:S04]  /*10920*/  MUFU.EX2 R111, R111 ;  /* 0x0000006f006f7308 */ /* 0x000f280000000800 */
[----:B------:R-:W-:Y:S01]  /*10930*/  MUFU.EX2 R33, R33 ;  /* 0x0000002100217308 */ /* 0x000fe20000000800 */
[C---:B------:R-:W-:Y:S03]  /*10940*/  HMMA.16816.F32 R48, R84.reuse, R50, RZ ;  /* 0x000000325430723c */ /* 0x040fe600000018ff */
        /* <DEDUP_REMOVED lines=21> */
[----:B----4-:R-:W-:-:S05]  /*10aa0*/  F2FP.F16.F32.PACK_AB R5, R111, R106 ;  /* 0x0000006a6f05723e */ /* 0x010fca00000000ff */
[----:B------:R-:W-:Y:S01]  /*10ab0*/  HMMA.16816.F32 R84, R84, R6, RZ ;  /* 0x000000065454723c */ /* 0x000fe200000018ff */
[----:B------:R-:W-:Y:S02]  /*10ac0*/  F2FP.F16.F32.PACK_AB R6, R27, R2 ;  /* 0x000000021b06723e */ /* 0x000fe400000000ff */
[----:B-----5:R-:W-:-:S07]  /*10ad0*/  F2FP.F16.F32.PACK_AB R7, R26, R33 ;  /* 0x000000211a07723e */ /* 0x020fce00000000ff */
[C---:B---3--:R-:W-:Y:S08]  /*10ae0*/  HMMA.16816.F32 R44, R4.reuse, R8, R44 ;  /* 0x00000008042c723c */ /* 0x048ff0000000182c */
        /* <DEDUP_REMOVED lines=19> */
[----:B------:R-:W-:Y:S01]  /*10c20*/  MUFU.EX2 R31, R31 ;  /* 0x0000001f001f7308 */ /* 0x000fe20000000800 */
[C---:B--2---:R-:W-:Y:S03]  /*10c30*/  HMMA.16816.F32 R88, R4.reuse, R12, R88 ;  /* 0x0000000c0458723c */ /* 0x044fe60000001858 */
[----:B------:R-:W2:Y:S05]  /*10c40*/  MUFU.EX2 R30, R30 ;  /* 0x0000001e001e7308 */ /* 0x000eaa0000000800 */
        /* <DEDUP_REMOVED lines=9> */
[----:B------:R-:W-:-:S02]  /*10ce0*/  F2FP.F16.F32.PACK_AB R5, R125, R126 ;  /* 0x0000007e7d05723e */ /* 0x000fc400000000ff */
[----:B------:R-:W-:Y:S02]  /*10cf0*/  F2FP.F16.F32.PACK_AB R6, R28, R29 ;  /* 0x0000001d1c06723e */ /* 0x000fe400000000ff */
[----:B------:R-:W-:-:S07]  /*10d00*/  F2FP.F16.F32.PACK_AB R7, R127, R124 ;  /* 0x0000007c7f07723e */ /* 0x000fce00000000ff */
[C---:B-1----:R-:W-:Y:S08]  /*10d10*/  HMMA.16816.F32 R96, R4.reuse, R8, R96 ;  /* 0x000000080460723c */ /* 0x042ff00000001860 */
        /* <DEDUP_REMOVED lines=12> */
[C---:B---3--:R-:W-:Y:S08]  /*10de0*/  HMMA.16816.F32 R68, R4.reuse, R12, R68 ;  /* 0x0000000c0444723c */ /* 0x048ff00000001844 */
[C---:B------:R-:W-:Y:S01]  /*10df0*/  HMMA.16816.F32 R72, R4.reuse, R14, R72 ;  /* 0x0000000e0448723c */ /* 0x040fe20000001848 */
[----:B------:R-:W3:Y:S07]  /*10e00*/  LDSM.16.MT88.4 R12, [R151+0x9800] ;  /* 0x00980000970c783b */ /* 0x000eee0000004200 */
[----:B--2---:R-:W-:Y:S01]  /*10e10*/  HMMA.16816.F32 R60, R4, R16, R60 ;  /* 0x00000010043c723c */ /* 0x004fe2000000183c */
[----:B------:R-:W-:-:S07]  /*10e20*/  FFMA.FTZ R16, R114, UR4, -R123 ;  /* 0x0000000472107c23 */ /* 0x000fce000801087b */
[C---:B------:R-:W-:Y:S08]  /*10e30*/  HMMA.16816.F32 R64, R4.reuse, R18, R64 ;  /* 0x000000120440723c */ /* 0x040ff00000001840 */
[C---:B------:R-:W-:Y:S08]  /*10e40*/  HMMA.16816.F32 R84, R4.reuse, R22, R84 ;  /* 0x000000160454723c */ /* 0x040ff00000001854 */
[C---:B-1----:R-:W-:Y:S01]  /*10e50*/  HMMA.16816.F32 R76, R4.reuse, R8, R76 ;  /* 0x00000008044c723c */ /* 0x042fe2000000184c */
[--C-:B------:R-:W-:Y:S01]  /*10e60*/  FFMA.FTZ R9, R122, UR4, -R123.reuse ;  /* 0x000000047a097c23 */ /* 0x100fe2000801087b */
[--C-:B------:R-:W-:Y:S01]  /*10e70*/  FFMA.FTZ R8, R121, UR4, -R123.reuse ;  /* 0x0000000479087c23 */ /* 0x100fe2000801087b */
[----:B------:R-:W-:Y:S01]  /*10e80*/  FFMA.FTZ R123, R120, UR4, -R123 ;  /* 0x00000004787b7c23 */ /* 0x000fe2000801087b */
[----:B------:R-:W-:Y:S01]  /*10e90*/  FFMA.FTZ R122, R117, UR4, -R119 ;  /* 0x00000004757a7c23 */ /* 0x000fe20008010877 */
[----:B------:R-:W-:Y:S03]  /*10ea0*/  MUFU.EX2 R121, R9 ;  /* 0x0000000900797308 */ /* 0x000fe60000000800 */
[----:B------:R-:W-:Y:S01]  /*10eb0*/  HMMA.16816.F32 R80, R4, R10, R80 ;  /* 0x0000000a0450723c */ /* 0x000fe20000001850 */
[----:B------:R-:W1:Y:S01]  /*10ec0*/  MUFU.EX2 R114, R8 ;  /* 0x0000000800727308 */ /* 0x000e620000000800 */
[----:B------:R-:W-:-:S03]  /*10ed0*/  F2FP.F16.F32.PACK_AB R7, R173, R116 ;  /* 0x00000074ad07723e */ /* 0x000fc600000000ff */
[----:B------:R2:W-:Y:S04]  /*10ee0*/  MUFU.EX2 R120, R16 ;  /* 0x0000001000787308 */ /* 0x0005e80000000800 */
[----:B------:R-:W4:Y:S04]  /*10ef0*/  MUFU.EX2 R123, R123 ;  /* 0x0000007b007b7308 */ /* 0x000f280000000800 */
[----:B------:R-:W-:Y:S01]  /*10f00*/  MUFU.EX2 R117, R133 ;  /* 0x0000008500757308 */ /* 0x000fe20000000800 */
[----:B-1----:R-:W-:Y:S01]  /*10f10*/  F2FP.F16.F32.PACK_AB R4, R114, R121 ;  /* 0x000000797204723e */ /* 0x002fe200000000ff */
[----:B------:R-:W1:Y:S02]  /*10f20*/  LDSM.16.MT88.4 R8, [R150+0x9800] ;  /* 0x009800009608783b */ /* 0x000e640000004200 */
[----:B------:R-:W5:Y:S02]  /*10f30*/  MUFU.EX2 R112, R122 ;  /* 0x0000007a00707308 */ /* 0x000f640000000800 */
[----:B--2---:R-:W2:Y:S01]  /*10f40*/  LDSM.16.MT88.4 R16, [R149+0x9800] ;  /* 0x009800009510783b */ /* 0x004ea20000004200 */
[----:B----4-:R-:W-:-:S02]  /*10f50*/  F2FP.F16.F32.PACK_AB R6, R123, R120 ;  /* 0x000000787b06723e */ /* 0x010fc400000000ff */
[----:B-----5:R-:W-:-:S07]  /*10f60*/  F2FP.F16.F32.PACK_AB R5, R112, R117 ;  /* 0x000000757005723e */ /* 0x020fce00000000ff */
[C---:B---3--:R-:W-:Y:S08]  /*10f70*/  HMMA.16816.F32 R96, R4.reuse, R12, R96 ;  /* 0x0000000c0460723c */ /* 0x048ff00000001860 */
[C---:B------:R-:W-:Y:S01]  /*10f80*/  HMMA.16816.F32 R92, R4.reuse, R14, R92 ;  /* 0x0000000e045c723c */ /* 0x040fe2000000185c */
[----:B------:R-:W3:Y:S07]  /*10f90*/  LDSM.16.MT88.4 R12, [R148+0x9800] ;  /* 0x00980000940c783b */ /* 0x000eee0000004200 */
        /* <DEDUP_REMOVED lines=116> */
.L_x_6943:
[----:B------:R-:W-:Y:S01]  /*116e0*/  UMOV UR8, URZ ;  /* 0x000000ff00087c82 */ /* 0x000fe20008000000 */
[----:B------:R-:W-:Y:S01]  /*116f0*/  IMAD.SHL.U32 R2, R24, 0x40, RZ ;  /* 0x0000004018027824 */ /* 0x000fe200078e00ff */
[----:B------:R-:W-:-:S05]  /*11700*/  IADD3 R4, P0, PT, RZ, -UR8, RZ ;  /* 0x80000008ff047c10 */ /* 0x000fca000ff1e0ff */
[----:B------:R-:W-:-:S05]  /*11710*/  IMAD.X R2, RZ, RZ, ~R2, P0 ;  /* 0x000000ffff027224 */ /* 0x000fca00000e0e02 */
[----:B------:R-:W-:-:S04]  /*11720*/  SHF.R.S64 R5, R4, 0x1f, R2 ;  /* 0x0000001f04057819 */ /* 0x000fc80000001002 */
[----:B------:R-:W-:-:S04]  /*11730*/  IADD3 R156, P0, PT, R5, R156, RZ ;  /* 0x0000009c059c7210 */ /* 0x000fc80007f1e0ff */
[----:B------:R-:W-:-:S09]  /*11740*/  LEA.HI.X.SX32 R157, R2, R157, 0x1, P0 ;  /* 0x0000009d029d7211 */ /* 0x000fd200000f0eff */
.L_x_6944:
        /* <DEDUP_REMOVED lines=13> */
[----:B------:R-:W-:-:S05]  /*11820*/  ISETP.GE.AND P3, PT, R2, R131, PT ;  /* 0x000000830200720c */ /* 0x000fca0003f66270 */
        /* <DEDUP_REMOVED lines=43> */
[----:B-1----:R-:W1:Y:S04]  /*11ae0*/  LDSM.16.M88.4 R8, [R146+0x5000] ;  /* 0x005000009208783b */ /* 0x002e680000000200 */
[----:B------:R-:W2:Y:S04]  /*11af0*/  LDSM.16.M88.4 R124, [R146+0x5800] ;  /* 0x00580000927c783b */ /* 0x000ea80000000200 */
        /* <DEDUP_REMOVED lines=45> */
[----:B------:R-:W-:Y:S07]  /*11dd0*/  LDSM.16.M88.4 R116, [R146+0x6800] ;  /* 0x006800009274783b */ /* 0x000fee0000000200 */
[C---:B---3--:R-:W-:Y:S08]  /*11de0*/  HMMA.16816.F32 R12, R112.reuse, R108, R12 ;  /* 0x0000006c700c723c */ /* 0x048ff0000000180c */
[C---:B------:R-:W-:Y:S01]  /*11df0*/  HMMA.16816.F32 R8, R112.reuse, R110, R8 ;  /* 0x0000006e7008723c */ /* 0x040fe20000001808 */
[----:B------:R-:W1:Y:S07]  /*11e00*/  LDSM.16.M88.4 R108, [R147+0x2000] ;  /* 0x00200000936c783b */ /* 0x000e6e0000000200 */
[C---:B----4-:R-:W-:Y:S08]  /*11e10*/  HMMA.16816.F32 R4, R112.reuse, R32, R4 ;  /* 0x000000207004723c */ /* 0x050ff00000001804 */
        /* <DEDUP_REMOVED lines=39> */
[----:B------:R-:W-:Y:S01]  /*12090*/  HMMA.16816.F32 R16, R108, R118, R16 ;  /* 0x000000766c10723c */ /* 0x000fe20000001810 */
[----:B------:R-:W3:Y:S04]  /*120a0*/  LDSM.16.M88.4 R116, [R140+0x6800] ;  /* 0x006800008c74783b */ /* 0x000ee80000000200 */
[----:B------:R-:W4:Y:S01]  /*120b0*/  LDSM.16.M88.4 R108, [R140+0x7000] ;  /* 0x007000008c6c783b */ /* 0x000f220000000200 */
[----:B------:R-:W-:-:S04]  /*120c0*/  DEPBAR.LE SB0, 0x0 ;  /* 0x000080000000791a */ /* 0x000fc80000000000 */
[----:B-1----:R-:W-:Y:S01]  /*120d0*/  HMMA.16816.F32 R28, R112, R104, R28 ;  /* 0x00000068701c723c */ /* 0x002fe2000000181c */
[----:B------:R-:W-:-:S05]  /*120e0*/  VIADD R104, R132, 0xffffffc1 ;  /* 0xffffffc184687836 */ /* 0x000fca0000000000 */
[----:B------:R-:W-:Y:S02]  /*120f0*/  ISETP.GE.AND P5, PT, R104, R3, PT ;  /* 0x000000036800720c */ /* 0x000fe40003fa6270 */
[----:B------:R-:W-:Y:S01]  /*12100*/  HMMA.16816.F32 R24, R112, R106, R24 ;  /* 0x0000006a7018723c */ /* 0x000fe20000001818 */
[----:B------:R-:W-:-:S07]  /*12110*/  VIADD R106, R132, 0xffffffd1 ;  /* 0xffffffd1846a7836 */ /* 0x000fce0000000000 */
[C---:B--2---:R-:W-:Y:S01]  /*12120*/  HMMA.16816.F32 R120, R112.reuse, R34, R120 ;  /* 0x000000227078723c */ /* 0x044fe20000001878 */
[----:B------:R-:W-:Y:S01]  /*12130*/  I2FP.F32.S32 R35, R2 ;  /* 0x0000000200237245 */ /* 0x000fe20000201400 */
[C---:B------:R-:W-:Y:S02]  /*12140*/  VIADD R34, R132.reuse, 0xfffffff8 ;  /* 0xfffffff884227836 */ /* 0x040fe40000000000 */
[----:B------:R-:W-:Y:S02]  /*12150*/  VIADD R2, R132, 0xffffffc8 ;  /* 0xffffffc884027836 */ /* 0x000fe40000000000 */
[CC--:B------:R-:W-:Y:S01]  /*12160*/  FFMA.FTZ R28, R0.reuse, R35.reuse, R28 ;  /* 0x00000023001c7223 */ /* 0x0c0fe2000001001c */
[----:B------:R-:W-:Y:S01]  /*12170*/  FFMA.FTZ R30, R0, R35, R30 ;  /* 0x00000023001e7223 */ /* 0x000fe2000001001e */
[----:B------:R-:W-:Y:S01]  /*12180*/  I2FP.F32.S32 R35, R104 ;  /* 0x0000006800237245 */ /* 0x000fe20000201400 */
[----:B------:R-:W-:Y:S01]  /*12190*/  HMMA.16816.F32 R4, R112, R32, R4 ;  /* 0x000000207004723c */ /* 0x000fe20000001804 */
[----:B------:R-:W-:-:S02]  /*121a0*/  I2FP.F32.S32 R105, R34 ;  /* 0x0000002200697245 */ /* 0x000fc40000201400 */
[----:B------:R-:W-:Y:S01]  /*121b0*/  ISETP.GE.AND P2, PT, R34, R3, PT ;  /* 0x000000032200720c */ /* 0x000fe20003f46270 */
[CC--:B------:R-:W-:Y:S01]  /*121c0*/  FFMA.FTZ R174, R0.reuse, R35.reuse, R29 ;  /* 0x0000002300ae7223 */ /* 0x0c0fe2000001001d */
[----:B------:R-:W-:Y:S01]  /*121d0*/  I2FP.F32.S32 R29, R2 ;  /* 0x00000002001d7245 */ /* 0x000fe20000201400 */
[----:B------:R-:W-:Y:S01]  /*121e0*/  FFMA.FTZ R31, R0, R35, R31 ;  /* 0x00000023001f7223 */ /* 0x000fe2000001001f */
[----:B------:R-:W-:Y:S01]  /*121f0*/  ISETP.GE.AND P6, PT, R34, R131, PT ;  /* 0x000000832200720c */ /* 0x000fe20003fc6270 */
[C---:B---3--:R-:W-:Y:S01]  /*12200*/  HMMA.16816.F32 R20, R112.reuse, R116, R20 ;  /* 0x000000747014723c */ /* 0x048fe20000001814 */
[----:B------:R-:W-:Y:S01]  /*12210*/  FSEL R28, R28, -INF , !P4 ;  /* 0xff8000001c1c7808 */ /* 0x000fe20006000000 */
[----:B------:R-:W-:Y:S01]  /*12220*/  FFMA.FTZ R34, R0, R105, R120 ;  /* 0x0000006900227223 */ /* 0x000fe20000010078 */
[----:B------:R-:W-:Y:S01]  /*12230*/  ISETP.GE.AND P4, PT, R104, R131, PT ;  /* 0x000000836800720c */ /* 0x000fe20003f86270 */
[----:B------:R-:W-:Y:S01]  /*12240*/  FFMA.FTZ R122, R0, R105, R122 ;  /* 0x00000069007a7223 */ /* 0x000fe2000001007a */
[----:B------:R-:W-:Y:S01]  /*12250*/  FSEL R30, R30, -INF , !P3 ;  /* 0xff8000001e1e7808 */ /* 0x000fe20005800000 */
[----:B------:R-:W-:Y:S01]  /*12260*/  FFMA.FTZ R24, R0, R29, R24 ;  /* 0x0000001d00187223 */ /* 0x000fe20000010018 */
[C---:B------:R-:W-:Y:S01]  /*12270*/  VIADD R104, R132.reuse, 0xffffffc9 ;  /* 0xffffffc984687836 */ /* 0x040fe20000000000 */
[C---:B----4-:R-:W-:Y:S01]  /*12280*/  HMMA.16816.F32 R12, R112.reuse, R108, R12 ;  /* 0x0000006c700c723c */ /* 0x050fe2000000180c */
[----:B------:R-:W-:Y:S01]  /*12290*/  VIADD R108, R132, 0xffffffd0 ;  /* 0xffffffd0846c7836 */ /* 0x000fe20000000000 */
[----:B------:R-:W-:Y:S01]  /*122a0*/  ISETP.GE.AND P3, PT, R2, R3, PT ;  /* 0x000000030200720c */ /* 0x000fe20003f66270 */
[----:B------:R-:W-:Y:S01]  /*122b0*/  FFMA.FTZ R26, R0, R29, R26 ;  /* 0x0000001d001a7223 */ /* 0x000fe2000001001a */
[----:B------:R-:W-:Y:S01]  /*122c0*/  FSEL R34, R34, -INF , !P2 ;  /* 0xff80000022227808 */ /* 0x000fe20005000000 */
[----:B------:R-:W-:Y:S01]  /*122d0*/  VIADD R105, R103, 0xfffffffe ;  /* 0xfffffffe67697836 */ /* 0x000fe20000000000 */
[----:B------:R-:W-:Y:S01]  /*122e0*/  BAR.SYNC.DEFER_BLOCKING 0x0 ;  /* 0x0000000000007b1d */ /* 0x000fe20000010000 */
[----:B------:R-:W-:Y:S01]  /*122f0*/  ISETP.GE.AND P2, PT, R2, R131, PT ;  /* 0x000000830200720c */ /* 0x000fe20003f46270 */
[----:B------:R-:W-:Y:S01]  /*12300*/  HMMA.16816.F32 R16, R112, R118, R16 ;  /* 0x000000767010723c */ /* 0x000fe20000001810 */
[----:B------:R-:W-:-:S02]  /*12310*/  FSEL R2, R122, -INF , !P6 ;  /* 0xff8000007a027808 */ /* 0x000fc40007000000 */
[----:B------:R-:W-:Y:S02]  /*12320*/  FSEL R174, R174, -INF , !P5 ;  /* 0xff800000aeae7808 */ /* 0x000fe40006800000 */
[----:B------:R-:W-:Y:S02]  /*12330*/  FSEL R182, R24, -INF , !P3 ;  /* 0xff80000018b67808 */ /* 0x000fe40005800000 */
[----:B------:R-:W-:Y:S01]  /*12340*/  I2FP.F32.S32 R29, R108 ;  /* 0x0000006c001d7245 */ /* 0x000fe20000201400 */
[----:B------:R-:W-:Y:S01]  /*12350*/  HMMA.16816.F32 R8, R112, R110, R8 ;  /* 0x0000006e7008723c */ /* 0x000fe20000001808 */
[C---:B------:R-:W-:Y:S02]  /*12360*/  ISETP.GE.AND P6, PT, R104.reuse, R3, PT ;  /* 0x000000036800720c */ /* 0x040fe40003fc6270 */
[----:B------:R-:W-:Y:S01]  /*12370*/  ISETP.GE.AND P5, PT, R104, R131, PT ;  /* 0x000000836800720c */ /* 0x000fe20003fa6270 */
[CC--:B------:R-:W-:Y:S01]  /*12380*/  FFMA.FTZ R168, R0.reuse, R29.reuse, R20 ;  /* 0x0000001d00a87223 */ /* 0x0c0fe20000010014 */
[----:B------:R-:W-:Y:S01]  /*12390*/  I2FP.F32.S32 R24, R106 ;  /* 0x0000006a00187245 */ /* 0x000fe20000201400 */
[----:B------:R-:W-:Y:S01]  /*123a0*/  FFMA.FTZ R20, R0, R29, R22 ;  /* 0x0000001d00147223 */ /* 0x000fe20000010016 */
[----:B------:R-:W-:Y:S01]  /*123b0*/  I2FP.F32.S32 R104, R104 ;  /* 0x0000006800687245 */ /* 0x000fe20000201400 */
[----:B------:R-:W-:Y:S01]  /*123c0*/  VIADD R22, R132, 0xffffffd9 ;  /* 0xffffffd984167836 */ /* 0x000fe20000000000 */
[----:B------:R-:W-:Y:S01]  /*123d0*/  FSEL R176, R26, -INF , !P2 ;  /* 0xff8000001ab07808 */ /* 0x000fe20005000000 */
[----:B------:R-:W-:Y:S01]  /*123e0*/  FFMA.FTZ R138, R0, R24, R21 ;  /* 0x00000018008a7223 */ /* 0x000fe20000010015 */
[----:B------:R-:W-:Y:S01]  /*123f0*/  ISETP.GE.AND P3, PT, R108, R131, PT ;  /* 0x000000836c00720c */ /* 0x000fe20003f66270 */
[CC--:B------:R-:W-:Y:S01]  /*12400*/  FFMA.FTZ R25, R0.reuse, R104.reuse, R25 ;  /* 0x0000006800197223 */ /* 0x0c0fe20000010019 */
[----:B------:R-:W-:Y:S01]  /*12410*/  FFMA.FTZ R27, R0, R104, R27 ;  /* 0x00000068001b7223 */ /* 0x000fe2000001001b */
[-C--:B------:R-:W-:Y:S01]  /*12420*/  ISETP.GE.AND P2, PT, R106, R3.reuse, PT ;  /* 0x000000036a00720c */ /* 0x080fe20003f46270 */
[----:B------:R-:W-:Y:S01]  /*12430*/  VIADD R104, R132, 0xffffffd8 ;  /* 0xffffffd884687836 */ /* 0x000fe20000000000 */
[----:B------:R-:W-:Y:S01]  /*12440*/  FSEL R20, R20, -INF , !P3 ;  /* 0xff80000014147808 */ /* 0x000fe20005800000 */
[----:B------:R-:W-:Y:S01]  /*12450*/  FFMA.FTZ R23, R0, R24, R23 ;  /* 0x0000001800177223 */ /* 0x000fe20000010017 */
[----:B------:R-:W-:Y:S01]  /*12460*/  FSEL R138, R138, -INF , !P2 ;  /* 0xff8000008a8a7808 */ /* 0x000fe20005000000 */
[----:B------:R-:W-:Y:S01]  /*12470*/  VIADD R24, R132, 0xffffffe1 ;  /* 0xffffffe184187836 */ /* 0x000fe20000000000 */
[----:B------:R-:W-:-:S02]  /*12480*/  ISETP.GE.AND P3, PT, R22, R3, PT ;  /* 0x000000031600720c */ /* 0x000fc40003f66270 */
[----:B------:R-:W-:Y:S02]  /*12490*/  ISETP.GE.AND P2, PT, R22, R131, PT ;  /* 0x000000831600720c */ /* 0x000fe40003f46270 */
[----:B------:R-:W-:Y:S02]  /*124a0*/  I2FP.F32.S32 R21, R104 ;  /* 0x0000006800157245 */ /* 0x000fe40000201400 */
[----:B------:R-:W-:Y:S02]  /*124b0*/  I2FP.F32.S32 R22, R22 ;  /* 0x0000001600167245 */ /* 0x000fe40000201400 */
[----:B------:R-:W-:Y:S01]  /*124c0*/  FSEL R26, R25, -INF , !P6 ;  /* 0xff800000191a7808 */ /* 0x000fe20007000000 */
[C---:B------:R-:W-:Y:S01]  /*124d0*/  FFMA.FTZ R16, R0.reuse, R21, R16 ;  /* 0x0000001500107223 */ /* 0x040fe20000010010 */
[----:B------:R-:W-:Y:S01]  /*124e0*/  FSEL R178, R27, -INF , !P5 ;  /* 0xff8000001bb27808 */ /* 0x000fe20006800000 */
[CC--:B------:R-:W-:Y:S01]  /*124f0*/  FFMA.FTZ R17, R0.reuse, R22.reuse, R17 ;  /* 0x0000001600117223 */ /* 0x0c0fe20000010011 */
[----:B------:R-:W-:Y:S01]  /*12500*/  FFMA.FTZ R19, R0, R22, R19 ;  /* 0x0000001600137223 */ /* 0x000fe20000010013 */
[----:B------:R-:W-:Y:S01]  /*12510*/  FSEL R180, R31, -INF , !P4 ;  /* 0xff8000001fb47808 */ /* 0x000fe20006000000 */
[----:B------:R-:W-:Y:S01]  /*12520*/  VIADD R22, R132, 0xffffffe0 ;  /* 0xffffffe084167836 */ /* 0x000fe20000000000 */
[----:B------:R-:W-:Y:S01]  /*12530*/  ISETP.GE.AND P6, PT, R106, R131, PT ;  /* 0x000000836a00720c */ /* 0x000fe20003fc6270 */
[----:B------:R-:W-:Y:S01]  /*12540*/  FFMA.FTZ R21, R0, R21, R18 ;  /* 0x0000001500157223 */ /* 0x000fe20000010012 */
[-C--:B------:R-:W-:Y:S01]  /*12550*/  ISETP.GE.AND P5, PT, R104, R3.reuse, PT ;  /* 0x000000036800720c */ /* 0x080fe20003fa6270 */
[----:B------:R-:W-:Y:S01]  /*12560*/  VIADD R18, R132, 0xffffffe8 ;  /* 0xffffffe884127836 */ /* 0x000fe20000000000 */
[----:B------:R-:W-:-:S02]  /*12570*/  ISETP.GE.AND P4, PT, R108, R3, PT ;  /* 0x000000036c00720c */ /* 0x000fc40003f86270 */
[----:B------:R-:W-:Y:S02]  /*12580*/  FSEL R116, R23, -INF , !P6 ;  /* 0xff80000017747808 */ /* 0x000fe40007000000 */
[----:B------:R-:W-:Y:S02]  /*12590*/  FSEL R112, R16, -INF , !P5 ;  /* 0xff80000010707808 */ /* 0x000fe40006800000 */
[----:B------:R-:W-:Y:S02]  /*125a0*/  FSEL R168, R168, -INF , !P4 ;  /* 0xff800000a8a87808 */ /* 0x000fe40006000000 */
[----:B------:R-:W-:Y:S02]  /*125b0*/  I2FP.F32.S32 R23, R22 ;  /* 0x0000001600177245 */ /* 0x000fe40000201400 */
[----:B------:R-:W-:Y:S02]  /*125c0*/  I2FP.F32.S32 R16, R24 ;  /* 0x0000001800107245 */ /* 0x000fe40000201400 */
[----:B------:R-:W-:Y:S01]  /*125d0*/  ISETP.GE.AND P4, PT, R104, R131, PT ;  /* 0x000000836800720c */ /* 0x000fe20003f86270 */
[----:B------:R-:W-:Y:S01]  /*125e0*/  FFMA.FTZ R118, R0, R23, R14 ;  /* 0x0000001700767223 */ /* 0x000fe2000001000e */
[----:B------:R-:W-:Y:S01]  /*125f0*/  ISETP.GE.AND P6, PT, R22, R3, PT ;  /* 0x000000031600720c */ /* 0x000fe20003fc6270 */
[-C--:B------:R-:W-:Y:S01]  /*12600*/  FFMA.FTZ R126, R0, R16.reuse, R13 ;  /* 0x00000010007e7223 */ /* 0x080fe2000001000d */
[----:B------:R-:W-:Y:S01]  /*12610*/  ISETP.GE.AND P5, PT, R22, R131, PT ;  /* 0x000000831600720c */ /* 0x000fe20003fa6270 */
[----:B------:R-:W-:Y:S01]  /*12620*/  VIADD R14, R132, 0xffffffe9 ;  /* 0xffffffe9840e7836 */ /* 0x000fe20000000000 */
[----:B------:R-:W-:Y:S01]  /*12630*/  FSEL R22, R21, -INF , !P4 ;  /* 0xff80000015167808 */ /* 0x000fe20006000000 */
[----:B------:R-:W-:Y:S01]  /*12640*/  FFMA.FTZ R12, R0, R23, R12 ;  /* 0x00000017000c7223 */ /* 0x000fe2000001000c */
[----:B------:R-:W-:Y:S01]  /*12650*/  ISETP.GE.AND P4, PT, R24, R3, PT ;  /* 0x000000031800720c */ /* 0x000fe20003f86270 */
[----:B------:R-:W-:Y:S01]  /*12660*/  FFMA.FTZ R15, R0, R16, R15 ;  /* 0x00000010000f7223 */ /* 0x000fe2000001000f */
[----:B------:R-:W-:-:S02]  /*12670*/  FSEL R118, R118, -INF , !P5 ;  /* 0xff80000076767808 */ /* 0x000fc40006800000 */
[----:B------:R-:W-:Y:S02]  /*12680*/  FSEL R126, R126, -INF , !P4 ;  /* 0xff8000007e7e7808 */ /* 0x000fe40006000000 */
[C---:B------:R-:W-:Y:S02]  /*12690*/  ISETP.GE.AND P5, PT, R14.reuse, R3, PT ;  /* 0x000000030e00720c */ /* 0x040fe40003fa6270 */
[----:B------:R-:W-:Y:S02]  /*126a0*/  ISETP.GE.AND P4, PT, R14, R131, PT ;  /* 0x000000830e00720c */ /* 0x000fe40003f86270 */
[----:B------:R-:W-:Y:S02]  /*126b0*/  I2FP.F32.S32 R14, R14 ;  /* 0x0000000e000e7245 */ /* 0x000fe40000201400 */
[----:B------:R-:W-:Y:S02]  /*126c0*/  FSEL R136, R12, -INF , !P6 ;  /* 0xff8000000c887808 */ /* 0x000fe40007000000 */
[----:B------:R-:W-:Y:S01]  /*126d0*/  I2FP.F32.S32 R13, R18 ;  /* 0x00000012000d7245 */ /* 0x000fe20000201400 */
[CC--:B------:R-:W-:Y:S01]  /*126e0*/  FFMA.FTZ R12, R0.reuse, R14.reuse, R9 ;  /* 0x0000000e000c7223 */ /* 0x0c0fe20000010009 */
[----:B------:R-:W-:Y:S01]  /*126f0*/  FFMA.FTZ R11, R0, R14, R11 ;  /* 0x0000000e000b7223 */ /* 0x000fe2000001000b */
[----:B------:R-:W-:Y:S01]  /*12700*/  VIADD R14, R132, 0xfffffff0 ;  /* 0xfffffff0840e7836 */ /* 0x000fe20000000000 */
[----:B------:R-:W-:Y:S01]  /*12710*/  FSEL R114, R19, -INF , !P2 ;  /* 0xff80000013727808 */ /* 0x000fe20005000000 */
[----:B------:R-:W-:Y:S01]  /*12720*/  FFMA.FTZ R134, R0, R13, R8 ;  /* 0x0000000d00867223 */ /* 0x000fe20000010008 */
[----:B------:R-:W-:Y:S01]  /*12730*/  ISETP.GE.AND P2, PT, R18, R3, PT ;  /* 0x000000031200720c */ /* 0x000fe20003f46270 */
[----:B------:R-:W-:Y:S01]  /*12740*/  FFMA.FTZ R122, R0, R13, R10 ;  /* 0x0000000d007a7223 */ /* 0x000fe2000001000a */
[----:B------:R-:W-:Y:S01]  /*12750*/  I2FP.F32.S32 R9, R14 ;  /* 0x0000000e00097245 */ /* 0x000fe20000201400 */
[C---:B------:R-:W-:Y:S01]  /*12760*/  VIADD R10, R132.reuse, 0xfffffff1 ;  /* 0xfffffff1840a7836 */ /* 0x040fe20000000000 */
[----:B------:R-:W-:Y:S01]  /*12770*/  FSEL R170, R17, -INF , !P3 ;  /* 0xff80000011aa7808 */ /* 0x000fe20005800000 */
[----:B------:R-:W-:Y:S01]  /*12780*/  VIADD R8, R132, 0xfffffff9 ;  /* 0xfffffff984087836 */ /* 0x000fe20000000000 */
[----:B------:R-:W-:Y:S01]  /*12790*/  ISETP.GE.AND P3, PT, R24, R131, PT ;  /* 0x000000831800720c */ /* 0x000fe20003f66270 */
[-C--:B------:R-:W-:Y:S01]  /*127a0*/  FFMA.FTZ R6, R0, R9.reuse, R6 ;  /* 0x0000000900067223 */ /* 0x080fe20000010006 */
[----:B------:R-:W-:Y:S01]  /*127b0*/  FSEL R134, R134, -INF , !P2 ;  /* 0xff80000086867808 */ /* 0x000fe20005000000 */
[----:B------:R-:W-:Y:S01]  /*127c0*/  FFMA.FTZ R4, R0, R9, R4 ;  /* 0x0000000900047223 */ /* 0x000fe20000010004 */
[----:B------:R-:W-:-:S02]  /*127d0*/  ISETP.GE.AND P2, PT, R14, R131, PT ;  /* 0x000000830e00720c */ /* 0x000fc40003f46270 */
[----:B------:R-:W-:Y:S02]  /*127e0*/  FSEL R124, R15, -INF , !P3 ;  /* 0xff8000000f7c7808 */ /* 0x000fe40005800000 */
[----:B------:R-:W-:Y:S02]  /*127f0*/  ISETP.GE.AND P6, PT, R18, R131, PT ;  /* 0x000000831200720c */ /* 0x000fe40003fc6270 */
        /* <DEDUP_REMOVED lines=86> */
.L_x_6946:
[----:B------:R-:W-:Y:S01]  /*12d60*/  UMOV UR8, URZ ;  /* 0x000000ff00087c82 */ /* 0x000fe20008000000 */
[----:B------:R-:W-:Y:S01]  /*12d70*/  IMAD.SHL.U32 R3, R128, 0x40, RZ ;  /* 0x0000004080037824 */ /* 0x000fe200078e00ff */
[----:B------:R-:W-:-:S05]  /*12d80*/  IADD3 R4, P2, PT, RZ, -UR8, RZ ;  /* 0x80000008ff047c10 */ /* 0x000fca000ff5e0ff */
[----:B------:R-:W-:-:S05]  /*12d90*/  IMAD.X R3, RZ, RZ, ~R3, P2 ;  /* 0x000000ffff037224 */ /* 0x000fca00010e0e03 */
[----:B------:R-:W-:-:S04]  /*12da0*/  SHF.R.S64 R5, R4, 0x1f, R3 ;  /* 0x0000001f04057819 */ /* 0x000fc80000001003 */
[----:B------:R-:W-:-:S04]  /*12db0*/  IADD3 R154, P2, PT, R5, R154, RZ ;  /* 0x0000009a059a7210 */ /* 0x000fc80007f5e0ff */
[----:B------:R-:W-:-:S09]  /*12dc0*/  LEA.HI.X.SX32 R153, R3, R153, 0x1, P2 ;  /* 0x0000009903997211 */ /* 0x000fd200010f0eff */
.L_x_6947:
[C---:B------:R-:W-:Y:S01]  /*12dd0*/  IMAD.SHL.U32 R3, R128.reuse, 0x20, RZ ;  /* 0x0000002080037824 */ /* 0x040fe200078e00ff */
[C---:B------:R-:W-:Y:S01]  /*12de0*/  LEA R8, P2, R128.reuse, R154, 0x5 ;  /* 0x0000009a80087211 */ /* 0x040fe200078428ff */
[----:B------:R-:W-:Y:S01]  /*12df0*/  @!P1 IMAD.MOV.U32 R155, RZ, RZ, R153 ;  /* 0x000000ffff9b9224 */ /* 0x000fe200078e0099 */
[--C-:B------:R-:W-:Y:S02]  /*12e00*/  SHF.L.U64.HI R4, R128, 0x5, R129.reuse ;  /* 0x0000000580047819 */ /* 0x100fe40000010281 */
[----:B------:R-:W-:Y:S02]  /*12e10*/  IADD3 R6, P3, PT, R8, R3, RZ ;  /* 0x0000000308067210 */ /* 0x000fe40007f7e0ff */
[----:B------:R-:W-:Y:S01]  /*12e20*/  LEA.HI.X R9, R128, R153, R129, 0x5, P2 ;  /* 0x0000009980097211 */ /* 0x000fe200010f2c81 */
[----:B------:R-:W-:Y:S01]  /*12e30*/  @!PT LDS RZ, [RZ] ;  /* 0x00000000fffff984 */ /* 0x000fe20000000800 */
[----:B------:R-:W-:Y:S01]  /*12e40*/  @!PT LDS RZ, [RZ] ;  /* 0x00000000fffff984 */ /* 0x000fe20000000800 */
[----:B------:R-:W-:Y:S01]  /*12e50*/  @!PT LDS RZ, [RZ] ;  /* 0x00000000fffff984 */ /* 0x000fe20000000800 */
[----:B------:R1:W-:Y:S01]  /*12e60*/  @!P1 LDGSTS.E.BYPASS.LTC128B.128 [R130+0x4000], desc[UR6][R154.64] ;  /* 0x040000009a829fae */ /* 0x0003e2000b981a06 */
[----:B------:R-:W-:Y:S02]  /*12e70*/  IADD3 R10, P2, PT, R6, R3, RZ ;  /* 0x00000003060a7210 */ /* 0x000fe40007f5e0ff */
[----:B------:R-:W-:Y:S01]  /*12e80*/  IADD3.X R7, PT, PT, R9, R4, RZ, P3, !PT ;  /* 0x0000000409077210 */ /* 0x000fe20001ffe4ff */
[----:B------:R2:W-:Y:S03]  /*12e90*/  @P1 STS.128 [R130+0x4000], RZ ;  /* 0x004000ff82001388 */ /* 0x0005e60000000c00 */
[----:B------:R-:W-:Y:S01]  /*12ea0*/  @!P0 MOV R5, R7 ;  /* 0x0000000700058202 */ /* 0x000fe20000000f00 */
[----:B------:R-:W-:-:S02]  /*12eb0*/  IMAD.X R11, R7, 0x1, R4, P2 ;  /* 0x00000001070b7824 */ /* 0x000fc400010e0604 */
[----:B------:R-:W-:Y:S02]  /*12ec0*/  @!P0 IMAD.MOV.U32 R4, RZ, RZ, R6 ;  /* 0x000000ffff048224 */ /* 0x000fe400078e0006 */
        /* <DEDUP_REMOVED lines=37> */
.L_x_6945:
        /* <DEDUP_REMOVED lines=37> */
[----:B------:R-:W-:Y:S01]  /*13370*/  ISETP.GT.AND P0, PT, R105, R152, PT ;  /* 0x000000986900720c */ /* 0x000fe20003f04270 */
[--C-:B------:R-:W-:Y:S01]  /*13380*/  FFMA.FTZ R31, R28, UR4, -R113.reuse ;  /* 0x000000041c1f7c23 */ /* 0x100fe20008010871 */
[----:B------:R-:W-:Y:S01]  /*13390*/  FFMA.FTZ R28, R174, UR4, -R113 ;  /* 0x00000004ae1c7c23 */ /* 0x000fe20008010871 */
[----:B------:R-:W-:Y:S01]  /*133a0*/  FFMA.FTZ R32, R30, UR4, -R109 ;  /* 0x000000041e207c23 */ /* 0x000fe2000801086d */
[--C-:B------:R-:W-:Y:S01]  /*133b0*/  FFMA.FTZ R27, R182, UR4, -R113.reuse ;  /* 0x00000004b61b7c23 */ /* 0x100fe20008010871 */
[----:B------:R-:W-:Y:S01]  /*133c0*/  FFMA.FTZ R26, R26, UR4, -R113 ;  /* 0x000000041a1a7c23 */ /* 0x000fe20008010871 */
[--C-:B------:R-:W-:Y:S01]  /*133d0*/  FFMA.FTZ R25, R180, UR4, -R109.reuse ;  /* 0x00000004b4197c23 */ /* 0x100fe2000801086d */
[--C-:B------:R-:W-:Y:S01]  /*133e0*/  FFMA.FTZ R29, R176, UR4, -R109.reuse ;  /* 0x00000004b01d7c23 */ /* 0x100fe2000801086d */
[----:B------:R-:W-:Y:S01]  /*133f0*/  FFMA.FTZ R30, R178, UR4, -R109 ;  /* 0x00000004b21e7c23 */ /* 0x000fe2000801086d */
[----:B------:R-:W-:Y:S01]  /*13400*/  FMUL.FTZ R35, R5, UR4 ;  /* 0x0000000405237c20 */ /* 0x000fe20008410000 */
[----:B------:R-:W-:Y:S01]  /*13410*/  FMUL.FTZ R33, R4, UR4 ;  /* 0x0000000404217c20 */ /* 0x000fe20008410000 */
[----:B------:R-:W-:Y:S01]  /*13420*/  MUFU.EX2 R31, R31 ;  /* 0x0000001f001f7308 */ /* 0x000fe20000000800 */
[--C-:B------:R-:W-:Y:S01]  /*13430*/  FFMA.FTZ R101, R168, UR4, -R113.reuse ;  /* 0x00000004a8657c23 */ /* 0x100fe20008010871 */
[--C-:B------:R-:W-:Y:S01]  /*13440*/  FFMA.FTZ R115, R112, UR4, -R113.reuse ;  /* 0x0000000470737c23 */ /* 0x100fe20008010871 */
[----:B------:R-:W-:Y:S01]  /*13450*/  FFMA.FTZ R102, R170, UR4, -R113 ;  /* 0x00000004aa667c23 */ /* 0x000fe20008010871 */
[----:B------:R-:W1:Y:S01]  /*13460*/  MUFU.EX2 R28, R28 ;  /* 0x0000001c001c7308 */ /* 0x000e620000000800 */
        /* <DEDUP_REMOVED lines=8> */
[----:B------:R-:W-:Y:S01]  /*134f0*/  FFMA.FTZ R123, R134, UR4, -R113 ;  /* 0x00000004867b7c23 */ /* 0x000fe20008010871 */
[--C-:B------:R-:W-:Y:S01]  /*13500*/  FFMA.FTZ R125, R118, UR4, -R109.reuse ;  /* 0x00000004767d7c23 */ /* 0x100fe2000801086d */
[--C-:B------:R-:W-:Y:S01]  /*13510*/  FFMA.FTZ R127, R122, UR4, -R109.reuse ;  /* 0x000000047a7f7c23 */ /* 0x100fe2000801086d */
[----:B------:R-:W-:Y:S01]  /*13520*/  MUFU.EX2 R32, R32 ;  /* 0x0000002000207308 */ /* 0x000fe20000000800 */
[----:B------:R-:W-:Y:S01]  /*13530*/  FFMA.FTZ R120, R120, UR4, -R109 ;  /* 0x0000000478787c23 */ /* 0x000fe2000801086d */
[----:B-1----:R-:W-:Y:S01]  /*13540*/  F2FP.F16.F32.PACK_AB R4, R28, R31 ;  /* 0x0000001f1c04723e */ /* 0x002fe200000000ff */
[--C-:B------:R-:W-:Y:S01]  /*13550*/  FFMA.FTZ R136, R136, UR4, -R113.reuse ;  /* 0x0000000488887c23 */ /* 0x100fe20008010871 */
[----:B------:R-:W1:Y:S01]  /*13560*/  MUFU.EX2 R25, R25 ;  /* 0x0000001900197308 */ /* 0x000e620000000800 */
        /* <DEDUP_REMOVED lines=8> */
[--C-:B------:R-:W-:Y:S01]  /*135f0*/  FFMA.FTZ R108, R108, UR4, -R113.reuse ;  /* 0x000000046c6c7c23 */ /* 0x100fe20008010871 */
[--C-:B------:R-:W-:Y:S01]  /*13600*/  FFMA.FTZ R129, R110, UR4, -R113.reuse ;  /* 0x000000046e817c23 */ /* 0x100fe20008010871 */
[--C-:B------:R-:W-:Y:S01]  /*13610*/  FFMA.FTZ R34, R34, UR4, -R113.reuse ;  /* 0x0000000422227c23 */ /* 0x100fe20008010871 */
[----:B------:R-:W3:Y:S01]  /*13620*/  MUFU.EX2 R35, R35 ;  /* 0x0000002300237308 */ /* 0x000ee20000000800 */
[----:B------:R-:W-:Y:S01]  /*13630*/  FFMA.FTZ R111, R111, UR4, -R113 ;  /* 0x000000046f6f7c23 */ /* 0x000fe20008010871 */
[----:B-1----:R-:W-:Y:S01]  /*13640*/  F2FP.F16.F32.PACK_AB R5, R25, R32 ;  /* 0x000000201905723e */ /* 0x002fe200000000ff */
[----:B------:R-:W-:Y:S01]  /*13650*/  FFMA.FTZ R109, R107, UR4, -R109 ;  /* 0x000000046b6d7c23 */ /* 0x000fe2000801086d */
[----:B------:R-:W1:Y:S01]  /*13660*/  MUFU.EX2 R33, R33 ;  /* 0x0000002100217308 */ /* 0x000e620000000800 */
[----:B------:R-:W-:-:S03]  /*13670*/  @P0 IADD3 R103, PT, PT, R103, -0x3, RZ ;  /* 0xfffffffd67670810 */ /* 0x000fc60007ffe0ff */
        /* <DEDUP_REMOVED lines=60> */
[----:B------:R-:W-:Y:S01]  /*13a40*/  MUFU.EX2 R115, R115 ;  /* 0x0000007300737308 */ /* 0x000fe20000000800 */
[-C--:B------:R-:W-:Y:S01]  /*13a50*/  FMUL.FTZ R68, R68, R35.reuse ;  /* 0x0000002344447220 */ /* 0x080fe20000410000 */
[----:B------:R-:W-:Y:S01]  /*13a60*/  FMUL.FTZ R69, R69, R35 ;  /* 0x0000002345457220 */ /* 0x000fe20000410000 */
[-C--:B------:R-:W-:Y:S01]  /*13a70*/  FMUL.FTZ R70, R70, R33.reuse ;  /* 0x0000002146467220 */ /* 0x080fe20000410000 */
[----:B------:R-:W-:Y:S01]  /*13a80*/  MUFU.EX2 R102, R102 ;  /* 0x0000006600667308 */ /* 0x000fe20000000800 */
[C---:B-1----:R-:W-:Y:S01]  /*13a90*/  HMMA.16816.F32 R52, R4.reuse, R12, R52 ;  /* 0x0000000c0434723c */ /* 0x042fe20000001834 */
[----:B------:R-:W-:Y:S01]  /*13aa0*/  FMUL.FTZ R71, R71, R33 ;  /* 0x0000002147477220 */ /* 0x000fe20000410000 */
[-C--:B------:R-:W-:Y:S01]  /*13ab0*/  FMUL.FTZ R72, R72, R35.reuse ;  /* 0x0000002348487220 */ /* 0x080fe20000410000 */
[----:B------:R-:W-:Y:S01]  /*13ac0*/  MUFU.EX2 R117, R117 ;  /* 0x0000007500757308 */ /* 0x000fe20000000800 */
[----:B------:R-:W-:Y:S01]  /*13ad0*/  FMUL.FTZ R73, R73, R35 ;  /* 0x0000002349497220 */ /* 0x000fe20000410000 */
[-C--:B------:R-:W-:Y:S01]  /*13ae0*/  FMUL.FTZ R74, R74, R33.reuse ;  /* 0x000000214a4a7220 */ /* 0x080fe20000410000 */
[----:B------:R-:W-:Y:S01]  /*13af0*/  FMUL.FTZ R75, R75, R33 ;  /* 0x000000214b4b7220 */ /* 0x000fe20000410000 */
[----:B------:R-:W1:Y:S01]  /*13b00*/  MUFU.EX2 R116, R116 ;  /* 0x0000007400747308 */ /* 0x000e620000000800 */
[C---:B------:R-:W-:Y:S01]  /*13b10*/  HMMA.16816.F32 R56, R4.reuse, R14, R56 ;  /* 0x0000000e0438723c */ /* 0x040fe20000001838 */
[----:B------:R-:W5:Y:S01]  /*13b20*/  LDSM.16.MT88.4 R12, [R149+0xa000] ;  /* 0x00a00000950c783b */ /* 0x000f620000004200 */
[-C--:B------:R-:W-:Y:S01]  /*13b30*/  FMUL.FTZ R88, R88, R35.reuse ;  /* 0x0000002358587220 */ /* 0x080fe20000410000 */
[----:B------:R2:W-:Y:S01]  /*13b40*/  MUFU.EX2 R114, R22 ;  /* 0x0000001600727308 */ /* 0x0005e20000000800 */
[----:B------:R-:W-:Y:S01]  /*13b50*/  FMUL.FTZ R89, R89, R35 ;  /* 0x0000002359597220 */ /* 0x000fe20000410000 */
[-C--:B------:R-:W-:Y:S01]  /*13b60*/  FMUL.FTZ R90, R90, R33.reuse ;  /* 0x000000215a5a7220 */ /* 0x080fe20000410000 */
[----:B------:R-:W-:Y:S01]  /*13b70*/  FMUL.FTZ R91, R91, R33 ;  /* 0x000000215b5b7220 */ /* 0x000fe20000410000 */
[----:B------:R-:W1:Y:S01]  /*13b80*/  MUFU.EX2 R119, R119 ;  /* 0x0000007700777308 */ /* 0x000e620000000800 */
[C---:B---3--:R-:W-:Y:S01]  /*13b90*/  HMMA.16816.F32 R60, R4.reuse, R8, R60 ;  /* 0x00000008043c723c */ /* 0x048fe2000000183c */
[-C--:B------:R-:W-:Y:S01]  /*13ba0*/  FMUL.FTZ R84, R84, R35.reuse ;  /* 0x0000002354547220 */ /* 0x080fe20000410000 */
[----:B------:R-:W-:Y:S01]  /*13bb0*/  FMUL.FTZ R85, R85, R35 ;  /* 0x0000002355557220 */ /* 0x000fe20000410000 */
[-C--:B------:R-:W-:Y:S01]  /*13bc0*/  FMUL.FTZ R86, R86, R33.reuse ;  /* 0x0000002156567220 */ /* 0x080fe20000410000 */
[----:B------:R-:W-:Y:S01]  /*13bd0*/  FMUL.FTZ R87, R87, R33 ;  /* 0x0000002157577220 */ /* 0x000fe20000410000 */
[----:B------:R-:W-:Y:S01]  /*13be0*/  MUFU.EX2 R126, R136 ;  /* 0x00000088007e7308 */ /* 0x000fe20000000800 */
[----:B------:R-:W-:Y:S01]  /*13bf0*/  FFMA.FTZ R31, R172, R35, R31 ;  /* 0x00000023ac1f7223 */ /* 0x000fe2000001001f */
[----:B------:R-:W-:Y:S01]  /*13c00*/  FFMA.FTZ R32, R173, R33, R32 ;  /* 0x00000021ad207223 */ /* 0x000fe20000010020 */
[C---:B------:R-:W-:Y:S01]  /*13c10*/  HMMA.16816.F32 R64, R4.reuse, R10, R64 ;  /* 0x0000000a0440723c */ /* 0x040fe20000001840 */
[----:B------:R-:W3:Y:S01]  /*13c20*/  LDSM.16.MT88.4 R8, [R148+0xa000] ;  /* 0x00a000009408783b */ /* 0x000ee20000004200 */
[----:B------:R-:W1:Y:S01]  /*13c30*/  MUFU.EX2 R121, R121 ;  /* 0x0000007900797308 */ /* 0x000e620000000800 */
[----:B------:R-:W-:Y:S01]  /*13c40*/  FADD.FTZ R28, R28, R31 ;  /* 0x0000001f1c1c7221 */ /* 0x000fe20000010000 */
[----:B------:R-:W-:Y:S01]  /*13c50*/  FADD.FTZ R32, R25, R32 ;  /* 0x0000002019207221 */ /* 0x000fe20000010000 */
[----:B--2---:R-:W-:Y:S01]  /*13c60*/  LDSM.16.MT88.4 R20, [R148+0x8800] ;  /* 0x008800009414783b */ /* 0x004fe20000004200 */
[----:B------:R-:W-:Y:S01]  /*13c70*/  MUFU.EX2 R123, R123 ;  /* 0x0000007b007b7308 */ /* 0x000fe20000000800 */
[----:B------:R-:W-:Y:S01]  /*13c80*/  FADD.FTZ R27, R27, R28 ;  /* 0x0000001c1b1b7221 */ /* 0x000fe20000010000 */
[----:B------:R-:W-:Y:S01]  /*13c90*/  FADD.FTZ R29, R29, R32 ;  /* 0x000000201d1d7221 */ /* 0x000fe20000010000 */
[----:B----4-:R-:W-:Y:S01]  /*13ca0*/  HMMA.16816.F32 R68, R4, R16, R68 ;  /* 0x000000100444723c */ /* 0x010fe20000001844 */
[----:B------:R-:W-:Y:S01]  /*13cb0*/  MUFU.EX2 R118, R132 ;  /* 0x0000008400767308 */ /* 0x000fe20000000800 */
[----:B------:R-:W-:Y:S01]  /*13cc0*/  FADD.FTZ R26, R26, R27 ;  /* 0x0000001b1a1a7221 */ /* 0x000fe20000010000 */
[----:B------:R-:W-:-:S02]  /*13cd0*/  FADD.FTZ R30, R30, R29 ;  /* 0x0000001d1e1e7221 */ /* 0x000fc40000010000 */
[----:B------:R-:W-:Y:S03]  /*13ce0*/  MUFU.EX2 R125, R125 ;  /* 0x0000007d007d7308 */ /* 0x000fe60000000800 */
[C---:B------:R-:W-:Y:S01]  /*13cf0*/  HMMA.16816.F32 R72, R4.reuse, R18, R72 ;  /* 0x000000120448723c */ /* 0x040fe20000001848 */
[----:B------:R-:W2:Y:S01]  /*13d00*/  LDSM.16.MT88.4 R16, [R151+0x8800] ;  /* 0x008800009710783b */ /* 0x000ea20000004200 */
[----:B------:R-:W4:Y:S04]  /*13d10*/  MUFU.EX2 R122, R124 ;  /* 0x0000007c007a7308 */ /* 0x000f280000000800 */
[----:B------:R-:W-:Y:S02]  /*13d20*/  MUFU.EX2 R127, R127 ;  /* 0x0000007f007f7308 */ /* 0x000fe40000000800 */
[C---:B-----5:R-:W-:Y:S02]  /*13d30*/  HMMA.16816.F32 R76, R4.reuse, R12, R76 ;  /* 0x0000000c044c723c */ /* 0x060fe4000000184c */
[----:B------:R-:W5:Y:S04]  /*13d40*/  MUFU.EX2 R120, R120 ;  /* 0x0000007800787308 */ /* 0x000f680000000800 */
[----:B------:R-:W-:Y:S02]  /*13d50*/  MUFU.EX2 R108, R108 ;  /* 0x0000006c006c7308 */ /* 0x000fe40000000800 */
[C---:B------:R-:W-:Y:S01]  /*13d60*/  HMMA.16816.F32 R80, R4.reuse, R14, R80 ;  /* 0x0000000e0450723c */ /* 0x040fe20000001850 */
[----:B------:R-:W4:Y:S01]  /*13d70*/  LDSM.16.MT88.4 R12, [R150+0x8800] ;  /* 0x00880000960c783b */ /* 0x000f220000004200 */
[----:B------:R-:W5:Y:S04]  /*13d80*/  MUFU.EX2 R129, R129 ;  /* 0x0000008100817308 */ /* 0x000f680000000800 */
[----:B------:R-:W-:Y:S02]  /*13d90*/  MUFU.EX2 R34, R34 ;  /* 0x0000002200227308 */ /* 0x000fe40000000800 */
[C---:B---3--:R-:W-:Y:S02]  /*13da0*/  HMMA.16816.F32 R88, R4.reuse, R8, R88 ;  /* 0x000000080458723c */ /* 0x048fe40000001858 */
[----:B------:R-:W-:Y:S04]  /*13db0*/  MUFU.EX2 R111, R111 ;  /* 0x0000006f006f7308 */ /* 0x000fe80000000800 */
[----:B------:R-:W-:Y:S02]  /*13dc0*/  MUFU.EX2 R104, R104 ;  /* 0x0000006800687308 */ /* 0x000fe40000000800 */
[----:B------:R-:W-:Y:S01]  /*13dd0*/  HMMA.16816.F32 R84, R4, R10, R84 ;  /* 0x0000000a0454723c */ /* 0x000fe20000001854 */
[----:B------:R-:W-:Y:S01]  /*13de0*/  F2FP.F16.F32.PACK_AB R4, R112, R101 ;  /* 0x000000657004723e */ /* 0x000fe200000000ff */
[----:B------:R-:W3:Y:S01]  /*13df0*/  LDSM.16.MT88.4 R8, [R149+0x8800] ;  /* 0x008800009508783b */ /* 0x000ee20000004200 */
[----:B-1----:R-:W-:Y:S01]  /*13e00*/  F2FP.F16.F32.PACK_AB R5, R116, R117 ;  /* 0x000000757405723e */ /* 0x002fe200000000ff */
[----:B------:R-:W1:Y:S01]  /*13e10*/  MUFU.EX2 R107, R106 ;  /* 0x0000006a006b7308 */ /* 0x000e620000000800 */
[----:B------:R-:W-:Y:S01]  /*13e20*/  F2FP.F16.F32.PACK_AB R6, R102, R115 ;  /* 0x000000736606723e */ /* 0x000fe200000000ff */
[----:B------:R-:W-:Y:S01]  /*13e30*/  FADD.FTZ R101, R101, R26 ;  /* 0x0000001a65657221 */ /* 0x000fe20000010000 */
[----:B------:R-:W-:Y:S01]  /*13e40*/  F2FP.F16.F32.PACK_AB R7, R119, R114 ;  /* 0x000000727707723e */ /* 0x000fe200000000ff */
[----:B------:R-:W-:Y:S01]  /*13e50*/  MUFU.EX2 R2, R2 ;  /* 0x0000000200027308 */ /* 0x000fe20000000800 */
[----:B------:R-:W-:Y:S01]  /*13e60*/  FADD.FTZ R117, R117, R30 ;  /* 0x0000001e75757221 */ /* 0x000fe20000010000 */
[----:B------:R-:W-:Y:S01]  /*13e70*/  FADD.FTZ R112, R112, R101 ;  /* 0x0000006570707221 */ /* 0x000fe20000010000 */
[-C--:B------:R-:W-:Y:S01]  /*13e80*/  MOV R101, R3.reuse ;  /* 0x0000000300657202 */ /* 0x080fe20000000f00 */
[----:B------:R-:W1:Y:S01]  /*13e90*/  MUFU.EX2 R109, R109 ;  /* 0x0000006d006d7308 */ /* 0x000e620000000800 */
[----:B------:R-:W-:Y:S01]  /*13ea0*/  FADD.FTZ R117, R116, R117 ;  /* 0x0000007574757221 */ /* 0x000fe20000010000 */
[----:B--2---:R-:W-:Y:S01]  /*13eb0*/  HMMA.16816.F32 R96, R4, R16, R96 ;  /* 0x000000100460723c */ /* 0x004fe20000001860 */
[----:B------:R-:W-:Y:S01]  /*13ec0*/  FADD.FTZ R115, R115, R112 ;  /* 0x0000007073737221 */ /* 0x000fe20000010000 */
[----:B------:R-:W-:Y:S01]  /*13ed0*/  @P0 MOV R101, R3 ;  /* 0x0000000300650202 */ /* 0x000fe20000000f00 */
[----:B------:R-:W-:-:S02]  /*13ee0*/  FADD.FTZ R114, R114, R117 ;  /* 0x0000007572727221 */ /* 0x000fc40000010000 */
[----:B------:R-:W-:Y:S01]  /*13ef0*/  FADD.FTZ R115, R102, R115 ;  /* 0x0000007366737221 */ /* 0x000fe20000010000 */
[-C--:B------:R-:W-:Y:S01]  /*13f00*/  MOV R102, R24.reuse ;  /* 0x0000001800667202 */ /* 0x080fe20000000f00 */
[----:B------:R-:W-:Y:S01]  /*13f10*/  FADD.FTZ R114, R119, R114 ;  /* 0x0000007277727221 */ /* 0x000fe20000010000 */
[----:B------:R-:W-:Y:S01]  /*13f20*/  HMMA.16816.F32 R92, R4, R18, R92 ;  /* 0x00000012045c723c */ /* 0x000fe2000000185c */
[----:B------:R-:W2:Y:S01]  /*13f30*/  LDSM.16.MT88.4 R16, [R150+0xa800] ;  /* 0x00a800009610783b */ /* 0x000ea20000004200 */
[----:B------:R-:W-:-:S06]  /*13f40*/  @P0 MOV R102, R24 ;  /* 0x0000001800660202 */ /* 0x000fcc0000000f00 */
        /* <DEDUP_REMOVED lines=8> */
[----:B------:R-:W-:Y:S07]  /*13fd0*/  LDSM.16.MT88.4 R20, [R151+0x9000] ;  /* 0x009000009714783b */ /* 0x000fee0000004200 */
[C---:B--2---:R-:W-:Y:S08]  /*13fe0*/  HMMA.16816.F32 R68, R4.reuse, R16, R68 ;  /* 0x000000100444723c */ /* 0x044ff00000001844 */
[C---:B----4-:R-:W-:Y:S08]  /*13ff0*/  HMMA.16816.F32 R60, R4.reuse, R12, R60 ;  /* 0x0000000c043c723c */ /* 0x050ff0000000183c */
[C---:B------:R-:W-:Y:S01]  /*14000*/  HMMA.16816.F32 R64, R4.reuse, R14, R64 ;  /* 0x0000000e0440723c */ /* 0x040fe20000001840 */
[----:B------:R-:W2:Y:S07]  /*14010*/  LDSM.16.MT88.4 R12, [R148+0xa800] ;  /* 0x00a80000940c783b */ /* 0x000eae0000004200 */
[C---:B------:R-:W-:Y:S01]  /*14020*/  HMMA.16816.F32 R72, R4.reuse, R18, R72 ;  /* 0x000000120448723c */ /* 0x040fe20000001848 */
[----:B------:R-:W-:Y:S07]  /*14030*/  LDSM.16.MT88.4 R16, [R149+0x9000] ;  /* 0x009000009510783b */ /* 0x000fee0000004200 */
[C---:B---3--:R-:W-:Y:S08]  /*14040*/  HMMA.16816.F32 R76, R4.reuse, R8, R76 ;  /* 0x00000008044c723c */ /* 0x048ff0000000184c */
[C---:B------:R-:W-:Y:S01]  /*14050*/  HMMA.16816.F32 R80, R4.reuse, R10, R80 ;  /* 0x0000000a0450723c */ /* 0x040fe20000001850 */
[----:B------:R-:W3:Y:S07]  /*14060*/  LDSM.16.MT88.4 R8, [R150+0x9000] ;  /* 0x009000009608783b */ /* 0x000eee0000004200 */
        /* <DEDUP_REMOVED lines=24> */
[C---:B--2---:R-:W-:Y:S08]  /*141f0*/  HMMA.16816.F32 R52, R4.reuse, R12, R52 ;  /* 0x0000000c0434723c */ /* 0x044ff00000001834 */
[C---:B----4-:R-:W-:Y:S08]  /*14200*/  HMMA.16816.F32 R60, R4.reuse, R20, R60 ;  /* 0x00000014043c723c */ /* 0x050ff0000000183c */
[C---:B------:R-:W-:Y:S01]  /*14210*/  HMMA.16816.F32 R64, R4.reuse, R22, R64 ;  /* 0x000000160440723c */ /* 0x040fe20000001840 */
[----:B------:R-:W2:Y:S07]  /*14220*/  LDSM.16.MT88.4 R20, [R148+0xb000] ;  /* 0x00b000009414783b */ /* 0x000eae0000004200 */
[C---:B------:R-:W-:Y:S01]  /*14230*/  HMMA.16816.F32 R56, R4.reuse, R14, R56 ;  /* 0x0000000e0438723c */ /* 0x040fe20000001838 */
[----:B------:R-:W4:Y:S07]  /*14240*/  LDSM.16.MT88.4 R12, [R151+0x9800] ;  /* 0x00980000970c783b */ /* 0x000f2e0000004200 */
[C---:B---3--:R-:W-:Y:S08]  /*14250*/  HMMA.16816.F32 R68, R4.reuse, R8, R68 ;  /* 0x000000080444723c */ /* 0x048ff00000001844 */
[C---:B------:R-:W-:Y:S01]  /*14260*/  HMMA.16816.F32 R72, R4.reuse, R10, R72 ;  /* 0x0000000a0448723c */ /* 0x040fe20000001848 */
[----:B------:R-:W3:Y:S07]  /*14270*/  LDSM.16.MT88.4 R8, [R150+0x9800] ;  /* 0x009800009608783b */ /* 0x000eee0000004200 */
[C---:B-----5:R-:W-:Y:S08]  /*14280*/  HMMA.16816.F32 R76, R4.reuse, R16, R76 ;  /* 0x00000010044c723c */ /* 0x060ff0000000184c */
[C---:B------:R-:W-:Y:S01]  /*14290*/  HMMA.16816.F32 R80, R4.reuse, R18, R80 ;  /* 0x000000120450723c */ /* 0x040fe20000001850 */
[----:B------:R-:W-:Y:S07]  /*142a0*/  LDSM.16.MT88.4 R16, [R148+0x9800] ;  /* 0x009800009410783b */ /* 0x000fee0000004200 */
        /* <DEDUP_REMOVED lines=34> */
[----:B------:R-:W-:Y:S01]  /*144d0*/  HMMA.16816.F32 R84, R4, R14, R84 ;  /* 0x0000000e0454723c */ /* 0x000fe20000001854 */
[----:B------:R-:W-:-:S04]  /*144e0*/  NOP ;  /* 0x0000000000007918 */ /* 0x000fc80000000000 */
[----:B------:R-:W-:-:S15]  /*144f0*/  @P0 BRA `(.L_x_6948) ;  /* 0x0000000000040947 */ /* 0x000fde0003800000 */
.L_x_6942:
[----:B------:R-:W-:-:S07]  /*14500*/  IADD3 R103, PT, PT, R105, -0x1, RZ ;  /* 0xffffffff69677810 */ /* 0x000fce0007ffe0ff */
.L_x_6948:
[----:B------:R-:W-:-:S13]  /*14510*/  ISETP.GE.AND P0, PT, R103, R152, PT ;  /* 0x000000986700720c */ /* 0x000fda0003f06270 */
[----:B------:R-:W-:Y:S05]  /*14520*/  @!P0 BRA `(.L_x_6949) ;  /* 0x0000002c00e08947 */ /* 0x000fea0003800000 */
[----:B------:R-:W1:Y:S01]  /*14530*/  S2UR UR5, SR_CgaCtaId ;  /* 0x00000000000579c3 */ /* 0x000e620000008800 */
        /* <DEDUP_REMOVED lines=8> */
[----:B------:R-:W-:Y:S01]  /*145c0*/  UMOV UR13, 0x400 ;  /* 0x00000400000d7882 */ /* 0x000fe20000000000 */
[----:B------:R-:W-:Y:S01]  /*145d0*/  VIADD R171, R103, 0x1 ;  /* 0x0000000167ab7836 */ /* 0x000fe20000000000 */
[C---:B------:R-:W-:Y:S01]  /*145e0*/  LOP3.LUT R169, R170.reuse, 0x20, R169, 0xfe, !PT ;  /* 0x00000020aaa97812 */ /* 0x040fe200078efea9 */
[----:B------:R-:W2:Y:S01]  /*145f0*/  LDCU UR12, c[0x0][0x440] ;  /* 0x00008800ff0c77ac */ /* 0x000ea20008000800 */
[----:B------:R-:W-:Y:S01]  /*14600*/  IADD3 R170, PT, PT, R170, 0x40, RZ ;  /* 0x00000040aaaa7810 */ /* 0x000fe20007ffe0ff */
[----:B------:R-:W3:Y:S04]  /*14610*/  LDCU UR4, c[0x0][0x45c] ;  /* 0x00008b80ff0477ac */ /* 0x000ee80008000800 */
[----:B------:R-:W-:Y:S01]  /*14620*/  @!P3 IADD3 R168, P4, PT, RZ, -R168, RZ ;  /* 0x800000a8ffa8b210 */ /* 0x000fe20007f9e0ff */
[----:B------:R-:W4:Y:S01]  /*14630*/  LDCU.64 UR8, c[0x0][0x3a0] ;  /* 0x00007400ff0877ac */ /* 0x000f220008000a00 */
[----:B------:R-:W2:Y:S01]  /*14640*/  LDCU.64 UR10, c[0x0][0x3a8] ;  /* 0x00007500ff0a77ac */ /* 0x000ea20008000a00 */
[----:B-1----:R-:W-:-:S12]  /*14650*/  ULEA UR5, UR5, UR13, 0x18 ;  /* 0x0000000d05057291 */ /* 0x002fd8000f8ec0ff */
.L_x_6953:
[----:B--2---:R-:W-:Y:S01]  /*14660*/  ISETP.GE.AND P2, PT, R166, UR12, PT ;  /* 0x0000000ca6007c0c */ /* 0x004fe2000bf46270 */
[----:B------:R-:W1:Y:S01]  /*14670*/  @!P3 LDC R102, c[0x0][0x3c0] ;  /* 0x0000f000ff66bb82 */ /* 0x000e620000000800 */
[----:B------:R-:W-:Y:S01]  /*14680*/  ISETP.GE.AND P1, PT, R100, UR12, PT ;  /* 0x0000000c64007c0c */ /* 0x000fe2000bf26270 */
[----:B------:R-:W-:Y:S06]  /*14690*/  DEPBAR.LE SB0, 0x0 ;  /* 0x000080000000791a */ /* 0x000fec0000000000 */
[----:B------:R-:W2:Y:S08]  /*146a0*/  LDC R155, c[0x0][0x3c4] ;  /* 0x0000f100ff9b7b82 */ /* 0x000eb00000000800 */
[----:B------:R-:W-:Y:S01]  /*146b0*/  BAR.SYNC.DEFER_BLOCKING 0x0 ;  /* 0x0000000000007b1d */ /* 0x000fe20000010000 */
[----:B------:R-:W-:Y:S05]  /*146c0*/  IMAD.SHL.U32 R167, R158, 0x8, RZ ;  /* 0x000000089ea77824 */ /* 0x000fea00078e00ff */
[C---:B------:R-:W-:Y:S02]  /*146d0*/  LOP3.LUT R5, R167.reuse, 0x1f8, RZ, 0xc0, !PT ;  /* 0x000001f8a7057812 */ /* 0x040fe400078ec0ff */
[----:B------:R-:W-:Y:S02]  /*146e0*/  LOP3.LUT R101, R167, 0x1e00, RZ, 0xc0, !PT ;  /* 0x00001e00a7657812 */ /* 0x000fe400078ec0ff */
[----:B------:R-:W-:Y:S01]  /*146f0*/  LOP3.LUT R4, R5, 0x38, R158, 0x78, !PT ;  /* 0x0000003805047812 */ /* 0x000fe200078e789e */
[----:B------:R-:W-:Y:S03]  /*14700*/  IMAD.MOV.U32 R5, RZ, RZ, R156 ;  /* 0x000000ffff057224 */ /* 0x000fe600078e009c */
[----:B------:R-:W-:Y:S01]  /*14710*/  LOP3.LUT R101, R4, R101, RZ, 0xfc, !PT ;  /* 0x0000006504657212 */ /* 0x000fe200078efcff */
[----:B------:R-:W-:Y:S02]  /*14720*/  IMAD.MOV.U32 R4, RZ, RZ, R157 ;  /* 0x000000ffff047224 */ /* 0x000fe400078e009d */
        /* <DEDUP_REMOVED lines=67> */
.L_x_6950:
[----:B------:R-:W-:Y:S01]  /*14b60*/  LEA R101, R101, UR5, 0x1 ;  /* 0x0000000565657c11 */ /* 0x000fe2000f8e08ff */
[C---:B------:R-:W-:Y:S01]  /*14b70*/  IMAD.SHL.U32 R103, R102.reuse, 0x20, RZ ;  /* 0x0000002066677824 */ /* 0x040fe200078e00ff */
[C---:B------:R-:W-:Y:S01]  /*14b80*/  LEA R178, P0, R102.reuse, R156, 0x5 ;  /* 0x0000009c66b27211 */ /* 0x040fe200078028ff */
        /* <DEDUP_REMOVED lines=50> */
[----:B------:R-:W5:Y:S04]  /*14eb0*/  LDSM.16.M88.4 R112, [R146+0x4800] ;  /* 0x004800009270783b */ /* 0x000f680000000200 */
[----:B------:R-:W3:Y:S04]  /*14ec0*/  LDSM.16.M88.4 R116, [R146+0x5000] ;  /* 0x005000009274783b */ /* 0x000ee80000000200 */
[----:B------:R-:W0:Y:S04]  /*14ed0*/  LDGDEPBAR ;  /* 0x00000000000079af */ /* 0x000e280000000000 */
[----:B------:R-:W4:Y:S04]  /*14ee0*/  LDSM.16.M88.4 R120, [R146+0x5800] ;  /* 0x005800009278783b */ /* 0x000f280000000200 */
[----:B------:R-:W-:Y:S04]  /*14ef0*/  LDSM.16.M88.4 R124, [R145] ;  /* 0x00000000917c783b */ /* 0x000fe80000000200 */
[----:B------:R-:W1:Y:S04]  /*14f00*/  LDSM.16.M88.4 R128, [R142+0x4000] ;  /* 0x004000008e80783b */ /* 0x000e680000000200 */
[----:B------:R-:W1:Y:S04]  /*14f10*/  LDSM.16.M88.4 R132, [R142+0x4800] ;  /* 0x004800008e84783b */ /* 0x000e680000000200 */
[----:B------:R-:W1:Y:S01]  /*14f20*/  LDSM.16.M88.4 R136, [R142+0x5000] ;  /* 0x005000008e88783b */ /* 0x000e620000000200 */
[C---:B--2---:R-:W-:Y:S08]  /*14f30*/  HMMA.16816.F32 R4, R104.reuse, R108, RZ ;  /* 0x0000006c6804723c */ /* 0x044ff000000018ff */
[C---:B------:R-:W-:Y:S01]  /*14f40*/  HMMA.16816.F32 R8, R104.reuse, R110, RZ ;  /* 0x0000006e6808723c */ /* 0x040fe200000018ff */
[----:B------:R-:W2:Y:S07]  /*14f50*/  LDSM.16.M88.4 R108, [R142+0x5800] ;  /* 0x005800008e6c783b */ /* 0x000eae0000000200 */
[C---:B-----5:R-:W-:Y:S08]  /*14f60*/  HMMA.16816.F32 R12, R104.reuse, R112, RZ ;  /* 0x00000070680c723c */ /* 0x060ff000000018ff */
[C---:B------:R-:W-:Y:S01]  /*14f70*/  HMMA.16816.F32 R16, R104.reuse, R114, RZ ;  /* 0x000000726810723c */ /* 0x040fe200000018ff */
[----:B------:R-:W-:Y:S07]  /*14f80*/  LDSM.16.M88.4 R112, [R141+0x4000] ;  /* 0x004000008d70783b */ /* 0x000fee0000000200 */
[C---:B---3--:R-:W-:Y:S08]  /*14f90*/  HMMA.16816.F32 R20, R104.reuse, R116, RZ ;  /* 0x000000746814723c */ /* 0x048ff000000018ff */
[C---:B------:R-:W-:Y:S01]  /*14fa0*/  HMMA.16816.F32 R24, R104.reuse, R118, RZ ;  /* 0x000000766818723c */ /* 0x040fe200000018ff */
[----:B------:R-:W-:Y:S07]  /*14fb0*/  LDSM.16.M88.4 R116, [R141+0x4800] ;  /* 0x004800008d74783b */ /* 0x000fee0000000200 */
[C---:B----4-:R-:W-:Y:S08]  /*14fc0*/  HMMA.16816.F32 R28, R104.reuse, R120, RZ ;  /* 0x00000078681c723c */ /* 0x050ff000000018ff */
[----:B------:R-:W-:Y:S01]  /*14fd0*/  HMMA.16816.F32 R32, R104, R122, RZ ;  /* 0x0000007a6820723c */ /* 0x000fe200000018ff */
[----:B------:R-:W3:Y:S04]  /*14fe0*/  LDSM.16.M88.4 R104, [R144] ;  /* 0x000000009068783b */ /* 0x000ee80000000200 */
[----:B------:R-:W4:Y:S03]  /*14ff0*/  LDSM.16.M88.4 R120, [R141+0x5000] ;  /* 0x005000008d78783b */ /* 0x000f260000000200 */
        /* <DEDUP_REMOVED lines=8> */
[----:B------:R-:W-:Y:S01]  /*15080*/  HMMA.16816.F32 R32, R124, R110, R32 ;  /* 0x0000006e7c20723c */ /* 0x000fe20000001820 */
[----:B------:R-:W-:Y:S04]  /*15090*/  LDSM.16.M88.4 R108, [R143] ;  /* 0x000000008f6c783b */ /* 0x000fe80000000200 */
[----:B------:R-:W-:Y:S03]  /*150a0*/  LDSM.16.M88.4 R124, [R140+0x4800] ;  /* 0x004800008c7c783b */ /* 0x000fe60000000200 */
[C---:B---3--:R-:W-:Y:S08]  /*150b0*/  HMMA.16816.F32 R4, R104.reuse, R112, R4 ;  /* 0x000000706804723c */ /* 0x048ff00000001804 */
        /* <DEDUP_REMOVED lines=8> */
[C---:B-1----:R-:W-:Y:S08]  /*15140*/  HMMA.16816.F32 R28, R104.reuse, R128, R28 ;  /* 0x00000080681c723c */ /* 0x042ff0000000181c */
[----:B------:R-:W-:Y:S01]  /*15150*/  HMMA.16816.F32 R32, R104, R130, R32 ;  /* 0x000000826820723c */ /* 0x000fe20000001820 */
[----:B------:R-:W-:Y:S04]  /*15160*/  LDSM.16.M88.4 R104, [R147+0x2000] ;  /* 0x002000009368783b */ /* 0x000fe80000000200 */
[----:B------:R-:W-:Y:S03]  /*15170*/  LDSM.16.M88.4 R128, [R146+0x7000] ;  /* 0x007000009280783b */ /* 0x000fe60000000200 */
[C---:B--2---:R-:W-:Y:S08]  /*15180*/  HMMA.16816.F32 R4, R108.reuse, R112, R4 ;  /* 0x000000706c04723c */ /* 0x044ff00000001804 */
[C---:B------:R-:W-:Y:S01]  /*15190*/  HMMA.16816.F32 R8, R108.reuse, R114, R8 ;  /* 0x000000726c08723c */ /* 0x040fe20000001808 */
[----:B------:R-:W1:Y:S07]  /*151a0*/  LDSM.16.M88.4 R112, [R146+0x6000] ;  /* 0x006000009270783b */ /* 0x000e6e0000000200 */
        /* <DEDUP_REMOVED lines=44> */
[----:B------:R-:W3:Y:S01]  /*15470*/  LDSM.16.M88.4 R120, [R140+0x7000] ;  /* 0x007000008c78783b */ /* 0x000ee20000000200 */
[----:B------:R-:W-:Y:S04]  /*15480*/  DEPBAR.LE SB0, 0x0 ;  /* 0x000080000000791a */ /* 0x000fe80000000000 */
[----:B------:R-:W-:Y:S02]  /*15490*/  BAR.SYNC.DEFER_BLOCKING 0x0 ;  /* 0x0000000000007b1d */ /* 0x000fe40000010000 */
[C---:B--2---:R-:W-:Y:S08]  /*154a0*/  HMMA.16816.F32 R28, R104.reuse, R124, R28 ;  /* 0x0000007c681c723c */ /* 0x044ff0000000181c */
[----:B------:R-:W-:Y:S08]  /*154b0*/  HMMA.16816.F32 R32, R104, R126, R32 ;  /* 0x0000007e6820723c */ /* 0x000ff00000001820 */
[C---:B-1----:R-:W-:Y:S08]  /*154c0*/  HMMA.16816.F32 R4, R108.reuse, R112, R4 ;  /* 0x000000706c04723c */ /* 0x042ff00000001804 */
[C---:B------:R-:W-:Y:S08]  /*154d0*/  HMMA.16816.F32 R8, R108.reuse, R114, R8 ;  /* 0x000000726c08723c */ /* 0x040ff00000001808 */
[C---:B----4-:R-:W-:Y:S08]  /*154e0*/  HMMA.16816.F32 R12, R108.reuse, R116, R12 ;  /* 0x000000746c0c723c */ /* 0x050ff0000000180c */
        /* <DEDUP_REMOVED lines=79> */
.L_x_6952:
        /* <DEDUP_REMOVED lines=51> */
.L_x_6951:
[C---:B--2---:R-:W-:Y:S01]  /*15d10*/  IADD3 R101, PT, PT, R169.reuse, -0x20, RZ ;  /* 0xffffffe0a9657810 */ /* 0x044fe20007ffe0ff */
[----:B------:R-:W-:Y:S01]  /*15d20*/  LDSM.16.MT88.4 R108, [R150+0x8000] ;  /* 0x00800000966c783b */ /* 0x000fe20000004200 */
[C---:B------:R-:W-:Y:S02]  /*15d30*/  IADD3 R102, PT, PT, R169.reuse, -0x1f, RZ ;  /* 0xffffffe1a9667810 */ /* 0x040fe40007ffe0ff */
[----:B------:R-:W-:Y:S02]  /*15d40*/  I2FP.F32.S32 R101, R101 ;  /* 0x0000006500657245 */ /* 0x000fe40000201400 */
[----:B------:R-:W-:Y:S02]  /*15d50*/  I2FP.F32.S32 R103, R169 ;  /* 0x000000a900677245 */ /* 0x000fe40000201400 */
[----:B------:R-:W-:Y:S01]  /*15d60*/  I2FP.F32.S32 R102, R102 ;  /* 0x0000006600667245 */ /* 0x000fe20000201400 */
[CC--:B------:R-:W-:Y:S01]  /*15d70*/  FFMA.FTZ R6, R0.reuse, R101.reuse, R6 ;  /* 0x0000006500067223 */ /* 0x0c0fe20000010006 */
[C---:B------:R-:W-:Y:S01]  /*15d80*/  IADD3 R104, PT, PT, R169.reuse, -0x17, RZ ;  /* 0xffffffe9a9687810 */ /* 0x040fe20007ffe0ff */
[C---:B------:R-:W-:Y:S01]  /*15d90*/  FFMA.FTZ R4, R0.reuse, R101, R4 ;  /* 0x0000006500047223 */ /* 0x040fe20000010004 */
[C---:B------:R-:W-:Y:S01]  /*15da0*/  IADD3 R101, PT, PT, R169.reuse, -0x10, RZ ;  /* 0xfffffff0a9657810 */ /* 0x040fe20007ffe0ff */
[CC--:B------:R-:W-:Y:S01]  /*15db0*/  FFMA.FTZ R22, R0.reuse, R103.reuse, R22 ;  /* 0x0000006700167223 */ /* 0x0c0fe20000010016 */
[----:B------:R-:W-:Y:S01]  /*15dc0*/  I2FP.F32.S32 R104, R104 ;  /* 0x0000006800687245 */ /* 0x000fe20000201400 */
[C---:B------:R-:W-:Y:S01]  /*15dd0*/  FFMA.FTZ R20, R0.reuse, R103, R20 ;  /* 0x0000006700147223 */ /* 0x040fe20000010014 */
[CC--:B------:R-:W-:Y:S01]  /*15de0*/  FFMA.FTZ R7, R0.reuse, R102.reuse, R7 ;  /* 0x0000006600077223 */ /* 0x0c0fe20000010007 */
[C---:B------:R-:W-:Y:S01]  /*15df0*/  FFMA.FTZ R5, R0.reuse, R102, R5 ;  /* 0x0000006600057223 */ /* 0x040fe20000010005 */
[C---:B------:R-:W-:Y:S01]  /*15e00*/  IADD3 R103, PT, PT, R169.reuse, -0x18, RZ ;  /* 0xffffffe8a9677810 */ /* 0x040fe20007ffe0ff */
[CC--:B------:R-:W-:Y:S01]  /*15e10*/  FFMA.FTZ R11, R0.reuse, R104.reuse, R11 ;  /* 0x00000068000b7223 */ /* 0x0c0fe2000001000b */
[C---:B------:R-:W-:Y:S01]  /*15e20*/  IADD3 R102, PT, PT, R169.reuse, -0xf, RZ ;  /* 0xfffffff1a9667810 */ /* 0x040fe20007ffe0ff */
[C---:B------:R-:W-:Y:S01]  /*15e30*/  FFMA.FTZ R9, R0.reuse, R104, R9 ;  /* 0x0000006800097223 */ /* 0x040fe20000010009 */
[----:B------:R-:W-:Y:S01]  /*15e40*/  I2FP.F32.S32 R101, R101 ;  /* 0x0000006500657245 */ /* 0x000fe20000201400 */
[----:B------:R-:W-:Y:S01]  /*15e50*/  LDSM.16.MT88.4 R112, [R149+0x8000] ;  /* 0x008000009570783b */ /* 0x000fe20000004200 */
[----:B------:R-:W-:Y:S02]  /*15e60*/  I2FP.F32.S32 R103, R103 ;  /* 0x0000006700677245 */ /* 0x000fe40000201400 */
[----:B------:R-:W-:Y:S01]  /*15e70*/  I2FP.F32.S32 R102, R102 ;  /* 0x0000006600667245 */ /* 0x000fe20000201400 */
[CC--:B------:R-:W-:Y:S01]  /*15e80*/  FFMA.FTZ R14, R0.reuse, R101.reuse, R14 ;  /* 0x00000065000e7223 */ /* 0x0c0fe2000001000e */
[C---:B------:R-:W-:Y:S01]  /*15e90*/  IADD3 R104, PT, PT, R169.reuse, -0x7, RZ ;  /* 0xfffffff9a9687810 */ /* 0x040fe20007ffe0ff */
[C---:B------:R-:W-:Y:S01]  /*15ea0*/  FFMA.FTZ R12, R0.reuse, R101, R12 ;  /* 0x00000065000c7223 */ /* 0x040fe2000001000c */
[C---:B------:R-:W-:Y:S01]  /*15eb0*/  IADD3 R101, PT, PT, R169.reuse, 0x1, RZ ;  /* 0x00000001a9657810 */ /* 0x040fe20007ffe0ff */
[CC--:B------:R-:W-:Y:S01]  /*15ec0*/  FFMA.FTZ R10, R0.reuse, R103.reuse, R10 ;  /* 0x00000067000a7223 */ /* 0x0c0fe2000001000a */
[----:B------:R-:W-:Y:S01]  /*15ed0*/  I2FP.F32.S32 R104, R104 ;  /* 0x0000006800687245 */ /* 0x000fe20000201400 */
[C---:B------:R-:W-:Y:S01]  /*15ee0*/  FFMA.FTZ R8, R0.reuse, R103, R8 ;  /* 0x0000006700087223 */ /* 0x040fe20000010008 */
[CC--:B------:R-:W-:Y:S01]  /*15ef0*/  FFMA.FTZ R15, R0.reuse, R102.reuse, R15 ;  /* 0x00000066000f7223 */ /* 0x0c0fe2000001000f */
[C---:B------:R-:W-:Y:S01]  /*15f00*/  FFMA.FTZ R13, R0.reuse, R102, R13 ;  /* 0x00000066000d7223 */ /* 0x040fe2000001000d */
[C---:B------:R-:W-:Y:S01]  /*15f10*/  IADD3 R102, PT, PT, R169.reuse, 0x9, RZ ;  /* 0x00000009a9667810 */ /* 0x040fe20007ffe0ff */
[CC--:B------:R-:W-:Y:S01]  /*15f20*/  FFMA.FTZ R19, R0.reuse, R104.reuse, R19 ;  /* 0x0000006800137223 */ /* 0x0c0fe20000010013 */
[C---:B------:R-:W-:Y:S01]  /*15f30*/  IADD3 R103, PT, PT, R169.reuse, -0x8, RZ ;  /* 0xfffffff8a9677810 */ /* 0x040fe20007ffe0ff */
[C---:B------:R-:W-:Y:S01]  /*15f40*/  FFMA.FTZ R17, R0.reuse, R104, R17 ;  /* 0x0000006800117223 */ /* 0x040fe20000010011 */
[----:B------:R-:W-:Y:S02]  /*15f50*/  I2FP.F32.S32 R101, R101 ;  /* 0x0000006500657245 */ /* 0x000fe40000201400 */
[----:B------:R-:W-:Y:S02]  /*15f60*/  I2FP.F32.S32 R102, R102 ;  /* 0x0000006600667245 */ /* 0x000fe40000201400 */
[----:B------:R-:W-:Y:S01]  /*15f70*/  IADD3 R104, PT, PT, R169, 0x10, RZ ;  /* 0x00000010a9687810 */ /* 0x000fe20007ffe0ff */
[C---:B------:R-:W-:Y:S01]  /*15f80*/  FFMA.FTZ R23, R0.reuse, R101, R23 ;  /* 0x0000006500177223 */ /* 0x040fe20000010017 */
[----:B------:R-:W-:Y:S01]  /*15f90*/  I2FP.F32.S32 R103, R103 ;  /* 0x0000006700677245 */ /* 0x000fe20000201400 */
[C---:B------:R-:W-:Y:S01]  /*15fa0*/  FFMA.FTZ R21, R0.reuse, R101, R21 ;  /* 0x0000006500157223 */ /* 0x040fe20000010015 */
[----:B------:R-:W-:Y:S01]  /*15fb0*/  FMNMX3.FTZ R105, R3, R4, R5, !PT ;  /* 0x0000000403697276 */ /* 0x000fe20007810005 */
[C---:B------:R-:W-:Y:S01]  /*15fc0*/  FFMA.FTZ R27, R0.reuse, R102, R27 ;  /* 0x00000066001b7223 */ /* 0x040fe2000001001b */
[----:B------:R-:W-:Y:S01]  /*15fd0*/  I2FP.F32.S32 R101, R104 ;  /* 0x0000006800657245 */ /* 0x000fe20000201400 */
[C---:B------:R-:W-:Y:S01]  /*15fe0*/  FFMA.FTZ R25, R0.reuse, R102, R25 ;  /* 0x0000006600197223 */ /* 0x040fe20000010019 */
[CC--:B------:R-:W-:Y:S01]  /*15ff0*/  FFMA.FTZ R18, R0.reuse, R103.reuse, R18 ;  /* 0x0000006700127223 */ /* 0x0c0fe20000010012 */
[C---:B------:R-:W-:Y:S01]  /*16000*/  FFMA.FTZ R16, R0.reuse, R103, R16 ;  /* 0x0000006700107223 */ /* 0x040fe20000010010 */
[----:B------:R-:W-:Y:S01]  /*16010*/  FMNMX3.FTZ R105, R105, R8, R9, !PT ;  /* 0x0000000869697276 */ /* 0x000fe20007810009 */
[CC--:B------:R-:W-:Y:S01]  /*16020*/  FFMA.FTZ R28, R0.reuse, R101.reuse, R28 ;  /* 0x00000065001c7223 */ /* 0x0c0fe2000001001c */
[----:B------:R-:W-:Y:S01]  /*16030*/  IADD3 R103, PT, PT, R169, 0x8, RZ ;  /* 0x00000008a9677810 */ /* 0x000fe20007ffe0ff */
[----:B------:R-:W-:Y:S01]  /*16040*/  FFMA.FTZ R30, R0, R101, R30 ;  /* 0x00000065001e7223 */ /* 0x000fe2000001001e */
[----:B------:R-:W-:Y:S02]  /*16050*/  FMNMX3.FTZ R102, R2, R6, R7, !PT ;  /* 0x0000000602667276 */ /* 0x000fe40007810007 */
        /* <DEDUP_REMOVED lines=64> */
[----:B------:R-:W-:Y:S07]  /*16460*/  LDSM.16.MT88.4 R24, [R149+0x9000] ;  /* 0x009000009518783b */ /* 0x000fee0000004200 */
        /* <DEDUP_REMOVED lines=32> */
[C---:B------:R-:W-:Y:S01]  /*16670*/  FMUL.FTZ R13, R3.reuse, R89 ;  /* 0x00000059030d7220 */ /* 0x040fe20000410000 */
[----:B------:R-:W-:Y:S01]  /*16680*/  FMUL.FTZ R46, R2, R46 ;  /* 0x0000002e022e7220 */ /* 0x000fe20000410000 */
        /* <DEDUP_REMOVED lines=51> */
[----:B------:R-:W4:Y:S01]  /*169c0*/  MUFU.EX2 R136, R136 ;  /* 0x0000008800887308 */ /* 0x000f220000000800 */
        /* <DEDUP_REMOVED lines=8> */
[----:B------:R-:W-:Y:S08]  /*16a50*/  FMUL.FTZ R15, R2, R91 ;  /* 0x0000005b020f7220 */ /* 0x000ff00000410000 */
[----:B------:R-:W-:Y:S01]  /*16a60*/  MUFU.EX2 R113, R113 ;  /* 0x0000007100717308 */ /* 0x000fe20000000800 */
[----:B------:R-:W-:Y:S01]  /*16a70*/  LDSM.16.MT88.4 R88, [R150+0x8800] ;  /* 0x008800009658783b */ /* 0x000fe20000004200 */
[--C-:B------:R-:W-:Y:S01]  /*16a80*/  FFMA.FTZ R131, R22, UR4, -R124.reuse ;  /* 0x0000000416837c23 */ /* 0x100fe2000801087c */
[C---:B------:R-:W-:Y:S07]  /*16a90*/  HMMA.16816.F32 R56, R96.reuse, R94, R56 ;  /* 0x0000005e6038723c */ /* 0x040fee0000001838 */
[----:B------:R-:W-:Y:S01]  /*16aa0*/  MUFU.EX2 R112, R112 ;  /* 0x0000007000707308 */ /* 0x000fe20000000800 */
[----:B----4-:R-:W-:Y:S01]  /*16ab0*/  F2FP.F16.F32.PACK_AB R22, R136, R133 ;  /* 0x000000858816723e */ /* 0x010fe200000000ff */
[--C-:B------:R-:W-:Y:S01]  /*16ac0*/  FFMA.FTZ R132, R23, UR4, -R124.reuse ;  /* 0x0000000417847c23 */ /* 0x100fe2000801087c */
[----:B------:R-:W-:Y:S01]  /*16ad0*/  F2FP.F16.F32.PACK_AB R23, R130, R129 ;  /* 0x000000818217723e */ /* 0x000fe200000000ff */
[----:B------:R-:W3:Y:S01]  /*16ae0*/  LDSM.16.MT88.4 R92, [R149+0xa000] ;  /* 0x00a00000955c783b */ /* 0x000ee20000004200 */
[--C-:B------:R-:W-:Y:S01]  /*16af0*/  FFMA.FTZ R134, R20, UR4, -R123.reuse ;  /* 0x0000000414867c23 */ /* 0x100fe2000801087b */
[C---:B-1----:R-:W-:Y:S04]  /*16b00*/  HMMA.16816.F32 R60, R96.reuse, R104, R60 ;  /* 0x00000068603c723c */ /* 0x042fe8000000183c */
[----:B------:R-:W-:Y:S01]  /*16b10*/  MUFU.EX2 R131, R131 ;  /* 0x0000008300837308 */ /* 0x000fe20000000800 */
[--C-:B------:R-:W-:Y:S01]  /*16b20*/  FFMA.FTZ R135, R21, UR4, -R123.reuse ;  /* 0x0000000415877c23 */ /* 0x100fe2000801087b */
[--C-:B------:R-:W-:Y:S01]  /*16b30*/  FFMA.FTZ R137, R30, UR4, -R124.reuse ;  /* 0x000000041e897c23 */ /* 0x100fe2000801087c */
[--C-:B------:R-:W-:Y:S07]  /*16b40*/  FFMA.FTZ R30, R34, UR4, -R124.reuse ;  /* 0x00000004221e7c23 */ /* 0x100fee000801087c */
[----:B------:R-:W1:Y:S01]  /*16b50*/  MUFU.EX2 R132, R132 ;  /* 0x0000008400847308 */ /* 0x000e620000000800 */
[--C-:B------:R-:W-:Y:S01]  /*16b60*/  FFMA.FTZ R114, R18, UR4, -R124.reuse ;  /* 0x0000000412727c23 */ /* 0x100fe2000801087c */
[C---:B------:R-:W-:Y:S01]  /*16b70*/  HMMA.16816.F32 R64, R96.reuse, R106, R64 ;  /* 0x0000006a6040723c */ /* 0x040fe20000001840 */
[----:B------:R-:W4:Y:S07]  /*16b80*/  LDSM.16.MT88.4 R104, [R148+0xa000] ;  /* 0x00a000009468783b */ /* 0x000f2e0000004200 */
[----:B------:R-:W-:Y:S01]  /*16b90*/  MUFU.EX2 R34, R31 ;  /* 0x0000001f00227308 */ /* 0x000fe20000000800 */
[C---:B------:R-:W-:Y:S01]  /*16ba0*/  FMUL.FTZ R18, R2.reuse, R86 ;  /* 0x0000005602127220 */ /* 0x040fe20000410000 */
[--C-:B------:R-:W-:Y:S01]  /*16bb0*/  FFMA.FTZ R115, R19, UR4, -R124.reuse ;  /* 0x0000000413737c23 */ /* 0x100fe2000801087c */
[----:B------:R-:W-:Y:S07]  /*16bc0*/  FMUL.FTZ R19, R2, R87 ;  /* 0x0000005702137220 */ /* 0x000fee0000410000 */
[----:B------:R-:W-:Y:S01]  /*16bd0*/  MUFU.EX2 R114, R114 ;  /* 0x0000007200727308 */ /* 0x000fe20000000800 */
[----:B------:R-:W-:Y:S01]  /*16be0*/  FFMA.FTZ R124, R35, UR4, -R124 ;  /* 0x00000004237c7c23 */ /* 0x000fe2000801087c */
[C---:B--2---:R-:W-:Y:S08]  /*16bf0*/  HMMA.16816.F32 R68, R96.reuse, R108, R68 ;  /* 0x0000006c6044723c */ /* 0x044ff00000001844 */
[----:B------:R2:W-:Y:S01]  /*16c00*/  MUFU.EX2 R35, R30 ;  /* 0x0000001e00237308 */ /* 0x0005e20000000800 */
[--C-:B------:R-:W-:Y:S01]  /*16c10*/  FFMA.FTZ R125, R16, UR4, -R123.reuse ;  /* 0x00000004107d7c23 */ /* 0x100fe2000801087b */
[----:B-1----:R-:W-:Y:S01]  /*16c20*/  F2FP.F16.F32.PACK_AB R21, R132, R131 ;  /* 0x000000838415723e */ /* 0x002fe200000000ff */
[----:B------:R-:W-:Y:S01]  /*16c30*/  FMUL.FTZ R16, R3, R84 ;  /* 0x0000005403107220 */ /* 0x000fe20000410000 */
[----:B------:R-:W-:Y:S06]  /*16c40*/  F2FP.F16.F32.PACK_AB R84, R126, R127 ;  /* 0x0000007f7e54723e */ /* 0x000fec00000000ff */
[----:B------:R-:W1:Y:S01]  /*16c50*/  MUFU.EX2 R115, R115 ;  /* 0x0000007300737308 */ /* 0x000e620000000800 */
[C---:B------:R-:W-:Y:S01]  /*16c60*/  HMMA.16816.F32 R72, R96.reuse, R110, R72 ;  /* 0x0000006e6048723c */ /* 0x040fe20000001848 */
[----:B------:R-:W5:Y:S08]  /*16c70*/  LDSM.16.MT88.4 R108, [R151+0x8800] ;  /* 0x00880000976c783b */ /* 0x000f700000004200 */
[----:B------:R-:W-:Y:S01]  /*16c80*/  MUFU.EX2 R125, R125 ;  /* 0x0000007d007d7308 */ /* 0x000fe20000000800 */
[--C-:B------:R-:W-:Y:S01]  /*16c90*/  FFMA.FTZ R128, R17, UR4, -R123.reuse ;  /* 0x0000000411807c23 */ /* 0x100fe2000801087b */
[----:B------:R-:W-:Y:S01]  /*16ca0*/  FMUL.FTZ R17, R3, R85 ;  /* 0x0000005503117220 */ /* 0x000fe20000410000 */
[----:B------:R-:W-:Y:S07]  /*16cb0*/  F2FP.F16.F32.PACK_AB R85, R112, R113 ;  /* 0x000000717055723e */ /* 0x000fee00000000ff */
[----:B------:R-:W-:Y:S01]  /*16cc0*/  MUFU.EX2 R134, R134 ;  /* 0x0000008600867308 */ /* 0x000fe20000000800 */
[--C-:B------:R-:W-:Y:S01]  /*16cd0*/  FFMA.FTZ R32, R32, UR4, -R123.reuse ;  /* 0x0000000420207c23 */ /* 0x100fe2000801087b */
[----:B--2---:R-:W-:Y:S01]  /*16ce0*/  LDSM.16.MT88.4 R28, [R151+0xb800] ;  /* 0x00b80000971c783b */ /* 0x004fe20000004200 */
[----:B------:R-:W-:Y:S07]  /*16cf0*/  FFMA.FTZ R123, R33, UR4, -R123 ;  /* 0x00000004217b7c23 */ /* 0x000fee000801087b */
[----:B------:R-:W2:Y:S01]  /*16d00*/  MUFU.EX2 R128, R128 ;  /* 0x0000008000807308 */ /* 0x000ea20000000800 */
[----:B------:R-:W-:Y:S01]  /*16d10*/  FFMA.FTZ R121, R2, R173, R121 ;  /* 0x000000ad02797223 */ /* 0x000fe20000010079 */
[----:B-1----:R-:W-:Y:S01]  /*16d20*/  F2FP.F16.F32.PACK_AB R87, R115, R114 ;  /* 0x000000727357723e */ /* 0x002fe200000000ff */
[C---:B---3--:R-:W-:Y:S07]  /*16d30*/  HMMA.16816.F32 R76, R96.reuse, R92, R76 ;  /* 0x0000005c604c723c */ /* 0x048fee000000184c */
[----:B------:R-:W1:Y:S01]  /*16d40*/  MUFU.EX2 R135, R135 ;  /* 0x0000008700877308 */ /* 0x000e620000000800 */
[----:B------:R-:W-:Y:S01]  /*16d50*/  ISETP.GT.AND P0, PT, R171, R152, PT ;  /* 0x00000098ab00720c */ /* 0x000fe20003f04270 */
[----:B------:R-:W-:Y:S08]  /*16d60*/  FFMA.FTZ R122, R3, R172, R122 ;  /* 0x000000ac037a7223 */ /* 0x000ff0000001007a */
[----:B------:R-:W3:Y:S01]  /*16d70*/  MUFU.EX2 R137, R137 ;  /* 0x0000008900897308 */ /* 0x000ee20000000800 */
[----:B------:R-:W-:Y:S01]  /*16d80*/  FADD.FTZ R121, R119, R121 ;  /* 0x0000007977797221 */ /* 0x000fe20000010000 */
[C---:B------:R-:W-:Y:S01]  /*16d90*/  HMMA.16816.F32 R80, R96.reuse, R94, R80 ;  /* 0x0000005e6050723c */ /* 0x040fe20000001850 */
[----:B------:R-:W3:Y:S07]  /*16da0*/  LDSM.16.MT88.4 R92, [R149+0x8800] ;  /* 0x00880000955c783b */ /* 0x000eee0000004200 */
[----:B------:R-:W-:Y:S01]  /*16db0*/  MUFU.EX2 R124, R124 ;  /* 0x0000007c007c7308 */ /* 0x000fe20000000800 */
[----:B--2---:R-:W-:Y:S01]  /*16dc0*/  F2FP.F16.F32.PACK_AB R86, R128, R125 ;  /* 0x0000007d8056723e */ /* 0x004fe200000000ff */
[----:B------:R-:W-:Y:S01]  /*16dd0*/  FADD.FTZ R3, R120, R122 ;  /* 0x0000007a78037221 */ /* 0x000fe20000010000 */
[----:B------:R-:W-:Y:S07]  /*16de0*/  FADD.FTZ R2, R116, R121 ;  /* 0x0000007974027221 */ /* 0x000fee0000010000 */
[----:B------:R-:W2:Y:S01]  /*16df0*/  MUFU.EX2 R139, R139 ;  /* 0x0000008b008b7308 */ /* 0x000ea20000000800 */
[----:B-1----:R-:W-:Y:S01]  /*16e00*/  F2FP.F16.F32.PACK_AB R20, R135, R134 ;  /* 0x000000868714723e */ /* 0x002fe200000000ff */
[C---:B----4-:R-:W-:Y:S08]  /*16e10*/  HMMA.16816.F32 R12, R96.reuse, R104, R12 ;  /* 0x00000068600c723c */ /* 0x050ff0000000180c */
[----:B------:R-:W-:Y:S01]  /*16e20*/  MUFU.EX2 R123, R123 ;  /* 0x0000007b007b7308 */ /* 0x000fe20000000800 */
[----:B------:R-:W-:Y:S01]  /*16e30*/  FADD.FTZ R2, R103, R2 ;  /* 0x0000000267027221 */ /* 0x000fe20000010000 */
[----:B------:R-:W-:Y:S01]  /*16e40*/  HMMA.16816.F32 R16, R96, R106, R16 ;  /* 0x0000006a6010723c */ /* 0x000fe20000001810 */
[----:B------:R-:W1:Y:S07]  /*16e50*/  LDSM.16.MT88.4 R96, [R148+0x8800] ;  /* 0x008800009460783b */ /* 0x000e6e0000004200 */
[C---:B-----5:R-:W-:Y:S01]  /*16e60*/  HMMA.16816.F32 R4, R84.reuse, R108, R4 ;  /* 0x0000006c5404723c */ /* 0x060fe20000001804 */
[----:B------:R-:W4:Y:S07]  /*16e70*/  LDSM.16.MT88.4 R104, [R151+0xa800] ;  /* 0x00a800009768783b */ /* 0x000f2e0000004200 */
        /* <DEDUP_REMOVED lines=19> */
[----:B------:R-:W-:Y:S07]  /*16fb0*/  LDSM.16.MT88.4 R88, [R151+0xb000] ;  /* 0x00b000009758783b */ /* 0x000fee0000004200 */
[C---:B---3--:R-:W-:Y:S08]  /*16fc0*/  HMMA.16816.F32 R12, R84.reuse, R92, R12 ;  /* 0x0000005c540c723c */ /* 0x048ff0000000180c */
[----:B------:R-:W-:Y:S01]  /*16fd0*/  HMMA.16816.F32 R16, R84, R94, R16 ;  /* 0x0000005e5410723c */ /* 0x000fe20000001810 */
[----:B------:R-:W2:Y:S07]  /*16fe0*/  LDSM.16.MT88.4 R84, [R148+0x9000] ;  /* 0x009000009454783b */ /* 0x000eae0000004200 */
[C---:B-1----:R-:W-:Y:S01]  /*16ff0*/  HMMA.16816.F32 R4, R20.reuse, R96, R4 ;  /* 0x000000601404723c */ /* 0x042fe20000001804 */
[----:B------:R-:W1:Y:S07]  /*17000*/  LDSM.16.MT88.4 R92, [R150+0xb000] ;  /* 0x00b00000965c783b */ /* 0x000e6e0000004200 */
[C---:B------:R-:W-:Y:S01]  /*17010*/  HMMA.16816.F32 R8, R20.reuse, R98, R8 ;  /* 0x000000621408723c */ /* 0x040fe20000001808 */
[----:B------:R-:W3:Y:S07]  /*17020*/  LDSM.16.MT88.4 R96, [R149+0xb000] ;  /* 0x00b000009560783b */ /* 0x000eee0000004200 */
[C---:B----4-:R-:W-:Y:S08]  /*17030*/  HMMA.16816.F32 R36, R20.reuse, R104, R36 ;  /* 0x000000681424723c */ /* 0x050ff00000001824 */
[C---:B------:R-:W-:Y:S01]  /*17040*/  HMMA.16816.F32 R40, R20.reuse, R106, R40 ;  /* 0x0000006a1428723c */ /* 0x040fe20000001828 */
[----:B------:R-:W-:Y:S07]  /*17050*/  LDSM.16.MT88.4 R104, [R149+0x9800] ;  /* 0x009800009568783b */ /* 0x000fee0000004200 */
[C---:B------:R-:W-:Y:S08]  /*17060*/  HMMA.16816.F32 R44, R20.reuse, R24, R44 ;  /* 0x00000018142c723c */ /* 0x040ff0000000182c */
[C---:B------:R-:W-:Y:S01]  /*17070*/  HMMA.16816.F32 R48, R20.reuse, R26, R48 ;  /* 0x0000001a1430723c */ /* 0x040fe20000001830 */
[----:B------:R-:W4:Y:S07]  /*17080*/  LDSM.16.MT88.4 R24, [R148+0xb000] ;  /* 0x00b000009418783b */ /* 0x000f2e0000004200 */
[C---:B--2---:R-:W-:Y:S03]  /*17090*/  HMMA.16816.F32 R52, R20.reuse, R84, R52 ;  /* 0x000000541434723c */ /* 0x044fe60000001834 */
[----:B------:R-:W-:Y:S02]  /*170a0*/  F2FP.F16.F32.PACK_AB R85, R34, R137 ;  /* 0x000000892255723e */ /* 0x000fe400000000ff */
[----:B------:R-:W-:Y:S03]  /*170b0*/  F2FP.F16.F32.PACK_AB R84, R139, R138 ;  /* 0x0000008a8b54723e */ /* 0x000fe600000000ff */
[C---:B------:R-:W-:Y:S03]  /*170c0*/  HMMA.16816.F32 R56, R20.reuse, R86, R56 ;  /* 0x000000561438723c */ /* 0x040fe60000001838 */
[----:B------:R-:W-:Y:S05]  /*170d0*/  F2FP.F16.F32.PACK_AB R87, R124, R35 ;  /* 0x000000237c57723e */ /* 0x000fea00000000ff */
[C---:B------:R-:W-:Y:S08]  /*170e0*/  HMMA.16816.F32 R60, R20.reuse, R88, R60 ;  /* 0x00000058143c723c */ /* 0x040ff0000000183c */
[C---:B------:R-:W-:Y:S01]  /*170f0*/  HMMA.16816.F32 R64, R20.reuse, R90, R64 ;  /* 0x0000005a1440723c */ /* 0x040fe20000001840 */
[----:B------:R-:W-:Y:S07]  /*17100*/  LDSM.16.MT88.4 R88, [R150+0x9800] ;  /* 0x009800009658783b */ /* 0x000fee0000004200 */
[C---:B-1----:R-:W-:Y:S08]  /*17110*/  HMMA.16816.F32 R68, R20.reuse, R92, R68 ;  /* 0x0000005c1444723c */ /* 0x042ff00000001844 */
[C---:B------:R-:W-:Y:S01]  /*17120*/  HMMA.16816.F32 R72, R20.reuse, R94, R72 ;  /* 0x0000005e1448723c */ /* 0x040fe20000001848 */
[----:B------:R-:W1:Y:S07]  /*17130*/  LDSM.16.MT88.4 R92, [R151+0x9800] ;  /* 0x00980000975c783b */ /* 0x000e6e0000004200 */
[C---:B---3--:R-:W-:Y:S08]  /*17140*/  HMMA.16816.F32 R76, R20.reuse, R96, R76 ;  /* 0x00000060144c723c */ /* 0x048ff0000000184c */
[C---:B------:R-:W-:Y:S08]  /*17150*/  HMMA.16816.F32 R80, R20.reuse, R98, R80 ;  /* 0x000000621450723c */ /* 0x040ff00000001850 */
[C---:B----4-:R-:W-:Y:S01]  /*17160*/  HMMA.16816.F32 R12, R20.reuse, R24, R12 ;  /* 0x00000018140c723c */ /* 0x050fe2000000180c */
[----:B------:R-:W2:Y:S07]  /*17170*/  MUFU.EX2 R24, R32 ;  /* 0x0000002000187308 */ /* 0x000eae0000000800 */
[----:B------:R-:W-:Y:S01]  /*17180*/  HMMA.16816.F32 R16, R20, R26, R16 ;  /* 0x0000001a1410723c */ /* 0x000fe20000001810 */
[----:B------:R-:W3:Y:S02]  /*17190*/  LDSM.16.MT88.4 R20, [R150+0xb800] ;  /* 0x00b800009614783b */ /* 0x000ee40000004200 */
[----:B------:R-:W-:Y:S01]  /*171a0*/  FADD.FTZ R26, R118, R3 ;  /* 0x00000003761a7221 */ /* 0x000fe20000010000 */
[----:B------:R-:W-:Y:S01]  /*171b0*/  FADD.FTZ R3, R113, R2 ;  /* 0x0000000271037221 */ /* 0x000fe20000010000 */
[----:B--2---:R-:W-:Y:S02]  /*171c0*/  F2FP.F16.F32.PACK_AB R86, R123, R24 ;  /* 0x000000187b56723e */ /* 0x004fe400000000ff */
[----:B------:R-:W-:Y:S01]  /*171d0*/  FADD.FTZ R26, R117, R26 ;  /* 0x0000001a751a7221 */ /* 0x000fe20000010000 */
[----:B------:R-:W-:Y:S03]  /*171e0*/  FADD.FTZ R3, R112, R3 ;  /* 0x0000000370037221 */ /* 0x000fe60000010000 */
[----:B------:R-:W-:Y:S01]  /*171f0*/  FADD.FTZ R127, R127, R26 ;  /* 0x0000001a7f7f7221 */ /* 0x000fe20000010000 */
[----:B------:R-:W-:Y:S01]  /*17200*/  FADD.FTZ R2, R114, R3 ;  /* 0x0000000372027221 */ /* 0x000fe20000010000 */
[C---:B-1----:R-:W-:Y:S01]  /*17210*/  HMMA.16816.F32 R96, R84.reuse, R92, R4 ;  /* 0x0000005c5460723c */ /* 0x042fe20000001804 */
[----:B------:R-:W1:Y:S04]  /*17220*/  LDSM.16.MT88.4 R4, [R149+0xb800] ;  /* 0x00b800009504783b */ /* 0x000e680000004200 */
[----:B------:R-:W-:Y:S01]  /*17230*/  FADD.FTZ R126, R126, R127 ;  /* 0x0000007f7e7e7221 */ /* 0x000fe20000010000 */
[----:B------:R-:W-:Y:S02]  /*17240*/  FADD.FTZ R2, R115, R2 ;  /* 0x0000000273027221 */ /* 0x000fe40000010000 */
[C---:B------:R-:W-:Y:S01]  /*17250*/  HMMA.16816.F32 R92, R84.reuse, R94, R8 ;  /* 0x0000005e545c723c */ /* 0x040fe20000001808 */
[----:B------:R-:W2:Y:S02]  /*17260*/  LDSM.16.MT88.4 R8, [R148+0xb800] ;  /* 0x00b800009408783b */ /* 0x000ea40000004200 */
        /* <DEDUP_REMOVED lines=34> */
[----:B------:R-:W-:Y:S08]  /*17490*/  @!UPT UIADD3 URZ, UPT, UPT, URZ, URZ, URZ ;  /* 0x000000fffffff290 */ /* 0x000ff0000fffe0ff */
[----:B------:R-:W-:Y:S11]  /*174a0*/  @P0 BRA `(.L_x_6953) ;  /* 0xffffffd0006c0947 */ /* 0x000ff6000383ffff */
.L_x_6949:
[----:B------:R-:W1:Y:S01]  /*174b0*/  SHFL.BFLY PT, R3, R172, 0x2, 0x1f ;  /* 0x0c401f00ac037f89 */ /* 0x000e6200000e0000 */
[C---:B------:R-:W-:Y:S01]  /*174c0*/  SHF.L.U32 R6, R158.reuse, 0x1, RZ ;  /* 0x000000019e067819 */ /* 0x040fe200000006ff */
[----:B------:R-:W2:Y:S01]  /*174d0*/  S2UR UR9, SR_CTAID.Y ;  /* 0x00000000000979c3 */ /* 0x000ea20000002600 */
[----:B------:R-:W-:Y:S01]  /*174e0*/  SHF.L.U32 R4, R158, 0x4, RZ ;  /* 0x000000049e047819 */ /* 0x000fe200000006ff */
[----:B------:R-:W3:Y:S01]  /*174f0*/  SHFL.BFLY PT, R8, R173, 0x2, 0x1f ;  /* 0x0c401f00ad087f89 */ /* 0x000ee200000e0000 */
[----:B------:R-:W-:Y:S01]  /*17500*/  LOP3.LUT R0, R6, 0x6, RZ, 0xc0, !PT ;  /* 0x0000000606007812 */ /* 0x000fe200078ec0ff */
[----:B------:R-:W4:Y:S01]  /*17510*/  LDCU UR8, c[0x0][0x3e0] ;  /* 0x00007c00ff0877ac */ /* 0x000f220008000800 */
[----:B------:R-:W-:Y:S01]  /*17520*/  SHF.R.U32.HI R103, RZ, 0x1, R158 ;  /* 0x00000001ff677819 */ /* 0x000fe2000001169e */
[----:B------:R-:W5:Y:S01]  /*17530*/  S2R R2, SR_TID.X ;  /* 0x0000000000027919 */ /* 0x000f620000002100 */
[----:B------:R-:W-:Y:S01]  /*17540*/  LOP3.LUT R11, R4, 0x1c0, RZ, 0xc0, !PT ;  /* 0x000001c0040b7812 */ /* 0x000fe200078ec0ff */
[----:B------:R-:W4:Y:S01]  /*17550*/  LDCU UR4, c[0x0][0x44c] ;  /* 0x00008980ff0477ac */ /* 0x000f220008000800 */
[----:B------:R-:W-:Y:S01]  /*17560*/  LOP3.LUT R9, R103, 0x30, RZ, 0xc0, !PT ;  /* 0x0000003067097812 */ /* 0x000fe200078ec0ff */
[----:B------:R-:W-:Y:S01]  /*17570*/  BSSY.RECONVERGENT B0, `(.L_x_6954) ;  /* 0x00000c1000007945 */ /* 0x000fe20003800200 */
[----:B------:R-:W-:-:S02]  /*17580*/  LOP3.LUT R6, R11, 0x38, R6, 0xf8, !PT ;  /* 0x000000380b067812 */ /* 0x000fc400078ef806 */
[----:B------:R-:W-:Y:S01]  /*17590*/  SHF.R.U32.HI R100, RZ, 0x2, R158 ;  /* 0x00000002ff647819 */ /* 0x000fe2000001169e */
[----:B------:R-:W-:Y:S01]  /*175a0*/  BAR.SYNC.DEFER_BLOCKING 0x0 ;  /* 0x0000000000007b1d */ /* 0x000fe20000010000 */
[C---:B------:R-:W-:Y:S02]  /*175b0*/  R2P PR, R158.reuse, 0x1c ;  /* 0x0000001c9e007804 */ /* 0x040fe40000000000 */
[----:B------:R-:W-:Y:S02]  /*175c0*/  LOP3.LUT R100, R9, 0x7, R100, 0xf8, !PT ;  /* 0x0000000709647812 */ /* 0x000fe400078ef864 */
[----:B------:R-:W-:Y:S02]  /*175d0*/  MOV R9, 0x40 ;  /* 0x0000004000097802 */ /* 0x000fe40000000f00 */
[C---:B------:R-:W-:Y:S01]  /*175e0*/  LOP3.LUT P6, RZ, R158.reuse, 0x3, RZ, 0xc0, !PT ;  /* 0x000000039eff7812 */ /* 0x040fe200078cc0ff */
[----:B-1----:R-:W-:Y:S01]  /*175f0*/  FADD.FTZ R12, R3, R172 ;  /* 0x000000ac030c7221 */ /* 0x002fe20000010000 */
[----:B------:R-:W-:-:S02]  /*17600*/  SHF.L.U32 R3, R158, 0x5, RZ ;  /* 0x000000059e037819 */ /* 0x000fc400000006ff */
[----:B------:R-:W-:Y:S01]  /*17610*/  SEL R9, R9, 0xffffffc0, !P3 ;  /* 0xffffffc009097807 */ /* 0x000fe20005800000 */
[----:B---3--:R-:W-:Y:S01]  /*17620*/  FADD.FTZ R8, R8, R173 ;  /* 0x000000ad08087221 */ /* 0x008fe20000010000 */
[----:B------:R-:W1:Y:S01]  /*17630*/  SHFL.BFLY PT, R5, R12, 0x1, 0x1f ;  /* 0x0c201f000c057f89 */ /* 0x000e6200000e0000 */
[----:B------:R-:W-:Y:S02]  /*17640*/  LOP3.LUT R3, R0, 0x7c00, R3, 0xf8, !PT ;  /* 0x00007c0000037812 */ /* 0x000fe400078ef803 */
[----:B------:R-:W-:Y:S01]  /*17650*/  SHF.L.U32 R0, R158, 0x2, RZ ;  /* 0x000000029e007819 */ /* 0x000fe200000006ff */
[----:B------:R-:W3:Y:S01]  /*17660*/  SHFL.BFLY PT, R7, R8, 0x1, 0x1f ;  /* 0x0c201f0008077f89 */ /* 0x000ee200000e0000 */
[----:B------:R-:W-:Y:S02]  /*17670*/  LOP3.LUT R6, R3, R6, RZ, 0xfc, !PT ;  /* 0x0000000603067212 */ /* 0x000fe400078efcff */
[----:B------:R-:W-:Y:S02]  /*17680*/  LOP3.LUT R10, R0, 0x1f8, RZ, 0xc0, !PT ;  /* 0x000001f8000a7812 */ /* 0x000fe400078ec0ff */
[----:B------:R-:W-:-:S02]  /*17690*/  IADD3 R3, PT, PT, -R160, R159, RZ ;  /* 0x0000009fa0037210 */ /* 0x000fc40007ffe1ff */
[----:B------:R-:W-:Y:S02]  /*176a0*/  LOP3.LUT R103, R10, 0x38, R103, 0x78, !PT ;  /* 0x000000380a677812 */ /* 0x000fe400078e7867 */
[----:B------:R-:W-:Y:S02]  /*176b0*/  LOP3.LUT R10, R4, 0x10, RZ, 0xc0, !PT ;  /* 0x00000010040a7812 */ /* 0x000fe400078ec0ff */
[----:B-----5:R-:W-:Y:S02]  /*176c0*/  SHF.R.U32.HI R2, RZ, 0x4, R2 ;  /* 0x00000004ff027819 */ /* 0x020fe40000011602 */
[----:B------:R-:W-:Y:S02]  /*176d0*/  LEA R103, R103, R10, 0x2 ;  /* 0x0000000a67677211 */ /* 0x000fe400078e10ff */
[----:B------:R-:W-:Y:S02]  /*176e0*/  IADD3 R10, PT, PT, R2, 0x8, RZ ;  /* 0x00000008020a7810 */ /* 0x000fe40007ffe0ff */
[----:B------:R-:W-:-:S02]  /*176f0*/  LOP3.LUT R167, R167, 0x1f80, RZ, 0xc0, !PT ;  /* 0x00001f80a7a77812 */ /* 0x000fc400078ec0ff */
[----:B------:R-:W-:Y:S01]  /*17700*/  ISETP.GE.AND P1, PT, R10, R3, PT ;  /* 0x000000030a00720c */ /* 0x000fe20003f26270 */
[----:B-1----:R-:W-:Y:S01]  /*17710*/  FADD.FTZ R5, R12, R5 ;  /* 0x000000050c057221 */ /* 0x002fe20000010000 */
[C---:B------:R-:W-:Y:S02]  /*17720*/  IADD3 R10, PT, PT, R2.reuse, 0x20, RZ ;  /* 0x00000020020a7810 */ /* 0x040fe40007ffe0ff */
[----:B------:R-:W-:Y:S01]  /*17730*/  IADD3 R12, PT, PT, R2, 0x18, RZ ;  /* 0x00000018020c7810 */ /* 0x000fe20007ffe0ff */
[----:B---3--:R-:W-:Y:S01]  /*17740*/  FADD.FTZ R4, R8, R7 ;  /* 0x0000000708047221 */ /* 0x008fe20000010000 */
[----:B------:R-:W1:Y:S01]  /*17750*/  MUFU.RCP R11, R5 ;  /* 0x00000005000b7308 */ /* 0x000e620000001000 */
[----:B------:R-:W-:Y:S02]  /*17760*/  IADD3 R8, PT, PT, R2, 0x10, RZ ;  /* 0x0000001002087810 */ /* 0x000fe40007ffe0ff */
[----:B------:R-:W-:Y:S02]  /*17770*/  MOV R7, 0x20 ;  /* 0x0000002000077802 */ /* 0x000fe40000000f00 */
[----:B------:R-:W-:-:S02]  /*17780*/  FSETP.NE.FTZ.AND P5, PT, R5, RZ, PT ;  /* 0x000000ff0500720b */ /* 0x000fc40003fb5000 */
[----:B------:R-:W-:Y:S01]  /*17790*/  FSETP.NE.FTZ.AND P3, PT, R4, RZ, PT ;  /* 0x000000ff0400720b */ /* 0x000fe20003f75000 */
[----:B------:R-:W3:Y:S01]  /*177a0*/  MUFU.RCP R13, R4 ;  /* 0x00000004000d7308 */ /* 0x000ee20000001000 */
[-C--:B------:R-:W-:Y:S02]  /*177b0*/  ISETP.GE.AND P0, PT, R8, R3.reuse, PT ;  /* 0x000000030800720c */ /* 0x080fe40003f06270 */
[----:B------:R-:W-:Y:S02]  /*177c0*/  SEL R8, R7, 0xffffffe0, !P2 ;  /* 0xffffffe007087807 */ /* 0x000fe40005000000 */
[----:B------:R-:W-:Y:S02]  /*177d0*/  LEA R7, R6, UR5, 0x2 ;  /* 0x0000000506077c11 */ /* 0x000fe4000f8e10ff */
[----:B------:R-:W-:Y:S02]  /*177e0*/  ISETP.GE.AND P2, PT, R12, R3, PT ;  /* 0x000000030c00720c */ /* 0x000fe40003f46270 */
[----:B------:R-:W-:-:S02]  /*177f0*/  IADD3 R6, PT, PT, R7, 0x80, RZ ;  /* 0x0000008007067810 */ /* 0x000fc40007ffe0ff */
[----:B-1----:R-:W-:Y:S01]  /*17800*/  FSEL R11, R11, 1, P5 ;  /* 0x3f8000000b0b7808 */ /* 0x002fe20002800000 */
[----:B------:R-:W1:Y:S01]  /*17810*/  @P3 LDC R16, c[0x0][0x458] ;  /* 0x00011600ff103b82 */ /* 0x000e620000000800 */
[----:B------:R-:W-:Y:S01]  /*17820*/  ISETP.GE.AND P5, PT, R10, R3, PT ;  /* 0x000000030a00720c */ /* 0x000fe20003fa6270 */
[----:B------:R-:W5:Y:S01]  /*17830*/  @P3 MUFU.LG2 R4, R4 ;  /* 0x0000000400043308 */ /* 0x000f620000000c00 */
[----:B------:R-:W-:Y:S01]  /*17840*/  @P4 IADD3 R6, PT, PT, R7, -0x80, RZ ;  /* 0xffffff8007064810 */ /* 0x000fe20007ffe0ff */
        /* <DEDUP_REMOVED lines=69> */
[----:B-----5:R-:W-:Y:S01]  /*17ca0*/  @P3 FMUL.FTZ R4, R4, 0.69314718246459960938 ;  /* 0x3f31721804043820 */ /* 0x020fe20000410000 */
[-C--:B------:R-:W-:Y:S01]  /*17cb0*/  IADD3 R15, PT, PT, R9, R6.reuse, RZ ;  /* 0x00000006090f7210 */ /* 0x080fe20007ffe0ff */
[----:B------:R-:W-:Y:S01]  /*17cc0*/  STS.64 [R7+0x800], R98 ;  /* 0x0008006207007388 */ /* 0x000fe20000000a00 */
[----:B------:R-:W-:-:S02]  /*17cd0*/  IADD3 R13, PT, PT, R8, R6, RZ ;  /* 0x00000006080d7210 */ /* 0x000fc40007ffe0ff */
[----:B------:R-:W-:Y:S01]  /*17ce0*/  IADD3 R14, PT, PT, R8, R15, RZ ;  /* 0x0000000f080e7210 */ /* 0x000fe20007ffe0ff */
[----:B------:R-:W-:Y:S01]  /*17cf0*/  STS.64 [R10], R92 ;  /* 0x0000005c0a007388 */ /* 0x000fe20000000a00 */
[----:B------:R-:W-:Y:S01]  /*17d00*/  FSETP.NE.FTZ.AND P4, PT, R5, RZ, PT ;  /* 0x000000ff0500720b */ /* 0x000fe20003f95000 */
[----:B------:R-:W2:Y:S02]  /*17d10*/  LDC.64 R8, c[0x0][0x430] ;  /* 0x00010c00ff087b82 */ /* 0x000ea40000000a00 */
[----:B------:R-:W-:Y:S04]  /*17d20*/  STS.64 [R10+0x800], R94 ;  /* 0x0008005e0a007388 */ /* 0x000fe80000000a00 */
[----:B------:R-:W-:Y:S04]  /*17d30*/  STS.64 [R11], R36 ;  /* 0x000000240b007388 */ /* 0x000fe80000000a00 */
[----:B------:R-:W-:Y:S02]  /*17d40*/  STS.64 [R11+0x800], R38 ;  /* 0x000800260b007388 */ /* 0x000fe40000000a00 */
[----:B------:R-:W3:Y:S01]  /*17d50*/  @P4 LDC R17, c[0x0][0x458] ;  /* 0x00011600ff114b82 */ /* 0x000ee20000000800 */
[----:B------:R-:W5:Y:S01]  /*17d60*/  @P4 MUFU.LG2 R5, R5 ;  /* 0x0000000500054308 */ /* 0x000f620000000c00 */
[----:B------:R-:W-:Y:S04]  /*17d70*/  STS.64 [R12], R40 ;  /* 0x000000280c007388 */ /* 0x000fe80000000a00 */
[----:B------:R-:W-:Y:S04]  /*17d80*/  STS.64 [R12+0x800], R42 ;  /* 0x0008002a0c007388 */ /* 0x000fe80000000a00 */
[----:B------:R-:W-:Y:S01]  /*17d90*/  STS.64 [R6], R44 ;  /* 0x0000002c06007388 */ /* 0x000fe20000000a00 */
[----:B--2---:R-:W-:-:S03]  /*17da0*/  IMAD R161, R8, UR9, R161 ;  /* 0x0000000908a17c24 */ /* 0x004fc6000f8e02a1 */
[----:B------:R-:W-:Y:S04]  /*17db0*/  STS.64 [R6+0x800], R46 ;  /* 0x0008002e06007388 */ /* 0x000fe80000000a00 */
[----:B------:R-:W-:Y:S01]  /*17dc0*/  STS.64 [R13], R48 ;  /* 0x000000300d007388 */ /* 0x000fe20000000a00 */
[----:B-----5:R-:W-:-:S03]  /*17dd0*/  @P4 FMUL.FTZ R5, R5, 0.69314718246459960938 ;  /* 0x3f31721805054820 */ /* 0x020fc60000410000 */
[----:B------:R-:W-:Y:S04]  /*17de0*/  STS.64 [R13+0x800], R50 ;  /* 0x000800320d007388 */ /* 0x000fe80000000a00 */
[----:B------:R-:W-:Y:S04]  /*17df0*/  STS.64 [R15], R52 ;  /* 0x000000340f007388 */ /* 0x000fe80000000a00 */
[----:B------:R-:W-:Y:S04]  /*17e00*/  STS.64 [R15+0x800], R54 ;  /* 0x000800360f007388 */ /* 0x000fe80000000a00 */
[----:B------:R-:W-:Y:S04]  /*17e10*/  STS.64 [R14], R56 ;  /* 0x000000380e007388 */ /* 0x000fe80000000a00 */
[----:B------:R-:W-:Y:S04]  /*17e20*/  STS.64 [R14+0x800], R58 ;  /* 0x0008003a0e007388 */ /* 0x000fe80000000a00 */
[----:B------:R-:W-:Y:S04]  /*17e30*/  STS.64 [R7+0x4000], R60 ;  /* 0x0040003c07007388 */ /* 0x000fe80000000a00 */
        /* <DEDUP_REMOVED lines=13> */
[----:B---3--:R-:W-:Y:S01]  /*17f10*/  @P4 FFMA.FTZ R69, R102, R17, R5 ;  /* 0x0000001166454223 */ /* 0x008fe20000010005 */
[----:B-1----:R-:W-:Y:S01]  /*17f20*/  @P3 FFMA.FTZ R68, R101, R16, R4 ;  /* 0x0000001065443223 */ /* 0x002fe20000010004 */
[----:B------:R2:W-:Y:S01]  /*17f30*/  STS.64 [R15+0x4000], R88 ;  /* 0x004000580f007388 */ /* 0x0005e20000000a00 */
[----:B-----5:R-:W-:Y:S01]  /*17f40*/  IADD3 R70, PT, PT, R2, 0x28, RZ ;  /* 0x0000002802467810 */ /* 0x020fe20007ffe0ff */
[----:B----4-:R-:W-:Y:S02]  /*17f50*/  IMAD R73, R161, UR8, R164 ;  /* 0x00000008a1497c24 */ /* 0x010fe4000f8e02a4 */
[----:B------:R2:W-:Y:S02]  /*17f60*/  STS.64 [R15+0x4800], R90 ;  /* 0x0048005a0f007388 */ /* 0x0005e40000000a00 */
[----:B------:R-:W-:-:S02]  /*17f70*/  IMAD R73, R73, R9, R160 ;  /* 0x0000000949497224 */ /* 0x000fc400078e02a0 */
[----:B------:R2:W-:Y:S02]  /*17f80*/  STS.64 [R14+0x4000], R84 ;  /* 0x004000540e007388 */ /* 0x0005e40000000a00 */
[----:B------:R-:W-:Y:S02]  /*17f90*/  IMAD R71, R73, UR4, RZ ;  /* 0x0000000449477c24 */ /* 0x000fe4000f8e02ff */
        /* <DEDUP_REMOVED lines=30> */
.L_x_6955:
[----:B------:R-:W-:Y:S05]  /*18180*/  BSYNC.RECONVERGENT B0 ;  /* 0x0000000000007941 */ /* 0x000fea0003800200 */
.L_x_6954:
[CC--:B------:R-:W-:Y:S01]  /*18190*/  ISETP.GE.AND P6, PT, R2.reuse, R3.reuse, PT ;  /* 0x000000030200720c */ /* 0x0c0fe20003fc6270 */
[----:B------:R-:W-:Y:S01]  /*181a0*/  BSSY.RECONVERGENT B0, `(.L_x_6956) ;  /* 0x0000011000007945 */ /* 0x000fe20003800200 */
[----:B---3--:R-:W-:Y:S01]  /*181b0*/  LOP3.LUT R68, R167, 0x3c, R0, 0xf8, !PT ;  /* 0x0000003ca7447812 */ /* 0x008fe200078ef800 */
[----:B------:R-:W-:Y:S01]  /*181c0*/  VIADD R72, R2, 0x30 ;  /* 0x0000003002487836 */ /* 0x000fe20000000000 */
[----:B------:R-:W-:Y:S02]  /*181d0*/  ISETP.GE.AND P4, PT, R70, R3, PT ;  /* 0x000000034600720c */ /* 0x000fe40003f86270 */
[----:B------:R-:W-:Y:S02]  /*181e0*/  LOP3.LUT R70, R0, 0x3c, RZ, 0xc0, !PT ;  /* 0x0000003c00467812 */ /* 0x000fe400078ec0ff */
[----:B------:R-:W-:Y:S02]  /*181f0*/  IADD3 R69, P3, PT, R71, R68, RZ ;  /* 0x0000004447457210 */ /* 0x000fe40007f7e0ff */
        /* <DEDUP_REMOVED lines=11> */
.L_x_6957:
[----:B------:R-:W-:Y:S05]  /*182b0*/  BSYNC.RECONVERGENT B0 ;  /* 0x0000000000007941 */ /* 0x000fea0003800200 */
.L_x_6956:
[----:B------:R-:W-:Y:S01]  /*182c0*/  BSSY.RECONVERGENT B0, `(.L_x_6958) ;  /* 0x0000011000007945 */ /* 0x000fe20003800200 */
[----:B------:R-:W-:Y:S02]  /*182d0*/  ISETP.GE.AND P3, PT, R72, R3, PT ;  /* 0x000000034800720c */ /* 0x000fe40003f66270 */
[----:B------:R-:W-:Y:S01]  /*182e0*/  IADD3 R2, PT, PT, R2, 0x38, RZ ;  /* 0x0000003802027810 */ /* 0x000fe20007ffe0ff */
[----:B------:R-:W-:Y:S05]  /*182f0*/  @P1 BRA `(.L_x_6959) ;  /* 0x0000000000341947 */ /* 0x000fea0003800000 */
        /* <DEDUP_REMOVED lines=13> */
.L_x_6959:
[----:B------:R-:W-:Y:S05]  /*183d0*/  BSYNC.RECONVERGENT B0 ;  /* 0x0000000000007941 */ /* 0x000fea0003800200 */
.L_x_6958:
        /* <DEDUP_REMOVED lines=16> */
.L_x_6961:
[----:B------:R-:W-:Y:S05]  /*184e0*/  BSYNC.RECONVERGENT B0 ;  /* 0x0000000000007941 */ /* 0x000fea0003800200 */
.L_x_6960:
        /* <DEDUP_REMOVED lines=13> */
.L_x_6963:
[----:B------:R-:W-:Y:S05]  /*185c0*/  BSYNC.RECONVERGENT B0 ;  /* 0x0000000000007941 */ /* 0x000fea0003800200 */
.L_x_6962:
        /* <DEDUP_REMOVED lines=13> */
.L_x_6965:
[----:B------:R-:W-:Y:S05]  /*186a0*/  BSYNC.RECONVERGENT B0 ;  /* 0x0000000000007941 */ /* 0x000fea0003800200 */
.L_x_6964:
        /* <DEDUP_REMOVED lines=13> */
.L_x_6967:
[----:B------:R-:W-:Y:S05]  /*18780*/  BSYNC.RECONVERGENT B0 ;  /* 0x0000000000007941 */ /* 0x000fea0003800200 */
.L_x_6966:
        /* <DEDUP_REMOVED lines=13> */
.L_x_6969:
[----:B------:R-:W-:Y:S05]  /*18860*/  BSYNC.RECONVERGENT B0 ;  /* 0x0000000000007941 */ /* 0x000fea0003800200 */
.L_x_6968:
        /* <DEDUP_REMOVED lines=14> */
.L_x_6970:
        /* <DEDUP_REMOVED lines=11> */
.L_x_7278:


//--------------------- .text._ZN5flash24flash_fwd_splitkv_kernelI23Flash_fwd_kernel_traitsILi128ELi64ELi64ELi4ELb0ELb0EN7cutlass6half_tE19Flash_kernel_traitsILi128ELi64ELi64ELi4ES3_EELb1ELb0ELb1ELb0ELb0ELb1ELb1ELb1EEEvNS_16Flash_fwd_paramsE --------------------------
	.section	.text._ZN5flash24flash_fwd_splitkv_kernelI23Flash_fwd_kernel_traitsILi128ELi64ELi64ELi4ELb0ELb0EN7cutlass6half_tE19Flash_kernel_traitsILi128ELi64ELi64ELi4ES3_EELb1ELb0ELb1ELb0ELb0ELb1ELb1ELb1EEEvNS_16Flash_fwd_paramsE,"ax",@progbits
	.align	128
        .global         _ZN5flash24flash_fwd_splitkv_kernelI23Flash_fwd_kernel_traitsILi128ELi64ELi64ELi4ELb0ELb0EN7cutlass6half_tE19Flash_kernel_traitsILi128ELi64ELi64ELi4ES3_EELb1ELb0ELb1ELb0ELb0ELb1ELb1ELb1EEEvNS_16Flash_fwd_paramsE
        .type           _ZN5flash24flash_fwd_splitkv_kernelI23Flash_fwd_kernel_traitsILi128ELi64ELi64ELi4ELb0ELb0EN7cutlass6half_tE19Flash_kernel_traitsILi128ELi64ELi64ELi4ES3_EELb1ELb0ELb1ELb0ELb0ELb1ELb1ELb1EEEvNS_16Flash_fwd_paramsE,@function
        .size           _ZN5flash24flash_fwd_splitkv_kernelI23Flash_fwd_kernel_traitsILi128ELi64ELi64ELi4ELb0ELb0EN7cutlass6half_tE19Flash_kernel_traitsILi128ELi64ELi64ELi4ES3_EELb1ELb0ELb1ELb0ELb0ELb1ELb1ELb1EEEvNS_16Flash_fwd_paramsE,(.L_x_7279 - _ZN5flash24flash_fwd_splitkv_kernelI23Flash_fwd_kernel_traitsILi128ELi64ELi64ELi4ELb0ELb0EN7cutlass6half_tE19Flash_kernel_traitsILi128ELi64ELi64ELi4ES3_EELb1ELb0ELb1ELb0ELb0ELb1ELb1ELb1EEEvNS_16Flash_fwd_paramsE)
        .other          _ZN5flash24flash_fwd_splitkv_kernelI23Flash_fwd_kernel_traitsILi128ELi64ELi64ELi4ELb0ELb0EN7cutlass6half_tE19Flash_kernel_traitsILi128ELi64ELi64ELi4ES3_EELb1ELb0ELb1ELb0ELb0ELb1ELb1ELb1EEEvNS_16Flash_fwd_paramsE,@"STO_CUDA_ENTRY STV_DEFAULT"
_ZN5flash24flash_fwd_splitkv_kernelI23Flash_fwd_kernel_traitsILi128ELi64ELi64ELi4ELb0ELb0EN7cutlass6half_tE19Flash_kernel_traitsILi128ELi64ELi64ELi4ES3_EELb1ELb0ELb1ELb0ELb0ELb1ELb1ELb1EEEvNS_16Flash_fwd_paramsE:
.text._ZN5flash24flash_fwd_splitkv_kernelI23Flash_fwd_kernel_traitsILi128ELi64ELi64ELi4ELb0ELb0EN7cutlass6half_tE19Flash_kernel_traitsILi128ELi64ELi64ELi4ES3_EELb1ELb0ELb1ELb0ELb0ELb1ELb1ELb1EEEvNS_16Flash_fwd_paramsE:
        /* <DEDUP_REMOVED lines=68> */
.L_x_6971:
        /* <DEDUP_REMOVED lines=95> */
.L_x_6974:
[----:B------:R-:W-:Y:S05]  /*0a30*/  BSYNC.RECONVERGENT B0 ;  /* 0x0000000000007941 */ /* 0x000fea0003800200 */
.L_x_6973:
        /* <DEDUP_REMOVED lines=15> */
.L_x_6976:
[----:B------:R-:W-:Y:S05]  /*0b30*/  BSYNC.RECONVERGENT B0 ;  /* 0x0000000000007941 */ /* 0x000fea0003800200 */
.L_x_6975:
        /* <DEDUP_REMOVED lines=15> */
.L_x_6978:
[----:B------:R-:W-:Y:S05]  /*0c30*/  BSYNC.RECONVERGENT B0 ;  /* 0x0000000000007941 */ /* 0x000fea0003800200 */
.L_x_6977:
        /* <DEDUP_REMOVED lines=14> */
.L_x_6980:
[----:B------:R-:W-:Y:S05]  /*0d20*/  BSYNC.RECONVERGENT B0 ;  /* 0x0000000000007941 */ /* 0x000fea0003800200 */
.L_x_6979:
        /* <DEDUP_REMOVED lines=13> */
.L_x_6982:
[----:B------:R-:W-:Y:S05]  /*0e00*/  BSYNC.RECONVERGENT B0 ;  /* 0x0000000000007941 */ /* 0x000fea0003800200 */
.L_x_6981:
        /* <DEDUP_REMOVED lines=13> */
.L_x_6984:
[----:B------:R-:W-:Y:S05]  /*0ee0*/  BSYNC.RECONVERGENT B0 ;  /* 0x0000000000007941 */ /* 0x000fea0003800200 */
.L_x_6983:
        /* <DEDUP_REMOVED lines=13> */
.L_x_6986:
[----:B------:R-:W-:Y:S05]  /*0fc0*/  BSYNC.RECONVERGENT B0 ;  /* 0x0000000000007941 */ /* 0x000fea0003800200 */
.L_x_6985:
        /* <DEDUP_REMOVED lines=13> */
.L_x_6988:
[----:B------:R-:W-:Y:S05]  /*10a0*/  BSYNC.RECONVERGENT B0 ;  /* 0x0000000000007941 */ /* 0x000fea0003800200 */
.L_x_6987:
        /* <DEDUP_REMOVED lines=32> */
.L_x_6972:
        /* <DEDUP_REMOVED lines=11> */
.L_x_6989:
        /* <DEDUP_REMOVED lines=103> */
.L_x_6990:
        /* <DEDUP_REMOVED lines=15> */
.L_x_6992:
[----:B------:R-:W2:Y:S01]  /*1ac0*/  LDC.64 R4, c[0x0][0x3b8] ;  /* 0x0000ee00ff047b82 */ /* 0x000ea20000000a00 */
[----:B------:R-:W-:-:S05]  /*1ad0*/  IADD3 R0, PT, PT, R8, R9, RZ ;  /* 0x0000000908007210 */ /* 0x000fca0007ffe0ff */
[C---:B--2---:R-:W-:Y:S02]  /*1ae0*/  IMAD R19, R0.reuse, R5, RZ ;  /* 0x0000000500137224 */ /* 0x044fe400078e02ff */
[----:B-1----:R-:W-:-:S05]  /*1af0*/  IMAD.WIDE.U32 R2, R0, R4, RZ ;  /* 0x0000000400027225 */ /* 0x002fca00078e00ff */
[----:B------:R-:W-:Y:S02]  /*1b00*/  IADD3 R19, PT, PT, R3, R19, RZ ;  /* 0x0000001303137210 */ /* 0x000fe40007ffe0ff */
[----:B------:R-:W-:Y:S02]  /*1b10*/  MOV R18, R2 ;  /* 0x0000000200127202 */ /* 0x000fe40000000f00 */
.L_x_6993:
        /* <DEDUP_REMOVED lines=14> */
.L_x_6994:
[----:B------:R-:W1:Y:S01]  /*1c00*/  LDC.64 R2, c[0x0][0x3c0] ;  /* 0x0000f000ff027b82 */ /* 0x000e620000000a00 */
[----:B------:R-:W-:-:S05]  /*1c10*/  IADD3 R8, PT, PT, R8, R9, RZ ;  /* 0x0000000908087210 */ /* 0x000fca0007ffe0ff */
[C---:B-1----:R-:W-:Y:S02]  /*1c20*/  IMAD R21, R8.reuse, R3, RZ ;  /* 0x0000000308157224 */ /* 0x042fe400078e02ff */
[----:B------:R-:W-:-:S05]  /*1c30*/  IMAD.WIDE.U32 R8, R8, R2, RZ ;  /* 0x0000000208087225 */ /* 0x000fca00078e00ff */
[----:B------:R-:W-:Y:S02]  /*1c40*/  IADD3 R21, PT, PT, R9, R21, RZ ;  /* 0x0000001509157210 */ /* 0x000fe40007ffe0ff */
[----:B------:R-:W-:-:S07]  /*1c50*/  MOV R20, R8 ;  /* 0x0000000800147202 */ /* 0x000fce0000000f00 */
.L_x_6995:
        /* <DEDUP_REMOVED lines=50> */
.L_x_6991:
        /* <DEDUP_REMOVED lines=182> */
.L_x_7048:
        /* <DEDUP_REMOVED lines=20> */
.L_x_6998:
[----:B-1-3--:R-:W-:Y:S05]  /*2c20*/  BSYNC.RECONVERGENT B0 ;  /* 0x0000000000007941 */ /* 0x00afea0003800200 */
.L_x_6997:
        /* <DEDUP_REMOVED lines=13> */
.L_x_7000:
[----:B------:R-:W-:Y:S05]  /*2d00*/  BSYNC.RECONVERGENT B0 ;  /* 0x0000000000007941 */ /* 0x000fea0003800200 */
.L_x_6999:
        /* <DEDUP_REMOVED lines=14> */
.L_x_7002:
[----:B------:R-:W-:Y:S05]  /*2df0*/  BSYNC.RECONVERGENT B0 ;  /* 0x0000000000007941 */ /* 0x000fea0003800200 */
.L_x_7001:
        /* <DEDUP_REMOVED lines=19> */
.L_x_7004:
[----:B------:R-:W-:Y:S05]  /*2f30*/  BSYNC.RECONVERGENT B0 ;  /* 0x0000000000007941 */ /* 0x000fea0003800200 */
.L_x_7003:
        /* <DEDUP_REMOVED lines=15> */
.L_x_7008:
[----:B------:R-:W-:Y:S05]  /*3030*/  BSYNC.RECONVERGENT B0 ;  /* 0x0000000000007941 */ /* 0x000fea0003800200 */
.L_x_7007:
        /* <DEDUP_REMOVED lines=12> */
.L_x_7010:
[----:B------:R-:W-:Y:S05]  /*3100*/  BSYNC.RECONVERGENT B0 ;  /* 0x0000000000007941 */ /* 0x000fea0003800200 */
.L_x_7009:
        /* <DEDUP_REMOVED lines=14> */
.L_x_7012:
[----:B------:R-:W-:Y:S05]  /*31f0*/  BSYNC.RECONVERGENT B0 ;  /* 0x0000000000007941 */ /* 0x000fea0003800200 */
.L_x_7011:
        /* <DEDUP_REMOVED lines=20> */
.L_x_7006:
        /* <DEDUP_REMOVED lines=58> */
.L_x_7018:
[----:B------:R-:W-:Y:S05]  /*36e0*/  BSYNC.RECONVERGENT B0 ;  /* 0x0000000000007941 */ /* 0x000fea0003800200 */
.L_x_7017:
        /* <DEDUP_REMOVED lines=51> */
.L_x_7016:
[----:B------:R-:W-:Y:S05]  /*3a20*/  BSYNC.RECONVERGENT B1 ;  /* 0x0000000000017941 */ /* 0x000fea0003800200 */
.L_x_7015:
        /* <DEDUP_REMOVED lines=67> */
.L_x_7022:
[----:B------:R-:W-:Y:S05]  /*3e60*/  BSYNC.RECONVERGENT B0 ;  /* 0x0000000000007941 */ /* 0x000fea0003800200 */
.L_x_7021:
        /* <DEDUP_REMOVED lines=51> */
.L_x_7020:
[----:B------:R-:W-:Y:S05]  /*41a0*/  BSYNC.RECONVERGENT B1 ;  /* 0x0000000000017941 */ /* 0x000fea0003800200 */
.L_x_7019:
        /* <DEDUP_REMOVED lines=67> */
.L_x_7026:
[----:B------:R-:W-:Y:S05]  /*45e0*/  BSYNC.RECONVERGENT B0 ;  /* 0x0000000000007941 */ /* 0x000fea0003800200 */
.L_x_7025:
        /* <DEDUP_REMOVED lines=51> */
.L_x_7024:
[----:B------:R-:W-:Y:S05]  /*4920*/  BSYNC.RECONVERGENT B1 ;  /* 0x0000000000017941 */ /* 0x000fea0003800200 */
.L_x_7023:
        /* <DEDUP_REMOVED lines=70> */
.L_x_7030:
[----:B------:R-:W-:Y:S05]  /*4d90*/  BSYNC.RECONVERGENT B0 ;  /* 0x0000000000007941 */ /* 0x000fea0003800200 */
.L_x_7029:
        /* <DEDUP_REMOVED lines=51> */
.L_x_7028:
[----:B------:R-:W-:Y:S05]  /*50d0*/  BSYNC.RECONVERGENT B1 ;  /* 0x0000000000017941 */ /* 0x000fea0003800200 */
.L_x_7027:
        /* <DEDUP_REMOVED lines=8> */
.L_x_7014:
        /* <DEDUP_REMOVED lines=99> */
.L_x_7034:
[----:B------:R-:W-:Y:S05]  /*5790*/  BSYNC.RECONVERGENT B0 ;  /* 0x0000000000007941 */ /* 0x000fea0003800200 */
.L_x_7033:
        /* <DEDUP_REMOVED lines=92> */
.L_x_7032:
[----:B------:R-:W-:Y:S05]  /*5d60*/  BSYNC.RECONVERGENT B1 ;  /* 0x0000000000017941 */ /* 0x000fea0003800200 */
.L_x_7031:
        /* <DEDUP_REMOVED lines=100> */
.L_x_7038:
[----:B------:R-:W-:Y:S05]  /*63b0*/  BSYNC.RECONVERGENT B0 ;  /* 0x0000000000007941 */ /* 0x000fea0003800200 */
.L_x_7037:
        /* <DEDUP_REMOVED lines=92> */
.L_x_7036:
[----:B------:R-:W-:Y:S05]  /*6980*/  BSYNC.RECONVERGENT B1 ;  /* 0x0000000000017941 */ /* 0x000fea0003800200 */
.L_x_7035:
        /* <DEDUP_REMOVED lines=101> */
.L_x_7042:
[----:B------:R-:W-:Y:S05]  /*6fe0*/  BSYNC.RECONVERGENT B0 ;  /* 0x0000000000007941 */ /* 0x000fea0003800200 */
.L_x_7041:
        /* <DEDUP_REMOVED lines=92> */
.L_x_7040:
[----:B------:R-:W-:Y:S05]  /*75b0*/  BSYNC.RECONVERGENT B1 ;  /* 0x0000000000017941 */ /* 0x000fea0003800200 */
.L_x_7039:
        /* <DEDUP_REMOVED lines=105> */
.L_x_7046:
[----:B------:R-:W-:Y:S05]  /*7c50*/  BSYNC.RECONVERGENT B0 ;  /* 0x0000000000007941 */ /* 0x000fea0003800200 */
.L_x_7045:
        /* <DEDUP_REMOVED lines=90> */
.L_x_7044:
[----:B------:R-:W-:Y:S05]  /*8200*/  BSYNC.RECONVERGENT B1 ;  /* 0x0000000000017941 */ /* 0x000fea0003800200 */
.L_x_7043:
[----:B------:R-:W5:Y:S08]  /*8210*/  LDC R3, c[0x0][0x450] ;  /* 0x00011400ff037b82 */ /* 0x000f700000000800 */
[----:B------:R-:W1:Y:S01]  /*8220*/  LDC R13, c[0x0][0x450] ;  /* 0x00011400ff0d7b82 */ /* 0x000e620000000800 */
[----:B-----5:R-:W-:Y:S05]  /*8230*/  IMAD.U32 R3, R3, -0x20, RZ ;  /* 0xffffffe003037824 */ /* 0x020fea00078e00ff */
[C---:B------:R-:W-:Y:S02]  /*8240*/  LEA R76, P1, R3.reuse, R76, 0x1 ;  /* 0x0000004c034c7211 */ /* 0x040fe400078208ff */
[C---:B------:R-:W-:Y:S02]  /*8250*/  LEA R74, P0, R3.reuse, R74, 0x1 ;  /* 0x0000004a034a7211 */ /* 0x040fe400078008ff */
[C---:B------:R-:W-:Y:S02]  /*8260*/  LEA.HI.X.SX32 R77, R3.reuse, R77, 0x1, P1 ;  /* 0x0000004d034d7211 */ /* 0x040fe400008f0eff */
[----:B-1----:R-:W-:Y:S09]  /*8270*/  LEA.HI.X.SX32 R75, R3, R75, 0x1, P0 ;  /* 0x0000004b034b7211 */ /* 0x002ff200000f0eff */
.L_x_7013:
[----:B------:R-:W-:Y:S05]  /*8280*/  BSYNC.RECONVERGENT B2 ;  /* 0x0000000000027941 */ /* 0x000fea0003800200 */
.L_x_7005:
        /* <DEDUP_REMOVED lines=91> */
.L_x_7047:
[----:B------:R-:W-:Y:S02]  /*8840*/  IADD3 R72, P1, PT, R72, R79, RZ ;  /* 0x0000004f48487210 */ /* 0x000fe40007f3e0ff */
[----:B------:R-:W-:Y:S03]  /*8850*/  IADD3 R12, P0, PT, R12, R81, RZ ;  /* 0x000000510c0c7210 */ /* 0x000fe60007f1e0ff */
[----:B------:R-:W-:Y:S02]  /*8860*/  IMAD.X R73, R73, 0x1, R78, P1 ;  /* 0x0000000149497824 */ /* 0x000fe400008e064e */
[----:B------:R-:W-:Y:S01]  /*8870*/  IMAD.X R9, R9, 0x1, R80, P0 ;  /* 0x0000000109097824 */ /* 0x000fe200000e0650 */
[----:B------:R-:W-:Y:S07]  /*8880*/  @P2 BRA `(.L_x_7048) ;  /* 0xffffffa000942947 */ /* 0x000fee000383ffff */
.L_x_6996:
        /* <DEDUP_REMOVED lines=43> */
.L_x_7052:
[----:B------:R-:W-:Y:S05]  /*8b40*/  BSYNC.RECONVERGENT B0 ;  /* 0x0000000000007941 */ /* 0x000fea0003800200 */
.L_x_7051:
        /* <DEDUP_REMOVED lines=17> */
.L_x_7054:
[----:B------:R-:W-:Y:S05]  /*8c60*/  BSYNC.RECONVERGENT B0 ;  /* 0x0000000000007941 */ /* 0x000fea0003800200 */
.L_x_7053:
        /* <DEDUP_REMOVED lines=17> */
.L_x_7056:
[----:B------:R-:W-:Y:S05]  /*8d80*/  BSYNC.RECONVERGENT B0 ;  /* 0x0000000000007941 */ /* 0x000fea0003800200 */
.L_x_7055:
        /* <DEDUP_REMOVED lines=17> */
.L_x_7050:
        /* <DEDUP_REMOVED lines=81> */
.L_x_7064:
[----:B------:R-:W-:Y:S05]  /*93b0*/  BSYNC.RECONVERGENT B0 ;  /* 0x0000000000007941 */ /* 0x000fea0003800200 */
.L_x_7063:
[----:B-----5:R-:W-:Y:S01]  /*93c0*/  IMAD.MOV.U32 R6, RZ, RZ, R14 ;  /* 0x000000ffff067224 */ /* 0x020fe200078e000e */
[----:B------:R-:W-:Y:S01]  /*93d0*/  MOV R4, R12 ;  /* 0x0000000c00047202 */ /* 0x000fe20000000f00 */
[----:B------:R-:W-:Y:S01]  /*93e0*/  IMAD.MOV.U32 R7, RZ, RZ, R15 ;  /* 0x000000ffff077224 */ /* 0x000fe200078e000f */
[----:B------:R-:W-:Y:S02]  /*93f0*/  MOV R5, R13 ;  /* 0x0000000d00057202 */ /* 0x000fe40000000f00 */
.L_x_7062:
[----:B------:R-:W-:Y:S05]  /*9400*/  BSYNC.RECONVERGENT B1 ;  /* 0x0000000000017941 */ /* 0x000fea0003800200 */
.L_x_7061:
        /* <DEDUP_REMOVED lines=50> */
.L_x_7066:
[----:B------:R-:W-:Y:S05]  /*9730*/  BSYNC.RECONVERGENT B0 ;  /* 0x0000000000007941 */ /* 0x000fea0003800200 */
.L_x_7065:
[----:B-----5:R3:W-:Y:S02]  /*9740*/  STS.128 [R130+0x2000], R12 ;  /* 0x0020000c82007388 */ /* 0x0207e40000000c00 */
.L_x_7060:
[----:B------:R-:W-:Y:S05]  /*9750*/  BSYNC.RECONVERGENT B2 ;  /* 0x0000000000027941 */ /* 0x000fea0003800200 */
.L_x_7059:
        /* <DEDUP_REMOVED lines=65> */
.L_x_7072:
[----:B------:R-:W-:Y:S05]  /*9b70*/  BSYNC.RECONVERGENT B0 ;  /* 0x0000000000007941 */ /* 0x000fea0003800200 */
.L_x_7071:
[----:B-----5:R1:W-:Y:S02]  /*9b80*/  STS.128 [R130+0x800], R12 ;  /* 0x0008000c82007388 */ /* 0x0203e40000000c00 */
.L_x_7070:
[----:B------:R-:W-:Y:S05]  /*9b90*/  BSYNC.RECONVERGENT B1 ;  /* 0x0000000000017941 */ /* 0x000fea0003800200 */
.L_x_7069:
        /* <DEDUP_REMOVED lines=57> */
.L_x_7074:
[----:B------:R-:W-:Y:S05]  /*9f30*/  BSYNC.RECONVERGENT B0 ;  /* 0x0000000000007941 */ /* 0x000fea0003800200 */
.L_x_7073:
[----:B-----5:R3:W-:Y:S02]  /*9f40*/  STS.128 [R130+0x2800], R12 ;  /* 0x0028000c82007388 */ /* 0x0207e40000000c00 */
.L_x_7068:
[----:B------:R-:W-:Y:S05]  /*9f50*/  BSYNC.RECONVERGENT B2 ;  /* 0x0000000000027941 */ /* 0x000fea0003800200 */
.L_x_7067:
        /* <DEDUP_REMOVED lines=66> */
.L_x_7080:
[----:B------:R-:W-:Y:S05]  /*a380*/  BSYNC.RECONVERGENT B0 ;  /* 0x0000000000007941 */ /* 0x000fea0003800200 */
.L_x_7079:
[----:B-----5:R1:W-:Y:S02]  /*a390*/  STS.128 [R130+0x1000], R12 ;  /* 0x0010000c82007388 */ /* 0x0203e40000000c00 */
.L_x_7078:
[----:B------:R-:W-:Y:S05]  /*a3a0*/  BSYNC.RECONVERGENT B1 ;  /* 0x0000000000017941 */ /* 0x000fea0003800200 */
.L_x_7077:
        /* <DEDUP_REMOVED lines=57> */
.L_x_7082:
[----:B------:R-:W-:Y:S05]  /*a740*/  BSYNC.RECONVERGENT B0 ;  /* 0x0000000000007941 */ /* 0x000fea0003800200 */
.L_x_7081:
[----:B-----5:R3:W-:Y:S02]  /*a750*/  STS.128 [R130+0x3000], R12 ;  /* 0x0030000c82007388 */ /* 0x0207e40000000c00 */
.L_x_7076:
[----:B------:R-:W-:Y:S05]  /*a760*/  BSYNC.RECONVERGENT B2 ;  /* 0x0000000000027941 */ /* 0x000fea0003800200 */
.L_x_7075:
        /* <DEDUP_REMOVED lines=65> */
.L_x_7086:
[----:B------:R-:W-:Y:S05]  /*ab80*/  BSYNC.RECONVERGENT B0 ;  /* 0x0000000000007941 */ /* 0x000fea0003800200 */
.L_x_7085:
[----:B-----5:R3:W-:Y:S02]  /*ab90*/  STS.128 [R130+0x1800], R12 ;  /* 0x0018000c82007388 */ /* 0x0207e40000000c00 */
.L_x_7084:
[----:B------:R-:W-:Y:S05]  /*aba0*/  BSYNC.RECONVERGENT B1 ;  /* 0x0000000000017941 */ /* 0x000fea0003800200 */
.L_x_7083:
        /* <DEDUP_REMOVED lines=56> */
.L_x_7088:
[----:B------:R-:W-:Y:S05]  /*af30*/  BSYNC.RECONVERGENT B0 ;  /* 0x0000000000007941 */ /* 0x000fea0003800200 */
.L_x_7087:
[----:B-----5:R1:W-:Y:S01]  /*af40*/  STS.128 [R130+0x3800], R12 ;  /* 0x0038000c82007388 */ /* 0x0203e20000000c00 */
[----:B------:R-:W-:Y:S05]  /*af50*/  BRA `(.L_x_7057) ;  /* 0x0000002c00d47947 */ /* 0x000fea0003800000 */
.L_x_7058:
        /* <DEDUP_REMOVED lines=99> */
.L_x_7094:
[----:B------:R-:W-:Y:S05]  /*b590*/  BSYNC.RECONVERGENT B0 ;  /* 0x0000000000007941 */ /* 0x000fea0003800200 */
.L_x_7093:
[----:B-----5:R-:W-:Y:S01]  /*b5a0*/  IMAD.MOV.U32 R6, RZ, RZ, R30 ;  /* 0x000000ffff067224 */ /* 0x020fe200078e001e */
[----:B------:R-:W-:Y:S01]  /*b5b0*/  MOV R4, R28 ;  /* 0x0000001c00047202 */ /* 0x000fe20000000f00 */
[----:B------:R-:W-:Y:S01]  /*b5c0*/  IMAD.MOV.U32 R7, RZ, RZ, R31 ;  /* 0x000000ffff077224 */ /* 0x000fe200078e001f */
[----:B------:R-:W-:Y:S02]  /*b5d0*/  MOV R5, R29 ;  /* 0x0000001d00057202 */ /* 0x000fe40000000f00 */
.L_x_7092:
[----:B------:R-:W-:Y:S05]  /*b5e0*/  BSYNC.RECONVERGENT B1 ;  /* 0x0000000000017941 */ /* 0x000fea0003800200 */
.L_x_7091:
        /* <DEDUP_REMOVED lines=88> */
.L_x_7096:
[----:B------:R-:W-:Y:S05]  /*bb70*/  BSYNC.RECONVERGENT B0 ;  /* 0x0000000000007941 */ /* 0x000fea0003800200 */
.L_x_7095:
[----:B-----5:R3:W-:Y:S02]  /*bb80*/  STS.128 [R130+0x2000], R28 ;  /* 0x0020001c82007388 */ /* 0x0207e40000000c00 */
.L_x_7090:
[----:B------:R-:W-:Y:S05]  /*bb90*/  BSYNC.RECONVERGENT B2 ;  /* 0x0000000000027941 */ /* 0x000fea0003800200 */
.L_x_7089:
        /* <DEDUP_REMOVED lines=95> */
.L_x_7102:
[----:B------:R-:W-:Y:S05]  /*c190*/  BSYNC.RECONVERGENT B0 ;  /* 0x0000000000007941 */ /* 0x000fea0003800200 */
.L_x_7101:
[----:B-----5:R1:W-:Y:S02]  /*c1a0*/  STS.128 [R130+0x800], R28 ;  /* 0x0008001c82007388 */ /* 0x0203e40000000c00 */
.L_x_7100:
[----:B------:R-:W-:Y:S05]  /*c1b0*/  BSYNC.RECONVERGENT B1 ;  /* 0x0000000000017941 */ /* 0x000fea0003800200 */
.L_x_7099:
        /* <DEDUP_REMOVED lines=87> */
.L_x_7104:
[----:B------:R-:W-:Y:S05]  /*c730*/  BSYNC.RECONVERGENT B0 ;  /* 0x0000000000007941 */ /* 0x000fea0003800200 */
.L_x_7103:
[----:B-----5:R3:W-:Y:S02]  /*c740*/  STS.128 [R130+0x2800], R28 ;  /* 0x0028001c82007388 */ /* 0x0207e40000000c00 */
.L_x_7098:
[----:B------:R-:W-:Y:S05]  /*c750*/  BSYNC.RECONVERGENT B2 ;  /* 0x0000000000027941 */ /* 0x000fea0003800200 */
.L_x_7097:
        /* <DEDUP_REMOVED lines=95> */
.L_x_7110:
[----:B------:R-:W-:Y:S05]  /*cd50*/  BSYNC.RECONVERGENT B0 ;  /* 0x0000000000007941 */ /* 0x000fea0003800200 */
.L_x_7109:
[----:B-----5:R1:W-:Y:S02]  /*cd60*/  STS.128 [R130+0x1000], R32 ;  /* 0x0010002082007388 */ /* 0x0203e40000000c00 */
.L_x_7108:
[----:B------:R-:W-:Y:S05]  /*cd70*/  BSYNC.RECONVERGENT B1 ;  /* 0x0000000000017941 */ /* 0x000fea0003800200 */
.L_x_7107:
        /* <DEDUP_REMOVED lines=86> */
.L_x_7112:
[----:B------:R-:W-:Y:S05]  /*d2e0*/  BSYNC.RECONVERGENT B0 ;  /* 0x0000000000007941 */ /* 0x000fea0003800200 */
.L_x_7111:
[----:B-----5:R1:W-:Y:S02]  /*d2f0*/  STS.128 [R130+0x3000], R32 ;  /* 0x0030002082007388 */ /* 0x0203e40000000c00 */
.L_x_7106:
[----:B------:R-:W-:Y:S05]  /*d300*/  BSYNC.RECONVERGENT B2 ;  /* 0x0000000000027941 */ /* 0x000fea0003800200 */
.L_x_7105:
        /* <DEDUP_REMOVED lines=95> */
.L_x_7116:
[----:B------:R-:W-:Y:S05]  /*d900*/  BSYNC.RECONVERGENT B0 ;  /* 0x0000000000007941 */ /* 0x000fea0003800200 */
.L_x_7115:
[----:B-----5:R1:W-:Y:S02]  /*d910*/  STS.128 [R130+0x1800], R24 ;  /* 0x0018001882007388 */ /* 0x0203e40000000c00 */
.L_x_7114:
[----:B------:R-:W-:Y:S05]  /*d920*/  BSYNC.RECONVERGENT B1 ;  /* 0x0000000000017941 */ /* 0x000fea0003800200 */
.L_x_7113:
        /* <DEDUP_REMOVED lines=86> */
.L_x_7118:
[----:B------:R-:W-:Y:S05]  /*de90*/  BSYNC.RECONVERGENT B0 ;  /* 0x0000000000007941 */ /* 0x000fea0003800200 */
.L_x_7117:
[----:B-----5:R1:W-:Y:S02]  /*dea0*/  STS.128 [R130+0x3800], R24 ;  /* 0x0038001882007388 */ /* 0x0203e40000000c00 */
.L_x_7057:
[----:B------:R-:W-:Y:S05]  /*deb0*/  BSYNC.RECONVERGENT B3 ;  /* 0x0000000000037941 */ /* 0x000fea0003800200 */
.L_x_7049:
        /* <DEDUP_REMOVED lines=29> */
.L_x_7120:
[----:B------:R-:W-:Y:S05]  /*e090*/  BSYNC.RECONVERGENT B0 ;  /* 0x0000000000007941 */ /* 0x000fea0003800200 */
.L_x_7119:
        /* <DEDUP_REMOVED lines=17> */
.L_x_7122:
[----:B------:R-:W-:Y:S05]  /*e1b0*/  BSYNC.RECONVERGENT B0 ;  /* 0x0000000000007941 */ /* 0x000fea0003800200 */
.L_x_7121:
        /* <DEDUP_REMOVED lines=19> */
.L_x_7124:
[----:B------:R-:W-:Y:S05]  /*e2f0*/  BSYNC.RECONVERGENT B0 ;  /* 0x0000000000007941 */ /* 0x000fea0003800200 */
.L_x_7123:
        /* <DEDUP_REMOVED lines=17> */
.L_x_7126:
[----:B------:R-:W-:Y:S05]  /*e410*/  BSYNC.RECONVERGENT B0 ;  /* 0x0000000000007941 */ /* 0x000fea0003800200 */
.L_x_7125:
        /* <DEDUP_REMOVED lines=40> */
.L_x_7128:
[----:B------:R2:W-:Y:S04]  /*e6a0*/  STS.128 [R130+0x8000], RZ ;  /* 0x008000ff82007388 */ /* 0x0005e80000000c00 */
[----:B------:R2:W-:Y:S02]  /*e6b0*/  STS.128 [R130+0xa000], RZ ;  /* 0x00a000ff82007388 */ /* 0x0005e40000000c00 */
.L_x_7129:
[----:B------:R-:W-:Y:S05]  /*e6c0*/  BSYNC.RECONVERGENT B0 ;  /* 0x0000000000007941 */ /* 0x000fea0003800200 */
.L_x_7127:
        /* <DEDUP_REMOVED lines=29> */
.L_x_7131:
[----:B------:R-:W-:Y:S05]  /*e8a0*/  BSYNC.RECONVERGENT B0 ;  /* 0x0000000000007941 */ /* 0x000fea0003800200 */
.L_x_7130:
        /* <DEDUP_REMOVED lines=21> */
.L_x_7133:
[----:B------:R-:W-:Y:S05]  /*ea00*/  BSYNC.RECONVERGENT B0 ;  /* 0x0000000000007941 */ /* 0x000fea0003800200 */
.L_x_7132:
        /* <DEDUP_REMOVED lines=19> */
.L_x_7135:
[----:B------:R-:W-:Y:S05]  /*eb40*/  BSYNC.RECONVERGENT B0 ;  /* 0x0000000000007941 */ /* 0x000fea0003800200 */
.L_x_7134:
[----:B------:R-:W-:Y:S01]  /*eb50*/  LDSM.16.M88.4 R52, [R143] ;  /* 0x000000008f34783b */ /* 0x000fe20000000200 */
[----:B------:R-:W-:Y:S01]  /*eb60*/  R2P PR, R154, 0x6 ;  /* 0x000000069a007804 */ /* 0x000fe20000000000 */
[----:B------:R-:W-:Y:S01]  /*eb70*/  IMAD.MOV.U32 R2, RZ, RZ, 0x20 ;  /* 0x00000020ff027424 */ /* 0x000fe200078e00ff */
[----:B------:R-:W3:Y:S01]  /*eb80*/  LDCU UR10, c[0x0][0x50c] ;  /* 0x0000a180ff0a77ac */ /* 0x000ee20008000800 */
[----:B------:R-:W1:Y:S01]  /*eb90*/  LDSM.16.M88.4 R20, [R3+UR5+0x4000] ;  /* 0x004000050314783b */ /* 0x000e620008000200 */
[----:B------:R-:W-:Y:S01]  /*eba0*/  VIADD R142, R3, UR5 ;  /* 0x00000005038e7c36 */ /* 0x000fe20008000000 */
[----:B------:R-:W-:Y:S01]  /*ebb0*/  VIADDMNMX R131, R7, 0x8, R58, PT ;  /* 0x0000000807837846 */ /* 0x000fe2000380013a */
[----:B------:R-:W-:Y:S01]  /*ebc0*/  IMAD.MOV.U32 R4, RZ, RZ, 0x40 ;  /* 0x00000040ff047424 */ /* 0x000fe200078e00ff */
[----:B------:R-:W-:Y:S01]  /*ebd0*/  SEL R2, R2, 0xffffffe0, !P1 ;  /* 0xffffffe002027807 */ /* 0x000fe20004800000 */
[----:B------:R-:W3:Y:S01]  /*ebe0*/  LDSM.16.M88.4 R72, [R3+UR5+0x4800] ;  /* 0x004800050348783b */ /* 0x000ee20008000200 */
[----:B--2-4-:R-:W-:-:S02]  /*ebf0*/  IMAD.SHL.U32 R8, R154, 0x2, RZ ;  /* 0x000000029a087824 */ /* 0x014fc400078e00ff */
[----:B------:R-:W-:Y:S01]  /*ec00*/  SEL R4, R4, 0xffffffc0, !P2 ;  /* 0xffffffc004047807 */ /* 0x000fe20005000000 */
[C-C-:B------:R-:W-:Y:S01]  /*ec10*/  IMAD.IADD R141, R143.reuse, 0x1, R2.reuse ;  /* 0x000000018f8d7824 */ /* 0x140fe200078e0202 */
[----:B------:R-:W2:Y:S01]  /*ec20*/  LDSM.16.M88.4 R64, [R3+UR5+0x5000] ;  /* 0x005000050340783b */ /* 0x000ea20008000200 */
[----:B------:R-:W-:Y:S01]  /*ec30*/  IMAD.IADD R138, R142, 0x1, R2 ;  /* 0x000000018e8a7824 */ /* 0x000fe200078e0202 */
[----:B------:R-:W-:Y:S01]  /*ec40*/  LOP3.LUT R8, R8, 0x6, RZ, 0xc0, !PT ;  /* 0x0000000608087812 */ /* 0x000fe200078ec0ff */
[--C-:B------:R-:W-:Y:S01]  /*ec50*/  IMAD.IADD R140, R143, 0x1, R4.reuse ;  /* 0x000000018f8c7824 */ /* 0x100fe200078e0204 */
[----:B------:R-:W4:Y:S01]  /*ec60*/  LDSM.16.M88.4 R12, [R3+UR5+0x5800] ;  /* 0x00580005030c783b */ /* 0x000f220008000200 */
[----:B------:R-:W-:Y:S02]  /*ec70*/  IMAD.IADD R137, R142, 0x1, R4 ;  /* 0x000000018e897824 */ /* 0x000fe400078e0204 */
[C---:B------:R-:W-:Y:S01]  /*ec80*/  IMAD.IADD R139, R2.reuse, 0x1, R140 ;  /* 0x00000001028b7824 */ /* 0x040fe200078e028c */
[----:B------:R-:W-:Y:S01]  /*ec90*/  LDSM.16.M88.4 R92, [R141] ;  /* 0x000000008d5c783b */ /* 0x000fe20000000200 */
[----:B------:R-:W-:Y:S01]  /*eca0*/  IMAD.IADD R132, R57, 0x1, R8 ;  /* 0x0000000139847824 */ /* 0x000fe200078e0208 */
[----:B------:R-:W-:-:S02]  /*ecb0*/  IADD3 R136, PT, PT, R2, R137, RZ ;  /* 0x0000008902887210 */ /* 0x000fc40007ffe0ff */
[----:B------:R-:W4:Y:S01]  /*ecc0*/  LDSM.16.M88.4 R96, [R138+0x4000] ;  /* 0x004000008a60783b */ /* 0x000f220000000200 */
[----:B------:R-:W-:-:S03]  /*ecd0*/  VIADD R8, R132, 0x38 ;  /* 0x0000003884087836 */ /* 0x000fc60000000000 */
[----:B------:R-:W4:Y:S02]  /*ece0*/  LDSM.16.M88.4 R84, [R138+0x5000] ;  /* 0x005000008a54783b */ /* 0x000f240000000200 */
[----:B------:R-:W-:Y:S02]  /*ecf0*/  ISETP.GE.AND P1, PT, R8, R131, PT ;  /* 0x000000830800720c */ /* 0x000fe40003f26270 */
[----:B------:R-:W4:Y:S04]  /*ed00*/  LDSM.16.M88.4 R80, [R138+0x5800] ;  /* 0x005800008a50783b */ /* 0x000f280000000200 */
[----:B------:R-:W4:Y:S04]  /*ed10*/  LDSM.16.M88.4 R88, [R138+0x4800] ;  /* 0x004800008a58783b */ /* 0x000f280000000200 */
[----:B-----5:R-:W-:Y:S01]  /*ed20*/  LDSM.16.M88.4 R48, [R140] ;  /* 0x000000008c30783b */ /* 0x020fe20000000200 */
[C---:B-1----:R-:W-:Y:S03]  /*ed30*/  HMMA.16816.F32 R28, R52.reuse, R20, RZ ;  /* 0x00000014341c723c */ /* 0x042fe600000018ff */
[----:B------:R-:W1:Y:S04]  /*ed40*/  LDSM.16.M88.4 R44, [R137+0x4000] ;  /* 0x00400000892c783b */ /* 0x000e680000000200 */
[----:B------:R-:W1:Y:S01]  /*ed50*/  LDSM.16.M88.4 R32, [R137+0x5800] ;  /* 0x005800008920783b */ /* 0x000e620000000200 */
[C---:B------:R-:W-:Y:S03]  /*ed60*/  HMMA.16816.F32 R20, R52.reuse, R22, RZ ;  /* 0x000000163414723c */ /* 0x040fe600000018ff */
[----:B------:R-:W1:Y:S04]  /*ed70*/  LDSM.16.M88.4 R40, [R137+0x4800] ;  /* 0x004800008928783b */ /* 0x000e680000000200 */
[----:B------:R-:W1:Y:S01]  /*ed80*/  LDSM.16.M88.4 R36, [R137+0x5000] ;  /* 0x005000008924783b */ /* 0x000e620000000200 */
[C---:B---3--:R-:W-:Y:S03]  /*ed90*/  HMMA.16816.F32 R76, R52.reuse, R72, RZ ;  /* 0x00000048344c723c */ /* 0x048fe600000018ff */
[----:B------:R-:W-:Y:S04]  /*eda0*/  LDSM.16.M88.4 R16, [R139] ;  /* 0x000000008b10783b */ /* 0x000fe80000000200 */
[----:B------:R-:W0:Y:S01]  /*edb0*/  LDGDEPBAR ;  /* 0x00000000000079af */ /* 0x000e220000000000 */
[C---:B--2---:R-:W-:Y:S08]  /*edc0*/  HMMA.16816.F32 R68, R52.reuse, R64, RZ ;  /* 0x000000403444723c */ /* 0x044ff000000018ff */
[C---:B------:R-:W-:Y:S08]  /*edd0*/  HMMA.16816.F32 R72, R52.reuse, R74, RZ ;  /* 0x0000004a3448723c */ /* 0x040ff000000018ff */
[C---:B------:R-:W-:Y:S08]  /*ede0*/  HMMA.16816.F32 R64, R52.reuse, R66, RZ ;  /* 0x000000423440723c */ /* 0x040ff000000018ff */
[C---:B----4-:R-:W-:Y:S08]  /*edf0*/  HMMA.16816.F32 R60, R52.reuse, R12, RZ ;  /* 0x0000000c343c723c */ /* 0x050ff000000018ff */
[----:B------:R-:W-:Y:S01]  /*ee00*/  HMMA.16816.F32 R52, R52, R14, RZ ;  /* 0x0000000e3434723c */ /* 0x000fe200000018ff */
[----:B------:R-:W2:Y:S07]  /*ee10*/  LDSM.16.M88.4 R12, [R136+0x4000] ;  /* 0x00400000880c783b */ /* 0x000eae0000000200 */
[C---:B------:R-:W-:Y:S08]  /*ee20*/  HMMA.16816.F32 R28, R92.reuse, R96, R28 ;  /* 0x000000605c1c723c */ /* 0x040ff0000000181c */
[C---:B------:R-:W-:Y:S08]  /*ee30*/  HMMA.16816.F32 R20, R92.reuse, R98, R20 ;  /* 0x000000625c14723c */ /* 0x040ff00000001814 */
[C---:B------:R-:W-:Y:S08]  /*ee40*/  HMMA.16816.F32 R68, R92.reuse, R84, R68 ;  /* 0x000000545c44723c */ /* 0x040ff00000001844 */
[C---:B------:R-:W-:Y:S08]  /*ee50*/  HMMA.16816.F32 R64, R92.reuse, R86, R64 ;  /* 0x000000565c40723c */ /* 0x040ff00000001840 */
[C---:B------:R-:W-:Y:S08]  /*ee60*/  HMMA.16816.F32 R60, R92.reuse, R80, R60 ;  /* 0x000000505c3c723c */ /* 0x040ff0000000183c */
[C---:B------:R-:W-:Y:S01]  /*ee70*/  HMMA.16816.F32 R52, R92.reuse, R82, R52 ;  /* 0x000000525c34723c */ /* 0x040fe20000001834 */
[----:B------:R-:W-:Y:S07]  /*ee80*/  LDSM.16.M88.4 R80, [R143+0x2000] ;  /* 0x002000008f50783b */ /* 0x000fee0000000200 */
[C---:B------:R-:W-:Y:S08]  /*ee90*/  HMMA.16816.F32 R76, R92.reuse, R88, R76 ;  /* 0x000000585c4c723c */ /* 0x040ff0000000184c */
[----:B------:R-:W-:Y:S01]  /*eea0*/  HMMA.16816.F32 R72, R92, R90, R72 ;  /* 0x0000005a5c48723c */ /* 0x000fe20000001848 */
[----:B------:R-:W3:Y:S04]  /*eeb0*/  LDSM.16.M88.4 R92, [R136+0x4800] ;  /* 0x00480000885c783b */ /* 0x000ee80000000200 */
[----:B------:R-:W-:Y:S03]  /*eec0*/  LDSM.16.M88.4 R88, [R136+0x5000] ;  /* 0x005000008858783b */ /* 0x000fe60000000200 */
[C---:B-1----:R-:W-:Y:S01]  /*eed0*/  HMMA.16816.F32 R84, R48.reuse, R44, R28 ;  /* 0x0000002c3054723c */ /* 0x042fe2000000181c */
[----:B------:R-:W1:Y:S07]  /*eee0*/  LDSM.16.M88.4 R28, [R3+UR5+0x6000] ;  /* 0x00600005031c783b */ /* 0x000e6e0008000200 */
[C---:B------:R-:W-:Y:S01]  /*eef0*/  HMMA.16816.F32 R20, R48.reuse, R46, R20 ;  /* 0x0000002e3014723c */ /* 0x040fe20000001814 */
[----:B------:R-:W-:Y:S07]  /*ef00*/  LDSM.16.M88.4 R44, [R137+0x6000] ;  /* 0x00600000892c783b */ /* 0x000fee0000000200 */
        /* <DEDUP_REMOVED lines=12> */
[----:B------:R-:W2:Y:S07]  /*efd0*/  LDSM.16.M88.4 R12, [R3+UR5+0x6800] ;  /* 0x00680005030c783b */ /* 0x000eae0008000200 */
[C---:B---3--:R-:W-:Y:S08]  /*efe0*/  HMMA.16816.F32 R76, R16.reuse, R92, R76 ;  /* 0x0000005c104c723c */ /* 0x048ff0000000184c */
[----:B------:R-:W-:Y:S08]  /*eff0*/  HMMA.16816.F32 R72, R16, R94, R72 ;  /* 0x0000005e1048723c */ /* 0x000ff00000001848 */
[C---:B-1----:R-:W-:Y:S08]  /*f000*/  HMMA.16816.F32 R84, R80.reuse, R28, R84 ;  /* 0x0000001c5054723c */ /* 0x042ff00000001854 */
[----:B------:R-:W-:Y:S01]  /*f010*/  HMMA.16816.F32 R20, R80, R30, R20 ;  /* 0x0000001e5014723c */ /* 0x000fe20000001814 */
[----:B------:R-:W-:Y:S07]  /*f020*/  LDSM.16.M88.4 R28, [R136+0x6000] ;  /* 0x00600000881c783b */ /* 0x000fee0000000200 */
[C---:B------:R-:W-:Y:S08]  /*f030*/  HMMA.16816.F32 R68, R16.reuse, R88, R68 ;  /* 0x000000581044723c */ /* 0x040ff00000001844 */
[C---:B------:R-:W-:Y:S01]  /*f040*/  HMMA.16816.F32 R64, R16.reuse, R90, R64 ;  /* 0x0000005a1040723c */ /* 0x040fe20000001840 */
[----:B------:R-:W1:Y:S07]  /*f050*/  LDSM.16.M88.4 R88, [R3+UR5+0x7000] ;  /* 0x007000050358783b */ /* 0x000e6e0008000200 */
[C---:B----4-:R-:W-:Y:S08]  /*f060*/  HMMA.16816.F32 R60, R16.reuse, R32, R60 ;  /* 0x00000020103c723c */ /* 0x050ff0000000183c */
[----:B------:R-:W-:Y:S01]  /*f070*/  HMMA.16816.F32 R52, R16, R34, R52 ;  /* 0x000000221034723c */ /* 0x000fe20000001834 */
[----:B------:R-:W3:Y:S04]  /*f080*/  LDSM.16.M88.4 R16, [R139+0x2000] ;  /* 0x002000008b10783b */ /* 0x000ee80000000200 */
[----:B------:R-:W-:Y:S03]  /*f090*/  LDSM.16.M88.4 R32, [R138+0x6800] ;  /* 0x006800008a20783b */ /* 0x000fe60000000200 */
[----:B------:R-:W-:Y:S08]  /*f0a0*/  HMMA.16816.F32 R84, R40, R36, R84 ;  /* 0x000000242854723c */ /* 0x000ff00000001854 */
[C---:B--2---:R-:W-:Y:S08]  /*f0b0*/  HMMA.16816.F32 R76, R80.reuse, R12, R76 ;  /* 0x0000000c504c723c */ /* 0x044ff0000000184c */
[----:B------:R-:W-:Y:S01]  /*f0c0*/  HMMA.16816.F32 R72, R80, R14, R72 ;  /* 0x0000000e5048723c */ /* 0x000fe20000001848 */
[----:B------:R2:W4:Y:S07]  /*f0d0*/  LDSM.16.M88.4 R12, [R3+UR5+0x7800] ;  /* 0x00780005030c783b */ /* 0x00052e0008000200 */
[----:B------:R-:W-:Y:S01]  /*f0e0*/  HMMA.16816.F32 R20, R40, R38, R20 ;  /* 0x000000262814723c */ /* 0x000fe20000001814 */
[----:B------:R-:W-:Y:S07]  /*f0f0*/  LDSM.16.M88.4 R36, [R138+0x7000] ;  /* 0x007000008a24783b */ /* 0x000fee0000000200 */
[----:B------:R-:W-:Y:S08]  /*f100*/  HMMA.16816.F32 R84, R48, R44, R84 ;  /* 0x0000002c3054723c */ /* 0x000ff00000001854 */
[----:B-1----:R-:W-:Y:S01]  /*f110*/  HMMA.16816.F32 R92, R80, R88, R68 ;  /* 0x00000058505c723c */ /* 0x002fe20000001844 */
[----:B------:R-:W-:Y:S01]  /*f120*/  LDSM.16.M88.4 R68, [R137+0x6800] ;  /* 0x006800008944783b */ /* 0x000fe20000000200 */
[----:B--2---:R-:W-:-:S04]  /*f130*/  VIMNMX R3, PT, PT, R7, R58, PT ;  /* 0x0000003a07037248 */ /* 0x004fc80003fe0100 */
[----:B------:R-:W-:Y:S02]  /*f140*/  ISETP.GE.AND P4, PT, R8, R3, PT ;  /* 0x000000030800720c */ /* 0x000fe40003f86270 */
[----:B------:R-:W-:Y:S01]  /*f150*/  HMMA.16816.F32 R20, R48, R46, R20 ;  /* 0x0000002e3014723c */ /* 0x000fe20000001814 */
[----:B------:R-:W1:Y:S01]  /*f160*/  LDSM.16.M88.4 R44, [R138+0x7800] ;  /* 0x007800008a2c783b */ /* 0x000e620000000200 */
[----:B------:R-:W-:-:S06]  /*f170*/  I2FP.F32.S32 R8, R8 ;  /* 0x0000000800087245 */ /* 0x000fcc0000201400 */
[----:B---3--:R-:W-:Y:S08]  /*f180*/  HMMA.16816.F32 R84, R16, R28, R84 ;  /* 0x0000001c1054723c */ /* 0x008ff00000001854 */
[----:B----4-:R-:W-:Y:S08]  /*f190*/  HMMA.16816.F32 R52, R80, R14, R52 ;  /* 0x0000000e5034723c */ /* 0x010ff00000001834 */
[----:B------:R-:W-:Y:S01]  /*f1a0*/  HMMA.16816.F32 R20, R16, R30, R20 ;  /* 0x0000001e1014723c */ /* 0x000fe20000001814 */
[----:B------:R-:W2:Y:S02]  /*f1b0*/  LDSM.16.M88.4 R28, [R137+0x7800] ;  /* 0x00780000891c783b */ /* 0x000ea40000000200 */
[----:B------:R-:W-:Y:S01]  /*f1c0*/  FMUL.FTZ R27, R85, UR10 ;  /* 0x0000000a551b7c20 */ /* 0x000fe20008410000 */
[----:B------:R-:W-:Y:S01]  /*f1d0*/  FMUL.FTZ R9, R84, UR10 ;  /* 0x0000000a54097c20 */ /* 0x000fe20008410000 */
[----:B------:R-:W-:-:S03]  /*f1e0*/  FMUL.FTZ R86, R86, UR10 ;  /* 0x0000000a56567c20 */ /* 0x000fc60008410000 */
[----:B------:R-:W-:Y:S01]  /*f1f0*/  HMMA.16816.F32 R64, R80, R90, R64 ;  /* 0x0000005a5040723c */ /* 0x000fe20000001840 */
[----:B------:R-:W3:Y:S07]  /*f200*/  MUFU.TANH R27, R27 ;  /* 0x0000001b001b7308 */ /* 0x000eee0000002400 */
[----:B------:R-:W-:Y:S01]  /*f210*/  HMMA.16816.F32 R88, R40, R32, R76 ;  /* 0x000000202858723c */ /* 0x000fe2000000184c */
[----:B------:R-:W-:Y:S01]  /*f220*/  LDSM.16.M88.4 R76, [R136+0x6800] ;  /* 0x00680000884c783b */ /* 0x000fe20000000200 */
[----:B------:R-:W-:Y:S01]  /*f230*/  MUFU.TANH R9, R9 ;  /* 0x0000000900097308 */ /* 0x000fe20000002400 */
[----:B------:R-:W-:Y:S01]  /*f240*/  FMUL.FTZ R21, R21, UR10 ;  /* 0x0000000a15157c20 */ /* 0x000fe20008410000 */
[----:B------:R-:W-:Y:S01]  /*f250*/  FMUL.FTZ R20, R20, UR10 ;  /* 0x0000000a14147c20 */ /* 0x000fe20008410000 */
[----:B------:R-:W-:-:S03]  /*f260*/  FMUL.FTZ R22, R22, UR10 ;  /* 0x0000000a16167c20 */ /* 0x000fc60008410000 */
[C---:B------:R-:W-:Y:S01]  /*f270*/  HMMA.16816.F32 R72, R40.reuse, R34, R72 ;  /* 0x000000222848723c */ /* 0x040fe20000001848 */
[----:B------:R-:W4:Y:S01]  /*f280*/  LDSM.16.M88.4 R32, [R136+0x7800] ;  /* 0x007800008820783b */ /* 0x000f220000000200 */
[----:B------:R-:W-:Y:S06]  /*f290*/  MUFU.TANH R21, R21 ;  /* 0x0000001500157308 */ /* 0x000fec0000002400 */
[----:B-1----:R-:W-:Y:S08]  /*f2a0*/  HMMA.16816.F32 R52, R40, R46, R52 ;  /* 0x0000002e2834723c */ /* 0x002ff00000001834 */
[----:B------:R-:W-:Y:S01]  /*f2b0*/  HMMA.16816.F32 R60, R80, R12, R60 ;  /* 0x0000000c503c723c */ /* 0x000fe2000000183c */
[----:B------:R-:W1:Y:S07]  /*f2c0*/  LDSM.16.M88.4 R12, [R137+0x7000] ;  /* 0x00700000890c783b */ /* 0x000e6e0000000200 */
[----:B------:R-:W-:Y:S08]  /*f2d0*/  HMMA.16816.F32 R92, R40, R36, R92 ;  /* 0x00000024285c723c */ /* 0x000ff0000000185c */
[----:B--2---:R-:W-:Y:S01]  /*f2e0*/  HMMA.16816.F32 R52, R48, R30, R52 ;  /* 0x0000001e3034723c */ /* 0x004fe20000001834 */
[----:B------:R-:W-:-:S05]  /*f2f0*/  VIADD R30, R132, 0x8 ;  /* 0x00000008841e7836 */ /* 0x000fca0000000000 */
[C---:B------:R-:W-:Y:S02]  /*f300*/  ISETP.GE.AND P3, PT, R30.reuse, R3, PT ;  /* 0x000000031e00720c */ /* 0x040fe40003f66270 */
[----:B------:R-:W-:Y:S01]  /*f310*/  HMMA.16816.F32 R64, R40, R38, R64 ;  /* 0x000000262840723c */ /* 0x000fe20000001840 */
[----:B------:R-:W2:Y:S01]  /*f320*/  LDSM.16.M88.4 R36, [R136+0x7000] ;  /* 0x007000008824783b */ /* 0x000ea20000000200 */
[----:B------:R-:W-:Y:S01]  /*f330*/  ISETP.GE.AND P5, PT, R30, R131, PT ;  /* 0x000000831e00720c */ /* 0x000fe20003fa6270 */
[----:B------:R-:W-:-:S04]  /*f340*/  DEPBAR.LE SB0, 0x0 ;  /* 0x000080000000791a */ /* 0x000fc80000000000 */
[----:B------:R-:W-:Y:S01]  /*f350*/  I2FP.F32.S32 R30, R30 ;  /* 0x0000001e001e7245 */ /* 0x000fe20000201400 */
[----:B------:R-:W-:Y:S01]  /*f360*/  HMMA.16816.F32 R60, R40, R44, R60 ;  /* 0x0000002c283c723c */ /* 0x000fe2000000183c */
[----:B------:R-:W-:Y:S01]  /*f370*/  FMUL.FTZ R45, R87, UR10 ;  /* 0x0000000a572d7c20 */ /* 0x000fe20008410000 */
[----:B------:R3:W-:Y:S01]  /*f380*/  MUFU.TANH R41, R20 ;  /* 0x0000001400297308 */ /* 0x0007e20000002400 */
[C---:B------:R-:W-:Y:S02]  /*f390*/  VIADD R42, R132.reuse, 0x29 ;  /* 0x00000029842a7836 */ /* 0x040fe40000000000 */
[----:B------:R-:W-:-:S03]  /*f3a0*/  VIADD R44, R132, 0x31 ;  /* 0x00000031842c7836 */ /* 0x000fc60000000000 */
[----:B----4-:R-:W-:Y:S01]  /*f3b0*/  HMMA.16816.F32 R52, R16, R34, R52 ;  /* 0x000000221034723c */ /* 0x010fe20000001834 */
[----:B------:R-:W-:Y:S01]  /*f3c0*/  VIADD R34, R132, 0x1 ;  /* 0x0000000184227836 */ /* 0x000fe20000000000 */
[----:B------:R-:W4:Y:S04]  /*f3d0*/  MUFU.TANH R45, R45 ;  /* 0x0000002d002d7308 */ /* 0x000f280000002400 */
[C---:B------:R-:W-:Y:S02]  /*f3e0*/  ISETP.GE.AND P0, PT, R34.reuse, R3, PT ;  /* 0x000000032200720c */ /* 0x040fe40003f06270 */
[----:B------:R-:W-:Y:S01]  /*f3f0*/  HMMA.16816.F32 R88, R48, R68, R88 ;  /* 0x000000443058723c */ /* 0x000fe20000001858 */
[----:B------:R-:W-:Y:S01]  /*f400*/  ISETP.GE.AND P6, PT, R34, R131, PT ;  /* 0x000000832200720c */ /* 0x000fe20003fc6270 */
[----:B------:R2:W2:Y:S01]  /*f410*/  MUFU.TANH R43, R22 ;  /* 0x00000016002b7308 */ /* 0x0004a20000002400 */
[----:B------:R-:W-:-:S02]  /*f420*/  I2FP.F32.S32 R34, R34 ;  /* 0x0000002200227245 */ /* 0x000fc40000201400 */
[----:B---3--:R-:W-:-:S03]  /*f430*/  IADD3 R20, PT, PT, R132, 0x10, RZ ;  /* 0x0000001084147810 */ /* 0x008fc60007ffe0ff */
[C---:B------:R-:W-:Y:S01]  /*f440*/  HMMA.16816.F32 R72, R48.reuse, R70, R72 ;  /* 0x000000463048723c */ /* 0x040fe20000001848 */
[-C--:B------:R-:W-:Y:S02]  /*f450*/  FFMA.FTZ R27, R0, R34.reuse, R27 ;  /* 0x00000022001b7223 */ /* 0x080fe4000001001b */
[----:B------:R-:W-:Y:S01]  /*f460*/  FMUL.FTZ R52, R52, UR10 ;  /* 0x0000000a34347c20 */ /* 0x000fe20008410000 */
[----:B----4-:R-:W-:Y:S01]  /*f470*/  FFMA.FTZ R34, R0, R34, R45 ;  /* 0x0000002200227223 */ /* 0x010fe2000001002d */
[----:B------:R-:W-:Y:S01]  /*f480*/  FMUL.FTZ R53, R53, UR10 ;  /* 0x0000000a35357c20 */ /* 0x000fe20008410000 */
[----:B------:R-:W-:Y:S01]  /*f490*/  FSEL R40, R27, -INF , !P0 ;  /* 0xff8000001b287808 */ /* 0x000fe20004000000 */
[----:B------:R-:W-:Y:S01]  /*f4a0*/  FMUL.FTZ R55, R55, UR10 ;  /* 0x0000000a37377c20 */ /* 0x000fe20008410000 */
[C---:B-1----:R-:W-:Y:S01]  /*f4b0*/  HMMA.16816.F32 R92, R48.reuse, R12, R92 ;  /* 0x0000000c305c723c */ /* 0x042fe2000000185c */
[----:B------:R-:W-:Y:S01]  /*f4c0*/  FMUL.FTZ R13, R23, UR10 ;  /* 0x0000000a170d7c20 */ /* 0x000fe20008410000 */
[----:B------:R-:W-:Y:S01]  /*f4d0*/  VIADD R12, R132, 0x18 ;  /* 0x00000018840c7836 */ /* 0x000fe20000000000 */
[----:B------:R-:W-:Y:S01]  /*f4e0*/  FSEL R34, R34, -INF , !P6 ;  /* 0xff80000022227808 */ /* 0x000fe20007000000 */
[----:B--2---:R-:W-:Y:S01]  /*f4f0*/  VIADD R22, R132, 0x20 ;  /* 0x0000002084167836 */ /* 0x004fe20000000000 */
[----:B------:R-:W-:Y:S01]  /*f500*/  ISETP.GE.AND P0, PT, R20, R131, PT ;  /* 0x000000831400720c */ /* 0x000fe20003f06270 */
[----:B------:R-:W-:Y:S02]  /*f510*/  MUFU.TANH R53, R53 ;  /* 0x0000003500357308 */ /* 0x000fe40000002400 */
[----:B------:R-:W-:Y:S01]  /*f520*/  HMMA.16816.F32 R64, R48, R14, R64 ;  /* 0x0000000e3040723c */ /* 0x000fe20000001840 */
[----:B------:R-:W-:-:S05]  /*f530*/  VIADD R14, R132, 0x11 ;  /* 0x00000011840e7836 */ /* 0x000fca0000000000 */
[----:B------:R-:W-:Y:S01]  /*f540*/  MUFU.TANH R13, R13 ;  /* 0x0000000d000d7308 */ /* 0x000fe20000002400 */
[----:B------:R-:W-:Y:S01]  /*f550*/  BAR.SYNC.DEFER_BLOCKING 0x0 ;  /* 0x0000000000007b1d */ /* 0x000fe20000010000 */
[----:B------:R-:W-:Y:S01]  /*f560*/  HMMA.16816.F32 R60, R48, R28, R60 ;  /* 0x0000001c303c723c */ /* 0x000fe2000000183c */
[----:B------:R-:W-:Y:S01]  /*f570*/  VIADD R28, R132, 0x9 ;  /* 0x00000009841c7836 */ /* 0x000fe20000000000 */
[----:B------:R-:W-:-:S04]  /*f580*/  ISETP.GE.AND P6, PT, R14, R3, PT ;  /* 0x000000030e00720c */ /* 0x000fc80003fc6270 */
[----:B------:R-:W-:Y:S01]  /*f590*/  ISETP.GE.AND P2, PT, R28, R3, PT ;  /* 0x000000031c00720c */ /* 0x000fe20003f46270 */
[----:B------:R-:W-:Y:S01]  /*f5a0*/  MUFU.TANH R55, R55 ;  /* 0x0000003700377308 */ /* 0x000fe20000002400 */
[C---:B------:R-:W-:Y:S08]  /*f5b0*/  HMMA.16816.F32 R88, R16.reuse, R76, R88 ;  /* 0x0000004c1058723c */ /* 0x040ff00000001858 */
[C---:B------:R-:W-:Y:S08]  /*f5c0*/  HMMA.16816.F32 R72, R16.reuse, R78, R72 ;  /* 0x0000004e1048723c */ /* 0x040ff00000001848 */
[----:B------:R-:W-:Y:S01]  /*f5d0*/  HMMA.16816.F32 R92, R16, R36, R92 ;  /* 0x00000024105c723c */ /* 0x000fe2000000185c */
[----:B------:R-:W-:-:S02]  /*f5e0*/  VIADD R36, R132, 0x19 ;  /* 0x0000001984247836 */ /* 0x000fc40000000000 */
[----:B------:R-:W-:Y:S01]  /*f5f0*/  FMUL.FTZ R31, R89, UR10 ;  /* 0x0000000a591f7c20 */ /* 0x000fe20008410000 */
[----:B------:R-:W-:Y:S01]  /*f600*/  FMUL.FTZ R23, R88, UR10 ;  /* 0x0000000a58177c20 */ /* 0x000fe20008410000 */
[----:B------:R-:W-:Y:S01]  /*f610*/  FMUL.FTZ R29, R91, UR10 ;  /* 0x0000000a5b1d7c20 */ /* 0x000fe20008410000 */
[----:B------:R-:W-:Y:S02]  /*f620*/  FMUL.FTZ R15, R90, UR10 ;  /* 0x0000000a5a0f7c20 */ /* 0x000fe40008410000 */
[C---:B------:R-:W-:Y:S01]  /*f630*/  HMMA.16816.F32 R64, R16.reuse, R38, R64 ;  /* 0x000000261040723c */ /* 0x040fe20000001840 */
[----:B------:R-:W1:Y:S01]  /*f640*/  MUFU.TANH R31, R31 ;  /* 0x0000001f001f7308 */ /* 0x000e620000002400 */
[-C--:B------:R-:W-:Y:S01]  /*f650*/  FFMA.FTZ R38, R0, R30.reuse, R41 ;  /* 0x0000001e00267223 */ /* 0x080fe20000010029 */
[----:B------:R-:W-:Y:S01]  /*f660*/  FMUL.FTZ R35, R72, UR10 ;  /* 0x0000000a48237c20 */ /* 0x000fe20008410000 */
[----:B------:R-:W-:Y:S01]  /*f670*/  FMUL.FTZ R37, R73, UR10 ;  /* 0x0000000a49257c20 */ /* 0x000fe20008410000 */
[----:B------:R-:W-:Y:S01]  /*f680*/  FFMA.FTZ R30, R0, R30, R43 ;  /* 0x0000001e001e7223 */ /* 0x000fe2000001002b */
[----:B------:R-:W-:Y:S01]  /*f690*/  FMUL.FTZ R74, R74, UR10 ;  /* 0x0000000a4a4a7c20 */ /* 0x000fe20008410000 */
[----:B------:R-:W-:Y:S01]  /*f6a0*/  FMUL.FTZ R7, R75, UR10 ;  /* 0x0000000a4b077c20 */ /* 0x000fe20008410000 */
[----:B------:R-:W-:Y:S01]  /*f6b0*/  HMMA.16816.F32 R60, R16, R32, R60 ;  /* 0x00000020103c723c */ /* 0x000fe2000000183c */
[----:B------:R-:W2:Y:S01]  /*f6c0*/  MUFU.TANH R17, R52 ;  /* 0x0000003400117308 */ /* 0x000ea20000002400 */
[----:B------:R-:W-:Y:S01]  /*f6d0*/  FMUL.FTZ R33, R54, UR10 ;  /* 0x0000000a36217c20 */ /* 0x000fe20008410000 */
[----:B------:R-:W-:Y:S01]  /*f6e0*/  FMUL.FTZ R93, R93, UR10 ;  /* 0x0000000a5d5d7c20 */ /* 0x000fe20008410000 */
[----:B------:R-:W-:Y:S01]  /*f6f0*/  FMUL.FTZ R95, R95, UR10 ;  /* 0x0000000a5f5f7c20 */ /* 0x000fe20008410000 */
[----:B------:R-:W-:Y:S01]  /*f700*/  FMUL.FTZ R19, R92, UR10 ;  /* 0x0000000a5c137c20 */ /* 0x000fe20008410000 */
[----:B------:R-:W-:Y:S01]  /*f710*/  FSEL R38, R38, -INF , !P3 ;  /* 0xff80000026267808 */ /* 0x000fe20005800000 */
[----:B------:R-:W-:Y:S01]  /*f720*/  FMUL.FTZ R94, R94, UR10 ;  /* 0x0000000a5e5e7c20 */ /* 0x000fe20008410000 */
[----:B------:R-:W-:Y:S01]  /*f730*/  ISETP.GE.AND P3, PT, R14, R131, PT ;  /* 0x000000830e00720c */ /* 0x000fe20003f66270 */
[----:B------:R-:W3:Y:S01]  /*f740*/  MUFU.TANH R33, R33 ;  /* 0x0000002100217308 */ /* 0x000ee20000002400 */
[----:B------:R-:W-:Y:S01]  /*f750*/  FSEL R30, R30, -INF , !P5 ;  /* 0xff8000001e1e7808 */ /* 0x000fe20006800000 */
[----:B------:R-:W-:Y:S01]  /*f760*/  FMUL.FTZ R67, R67, UR10 ;  /* 0x0000000a43437c20 */ /* 0x000fe20008410000 */
[----:B------:R-:W-:Y:S01]  /*f770*/  I2FP.F32.S32 R14, R14 ;  /* 0x0000000e000e7245 */ /* 0x000fe20000201400 */
[----:B------:R-:W-:Y:S01]  /*f780*/  FMUL.FTZ R65, R65, UR10 ;  /* 0x0000000a41417c20 */ /* 0x000fe20008410000 */
[----:B------:R-:W-:Y:S01]  /*f790*/  ISETP.GE.AND P5, PT, R12, R3, PT ;  /* 0x000000030c00720c */ /* 0x000fe20003fa6270 */
[----:B------:R-:W-:Y:S01]  /*f7a0*/  FMUL.FTZ R66, R66, UR10 ;  /* 0x0000000a42427c20 */ /* 0x000fe20008410000 */
[----:B------:R-:W-:Y:S01]  /*f7b0*/  FMUL.FTZ R64, R64, UR10 ;  /* 0x0000000a40407c20 */ /* 0x000fe20008410000 */
[----:B------:R-:W4:Y:S01]  /*f7c0*/  MUFU.TANH R23, R23 ;  /* 0x0000001700177308 */ /* 0x000f220000002400 */
[C---:B-1----:R-:W-:Y:S01]  /*f7d0*/  FFMA.FTZ R16, R0.reuse, R14, R31 ;  /* 0x0000000e00107223 */ /* 0x042fe2000001001f */
[-C--:B--2---:R-:W-:Y:S01]  /*f7e0*/  FFMA.FTZ R120, R0, R8.reuse, R17 ;  /* 0x0000000800787223 */ /* 0x084fe20000010011 */
[----:B------:R-:W-:Y:S01]  /*f7f0*/  FMUL.FTZ R60, R60, UR10 ;  /* 0x0000000a3c3c7c20 */ /* 0x000fe20008410000 */
[----:B------:R-:W-:Y:S01]  /*f800*/  FMUL.FTZ R62, R62, UR10 ;  /* 0x0000000a3e3e7c20 */ /* 0x000fe20008410000 */
[----:B------:R-:W-:Y:S01]  /*f810*/  FMUL.FTZ R61, R61, UR10 ;  /* 0x0000000a3d3d7c20 */ /* 0x000fe20008410000 */
[----:B------:R-:W-:Y:S01]  /*f820*/  FSEL R16, R16, -INF , !P6 ;  /* 0xff80000010107808 */ /* 0x000fe20007000000 */
[----:B------:R-:W-:Y:S01]  /*f830*/  FMUL.FTZ R63, R63, UR10 ;  /* 0x0000000a3f3f7c20 */ /* 0x000fe20008410000 */
[----:B------:R-:W-:Y:S01]  /*f840*/  FSEL R120, R120, -INF , !P4 ;  /* 0xff80000078787808 */ /* 0x000fe20006000000 */
[----:B------:R-:W1:Y:S01]  /*f850*/  MUFU.TANH R29, R29 ;  /* 0x0000001d001d7308 */ /* 0x000e620000002400 */
[-C--:B------:R-:W-:Y:S01]  /*f860*/  ISETP.GE.AND P4, PT, R28, R131.reuse, PT ;  /* 0x000000831c00720c */ /* 0x080fe20003f86270 */
[----:B---3--:R-:W-:Y:S01]  /*f870*/  FFMA.FTZ R33, R0, R8, R33 ;  /* 0x0000000800217223 */ /* 0x008fe20000010021 */
[----:B------:R-:W-:Y:S01]  /*f880*/  I2FP.F32.S32 R28, R28 ;  /* 0x0000001c001c7245 */ /* 0x000fe20000201400 */
[----:B------:R-:W-:Y:S01]  /*f890*/  VIADD R8, R132, 0x21 ;  /* 0x0000002184087836 */ /* 0x000fe20000000000 */
[----:B------:R-:W-:-:S02]  /*f8a0*/  ISETP.GE.AND P6, PT, R22, R131, PT ;  /* 0x000000831600720c */ /* 0x000fc40003fc6270 */
[----:B------:R-:W-:Y:S01]  /*f8b0*/  FSEL R114, R33, -INF , !P1 ;  /* 0xff80000021727808 */ /* 0x000fe20004800000 */
[----:B------:R-:W2:Y:S01]  /*f8c0*/  MUFU.TANH R35, R35 ;  /* 0x0000002300237308 */ /* 0x000ea20000002400 */
[-C--:B------:R-:W-:Y:S01]  /*f8d0*/  FFMA.FTZ R21, R0, R28.reuse, R21 ;  /* 0x0000001c00157223 */ /* 0x080fe20000010015 */
[----:B------:R-:W-:Y:S01]  /*f8e0*/  ISETP.GE.AND P1, PT, R20, R3, PT ;  /* 0x000000031400720c */ /* 0x000fe20003f26270 */
[----:B------:R-:W-:Y:S01]  /*f8f0*/  FFMA.FTZ R28, R0, R28, R13 ;  /* 0x0000001c001c7223 */ /* 0x000fe2000001000d */
[----:B------:R-:W-:Y:S02]  /*f900*/  I2FP.F32.S32 R20, R20 ;  /* 0x0000001400147245 */ /* 0x000fe40000201400 */
[----:B------:R-:W-:Y:S02]  /*f910*/  FSEL R32, R21, -INF , !P2 ;  /* 0xff80000015207808 */ /* 0x000fe40005000000 */
[----:B------:R-:W3:Y:S01]  /*f920*/  MUFU.TANH R15, R15 ;  /* 0x0000000f000f7308 */ /* 0x000ee20000002400 */
[----:B------:R-:W-:Y:S01]  /*f930*/  ISETP.GE.AND P2, PT, R12, R131, PT ;  /* 0x000000830c00720c */ /* 0x000fe20003f46270 */
[C---:B----4-:R-:W-:Y:S01]  /*f940*/  FFMA.FTZ R18, R0.reuse, R20, R23 ;  /* 0x0000001400127223 */ /* 0x050fe20000010017 */
[----:B------:R-:W-:Y:S01]  /*f950*/  I2FP.F32.S32 R12, R12 ;  /* 0x0000000c000c7245 */ /* 0x000fe20000201400 */
[----:B-1----:R-:W-:Y:S01]  /*f960*/  FFMA.FTZ R14, R0, R14, R29 ;  /* 0x0000000e000e7223 */ /* 0x002fe2000001001d */
[----:B------:R-:W-:-:S02]  /*f970*/  I2FP.F32.S32 R23, R36 ;  /* 0x0000002400177245 */ /* 0x000fc40000201400 */
[----:B------:R-:W-:Y:S01]  /*f980*/  FSEL R28, R28, -INF , !P4 ;  /* 0xff8000001c1c7808 */ /* 0x000fe20006000000 */
[----:B------:R-:W1:Y:S01]  /*f990*/  MUFU.TANH R37, R37 ;  /* 0x0000002500257308 */ /* 0x000e620000002400 */
[----:B------:R-:W-:Y:S01]  /*f9a0*/  FSEL R14, R14, -INF , !P3 ;  /* 0xff8000000e0e7808 */ /* 0x000fe20005800000 */
[----:B--2---:R-:W-:Y:S01]  /*f9b0*/  FFMA.FTZ R26, R0, R12, R35 ;  /* 0x0000000c001a7223 */ /* 0x004fe20000010023 */
[-C--:B------:R-:W-:Y:S02]  /*f9c0*/  ISETP.GE.AND P3, PT, R8, R3.reuse, PT ;  /* 0x000000030800720c */ /* 0x080fe40003f66270 */
[----:B------:R-:W-:Y:S02]  /*f9d0*/  ISETP.GE.AND P4, PT, R36, R3, PT ;  /* 0x000000032400720c */ /* 0x000fe40003f86270 */
[----:B------:R-:W-:Y:S01]  /*f9e0*/  FSEL R26, R26, -INF , !P5 ;  /* 0xff8000001a1a7808 */ /* 0x000fe20006800000 */
[----:B------:R-:W2:Y:S01]  /*f9f0*/  MUFU.TANH R39, R74 ;  /* 0x0000004a00277308 */ /* 0x000ea20000002400 */
[----:B------:R-:W-:Y:S01]  /*fa00*/  ISETP.GE.AND P5, PT, R8, R131, PT ;  /* 0x000000830800720c */ /* 0x000fe20003fa6270 */
[----:B---3--:R-:W-:Y:S01]  /*fa10*/  FFMA.FTZ R20, R0, R20, R15 ;  /* 0x0000001400147223 */ /* 0x008fe2000001000f */
[----:B------:R-:W-:-:S02]  /*fa20*/  I2FP.F32.S32 R8, R8 ;  /* 0x0000000800087245 */ /* 0x000fc40000201400 */
[----:B------:R-:W-:Y:S02]  /*fa30*/  FSEL R18, R18, -INF , !P1 ;  /* 0xff80000012127808 */ /* 0x000fe40004800000 */
[----:B------:R-:W-:Y:S01]  /*fa40*/  FSEL R20, R20, -INF , !P0 ;  /* 0xff80000014147808 */ /* 0x000fe20004000000 */
[----:B------:R-:W3:Y:S01]  /*fa50*/  MUFU.TANH R93, R93 ;  /* 0x0000005d005d7308 */ /* 0x000ee20000002400 */
[----:B------:R-:W-:Y:S01]  /*fa60*/  ISETP.GE.AND P0, PT, R22, R3, PT ;  /* 0x000000031600720c */ /* 0x000fe20003f06270 */
[----:B-1----:R-:W-:Y:S01]  /*fa70*/  FFMA.FTZ R37, R0, R23, R37 ;  /* 0x0000001700257223 */ /* 0x002fe20000010025 */
[----:B------:R-:W-:Y:S02]  /*fa80*/  I2FP.F32.S32 R22, R22 ;  /* 0x0000001600167245 */ /* 0x000fe40000201400 */
[----:B------:R-:W-:Y:S01]  /*fa90*/  ISETP.GE.AND P1, PT, R36, R131, PT ;  /* 0x000000832400720c */ /* 0x000fe20003f26270 */
[----:B------:R-:W-:Y:S02]  /*faa0*/  VIADD R36, R132, 0x30 ;  /* 0x0000003084247836 */ /* 0x000fe40000000000 */
[----:B------:R-:W1:Y:S01]  /*fab0*/  MUFU.TANH R95, R95 ;  /* 0x0000005f005f7308 */ /* 0x000e620000002400 */
[----:B--2---:R-:W-:-:S05]  /*fac0*/  FFMA.FTZ R12, R0, R12, R39 ;  /* 0x0000000c000c7223 */ /* 0x004fca0000010027 */
[----:B------:R-:W-:Y:S02]  /*fad0*/  FSEL R12, R12, -INF , !P2 ;  /* 0xff8000000c0c7808 */ /* 0x000fe40005000000 */
[----:B------:R-:W2:Y:S01]  /*fae0*/  MUFU.TANH R7, R7 ;  /* 0x0000000700077308 */ /* 0x000ea20000002400 */
[----:B---3--:R-:W-:-:S05]  /*faf0*/  FFMA.FTZ R93, R0, R8, R93 ;  /* 0x00000008005d7223 */ /* 0x008fca000001005d */
[----:B------:R-:W-:Y:S02]  /*fb00*/  FSEL R170, R93, -INF , !P3 ;  /* 0xff8000005daa7808 */ /* 0x000fe40005800000 */
[----:B------:R-:W3:Y:S01]  /*fb10*/  MUFU.TANH R19, R19 ;  /* 0x0000001300137308 */ /* 0x000ee20000002400 */
[----:B------:R-:W-:Y:S01]  /*fb20*/  ISETP.GE.AND P3, PT, R36, R131, PT ;  /* 0x000000832400720c */ /* 0x000fe20003f66270 */
[----:B-1----:R-:W-:Y:S01]  /*fb30*/  FFMA.FTZ R95, R0, R8, R95 ;  /* 0x00000008005f7223 */ /* 0x002fe2000001005f */
[----:B------:R-:W-:-:S04]  /*fb40*/  IADD3 R8, PT, PT, R132, 0x28, RZ ;  /* 0x0000002884087810 */ /* 0x000fc80007ffe0ff */
[----:B------:R-:W-:Y:S01]  /*fb50*/  ISETP.GE.AND P2, PT, R8, R3, PT ;  /* 0x000000030800720c */ /* 0x000fe20003f46270 */
[----:B------:R-:W1:Y:S01]  /*fb60*/  MUFU.TANH R17, R94 ;  /* 0x0000005e00117308 */ /* 0x000e620000002400 */
[----:B------:R-:W-:Y:S01]  /*fb70*/  I2FP.F32.S32 R27, R8 ;  /* 0x00000008001b7245 */ /* 0x000fe20000201400 */
[----:B--2---:R-:W-:Y:S01]  /*fb80*/  FFMA.FTZ R7, R0, R23, R7 ;  /* 0x0000001700077223 */ /* 0x004fe20000010007 */
[----:B------:R-:W-:Y:S02]  /*fb90*/  FSEL R126, R95, -INF , !P5 ;  /* 0xff8000005f7e7808 */ /* 0x000fe40006800000 */
[----:B------:R-:W-:-:S03]  /*fba0*/  ISETP.GE.AND P5, PT, R44, R3, PT ;  /* 0x000000032c00720c */ /* 0x000fc60003fa6270 */
[----:B------:R-:W2:Y:S01]  /*fbb0*/  MUFU.TANH R67, R67 ;  /* 0x0000004300437308 */ /* 0x000ea20000002400 */
[----:B---3--:R-:W-:-:S05]  /*fbc0*/  FFMA.FTZ R19, R0, R22, R19 ;  /* 0x0000001600137223 */ /* 0x008fca0000010013 */
[----:B------:R-:W-:Y:S02]  /*fbd0*/  FSEL R172, R19, -INF , !P0 ;  /* 0xff80000013ac7808 */ /* 0x000fe40004000000 */
[----:B------:R-:W3:Y:S01]  /*fbe0*/  MUFU.TANH R65, R65 ;  /* 0x0000004100417308 */ /* 0x000ee20000002400 */
[-C--:B------:R-:W-:Y:S01]  /*fbf0*/  ISETP.GE.AND P0, PT, R42, R131.reuse, PT ;  /* 0x000000832a00720c */ /* 0x080fe20003f06270 */
[----:B-1----:R-:W-:Y:S01]  /*fc00*/  FFMA.FTZ R17, R0, R22, R17 ;  /* 0x0000001600117223 */ /* 0x002fe20000010011 */
[----:B------:R-:W-:Y:S02]  /*fc10*/  FSEL R22, R37, -INF , !P4 ;  /* 0xff80000025167808 */ /* 0x000fe40006000000 */
[----:B------:R-:W-:Y:S02]  /*fc20*/  ISETP.GE.AND P4, PT, R8, R131, PT ;  /* 0x000000830800720c */ /* 0x000fe40003f86270 */
[----:B------:R-:W-:Y:S01]  /*fc30*/  FSEL R8, R7, -INF , !P1 ;  /* 0xff80000007087808 */ /* 0x000fe20004800000 */
[----:B------:R-:W1:Y:S01]  /*fc40*/  MUFU.TANH R15, R66 ;  /* 0x00000042000f7308 */ /* 0x000e620000002400 */
[----:B------:R-:W-:-:S02]  /*fc50*/  ISETP.GE.AND P1, PT, R42, R3, PT ;  /* 0x000000032a00720c */ /* 0x000fc40003f26270 */
[----:B------:R-:W-:Y:S02]  /*fc60*/  I2FP.F32.S32 R42, R42 ;  /* 0x0000002a002a7245 */ /* 0x000fe40000201400 */
[----:B------:R-:W-:Y:S02]  /*fc70*/  FSEL R164, R17, -INF , !P6 ;  /* 0xff80000011a47808 */ /* 0x000fe40007000000 */
[----:B------:R-:W-:Y:S01]  /*fc80*/  ISETP.GE.AND P6, PT, R36, R3, PT ;  /* 0x000000032400720c */ /* 0x000fe20003fc6270 */
[----:B------:R-:W4:Y:S01]  /*fc90*/  MUFU.TANH R13, R64 ;  /* 0x00000040000d7308 */ /* 0x000f220000002400 */
[C---:B--2---:R-:W-:Y:S01]  /*fca0*/  FFMA.FTZ R67, R0.reuse, R42, R67 ;  /* 0x0000002a00437223 */ /* 0x044fe20000010043 */
[----:B------:R-:W-:Y:S01]  /*fcb0*/  I2FP.F32.S32 R36, R36 ;  /* 0x0000002400247245 */ /* 0x000fe20000201400 */
[----:B---3--:R-:W-:Y:S01]  /*fcc0*/  FFMA.FTZ R65, R0, R42, R65 ;  /* 0x0000002a00417223 */ /* 0x008fe20000010041 */
[----:B------:R-:W-:Y:S02]  /*fcd0*/  VIADD R42, R132, 0x39 ;  /* 0x00000039842a7836 */ /* 0x000fe40000000000 */
[----:B------:R-:W-:-:S02]  /*fce0*/  FSEL R124, R67, -INF , !P0 ;  /* 0xff800000437c7808 */ /* 0x000fc40004000000 */
[----:B------:R-:W2:Y:S01]  /*fcf0*/  MUFU.TANH R21, R60 ;  /* 0x0000003c00157308 */ /* 0x000ea20000002400 */
[----:B------:R-:W-:Y:S01]  /*fd00*/  ISETP.GT.AND P0, PT, R105, R148, PT ;  /* 0x000000946900720c */ /* 0x000fe20003f04270 */
[----:B-1----:R-:W-:Y:S01]  /*fd10*/  FFMA.FTZ R15, R0, R27, R15 ;  /* 0x0000001b000f7223 */ /* 0x002fe2000001000f */
[----:B------:R-:W-:Y:S02]  /*fd20*/  FSEL R166, R65, -INF , !P1 ;  /* 0xff80000041a67808 */ /* 0x000fe40004800000 */
[C---:B------:R-:W-:Y:S02]  /*fd30*/  ISETP.GE.AND P1, PT, R42.reuse, R131, PT ;  /* 0x000000832a00720c */ /* 0x040fe40003f26270 */
[----:B------:R-:W-:Y:S01]  /*fd40*/  FSEL R134, R15, -INF , !P4 ;  /* 0xff8000000f867808 */ /* 0x000fe20006000000 */
[----:B------:R-:W1:Y:S01]  /*fd50*/  MUFU.TANH R23, R62 ;  /* 0x0000003e00177308 */ /* 0x000e620000002400 */
[----:B------:R-:W-:Y:S01]  /*fd60*/  ISETP.GE.AND P4, PT, R42, R3, PT ;  /* 0x000000032a00720c */ /* 0x000fe20003f86270 */
[----:B----4-:R-:W-:Y:S01]  /*fd70*/  FFMA.FTZ R13, R0, R27, R13 ;  /* 0x0000001b000d7223 */ /* 0x010fe2000001000d */
[----:B------:R-:W-:-:S04]  /*fd80*/  I2FP.F32.S32 R42, R42 ;  /* 0x0000002a002a7245 */ /* 0x000fc80000201400 */
[----:B------:R-:W-:Y:S01]  /*fd90*/  FSEL R168, R13, -INF , !P2 ;  /* 0xff8000000da87808 */ /* 0x000fe20005000000 */
[----:B------:R-:W3:Y:S01]  /*fda0*/  MUFU.TANH R61, R61 ;  /* 0x0000003d003d7308 */ /* 0x000ee20000002400 */
[----:B------:R-:W-:Y:S01]  /*fdb0*/  I2FP.F32.S32 R13, R44 ;  /* 0x0000002c000d7245 */ /* 0x000fe20000201400 */
[C---:B--2---:R-:W-:Y:S01]  /*fdc0*/  FFMA.FTZ R21, R0.reuse, R36, R21 ;  /* 0x0000002400157223 */ /* 0x044fe20000010015 */
[CC--:B------:R-:W-:Y:S01]  /*fdd0*/  FFMA.FTZ R53, R0.reuse, R42.reuse, R53 ;  /* 0x0000002a00357223 */ /* 0x0c0fe20000010035 */
[----:B------:R-:W-:Y:S01]  /*fde0*/  FFMA.FTZ R55, R0, R42, R55 ;  /* 0x0000002a00377223 */ /* 0x000fe20000010037 */
[----:B------:R-:W-:Y:S02]  /*fdf0*/  ISETP.GE.AND P2, PT, R44, R131, PT ;  /* 0x000000832c00720c */ /* 0x000fe40003f46270 */
[----:B------:R-:W-:Y:S01]  /*fe00*/  FSEL R122, R21, -INF , !P6 ;  /* 0xff800000157a7808 */ /* 0x000fe20007000000 */
[----:B------:R-:W2:Y:S01]  /*fe10*/  MUFU.TANH R63, R63 ;  /* 0x0000003f003f7308 */ /* 0x000ea20000002400 */
[----:B------:R-:W-:Y:S01]  /*fe20*/  ISETP.GE.AND P6, PT, R132, R3, PT ;  /* 0x000000038400720c */ /* 0x000fe20003fc6270 */
[----:B-1----:R-:W-:Y:S01]  /*fe30*/  FFMA.FTZ R23, R0, R36, R23 ;  /* 0x0000002400177223 */ /* 0x002fe20000010017 */
[----:B------:R-:W-:-:S02]  /*fe40*/  I2FP.F32.S32 R36, R132 ;  /* 0x0000008400247245 */ /* 0x000fc40000201400 */
[----:B------:R-:W-:Y:S02]  /*fe50*/  FSEL R118, R53, -INF , !P4 ;  /* 0xff80000035767808 */ /* 0x000fe40006000000 */
[----:B------:R-:W-:Y:S01]  /*fe60*/  FSEL R116, R23, -INF , !P3 ;  /* 0xff80000017747808 */ /* 0x000fe20005800000 */
[----:B------:R-:W1:Y:S01]  /*fe70*/  MUFU.TANH R7, R86 ;  /* 0x0000005600077308 */ /* 0x000e620000002400 */
[C---:B------:R-:W-:Y:S01]  /*fe80*/  FFMA.FTZ R9, R0.reuse, R36, R9 ;  /* 0x0000002400097223 */ /* 0x040fe20000010009 */
[----:B---3--:R-:W-:Y:S01]  /*fe90*/  FFMA.FTZ R61, R0, R13, R61 ;  /* 0x0000000d003d7223 */ /* 0x008fe2000001003d */
[----:B------:R-:W-:Y:S02]  /*fea0*/  ISETP.GE.AND P3, PT, R132, R131, PT ;  /* 0x000000838400720c */ /* 0x000fe40003f66270 */
[----:B------:R-:W-:Y:S02]  /*feb0*/  FSEL R112, R55, -INF , !P1 ;  /* 0xff80000037707808 */ /* 0x000fe40004800000 */
[----:B------:R-:W-:-:S02]  /*fec0*/  FSEL R121, R61, -INF , !P5 ;  /* 0xff8000003d797808 */ /* 0x000fc40006800000 */
[----:B------:R-:W-:Y:S01]  /*fed0*/  FSEL R42, R9, -INF , !P6 ;  /* 0xff800000092a7808 */ /* 0x000fe20007000000 */
[----:B--2---:R-:W-:-:S05]  /*fee0*/  FFMA.FTZ R63, R0, R13, R63 ;  /* 0x0000000d003f7223 */ /* 0x004fca000001003f */
[----:B------:R-:W-:Y:S01]  /*fef0*/  FSEL R117, R63, -INF , !P2 ;  /* 0xff8000003f757808 */ /* 0x000fe20005000000 */
[----:B-1----:R-:W-:-:S05]  /*ff00*/  FFMA.FTZ R36, R0, R36, R7 ;  /* 0x0000002400247223 */ /* 0x002fca0000010007 */
        /* <DEDUP_REMOVED lines=13> */
.L_x_7137:
        /* <DEDUP_REMOVED lines=59> */
.L_x_7138:
        /* <DEDUP_REMOVED lines=54> */
.L_x_7136:
        /* <DEDUP_REMOVED lines=37> */
[----:B------:R-:W5:Y:S04]  /*10940*/  LDSM.16.MT88.4 R84, [R146+0x8000] ;  /* 0x008000009254783b */ /* 0x000f680000004200 */
[----:B------:R-:W5:Y:S04]  /*10950*/  LDSM.16.MT88.4 R68, [R144+0x8000] ;  /* 0x008000009044783b */ /* 0x000f680000004200 */
        /* <DEDUP_REMOVED lines=42> */
[----:B------:R-:W-:Y:S01]  /*10c00*/  FFMA.FTZ R134, R134, UR4, -R119 ;  /* 0x0000000486867c23 */ /* 0x000fe20008010877 */
[--C-:B------:R-:W-:Y:S01]  /*10c10*/  FFMA.FTZ R122, R122, UR4, -R123.reuse ;  /* 0x000000047a7a7c23 */ /* 0x100fe2000801087b */
[----:B------:R-:W-:Y:S01]  /*10c20*/  MUFU.EX2 R107, R107 ;  /* 0x0000006b006b7308 */ /* 0x000fe20000000800 */
[----:B------:R-:W-:Y:S01]  /*10c30*/  LDSM.16.MT88.4 R20, [R147+0xa800] ;  /* 0x00a800009314783b */ /* 0x000fe20000004200 */
        /* <DEDUP_REMOVED lines=8> */
[----:B--2---:R-:W-:Y:S01]  /*10cc0*/  F2FP.F16.F32.PACK_AB R65, R108, R113 ;  /* 0x000000716c41723e */ /* 0x004fe200000000ff */
[----:B------:R-:W-:Y:S01]  /*10cd0*/  FADD.FTZ R115, R115, R110 ;  /* 0x0000006e73737221 */ /* 0x000fe20000010000 */
[----:B------:R-:W2:Y:S01]  /*10ce0*/  MUFU.EX2 R104, R104 ;  /* 0x0000006800687308 */ /* 0x000ea20000000800 */
[----:B------:R-:W-:Y:S01]  /*10cf0*/  FADD.FTZ R108, R113, R108 ;  /* 0x0000006c716c7221 */ /* 0x000fe20000010000 */
[----:B------:R-:W-:-:S02]  /*10d00*/  ISETP.GT.AND P0, PT, R105, R148, PT ;  /* 0x000000946900720c */ /* 0x000fc40003f04270 */
        /* <DEDUP_REMOVED lines=19> */
[C---:B-1----:R-:W-:Y:S03]  /*10e40*/  HMMA.16816.F32 R36, R64.reuse, R40, RZ ;  /* 0x000000284024723c */ /* 0x042fe600000018ff */
        /* <DEDUP_REMOVED lines=71> */
[C---:B-1----:R-:W-:Y:S01]  /*112c0*/  HMMA.16816.F32 R52, R4.reuse, R8, R52 ;  /* 0x000000080434723c */ /* 0x042fe20000001834 */
[--C-:B------:R-:W-:Y:S01]  /*112d0*/  FFMA.FTZ R8, R121, UR4, -R123.reuse ;  /* 0x0000000479087c23 */ /* 0x100fe2000801087b */
[----:B------:R-:W-:Y:S01]  /*112e0*/  FFMA.FTZ R123, R118, UR4, -R123 ;  /* 0x00000004767b7c23 */ /* 0x000fe2000801087b */
[----:B------:R-:W-:Y:S04]  /*112f0*/  MUFU.EX2 R121, R122 ;  /* 0x0000007a00797308 */ /* 0x000fe80000000800 */
[----:B------:R-:W1:Y:S01]  /*11300*/  MUFU.EX2 R118, R8 ;  /* 0x0000000800767308 */ /* 0x000e620000000800 */
[----:B------:R-:W-:Y:S01]  /*11310*/  HMMA.16816.F32 R56, R4, R10, R56 ;  /* 0x0000000a0438723c */ /* 0x000fe20000001838 */
[----:B------:R-:W-:-:S02]  /*11320*/  F2FP.F16.F32.PACK_AB R5, R117, R116 ;  /* 0x000000747505723e */ /* 0x000fc400000000ff */
[----:B------:R-:W4:Y:S01]  /*11330*/  MUFU.EX2 R123, R123 ;  /* 0x0000007b007b7308 */ /* 0x000f220000000800 */
[----:B------:R-:W-:Y:S02]  /*11340*/  F2FP.F16.F32.PACK_AB R7, R169, R112 ;  /* 0x00000070a907723e */ /* 0x000fe400000000ff */
[----:B-1----:R-:W-:Y:S01]  /*11350*/  F2FP.F16.F32.PACK_AB R4, R118, R121 ;  /* 0x000000797604723e */ /* 0x002fe200000000ff */
[----:B------:R-:W1:Y:S01]  /*11360*/  LDSM.16.MT88.4 R8, [R146+0x9800] ;  /* 0x009800009208783b */ /* 0x000e620000004200 */
[----:B----4-:R-:W-:-:S07]  /*11370*/  F2FP.F16.F32.PACK_AB R6, R123, R120 ;  /* 0x000000787b06723e */ /* 0x010fce00000000ff */
        /* <DEDUP_REMOVED lines=23> */
[----:B------:R-:W-:-:S04]  /*114f0*/  FADD.FTZ R2, R2, R17 ;  /* 0x0000001102027221 */ /* 0x000fc80000010000 */
[----:B------:R-:W-:-:S03]  /*11500*/  FADD.FTZ R2, R27, R2 ;  /* 0x000000021b027221 */ /* 0x000fc60000010000 */
        /* <DEDUP_REMOVED lines=20> */
[----:B-1----:R-:W-:Y:S03]  /*11650*/  HMMA.16816.F32 R60, R4, R8, R60 ;  /* 0x00000008043c723c */ /* 0x002fe6000000183c */
[----:B------:R-:W-:-:S04]  /*11660*/  FADD.FTZ R112, R112, R117 ;  /* 0x0000007570707221 */ /* 0x000fc80000010000 */
        /* <DEDUP_REMOVED lines=72> */
.L_x_7140:
[----:B------:R-:W-:Y:S01]  /*11af0*/  UMOV UR8, URZ ;  /* 0x000000ff00087c82 */ /* 0x000fe20008000000 */
[----:B------:R-:W-:Y:S01]  /*11b00*/  IMAD.SHL.U32 R2, R24, 0x40, RZ ;  /* 0x0000004018027824 */ /* 0x000fe200078e00ff */
[----:B------:R-:W-:-:S05]  /*11b10*/  IADD3 R4, P0, PT, RZ, -UR8, RZ ;  /* 0x80000008ff047c10 */ /* 0x000fca000ff1e0ff */
[----:B------:R-:W-:-:S05]  /*11b20*/  IMAD.X R2, RZ, RZ, ~R2, P0 ;  /* 0x000000ffff027224 */ /* 0x000fca00000e0e02 */
[----:B------:R-:W-:-:S04]  /*11b30*/  SHF.R.S64 R5, R4, 0x1f, R2 ;  /* 0x0000001f04057819 */ /* 0x000fc80000001002 */
[----:B------:R-:W-:-:S04]  /*11b40*/  IADD3 R152, P0, PT, R5, R152, RZ ;  /* 0x0000009805987210 */ /* 0x000fc80007f1e0ff */
[----:B------:R-:W-:-:S09]  /*11b50*/  LEA.HI.X.SX32 R153, R2, R153, 0x1, P0 ;  /* 0x0000009902997211 */ /* 0x000fd200000f0eff */
.L_x_7141:
        /* <DEDUP_REMOVED lines=141> */
[C---:B--2---:R-:W-:Y:S08]  /*12430*/  HMMA.16816.F32 R32, R124.reuse, R116, R32 ;  /* 0x000000747c20723c */ /* 0x044ff00000001820 */
[C---:B------:R-:W-:Y:S01]  /*12440*/  HMMA.16816.F32 R28, R124.reuse, R118, R28 ;  /* 0x000000767c1c723c */ /* 0x040fe2000000181c */
[----:B------:R-:W1:Y:S07]  /*12450*/  LDSM.16.M88.4 R116, [R137+0x7800] ;  /* 0x007800008974783b */ /* 0x000e6e0000000200 */
[C---:B------:R-:W-:Y:S08]  /*12460*/  HMMA.16816.F32 R104, R124.reuse, R122, R104 ;  /* 0x0000007a7c68723c */ /* 0x040ff00000001868 */
[----:B---3--:R-:W-:Y:S08]  /*12470*/  HMMA.16816.F32 R24, R124, R112, R24 ;  /* 0x000000707c18723c */ /* 0x008ff00000001818 */
[----:B----4-:R-:W-:Y:S08]  /*12480*/  HMMA.16816.F32 R108, R8, R4, R108 ;  /* 0x00000004086c723c */ /* 0x010ff0000000186c */
[----:B------:R-:W-:Y:S01]  /*12490*/  HMMA.16816.F32 R20, R124, R114, R20 ;  /* 0x000000727c14723c */ /* 0x000fe20000001814 */
[----:B------:R-:W2:Y:S07]  /*124a0*/  LDSM.16.M88.4 R112, [R136+0x6800] ;  /* 0x006800008870783b */ /* 0x000eae0000000200 */
[----:B------:R-:W-:Y:S01]  /*124b0*/  HMMA.16816.F32 R104, R8, R6, R104 ;  /* 0x000000060868723c */ /* 0x000fe20000001868 */
[----:B------:R-:W3:Y:S02]  /*124c0*/  LDSM.16.M88.4 R4, [R136+0x7000] ;  /* 0x007000008804783b */ /* 0x000ee40000000200 */
[----:B------:R-:W-:Y:S01]  /*124d0*/  FMUL.FTZ R108, R108, UR10 ;  /* 0x0000000a6c6c7c20 */ /* 0x000fe20008410000 */
[----:B------:R-:W-:-:S03]  /*124e0*/  FMUL.FTZ R123, R110, UR10 ;  /* 0x0000000a6e7b7c20 */ /* 0x000fc60008410000 */
[----:B------:R4:W5:Y:S01]  /*124f0*/  MUFU.TANH R121, R108 ;  /* 0x0000006c00797308 */ /* 0x0009620000002400 */
[----:B-1----:R-:W-:Y:S01]  /*12500*/  HMMA.16816.F32 R16, R124, R116, R16 ;  /* 0x000000747c10723c */ /* 0x002fe20000001810 */
[----:B------:R-:W-:-:S06]  /*12510*/  FMUL.FTZ R117, R109, UR10 ;  /* 0x0000000a6d757c20 */ /* 0x000fcc0008410000 */
[----:B------:R-:W1:Y:S01]  /*12520*/  MUFU.TANH R123, R123 ;  /* 0x0000007b007b7308 */ /* 0x000e620000002400 */
[----:B------:R-:W-:Y:S01]  /*12530*/  HMMA.16816.F32 R12, R124, R118, R12 ;  /* 0x000000767c0c723c */ /* 0x000fe2000000180c */
[----:B------:R-:W-:Y:S02]  /*12540*/  FMUL.FTZ R119, R111, UR10 ;  /* 0x0000000a6f777c20 */ /* 0x000fe40008410000 */
[----:B------:R-:W-:Y:S01]  /*12550*/  FMUL.FTZ R104, R104, UR10 ;  /* 0x0000000a68687c20 */ /* 0x000fe20008410000 */
[----:B------:R-:W-:Y:S01]  /*12560*/  FMUL.FTZ R105, R105, UR10 ;  /* 0x0000000a69697c20 */ /* 0x000fe20008410000 */
[----:B------:R-:W-:Y:S01]  /*12570*/  FMUL.FTZ R107, R107, UR10 ;  /* 0x0000000a6b6b7c20 */ /* 0x000fe20008410000 */
[----:B------:R-:W-:Y:S01]  /*12580*/  FMUL.FTZ R106, R106, UR10 ;  /* 0x0000000a6a6a7c20 */ /* 0x000fe20008410000 */
[----:B------:R-:W-:Y:S01]  /*12590*/  MUFU.TANH R117, R117 ;  /* 0x0000007500757308 */ /* 0x000fe20000002400 */
[----:B----4-:R-:W4:Y:S01]  /*125a0*/  LDSM.16.M88.4 R108, [R136+0x7800] ;  /* 0x00780000886c783b */ /* 0x010f220000000200 */
[----:B------:R-:W-:-:S06]  /*125b0*/  DEPBAR.LE SB0, 0x0 ;  /* 0x000080000000791a */ /* 0x000fcc0000000000 */
[----:B------:R-:W-:Y:S01]  /*125c0*/  MUFU.TANH R119, R119 ;  /* 0x0000007700777308 */ /* 0x000fe20000002400 */
[C---:B--2---:R-:W-:Y:S07]  /*125d0*/  HMMA.16816.F32 R28, R8.reuse, R114, R28 ;  /* 0x00000072081c723c */ /* 0x044fee000000181c */
[----:B------:R-:W-:Y:S01]  /*125e0*/  MUFU.TANH R105, R105 ;  /* 0x0000006900697308 */ /* 0x000fe20000002400 */
[C---:B------:R-:W-:Y:S07]  /*125f0*/  HMMA.16816.F32 R32, R8.reuse, R112, R32 ;  /* 0x000000700820723c */ /* 0x040fee0000001820 */
[----:B------:R-:W-:Y:S01]  /*12600*/  MUFU.TANH R113, R104 ;  /* 0x0000006800717308 */ /* 0x000fe20000002400 */
[----:B---3--:R-:W-:Y:S03]  /*12610*/  HMMA.16816.F32 R20, R8, R6, R20 ;  /* 0x000000060814723c */ /* 0x008fe60000001814 */
[----:B------:R-:W-:Y:S01]  /*12620*/  FMUL.FTZ R28, R28, UR10 ;  /* 0x0000000a1c1c7c20 */ /* 0x000fe20008410000 */
[----:B------:R-:W-:Y:S01]  /*12630*/  FMUL.FTZ R29, R29, UR10 ;  /* 0x0000000a1d1d7c20 */ /* 0x000fe20008410000 */
[----:B------:R-:W-:-:S02]  /*12640*/  FMUL.FTZ R30, R30, UR10 ;  /* 0x0000000a1e1e7c20 */ /* 0x000fc40008410000 */
[----:B------:R-:W-:Y:S01]  /*12650*/  MUFU.TANH R125, R106 ;  /* 0x0000006a007d7308 */ /* 0x000fe20000002400 */
[C---:B------:R-:W-:Y:S03]  /*12660*/  HMMA.16816.F32 R24, R8.reuse, R4, R24 ;  /* 0x000000040818723c */ /* 0x040fe60000001818 */
[----:B------:R-:W-:Y:S01]  /*12670*/  FMUL.FTZ R7, R35, UR10 ;  /* 0x0000000a23077c20 */ /* 0x000fe20008410000 */
[----:B------:R-:W-:Y:S01]  /*12680*/  FMUL.FTZ R5, R34, UR10 ;  /* 0x0000000a22057c20 */ /* 0x000fe20008410000 */
[----:B------:R-:W-:Y:S02]  /*12690*/  FMUL.FTZ R32, R32, UR10 ;  /* 0x0000000a20207c20 */ /* 0x000fe40008410000 */
[----:B------:R2:W-:Y:S01]  /*126a0*/  MUFU.TANH R35, R28 ;  /* 0x0000001c00237308 */ /* 0x0005e20000002400 */
[----:B------:R-:W-:Y:S01]  /*126b0*/  FMUL.FTZ R33, R33, UR10 ;  /* 0x0000000a21217c20 */ /* 0x000fe20008410000 */
[----:B----4-:R-:W-:Y:S02]  /*126c0*/  HMMA.16816.F32 R12, R8, R110, R12 ;  /* 0x0000006e080c723c */ /* 0x010fe4000000180c */
[----:B------:R-:W-:Y:S01]  /*126d0*/  FMUL.FTZ R20, R20, UR10 ;  /* 0x0000000a14147c20 */ /* 0x000fe20008410000 */
[----:B------:R-:W-:Y:S01]  /*126e0*/  FMUL.FTZ R21, R21, UR10 ;  /* 0x0000000a15157c20 */ /* 0x000fe20008410000 */
[----:B------:R-:W-:-:S02]  /*126f0*/  FMUL.FTZ R22, R22, UR10 ;  /* 0x0000000a16167c20 */ /* 0x000fc40008410000 */
[----:B------:R-:W-:Y:S02]  /*12700*/  MUFU.TANH R107, R107 ;  /* 0x0000006b006b7308 */ /* 0x000fe40000002400 */
        /* <DEDUP_REMOVED lines=8> */
[----:B--2---:R-:W-:-:S03]  /*12790*/  VIADD R28, R132, 0xfffffff8 ;  /* 0xfffffff8841c7836 */ /* 0x004fc60000000000 */
[----:B------:R-:W-:Y:S01]  /*127a0*/  FMUL.FTZ R11, R12, UR10 ;  /* 0x0000000a0c0b7c20 */ /* 0x000fe20008410000 */
[----:B------:R-:W-:Y:S02]  /*127b0*/  VIADD R12, R132, 0xffffffc0 ;  /* 0xffffffc0840c7836 */ /* 0x000fe40000000000 */
[----:B------:R-:W-:Y:S01]  /*127c0*/  FMUL.FTZ R2, R15, UR10 ;  /* 0x0000000a0f027c20 */ /* 0x000fe20008410000 */
[----:B------:R-:W-:Y:S01]  /*127d0*/  FMUL.FTZ R4, R13, UR10 ;  /* 0x0000000a0d047c20 */ /* 0x000fe20008410000 */
[-C--:B------:R-:W-:Y:S01]  /*127e0*/  ISETP.GE.AND P2, PT, R28, R3.reuse, PT ;  /* 0x000000031c00720c */ /* 0x080fe20003f46270 */
[----:B------:R-:W-:Y:S01]  /*127f0*/  MUFU.TANH R127, R32 ;  /* 0x00000020007f7308 */ /* 0x000fe20000002400 */
[----:B------:R-:W-:Y:S01]  /*12800*/  ISETP.GE.AND P4, PT, R12, R3, PT ;  /* 0x000000030c00720c */ /* 0x000fe20003f86270 */
[----:B------:R-:W-:Y:S01]  /*12810*/  FMUL.FTZ R8, R17, UR10 ;  /* 0x0000000a11087c20 */ /* 0x000fe20008410000 */
[----:B------:R-:W-:Y:S01]  /*12820*/  FMUL.FTZ R17, R14, UR10 ;  /* 0x0000000a0e117c20 */ /* 0x000fe20008410000 */
[----:B------:R-:W-:Y:S01]  /*12830*/  ISETP.GE.AND P3, PT, R12, R131, PT ;  /* 0x000000830c00720c */ /* 0x000fe20003f66270 */
[----:B------:R-:W-:Y:S01]  /*12840*/  VIADD R14, R132, 0xffffffc1 ;  /* 0xffffffc1840e7836 */ /* 0x000fe20000000000 */
[----:B------:R-:W-:-:S02]  /*12850*/  I2FP.F32.S32 R12, R12 ;  /* 0x0000000c000c7245 */ /* 0x000fc40000201400 */
[----:B------:R-:W2:Y:S01]  /*12860*/  MUFU.TANH R11, R11 ;  /* 0x0000000b000b7308 */ /* 0x000ea20000002400 */
[----:B---3--:R-:W-:Y:S01]  /*12870*/  I2FP.F32.S32 R9, R28 ;  /* 0x0000001c00097245 */ /* 0x008fe20000201400 */
[----:B------:R-:W-:Y:S01]  /*12880*/  FMUL.FTZ R6, R19, UR10 ;  /* 0x0000000a13067c20 */ /* 0x000fe20008410000 */
[----:B------:R-:W-:Y:S01]  /*12890*/  ISETP.GE.AND P5, PT, R14, R3, PT ;  /* 0x000000030e00720c */ /* 0x000fe20003fa6270 */
[CC--:B-----5:R-:W-:Y:S01]  /*128a0*/  FFMA.FTZ R15, R0.reuse, R12.reuse, R121 ;  /* 0x0000000c000f7223 */ /* 0x0e0fe20000010079 */
[----:B-1----:R-:W-:Y:S01]  /*128b0*/  FFMA.FTZ R13, R0, R12, R123 ;  /* 0x0000000c000d7223 */ /* 0x002fe2000001007b */
[----:B------:R-:W-:Y:S01]  /*128c0*/  VIADD R12, R132, 0xffffffc8 ;  /* 0xffffffc8840c7836 */ /* 0x000fe20000000000 */
[-C--:B------:R-:W-:Y:S01]  /*128d0*/  ISETP.GE.AND P6, PT, R28, R131.reuse, PT ;  /* 0x000000831c00720c */ /* 0x080fe20003fc6270 */
[----:B------:R-:W1:Y:S01]  /*128e0*/  MUFU.TANH R17, R17 ;  /* 0x0000001100117308 */ /* 0x000e620000002400 */
[----:B------:R-:W-:Y:S01]  /*128f0*/  FSEL R15, R15, -INF , !P4 ;  /* 0xff8000000f0f7808 */ /* 0x000fe20006000000 */
[----:B------:R-:W-:Y:S01]  /*12900*/  FMUL.FTZ R18, R18, UR10 ;  /* 0x0000000a12127c20 */ /* 0x000fe20008410000 */
[----:B------:R-:W-:Y:S01]  /*12910*/  ISETP.GE.AND P4, PT, R14, R131, PT ;  /* 0x000000830e00720c */ /* 0x000fe20003f86270 */
[----:B------:R-:W-:Y:S01]  /*12920*/  FMUL.FTZ R16, R16, UR10 ;  /* 0x0000000a10107c20 */ /* 0x000fe20008410000 */
[----:B------:R-:W-:-:S02]  /*12930*/  FSEL R13, R13, -INF , !P3 ;  /* 0xff8000000d0d7808 */ /* 0x000fc40005800000 */
[----:B------:R-:W-:Y:S01]  /*12940*/  I2FP.F32.S32 R14, R14 ;  /* 0x0000000e000e7245 */ /* 0x000fe20000201400 */
[----:B------:R-:W3:Y:S01]  /*12950*/  MUFU.TANH R5, R5 ;  /* 0x0000000500057308 */ /* 0x000ee20000002400 */
[----:B------:R-:W-:Y:S01]  /*12960*/  ISETP.GE.AND P3, PT, R12, R3, PT ;  /* 0x000000030c00720c */ /* 0x000fe20003f66270 */
[C---:B--2---:R-:W-:Y:S02]  /*12970*/  FFMA.FTZ R11, R0.reuse, R9, R11 ;  /* 0x00000009000b7223 */ /* 0x044fe4000001000b */
[----:B------:R-:W-:-:S03]  /*12980*/  FFMA.FTZ R117, R0, R14, R117 ;  /* 0x0000000e00757223 */ /* 0x000fc60000010075 */
[----:B------:R-:W-:Y:S01]  /*12990*/  FSEL R111, R11, -INF , !P2 ;  /* 0xff8000000b6f7808 */ /* 0x000fe20005000000 */
[----:B------:R2:W-:Y:S01]  /*129a0*/  MUFU.TANH R115, R24 ;  /* 0x0000001800737308 */ /* 0x0005e20000002400 */
[----:B------:R-:W-:Y:S01]  /*129b0*/  ISETP.GE.AND P2, PT, R12, R131, PT ;  /* 0x000000830c00720c */ /* 0x000fe20003f46270 */
[C---:B-1----:R-:W-:Y:S01]  /*129c0*/  FFMA.FTZ R34, R0.reuse, R9, R17 ;  /* 0x0000000900227223 */ /* 0x042fe20000010011 */
[----:B------:R-:W-:Y:S01]  /*129d0*/  I2FP.F32.S32 R12, R12 ;  /* 0x0000000c000c7245 */ /* 0x000fe20000201400 */
[----:B------:R-:W-:Y:S01]  /*129e0*/  FFMA.FTZ R11, R0, R14, R119 ;  /* 0x0000000e000b7223 */ /* 0x000fe20000010077 */
[----:B------:R-:W-:Y:S02]  /*129f0*/  VIADD R14, R132, 0xffffffd0 ;  /* 0xffffffd0840e7836 */ /* 0x000fe40000000000 */
[----:B------:R-:W-:Y:S01]  /*12a00*/  FSEL R34, R34, -INF , !P6 ;  /* 0xff80000022227808 */ /* 0x000fe20007000000 */
[CC--:B------:R-:W-:Y:S01]  /*12a10*/  FFMA.FTZ R19, R0.reuse, R12.reuse, R113 ;  /* 0x0000000c00137223 */ /* 0x0c0fe20000010071 */
[----:B------:R1:W-:Y:S01]  /*12a20*/  MUFU.TANH R109, R25 ;  /* 0x00000019006d7308 */ /* 0x0003e20000002400 */
[----:B------:R-:W-:Y:S01]  /*12a30*/  FSEL R11, R11, -INF , !P4 ;  /* 0xff8000000b0b7808 */ /* 0x000fe20006000000 */
[----:B------:R-:W-:Y:S01]  /*12a40*/  FFMA.FTZ R9, R0, R12, R125 ;  /* 0x0000000c00097223 */ /* 0x000fe2000001007d */
[----:B------:R-:W-:Y:S01]  /*12a50*/  ISETP.GE.AND P4, PT, R14, R3, PT ;  /* 0x000000030e00720c */ /* 0x000fe20003f86270 */
[----:B------:R-:W-:Y:S01]  /*12a60*/  VIADD R12, R132, 0xffffffd1 ;  /* 0xffffffd1840c7836 */ /* 0x000fe20000000000 */
[----:B------:R-:W-:-:S02]  /*12a70*/  FSEL R19, R19, -INF , !P3 ;  /* 0xff80000013137808 */ /* 0x000fc40005800000 */
[----:B------:R-:W-:Y:S01]  /*12a80*/  ISETP.GE.AND P3, PT, R14, R131, PT ;  /* 0x000000830e00720c */ /* 0x000fe20003f66270 */
[----:B------:R-:W4:Y:S01]  /*12a90*/  MUFU.TANH R7, R7 ;  /* 0x0000000700077308 */ /* 0x000f220000002400 */
[----:B--2---:R-:W-:Y:S01]  /*12aa0*/  VIADD R24, R132, 0xffffffc9 ;  /* 0xffffffc984187836 */ /* 0x004fe20000000000 */
[----:B------:R-:W-:Y:S02]  /*12ab0*/  I2FP.F32.S32 R14, R14 ;  /* 0x0000000e000e7245 */ /* 0x000fe40000201400 */
[----:B------:R-:W-:Y:S02]  /*12ac0*/  FSEL R9, R9, -INF , !P2 ;  /* 0xff80000009097808 */ /* 0x000fe40005000000 */
[----:B------:R-:W-:Y:S01]  /*12ad0*/  ISETP.GE.AND P6, PT, R24, R3, PT ;  /* 0x000000031800720c */ /* 0x000fe20003fc6270 */
[CC--:B------:R-:W-:Y:S01]  /*12ae0*/  FFMA.FTZ R127, R0.reuse, R14.reuse, R127 ;  /* 0x0000000e007f7223 */ /* 0x0c0fe2000001007f */
[----:B------:R-:W2:Y:S01]  /*12af0*/  MUFU.TANH R33, R33 ;  /* 0x0000002100217308 */ /* 0x000ea20000002400 */
[----:B---3--:R-:W-:Y:S01]  /*12b00*/  FFMA.FTZ R121, R0, R14, R5 ;  /* 0x0000000e00797223 */ /* 0x008fe20000010005 */
[----:B-1----:R-:W-:Y:S01]  /*12b10*/  FSEL R25, R117, -INF , !P5 ;  /* 0xff80000075197808 */ /* 0x002fe20006800000 */
[----:B------:R-:W-:Y:S01]  /*12b20*/  VIADD R14, R132, 0xffffffd8 ;  /* 0xffffffd8840e7836 */ /* 0x000fe20000000000 */
[----:B------:R-:W-:-:S02]  /*12b30*/  ISETP.GE.AND P5, PT, R24, R131, PT ;  /* 0x000000831800720c */ /* 0x000fc40003fa6270 */
[----:B------:R-:W-:Y:S02]  /*12b40*/  I2FP.F32.S32 R24, R24 ;  /* 0x0000001800187245 */ /* 0x000fe40000201400 */
[----:B------:R-:W-:Y:S01]  /*12b50*/  MUFU.TANH R29, R29 ;  /* 0x0000001d001d7308 */ /* 0x000fe20000002400 */
[----:B------:R-:W-:Y:S02]  /*12b60*/  ISETP.GE.AND P2, PT, R12, R3, PT ;  /* 0x000000030c00720c */ /* 0x000fe40003f46270 */
[CC--:B------:R-:W-:Y:S01]  /*12b70*/  FFMA.FTZ R17, R0.reuse, R24.reuse, R105 ;  /* 0x0000001800117223 */ /* 0x0c0fe20000010069 */
[----:B------:R-:W-:Y:S01]  /*12b80*/  FFMA.FTZ R107, R0, R24, R107 ;  /* 0x00000018006b7223 */ /* 0x000fe2000001006b */
[----:B------:R-:W-:Y:S01]  /*12b90*/  VIADD R24, R132, 0xffffffd9 ;  /* 0xffffffd984187836 */ /* 0x000fe20000000000 */
[----:B------:R-:W-:Y:S02]  /*12ba0*/  FSEL R175, R127, -INF , !P4 ;  /* 0xff8000007faf7808 */ /* 0x000fe40006000000 */
[----:B------:R-:W1:Y:S01]  /*12bb0*/  MUFU.TANH R31, R30 ;  /* 0x0000001e001f7308 */ /* 0x000e620000002400 */
[----:B------:R-:W-:Y:S01]  /*12bc0*/  FSEL R17, R17, -INF , !P6 ;  /* 0xff80000011117808 */ /* 0x000fe20007000000 */
[----:B------:R-:W-:Y:S01]  /*12bd0*/  BAR.SYNC.DEFER_BLOCKING 0x0 ;  /* 0x0000000000007b1d */ /* 0x000fe20000010000 */
[----:B------:R-:W-:-:S02]  /*12be0*/  ISETP.GE.AND P6, PT, R12, R131, PT ;  /* 0x000000830c00720c */ /* 0x000fc40003fc6270 */
[----:B------:R-:W-:Y:S02]  /*12bf0*/  FSEL R5, R107, -INF , !P5 ;  /* 0xff8000006b057808 */ /* 0x000fe40006800000 */
[----:B------:R-:W-:Y:S01]  /*12c00*/  I2FP.F32.S32 R12, R12 ;  /* 0x0000000c000c7245 */ /* 0x000fe20000201400 */
[----:B------:R-:W3:Y:S01]  /*12c10*/  MUFU.TANH R113, R26 ;  /* 0x0000001a00717308 */ /* 0x000ee20000002400 */
[C---:B------:R-:W-:Y:S02]  /*12c20*/  ISETP.GE.AND P5, PT, R14.reuse, R3, PT ;  /* 0x000000030e00720c */ /* 0x040fe40003fa6270 */
[----:B------:R-:W-:Y:S01]  /*12c30*/  ISETP.GE.AND P4, PT, R14, R131, PT ;  /* 0x000000830e00720c */ /* 0x000fe20003f86270 */
[C---:B----4-:R-:W-:Y:S01]  /*12c40*/  FFMA.FTZ R119, R0.reuse, R12, R7 ;  /* 0x0000000c00777223 */ /* 0x050fe20000010007 */
[----:B------:R-:W-:Y:S01]  /*12c50*/  I2FP.F32.S32 R14, R14 ;  /* 0x0000000e000e7245 */ /* 0x000fe20000201400 */
[----:B--2---:R-:W-:Y:S01]  /*12c60*/  FFMA.FTZ R173, R0, R12, R33 ;  /* 0x0000000c00ad7223 */ /* 0x004fe20000010021 */
[----:B------:R-:W-:Y:S01]  /*12c70*/  VIADD R12, R132, 0xffffffe0 ;  /* 0xffffffe0840c7836 */ /* 0x000fe20000000000 */
[----:B------:R2:W-:Y:S01]  /*12c80*/  MUFU.TANH R105, R20 ;  /* 0x0000001400697308 */ /* 0x0005e20000002400 */
[----:B------:R-:W-:Y:S01]  /*12c90*/  FSEL R119, R119, -INF , !P6 ;  /* 0xff80000077777808 */ /* 0x000fe20007000000 */
[CC--:B------:R-:W-:Y:S01]  /*12ca0*/  FFMA.FTZ R35, R0.reuse, R14.reuse, R35 ;  /* 0x0000000e00237223 */ /* 0x0c0fe20000010023 */
[----:B-1----:R-:W-:Y:S01]  /*12cb0*/  FFMA.FTZ R14, R0, R14, R31 ;  /* 0x0000000e000e7223 */ /* 0x002fe2000001001f */
[----:B------:R-:W-:-:S02]  /*12cc0*/  ISETP.GE.AND P6, PT, R12, R3, PT ;  /* 0x000000030c00720c */ /* 0x000fc40003fc6270 */
[----:B------:R-:W-:Y:S02]  /*12cd0*/  FSEL R173, R173, -INF , !P2 ;  /* 0xff800000adad7808 */ /* 0x000fe40005000000 */
[----:B------:R1:W-:Y:S01]  /*12ce0*/  MUFU.TANH R7, R21 ;  /* 0x0000001500077308 */ /* 0x0003e20000002400 */
[----:B------:R-:W-:Y:S02]  /*12cf0*/  FSEL R171, R35, -INF , !P5 ;  /* 0xff80000023ab7808 */ /* 0x000fe40006800000 */
[-C--:B------:R-:W-:Y:S02]  /*12d00*/  ISETP.GE.AND P5, PT, R12, R131.reuse, PT ;  /* 0x000000830c00720c */ /* 0x080fe40003fa6270 */
[----:B------:R-:W-:Y:S02]  /*12d10*/  I2FP.F32.S32 R12, R12 ;  /* 0x0000000c000c7245 */ /* 0x000fe40000201400 */
[----:B------:R-:W-:Y:S01]  /*12d20*/  ISETP.GE.AND P2, PT, R24, R131, PT ;  /* 0x000000831800720c */ /* 0x000fe20003f46270 */
[----:B------:R-:W4:Y:S01]  /*12d30*/  MUFU.TANH R27, R27 ;  /* 0x0000001b001b7308 */ /* 0x000f220000002400 */
[----:B------:R-:W-:Y:S01]  /*12d40*/  FSEL R121, R121, -INF , !P3 ;  /* 0xff80000079797808 */ /* 0x000fe20005800000 */
[C---:B------:R-:W-:Y:S01]  /*12d50*/  FFMA.FTZ R115, R0.reuse, R12, R115 ;  /* 0x0000000c00737223 */ /* 0x040fe20000010073 */
[----:B--2---:R-:W-:Y:S01]  /*12d60*/  I2FP.F32.S32 R20, R24 ;  /* 0x0000001800147245 */ /* 0x004fe20000201400 */
[----:B---3--:R-:W-:Y:S01]  /*12d70*/  FFMA.FTZ R113, R0, R12, R113 ;  /* 0x0000000c00717223 */ /* 0x008fe20000010071 */
[----:B------:R-:W-:Y:S01]  /*12d80*/  VIADD R12, R132, 0xffffffe8 ;  /* 0xffffffe8840c7836 */ /* 0x000fe20000000000 */
[----:B------:R-:W-:-:S02]  /*12d90*/  ISETP.GE.AND P3, PT, R24, R3, PT ;  /* 0x000000031800720c */ /* 0x000fc40003f66270 */
[CC--:B------:R-:W-:Y:S01]  /*12da0*/  FFMA.FTZ R29, R0.reuse, R20.reuse, R29 ;  /* 0x00000014001d7223 */ /* 0x0c0fe2000001001d */
[----:B------:R2:W-:Y:S01]  /*12db0*/  MUFU.TANH R35, R10 ;  /* 0x0000000a00237308 */ /* 0x0005e20000002400 */
[----:B-1----:R-:W-:Y:S01]  /*12dc0*/  FFMA.FTZ R21, R0, R20, R23 ;  /* 0x0000001400157223 */ /* 0x002fe20000010017 */
[----:B------:R-:W-:Y:S01]  /*12dd0*/  VIADD R20, R132, 0xffffffe1 ;  /* 0xffffffe184147836 */ /* 0x000fe20000000000 */
[----:B------:R-:W-:Y:S02]  /*12de0*/  FSEL R23, R14, -INF , !P4 ;  /* 0xff8000000e177808 */ /* 0x000fe40006000000 */
[----:B------:R-:W-:Y:S02]  /*12df0*/  FSEL R167, R115, -INF , !P6 ;  /* 0xff80000073a77808 */ /* 0x000fe40007000000 */
[----:B------:R-:W-:Y:S01]  /*12e00*/  I2FP.F32.S32 R14, R20 ;  /* 0x00000014000e7245 */ /* 0x000fe20000201400 */
[----:B------:R-:W1:Y:S01]  /*12e10*/  MUFU.TANH R33, R22 ;  /* 0x0000001600217308 */ /* 0x000e620000002400 */
[----:B------:R-:W-:-:S02]  /*12e20*/  ISETP.GE.AND P4, PT, R20, R3, PT ;  /* 0x000000031400720c */ /* 0x000fc40003f86270 */
[----:B------:R-:W-:Y:S01]  /*12e30*/  FSEL R21, R21, -INF , !P2 ;  /* 0xff80000015157808 */ /* 0x000fe20005000000 */
[CC--:B------:R-:W-:Y:S01]  /*12e40*/  FFMA.FTZ R109, R0.reuse, R14.reuse, R109 ;  /* 0x0000000e006d7223 */ /* 0x0c0fe2000001006d */
[----:B------:R-:W-:Y:S01]  /*12e50*/  FSEL R125, R113, -INF , !P5 ;  /* 0xff800000717d7808 */ /* 0x000fe20006800000 */
[----:B----4-:R-:W-:Y:S01]  /*12e60*/  FFMA.FTZ R27, R0, R14, R27 ;  /* 0x0000000e001b7223 */ /* 0x010fe2000001001b */
[----:B------:R-:W-:Y:S01]  /*12e70*/  ISETP.GE.AND P2, PT, R12, R3, PT ;  /* 0x000000030c00720c */ /* 0x000fe20003f46270 */
[----:B------:R-:W3:Y:S01]  /*12e80*/  MUFU.TANH R107, R18 ;  /* 0x00000012006b7308 */ /* 0x000ee20000002400 */
[----:B------:R-:W-:Y:S01]  /*12e90*/  FSEL R165, R109, -INF , !P4 ;  /* 0xff8000006da57808 */ /* 0x000fe20006000000 */
[----:B--2---:R-:W-:Y:S01]  /*12ea0*/  VIADD R10, R132, 0xffffffe9 ;  /* 0xffffffe9840a7836 */ /* 0x004fe20000000000 */
[----:B------:R-:W-:Y:S02]  /*12eb0*/  ISETP.GE.AND P6, PT, R12, R131, PT ;  /* 0x000000830c00720c */ /* 0x000fe40003fc6270 */
[----:B------:R-:W-:-:S02]  /*12ec0*/  I2FP.F32.S32 R12, R12 ;  /* 0x0000000c000c7245 */ /* 0x000fc40000201400 */
[C---:B------:R-:W-:Y:S01]  /*12ed0*/  ISETP.GE.AND P5, PT, R10.reuse, R3, PT ;  /* 0x000000030a00720c */ /* 0x040fe20003fa6270 */
[----:B------:R-:W2:Y:S01]  /*12ee0*/  MUFU.TANH R31, R16 ;  /* 0x00000010001f7308 */ /* 0x000ea20000002400 */
[-C--:B------:R-:W-:Y:S01]  /*12ef0*/  ISETP.GE.AND P4, PT, R10, R131.reuse, PT ;  /* 0x000000830a00720c */ /* 0x080fe20003f86270 */
[C---:B------:R-:W-:Y:S01]  /*12f00*/  FFMA.FTZ R105, R0.reuse, R12, R105 ;  /* 0x0000000c00697223 */ /* 0x040fe20000010069 */
[----:B------:R-:W-:Y:S01]  /*12f10*/  I2FP.F32.S32 R10, R10 ;  /* 0x0000000a000a7245 */ /* 0x000fe20000201400 */
[----:B-1----:R-:W-:Y:S01]  /*12f20*/  FFMA.FTZ R33, R0, R12, R33 ;  /* 0x0000000c00217223 */ /* 0x002fe20000010021 */
[----:B------:R-:W-:Y:S02]  /*12f30*/  FSEL R117, R29, -INF , !P3 ;  /* 0xff8000001d757808 */ /* 0x000fe40005800000 */
[----:B------:R-:W-:Y:S01]  /*12f40*/  ISETP.GE.AND P3, PT, R20, R131, PT ;  /* 0x000000831400720c */ /* 0x000fe20003f66270 */
[CC--:B------:R-:W-:Y:S01]  /*12f50*/  FFMA.FTZ R135, R0.reuse, R10.reuse, R7 ;  /* 0x0000000a00877223 */ /* 0x0c0fe20000010007 */
[----:B------:R-:W-:Y:S01]  /*12f60*/  FFMA.FTZ R35, R0, R10, R35 ;  /* 0x0000000a00237223 */ /* 0x000fe20000010023 */
[----:B------:R-:W-:Y:S01]  /*12f70*/  VIADD R10, R132, 0xfffffff0 ;  /* 0xfffffff0840a7836 */ /* 0x000fe20000000000 */
[----:B------:R1:W4:Y:S01]  /*12f80*/  MUFU.TANH R29, R8 ;  /* 0x00000008001d7308 */ /* 0x0003220000002400 */
[----:B------:R-:W-:-:S02]  /*12f90*/  FSEL R133, R27, -INF , !P3 ;  /* 0xff8000001b857808 */ /* 0x000fc40005800000 */
[----:B------:R-:W-:Y:S01]  /*12fa0*/  FSEL R151, R105, -INF , !P2 ;  /* 0xff80000069977808 */ /* 0x000fe20005000000 */
[----:B------:R-:W-:Y:S01]  /*12fb0*/  VIADD R105, R103, 0xfffffffe ;  /* 0xfffffffe67697836 */ /* 0x000fe20000000000 */
[C---:B------:R-:W-:Y:S02]  /*12fc0*/  ISETP.GE.AND P3, PT, R10.reuse, R3, PT ;  /* 0x000000030a00720c */ /* 0x040fe40003f66270 */
[----:B------:R-:W-:Y:S01]  /*12fd0*/  ISETP.GE.AND P2, PT, R10, R131, PT ;  /* 0x000000830a00720c */ /* 0x000fe20003f46270 */
[----:B------:R-:W5:Y:S01]  /*12fe0*/  MUFU.TANH R7, R6 ;  /* 0x0000000600077308 */ /* 0x000f620000002400 */
[----:B------:R-:W-:Y:S02]  /*12ff0*/  I2FP.F32.S32 R10, R10 ;  /* 0x0000000a000a7245 */ /* 0x000fe40000201400 */
[----:B------:R-:W-:Y:S02]  /*13000*/  FSEL R127, R33, -INF , !P6 ;  /* 0xff800000217f7808 */ /* 0x000fe40007000000 */
[----:B------:R-:W-:Y:S01]  /*13010*/  FSEL R135, R135, -INF , !P5 ;  /* 0xff80000087877808 */ /* 0x000fe20006800000 */
[CC--:B---3--:R-:W-:Y:S01]  /*13020*/  FFMA.FTZ R107, R0.reuse, R10.reuse, R107 ;  /* 0x0000000a006b7223 */ /* 0x0c8fe2000001006b */
[----:B--2---:R-:W-:Y:S01]  /*13030*/  FFMA.FTZ R31, R0, R10, R31 ;  /* 0x0000000a001f7223 */ /* 0x004fe2000001001f */
[----:B------:R-:W2:Y:S01]  /*13040*/  MUFU.TANH R27, R4 ;  /* 0x00000004001b7308 */ /* 0x000ea20000002400 */
[----:B------:R-:W-:Y:S01]  /*13050*/  FSEL R123, R35, -INF , !P4 ;  /* 0xff800000237b7808 */ /* 0x000fe20006000000 */
[C---:B-1----:R-:W-:Y:S01]  /*13060*/  VIADD R8, R132.reuse, 0xfffffff1 ;  /* 0xfffffff184087836 */ /* 0x042fe20000000000 */
[----:B------:R-:W-:Y:S01]  /*13070*/  FSEL R109, R107, -INF , !P2 ;  /* 0xff8000006b6d7808 */ /* 0x000fe20005000000 */
[----:B------:R-:W-:Y:S01]  /*13080*/  VIADD R132, R132, 0xfffffff9 ;  /* 0xfffffff984847836 */ /* 0x000fe20000000000 */
[----:B------:R-:W-:-:S02]  /*13090*/  ISETP.GT.AND P2, PT, R105, R148, PT ;  /* 0x000000946900720c */ /* 0x000fc40003f44270 */
[-C--:B------:R-:W-:Y:S02]  /*130a0*/  ISETP.GE.AND P6, PT, R8, R3.reuse, PT ;  /* 0x000000030800720c */ /* 0x080fe40003fc6270 */
[----:B------:R-:W-:Y:S02]  /*130b0*/  ISETP.GE.AND P5, PT, R132, R3, PT ;  /* 0x000000038400720c */ /* 0x000fe40003fa6270 */
[----:B------:R-:W1:Y:S01]  /*130c0*/  MUFU.TANH R3, R2 ;  /* 0x0000000200037308 */ /* 0x000e620000002400 */
[----:B------:R-:W-:Y:S02]  /*130d0*/  FSEL R113, R31, -INF , !P3 ;  /* 0xff8000001f717808 */ /* 0x000fe40005800000 */
[-C--:B------:R-:W-:Y:S02]  /*130e0*/  ISETP.GE.AND P4, PT, R8, R131.reuse, PT ;  /* 0x000000830800720c */ /* 0x080fe40003f86270 */
[----:B------:R-:W-:Y:S02]  /*130f0*/  ISETP.GE.AND P3, PT, R132, R131, PT ;  /* 0x000000838400720c */ /* 0x000fe40003f66270 */
[----:B------:R-:W-:-:S02]  /*13100*/  I2FP.F32.S32 R8, R8 ;  /* 0x0000000800087245 */ /* 0x000fc40000201400 */
[----:B------:R-:W-:-:S03]  /*13110*/  I2FP.F32.S32 R132, R132 ;  /* 0x0000008400847245 */ /* 0x000fc60000201400 */
[CC--:B----4-:R-:W-:Y:S01]  /*13120*/  FFMA.FTZ R29, R0.reuse, R8.reuse, R29 ;  /* 0x00000008001d7223 */ /* 0x0d0fe2000001001d */
[C---:B-----5:R-:W-:Y:S01]  /*13130*/  FFMA.FTZ R7, R0.reuse, R8, R7 ;  /* 0x0000000800077223 */ /* 0x060fe20000010007 */
[----:B--2---:R-:W-:-:S03]  /*13140*/  FFMA.FTZ R27, R0, R132, R27 ;  /* 0x00000084001b7223 */ /* 0x004fc6000001001b */
[----:B------:R-:W-:Y:S01]  /*13150*/  FSEL R115, R29, -INF , !P6 ;  /* 0xff8000001d737808 */ /* 0x000fe20007000000 */
[----:B-1----:R-:W-:Y:S01]  /*13160*/  FFMA.FTZ R3, R0, R132, R3 ;  /* 0x0000008400037223 */ /* 0x002fe20000010003 */
        /* <DEDUP_REMOVED lines=68> */
.L_x_7143:
[----:B------:R-:W-:Y:S01]  /*135b0*/  UMOV UR8, URZ ;  /* 0x000000ff00087c82 */ /* 0x000fe20008000000 */
[----:B------:R-:W-:Y:S01]  /*135c0*/  IMAD.SHL.U32 R2, R128, 0x40, RZ ;  /* 0x0000004080027824 */ /* 0x000fe200078e00ff */
[----:B------:R-:W-:-:S05]  /*135d0*/  IADD3 R3, P2, PT, RZ, -UR8, RZ ;  /* 0x80000008ff037c10 */ /* 0x000fca000ff5e0ff */
[----:B------:R-:W-:-:S05]  /*135e0*/  IMAD.X R2, RZ, RZ, ~R2, P2 ;  /* 0x000000ffff027224 */ /* 0x000fca00010e0e02 */
[----:B------:R-:W-:-:S04]  /*135f0*/  SHF.R.S64 R3, R3, 0x1f, R2 ;  /* 0x0000001f03037819 */ /* 0x000fc80000001002 */
[----:B------:R-:W-:-:S04]  /*13600*/  IADD3 R150, P2, PT, R3, R150, RZ ;  /* 0x0000009603967210 */ /* 0x000fc80007f5e0ff */
[----:B------:R-:W-:-:S09]  /*13610*/  LEA.HI.X.SX32 R149, R2, R149, 0x1, P2 ;  /* 0x0000009502957211 */ /* 0x000fd200010f0eff */
.L_x_7144:
        /* <DEDUP_REMOVED lines=11> */
[----:B------:R2:W-:Y:S02]  /*136d0*/  @P1 STS.128 [R130+0x4000], RZ ;  /* 0x004000ff82001388 */ /* 0x0005e40000000c00 */
[----:B------:R-:W-:Y:S01]  /*136e0*/  IADD3 R2, P2, PT, R6, R2, RZ ;  /* 0x0000000206027210 */ /* 0x000fe20007f5e0ff */
[----:B------:R-:W-:-:S05]  /*136f0*/  IMAD.X R7, R27, 0x1, R3, P3 ;  /* 0x000000011b077824 */ /* 0x000fca00018e0603 */
        /* <DEDUP_REMOVED lines=39> */
.L_x_7142:
        /* <DEDUP_REMOVED lines=39> */
[----:B------:R-:W-:Y:S01]  /*13be0*/  FFMA.FTZ R25, R17, UR4, -R108 ;  /* 0x0000000411197c23 */ /* 0x000fe2000801086c */
[--C-:B------:R-:W-:Y:S01]  /*13bf0*/  FFMA.FTZ R24, R11, UR4, -R104.reuse ;  /* 0x000000040b187c23 */ /* 0x100fe20008010868 */
[--C-:B------:R-:W-:Y:S01]  /*13c00*/  FFMA.FTZ R28, R9, UR4, -R104.reuse ;  /* 0x00000004091c7c23 */ /* 0x100fe20008010868 */
[--C-:B------:R-:W-:Y:S01]  /*13c10*/  FFMA.FTZ R29, R5, UR4, -R104.reuse ;  /* 0x00000004051d7c23 */ /* 0x100fe20008010868 */
[----:B------:R-:W-:Y:S01]  /*13c20*/  FMUL.FTZ R33, R7, UR4 ;  /* 0x0000000407217c20 */ /* 0x000fe20008410000 */
[----:B------:R-:W-:Y:S01]  /*13c30*/  FMUL.FTZ R32, R4, UR4 ;  /* 0x0000000404207c20 */ /* 0x000fe20008410000 */
[----:B------:R-:W-:Y:S01]  /*13c40*/  MUFU.EX2 R31, R31 ;  /* 0x0000001f001f7308 */ /* 0x000fe20000000800 */
[----:B------:R-:W2:Y:S01]  /*13c50*/  LDSM.16.MT88.4 R8, [R146+0x8000] ;  /* 0x008000009208783b */ /* 0x000ea20000004200 */
[----:B------:R-:W-:Y:S01]  /*13c60*/  FFMA.FTZ R20, R121, UR4, -R104 ;  /* 0x0000000479147c23 */ /* 0x000fe20008010868 */
[--C-:B------:R-:W-:Y:S01]  /*13c70*/  FFMA.FTZ R101, R175, UR4, -R108.reuse ;  /* 0x00000004af657c23 */ /* 0x100fe2000801086c */
[----:B------:R-:W3:Y:S01]  /*13c80*/  MUFU.EX2 R27, R27 ;  /* 0x0000001b001b7308 */ /* 0x000ee20000000800 */
[----:B------:R-:W4:Y:S01]  /*13c90*/  LDSM.16.MT88.4 R16, [R145+0x8000] ;  /* 0x008000009110783b */ /* 0x000f220000004200 */
[--C-:B------:R-:W-:Y:S01]  /*13ca0*/  FFMA.FTZ R110, R173, UR4, -R108.reuse ;  /* 0x00000004ad6e7c23 */ /* 0x100fe2000801086c */
[----:B------:R-:W-:Y:S01]  /*13cb0*/  FFMA.FTZ R102, R117, UR4, -R108 ;  /* 0x0000000475667c23 */ /* 0x000fe2000801086c */
[----:B------:R-:W-:Y:S01]  /*13cc0*/  MUFU.EX2 R26, R26 ;  /* 0x0000001a001a7308 */ /* 0x000fe20000000800 */
[--C-:B------:R-:W-:Y:S01]  /*13cd0*/  FFMA.FTZ R114, R119, UR4, -R104.reuse ;  /* 0x0000000477727c23 */ /* 0x100fe20008010868 */
[--C-:B------:R-:W-:Y:S01]  /*13ce0*/  FFMA.FTZ R112, R23, UR4, -R104.reuse ;  /* 0x0000000417707c23 */ /* 0x100fe20008010868 */
[----:B------:R-:W-:Y:S01]  /*13cf0*/  FFMA.FTZ R121, R21, UR4, -R104 ;  /* 0x0000000415797c23 */ /* 0x000fe20008010868 */
[----:B------:R-:W5:Y:S01]  /*13d00*/  MUFU.EX2 R25, R25 ;  /* 0x0000001900197308 */ /* 0x000f620000000800 */
[--C-:B------:R-:W-:Y:S01]  /*13d10*/  FFMA.FTZ R171, R171, UR4, -R108.reuse ;  /* 0x00000004abab7c23 */ /* 0x100fe2000801086c */
        /* <DEDUP_REMOVED lines=8> */
[----:B------:R-:W-:Y:S01]  /*13da0*/  FFMA.FTZ R122, R123, UR4, -R104 ;  /* 0x000000047b7a7c23 */ /* 0x000fe20008010868 */
[----:B------:R-:W-:Y:S01]  /*13db0*/  FFMA.FTZ R135, R135, UR4, -R108 ;  /* 0x0000000487877c23 */ /* 0x000fe2000801086c */
[----:B------:R-:W-:Y:S01]  /*13dc0*/  MUFU.EX2 R28, R28 ;  /* 0x0000001c001c7308 */ /* 0x000fe20000000800 */
[----:B------:R-:W-:Y:S01]  /*13dd0*/  FFMA.FTZ R127, R127, UR4, -R104 ;  /* 0x000000047f7f7c23 */ /* 0x000fe20008010868 */
[----:B-----5:R-:W-:Y:S01]  /*13de0*/  F2FP.F16.F32.PACK_AB R6, R25, R26 ;  /* 0x0000001a1906723e */ /* 0x020fe200000000ff */
[--C-:B------:R-:W-:Y:S01]  /*13df0*/  FFMA.FTZ R113, R113, UR4, -R108.reuse ;  /* 0x0000000471717c23 */ /* 0x100fe2000801086c */
[----:B------:R-:W5:Y:S01]  /*13e00*/  MUFU.EX2 R29, R29 ;  /* 0x0000001d001d7308 */ /* 0x000f620000000800 */
[----:B------:R-:W-:Y:S01]  /*13e10*/  FFMA.FTZ R124, R115, UR4, -R108 ;  /* 0x00000004737c7c23 */ /* 0x000fe2000801086c */
[--C-:B------:R-:W-:Y:S01]  /*13e20*/  FFMA.FTZ R34, R34, UR4, -R104.reuse ;  /* 0x0000000422227c23 */ /* 0x100fe20008010868 */
[----:B------:R-:W-:Y:S01]  /*13e30*/  FFMA.FTZ R35, R35, UR4, -R104 ;  /* 0x0000000423237c23 */ /* 0x000fe20008010868 */
[----:B------:R-:W1:Y:S01]  /*13e40*/  MUFU.EX2 R33, R33 ;  /* 0x0000002100217308 */ /* 0x000e620000000800 */
[--C-:B------:R-:W-:Y:S01]  /*13e50*/  FFMA.FTZ R111, R111, UR4, -R108.reuse ;  /* 0x000000046f6f7c23 */ /* 0x100fe2000801086c */
[----:B---3--:R-:W-:Y:S01]  /*13e60*/  F2FP.F16.F32.PACK_AB R5, R24, R30 ;  /* 0x0000001e1805723e */ /* 0x008fe200000000ff */
[----:B------:R-:W-:Y:S01]  /*13e70*/  FFMA.FTZ R126, R106, UR4, -R108 ;  /* 0x000000046a7e7c23 */ /* 0x000fe2000801086c */
[----:B------:R-:W3:Y:S01]  /*13e80*/  MUFU.EX2 R32, R32 ;  /* 0x0000002000207308 */ /* 0x000ee20000000800 */
[--C-:B------:R-:W-:Y:S01]  /*13e90*/  FFMA.FTZ R115, R109, UR4, -R104.reuse ;  /* 0x000000046d737c23 */ /* 0x100fe20008010868 */
[----:B------:R-:W-:Y:S01]  /*13ea0*/  FFMA.FTZ R108, R107, UR4, -R104 ;  /* 0x000000046b6c7c23 */ /* 0x000fe20008010868 */
[----:B------:R-:W-:Y:S01]  /*13eb0*/  ISETP.GT.AND P0, PT, R105, R148, PT ;  /* 0x000000946900720c */ /* 0x000fe20003f04270 */
[----:B------:R-:W-:Y:S01]  /*13ec0*/  MUFU.EX2 R101, R101 ;  /* 0x0000006500657308 */ /* 0x000fe20000000800 */
        /* <DEDUP_REMOVED lines=59> */
[----:B------:R-:W-:Y:S01]  /*14280*/  MUFU.EX2 R117, R171 ;  /* 0x000000ab00757308 */ /* 0x000fe20000000800 */
[-C--:B------:R-:W-:Y:S01]  /*14290*/  FMUL.FTZ R44, R44, R33.reuse ;  /* 0x000000212c2c7220 */ /* 0x080fe20000410000 */
[-C--:B------:R-:W-:Y:S01]  /*142a0*/  FMUL.FTZ R45, R45, R33.reuse ;  /* 0x000000212d2d7220 */ /* 0x080fe20000410000 */
[-C--:B------:R-:W-:Y:S01]  /*142b0*/  FMUL.FTZ R46, R46, R32.reuse ;  /* 0x000000202e2e7220 */ /* 0x080fe20000410000 */
[----:B------:R-:W-:Y:S01]  /*142c0*/  MUFU.EX2 R102, R102 ;  /* 0x0000006600667308 */ /* 0x000fe20000000800 */
[C---:B-1----:R-:W-:Y:S01]  /*142d0*/  HMMA.16816.F32 R72, R4.reuse, R12, R72 ;  /* 0x0000000c0448723c */ /* 0x042fe20000001848 */
[-C--:B------:R-:W-:Y:S01]  /*142e0*/  FMUL.FTZ R47, R47, R32.reuse ;  /* 0x000000202f2f7220 */ /* 0x080fe20000410000 */
[-C--:B------:R-:W-:Y:S01]  /*142f0*/  FMUL.FTZ R48, R48, R33.reuse ;  /* 0x0000002130307220 */ /* 0x080fe20000410000 */
[----:B------:R1:W-:Y:S01]  /*14300*/  MUFU.EX2 R119, R20 ;  /* 0x0000001400777308 */ /* 0x0003e20000000800 */
[-C--:B------:R-:W-:Y:S01]  /*14310*/  FMUL.FTZ R49, R49, R33.reuse ;  /* 0x0000002131317220 */ /* 0x080fe20000410000 */
[-C--:B------:R-:W-:Y:S01]  /*14320*/  FMUL.FTZ R50, R50, R32.reuse ;  /* 0x0000002032327220 */ /* 0x080fe20000410000 */
[-C--:B------:R-:W-:Y:S01]  /*14330*/  FMUL.FTZ R51, R51, R32.reuse ;  /* 0x0000002033337220 */ /* 0x080fe20000410000 */
[----:B------:R-:W4:Y:S01]  /*14340*/  MUFU.EX2 R114, R114 ;  /* 0x0000007200727308 */ /* 0x000f220000000800 */
[C---:B------:R-:W-:Y:S01]  /*14350*/  HMMA.16816.F32 R68, R4.reuse, R14, R68 ;  /* 0x0000000e0444723c */ /* 0x040fe20000001844 */
[----:B------:R-:W5:Y:S01]  /*14360*/  LDSM.16.MT88.4 R12, [R145+0xa000] ;  /* 0x00a00000910c783b */ /* 0x000f620000004200 */
[-C--:B------:R-:W-:Y:S01]  /*14370*/  FMUL.FTZ R60, R60, R33.reuse ;  /* 0x000000213c3c7220 */ /* 0x080fe20000410000 */
[----:B------:R-:W-:Y:S01]  /*14380*/  MUFU.EX2 R112, R112 ;  /* 0x0000007000707308 */ /* 0x000fe20000000800 */
[-C--:B------:R-:W-:Y:S01]  /*14390*/  FMUL.FTZ R61, R61, R33.reuse ;  /* 0x000000213d3d7220 */ /* 0x080fe20000410000 */
[-C--:B------:R-:W-:Y:S01]  /*143a0*/  FMUL.FTZ R62, R62, R32.reuse ;  /* 0x000000203e3e7220 */ /* 0x080fe20000410000 */
[-C--:B------:R-:W-:Y:S01]  /*143b0*/  FMUL.FTZ R63, R63, R32.reuse ;  /* 0x000000203f3f7220 */ /* 0x080fe20000410000 */
[----:B------:R-:W4:Y:S01]  /*143c0*/  MUFU.EX2 R121, R121 ;  /* 0x0000007900797308 */ /* 0x000f220000000800 */
[C---:B--2---:R-:W-:Y:S01]  /*143d0*/  HMMA.16816.F32 R36, R4.reuse, R8, R36 ;  /* 0x000000080424723c */ /* 0x044fe20000001824 */
[-C--:B------:R-:W-:Y:S01]  /*143e0*/  FMUL.FTZ R64, R64, R33.reuse ;  /* 0x0000002140407220 */ /* 0x080fe20000410000 */
[-C--:B------:R-:W-:Y:S01]  /*143f0*/  FMUL.FTZ R65, R65, R33.reuse ;  /* 0x0000002141417220 */ /* 0x080fe20000410000 */
[-C--:B------:R-:W-:Y:S01]  /*14400*/  FMUL.FTZ R66, R66, R32.reuse ;  /* 0x0000002042427220 */ /* 0x080fe20000410000 */
[-C--:B------:R-:W-:Y:S01]  /*14410*/  FMUL.FTZ R67, R67, R32.reuse ;  /* 0x0000002043437220 */ /* 0x080fe20000410000 */
[----:B-1----:R-:W-:Y:S01]  /*14420*/  LDSM.16.MT88.4 R20, [R144+0x8800] ;  /* 0x008800009014783b */ /* 0x002fe20000004200 */
[----:B------:R-:W-:Y:S01]  /*14430*/  MUFU.EX2 R129, R129 ;  /* 0x0000008100817308 */ /* 0x000fe20000000800 */
[----:B------:R-:W-:Y:S01]  /*14440*/  FFMA.FTZ R168, R168, R33, R31 ;  /* 0x00000021a8a87223 */ /* 0x000fe2000001001f */
[C---:B------:R-:W-:Y:S01]  /*14450*/  HMMA.16816.F32 R40, R4.reuse, R10, R40 ;  /* 0x0000000a0428723c */ /* 0x040fe20000001828 */
[----:B------:R-:W1:Y:S01]  /*14460*/  LDSM.16.MT88.4 R8, [R144+0xa000] ;  /* 0x00a000009008783b */ /* 0x000e620000004200 */
[----:B------:R-:W2:Y:S01]  /*14470*/  MUFU.EX2 R116, R116 ;  /* 0x0000007400747308 */ /* 0x000ea20000000800 */
[----:B------:R-:W-:Y:S01]  /*14480*/  FFMA.FTZ R169, R169, R32, R30 ;  /* 0x00000020a9a97223 */ /* 0x000fe2000001001e */
[----:B------:R-:W-:Y:S01]  /*14490*/  FADD.FTZ R27, R27, R168 ;  /* 0x000000a81b1b7221 */ /* 0x000fe20000010000 */
[----:B------:R-:W-:Y:S01]  /*144a0*/  @P0 IADD3 R103, PT, PT, R103, -0x3, RZ ;  /* 0xfffffffd67670810 */ /* 0x000fe20007ffe0ff */
[----:B------:R-:W-:Y:S01]  /*144b0*/  MUFU.EX2 R118, R118 ;  /* 0x0000007600767308 */ /* 0x000fe20000000800 */
[----:B------:R-:W-:Y:S01]  /*144c0*/  FADD.FTZ R169, R24, R169 ;  /* 0x000000a918a97221 */ /* 0x000fe20000010000 */
[----:B------:R-:W-:Y:S01]  /*144d0*/  FADD.FTZ R26, R26, R27 ;  /* 0x0000001b1a1a7221 */ /* 0x000fe20000010000 */
[----:B---3--:R-:W-:Y:S01]  /*144e0*/  HMMA.16816.F32 R44, R4, R16, R44 ;  /* 0x00000010042c723c */ /* 0x008fe2000000182c */
[----:B------:R-:W-:Y:S01]  /*144f0*/  MUFU.EX2 R125, R135 ;  /* 0x00000087007d7308 */ /* 0x000fe20000000800 */
[----:B------:R-:W-:Y:S01]  /*14500*/  FADD.FTZ R28, R28, R169 ;  /* 0x000000a91c1c7221 */ /* 0x000fe20000010000 */
[----:B------:R-:W-:-:S02]  /*14510*/  FADD.FTZ R26, R25, R26 ;  /* 0x0000001a191a7221 */ /* 0x000fc40000010000 */
[----:B------:R-:W-:Y:S01]  /*14520*/  MUFU.EX2 R131, R131 ;  /* 0x0000008300837308 */ /* 0x000fe20000000800 */
[----:B------:R-:W-:Y:S02]  /*14530*/  FADD.FTZ R28, R29, R28 ;  /* 0x0000001c1d1c7221 */ /* 0x000fe40000010000 */
[C---:B------:R-:W-:Y:S01]  /*14540*/  HMMA.16816.F32 R48, R4.reuse, R18, R48 ;  /* 0x000000120430723c */ /* 0x040fe20000001830 */
[----:B------:R-:W3:Y:S01]  /*14550*/  LDSM.16.MT88.4 R16, [R147+0x8800] ;  /* 0x008800009310783b */ /* 0x000ee20000004200 */
[----:B------:R-:W2:Y:S04]  /*14560*/  MUFU.EX2 R120, R120 ;  /* 0x0000007800787308 */ /* 0x000ea80000000800 */
[----:B------:R-:W-:Y:S02]  /*14570*/  MUFU.EX2 R123, R127 ;  /* 0x0000007f007b7308 */ /* 0x000fe40000000800 */
[C---:B-----5:R-:W-:Y:S02]  /*14580*/  HMMA.16816.F32 R52, R4.reuse, R12, R52 ;  /* 0x0000000c0434723c */ /* 0x060fe40000001834 */
[----:B------:R-:W5:Y:S04]  /*14590*/  MUFU.EX2 R122, R122 ;  /* 0x0000007a007a7308 */ /* 0x000f680000000800 */
[----:B------:R-:W-:Y:S02]  /*145a0*/  MUFU.EX2 R113, R113 ;  /* 0x0000007100717308 */ /* 0x000fe40000000800 */
[C---:B------:R-:W-:Y:S01]  /*145b0*/  HMMA.16816.F32 R56, R4.reuse, R14, R56 ;  /* 0x0000000e0438723c */ /* 0x040fe20000001838 */
[----:B------:R-:W2:Y:S01]  /*145c0*/  LDSM.16.MT88.4 R12, [R146+0x8800] ;  /* 0x00880000920c783b */ /* 0x000ea20000004200 */
[----:B------:R-:W5:Y:S04]  /*145d0*/  MUFU.EX2 R124, R124 ;  /* 0x0000007c007c7308 */ /* 0x000f680000000800 */
[----:B------:R-:W-:Y:S02]  /*145e0*/  MUFU.EX2 R106, R111 ;  /* 0x0000006f006a7308 */ /* 0x000fe40000000800 */
[C---:B-1----:R-:W-:Y:S02]  /*145f0*/  HMMA.16816.F32 R60, R4.reuse, R8, R60 ;  /* 0x00000008043c723c */ /* 0x042fe4000000183c */
[----:B------:R-:W-:Y:S04]  /*14600*/  MUFU.EX2 R109, R126 ;  /* 0x0000007e006d7308 */ /* 0x000fe80000000800 */
[----:B------:R-:W-:Y:S02]  /*14610*/  MUFU.EX2 R107, R115 ;  /* 0x00000073006b7308 */ /* 0x000fe40000000800 */
[----:B------:R-:W-:Y:S01]  /*14620*/  HMMA.16816.F32 R64, R4, R10, R64 ;  /* 0x0000000a0440723c */ /* 0x000fe20000001840 */
[----:B------:R-:W-:Y:S01]  /*14630*/  F2FP.F16.F32.PACK_AB R4, R110, R101 ;  /* 0x000000656e04723e */ /* 0x000fe200000000ff */
[----:B------:R-:W1:Y:S01]  /*14640*/  LDSM.16.MT88.4 R8, [R145+0x8800] ;  /* 0x008800009108783b */ /* 0x000e620000004200 */
[----:B----4-:R-:W-:Y:S01]  /*14650*/  F2FP.F16.F32.PACK_AB R5, R114, R119 ;  /* 0x000000777205723e */ /* 0x010fe200000000ff */
[----:B------:R-:W4:Y:S01]  /*14660*/  MUFU.EX2 R104, R108 ;  /* 0x0000006c00687308 */ /* 0x000f220000000800 */
[----:B------:R-:W-:Y:S01]  /*14670*/  F2FP.F16.F32.PACK_AB R6, R102, R117 ;  /* 0x000000756606723e */ /* 0x000fe200000000ff */
[----:B------:R-:W-:Y:S01]  /*14680*/  FADD.FTZ R101, R101, R26 ;  /* 0x0000001a65657221 */ /* 0x000fe20000010000 */
[----:B------:R-:W-:Y:S01]  /*14690*/  F2FP.F16.F32.PACK_AB R7, R121, R112 ;  /* 0x000000707907723e */ /* 0x000fe200000000ff */
[----:B------:R-:W-:Y:S01]  /*146a0*/  MUFU.EX2 R34, R34 ;  /* 0x0000002200227308 */ /* 0x000fe20000000800 */
[----:B------:R-:W-:Y:S01]  /*146b0*/  FADD.FTZ R119, R119, R28 ;  /* 0x0000001c77777221 */ /* 0x000fe20000010000 */
[----:B------:R-:W-:Y:S01]  /*146c0*/  FADD.FTZ R110, R110, R101 ;  /* 0x000000656e6e7221 */ /* 0x000fe20000010000 */
[-C--:B------:R-:W-:Y:S01]  /*146d0*/  MOV R101, R2.reuse ;  /* 0x0000000200657202 */ /* 0x080fe20000000f00 */
[----:B------:R-:W4:Y:S01]  /*146e0*/  MUFU.EX2 R35, R35 ;  /* 0x0000002300237308 */ /* 0x000f220000000800 */
[----:B------:R-:W-:Y:S01]  /*146f0*/  FADD.FTZ R119, R114, R119 ;  /* 0x0000007772777221 */ /* 0x000fe20000010000 */
[----:B---3--:R-:W-:Y:S01]  /*14700*/  HMMA.16816.F32 R96, R4, R16, R96 ;  /* 0x000000100460723c */ /* 0x008fe20000001860 */
[----:B------:R-:W-:Y:S01]  /*14710*/  FADD.FTZ R117, R117, R110 ;  /* 0x0000006e75757221 */ /* 0x000fe20000010000 */
[----:B------:R-:W-:Y:S01]  /*14720*/  @P0 MOV R101, R2 ;  /* 0x0000000200650202 */ /* 0x000fe20000000f00 */
[----:B------:R-:W-:-:S02]  /*14730*/  FADD.FTZ R112, R112, R119 ;  /* 0x0000007770707221 */ /* 0x000fc40000010000 */
[----:B------:R-:W-:Y:S02]  /*14740*/  FADD.FTZ R102, R102, R117 ;  /* 0x0000007566667221 */ /* 0x000fe40000010000 */
[----:B------:R-:W-:Y:S01]  /*14750*/  FADD.FTZ R112, R121, R112 ;  /* 0x0000007079707221 */ /* 0x000fe20000010000 */
        /* <DEDUP_REMOVED lines=11> */
[C---:B---3--:R-:W-:Y:S08]  /*14810*/  HMMA.16816.F32 R44, R4.reuse, R16, R44 ;  /* 0x00000010042c723c */ /* 0x048ff0000000182c */
[C---:B--2---:R-:W-:Y:S08]  /*14820*/  HMMA.16816.F32 R36, R4.reuse, R12, R36 ;  /* 0x0000000c0424723c */ /* 0x044ff00000001824 */
[C---:B------:R-:W-:Y:S01]  /*14830*/  HMMA.16816.F32 R40, R4.reuse, R14, R40 ;  /* 0x0000000e0428723c */ /* 0x040fe20000001828 */
[----:B------:R-:W2:Y:S07]  /*14840*/  LDSM.16.MT88.4 R12, [R144+0xa800] ;  /* 0x00a80000900c783b */ /* 0x000eae0000004200 */
        /* <DEDUP_REMOVED lines=29> */
[C---:B------:R-:W-:Y:S01]  /*14a20*/  HMMA.16816.F32 R76, R4.reuse, R18, R76 ;  /* 0x00000012044c723c */ /* 0x040fe2000000184c */
[----:B------:R-:W5:Y:S07]  /*14a30*/  LDSM.16.MT88.4 R16, [R145+0xb000] ;  /* 0x00b000009110783b */ /* 0x000f6e0000004200 */
[C---:B--2---:R-:W-:Y:S08]  /*14a40*/  HMMA.16816.F32 R72, R4.reuse, R12, R72 ;  /* 0x0000000c0448723c */ /* 0x044ff00000001848 */
        /* <DEDUP_REMOVED lines=8> */
[C---:B-----5:R-:W-:Y:S08]  /*14ad0*/  HMMA.16816.F32 R52, R4.reuse, R16, R52 ;  /* 0x000000100434723c */ /* 0x060ff00000001834 */
[C---:B------:R-:W-:Y:S01]  /*14ae0*/  HMMA.16816.F32 R56, R4.reuse, R18, R56 ;  /* 0x000000120438723c */ /* 0x040fe20000001838 */
[----:B------:R-:W-:Y:S07]  /*14af0*/  LDSM.16.MT88.4 R16, [R144+0x9800] ;  /* 0x009800009010783b */ /* 0x000fee0000004200 */
[C---:B--2---:R-:W-:Y:S08]  /*14b00*/  HMMA.16816.F32 R60, R4.reuse, R20, R60 ;  /* 0x00000014043c723c */ /* 0x044ff0000000183c */
[----:B------:R-:W-:Y:S01]  /*14b10*/  HMMA.16816.F32 R64, R4, R22, R64 ;  /* 0x000000160440723c */ /* 0x000fe20000001840 */
[----:B------:R-:W-:Y:S01]  /*14b20*/  F2FP.F16.F32.PACK_AB R4, R124, R113 ;  /* 0x000000717c04723e */ /* 0x000fe200000000ff */
[----:B------:R-:W2:Y:S01]  /*14b30*/  LDSM.16.MT88.4 R20, [R145+0x9800] ;  /* 0x009800009114783b */ /* 0x000ea20000004200 */
[----:B----4-:R-:W-:Y:S01]  /*14b40*/  F2FP.F16.F32.PACK_AB R5, R104, R107 ;  /* 0x0000006b6805723e */ /* 0x010fe200000000ff */
        /* <DEDUP_REMOVED lines=32> */
.L_x_7139:
[----:B------:R-:W-:-:S07]  /*14d50*/  IADD3 R103, PT, PT, R105, -0x1, RZ ;  /* 0xffffffff69677810 */ /* 0x000fce0007ffe0ff */
.L_x_7145:
[----:B------:R-:W-:-:S13]  /*14d60*/  ISETP.GE.AND P0, PT, R103, R148, PT ;  /* 0x000000946700720c */ /* 0x000fda0003f06270 */
[----:B------:R-:W-:Y:S05]  /*14d70*/  @!P0 BRA `(.L_x_7146) ;  /* 0x0000003000e08947 */ /* 0x000fea0003800000 */
[----:B------:R-:W1:Y:S01]  /*14d80*/  S2UR UR5, SR_CgaCtaId ;  /* 0x00000000000579c3 */ /* 0x000e620000008800 */
[----:B------:R-:W-:Y:S01]  /*14d90*/  ISETP.NE.U32.AND P3, PT, RZ, UR12, PT ;  /* 0x0000000cff007c0c */ /* 0x000fe2000bf65070 */
[----:B------:R-:W-:Y:S01]  /*14da0*/  IMAD.SHL.U32 R4, R154, 0x2, RZ ;  /* 0x000000029a047824 */ /* 0x000fe200078e00ff */
[C---:B------:R-:W-:Y:S01]  /*14db0*/  SHF.L.U32 R167, R103.reuse, 0x6, RZ ;  /* 0x0000000667a77819 */ /* 0x040fe200000006ff */
        /* <DEDUP_REMOVED lines=12> */
[----:B------:R-:W4:Y:S01]  /*14e80*/  LDCU UR4, c[0x0][0x45c] ;  /* 0x00008b80ff0477ac */ /* 0x000f220008000800 */
[----:B------:R-:W2:Y:S01]  /*14e90*/  LDCU.64 UR8, c[0x0][0x3a0] ;  /* 0x00007400ff0877ac */ /* 0x000ea20008000a00 */
[----:B------:R-:W2:Y:S01]  /*14ea0*/  LDCU.64 UR10, c[0x0][0x3a8] ;  /* 0x00007500ff0a77ac */ /* 0x000ea20008000a00 */
[----:B-1----:R-:W-:-:S12]  /*14eb0*/  ULEA UR5, UR5, UR14, 0x18 ;  /* 0x0000000e05057291 */ /* 0x002fd8000f8ec0ff */
.L_x_7150:
        /* <DEDUP_REMOVED lines=80> */
.L_x_7147:
        /* <DEDUP_REMOVED lines=53> */
[----:B------:R-:W5:Y:S05]  /*15710*/  LDSM.16.M88.4 R116, [R142+0x4800] ;  /* 0x004800008e74783b */ /* 0x000f6a0000000200 */
[----:B------:R-:W3:Y:S05]  /*15720*/  LDSM.16.M88.4 R120, [R142+0x5000] ;  /* 0x005000008e78783b */ /* 0x000eea0000000200 */
[----:B------:R-:W0:Y:S05]  /*15730*/  LDGDEPBAR ;  /* 0x00000000000079af */ /* 0x000e2a0000000000 */
[----:B------:R-:W1:Y:S05]  /*15740*/  LDSM.16.M88.4 R124, [R142+0x5800] ;  /* 0x005800008e7c783b */ /* 0x000e6a0000000200 */
[----:B------:R-:W-:Y:S05]  /*15750*/  LDSM.16.M88.4 R128, [R141] ;  /* 0x000000008d80783b */ /* 0x000fea0000000200 */
[----:B------:R-:W4:Y:S05]  /*15760*/  LDSM.16.M88.4 R132, [R138+0x4000] ;  /* 0x004000008a84783b */ /* 0x000f2a0000000200 */
[----:B------:R-:W-:Y:S01]  /*15770*/  LDSM.16.M88.4 R104, [R138+0x5000] ;  /* 0x005000008a68783b */ /* 0x000fe20000000200 */
[C---:B--2---:R-:W-:Y:S08]  /*15780*/  HMMA.16816.F32 R4, R108.reuse, R112, RZ ;  /* 0x000000706c04723c */ /* 0x044ff000000018ff */
[C---:B------:R-:W-:Y:S01]  /*15790*/  HMMA.16816.F32 R8, R108.reuse, R114, RZ ;  /* 0x000000726c08723c */ /* 0x040fe200000018ff */
[----:B------:R-:W2:Y:S07]  /*157a0*/  LDSM.16.M88.4 R112, [R138+0x4800] ;  /* 0x004800008a70783b */ /* 0x000eae0000000200 */
[C---:B-----5:R-:W-:Y:S08]  /*157b0*/  HMMA.16816.F32 R12, R108.reuse, R116, RZ ;  /* 0x000000746c0c723c */ /* 0x060ff000000018ff */
        /* <DEDUP_REMOVED lines=11> */
[C---:B--2---:R-:W-:Y:S08]  /*15870*/  HMMA.16816.F32 R12, R128.reuse, R112, R12 ;  /* 0x00000070800c723c */ /* 0x044ff0000000180c */
        /* <DEDUP_REMOVED lines=21> */
[----:B------:R-:W4:Y:S02]  /*159d0*/  LDSM.16.M88.4 R124, [R142+0x6000] ;  /* 0x006000008e7c783b */ /* 0x000f240000000200 */
        /* <DEDUP_REMOVED lines=11> */
[----:B------:R-:W3:Y:S05]  /*15a90*/  LDSM.16.M88.4 R108, [R142+0x7800] ;  /* 0x007800008e6c783b */ /* 0x000eea0000000200 */
        /* <DEDUP_REMOVED lines=185> */
.L_x_7149:
[----:B----4-:R-:W-:Y:S01]  /*16630*/  @!P2 IMAD.MOV.U32 R151, RZ, RZ, R149 ;  /* 0x000000ffff97a224 */ /* 0x010fe200078e0095 */
        /* <DEDUP_REMOVED lines=50> */
.L_x_7148:
[C---:B---3--:R-:W-:Y:S01]  /*16960*/  IADD3 R4, PT, PT, R165.reuse, -0x20, RZ ;  /* 0xffffffe0a5047810 */ /* 0x048fe20007ffe0ff */
[----:B------:R-:W-:Y:S01]  /*16970*/  LDSM.16.MT88.4 R12, [R147+0x8000] ;  /* 0x00800000930c783b */ /* 0x000fe20000004200 */
[----:B------:R-:W-:Y:S02]  /*16980*/  I2FP.F32.S32 R5, R165 ;  /* 0x000000a500057245 */ /* 0x000fe40000201400 */
[----:B------:R-:W-:Y:S02]  /*16990*/  I2FP.F32.S32 R4, R4 ;  /* 0x0000000400047245 */ /* 0x000fe40000201400 */
[C---:B------:R-:W-:Y:S01]  /*169a0*/  IADD3 R6, PT, PT, R165.reuse, -0x1f, RZ ;  /* 0xffffffe1a5067810 */ /* 0x040fe20007ffe0ff */
[CC--:B-1----:R-:W-:Y:S01]  /*169b0*/  FFMA.FTZ R119, R0.reuse, R5.reuse, R119 ;  /* 0x0000000500777223 */ /* 0x0c2fe20000010077 */
[C---:B------:R-:W-:Y:S01]  /*169c0*/  FFMA.FTZ R172, R0.reuse, R5, R172 ;  /* 0x0000000500ac7223 */ /* 0x040fe200000100ac */
[CC--:B------:R-:W-:Y:S01]  /*169d0*/  FFMA.FTZ R175, R0.reuse, R4.reuse, R175 ;  /* 0x0000000400af7223 */ /* 0x0c0fe200000100af */
[C---:B------:R-:W-:Y:S01]  /*169e0*/  FFMA.FTZ R171, R0.reuse, R4, R171 ;  /* 0x0000000400ab7223 */ /* 0x040fe200000100ab */
[C---:B------:R-:W-:Y:S01]  /*169f0*/  IADD3 R4, PT, PT, R165.reuse, -0x17, RZ ;  /* 0xffffffe9a5047810 */ /* 0x040fe20007ffe0ff */
[----:B------:R-:W-:Y:S01]  /*16a00*/  LDSM.16.MT88.4 R20, [R146+0x8000] ;  /* 0x008000009214783b */ /* 0x000fe20000004200 */
[----:B------:R-:W-:Y:S02]  /*16a10*/  I2FP.F32.S32 R6, R6 ;  /* 0x0000000600067245 */ /* 0x000fe40000201400 */
[----:B------:R-:W-:Y:S02]  /*16a20*/  I2FP.F32.S32 R4, R4 ;  /* 0x0000000400047245 */ /* 0x000fe40000201400 */
[C---:B------:R-:W-:Y:S01]  /*16a30*/  IADD3 R5, PT, PT, R165.reuse, -0xf, RZ ;  /* 0xfffffff1a5057810 */ /* 0x040fe20007ffe0ff */
[C---:B------:R-:W-:Y:S01]  /*16a40*/  FFMA.FTZ R177, R0.reuse, R6, R177 ;  /* 0x0000000600b17223 */ /* 0x040fe200000100b1 */
[C---:B------:R-:W-:Y:S01]  /*16a50*/  IADD3 R8, PT, PT, R165.reuse, -0x18, RZ ;  /* 0xffffffe8a5087810 */ /* 0x040fe20007ffe0ff */
[CC--:B------:R-:W-:Y:S01]  /*16a60*/  FFMA.FTZ R185, R0.reuse, R4.reuse, R185 ;  /* 0x0000000400b97223 */ /* 0x0c0fe200000100b9 */
[C---:B------:R-:W-:Y:S01]  /*16a70*/  FFMA.FTZ R181, R0.reuse, R4, R181 ;  /* 0x0000000400b57223 */ /* 0x040fe200000100b5 */
[C---:B------:R-:W-:Y:S01]  /*16a80*/  IADD3 R4, PT, PT, R165.reuse, -0x8, RZ ;  /* 0xfffffff8a5047810 */ /* 0x040fe20007ffe0ff */
[C---:B------:R-:W-:Y:S01]  /*16a90*/  FFMA.FTZ R173, R0.reuse, R6, R173 ;  /* 0x0000000600ad7223 */ /* 0x040fe200000100ad */
[----:B------:R-:W-:Y:S01]  /*16aa0*/  I2FP.F32.S32 R5, R5 ;  /* 0x0000000500057245 */ /* 0x000fe20000201400 */
[----:B----4-:R-:W-:Y:S01]  /*16ab0*/  LDSM.16.MT88.4 R28, [R145+0x8000] ;  /* 0x00800000911c783b */ /* 0x010fe20000004200 */
[----:B------:R-:W-:Y:S02]  /*16ac0*/  I2FP.F32.S32 R4, R4 ;  /* 0x0000000400047245 */ /* 0x000fe40000201400 */
[----:B------:R-:W-:Y:S01]  /*16ad0*/  I2FP.F32.S32 R8, R8 ;  /* 0x0000000800087245 */ /* 0x000fe20000201400 */
[CC--:B------:R-:W-:Y:S01]  /*16ae0*/  FFMA.FTZ R131, R0.reuse, R5.reuse, R131 ;  /* 0x0000000500837223 */ /* 0x0c0fe20000010083 */
[C---:B------:R-:W-:Y:S01]  /*16af0*/  IADD3 R6, PT, PT, R165.reuse, -0x10, RZ ;  /* 0xfffffff0a5067810 */ /* 0x040fe20007ffe0ff */
[CC--:B------:R-:W-:Y:S01]  /*16b00*/  FFMA.FTZ R127, R0.reuse, R4.reuse, R127 ;  /* 0x00000004007f7223 */ /* 0x0c0fe2000001007f */
[C---:B------:R-:W-:Y:S01]  /*16b10*/  FFMA.FTZ R174, R0.reuse, R4, R174 ;  /* 0x0000000400ae7223 */ /* 0x040fe200000100ae */
[C---:B------:R-:W-:Y:S01]  /*16b20*/  IADD3 R4, PT, PT, R165.reuse, 0x9, RZ ;  /* 0x00000009a5047810 */ /* 0x040fe20007ffe0ff */
[C---:B------:R-:W-:Y:S01]  /*16b30*/  FFMA.FTZ R132, R0.reuse, R5, R132 ;  /* 0x0000000500847223 */ /* 0x040fe20000010084 */
[C---:B------:R-:W-:Y:S01]  /*16b40*/  IADD3 R7, PT, PT, R165.reuse, -0x7, RZ ;  /* 0xfffffff9a5077810 */ /* 0x040fe20007ffe0ff */
[C---:B------:R-:W-:Y:S01]  /*16b50*/  FFMA.FTZ R183, R0.reuse, R8, R183 ;  /* 0x0000000800b77223 */ /* 0x040fe200000100b7 */
[----:B------:R-:W-:Y:S01]  /*16b60*/  I2FP.F32.S32 R4, R4 ;  /* 0x0000000400047245 */ /* 0x000fe20000201400 */
[C---:B------:R-:W-:Y:S01]  /*16b70*/  FFMA.FTZ R179, R0.reuse, R8, R179 ;  /* 0x0000000800b37223 */ /* 0x040fe200000100b3 */
[----:B------:R-:W-:Y:S02]  /*16b80*/  I2FP.F32.S32 R6, R6 ;  /* 0x0000000600067245 */ /* 0x000fe40000201400 */
[C---:B------:R-:W-:Y:S01]  /*16b90*/  IADD3 R5, PT, PT, R165.reuse, 0x1, RZ ;  /* 0x00000001a5057810 */ /* 0x040fe20007ffe0ff */
[CC--:B------:R-:W-:Y:S01]  /*16ba0*/  FFMA.FTZ R110, R0.reuse, R4.reuse, R110 ;  /* 0x00000004006e7223 */ /* 0x0c0fe2000001006e */
[----:B------:R-:W-:Y:S01]  /*16bb0*/  I2FP.F32.S32 R7, R7 ;  /* 0x0000000700077245 */ /* 0x000fe20000201400 */
[----:B------:R-:W-:Y:S01]  /*16bc0*/  FFMA.FTZ R109, R0, R4, R109 ;  /* 0x00000004006d7223 */ /* 0x000fe2000001006d */
[----:B------:R-:W-:Y:S01]  /*16bd0*/  FMNMX3.FTZ R4, R2, R175, R177, !PT ;  /* 0x000000af02047276 */ /* 0x000fe200078100b1 */
[CC--:B------:R-:W-:Y:S01]  /*16be0*/  FFMA.FTZ R133, R0.reuse, R6.reuse, R133 ;  /* 0x0000000600857223 */ /* 0x0c0fe20000010085 */
[----:B------:R-:W-:Y:S01]  /*16bf0*/  I2FP.F32.S32 R5, R5 ;  /* 0x0000000500057245 */ /* 0x000fe20000201400 */
[C---:B------:R-:W-:Y:S01]  /*16c00*/  FFMA.FTZ R134, R0.reuse, R6, R134 ;  /* 0x0000000600867223 */ /* 0x040fe20000010086 */
[CC--:B------:R-:W-:Y:S01]  /*16c10*/  FFMA.FTZ R129, R0.reuse, R7.reuse, R129 ;  /* 0x0000000700817223 */ /* 0x0c0fe20000010081 */
[C---:B------:R-:W-:Y:S01]  /*16c20*/  FFMA.FTZ R170, R0.reuse, R7, R170 ;  /* 0x0000000700aa7223 */ /* 0x040fe200000100aa */
[C---:B------:R-:W-:Y:S01]  /*16c30*/  IADD3 R6, PT, PT, R165.reuse, 0x8, RZ ;  /* 0x00000008a5067810 */ /* 0x040fe20007ffe0ff */
[CC--:B------:R-:W-:Y:S01]  /*16c40*/  FFMA.FTZ R117, R0.reuse, R5.reuse, R117 ;  /* 0x0000000500757223 */ /* 0x0c0fe20000010075 */
[----:B------:R-:W-:Y:S01]  /*16c50*/  IADD3 R7, PT, PT, R165, 0x10, RZ ;  /* 0x00000010a5077810 */ /* 0x000fe20007ffe0ff */
[----:B------:R-:W-:Y:S01]  /*16c60*/  FFMA.FTZ R118, R0, R5, R118 ;  /* 0x0000000500767223 */ /* 0x000fe20000010076 */
[----:B------:R-:W-:Y:S02]  /*16c70*/  FMNMX3.FTZ R4, R4, R183, R185, !PT ;  /* 0x000000b704047276 */ /* 0x000fe400078100b9 */
[----:B------:R-:W-:Y:S02]  /*16c80*/  FMNMX3.FTZ R10, R3, R171, R173, !PT ;  /* 0x000000ab030a7276 */ /* 0x000fe400078100ad */
[----:B------:R-:W-:Y:S02]  /*16c90*/  I2FP.F32.S32 R6, R6 ;  /* 0x0000000600067245 */ /* 0x000fe40000201400 */
[----:B------:R-:W-:Y:S02]  /*16ca0*/  I2FP.F32.S32 R5, R7 ;  /* 0x0000000700057245 */ /* 0x000fe40000201400 */
[----:B------:R-:W-:Y:S01]  /*16cb0*/  FMNMX3.FTZ R4, R4, R133, R131, !PT ;  /* 0x0000008504047276 */ /* 0x000fe20007810083 */
[-C--:B------:R-:W-:Y:S01]  /*16cc0*/  FFMA.FTZ R111, R0, R6.reuse, R111 ;  /* 0x00000006006f7223 */ /* 0x080fe2000001006f */
[----:B------:R-:W-:Y:S01]  /*16cd0*/  FMNMX3.FTZ R7, R10, R179, R181, !PT ;  /* 0x000000b30a077276 */ /* 0x000fe200078100b5 */
[C---:B------:R-:W-:Y:S01]  /*16ce0*/  FFMA.FTZ R116, R0.reuse, R6, R116 ;  /* 0x0000000600747223 */ /* 0x040fe20000010074 */
[----:B------:R-:W-:Y:S01]  /*16cf0*/  IADD3 R8, PT, PT, R165, 0x11, RZ ;  /* 0x00000011a5087810 */ /* 0x000fe20007ffe0ff */
[----:B------:R-:W-:Y:S01]  /*16d00*/  FFMA.FTZ R112, R0, R5, R112 ;  /* 0x0000000500707223 */ /* 0x000fe20000010070 */
[----:B------:R-:W-:Y:S01]  /*16d10*/  FMNMX3.FTZ R4, R4, R127, R129, !PT ;  /* 0x0000007f04047276 */ /* 0x000fe20007810081 */
[C---:B------:R-:W-:Y:S01]  /*16d20*/  FFMA.FTZ R106, R0.reuse, R5, R106 ;  /* 0x00000005006a7223 */ /* 0x040fe2000001006a */
        /* <DEDUP_REMOVED lines=13> */
[-C--:B------:R-:W-:Y:S01]  /*16e00*/  FFMA.FTZ R104, R0, R5.reuse, R104 ;  /* 0x0000000500687223 */ /* 0x080fe20000010068 */
        /* <DEDUP_REMOVED lines=80> */
[----:B------:R-:W-:Y:S01]  /*17310*/  LDSM.16.MT88.4 R92, [R147+0x9800] ;  /* 0x00980000935c783b */ /* 0x000fe20000004200 */
[--C-:B------:R-:W-:Y:S01]  /*17320*/  FFMA.FTZ R176, R118, UR4, -R115.reuse ;  /* 0x0000000476b07c23 */ /* 0x100fe20008010873 */
[--C-:B------:R-:W-:Y:S01]  /*17330*/  FFMA.FTZ R171, R116, UR4, -R115.reuse ;  /* 0x0000000474ab7c23 */ /* 0x100fe20008010873 */
[--C-:B------:R-:W-:Y:S01]  /*17340*/  FFMA.FTZ R178, R110, UR4, -R115.reuse ;  /* 0x000000046eb27c23 */ /* 0x100fe20008010873 */
[--C-:B------:R-:W-:Y:S01]  /*17350*/  FFMA.FTZ R109, R109, UR4, -R108.reuse ;  /* 0x000000046d6d7c23 */ /* 0x100fe2000801086c */
[--C-:B------:R-:W-:Y:S01]  /*17360*/  FFMA.FTZ R175, R106, UR4, -R108.reuse ;  /* 0x000000046aaf7c23 */ /* 0x100fe2000801086c */
[C---:B------:R-:W-:Y:S01]  /*17370*/  HMMA.16816.F32 R4, R96.reuse, R12, R4 ;  /* 0x0000000c6004723c */ /* 0x040fe20000001804 */
[----:B------:R-:W-:Y:S04]  /*17380*/  MUFU.EX2 R130, R130 ;  /* 0x0000008200827308 */ /* 0x000fe80000000800 */
[C---:B------:R-:W-:Y:S01]  /*17390*/  FMUL.FTZ R12, R3.reuse, R88 ;  /* 0x00000058030c7220 */ /* 0x040fe20000410000 */
[----:B------:R-:W-:Y:S05]  /*173a0*/  FMUL.FTZ R13, R3, R89 ;  /* 0x00000059030d7220 */ /* 0x000fea0000410000 */
[----:B------:R-:W-:Y:S01]  /*173b0*/  MUFU.EX2 R172, R109 ;  /* 0x0000006d00ac7308 */ /* 0x000fe20000000800 */
[C---:B------:R-:W-:Y:S03]  /*173c0*/  HMMA.16816.F32 R8, R96.reuse, R14, R8 ;  /* 0x0000000e6008723c */ /* 0x040fe60000001808 */
[C---:B------:R-:W-:Y:S01]  /*173d0*/  FMUL.FTZ R14, R2.reuse, R90 ;  /* 0x0000005a020e7220 */ /* 0x040fe20000410000 */
[----:B------:R-:W-:Y:S01]  /*173e0*/  FMUL.FTZ R15, R2, R91 ;  /* 0x0000005b020f7220 */ /* 0x000fe20000410000 */
[--C-:B------:R-:W-:Y:S01]  /*173f0*/  FFMA.FTZ R180, R105, UR4, -R108.reuse ;  /* 0x0000000469b47c23 */ /* 0x100fe2000801086c */
[----:B------:R-:W1:Y:S01]  /*17400*/  LDSM.16.MT88.4 R88, [R144+0x8000] ;  /* 0x008000009058783b */ /* 0x000e620000004200 */
[--C-:B------:R-:W-:Y:S01]  /*17410*/  FFMA.FTZ R182, R103, UR4, -R108.reuse ;  /* 0x0000000467b67c23 */ /* 0x100fe2000801086c */
[--C-:B------:R-:W-:Y:S01]  /*17420*/  FFMA.FTZ R177, R112, UR4, -R115.reuse ;  /* 0x0000000470b17c23 */ /* 0x100fe20008010873 */
[--C-:B------:R-:W-:Y:S01]  /*17430*/  FFMA.FTZ R184, R107, UR4, -R115.reuse ;  /* 0x000000046bb87c23 */ /* 0x100fe20008010873 */
[--C-:B------:R-:W-:Y:S01]  /*17440*/  FFMA.FTZ R186, R114, UR4, -R115.reuse ;  /* 0x0000000472ba7c23 */ /* 0x100fe20008010873 */
[C---:B------:R-:W-:Y:S01]  /*17450*/  HMMA.16816.F32 R12, R96.reuse, R20, R12 ;  /* 0x00000014600c723c */ /* 0x040fe2000000180c */
[----:B------:R-:W-:Y:S02]  /*17460*/  MUFU.EX2 R134, R134 ;  /* 0x0000008600867308 */ /* 0x000fe40000000800 */
[C---:B------:R-:W-:Y:S01]  /*17470*/  FMUL.FTZ R20, R3.reuse, R80 ;  /* 0x0000005003147220 */ /* 0x040fe20000410000 */
[----:B------:R-:W-:Y:S01]  /*17480*/  FMUL.FTZ R21, R3, R81 ;  /* 0x0000005103157220 */ /* 0x000fe20000410000 */
[----:B------:R-:W-:Y:S01]  /*17490*/  FFMA.FTZ R179, R113, UR4, -R115 ;  /* 0x0000000471b37c23 */ /* 0x000fe20008010873 */
[----:B------:R-:W-:Y:S01]  /*174a0*/  FFMA.FTZ R104, R104, UR4, -R108 ;  /* 0x0000000468687c23 */ /* 0x000fe2000801086c */
        /* <DEDUP_REMOVED lines=23> */
[----:B------:R-:W3:Y:S01]  /*17620*/  LDSM.16.MT88.4 R72, [R146+0xa000] ;  /* 0x00a000009248783b */ /* 0x000ee20000004200 */
[C---:B------:R-:W-:Y:S01]  /*17630*/  FMUL.FTZ R44, R3.reuse, R44 ;  /* 0x0000002c032c7220 */ /* 0x040fe20000410000 */
[C---:B------:R-:W-:Y:S01]  /*17640*/  FMUL.FTZ R45, R3.reuse, R45 ;  /* 0x0000002d032d7220 */ /* 0x040fe20000410000 */
[C---:B------:R-:W-:Y:S01]  /*17650*/  FMUL.FTZ R50, R2.reuse, R50 ;  /* 0x0000003202327220 */ /* 0x040fe20000410000 */
[C---:B------:R-:W-:Y:S01]  /*17660*/  FMUL.FTZ R51, R2.reuse, R51 ;  /* 0x0000003302337220 */ /* 0x040fe20000410000 */
[C---:B-1----:R-:W-:Y:S01]  /*17670*/  HMMA.16816.F32 R28, R96.reuse, R88, R28 ;  /* 0x00000058601c723c */ /* 0x042fe2000000181c */
        /* <DEDUP_REMOVED lines=30> */
[----:B------:R-:W-:Y:S07]  /*17860*/  FFMA.FTZ R128, R3, R168, R128 ;  /* 0x000000a803807223 */ /* 0x000fee0000010080 */
[----:B------:R-:W-:Y:S01]  /*17870*/  MUFU.EX2 R175, R175 ;  /* 0x000000af00af7308 */ /* 0x000fe20000000800 */
[C---:B---3--:R-:W-:Y:S09]  /*17880*/  HMMA.16816.F32 R44, R96.reuse, R72, R44 ;  /* 0x00000048602c723c */ /* 0x048ff2000000182c */
[----:B------:R-:W1:Y:S01]  /*17890*/  MUFU.EX2 R180, R180 ;  /* 0x000000b400b47308 */ /* 0x000e620000000800 */
[----:B------:R-:W-:Y:S01]  /*178a0*/  FADD.FTZ R124, R124, R125 ;  /* 0x0000007d7c7c7221 */ /* 0x000fe20000010000 */
[----:B------:R-:W-:Y:S08]  /*178b0*/  FADD.FTZ R128, R126, R128 ;  /* 0x000000807e807221 */ /* 0x000ff00000010000 */
[----:B------:R-:W-:Y:S01]  /*178c0*/  MUFU.EX2 R103, R104 ;  /* 0x0000006800677308 */ /* 0x000fe20000000800 */
[C---:B------:R-:W-:Y:S01]  /*178d0*/  HMMA.16816.F32 R48, R96.reuse, R74, R48 ;  /* 0x0000004a6030723c */ /* 0x040fe20000001830 */
[----:B------:R-:W2:Y:S08]  /*178e0*/  LDSM.16.MT88.4 R72, [R147+0x8800] ;  /* 0x008800009348783b */ /* 0x000eb00000004200 */
[----:B------:R-:W3:Y:S01]  /*178f0*/  MUFU.EX2 R182, R182 ;  /* 0x000000b600b67308 */ /* 0x000ee20000000800 */
[----:B------:R-:W-:Y:S09]  /*17900*/  FADD.FTZ R3, R121, R124 ;  /* 0x0000007c79037221 */ /* 0x000ff20000010000 */
[----:B------:R-:W-:Y:S01]  /*17910*/  MUFU.EX2 R177, R177 ;  /* 0x000000b100b17308 */ /* 0x000fe20000000800 */
[C---:B------:R-:W-:Y:S03]  /*17920*/  HMMA.16816.F32 R52, R96.reuse, R68, R52 ;  /* 0x000000446034723c */ /* 0x040fe60000001834 */
[--C-:B------:R-:W-:Y:S01]  /*17930*/  FFMA.FTZ R68, R127, UR4, -R108.reuse ;  /* 0x000000047f447c23 */ /* 0x100fe2000801086c */
[--C-:B------:R-:W-:Y:S05]  /*17940*/  FFMA.FTZ R69, R129, UR4, -R108.reuse ;  /* 0x0000000481457c23 */ /* 0x100fea000801086c */
[----:B------:R4:W5:Y:S01]  /*17950*/  MUFU.EX2 R127, R131 ;  /* 0x00000083007f7308 */ /* 0x0009620000000800 */
[----:B-1----:R-:W-:Y:S01]  /*17960*/  F2FP.F16.F32.PACK_AB R105, R180, R175 ;  /* 0x000000afb469723e */ /* 0x002fe200000000ff */
[----:B------:R-:W-:Y:S01]  /*17970*/  FADD.FTZ R3, R120, R3 ;  /* 0x0000000378037221 */ /* 0x000fe20000010000 */
[C---:B------:R-:W-:Y:S07]  /*17980*/  HMMA.16816.F32 R56, R96.reuse, R70, R56 ;  /* 0x000000466038723c */ /* 0x040fee0000001838 */
[----:B------:R1:W-:Y:S01]  /*17990*/  MUFU.EX2 R129, R68 ;  /* 0x0000004400817308 */ /* 0x0003e20000000800 */
[----:B---3--:R-:W-:Y:S01]  /*179a0*/  F2FP.F16.F32.PACK_AB R107, R182, R103 ;  /* 0x00000067b66b723e */ /* 0x008fe200000000ff */
[----:B------:R-:W-:Y:S08]  /*179b0*/  FADD.FTZ R2, R130, R3 ;  /* 0x0000000382027221 */ /* 0x000ff00000010000 */
[----:B------:R5:W3:Y:S01]  /*179c0*/  MUFU.EX2 R132, R69 ;  /* 0x0000004500847308 */ /* 0x000ae20000000800 */
[C---:B------:R-:W-:Y:S09]  /*179d0*/  HMMA.16816.F32 R60, R96.reuse, R76, R60 ;  /* 0x0000004c603c723c */ /* 0x040ff2000000183c */
[----:B------:R-:W2:Y:S01]  /*179e0*/  MUFU.EX2 R184, R184 ;  /* 0x000000b800b87308 */ /* 0x000ea20000000800 */
[----:B----4-:R-:W-:Y:S01]  /*179f0*/  FFMA.FTZ R131, R174, UR4, -R115 ;  /* 0x00000004ae837c23 */ /* 0x010fe20008010873 */
[----:B------:R-:W-:Y:S01]  /*17a00*/  FFMA.FTZ R174, R117, UR4, -R108 ;  /* 0x0000000475ae7c23 */ /* 0x000fe2000801086c */
[----:B------:R-:W-:Y:S07]  /*17a10*/  LDSM.16.MT88.4 R112, [R147+0xb800] ;  /* 0x00b800009370783b */ /* 0x000fee0000004200 */
[----:B------:R-:W-:Y:S01]  /*17a20*/  MUFU.EX2 R186, R186 ;  /* 0x000000ba00ba7308 */ /* 0x000fe20000000800 */
[----:B-1----:R-:W-:Y:S01]  /*17a30*/  F2FP.F16.F32.PACK_AB R68, R133, R134 ;  /* 0x000000868544723e */ /* 0x002fe200000000ff */
[----:B------:R-:W-:Y:S08]  /*17a40*/  HMMA.16816.F32 R64, R96, R78, R64 ;  /* 0x0000004e6040723c */ /* 0x000ff00000001840 */
[----:B------:R-:W1:Y:S01]  /*17a50*/  MUFU.EX2 R131, R131 ;  /* 0x0000008300837308 */ /* 0x000e620000000800 */
[C---:B-----5:R-:W-:Y:S01]  /*17a60*/  F2FP.F16.F32.PACK_AB R69, R127.reuse, R130 ;  /* 0x000000827f45723e */ /* 0x060fe200000000ff */
[----:B------:R-:W-:Y:S01]  /*17a70*/  FADD.FTZ R2, R127, R2 ;  /* 0x000000027f027221 */ /* 0x000fe20000010000 */
[----:B------:R-:W4:Y:S01]  /*17a80*/  LDSM.16.MT88.4 R76, [R145+0x8800] ;  /* 0x00880000914c783b */ /* 0x000f220000004200 */
[----:B---3--:R-:W-:Y:S06]  /*17a90*/  F2FP.F16.F32.PACK_AB R71, R132, R129 ;  /* 0x000000818447723e */ /* 0x008fec00000000ff */
[----:B------:R-:W-:Y:S01]  /*17aa0*/  MUFU.EX2 R174, R174 ;  /* 0x000000ae00ae7308 */ /* 0x000fe20000000800 */
[----:B--2---:R-:W-:Y:S01]  /*17ab0*/  F2FP.F16.F32.PACK_AB R104, R184, R177 ;  /* 0x000000b1b868723e */ /* 0x004fe200000000ff */
[----:B------:R-:W-:Y:S01]  /*17ac0*/  FADD.FTZ R129, R129, R2 ;  /* 0x0000000281817221 */ /* 0x000fe20000010000 */
[----:B------:R-:W-:Y:S07]  /*17ad0*/  MOV R2, R101 ;  /* 0x0000006500027202 */ /* 0x000fee0000000f00 */
[----:B------:R-:W2:Y:S01]  /*17ae0*/  MUFU.EX2 R179, R179 ;  /* 0x000000b300b37308 */ /* 0x000ea20000000800 */
[----:B------:R-:W-:Y:S01]  /*17af0*/  LDSM.16.MT88.4 R108, [R144+0x9800] ;  /* 0x00980000906c783b */ /* 0x000fe20000004200 */
[----:B------:R-:W-:Y:S01]  /*17b00*/  FADD.FTZ R132, R132, R129 ;  /* 0x0000008184847221 */ /* 0x000fe20000010000 */
[----:B-1----:R-:W-:Y:S06]  /*17b10*/  F2FP.F16.F32.PACK_AB R70, R170, R131 ;  /* 0x00000083aa46723e */ /* 0x002fec00000000ff */
[----:B------:R-:W-:Y:S01]  /*17b20*/  LDSM.16.MT88.4 R116, [R146+0xb800] ;  /* 0x00b800009274783b */ /* 0x000fe20000004200 */
[C---:B------:R-:W-:Y:S05]  /*17b30*/  HMMA.16816.F32 R4, R68.reuse, R72, R4 ;  /* 0x000000484404723c */ /* 0x040fea0000001804 */
        /* <DEDUP_REMOVED lines=21> */
[C---:B---3--:R-:W-:Y:S08]  /*17c90*/  HMMA.16816.F32 R60, R68.reuse, R76, R60 ;  /* 0x0000004c443c723c */ /* 0x048ff0000000183c */
[----:B------:R-:W-:Y:S01]  /*17ca0*/  HMMA.16816.F32 R64, R68, R78, R64 ;  /* 0x0000004e4440723c */ /* 0x000fe20000001840 */
[----:B------:R-:W2:Y:S02]  /*17cb0*/  LDSM.16.MT88.4 R76, [R145+0x9000] ;  /* 0x00900000914c783b */ /* 0x000ea40000004200 */
[----:B------:R-:W-:Y:S01]  /*17cc0*/  F2FP.F16.F32.PACK_AB R69, R174, R151 ;  /* 0x00000097ae45723e */ /* 0x000fe200000000ff */
[----:B------:R-:W-:Y:S01]  /*17cd0*/  FADD.FTZ R151, R151, R132 ;  /* 0x0000008497977221 */ /* 0x000fe20000010000 */
[----:B------:R-:W-:Y:S02]  /*17ce0*/  F2FP.F16.F32.PACK_AB R71, R172, R135 ;  /* 0x00000087ac47723e */ /* 0x000fe400000000ff */
[----:B------:R-:W-:Y:S01]  /*17cf0*/  F2FP.F16.F32.PACK_AB R68, R176, R173 ;  /* 0x000000adb044723e */ /* 0x000fe200000000ff */
[----:B------:R-:W-:Y:S01]  /*17d00*/  FADD.FTZ R174, R174, R151 ;  /* 0x00000097aeae7221 */ /* 0x000fe20000010000 */
[----:B------:R-:W-:Y:S03]  /*17d10*/  F2FP.F16.F32.PACK_AB R70, R178, R171 ;  /* 0x000000abb246723e */ /* 0x000fe600000000ff */
[----:B------:R-:W-:Y:S04]  /*17d20*/  FADD.FTZ R135, R135, R174 ;  /* 0x000000ae87877221 */ /* 0x000fe80000010000 */
[C---:B-1----:R-:W-:Y:S03]  /*17d30*/  HMMA.16816.F32 R4, R68.reuse, R72, R4 ;  /* 0x000000484404723c */ /* 0x042fe60000001804 */
[----:B------:R-:W-:Y:S04]  /*17d40*/  FADD.FTZ R172, R172, R135 ;  /* 0x00000087acac7221 */ /* 0x000fe80000010000 */
[----:B------:R-:W-:Y:S01]  /*17d50*/  FADD.FTZ R175, R175, R172 ;  /* 0x000000acafaf7221 */ /* 0x000fe20000010000 */
[C---:B------:R-:W-:Y:S01]  /*17d60*/  HMMA.16816.F32 R8, R68.reuse, R74, R8 ;  /* 0x0000004a4408723c */ /* 0x040fe20000001808 */
[----:B------:R-:W1:Y:S02]  /*17d70*/  LDSM.16.MT88.4 R72, [R144+0x9000] ;  /* 0x009000009048783b */ /* 0x000e640000004200 */
[----:B------:R-:W-:Y:S04]  /*17d80*/  FADD.FTZ R180, R180, R175 ;  /* 0x000000afb4b47221 */ /* 0x000fe80000010000 */
[----:B------:R-:W-:Y:S01]  /*17d90*/  FADD.FTZ R103, R103, R180 ;  /* 0x000000b467677221 */ /* 0x000fe20000010000 */
[C---:B------:R-:W-:Y:S03]  /*17da0*/  HMMA.16816.F32 R12, R68.reuse, R84, R12 ;  /* 0x00000054440c723c */ /* 0x040fe6000000180c */
[----:B------:R-:W-:Y:S05]  /*17db0*/  FADD.FTZ R169, R182, R103 ;  /* 0x00000067b6a97221 */ /* 0x000fea0000010000 */
[C---:B------:R-:W-:Y:S01]  /*17dc0*/  HMMA.16816.F32 R16, R68.reuse, R86, R16 ;  /* 0x000000564410723c */ /* 0x040fe20000001810 */
[----:B------:R-:W3:Y:S07]  /*17dd0*/  LDSM.16.MT88.4 R84, [R145+0xb000] ;  /* 0x00b000009154783b */ /* 0x000eee0000004200 */
[C---:B--2---:R-:W-:Y:S08]  /*17de0*/  HMMA.16816.F32 R20, R68.reuse, R76, R20 ;  /* 0x0000004c4414723c */ /* 0x044ff00000001814 */
[C---:B------:R-:W-:Y:S01]  /*17df0*/  HMMA.16816.F32 R24, R68.reuse, R78, R24 ;  /* 0x0000004e4418723c */ /* 0x040fe20000001818 */
[----:B------:R-:W2:Y:S07]  /*17e00*/  LDSM.16.MT88.4 R76, [R144+0xb000] ;  /* 0x00b00000904c783b */ /* 0x000eae0000004200 */
[C---:B-1----:R-:W-:Y:S08]  /*17e10*/  HMMA.16816.F32 R28, R68.reuse, R72, R28 ;  /* 0x00000048441c723c */ /* 0x042ff0000000181c */
        /* <DEDUP_REMOVED lines=8> */
[----:B------:R-:W1:Y:S07]  /*17ea0*/  LDSM.16.MT88.4 R84, [R146+0x9800] ;  /* 0x009800009254783b */ /* 0x000e6e0000004200 */
[C---:B--2---:R-:W-:Y:S08]  /*17eb0*/  HMMA.16816.F32 R60, R68.reuse, R76, R60 ;  /* 0x0000004c443c723c */ /* 0x044ff0000000183c */
[----:B------:R-:W-:Y:S08]  /*17ec0*/  HMMA.16816.F32 R64, R68, R78, R64 ;  /* 0x0000004e4440723c */ /* 0x000ff00000001840 */
[C---:B------:R-:W-:Y:S01]  /*17ed0*/  HMMA.16816.F32 R96, R104.reuse, R92, R4 ;  /* 0x0000005c6860723c */ /* 0x040fe20000001804 */
[----:B------:R-:W2:Y:S07]  /*17ee0*/  LDSM.16.MT88.4 R4, [R145+0xb800] ;  /* 0x00b800009104783b */ /* 0x000eae0000004200 */
[C---:B------:R-:W-:Y:S01]  /*17ef0*/  HMMA.16816.F32 R92, R104.reuse, R94, R8 ;  /* 0x0000005e685c723c */ /* 0x040fe20000001808 */
[----:B------:R-:W3:Y:S07]  /*17f00*/  LDSM.16.MT88.4 R8, [R144+0xb800] ;  /* 0x00b800009008783b */ /* 0x000eee0000004200 */
[C---:B-1----:R-:W-:Y:S03]  /*17f10*/  HMMA.16816.F32 R88, R104.reuse, R84, R12 ;  /* 0x000000546858723c */ /* 0x042fe6000000180c */
        /* <DEDUP_REMOVED lines=30> */
.L_x_7146:
[----:B------:R-:W1:Y:S01]  /*18100*/  SHFL.BFLY PT, R3, R168, 0x2, 0x1f ;  /* 0x0c401f00a8037f89 */ /* 0x000e6200000e0000 */
[C---:B------:R-:W-:Y:S01]  /*18110*/  SHF.L.U32 R8, R154.reuse, 0x1, RZ ;  /* 0x000000019a087819 */ /* 0x040fe200000006ff */
[----:B------:R-:W2:Y:S01]  /*18120*/  S2UR UR9, SR_CTAID.Y ;  /* 0x00000000000979c3 */ /* 0x000ea20000002600 */
[C---:B------:R-:W-:Y:S01]  /*18130*/  SHF.L.U32 R5, R154.reuse, 0x4, RZ ;  /* 0x000000049a057819 */ /* 0x040fe200000006ff */
[----:B------:R-:W3:Y:S01]  /*18140*/  SHFL.BFLY PT, R0, R169, 0x2, 0x1f ;  /* 0x0c401f00a9007f89 */ /* 0x000ee200000e0000 */
[--C-:B------:R-:W-:Y:S01]  /*18150*/  SHF.R.U32.HI R103, RZ, 0x1, R154.reuse ;  /* 0x00000001ff677819 */ /* 0x100fe2000001169a */
[----:B------:R-:W4:Y:S01]  /*18160*/  LDCU UR8, c[0x0][0x3e0] ;  /* 0x00007c00ff0877ac */ /* 0x000f220008000800 */
[----:B------:R-:W-:Y:S01]  /*18170*/  LOP3.LUT R13, R5, 0x1c0, RZ, 0xc0, !PT ;  /* 0x000001c0050d7812 */ /* 0x000fe200078ec0ff */
[----:B------:R-:W5:Y:S01]  /*18180*/  S2R R2, SR_TID.X ;  /* 0x0000000000027919 */ /* 0x000f620000002100 */
[----:B------:R-:W-:Y:S01]  /*18190*/  LOP3.LUT R11, R103, 0x30, RZ, 0xc0, !PT ;  /* 0x00000030670b7812 */ /* 0x000fe200078ec0ff */
[----:B------:R-:W4:Y:S01]  /*181a0*/  LDCU UR4, c[0x0][0x44c] ;  /* 0x00008980ff0477ac */ /* 0x000f220008000800 */
[----:B------:R-:W-:Y:S01]  /*181b0*/  SHF.R.U32.HI R100, RZ, 0x2, R154 ;  /* 0x00000002ff647819 */ /* 0x000fe2000001169a */
[----:B------:R-:W-:Y:S01]  /*181c0*/  BSSY.RECONVERGENT B0, `(.L_x_7151) ;  /* 0x00000c1000007945 */ /* 0x000fe20003800200 */
[----:B------:R-:W-:Y:S01]  /*181d0*/  BAR.SYNC.DEFER_BLOCKING 0x0 ;  /* 0x0000000000007b1d */ /* 0x000fe20000010000 */
[----:B------:R-:W-:-:S02]  /*181e0*/  R2P PR, R154, 0x1c ;  /* 0x0000001c9a007804 */ /* 0x000fc40000000000 */
[----:B------:R-:W-:Y:S02]  /*181f0*/  LOP3.LUT R100, R11, 0x7, R100, 0xf8, !PT ;  /* 0x000000070b647812 */ /* 0x000fe400078ef864 */
[----:B------:R-:W-:Y:S02]  /*18200*/  MOV R11, 0x40 ;  /* 0x00000040000b7802 */ /* 0x000fe40000000f00 */
[C---:B------:R-:W-:Y:S02]  /*18210*/  LOP3.LUT P6, RZ, R154.reuse, 0x3, RZ, 0xc0, !PT ;  /* 0x000000039aff7812 */ /* 0x040fe400078cc0ff */
[----:B------:R-:W-:Y:S01]  /*18220*/  SEL R11, R11, 0xffffffc0, !P3 ;  /* 0xffffffc00b0b7807 */ /* 0x000fe20005800000 */
[----:B-1----:R-:W-:Y:S01]  /*18230*/  FADD.FTZ R10, R3, R168 ;  /* 0x000000a8030a7221 */ /* 0x002fe20000010000 */
[----:B------:R-:W-:Y:S02]  /*18240*/  SHF.L.U32 R3, R154, 0x5, RZ ;  /* 0x000000059a037819 */ /* 0x000fe400000006ff */
[----:B------:R-:W-:Y:S01]  /*18250*/  LOP3.LUT R163, R163, 0x1f80, RZ, 0xc0, !PT ;  /* 0x00001f80a3a37812 */ /* 0x000fe200078ec0ff */
[----:B---3--:R-:W-:Y:S01]  /*18260*/  FADD.FTZ R9, R0, R169 ;  /* 0x000000a900097221 */ /* 0x008fe20000010000 */
[----:B------:R-:W1:Y:S01]  /*18270*/  SHFL.BFLY PT, R7, R10, 0x1, 0x1f ;  /* 0x0c201f000a077f89 */ /* 0x000e6200000e0000 */
[----:B------:R-:W-:-:S02]  /*18280*/  LOP3.LUT R0, R8, 0x6, RZ, 0xc0, !PT ;  /* 0x0000000608007812 */ /* 0x000fc400078ec0ff */
[----:B------:R-:W-:Y:S01]  /*18290*/  LOP3.LUT R8, R13, 0x38, R8, 0xf8, !PT ;  /* 0x000000380d087812 */ /* 0x000fe200078ef808 */
[----:B------:R-:W3:Y:S01]  /*182a0*/  SHFL.BFLY PT, R6, R9, 0x1, 0x1f ;  /* 0x0c201f0009067f89 */ /* 0x000ee200000e0000 */
[----:B------:R-:W-:Y:S02]  /*182b0*/  LOP3.LUT R3, R0, 0x7c00, R3, 0xf8, !PT ;  /* 0x00007c0000037812 */ /* 0x000fe400078ef803 */
[----:B------:R-:W-:Y:S02]  /*182c0*/  SHF.L.U32 R0, R154, 0x2, RZ ;  /* 0x000000029a007819 */ /* 0x000fe400000006ff */
[----:B------:R-:W-:Y:S02]  /*182d0*/  LOP3.LUT R8, R3, R8, RZ, 0xfc, !PT ;  /* 0x0000000803087212 */ /* 0x000fe400078efcff */
[----:B------:R-:W-:Y:S02]  /*182e0*/  LOP3.LUT R4, R0, 0x1f8, RZ, 0xc0, !PT ;  /* 0x000001f800047812 */ /* 0x000fe400078ec0ff */
[----:B-----5:R-:W-:-:S02]  /*182f0*/  SHF.R.U32.HI R2, RZ, 0x4, R2 ;  /* 0x00000004ff027819 */ /* 0x020fc40000011602 */
[----:B------:R-:W-:Y:S02]  /*18300*/  LOP3.LUT R103, R4, 0x38, R103, 0x78, !PT ;  /* 0x0000003804677812 */ /* 0x000fe400078e7867 */
[----:B------:R-:W-:Y:S02]  /*18310*/  IADD3 R3, PT, PT, -R156, R155, RZ ;  /* 0x0000009b9c037210 */ /* 0x000fe40007ffe1ff */
[C---:B------:R-:W-:Y:S02]  /*18320*/  IADD3 R12, PT, PT, R2.reuse, 0x8, RZ ;  /* 0x00000008020c7810 */ /* 0x040fe40007ffe0ff */
[----:B------:R-:W-:Y:S02]  /*18330*/  IADD3 R14, PT, PT, R2, 0x18, RZ ;  /* 0x00000018020e7810 */ /* 0x000fe40007ffe0ff */
[----:B------:R-:W-:Y:S01]  /*18340*/  ISETP.GE.AND P1, PT, R12, R3, PT ;  /* 0x000000030c00720c */ /* 0x000fe20003f26270 */
[----:B-1----:R-:W-:Y:S01]  /*18350*/  FADD.FTZ R7, R10, R7 ;  /* 0x000000070a077221 */ /* 0x002fe20000010000 */
[----:B------:R-:W-:-:S02]  /*18360*/  LOP3.LUT R10, R5, 0x10, RZ, 0xc0, !PT ;  /* 0x00000010050a7812 */ /* 0x000fc400078ec0ff */
[C---:B------:R-:W-:Y:S01]  /*18370*/  IADD3 R12, PT, PT, R2.reuse, 0x20, RZ ;  /* 0x00000020020c7810 */ /* 0x040fe20007ffe0ff */
[----:B---3--:R-:W-:Y:S01]  /*18380*/  FADD.FTZ R6, R9, R6 ;  /* 0x0000000609067221 */ /* 0x008fe20000010000 */
[----:B------:R-:W1:Y:S01]  /*18390*/  MUFU.RCP R4, R7 ;  /* 0x0000000700047308 */ /* 0x000e620000001000 */
[----:B------:R-:W-:Y:S02]  /*183a0*/  LEA R103, R103, R10, 0x2 ;  /* 0x0000000a67677211 */ /* 0x000fe400078e10ff */
[----:B------:R-:W-:Y:S02]  /*183b0*/  IADD3 R10, PT, PT, R2, 0x10, RZ ;  /* 0x00000010020a7810 */ /* 0x000fe40007ffe0ff */
[----:B------:R-:W-:Y:S02]  /*183c0*/  MOV R9, 0x20 ;  /* 0x0000002000097802 */ /* 0x000fe40000000f00 */
[----:B------:R-:W-:Y:S01]  /*183d0*/  FSETP.NE.FTZ.AND P5, PT, R7, RZ, PT ;  /* 0x000000ff0700720b */ /* 0x000fe20003fb5000 */
[----:B------:R-:W3:Y:S01]  /*183e0*/  MUFU.RCP R5, R6 ;  /* 0x0000000600057308 */ /* 0x000ee20000001000 */
[----:B------:R-:W-:-:S02]  /*183f0*/  FSETP.NE.FTZ.AND P3, PT, R6, RZ, PT ;  /* 0x000000ff0600720b */ /* 0x000fc40003f75000 */
[-C--:B------:R-:W-:Y:S02]  /*18400*/  ISETP.GE.AND P0, PT, R10, R3.reuse, PT ;  /* 0x000000030a00720c */ /* 0x080fe40003f06270 */
[----:B------:R-:W-:Y:S02]  /*18410*/  SEL R10, R9, 0xffffffe0, !P2 ;  /* 0xffffffe0090a7807 */ /* 0x000fe40005000000 */
[----:B------:R-:W-:Y:S02]  /*18420*/  LEA R9, R8, UR5, 0x2 ;  /* 0x0000000508097c11 */ /* 0x000fe4000f8e10ff */
[----:B------:R-:W-:Y:S02]  /*18430*/  ISETP.GE.AND P2, PT, R14, R3, PT ;  /* 0x000000030e00720c */ /* 0x000fe40003f46270 */
[----:B-1----:R-:W-:Y:S02]  /*18440*/  FSEL R4, R4, 1, P5 ;  /* 0x3f80000004047808 */ /* 0x002fe40002800000 */
[C---:B------:R-:W-:Y:S01]  /*18450*/  IADD3 R8, PT, PT, R9.reuse, 0x80, RZ ;  /* 0x0000008009087810 */ /* 0x040fe20007ffe0ff */
[----:B------:R-:W1:Y:S01]  /*18460*/  @P3 LDC R18, c[0x0][0x458] ;  /* 0x00011600ff123b82 */ /* 0x000e620000000800 */
[----:B------:R-:W-:Y:S01]  /*18470*/  @P4 IADD3 R8, PT, PT, R9, -0x80, RZ ;  /* 0xffffff8009084810 */ /* 0x000fe20007ffe0ff */
[C---:B------:R-:W-:Y:S01]  /*18480*/  FMUL.FTZ R96, R4.reuse, R96 ;  /* 0x0000006004607220 */ /* 0x040fe20000410000 */
[----:B------:R-:W-:Y:S01]  /*18490*/  IADD3 R13, PT, PT, R11, R9, RZ ;  /* 0x000000090b0d7210 */ /* 0x000fe20007ffe0ff */
[C---:B------:R-:W-:Y:S01]  /*184a0*/  FMUL.FTZ R97, R4.reuse, R97 ;  /* 0x0000006104617220 */ /* 0x040fe20000410000 */
[----:B---3--:R-:W-:Y:S01]  /*184b0*/  FSEL R5, R5, 1, P3 ;  /* 0x3f80000005057808 */ /* 0x008fe20001800000 */
[----:B------:R-:W-:Y:S01]  /*184c0*/  FMUL.FTZ R92, R4, R92 ;  /* 0x0000005c045c7220 */ /* 0x000fe20000410000 */
[----:B------:R-:W-:Y:S01]  /*184d0*/  ISETP.GE.AND P5, PT, R12, R3, PT ;  /* 0x000000030c00720c */ /* 0x000fe20003fa6270 */
        /* <DEDUP_REMOVED lines=83> */
[----:B------:R-:W5:Y:S01]  /*18a10*/  @P4 LDC R19, c[0x0][0x458] ;  /* 0x00011600ff134b82 */ /* 0x000f620000000800 */
[----:B------:R1:W-:Y:S01]  /*18a20*/  STS.64 [R16+0x800], R70 ;  /* 0x0008004610007388 */ /* 0x0003e20000000a00 */
[----:B------:R-:W3:Y:S03]  /*18a30*/  @P4 MUFU.LG2 R7, R7 ;  /* 0x0000000700074308 */ /* 0x000ee60000000c00 */
[----:B------:R1:W-:Y:S01]  /*18a40*/  STS.64 [R9+0x4000], R36 ;  /* 0x0040002409007388 */ /* 0x0003e20000000a00 */
[----:B--2---:R-:W-:-:S03]  /*18a50*/  IMAD R157, R10, UR9, R157 ;  /* 0x000000090a9d7c24 */ /* 0x004fc6000f8e029d */
[----:B------:R2:W-:Y:S01]  /*18a60*/  STS.64 [R9+0x4800], R38 ;  /* 0x0048002609007388 */ /* 0x0005e20000000a00 */
[----:B------:R-:W1:Y:S03]  /*18a70*/  @P3 MUFU.LG2 R6, R6 ;  /* 0x0000000600063308 */ /* 0x000e660000000c00 */
[----:B------:R2:W-:Y:S01]  /*18a80*/  STS.64 [R12+0x4000], R40 ;  /* 0x004000280c007388 */ /* 0x0005e20000000a00 */
[----:B----4-:R-:W-:-:S03]  /*18a90*/  IMAD R73, R157, UR8, R160 ;  /* 0x000000089d497c24 */ /* 0x010fc6000f8e02a0 */
[----:B------:R2:W-:Y:S01]  /*18aa0*/  STS.64 [R12+0x4800], R42 ;  /* 0x0048002a0c007388 */ /* 0x0005e20000000a00 */
[----:B---3--:R-:W-:-:S03]  /*18ab0*/  @P4 FMUL.FTZ R7, R7, 0.69314718246459960938 ;  /* 0x3f31721807074820 */ /* 0x008fc60000410000 */
[----:B------:R2:W-:Y:S01]  /*18ac0*/  STS.64 [R13+0x4000], R44 ;  /* 0x0040002c0d007388 */ /* 0x0005e20000000a00 */
[----:B------:R-:W-:Y:S01]  /*18ad0*/  IMAD R73, R73, R11, R156 ;  /* 0x0000000b49497224 */ /* 0x000fe200078e029c */
[----:B------:R-:W-:Y:S02]  /*18ae0*/  MOV R69, 0xff800000 ;  /* 0xff80000000457802 */ /* 0x000fe40000000f00 */
[----:B------:R2:W-:Y:S01]  /*18af0*/  STS.64 [R13+0x4800], R46 ;  /* 0x0048002e0d007388 */ /* 0x0005e20000000a00 */
[----:B------:R-:W-:Y:S01]  /*18b00*/  MOV R68, 0xff800000 ;  /* 0xff80000000447802 */ /* 0x000fe20000000f00 */
[----:B-----5:R-:W-:Y:S01]  /*18b10*/  @P4 FFMA.FTZ R69, R102, R19, R7 ;  /* 0x0000001366454223 */ /* 0x020fe20000010007 */
[----:B-1----:R-:W-:Y:S01]  /*18b20*/  @P3 FMUL.FTZ R6, R6, 0.69314718246459960938 ;  /* 0x3f31721806063820 */ /* 0x002fe20000410000 */
[----:B------:R2:W-:Y:S01]  /*18b30*/  STS.64 [R14+0x4000], R48 ;  /* 0x004000300e007388 */ /* 0x0005e20000000a00 */
[----:B------:R-:W-:Y:S01]  /*18b40*/  IMAD R71, R73, UR4, RZ ;  /* 0x0000000449477c24 */ /* 0x000fe2000f8e02ff */
[----:B------:R-:W-:Y:S01]  /*18b50*/  IADD3 R70, PT, PT, R2, 0x28, RZ ;  /* 0x0000002802467810 */ /* 0x000fe20007ffe0ff */
[----:B------:R-:W-:Y:S01]  /*18b60*/  @P3 FFMA.FTZ R68, R101, R18, R6 ;  /* 0x0000001265443223 */ /* 0x000fe20000010006 */
[----:B------:R2:W-:Y:S04]  /*18b70*/  STS.64 [R14+0x4800], R50 ;  /* 0x004800320e007388 */ /* 0x0005e80000000a00 */
        /* <DEDUP_REMOVED lines=37> */
.L_x_7152:
[----:B------:R-:W-:Y:S05]  /*18dd0*/  BSYNC.RECONVERGENT B0 ;  /* 0x0000000000007941 */ /* 0x000fea0003800200 */
.L_x_7151:
        /* <DEDUP_REMOVED lines=18> */
.L_x_7154:
[----:B------:R-:W-:Y:S05]  /*18f00*/  BSYNC.RECONVERGENT B0 ;  /* 0x0000000000007941 */ /* 0x000fea0003800200 */
.L_x_7153:
        /* <DEDUP_REMOVED lines=8> */
[----:B------:R-:W2:Y:S02]  /*18f90*/  @!P0 LDC.64 R32, c[0x0][0x3f8] ;  /* 0x0000fe00ff208b82 */ /* 0x000ea40000000a00 */
[----:B--2---:R-:W-:-:S04]  /*18fa0*/  @!P0 LEA R64, P1, R69, R32, 0x2 ;  /* 0x0000002045408211 */ /* 0x004fc800078210ff */
[C---:B------:R-:W-:Y:S02]  /*18fb0*/  @!P0 LEA.HI.X R65, R69.reuse, R33, R68, 0x2, P1 ;  /* 0x0000002145418211 */ /* 0x040fe400008f1444 */
[----:B------:R-:W1:Y:S03]  /*18fc0*/  @!P6 LDC.64 R32, c[0x0][0x3f8] ;  /* 0x0000fe00ff20eb82 */ /* 0x000e660000000a00 */
[----:B------:R4:W-:Y:S01]  /*18fd0*/  @!P0 STG.E.128 desc[UR6][R64.64+0x1000], R60 ;  /* 0x0010003c40008986 */ /* 0x0009e2000c101d06 */
[----:B------:R-:W-:Y:S02]  /*18fe0*/  ISETP.NE.AND P0, PT, R34, RZ, PT ;  /* 0x000000ff2200720c */ /* 0x000fe40003f05270 */
[----:B-1----:R-:W-:-:S04]  /*18ff0*/  @!P6 LEA R32, P1, R69, R32, 0x2 ;  /* 0x000000204520e211 */ /* 0x002fc800078210ff */
[----:B------:R-:W-:-:S05]  /*19000*/  @!P6 LEA.HI.X R33, R69, R33, R68, 0x2, P1 ;  /* 0x000000214521e211 */ /* 0x000fca00008f1444 */
[----:B------:R4:W-:Y:S04]  /*19010*/  @!P6 STG.E.128 desc[UR6][R32.64+0x1100], R28 ;  /* 0x0011001c2000e986 */ /* 0x0009e8000c101d06 */
.L_x_7156:
[----:B------:R-:W-:Y:S05]  /*19020*/  BSYNC.RECONVERGENT B0 ;  /* 0x0000000000007941 */ /* 0x000fea0003800200 */
.L_x_7155:
        /* <DEDUP_REMOVED lines=16> */
.L_x_7158:
[----:B------:R-:W-:Y:S05]  /*19130*/  BSYNC.RECONVERGENT B0 ;  /* 0x0000000000007941 */ /* 0x000fea0003800200 */
.L_x_7157:
        /* <DEDUP_REMOVED lines=13> */
.L_x_7160:
[----:B------:R-:W-:Y:S05]  /*19210*/  BSYNC.RECONVERGENT B0 ;  /* 0x0000000000007941 */ /* 0x000fea0003800200 */
.L_x_7159:
        /* <DEDUP_REMOVED lines=13> */
.L_x_7162:
[----:B------:R-:W-:Y:S05]  /*192f0*/  BSYNC.RECONVERGENT B0 ;  /* 0x0000000000007941 */ /* 0x000fea0003800200 */
.L_x_7161:
        /* <DEDUP_REMOVED lines=13> */
.L_x_7164:
[----:B------:R-:W-:Y:S05]  /*193d0*/  BSYNC.RECONVERGENT B0 ;  /* 0x0000000000007941 */ /* 0x000fea0003800200 */
.L_x_7163:
        /* <DEDUP_REMOVED lines=13> */
.L_x_7166:
[----:B------:R-:W-:Y:S05]  /*194b0*/  BSYNC.RECONVERGENT B0 ;  /* 0x0000000000007941 */ /* 0x000fea0003800200 */
.L_x_7165:
        /* <DEDUP_REMOVED lines=14> */
.L_x_7167:
        /* <DEDUP_REMOVED lines=14> */
.L_x_7279:


//--------------------- .nv.shared._ZN5flash32flash_fwd_splitkv_combine_kernelI23Flash_fwd_kernel_traitsILi128ELi64ELi128ELi4ELb0ELb0EN7cutlass6half_tE19Flash_kernel_traitsILi128ELi64ELi128ELi4ES3_EELi4ELi7ELb0EEEvNS_16Flash_fwd_paramsE --------------------------
	.section	.nv.shared._ZN5flash32flash_fwd_splitkv_combine_kernelI23Flash_fwd_kernel_traitsILi128ELi64ELi128ELi4ELb0ELb0EN7cutlass6half_tE19Flash_kernel_traitsILi128ELi64ELi128ELi4ES3_EELi4ELi7ELb0EEEvNS_16Flash_fwd_paramsE,"aw",@nobits
	.sectionflags	@""
	.align	16
.nv.shared._ZN5flash32flash_fwd_splitkv_combine_kernelI23Flash_fwd_kernel_traitsILi128ELi64ELi128ELi4ELb0ELb0EN7cutlass6half_tE19Flash_kernel_traitsILi128ELi64ELi128ELi4ES3_EELi4ELi7ELb0EEEvNS_16Flash_fwd_paramsE:
	.zero		3584


//--------------------- .nv.shared.reserved.0     --------------------------
	.section	.nv.shared.reserved.0,"aw",@nobits
	.weak		__nv_reservedSMEM_offset_0_alias
	.size		__nv_reservedSMEM_offset_0_alias, 0, 64
	.other		__nv_reservedSMEM_offset_0_alias,@"STO_CUDA_RESERVED_SHARED STV_DEFAULT"
__nv_reservedSMEM_offset_0_alias:
	.zero		0
	.zero		64


//--------------------- .nv.global                --------------------------
	.section	.nv.global,"aw",@nobits
.nv.global:
	.type		_ZN79_INTERNAL_ba76c388_43_flash_fwd_split_hdim128_fp16_causal_sm80_cu_6987f922_32964cute1_E,@object
	.size		_ZN79_INTERNAL_ba76c388_43_flash_fwd_split_hdim128_fp16_causal_sm80_cu_6987f922_32964cute1_E,(_ZN79_INTERNAL_ba76c388_43_flash_fwd_split_hdim128_fp16_causal_sm80_cu_6987f922_32964cuda3std3__45__cpo6cbeginE - _ZN79_INTERNAL_ba76c388_43_flash_fwd_split_hdim128_fp16_causal_sm80_cu_6987f922_32964cute1_E)
_ZN79_INTERNAL_ba76c388_43_flash_fwd_split_hdim128_fp16_causal_sm80_cu_6987f922_32964cute1_E:
	.zero		1
	.type		_ZN79_INTERNAL_ba76c388_43_flash_fwd_split_hdim128_fp16_causal_sm80_cu_6987f922_32964cuda3std3__45__cpo6cbeginE,@object
	.size		_ZN79_INTERNAL_ba76c388_43_flash_fwd_split_hdim128_fp16_causal_sm80_cu_6987f922_32964cuda3std3__45__cpo6cbeginE,(_ZN79_INTERNAL_ba76c388_43_flash_fwd_split_hdim128_fp16_causal_sm80_cu_6987f922_32964cuda3std3__48in_placeE - _ZN79_INTERNAL_ba76c388_43_flash_fwd_split_hdim128_fp16_causal_sm80_cu_6987f922_32964cuda3std3__45__cpo6cbeginE)
_ZN79_INTERNAL_ba76c388_43_flash_fwd_split_hdim128_fp16_causal_sm80_cu_6987f922_32964cuda3std3__45__cpo6cbeginE:
	.zero		1
	.type		_ZN79_INTERNAL_ba76c388_43_flash_fwd_split_hdim128_fp16_causal_sm80_cu_6987f922_32964cuda3std3__48in_placeE,@object
	.size		_ZN79_INTERNAL_ba76c388_43_flash_fwd_split_hdim128_fp16_causal_sm80_cu_6987f922_32964cuda3std3__48in_placeE,(_ZN79_INTERNAL_ba76c388_43_flash_fwd_split_hdim128_fp16_causal_sm80_cu_6987f922_32964cuda3std6ranges3__45__cpo9iter_moveE - _ZN79_INTERNAL_ba76c388_43_flash_fwd_split_hdim128_fp16_causal_sm80_cu_6987f922_32964cuda3std3__48in_placeE)
_ZN79_INTERNAL_ba76c388_43_flash_fwd_split_hdim128_fp16_causal_sm80_cu_6987f922_32964cuda3std3__48in_placeE:
	.zero		1
	.type		_ZN79_INTERNAL_ba76c388_43_flash_fwd_split_hdim128_fp16_causal_sm80_cu_6987f922_32964cuda3std6ranges3__45__cpo9iter_moveE,@object
	.size		_ZN79_INTERNAL_ba76c388_43_flash_fwd_split_hdim128_fp16_causal_sm80_cu_6987f922_32964cuda3std6ranges3__45__cpo9iter_moveE,(_ZN79_INTERNAL_ba76c388_43_flash_fwd_split_hdim128_fp16_causal_sm80_cu_6987f922_32964cuda3std3__45__cpo5beginE - _ZN79_INTERNAL_ba76c388_43_flash_fwd_split_hdim128_fp16_causal_sm80_cu_6987f922_32964cuda3std6ranges3__45__cpo9iter_moveE)
_ZN79_INTERNAL_ba76c388_43_flash_fwd_split_hdim128_fp16_causal_sm80_cu_6987f922_32964cuda3std6ranges3__45__cpo9iter_moveE:
	.zero		1
	.type		_ZN79_INTERNAL_ba76c388_43_flash_fwd_split_hdim128_fp16_causal_sm80_cu_6987f922_32964cuda3std3__45__cpo5beginE,@object
	.size		_ZN79_INTERNAL_ba76c388_43_flash_fwd_split_hdim128_fp16_causal_sm80_cu_6987f922_32964cuda3std3__45__cpo5beginE,(_ZN79_INTERNAL_ba76c388_43_flash_fwd_split_hdim128_fp16_causal_sm80_cu_6987f922_32964cuda3std3__481_GLOBAL__N__ba76c388_43_flash_fwd_split_hdim128_fp16_causal_sm80_cu_6987f922_32966ignoreE - _ZN79_INTERNAL_ba76c388_43_flash_fwd_split_hdim128_fp16_causal_sm80_cu_6987f922_32964cuda3std3__45__cpo5beginE)
_ZN79_INTERNAL_ba76c388_43_flash_fwd_split_hdim128_fp16_causal_sm80_cu_6987f922_32964cuda3std3__45__cpo5beginE:
	.zero		1
	.type		_ZN79_INTERNAL_ba76c388_43_flash_fwd_split_hdim128_fp16_causal_sm80_cu_6987f922_32964cuda3std3__481_GLOBAL__N__ba76c388_43_flash_fwd_split_hdim128_fp16_causal_sm80_cu_6987f922_32966ignoreE,@object
	.size		_ZN79_INTERNAL_ba76c388_43_flash_fwd_split_hdim128_fp16_causal_sm80_cu_6987f922_32964cuda3std3__481_GLOBAL__N__ba76c388_43_flash_fwd_split_hdim128_fp16_causal_sm80_cu_6987f922_32966ignoreE,(_ZN79_INTERNAL_ba76c388_43_flash_fwd_split_hdim128_fp16_causal_sm80_cu_6987f922_32964cute7productE - _ZN79_INTERNAL_ba76c388_43_flash_fwd_split_hdim128_fp16_causal_sm80_cu_6987f922_32964cuda3std3__481_GLOBAL__N__ba76c388_43_flash_fwd_split_hdim128_fp16_causal_sm80_cu_6987f922_32966ignoreE)
_ZN79_INTERNAL_ba76c388_43_flash_fwd_split_hdim128_fp16_causal_sm80_cu_6987f922_32964cuda3std3__481_GLOBAL__N__ba76c388_43_flash_fwd_split_hdim128_fp16_causal_sm80_cu_6987f922_32966ignoreE:
	.zero		1
	.type		_ZN79_INTERNAL_ba76c388_43_flash_fwd_split_hdim128_fp16_causal_sm80_cu_6987f922_32964cute7productE,@object
	.size		_ZN79_INTERNAL_ba76c388_43_flash_fwd_split_hdim128_fp16_causal_sm80_cu_6987f922_32964cute7productE,(_ZN79_INTERNAL_ba76c388_43_flash_fwd_split_hdim128_fp16_causal_sm80_cu_6987f922_32964cuda3std3__45__cpo3endE - _ZN79_INTERNAL_ba76c388_43_flash_fwd_split_hdim128_fp16_causal_sm80_cu_6987f922_32964cute7productE)
_ZN79_INTERNAL_ba76c388_43_flash_fwd_split_hdim128_fp16_causal_sm80_cu_6987f922_32964cute7productE:
	.zero		1
	.type		_ZN79_INTERNAL_ba76c388_43_flash_fwd_split_hdim128_fp16_causal_sm80_cu_6987f922_32964cuda3std3__45__cpo3endE,@object
	.size		_ZN79_INTERNAL_ba76c388_43_flash_fwd_split_hdim128_fp16_causal_sm80_cu_6987f922_32964cuda3std3__45__cpo3endE,(_ZN79_INTERNAL_ba76c388_43_flash_fwd_split_hdim128_fp16_causal_sm80_cu_6987f922_32964cuda3std3__419piecewise_constructE - _ZN79_INTERNAL_ba76c388_43_flash_fwd_split_hdim128_fp16_causal_sm80_cu_6987f922_32964cuda3std3__45__cpo3endE)
_ZN79_INTERNAL_ba76c388_43_flash_fwd_split_hdim128_fp16_causal_sm80_cu_6987f922_32964cuda3std3__45__cpo3endE:
	.zero		1
	.type		_ZN79_INTERNAL_ba76c388_43_flash_fwd_split_hdim128_fp16_causal_sm80_cu_6987f922_32964cuda3std3__419piecewise_constructE,@object
	.size		_ZN79_INTERNAL_ba76c388_43_flash_fwd_split_hdim128_fp16_causal_sm80_cu_6987f922_32964cuda3std3__419piecewise_constructE,(_ZN79_INTERNAL_ba76c388_43_flash_fwd_split_hdim128_fp16_causal_sm80_cu_6987f922_32964cuda3std3__45__cpo4cendE - _ZN79_INTERNAL_ba76c388_43_flash_fwd_split_hdim128_fp16_causal_sm80_cu_6987f922_32964cuda3std3__419piecewise_constructE)
_ZN79_INTERNAL_ba76c388_43_flash_fwd_split_hdim128_fp16_causal_sm80_cu_6987f922_32964cuda3std3__419piecewise_constructE:
	.zero		1
	.type		_ZN79_INTERNAL_ba76c388_43_flash_fwd_split_hdim128_fp16_causal_sm80_cu_6987f922_32964cuda3std3__45__cpo4cendE,@object
	.size		_ZN79_INTERNAL_ba76c388_43_flash_fwd_split_hdim128_fp16_causal_sm80_cu_6987f922_32964cuda3std3__45__cpo4cendE,(_ZN79_INTERNAL_ba76c388_43_flash_fwd_split_hdim128_fp16_causal_sm80_cu_6987f922_32964cuda3std6ranges3__45__cpo4swapE - _ZN79_INTERNAL_ba76c388_43_flash_fwd_split_hdim128_fp16_causal_sm80_cu_6987f922_32964cuda3std3__45__cpo4cendE)
_ZN79_INTERNAL_ba76c388_43_flash_fwd_split_hdim128_fp16_causal_sm80_cu_6987f922_32964cuda3std3__45__cpo4cendE:
	.zero		1
	.type		_ZN79_INTERNAL_ba76c388_43_flash_fwd_split_hdim128_fp16_causal_sm80_cu_6987f922_32964cuda3std6ranges3__45__cpo4swapE,@object
	.size		_ZN79_INTERNAL_ba76c388_43_flash_fwd_split_hdim128_fp16_causal_sm80_cu_6987f922_32964cuda3std6ranges3__45__cpo4swapE,(.L_7 - _ZN79_INTERNAL_ba76c388_43_flash_fwd_split_hdim128_fp16_causal_sm80_cu_6987f922_32964cuda3std6ranges3__45__cpo4swapE)
_ZN79_INTERNAL_ba76c388_43_flash_fwd_split_hdim128_fp16_causal_sm80_cu_6987f922_32964cuda3std6ranges3__45__cpo4swapE:
	.zero		1
.L_7:


//--------------------- .nv.shared._ZN5flash32flash_fwd_splitkv_combine_kernelI23Flash_fwd_kernel_traitsILi128ELi64ELi128ELi4ELb0ELb0EN7cutlass6half_tE19Flash_kernel_traitsILi128ELi64ELi128ELi4ES3_EELi4ELi6ELb0EEEvNS_16Flash_fwd_paramsE --------------------------
	.section	.nv.shared._ZN5flash32flash_fwd_splitkv_combine_kernelI23Flash_fwd_kernel_traitsILi128ELi64ELi128ELi4ELb0ELb0EN7cutlass6half_tE19Flash_kernel_traitsILi128ELi64ELi128ELi4ES3_EELi4ELi6ELb0EEEvNS_16Flash_fwd_paramsE,"aw",@nobits
	.sectionflags	@""
	.align	16
.nv.shared._ZN5flash32flash_fwd_splitkv_combine_kernelI23Flash_fwd_kernel_traitsILi128ELi64ELi128ELi4ELb0ELb0EN7cutlass6half_tE19Flash_kernel_traitsILi128ELi64ELi128ELi4ES3_EELi4ELi6ELb0EEEvNS_16Flash_fwd_paramsE:
	.zero		2304


//--------------------- .nv.shared._ZN5flash32flash_fwd_splitkv_combine_kernelI23Flash_fwd_kernel_traitsILi128ELi64ELi128ELi4ELb0ELb0EN7cutlass6half_tE19Flash_kernel_traitsILi128ELi64ELi128ELi4ES3_EELi4ELi5ELb0EEEvNS_16Flash_fwd_paramsE --------------------------
	.section	.nv.shared._ZN5flash32flash_fwd_splitkv_combine_kernelI23Flash_fwd_kernel_traitsILi128ELi64ELi128ELi4ELb0ELb0EN7cutlass6half_tE19Flash_kernel_traitsILi128ELi64ELi128ELi4ES3_EELi4ELi5ELb0EEEvNS_16Flash_fwd_paramsE,"aw",@nobits
	.sectionflags	@""
	.align	16
.nv.shared._ZN5flash32flash_fwd_splitkv_combine_kernelI23Flash_fwd_kernel_traitsILi128ELi64ELi128ELi4ELb0ELb0EN7cutlass6half_tE19Flash_kernel_traitsILi128ELi64ELi128ELi4ES3_EELi4ELi5ELb0EEEvNS_16Flash_fwd_paramsE:
	.zero		1664


//--------------------- .nv.shared._ZN5flash32flash_fwd_splitkv_combine_kernelI23Flash_fwd_kernel_traitsILi128ELi64ELi128ELi4ELb0ELb0EN7cutlass6half_tE19Flash_kernel_traitsILi128ELi64ELi128ELi4ES3_EELi4ELi4ELb0EEEvNS_16Flash_fwd_paramsE --------------------------
	.section	.nv.shared._ZN5flash32flash_fwd_splitkv_combine_kernelI23Flash_fwd_kernel_traitsILi128ELi64ELi128ELi4ELb0ELb0EN7cutlass6half_tE19Flash_kernel_traitsILi128ELi64ELi128ELi4ES3_EELi4ELi4ELb0EEEvNS_16Flash_fwd_paramsE,"aw",@nobits
	.sectionflags	@""
	.align	16
.nv.shared._ZN5flash32flash_fwd_splitkv_combine_kernelI23Flash_fwd_kernel_traitsILi128ELi64ELi128ELi4ELb0ELb0EN7cutlass6half_tE19Flash_kernel_traitsILi128ELi64ELi128ELi4ES3_EELi4ELi4ELb0EEEvNS_16Flash_fwd_paramsE:
	.zero		1344


//--------------------- .nv.shared._ZN5flash32flash_fwd_splitkv_combine_kernelI23Flash_fwd_kernel_traitsILi128ELi64ELi128ELi4ELb0ELb0EN7cutlass6half_tE19Flash_kernel_traitsILi128ELi64ELi128ELi4ES3_EELi4ELi3ELb0EEEvNS_16Flash_fwd_paramsE --------------------------
	.section	.nv.shared._ZN5flash32flash_fwd_splitkv_combine_kernelI23Flash_fwd_kernel_traitsILi128ELi64ELi128ELi4ELb0ELb0EN7cutlass6half_tE19Flash_kernel_traitsILi128ELi64ELi128ELi4ES3_EELi4ELi3ELb0EEEvNS_16Flash_fwd_paramsE,"aw",@nobits
	.sectionflags	@""
	.align	16
.nv.shared._ZN5flash32flash_fwd_splitkv_combine_kernelI23Flash_fwd_kernel_traitsILi128ELi64ELi128ELi4ELb0ELb0EN7cutlass6half_tE19Flash_kernel_traitsILi128ELi64ELi128ELi4ES3_EELi4ELi3ELb0EEEvNS_16Flash_fwd_paramsE:
	.zero		1184


//--------------------- .nv.shared._ZN5flash32flash_fwd_splitkv_combine_kernelI23Flash_fwd_kernel_traitsILi128ELi64ELi128ELi4ELb0ELb0EN7cutlass6half_tE19Flash_kernel_traitsILi128ELi64ELi128ELi4ES3_EELi4ELi2ELb0EEEvNS_16Flash_fwd_paramsE --------------------------
	.section	.nv.shared._ZN5flash32flash_fwd_splitkv_combine_kernelI23Flash_fwd_kernel_traitsILi128ELi64ELi128ELi4ELb0ELb0EN7cutlass6half_tE19Flash_kernel_traitsILi128ELi64ELi128ELi4ES3_EELi4ELi2ELb0EEEvNS_16Flash_fwd_paramsE,"aw",@nobits
	.sectionflags	@""
	.align	16
.nv.shared._ZN5flash32flash_fwd_splitkv_combine_kernelI23Flash_fwd_kernel_traitsILi128ELi64ELi128ELi4ELb0ELb0EN7cutlass6half_tE19Flash_kernel_traitsILi128ELi64ELi128ELi4ES3_EELi4ELi2ELb0EEEvNS_16Flash_fwd_paramsE:
	.zero		1104


//--------------------- .nv.shared._ZN5flash32flash_fwd_splitkv_combine_kernelI23Flash_fwd_kernel_traitsILi128ELi64ELi128ELi4ELb0ELb0EN7cutlass6half_tE19Flash_kernel_traitsILi128ELi64ELi128ELi4ES3_EELi4ELi1ELb0EEEvNS_16Flash_fwd_paramsE --------------------------
	.section	.nv.shared._ZN5flash32flash_fwd_splitkv_combine_kernelI23Flash_fwd_kernel_traitsILi128ELi64ELi128ELi4ELb0ELb0EN7cutlass6half_tE19Flash_kernel_traitsILi128ELi64ELi128ELi4ES3_EELi4ELi1ELb0EEEvNS_16Flash_fwd_paramsE,"aw",@nobits
	.sectionflags	@""
	.align	16
.nv.shared._ZN5flash32flash_fwd_splitkv_combine_kernelI23Flash_fwd_kernel_traitsILi128ELi64ELi128ELi4ELb0ELb0EN7cutlass6half_tE19Flash_kernel_traitsILi128ELi64ELi128ELi4ES3_EELi4ELi1ELb0EEEvNS_16Flash_fwd_paramsE:
	.zero		1072


//--------------------- .nv.shared._ZN5flash32flash_fwd_splitkv_combine_kernelI23Flash_fwd_kernel_traitsILi128ELi64ELi128ELi4ELb0ELb0EN7cutlass6half_tE19Flash_kernel_traitsILi128ELi64ELi128ELi4ES3_EELi4ELi7ELb1EEEvNS_16Flash_fwd_paramsE --------------------------
	.section	.nv.shared._ZN5flash32flash_fwd_splitkv_combine_kernelI23Flash_fwd_kernel_traitsILi128ELi64ELi128ELi4ELb0ELb0EN7cutlass6half_tE19Flash_kernel_traitsILi128ELi64ELi128ELi4ES3_EELi4ELi7ELb1EEEvNS_16Flash_fwd_paramsE,"aw",@nobits
	.sectionflags	@""
	.align	16
.nv.shared._ZN5flash32flash_fwd_splitkv_combine_kernelI23Flash_fwd_kernel_traitsILi128ELi64ELi128ELi4ELb0ELb0EN7cutlass6half_tE19Flash_kernel_traitsILi128ELi64ELi128ELi4ES3_EELi4ELi7ELb1EEEvNS_16Flash_fwd_paramsE:
	.zero		3584


//--------------------- .nv.shared._ZN5flash32flash_fwd_splitkv_combine_kernelI23Flash_fwd_kernel_traitsILi128ELi64ELi128ELi4ELb0ELb0EN7cutlass6half_tE19Flash_kernel_traitsILi128ELi64ELi128ELi4ES3_EELi4ELi6ELb1EEEvNS_16Flash_fwd_paramsE --------------------------
	.section	.nv.shared._ZN5flash32flash_fwd_splitkv_combine_kernelI23Flash_fwd_kernel_traitsILi128ELi64ELi128ELi4ELb0ELb0EN7cutlass6half_tE19Flash_kernel_traitsILi128ELi64ELi128ELi4ES3_EELi4ELi6ELb1EEEvNS_16Flash_fwd_paramsE,"aw",@nobits
	.sectionflags	@""
	.align	16
.nv.shared._ZN5flash32flash_fwd_splitkv_combine_kernelI23Flash_fwd_kernel_traitsILi128ELi64ELi128ELi4ELb0ELb0EN7cutlass6half_tE19Flash_kernel_traitsILi128ELi64ELi128ELi4ES3_EELi4ELi6ELb1EEEvNS_16Flash_fwd_paramsE:
	.zero		2304


//--------------------- .nv.shared._ZN5flash32flash_fwd_splitkv_combine_kernelI23Flash_fwd_kernel_traitsILi128ELi64ELi128ELi4ELb0ELb0EN7cutlass6half_tE19Flash_kernel_traitsILi128ELi64ELi128ELi4ES3_EELi4ELi5ELb1EEEvNS_16Flash_fwd_paramsE --------------------------
	.section	.nv.shared._ZN5flash32flash_fwd_splitkv_combine_kernelI23Flash_fwd_kernel_traitsILi128ELi64ELi128ELi4ELb0ELb0EN7cutlass6half_tE19Flash_kernel_traitsILi128ELi64ELi128ELi4ES3_EELi4ELi5ELb1EEEvNS_16Flash_fwd_paramsE,"aw",@nobits
	.sectionflags	@""
	.align	16
.nv.shared._ZN5flash32flash_fwd_splitkv_combine_kernelI23Flash_fwd_kernel_traitsILi128ELi64ELi128ELi4ELb0ELb0EN7cutlass6half_tE19Flash_kernel_traitsILi128ELi64ELi128ELi4ES3_EELi4ELi5ELb1EEEvNS_16Flash_fwd_paramsE:
	.zero		1664


//--------------------- .nv.shared._ZN5flash32flash_fwd_splitkv_combine_kernelI23Flash_fwd_kernel_traitsILi128ELi64ELi128ELi4ELb0ELb0EN7cutlass6half_tE19Flash_kernel_traitsILi128ELi64ELi128ELi4ES3_EELi4ELi4ELb1EEEvNS_16Flash_fwd_paramsE --------------------------
	.section	.nv.shared._ZN5flash32flash_fwd_splitkv_combine_kernelI23Flash_fwd_kernel_traitsILi128ELi64ELi128ELi4ELb0ELb0EN7cutlass6half_tE19Flash_kernel_traitsILi128ELi64ELi128ELi4ES3_EELi4ELi4ELb1EEEvNS_16Flash_fwd_paramsE,"aw",@nobits
	.sectionflags	@""
	.align	16
.nv.shared._ZN5flash32flash_fwd_splitkv_combine_kernelI23Flash_fwd_kernel_traitsILi128ELi64ELi128ELi4ELb0ELb0EN7cutlass6half_tE19Flash_kernel_traitsILi128ELi64ELi128ELi4ES3_EELi4ELi4ELb1EEEvNS_16Flash_fwd_paramsE:
	.zero		1344


//--------------------- .nv.shared._ZN5flash32flash_fwd_splitkv_combine_kernelI23Flash_fwd_kernel_traitsILi128ELi64ELi128ELi4ELb0ELb0EN7cutlass6half_tE19Flash_kernel_traitsILi128ELi64ELi128ELi4ES3_EELi4ELi3ELb1EEEvNS_16Flash_fwd_paramsE --------------------------
	.section	.nv.shared._ZN5flash32flash_fwd_splitkv_combine_kernelI23Flash_fwd_kernel_traitsILi128ELi64ELi128ELi4ELb0ELb0EN7cutlass6half_tE19Flash_kernel_traitsILi128ELi64ELi128ELi4ES3_EELi4ELi3ELb1EEEvNS_16Flash_fwd_paramsE,"aw",@nobits
	.sectionflags	@""
	.align	16
.nv.shared._ZN5flash32flash_fwd_splitkv_combine_kernelI23Flash_fwd_kernel_traitsILi128ELi64ELi128ELi4ELb0ELb0EN7cutlass6half_tE19Flash_kernel_traitsILi128ELi64ELi128ELi4ES3_EELi4ELi3ELb1EEEvNS_16Flash_fwd_paramsE:
	.zero		1184


//--------------------- .nv.shared._ZN5flash32flash_fwd_splitkv_combine_kernelI23Flash_fwd_kernel_traitsILi128ELi64ELi128ELi4ELb0ELb0EN7cutlass6half_tE19Flash_kernel_traitsILi128ELi64ELi128ELi4ES3_EELi4ELi2ELb1EEEvNS_16Flash_fwd_paramsE --------------------------
	.section	.nv.shared._ZN5flash32flash_fwd_splitkv_combine_kernelI23Flash_fwd_kernel_traitsILi128ELi64ELi128ELi4ELb0ELb0EN7cutlass6half_tE19Flash_kernel_traitsILi128ELi64ELi128ELi4ES3_EELi4ELi2ELb1EEEvNS_16Flash_fwd_paramsE,"aw",@nobits
	.sectionflags	@""
	.align	16
.nv.shared._ZN5flash32flash_fwd_splitkv_combine_kernelI23Flash_fwd_kernel_traitsILi128ELi64ELi128ELi4ELb0ELb0EN7cutlass6half_tE19Flash_kernel_traitsILi128ELi64ELi128ELi4ES3_EELi4ELi2ELb1EEEvNS_16Flash_fwd_paramsE:
	.zero		1104


//--------------------- .nv.shared._ZN5flash32flash_fwd_splitkv_combine_kernelI23Flash_fwd_kernel_traitsILi128ELi64ELi128ELi4ELb0ELb0EN7cutlass6half_tE19Flash_kernel_traitsILi128ELi64ELi128ELi4ES3_EELi4ELi1ELb1EEEvNS_16Flash_fwd_paramsE --------------------------
	.section	.nv.shared._ZN5flash32flash_fwd_splitkv_combine_kernelI23Flash_fwd_kernel_traitsILi128ELi64ELi128ELi4ELb0ELb0EN7cutlass6half_tE19Flash_kernel_traitsILi128ELi64ELi128ELi4ES3_EELi4ELi1ELb1EEEvNS_16Flash_fwd_paramsE,"aw",@nobits
	.sectionflags	@""
	.align	16
.nv.shared._ZN5flash32flash_fwd_splitkv_combine_kernelI23Flash_fwd_kernel_traitsILi128ELi64ELi128ELi4ELb0ELb0EN7cutlass6half_tE19Flash_kernel_traitsILi128ELi64ELi128ELi4ES3_EELi4ELi1ELb1EEEvNS_16Flash_fwd_paramsE:
	.zero		1072


//--------------------- .nv.shared._ZN5flash24flash_fwd_splitkv_kernelI23Flash_fwd_kernel_traitsILi128ELi64ELi128ELi4ELb0ELb0EN7cutlass6half_tE19Flash_kernel_traitsILi128ELi64ELi128ELi4ES3_EELb1ELb0ELb0ELb0ELb0ELb0ELb0ELb0EEEvNS_16Flash_fwd_paramsE --------------------------
	.section	.nv.shared._ZN5flash24flash_fwd_splitkv_kernelI23Flash_fwd_kernel_traitsILi128ELi64ELi128ELi4ELb0ELb0EN7cutlass6half_tE19Flash_kernel_traitsILi128ELi64ELi128ELi4ES3_EELb1ELb0ELb0ELb0ELb0ELb0ELb0ELb0EEEvNS_16Flash_fwd_paramsE,"aw",@nobits
	.sectionflags	@""
	.align	16
	.zero		1024


//--------------------- .nv.shared._ZN5flash24flash_fwd_splitkv_kernelI23Flash_fwd_kernel_traitsILi128ELi64ELi128ELi4ELb0ELb0EN7cutlass6half_tE19Flash_kernel_traitsILi128ELi64ELi128ELi4ES3_EELb1ELb0ELb0ELb0ELb0ELb1ELb0ELb0EEEvNS_16Flash_fwd_paramsE --------------------------
	.section	.nv.shared._ZN5flash24flash_fwd_splitkv_kernelI23Flash_fwd_kernel_traitsILi128ELi64ELi128ELi4ELb0ELb0EN7cutlass6half_tE19Flash_kernel_traitsILi128ELi64ELi128ELi4ES3_EELb1ELb0ELb0ELb0ELb0ELb1ELb0ELb0EEEvNS_16Flash_fwd_paramsE,"aw",@nobits
	.sectionflags	@""
	.align	16
	.zero		1024


//--------------------- .nv.shared._ZN5flash24flash_fwd_splitkv_kernelI23Flash_fwd_kernel_traitsILi128ELi64ELi128ELi4ELb0ELb0EN7cutlass6half_tE19Flash_kernel_traitsILi128ELi64ELi128ELi4ES3_EELb1ELb0ELb0ELb0ELb0ELb0ELb0ELb1EEEvNS_16Flash_fwd_paramsE --------------------------
	.section	.nv.shared._ZN5flash24flash_fwd_splitkv_kernelI23Flash_fwd_kernel_traitsILi128ELi64ELi128ELi4ELb0ELb0EN7cutlass6half_tE19Flash_kernel_traitsILi128ELi64ELi128ELi4ES3_EELb1ELb0ELb0ELb0ELb0ELb0ELb0ELb1EEEvNS_16Flash_fwd_paramsE,"aw",@nobits
	.sectionflags	@""
	.align	16
	.zero		1024


//--------------------- .nv.shared._ZN5flash24flash_fwd_splitkv_kernelI23Flash_fwd_kernel_traitsILi128ELi64ELi128ELi4ELb0ELb0EN7cutlass6half_tE19Flash_kernel_traitsILi128ELi64ELi128ELi4ES3_EELb1ELb0ELb0ELb0ELb0ELb1ELb0ELb1EEEvNS_16Flash_fwd_paramsE --------------------------
	.section	.nv.shared._ZN5flash24flash_fwd_splitkv_kernelI23Flash_fwd_kernel_traitsILi128ELi64ELi128ELi4ELb0ELb0EN7cutlass6half_tE19Flash_kernel_traitsILi128ELi64ELi128ELi4ES3_EELb1ELb0ELb0ELb0ELb0ELb1ELb0ELb1EEEvNS_16Flash_fwd_paramsE,"aw",@nobits
	.sectionflags	@""
	.align	16
	.zero		1024


//--------------------- .nv.shared._ZN5flash24flash_fwd_splitkv_kernelI23Flash_fwd_kernel_traitsILi128ELi64ELi128ELi4ELb0ELb0EN7cutlass6half_tE19Flash_kernel_traitsILi128ELi64ELi128ELi4ES3_EELb1ELb0ELb0ELb0ELb0ELb0ELb1ELb0EEEvNS_16Flash_fwd_paramsE --------------------------
	.section	.nv.shared._ZN5flash24flash_fwd_splitkv_kernelI23Flash_fwd_kernel_traitsILi128ELi64ELi128ELi4ELb0ELb0EN7cutlass6half_tE19Flash_kernel_traitsILi128ELi64ELi128ELi4ES3_EELb1ELb0ELb0ELb0ELb0ELb0ELb1ELb0EEEvNS_16Flash_fwd_paramsE,"aw",@nobits
	.sectionflags	@""
	.align	16
	.zero		1024


//--------------------- .nv.shared._ZN5flash24flash_fwd_splitkv_kernelI23Flash_fwd_kernel_traitsILi128ELi64ELi128ELi4ELb0ELb0EN7cutlass6half_tE19Flash_kernel_traitsILi128ELi64ELi128ELi4ES3_EELb1ELb0ELb0ELb0ELb0ELb1ELb1ELb0EEEvNS_16Flash_fwd_paramsE --------------------------
	.section	.nv.shared._ZN5flash24flash_fwd_splitkv_kernelI23Flash_fwd_kernel_traitsILi128ELi64ELi128ELi4ELb0ELb0EN7cutlass6half_tE19Flash_kernel_traitsILi128ELi64ELi128ELi4ES3_EELb1ELb0ELb0ELb0ELb0ELb1ELb1ELb0EEEvNS_16Flash_fwd_paramsE,"aw",@nobits
	.sectionflags	@""
	.align	16
	.zero		1024


//--------------------- .nv.shared._ZN5flash24flash_fwd_splitkv_kernelI23Flash_fwd_kernel_traitsILi128ELi64ELi128ELi4ELb0ELb0EN7cutlass6half_tE19Flash_kernel_traitsILi128ELi64ELi128ELi4ES3_EELb1ELb0ELb0ELb0ELb0ELb0ELb1ELb1EEEvNS_16Flash_fwd_paramsE --------------------------
	.section	.nv.shared._ZN5flash24flash_fwd_splitkv_kernelI23Flash_fwd_kernel_traitsILi128ELi64ELi128ELi4ELb0ELb0EN7cutlass6half_tE19Flash_kernel_traitsILi128ELi64ELi128ELi4ES3_EELb1ELb0ELb0ELb0ELb0ELb0ELb1ELb1EEEvNS_16Flash_fwd_paramsE,"aw",@nobits
	.sectionflags	@""
	.align	16
	.zero		1024


//--------------------- .nv.shared._ZN5flash24flash_fwd_splitkv_kernelI23Flash_fwd_kernel_traitsILi128ELi64ELi128ELi4ELb0ELb0EN7cutlass6half_tE19Flash_kernel_traitsILi128ELi64ELi128ELi4ES3_EELb1ELb0ELb0ELb0ELb0ELb1ELb1ELb1EEEvNS_16Flash_fwd_paramsE --------------------------
	.section	.nv.shared._ZN5flash24flash_fwd_splitkv_kernelI23Flash_fwd_kernel_traitsILi128ELi64ELi128ELi4ELb0ELb0EN7cutlass6half_tE19Flash_kernel_traitsILi128ELi64ELi128ELi4ES3_EELb1ELb0ELb0ELb0ELb0ELb1ELb1ELb1EEEvNS_16Flash_fwd_paramsE,"aw",@nobits
	.sectionflags	@""
	.align	16
	.zero		1024


//--------------------- .nv.shared._ZN5flash24flash_fwd_splitkv_kernelI23Flash_fwd_kernel_traitsILi128ELi64ELi128ELi4ELb0ELb0EN7cutlass6half_tE19Flash_kernel_traitsILi128ELi64ELi128ELi4ES3_EELb1ELb0ELb0ELb1ELb1ELb0ELb0ELb0EEEvNS_16Flash_fwd_paramsE --------------------------
	.section	.nv.shared._ZN5flash24flash_fwd_splitkv_kernelI23Flash_fwd_kernel_traitsILi128ELi64ELi128ELi4ELb0ELb0EN7cutlass6half_tE19Flash_kernel_traitsILi128ELi64ELi128ELi4ES3_EELb1ELb0ELb0ELb1ELb1ELb0ELb0ELb0EEEvNS_16Flash_fwd_paramsE,"aw",@nobits
	.sectionflags	@""
	.align	16
	.zero		1024


//--------------------- .nv.shared._ZN5flash24flash_fwd_splitkv_kernelI23Flash_fwd_kernel_traitsILi128ELi64ELi128ELi4ELb0ELb0EN7cutlass6half_tE19Flash_kernel_traitsILi128ELi64ELi128ELi4ES3_EELb1ELb0ELb0ELb1ELb1ELb1ELb0ELb0EEEvNS_16Flash_fwd_paramsE --------------------------
	.section	.nv.shared._ZN5flash24flash_fwd_splitkv_kernelI23Flash_fwd_kernel_traitsILi128ELi64ELi128ELi4ELb0ELb0EN7cutlass6half_tE19Flash_kernel_traitsILi128ELi64ELi128ELi4ES3_EELb1ELb0ELb0ELb1ELb1ELb1ELb0ELb0EEEvNS_16Flash_fwd_paramsE,"aw",@nobits
	.sectionflags	@""
	.align	16
	.zero		1024


//--------------------- .nv.shared._ZN5flash24flash_fwd_splitkv_kernelI23Flash_fwd_kernel_traitsILi128ELi64ELi128ELi4ELb0ELb0EN7cutlass6half_tE19Flash_kernel_traitsILi128ELi64ELi128ELi4ES3_EELb1ELb0ELb0ELb1ELb1ELb0ELb1ELb0EEEvNS_16Flash_fwd_paramsE --------------------------
	.section	.nv.shared._ZN5flash24flash_fwd_splitkv_kernelI23Flash_fwd_kernel_traitsILi128ELi64ELi128ELi4ELb0ELb0EN7cutlass6half_tE19Flash_kernel_traitsILi128ELi64ELi128ELi4ES3_EELb1ELb0ELb0ELb1ELb1ELb0ELb1ELb0EEEvNS_16Flash_fwd_paramsE,"aw",@nobits
	.sectionflags	@""
	.align	16
	.zero		1024


//--------------------- .nv.shared._ZN5flash24flash_fwd_splitkv_kernelI23Flash_fwd_kernel_traitsILi128ELi64ELi128ELi4ELb0ELb0EN7cutlass6half_tE19Flash_kernel_traitsILi128ELi64ELi128ELi4ES3_EELb1ELb0ELb0ELb1ELb1ELb1ELb1ELb0EEEvNS_16Flash_fwd_paramsE --------------------------
	.section	.nv.shared._ZN5flash24flash_fwd_splitkv_kernelI23Flash_fwd_kernel_traitsILi128ELi64ELi128ELi4ELb0ELb0EN7cutlass6half_tE19Flash_kernel_traitsILi128ELi64ELi128ELi4ES3_EELb1ELb0ELb0ELb1ELb1ELb1ELb1ELb0EEEvNS_16Flash_fwd_paramsE,"aw",@nobits
	.sectionflags	@""
	.align	16
	.zero		1024


//--------------------- .nv.shared._ZN5flash24flash_fwd_splitkv_kernelI23Flash_fwd_kernel_traitsILi128ELi64ELi128ELi4ELb0ELb0EN7cutlass6half_tE19Flash_kernel_traitsILi128ELi64ELi128ELi4ES3_EELb1ELb0ELb0ELb0ELb1ELb0ELb0ELb0EEEvNS_16Flash_fwd_paramsE --------------------------
	.section	.nv.shared._ZN5flash24flash_fwd_splitkv_kernelI23Flash_fwd_kernel_traitsILi128ELi64ELi128ELi4ELb0ELb0EN7cutlass6half_tE19Flash_kernel_traitsILi128ELi64ELi128ELi4ES3_EELb1ELb0ELb0ELb0ELb1ELb0ELb0ELb0EEEvNS_16Flash_fwd_paramsE,"aw",@nobits
	.sectionflags	@""
	.align	16
	.zero		1024


//--------------------- .nv.shared._ZN5flash24flash_fwd_splitkv_kernelI23Flash_fwd_kernel_traitsILi128ELi64ELi128ELi4ELb0ELb0EN7cutlass6half_tE19Flash_kernel_traitsILi128ELi64ELi128ELi4ES3_EELb1ELb0ELb0ELb0ELb1ELb1ELb0ELb0EEEvNS_16Flash_fwd_paramsE --------------------------
	.section	.nv.shared._ZN5flash24flash_fwd_splitkv_kernelI23Flash_fwd_kernel_traitsILi128ELi64ELi128ELi4ELb0ELb0EN7cutlass6half_tE19Flash_kernel_traitsILi128ELi64ELi128ELi4ES3_EELb1ELb0ELb0ELb0ELb1ELb1ELb0ELb0EEEvNS_16Flash_fwd_paramsE,"aw",@nobits
	.sectionflags	@""
	.align	16
	.zero		1024


//--------------------- .nv.shared._ZN5flash24flash_fwd_splitkv_kernelI23Flash_fwd_kernel_traitsILi128ELi64ELi128ELi4ELb0ELb0EN7cutlass6half_tE19Flash_kernel_traitsILi128ELi64ELi128ELi4ES3_EELb1ELb0ELb1ELb0ELb0ELb0ELb0ELb0EEEvNS_16Flash_fwd_paramsE --------------------------
	.section	.nv.shared._ZN5flash24flash_fwd_splitkv_kernelI23Flash_fwd_kernel_traitsILi128ELi64ELi128ELi4ELb0ELb0EN7cutlass6half_tE19Flash_kernel_traitsILi128ELi64ELi128ELi4ES3_EELb1ELb0ELb1ELb0ELb0ELb0ELb0ELb0EEEvNS_16Flash_fwd_paramsE,"aw",@nobits
	.sectionflags	@""
	.align	16
	.zero		1024


//--------------------- .nv.shared._ZN5flash24flash_fwd_splitkv_kernelI23Flash_fwd_kernel_traitsILi128ELi64ELi128ELi4ELb0ELb0EN7cutlass6half_tE19Flash_kernel_traitsILi128ELi64ELi128ELi4ES3_EELb1ELb0ELb1ELb0ELb0ELb1ELb0ELb0EEEvNS_16Flash_fwd_paramsE --------------------------
	.section	.nv.shared._ZN5flash24flash_fwd_splitkv_kernelI23Flash_fwd_kernel_traitsILi128ELi64ELi128ELi4ELb0ELb0EN7cutlass6half_tE19Flash_kernel_traitsILi128ELi64ELi128ELi4ES3_EELb1ELb0ELb1ELb0ELb0ELb1ELb0ELb0EEEvNS_16Flash_fwd_paramsE,"aw",@nobits
	.sectionflags	@""
	.align	16
	.zero		1024


//--------------------- .nv.shared._ZN5flash24flash_fwd_splitkv_kernelI23Flash_fwd_kernel_traitsILi128ELi64ELi128ELi4ELb0ELb0EN7cutlass6half_tE19Flash_kernel_traitsILi128ELi64ELi128ELi4ES3_EELb1ELb0ELb0ELb0ELb1ELb0ELb0ELb1EEEvNS_16Flash_fwd_paramsE --------------------------
	.section	.nv.shared._ZN5flash24flash_fwd_splitkv_kernelI23Flash_fwd_kernel_traitsILi128ELi64ELi128ELi4ELb0ELb0EN7cutlass6half_tE19Flash_kernel_traitsILi128ELi64ELi128ELi4ES3_EELb1ELb0ELb0ELb0ELb1ELb0ELb0ELb1EEEvNS_16Flash_fwd_paramsE,"aw",@nobits
	.sectionflags	@""
	.align	16
	.zero		1024


//--------------------- .nv.shared._ZN5flash24flash_fwd_splitkv_kernelI23Flash_fwd_kernel_traitsILi128ELi64ELi128ELi4ELb0ELb0EN7cutlass6half_tE19Flash_kernel_traitsILi128ELi64ELi128ELi4ES3_EELb1ELb0ELb0ELb0ELb1ELb1ELb0ELb1EEEvNS_16Flash_fwd_paramsE --------------------------
	.section	.nv.shared._ZN5flash24flash_fwd_splitkv_kernelI23Flash_fwd_kernel_traitsILi128ELi64ELi128ELi4ELb0ELb0EN7cutlass6half_tE19Flash_kernel_traitsILi128ELi64ELi128ELi4ES3_EELb1ELb0ELb0ELb0ELb1ELb1ELb0ELb1EEEvNS_16Flash_fwd_paramsE,"aw",@nobits
	.sectionflags	@""
	.align	16
	.zero		1024


//--------------------- .nv.shared._ZN5flash24flash_fwd_splitkv_kernelI23Flash_fwd_kernel_traitsILi128ELi64ELi128ELi4ELb0ELb0EN7cutlass6half_tE19Flash_kernel_traitsILi128ELi64ELi128ELi4ES3_EELb1ELb0ELb1ELb0ELb0ELb0ELb0ELb1EEEvNS_16Flash_fwd_paramsE --------------------------
	.section	.nv.shared._ZN5flash24flash_fwd_splitkv_kernelI23Flash_fwd_kernel_traitsILi128ELi64ELi128ELi4ELb0ELb0EN7cutlass6half_tE19Flash_kernel_traitsILi128ELi64ELi128ELi4ES3_EELb1ELb0ELb1ELb0ELb0ELb0ELb0ELb1EEEvNS_16Flash_fwd_paramsE,"aw",@nobits
	.sectionflags	@""
	.align	16
	.zero		1024


//--------------------- .nv.shared._ZN5flash24flash_fwd_splitkv_kernelI23Flash_fwd_kernel_traitsILi128ELi64ELi128ELi4ELb0ELb0EN7cutlass6half_tE19Flash_kernel_traitsILi128ELi64ELi128ELi4ES3_EELb1ELb0ELb1ELb0ELb0ELb1ELb0ELb1EEEvNS_16Flash_fwd_paramsE --------------------------
	.section	.nv.shared._ZN5flash24flash_fwd_splitkv_kernelI23Flash_fwd_kernel_traitsILi128ELi64ELi128ELi4ELb0ELb0EN7cutlass6half_tE19Flash_kernel_traitsILi128ELi64ELi128ELi4ES3_EELb1ELb0ELb1ELb0ELb0ELb1ELb0ELb1EEEvNS_16Flash_fwd_paramsE,"aw",@nobits
	.sectionflags	@""
	.align	16
	.zero		1024


//--------------------- .nv.shared._ZN5flash24flash_fwd_splitkv_kernelI23Flash_fwd_kernel_traitsILi128ELi64ELi128ELi4ELb0ELb0EN7cutlass6half_tE19Flash_kernel_traitsILi128ELi64ELi128ELi4ES3_EELb1ELb0ELb0ELb0ELb1ELb0ELb1ELb0EEEvNS_16Flash_fwd_paramsE --------------------------
	.section	.nv.shared._ZN5flash24flash_fwd_splitkv_kernelI23Flash_fwd_kernel_traitsILi128ELi64ELi128ELi4ELb0ELb0EN7cutlass6half_tE19Flash_kernel_traitsILi128ELi64ELi128ELi4ES3_EELb1ELb0ELb0ELb0ELb1ELb0ELb1ELb0EEEvNS_16Flash_fwd_paramsE,"aw",@nobits
	.sectionflags	@""
	.align	16
	.zero		1024


//--------------------- .nv.shared._ZN5flash24flash_fwd_splitkv_kernelI23Flash_fwd_kernel_traitsILi128ELi64ELi128ELi4ELb0ELb0EN7cutlass6half_tE19Flash_kernel_traitsILi128ELi64ELi128ELi4ES3_EELb1ELb0ELb0ELb0ELb1ELb1ELb1ELb0EEEvNS_16Flash_fwd_paramsE --------------------------
	.section	.nv.shared._ZN5flash24flash_fwd_splitkv_kernelI23Flash_fwd_kernel_traitsILi128ELi64ELi128ELi4ELb0ELb0EN7cutlass6half_tE19Flash_kernel_traitsILi128ELi64ELi128ELi4ES3_EELb1ELb0ELb0ELb0ELb1ELb1ELb1ELb0EEEvNS_16Flash_fwd_paramsE,"aw",@nobits
	.sectionflags	@""
	.align	16
	.zero		1024


//--------------------- .nv.shared._ZN5flash24flash_fwd_splitkv_kernelI23Flash_fwd_kernel_traitsILi128ELi64ELi128ELi4ELb0ELb0EN7cutlass6half_tE19Flash_kernel_traitsILi128ELi64ELi128ELi4ES3_EELb1ELb0ELb1ELb0ELb0ELb0ELb1ELb0EEEvNS_16Flash_fwd_paramsE --------------------------
	.section	.nv.shared._ZN5flash24flash_fwd_splitkv_kernelI23Flash_fwd_kernel_traitsILi128ELi64ELi128ELi4ELb0ELb0EN7cutlass6half_tE19Flash_kernel_traitsILi128ELi64ELi128ELi4ES3_EELb1ELb0ELb1ELb0ELb0ELb0ELb1ELb0EEEvNS_16Flash_fwd_paramsE,"aw",@nobits
	.sectionflags	@""
	.align	16
	.zero		1024


//--------------------- .nv.shared._ZN5flash24flash_fwd_splitkv_kernelI23Flash_fwd_kernel_traitsILi128ELi64ELi128ELi4ELb0ELb0EN7cutlass6half_tE19Flash_kernel_traitsILi128ELi64ELi128ELi4ES3_EELb1ELb0ELb1ELb0ELb0ELb1ELb1ELb0EEEvNS_16Flash_fwd_paramsE --------------------------
	.section	.nv.shared._ZN5flash24flash_fwd_splitkv_kernelI23Flash_fwd_kernel_traitsILi128ELi64ELi128ELi4ELb0ELb0EN7cutlass6half_tE19Flash_kernel_traitsILi128ELi64ELi128ELi4ES3_EELb1ELb0ELb1ELb0ELb0ELb1ELb1ELb0EEEvNS_16Flash_fwd_paramsE,"aw",@nobits
	.sectionflags	@""
	.align	16
	.zero		1024


//--------------------- .nv.shared._ZN5flash24flash_fwd_splitkv_kernelI23Flash_fwd_kernel_traitsILi128ELi64ELi128ELi4ELb0ELb0EN7cutlass6half_tE19Flash_kernel_traitsILi128ELi64ELi128ELi4ES3_EELb1ELb0ELb0ELb0ELb1ELb0ELb1ELb1EEEvNS_16Flash_fwd_paramsE --------------------------
	.section	.nv.shared._ZN5flash24flash_fwd_splitkv_kernelI23Flash_fwd_kernel_traitsILi128ELi64ELi128ELi4ELb0ELb0EN7cutlass6half_tE19Flash_kernel_traitsILi128ELi64ELi128ELi4ES3_EELb1ELb0ELb0ELb0ELb1ELb0ELb1ELb1EEEvNS_16Flash_fwd_paramsE,"aw",@nobits
	.sectionflags	@""
	.align	16
	.zero		1024


//--------------------- .nv.shared._ZN5flash24flash_fwd_splitkv_kernelI23Flash_fwd_kernel_traitsILi128ELi64ELi128ELi4ELb0ELb0EN7cutlass6half_tE19Flash_kernel_traitsILi128ELi64ELi128ELi4ES3_EELb1ELb0ELb0ELb0ELb1ELb1ELb1ELb1EEEvNS_16Flash_fwd_paramsE --------------------------
	.section	.nv.shared._ZN5flash24flash_fwd_splitkv_kernelI23Flash_fwd_kernel_traitsILi128ELi64ELi128ELi4ELb0ELb0EN7cutlass6half_tE19Flash_kernel_traitsILi128ELi64ELi128ELi4ES3_EELb1ELb0ELb0ELb0ELb1ELb1ELb1ELb1EEEvNS_16Flash_fwd_paramsE,"aw",@nobits
	.sectionflags	@""
	.align	16
	.zero		1024


//--------------------- .nv.shared._ZN5flash24flash_fwd_splitkv_kernelI23Flash_fwd_kernel_traitsILi128ELi64ELi128ELi4ELb0ELb0EN7cutlass6half_tE19Flash_kernel_traitsILi128ELi64ELi128ELi4ES3_EELb1ELb0ELb1ELb0ELb0ELb0ELb1ELb1EEEvNS_16Flash_fwd_paramsE --------------------------
	.section	.nv.shared._ZN5flash24flash_fwd_splitkv_kernelI23Flash_fwd_kernel_traitsILi128ELi64ELi128ELi4ELb0ELb0EN7cutlass6half_tE19Flash_kernel_traitsILi128ELi64ELi128ELi4ES3_EELb1ELb0ELb1ELb0ELb0ELb0ELb1ELb1EEEvNS_16Flash_fwd_paramsE,"aw",@nobits
	.sectionflags	@""
	.align	16
	.zero		1024


//--------------------- .nv.shared._ZN5flash24flash_fwd_splitkv_kernelI23Flash_fwd_kernel_traitsILi128ELi64ELi128ELi4ELb0ELb0EN7cutlass6half_tE19Flash_kernel_traitsILi128ELi64ELi128ELi4ES3_EELb1ELb0ELb1ELb0ELb0ELb1ELb1ELb1EEEvNS_16Flash_fwd_paramsE --------------------------
	.section	.nv.shared._ZN5flash24flash_fwd_splitkv_kernelI23Flash_fwd_kernel_traitsILi128ELi64ELi128ELi4ELb0ELb0EN7cutlass6half_tE19Flash_kernel_traitsILi128ELi64ELi128ELi4ES3_EELb1ELb0ELb1ELb0ELb0ELb1ELb1ELb1EEEvNS_16Flash_fwd_paramsE,"aw",@nobits
	.sectionflags	@""
	.align	16
	.zero		1024


//--------------------- .nv.shared._ZN5flash32flash_fwd_splitkv_combine_kernelI23Flash_fwd_kernel_traitsILi128ELi64ELi64ELi4ELb0ELb0EN7cutlass6half_tE19Flash_kernel_traitsILi128ELi64ELi64ELi4ES3_EELi4ELi7ELb0EEEvNS_16Flash_fwd_paramsE --------------------------
	.section	.nv.shared._ZN5flash32flash_fwd_splitkv_combine_kernelI23Flash_fwd_kernel_traitsILi128ELi64ELi64ELi4ELb0ELb0EN7cutlass6half_tE19Flash_kernel_traitsILi128ELi64ELi64ELi4ES3_EELi4ELi7ELb0EEEvNS_16Flash_fwd_paramsE,"aw",@nobits
	.sectionflags	@""
	.align	16
.nv.shared._ZN5flash32flash_fwd_splitkv_combine_kernelI23Flash_fwd_kernel_traitsILi128ELi64ELi64ELi4ELb0ELb0EN7cutlass6half_tE19Flash_kernel_traitsILi128ELi64ELi64ELi4ES3_EELi4ELi7ELb0EEEvNS_16Flash_fwd_paramsE:
	.zero		3584


//--------------------- .nv.shared._ZN5flash32flash_fwd_splitkv_combine_kernelI23Flash_fwd_kernel_traitsILi128ELi64ELi64ELi4ELb0ELb0EN7cutlass6half_tE19Flash_kernel_traitsILi128ELi64ELi64ELi4ES3_EELi4ELi6ELb0EEEvNS_16Flash_fwd_paramsE --------------------------
	.section	.nv.shared._ZN5flash32flash_fwd_splitkv_combine_kernelI23Flash_fwd_kernel_traitsILi128ELi64ELi64ELi4ELb0ELb0EN7cutlass6half_tE19Flash_kernel_traitsILi128ELi64ELi64ELi4ES3_EELi4ELi6ELb0EEEvNS_16Flash_fwd_paramsE,"aw",@nobits
	.sectionflags	@""
	.align	16
.nv.shared._ZN5flash32flash_fwd_splitkv_combine_kernelI23Flash_fwd_kernel_traitsILi128ELi64ELi64ELi4ELb0ELb0EN7cutlass6half_tE19Flash_kernel_traitsILi128ELi64ELi64ELi4ES3_EELi4ELi6ELb0EEEvNS_16Flash_fwd_paramsE:
	.zero		2304


//--------------------- .nv.shared._ZN5flash32flash_fwd_splitkv_combine_kernelI23Flash_fwd_kernel_traitsILi128ELi64ELi64ELi4ELb0ELb0EN7cutlass6half_tE19Flash_kernel_traitsILi128ELi64ELi64ELi4ES3_EELi4ELi5ELb0EEEvNS_16Flash_fwd_paramsE --------------------------
	.section	.nv.shared._ZN5flash32flash_fwd_splitkv_combine_kernelI23Flash_fwd_kernel_traitsILi128ELi64ELi64ELi4ELb0ELb0EN7cutlass6half_tE19Flash_kernel_traitsILi128ELi64ELi64ELi4ES3_EELi4ELi5ELb0EEEvNS_16Flash_fwd_paramsE,"aw",@nobits
	.sectionflags	@""
	.align	16
.nv.shared._ZN5flash32flash_fwd_splitkv_combine_kernelI23Flash_fwd_kernel_traitsILi128ELi64ELi64ELi4ELb0ELb0EN7cutlass6half_tE19Flash_kernel_traitsILi128ELi64ELi64ELi4ES3_EELi4ELi5ELb0EEEvNS_16Flash_fwd_paramsE:
	.zero		1664


//--------------------- .nv.shared._ZN5flash32flash_fwd_splitkv_combine_kernelI23Flash_fwd_kernel_traitsILi128ELi64ELi64ELi4ELb0ELb0EN7cutlass6half_tE19Flash_kernel_traitsILi128ELi64ELi64ELi4ES3_EELi4ELi4ELb0EEEvNS_16Flash_fwd_paramsE --------------------------
	.section	.nv.shared._ZN5flash32flash_fwd_splitkv_combine_kernelI23Flash_fwd_kernel_traitsILi128ELi64ELi64ELi4ELb0ELb0EN7cutlass6half_tE19Flash_kernel_traitsILi128ELi64ELi64ELi4ES3_EELi4ELi4ELb0EEEvNS_16Flash_fwd_paramsE,"aw",@nobits
	.sectionflags	@""
	.align	16
.nv.shared._ZN5flash32flash_fwd_splitkv_combine_kernelI23Flash_fwd_kernel_traitsILi128ELi64ELi64ELi4ELb0ELb0EN7cutlass6half_tE19Flash_kernel_traitsILi128ELi64ELi64ELi4ES3_EELi4ELi4ELb0EEEvNS_16Flash_fwd_paramsE:
	.zero		1344


//--------------------- .nv.shared._ZN5flash32flash_fwd_splitkv_combine_kernelI23Flash_fwd_kernel_traitsILi128ELi64ELi64ELi4ELb0ELb0EN7cutlass6half_tE19Flash_kernel_traitsILi128ELi64ELi64ELi4ES3_EELi4ELi3ELb0EEEvNS_16Flash_fwd_paramsE --------------------------
	.section	.nv.shared._ZN5flash32flash_fwd_splitkv_combine_kernelI23Flash_fwd_kernel_traitsILi128ELi64ELi64ELi4ELb0ELb0EN7cutlass6half_tE19Flash_kernel_traitsILi128ELi64ELi64ELi4ES3_EELi4ELi3ELb0EEEvNS_16Flash_fwd_paramsE,"aw",@nobits
	.sectionflags	@""
	.align	16
.nv.shared._ZN5flash32flash_fwd_splitkv_combine_kernelI23Flash_fwd_kernel_traitsILi128ELi64ELi64ELi4ELb0ELb0EN7cutlass6half_tE19Flash_kernel_traitsILi128ELi64ELi64ELi4ES3_EELi4ELi3ELb0EEEvNS_16Flash_fwd_paramsE:
	.zero		1184


//--------------------- .nv.shared._ZN5flash32flash_fwd_splitkv_combine_kernelI23Flash_fwd_kernel_traitsILi128ELi64ELi64ELi4ELb0ELb0EN7cutlass6half_tE19Flash_kernel_traitsILi128ELi64ELi64ELi4ES3_EELi4ELi2ELb0EEEvNS_16Flash_fwd_paramsE --------------------------
	.section	.nv.shared._ZN5flash32flash_fwd_splitkv_combine_kernelI23Flash_fwd_kernel_traitsILi128ELi64ELi64ELi4ELb0ELb0EN7cutlass6half_tE19Flash_kernel_traitsILi128ELi64ELi64ELi4ES3_EELi4ELi2ELb0EEEvNS_16Flash_fwd_paramsE,"aw",@nobits
	.sectionflags	@""
	.align	16
.nv.shared._ZN5flash32flash_fwd_splitkv_combine_kernelI23Flash_fwd_kernel_traitsILi128ELi64ELi64ELi4ELb0ELb0EN7cutlass6half_tE19Flash_kernel_traitsILi128ELi64ELi64ELi4ES3_EELi4ELi2ELb0EEEvNS_16Flash_fwd_paramsE:
	.zero		1104


//--------------------- .nv.shared._ZN5flash32flash_fwd_splitkv_combine_kernelI23Flash_fwd_kernel_traitsILi128ELi64ELi64ELi4ELb0ELb0EN7cutlass6half_tE19Flash_kernel_traitsILi128ELi64ELi64ELi4ES3_EELi4ELi1ELb0EEEvNS_16Flash_fwd_paramsE --------------------------
	.section	.nv.shared._ZN5flash32flash_fwd_splitkv_combine_kernelI23Flash_fwd_kernel_traitsILi128ELi64ELi64ELi4ELb0ELb0EN7cutlass6half_tE19Flash_kernel_traitsILi128ELi64ELi64ELi4ES3_EELi4ELi1ELb0EEEvNS_16Flash_fwd_paramsE,"aw",@nobits
	.sectionflags	@""
	.align	16
.nv.shared._ZN5flash32flash_fwd_splitkv_combine_kernelI23Flash_fwd_kernel_traitsILi128ELi64ELi64ELi4ELb0ELb0EN7cutlass6half_tE19Flash_kernel_traitsILi128ELi64ELi64ELi4ES3_EELi4ELi1ELb0EEEvNS_16Flash_fwd_paramsE:
	.zero		1072


//--------------------- .nv.shared._ZN5flash32flash_fwd_splitkv_combine_kernelI23Flash_fwd_kernel_traitsILi128ELi64ELi64ELi4ELb0ELb0EN7cutlass6half_tE19Flash_kernel_traitsILi128ELi64ELi64ELi4ES3_EELi4ELi7ELb1EEEvNS_16Flash_fwd_paramsE --------------------------
	.section	.nv.shared._ZN5flash32flash_fwd_splitkv_combine_kernelI23Flash_fwd_kernel_traitsILi128ELi64ELi64ELi4ELb0ELb0EN7cutlass6half_tE19Flash_kernel_traitsILi128ELi64ELi64ELi4ES3_EELi4ELi7ELb1EEEvNS_16Flash_fwd_paramsE,"aw",@nobits
	.sectionflags	@""
	.align	16
.nv.shared._ZN5flash32flash_fwd_splitkv_combine_kernelI23Flash_fwd_kernel_traitsILi128ELi64ELi64ELi4ELb0ELb0EN7cutlass6half_tE19Flash_kernel_traitsILi128ELi64ELi64ELi4ES3_EELi4ELi7ELb1EEEvNS_16Flash_fwd_paramsE:
	.zero		3584


//--------------------- .nv.shared._ZN5flash32flash_fwd_splitkv_combine_kernelI23Flash_fwd_kernel_traitsILi128ELi64ELi64ELi4ELb0ELb0EN7cutlass6half_tE19Flash_kernel_traitsILi128ELi64ELi64ELi4ES3_EELi4ELi6ELb1EEEvNS_16Flash_fwd_paramsE --------------------------
	.section	.nv.shared._ZN5flash32flash_fwd_splitkv_combine_kernelI23Flash_fwd_kernel_traitsILi128ELi64ELi64ELi4ELb0ELb0EN7cutlass6half_tE19Flash_kernel_traitsILi128ELi64ELi64ELi4ES3_EELi4ELi6ELb1EEEvNS_16Flash_fwd_paramsE,"aw",@nobits
	.sectionflags	@""
	.align	16
.nv.shared._ZN5flash32flash_fwd_splitkv_combine_kernelI23Flash_fwd_kernel_traitsILi128ELi64ELi64ELi4ELb0ELb0EN7cutlass6half_tE19Flash_kernel_traitsILi128ELi64ELi64ELi4ES3_EELi4ELi6ELb1EEEvNS_16Flash_fwd_paramsE:
	.zero		2304


//--------------------- .nv.shared._ZN5flash32flash_fwd_splitkv_combine_kernelI23Flash_fwd_kernel_traitsILi128ELi64ELi64ELi4ELb0ELb0EN7cutlass6half_tE19Flash_kernel_traitsILi128ELi64ELi64ELi4ES3_EELi4ELi5ELb1EEEvNS_16Flash_fwd_paramsE --------------------------
	.section	.nv.shared._ZN5flash32flash_fwd_splitkv_combine_kernelI23Flash_fwd_kernel_traitsILi128ELi64ELi64ELi4ELb0ELb0EN7cutlass6half_tE19Flash_kernel_traitsILi128ELi64ELi64ELi4ES3_EELi4ELi5ELb1EEEvNS_16Flash_fwd_paramsE,"aw",@nobits
	.sectionflags	@""
	.align	16
.nv.shared._ZN5flash32flash_fwd_splitkv_combine_kernelI23Flash_fwd_kernel_traitsILi128ELi64ELi64ELi4ELb0ELb0EN7cutlass6half_tE19Flash_kernel_traitsILi128ELi64ELi64ELi4ES3_EELi4ELi5ELb1EEEvNS_16Flash_fwd_paramsE:
	.zero		1664


//--------------------- .nv.shared._ZN5flash32flash_fwd_splitkv_combine_kernelI23Flash_fwd_kernel_traitsILi128ELi64ELi64ELi4ELb0ELb0EN7cutlass6half_tE19Flash_kernel_traitsILi128ELi64ELi64ELi4ES3_EELi4ELi4ELb1EEEvNS_16Flash_fwd_paramsE --------------------------
	.section	.nv.shared._ZN5flash32flash_fwd_splitkv_combine_kernelI23Flash_fwd_kernel_traitsILi128ELi64ELi64ELi4ELb0ELb0EN7cutlass6half_tE19Flash_kernel_traitsILi128ELi64ELi64ELi4ES3_EELi4ELi4ELb1EEEvNS_16Flash_fwd_paramsE,"aw",@nobits
	.sectionflags	@""
	.align	16
.nv.shared._ZN5flash32flash_fwd_splitkv_combine_kernelI23Flash_fwd_kernel_traitsILi128ELi64ELi64ELi4ELb0ELb0EN7cutlass6half_tE19Flash_kernel_traitsILi128ELi64ELi64ELi4ES3_EELi4ELi4ELb1EEEvNS_16Flash_fwd_paramsE:
	.zero		1344


//--------------------- .nv.shared._ZN5flash32flash_fwd_splitkv_combine_kernelI23Flash_fwd_kernel_traitsILi128ELi64ELi64ELi4ELb0ELb0EN7cutlass6half_tE19Flash_kernel_traitsILi128ELi64ELi64ELi4ES3_EELi4ELi3ELb1EEEvNS_16Flash_fwd_paramsE --------------------------
	.section	.nv.shared._ZN5flash32flash_fwd_splitkv_combine_kernelI23Flash_fwd_kernel_traitsILi128ELi64ELi64ELi4ELb0ELb0EN7cutlass6half_tE19Flash_kernel_traitsILi128ELi64ELi64ELi4ES3_EELi4ELi3ELb1EEEvNS_16Flash_fwd_paramsE,"aw",@nobits
	.sectionflags	@""
	.align	16
.nv.shared._ZN5flash32flash_fwd_splitkv_combine_kernelI23Flash_fwd_kernel_traitsILi128ELi64ELi64ELi4ELb0ELb0EN7cutlass6half_tE19Flash_kernel_traitsILi128ELi64ELi64ELi4ES3_EELi4ELi3ELb1EEEvNS_16Flash_fwd_paramsE:
	.zero		1184


//--------------------- .nv.shared._ZN5flash32flash_fwd_splitkv_combine_kernelI23Flash_fwd_kernel_traitsILi128ELi64ELi64ELi4ELb0ELb0EN7cutlass6half_tE19Flash_kernel_traitsILi128ELi64ELi64ELi4ES3_EELi4ELi2ELb1EEEvNS_16Flash_fwd_paramsE --------------------------
	.section	.nv.shared._ZN5flash32flash_fwd_splitkv_combine_kernelI23Flash_fwd_kernel_traitsILi128ELi64ELi64ELi4ELb0ELb0EN7cutlass6half_tE19Flash_kernel_traitsILi128ELi64ELi64ELi4ES3_EELi4ELi2ELb1EEEvNS_16Flash_fwd_paramsE,"aw",@nobits
	.sectionflags	@""
	.align	16
.nv.shared._ZN5flash32flash_fwd_splitkv_combine_kernelI23Flash_fwd_kernel_traitsILi128ELi64ELi64ELi4ELb0ELb0EN7cutlass6half_tE19Flash_kernel_traitsILi128ELi64ELi64ELi4ES3_EELi4ELi2ELb1EEEvNS_16Flash_fwd_paramsE:
	.zero		1104


//--------------------- .nv.shared._ZN5flash32flash_fwd_splitkv_combine_kernelI23Flash_fwd_kernel_traitsILi128ELi64ELi64ELi4ELb0ELb0EN7cutlass6half_tE19Flash_kernel_traitsILi128ELi64ELi64ELi4ES3_EELi4ELi1ELb1EEEvNS_16Flash_fwd_paramsE --------------------------
	.section	.nv.shared._ZN5flash32flash_fwd_splitkv_combine_kernelI23Flash_fwd_kernel_traitsILi128ELi64ELi64ELi4ELb0ELb0EN7cutlass6half_tE19Flash_kernel_traitsILi128ELi64ELi64ELi4ES3_EELi4ELi1ELb1EEEvNS_16Flash_fwd_paramsE,"aw",@nobits
	.sectionflags	@""
	.align	16
.nv.shared._ZN5flash32flash_fwd_splitkv_combine_kernelI23Flash_fwd_kernel_traitsILi128ELi64ELi64ELi4ELb0ELb0EN7cutlass6half_tE19Flash_kernel_traitsILi128ELi64ELi64ELi4ES3_EELi4ELi1ELb1EEEvNS_16Flash_fwd_paramsE:
	.zero		1072


//--------------------- .nv.shared._ZN5flash24flash_fwd_splitkv_kernelI23Flash_fwd_kernel_traitsILi128ELi64ELi64ELi4ELb0ELb0EN7cutlass6half_tE19Flash_kernel_traitsILi128ELi64ELi64ELi4ES3_EELb1ELb0ELb0ELb0ELb0ELb0ELb0ELb0EEEvNS_16Flash_fwd_paramsE --------------------------
	.section	.nv.shared._ZN5flash24flash_fwd_splitkv_kernelI23Flash_fwd_kernel_traitsILi128ELi64ELi64ELi4ELb0ELb0EN7cutlass6half_tE19Flash_kernel_traitsILi128ELi64ELi64ELi4ES3_EELb1ELb0ELb0ELb0ELb0ELb0ELb0ELb0EEEvNS_16Flash_fwd_paramsE,"aw",@nobits
	.sectionflags	@""
	.align	16
	.zero		1024


//--------------------- .nv.shared._ZN5flash24flash_fwd_splitkv_kernelI23Flash_fwd_kernel_traitsILi128ELi64ELi64ELi4ELb0ELb0EN7cutlass6half_tE19Flash_kernel_traitsILi128ELi64ELi64ELi4ES3_EELb1ELb0ELb0ELb0ELb0ELb1ELb0ELb0EEEvNS_16Flash_fwd_paramsE --------------------------
	.section	.nv.shared._ZN5flash24flash_fwd_splitkv_kernelI23Flash_fwd_kernel_traitsILi128ELi64ELi64ELi4ELb0ELb0EN7cutlass6half_tE19Flash_kernel_traitsILi128ELi64ELi64ELi4ES3_EELb1ELb0ELb0ELb0ELb0ELb1ELb0ELb0EEEvNS_16Flash_fwd_paramsE,"aw",@nobits
	.sectionflags	@""
	.align	16
	.zero		1024


//--------------------- .nv.shared._ZN5flash24flash_fwd_splitkv_kernelI23Flash_fwd_kernel_traitsILi128ELi64ELi64ELi4ELb0ELb0EN7cutlass6half_tE19Flash_kernel_traitsILi128ELi64ELi64ELi4ES3_EELb1ELb0ELb0ELb0ELb0ELb0ELb0ELb1EEEvNS_16Flash_fwd_paramsE --------------------------
	.section	.nv.shared._ZN5flash24flash_fwd_splitkv_kernelI23Flash_fwd_kernel_traitsILi128ELi64ELi64ELi4ELb0ELb0EN7cutlass6half_tE19Flash_kernel_traitsILi128ELi64ELi64ELi4ES3_EELb1ELb0ELb0ELb0ELb0ELb0ELb0ELb1EEEvNS_16Flash_fwd_paramsE,"aw",@nobits
	.sectionflags	@""
	.align	16
	.zero		1024


//--------------------- .nv.shared._ZN5flash24flash_fwd_splitkv_kernelI23Flash_fwd_kernel_traitsILi128ELi64ELi64ELi4ELb0ELb0EN7cutlass6half_tE19Flash_kernel_traitsILi128ELi64ELi64ELi4ES3_EELb1ELb0ELb0ELb0ELb0ELb1ELb0ELb1EEEvNS_16Flash_fwd_paramsE --------------------------
	.section	.nv.shared._ZN5flash24flash_fwd_splitkv_kernelI23Flash_fwd_kernel_traitsILi128ELi64ELi64ELi4ELb0ELb0EN7cutlass6half_tE19Flash_kernel_traitsILi128ELi64ELi64ELi4ES3_EELb1ELb0ELb0ELb0ELb0ELb1ELb0ELb1EEEvNS_16Flash_fwd_paramsE,"aw",@nobits
	.sectionflags	@""
	.align	16
	.zero		1024


//--------------------- .nv.shared._ZN5flash24flash_fwd_splitkv_kernelI23Flash_fwd_kernel_traitsILi128ELi64ELi64ELi4ELb0ELb0EN7cutlass6half_tE19Flash_kernel_traitsILi128ELi64ELi64ELi4ES3_EELb1ELb0ELb0ELb0ELb0ELb0ELb1ELb0EEEvNS_16Flash_fwd_paramsE --------------------------
	.section	.nv.shared._ZN5flash24flash_fwd_splitkv_kernelI23Flash_fwd_kernel_traitsILi128ELi64ELi64ELi4ELb0ELb0EN7cutlass6half_tE19Flash_kernel_traitsILi128ELi64ELi64ELi4ES3_EELb1ELb0ELb0ELb0ELb0ELb0ELb1ELb0EEEvNS_16Flash_fwd_paramsE,"aw",@nobits
	.sectionflags	@""
	.align	16
	.zero		1024


//--------------------- .nv.shared._ZN5flash24flash_fwd_splitkv_kernelI23Flash_fwd_kernel_traitsILi128ELi64ELi64ELi4ELb0ELb0EN7cutlass6half_tE19Flash_kernel_traitsILi128ELi64ELi64ELi4ES3_EELb1ELb0ELb0ELb0ELb0ELb1ELb1ELb0EEEvNS_16Flash_fwd_paramsE --------------------------
	.section	.nv.shared._ZN5flash24flash_fwd_splitkv_kernelI23Flash_fwd_kernel_traitsILi128ELi64ELi64ELi4ELb0ELb0EN7cutlass6half_tE19Flash_kernel_traitsILi128ELi64ELi64ELi4ES3_EELb1ELb0ELb0ELb0ELb0ELb1ELb1ELb0EEEvNS_16Flash_fwd_paramsE,"aw",@nobits
	.sectionflags	@""
	.align	16
	.zero		1024


//--------------------- .nv.shared._ZN5flash24flash_fwd_splitkv_kernelI23Flash_fwd_kernel_traitsILi128ELi64ELi64ELi4ELb0ELb0EN7cutlass6half_tE19Flash_kernel_traitsILi128ELi64ELi64ELi4ES3_EELb1ELb0ELb0ELb0ELb0ELb0ELb1ELb1EEEvNS_16Flash_fwd_paramsE --------------------------
	.section	.nv.shared._ZN5flash24flash_fwd_splitkv_kernelI23Flash_fwd_kernel_traitsILi128ELi64ELi64ELi4ELb0ELb0EN7cutlass6half_tE19Flash_kernel_traitsILi128ELi64ELi64ELi4ES3_EELb1ELb0ELb0ELb0ELb0ELb0ELb1ELb1EEEvNS_16Flash_fwd_paramsE,"aw",@nobits
	.sectionflags	@""
	.align	16
	.zero		1024


//--------------------- .nv.shared._ZN5flash24flash_fwd_splitkv_kernelI23Flash_fwd_kernel_traitsILi128ELi64ELi64ELi4ELb0ELb0EN7cutlass6half_tE19Flash_kernel_traitsILi128ELi64ELi64ELi4ES3_EELb1ELb0ELb0ELb0ELb0ELb1ELb1ELb1EEEvNS_16Flash_fwd_paramsE --------------------------
	.section	.nv.shared._ZN5flash24flash_fwd_splitkv_kernelI23Flash_fwd_kernel_traitsILi128ELi64ELi64ELi4ELb0ELb0EN7cutlass6half_tE19Flash_kernel_traitsILi128ELi64ELi64ELi4ES3_EELb1ELb0ELb0ELb0ELb0ELb1ELb1ELb1EEEvNS_16Flash_fwd_paramsE,"aw",@nobits
	.sectionflags	@""
	.align	16
	.zero		1024


//--------------------- .nv.shared._ZN5flash24flash_fwd_splitkv_kernelI23Flash_fwd_kernel_traitsILi128ELi64ELi64ELi4ELb0ELb0EN7cutlass6half_tE19Flash_kernel_traitsILi128ELi64ELi64ELi4ES3_EELb1ELb0ELb0ELb1ELb1ELb0ELb0ELb0EEEvNS_16Flash_fwd_paramsE --------------------------
	.section	.nv.shared._ZN5flash24flash_fwd_splitkv_kernelI23Flash_fwd_kernel_traitsILi128ELi64ELi64ELi4ELb0ELb0EN7cutlass6half_tE19Flash_kernel_traitsILi128ELi64ELi64ELi4ES3_EELb1ELb0ELb0ELb1ELb1ELb0ELb0ELb0EEEvNS_16Flash_fwd_paramsE,"aw",@nobits
	.sectionflags	@""
	.align	16
	.zero		1024


//--------------------- .nv.shared._ZN5flash24flash_fwd_splitkv_kernelI23Flash_fwd_kernel_traitsILi128ELi64ELi64ELi4ELb0ELb0EN7cutlass6half_tE19Flash_kernel_traitsILi128ELi64ELi64ELi4ES3_EELb1ELb0ELb0ELb1ELb1ELb1ELb0ELb0EEEvNS_16Flash_fwd_paramsE --------------------------
	.section	.nv.shared._ZN5flash24flash_fwd_splitkv_kernelI23Flash_fwd_kernel_traitsILi128ELi64ELi64ELi4ELb0ELb0EN7cutlass6half_tE19Flash_kernel_traitsILi128ELi64ELi64ELi4ES3_EELb1ELb0ELb0ELb1ELb1ELb1ELb0ELb0EEEvNS_16Flash_fwd_paramsE,"aw",@nobits
	.sectionflags	@""
	.align	16
	.zero		1024


//--------------------- .nv.shared._ZN5flash24flash_fwd_splitkv_kernelI23Flash_fwd_kernel_traitsILi128ELi64ELi64ELi4ELb0ELb0EN7cutlass6half_tE19Flash_kernel_traitsILi128ELi64ELi64ELi4ES3_EELb1ELb0ELb0ELb1ELb1ELb0ELb1ELb0EEEvNS_16Flash_fwd_paramsE --------------------------
	.section	.nv.shared._ZN5flash24flash_fwd_splitkv_kernelI23Flash_fwd_kernel_traitsILi128ELi64ELi64ELi4ELb0ELb0EN7cutlass6half_tE19Flash_kernel_traitsILi128ELi64ELi64ELi4ES3_EELb1ELb0ELb0ELb1ELb1ELb0ELb1ELb0EEEvNS_16Flash_fwd_paramsE,"aw",@nobits
	.sectionflags	@""
	.align	16
	.zero		1024


//--------------------- .nv.shared._ZN5flash24flash_fwd_splitkv_kernelI23Flash_fwd_kernel_traitsILi128ELi64ELi64ELi4ELb0ELb0EN7cutlass6half_tE19Flash_kernel_traitsILi128ELi64ELi64ELi4ES3_EELb1ELb0ELb0ELb1ELb1ELb1ELb1ELb0EEEvNS_16Flash_fwd_paramsE --------------------------
	.section	.nv.shared._ZN5flash24flash_fwd_splitkv_kernelI23Flash_fwd_kernel_traitsILi128ELi64ELi64ELi4ELb0ELb0EN7cutlass6half_tE19Flash_kernel_traitsILi128ELi64ELi64ELi4ES3_EELb1ELb0ELb0ELb1ELb1ELb1ELb1ELb0EEEvNS_16Flash_fwd_paramsE,"aw",@nobits
	.sectionflags	@""
	.align	16
	.zero		1024


//--------------------- .nv.shared._ZN5flash24flash_fwd_splitkv_kernelI23Flash_fwd_kernel_traitsILi128ELi64ELi64ELi4ELb0ELb0EN7cutlass6half_tE19Flash_kernel_traitsILi128ELi64ELi64ELi4ES3_EELb1ELb0ELb0ELb0ELb1ELb0ELb0ELb0EEEvNS_16Flash_fwd_paramsE --------------------------
	.section	.nv.shared._ZN5flash24flash_fwd_splitkv_kernelI23Flash_fwd_kernel_traitsILi128ELi64ELi64ELi4ELb0ELb0EN7cutlass6half_tE19Flash_kernel_traitsILi128ELi64ELi64ELi4ES3_EELb1ELb0ELb0ELb0ELb1ELb0ELb0ELb0EEEvNS_16Flash_fwd_paramsE,"aw",@nobits
	.sectionflags	@""
	.align	16
	.zero		1024


//--------------------- .nv.shared._ZN5flash24flash_fwd_splitkv_kernelI23Flash_fwd_kernel_traitsILi128ELi64ELi64ELi4ELb0ELb0EN7cutlass6half_tE19Flash_kernel_traitsILi128ELi64ELi64ELi4ES3_EELb1ELb0ELb0ELb0ELb1ELb1ELb0ELb0EEEvNS_16Flash_fwd_paramsE --------------------------
	.section	.nv.shared._ZN5flash24flash_fwd_splitkv_kernelI23Flash_fwd_kernel_traitsILi128ELi64ELi64ELi4ELb0ELb0EN7cutlass6half_tE19Flash_kernel_traitsILi128ELi64ELi64ELi4ES3_EELb1ELb0ELb0ELb0ELb1ELb1ELb0ELb0EEEvNS_16Flash_fwd_paramsE,"aw",@nobits
	.sectionflags	@""
	.align	16
	.zero		1024


//--------------------- .nv.shared._ZN5flash24flash_fwd_splitkv_kernelI23Flash_fwd_kernel_traitsILi128ELi64ELi64ELi4ELb0ELb0EN7cutlass6half_tE19Flash_kernel_traitsILi128ELi64ELi64ELi4ES3_EELb1ELb0ELb1ELb0ELb0ELb0ELb0ELb0EEEvNS_16Flash_fwd_paramsE --------------------------
	.section	.nv.shared._ZN5flash24flash_fwd_splitkv_kernelI23Flash_fwd_kernel_traitsILi128ELi64ELi64ELi4ELb0ELb0EN7cutlass6half_tE19Flash_kernel_traitsILi128ELi64ELi64ELi4ES3_EELb1ELb0ELb1ELb0ELb0ELb0ELb0ELb0EEEvNS_16Flash_fwd_paramsE,"aw",@nobits
	.sectionflags	@""
	.align	16
	.zero		1024


//--------------------- .nv.shared._ZN5flash24flash_fwd_splitkv_kernelI23Flash_fwd_kernel_traitsILi128ELi64ELi64ELi4ELb0ELb0EN7cutlass6half_tE19Flash_kernel_traitsILi128ELi64ELi64ELi4ES3_EELb1ELb0ELb1ELb0ELb0ELb1ELb0ELb0EEEvNS_16Flash_fwd_paramsE --------------------------
	.section	.nv.shared._ZN5flash24flash_fwd_splitkv_kernelI23Flash_fwd_kernel_traitsILi128ELi64ELi64ELi4ELb0ELb0EN7cutlass6half_tE19Flash_kernel_traitsILi128ELi64ELi64ELi4ES3_EELb1ELb0ELb1ELb0ELb0ELb1ELb0ELb0EEEvNS_16Flash_fwd_paramsE,"aw",@nobits
	.sectionflags	@""
	.align	16
	.zero		1024


//--------------------- .nv.shared._ZN5flash24flash_fwd_splitkv_kernelI23Flash_fwd_kernel_traitsILi128ELi64ELi64ELi4ELb0ELb0EN7cutlass6half_tE19Flash_kernel_traitsILi128ELi64ELi64ELi4ES3_EELb1ELb0ELb0ELb0ELb1ELb0ELb0ELb1EEEvNS_16Flash_fwd_paramsE --------------------------
	.section	.nv.shared._ZN5flash24flash_fwd_splitkv_kernelI23Flash_fwd_kernel_traitsILi128ELi64ELi64ELi4ELb0ELb0EN7cutlass6half_tE19Flash_kernel_traitsILi128ELi64ELi64ELi4ES3_EELb1ELb0ELb0ELb0ELb1ELb0ELb0ELb1EEEvNS_16Flash_fwd_paramsE,"aw",@nobits
	.sectionflags	@""
	.align	16
	.zero		1024


//--------------------- .nv.shared._ZN5flash24flash_fwd_splitkv_kernelI23Flash_fwd_kernel_traitsILi128ELi64ELi64ELi4ELb0ELb0EN7cutlass6half_tE19Flash_kernel_traitsILi128ELi64ELi64ELi4ES3_EELb1ELb0ELb0ELb0ELb1ELb1ELb0ELb1EEEvNS_16Flash_fwd_paramsE --------------------------
	.section	.nv.shared._ZN5flash24flash_fwd_splitkv_kernelI23Flash_fwd_kernel_traitsILi128ELi64ELi64ELi4ELb0ELb0EN7cutlass6half_tE19Flash_kernel_traitsILi128ELi64ELi64ELi4ES3_EELb1ELb0ELb0ELb0ELb1ELb1ELb0ELb1EEEvNS_16Flash_fwd_paramsE,"aw",@nobits
	.sectionflags	@""
	.align	16
	.zero		1024


//--------------------- .nv.shared._ZN5flash24flash_fwd_splitkv_kernelI23Flash_fwd_kernel_traitsILi128ELi64ELi64ELi4ELb0ELb0EN7cutlass6half_tE19Flash_kernel_traitsILi128ELi64ELi64ELi4ES3_EELb1ELb0ELb1ELb0ELb0ELb0ELb0ELb1EEEvNS_16Flash_fwd_paramsE --------------------------
	.section	.nv.shared._ZN5flash24flash_fwd_splitkv_kernelI23Flash_fwd_kernel_traitsILi128ELi64ELi64ELi4ELb0ELb0EN7cutlass6half_tE19Flash_kernel_traitsILi128ELi64ELi64ELi4ES3_EELb1ELb0ELb1ELb0ELb0ELb0ELb0ELb1EEEvNS_16Flash_fwd_paramsE,"aw",@nobits
	.sectionflags	@""
	.align	16
	.zero		1024


//--------------------- .nv.shared._ZN5flash24flash_fwd_splitkv_kernelI23Flash_fwd_kernel_traitsILi128ELi64ELi64ELi4ELb0ELb0EN7cutlass6half_tE19Flash_kernel_traitsILi128ELi64ELi64ELi4ES3_EELb1ELb0ELb1ELb0ELb0ELb1ELb0ELb1EEEvNS_16Flash_fwd_paramsE --------------------------
	.section	.nv.shared._ZN5flash24flash_fwd_splitkv_kernelI23Flash_fwd_kernel_traitsILi128ELi64ELi64ELi4ELb0ELb0EN7cutlass6half_tE19Flash_kernel_traitsILi128ELi64ELi64ELi4ES3_EELb1ELb0ELb1ELb0ELb0ELb1ELb0ELb1EEEvNS_16Flash_fwd_paramsE,"aw",@nobits
	.sectionflags	@""
	.align	16
	.zero		1024


//--------------------- .nv.shared._ZN5flash24flash_fwd_splitkv_kernelI23Flash_fwd_kernel_traitsILi128ELi64ELi64ELi4ELb0ELb0EN7cutlass6half_tE19Flash_kernel_traitsILi128ELi64ELi64ELi4ES3_EELb1ELb0ELb0ELb0ELb1ELb0ELb1ELb0EEEvNS_16Flash_fwd_paramsE --------------------------
	.section	.nv.shared._ZN5flash24flash_fwd_splitkv_kernelI23Flash_fwd_kernel_traitsILi128ELi64ELi64ELi4ELb0ELb0EN7cutlass6half_tE19Flash_kernel_traitsILi128ELi64ELi64ELi4ES3_EELb1ELb0ELb0ELb0ELb1ELb0ELb1ELb0EEEvNS_16Flash_fwd_paramsE,"aw",@nobits
	.sectionflags	@""
	.align	16
	.zero		1024


//--------------------- .nv.shared._ZN5flash24flash_fwd_splitkv_kernelI23Flash_fwd_kernel_traitsILi128ELi64ELi64ELi4ELb0ELb0EN7cutlass6half_tE19Flash_kernel_traitsILi128ELi64ELi64ELi4ES3_EELb1ELb0ELb0ELb0ELb1ELb1ELb1ELb0EEEvNS_16Flash_fwd_paramsE --------------------------
	.section	.nv.shared._ZN5flash24flash_fwd_splitkv_kernelI23Flash_fwd_kernel_traitsILi128ELi64ELi64ELi4ELb0ELb0EN7cutlass6half_tE19Flash_kernel_traitsILi128ELi64ELi64ELi4ES3_EELb1ELb0ELb0ELb0ELb1ELb1ELb1ELb0EEEvNS_16Flash_fwd_paramsE,"aw",@nobits
	.sectionflags	@""
	.align	16
	.zero		1024


//--------------------- .nv.shared._ZN5flash24flash_fwd_splitkv_kernelI23Flash_fwd_kernel_traitsILi128ELi64ELi64ELi4ELb0ELb0EN7cutlass6half_tE19Flash_kernel_traitsILi128ELi64ELi64ELi4ES3_EELb1ELb0ELb1ELb0ELb0ELb0ELb1ELb0EEEvNS_16Flash_fwd_paramsE --------------------------
	.section	.nv.shared._ZN5flash24flash_fwd_splitkv_kernelI23Flash_fwd_kernel_traitsILi128ELi64ELi64ELi4ELb0ELb0EN7cutlass6half_tE19Flash_kernel_traitsILi128ELi64ELi64ELi4ES3_EELb1ELb0ELb1ELb0ELb0ELb0ELb1ELb0EEEvNS_16Flash_fwd_paramsE,"aw",@nobits
	.sectionflags	@""
	.align	16
	.zero		1024


//--------------------- .nv.shared._ZN5flash24flash_fwd_splitkv_kernelI23Flash_fwd_kernel_traitsILi128ELi64ELi64ELi4ELb0ELb0EN7cutlass6half_tE19Flash_kernel_traitsILi128ELi64ELi64ELi4ES3_EELb1ELb0ELb1ELb0ELb0ELb1ELb1ELb0EEEvNS_16Flash_fwd_paramsE --------------------------
	.section	.nv.shared._ZN5flash24flash_fwd_splitkv_kernelI23Flash_fwd_kernel_traitsILi128ELi64ELi64ELi4ELb0ELb0EN7cutlass6half_tE19Flash_kernel_traitsILi128ELi64ELi64ELi4ES3_EELb1ELb0ELb1ELb0ELb0ELb1ELb1ELb0EEEvNS_16Flash_fwd_paramsE,"aw",@nobits
	.sectionflags	@""
	.align	16
	.zero		1024


//--------------------- .nv.shared._ZN5flash24flash_fwd_splitkv_kernelI23Flash_fwd_kernel_traitsILi128ELi64ELi64ELi4ELb0ELb0EN7cutlass6half_tE19Flash_kernel_traitsILi128ELi64ELi64ELi4ES3_EELb1ELb0ELb0ELb0ELb1ELb0ELb1ELb1EEEvNS_16Flash_fwd_paramsE --------------------------
	.section	.nv.shared._ZN5flash24flash_fwd_splitkv_kernelI23Flash_fwd_kernel_traitsILi128ELi64ELi64ELi4ELb0ELb0EN7cutlass6half_tE19Flash_kernel_traitsILi128ELi64ELi64ELi4ES3_EELb1ELb0ELb0ELb0ELb1ELb0ELb1ELb1EEEvNS_16Flash_fwd_paramsE,"aw",@nobits
	.sectionflags	@""
	.align	16
	.zero		1024


//--------------------- .nv.shared._ZN5flash24flash_fwd_splitkv_kernelI23Flash_fwd_kernel_traitsILi128ELi64ELi64ELi4ELb0ELb0EN7cutlass6half_tE19Flash_kernel_traitsILi128ELi64ELi64ELi4ES3_EELb1ELb0ELb0ELb0ELb1ELb1ELb1ELb1EEEvNS_16Flash_fwd_paramsE --------------------------
	.section	.nv.shared._ZN5flash24flash_fwd_splitkv_kernelI23Flash_fwd_kernel_traitsILi128ELi64ELi64ELi4ELb0ELb0EN7cutlass6half_tE19Flash_kernel_traitsILi128ELi64ELi64ELi4ES3_EELb1ELb0ELb0ELb0ELb1ELb1ELb1ELb1EEEvNS_16Flash_fwd_paramsE,"aw",@nobits
	.sectionflags	@""
	.align	16
	.zero		1024


//--------------------- .nv.shared._ZN5flash24flash_fwd_splitkv_kernelI23Flash_fwd_kernel_traitsILi128ELi64ELi64ELi4ELb0ELb0EN7cutlass6half_tE19Flash_kernel_traitsILi128ELi64ELi64ELi4ES3_EELb1ELb0ELb1ELb0ELb0ELb0ELb1ELb1EEEvNS_16Flash_fwd_paramsE --------------------------
	.section	.nv.shared._ZN5flash24flash_fwd_splitkv_kernelI23Flash_fwd_kernel_traitsILi128ELi64ELi64ELi4ELb0ELb0EN7cutlass6half_tE19Flash_kernel_traitsILi128ELi64ELi64ELi4ES3_EELb1ELb0ELb1ELb0ELb0ELb0ELb1ELb1EEEvNS_16Flash_fwd_paramsE,"aw",@nobits
	.sectionflags	@""
	.align	16
	.zero		1024


//--------------------- .nv.shared._ZN5flash24flash_fwd_splitkv_kernelI23Flash_fwd_kernel_traitsILi128ELi64ELi64ELi4ELb0ELb0EN7cutlass6half_tE19Flash_kernel_traitsILi128ELi64ELi64ELi4ES3_EELb1ELb0ELb1ELb0ELb0ELb1ELb1ELb1EEEvNS_16Flash_fwd_paramsE --------------------------
	.section	.nv.shared._ZN5flash24flash_fwd_splitkv_kernelI23Flash_fwd_kernel_traitsILi128ELi64ELi64ELi4ELb0ELb0EN7cutlass6half_tE19Flash_kernel_traitsILi128ELi64ELi64ELi4ES3_EELb1ELb0ELb1ELb0ELb0ELb1ELb1ELb1EEEvNS_16Flash_fwd_paramsE,"aw",@nobits
	.sectionflags	@""
	.align	16
	.zero		1024


//--------------------- .nv.constant0._ZN5flash32flash_fwd_splitkv_combine_kernelI23Flash_fwd_kernel_traitsILi128ELi64ELi128ELi4ELb0ELb0EN7cutlass6half_tE19Flash_kernel_traitsILi128ELi64ELi128ELi4ES3_EELi4ELi7ELb0EEEvNS_16Flash_fwd_paramsE --------------------------
	.section	.nv.constant0._ZN5flash32flash_fwd_splitkv_combine_kernelI23Flash_fwd_kernel_traitsILi128ELi64ELi128ELi4ELb0ELb0EN7cutlass6half_tE19Flash_kernel_traitsILi128ELi64ELi128ELi4ES3_EELi4ELi7ELb0EEEvNS_16Flash_fwd_paramsE,"a",@progbits
	.sectionflags	@""
	.align	4
.nv.constant0._ZN5flash32flash_fwd_splitkv_combine_kernelI23Flash_fwd_kernel_traitsILi128ELi64ELi128ELi4ELb0ELb0EN7cutlass6half_tE19Flash_kernel_traitsILi128ELi64ELi128ELi4ES3_EELi4ELi7ELb0EEEvNS_16Flash_fwd_paramsE:
	.zero		1360


//--------------------- .nv.constant0._ZN5flash32flash_fwd_splitkv_combine_kernelI23Flash_fwd_kernel_traitsILi128ELi64ELi128ELi4ELb0ELb0EN7cutlass6half_tE19Flash_kernel_traitsILi128ELi64ELi128ELi4ES3_EELi4ELi6ELb0EEEvNS_16Flash_fwd_paramsE --------------------------
	.section	.nv.constant0._ZN5flash32flash_fwd_splitkv_combine_kernelI23Flash_fwd_kernel_traitsILi128ELi64ELi128ELi4ELb0ELb0EN7cutlass6half_tE19Flash_kernel_traitsILi128ELi64ELi128ELi4ES3_EELi4ELi6ELb0EEEvNS_16Flash_fwd_paramsE,"a",@progbits
	.sectionflags	@""
	.align	4
.nv.constant0._ZN5flash32flash_fwd_splitkv_combine_kernelI23Flash_fwd_kernel_traitsILi128ELi64ELi128ELi4ELb0ELb0EN7cutlass6half_tE19Flash_kernel_traitsILi128ELi64ELi128ELi4ES3_EELi4ELi6ELb0EEEvNS_16Flash_fwd_paramsE:
	.zero		1360


//--------------------- .nv.constant0._ZN5flash32flash_fwd_splitkv_combine_kernelI23Flash_fwd_kernel_traitsILi128ELi64ELi128ELi4ELb0ELb0EN7cutlass6half_tE19Flash_kernel_traitsILi128ELi64ELi128ELi4ES3_EELi4ELi5ELb0EEEvNS_16Flash_fwd_paramsE --------------------------
	.section	.nv.constant0._ZN5flash32flash_fwd_splitkv_combine_kernelI23Flash_fwd_kernel_traitsILi128ELi64ELi128ELi4ELb0ELb0EN7cutlass6half_tE19Flash_kernel_traitsILi128ELi64ELi128ELi4ES3_EELi4ELi5ELb0EEEvNS_16Flash_fwd_paramsE,"a",@progbits
	.sectionflags	@""
	.align	4
.nv.constant0._ZN5flash32flash_fwd_splitkv_combine_kernelI23Flash_fwd_kernel_traitsILi128ELi64ELi128ELi4ELb0ELb0EN7cutlass6half_tE19Flash_kernel_traitsILi128ELi64ELi128ELi4ES3_EELi4ELi5ELb0EEEvNS_16Flash_fwd_paramsE:
	.zero		1360


//--------------------- .nv.constant0._ZN5flash32flash_fwd_splitkv_combine_kernelI23Flash_fwd_kernel_traitsILi128ELi64ELi128ELi4ELb0ELb0EN7cutlass6half_tE19Flash_kernel_traitsILi128ELi64ELi128ELi4ES3_EELi4ELi4ELb0EEEvNS_16Flash_fwd_paramsE --------------------------
	.section	.nv.constant0._ZN5flash32flash_fwd_splitkv_combine_kernelI23Flash_fwd_kernel_traitsILi128ELi64ELi128ELi4ELb0ELb0EN7cutlass6half_tE19Flash_kernel_traitsILi128ELi64ELi128ELi4ES3_EELi4ELi4ELb0EEEvNS_16Flash_fwd_paramsE,"a",@progbits
	.sectionflags	@""
	.align	4
.nv.constant0._ZN5flash32flash_fwd_splitkv_combine_kernelI23Flash_fwd_kernel_traitsILi128ELi64ELi128ELi4ELb0ELb0EN7cutlass6half_tE19Flash_kernel_traitsILi128ELi64ELi128ELi4ES3_EELi4ELi4ELb0EEEvNS_16Flash_fwd_paramsE:
	.zero		1360


//--------------------- .nv.constant0._ZN5flash32flash_fwd_splitkv_combine_kernelI23Flash_fwd_kernel_traitsILi128ELi64ELi128ELi4ELb0ELb0EN7cutlass6half_tE19Flash_kernel_traitsILi128ELi64ELi128ELi4ES3_EELi4ELi3ELb0EEEvNS_16Flash_fwd_paramsE --------------------------
	.section	.nv.constant0._ZN5flash32flash_fwd_splitkv_combine_kernelI23Flash_fwd_kernel_traitsILi128ELi64ELi128ELi4ELb0ELb0EN7cutlass6half_tE19Flash_kernel_traitsILi128ELi64ELi128ELi4ES3_EELi4ELi3ELb0EEEvNS_16Flash_fwd_paramsE,"a",@progbits
	.sectionflags	@""
	.align	4
.nv.constant0._ZN5flash32flash_fwd_splitkv_combine_kernelI23Flash_fwd_kernel_traitsILi128ELi64ELi128ELi4ELb0ELb0EN7cutlass6half_tE19Flash_kernel_traitsILi128ELi64ELi128ELi4ES3_EELi4ELi3ELb0EEEvNS_16Flash_fwd_paramsE:
	.zero		1360


//--------------------- .nv.constant0._ZN5flash32flash_fwd_splitkv_combine_kernelI23Flash_fwd_kernel_traitsILi128ELi64ELi128ELi4ELb0ELb0EN7cutlass6half_tE19Flash_kernel_traitsILi128ELi64ELi128ELi4ES3_EELi4ELi2ELb0EEEvNS_16Flash_fwd_paramsE --------------------------
	.section	.nv.constant0._ZN5flash32flash_fwd_splitkv_combine_kernelI23Flash_fwd_kernel_traitsILi128ELi64ELi128ELi4ELb0ELb0EN7cutlass6half_tE19Flash_kernel_traitsILi128ELi64ELi128ELi4ES3_EELi4ELi2ELb0EEEvNS_16Flash_fwd_paramsE,"a",@progbits
	.sectionflags	@""
	.align	4
.nv.constant0._ZN5flash32flash_fwd_splitkv_combine_kernelI23Flash_fwd_kernel_traitsILi128ELi64ELi128ELi4ELb0ELb0EN7cutlass6half_tE19Flash_kernel_traitsILi128ELi64ELi128ELi4ES3_EELi4ELi2ELb0EEEvNS_16Flash_fwd_paramsE:
	.zero		1360


//--------------------- .nv.constant0._ZN5flash32flash_fwd_splitkv_combine_kernelI23Flash_fwd_kernel_traitsILi128ELi64ELi128ELi4ELb0ELb0EN7cutlass6half_tE19Flash_kernel_traitsILi128ELi64ELi128ELi4ES3_EELi4ELi1ELb0EEEvNS_16Flash_fwd_paramsE --------------------------
	.section	.nv.constant0._ZN5flash32flash_fwd_splitkv_combine_kernelI23Flash_fwd_kernel_traitsILi128ELi64ELi128ELi4ELb0ELb0EN7cutlass6half_tE19Flash_kernel_traitsILi128ELi64ELi128ELi4ES3_EELi4ELi1ELb0EEEvNS_16Flash_fwd_paramsE,"a",@progbits
	.sectionflags	@""
	.align	4
.nv.constant0._ZN5flash32flash_fwd_splitkv_combine_kernelI23Flash_fwd_kernel_traitsILi128ELi64ELi128ELi4ELb0ELb0EN7cutlass6half_tE19Flash_kernel_traitsILi128ELi64ELi128ELi4ES3_EELi4ELi1ELb0EEEvNS_16Flash_fwd_paramsE:
	.zero		1360


//--------------------- .nv.constant0._ZN5flash32flash_fwd_splitkv_combine_kernelI23Flash_fwd_kernel_traitsILi128ELi64ELi128ELi4ELb0ELb0EN7cutlass6half_tE19Flash_kernel_traitsILi128ELi64ELi128ELi4ES3_EELi4ELi7ELb1EEEvNS_16Flash_fwd_paramsE --------------------------
	.section	.nv.constant0._ZN5flash32flash_fwd_splitkv_combine_kernelI23Flash_fwd_kernel_traitsILi128ELi64ELi128ELi4ELb0ELb0EN7cutlass6half_tE19Flash_kernel_traitsILi128ELi64ELi128ELi4ES3_EELi4ELi7ELb1EEEvNS_16Flash_fwd_paramsE,"a",@progbits
	.sectionflags	@""
	.align	4
.nv.constant0._ZN5flash32flash_fwd_splitkv_combine_kernelI23Flash_fwd_kernel_traitsILi128ELi64ELi128ELi4ELb0ELb0EN7cutlass6half_tE19Flash_kernel_traitsILi128ELi64ELi128ELi4ES3_EELi4ELi7ELb1EEEvNS_16Flash_fwd_paramsE:
	.zero		1360


//--------------------- .nv.constant0._ZN5flash32flash_fwd_splitkv_combine_kernelI23Flash_fwd_kernel_traitsILi128ELi64ELi128ELi4ELb0ELb0EN7cutlass6half_tE19Flash_kernel_traitsILi128ELi64ELi128ELi4ES3_EELi4ELi6ELb1EEEvNS_16Flash_fwd_paramsE --------------------------
	.section	.nv.constant0._ZN5flash32flash_fwd_splitkv_combine_kernelI23Flash_fwd_kernel_traitsILi128ELi64ELi128ELi4ELb0ELb0EN7cutlass6half_tE19Flash_kernel_traitsILi128ELi64ELi128ELi4ES3_EELi4ELi6ELb1EEEvNS_16Flash_fwd_paramsE,"a",@progbits
	.sectionflags	@""
	.align	4
.nv.constant0._ZN5flash32flash_fwd_splitkv_combine_kernelI23Flash_fwd_kernel_traitsILi128ELi64ELi128ELi4ELb0ELb0EN7cutlass6half_tE19Flash_kernel_traitsILi128ELi64ELi128ELi4ES3_EELi4ELi6ELb1EEEvNS_16Flash_fwd_paramsE:
	.zero		1360


//--------------------- .nv.constant0._ZN5flash32flash_fwd_splitkv_combine_kernelI23Flash_fwd_kernel_traitsILi128ELi64ELi128ELi4ELb0ELb0EN7cutlass6half_tE19Flash_kernel_traitsILi128ELi64ELi128ELi4ES3_EELi4ELi5ELb1EEEvNS_16Flash_fwd_paramsE --------------------------
	.section	.nv.constant0._ZN5flash32flash_fwd_splitkv_combine_kernelI23Flash_fwd_kernel_traitsILi128ELi64ELi128ELi4ELb0ELb0EN7cutlass6half_tE19Flash_kernel_traitsILi128ELi64ELi128ELi4ES3_EELi4ELi5ELb1EEEvNS_16Flash_fwd_paramsE,"a",@progbits
	.sectionflags	@""
	.align	4
.nv.constant0._ZN5flash32flash_fwd_splitkv_combine_kernelI23Flash_fwd_kernel_traitsILi128ELi64ELi128ELi4ELb0ELb0EN7cutlass6half_tE19Flash_kernel_traitsILi128ELi64ELi128ELi4ES3_EELi4ELi5ELb1EEEvNS_16Flash_fwd_paramsE:
	.zero		1360


//--------------------- .nv.constant0._ZN5flash32flash_fwd_splitkv_combine_kernelI23Flash_fwd_kernel_traitsILi128ELi64ELi128ELi4ELb0ELb0EN7cutlass6half_tE19Flash_kernel_traitsILi128ELi64ELi128ELi4ES3_EELi4ELi4ELb1EEEvNS_16Flash_fwd_paramsE --------------------------
	.section	.nv.constant0._ZN5flash32flash_fwd_splitkv_combine_kernelI23Flash_fwd_kernel_traitsILi128ELi64ELi128ELi4ELb0ELb0EN7cutlass6half_tE19Flash_kernel_traitsILi128ELi64ELi128ELi4ES3_EELi4ELi4ELb1EEEvNS_16Flash_fwd_paramsE,"a",@progbits
	.sectionflags	@""
	.align	4
.nv.constant0._ZN5flash32flash_fwd_splitkv_combine_kernelI23Flash_fwd_kernel_traitsILi128ELi64ELi128ELi4ELb0ELb0EN7cutlass6half_tE19Flash_kernel_traitsILi128ELi64ELi128ELi4ES3_EELi4ELi4ELb1EEEvNS_16Flash_fwd_paramsE:
	.zero		1360


//--------------------- .nv.constant0._ZN5flash32flash_fwd_splitkv_combine_kernelI23Flash_fwd_kernel_traitsILi128ELi64ELi128ELi4ELb0ELb0EN7cutlass6half_tE19Flash_kernel_traitsILi128ELi64ELi128ELi4ES3_EELi4ELi3ELb1EEEvNS_16Flash_fwd_paramsE --------------------------
	.section	.nv.constant0._ZN5flash32flash_fwd_splitkv_combine_kernelI23Flash_fwd_kernel_traitsILi128ELi64ELi128ELi4ELb0ELb0EN7cutlass6half_tE19Flash_kernel_traitsILi128ELi64ELi128ELi4ES3_EELi4ELi3ELb1EEEvNS_16Flash_fwd_paramsE,"a",@progbits
	.sectionflags	@""
	.align	4
.nv.constant0._ZN5flash32flash_fwd_splitkv_combine_kernelI23Flash_fwd_kernel_traitsILi128ELi64ELi128ELi4ELb0ELb0EN7cutlass6half_tE19Flash_kernel_traitsILi128ELi64ELi128ELi4ES3_EELi4ELi3ELb1EEEvNS_16Flash_fwd_paramsE:
	.zero		1360


//--------------------- .nv.constant0._ZN5flash32flash_fwd_splitkv_combine_kernelI23Flash_fwd_kernel_traitsILi128ELi64ELi128ELi4ELb0ELb0EN7cutlass6half_tE19Flash_kernel_traitsILi128ELi64ELi128ELi4ES3_EELi4ELi2ELb1EEEvNS_16Flash_fwd_paramsE --------------------------
	.section	.nv.constant0._ZN5flash32flash_fwd_splitkv_combine_kernelI23Flash_fwd_kernel_traitsILi128ELi64ELi128ELi4ELb0ELb0EN7cutlass6half_tE19Flash_kernel_traitsILi128ELi64ELi128ELi4ES3_EELi4ELi2ELb1EEEvNS_16Flash_fwd_paramsE,"a",@progbits
	.sectionflags	@""
	.align	4
.nv.constant0._ZN5flash32flash_fwd_splitkv_combine_kernelI23Flash_fwd_kernel_traitsILi128ELi64ELi128ELi4ELb0ELb0EN7cutlass6half_tE19Flash_kernel_traitsILi128ELi64ELi128ELi4ES3_EELi4ELi2ELb1EEEvNS_16Flash_fwd_paramsE:
	.zero		1360


//--------------------- .nv.constant0._ZN5flash32flash_fwd_splitkv_combine_kernelI23Flash_fwd_kernel_traitsILi128ELi64ELi128ELi4ELb0ELb0EN7cutlass6half_tE19Flash_kernel_traitsILi128ELi64ELi128ELi4ES3_EELi4ELi1ELb1EEEvNS_16Flash_fwd_paramsE --------------------------
	.section	.nv.constant0._ZN5flash32flash_fwd_splitkv_combine_kernelI23Flash_fwd_kernel_traitsILi128ELi64ELi128ELi4ELb0ELb0EN7cutlass6half_tE19Flash_kernel_traitsILi128ELi64ELi128ELi4ES3_EELi4ELi1ELb1EEEvNS_16Flash_fwd_paramsE,"a",@progbits
	.sectionflags	@""
	.align	4
.nv.constant0._ZN5flash32flash_fwd_splitkv_combine_kernelI23Flash_fwd_kernel_traitsILi128ELi64ELi128ELi4ELb0ELb0EN7cutlass6half_tE19Flash_kernel_traitsILi128ELi64ELi128ELi4ES3_EELi4ELi1ELb1EEEvNS_16Flash_fwd_paramsE:
	.zero		1360


//--------------------- .nv.constant0._ZN5flash24flash_fwd_splitkv_kernelI23Flash_fwd_kernel_traitsILi128ELi64ELi128ELi4ELb0ELb0EN7cutlass6half_tE19Flash_kernel_traitsILi128ELi64ELi128ELi4ES3_EELb1ELb0ELb0ELb0ELb0ELb0ELb0ELb0EEEvNS_16Flash_fwd_paramsE --------------------------
	.section	.nv.constant0._ZN5flash24flash_fwd_splitkv_kernelI23Flash_fwd_kernel_traitsILi128ELi64ELi128ELi4ELb0ELb0EN7cutlass6half_tE19Flash_kernel_traitsILi128ELi64ELi128ELi4ES3_EELb1ELb0ELb0ELb0ELb0ELb0ELb0ELb0EEEvNS_16Flash_fwd_paramsE,"a",@progbits
	.sectionflags	@""
	.align	4
.nv.constant0._ZN5flash24flash_fwd_splitkv_kernelI23Flash_fwd_kernel_traitsILi128ELi64ELi128ELi4ELb0ELb0EN7cutlass6half_tE19Flash_kernel_traitsILi128ELi64ELi128ELi4ES3_EELb1ELb0ELb0ELb0ELb0ELb0ELb0ELb0EEEvNS_16Flash_fwd_paramsE:
	.zero		1360


//--------------------- .nv.constant0._ZN5flash24flash_fwd_splitkv_kernelI23Flash_fwd_kernel_traitsILi128ELi64ELi128ELi4ELb0ELb0EN7cutlass6half_tE19Flash_kernel_traitsILi128ELi64ELi128ELi4ES3_EELb1ELb0ELb0ELb0ELb0ELb1ELb0ELb0EEEvNS_16Flash_fwd_paramsE --------------------------
	.section	.nv.constant0._ZN5flash24flash_fwd_splitkv_kernelI23Flash_fwd_kernel_traitsILi128ELi64ELi128ELi4ELb0ELb0EN7cutlass6half_tE19Flash_kernel_traitsILi128ELi64ELi128ELi4ES3_EELb1ELb0ELb0ELb0ELb0ELb1ELb0ELb0EEEvNS_16Flash_fwd_paramsE,"a",@progbits
	.sectionflags	@""
	.align	4
.nv.constant0._ZN5flash24flash_fwd_splitkv_kernelI23Flash_fwd_kernel_traitsILi128ELi64ELi128ELi4ELb0ELb0EN7cutlass6half_tE19Flash_kernel_traitsILi128ELi64ELi128ELi4ES3_EELb1ELb0ELb0ELb0ELb0ELb1ELb0ELb0EEEvNS_16Flash_fwd_paramsE:
	.zero		1360


//--------------------- .nv.constant0._ZN5flash24flash_fwd_splitkv_kernelI23Flash_fwd_kernel_traitsILi128ELi64ELi128ELi4ELb0ELb0EN7cutlass6half_tE19Flash_kernel_traitsILi128ELi64ELi128ELi4ES3_EELb1ELb0ELb0ELb0ELb0ELb0ELb0ELb1EEEvNS_16Flash_fwd_paramsE --------------------------
	.section	.nv.constant0._ZN5flash24flash_fwd_splitkv_kernelI23Flash_fwd_kernel_traitsILi128ELi64ELi128ELi4ELb0ELb0EN7cutlass6half_tE19Flash_kernel_traitsILi128ELi64ELi128ELi4ES3_EELb1ELb0ELb0ELb0ELb0ELb0ELb0ELb1EEEvNS_16Flash_fwd_paramsE,"a",@progbits
	.sectionflags	@""
	.align	4
.nv.constant0._ZN5flash24flash_fwd_splitkv_kernelI23Flash_fwd_kernel_traitsILi128ELi64ELi128ELi4ELb0ELb0EN7cutlass6half_tE19Flash_kernel_traitsILi128ELi64ELi128ELi4ES3_EELb1ELb0ELb0ELb0ELb0ELb0ELb0ELb1EEEvNS_16Flash_fwd_paramsE:
	.zero		1360


//--------------------- .nv.constant0._ZN5flash24flash_fwd_splitkv_kernelI23Flash_fwd_kernel_traitsILi128ELi64ELi128ELi4ELb0ELb0EN7cutlass6half_tE19Flash_kernel_traitsILi128ELi64ELi128ELi4ES3_EELb1ELb0ELb0ELb0ELb0ELb1ELb0ELb1EEEvNS_16Flash_fwd_paramsE --------------------------
	.section	.nv.constant0._ZN5flash24flash_fwd_splitkv_kernelI23Flash_fwd_kernel_traitsILi128ELi64ELi128ELi4ELb0ELb0EN7cutlass6half_tE19Flash_kernel_traitsILi128ELi64ELi128ELi4ES3_EELb1ELb0ELb0ELb0ELb0ELb1ELb0ELb1EEEvNS_16Flash_fwd_paramsE,"a",@progbits
	.sectionflags	@""
	.align	4
.nv.constant0._ZN5flash24flash_fwd_splitkv_kernelI23Flash_fwd_kernel_traitsILi128ELi64ELi128ELi4ELb0ELb0EN7cutlass6half_tE19Flash_kernel_traitsILi128ELi64ELi128ELi4ES3_EELb1ELb0ELb0ELb0ELb0ELb1ELb0ELb1EEEvNS_16Flash_fwd_paramsE:
	.zero		1360


//--------------------- .nv.constant0._ZN5flash24flash_fwd_splitkv_kernelI23Flash_fwd_kernel_traitsILi128ELi64ELi128ELi4ELb0ELb0EN7cutlass6half_tE19Flash_kernel_traitsILi128ELi64ELi128ELi4ES3_EELb1ELb0ELb0ELb0ELb0ELb0ELb1ELb0EEEvNS_16Flash_fwd_paramsE --------------------------
	.section	.nv.constant0._ZN5flash24flash_fwd_splitkv_kernelI23Flash_fwd_kernel_traitsILi128ELi64ELi128ELi4ELb0ELb0EN7cutlass6half_tE19Flash_kernel_traitsILi128ELi64ELi128ELi4ES3_EELb1ELb0ELb0ELb0ELb0ELb0ELb1ELb0EEEvNS_16Flash_fwd_paramsE,"a",@progbits
	.sectionflags	@""
	.align	4
.nv.constant0._ZN5flash24flash_fwd_splitkv_kernelI23Flash_fwd_kernel_traitsILi128ELi64ELi128ELi4ELb0ELb0EN7cutlass6half_tE19Flash_kernel_traitsILi128ELi64ELi128ELi4ES3_EELb1ELb0ELb0ELb0ELb0ELb0ELb1ELb0EEEvNS_16Flash_fwd_paramsE:
	.zero		1360


//--------------------- .nv.constant0._ZN5flash24flash_fwd_splitkv_kernelI23Flash_fwd_kernel_traitsILi128ELi64ELi128ELi4ELb0ELb0EN7cutlass6half_tE19Flash_kernel_traitsILi128ELi64ELi128ELi4ES3_EELb1ELb0ELb0ELb0ELb0ELb1ELb1ELb0EEEvNS_16Flash_fwd_paramsE --------------------------
	.section	.nv.constant0._ZN5flash24flash_fwd_splitkv_kernelI23Flash_fwd_kernel_traitsILi128ELi64ELi128ELi4ELb0ELb0EN7cutlass6half_tE19Flash_kernel_traitsILi128ELi64ELi128ELi4ES3_EELb1ELb0ELb0ELb0ELb0ELb1ELb1ELb0EEEvNS_16Flash_fwd_paramsE,"a",@progbits
	.sectionflags	@""
	.align	4
.nv.constant0._ZN5flash24flash_fwd_splitkv_kernelI23Flash_fwd_kernel_traitsILi128ELi64ELi128ELi4ELb0ELb0EN7cutlass6half_tE19Flash_kernel_traitsILi128ELi64ELi128ELi4ES3_EELb1ELb0ELb0ELb0ELb0ELb1ELb1ELb0EEEvNS_16Flash_fwd_paramsE:
	.zero		1360


//--------------------- .nv.constant0._ZN5flash24flash_fwd_splitkv_kernelI23Flash_fwd_kernel_traitsILi128ELi64ELi128ELi4ELb0ELb0EN7cutlass6half_tE19Flash_kernel_traitsILi128ELi64ELi128ELi4ES3_EELb1ELb0ELb0ELb0ELb0ELb0ELb1ELb1EEEvNS_16Flash_fwd_paramsE --------------------------
	.section	.nv.constant0._ZN5flash24flash_fwd_splitkv_kernelI23Flash_fwd_kernel_traitsILi128ELi64ELi128ELi4ELb0ELb0EN7cutlass6half_tE19Flash_kernel_traitsILi128ELi64ELi128ELi4ES3_EELb1ELb0ELb0ELb0ELb0ELb0ELb1ELb1EEEvNS_16Flash_fwd_paramsE,"a",@progbits
	.sectionflags	@""
	.align	4
.nv.constant0._ZN5flash24flash_fwd_splitkv_kernelI23Flash_fwd_kernel_traitsILi128ELi64ELi128ELi4ELb0ELb0EN7cutlass6half_tE19Flash_kernel_traitsILi128ELi64ELi128ELi4ES3_EELb1ELb0ELb0ELb0ELb0ELb0ELb1ELb1EEEvNS_16Flash_fwd_paramsE:
	.zero		1360


//--------------------- .nv.constant0._ZN5flash24flash_fwd_splitkv_kernelI23Flash_fwd_kernel_traitsILi128ELi64ELi128ELi4ELb0ELb0EN7cutlass6half_tE19Flash_kernel_traitsILi128ELi64ELi128ELi4ES3_EELb1ELb0ELb0ELb0ELb0ELb1ELb1ELb1EEEvNS_16Flash_fwd_paramsE --------------------------
	.section	.nv.constant0._ZN5flash24flash_fwd_splitkv_kernelI23Flash_fwd_kernel_traitsILi128ELi64ELi128ELi4ELb0ELb0EN7cutlass6half_tE19Flash_kernel_traitsILi128ELi64ELi128ELi4ES3_EELb1ELb0ELb0ELb0ELb0ELb1ELb1ELb1EEEvNS_16Flash_fwd_paramsE,"a",@progbits
	.sectionflags	@""
	.align	4
.nv.constant0._ZN5flash24flash_fwd_splitkv_kernelI23Flash_fwd_kernel_traitsILi128ELi64ELi128ELi4ELb0ELb0EN7cutlass6half_tE19Flash_kernel_traitsILi128ELi64ELi128ELi4ES3_EELb1ELb0ELb0ELb0ELb0ELb1ELb1ELb1EEEvNS_16Flash_fwd_paramsE:
	.zero		1360


//--------------------- .nv.constant0._ZN5flash24flash_fwd_splitkv_kernelI23Flash_fwd_kernel_traitsILi128ELi64ELi128ELi4ELb0ELb0EN7cutlass6half_tE19Flash_kernel_traitsILi128ELi64ELi128ELi4ES3_EELb1ELb0ELb0ELb1ELb1ELb0ELb0ELb0EEEvNS_16Flash_fwd_paramsE --------------------------
	.section	.nv.constant0._ZN5flash24flash_fwd_splitkv_kernelI23Flash_fwd_kernel_traitsILi128ELi64ELi128ELi4ELb0ELb0EN7cutlass6half_tE19Flash_kernel_traitsILi128ELi64ELi128ELi4ES3_EELb1ELb0ELb0ELb1ELb1ELb0ELb0ELb0EEEvNS_16Flash_fwd_paramsE,"a",@progbits
	.sectionflags	@""
	.align	4
.nv.constant0._ZN5flash24flash_fwd_splitkv_kernelI23Flash_fwd_kernel_traitsILi128ELi64ELi128ELi4ELb0ELb0EN7cutlass6half_tE19Flash_kernel_traitsILi128ELi64ELi128ELi4ES3_EELb1ELb0ELb0ELb1ELb1ELb0ELb0ELb0EEEvNS_16Flash_fwd_paramsE:
	.zero		1360


//--------------------- .nv.constant0._ZN5flash24flash_fwd_splitkv_kernelI23Flash_fwd_kernel_traitsILi128ELi64ELi128ELi4ELb0ELb0EN7cutlass6half_tE19Flash_kernel_traitsILi128ELi64ELi128ELi4ES3_EELb1ELb0ELb0ELb1ELb1ELb1ELb0ELb0EEEvNS_16Flash_fwd_paramsE --------------------------
	.section	.nv.constant0._ZN5flash24flash_fwd_splitkv_kernelI23Flash_fwd_kernel_traitsILi128ELi64ELi128ELi4ELb0ELb0EN7cutlass6half_tE19Flash_kernel_traitsILi128ELi64ELi128ELi4ES3_EELb1ELb0ELb0ELb1ELb1ELb1ELb0ELb0EEEvNS_16Flash_fwd_paramsE,"a",@progbits
	.sectionflags	@""
	.align	4
.nv.constant0._ZN5flash24flash_fwd_splitkv_kernelI23Flash_fwd_kernel_traitsILi128ELi64ELi128ELi4ELb0ELb0EN7cutlass6half_tE19Flash_kernel_traitsILi128ELi64ELi128ELi4ES3_EELb1ELb0ELb0ELb1ELb1ELb1ELb0ELb0EEEvNS_16Flash_fwd_paramsE:
	.zero		1360


//--------------------- .nv.constant0._ZN5flash24flash_fwd_splitkv_kernelI23Flash_fwd_kernel_traitsILi128ELi64ELi128ELi4ELb0ELb0EN7cutlass6half_tE19Flash_kernel_traitsILi128ELi64ELi128ELi4ES3_EELb1ELb0ELb0ELb1ELb1ELb0ELb1ELb0EEEvNS_16Flash_fwd_paramsE --------------------------
	.section	.nv.constant0._ZN5flash24flash_fwd_splitkv_kernelI23Flash_fwd_kernel_traitsILi128ELi64ELi128ELi4ELb0ELb0EN7cutlass6half_tE19Flash_kernel_traitsILi128ELi64ELi128ELi4ES3_EELb1ELb0ELb0ELb1ELb1ELb0ELb1ELb0EEEvNS_16Flash_fwd_paramsE,"a",@progbits
	.sectionflags	@""
	.align	4
.nv.constant0._ZN5flash24flash_fwd_splitkv_kernelI23Flash_fwd_kernel_traitsILi128ELi64ELi128ELi4ELb0ELb0EN7cutlass6half_tE19Flash_kernel_traitsILi128ELi64ELi128ELi4ES3_EELb1ELb0ELb0ELb1ELb1ELb0ELb1ELb0EEEvNS_16Flash_fwd_paramsE:
	.zero		1360


//--------------------- .nv.constant0._ZN5flash24flash_fwd_splitkv_kernelI23Flash_fwd_kernel_traitsILi128ELi64ELi128ELi4ELb0ELb0EN7cutlass6half_tE19Flash_kernel_traitsILi128ELi64ELi128ELi4ES3_EELb1ELb0ELb0ELb1ELb1ELb1ELb1ELb0EEEvNS_16Flash_fwd_paramsE --------------------------
	.section	.nv.constant0._ZN5flash24flash_fwd_splitkv_kernelI23Flash_fwd_kernel_traitsILi128ELi64ELi128ELi4ELb0ELb0EN7cutlass6half_tE19Flash_kernel_traitsILi128ELi64ELi128ELi4ES3_EELb1ELb0ELb0ELb1ELb1ELb1ELb1ELb0EEEvNS_16Flash_fwd_paramsE,"a",@progbits
	.sectionflags	@""
	.align	4
.nv.constant0._ZN5flash24flash_fwd_splitkv_kernelI23Flash_fwd_kernel_traitsILi128ELi64ELi128ELi4ELb0ELb0EN7cutlass6half_tE19Flash_kernel_traitsILi128ELi64ELi128ELi4ES3_EELb1ELb0ELb0ELb1ELb1ELb1ELb1ELb0EEEvNS_16Flash_fwd_paramsE:
	.zero		1360


//--------------------- .nv.constant0._ZN5flash24flash_fwd_splitkv_kernelI23Flash_fwd_kernel_traitsILi128ELi64ELi128ELi4ELb0ELb0EN7cutlass6half_tE19Flash_kernel_traitsILi128ELi64ELi128ELi4ES3_EELb1ELb0ELb0ELb0ELb1ELb0ELb0ELb0EEEvNS_16Flash_fwd_paramsE --------------------------
	.section	.nv.constant0._ZN5flash24flash_fwd_splitkv_kernelI23Flash_fwd_kernel_traitsILi128ELi64ELi128ELi4ELb0ELb0EN7cutlass6half_tE19Flash_kernel_traitsILi128ELi64ELi128ELi4ES3_EELb1ELb0ELb0ELb0ELb1ELb0ELb0ELb0EEEvNS_16Flash_fwd_paramsE,"a",@progbits
	.sectionflags	@""
	.align	4
.nv.constant0._ZN5flash24flash_fwd_splitkv_kernelI23Flash_fwd_kernel_traitsILi128ELi64ELi128ELi4ELb0ELb0EN7cutlass6half_tE19Flash_kernel_traitsILi128ELi64ELi128ELi4ES3_EELb1ELb0ELb0ELb0ELb1ELb0ELb0ELb0EEEvNS_16Flash_fwd_paramsE:
	.zero		1360


//--------------------- .nv.constant0._ZN5flash24flash_fwd_splitkv_kernelI23Flash_fwd_kernel_traitsILi128ELi64ELi128ELi4ELb0ELb0EN7cutlass6half_tE19Flash_kernel_traitsILi128ELi64ELi128ELi4ES3_EELb1ELb0ELb0ELb0ELb1ELb1ELb0ELb0EEEvNS_16Flash_fwd_paramsE --------------------------
	.section	.nv.constant0._ZN5flash24flash_fwd_splitkv_kernelI23Flash_fwd_kernel_traitsILi128ELi64ELi128ELi4ELb0ELb0EN7cutlass6half_tE19Flash_kernel_traitsILi128ELi64ELi128ELi4ES3_EELb1ELb0ELb0ELb0ELb1ELb1ELb0ELb0EEEvNS_16Flash_fwd_paramsE,"a",@progbits
	.sectionflags	@""
	.align	4
.nv.constant0._ZN5flash24flash_fwd_splitkv_kernelI23Flash_fwd_kernel_traitsILi128ELi64ELi128ELi4ELb0ELb0EN7cutlass6half_tE19Flash_kernel_traitsILi128ELi64ELi128ELi4ES3_EELb1ELb0ELb0ELb0ELb1ELb1ELb0ELb0EEEvNS_16Flash_fwd_paramsE:
	.zero		1360


//--------------------- .nv.constant0._ZN5flash24flash_fwd_splitkv_kernelI23Flash_fwd_kernel_traitsILi128ELi64ELi128ELi4ELb0ELb0EN7cutlass6half_tE19Flash_kernel_traitsILi128ELi64ELi128ELi4ES3_EELb1ELb0ELb1ELb0ELb0ELb0ELb0ELb0EEEvNS_16Flash_fwd_paramsE --------------------------
	.section	.nv.constant0._ZN5flash24flash_fwd_splitkv_kernelI23Flash_fwd_kernel_traitsILi128ELi64ELi128ELi4ELb0ELb0EN7cutlass6half_tE19Flash_kernel_traitsILi128ELi64ELi128ELi4ES3_EELb1ELb0ELb1ELb0ELb0ELb0ELb0ELb0EEEvNS_16Flash_fwd_paramsE,"a",@progbits
	.sectionflags	@""
	.align	4
.nv.constant0._ZN5flash24flash_fwd_splitkv_kernelI23Flash_fwd_kernel_traitsILi128ELi64ELi128ELi4ELb0ELb0EN7cutlass6half_tE19Flash_kernel_traitsILi128ELi64ELi128ELi4ES3_EELb1ELb0ELb1ELb0ELb0ELb0ELb0ELb0EEEvNS_16Flash_fwd_paramsE:
	.zero		1360


//--------------------- .nv.constant0._ZN5flash24flash_fwd_splitkv_kernelI23Flash_fwd_kernel_traitsILi128ELi64ELi128ELi4ELb0ELb0EN7cutlass6half_tE19Flash_kernel_traitsILi128ELi64ELi128ELi4ES3_EELb1ELb0ELb1ELb0ELb0ELb1ELb0ELb0EEEvNS_16Flash_fwd_paramsE --------------------------
	.section	.nv.constant0._ZN5flash24flash_fwd_splitkv_kernelI23Flash_fwd_kernel_traitsILi128ELi64ELi128ELi4ELb0ELb0EN7cutlass6half_tE19Flash_kernel_traitsILi128ELi64ELi128ELi4ES3_EELb1ELb0ELb1ELb0ELb0ELb1ELb0ELb0EEEvNS_16Flash_fwd_paramsE,"a",@progbits
	.sectionflags	@""
	.align	4
.nv.constant0._ZN5flash24flash_fwd_splitkv_kernelI23Flash_fwd_kernel_traitsILi128ELi64ELi128ELi4ELb0ELb0EN7cutlass6half_tE19Flash_kernel_traitsILi128ELi64ELi128ELi4ES3_EELb1ELb0ELb1ELb0ELb0ELb1ELb0ELb0EEEvNS_16Flash_fwd_paramsE:
	.zero		1360


//--------------------- .nv.constant0._ZN5flash24flash_fwd_splitkv_kernelI23Flash_fwd_kernel_traitsILi128ELi64ELi128ELi4ELb0ELb0EN7cutlass6half_tE19Flash_kernel_traitsILi128ELi64ELi128ELi4ES3_EELb1ELb0ELb0ELb0ELb1ELb0ELb0ELb1EEEvNS_16Flash_fwd_paramsE --------------------------
	.section	.nv.constant0._ZN5flash24flash_fwd_splitkv_kernelI23Flash_fwd_kernel_traitsILi128ELi64ELi128ELi4ELb0ELb0EN7cutlass6half_tE19Flash_kernel_traitsILi128ELi64ELi128ELi4ES3_EELb1ELb0ELb0ELb0ELb1ELb0ELb0ELb1EEEvNS_16Flash_fwd_paramsE,"a",@progbits
	.sectionflags	@""
	.align	4
.nv.constant0._ZN5flash24flash_fwd_splitkv_kernelI23Flash_fwd_kernel_traitsILi128ELi64ELi128ELi4ELb0ELb0EN7cutlass6half_tE19Flash_kernel_traitsILi128ELi64ELi128ELi4ES3_EELb1ELb0ELb0ELb0ELb1ELb0ELb0ELb1EEEvNS_16Flash_fwd_paramsE:
	.zero		1360


//--------------------- .nv.constant0._ZN5flash24flash_fwd_splitkv_kernelI23Flash_fwd_kernel_traitsILi128ELi64ELi128ELi4ELb0ELb0EN7cutlass6half_tE19Flash_kernel_traitsILi128ELi64ELi128ELi4ES3_EELb1ELb0ELb0ELb0ELb1ELb1ELb0ELb1EEEvNS_16Flash_fwd_paramsE --------------------------
	.section	.nv.constant0._ZN5flash24flash_fwd_splitkv_kernelI23Flash_fwd_kernel_traitsILi128ELi64ELi128ELi4ELb0ELb0EN7cutlass6half_tE19Flash_kernel_traitsILi128ELi64ELi128ELi4ES3_EELb1ELb0ELb0ELb0ELb1ELb1ELb0ELb1EEEvNS_16Flash_fwd_paramsE,"a",@progbits
	.sectionflags	@""
	.align	4
.nv.constant0._ZN5flash24flash_fwd_splitkv_kernelI23Flash_fwd_kernel_traitsILi128ELi64ELi128ELi4ELb0ELb0EN7cutlass6half_tE19Flash_kernel_traitsILi128ELi64ELi128ELi4ES3_EELb1ELb0ELb0ELb0ELb1ELb1ELb0ELb1EEEvNS_16Flash_fwd_paramsE:
	.zero		1360


//--------------------- .nv.constant0._ZN5flash24flash_fwd_splitkv_kernelI23Flash_fwd_kernel_traitsILi128ELi64ELi128ELi4ELb0ELb0EN7cutlass6half_tE19Flash_kernel_traitsILi128ELi64ELi128ELi4ES3_EELb1ELb0ELb1ELb0ELb0ELb0ELb0ELb1EEEvNS_16Flash_fwd_paramsE --------------------------
	.section	.nv.constant0._ZN5flash24flash_fwd_splitkv_kernelI23Flash_fwd_kernel_traitsILi128ELi64ELi128ELi4ELb0ELb0EN7cutlass6half_tE19Flash_kernel_traitsILi128ELi64ELi128ELi4ES3_EELb1ELb0ELb1ELb0ELb0ELb0ELb0ELb1EEEvNS_16Flash_fwd_paramsE,"a",@progbits
	.sectionflags	@""
	.align	4
.nv.constant0._ZN5flash24flash_fwd_splitkv_kernelI23Flash_fwd_kernel_traitsILi128ELi64ELi128ELi4ELb0ELb0EN7cutlass6half_tE19Flash_kernel_traitsILi128ELi64ELi128ELi4ES3_EELb1ELb0ELb1ELb0ELb0ELb0ELb0ELb1EEEvNS_16Flash_fwd_paramsE:
	.zero		1360


//--------------------- .nv.constant0._ZN5flash24flash_fwd_splitkv_kernelI23Flash_fwd_kernel_traitsILi128ELi64ELi128ELi4ELb0ELb0EN7cutlass6half_tE19Flash_kernel_traitsILi128ELi64ELi128ELi4ES3_EELb1ELb0ELb1ELb0ELb0ELb1ELb0ELb1EEEvNS_16Flash_fwd_paramsE --------------------------
	.section	.nv.constant0._ZN5flash24flash_fwd_splitkv_kernelI23Flash_fwd_kernel_traitsILi128ELi64ELi128ELi4ELb0ELb0EN7cutlass6half_tE19Flash_kernel_traitsILi128ELi64ELi128ELi4ES3_EELb1ELb0ELb1ELb0ELb0ELb1ELb0ELb1EEEvNS_16Flash_fwd_paramsE,"a",@progbits
	.sectionflags	@""
	.align	4
.nv.constant0._ZN5flash24flash_fwd_splitkv_kernelI23Flash_fwd_kernel_traitsILi128ELi64ELi128ELi4ELb0ELb0EN7cutlass6half_tE19Flash_kernel_traitsILi128ELi64ELi128ELi4ES3_EELb1ELb0ELb1ELb0ELb0ELb1ELb0ELb1EEEvNS_16Flash_fwd_paramsE:
	.zero		1360


//--------------------- .nv.constant0._ZN5flash24flash_fwd_splitkv_kernelI23Flash_fwd_kernel_traitsILi128ELi64ELi128ELi4ELb0ELb0EN7cutlass6half_tE19Flash_kernel_traitsILi128ELi64ELi128ELi4ES3_EELb1ELb0ELb0ELb0ELb1ELb0ELb1ELb0EEEvNS_16Flash_fwd_paramsE --------------------------
	.section	.nv.constant0._ZN5flash24flash_fwd_splitkv_kernelI23Flash_fwd_kernel_traitsILi128ELi64ELi128ELi4ELb0ELb0EN7cutlass6half_tE19Flash_kernel_traitsILi128ELi64ELi128ELi4ES3_EELb1ELb0ELb0ELb0ELb1ELb0ELb1ELb0EEEvNS_16Flash_fwd_paramsE,"a",@progbits
	.sectionflags	@""
	.align	4
.nv.constant0._ZN5flash24flash_fwd_splitkv_kernelI23Flash_fwd_kernel_traitsILi128ELi64ELi128ELi4ELb0ELb0EN7cutlass6half_tE19Flash_kernel_traitsILi128ELi64ELi128ELi4ES3_EELb1ELb0ELb0ELb0ELb1ELb0ELb1ELb0EEEvNS_16Flash_fwd_paramsE:
	.zero		1360


//--------------------- .nv.constant0._ZN5flash24flash_fwd_splitkv_kernelI23Flash_fwd_kernel_traitsILi128ELi64ELi128ELi4ELb0ELb0EN7cutlass6half_tE19Flash_kernel_traitsILi128ELi64ELi128ELi4ES3_EELb1ELb0ELb0ELb0ELb1ELb1ELb1ELb0EEEvNS_16Flash_fwd_paramsE --------------------------
	.section	.nv.constant0._ZN5flash24flash_fwd_splitkv_kernelI23Flash_fwd_kernel_traitsILi128ELi64ELi128ELi4ELb0ELb0EN7cutlass6half_tE19Flash_kernel_traitsILi128ELi64ELi128ELi4ES3_EELb1ELb0ELb0ELb0ELb1ELb1ELb1ELb0EEEvNS_16Flash_fwd_paramsE,"a",@progbits
	.sectionflags	@""
	.align	4
.nv.constant0._ZN5flash24flash_fwd_splitkv_kernelI23Flash_fwd_kernel_traitsILi128ELi64ELi128ELi4ELb0ELb0EN7cutlass6half_tE19Flash_kernel_traitsILi128ELi64ELi128ELi4ES3_EELb1ELb0ELb0ELb0ELb1ELb1ELb1ELb0EEEvNS_16Flash_fwd_paramsE:
	.zero		1360


//--------------------- .nv.constant0._ZN5flash24flash_fwd_splitkv_kernelI23Flash_fwd_kernel_traitsILi128ELi64ELi128ELi4ELb0ELb0EN7cutlass6half_tE19Flash_kernel_traitsILi128ELi64ELi128ELi4ES3_EELb1ELb0ELb1ELb0ELb0ELb0ELb1ELb0EEEvNS_16Flash_fwd_paramsE --------------------------
	.section	.nv.constant0._ZN5flash24flash_fwd_splitkv_kernelI23Flash_fwd_kernel_traitsILi128ELi64ELi128ELi4ELb0ELb0EN7cutlass6half_tE19Flash_kernel_traitsILi128ELi64ELi128ELi4ES3_EELb1ELb0ELb1ELb0ELb0ELb0ELb1ELb0EEEvNS_16Flash_fwd_paramsE,"a",@progbits
	.sectionflags	@""
	.align	4
.nv.constant0._ZN5flash24flash_fwd_splitkv_kernelI23Flash_fwd_kernel_traitsILi128ELi64ELi128ELi4ELb0ELb0EN7cutlass6half_tE19Flash_kernel_traitsILi128ELi64ELi128ELi4ES3_EELb1ELb0ELb1ELb0ELb0ELb0ELb1ELb0EEEvNS_16Flash_fwd_paramsE:
	.zero		1360


//--------------------- .nv.constant0._ZN5flash24flash_fwd_splitkv_kernelI23Flash_fwd_kernel_traitsILi128ELi64ELi128ELi4ELb0ELb0EN7cutlass6half_tE19Flash_kernel_traitsILi128ELi64ELi128ELi4ES3_EELb1ELb0ELb1ELb0ELb0ELb1ELb1ELb0EEEvNS_16Flash_fwd_paramsE --------------------------
	.section	.nv.constant0._ZN5flash24flash_fwd_splitkv_kernelI23Flash_fwd_kernel_traitsILi128ELi64ELi128ELi4ELb0ELb0EN7cutlass6half_tE19Flash_kernel_traitsILi128ELi64ELi128ELi4ES3_EELb1ELb0ELb1ELb0ELb0ELb1ELb1ELb0EEEvNS_16Flash_fwd_paramsE,"a",@progbits
	.sectionflags	@""
	.align	4
.nv.constant0._ZN5flash24flash_fwd_splitkv_kernelI23Flash_fwd_kernel_traitsILi128ELi64ELi128ELi4ELb0ELb0EN7cutlass6half_tE19Flash_kernel_traitsILi128ELi64ELi128ELi4ES3_EELb1ELb0ELb1ELb0ELb0ELb1ELb1ELb0EEEvNS_16Flash_fwd_paramsE:
	.zero		1360


//--------------------- .nv.constant0._ZN5flash24flash_fwd_splitkv_kernelI23Flash_fwd_kernel_traitsILi128ELi64ELi128ELi4ELb0ELb0EN7cutlass6half_tE19Flash_kernel_traitsILi128ELi64ELi128ELi4ES3_EELb1ELb0ELb0ELb0ELb1ELb0ELb1ELb1EEEvNS_16Flash_fwd_paramsE --------------------------
	.section	.nv.constant0._ZN5flash24flash_fwd_splitkv_kernelI23Flash_fwd_kernel_traitsILi128ELi64ELi128ELi4ELb0ELb0EN7cutlass6half_tE19Flash_kernel_traitsILi128ELi64ELi128ELi4ES3_EELb1ELb0ELb0ELb0ELb1ELb0ELb1ELb1EEEvNS_16Flash_fwd_paramsE,"a",@progbits
	.sectionflags	@""
	.align	4
.nv.constant0._ZN5flash24flash_fwd_splitkv_kernelI23Flash_fwd_kernel_traitsILi128ELi64ELi128ELi4ELb0ELb0EN7cutlass6half_tE19Flash_kernel_traitsILi128ELi64ELi128ELi4ES3_EELb1ELb0ELb0ELb0ELb1ELb0ELb1ELb1EEEvNS_16Flash_fwd_paramsE:
	.zero		1360


//--------------------- .nv.constant0._ZN5flash24flash_fwd_splitkv_kernelI23Flash_fwd_kernel_traitsILi128ELi64ELi128ELi4ELb0ELb0EN7cutlass6half_tE19Flash_kernel_traitsILi128ELi64ELi128ELi4ES3_EELb1ELb0ELb0ELb0ELb1ELb1ELb1ELb1EEEvNS_16Flash_fwd_paramsE --------------------------
	.section	.nv.constant0._ZN5flash24flash_fwd_splitkv_kernelI23Flash_fwd_kernel_traitsILi128ELi64ELi128ELi4ELb0ELb0EN7cutlass6half_tE19Flash_kernel_traitsILi128ELi64ELi128ELi4ES3_EELb1ELb0ELb0ELb0ELb1ELb1ELb1ELb1EEEvNS_16Flash_fwd_paramsE,"a",@progbits
	.sectionflags	@""
	.align	4
.nv.constant0._ZN5flash24flash_fwd_splitkv_kernelI23Flash_fwd_kernel_traitsILi128ELi64ELi128ELi4ELb0ELb0EN7cutlass6half_tE19Flash_kernel_traitsILi128ELi64ELi128ELi4ES3_EELb1ELb0ELb0ELb0ELb1ELb1ELb1ELb1EEEvNS_16Flash_fwd_paramsE:
	.zero		1360


//--------------------- .nv.constant0._ZN5flash24flash_fwd_splitkv_kernelI23Flash_fwd_kernel_traitsILi128ELi64ELi128ELi4ELb0ELb0EN7cutlass6half_tE19Flash_kernel_traitsILi128ELi64ELi128ELi4ES3_EELb1ELb0ELb1ELb0ELb0ELb0ELb1ELb1EEEvNS_16Flash_fwd_paramsE --------------------------
	.section	.nv.constant0._ZN5flash24flash_fwd_splitkv_kernelI23Flash_fwd_kernel_traitsILi128ELi64ELi128ELi4ELb0ELb0EN7cutlass6half_tE19Flash_kernel_traitsILi128ELi64ELi128ELi4ES3_EELb1ELb0ELb1ELb0ELb0ELb0ELb1ELb1EEEvNS_16Flash_fwd_paramsE,"a",@progbits
	.sectionflags	@""
	.align	4
.nv.constant0._ZN5flash24flash_fwd_splitkv_kernelI23Flash_fwd_kernel_traitsILi128ELi64ELi128ELi4ELb0ELb0EN7cutlass6half_tE19Flash_kernel_traitsILi128ELi64ELi128ELi4ES3_EELb1ELb0ELb1ELb0ELb0ELb0ELb1ELb1EEEvNS_16Flash_fwd_paramsE:
	.zero		1360


//--------------------- .nv.constant0._ZN5flash24flash_fwd_splitkv_kernelI23Flash_fwd_kernel_traitsILi128ELi64ELi128ELi4ELb0ELb0EN7cutlass6half_tE19Flash_kernel_traitsILi128ELi64ELi128ELi4ES3_EELb1ELb0ELb1ELb0ELb0ELb1ELb1ELb1EEEvNS_16Flash_fwd_paramsE --------------------------
	.section	.nv.constant0._ZN5flash24flash_fwd_splitkv_kernelI23Flash_fwd_kernel_traitsILi128ELi64ELi128ELi4ELb0ELb0EN7cutlass6half_tE19Flash_kernel_traitsILi128ELi64ELi128ELi4ES3_EELb1ELb0ELb1ELb0ELb0ELb1ELb1ELb1EEEvNS_16Flash_fwd_paramsE,"a",@progbits
	.sectionflags	@""
	.align	4
.nv.constant0._ZN5flash24flash_fwd_splitkv_kernelI23Flash_fwd_kernel_traitsILi128ELi64ELi128ELi4ELb0ELb0EN7cutlass6half_tE19Flash_kernel_traitsILi128ELi64ELi128ELi4ES3_EELb1ELb0ELb1ELb0ELb0ELb1ELb1ELb1EEEvNS_16Flash_fwd_paramsE:
	.zero		1360


//--------------------- .nv.constant0._ZN5flash32flash_fwd_splitkv_combine_kernelI23Flash_fwd_kernel_traitsILi128ELi64ELi64ELi4ELb0ELb0EN7cutlass6half_tE19Flash_kernel_traitsILi128ELi64ELi64ELi4ES3_EELi4ELi7ELb0EEEvNS_16Flash_fwd_paramsE --------------------------
	.section	.nv.constant0._ZN5flash32flash_fwd_splitkv_combine_kernelI23Flash_fwd_kernel_traitsILi128ELi64ELi64ELi4ELb0ELb0EN7cutlass6half_tE19Flash_kernel_traitsILi128ELi64ELi64ELi4ES3_EELi4ELi7ELb0EEEvNS_16Flash_fwd_paramsE,"a",@progbits
	.sectionflags	@""
	.align	4
.nv.constant0._ZN5flash32flash_fwd_splitkv_combine_kernelI23Flash_fwd_kernel_traitsILi128ELi64ELi64ELi4ELb0ELb0EN7cutlass6half_tE19Flash_kernel_traitsILi128ELi64ELi64ELi4ES3_EELi4ELi7ELb0EEEvNS_16Flash_fwd_paramsE:
	.zero		1360


//--------------------- .nv.constant0._ZN5flash32flash_fwd_splitkv_combine_kernelI23Flash_fwd_kernel_traitsILi128ELi64ELi64ELi4ELb0ELb0EN7cutlass6half_tE19Flash_kernel_traitsILi128ELi64ELi64ELi4ES3_EELi4ELi6ELb0EEEvNS_16Flash_fwd_paramsE --------------------------
	.section	.nv.constant0._ZN5flash32flash_fwd_splitkv_combine_kernelI23Flash_fwd_kernel_traitsILi128ELi64ELi64ELi4ELb0ELb0EN7cutlass6half_tE19Flash_kernel_traitsILi128ELi64ELi64ELi4ES3_EELi4ELi6ELb0EEEvNS_16Flash_fwd_paramsE,"a",@progbits
	.sectionflags	@""
	.align	4
.nv.constant0._ZN5flash32flash_fwd_splitkv_combine_kernelI23Flash_fwd_kernel_traitsILi128ELi64ELi64ELi4ELb0ELb0EN7cutlass6half_tE19Flash_kernel_traitsILi128ELi64ELi64ELi4ES3_EELi4ELi6ELb0EEEvNS_16Flash_fwd_paramsE:
	.zero		1360


//--------------------- .nv.constant0._ZN5flash32flash_fwd_splitkv_combine_kernelI23Flash_fwd_kernel_traitsILi128ELi64ELi64ELi4ELb0ELb0EN7cutlass6half_tE19Flash_kernel_traitsILi128ELi64ELi64ELi4ES3_EELi4ELi5ELb0EEEvNS_16Flash_fwd_paramsE --------------------------
	.section	.nv.constant0._ZN5flash32flash_fwd_splitkv_combine_kernelI23Flash_fwd_kernel_traitsILi128ELi64ELi64ELi4ELb0ELb0EN7cutlass6half_tE19Flash_kernel_traitsILi128ELi64ELi64ELi4ES3_EELi4ELi5ELb0EEEvNS_16Flash_fwd_paramsE,"a",@progbits
	.sectionflags	@""
	.align	4
.nv.constant0._ZN5flash32flash_fwd_splitkv_combine_kernelI23Flash_fwd_kernel_traitsILi128ELi64ELi64ELi4ELb0ELb0EN7cutlass6half_tE19Flash_kernel_traitsILi128ELi64ELi64ELi4ES3_EELi4ELi5ELb0EEEvNS_16Flash_fwd_paramsE:
	.zero		1360


//--------------------- .nv.constant0._ZN5flash32flash_fwd_splitkv_combine_kernelI23Flash_fwd_kernel_traitsILi128ELi64ELi64ELi4ELb0ELb0EN7cutlass6half_tE19Flash_kernel_traitsILi128ELi64ELi64ELi4ES3_EELi4ELi4ELb0EEEvNS_16Flash_fwd_paramsE --------------------------
	.section	.nv.constant0._ZN5flash32flash_fwd_splitkv_combine_kernelI23Flash_fwd_kernel_traitsILi128ELi64ELi64ELi4ELb0ELb0EN7cutlass6half_tE19Flash_kernel_traitsILi128ELi64ELi64ELi4ES3_EELi4ELi4ELb0EEEvNS_16Flash_fwd_paramsE,"a",@progbits
	.sectionflags	@""
	.align	4
.nv.constant0._ZN5flash32flash_fwd_splitkv_combine_kernelI23Flash_fwd_kernel_traitsILi128ELi64ELi64ELi4ELb0ELb0EN7cutlass6half_tE19Flash_kernel_traitsILi128ELi64ELi64ELi4ES3_EELi4ELi4ELb0EEEvNS_16Flash_fwd_paramsE:
	.zero		1360


//--------------------- .nv.constant0._ZN5flash32flash_fwd_splitkv_combine_kernelI23Flash_fwd_kernel_traitsILi128ELi64ELi64ELi4ELb0ELb0EN7cutlass6half_tE19Flash_kernel_traitsILi128ELi64ELi64ELi4ES3_EELi4ELi3ELb0EEEvNS_16Flash_fwd_paramsE --------------------------
	.section	.nv.constant0._ZN5flash32flash_fwd_splitkv_combine_kernelI23Flash_fwd_kernel_traitsILi128ELi64ELi64ELi4ELb0ELb0EN7cutlass6half_tE19Flash_kernel_traitsILi128ELi64ELi64ELi4ES3_EELi4ELi3ELb0EEEvNS_16Flash_fwd_paramsE,"a",@progbits
	.sectionflags	@""
	.align	4
.nv.constant0._ZN5flash32flash_fwd_splitkv_combine_kernelI23Flash_fwd_kernel_traitsILi128ELi64ELi64ELi4ELb0ELb0EN7cutlass6half_tE19Flash_kernel_traitsILi128ELi64ELi64ELi4ES3_EELi4ELi3ELb0EEEvNS_16Flash_fwd_paramsE:
	.zero		1360


//--------------------- .nv.constant0._ZN5flash32flash_fwd_splitkv_combine_kernelI23Flash_fwd_kernel_traitsILi128ELi64ELi64ELi4ELb0ELb0EN7cutlass6half_tE19Flash_kernel_traitsILi128ELi64ELi64ELi4ES3_EELi4ELi2ELb0EEEvNS_16Flash_fwd_paramsE --------------------------
	.section	.nv.constant0._ZN5flash32flash_fwd_splitkv_combine_kernelI23Flash_fwd_kernel_traitsILi128ELi64ELi64ELi4ELb0ELb0EN7cutlass6half_tE19Flash_kernel_traitsILi128ELi64ELi64ELi4ES3_EELi4ELi2ELb0EEEvNS_16Flash_fwd_paramsE,"a",@progbits
	.sectionflags	@""
	.align	4
.nv.constant0._ZN5flash32flash_fwd_splitkv_combine_kernelI23Flash_fwd_kernel_traitsILi128ELi64ELi64ELi4ELb0ELb0EN7cutlass6half_tE19Flash_kernel_traitsILi128ELi64ELi64ELi4ES3_EELi4ELi2ELb0EEEvNS_16Flash_fwd_paramsE:
	.zero		1360


//--------------------- .nv.constant0._ZN5flash32flash_fwd_splitkv_combine_kernelI23Flash_fwd_kernel_traitsILi128ELi64ELi64ELi4ELb0ELb0EN7cutlass6half_tE19Flash_kernel_traitsILi128ELi64ELi64ELi4ES3_EELi4ELi1ELb0EEEvNS_16Flash_fwd_paramsE --------------------------
	.section	.nv.constant0._ZN5flash32flash_fwd_splitkv_combine_kernelI23Flash_fwd_kernel_traitsILi128ELi64ELi64ELi4ELb0ELb0EN7cutlass6half_tE19Flash_kernel_traitsILi128ELi64ELi64ELi4ES3_EELi4ELi1ELb0EEEvNS_16Flash_fwd_paramsE,"a",@progbits
	.sectionflags	@""
	.align	4
.nv.constant0._ZN5flash32flash_fwd_splitkv_combine_kernelI23Flash_fwd_kernel_traitsILi128ELi64ELi64ELi4ELb0ELb0EN7cutlass6half_tE19Flash_kernel_traitsILi128ELi64ELi64ELi4ES3_EELi4ELi1ELb0EEEvNS_16Flash_fwd_paramsE:
	.zero		1360


//--------------------- .nv.constant0._ZN5flash32flash_fwd_splitkv_combine_kernelI23Flash_fwd_kernel_traitsILi128ELi64ELi64ELi4ELb0ELb0EN7cutlass6half_tE19Flash_kernel_traitsILi128ELi64ELi64ELi4ES3_EELi4ELi7ELb1EEEvNS_16Flash_fwd_paramsE --------------------------
	.section	.nv.constant0._ZN5flash32flash_fwd_splitkv_combine_kernelI23Flash_fwd_kernel_traitsILi128ELi64ELi64ELi4ELb0ELb0EN7cutlass6half_tE19Flash_kernel_traitsILi128ELi64ELi64ELi4ES3_EELi4ELi7ELb1EEEvNS_16Flash_fwd_paramsE,"a",@progbits
	.sectionflags	@""
	.align	4
.nv.constant0._ZN5flash32flash_fwd_splitkv_combine_kernelI23Flash_fwd_kernel_traitsILi128ELi64ELi64ELi4ELb0ELb0EN7cutlass6half_tE19Flash_kernel_traitsILi128ELi64ELi64ELi4ES3_EELi4ELi7ELb1EEEvNS_16Flash_fwd_paramsE:
	.zero		1360


//--------------------- .nv.constant0._ZN5flash32flash_fwd_splitkv_combine_kernelI23Flash_fwd_kernel_traitsILi128ELi64ELi64ELi4ELb0ELb0EN7cutlass6half_tE19Flash_kernel_traitsILi128ELi64ELi64ELi4ES3_EELi4ELi6ELb1EEEvNS_16Flash_fwd_paramsE --------------------------
	.section	.nv.constant0._ZN5flash32flash_fwd_splitkv_combine_kernelI23Flash_fwd_kernel_traitsILi128ELi64ELi64ELi4ELb0ELb0EN7cutlass6half_tE19Flash_kernel_traitsILi128ELi64ELi64ELi4ES3_EELi4ELi6ELb1EEEvNS_16Flash_fwd_paramsE,"a",@progbits
	.sectionflags	@""
	.align	4
.nv.constant0._ZN5flash32flash_fwd_splitkv_combine_kernelI23Flash_fwd_kernel_traitsILi128ELi64ELi64ELi4ELb0ELb0EN7cutlass6half_tE19Flash_kernel_traitsILi128ELi64ELi64ELi4ES3_EELi4ELi6ELb1EEEvNS_16Flash_fwd_paramsE:
	.zero		1360


//--------------------- .nv.constant0._ZN5flash32flash_fwd_splitkv_combine_kernelI23Flash_fwd_kernel_traitsILi128ELi64ELi64ELi4ELb0ELb0EN7cutlass6half_tE19Flash_kernel_traitsILi128ELi64ELi64ELi4ES3_EELi4ELi5ELb1EEEvNS_16Flash_fwd_paramsE --------------------------
	.section	.nv.constant0._ZN5flash32flash_fwd_splitkv_combine_kernelI23Flash_fwd_kernel_traitsILi128ELi64ELi64ELi4ELb0ELb0EN7cutlass6half_tE19Flash_kernel_traitsILi128ELi64ELi64ELi4ES3_EELi4ELi5ELb1EEEvNS_16Flash_fwd_paramsE,"a",@progbits
	.sectionflags	@""
	.align	4
.nv.constant0._ZN5flash32flash_fwd_splitkv_combine_kernelI23Flash_fwd_kernel_traitsILi128ELi64ELi64ELi4ELb0ELb0EN7cutlass6half_tE19Flash_kernel_traitsILi128ELi64ELi64ELi4ES3_EELi4ELi5ELb1EEEvNS_16Flash_fwd_paramsE:
	.zero		1360


//--------------------- .nv.constant0._ZN5flash32flash_fwd_splitkv_combine_kernelI23Flash_fwd_kernel_traitsILi128ELi64ELi64ELi4ELb0ELb0EN7cutlass6half_tE19Flash_kernel_traitsILi128ELi64ELi64ELi4ES3_EELi4ELi4ELb1EEEvNS_16Flash_fwd_paramsE --------------------------
	.section	.nv.constant0._ZN5flash32flash_fwd_splitkv_combine_kernelI23Flash_fwd_kernel_traitsILi128ELi64ELi64ELi4ELb0ELb0EN7cutlass6half_tE19Flash_kernel_traitsILi128ELi64ELi64ELi4ES3_EELi4ELi4ELb1EEEvNS_16Flash_fwd_paramsE,"a",@progbits
	.sectionflags	@""
	.align	4
.nv.constant0._ZN5flash32flash_fwd_splitkv_combine_kernelI23Flash_fwd_kernel_traitsILi128ELi64ELi64ELi4ELb0ELb0EN7cutlass6half_tE19Flash_kernel_traitsILi128ELi64ELi64ELi4ES3_EELi4ELi4ELb1EEEvNS_16Flash_fwd_paramsE:
	.zero		1360


//--------------------- .nv.constant0._ZN5flash32flash_fwd_splitkv_combine_kernelI23Flash_fwd_kernel_traitsILi128ELi64ELi64ELi4ELb0ELb0EN7cutlass6half_tE19Flash_kernel_traitsILi128ELi64ELi64ELi4ES3_EELi4ELi3ELb1EEEvNS_16Flash_fwd_paramsE --------------------------
	.section	.nv.constant0._ZN5flash32flash_fwd_splitkv_combine_kernelI23Flash_fwd_kernel_traitsILi128ELi64ELi64ELi4ELb0ELb0EN7cutlass6half_tE19Flash_kernel_traitsILi128ELi64ELi64ELi4ES3_EELi4ELi3ELb1EEEvNS_16Flash_fwd_paramsE,"a",@progbits
	.sectionflags	@""
	.align	4
.nv.constant0._ZN5flash32flash_fwd_splitkv_combine_kernelI23Flash_fwd_kernel_traitsILi128ELi64ELi64ELi4ELb0ELb0EN7cutlass6half_tE19Flash_kernel_traitsILi128ELi64ELi64ELi4ES3_EELi4ELi3ELb1EEEvNS_16Flash_fwd_paramsE:
	.zero		1360


//--------------------- .nv.constant0._ZN5flash32flash_fwd_splitkv_combine_kernelI23Flash_fwd_kernel_traitsILi128ELi64ELi64ELi4ELb0ELb0EN7cutlass6half_tE19Flash_kernel_traitsILi128ELi64ELi64ELi4ES3_EELi4ELi2ELb1EEEvNS_16Flash_fwd_paramsE --------------------------
	.section	.nv.constant0._ZN5flash32flash_fwd_splitkv_combine_kernelI23Flash_fwd_kernel_traitsILi128ELi64ELi64ELi4ELb0ELb0EN7cutlass6half_tE19Flash_kernel_traitsILi128ELi64ELi64ELi4ES3_EELi4ELi2ELb1EEEvNS_16Flash_fwd_paramsE,"a",@progbits
	.sectionflags	@""
	.align	4
.nv.constant0._ZN5flash32flash_fwd_splitkv_combine_kernelI23Flash_fwd_kernel_traitsILi128ELi64ELi64ELi4ELb0ELb0EN7cutlass6half_tE19Flash_kernel_traitsILi128ELi64ELi64ELi4ES3_EELi4ELi2ELb1EEEvNS_16Flash_fwd_paramsE:
	.zero		1360


//--------------------- .nv.constant0._ZN5flash32flash_fwd_splitkv_combine_kernelI23Flash_fwd_kernel_traitsILi128ELi64ELi64ELi4ELb0ELb0EN7cutlass6half_tE19Flash_kernel_traitsILi128ELi64ELi64ELi4ES3_EELi4ELi1ELb1EEEvNS_16Flash_fwd_paramsE --------------------------
	.section	.nv.constant0._ZN5flash32flash_fwd_splitkv_combine_kernelI23Flash_fwd_kernel_traitsILi128ELi64ELi64ELi4ELb0ELb0EN7cutlass6half_tE19Flash_kernel_traitsILi128ELi64ELi64ELi4ES3_EELi4ELi1ELb1EEEvNS_16Flash_fwd_paramsE,"a",@progbits
	.sectionflags	@""
	.align	4
.nv.constant0._ZN5flash32flash_fwd_splitkv_combine_kernelI23Flash_fwd_kernel_traitsILi128ELi64ELi64ELi4ELb0ELb0EN7cutlass6half_tE19Flash_kernel_traitsILi128ELi64ELi64ELi4ES3_EELi4ELi1ELb1EEEvNS_16Flash_fwd_paramsE:
	.zero		1360


//--------------------- .nv.constant0._ZN5flash24flash_fwd_splitkv_kernelI23Flash_fwd_kernel_traitsILi128ELi64ELi64ELi4ELb0ELb0EN7cutlass6half_tE19Flash_kernel_traitsILi128ELi64ELi64ELi4ES3_EELb1ELb0ELb0ELb0ELb0ELb0ELb0ELb0EEEvNS_16Flash_fwd_paramsE --------------------------
	.section	.nv.constant0._ZN5flash24flash_fwd_splitkv_kernelI23Flash_fwd_kernel_traitsILi128ELi64ELi64ELi4ELb0ELb0EN7cutlass6half_tE19Flash_kernel_traitsILi128ELi64ELi64ELi4ES3_EELb1ELb0ELb0ELb0ELb0ELb0ELb0ELb0EEEvNS_16Flash_fwd_paramsE,"a",@progbits
	.sectionflags	@""
	.align	4
.nv.constant0._ZN5flash24flash_fwd_splitkv_kernelI23Flash_fwd_kernel_traitsILi128ELi64ELi64ELi4ELb0ELb0EN7cutlass6half_tE19Flash_kernel_traitsILi128ELi64ELi64ELi4ES3_EELb1ELb0ELb0ELb0ELb0ELb0ELb0ELb0EEEvNS_16Flash_fwd_paramsE:
	.zero		1360


//--------------------- .nv.constant0._ZN5flash24flash_fwd_splitkv_kernelI23Flash_fwd_kernel_traitsILi128ELi64ELi64ELi4ELb0ELb0EN7cutlass6half_tE19Flash_kernel_traitsILi128ELi64ELi64ELi4ES3_EELb1ELb0ELb0ELb0ELb0ELb1ELb0ELb0EEEvNS_16Flash_fwd_paramsE --------------------------
	.section	.nv.constant0._ZN5flash24flash_fwd_splitkv_kernelI23Flash_fwd_kernel_traitsILi128ELi64ELi64ELi4ELb0ELb0EN7cutlass6half_tE19Flash_kernel_traitsILi128ELi64ELi64ELi4ES3_EELb1ELb0ELb0ELb0ELb0ELb1ELb0ELb0EEEvNS_16Flash_fwd_paramsE,"a",@progbits
	.sectionflags	@""
	.align	4
.nv.constant0._ZN5flash24flash_fwd_splitkv_kernelI23Flash_fwd_kernel_traitsILi128ELi64ELi64ELi4ELb0ELb0EN7cutlass6half_tE19Flash_kernel_traitsILi128ELi64ELi64ELi4ES3_EELb1ELb0ELb0ELb0ELb0ELb1ELb0ELb0EEEvNS_16Flash_fwd_paramsE:
	.zero		1360


//--------------------- .nv.constant0._ZN5flash24flash_fwd_splitkv_kernelI23Flash_fwd_kernel_traitsILi128ELi64ELi64ELi4ELb0ELb0EN7cutlass6half_tE19Flash_kernel_traitsILi128ELi64ELi64ELi4ES3_EELb1ELb0ELb0ELb0ELb0ELb0ELb0ELb1EEEvNS_16Flash_fwd_paramsE --------------------------
	.section	.nv.constant0._ZN5flash24flash_fwd_splitkv_kernelI23Flash_fwd_kernel_traitsILi128ELi64ELi64ELi4ELb0ELb0EN7cutlass6half_tE19Flash_kernel_traitsILi128ELi64ELi64ELi4ES3_EELb1ELb0ELb0ELb0ELb0ELb0ELb0ELb1EEEvNS_16Flash_fwd_paramsE,"a",@progbits
	.sectionflags	@""
	.align	4
.nv.constant0._ZN5flash24flash_fwd_splitkv_kernelI23Flash_fwd_kernel_traitsILi128ELi64ELi64ELi4ELb0ELb0EN7cutlass6half_tE19Flash_kernel_traitsILi128ELi64ELi64ELi4ES3_EELb1ELb0ELb0ELb0ELb0ELb0ELb0ELb1EEEvNS_16Flash_fwd_paramsE:
	.zero		1360


//--------------------- .nv.constant0._ZN5flash24flash_fwd_splitkv_kernelI23Flash_fwd_kernel_traitsILi128ELi64ELi64ELi4ELb0ELb0EN7cutlass6half_tE19Flash_kernel_traitsILi128ELi64ELi64ELi4ES3_EELb1ELb0ELb0ELb0ELb0ELb1ELb0ELb1EEEvNS_16Flash_fwd_paramsE --------------------------
	.section	.nv.constant0._ZN5flash24flash_fwd_splitkv_kernelI23Flash_fwd_kernel_traitsILi128ELi64ELi64ELi4ELb0ELb0EN7cutlass6half_tE19Flash_kernel_traitsILi128ELi64ELi64ELi4ES3_EELb1ELb0ELb0ELb0ELb0ELb1ELb0ELb1EEEvNS_16Flash_fwd_paramsE,"a",@progbits
	.sectionflags	@""
	.align	4
.nv.constant0._ZN5flash24flash_fwd_splitkv_kernelI23Flash_fwd_kernel_traitsILi128ELi64ELi64ELi4ELb0ELb0EN7cutlass6half_tE19Flash_kernel_traitsILi128ELi64ELi64ELi4ES3_EELb1ELb0ELb0ELb0ELb0ELb1ELb0ELb1EEEvNS_16Flash_fwd_paramsE:
	.zero		1360


//--------------------- .nv.constant0._ZN5flash24flash_fwd_splitkv_kernelI23Flash_fwd_kernel_traitsILi128ELi64ELi64ELi4ELb0ELb0EN7cutlass6half_tE19Flash_kernel_traitsILi128ELi64ELi64ELi4ES3_EELb1ELb0ELb0ELb0ELb0ELb0ELb1ELb0EEEvNS_16Flash_fwd_paramsE --------------------------
	.section	.nv.constant0._ZN5flash24flash_fwd_splitkv_kernelI23Flash_fwd_kernel_traitsILi128ELi64ELi64ELi4ELb0ELb0EN7cutlass6half_tE19Flash_kernel_traitsILi128ELi64ELi64ELi4ES3_EELb1ELb0ELb0ELb0ELb0ELb0ELb1ELb0EEEvNS_16Flash_fwd_paramsE,"a",@progbits
	.sectionflags	@""
	.align	4
.nv.constant0._ZN5flash24flash_fwd_splitkv_kernelI23Flash_fwd_kernel_traitsILi128ELi64ELi64ELi4ELb0ELb0EN7cutlass6half_tE19Flash_kernel_traitsILi128ELi64ELi64ELi4ES3_EELb1ELb0ELb0ELb0ELb0ELb0ELb1ELb0EEEvNS_16Flash_fwd_paramsE:
	.zero		1360


//--------------------- .nv.constant0._ZN5flash24flash_fwd_splitkv_kernelI23Flash_fwd_kernel_traitsILi128ELi64ELi64ELi4ELb0ELb0EN7cutlass6half_tE19Flash_kernel_traitsILi128ELi64ELi64ELi4ES3_EELb1ELb0ELb0ELb0ELb0ELb1ELb1ELb0EEEvNS_16Flash_fwd_paramsE --------------------------
	.section	.nv.constant0._ZN5flash24flash_fwd_splitkv_kernelI23Flash_fwd_kernel_traitsILi128ELi64ELi64ELi4ELb0ELb0EN7cutlass6half_tE19Flash_kernel_traitsILi128ELi64ELi64ELi4ES3_EELb1ELb0ELb0ELb0ELb0ELb1ELb1ELb0EEEvNS_16Flash_fwd_paramsE,"a",@progbits
	.sectionflags	@""
	.align	4
.nv.constant0._ZN5flash24flash_fwd_splitkv_kernelI23Flash_fwd_kernel_traitsILi128ELi64ELi64ELi4ELb0ELb0EN7cutlass6half_tE19Flash_kernel_traitsILi128ELi64ELi64ELi4ES3_EELb1ELb0ELb0ELb0ELb0ELb1ELb1ELb0EEEvNS_16Flash_fwd_paramsE:
	.zero		1360


//--------------------- .nv.constant0._ZN5flash24flash_fwd_splitkv_kernelI23Flash_fwd_kernel_traitsILi128ELi64ELi64ELi4ELb0ELb0EN7cutlass6half_tE19Flash_kernel_traitsILi128ELi64ELi64ELi4ES3_EELb1ELb0ELb0ELb0ELb0ELb0ELb1ELb1EEEvNS_16Flash_fwd_paramsE --------------------------
	.section	.nv.constant0._ZN5flash24flash_fwd_splitkv_kernelI23Flash_fwd_kernel_traitsILi128ELi64ELi64ELi4ELb0ELb0EN7cutlass6half_tE19Flash_kernel_traitsILi128ELi64ELi64ELi4ES3_EELb1ELb0ELb0ELb0ELb0ELb0ELb1ELb1EEEvNS_16Flash_fwd_paramsE,"a",@progbits
	.sectionflags	@""
	.align	4
.nv.constant0._ZN5flash24flash_fwd_splitkv_kernelI23Flash_fwd_kernel_traitsILi128ELi64ELi64ELi4ELb0ELb0EN7cutlass6half_tE19Flash_kernel_traitsILi128ELi64ELi64ELi4ES3_EELb1ELb0ELb0ELb0ELb0ELb0ELb1ELb1EEEvNS_16Flash_fwd_paramsE:
	.zero		1360


//--------------------- .nv.constant0._ZN5flash24flash_fwd_splitkv_kernelI23Flash_fwd_kernel_traitsILi128ELi64ELi64ELi4ELb0ELb0EN7cutlass6half_tE19Flash_kernel_traitsILi128ELi64ELi64ELi4ES3_EELb1ELb0ELb0ELb0ELb0ELb1ELb1ELb1EEEvNS_16Flash_fwd_paramsE --------------------------
	.section	.nv.constant0._ZN5flash24flash_fwd_splitkv_kernelI23Flash_fwd_kernel_traitsILi128ELi64ELi64ELi4ELb0ELb0EN7cutlass6half_tE19Flash_kernel_traitsILi128ELi64ELi64ELi4ES3_EELb1ELb0ELb0ELb0ELb0ELb1ELb1ELb1EEEvNS_16Flash_fwd_paramsE,"a",@progbits
	.sectionflags	@""
	.align	4
.nv.constant0._ZN5flash24flash_fwd_splitkv_kernelI23Flash_fwd_kernel_traitsILi128ELi64ELi64ELi4ELb0ELb0EN7cutlass6half_tE19Flash_kernel_traitsILi128ELi64ELi64ELi4ES3_EELb1ELb0ELb0ELb0ELb0ELb1ELb1ELb1EEEvNS_16Flash_fwd_paramsE:
	.zero		1360


//--------------------- .nv.constant0._ZN5flash24flash_fwd_splitkv_kernelI23Flash_fwd_kernel_traitsILi128ELi64ELi64ELi4ELb0ELb0EN7cutlass6half_tE19Flash_kernel_traitsILi128ELi64ELi64ELi4ES3_EELb1ELb0ELb0ELb1ELb1ELb0ELb0ELb0EEEvNS_16Flash_fwd_paramsE --------------------------
	.section	.nv.constant0._ZN5flash24flash_fwd_splitkv_kernelI23Flash_fwd_kernel_traitsILi128ELi64ELi64ELi4ELb0ELb0EN7cutlass6half_tE19Flash_kernel_traitsILi128ELi64ELi64ELi4ES3_EELb1ELb0ELb0ELb1ELb1ELb0ELb0ELb0EEEvNS_16Flash_fwd_paramsE,"a",@progbits
	.sectionflags	@""
	.align	4
.nv.constant0._ZN5flash24flash_fwd_splitkv_kernelI23Flash_fwd_kernel_traitsILi128ELi64ELi64ELi4ELb0ELb0EN7cutlass6half_tE19Flash_kernel_traitsILi128ELi64ELi64ELi4ES3_EELb1ELb0ELb0ELb1ELb1ELb0ELb0ELb0EEEvNS_16Flash_fwd_paramsE:
	.zero		1360


//--------------------- .nv.constant0._ZN5flash24flash_fwd_splitkv_kernelI23Flash_fwd_kernel_traitsILi128ELi64ELi64ELi4ELb0ELb0EN7cutlass6half_tE19Flash_kernel_traitsILi128ELi64ELi64ELi4ES3_EELb1ELb0ELb0ELb1ELb1ELb1ELb0ELb0EEEvNS_16Flash_fwd_paramsE --------------------------
	.section	.nv.constant0._ZN5flash24flash_fwd_splitkv_kernelI23Flash_fwd_kernel_traitsILi128ELi64ELi64ELi4ELb0ELb0EN7cutlass6half_tE19Flash_kernel_traitsILi128ELi64ELi64ELi4ES3_EELb1ELb0ELb0ELb1ELb1ELb1ELb0ELb0EEEvNS_16Flash_fwd_paramsE,"a",@progbits
	.sectionflags	@""
	.align	4
.nv.constant0._ZN5flash24flash_fwd_splitkv_kernelI23Flash_fwd_kernel_traitsILi128ELi64ELi64ELi4ELb0ELb0EN7cutlass6half_tE19Flash_kernel_traitsILi128ELi64ELi64ELi4ES3_EELb1ELb0ELb0ELb1ELb1ELb1ELb0ELb0EEEvNS_16Flash_fwd_paramsE:
	.zero		1360


//--------------------- .nv.constant0._ZN5flash24flash_fwd_splitkv_kernelI23Flash_fwd_kernel_traitsILi128ELi64ELi64ELi4ELb0ELb0EN7cutlass6half_tE19Flash_kernel_traitsILi128ELi64ELi64ELi4ES3_EELb1ELb0ELb0ELb1ELb1ELb0ELb1ELb0EEEvNS_16Flash_fwd_paramsE --------------------------
	.section	.nv.constant0._ZN5flash24flash_fwd_splitkv_kernelI23Flash_fwd_kernel_traitsILi128ELi64ELi64ELi4ELb0ELb0EN7cutlass6half_tE19Flash_kernel_traitsILi128ELi64ELi64ELi4ES3_EELb1ELb0ELb0ELb1ELb1ELb0ELb1ELb0EEEvNS_16Flash_fwd_paramsE,"a",@progbits
	.sectionflags	@""
	.align	4
.nv.constant0._ZN5flash24flash_fwd_splitkv_kernelI23Flash_fwd_kernel_traitsILi128ELi64ELi64ELi4ELb0ELb0EN7cutlass6half_tE19Flash_kernel_traitsILi128ELi64ELi64ELi4ES3_EELb1ELb0ELb0ELb1ELb1ELb0ELb1ELb0EEEvNS_16Flash_fwd_paramsE:
	.zero		1360


//--------------------- .nv.constant0._ZN5flash24flash_fwd_splitkv_kernelI23Flash_fwd_kernel_traitsILi128ELi64ELi64ELi4ELb0ELb0EN7cutlass6half_tE19Flash_kernel_traitsILi128ELi64ELi64ELi4ES3_EELb1ELb0ELb0ELb1ELb1ELb1ELb1ELb0EEEvNS_16Flash_fwd_paramsE --------------------------
	.section	.nv.constant0._ZN5flash24flash_fwd_splitkv_kernelI23Flash_fwd_kernel_traitsILi128ELi64ELi64ELi4ELb0ELb0EN7cutlass6half_tE19Flash_kernel_traitsILi128ELi64ELi64ELi4ES3_EELb1ELb0ELb0ELb1ELb1ELb1ELb1ELb0EEEvNS_16Flash_fwd_paramsE,"a",@progbits
	.sectionflags	@""
	.align	4
.nv.constant0._ZN5flash24flash_fwd_splitkv_kernelI23Flash_fwd_kernel_traitsILi128ELi64ELi64ELi4ELb0ELb0EN7cutlass6half_tE19Flash_kernel_traitsILi128ELi64ELi64ELi4ES3_EELb1ELb0ELb0ELb1ELb1ELb1ELb1ELb0EEEvNS_16Flash_fwd_paramsE:
	.zero		1360


//--------------------- .nv.constant0._ZN5flash24flash_fwd_splitkv_kernelI23Flash_fwd_kernel_traitsILi128ELi64ELi64ELi4ELb0ELb0EN7cutlass6half_tE19Flash_kernel_traitsILi128ELi64ELi64ELi4ES3_EELb1ELb0ELb0ELb0ELb1ELb0ELb0ELb0EEEvNS_16Flash_fwd_paramsE --------------------------
	.section	.nv.constant0._ZN5flash24flash_fwd_splitkv_kernelI23Flash_fwd_kernel_traitsILi128ELi64ELi64ELi4ELb0ELb0EN7cutlass6half_tE19Flash_kernel_traitsILi128ELi64ELi64ELi4ES3_EELb1ELb0ELb0ELb0ELb1ELb0ELb0ELb0EEEvNS_16Flash_fwd_paramsE,"a",@progbits
	.sectionflags	@""
	.align	4
.nv.constant0._ZN5flash24flash_fwd_splitkv_kernelI23Flash_fwd_kernel_traitsILi128ELi64ELi64ELi4ELb0ELb0EN7cutlass6half_tE19Flash_kernel_traitsILi128ELi64ELi64ELi4ES3_EELb1ELb0ELb0ELb0ELb1ELb0ELb0ELb0EEEvNS_16Flash_fwd_paramsE:
	.zero		1360


//--------------------- .nv.constant0._ZN5flash24flash_fwd_splitkv_kernelI23Flash_fwd_kernel_traitsILi128ELi64ELi64ELi4ELb0ELb0EN7cutlass6half_tE19Flash_kernel_traitsILi128ELi64ELi64ELi4ES3_EELb1ELb0ELb0ELb0ELb1ELb1ELb0ELb0EEEvNS_16Flash_fwd_paramsE --------------------------
	.section	.nv.constant0._ZN5flash24flash_fwd_splitkv_kernelI23Flash_fwd_kernel_traitsILi128ELi64ELi64ELi4ELb0ELb0EN7cutlass6half_tE19Flash_kernel_traitsILi128ELi64ELi64ELi4ES3_EELb1ELb0ELb0ELb0ELb1ELb1ELb0ELb0EEEvNS_16Flash_fwd_paramsE,"a",@progbits
	.sectionflags	@""
	.align	4
.nv.constant0._ZN5flash24flash_fwd_splitkv_kernelI23Flash_fwd_kernel_traitsILi128ELi64ELi64ELi4ELb0ELb0EN7cutlass6half_tE19Flash_kernel_traitsILi128ELi64ELi64ELi4ES3_EELb1ELb0ELb0ELb0ELb1ELb1ELb0ELb0EEEvNS_16Flash_fwd_paramsE:
	.zero		1360


//--------------------- .nv.constant0._ZN5flash24flash_fwd_splitkv_kernelI23Flash_fwd_kernel_traitsILi128ELi64ELi64ELi4ELb0ELb0EN7cutlass6half_tE19Flash_kernel_traitsILi128ELi64ELi64ELi4ES3_EELb1ELb0ELb1ELb0ELb0ELb0ELb0ELb0EEEvNS_16Flash_fwd_paramsE --------------------------
	.section	.nv.constant0._ZN5flash24flash_fwd_splitkv_kernelI23Flash_fwd_kernel_traitsILi128ELi64ELi64ELi4ELb0ELb0EN7cutlass6half_tE19Flash_kernel_traitsILi128ELi64ELi64ELi4ES3_EELb1ELb0ELb1ELb0ELb0ELb0ELb0ELb0EEEvNS_16Flash_fwd_paramsE,"a",@progbits
	.sectionflags	@""
	.align	4
.nv.constant0._ZN5flash24flash_fwd_splitkv_kernelI23Flash_fwd_kernel_traitsILi128ELi64ELi64ELi4ELb0ELb0EN7cutlass6half_tE19Flash_kernel_traitsILi128ELi64ELi64ELi4ES3_EELb1ELb0ELb1ELb0ELb0ELb0ELb0ELb0EEEvNS_16Flash_fwd_paramsE:
	.zero		1360


//--------------------- .nv.constant0._ZN5flash24flash_fwd_splitkv_kernelI23Flash_fwd_kernel_traitsILi128ELi64ELi64ELi4ELb0ELb0EN7cutlass6half_tE19Flash_kernel_traitsILi128ELi64ELi64ELi4ES3_EELb1ELb0ELb1ELb0ELb0ELb1ELb0ELb0EEEvNS_16Flash_fwd_paramsE --------------------------
	.section	.nv.constant0._ZN5flash24flash_fwd_splitkv_kernelI23Flash_fwd_kernel_traitsILi128ELi64ELi64ELi4ELb0ELb0EN7cutlass6half_tE19Flash_kernel_traitsILi128ELi64ELi64ELi4ES3_EELb1ELb0ELb1ELb0ELb0ELb1ELb0ELb0EEEvNS_16Flash_fwd_paramsE,"a",@progbits
	.sectionflags	@""
	.align	4
.nv.constant0._ZN5flash24flash_fwd_splitkv_kernelI23Flash_fwd_kernel_traitsILi128ELi64ELi64ELi4ELb0ELb0EN7cutlass6half_tE19Flash_kernel_traitsILi128ELi64ELi64ELi4ES3_EELb1ELb0ELb1ELb0ELb0ELb1ELb0ELb0EEEvNS_16Flash_fwd_paramsE:
	.zero		1360


//--------------------- .nv.constant0._ZN5flash24flash_fwd_splitkv_kernelI23Flash_fwd_kernel_traitsILi128ELi64ELi64ELi4ELb0ELb0EN7cutlass6half_tE19Flash_kernel_traitsILi128ELi64ELi64ELi4ES3_EELb1ELb0ELb0ELb0ELb1ELb0ELb0ELb1EEEvNS_16Flash_fwd_paramsE --------------------------
	.section	.nv.constant0._ZN5flash24flash_fwd_splitkv_kernelI23Flash_fwd_kernel_traitsILi128ELi64ELi64ELi4ELb0ELb0EN7cutlass6half_tE19Flash_kernel_traitsILi128ELi64ELi64ELi4ES3_EELb1ELb0ELb0ELb0ELb1ELb0ELb0ELb1EEEvNS_16Flash_fwd_paramsE,"a",@progbits
	.sectionflags	@""
	.align	4
.nv.constant0._ZN5flash24flash_fwd_splitkv_kernelI23Flash_fwd_kernel_traitsILi128ELi64ELi64ELi4ELb0ELb0EN7cutlass6half_tE19Flash_kernel_traitsILi128ELi64ELi64ELi4ES3_EELb1ELb0ELb0ELb0ELb1ELb0ELb0ELb1EEEvNS_16Flash_fwd_paramsE:
	.zero		1360


//--------------------- .nv.constant0._ZN5flash24flash_fwd_splitkv_kernelI23Flash_fwd_kernel_traitsILi128ELi64ELi64ELi4ELb0ELb0EN7cutlass6half_tE19Flash_kernel_traitsILi128ELi64ELi64ELi4ES3_EELb1ELb0ELb0ELb0ELb1ELb1ELb0ELb1EEEvNS_16Flash_fwd_paramsE --------------------------
	.section	.nv.constant0._ZN5flash24flash_fwd_splitkv_kernelI23Flash_fwd_kernel_traitsILi128ELi64ELi64ELi4ELb0ELb0EN7cutlass6half_tE19Flash_kernel_traitsILi128ELi64ELi64ELi4ES3_EELb1ELb0ELb0ELb0ELb1ELb1ELb0ELb1EEEvNS_16Flash_fwd_paramsE,"a",@progbits
	.sectionflags	@""
	.align	4
.nv.constant0._ZN5flash24flash_fwd_splitkv_kernelI23Flash_fwd_kernel_traitsILi128ELi64ELi64ELi4ELb0ELb0EN7cutlass6half_tE19Flash_kernel_traitsILi128ELi64ELi64ELi4ES3_EELb1ELb0ELb0ELb0ELb1ELb1ELb0ELb1EEEvNS_16Flash_fwd_paramsE:
	.zero		1360


//--------------------- .nv.constant0._ZN5flash24flash_fwd_splitkv_kernelI23Flash_fwd_kernel_traitsILi128ELi64ELi64ELi4ELb0ELb0EN7cutlass6half_tE19Flash_kernel_traitsILi128ELi64ELi64ELi4ES3_EELb1ELb0ELb1ELb0ELb0ELb0ELb0ELb1EEEvNS_16Flash_fwd_paramsE --------------------------
	.section	.nv.constant0._ZN5flash24flash_fwd_splitkv_kernelI23Flash_fwd_kernel_traitsILi128ELi64ELi64ELi4ELb0ELb0EN7cutlass6half_tE19Flash_kernel_traitsILi128ELi64ELi64ELi4ES3_EELb1ELb0ELb1ELb0ELb0ELb0ELb0ELb1EEEvNS_16Flash_fwd_paramsE,"a",@progbits
	.sectionflags	@""
	.align	4
.nv.constant0._ZN5flash24flash_fwd_splitkv_kernelI23Flash_fwd_kernel_traitsILi128ELi64ELi64ELi4ELb0ELb0EN7cutlass6half_tE19Flash_kernel_traitsILi128ELi64ELi64ELi4ES3_EELb1ELb0ELb1ELb0ELb0ELb0ELb0ELb1EEEvNS_16Flash_fwd_paramsE:
	.zero		1360


//--------------------- .nv.constant0._ZN5flash24flash_fwd_splitkv_kernelI23Flash_fwd_kernel_traitsILi128ELi64ELi64ELi4ELb0ELb0EN7cutlass6half_tE19Flash_kernel_traitsILi128ELi64ELi64ELi4ES3_EELb1ELb0ELb1ELb0ELb0ELb1ELb0ELb1EEEvNS_16Flash_fwd_paramsE --------------------------
	.section	.nv.constant0._ZN5flash24flash_fwd_splitkv_kernelI23Flash_fwd_kernel_traitsILi128ELi64ELi64ELi4ELb0ELb0EN7cutlass6half_tE19Flash_kernel_traitsILi128ELi64ELi64ELi4ES3_EELb1ELb0ELb1ELb0ELb0ELb1ELb0ELb1EEEvNS_16Flash_fwd_paramsE,"a",@progbits
	.sectionflags	@""
	.align	4
.nv.constant0._ZN5flash24flash_fwd_splitkv_kernelI23Flash_fwd_kernel_traitsILi128ELi64ELi64ELi4ELb0ELb0EN7cutlass6half_tE19Flash_kernel_traitsILi128ELi64ELi64ELi4ES3_EELb1ELb0ELb1ELb0ELb0ELb1ELb0ELb1EEEvNS_16Flash_fwd_paramsE:
	.zero		1360


//--------------------- .nv.constant0._ZN5flash24flash_fwd_splitkv_kernelI23Flash_fwd_kernel_traitsILi128ELi64ELi64ELi4ELb0ELb0EN7cutlass6half_tE19Flash_kernel_traitsILi128ELi64ELi64ELi4ES3_EELb1ELb0ELb0ELb0ELb1ELb0ELb1ELb0EEEvNS_16Flash_fwd_paramsE --------------------------
	.section	.nv.constant0._ZN5flash24flash_fwd_splitkv_kernelI23Flash_fwd_kernel_traitsILi128ELi64ELi64ELi4ELb0ELb0EN7cutlass6half_tE19Flash_kernel_traitsILi128ELi64ELi64ELi4ES3_EELb1ELb0ELb0ELb0ELb1ELb0ELb1ELb0EEEvNS_16Flash_fwd_paramsE,"a",@progbits
	.sectionflags	@""
	.align	4
.nv.constant0._ZN5flash24flash_fwd_splitkv_kernelI23Flash_fwd_kernel_traitsILi128ELi64ELi64ELi4ELb0ELb0EN7cutlass6half_tE19Flash_kernel_traitsILi128ELi64ELi64ELi4ES3_EELb1ELb0ELb0ELb0ELb1ELb0ELb1ELb0EEEvNS_16Flash_fwd_paramsE:
	.zero		1360


//--------------------- .nv.constant0._ZN5flash24flash_fwd_splitkv_kernelI23Flash_fwd_kernel_traitsILi128ELi64ELi64ELi4ELb0ELb0EN7cutlass6half_tE19Flash_kernel_traitsILi128ELi64ELi64ELi4ES3_EELb1ELb0ELb0ELb0ELb1ELb1ELb1ELb0EEEvNS_16Flash_fwd_paramsE --------------------------
	.section	.nv.constant0._ZN5flash24flash_fwd_splitkv_kernelI23Flash_fwd_kernel_traitsILi128ELi64ELi64ELi4ELb0ELb0EN7cutlass6half_tE19Flash_kernel_traitsILi128ELi64ELi64ELi4ES3_EELb1ELb0ELb0ELb0ELb1ELb1ELb1ELb0EEEvNS_16Flash_fwd_paramsE,"a",@progbits
	.sectionflags	@""
	.align	4
.nv.constant0._ZN5flash24flash_fwd_splitkv_kernelI23Flash_fwd_kernel_traitsILi128ELi64ELi64ELi4ELb0ELb0EN7cutlass6half_tE19Flash_kernel_traitsILi128ELi64ELi64ELi4ES3_EELb1ELb0ELb0ELb0ELb1ELb1ELb1ELb0EEEvNS_16Flash_fwd_paramsE:
	.zero		1360


//--------------------- .nv.constant0._ZN5flash24flash_fwd_splitkv_kernelI23Flash_fwd_kernel_traitsILi128ELi64ELi64ELi4ELb0ELb0EN7cutlass6half_tE19Flash_kernel_traitsILi128ELi64ELi64ELi4ES3_EELb1ELb0ELb1ELb0ELb0ELb0ELb1ELb0EEEvNS_16Flash_fwd_paramsE --------------------------
	.section	.nv.constant0._ZN5flash24flash_fwd_splitkv_kernelI23Flash_fwd_kernel_traitsILi128ELi64ELi64ELi4ELb0ELb0EN7cutlass6half_tE19Flash_kernel_traitsILi128ELi64ELi64ELi4ES3_EELb1ELb0ELb1ELb0ELb0ELb0ELb1ELb0EEEvNS_16Flash_fwd_paramsE,"a",@progbits
	.sectionflags	@""
	.align	4
.nv.constant0._ZN5flash24flash_fwd_splitkv_kernelI23Flash_fwd_kernel_traitsILi128ELi64ELi64ELi4ELb0ELb0EN7cutlass6half_tE19Flash_kernel_traitsILi128ELi64ELi64ELi4ES3_EELb1ELb0ELb1ELb0ELb0ELb0ELb1ELb0EEEvNS_16Flash_fwd_paramsE:
	.zero		1360


//--------------------- .nv.constant0._ZN5flash24flash_fwd_splitkv_kernelI23Flash_fwd_kernel_traitsILi128ELi64ELi64ELi4ELb0ELb0EN7cutlass6half_tE19Flash_kernel_traitsILi128ELi64ELi64ELi4ES3_EELb1ELb0ELb1ELb0ELb0ELb1ELb1ELb0EEEvNS_16Flash_fwd_paramsE --------------------------
	.section	.nv.constant0._ZN5flash24flash_fwd_splitkv_kernelI23Flash_fwd_kernel_traitsILi128ELi64ELi64ELi4ELb0ELb0EN7cutlass6half_tE19Flash_kernel_traitsILi128ELi64ELi64ELi4ES3_EELb1ELb0ELb1ELb0ELb0ELb1ELb1ELb0EEEvNS_16Flash_fwd_paramsE,"a",@progbits
	.sectionflags	@""
	.align	4
.nv.constant0._ZN5flash24flash_fwd_splitkv_kernelI23Flash_fwd_kernel_traitsILi128ELi64ELi64ELi4ELb0ELb0EN7cutlass6half_tE19Flash_kernel_traitsILi128ELi64ELi64ELi4ES3_EELb1ELb0ELb1ELb0ELb0ELb1ELb1ELb0EEEvNS_16Flash_fwd_paramsE:
	.zero		1360


//--------------------- .nv.constant0._ZN5flash24flash_fwd_splitkv_kernelI23Flash_fwd_kernel_traitsILi128ELi64ELi64ELi4ELb0ELb0EN7cutlass6half_tE19Flash_kernel_traitsILi128ELi64ELi64ELi4ES3_EELb1ELb0ELb0ELb0ELb1ELb0ELb1ELb1EEEvNS_16Flash_fwd_paramsE --------------------------
	.section	.nv.constant0._ZN5flash24flash_fwd_splitkv_kernelI23Flash_fwd_kernel_traitsILi128ELi64ELi64ELi4ELb0ELb0EN7cutlass6half_tE19Flash_kernel_traitsILi128ELi64ELi64ELi4ES3_EELb1ELb0ELb0ELb0ELb1ELb0ELb1ELb1EEEvNS_16Flash_fwd_paramsE,"a",@progbits
	.sectionflags	@""
	.align	4
.nv.constant0._ZN5flash24flash_fwd_splitkv_kernelI23Flash_fwd_kernel_traitsILi128ELi64ELi64ELi4ELb0ELb0EN7cutlass6half_tE19Flash_kernel_traitsILi128ELi64ELi64ELi4ES3_EELb1ELb0ELb0ELb0ELb1ELb0ELb1ELb1EEEvNS_16Flash_fwd_paramsE:
	.zero		1360


//--------------------- .nv.constant0._ZN5flash24flash_fwd_splitkv_kernelI23Flash_fwd_kernel_traitsILi128ELi64ELi64ELi4ELb0ELb0EN7cutlass6half_tE19Flash_kernel_traitsILi128ELi64ELi64ELi4ES3_EELb1ELb0ELb0ELb0ELb1ELb1ELb1ELb1EEEvNS_16Flash_fwd_paramsE --------------------------
	.section	.nv.constant0._ZN5flash24flash_fwd_splitkv_kernelI23Flash_fwd_kernel_traitsILi128ELi64ELi64ELi4ELb0ELb0EN7cutlass6half_tE19Flash_kernel_traitsILi128ELi64ELi64ELi4ES3_EELb1ELb0ELb0ELb0ELb1ELb1ELb1ELb1EEEvNS_16Flash_fwd_paramsE,"a",@progbits
	.sectionflags	@""
	.align	4
.nv.constant0._ZN5flash24flash_fwd_splitkv_kernelI23Flash_fwd_kernel_traitsILi128ELi64ELi64ELi4ELb0ELb0EN7cutlass6half_tE19Flash_kernel_traitsILi128ELi64ELi64ELi4ES3_EELb1ELb0ELb0ELb0ELb1ELb1ELb1ELb1EEEvNS_16Flash_fwd_paramsE:
	.zero		1360


//--------------------- .nv.constant0._ZN5flash24flash_fwd_splitkv_kernelI23Flash_fwd_kernel_traitsILi128ELi64ELi64ELi4ELb0ELb0EN7cutlass6half_tE19Flash_kernel_traitsILi128ELi64ELi64ELi4ES3_EELb1ELb0ELb1ELb0ELb0ELb0ELb1ELb1EEEvNS_16Flash_fwd_paramsE --------------------------
	.section	.nv.constant0._ZN5flash24flash_fwd_splitkv_kernelI23Flash_fwd_kernel_traitsILi128ELi64ELi64ELi4ELb0ELb0EN7cutlass6half_tE19Flash_kernel_traitsILi128ELi64ELi64ELi4ES3_EELb1ELb0ELb1ELb0ELb0ELb0ELb1ELb1EEEvNS_16Flash_fwd_paramsE,"a",@progbits
	.sectionflags	@""
	.align	4
.nv.constant0._ZN5flash24flash_fwd_splitkv_kernelI23Flash_fwd_kernel_traitsILi128ELi64ELi64ELi4ELb0ELb0EN7cutlass6half_tE19Flash_kernel_traitsILi128ELi64ELi64ELi4ES3_EELb1ELb0ELb1ELb0ELb0ELb0ELb1ELb1EEEvNS_16Flash_fwd_paramsE:
	.zero		1360


//--------------------- .nv.constant0._ZN5flash24flash_fwd_splitkv_kernelI23Flash_fwd_kernel_traitsILi128ELi64ELi64ELi4ELb0ELb0EN7cutlass6half_tE19Flash_kernel_traitsILi128ELi64ELi64ELi4ES3_EELb1ELb0ELb1ELb0ELb0ELb1ELb1ELb1EEEvNS_16Flash_fwd_paramsE --------------------------
	.section	.nv.constant0._ZN5flash24flash_fwd_splitkv_kernelI23Flash_fwd_kernel_traitsILi128ELi64ELi64ELi4ELb0ELb0EN7cutlass6half_tE19Flash_kernel_traitsILi128ELi64ELi64ELi4ES3_EELb1ELb0ELb1ELb0ELb0ELb1ELb1ELb1EEEvNS_16Flash_fwd_paramsE,"a",@progbits
	.sectionflags	@""
	.align	4
.nv.constant0._ZN5flash24flash_fwd_splitkv_kernelI23Flash_fwd_kernel_traitsILi128ELi64ELi64ELi4ELb0ELb0EN7cutlass6half_tE19Flash_kernel_traitsILi128ELi64ELi64ELi4ES3_EELb1ELb0ELb1ELb0ELb0ELb1ELb1ELb1EEEvNS_16Flash_fwd_paramsE:
	.zero		1360


//--------------------- SYMBOLS --------------------------

	.type		.nv.reservedSmem.offset0,@object
	.size		.nv.reservedSmem.offset0,0x4
	.type		.nv.reservedSmem.cap,@object
	.size		.nv.reservedSmem.cap,0x4
